// Copyright (c) 2024, Jay Shah, Ganesh Bikshandi, Ying Zhang, Vijay Thakkar, Pradeep Ramani, Tri Dao.
// Splitting the different template instantiations to different files to speed up compilation.
// This file is auto-generated. See "generate_kernels.py"

#include "flash_fwd_hdim64_256_fp16_softcap_sm90.cu"
#include "flash_fwd_hdim64_512_fp16_softcap_sm90.cu"
#include "flash_fwd_hdim192_128_fp16_softcap_sm90.cu"

// ===== COMPILED SASS (sm_90a) =====

	.target	sm_90a

	.elftype	@"ET_EXEC"


//--------------------- .note.nv.tkinfo           --------------------------
	.section	.note.nv.tkinfo,"",@"SHT_NOTE"
	.sectionflags	@"SHF_NOTE_NV_TKINFO"
	.tkinfo
        /*0018*/ 	.word	0x00000002
        /*0030*/ 	.string	""
        /*0030*/ 	.string	"ptxas"
        /*0030*/ 	.string	"Cuda compilation tools, release 13.0, V13.0.88"
        /*0030*/ 	.string	"Build cuda_13.0.r13.0/compiler.36424714_0"
        /*0030*/ 	.string	"-arch sm_90a -m 64 "



//--------------------- .note.nv.cuinfo           --------------------------
	.section	.note.nv.cuinfo,"",@"SHT_NOTE"
	.sectionflags	@"SHF_NOTE_NV_CUINFO"
        /*0018*/ 	.short	0x0002
        /*001a*/ 	.short	0x005a
        /*001c*/ 	.short	0x0082
	.zero		2


//--------------------- .nv.info                  --------------------------
	.section	.nv.info,"",@"SHT_CUDA_INFO"
	.align	4


	//----- nvinfo : EIATTR_REGCOUNT
	.align		4
        /*0000*/ 	.byte	0x04, 0x2f
        /*0002*/ 	.short	(.L_35 - .L_34)
	.align		4
.L_34:
        /*0004*/ 	.word	index@(_ZN7cutlass13device_kernelIN5flash11enable_sm90INS1_16FlashAttnFwdSm90INS1_25CollectiveMainloopFwdSm90ILi2EN4cute5tupleIJNS5_1CILi1EEES8_S8_EEENS6_IJNS7_ILi128EEENS7_ILi96EEENS7_ILi64EEEEEELi256ENS_6half_tEfNS_4arch4Sm90ELb1ELb0ELb1ELb1ELb0ELb1ELb1ELb1ELb0ELb0ELb0ELb0EEENS1_21CollectiveEpilogueFwdINS6_IJSA_NS7_ILi256EEESB_EEES9_SE_SG_Li256ELb1ELb0ELb0ELb0EEENS1_36VarlenDynamicPersistentTileSchedulerILi128ELi96ELi256ELi32ELb0ELb0ELb1ELb1ELb1ELb1EEEEEEEEEvNT_6ParamsE)
        /*0008*/ 	.word	0x000000a8


	//----- nvinfo : EIATTR_FRAME_SIZE
	.align		4
.L_35:
        /*000c*/ 	.byte	0x04, 0x11
        /*000e*/ 	.short	(.L_37 - .L_36)
	.align		4
.L_36:
        /*0010*/ 	.word	index@(_ZN7cutlass13device_kernelIN5flash11enable_sm90INS1_16FlashAttnFwdSm90INS1_25CollectiveMainloopFwdSm90ILi2EN4cute5tupleIJNS5_1CILi1EEES8_S8_EEENS6_IJNS7_ILi128EEENS7_ILi96EEENS7_ILi64EEEEEELi256ENS_6half_tEfNS_4arch4Sm90ELb1ELb0ELb1ELb1ELb0ELb1ELb1ELb1ELb0ELb0ELb0ELb0EEENS1_21CollectiveEpilogueFwdINS6_IJSA_NS7_ILi256EEESB_EEES9_SE_SG_Li256ELb1ELb0ELb0ELb0EEENS1_36VarlenDynamicPersistentTileSchedulerILi128ELi96ELi256ELi32ELb0ELb0ELb1ELb1ELb1ELb1EEEEEEEEEvNT_6ParamsE)
        /*0014*/ 	.word	0x00000078


	//----- nvinfo : EIATTR_REGCOUNT
	.align		4
.L_37:
        /*0018*/ 	.byte	0x04, 0x2f
        /*001a*/ 	.short	(.L_39 - .L_38)
	.align		4
.L_38:
        /*001c*/ 	.word	index@(_ZN7cutlass13device_kernelIN5flash11enable_sm90INS1_16FlashAttnFwdSm90INS1_25CollectiveMainloopFwdSm90ILi2EN4cute5tupleIJNS5_1CILi1EEES8_S8_EEENS6_IJNS7_ILi128EEENS7_ILi96EEENS7_ILi64EEEEEELi256ENS_6half_tEfNS_4arch4Sm90ELb1ELb0ELb1ELb1ELb0ELb0ELb1ELb1ELb0ELb0ELb0ELb0EEENS1_21CollectiveEpilogueFwdINS6_IJSA_NS7_ILi256EEESB_EEES9_SE_SG_Li256ELb1ELb0ELb0ELb0EEENS1_36VarlenDynamicPersistentTileSchedulerILi128ELi96ELi256ELi32ELb0ELb0ELb1ELb1ELb1ELb1EEEEEEEEEvNT_6ParamsE)
        /*0020*/ 	.word	0x000000a8


	//----- nvinfo : EIATTR_FRAME_SIZE
	.align		4
.L_39:
        /*0024*/ 	.byte	0x04, 0x11
        /*0026*/ 	.short	(.L_41 - .L_40)
	.align		4
.L_40:
        /*0028*/ 	.word	index@(_ZN7cutlass13device_kernelIN5flash11enable_sm90INS1_16FlashAttnFwdSm90INS1_25CollectiveMainloopFwdSm90ILi2EN4cute5tupleIJNS5_1CILi1EEES8_S8_EEENS6_IJNS7_ILi128EEENS7_ILi96EEENS7_ILi64EEEEEELi256ENS_6half_tEfNS_4arch4Sm90ELb1ELb0ELb1ELb1ELb0ELb0ELb1ELb1ELb0ELb0ELb0ELb0EEENS1_21CollectiveEpilogueFwdINS6_IJSA_NS7_ILi256EEESB_EEES9_SE_SG_Li256ELb1ELb0ELb0ELb0EEENS1_36VarlenDynamicPersistentTileSchedulerILi128ELi96ELi256ELi32ELb0ELb0ELb1ELb1ELb1ELb1EEEEEEEEEvNT_6ParamsE)
        /*002c*/ 	.word	0x00000028


	//----- nvinfo : EIATTR_REGCOUNT
	.align		4
.L_41:
        /*0030*/ 	.byte	0x04, 0x2f
        /*0032*/ 	.short	(.L_43 - .L_42)
	.align		4
.L_42:
        /*0034*/ 	.word	index@(_ZN7cutlass13device_kernelIN5flash11enable_sm90INS1_16FlashAttnFwdSm90INS1_25CollectiveMainloopFwdSm90ILi2EN4cute5tupleIJNS5_1CILi1EEES8_S8_EEENS6_IJNS7_ILi128EEENS7_ILi96EEENS7_ILi64EEEEEELi256ENS_6half_tEfNS_4arch4Sm90ELb1ELb0ELb1ELb1ELb0ELb1ELb0ELb1ELb0ELb0ELb0ELb0EEENS1_21CollectiveEpilogueFwdINS6_IJSA_NS7_ILi256EEESB_EEES9_SE_SG_Li256ELb1ELb0ELb0ELb0EEENS1_36VarlenDynamicPersistentTileSchedulerILi128ELi96ELi256ELi32ELb0ELb0ELb1ELb1ELb1ELb1EEEEEEEEEvNT_6ParamsE)
        /*0038*/ 	.word	0x000000a8


	//----- nvinfo : EIATTR_FRAME_SIZE
	.align		4
.L_43:
        /*003c*/ 	.byte	0x04, 0x11
        /*003e*/ 	.short	(.L_45 - .L_44)
	.align		4
.L_44:
        /*0040*/ 	.word	index@(_ZN7cutlass13device_kernelIN5flash11enable_sm90INS1_16FlashAttnFwdSm90INS1_25CollectiveMainloopFwdSm90ILi2EN4cute5tupleIJNS5_1CILi1EEES8_S8_EEENS6_IJNS7_ILi128EEENS7_ILi96EEENS7_ILi64EEEEEELi256ENS_6half_tEfNS_4arch4Sm90ELb1ELb0ELb1ELb1ELb0ELb1ELb0ELb1ELb0ELb0ELb0ELb0EEENS1_21CollectiveEpilogueFwdINS6_IJSA_NS7_ILi256EEESB_EEES9_SE_SG_Li256ELb1ELb0ELb0ELb0EEENS1_36VarlenDynamicPersistentTileSchedulerILi128ELi96ELi256ELi32ELb0ELb0ELb1ELb1ELb1ELb1EEEEEEEEEvNT_6ParamsE)
        /*0044*/ 	.word	0x00000030


	//----- nvinfo : EIATTR_REGCOUNT
	.align		4
.L_45:
        /*0048*/ 	.byte	0x04, 0x2f
        /*004a*/ 	.short	(.L_47 - .L_46)
	.align		4
.L_46:
        /*004c*/ 	.word	index@(_ZN7cutlass13device_kernelIN5flash11enable_sm90INS1_16FlashAttnFwdSm90INS1_25CollectiveMainloopFwdSm90ILi2EN4cute5tupleIJNS5_1CILi1EEES8_S8_EEENS6_IJNS7_ILi128EEENS7_ILi96EEENS7_ILi64EEEEEELi256ENS_6half_tEfNS_4arch4Sm90ELb1ELb0ELb1ELb1ELb0ELb0ELb0ELb1ELb0ELb0ELb0ELb0EEENS1_21CollectiveEpilogueFwdINS6_IJSA_NS7_ILi256EEESB_EEES9_SE_SG_Li256ELb1ELb0ELb0ELb0EEENS1_36VarlenDynamicPersistentTileSchedulerILi128ELi96ELi256ELi32ELb0ELb0ELb1ELb1ELb1ELb1EEEEEEEEEvNT_6ParamsE)
        /*0050*/ 	.word	0x000000a8


	//----- nvinfo : EIATTR_FRAME_SIZE
	.align		4
.L_47:
        /*0054*/ 	.byte	0x04, 0x11
        /*0056*/ 	.short	(.L_49 - .L_48)
	.align		4
.L_48:
        /*0058*/ 	.word	index@(_ZN7cutlass13device_kernelIN5flash11enable_sm90INS1_16FlashAttnFwdSm90INS1_25CollectiveMainloopFwdSm90ILi2EN4cute5tupleIJNS5_1CILi1EEES8_S8_EEENS6_IJNS7_ILi128EEENS7_ILi96EEENS7_ILi64EEEEEELi256ENS_6half_tEfNS_4arch4Sm90ELb1ELb0ELb1ELb1ELb0ELb0ELb0ELb1ELb0ELb0ELb0ELb0EEENS1_21CollectiveEpilogueFwdINS6_IJSA_NS7_ILi256EEESB_EEES9_SE_SG_Li256ELb1ELb0ELb0ELb0EEENS1_36VarlenDynamicPersistentTileSchedulerILi128ELi96ELi256ELi32ELb0ELb0ELb1ELb1ELb1ELb1EEEEEEEEEvNT_6ParamsE)
        /*005c*/ 	.word	0x00000028


	//----- nvinfo : EIATTR_REGCOUNT
	.align		4
.L_49:
        /*0060*/ 	.byte	0x04, 0x2f
        /*0062*/ 	.short	(.L_51 - .L_50)
	.align		4
.L_50:
        /*0064*/ 	.word	index@(_ZN7cutlass13device_kernelIN5flash11enable_sm90INS1_16FlashAttnFwdSm90INS1_25CollectiveMainloopFwdSm90ILi2EN4cute5tupleIJNS5_1CILi1EEES8_S8_EEENS6_IJNS7_ILi128EEENS7_ILi96EEENS7_ILi64EEEEEELi256ENS_6half_tEfNS_4arch4Sm90ELb1ELb0ELb1ELb0ELb0ELb0ELb1ELb1ELb0ELb0ELb0ELb0EEENS1_21CollectiveEpilogueFwdINS6_IJSA_NS7_ILi256EEESB_EEES9_SE_SG_Li256ELb0ELb0ELb0ELb0EEENS1_30DynamicPersistentTileSchedulerILi256ELi32ELb0ELb0ELb1EEEEEEEEEvNT_6ParamsE)
        /*0068*/ 	.word	0x000000a8


	//----- nvinfo : EIATTR_FRAME_SIZE
	.align		4
.L_51:
        /*006c*/ 	.byte	0x04, 0x11
        /*006e*/ 	.short	(.L_53 - .L_52)
	.align		4
.L_52:
        /*0070*/ 	.word	index@(_ZN7cutlass13device_kernelIN5flash11enable_sm90INS1_16FlashAttnFwdSm90INS1_25CollectiveMainloopFwdSm90ILi2EN4cute5tupleIJNS5_1CILi1EEES8_S8_EEENS6_IJNS7_ILi128EEENS7_ILi96EEENS7_ILi64EEEEEELi256ENS_6half_tEfNS_4arch4Sm90ELb1ELb0ELb1ELb0ELb0ELb0ELb1ELb1ELb0ELb0ELb0ELb0EEENS1_21CollectiveEpilogueFwdINS6_IJSA_NS7_ILi256EEESB_EEES9_SE_SG_Li256ELb0ELb0ELb0ELb0EEENS1_30DynamicPersistentTileSchedulerILi256ELi32ELb0ELb0ELb1EEEEEEEEEvNT_6ParamsE)
        /*0074*/ 	.word	0x00000010


	//----- nvinfo : EIATTR_REGCOUNT
	.align		4
.L_53:
        /*0078*/ 	.byte	0x04, 0x2f
        /*007a*/ 	.short	(.L_55 - .L_54)
	.align		4
.L_54:
        /*007c*/ 	.word	index@(_ZN7cutlass13device_kernelIN5flash11enable_sm90INS1_16FlashAttnFwdSm90INS1_25CollectiveMainloopFwdSm90ILi2EN4cute5tupleIJNS5_1CILi1EEES8_S8_EEENS6_IJNS7_ILi128EEENS7_ILi96EEENS7_ILi64EEEEEELi256ENS_6half_tEfNS_4arch4Sm90ELb1ELb0ELb1ELb0ELb0ELb0ELb0ELb1ELb0ELb0ELb0ELb0EEENS1_21CollectiveEpilogueFwdINS6_IJSA_NS7_ILi256EEESB_EEES9_SE_SG_Li256ELb0ELb0ELb0ELb0EEENS1_30DynamicPersistentTileSchedulerILi256ELi32ELb0ELb0ELb1EEEEEEEEEvNT_6ParamsE)
        /*0080*/ 	.word	0x000000a8


	//----- nvinfo : EIATTR_FRAME_SIZE
	.align		4
.L_55:
        /*0084*/ 	.byte	0x04, 0x11
        /*0086*/ 	.short	(.L_57 - .L_56)
	.align		4
.L_56:
        /*0088*/ 	.word	index@(_ZN7cutlass13device_kernelIN5flash11enable_sm90INS1_16FlashAttnFwdSm90INS1_25CollectiveMainloopFwdSm90ILi2EN4cute5tupleIJNS5_1CILi1EEES8_S8_EEENS6_IJNS7_ILi128EEENS7_ILi96EEENS7_ILi64EEEEEELi256ENS_6half_tEfNS_4arch4Sm90ELb1ELb0ELb1ELb0ELb0ELb0ELb0ELb1ELb0ELb0ELb0ELb0EEENS1_21CollectiveEpilogueFwdINS6_IJSA_NS7_ILi256EEESB_EEES9_SE_SG_Li256ELb0ELb0ELb0ELb0EEENS1_30DynamicPersistentTileSchedulerILi256ELi32ELb0ELb0ELb1EEEEEEEEEvNT_6ParamsE)
        /*008c*/ 	.word	0x00000000


	//----- nvinfo : EIATTR_REGCOUNT
	.align		4
.L_57:
        /*0090*/ 	.byte	0x04, 0x2f
        /*0092*/ 	.short	(.L_59 - .L_58)
	.align		4
.L_58:
        /*0094*/ 	.word	index@(_ZN7cutlass13device_kernelIN5flash11enable_sm90INS1_16FlashAttnFwdSm90INS1_25CollectiveMainloopFwdSm90ILi2EN4cute5tupleIJNS5_1CILi1EEES8_S8_EEENS6_IJNS7_ILi128EEENS7_ILi96EEENS7_ILi64EEEEEELi256ENS_6half_tEfNS_4arch4Sm90ELb0ELb1ELb1ELb1ELb0ELb1ELb1ELb1ELb0ELb0ELb0ELb0EEENS1_21CollectiveEpilogueFwdINS6_IJSA_NS7_ILi256EEESB_EEES9_SE_SG_Li256ELb1ELb0ELb0ELb0EEENS1_36VarlenDynamicPersistentTileSchedulerILi128ELi96ELi256ELi32ELb0ELb0ELb1ELb1ELb0ELb1EEEEEEEEEvNT_6ParamsE)
        /*0098*/ 	.word	0x000000a8


	//----- nvinfo : EIATTR_FRAME_SIZE
	.align		4
.L_59:
        /*009c*/ 	.byte	0x04, 0x11
        /*009e*/ 	.short	(.L_61 - .L_60)
	.align		4
.L_60:
        /*00a0*/ 	.word	index@($_ZN7cutlass13device_kernelIN5flash11enable_sm90INS1_16FlashAttnFwdSm90INS1_25CollectiveMainloopFwdSm90ILi2EN4cute5tupleIJNS5_1CILi1EEES8_S8_EEENS6_IJNS7_ILi128EEENS7_ILi96EEENS7_ILi64EEEEEELi256ENS_6half_tEfNS_4arch4Sm90ELb0ELb1ELb1ELb1ELb0ELb1ELb1ELb1ELb0ELb0ELb0ELb0EEENS1_21CollectiveEpilogueFwdINS6_IJSA_NS7_ILi256EEESB_EEES9_SE_SG_Li256ELb1ELb0ELb0ELb0EEENS1_36VarlenDynamicPersistentTileSchedulerILi128ELi96ELi256ELi32ELb0ELb0ELb1ELb1ELb0ELb1EEEEEEEEEvNT_6ParamsE$_ZZN5flash25CollectiveMainloopFwdSm90ILi2EN4cute5tupleIJNS1_1CILi1EEES4_S4_EEENS2_IJNS3_ILi128EEENS3_ILi96EEENS3_ILi64EEEEEELi256EN7cutlass6half_tEfNSA_4arch4Sm90ELb0ELb1ELb1ELb1ELb0ELb1ELb1ELb1ELb0ELb0ELb0ELb0EE3mmaINS_16FlashAttnFwdSm90ISE_NS_21CollectiveEpilogueFwdINS2_IJS6_NS3_ILi256EEES7_EEES5_SB_SD_Li256ELb1ELb0ELb0ELb0EEENS_36VarlenDynamicPersistentTileSchedulerILi128ELi96ELi256ELi32ELb0ELb0ELb1ELb1ELb0ELb1EEEE13SharedStorageENS1_6TensorINS1_11ArrayEngineIfLm128EEENS1_6LayoutINS2_IJNS2_IJNS3_ILi2EEEST_NS3_ILi32EEEEEES4_S4_EEENS2_IJNS2_IJS4_ST_NS3_ILi4EEEEEENS3_ILi0EEESZ_EEEEEEENS_7SoftmaxILi2ELi0EEEEEbRKNSE_6ParamsENSA_25PipelineTmaAsyncNoClusterILi2ENSA_16PipelineTmaAsyncILi2EEEEES1B_RNSA_13PipelineStateILj2EEERT0_RT1_iRiRKNS_16SeqlenInfoQKNewKILb1ELb1EEENS2_IJiiiiEEERT_ENKUliT_T0_T1_E_clIZSF_ISO_S12_S14_EbS17_S1B_S1B_S1E_S1G_S1I_iS1J_S1N_S1O_S1Q_EUlRS1R_iE0_NS3_ILb1EEES1Y_EEDaiS1R_S1S_S1T_)
        /*00a4*/ 	.word	0x000004a0


	//----- nvinfo : EIATTR_FRAME_SIZE
	.align		4
.L_61:
        /*00a8*/ 	.byte	0x04, 0x11
        /*00aa*/ 	.short	(.L_63 - .L_62)
	.align		4
.L_62:
        /*00ac*/ 	.word	index@(_ZN7cutlass13device_kernelIN5flash11enable_sm90INS1_16FlashAttnFwdSm90INS1_25CollectiveMainloopFwdSm90ILi2EN4cute5tupleIJNS5_1CILi1EEES8_S8_EEENS6_IJNS7_ILi128EEENS7_ILi96EEENS7_ILi64EEEEEELi256ENS_6half_tEfNS_4arch4Sm90ELb0ELb1ELb1ELb1ELb0ELb1ELb1ELb1ELb0ELb0ELb0ELb0EEENS1_21CollectiveEpilogueFwdINS6_IJSA_NS7_ILi256EEESB_EEES9_SE_SG_Li256ELb1ELb0ELb0ELb0EEENS1_36VarlenDynamicPersistentTileSchedulerILi128ELi96ELi256ELi32ELb0ELb0ELb1ELb1ELb0ELb1EEEEEEEEEvNT_6ParamsE)
        /*00b0*/ 	.word	0x000004a0


	//----- nvinfo : EIATTR_REGCOUNT
	.align		4
.L_63:
        /*00b4*/ 	.byte	0x04, 0x2f
        /*00b6*/ 	.short	(.L_65 - .L_64)
	.align		4
.L_64:
        /*00b8*/ 	.word	index@(_ZN7cutlass13device_kernelIN5flash11enable_sm90INS1_16FlashAttnFwdSm90INS1_25CollectiveMainloopFwdSm90ILi2EN4cute5tupleIJNS5_1CILi1EEES8_S8_EEENS6_IJNS7_ILi128EEENS7_ILi96EEENS7_ILi64EEEEEELi256ENS_6half_tEfNS_4arch4Sm90ELb0ELb1ELb1ELb1ELb0ELb0ELb1ELb1ELb0ELb0ELb0ELb0EEENS1_21CollectiveEpilogueFwdINS6_IJSA_NS7_ILi256EEESB_EEES9_SE_SG_Li256ELb1ELb0ELb0ELb0EEENS1_36VarlenDynamicPersistentTileSchedulerILi128ELi96ELi256ELi32ELb0ELb0ELb1ELb1ELb0ELb1EEEEEEEEEvNT_6ParamsE)
        /*00bc*/ 	.word	0x000000a8


	//----- nvinfo : EIATTR_FRAME_SIZE
	.align		4
.L_65:
        /*00c0*/ 	.byte	0x04, 0x11
        /*00c2*/ 	.short	(.L_67 - .L_66)
	.align		4
.L_66:
        /*00c4*/ 	.word	index@($_ZN7cutlass13device_kernelIN5flash11enable_sm90INS1_16FlashAttnFwdSm90INS1_25CollectiveMainloopFwdSm90ILi2EN4cute5tupleIJNS5_1CILi1EEES8_S8_EEENS6_IJNS7_ILi128EEENS7_ILi96EEENS7_ILi64EEEEEELi256ENS_6half_tEfNS_4arch4Sm90ELb0ELb1ELb1ELb1ELb0ELb0ELb1ELb1ELb0ELb0ELb0ELb0EEENS1_21CollectiveEpilogueFwdINS6_IJSA_NS7_ILi256EEESB_EEES9_SE_SG_Li256ELb1ELb0ELb0ELb0EEENS1_36VarlenDynamicPersistentTileSchedulerILi128ELi96ELi256ELi32ELb0ELb0ELb1ELb1ELb0ELb1EEEEEEEEEvNT_6ParamsE$_ZZN5flash25CollectiveMainloopFwdSm90ILi2EN4cute5tupleIJNS1_1CILi1EEES4_S4_EEENS2_IJNS3_ILi128EEENS3_ILi96EEENS3_ILi64EEEEEELi256EN7cutlass6half_tEfNSA_4arch4Sm90ELb0ELb1ELb1ELb1ELb0ELb0ELb1ELb1ELb0ELb0ELb0ELb0EE3mmaINS_16FlashAttnFwdSm90ISE_NS_21CollectiveEpilogueFwdINS2_IJS6_NS3_ILi256EEES7_EEES5_SB_SD_Li256ELb1ELb0ELb0ELb0EEENS_36VarlenDynamicPersistentTileSchedulerILi128ELi96ELi256ELi32ELb0ELb0ELb1ELb1ELb0ELb1EEEE13SharedStorageENS1_6TensorINS1_11ArrayEngineIfLm128EEENS1_6LayoutINS2_IJNS2_IJNS3_ILi2EEEST_NS3_ILi32EEEEEES4_S4_EEENS2_IJNS2_IJS4_ST_NS3_ILi4EEEEEENS3_ILi0EEESZ_EEEEEEENS_7SoftmaxILi2ELi0EEEEEbRKNSE_6ParamsENSA_25PipelineTmaAsyncNoClusterILi2ENSA_16PipelineTmaAsyncILi2EEEEES1B_RNSA_13PipelineStateILj2EEERT0_RT1_iRiRKNS_16SeqlenInfoQKNewKILb1ELb0EEENS2_IJiiiiEEERT_ENKUliT_T0_T1_E_clIZSF_ISO_S12_S14_EbS17_S1B_S1B_S1E_S1G_S1I_iS1J_S1N_S1O_S1Q_EUlRS1R_iE1_NS3_ILb0EEENS3_ILb1EEEEEDaiS1R_S1S_S1T_)
        /*00c8*/ 	.word	0x00000490


	//----- nvinfo : EIATTR_FRAME_SIZE
	.align		4
.L_67:
        /*00cc*/ 	.byte	0x04, 0x11
        /*00ce*/ 	.short	(.L_69 - .L_68)
	.align		4
.L_68:
        /*00d0*/ 	.word	index@(_ZN7cutlass13device_kernelIN5flash11enable_sm90INS1_16FlashAttnFwdSm90INS1_25CollectiveMainloopFwdSm90ILi2EN4cute5tupleIJNS5_1CILi1EEES8_S8_EEENS6_IJNS7_ILi128EEENS7_ILi96EEENS7_ILi64EEEEEELi256ENS_6half_tEfNS_4arch4Sm90ELb0ELb1ELb1ELb1ELb0ELb0ELb1ELb1ELb0ELb0ELb0ELb0EEENS1_21CollectiveEpilogueFwdINS6_IJSA_NS7_ILi256EEESB_EEES9_SE_SG_Li256ELb1ELb0ELb0ELb0EEENS1_36VarlenDynamicPersistentTileSchedulerILi128ELi96ELi256ELi32ELb0ELb0ELb1ELb1ELb0ELb1EEEEEEEEEvNT_6ParamsE)
        /*00d4*/ 	.word	0x00000490


	//----- nvinfo : EIATTR_REGCOUNT
	.align		4
.L_69:
        /*00d8*/ 	.byte	0x04, 0x2f
        /*00da*/ 	.short	(.L_71 - .L_70)
	.align		4
.L_70:
        /*00dc*/ 	.word	index@(_ZN7cutlass13device_kernelIN5flash11enable_sm90INS1_16FlashAttnFwdSm90INS1_25CollectiveMainloopFwdSm90ILi2EN4cute5tupleIJNS5_1CILi1EEES8_S8_EEENS6_IJNS7_ILi128EEENS7_ILi96EEENS7_ILi64EEEEEELi256ENS_6half_tEfNS_4arch4Sm90ELb0ELb1ELb1ELb1ELb0ELb1ELb0ELb1ELb0ELb0ELb0ELb0EEENS1_21CollectiveEpilogueFwdINS6_IJSA_NS7_ILi256EEESB_EEES9_SE_SG_Li256ELb1ELb0ELb0ELb0EEENS1_36VarlenDynamicPersistentTileSchedulerILi128ELi96ELi256ELi32ELb0ELb0ELb1ELb1ELb0ELb1EEEEEEEEEvNT_6ParamsE)
        /*00e0*/ 	.word	0x000000a8


	//----- nvinfo : EIATTR_FRAME_SIZE
	.align		4
.L_71:
        /*00e4*/ 	.byte	0x04, 0x11
        /*00e6*/ 	.short	(.L_73 - .L_72)
	.align		4
.L_72:
        /*00e8*/ 	.word	index@(_ZN7cutlass13device_kernelIN5flash11enable_sm90INS1_16FlashAttnFwdSm90INS1_25CollectiveMainloopFwdSm90ILi2EN4cute5tupleIJNS5_1CILi1EEES8_S8_EEENS6_IJNS7_ILi128EEENS7_ILi96EEENS7_ILi64EEEEEELi256ENS_6half_tEfNS_4arch4Sm90ELb0ELb1ELb1ELb1ELb0ELb1ELb0ELb1ELb0ELb0ELb0ELb0EEENS1_21CollectiveEpilogueFwdINS6_IJSA_NS7_ILi256EEESB_EEES9_SE_SG_Li256ELb1ELb0ELb0ELb0EEENS1_36VarlenDynamicPersistentTileSchedulerILi128ELi96ELi256ELi32ELb0ELb0ELb1ELb1ELb0ELb1EEEEEEEEEvNT_6ParamsE)
        /*00ec*/ 	.word	0x00000030


	//----- nvinfo : EIATTR_REGCOUNT
	.align		4
.L_73:
        /*00f0*/ 	.byte	0x04, 0x2f
        /*00f2*/ 	.short	(.L_75 - .L_74)
	.align		4
.L_74:
        /*00f4*/ 	.word	index@(_ZN7cutlass13device_kernelIN5flash11enable_sm90INS1_16FlashAttnFwdSm90INS1_25CollectiveMainloopFwdSm90ILi2EN4cute5tupleIJNS5_1CILi1EEES8_S8_EEENS6_IJNS7_ILi128EEENS7_ILi96EEENS7_ILi64EEEEEELi256ENS_6half_tEfNS_4arch4Sm90ELb0ELb1ELb1ELb1ELb0ELb0ELb0ELb1ELb0ELb0ELb0ELb0EEENS1_21CollectiveEpilogueFwdINS6_IJSA_NS7_ILi256EEESB_EEES9_SE_SG_Li256ELb1ELb0ELb0ELb0EEENS1_36VarlenDynamicPersistentTileSchedulerILi128ELi96ELi256ELi32ELb0ELb0ELb1ELb1ELb0ELb1EEEEEEEEEvNT_6ParamsE)
        /*00f8*/ 	.word	0x000000a8


	//----- nvinfo : EIATTR_FRAME_SIZE
	.align		4
.L_75:
        /*00fc*/ 	.byte	0x04, 0x11
        /*00fe*/ 	.short	(.L_77 - .L_76)
	.align		4
.L_76:
        /*0100*/ 	.word	index@(_ZN7cutlass13device_kernelIN5flash11enable_sm90INS1_16FlashAttnFwdSm90INS1_25CollectiveMainloopFwdSm90ILi2EN4cute5tupleIJNS5_1CILi1EEES8_S8_EEENS6_IJNS7_ILi128EEENS7_ILi96EEENS7_ILi64EEEEEELi256ENS_6half_tEfNS_4arch4Sm90ELb0ELb1ELb1ELb1ELb0ELb0ELb0ELb1ELb0ELb0ELb0ELb0EEENS1_21CollectiveEpilogueFwdINS6_IJSA_NS7_ILi256EEESB_EEES9_SE_SG_Li256ELb1ELb0ELb0ELb0EEENS1_36VarlenDynamicPersistentTileSchedulerILi128ELi96ELi256ELi32ELb0ELb0ELb1ELb1ELb0ELb1EEEEEEEEEvNT_6ParamsE)
        /*0104*/ 	.word	0x00000020


	//----- nvinfo : EIATTR_REGCOUNT
	.align		4
.L_77:
        /*0108*/ 	.byte	0x04, 0x2f
        /*010a*/ 	.short	(.L_79 - .L_78)
	.align		4
.L_78:
        /*010c*/ 	.word	index@(_ZN7cutlass13device_kernelIN5flash11enable_sm90INS1_16FlashAttnFwdSm90INS1_25CollectiveMainloopFwdSm90ILi2EN4cute5tupleIJNS5_1CILi1EEES8_S8_EEENS6_IJNS7_ILi128EEENS7_ILi96EEENS7_ILi64EEEEEELi256ENS_6half_tEfNS_4arch4Sm90ELb0ELb1ELb1ELb0ELb0ELb0ELb1ELb1ELb0ELb0ELb0ELb0EEENS1_21CollectiveEpilogueFwdINS6_IJSA_NS7_ILi256EEESB_EEES9_SE_SG_Li256ELb0ELb0ELb0ELb0EEENS1_30DynamicPersistentTileSchedulerILi256ELi32ELb0ELb0ELb1EEEEEEEEEvNT_6ParamsE)
        /*0110*/ 	.word	0x000000a8


	//----- nvinfo : EIATTR_FRAME_SIZE
	.align		4
.L_79:
        /*0114*/ 	.byte	0x04, 0x11
        /*0116*/ 	.short	(.L_81 - .L_80)
	.align		4
.L_80:
        /*0118*/ 	.word	index@($_ZN7cutlass13device_kernelIN5flash11enable_sm90INS1_16FlashAttnFwdSm90INS1_25CollectiveMainloopFwdSm90ILi2EN4cute5tupleIJNS5_1CILi1EEES8_S8_EEENS6_IJNS7_ILi128EEENS7_ILi96EEENS7_ILi64EEEEEELi256ENS_6half_tEfNS_4arch4Sm90ELb0ELb1ELb1ELb0ELb0ELb0ELb1ELb1ELb0ELb0ELb0ELb0EEENS1_21CollectiveEpilogueFwdINS6_IJSA_NS7_ILi256EEESB_EEES9_SE_SG_Li256ELb0ELb0ELb0ELb0EEENS1_30DynamicPersistentTileSchedulerILi256ELi32ELb0ELb0ELb1EEEEEEEEEvNT_6ParamsE$_ZZN5flash25CollectiveMainloopFwdSm90ILi2EN4cute5tupleIJNS1_1CILi1EEES4_S4_EEENS2_IJNS3_ILi128EEENS3_ILi96EEENS3_ILi64EEEEEELi256EN7cutlass6half_tEfNSA_4arch4Sm90ELb0ELb1ELb1ELb0ELb0ELb0ELb1ELb1ELb0ELb0ELb0ELb0EE3mmaINS_16FlashAttnFwdSm90ISE_NS_21CollectiveEpilogueFwdINS2_IJS6_NS3_ILi256EEES7_EEES5_SB_SD_Li256ELb0ELb0ELb0ELb0EEENS_30DynamicPersistentTileSchedulerILi256ELi32ELb0ELb0ELb1EEEE13SharedStorageENS1_6TensorINS1_11ArrayEngineIfLm128EEENS1_6LayoutINS2_IJNS2_IJNS3_ILi2EEEST_NS3_ILi32EEEEEES4_S4_EEENS2_IJNS2_IJS4_ST_NS3_ILi4EEEEEENS3_ILi0EEESZ_EEEEEEENS_7SoftmaxILi2ELi0EEEEEbRKNSE_6ParamsENSA_25PipelineTmaAsyncNoClusterILi2ENSA_16PipelineTmaAsyncILi2EEEEES1B_RNSA_13PipelineStateILj2EEERT0_RT1_iRiRKNS_16SeqlenInfoQKNewKILb0ELb0EEENS2_IJiiiiEEERT_ENKUliT_T0_T1_E_clIZSF_ISO_S12_S14_EbS17_S1B_S1B_S1E_S1G_S1I_iS1J_S1N_S1O_S1Q_EUlRS1R_iE1_NS3_ILb0EEENS3_ILb1EEEEEDaiS1R_S1S_S1T_)
        /*011c*/ 	.word	0x00000480


	//----- nvinfo : EIATTR_FRAME_SIZE
	.align		4
.L_81:
        /*0120*/ 	.byte	0x04, 0x11
        /*0122*/ 	.short	(.L_83 - .L_82)
	.align		4
.L_82:
        /*0124*/ 	.word	index@(_ZN7cutlass13device_kernelIN5flash11enable_sm90INS1_16FlashAttnFwdSm90INS1_25CollectiveMainloopFwdSm90ILi2EN4cute5tupleIJNS5_1CILi1EEES8_S8_EEENS6_IJNS7_ILi128EEENS7_ILi96EEENS7_ILi64EEEEEELi256ENS_6half_tEfNS_4arch4Sm90ELb0ELb1ELb1ELb0ELb0ELb0ELb1ELb1ELb0ELb0ELb0ELb0EEENS1_21CollectiveEpilogueFwdINS6_IJSA_NS7_ILi256EEESB_EEES9_SE_SG_Li256ELb0ELb0ELb0ELb0EEENS1_30DynamicPersistentTileSchedulerILi256ELi32ELb0ELb0ELb1EEEEEEEEEvNT_6ParamsE)
        /*0128*/ 	.word	0x00000480


	//----- nvinfo : EIATTR_REGCOUNT
	.align		4
.L_83:
        /*012c*/ 	.byte	0x04, 0x2f
        /*012e*/ 	.short	(.L_85 - .L_84)
	.align		4
.L_84:
        /*0130*/ 	.word	index@(_ZN7cutlass13device_kernelIN5flash11enable_sm90INS1_16FlashAttnFwdSm90INS1_25CollectiveMainloopFwdSm90ILi2EN4cute5tupleIJNS5_1CILi1EEES8_S8_EEENS6_IJNS7_ILi128EEENS7_ILi96EEENS7_ILi64EEEEEELi256ENS_6half_tEfNS_4arch4Sm90ELb0ELb1ELb1ELb0ELb0ELb0ELb0ELb1ELb0ELb0ELb0ELb0EEENS1_21CollectiveEpilogueFwdINS6_IJSA_NS7_ILi256EEESB_EEES9_SE_SG_Li256ELb0ELb0ELb0ELb0EEENS1_30DynamicPersistentTileSchedulerILi256ELi32ELb0ELb0ELb1EEEEEEEEEvNT_6ParamsE)
        /*0134*/ 	.word	0x000000a8


	//----- nvinfo : EIATTR_FRAME_SIZE
	.align		4
.L_85:
        /*0138*/ 	.byte	0x04, 0x11
        /*013a*/ 	.short	(.L_87 - .L_86)
	.align		4
.L_86:
        /*013c*/ 	.word	index@(_ZN7cutlass13device_kernelIN5flash11enable_sm90INS1_16FlashAttnFwdSm90INS1_25CollectiveMainloopFwdSm90ILi2EN4cute5tupleIJNS5_1CILi1EEES8_S8_EEENS6_IJNS7_ILi128EEENS7_ILi96EEENS7_ILi64EEEEEELi256ENS_6half_tEfNS_4arch4Sm90ELb0ELb1ELb1ELb0ELb0ELb0ELb0ELb1ELb0ELb0ELb0ELb0EEENS1_21CollectiveEpilogueFwdINS6_IJSA_NS7_ILi256EEESB_EEES9_SE_SG_Li256ELb0ELb0ELb0ELb0EEENS1_30DynamicPersistentTileSchedulerILi256ELi32ELb0ELb0ELb1EEEEEEEEEvNT_6ParamsE)
        /*0140*/ 	.word	0x00000000


	//----- nvinfo : EIATTR_REGCOUNT
	.align		4
.L_87:
        /*0144*/ 	.byte	0x04, 0x2f
        /*0146*/ 	.short	(.L_89 - .L_88)
	.align		4
.L_88:
        /*0148*/ 	.word	index@(_ZN7cutlass13device_kernelIN5flash11enable_sm90INS1_16FlashAttnFwdSm90INS1_25CollectiveMainloopFwdSm90ILi2EN4cute5tupleIJNS5_1CILi1EEES8_S8_EEENS6_IJNS7_ILi128EEENS7_ILi96EEENS7_ILi64EEEEEELi256ENS_6half_tEfNS_4arch4Sm90ELb0ELb0ELb1ELb1ELb0ELb1ELb1ELb1ELb0ELb0ELb0ELb0EEENS1_21CollectiveEpilogueFwdINS6_IJSA_NS7_ILi256EEESB_EEES9_SE_SG_Li256ELb1ELb0ELb0ELb0EEENS1_36VarlenDynamicPersistentTileSchedulerILi128ELi96ELi256ELi32ELb0ELb0ELb1ELb0ELb1ELb1EEEEEEEEEvNT_6ParamsE)
        /*014c*/ 	.word	0x000000a8


	//----- nvinfo : EIATTR_FRAME_SIZE
	.align		4
.L_89:
        /*0150*/ 	.byte	0x04, 0x11
        /*0152*/ 	.short	(.L_91 - .L_90)
	.align		4
.L_90:
        /*0154*/ 	.word	index@(_ZN7cutlass13device_kernelIN5flash11enable_sm90INS1_16FlashAttnFwdSm90INS1_25CollectiveMainloopFwdSm90ILi2EN4cute5tupleIJNS5_1CILi1EEES8_S8_EEENS6_IJNS7_ILi128EEENS7_ILi96EEENS7_ILi64EEEEEELi256ENS_6half_tEfNS_4arch4Sm90ELb0ELb0ELb1ELb1ELb0ELb1ELb1ELb1ELb0ELb0ELb0ELb0EEENS1_21CollectiveEpilogueFwdINS6_IJSA_NS7_ILi256EEESB_EEES9_SE_SG_Li256ELb1ELb0ELb0ELb0EEENS1_36VarlenDynamicPersistentTileSchedulerILi128ELi96ELi256ELi32ELb0ELb0ELb1ELb0ELb1ELb1EEEEEEEEEvNT_6ParamsE)
        /*0158*/ 	.word	0x000000a0


	//----- nvinfo : EIATTR_REGCOUNT
	.align		4
.L_91:
        /*015c*/ 	.byte	0x04, 0x2f
        /*015e*/ 	.short	(.L_93 - .L_92)
	.align		4
.L_92:
        /*0160*/ 	.word	index@(_ZN7cutlass13device_kernelIN5flash11enable_sm90INS1_16FlashAttnFwdSm90INS1_25CollectiveMainloopFwdSm90ILi2EN4cute5tupleIJNS5_1CILi1EEES8_S8_EEENS6_IJNS7_ILi128EEENS7_ILi96EEENS7_ILi64EEEEEELi256ENS_6half_tEfNS_4arch4Sm90ELb0ELb0ELb1ELb1ELb0ELb0ELb1ELb1ELb0ELb0ELb0ELb0EEENS1_21CollectiveEpilogueFwdINS6_IJSA_NS7_ILi256EEESB_EEES9_SE_SG_Li256ELb1ELb0ELb0ELb0EEENS1_36VarlenDynamicPersistentTileSchedulerILi128ELi96ELi256ELi32ELb0ELb0ELb1ELb0ELb1ELb1EEEEEEEEEvNT_6ParamsE)
        /*0164*/ 	.word	0x000000a8


	//----- nvinfo : EIATTR_FRAME_SIZE
	.align		4
.L_93:
        /*0168*/ 	.byte	0x04, 0x11
        /*016a*/ 	.short	(.L_95 - .L_94)
	.align		4
.L_94:
        /*016c*/ 	.word	index@(_ZN7cutlass13device_kernelIN5flash11enable_sm90INS1_16FlashAttnFwdSm90INS1_25CollectiveMainloopFwdSm90ILi2EN4cute5tupleIJNS5_1CILi1EEES8_S8_EEENS6_IJNS7_ILi128EEENS7_ILi96EEENS7_ILi64EEEEEELi256ENS_6half_tEfNS_4arch4Sm90ELb0ELb0ELb1ELb1ELb0ELb0ELb1ELb1ELb0ELb0ELb0ELb0EEENS1_21CollectiveEpilogueFwdINS6_IJSA_NS7_ILi256EEESB_EEES9_SE_SG_Li256ELb1ELb0ELb0ELb0EEENS1_36VarlenDynamicPersistentTileSchedulerILi128ELi96ELi256ELi32ELb0ELb0ELb1ELb0ELb1ELb1EEEEEEEEEvNT_6ParamsE)
        /*0170*/ 	.word	0x00000030


	//----- nvinfo : EIATTR_REGCOUNT
	.align		4
.L_95:
        /*0174*/ 	.byte	0x04, 0x2f
        /*0176*/ 	.short	(.L_97 - .L_96)
	.align		4
.L_96:
        /*0178*/ 	.word	index@(_ZN7cutlass13device_kernelIN5flash11enable_sm90INS1_16FlashAttnFwdSm90INS1_25CollectiveMainloopFwdSm90ILi2EN4cute5tupleIJNS5_1CILi1EEES8_S8_EEENS6_IJNS7_ILi128EEENS7_ILi96EEENS7_ILi64EEEEEELi256ENS_6half_tEfNS_4arch4Sm90ELb0ELb0ELb1ELb1ELb0ELb1ELb0ELb1ELb0ELb0ELb0ELb0EEENS1_21CollectiveEpilogueFwdINS6_IJSA_NS7_ILi256EEESB_EEES9_SE_SG_Li256ELb1ELb0ELb0ELb0EEENS1_36VarlenDynamicPersistentTileSchedulerILi128ELi96ELi256ELi32ELb0ELb0ELb1ELb0ELb1ELb1EEEEEEEEEvNT_6ParamsE)
        /*017c*/ 	.word	0x000000a8


	//----- nvinfo : EIATTR_FRAME_SIZE
	.align		4
.L_97:
        /*0180*/ 	.byte	0x04, 0x11
        /*0182*/ 	.short	(.L_99 - .L_98)
	.align		4
.L_98:
        /*0184*/ 	.word	index@(_ZN7cutlass13device_kernelIN5flash11enable_sm90INS1_16FlashAttnFwdSm90INS1_25CollectiveMainloopFwdSm90ILi2EN4cute5tupleIJNS5_1CILi1EEES8_S8_EEENS6_IJNS7_ILi128EEENS7_ILi96EEENS7_ILi64EEEEEELi256ENS_6half_tEfNS_4arch4Sm90ELb0ELb0ELb1ELb1ELb0ELb1ELb0ELb1ELb0ELb0ELb0ELb0EEENS1_21CollectiveEpilogueFwdINS6_IJSA_NS7_ILi256EEESB_EEES9_SE_SG_Li256ELb1ELb0ELb0ELb0EEENS1_36VarlenDynamicPersistentTileSchedulerILi128ELi96ELi256ELi32ELb0ELb0ELb1ELb0ELb1ELb1EEEEEEEEEvNT_6ParamsE)
        /*0188*/ 	.word	0x00000038


	//----- nvinfo : EIATTR_REGCOUNT
	.align		4
.L_99:
        /*018c*/ 	.byte	0x04, 0x2f
        /*018e*/ 	.short	(.L_101 - .L_100)
	.align		4
.L_100:
        /*0190*/ 	.word	index@(_ZN7cutlass13device_kernelIN5flash11enable_sm90INS1_16FlashAttnFwdSm90INS1_25CollectiveMainloopFwdSm90ILi2EN4cute5tupleIJNS5_1CILi1EEES8_S8_EEENS6_IJNS7_ILi128EEENS7_ILi96EEENS7_ILi64EEEEEELi256ENS_6half_tEfNS_4arch4Sm90ELb0ELb0ELb1ELb1ELb0ELb0ELb0ELb1ELb0ELb0ELb0ELb0EEENS1_21CollectiveEpilogueFwdINS6_IJSA_NS7_ILi256EEESB_EEES9_SE_SG_Li256ELb1ELb0ELb0ELb0EEENS1_36VarlenDynamicPersistentTileSchedulerILi128ELi96ELi256ELi32ELb0ELb0ELb1ELb0ELb1ELb1EEEEEEEEEvNT_6ParamsE)
        /*0194*/ 	.word	0x000000a8


	//----- nvinfo : EIATTR_FRAME_SIZE
	.align		4
.L_101:
        /*0198*/ 	.byte	0x04, 0x11
        /*019a*/ 	.short	(.L_103 - .L_102)
	.align		4
.L_102:
        /*019c*/ 	.word	index@(_ZN7cutlass13device_kernelIN5flash11enable_sm90INS1_16FlashAttnFwdSm90INS1_25CollectiveMainloopFwdSm90ILi2EN4cute5tupleIJNS5_1CILi1EEES8_S8_EEENS6_IJNS7_ILi128EEENS7_ILi96EEENS7_ILi64EEEEEELi256ENS_6half_tEfNS_4arch4Sm90ELb0ELb0ELb1ELb1ELb0ELb0ELb0ELb1ELb0ELb0ELb0ELb0EEENS1_21CollectiveEpilogueFwdINS6_IJSA_NS7_ILi256EEESB_EEES9_SE_SG_Li256ELb1ELb0ELb0ELb0EEENS1_36VarlenDynamicPersistentTileSchedulerILi128ELi96ELi256ELi32ELb0ELb0ELb1ELb0ELb1ELb1EEEEEEEEEvNT_6ParamsE)
        /*01a0*/ 	.word	0x00000030


	//----- nvinfo : EIATTR_REGCOUNT
	.align		4
.L_103:
        /*01a4*/ 	.byte	0x04, 0x2f
        /*01a6*/ 	.short	(.L_105 - .L_104)
	.align		4
.L_104:
        /*01a8*/ 	.word	index@(_ZN7cutlass13device_kernelIN5flash11enable_sm90INS1_16FlashAttnFwdSm90INS1_25CollectiveMainloopFwdSm90ILi2EN4cute5tupleIJNS5_1CILi1EEES8_S8_EEENS6_IJNS7_ILi128EEENS7_ILi96EEENS7_ILi64EEEEEELi256ENS_6half_tEfNS_4arch4Sm90ELb0ELb0ELb1ELb0ELb0ELb0ELb1ELb1ELb0ELb0ELb0ELb0EEENS1_21CollectiveEpilogueFwdINS6_IJSA_NS7_ILi256EEESB_EEES9_SE_SG_Li256ELb0ELb0ELb0ELb0EEENS1_29StaticPersistentTileSchedulerILb0EEEEEEEEEvNT_6ParamsE)
        /*01ac*/ 	.word	0x000000a8


	//----- nvinfo : EIATTR_FRAME_SIZE
	.align		4
.L_105:
        /*01b0*/ 	.byte	0x04, 0x11
        /*01b2*/ 	.short	(.L_107 - .L_106)
	.align		4
.L_106:
        /*01b4*/ 	.word	index@(_ZN7cutlass13device_kernelIN5flash11enable_sm90INS1_16FlashAttnFwdSm90INS1_25CollectiveMainloopFwdSm90ILi2EN4cute5tupleIJNS5_1CILi1EEES8_S8_EEENS6_IJNS7_ILi128EEENS7_ILi96EEENS7_ILi64EEEEEELi256ENS_6half_tEfNS_4arch4Sm90ELb0ELb0ELb1ELb0ELb0ELb0ELb1ELb1ELb0ELb0ELb0ELb0EEENS1_21CollectiveEpilogueFwdINS6_IJSA_NS7_ILi256EEESB_EEES9_SE_SG_Li256ELb0ELb0ELb0ELb0EEENS1_29StaticPersistentTileSchedulerILb0EEEEEEEEEvNT_6ParamsE)
        /*01b8*/ 	.word	0x00000020


	//----- nvinfo : EIATTR_REGCOUNT
	.align		4
.L_107:
        /*01bc*/ 	.byte	0x04, 0x2f
        /*01be*/ 	.short	(.L_109 - .L_108)
	.align		4
.L_108:
        /*01c0*/ 	.word	index@(_ZN7cutlass13device_kernelIN5flash11enable_sm90INS1_16FlashAttnFwdSm90INS1_25CollectiveMainloopFwdSm90ILi2EN4cute5tupleIJNS5_1CILi1EEES8_S8_EEENS6_IJNS7_ILi128EEENS7_ILi96EEENS7_ILi64EEEEEELi256ENS_6half_tEfNS_4arch4Sm90ELb0ELb0ELb1ELb0ELb0ELb0ELb0ELb1ELb0ELb0ELb0ELb0EEENS1_21CollectiveEpilogueFwdINS6_IJSA_NS7_ILi256EEESB_EEES9_SE_SG_Li256ELb0ELb0ELb0ELb0EEENS1_29StaticPersistentTileSchedulerILb0EEEEEEEEEvNT_6ParamsE)
        /*01c4*/ 	.word	0x000000a8


	//----- nvinfo : EIATTR_FRAME_SIZE
	.align		4
.L_109:
        /*01c8*/ 	.byte	0x04, 0x11
        /*01ca*/ 	.short	(.L_111 - .L_110)
	.align		4
.L_110:
        /*01cc*/ 	.word	index@(_ZN7cutlass13device_kernelIN5flash11enable_sm90INS1_16FlashAttnFwdSm90INS1_25CollectiveMainloopFwdSm90ILi2EN4cute5tupleIJNS5_1CILi1EEES8_S8_EEENS6_IJNS7_ILi128EEENS7_ILi96EEENS7_ILi64EEEEEELi256ENS_6half_tEfNS_4arch4Sm90ELb0ELb0ELb1ELb0ELb0ELb0ELb0ELb1ELb0ELb0ELb0ELb0EEENS1_21CollectiveEpilogueFwdINS6_IJSA_NS7_ILi256EEESB_EEES9_SE_SG_Li256ELb0ELb0ELb0ELb0EEENS1_29StaticPersistentTileSchedulerILb0EEEEEEEEEvNT_6ParamsE)
        /*01d0*/ 	.word	0x00000020


	//----- nvinfo : EIATTR_REGCOUNT
	.align		4
.L_111:
        /*01d4*/ 	.byte	0x04, 0x2f
        /*01d6*/ 	.short	(.L_113 - .L_112)
	.align		4
.L_112:
        /*01d8*/ 	.word	index@(_ZN7cutlass13device_kernelIN5flash11enable_sm90INS1_16FlashAttnFwdSm90INS1_25CollectiveMainloopFwdSm90ILi2EN4cute5tupleIJNS5_1CILi1EEES8_S8_EEENS6_IJNS7_ILi64EEESA_SA_EEELi512ENS_6half_tEfNS_4arch4Sm90ELb1ELb0ELb1ELb1ELb0ELb1ELb1ELb0ELb0ELb0ELb0ELb0EEENS1_21CollectiveEpilogueFwdINS6_IJSA_NS7_ILi512EEESA_EEES9_SC_SE_Li256ELb1ELb0ELb0ELb0EEENS1_36VarlenDynamicPersistentTileSchedulerILi64ELi64ELi256ELi32ELb0ELb0ELb1ELb1ELb1ELb1EEEEEEEEEvNT_6ParamsE)
        /*01dc*/ 	.word	0x000000a8


	//----- nvinfo : EIATTR_FRAME_SIZE
	.align		4
.L_113:
        /*01e0*/ 	.byte	0x04, 0x11
        /*01e2*/ 	.short	(.L_115 - .L_114)
	.align		4
.L_114:
        /*01e4*/ 	.word	index@(_ZN7cutlass13device_kernelIN5flash11enable_sm90INS1_16FlashAttnFwdSm90INS1_25CollectiveMainloopFwdSm90ILi2EN4cute5tupleIJNS5_1CILi1EEES8_S8_EEENS6_IJNS7_ILi64EEESA_SA_EEELi512ENS_6half_tEfNS_4arch4Sm90ELb1ELb0ELb1ELb1ELb0ELb1ELb1ELb0ELb0ELb0ELb0ELb0EEENS1_21CollectiveEpilogueFwdINS6_IJSA_NS7_ILi512EEESA_EEES9_SC_SE_Li256ELb1ELb0ELb0ELb0EEENS1_36VarlenDynamicPersistentTileSchedulerILi64ELi64ELi256ELi32ELb0ELb0ELb1ELb1ELb1ELb1EEEEEEEEEvNT_6ParamsE)
        /*01e8*/ 	.word	0x00000038


	//----- nvinfo : EIATTR_REGCOUNT
	.align		4
.L_115:
        /*01ec*/ 	.byte	0x04, 0x2f
        /*01ee*/ 	.short	(.L_117 - .L_116)
	.align		4
.L_116:
        /*01f0*/ 	.word	index@(_ZN7cutlass13device_kernelIN5flash11enable_sm90INS1_16FlashAttnFwdSm90INS1_25CollectiveMainloopFwdSm90ILi2EN4cute5tupleIJNS5_1CILi1EEES8_S8_EEENS6_IJNS7_ILi64EEESA_SA_EEELi512ENS_6half_tEfNS_4arch4Sm90ELb1ELb0ELb1ELb1ELb0ELb0ELb1ELb0ELb0ELb0ELb0ELb0EEENS1_21CollectiveEpilogueFwdINS6_IJSA_NS7_ILi512EEESA_EEES9_SC_SE_Li256ELb1ELb0ELb0ELb0EEENS1_36VarlenDynamicPersistentTileSchedulerILi64ELi64ELi256ELi32ELb0ELb0ELb1ELb1ELb1ELb1EEEEEEEEEvNT_6ParamsE)
        /*01f4*/ 	.word	0x000000a8


	//----- nvinfo : EIATTR_FRAME_SIZE
	.align		4
.L_117:
        /*01f8*/ 	.byte	0x04, 0x11
        /*01fa*/ 	.short	(.L_119 - .L_118)
	.align		4
.L_118:
        /*01fc*/ 	.word	index@(_ZN7cutlass13device_kernelIN5flash11enable_sm90INS1_16FlashAttnFwdSm90INS1_25CollectiveMainloopFwdSm90ILi2EN4cute5tupleIJNS5_1CILi1EEES8_S8_EEENS6_IJNS7_ILi64EEESA_SA_EEELi512ENS_6half_tEfNS_4arch4Sm90ELb1ELb0ELb1ELb1ELb0ELb0ELb1ELb0ELb0ELb0ELb0ELb0EEENS1_21CollectiveEpilogueFwdINS6_IJSA_NS7_ILi512EEESA_EEES9_SC_SE_Li256ELb1ELb0ELb0ELb0EEENS1_36VarlenDynamicPersistentTileSchedulerILi64ELi64ELi256ELi32ELb0ELb0ELb1ELb1ELb1ELb1EEEEEEEEEvNT_6ParamsE)
        /*0200*/ 	.word	0x00000030


	//----- nvinfo : EIATTR_REGCOUNT
	.align		4
.L_119:
        /*0204*/ 	.byte	0x04, 0x2f
        /*0206*/ 	.short	(.L_121 - .L_120)
	.align		4
.L_120:
        /*0208*/ 	.word	index@(_ZN7cutlass13device_kernelIN5flash11enable_sm90INS1_16FlashAttnFwdSm90INS1_25CollectiveMainloopFwdSm90ILi2EN4cute5tupleIJNS5_1CILi1EEES8_S8_EEENS6_IJNS7_ILi64EEESA_SA_EEELi512ENS_6half_tEfNS_4arch4Sm90ELb1ELb0ELb1ELb1ELb0ELb1ELb0ELb0ELb0ELb0ELb0ELb0EEENS1_21CollectiveEpilogueFwdINS6_IJSA_NS7_ILi512EEESA_EEES9_SC_SE_Li256ELb1ELb0ELb0ELb0EEENS1_36VarlenDynamicPersistentTileSchedulerILi64ELi64ELi256ELi32ELb0ELb0ELb1ELb1ELb1ELb1EEEEEEEEEvNT_6ParamsE)
        /*020c*/ 	.word	0x000000a8


	//----- nvinfo : EIATTR_FRAME_SIZE
	.align		4
.L_121:
        /*0210*/ 	.byte	0x04, 0x11
        /*0212*/ 	.short	(.L_123 - .L_122)
	.align		4
.L_122:
        /*0214*/ 	.word	index@(_ZN7cutlass13device_kernelIN5flash11enable_sm90INS1_16FlashAttnFwdSm90INS1_25CollectiveMainloopFwdSm90ILi2EN4cute5tupleIJNS5_1CILi1EEES8_S8_EEENS6_IJNS7_ILi64EEESA_SA_EEELi512ENS_6half_tEfNS_4arch4Sm90ELb1ELb0ELb1ELb1ELb0ELb1ELb0ELb0ELb0ELb0ELb0ELb0EEENS1_21CollectiveEpilogueFwdINS6_IJSA_NS7_ILi512EEESA_EEES9_SC_SE_Li256ELb1ELb0ELb0ELb0EEENS1_36VarlenDynamicPersistentTileSchedulerILi64ELi64ELi256ELi32ELb0ELb0ELb1ELb1ELb1ELb1EEEEEEEEEvNT_6ParamsE)
        /*0218*/ 	.word	0x00000038


	//----- nvinfo : EIATTR_REGCOUNT
	.align		4
.L_123:
        /*021c*/ 	.byte	0x04, 0x2f
        /*021e*/ 	.short	(.L_125 - .L_124)
	.align		4
.L_124:
        /*0220*/ 	.word	index@(_ZN7cutlass13device_kernelIN5flash11enable_sm90INS1_16FlashAttnFwdSm90INS1_25CollectiveMainloopFwdSm90ILi2EN4cute5tupleIJNS5_1CILi1EEES8_S8_EEENS6_IJNS7_ILi64EEESA_SA_EEELi512ENS_6half_tEfNS_4arch4Sm90ELb1ELb0ELb1ELb1ELb0ELb0ELb0ELb0ELb0ELb0ELb0ELb0EEENS1_21CollectiveEpilogueFwdINS6_IJSA_NS7_ILi512EEESA_EEES9_SC_SE_Li256ELb1ELb0ELb0ELb0EEENS1_36VarlenDynamicPersistentTileSchedulerILi64ELi64ELi256ELi32ELb0ELb0ELb1ELb1ELb1ELb1EEEEEEEEEvNT_6ParamsE)
        /*0224*/ 	.word	0x000000a8


	//----- nvinfo : EIATTR_FRAME_SIZE
	.align		4
.L_125:
        /*0228*/ 	.byte	0x04, 0x11
        /*022a*/ 	.short	(.L_127 - .L_126)
	.align		4
.L_126:
        /*022c*/ 	.word	index@(_ZN7cutlass13device_kernelIN5flash11enable_sm90INS1_16FlashAttnFwdSm90INS1_25CollectiveMainloopFwdSm90ILi2EN4cute5tupleIJNS5_1CILi1EEES8_S8_EEENS6_IJNS7_ILi64EEESA_SA_EEELi512ENS_6half_tEfNS_4arch4Sm90ELb1ELb0ELb1ELb1ELb0ELb0ELb0ELb0ELb0ELb0ELb0ELb0EEENS1_21CollectiveEpilogueFwdINS6_IJSA_NS7_ILi512EEESA_EEES9_SC_SE_Li256ELb1ELb0ELb0ELb0EEENS1_36VarlenDynamicPersistentTileSchedulerILi64ELi64ELi256ELi32ELb0ELb0ELb1ELb1ELb1ELb1EEEEEEEEEvNT_6ParamsE)
        /*0230*/ 	.word	0x00000028


	//----- nvinfo : EIATTR_REGCOUNT
	.align		4
.L_127:
        /*0234*/ 	.byte	0x04, 0x2f
        /*0236*/ 	.short	(.L_129 - .L_128)
	.align		4
.L_128:
        /*0238*/ 	.word	index@(_ZN7cutlass13device_kernelIN5flash11enable_sm90INS1_16FlashAttnFwdSm90INS1_25CollectiveMainloopFwdSm90ILi2EN4cute5tupleIJNS5_1CILi1EEES8_S8_EEENS6_IJNS7_ILi64EEESA_SA_EEELi512ENS_6half_tEfNS_4arch4Sm90ELb1ELb0ELb1ELb0ELb0ELb0ELb1ELb0ELb0ELb0ELb0ELb0EEENS1_21CollectiveEpilogueFwdINS6_IJSA_NS7_ILi512EEESA_EEES9_SC_SE_Li256ELb0ELb0ELb0ELb0EEENS1_30DynamicPersistentTileSchedulerILi256ELi32ELb0ELb0ELb1EEEEEEEEEvNT_6ParamsE)
        /*023c*/ 	.word	0x000000a8


	//----- nvinfo : EIATTR_FRAME_SIZE
	.align		4
.L_129:
        /*0240*/ 	.byte	0x04, 0x11
        /*0242*/ 	.short	(.L_131 - .L_130)
	.align		4
.L_130:
        /*0244*/ 	.word	index@(_ZN7cutlass13device_kernelIN5flash11enable_sm90INS1_16FlashAttnFwdSm90INS1_25CollectiveMainloopFwdSm90ILi2EN4cute5tupleIJNS5_1CILi1EEES8_S8_EEENS6_IJNS7_ILi64EEESA_SA_EEELi512ENS_6half_tEfNS_4arch4Sm90ELb1ELb0ELb1ELb0ELb0ELb0ELb1ELb0ELb0ELb0ELb0ELb0EEENS1_21CollectiveEpilogueFwdINS6_IJSA_NS7_ILi512EEESA_EEES9_SC_SE_Li256ELb0ELb0ELb0ELb0EEENS1_30DynamicPersistentTileSchedulerILi256ELi32ELb0ELb0ELb1EEEEEEEEEvNT_6ParamsE)
        /*0248*/ 	.word	0x00000008


	//----- nvinfo : EIATTR_REGCOUNT
	.align		4
.L_131:
        /*024c*/ 	.byte	0x04, 0x2f
        /*024e*/ 	.short	(.L_133 - .L_132)
	.align		4
.L_132:
        /*0250*/ 	.word	index@(_ZN7cutlass13device_kernelIN5flash11enable_sm90INS1_16FlashAttnFwdSm90INS1_25CollectiveMainloopFwdSm90ILi2EN4cute5tupleIJNS5_1CILi1EEES8_S8_EEENS6_IJNS7_ILi64EEESA_SA_EEELi512ENS_6half_tEfNS_4arch4Sm90ELb1ELb0ELb1ELb0ELb0ELb0ELb0ELb0ELb0ELb0ELb0ELb0EEENS1_21CollectiveEpilogueFwdINS6_IJSA_NS7_ILi512EEESA_EEES9_SC_SE_Li256ELb0ELb0ELb0ELb0EEENS1_30DynamicPersistentTileSchedulerILi256ELi32ELb0ELb0ELb1EEEEEEEEEvNT_6ParamsE)
        /*0254*/ 	.word	0x000000a8


	//----- nvinfo : EIATTR_FRAME_SIZE
	.align		4
.L_133:
        /*0258*/ 	.byte	0x04, 0x11
        /*025a*/ 	.short	(.L_135 - .L_134)
	.align		4
.L_134:
        /*025c*/ 	.word	index@(_ZN7cutlass13device_kernelIN5flash11enable_sm90INS1_16FlashAttnFwdSm90INS1_25CollectiveMainloopFwdSm90ILi2EN4cute5tupleIJNS5_1CILi1EEES8_S8_EEENS6_IJNS7_ILi64EEESA_SA_EEELi512ENS_6half_tEfNS_4arch4Sm90ELb1ELb0ELb1ELb0ELb0ELb0ELb0ELb0ELb0ELb0ELb0ELb0EEENS1_21CollectiveEpilogueFwdINS6_IJSA_NS7_ILi512EEESA_EEES9_SC_SE_Li256ELb0ELb0ELb0ELb0EEENS1_30DynamicPersistentTileSchedulerILi256ELi32ELb0ELb0ELb1EEEEEEEEEvNT_6ParamsE)
        /*0260*/ 	.word	0x00000000


	//----- nvinfo : EIATTR_REGCOUNT
	.align		4
.L_135:
        /*0264*/ 	.byte	0x04, 0x2f
        /*0266*/ 	.short	(.L_137 - .L_136)
	.align		4
.L_136:
        /*0268*/ 	.word	index@(_ZN7cutlass13device_kernelIN5flash11enable_sm90INS1_16FlashAttnFwdSm90INS1_25CollectiveMainloopFwdSm90ILi2EN4cute5tupleIJNS5_1CILi1EEES8_S8_EEENS6_IJNS7_ILi64EEESA_SA_EEELi512ENS_6half_tEfNS_4arch4Sm90ELb0ELb1ELb1ELb1ELb0ELb1ELb1ELb0ELb0ELb0ELb0ELb0EEENS1_21CollectiveEpilogueFwdINS6_IJSA_NS7_ILi512EEESA_EEES9_SC_SE_Li256ELb1ELb0ELb0ELb0EEENS1_36VarlenDynamicPersistentTileSchedulerILi64ELi64ELi256ELi32ELb0ELb0ELb1ELb1ELb0ELb1EEEEEEEEEvNT_6ParamsE)
        /*026c*/ 	.word	0x000000a8


	//----- nvinfo : EIATTR_FRAME_SIZE
	.align		4
.L_137:
        /*0270*/ 	.byte	0x04, 0x11
        /*0272*/ 	.short	(.L_139 - .L_138)
	.align		4
.L_138:
        /*0274*/ 	.word	index@(_ZN7cutlass13device_kernelIN5flash11enable_sm90INS1_16FlashAttnFwdSm90INS1_25CollectiveMainloopFwdSm90ILi2EN4cute5tupleIJNS5_1CILi1EEES8_S8_EEENS6_IJNS7_ILi64EEESA_SA_EEELi512ENS_6half_tEfNS_4arch4Sm90ELb0ELb1ELb1ELb1ELb0ELb1ELb1ELb0ELb0ELb0ELb0ELb0EEENS1_21CollectiveEpilogueFwdINS6_IJSA_NS7_ILi512EEESA_EEES9_SC_SE_Li256ELb1ELb0ELb0ELb0EEENS1_36VarlenDynamicPersistentTileSchedulerILi64ELi64ELi256ELi32ELb0ELb0ELb1ELb1ELb0ELb1EEEEEEEEEvNT_6ParamsE)
        /*0278*/ 	.word	0x00000038


	//----- nvinfo : EIATTR_REGCOUNT
	.align		4
.L_139:
        /*027c*/ 	.byte	0x04, 0x2f
        /*027e*/ 	.short	(.L_141 - .L_140)
	.align		4
.L_140:
        /*0280*/ 	.word	index@(_ZN7cutlass13device_kernelIN5flash11enable_sm90INS1_16FlashAttnFwdSm90INS1_25CollectiveMainloopFwdSm90ILi2EN4cute5tupleIJNS5_1CILi1EEES8_S8_EEENS6_IJNS7_ILi64EEESA_SA_EEELi512ENS_6half_tEfNS_4arch4Sm90ELb0ELb1ELb1ELb1ELb0ELb0ELb1ELb0ELb0ELb0ELb0ELb0EEENS1_21CollectiveEpilogueFwdINS6_IJSA_NS7_ILi512EEESA_EEES9_SC_SE_Li256ELb1ELb0ELb0ELb0EEENS1_36VarlenDynamicPersistentTileSchedulerILi64ELi64ELi256ELi32ELb0ELb0ELb1ELb1ELb0ELb1EEEEEEEEEvNT_6ParamsE)
        /*0284*/ 	.word	0x000000a8


	//----- nvinfo : EIATTR_FRAME_SIZE
	.align		4
.L_141:
        /*0288*/ 	.byte	0x04, 0x11
        /*028a*/ 	.short	(.L_143 - .L_142)
	.align		4
.L_142:
        /*028c*/ 	.word	index@(_ZN7cutlass13device_kernelIN5flash11enable_sm90INS1_16FlashAttnFwdSm90INS1_25CollectiveMainloopFwdSm90ILi2EN4cute5tupleIJNS5_1CILi1EEES8_S8_EEENS6_IJNS7_ILi64EEESA_SA_EEELi512ENS_6half_tEfNS_4arch4Sm90ELb0ELb1ELb1ELb1ELb0ELb0ELb1ELb0ELb0ELb0ELb0ELb0EEENS1_21CollectiveEpilogueFwdINS6_IJSA_NS7_ILi512EEESA_EEES9_SC_SE_Li256ELb1ELb0ELb0ELb0EEENS1_36VarlenDynamicPersistentTileSchedulerILi64ELi64ELi256ELi32ELb0ELb0ELb1ELb1ELb0ELb1EEEEEEEEEvNT_6ParamsE)
        /*0290*/ 	.word	0x00000028


	//----- nvinfo : EIATTR_REGCOUNT
	.align		4
.L_143:
        /*0294*/ 	.byte	0x04, 0x2f
        /*0296*/ 	.short	(.L_145 - .L_144)
	.align		4
.L_144:
        /*0298*/ 	.word	index@(_ZN7cutlass13device_kernelIN5flash11enable_sm90INS1_16FlashAttnFwdSm90INS1_25CollectiveMainloopFwdSm90ILi2EN4cute5tupleIJNS5_1CILi1EEES8_S8_EEENS6_IJNS7_ILi64EEESA_SA_EEELi512ENS_6half_tEfNS_4arch4Sm90ELb0ELb1ELb1ELb1ELb0ELb1ELb0ELb0ELb0ELb0ELb0ELb0EEENS1_21CollectiveEpilogueFwdINS6_IJSA_NS7_ILi512EEESA_EEES9_SC_SE_Li256ELb1ELb0ELb0ELb0EEENS1_36VarlenDynamicPersistentTileSchedulerILi64ELi64ELi256ELi32ELb0ELb0ELb1ELb1ELb0ELb1EEEEEEEEEvNT_6ParamsE)
        /*029c*/ 	.word	0x000000a8


	//----- nvinfo : EIATTR_FRAME_SIZE
	.align		4
.L_145:
        /*02a0*/ 	.byte	0x04, 0x11
        /*02a2*/ 	.short	(.L_147 - .L_146)
	.align		4
.L_146:
        /*02a4*/ 	.word	index@(_ZN7cutlass13device_kernelIN5flash11enable_sm90INS1_16FlashAttnFwdSm90INS1_25CollectiveMainloopFwdSm90ILi2EN4cute5tupleIJNS5_1CILi1EEES8_S8_EEENS6_IJNS7_ILi64EEESA_SA_EEELi512ENS_6half_tEfNS_4arch4Sm90ELb0ELb1ELb1ELb1ELb0ELb1ELb0ELb0ELb0ELb0ELb0ELb0EEENS1_21CollectiveEpilogueFwdINS6_IJSA_NS7_ILi512EEESA_EEES9_SC_SE_Li256ELb1ELb0ELb0ELb0EEENS1_36VarlenDynamicPersistentTileSchedulerILi64ELi64ELi256ELi32ELb0ELb0ELb1ELb1ELb0ELb1EEEEEEEEEvNT_6ParamsE)
        /*02a8*/ 	.word	0x00000028


	//----- nvinfo : EIATTR_REGCOUNT
	.align		4
.L_147:
        /*02ac*/ 	.byte	0x04, 0x2f
        /*02ae*/ 	.short	(.L_149 - .L_148)
	.align		4
.L_148:
        /*02b0*/ 	.word	index@(_ZN7cutlass13device_kernelIN5flash11enable_sm90INS1_16FlashAttnFwdSm90INS1_25CollectiveMainloopFwdSm90ILi2EN4cute5tupleIJNS5_1CILi1EEES8_S8_EEENS6_IJNS7_ILi64EEESA_SA_EEELi512ENS_6half_tEfNS_4arch4Sm90ELb0ELb1ELb1ELb1ELb0ELb0ELb0ELb0ELb0ELb0ELb0ELb0EEENS1_21CollectiveEpilogueFwdINS6_IJSA_NS7_ILi512EEESA_EEES9_SC_SE_Li256ELb1ELb0ELb0ELb0EEENS1_36VarlenDynamicPersistentTileSchedulerILi64ELi64ELi256ELi32ELb0ELb0ELb1ELb1ELb0ELb1EEEEEEEEEvNT_6ParamsE)
        /*02b4*/ 	.word	0x000000a8


	//----- nvinfo : EIATTR_FRAME_SIZE
	.align		4
.L_149:
        /*02b8*/ 	.byte	0x04, 0x11
        /*02ba*/ 	.short	(.L_151 - .L_150)
	.align		4
.L_150:
        /*02bc*/ 	.word	index@(_ZN7cutlass13device_kernelIN5flash11enable_sm90INS1_16FlashAttnFwdSm90INS1_25CollectiveMainloopFwdSm90ILi2EN4cute5tupleIJNS5_1CILi1EEES8_S8_EEENS6_IJNS7_ILi64EEESA_SA_EEELi512ENS_6half_tEfNS_4arch4Sm90ELb0ELb1ELb1ELb1ELb0ELb0ELb0ELb0ELb0ELb0ELb0ELb0EEENS1_21CollectiveEpilogueFwdINS6_IJSA_NS7_ILi512EEESA_EEES9_SC_SE_Li256ELb1ELb0ELb0ELb0EEENS1_36VarlenDynamicPersistentTileSchedulerILi64ELi64ELi256ELi32ELb0ELb0ELb1ELb1ELb0ELb1EEEEEEEEEvNT_6ParamsE)
        /*02c0*/ 	.word	0x00000020


	//----- nvinfo : EIATTR_REGCOUNT
	.align		4
.L_151:
        /*02c4*/ 	.byte	0x04, 0x2f
        /*02c6*/ 	.short	(.L_153 - .L_152)
	.align		4
.L_152:
        /*02c8*/ 	.word	index@(_ZN7cutlass13device_kernelIN5flash11enable_sm90INS1_16FlashAttnFwdSm90INS1_25CollectiveMainloopFwdSm90ILi2EN4cute5tupleIJNS5_1CILi1EEES8_S8_EEENS6_IJNS7_ILi64EEESA_SA_EEELi512ENS_6half_tEfNS_4arch4Sm90ELb0ELb1ELb1ELb0ELb0ELb0ELb1ELb0ELb0ELb0ELb0ELb0EEENS1_21CollectiveEpilogueFwdINS6_IJSA_NS7_ILi512EEESA_EEES9_SC_SE_Li256ELb0ELb0ELb0ELb0EEENS1_30DynamicPersistentTileSchedulerILi256ELi32ELb0ELb0ELb1EEEEEEEEEvNT_6ParamsE)
        /*02cc*/ 	.word	0x000000a8


	//----- nvinfo : EIATTR_FRAME_SIZE
	.align		4
.L_153:
        /*02d0*/ 	.byte	0x04, 0x11
        /*02d2*/ 	.short	(.L_155 - .L_154)
	.align		4
.L_154:
        /*02d4*/ 	.word	index@(_ZN7cutlass13device_kernelIN5flash11enable_sm90INS1_16FlashAttnFwdSm90INS1_25CollectiveMainloopFwdSm90ILi2EN4cute5tupleIJNS5_1CILi1EEES8_S8_EEENS6_IJNS7_ILi64EEESA_SA_EEELi512ENS_6half_tEfNS_4arch4Sm90ELb0ELb1ELb1ELb0ELb0ELb0ELb1ELb0ELb0ELb0ELb0ELb0EEENS1_21CollectiveEpilogueFwdINS6_IJSA_NS7_ILi512EEESA_EEES9_SC_SE_Li256ELb0ELb0ELb0ELb0EEENS1_30DynamicPersistentTileSchedulerILi256ELi32ELb0ELb0ELb1EEEEEEEEEvNT_6ParamsE)
        /*02d8*/ 	.word	0x00000008


	//----- nvinfo : EIATTR_REGCOUNT
	.align		4
.L_155:
        /*02dc*/ 	.byte	0x04, 0x2f
        /*02de*/ 	.short	(.L_157 - .L_156)
	.align		4
.L_156:
        /*02e0*/ 	.word	index@(_ZN7cutlass13device_kernelIN5flash11enable_sm90INS1_16FlashAttnFwdSm90INS1_25CollectiveMainloopFwdSm90ILi2EN4cute5tupleIJNS5_1CILi1EEES8_S8_EEENS6_IJNS7_ILi64EEESA_SA_EEELi512ENS_6half_tEfNS_4arch4Sm90ELb0ELb1ELb1ELb0ELb0ELb0ELb0ELb0ELb0ELb0ELb0ELb0EEENS1_21CollectiveEpilogueFwdINS6_IJSA_NS7_ILi512EEESA_EEES9_SC_SE_Li256ELb0ELb0ELb0ELb0EEENS1_30DynamicPersistentTileSchedulerILi256ELi32ELb0ELb0ELb1EEEEEEEEEvNT_6ParamsE)
        /*02e4*/ 	.word	0x000000a8


	//----- nvinfo : EIATTR_FRAME_SIZE
	.align		4
.L_157:
        /*02e8*/ 	.byte	0x04, 0x11
        /*02ea*/ 	.short	(.L_159 - .L_158)
	.align		4
.L_158:
        /*02ec*/ 	.word	index@(_ZN7cutlass13device_kernelIN5flash11enable_sm90INS1_16FlashAttnFwdSm90INS1_25CollectiveMainloopFwdSm90ILi2EN4cute5tupleIJNS5_1CILi1EEES8_S8_EEENS6_IJNS7_ILi64EEESA_SA_EEELi512ENS_6half_tEfNS_4arch4Sm90ELb0ELb1ELb1ELb0ELb0ELb0ELb0ELb0ELb0ELb0ELb0ELb0EEENS1_21CollectiveEpilogueFwdINS6_IJSA_NS7_ILi512EEESA_EEES9_SC_SE_Li256ELb0ELb0ELb0ELb0EEENS1_30DynamicPersistentTileSchedulerILi256ELi32ELb0ELb0ELb1EEEEEEEEEvNT_6ParamsE)
        /*02f0*/ 	.word	0x00000000


	//----- nvinfo : EIATTR_REGCOUNT
	.align		4
.L_159:
        /*02f4*/ 	.byte	0x04, 0x2f
        /*02f6*/ 	.short	(.L_161 - .L_160)
	.align		4
.L_160:
        /*02f8*/ 	.word	index@(_ZN7cutlass13device_kernelIN5flash11enable_sm90INS1_16FlashAttnFwdSm90INS1_25CollectiveMainloopFwdSm90ILi2EN4cute5tupleIJNS5_1CILi1EEES8_S8_EEENS6_IJNS7_ILi64EEESA_SA_EEELi512ENS_6half_tEfNS_4arch4Sm90ELb0ELb0ELb1ELb1ELb0ELb1ELb1ELb0ELb0ELb0ELb0ELb0EEENS1_21CollectiveEpilogueFwdINS6_IJSA_NS7_ILi512EEESA_EEES9_SC_SE_Li256ELb1ELb0ELb0ELb0EEENS1_36VarlenDynamicPersistentTileSchedulerILi64ELi64ELi256ELi32ELb0ELb0ELb1ELb0ELb1ELb1EEEEEEEEEvNT_6ParamsE)
        /*02fc*/ 	.word	0x000000a8


	//----- nvinfo : EIATTR_FRAME_SIZE
	.align		4
.L_161:
        /*0300*/ 	.byte	0x04, 0x11
        /*0302*/ 	.short	(.L_163 - .L_162)
	.align		4
.L_162:
        /*0304*/ 	.word	index@(_ZN7cutlass13device_kernelIN5flash11enable_sm90INS1_16FlashAttnFwdSm90INS1_25CollectiveMainloopFwdSm90ILi2EN4cute5tupleIJNS5_1CILi1EEES8_S8_EEENS6_IJNS7_ILi64EEESA_SA_EEELi512ENS_6half_tEfNS_4arch4Sm90ELb0ELb0ELb1ELb1ELb0ELb1ELb1ELb0ELb0ELb0ELb0ELb0EEENS1_21CollectiveEpilogueFwdINS6_IJSA_NS7_ILi512EEESA_EEES9_SC_SE_Li256ELb1ELb0ELb0ELb0EEENS1_36VarlenDynamicPersistentTileSchedulerILi64ELi64ELi256ELi32ELb0ELb0ELb1ELb0ELb1ELb1EEEEEEEEEvNT_6ParamsE)
        /*0308*/ 	.word	0x00000040


	//----- nvinfo : EIATTR_REGCOUNT
	.align		4
.L_163:
        /*030c*/ 	.byte	0x04, 0x2f
        /*030e*/ 	.short	(.L_165 - .L_164)
	.align		4
.L_164:
        /*0310*/ 	.word	index@(_ZN7cutlass13device_kernelIN5flash11enable_sm90INS1_16FlashAttnFwdSm90INS1_25CollectiveMainloopFwdSm90ILi2EN4cute5tupleIJNS5_1CILi1EEES8_S8_EEENS6_IJNS7_ILi64EEESA_SA_EEELi512ENS_6half_tEfNS_4arch4Sm90ELb0ELb0ELb1ELb1ELb0ELb0ELb1ELb0ELb0ELb0ELb0ELb0EEENS1_21CollectiveEpilogueFwdINS6_IJSA_NS7_ILi512EEESA_EEES9_SC_SE_Li256ELb1ELb0ELb0ELb0EEENS1_36VarlenDynamicPersistentTileSchedulerILi64ELi64ELi256ELi32ELb0ELb0ELb1ELb0ELb1ELb1EEEEEEEEEvNT_6ParamsE)
        /*0314*/ 	.word	0x000000a8


	//----- nvinfo : EIATTR_FRAME_SIZE
	.align		4
.L_165:
        /*0318*/ 	.byte	0x04, 0x11
        /*031a*/ 	.short	(.L_167 - .L_166)
	.align		4
.L_166:
        /*031c*/ 	.word	index@(_ZN7cutlass13device_kernelIN5flash11enable_sm90INS1_16FlashAttnFwdSm90INS1_25CollectiveMainloopFwdSm90ILi2EN4cute5tupleIJNS5_1CILi1EEES8_S8_EEENS6_IJNS7_ILi64EEESA_SA_EEELi512ENS_6half_tEfNS_4arch4Sm90ELb0ELb0ELb1ELb1ELb0ELb0ELb1ELb0ELb0ELb0ELb0ELb0EEENS1_21CollectiveEpilogueFwdINS6_IJSA_NS7_ILi512EEESA_EEES9_SC_SE_Li256ELb1ELb0ELb0ELb0EEENS1_36VarlenDynamicPersistentTileSchedulerILi64ELi64ELi256ELi32ELb0ELb0ELb1ELb0ELb1ELb1EEEEEEEEEvNT_6ParamsE)
        /*0320*/ 	.word	0x00000038


	//----- nvinfo : EIATTR_REGCOUNT
	.align		4
.L_167:
        /*0324*/ 	.byte	0x04, 0x2f
        /*0326*/ 	.short	(.L_169 - .L_168)
	.align		4
.L_168:
        /*0328*/ 	.word	index@(_ZN7cutlass13device_kernelIN5flash11enable_sm90INS1_16FlashAttnFwdSm90INS1_25CollectiveMainloopFwdSm90ILi2EN4cute5tupleIJNS5_1CILi1EEES8_S8_EEENS6_IJNS7_ILi64EEESA_SA_EEELi512ENS_6half_tEfNS_4arch4Sm90ELb0ELb0ELb1ELb1ELb0ELb1ELb0ELb0ELb0ELb0ELb0ELb0EEENS1_21CollectiveEpilogueFwdINS6_IJSA_NS7_ILi512EEESA_EEES9_SC_SE_Li256ELb1ELb0ELb0ELb0EEENS1_36VarlenDynamicPersistentTileSchedulerILi64ELi64ELi256ELi32ELb0ELb0ELb1ELb0ELb1ELb1EEEEEEEEEvNT_6ParamsE)
        /*032c*/ 	.word	0x000000a8


	//----- nvinfo : EIATTR_FRAME_SIZE
	.align		4
.L_169:
        /*0330*/ 	.byte	0x04, 0x11
        /*0332*/ 	.short	(.L_171 - .L_170)
	.align		4
.L_170:
        /*0334*/ 	.word	index@(_ZN7cutlass13device_kernelIN5flash11enable_sm90INS1_16FlashAttnFwdSm90INS1_25CollectiveMainloopFwdSm90ILi2EN4cute5tupleIJNS5_1CILi1EEES8_S8_EEENS6_IJNS7_ILi64EEESA_SA_EEELi512ENS_6half_tEfNS_4arch4Sm90ELb0ELb0ELb1ELb1ELb0ELb1ELb0ELb0ELb0ELb0ELb0ELb0EEENS1_21CollectiveEpilogueFwdINS6_IJSA_NS7_ILi512EEESA_EEES9_SC_SE_Li256ELb1ELb0ELb0ELb0EEENS1_36VarlenDynamicPersistentTileSchedulerILi64ELi64ELi256ELi32ELb0ELb0ELb1ELb0ELb1ELb1EEEEEEEEEvNT_6ParamsE)
        /*0338*/ 	.word	0x00000040


	//----- nvinfo : EIATTR_REGCOUNT
	.align		4
.L_171:
        /*033c*/ 	.byte	0x04, 0x2f
        /*033e*/ 	.short	(.L_173 - .L_172)
	.align		4
.L_172:
        /*0340*/ 	.word	index@(_ZN7cutlass13device_kernelIN5flash11enable_sm90INS1_16FlashAttnFwdSm90INS1_25CollectiveMainloopFwdSm90ILi2EN4cute5tupleIJNS5_1CILi1EEES8_S8_EEENS6_IJNS7_ILi64EEESA_SA_EEELi512ENS_6half_tEfNS_4arch4Sm90ELb0ELb0ELb1ELb1ELb0ELb0ELb0ELb0ELb0ELb0ELb0ELb0EEENS1_21CollectiveEpilogueFwdINS6_IJSA_NS7_ILi512EEESA_EEES9_SC_SE_Li256ELb1ELb0ELb0ELb0EEENS1_36VarlenDynamicPersistentTileSchedulerILi64ELi64ELi256ELi32ELb0ELb0ELb1ELb0ELb1ELb1EEEEEEEEEvNT_6ParamsE)
        /*0344*/ 	.word	0x000000a8


	//----- nvinfo : EIATTR_FRAME_SIZE
	.align		4
.L_173:
        /*0348*/ 	.byte	0x04, 0x11
        /*034a*/ 	.short	(.L_175 - .L_174)
	.align		4
.L_174:
        /*034c*/ 	.word	index@(_ZN7cutlass13device_kernelIN5flash11enable_sm90INS1_16FlashAttnFwdSm90INS1_25CollectiveMainloopFwdSm90ILi2EN4cute5tupleIJNS5_1CILi1EEES8_S8_EEENS6_IJNS7_ILi64EEESA_SA_EEELi512ENS_6half_tEfNS_4arch4Sm90ELb0ELb0ELb1ELb1ELb0ELb0ELb0ELb0ELb0ELb0ELb0ELb0EEENS1_21CollectiveEpilogueFwdINS6_IJSA_NS7_ILi512EEESA_EEES9_SC_SE_Li256ELb1ELb0ELb0ELb0EEENS1_36VarlenDynamicPersistentTileSchedulerILi64ELi64ELi256ELi32ELb0ELb0ELb1ELb0ELb1ELb1EEEEEEEEEvNT_6ParamsE)
        /*0350*/ 	.word	0x00000030


	//----- nvinfo : EIATTR_REGCOUNT
	.align		4
.L_175:
        /*0354*/ 	.byte	0x04, 0x2f
        /*0356*/ 	.short	(.L_177 - .L_176)
	.align		4
.L_176:
        /*0358*/ 	.word	index@(_ZN7cutlass13device_kernelIN5flash11enable_sm90INS1_16FlashAttnFwdSm90INS1_25CollectiveMainloopFwdSm90ILi2EN4cute5tupleIJNS5_1CILi1EEES8_S8_EEENS6_IJNS7_ILi64EEESA_SA_EEELi512ENS_6half_tEfNS_4arch4Sm90ELb0ELb0ELb1ELb0ELb0ELb0ELb1ELb0ELb0ELb0ELb0ELb0EEENS1_21CollectiveEpilogueFwdINS6_IJSA_NS7_ILi512EEESA_EEES9_SC_SE_Li256ELb0ELb0ELb0ELb0EEENS1_29StaticPersistentTileSchedulerILb0EEEEEEEEEvNT_6ParamsE)
        /*035c*/ 	.word	0x000000a8


	//----- nvinfo : EIATTR_FRAME_SIZE
	.align		4
.L_177:
        /*0360*/ 	.byte	0x04, 0x11
        /*0362*/ 	.short	(.L_179 - .L_178)
	.align		4
.L_178:
        /*0364*/ 	.word	index@(_ZN7cutlass13device_kernelIN5flash11enable_sm90INS1_16FlashAttnFwdSm90INS1_25CollectiveMainloopFwdSm90ILi2EN4cute5tupleIJNS5_1CILi1EEES8_S8_EEENS6_IJNS7_ILi64EEESA_SA_EEELi512ENS_6half_tEfNS_4arch4Sm90ELb0ELb0ELb1ELb0ELb0ELb0ELb1ELb0ELb0ELb0ELb0ELb0EEENS1_21CollectiveEpilogueFwdINS6_IJSA_NS7_ILi512EEESA_EEES9_SC_SE_Li256ELb0ELb0ELb0ELb0EEENS1_29StaticPersistentTileSchedulerILb0EEEEEEEEEvNT_6ParamsE)
        /*0368*/ 	.word	0x00000020


	//----- nvinfo : EIATTR_REGCOUNT
	.align		4
.L_179:
        /*036c*/ 	.byte	0x04, 0x2f
        /*036e*/ 	.short	(.L_181 - .L_180)
	.align		4
.L_180:
        /*0370*/ 	.word	index@(_ZN7cutlass13device_kernelIN5flash11enable_sm90INS1_16FlashAttnFwdSm90INS1_25CollectiveMainloopFwdSm90ILi2EN4cute5tupleIJNS5_1CILi1EEES8_S8_EEENS6_IJNS7_ILi64EEESA_SA_EEELi512ENS_6half_tEfNS_4arch4Sm90ELb0ELb0ELb1ELb0ELb0ELb0ELb0ELb0ELb0ELb0ELb0ELb0EEENS1_21CollectiveEpilogueFwdINS6_IJSA_NS7_ILi512EEESA_EEES9_SC_SE_Li256ELb0ELb0ELb0ELb0EEENS1_29StaticPersistentTileSchedulerILb0EEEEEEEEEvNT_6ParamsE)
        /*0374*/ 	.word	0x000000a8


	//----- nvinfo : EIATTR_FRAME_SIZE
	.align		4
.L_181:
        /*0378*/ 	.byte	0x04, 0x11
        /*037a*/ 	.short	(.L_183 - .L_182)
	.align		4
.L_182:
        /*037c*/ 	.word	index@(_ZN7cutlass13device_kernelIN5flash11enable_sm90INS1_16FlashAttnFwdSm90INS1_25CollectiveMainloopFwdSm90ILi2EN4cute5tupleIJNS5_1CILi1EEES8_S8_EEENS6_IJNS7_ILi64EEESA_SA_EEELi512ENS_6half_tEfNS_4arch4Sm90ELb0ELb0ELb1ELb0ELb0ELb0ELb0ELb0ELb0ELb0ELb0ELb0EEENS1_21CollectiveEpilogueFwdINS6_IJSA_NS7_ILi512EEESA_EEES9_SC_SE_Li256ELb0ELb0ELb0ELb0EEENS1_29StaticPersistentTileSchedulerILb0EEEEEEEEEvNT_6ParamsE)
        /*0380*/ 	.word	0x00000020


	//----- nvinfo : EIATTR_REGCOUNT
	.align		4
.L_183:
        /*0384*/ 	.byte	0x04, 0x2f
        /*0386*/ 	.short	(.L_185 - .L_184)
	.align		4
.L_184:
        /*0388*/ 	.word	index@(_ZN7cutlass13device_kernelIN5flash11enable_sm90INS1_16FlashAttnFwdSm90INS1_25CollectiveMainloopFwdSm90ILi2EN4cute5tupleIJNS5_1CILi1EEES8_S8_EEENS6_IJNS7_ILi128EEESA_NS7_ILi192EEEEEELi128ENS_6half_tEfNS_4arch4Sm90ELb1ELb0ELb1ELb1ELb0ELb1ELb0ELb1ELb1ELb0ELb0ELb0EEENS1_21CollectiveEpilogueFwdINS6_IJSA_SA_SA_EEES9_SD_SF_Li256ELb1ELb0ELb0ELb0EEENS1_36VarlenDynamicPersistentTileSchedulerILi128ELi128ELi256ELi32ELb0ELb0ELb1ELb1ELb1ELb1EEEEEEEEEvNT_6ParamsE)
        /*038c*/ 	.word	0x000000a8


	//----- nvinfo : EIATTR_FRAME_SIZE
	.align		4
.L_185:
        /*0390*/ 	.byte	0x04, 0x11
        /*0392*/ 	.short	(.L_187 - .L_186)
	.align		4
.L_186:
        /*0394*/ 	.word	index@(_ZN7cutlass13device_kernelIN5flash11enable_sm90INS1_16FlashAttnFwdSm90INS1_25CollectiveMainloopFwdSm90ILi2EN4cute5tupleIJNS5_1CILi1EEES8_S8_EEENS6_IJNS7_ILi128EEESA_NS7_ILi192EEEEEELi128ENS_6half_tEfNS_4arch4Sm90ELb1ELb0ELb1ELb1ELb0ELb1ELb0ELb1ELb1ELb0ELb0ELb0EEENS1_21CollectiveEpilogueFwdINS6_IJSA_SA_SA_EEES9_SD_SF_Li256ELb1ELb0ELb0ELb0EEENS1_36VarlenDynamicPersistentTileSchedulerILi128ELi128ELi256ELi32ELb0ELb0ELb1ELb1ELb1ELb1EEEEEEEEEvNT_6ParamsE)
        /*0398*/ 	.word	0x00000048


	//----- nvinfo : EIATTR_REGCOUNT
	.align		4
.L_187:
        /*039c*/ 	.byte	0x04, 0x2f
        /*039e*/ 	.short	(.L_189 - .L_188)
	.align		4
.L_188:
        /*03a0*/ 	.word	index@(_ZN7cutlass13device_kernelIN5flash11enable_sm90INS1_16FlashAttnFwdSm90INS1_25CollectiveMainloopFwdSm90ILi2EN4cute5tupleIJNS5_1CILi1EEES8_S8_EEENS6_IJNS7_ILi128EEESA_NS7_ILi192EEEEEELi128ENS_6half_tEfNS_4arch4Sm90ELb1ELb0ELb1ELb1ELb0ELb0ELb0ELb1ELb1ELb0ELb0ELb0EEENS1_21CollectiveEpilogueFwdINS6_IJSA_SA_SA_EEES9_SD_SF_Li256ELb1ELb0ELb0ELb0EEENS1_36VarlenDynamicPersistentTileSchedulerILi128ELi128ELi256ELi32ELb0ELb0ELb1ELb1ELb1ELb1EEEEEEEEEvNT_6ParamsE)
        /*03a4*/ 	.word	0x000000a8


	//----- nvinfo : EIATTR_FRAME_SIZE
	.align		4
.L_189:
        /*03a8*/ 	.byte	0x04, 0x11
        /*03aa*/ 	.short	(.L_191 - .L_190)
	.align		4
.L_190:
        /*03ac*/ 	.word	index@(_ZN7cutlass13device_kernelIN5flash11enable_sm90INS1_16FlashAttnFwdSm90INS1_25CollectiveMainloopFwdSm90ILi2EN4cute5tupleIJNS5_1CILi1EEES8_S8_EEENS6_IJNS7_ILi128EEESA_NS7_ILi192EEEEEELi128ENS_6half_tEfNS_4arch4Sm90ELb1ELb0ELb1ELb1ELb0ELb0ELb0ELb1ELb1ELb0ELb0ELb0EEENS1_21CollectiveEpilogueFwdINS6_IJSA_SA_SA_EEES9_SD_SF_Li256ELb1ELb0ELb0ELb0EEENS1_36VarlenDynamicPersistentTileSchedulerILi128ELi128ELi256ELi32ELb0ELb0ELb1ELb1ELb1ELb1EEEEEEEEEvNT_6ParamsE)
        /*03b0*/ 	.word	0x00000030


	//----- nvinfo : EIATTR_REGCOUNT
	.align		4
.L_191:
        /*03b4*/ 	.byte	0x04, 0x2f
        /*03b6*/ 	.short	(.L_193 - .L_192)
	.align		4
.L_192:
        /*03b8*/ 	.word	index@(_ZN7cutlass13device_kernelIN5flash11enable_sm90INS1_16FlashAttnFwdSm90INS1_25CollectiveMainloopFwdSm90ILi2EN4cute5tupleIJNS5_1CILi1EEES8_S8_EEENS6_IJNS7_ILi128EEESA_NS7_ILi192EEEEEELi128ENS_6half_tEfNS_4arch4Sm90ELb1ELb0ELb1ELb0ELb0ELb0ELb0ELb1ELb1ELb0ELb0ELb0EEENS1_21CollectiveEpilogueFwdINS6_IJSA_SA_SA_EEES9_SD_SF_Li256ELb0ELb0ELb0ELb0EEENS1_30DynamicPersistentTileSchedulerILi256ELi32ELb0ELb0ELb1EEEEEEEEEvNT_6ParamsE)
        /*03bc*/ 	.word	0x000000a8


	//----- nvinfo : EIATTR_FRAME_SIZE
	.align		4
.L_193:
        /*03c0*/ 	.byte	0x04, 0x11
        /*03c2*/ 	.short	(.L_195 - .L_194)
	.align		4
.L_194:
        /*03c4*/ 	.word	index@(_ZN7cutlass13device_kernelIN5flash11enable_sm90INS1_16FlashAttnFwdSm90INS1_25CollectiveMainloopFwdSm90ILi2EN4cute5tupleIJNS5_1CILi1EEES8_S8_EEENS6_IJNS7_ILi128EEESA_NS7_ILi192EEEEEELi128ENS_6half_tEfNS_4arch4Sm90ELb1ELb0ELb1ELb0ELb0ELb0ELb0ELb1ELb1ELb0ELb0ELb0EEENS1_21CollectiveEpilogueFwdINS6_IJSA_SA_SA_EEES9_SD_SF_Li256ELb0ELb0ELb0ELb0EEENS1_30DynamicPersistentTileSchedulerILi256ELi32ELb0ELb0ELb1EEEEEEEEEvNT_6ParamsE)
        /*03c8*/ 	.word	0x00000008


	//----- nvinfo : EIATTR_REGCOUNT
	.align		4
.L_195:
        /*03cc*/ 	.byte	0x04, 0x2f
        /*03ce*/ 	.short	(.L_197 - .L_196)
	.align		4
.L_196:
        /*03d0*/ 	.word	index@(_ZN7cutlass13device_kernelIN5flash11enable_sm90INS1_16FlashAttnFwdSm90INS1_25CollectiveMainloopFwdSm90ILi2EN4cute5tupleIJNS5_1CILi1EEES8_S8_EEENS6_IJNS7_ILi128EEENS7_ILi96EEENS7_ILi192EEEEEELi128ENS_6half_tEfNS_4arch4Sm90ELb0ELb1ELb1ELb1ELb0ELb1ELb0ELb1ELb1ELb0ELb0ELb0EEENS1_21CollectiveEpilogueFwdINS6_IJSA_SA_SB_EEES9_SE_SG_Li256ELb1ELb0ELb0ELb0EEENS1_36VarlenDynamicPersistentTileSchedulerILi128ELi96ELi256ELi32ELb0ELb0ELb1ELb1ELb0ELb1EEEEEEEEEvNT_6ParamsE)
        /*03d4*/ 	.word	0x000000a8


	//----- nvinfo : EIATTR_FRAME_SIZE
	.align		4
.L_197:
        /*03d8*/ 	.byte	0x04, 0x11
        /*03da*/ 	.short	(.L_199 - .L_198)
	.align		4
.L_198:
        /*03dc*/ 	.word	index@(_ZN7cutlass13device_kernelIN5flash11enable_sm90INS1_16FlashAttnFwdSm90INS1_25CollectiveMainloopFwdSm90ILi2EN4cute5tupleIJNS5_1CILi1EEES8_S8_EEENS6_IJNS7_ILi128EEENS7_ILi96EEENS7_ILi192EEEEEELi128ENS_6half_tEfNS_4arch4Sm90ELb0ELb1ELb1ELb1ELb0ELb1ELb0ELb1ELb1ELb0ELb0ELb0EEENS1_21CollectiveEpilogueFwdINS6_IJSA_SA_SB_EEES9_SE_SG_Li256ELb1ELb0ELb0ELb0EEENS1_36VarlenDynamicPersistentTileSchedulerILi128ELi96ELi256ELi32ELb0ELb0ELb1ELb1ELb0ELb1EEEEEEEEEvNT_6ParamsE)
        /*03e0*/ 	.word	0x00000048


	//----- nvinfo : EIATTR_REGCOUNT
	.align		4
.L_199:
        /*03e4*/ 	.byte	0x04, 0x2f
        /*03e6*/ 	.short	(.L_201 - .L_200)
	.align		4
.L_200:
        /*03e8*/ 	.word	index@(_ZN7cutlass13device_kernelIN5flash11enable_sm90INS1_16FlashAttnFwdSm90INS1_25CollectiveMainloopFwdSm90ILi2EN4cute5tupleIJNS5_1CILi1EEES8_S8_EEENS6_IJNS7_ILi128EEENS7_ILi96EEENS7_ILi192EEEEEELi128ENS_6half_tEfNS_4arch4Sm90ELb0ELb1ELb1ELb1ELb0ELb0ELb0ELb1ELb1ELb0ELb0ELb0EEENS1_21CollectiveEpilogueFwdINS6_IJSA_SA_SB_EEES9_SE_SG_Li256ELb1ELb0ELb0ELb0EEENS1_36VarlenDynamicPersistentTileSchedulerILi128ELi96ELi256ELi32ELb0ELb0ELb1ELb1ELb0ELb1EEEEEEEEEvNT_6ParamsE)
        /*03ec*/ 	.word	0x000000a8


	//----- nvinfo : EIATTR_FRAME_SIZE
	.align		4
.L_201:
        /*03f0*/ 	.byte	0x04, 0x11
        /*03f2*/ 	.short	(.L_203 - .L_202)
	.align		4
.L_202:
        /*03f4*/ 	.word	index@(_ZN7cutlass13device_kernelIN5flash11enable_sm90INS1_16FlashAttnFwdSm90INS1_25CollectiveMainloopFwdSm90ILi2EN4cute5tupleIJNS5_1CILi1EEES8_S8_EEENS6_IJNS7_ILi128EEENS7_ILi96EEENS7_ILi192EEEEEELi128ENS_6half_tEfNS_4arch4Sm90ELb0ELb1ELb1ELb1ELb0ELb0ELb0ELb1ELb1ELb0ELb0ELb0EEENS1_21CollectiveEpilogueFwdINS6_IJSA_SA_SB_EEES9_SE_SG_Li256ELb1ELb0ELb0ELb0EEENS1_36VarlenDynamicPersistentTileSchedulerILi128ELi96ELi256ELi32ELb0ELb0ELb1ELb1ELb0ELb1EEEEEEEEEvNT_6ParamsE)
        /*03f8*/ 	.word	0x00000028


	//----- nvinfo : EIATTR_REGCOUNT
	.align		4
.L_203:
        /*03fc*/ 	.byte	0x04, 0x2f
        /*03fe*/ 	.short	(.L_205 - .L_204)
	.align		4
.L_204:
        /*0400*/ 	.word	index@(_ZN7cutlass13device_kernelIN5flash11enable_sm90INS1_16FlashAttnFwdSm90INS1_25CollectiveMainloopFwdSm90ILi2EN4cute5tupleIJNS5_1CILi1EEES8_S8_EEENS6_IJNS7_ILi128EEENS7_ILi96EEENS7_ILi192EEEEEELi128ENS_6half_tEfNS_4arch4Sm90ELb0ELb1ELb1ELb0ELb0ELb0ELb0ELb1ELb1ELb0ELb0ELb0EEENS1_21CollectiveEpilogueFwdINS6_IJSA_SA_SB_EEES9_SE_SG_Li256ELb0ELb0ELb0ELb0EEENS1_30DynamicPersistentTileSchedulerILi256ELi32ELb0ELb0ELb1EEEEEEEEEvNT_6ParamsE)
        /*0404*/ 	.word	0x000000a8


	//----- nvinfo : EIATTR_FRAME_SIZE
	.align		4
.L_205:
        /*0408*/ 	.byte	0x04, 0x11
        /*040a*/ 	.short	(.L_207 - .L_206)
	.align		4
.L_206:
        /*040c*/ 	.word	index@(_ZN7cutlass13device_kernelIN5flash11enable_sm90INS1_16FlashAttnFwdSm90INS1_25CollectiveMainloopFwdSm90ILi2EN4cute5tupleIJNS5_1CILi1EEES8_S8_EEENS6_IJNS7_ILi128EEENS7_ILi96EEENS7_ILi192EEEEEELi128ENS_6half_tEfNS_4arch4Sm90ELb0ELb1ELb1ELb0ELb0ELb0ELb0ELb1ELb1ELb0ELb0ELb0EEENS1_21CollectiveEpilogueFwdINS6_IJSA_SA_SB_EEES9_SE_SG_Li256ELb0ELb0ELb0ELb0EEENS1_30DynamicPersistentTileSchedulerILi256ELi32ELb0ELb0ELb1EEEEEEEEEvNT_6ParamsE)
        /*0410*/ 	.word	0x00000008


	//----- nvinfo : EIATTR_REGCOUNT
	.align		4
.L_207:
        /*0414*/ 	.byte	0x04, 0x2f
        /*0416*/ 	.short	(.L_209 - .L_208)
	.align		4
.L_208:
        /*0418*/ 	.word	index@(_ZN7cutlass13device_kernelIN5flash11enable_sm90INS1_16FlashAttnFwdSm90INS1_25CollectiveMainloopFwdSm90ILi2EN4cute5tupleIJNS5_1CILi1EEES8_S8_EEENS6_IJNS7_ILi128EEESA_NS7_ILi192EEEEEELi128ENS_6half_tEfNS_4arch4Sm90ELb0ELb0ELb1ELb1ELb0ELb1ELb0ELb1ELb1ELb0ELb0ELb0EEENS1_21CollectiveEpilogueFwdINS6_IJSA_SA_SA_EEES9_SD_SF_Li256ELb1ELb0ELb0ELb0EEENS1_36VarlenDynamicPersistentTileSchedulerILi128ELi128ELi256ELi32ELb0ELb0ELb1ELb0ELb1ELb1EEEEEEEEEvNT_6ParamsE)
        /*041c*/ 	.word	0x000000a8


	//----- nvinfo : EIATTR_FRAME_SIZE
	.align		4
.L_209:
        /*0420*/ 	.byte	0x04, 0x11
        /*0422*/ 	.short	(.L_211 - .L_210)
	.align		4
.L_210:
        /*0424*/ 	.word	index@(_ZN7cutlass13device_kernelIN5flash11enable_sm90INS1_16FlashAttnFwdSm90INS1_25CollectiveMainloopFwdSm90ILi2EN4cute5tupleIJNS5_1CILi1EEES8_S8_EEENS6_IJNS7_ILi128EEESA_NS7_ILi192EEEEEELi128ENS_6half_tEfNS_4arch4Sm90ELb0ELb0ELb1ELb1ELb0ELb1ELb0ELb1ELb1ELb0ELb0ELb0EEENS1_21CollectiveEpilogueFwdINS6_IJSA_SA_SA_EEES9_SD_SF_Li256ELb1ELb0ELb0ELb0EEENS1_36VarlenDynamicPersistentTileSchedulerILi128ELi128ELi256ELi32ELb0ELb0ELb1ELb0ELb1ELb1EEEEEEEEEvNT_6ParamsE)
        /*0428*/ 	.word	0x00000048


	//----- nvinfo : EIATTR_REGCOUNT
	.align		4
.L_211:
        /*042c*/ 	.byte	0x04, 0x2f
        /*042e*/ 	.short	(.L_213 - .L_212)
	.align		4
.L_212:
        /*0430*/ 	.word	index@(_ZN7cutlass13device_kernelIN5flash11enable_sm90INS1_16FlashAttnFwdSm90INS1_25CollectiveMainloopFwdSm90ILi2EN4cute5tupleIJNS5_1CILi1EEES8_S8_EEENS6_IJNS7_ILi128EEESA_NS7_ILi192EEEEEELi128ENS_6half_tEfNS_4arch4Sm90ELb0ELb0ELb1ELb1ELb0ELb0ELb0ELb1ELb1ELb0ELb0ELb0EEENS1_21CollectiveEpilogueFwdINS6_IJSA_SA_SA_EEES9_SD_SF_Li256ELb1ELb0ELb0ELb0EEENS1_36VarlenDynamicPersistentTileSchedulerILi128ELi128ELi256ELi32ELb0ELb0ELb1ELb0ELb1ELb1EEEEEEEEEvNT_6ParamsE)
        /*0434*/ 	.word	0x000000a8


	//----- nvinfo : EIATTR_FRAME_SIZE
	.align		4
.L_213:
        /*0438*/ 	.byte	0x04, 0x11
        /*043a*/ 	.short	(.L_215 - .L_214)
	.align		4
.L_214:
        /*043c*/ 	.word	index@(_ZN7cutlass13device_kernelIN5flash11enable_sm90INS1_16FlashAttnFwdSm90INS1_25CollectiveMainloopFwdSm90ILi2EN4cute5tupleIJNS5_1CILi1EEES8_S8_EEENS6_IJNS7_ILi128EEESA_NS7_ILi192EEEEEELi128ENS_6half_tEfNS_4arch4Sm90ELb0ELb0ELb1ELb1ELb0ELb0ELb0ELb1ELb1ELb0ELb0ELb0EEENS1_21CollectiveEpilogueFwdINS6_IJSA_SA_SA_EEES9_SD_SF_Li256ELb1ELb0ELb0ELb0EEENS1_36VarlenDynamicPersistentTileSchedulerILi128ELi128ELi256ELi32ELb0ELb0ELb1ELb0ELb1ELb1EEEEEEEEEvNT_6ParamsE)
        /*0440*/ 	.word	0x00000038


	//----- nvinfo : EIATTR_REGCOUNT
	.align		4
.L_215:
        /*0444*/ 	.byte	0x04, 0x2f
        /*0446*/ 	.short	(.L_217 - .L_216)
	.align		4
.L_216:
        /*0448*/ 	.word	index@(_ZN7cutlass13device_kernelIN5flash11enable_sm90INS1_16FlashAttnFwdSm90INS1_25CollectiveMainloopFwdSm90ILi2EN4cute5tupleIJNS5_1CILi2EEENS7_ILi1EEES9_EEENS6_IJNS7_ILi128EEESB_NS7_ILi192EEEEEELi128ENS_6half_tEfNS_4arch4Sm90ELb0ELb0ELb1ELb0ELb0ELb0ELb0ELb1ELb1ELb0ELb0ELb0EEENS1_21CollectiveEpilogueFwdINS6_IJSB_SB_SB_EEESA_SE_SG_Li256ELb0ELb0ELb0ELb0EEENS1_29StaticPersistentTileSchedulerILb0EEEEEEEEEvNT_6ParamsE)
        /*044c*/ 	.word	0x000000a8


	//----- nvinfo : EIATTR_FRAME_SIZE
	.align		4
.L_217:
        /*0450*/ 	.byte	0x04, 0x11
        /*0452*/ 	.short	(.L_219 - .L_218)
	.align		4
.L_218:
        /*0454*/ 	.word	index@(_ZN7cutlass13device_kernelIN5flash11enable_sm90INS1_16FlashAttnFwdSm90INS1_25CollectiveMainloopFwdSm90ILi2EN4cute5tupleIJNS5_1CILi2EEENS7_ILi1EEES9_EEENS6_IJNS7_ILi128EEESB_NS7_ILi192EEEEEELi128ENS_6half_tEfNS_4arch4Sm90ELb0ELb0ELb1ELb0ELb0ELb0ELb0ELb1ELb1ELb0ELb0ELb0EEENS1_21CollectiveEpilogueFwdINS6_IJSB_SB_SB_EEESA_SE_SG_Li256ELb0ELb0ELb0ELb0EEENS1_29StaticPersistentTileSchedulerILb0EEEEEEEEEvNT_6ParamsE)
        /*0458*/ 	.word	0x00000028


	//----- nvinfo : EIATTR_REGCOUNT
	.align		4
.L_219:
        /*045c*/ 	.byte	0x04, 0x2f
        /*045e*/ 	.short	(.L_221 - .L_220)
	.align		4
.L_220:
        /*0460*/ 	.word	index@(_ZN7cutlass13device_kernelIN5flash11enable_sm90INS1_16FlashAttnFwdSm90INS1_25CollectiveMainloopFwdSm90ILi2EN4cute5tupleIJNS5_1CILi1EEES8_S8_EEENS6_IJNS7_ILi128EEESA_NS7_ILi192EEEEEELi128ENS_6half_tEfNS_4arch4Sm90ELb0ELb0ELb1ELb0ELb0ELb0ELb0ELb1ELb1ELb0ELb0ELb0EEENS1_21CollectiveEpilogueFwdINS6_IJSA_SA_SA_EEES9_SD_SF_Li256ELb0ELb0ELb0ELb0EEENS1_29StaticPersistentTileSchedulerILb0EEEEEEEEEvNT_6ParamsE)
        /*0464*/ 	.word	0x000000a8


	//----- nvinfo : EIATTR_FRAME_SIZE
	.align		4
.L_221:
        /*0468*/ 	.byte	0x04, 0x11
        /*046a*/ 	.short	(.L_223 - .L_222)
	.align		4
.L_222:
        /*046c*/ 	.word	index@(_ZN7cutlass13device_kernelIN5flash11enable_sm90INS1_16FlashAttnFwdSm90INS1_25CollectiveMainloopFwdSm90ILi2EN4cute5tupleIJNS5_1CILi1EEES8_S8_EEENS6_IJNS7_ILi128EEESA_NS7_ILi192EEEEEELi128ENS_6half_tEfNS_4arch4Sm90ELb0ELb0ELb1ELb0ELb0ELb0ELb0ELb1ELb1ELb0ELb0ELb0EEENS1_21CollectiveEpilogueFwdINS6_IJSA_SA_SA_EEES9_SD_SF_Li256ELb0ELb0ELb0ELb0EEENS1_29StaticPersistentTileSchedulerILb0EEEEEEEEEvNT_6ParamsE)
        /*0470*/ 	.word	0x00000020


	//----- nvinfo : EIATTR_MIN_STACK_SIZE
	.align		4
.L_223:
        /*0474*/ 	.byte	0x04, 0x12
        /*0476*/ 	.short	(.L_225 - .L_224)
	.align		4
.L_224:
        /*0478*/ 	.word	index@(_ZN7cutlass13device_kernelIN5flash11enable_sm90INS1_16FlashAttnFwdSm90INS1_25CollectiveMainloopFwdSm90ILi2EN4cute5tupleIJNS5_1CILi1EEES8_S8_EEENS6_IJNS7_ILi128EEESA_NS7_ILi192EEEEEELi128ENS_6half_tEfNS_4arch4Sm90ELb0ELb0ELb1ELb0ELb0ELb0ELb0ELb1ELb1ELb0ELb0ELb0EEENS1_21CollectiveEpilogueFwdINS6_IJSA_SA_SA_EEES9_SD_SF_Li256ELb0ELb0ELb0ELb0EEENS1_29StaticPersistentTileSchedulerILb0EEEEEEEEEvNT_6ParamsE)
        /*047c*/ 	.word	0x00000020


	//----- nvinfo : EIATTR_MIN_STACK_SIZE
	.align		4
.L_225:
        /*0480*/ 	.byte	0x04, 0x12
        /*0482*/ 	.short	(.L_227 - .L_226)
	.align		4
.L_226:
        /*0484*/ 	.word	index@(_ZN7cutlass13device_kernelIN5flash11enable_sm90INS1_16FlashAttnFwdSm90INS1_25CollectiveMainloopFwdSm90ILi2EN4cute5tupleIJNS5_1CILi2EEENS7_ILi1EEES9_EEENS6_IJNS7_ILi128EEESB_NS7_ILi192EEEEEELi128ENS_6half_tEfNS_4arch4Sm90ELb0ELb0ELb1ELb0ELb0ELb0ELb0ELb1ELb1ELb0ELb0ELb0EEENS1_21CollectiveEpilogueFwdINS6_IJSB_SB_SB_EEESA_SE_SG_Li256ELb0ELb0ELb0ELb0EEENS1_29StaticPersistentTileSchedulerILb0EEEEEEEEEvNT_6ParamsE)
        /*0488*/ 	.word	0x00000028


	//----- nvinfo : EIATTR_MIN_STACK_SIZE
	.align		4
.L_227:
        /*048c*/ 	.byte	0x04, 0x12
        /*048e*/ 	.short	(.L_229 - .L_228)
	.align		4
.L_228:
        /*0490*/ 	.word	index@(_ZN7cutlass13device_kernelIN5flash11enable_sm90INS1_16FlashAttnFwdSm90INS1_25CollectiveMainloopFwdSm90ILi2EN4cute5tupleIJNS5_1CILi1EEES8_S8_EEENS6_IJNS7_ILi128EEESA_NS7_ILi192EEEEEELi128ENS_6half_tEfNS_4arch4Sm90ELb0ELb0ELb1ELb1ELb0ELb0ELb0ELb1ELb1ELb0ELb0ELb0EEENS1_21CollectiveEpilogueFwdINS6_IJSA_SA_SA_EEES9_SD_SF_Li256ELb1ELb0ELb0ELb0EEENS1_36VarlenDynamicPersistentTileSchedulerILi128ELi128ELi256ELi32ELb0ELb0ELb1ELb0ELb1ELb1EEEEEEEEEvNT_6ParamsE)
        /*0494*/ 	.word	0x00000038


	//----- nvinfo : EIATTR_MIN_STACK_SIZE
	.align		4
.L_229:
        /*0498*/ 	.byte	0x04, 0x12
        /*049a*/ 	.short	(.L_231 - .L_230)
	.align		4
.L_230:
        /*049c*/ 	.word	index@(_ZN7cutlass13device_kernelIN5flash11enable_sm90INS1_16FlashAttnFwdSm90INS1_25CollectiveMainloopFwdSm90ILi2EN4cute5tupleIJNS5_1CILi1EEES8_S8_EEENS6_IJNS7_ILi128EEESA_NS7_ILi192EEEEEELi128ENS_6half_tEfNS_4arch4Sm90ELb0ELb0ELb1ELb1ELb0ELb1ELb0ELb1ELb1ELb0ELb0ELb0EEENS1_21CollectiveEpilogueFwdINS6_IJSA_SA_SA_EEES9_SD_SF_Li256ELb1ELb0ELb0ELb0EEENS1_36VarlenDynamicPersistentTileSchedulerILi128ELi128ELi256ELi32ELb0ELb0ELb1ELb0ELb1ELb1EEEEEEEEEvNT_6ParamsE)
        /*04a0*/ 	.word	0x00000048


	//----- nvinfo : EIATTR_MIN_STACK_SIZE
	.align		4
.L_231:
        /*04a4*/ 	.byte	0x04, 0x12
        /*04a6*/ 	.short	(.L_233 - .L_232)
	.align		4
.L_232:
        /*04a8*/ 	.word	index@(_ZN7cutlass13device_kernelIN5flash11enable_sm90INS1_16FlashAttnFwdSm90INS1_25CollectiveMainloopFwdSm90ILi2EN4cute5tupleIJNS5_1CILi1EEES8_S8_EEENS6_IJNS7_ILi128EEENS7_ILi96EEENS7_ILi192EEEEEELi128ENS_6half_tEfNS_4arch4Sm90ELb0ELb1ELb1ELb0ELb0ELb0ELb0ELb1ELb1ELb0ELb0ELb0EEENS1_21CollectiveEpilogueFwdINS6_IJSA_SA_SB_EEES9_SE_SG_Li256ELb0ELb0ELb0ELb0EEENS1_30DynamicPersistentTileSchedulerILi256ELi32ELb0ELb0ELb1EEEEEEEEEvNT_6ParamsE)
        /*04ac*/ 	.word	0x00000008


	//----- nvinfo : EIATTR_MIN_STACK_SIZE
	.align		4
.L_233:
        /*04b0*/ 	.byte	0x04, 0x12
        /*04b2*/ 	.short	(.L_235 - .L_234)
	.align		4
.L_234:
        /*04b4*/ 	.word	index@(_ZN7cutlass13device_kernelIN5flash11enable_sm90INS1_16FlashAttnFwdSm90INS1_25CollectiveMainloopFwdSm90ILi2EN4cute5tupleIJNS5_1CILi1EEES8_S8_EEENS6_IJNS7_ILi128EEENS7_ILi96EEENS7_ILi192EEEEEELi128ENS_6half_tEfNS_4arch4Sm90ELb0ELb1ELb1ELb1ELb0ELb0ELb0ELb1ELb1ELb0ELb0ELb0EEENS1_21CollectiveEpilogueFwdINS6_IJSA_SA_SB_EEES9_SE_SG_Li256ELb1ELb0ELb0ELb0EEENS1_36VarlenDynamicPersistentTileSchedulerILi128ELi96ELi256ELi32ELb0ELb0ELb1ELb1ELb0ELb1EEEEEEEEEvNT_6ParamsE)
        /*04b8*/ 	.word	0x00000028


	//----- nvinfo : EIATTR_MIN_STACK_SIZE
	.align		4
.L_235:
        /*04bc*/ 	.byte	0x04, 0x12
        /*04be*/ 	.short	(.L_237 - .L_236)
	.align		4
.L_236:
        /*04c0*/ 	.word	index@(_ZN7cutlass13device_kernelIN5flash11enable_sm90INS1_16FlashAttnFwdSm90INS1_25CollectiveMainloopFwdSm90ILi2EN4cute5tupleIJNS5_1CILi1EEES8_S8_EEENS6_IJNS7_ILi128EEENS7_ILi96EEENS7_ILi192EEEEEELi128ENS_6half_tEfNS_4arch4Sm90ELb0ELb1ELb1ELb1ELb0ELb1ELb0ELb1ELb1ELb0ELb0ELb0EEENS1_21CollectiveEpilogueFwdINS6_IJSA_SA_SB_EEES9_SE_SG_Li256ELb1ELb0ELb0ELb0EEENS1_36VarlenDynamicPersistentTileSchedulerILi128ELi96ELi256ELi32ELb0ELb0ELb1ELb1ELb0ELb1EEEEEEEEEvNT_6ParamsE)
        /*04c4*/ 	.word	0x00000048


	//----- nvinfo : EIATTR_MIN_STACK_SIZE
	.align		4
.L_237:
        /*04c8*/ 	.byte	0x04, 0x12
        /*04ca*/ 	.short	(.L_239 - .L_238)
	.align		4
.L_238:
        /*04cc*/ 	.word	index@(_ZN7cutlass13device_kernelIN5flash11enable_sm90INS1_16FlashAttnFwdSm90INS1_25CollectiveMainloopFwdSm90ILi2EN4cute5tupleIJNS5_1CILi1EEES8_S8_EEENS6_IJNS7_ILi128EEESA_NS7_ILi192EEEEEELi128ENS_6half_tEfNS_4arch4Sm90ELb1ELb0ELb1ELb0ELb0ELb0ELb0ELb1ELb1ELb0ELb0ELb0EEENS1_21CollectiveEpilogueFwdINS6_IJSA_SA_SA_EEES9_SD_SF_Li256ELb0ELb0ELb0ELb0EEENS1_30DynamicPersistentTileSchedulerILi256ELi32ELb0ELb0ELb1EEEEEEEEEvNT_6ParamsE)
        /*04d0*/ 	.word	0x00000008


	//----- nvinfo : EIATTR_MIN_STACK_SIZE
	.align		4
.L_239:
        /*04d4*/ 	.byte	0x04, 0x12
        /*04d6*/ 	.short	(.L_241 - .L_240)
	.align		4
.L_240:
        /*04d8*/ 	.word	index@(_ZN7cutlass13device_kernelIN5flash11enable_sm90INS1_16FlashAttnFwdSm90INS1_25CollectiveMainloopFwdSm90ILi2EN4cute5tupleIJNS5_1CILi1EEES8_S8_EEENS6_IJNS7_ILi128EEESA_NS7_ILi192EEEEEELi128ENS_6half_tEfNS_4arch4Sm90ELb1ELb0ELb1ELb1ELb0ELb0ELb0ELb1ELb1ELb0ELb0ELb0EEENS1_21CollectiveEpilogueFwdINS6_IJSA_SA_SA_EEES9_SD_SF_Li256ELb1ELb0ELb0ELb0EEENS1_36VarlenDynamicPersistentTileSchedulerILi128ELi128ELi256ELi32ELb0ELb0ELb1ELb1ELb1ELb1EEEEEEEEEvNT_6ParamsE)
        /*04dc*/ 	.word	0x00000030


	//----- nvinfo : EIATTR_MIN_STACK_SIZE
	.align		4
.L_241:
        /*04e0*/ 	.byte	0x04, 0x12
        /*04e2*/ 	.short	(.L_243 - .L_242)
	.align		4
.L_242:
        /*04e4*/ 	.word	index@(_ZN7cutlass13device_kernelIN5flash11enable_sm90INS1_16FlashAttnFwdSm90INS1_25CollectiveMainloopFwdSm90ILi2EN4cute5tupleIJNS5_1CILi1EEES8_S8_EEENS6_IJNS7_ILi128EEESA_NS7_ILi192EEEEEELi128ENS_6half_tEfNS_4arch4Sm90ELb1ELb0ELb1ELb1ELb0ELb1ELb0ELb1ELb1ELb0ELb0ELb0EEENS1_21CollectiveEpilogueFwdINS6_IJSA_SA_SA_EEES9_SD_SF_Li256ELb1ELb0ELb0ELb0EEENS1_36VarlenDynamicPersistentTileSchedulerILi128ELi128ELi256ELi32ELb0ELb0ELb1ELb1ELb1ELb1EEEEEEEEEvNT_6ParamsE)
        /*04e8*/ 	.word	0x00000048


	//----- nvinfo : EIATTR_MIN_STACK_SIZE
	.align		4
.L_243:
        /*04ec*/ 	.byte	0x04, 0x12
        /*04ee*/ 	.short	(.L_245 - .L_244)
	.align		4
.L_244:
        /*04f0*/ 	.word	index@(_ZN7cutlass13device_kernelIN5flash11enable_sm90INS1_16FlashAttnFwdSm90INS1_25CollectiveMainloopFwdSm90ILi2EN4cute5tupleIJNS5_1CILi1EEES8_S8_EEENS6_IJNS7_ILi64EEESA_SA_EEELi512ENS_6half_tEfNS_4arch4Sm90ELb0ELb0ELb1ELb0ELb0ELb0ELb0ELb0ELb0ELb0ELb0ELb0EEENS1_21CollectiveEpilogueFwdINS6_IJSA_NS7_ILi512EEESA_EEES9_SC_SE_Li256ELb0ELb0ELb0ELb0EEENS1_29StaticPersistentTileSchedulerILb0EEEEEEEEEvNT_6ParamsE)
        /*04f4*/ 	.word	0x00000020


	//----- nvinfo : EIATTR_MIN_STACK_SIZE
	.align		4
.L_245:
        /*04f8*/ 	.byte	0x04, 0x12
        /*04fa*/ 	.short	(.L_247 - .L_246)
	.align		4
.L_246:
        /*04fc*/ 	.word	index@(_ZN7cutlass13device_kernelIN5flash11enable_sm90INS1_16FlashAttnFwdSm90INS1_25CollectiveMainloopFwdSm90ILi2EN4cute5tupleIJNS5_1CILi1EEES8_S8_EEENS6_IJNS7_ILi64EEESA_SA_EEELi512ENS_6half_tEfNS_4arch4Sm90ELb0ELb0ELb1ELb0ELb0ELb0ELb1ELb0ELb0ELb0ELb0ELb0EEENS1_21CollectiveEpilogueFwdINS6_IJSA_NS7_ILi512EEESA_EEES9_SC_SE_Li256ELb0ELb0ELb0ELb0EEENS1_29StaticPersistentTileSchedulerILb0EEEEEEEEEvNT_6ParamsE)
        /*0500*/ 	.word	0x00000020


	//----- nvinfo : EIATTR_MIN_STACK_SIZE
	.align		4
.L_247:
        /*0504*/ 	.byte	0x04, 0x12
        /*0506*/ 	.short	(.L_249 - .L_248)
	.align		4
.L_248:
        /*0508*/ 	.word	index@(_ZN7cutlass13device_kernelIN5flash11enable_sm90INS1_16FlashAttnFwdSm90INS1_25CollectiveMainloopFwdSm90ILi2EN4cute5tupleIJNS5_1CILi1EEES8_S8_EEENS6_IJNS7_ILi64EEESA_SA_EEELi512ENS_6half_tEfNS_4arch4Sm90ELb0ELb0ELb1ELb1ELb0ELb0ELb0ELb0ELb0ELb0ELb0ELb0EEENS1_21CollectiveEpilogueFwdINS6_IJSA_NS7_ILi512EEESA_EEES9_SC_SE_Li256ELb1ELb0ELb0ELb0EEENS1_36VarlenDynamicPersistentTileSchedulerILi64ELi64ELi256ELi32ELb0ELb0ELb1ELb0ELb1ELb1EEEEEEEEEvNT_6ParamsE)
        /*050c*/ 	.word	0x00000030


	//----- nvinfo : EIATTR_MIN_STACK_SIZE
	.align		4
.L_249:
        /*0510*/ 	.byte	0x04, 0x12
        /*0512*/ 	.short	(.L_251 - .L_250)
	.align		4
.L_250:
        /*0514*/ 	.word	index@(_ZN7cutlass13device_kernelIN5flash11enable_sm90INS1_16FlashAttnFwdSm90INS1_25CollectiveMainloopFwdSm90ILi2EN4cute5tupleIJNS5_1CILi1EEES8_S8_EEENS6_IJNS7_ILi64EEESA_SA_EEELi512ENS_6half_tEfNS_4arch4Sm90ELb0ELb0ELb1ELb1ELb0ELb1ELb0ELb0ELb0ELb0ELb0ELb0EEENS1_21CollectiveEpilogueFwdINS6_IJSA_NS7_ILi512EEESA_EEES9_SC_SE_Li256ELb1ELb0ELb0ELb0EEENS1_36VarlenDynamicPersistentTileSchedulerILi64ELi64ELi256ELi32ELb0ELb0ELb1ELb0ELb1ELb1EEEEEEEEEvNT_6ParamsE)
        /*0518*/ 	.word	0x00000040


	//----- nvinfo : EIATTR_MIN_STACK_SIZE
	.align		4
.L_251:
        /*051c*/ 	.byte	0x04, 0x12
        /*051e*/ 	.short	(.L_253 - .L_252)
	.align		4
.L_252:
        /*0520*/ 	.word	index@(_ZN7cutlass13device_kernelIN5flash11enable_sm90INS1_16FlashAttnFwdSm90INS1_25CollectiveMainloopFwdSm90ILi2EN4cute5tupleIJNS5_1CILi1EEES8_S8_EEENS6_IJNS7_ILi64EEESA_SA_EEELi512ENS_6half_tEfNS_4arch4Sm90ELb0ELb0ELb1ELb1ELb0ELb0ELb1ELb0ELb0ELb0ELb0ELb0EEENS1_21CollectiveEpilogueFwdINS6_IJSA_NS7_ILi512EEESA_EEES9_SC_SE_Li256ELb1ELb0ELb0ELb0EEENS1_36VarlenDynamicPersistentTileSchedulerILi64ELi64ELi256ELi32ELb0ELb0ELb1ELb0ELb1ELb1EEEEEEEEEvNT_6ParamsE)
        /*0524*/ 	.word	0x00000038


	//----- nvinfo : EIATTR_MIN_STACK_SIZE
	.align		4
.L_253:
        /*0528*/ 	.byte	0x04, 0x12
        /*052a*/ 	.short	(.L_255 - .L_254)
	.align		4
.L_254:
        /*052c*/ 	.word	index@(_ZN7cutlass13device_kernelIN5flash11enable_sm90INS1_16FlashAttnFwdSm90INS1_25CollectiveMainloopFwdSm90ILi2EN4cute5tupleIJNS5_1CILi1EEES8_S8_EEENS6_IJNS7_ILi64EEESA_SA_EEELi512ENS_6half_tEfNS_4arch4Sm90ELb0ELb0ELb1ELb1ELb0ELb1ELb1ELb0ELb0ELb0ELb0ELb0EEENS1_21CollectiveEpilogueFwdINS6_IJSA_NS7_ILi512EEESA_EEES9_SC_SE_Li256ELb1ELb0ELb0ELb0EEENS1_36VarlenDynamicPersistentTileSchedulerILi64ELi64ELi256ELi32ELb0ELb0ELb1ELb0ELb1ELb1EEEEEEEEEvNT_6ParamsE)
        /*0530*/ 	.word	0x00000040


	//----- nvinfo : EIATTR_MIN_STACK_SIZE
	.align		4
.L_255:
        /*0534*/ 	.byte	0x04, 0x12
        /*0536*/ 	.short	(.L_257 - .L_256)
	.align		4
.L_256:
        /*0538*/ 	.word	index@(_ZN7cutlass13device_kernelIN5flash11enable_sm90INS1_16FlashAttnFwdSm90INS1_25CollectiveMainloopFwdSm90ILi2EN4cute5tupleIJNS5_1CILi1EEES8_S8_EEENS6_IJNS7_ILi64EEESA_SA_EEELi512ENS_6half_tEfNS_4arch4Sm90ELb0ELb1ELb1ELb0ELb0ELb0ELb0ELb0ELb0ELb0ELb0ELb0EEENS1_21CollectiveEpilogueFwdINS6_IJSA_NS7_ILi512EEESA_EEES9_SC_SE_Li256ELb0ELb0ELb0ELb0EEENS1_30DynamicPersistentTileSchedulerILi256ELi32ELb0ELb0ELb1EEEEEEEEEvNT_6ParamsE)
        /*053c*/ 	.word	0x00000000


	//----- nvinfo : EIATTR_MIN_STACK_SIZE
	.align		4
.L_257:
        /*0540*/ 	.byte	0x04, 0x12
        /*0542*/ 	.short	(.L_259 - .L_258)
	.align		4
.L_258:
        /*0544*/ 	.word	index@(_ZN7cutlass13device_kernelIN5flash11enable_sm90INS1_16FlashAttnFwdSm90INS1_25CollectiveMainloopFwdSm90ILi2EN4cute5tupleIJNS5_1CILi1EEES8_S8_EEENS6_IJNS7_ILi64EEESA_SA_EEELi512ENS_6half_tEfNS_4arch4Sm90ELb0ELb1ELb1ELb0ELb0ELb0ELb1ELb0ELb0ELb0ELb0ELb0EEENS1_21CollectiveEpilogueFwdINS6_IJSA_NS7_ILi512EEESA_EEES9_SC_SE_Li256ELb0ELb0ELb0ELb0EEENS1_30DynamicPersistentTileSchedulerILi256ELi32ELb0ELb0ELb1EEEEEEEEEvNT_6ParamsE)
        /*0548*/ 	.word	0x00000008


	//----- nvinfo : EIATTR_MIN_STACK_SIZE
	.align		4
.L_259:
        /*054c*/ 	.byte	0x04, 0x12
        /*054e*/ 	.short	(.L_261 - .L_260)
	.align		4
.L_260:
        /*0550*/ 	.word	index@(_ZN7cutlass13device_kernelIN5flash11enable_sm90INS1_16FlashAttnFwdSm90INS1_25CollectiveMainloopFwdSm90ILi2EN4cute5tupleIJNS5_1CILi1EEES8_S8_EEENS6_IJNS7_ILi64EEESA_SA_EEELi512ENS_6half_tEfNS_4arch4Sm90ELb0ELb1ELb1ELb1ELb0ELb0ELb0ELb0ELb0ELb0ELb0ELb0EEENS1_21CollectiveEpilogueFwdINS6_IJSA_NS7_ILi512EEESA_EEES9_SC_SE_Li256ELb1ELb0ELb0ELb0EEENS1_36VarlenDynamicPersistentTileSchedulerILi64ELi64ELi256ELi32ELb0ELb0ELb1ELb1ELb0ELb1EEEEEEEEEvNT_6ParamsE)
        /*0554*/ 	.word	0x00000020


	//----- nvinfo : EIATTR_MIN_STACK_SIZE
	.align		4
.L_261:
        /*0558*/ 	.byte	0x04, 0x12
        /*055a*/ 	.short	(.L_263 - .L_262)
	.align		4
.L_262:
        /*055c*/ 	.word	index@(_ZN7cutlass13device_kernelIN5flash11enable_sm90INS1_16FlashAttnFwdSm90INS1_25CollectiveMainloopFwdSm90ILi2EN4cute5tupleIJNS5_1CILi1EEES8_S8_EEENS6_IJNS7_ILi64EEESA_SA_EEELi512ENS_6half_tEfNS_4arch4Sm90ELb0ELb1ELb1ELb1ELb0ELb1ELb0ELb0ELb0ELb0ELb0ELb0EEENS1_21CollectiveEpilogueFwdINS6_IJSA_NS7_ILi512EEESA_EEES9_SC_SE_Li256ELb1ELb0ELb0ELb0EEENS1_36VarlenDynamicPersistentTileSchedulerILi64ELi64ELi256ELi32ELb0ELb0ELb1ELb1ELb0ELb1EEEEEEEEEvNT_6ParamsE)
        /*0560*/ 	.word	0x00000028


	//----- nvinfo : EIATTR_MIN_STACK_SIZE
	.align		4
.L_263:
        /*0564*/ 	.byte	0x04, 0x12
        /*0566*/ 	.short	(.L_265 - .L_264)
	.align		4
.L_264:
        /*0568*/ 	.word	index@(_ZN7cutlass13device_kernelIN5flash11enable_sm90INS1_16FlashAttnFwdSm90INS1_25CollectiveMainloopFwdSm90ILi2EN4cute5tupleIJNS5_1CILi1EEES8_S8_EEENS6_IJNS7_ILi64EEESA_SA_EEELi512ENS_6half_tEfNS_4arch4Sm90ELb0ELb1ELb1ELb1ELb0ELb0ELb1ELb0ELb0ELb0ELb0ELb0EEENS1_21CollectiveEpilogueFwdINS6_IJSA_NS7_ILi512EEESA_EEES9_SC_SE_Li256ELb1ELb0ELb0ELb0EEENS1_36VarlenDynamicPersistentTileSchedulerILi64ELi64ELi256ELi32ELb0ELb0ELb1ELb1ELb0ELb1EEEEEEEEEvNT_6ParamsE)
        /*056c*/ 	.word	0x00000028


	//----- nvinfo : EIATTR_MIN_STACK_SIZE
	.align		4
.L_265:
        /*0570*/ 	.byte	0x04, 0x12
        /*0572*/ 	.short	(.L_267 - .L_266)
	.align		4
.L_266:
        /*0574*/ 	.word	index@(_ZN7cutlass13device_kernelIN5flash11enable_sm90INS1_16FlashAttnFwdSm90INS1_25CollectiveMainloopFwdSm90ILi2EN4cute5tupleIJNS5_1CILi1EEES8_S8_EEENS6_IJNS7_ILi64EEESA_SA_EEELi512ENS_6half_tEfNS_4arch4Sm90ELb0ELb1ELb1ELb1ELb0ELb1ELb1ELb0ELb0ELb0ELb0ELb0EEENS1_21CollectiveEpilogueFwdINS6_IJSA_NS7_ILi512EEESA_EEES9_SC_SE_Li256ELb1ELb0ELb0ELb0EEENS1_36VarlenDynamicPersistentTileSchedulerILi64ELi64ELi256ELi32ELb0ELb0ELb1ELb1ELb0ELb1EEEEEEEEEvNT_6ParamsE)
        /*0578*/ 	.word	0x00000038


	//----- nvinfo : EIATTR_MIN_STACK_SIZE
	.align		4
.L_267:
        /*057c*/ 	.byte	0x04, 0x12
        /*057e*/ 	.short	(.L_269 - .L_268)
	.align		4
.L_268:
        /*0580*/ 	.word	index@(_ZN7cutlass13device_kernelIN5flash11enable_sm90INS1_16FlashAttnFwdSm90INS1_25CollectiveMainloopFwdSm90ILi2EN4cute5tupleIJNS5_1CILi1EEES8_S8_EEENS6_IJNS7_ILi64EEESA_SA_EEELi512ENS_6half_tEfNS_4arch4Sm90ELb1ELb0ELb1ELb0ELb0ELb0ELb0ELb0ELb0ELb0ELb0ELb0EEENS1_21CollectiveEpilogueFwdINS6_IJSA_NS7_ILi512EEESA_EEES9_SC_SE_Li256ELb0ELb0ELb0ELb0EEENS1_30DynamicPersistentTileSchedulerILi256ELi32ELb0ELb0ELb1EEEEEEEEEvNT_6ParamsE)
        /*0584*/ 	.word	0x00000000


	//----- nvinfo : EIATTR_MIN_STACK_SIZE
	.align		4
.L_269:
        /*0588*/ 	.byte	0x04, 0x12
        /*058a*/ 	.short	(.L_271 - .L_270)
	.align		4
.L_270:
        /*058c*/ 	.word	index@(_ZN7cutlass13device_kernelIN5flash11enable_sm90INS1_16FlashAttnFwdSm90INS1_25CollectiveMainloopFwdSm90ILi2EN4cute5tupleIJNS5_1CILi1EEES8_S8_EEENS6_IJNS7_ILi64EEESA_SA_EEELi512ENS_6half_tEfNS_4arch4Sm90ELb1ELb0ELb1ELb0ELb0ELb0ELb1ELb0ELb0ELb0ELb0ELb0EEENS1_21CollectiveEpilogueFwdINS6_IJSA_NS7_ILi512EEESA_EEES9_SC_SE_Li256ELb0ELb0ELb0ELb0EEENS1_30DynamicPersistentTileSchedulerILi256ELi32ELb0ELb0ELb1EEEEEEEEEvNT_6ParamsE)
        /*0590*/ 	.word	0x00000008


	//----- nvinfo : EIATTR_MIN_STACK_SIZE
	.align		4
.L_271:
        /*0594*/ 	.byte	0x04, 0x12
        /*0596*/ 	.short	(.L_273 - .L_272)
	.align		4
.L_272:
        /*0598*/ 	.word	index@(_ZN7cutlass13device_kernelIN5flash11enable_sm90INS1_16FlashAttnFwdSm90INS1_25CollectiveMainloopFwdSm90ILi2EN4cute5tupleIJNS5_1CILi1EEES8_S8_EEENS6_IJNS7_ILi64EEESA_SA_EEELi512ENS_6half_tEfNS_4arch4Sm90ELb1ELb0ELb1ELb1ELb0ELb0ELb0ELb0ELb0ELb0ELb0ELb0EEENS1_21CollectiveEpilogueFwdINS6_IJSA_NS7_ILi512EEESA_EEES9_SC_SE_Li256ELb1ELb0ELb0ELb0EEENS1_36VarlenDynamicPersistentTileSchedulerILi64ELi64ELi256ELi32ELb0ELb0ELb1ELb1ELb1ELb1EEEEEEEEEvNT_6ParamsE)
        /*059c*/ 	.word	0x00000028


	//----- nvinfo : EIATTR_MIN_STACK_SIZE
	.align		4
.L_273:
        /*05a0*/ 	.byte	0x04, 0x12
        /*05a2*/ 	.short	(.L_275 - .L_274)
	.align		4
.L_274:
        /*05a4*/ 	.word	index@(_ZN7cutlass13device_kernelIN5flash11enable_sm90INS1_16FlashAttnFwdSm90INS1_25CollectiveMainloopFwdSm90ILi2EN4cute5tupleIJNS5_1CILi1EEES8_S8_EEENS6_IJNS7_ILi64EEESA_SA_EEELi512ENS_6half_tEfNS_4arch4Sm90ELb1ELb0ELb1ELb1ELb0ELb1ELb0ELb0ELb0ELb0ELb0ELb0EEENS1_21CollectiveEpilogueFwdINS6_IJSA_NS7_ILi512EEESA_EEES9_SC_SE_Li256ELb1ELb0ELb0ELb0EEENS1_36VarlenDynamicPersistentTileSchedulerILi64ELi64ELi256ELi32ELb0ELb0ELb1ELb1ELb1ELb1EEEEEEEEEvNT_6ParamsE)
        /*05a8*/ 	.word	0x00000038


	//----- nvinfo : EIATTR_MIN_STACK_SIZE
	.align		4
.L_275:
        /*05ac*/ 	.byte	0x04, 0x12
        /*05ae*/ 	.short	(.L_277 - .L_276)
	.align		4
.L_276:
        /*05b0*/ 	.word	index@(_ZN7cutlass13device_kernelIN5flash11enable_sm90INS1_16FlashAttnFwdSm90INS1_25CollectiveMainloopFwdSm90ILi2EN4cute5tupleIJNS5_1CILi1EEES8_S8_EEENS6_IJNS7_ILi64EEESA_SA_EEELi512ENS_6half_tEfNS_4arch4Sm90ELb1ELb0ELb1ELb1ELb0ELb0ELb1ELb0ELb0ELb0ELb0ELb0EEENS1_21CollectiveEpilogueFwdINS6_IJSA_NS7_ILi512EEESA_EEES9_SC_SE_Li256ELb1ELb0ELb0ELb0EEENS1_36VarlenDynamicPersistentTileSchedulerILi64ELi64ELi256ELi32ELb0ELb0ELb1ELb1ELb1ELb1EEEEEEEEEvNT_6ParamsE)
        /*05b4*/ 	.word	0x00000030


	//----- nvinfo : EIATTR_MIN_STACK_SIZE
	.align		4
.L_277:
        /*05b8*/ 	.byte	0x04, 0x12
        /*05ba*/ 	.short	(.L_279 - .L_278)
	.align		4
.L_278:
        /*05bc*/ 	.word	index@(_ZN7cutlass13device_kernelIN5flash11enable_sm90INS1_16FlashAttnFwdSm90INS1_25CollectiveMainloopFwdSm90ILi2EN4cute5tupleIJNS5_1CILi1EEES8_S8_EEENS6_IJNS7_ILi64EEESA_SA_EEELi512ENS_6half_tEfNS_4arch4Sm90ELb1ELb0ELb1ELb1ELb0ELb1ELb1ELb0ELb0ELb0ELb0ELb0EEENS1_21CollectiveEpilogueFwdINS6_IJSA_NS7_ILi512EEESA_EEES9_SC_SE_Li256ELb1ELb0ELb0ELb0EEENS1_36VarlenDynamicPersistentTileSchedulerILi64ELi64ELi256ELi32ELb0ELb0ELb1ELb1ELb1ELb1EEEEEEEEEvNT_6ParamsE)
        /*05c0*/ 	.word	0x00000038


	//----- nvinfo : EIATTR_MIN_STACK_SIZE
	.align		4
.L_279:
        /*05c4*/ 	.byte	0x04, 0x12
        /*05c6*/ 	.short	(.L_281 - .L_280)
	.align		4
.L_280:
        /*05c8*/ 	.word	index@(_ZN7cutlass13device_kernelIN5flash11enable_sm90INS1_16FlashAttnFwdSm90INS1_25CollectiveMainloopFwdSm90ILi2EN4cute5tupleIJNS5_1CILi1EEES8_S8_EEENS6_IJNS7_ILi128EEENS7_ILi96EEENS7_ILi64EEEEEELi256ENS_6half_tEfNS_4arch4Sm90ELb0ELb0ELb1ELb0ELb0ELb0ELb0ELb1ELb0ELb0ELb0ELb0EEENS1_21CollectiveEpilogueFwdINS6_IJSA_NS7_ILi256EEESB_EEES9_SE_SG_Li256ELb0ELb0ELb0ELb0EEENS1_29StaticPersistentTileSchedulerILb0EEEEEEEEEvNT_6ParamsE)
        /*05cc*/ 	.word	0x00000020


	//----- nvinfo : EIATTR_MIN_STACK_SIZE
	.align		4
.L_281:
        /*05d0*/ 	.byte	0x04, 0x12
        /*05d2*/ 	.short	(.L_283 - .L_282)
	.align		4
.L_282:
        /*05d4*/ 	.word	index@(_ZN7cutlass13device_kernelIN5flash11enable_sm90INS1_16FlashAttnFwdSm90INS1_25CollectiveMainloopFwdSm90ILi2EN4cute5tupleIJNS5_1CILi1EEES8_S8_EEENS6_IJNS7_ILi128EEENS7_ILi96EEENS7_ILi64EEEEEELi256ENS_6half_tEfNS_4arch4Sm90ELb0ELb0ELb1ELb0ELb0ELb0ELb1ELb1ELb0ELb0ELb0ELb0EEENS1_21CollectiveEpilogueFwdINS6_IJSA_NS7_ILi256EEESB_EEES9_SE_SG_Li256ELb0ELb0ELb0ELb0EEENS1_29StaticPersistentTileSchedulerILb0EEEEEEEEEvNT_6ParamsE)
        /*05d8*/ 	.word	0x00000020


	//----- nvinfo : EIATTR_MIN_STACK_SIZE
	.align		4
.L_283:
        /*05dc*/ 	.byte	0x04, 0x12
        /*05de*/ 	.short	(.L_285 - .L_284)
	.align		4
.L_284:
        /*05e0*/ 	.word	index@(_ZN7cutlass13device_kernelIN5flash11enable_sm90INS1_16FlashAttnFwdSm90INS1_25CollectiveMainloopFwdSm90ILi2EN4cute5tupleIJNS5_1CILi1EEES8_S8_EEENS6_IJNS7_ILi128EEENS7_ILi96EEENS7_ILi64EEEEEELi256ENS_6half_tEfNS_4arch4Sm90ELb0ELb0ELb1ELb1ELb0ELb0ELb0ELb1ELb0ELb0ELb0ELb0EEENS1_21CollectiveEpilogueFwdINS6_IJSA_NS7_ILi256EEESB_EEES9_SE_SG_Li256ELb1ELb0ELb0ELb0EEENS1_36VarlenDynamicPersistentTileSchedulerILi128ELi96ELi256ELi32ELb0ELb0ELb1ELb0ELb1ELb1EEEEEEEEEvNT_6ParamsE)
        /*05e4*/ 	.word	0x00000030


	//----- nvinfo : EIATTR_MIN_STACK_SIZE
	.align		4
.L_285:
        /*05e8*/ 	.byte	0x04, 0x12
        /*05ea*/ 	.short	(.L_287 - .L_286)
	.align		4
.L_286:
        /*05ec*/ 	.word	index@(_ZN7cutlass13device_kernelIN5flash11enable_sm90INS1_16FlashAttnFwdSm90INS1_25CollectiveMainloopFwdSm90ILi2EN4cute5tupleIJNS5_1CILi1EEES8_S8_EEENS6_IJNS7_ILi128EEENS7_ILi96EEENS7_ILi64EEEEEELi256ENS_6half_tEfNS_4arch4Sm90ELb0ELb0ELb1ELb1ELb0ELb1ELb0ELb1ELb0ELb0ELb0ELb0EEENS1_21CollectiveEpilogueFwdINS6_IJSA_NS7_ILi256EEESB_EEES9_SE_SG_Li256ELb1ELb0ELb0ELb0EEENS1_36VarlenDynamicPersistentTileSchedulerILi128ELi96ELi256ELi32ELb0ELb0ELb1ELb0ELb1ELb1EEEEEEEEEvNT_6ParamsE)
        /*05f0*/ 	.word	0x00000038


	//----- nvinfo : EIATTR_MIN_STACK_SIZE
	.align		4
.L_287:
        /*05f4*/ 	.byte	0x04, 0x12
        /*05f6*/ 	.short	(.L_289 - .L_288)
	.align		4
.L_288:
        /*05f8*/ 	.word	index@(_ZN7cutlass13device_kernelIN5flash11enable_sm90INS1_16FlashAttnFwdSm90INS1_25CollectiveMainloopFwdSm90ILi2EN4cute5tupleIJNS5_1CILi1EEES8_S8_EEENS6_IJNS7_ILi128EEENS7_ILi96EEENS7_ILi64EEEEEELi256ENS_6half_tEfNS_4arch4Sm90ELb0ELb0ELb1ELb1ELb0ELb0ELb1ELb1ELb0ELb0ELb0ELb0EEENS1_21CollectiveEpilogueFwdINS6_IJSA_NS7_ILi256EEESB_EEES9_SE_SG_Li256ELb1ELb0ELb0ELb0EEENS1_36VarlenDynamicPersistentTileSchedulerILi128ELi96ELi256ELi32ELb0ELb0ELb1ELb0ELb1ELb1EEEEEEEEEvNT_6ParamsE)
        /*05fc*/ 	.word	0x00000030


	//----- nvinfo : EIATTR_MIN_STACK_SIZE
	.align		4
.L_289:
        /*0600*/ 	.byte	0x04, 0x12
        /*0602*/ 	.short	(.L_291 - .L_290)
	.align		4
.L_290:
        /*0604*/ 	.word	index@(_ZN7cutlass13device_kernelIN5flash11enable_sm90INS1_16FlashAttnFwdSm90INS1_25CollectiveMainloopFwdSm90ILi2EN4cute5tupleIJNS5_1CILi1EEES8_S8_EEENS6_IJNS7_ILi128EEENS7_ILi96EEENS7_ILi64EEEEEELi256ENS_6half_tEfNS_4arch4Sm90ELb0ELb0ELb1ELb1ELb0ELb1ELb1ELb1ELb0ELb0ELb0ELb0EEENS1_21CollectiveEpilogueFwdINS6_IJSA_NS7_ILi256EEESB_EEES9_SE_SG_Li256ELb1ELb0ELb0ELb0EEENS1_36VarlenDynamicPersistentTileSchedulerILi128ELi96ELi256ELi32ELb0ELb0ELb1ELb0ELb1ELb1EEEEEEEEEvNT_6ParamsE)
        /*0608*/ 	.word	0x000000a0


	//----- nvinfo : EIATTR_MIN_STACK_SIZE
	.align		4
.L_291:
        /*060c*/ 	.byte	0x04, 0x12
        /*060e*/ 	.short	(.L_293 - .L_292)
	.align		4
.L_292:
        /*0610*/ 	.word	index@(_ZN7cutlass13device_kernelIN5flash11enable_sm90INS1_16FlashAttnFwdSm90INS1_25CollectiveMainloopFwdSm90ILi2EN4cute5tupleIJNS5_1CILi1EEES8_S8_EEENS6_IJNS7_ILi128EEENS7_ILi96EEENS7_ILi64EEEEEELi256ENS_6half_tEfNS_4arch4Sm90ELb0ELb1ELb1ELb0ELb0ELb0ELb0ELb1ELb0ELb0ELb0ELb0EEENS1_21CollectiveEpilogueFwdINS6_IJSA_NS7_ILi256EEESB_EEES9_SE_SG_Li256ELb0ELb0ELb0ELb0EEENS1_30DynamicPersistentTileSchedulerILi256ELi32ELb0ELb0ELb1EEEEEEEEEvNT_6ParamsE)
        /*0614*/ 	.word	0x00000000


	//----- nvinfo : EIATTR_MIN_STACK_SIZE
	.align		4
.L_293:
        /*0618*/ 	.byte	0x04, 0x12
        /*061a*/ 	.short	(.L_295 - .L_294)
	.align		4
.L_294:
        /*061c*/ 	.word	index@(_ZN7cutlass13device_kernelIN5flash11enable_sm90INS1_16FlashAttnFwdSm90INS1_25CollectiveMainloopFwdSm90ILi2EN4cute5tupleIJNS5_1CILi1EEES8_S8_EEENS6_IJNS7_ILi128EEENS7_ILi96EEENS7_ILi64EEEEEELi256ENS_6half_tEfNS_4arch4Sm90ELb0ELb1ELb1ELb0ELb0ELb0ELb1ELb1ELb0ELb0ELb0ELb0EEENS1_21CollectiveEpilogueFwdINS6_IJSA_NS7_ILi256EEESB_EEES9_SE_SG_Li256ELb0ELb0ELb0ELb0EEENS1_30DynamicPersistentTileSchedulerILi256ELi32ELb0ELb0ELb1EEEEEEEEEvNT_6ParamsE)
        /*0620*/ 	.word	0x00000480


	//----- nvinfo : EIATTR_MIN_STACK_SIZE
	.align		4
.L_295:
        /*0624*/ 	.byte	0x04, 0x12
        /*0626*/ 	.short	(.L_297 - .L_296)
	.align		4
.L_296:
        /*0628*/ 	.word	index@(_ZN7cutlass13device_kernelIN5flash11enable_sm90INS1_16FlashAttnFwdSm90INS1_25CollectiveMainloopFwdSm90ILi2EN4cute5tupleIJNS5_1CILi1EEES8_S8_EEENS6_IJNS7_ILi128EEENS7_ILi96EEENS7_ILi64EEEEEELi256ENS_6half_tEfNS_4arch4Sm90ELb0ELb1ELb1ELb1ELb0ELb0ELb0ELb1ELb0ELb0ELb0ELb0EEENS1_21CollectiveEpilogueFwdINS6_IJSA_NS7_ILi256EEESB_EEES9_SE_SG_Li256ELb1ELb0ELb0ELb0EEENS1_36VarlenDynamicPersistentTileSchedulerILi128ELi96ELi256ELi32ELb0ELb0ELb1ELb1ELb0ELb1EEEEEEEEEvNT_6ParamsE)
        /*062c*/ 	.word	0x00000020


	//----- nvinfo : EIATTR_MIN_STACK_SIZE
	.align		4
.L_297:
        /*0630*/ 	.byte	0x04, 0x12
        /*0632*/ 	.short	(.L_299 - .L_298)
	.align		4
.L_298:
        /*0634*/ 	.word	index@(_ZN7cutlass13device_kernelIN5flash11enable_sm90INS1_16FlashAttnFwdSm90INS1_25CollectiveMainloopFwdSm90ILi2EN4cute5tupleIJNS5_1CILi1EEES8_S8_EEENS6_IJNS7_ILi128EEENS7_ILi96EEENS7_ILi64EEEEEELi256ENS_6half_tEfNS_4arch4Sm90ELb0ELb1ELb1ELb1ELb0ELb1ELb0ELb1ELb0ELb0ELb0ELb0EEENS1_21CollectiveEpilogueFwdINS6_IJSA_NS7_ILi256EEESB_EEES9_SE_SG_Li256ELb1ELb0ELb0ELb0EEENS1_36VarlenDynamicPersistentTileSchedulerILi128ELi96ELi256ELi32ELb0ELb0ELb1ELb1ELb0ELb1EEEEEEEEEvNT_6ParamsE)
        /*0638*/ 	.word	0x00000030


	//----- nvinfo : EIATTR_MIN_STACK_SIZE
	.align		4
.L_299:
        /*063c*/ 	.byte	0x04, 0x12
        /*063e*/ 	.short	(.L_301 - .L_300)
	.align		4
.L_300:
        /*0640*/ 	.word	index@(_ZN7cutlass13device_kernelIN5flash11enable_sm90INS1_16FlashAttnFwdSm90INS1_25CollectiveMainloopFwdSm90ILi2EN4cute5tupleIJNS5_1CILi1EEES8_S8_EEENS6_IJNS7_ILi128EEENS7_ILi96EEENS7_ILi64EEEEEELi256ENS_6half_tEfNS_4arch4Sm90ELb0ELb1ELb1ELb1ELb0ELb0ELb1ELb1ELb0ELb0ELb0ELb0EEENS1_21CollectiveEpilogueFwdINS6_IJSA_NS7_ILi256EEESB_EEES9_SE_SG_Li256ELb1ELb0ELb0ELb0EEENS1_36VarlenDynamicPersistentTileSchedulerILi128ELi96ELi256ELi32ELb0ELb0ELb1ELb1ELb0ELb1EEEEEEEEEvNT_6ParamsE)
        /*0644*/ 	.word	0x00000490


	//----- nvinfo : EIATTR_MIN_STACK_SIZE
	.align		4
.L_301:
        /*0648*/ 	.byte	0x04, 0x12
        /*064a*/ 	.short	(.L_303 - .L_302)
	.align		4
.L_302:
        /*064c*/ 	.word	index@(_ZN7cutlass13device_kernelIN5flash11enable_sm90INS1_16FlashAttnFwdSm90INS1_25CollectiveMainloopFwdSm90ILi2EN4cute5tupleIJNS5_1CILi1EEES8_S8_EEENS6_IJNS7_ILi128EEENS7_ILi96EEENS7_ILi64EEEEEELi256ENS_6half_tEfNS_4arch4Sm90ELb0ELb1ELb1ELb1ELb0ELb1ELb1ELb1ELb0ELb0ELb0ELb0EEENS1_21CollectiveEpilogueFwdINS6_IJSA_NS7_ILi256EEESB_EEES9_SE_SG_Li256ELb1ELb0ELb0ELb0EEENS1_36VarlenDynamicPersistentTileSchedulerILi128ELi96ELi256ELi32ELb0ELb0ELb1ELb1ELb0ELb1EEEEEEEEEvNT_6ParamsE)
        /*0650*/ 	.word	0x000004a0


	//----- nvinfo : EIATTR_MIN_STACK_SIZE
	.align		4
.L_303:
        /*0654*/ 	.byte	0x04, 0x12
        /*0656*/ 	.short	(.L_305 - .L_304)
	.align		4
.L_304:
        /*0658*/ 	.word	index@(_ZN7cutlass13device_kernelIN5flash11enable_sm90INS1_16FlashAttnFwdSm90INS1_25CollectiveMainloopFwdSm90ILi2EN4cute5tupleIJNS5_1CILi1EEES8_S8_EEENS6_IJNS7_ILi128EEENS7_ILi96EEENS7_ILi64EEEEEELi256ENS_6half_tEfNS_4arch4Sm90ELb1ELb0ELb1ELb0ELb0ELb0ELb0ELb1ELb0ELb0ELb0ELb0EEENS1_21CollectiveEpilogueFwdINS6_IJSA_NS7_ILi256EEESB_EEES9_SE_SG_Li256ELb0ELb0ELb0ELb0EEENS1_30DynamicPersistentTileSchedulerILi256ELi32ELb0ELb0ELb1EEEEEEEEEvNT_6ParamsE)
        /*065c*/ 	.word	0x00000000


	//----- nvinfo : EIATTR_MIN_STACK_SIZE
	.align		4
.L_305:
        /*0660*/ 	.byte	0x04, 0x12
        /*0662*/ 	.short	(.L_307 - .L_306)
	.align		4
.L_306:
        /*0664*/ 	.word	index@(_ZN7cutlass13device_kernelIN5flash11enable_sm90INS1_16FlashAttnFwdSm90INS1_25CollectiveMainloopFwdSm90ILi2EN4cute5tupleIJNS5_1CILi1EEES8_S8_EEENS6_IJNS7_ILi128EEENS7_ILi96EEENS7_ILi64EEEEEELi256ENS_6half_tEfNS_4arch4Sm90ELb1ELb0ELb1ELb0ELb0ELb0ELb1ELb1ELb0ELb0ELb0ELb0EEENS1_21CollectiveEpilogueFwdINS6_IJSA_NS7_ILi256EEESB_EEES9_SE_SG_Li256ELb0ELb0ELb0ELb0EEENS1_30DynamicPersistentTileSchedulerILi256ELi32ELb0ELb0ELb1EEEEEEEEEvNT_6ParamsE)
        /*0668*/ 	.word	0x00000010


	//----- nvinfo : EIATTR_MIN_STACK_SIZE
	.align		4
.L_307:
        /*066c*/ 	.byte	0x04, 0x12
        /*066e*/ 	.short	(.L_309 - .L_308)
	.align		4
.L_308:
        /*0670*/ 	.word	index@(_ZN7cutlass13device_kernelIN5flash11enable_sm90INS1_16FlashAttnFwdSm90INS1_25CollectiveMainloopFwdSm90ILi2EN4cute5tupleIJNS5_1CILi1EEES8_S8_EEENS6_IJNS7_ILi128EEENS7_ILi96EEENS7_ILi64EEEEEELi256ENS_6half_tEfNS_4arch4Sm90ELb1ELb0ELb1ELb1ELb0ELb0ELb0ELb1ELb0ELb0ELb0ELb0EEENS1_21CollectiveEpilogueFwdINS6_IJSA_NS7_ILi256EEESB_EEES9_SE_SG_Li256ELb1ELb0ELb0ELb0EEENS1_36VarlenDynamicPersistentTileSchedulerILi128ELi96ELi256ELi32ELb0ELb0ELb1ELb1ELb1ELb1EEEEEEEEEvNT_6ParamsE)
        /*0674*/ 	.word	0x00000028


	//----- nvinfo : EIATTR_MIN_STACK_SIZE
	.align		4
.L_309:
        /*0678*/ 	.byte	0x04, 0x12
        /*067a*/ 	.short	(.L_311 - .L_310)
	.align		4
.L_310:
        /*067c*/ 	.word	index@(_ZN7cutlass13device_kernelIN5flash11enable_sm90INS1_16FlashAttnFwdSm90INS1_25CollectiveMainloopFwdSm90ILi2EN4cute5tupleIJNS5_1CILi1EEES8_S8_EEENS6_IJNS7_ILi128EEENS7_ILi96EEENS7_ILi64EEEEEELi256ENS_6half_tEfNS_4arch4Sm90ELb1ELb0ELb1ELb1ELb0ELb1ELb0ELb1ELb0ELb0ELb0ELb0EEENS1_21CollectiveEpilogueFwdINS6_IJSA_NS7_ILi256EEESB_EEES9_SE_SG_Li256ELb1ELb0ELb0ELb0EEENS1_36VarlenDynamicPersistentTileSchedulerILi128ELi96ELi256ELi32ELb0ELb0ELb1ELb1ELb1ELb1EEEEEEEEEvNT_6ParamsE)
        /*0680*/ 	.word	0x00000030


	//----- nvinfo : EIATTR_MIN_STACK_SIZE
	.align		4
.L_311:
        /*0684*/ 	.byte	0x04, 0x12
        /*0686*/ 	.short	(.L_313 - .L_312)
	.align		4
.L_312:
        /*0688*/ 	.word	index@(_ZN7cutlass13device_kernelIN5flash11enable_sm90INS1_16FlashAttnFwdSm90INS1_25CollectiveMainloopFwdSm90ILi2EN4cute5tupleIJNS5_1CILi1EEES8_S8_EEENS6_IJNS7_ILi128EEENS7_ILi96EEENS7_ILi64EEEEEELi256ENS_6half_tEfNS_4arch4Sm90ELb1ELb0ELb1ELb1ELb0ELb0ELb1ELb1ELb0ELb0ELb0ELb0EEENS1_21CollectiveEpilogueFwdINS6_IJSA_NS7_ILi256EEESB_EEES9_SE_SG_Li256ELb1ELb0ELb0ELb0EEENS1_36VarlenDynamicPersistentTileSchedulerILi128ELi96ELi256ELi32ELb0ELb0ELb1ELb1ELb1ELb1EEEEEEEEEvNT_6ParamsE)
        /*068c*/ 	.word	0x00000028


	//----- nvinfo : EIATTR_MIN_STACK_SIZE
	.align		4
.L_313:
        /*0690*/ 	.byte	0x04, 0x12
        /*0692*/ 	.short	(.L_315 - .L_314)
	.align		4
.L_314:
        /*0694*/ 	.word	index@(_ZN7cutlass13device_kernelIN5flash11enable_sm90INS1_16FlashAttnFwdSm90INS1_25CollectiveMainloopFwdSm90ILi2EN4cute5tupleIJNS5_1CILi1EEES8_S8_EEENS6_IJNS7_ILi128EEENS7_ILi96EEENS7_ILi64EEEEEELi256ENS_6half_tEfNS_4arch4Sm90ELb1ELb0ELb1ELb1ELb0ELb1ELb1ELb1ELb0ELb0ELb0ELb0EEENS1_21CollectiveEpilogueFwdINS6_IJSA_NS7_ILi256EEESB_EEES9_SE_SG_Li256ELb1ELb0ELb0ELb0EEENS1_36VarlenDynamicPersistentTileSchedulerILi128ELi96ELi256ELi32ELb0ELb0ELb1ELb1ELb1ELb1EEEEEEEEEvNT_6ParamsE)
        /*0698*/ 	.word	0x00000078
.L_315:


//--------------------- .nv.compat                --------------------------
	.section	.nv.compat,"",@"SHT_CUDA_COMPAT_INFO"
	.align	4
        /*0000*/ 	.byte	0x02, 0x09, 0x01, 0x00, 0x02, 0x02, 0x04, 0x00, 0x02, 0x05, 0x05, 0x00, 0x03, 0x07, 0x01, 0x01
        /*0010*/ 	.byte	0x02, 0x03, 0x01, 0x00, 0x02, 0x06, 0x01, 0x00, 0x04, 0x0b, 0x08, 0x00, 0x00, 0x00, 0x00, 0x00
        /*0020*/ 	.byte	0x00, 0x00, 0x00, 0x00


//--------------------- .nv.info._ZN7cutlass13device_kernelIN5flash11enable_sm90INS1_16FlashAttnFwdSm90INS1_25CollectiveMainloopFwdSm90ILi2EN4cute5tupleIJNS5_1CILi1EEES8_S8_EEENS6_IJNS7_ILi128EEESA_NS7_ILi192EEEEEELi128ENS_6half_tEfNS_4arch4Sm90ELb0ELb0ELb1ELb0ELb0ELb0ELb0ELb1ELb1ELb0ELb0ELb0EEENS1_21CollectiveEpilogueFwdINS6_IJSA_SA_SA_EEES9_SD_SF_Li256ELb0ELb0ELb0ELb0EEENS1_29StaticPersistentTileSchedulerILb0EEEEEEEEEvNT_6ParamsE --------------------------
	.section	.nv.info._ZN7cutlass13device_kernelIN5flash11enable_sm90INS1_16FlashAttnFwdSm90INS1_25CollectiveMainloopFwdSm90ILi2EN4cute5tupleIJNS5_1CILi1EEES8_S8_EEENS6_IJNS7_ILi128EEESA_NS7_ILi192EEEEEELi128ENS_6half_tEfNS_4arch4Sm90ELb0ELb0ELb1ELb0ELb0ELb0ELb0ELb1ELb1ELb0ELb0ELb0EEENS1_21CollectiveEpilogueFwdINS6_IJSA_SA_SA_EEES9_SD_SF_Li256ELb0ELb0ELb0ELb0EEENS1_29StaticPersistentTileSchedulerILb0EEEEEEEEEvNT_6ParamsE,"",@"SHT_CUDA_INFO"
	.sectionflags	@""
	.align	4


	//----- nvinfo : EIATTR_CUDA_API_VERSION
	.align		4
        /*0000*/ 	.byte	0x04, 0x37
        /*0002*/ 	.short	(.L_317 - .L_316)
.L_316:
        /*0004*/ 	.word	0x00000082


	//----- nvinfo : EIATTR_KPARAM_INFO
	.align		4
.L_317:
        /*0008*/ 	.byte	0x04, 0x17
        /*000a*/ 	.short	(.L_319 - .L_318)
.L_318:
        /*000c*/ 	.word	0x00000000
        /*0010*/ 	.short	0x0000
        /*0012*/ 	.short	0x0070
        /*0014*/ 	.byte	0x00, 0xf0, 0x01, 0x2e


	//----- nvinfo : EIATTR_SPARSE_MMA_MASK
	.align		4
.L_319:
        /*0018*/ 	.byte	0x03, 0x50
        /*001a*/ 	.short	0x0000


	//----- nvinfo : EIATTR_MAXREG_COUNT
	.align		4
        /*001c*/ 	.byte	0x03, 0x1b
        /*001e*/ 	.short	0x00a8


	//----- nvinfo : EIATTR_NUM_BARRIERS
	.align		4
        /*0020*/ 	.byte	0x02, 0x4c
        /*0022*/ 	.byte	0x09
	.zero		1


	//----- nvinfo : EIATTR_EXTERNS
	.align		4
        /*0024*/ 	.byte	0x04, 0x0f
        /*0026*/ 	.short	(.L_321 - .L_320)


	//   ....[0]....
	.align		4
.L_320:
        /*0028*/ 	.word	index@(__assertfail)


	//----- nvinfo : EIATTR_ANNOTATIONS
	.align		4
.L_321:
        /*002c*/ 	.byte	0x04, 0x55
        /*002e*/ 	.short	(.L_323 - .L_322)


	//   ....[0]....
.L_322:
        /*0030*/ 	.word	0x00000001
        /*0034*/ 	.byte	0x40, 0x09, 0x00, 0x00, 0x01, 0x00, 0x00, 0x00, 0x00, 0x0a, 0x00, 0x00, 0x01, 0x00, 0x00, 0x00
        /* <DEDUP_REMOVED lines=12> */
        /*0104*/ 	.byte	0x80, 0xaf, 0x00, 0x00, 0x01, 0x00, 0x00, 0x00, 0x20, 0xb1, 0x00, 0x00


	//----- nvinfo : EIATTR_MERCURY_ISA_VERSION
	.align		4
.L_323:
        /*0110*/ 	.byte	0x03, 0x5f
        /*0112*/ 	.short	0x0101


	//----- nvinfo : EIATTR_INT_WARP_WIDE_INSTR_OFFSETS
	.align		4
        /*0114*/ 	.byte	0x04, 0x31
        /*0116*/ 	.short	(.L_325 - .L_324)


	//   ....[0]....
.L_324:
        /*0118*/ 	.word	0x00000180


	//   ....[1]....
        /*011c*/ 	.word	0x000001b0


	//   ....[2]....
        /*0120*/ 	.word	0x00000240


	//   ....[3]....
        /*0124*/ 	.word	0x00008a30


	//   ....[4]....
        /*0128*/ 	.word	0x00008a60


	//   ....[5]....
        /*012c*/ 	.word	0x00008b30


	//   ....[6]....
        /*0130*/ 	.word	0x00008c00


	//----- nvinfo : EIATTR_COOP_GROUP_MASK_REGIDS
	.align		4
.L_325:
        /*0134*/ 	.byte	0x04, 0x29
        /*0136*/ 	.short	(.L_327 - .L_326)


	//   ....[0]....
.L_326:
        /*0138*/ 	.word	0xffffffff


	//   ....[1]....
        /*013c*/ 	.word	0xffffffff


	//   ....[2]....
        /*0140*/ 	.word	0xffffffff


	//   ....[3]....
        /*0144*/ 	.word	0xffffffff


	//   ....[4]....
        /*0148*/ 	.word	0xffffffff


	//   ....[5]....
        /*014c*/ 	.word	0xffffffff


	//   ....[6]....
        /*0150*/ 	.word	0xffffffff


	//   ....[7]....
        /*0154*/ 	.word	0xffffffff


	//   ....[8]....
        /*0158*/ 	.word	0xffffffff


	//   ....[9]....
        /*015c*/ 	.word	0xffffffff


	//   ....[10]....
        /*0160*/ 	.word	0xffffffff


	//   ....[11]....
        /*0164*/ 	.word	0xffffffff


	//   ....[12]....
        /*0168*/ 	.word	0xffffffff


	//   ....[13]....
        /*016c*/ 	.word	0xffffffff


	//   ....[14]....
        /*0170*/ 	.word	0xffffffff


	//   ....[15]....
        /*0174*/ 	.word	0xffffffff


	//   ....[16]....
        /*0178*/ 	.word	0xffffffff


	//   ....[17]....
        /*017c*/ 	.word	0xffffffff


	//   ....[18]....
        /*0180*/ 	.word	0xffffffff


	//   ....[19]....
        /*0184*/ 	.word	0xffffffff


	//   ....[20]....
        /*0188*/ 	.word	0xffffffff


	//   ....[21]....
        /*018c*/ 	.word	0xffffffff


	//   ....[22]....
        /*0190*/ 	.word	0xffffffff


	//   ....[23]....
        /*0194*/ 	.word	0x0500000f


	//   ....[24]....
        /*0198*/ 	.word	0x0500000f


	//----- nvinfo : EIATTR_COOP_GROUP_INSTR_OFFSETS
	.align		4
.L_327:
        /*019c*/ 	.byte	0x04, 0x28
        /*019e*/ 	.short	(.L_329 - .L_328)


	//   ....[0]....
.L_328:
        /*01a0*/ 	.word	0x00000060


	//   ....[1]....
        /*01a4*/ 	.word	0x00000190


	//   ....[2]....
        /*01a8*/ 	.word	0x00000250


	//   ....[3]....
        /*01ac*/ 	.word	0x000003c0


	//   ....[4]....
        /*01b0*/ 	.word	0x00000520


	//   ....[5]....
        /*01b4*/ 	.word	0x00000640


	//   ....[6]....
        /*01b8*/ 	.word	0x000007a0


	//   ....[7]....
        /*01bc*/ 	.word	0x00000d30


	//   ....[8]....
        /*01c0*/ 	.word	0x00002a50


	//   ....[9]....
        /*01c4*/ 	.word	0x00002ab0


	//   ....[10]....
        /*01c8*/ 	.word	0x000030c0


	//   ....[11]....
        /*01cc*/ 	.word	0x00003130


	//   ....[12]....
        /*01d0*/ 	.word	0x00005790


	//   ....[13]....
        /*01d4*/ 	.word	0x000057c0


	//   ....[14]....
        /*01d8*/ 	.word	0x00005aa0


	//   ....[15]....
        /*01dc*/ 	.word	0x00005b40


	//   ....[16]....
        /*01e0*/ 	.word	0x00006e10


	//   ....[17]....
        /*01e4*/ 	.word	0x00006e50


	//   ....[18]....
        /*01e8*/ 	.word	0x00006ff0


	//   ....[19]....
        /*01ec*/ 	.word	0x00007020


	//   ....[20]....
        /*01f0*/ 	.word	0x00007f30


	//   ....[21]....
        /*01f4*/ 	.word	0x000081e0


	//   ....[22]....
        /*01f8*/ 	.word	0x0000b0a0


	//   ....[23]....
        /*01fc*/ 	.word	0x0000b580


	//   ....[24]....
        /*0200*/ 	.word	0x0000ba20


	//----- nvinfo : EIATTR_REG_RECONFIG
	.align		4
.L_329:
        /*0204*/ 	.byte	0x01, 0x54
	.zero		2


	//----- nvinfo : EIATTR_SYSCALL_OFFSETS
	.align		4
        /*0208*/ 	.byte	0x04, 0x46
        /*020a*/ 	.short	(.L_331 - .L_330)


	//   ....[0]....
.L_330:
        /*020c*/ 	.word	0x00001090


	//   ....[1]....
        /*0210*/ 	.word	0x00008640


	//   ....[2]....
        /*0214*/ 	.word	0x00008780


	//   ....[3]....
        /*0218*/ 	.word	0x00008880


	//----- nvinfo : EIATTR_MBARRIER_INSTR_OFFSETS
	.align		4
.L_331:
        /*021c*/ 	.byte	0x04, 0x39
        /*021e*/ 	.short	(.L_333 - .L_332)


	//   ....[0]....
.L_332:
        /*0220*/ 	.word	0x00000270
        /*0224*/ 	.word	0x000000ff
        /*0228*/ 	.word	0x00034800
        /*022c*/ 	.short	0x0100
        /*022e*/ 	.byte	0x06
	.zero		1


	//   ....[1]....
        /*0230*/ 	.word	0x00000280
        /*0234*/ 	.word	0x000000ff
        /*0238*/ 	.word	0x00034820
        /*023c*/ 	.short	0x0100
        /*023e*/ 	.byte	0x06
	.zero		1


	//   ....[2]....
        /*0240*/ 	.word	0x00000370
        /*0244*/ 	.word	0x000000ff
        /*0248*/ 	.word	0x00034830
        /*024c*/ 	.short	0x0100
        /*024e*/ 	.byte	0x08
	.zero		1


	//   ....[3]....
        /*0250*/ 	.word	0x00000380
        /*0254*/ 	.word	0x000000ff
        /*0258*/ 	.word	0x00034840
        /*025c*/ 	.short	0x0100
        /*025e*/ 	.byte	0x08
	.zero		1


	//   ....[4]....
        /*0260*/ 	.word	0x00000390
        /*0264*/ 	.word	0x000000ff
        /*0268*/ 	.word	0x00034838
        /*026c*/ 	.short	0x0100
        /*026e*/ 	.byte	0x08
	.zero		1


	//   ....[5]....
        /*0270*/ 	.word	0x000003a0
        /*0274*/ 	.word	0x000000ff
        /*0278*/ 	.word	0x00034848
        /*027c*/ 	.short	0x0100
        /*027e*/ 	.byte	0x08
	.zero		1


	//   ....[6]....
        /*0280*/ 	.word	0x000004d0
        /*0284*/ 	.word	0x000000ff
        /*0288*/ 	.word	0x00034850
        /*028c*/ 	.short	0x0100
        /*028e*/ 	.byte	0x08
	.zero		1


	//   ....[7]....
        /*0290*/ 	.word	0x000004e0
        /*0294*/ 	.word	0x000000ff
        /*0298*/ 	.word	0x00034860
        /*029c*/ 	.short	0x0100
        /*029e*/ 	.byte	0x08
	.zero		1


	//   ....[8]....
        /*02a0*/ 	.word	0x000004f0
        /*02a4*/ 	.word	0x000000ff
        /*02a8*/ 	.word	0x00034858
        /*02ac*/ 	.short	0x0100
        /*02ae*/ 	.byte	0x08
	.zero		1


	//   ....[9]....
        /*02b0*/ 	.word	0x00000500
        /*02b4*/ 	.word	0x000000ff
        /*02b8*/ 	.word	0x00034868
        /*02bc*/ 	.short	0x0100
        /*02be*/ 	.byte	0x08
	.zero		1


	//   ....[10]....
        /*02c0*/ 	.word	0x000005f0
        /*02c4*/ 	.word	0x000000ff
        /*02c8*/ 	.word	0x00034870
        /*02cc*/ 	.short	0x0100
        /*02ce*/ 	.byte	0x06
	.zero		1


	//   ....[11]....
        /*02d0*/ 	.word	0x00000600
        /*02d4*/ 	.word	0x000000ff
        /*02d8*/ 	.word	0x00034880
        /*02dc*/ 	.short	0x0100
        /*02de*/ 	.byte	0x06
	.zero		1


	//   ....[12]....
        /*02e0*/ 	.word	0x00000610
        /*02e4*/ 	.word	0x000000ff
        /*02e8*/ 	.word	0x00034878
        /*02ec*/ 	.short	0x0100
        /*02ee*/ 	.byte	0x06
	.zero		1


	//   ....[13]....
        /*02f0*/ 	.word	0x00000620
        /*02f4*/ 	.word	0x000000ff
        /*02f8*/ 	.word	0x00034888
        /*02fc*/ 	.short	0x0100
        /*02fe*/ 	.byte	0x06
	.zero		1


	//   ....[14]....
        /*0300*/ 	.word	0x00000750
        /*0304*/ 	.word	0x000000ff
        /*0308*/ 	.word	0x00034890
        /*030c*/ 	.short	0x0100
        /*030e*/ 	.byte	0x08
	.zero		1


	//   ....[15]....
        /*0310*/ 	.word	0x00000760
        /*0314*/ 	.word	0x000000ff
        /*0318*/ 	.word	0x000348a0
        /*031c*/ 	.short	0x0100
        /*031e*/ 	.byte	0x08
	.zero		1


	//   ....[16]....
        /*0320*/ 	.word	0x00000770
        /*0324*/ 	.word	0x000000ff
        /*0328*/ 	.word	0x00034898
        /*032c*/ 	.short	0x0100
        /*032e*/ 	.byte	0x08
	.zero		1


	//   ....[17]....
        /*0330*/ 	.word	0x00000780
        /*0334*/ 	.word	0x000000ff
        /*0338*/ 	.word	0x000348a8
        /*033c*/ 	.short	0x0100
        /*033e*/ 	.byte	0x08
	.zero		1


	//   ....[18]....
        /*0340*/ 	.word	0x000008b0
        /*0344*/ 	.word	0x000000ff
        /*0348*/ 	.word	0x000348b0
        /*034c*/ 	.short	0x0100
        /*034e*/ 	.byte	0x08
	.zero		1


	//   ....[19]....
        /*0350*/ 	.word	0x000008c0
        /*0354*/ 	.word	0x000000ff
        /*0358*/ 	.word	0x000348c0
        /*035c*/ 	.short	0x0100
        /*035e*/ 	.byte	0x08
	.zero		1


	//   ....[20]....
        /*0360*/ 	.word	0x000008d0
        /*0364*/ 	.word	0x000000ff
        /*0368*/ 	.word	0x000348b8
        /*036c*/ 	.short	0x0100
        /*036e*/ 	.byte	0x08
	.zero		1


	//   ....[21]....
        /*0370*/ 	.word	0x000008e0
        /*0374*/ 	.word	0x000000ff
        /*0378*/ 	.word	0x000348c8
        /*037c*/ 	.short	0x0100
        /*037e*/ 	.byte	0x08
	.zero		1


	//   ....[22]....
        /*0380*/ 	.word	0x000010d0
        /*0384*/ 	.word	0x000000ff
        /*0388*/ 	.word	0x00034800
        /*038c*/ 	.short	0x010a
        /*038e*/ 	.byte	0x3c
	.zero		1


	//   ....[23]....
        /*0390*/ 	.word	0x00001150
        /*0394*/ 	.word	0x00000000
        /*0398*/ 	.word	0x00034830
        /*039c*/ 	.short	0x010a
        /*039e*/ 	.byte	0x3f
	.zero		1


	//   ....[24]....
        /*03a0*/ 	.word	0x000011d0
        /*03a4*/ 	.word	0x00000000
        /*03a8*/ 	.word	0x00034830
        /*03ac*/ 	.short	0x010a
        /*03ae*/ 	.byte	0x3f
	.zero		1


	//   ....[25]....
        /*03b0*/ 	.word	0x000020c0
        /*03b4*/ 	.word	0x00000000
        /*03b8*/ 	.word	0x00000000
        /*03bc*/ 	.short	0x0101
        /*03be*/ 	.byte	0x3f
	.zero		1


	//   ....[26]....
        /*03c0*/ 	.word	0x00004040
        /*03c4*/ 	.word	0x000000ff
        /*03c8*/ 	.word	0x00034830
        /*03cc*/ 	.short	0x010a
        /*03ce*/ 	.byte	0x07
	.zero		1


	//   ....[27]....
        /*03d0*/ 	.word	0x00004080
        /*03d4*/ 	.word	0x000000ff
        /*03d8*/ 	.word	0x00034830
        /*03dc*/ 	.short	0x010a
        /*03de*/ 	.byte	0x07
	.zero		1


	//   ....[28]....
        /*03e0*/ 	.word	0x00004980
        /*03e4*/ 	.word	0x000000ff
        /*03e8*/ 	.word	0x00034850
        /*03ec*/ 	.short	0x010a
        /*03ee*/ 	.byte	0x0b
	.zero		1


	//   ....[29]....
        /*03f0*/ 	.word	0x000049c0
        /*03f4*/ 	.word	0x000000ff
        /*03f8*/ 	.word	0x00034850
        /*03fc*/ 	.short	0x010a
        /*03fe*/ 	.byte	0x0b
	.zero		1


	//   ....[30]....
        /*0400*/ 	.word	0x000062f0
        /*0404*/ 	.word	0x00000009
        /*0408*/ 	.word	0x00000000
        /*040c*/ 	.short	0x0101
        /*040e*/ 	.byte	0x3f
	.zero		1


	//   ....[31]....
        /*0410*/ 	.word	0x00006350
        /*0414*/ 	.word	0x00000026
        /*0418*/ 	.word	0x00000000
        /*041c*/ 	.short	0x0101
        /*041e*/ 	.byte	0x3f
	.zero		1


	//   ....[32]....
        /*0420*/ 	.word	0x00006d80
        /*0424*/ 	.word	0x000000ff
        /*0428*/ 	.word	0x00034850
        /*042c*/ 	.short	0x010a
        /*042e*/ 	.byte	0x07
	.zero		1


	//   ....[33]....
        /*0430*/ 	.word	0x00006dc0
        /*0434*/ 	.word	0x000000ff
        /*0438*/ 	.word	0x00034850
        /*043c*/ 	.short	0x010a
        /*043e*/ 	.byte	0x07
	.zero		1


	//   ....[34]....
        /*0440*/ 	.word	0x000077a0
        /*0444*/ 	.word	0x00000009
        /*0448*/ 	.word	0x00000000
        /*044c*/ 	.short	0x0101
        /*044e*/ 	.byte	0x3f
	.zero		1


	//   ....[35]....
        /*0450*/ 	.word	0x000080e0
        /*0454*/ 	.word	0x000000ff
        /*0458*/ 	.word	0x00000000
        /*045c*/ 	.short	0x0101
        /*045e*/ 	.byte	0x06
	.zero		1


	//   ....[36]....
        /*0460*/ 	.word	0x00008f40
        /*0464*/ 	.word	0x00000006
        /*0468*/ 	.word	0x00034840
        /*046c*/ 	.short	0x010a
        /*046e*/ 	.byte	0x3f
	.zero		1


	//   ....[37]....
        /*0470*/ 	.word	0x000094a0
        /*0474*/ 	.word	0x00000009
        /*0478*/ 	.word	0x00034820
        /*047c*/ 	.short	0x010a
        /*047e*/ 	.byte	0x3f
	.zero		1


	//   ....[38]....
        /*0480*/ 	.word	0x00009780
        /*0484*/ 	.word	0x00000002
        /*0488*/ 	.word	0x00034840
        /*048c*/ 	.short	0x010a
        /*048e*/ 	.byte	0x3f
	.zero		1


	//   ....[39]....
        /*0490*/ 	.word	0x00009a40
        /*0494*/ 	.word	0x00000002
        /*0498*/ 	.word	0x00000060
        /*049c*/ 	.short	0x010a
        /*049e*/ 	.byte	0x3f
	.zero		1


	//   ....[40]....
        /*04a0*/ 	.word	0x00009f80
        /*04a4*/ 	.word	0x00000002
        /*04a8*/ 	.word	0x00034840
        /*04ac*/ 	.short	0x010a
        /*04ae*/ 	.byte	0x3f
	.zero		1


	//   ....[41]....
        /*04b0*/ 	.word	0x0000a240
        /*04b4*/ 	.word	0x00000002
        /*04b8*/ 	.word	0x00000060
        /*04bc*/ 	.short	0x010a
        /*04be*/ 	.byte	0x3f
	.zero		1


	//   ....[42]....
        /*04c0*/ 	.word	0x0000a6a0
        /*04c4*/ 	.word	0x00000002
        /*04c8*/ 	.word	0x00034840
        /*04cc*/ 	.short	0x010a
        /*04ce*/ 	.byte	0x3f
	.zero		1


	//   ....[43]....
        /*04d0*/ 	.word	0x0000a980
        /*04d4*/ 	.word	0x00000002
        /*04d8*/ 	.word	0x00000060
        /*04dc*/ 	.short	0x010a
        /*04de*/ 	.byte	0x3f
	.zero		1


	//   ....[44]....
        /*04e0*/ 	.word	0x0000acb0
        /*04e4*/ 	.word	0x00000003
        /*04e8*/ 	.word	0x00034860
        /*04ec*/ 	.short	0x010a
        /*04ee*/ 	.byte	0x3f
	.zero		1


	//   ....[45]....
        /*04f0*/ 	.word	0x0000b020
        /*04f4*/ 	.word	0x00000000
        /*04f8*/ 	.word	0x00034820
        /*04fc*/ 	.short	0x010a
        /*04fe*/ 	.byte	0x3f
	.zero		1


	//   ....[46]....
        /*0500*/ 	.word	0x0000b1c0
        /*0504*/ 	.word	0x00000006
        /*0508*/ 	.word	0x00000000
        /*050c*/ 	.short	0x010a
        /*050e*/ 	.byte	0x3f
	.zero		1


	//   ....[47]....
        /*0510*/ 	.word	0x0000b230
        /*0514*/ 	.word	0x00000003
        /*0518*/ 	.word	0x00000000
        /*051c*/ 	.short	0x010a
        /*051e*/ 	.byte	0x3f
	.zero		1


	//   ....[48]....
        /*0520*/ 	.word	0x0000b290
        /*0524*/ 	.word	0x00000010
        /*0528*/ 	.word	0x00000000
        /*052c*/ 	.short	0x010a
        /*052e*/ 	.byte	0x3f
	.zero		1


	//   ....[49]....
        /*0530*/ 	.word	0x0000b2c0
        /*0534*/ 	.word	0x00000003
        /*0538*/ 	.word	0x00000000
        /*053c*/ 	.short	0x010a
        /*053e*/ 	.byte	0x3f
	.zero		1


	//   ....[50]....
        /*0540*/ 	.word	0x0000b330
        /*0544*/ 	.word	0x00000003
        /*0548*/ 	.word	0x00034800
        /*054c*/ 	.short	0x010a
        /*054e*/ 	.byte	0x3f
	.zero		1


	//   ....[51]....
        /*0550*/ 	.word	0x0000b380
        /*0554*/ 	.word	0x00000000
        /*0558*/ 	.word	0x00034830
        /*055c*/ 	.short	0x010a
        /*055e*/ 	.byte	0x3f
	.zero		1


	//   ....[52]....
        /*0560*/ 	.word	0x0000b3e0
        /*0564*/ 	.word	0x0000000a
        /*0568*/ 	.word	0x00034830
        /*056c*/ 	.short	0x010a
        /*056e*/ 	.byte	0x3f
	.zero		1


	//   ....[53]....
        /*0570*/ 	.word	0x0000b440
        /*0574*/ 	.word	0x00000007
        /*0578*/ 	.word	0x00034850
        /*057c*/ 	.short	0x010a
        /*057e*/ 	.byte	0x3f
	.zero		1


	//   ....[54]....
        /*0580*/ 	.word	0x0000b4a0
        /*0584*/ 	.word	0x00000005
        /*0588*/ 	.word	0x00034850
        /*058c*/ 	.short	0x010a
        /*058e*/ 	.byte	0x3f
	.zero		1


	//   ....[55]....
        /*0590*/ 	.word	0x0000b640
        /*0594*/ 	.word	0x00000006
        /*0598*/ 	.word	0x00034840
        /*059c*/ 	.short	0x010a
        /*059e*/ 	.byte	0x3f
	.zero		1


	//   ....[56]....
        /*05a0*/ 	.word	0x0000b6c0
        /*05a4*/ 	.word	0x00000007
        /*05a8*/ 	.word	0x00034820
        /*05ac*/ 	.short	0x010a
        /*05ae*/ 	.byte	0x3f
	.zero		1


	//   ....[57]....
        /*05b0*/ 	.word	0x0000b710
        /*05b4*/ 	.word	0x00000002
        /*05b8*/ 	.word	0x00034840
        /*05bc*/ 	.short	0x010a
        /*05be*/ 	.byte	0x3f
	.zero		1


	//   ....[58]....
        /*05c0*/ 	.word	0x0000b760
        /*05c4*/ 	.word	0x00000002
        /*05c8*/ 	.word	0x00000060
        /*05cc*/ 	.short	0x010a
        /*05ce*/ 	.byte	0x3f
	.zero		1


	//   ....[59]....
        /*05d0*/ 	.word	0x0000b7b0
        /*05d4*/ 	.word	0x00000002
        /*05d8*/ 	.word	0x00034840
        /*05dc*/ 	.short	0x010a
        /*05de*/ 	.byte	0x3f
	.zero		1


	//   ....[60]....
        /*05e0*/ 	.word	0x0000b800
        /*05e4*/ 	.word	0x00000002
        /*05e8*/ 	.word	0x00000060
        /*05ec*/ 	.short	0x010a
        /*05ee*/ 	.byte	0x3f
	.zero		1


	//   ....[61]....
        /*05f0*/ 	.word	0x0000b850
        /*05f4*/ 	.word	0x00000002
        /*05f8*/ 	.word	0x00034840
        /*05fc*/ 	.short	0x010a
        /*05fe*/ 	.byte	0x3f
	.zero		1


	//   ....[62]....
        /*0600*/ 	.word	0x0000b8a0
        /*0604*/ 	.word	0x00000002
        /*0608*/ 	.word	0x00000060
        /*060c*/ 	.short	0x010a
        /*060e*/ 	.byte	0x3f
	.zero		1


	//   ....[63]....
        /*0610*/ 	.word	0x0000b8f0
        /*0614*/ 	.word	0x00000003
        /*0618*/ 	.word	0x00034860
        /*061c*/ 	.short	0x010a
        /*061e*/ 	.byte	0x3f
	.zero		1


	//   ....[64]....
        /*0620*/ 	.word	0x0000b940
        /*0624*/ 	.word	0x00000000
        /*0628*/ 	.word	0x00034820
        /*062c*/ 	.short	0x010a
        /*062e*/ 	.byte	0x3f
	.zero		1


	//   ....[65]....
        /*0630*/ 	.word	0x0000bae0
        /*0634*/ 	.word	0x00000006
        /*0638*/ 	.word	0x00000000
        /*063c*/ 	.short	0x010a
        /*063e*/ 	.byte	0x3f
	.zero		1


	//   ....[66]....
        /*0640*/ 	.word	0x0000bb30
        /*0644*/ 	.word	0x00000003
        /*0648*/ 	.word	0x00000000
        /*064c*/ 	.short	0x010a
        /*064e*/ 	.byte	0x3f
	.zero		1


	//   ....[67]....
        /*0650*/ 	.word	0x0000bb80
        /*0654*/ 	.word	0x00000010
        /*0658*/ 	.word	0x00000000
        /*065c*/ 	.short	0x010a
        /*065e*/ 	.byte	0x3f
	.zero		1


	//----- nvinfo : EIATTR_NUM_MBARRIERS
	.align		4
.L_333:
        /*0660*/ 	.byte	0x03, 0x38
        /*0662*/ 	.short	0x0016


	//----- nvinfo : EIATTR_EXIT_INSTR_OFFSETS
	.align		4
        /*0664*/ 	.byte	0x04, 0x1c
        /*0666*/ 	.short	(.L_335 - .L_334)


	//   ....[0]....
.L_334:
        /*0668*/ 	.word	0x000009f0


	//   ....[1]....
        /*066c*/ 	.word	0x000081a0


	//   ....[2]....
        /*0670*/ 	.word	0x00008200


	//   ....[3]....
        /*0674*/ 	.word	0x0000b310


	//----- nvinfo : EIATTR_MAX_THREADS
	.align		4
.L_335:
        /*0678*/ 	.byte	0x04, 0x05
        /*067a*/ 	.short	(.L_337 - .L_336)
.L_336:
        /*067c*/ 	.word	0x00000180
        /*0680*/ 	.word	0x00000001
        /*0684*/ 	.word	0x00000001


	//----- nvinfo : EIATTR_CRS_STACK_SIZE
	.align		4
.L_337:
        /*0688*/ 	.byte	0x04, 0x1e
        /*068a*/ 	.short	(.L_339 - .L_338)
.L_338:
        /*068c*/ 	.word	0x00000000


	//----- nvinfo : EIATTR_CBANK_PARAM_SIZE
	.align		4
.L_339:
        /*0690*/ 	.byte	0x03, 0x19
        /*0692*/ 	.short	0x0bf0


	//----- nvinfo : EIATTR_PARAM_CBANK
	.align		4
        /*0694*/ 	.byte	0x04, 0x0a
        /*0696*/ 	.short	(.L_341 - .L_340)
	.align		4
.L_340:
        /*0698*/ 	.word	index@(.nv.constant0._ZN7cutlass13device_kernelIN5flash11enable_sm90INS1_16FlashAttnFwdSm90INS1_25CollectiveMainloopFwdSm90ILi2EN4cute5tupleIJNS5_1CILi1EEES8_S8_EEENS6_IJNS7_ILi128EEESA_NS7_ILi192EEEEEELi128ENS_6half_tEfNS_4arch4Sm90ELb0ELb0ELb1ELb0ELb0ELb0ELb0ELb1ELb1ELb0ELb0ELb0EEENS1_21CollectiveEpilogueFwdINS6_IJSA_SA_SA_EEES9_SD_SF_Li256ELb0ELb0ELb0ELb0EEENS1_29StaticPersistentTileSchedulerILb0EEEEEEEEEvNT_6ParamsE)
        /*069c*/ 	.short	0x0210
        /*069e*/ 	.short	0x0bf0


	//----- nvinfo : EIATTR_SW_WAR
	.align		4
.L_341:
        /*06a0*/ 	.byte	0x04, 0x36
        /*06a2*/ 	.short	(.L_343 - .L_342)
.L_342:
        /*06a4*/ 	.word	0x00000008
.L_343:


//--------------------- .nv.info._ZN7cutlass13device_kernelIN5flash11enable_sm90INS1_16FlashAttnFwdSm90INS1_25CollectiveMainloopFwdSm90ILi2EN4cute5tupleIJNS5_1CILi2EEENS7_ILi1EEES9_EEENS6_IJNS7_ILi128EEESB_NS7_ILi192EEEEEELi128ENS_6half_tEfNS_4arch4Sm90ELb0ELb0ELb1ELb0ELb0ELb0ELb0ELb1ELb1ELb0ELb0ELb0EEENS1_21CollectiveEpilogueFwdINS6_IJSB_SB_SB_EEESA_SE_SG_Li256ELb0ELb0ELb0ELb0EEENS1_29StaticPersistentTileSchedulerILb0EEEEEEEEEvNT_6ParamsE --------------------------
	.section	.nv.info._ZN7cutlass13device_kernelIN5flash11enable_sm90INS1_16FlashAttnFwdSm90INS1_25CollectiveMainloopFwdSm90ILi2EN4cute5tupleIJNS5_1CILi2EEENS7_ILi1EEES9_EEENS6_IJNS7_ILi128EEESB_NS7_ILi192EEEEEELi128ENS_6half_tEfNS_4arch4Sm90ELb0ELb0ELb1ELb0ELb0ELb0ELb0ELb1ELb1ELb0ELb0ELb0EEENS1_21CollectiveEpilogueFwdINS6_IJSB_SB_SB_EEESA_SE_SG_Li256ELb0ELb0ELb0ELb0EEENS1_29StaticPersistentTileSchedulerILb0EEEEEEEEEvNT_6ParamsE,"",@"SHT_CUDA_INFO"
	.sectionflags	@""
	.align	4


	//----- nvinfo : EIATTR_CUDA_API_VERSION
	.align		4
        /*0000*/ 	.byte	0x04, 0x37
        /*0002*/ 	.short	(.L_345 - .L_344)
.L_344:
        /*0004*/ 	.word	0x00000082


	//----- nvinfo : EIATTR_KPARAM_INFO
	.align		4
.L_345:
        /*0008*/ 	.byte	0x04, 0x17
        /*000a*/ 	.short	(.L_347 - .L_346)
.L_346:
        /*000c*/ 	.word	0x00000000
        /*0010*/ 	.short	0x0000
        /*0012*/ 	.short	0x0070
        /*0014*/ 	.byte	0x00, 0xf0, 0x01, 0x2e


	//----- nvinfo : EIATTR_SPARSE_MMA_MASK
	.align		4
.L_347:
        /*0018*/ 	.byte	0x03, 0x50
        /*001a*/ 	.short	0x0000


	//----- nvinfo : EIATTR_MAXREG_COUNT
	.align		4
        /*001c*/ 	.byte	0x03, 0x1b
        /*001e*/ 	.short	0x00a8


	//----- nvinfo : EIATTR_NUM_BARRIERS
	.align		4
        /*0020*/ 	.byte	0x02, 0x4c
        /*0022*/ 	.byte	0x09
	.zero		1


	//----- nvinfo : EIATTR_EXTERNS
	.align		4
        /*0024*/ 	.byte	0x04, 0x0f
        /*0026*/ 	.short	(.L_349 - .L_348)


	//   ....[0]....
	.align		4
.L_348:
        /*0028*/ 	.word	index@(__assertfail)


	//----- nvinfo : EIATTR_ANNOTATIONS
	.align		4
.L_349:
        /*002c*/ 	.byte	0x04, 0x55
        /*002e*/ 	.short	(.L_351 - .L_350)


	//   ....[0]....
.L_350:
        /* <DEDUP_REMOVED lines=19> */
        /*0154*/ 	.byte	0xb0, 0xb5, 0x00, 0x00


	//----- nvinfo : EIATTR_MERCURY_ISA_VERSION
	.align		4
.L_351:
        /*0158*/ 	.byte	0x03, 0x5f
        /*015a*/ 	.short	0x0101


	//----- nvinfo : EIATTR_INT_WARP_WIDE_INSTR_OFFSETS
	.align		4
        /*015c*/ 	.byte	0x04, 0x31
        /*015e*/ 	.short	(.L_353 - .L_352)


	//   ....[0]....
.L_352:
        /*0160*/ 	.word	0x00000190


	//   ....[1]....
        /*0164*/ 	.word	0x000001d0


	//   ....[2]....
        /*0168*/ 	.word	0x00000240


	//   ....[3]....
        /*016c*/ 	.word	0x00008c70


	//   ....[4]....
        /*0170*/ 	.word	0x00008cc0


	//   ....[5]....
        /*0174*/ 	.word	0x00008da0


	//   ....[6]....
        /*0178*/ 	.word	0x00008e80


	//----- nvinfo : EIATTR_COOP_GROUP_MASK_REGIDS
	.align		4
.L_353:
        /*017c*/ 	.byte	0x04, 0x29
        /*017e*/ 	.short	(.L_355 - .L_354)


	//   ....[0]....
.L_354:
        /*0180*/ 	.word	0xffffffff


	//   ....[1]....
        /*0184*/ 	.word	0xffffffff


	//   ....[2]....
        /*0188*/ 	.word	0xffffffff


	//   ....[3]....
        /*018c*/ 	.word	0xffffffff


	//   ....[4]....
        /*0190*/ 	.word	0xffffffff


	//   ....[5]....
        /*0194*/ 	.word	0xffffffff


	//   ....[6]....
        /*0198*/ 	.word	0xffffffff


	//   ....[7]....
        /*019c*/ 	.word	0xffffffff


	//   ....[8]....
        /*01a0*/ 	.word	0xffffffff


	//   ....[9]....
        /*01a4*/ 	.word	0xffffffff


	//   ....[10]....
        /*01a8*/ 	.word	0xffffffff


	//   ....[11]....
        /*01ac*/ 	.word	0xffffffff


	//   ....[12]....
        /*01b0*/ 	.word	0xffffffff


	//   ....[13]....
        /*01b4*/ 	.word	0xffffffff


	//   ....[14]....
        /*01b8*/ 	.word	0xffffffff


	//   ....[15]....
        /*01bc*/ 	.word	0xffffffff


	//   ....[16]....
        /*01c0*/ 	.word	0xffffffff


	//   ....[17]....
        /*01c4*/ 	.word	0xffffffff


	//   ....[18]....
        /*01c8*/ 	.word	0xffffffff


	//   ....[19]....
        /*01cc*/ 	.word	0xffffffff


	//   ....[20]....
        /*01d0*/ 	.word	0xffffffff


	//   ....[21]....
        /*01d4*/ 	.word	0xffffffff


	//   ....[22]....
        /*01d8*/ 	.word	0xffffffff


	//   ....[23]....
        /*01dc*/ 	.word	0xffffffff


	//   ....[24]....
        /*01e0*/ 	.word	0x0500000f


	//   ....[25]....
        /*01e4*/ 	.word	0x0500000f


	//----- nvinfo : EIATTR_COOP_GROUP_INSTR_OFFSETS
	.align		4
.L_355:
        /*01e8*/ 	.byte	0x04, 0x28
        /*01ea*/ 	.short	(.L_357 - .L_356)


	//   ....[0]....
.L_356:
        /*01ec*/ 	.word	0x00000060


	//   ....[1]....
        /*01f0*/ 	.word	0x000001a0


	//   ....[2]....
        /*01f4*/ 	.word	0x000001f0


	//   ....[3]....
        /*01f8*/ 	.word	0x00000430


	//   ....[4]....
        /*01fc*/ 	.word	0x00000660


	//   ....[5]....
        /*0200*/ 	.word	0x00000890


	//   ....[6]....
        /*0204*/ 	.word	0x00000b20


	//   ....[7]....
        /*0208*/ 	.word	0x00000e30


	//   ....[8]....
        /*020c*/ 	.word	0x000012e0


	//   ....[9]....
        /*0210*/ 	.word	0x00002d80


	//   ....[10]....
        /*0214*/ 	.word	0x00002dd0


	//   ....[11]....
        /*0218*/ 	.word	0x00003430


	//   ....[12]....
        /*021c*/ 	.word	0x000034a0


	//   ....[13]....
        /*0220*/ 	.word	0x00005aa0


	//   ....[14]....
        /*0224*/ 	.word	0x00005ae0


	//   ....[15]....
        /*0228*/ 	.word	0x00005b00


	//   ....[16]....
        /*022c*/ 	.word	0x00005b20


	//   ....[17]....
        /*0230*/ 	.word	0x00006fe0


	//   ....[18]....
        /*0234*/ 	.word	0x00007010


	//   ....[19]....
        /*0238*/ 	.word	0x000070d0


	//   ....[20]....
        /*023c*/ 	.word	0x000070e0


	//   ....[21]....
        /*0240*/ 	.word	0x00007f40


	//   ....[22]....
        /*0244*/ 	.word	0x00008390


	//   ....[23]....
        /*0248*/ 	.word	0x0000b530


	//   ....[24]....
        /*024c*/ 	.word	0x0000ba30


	//   ....[25]....
        /*0250*/ 	.word	0x0000bed0


	//----- nvinfo : EIATTR_REG_RECONFIG
	.align		4
.L_357:
        /*0254*/ 	.byte	0x01, 0x54
	.zero		2


	//----- nvinfo : EIATTR_SYSCALL_OFFSETS
	.align		4
        /*0258*/ 	.byte	0x04, 0x46
        /*025a*/ 	.short	(.L_359 - .L_358)


	//   ....[0]....
.L_358:
        /*025c*/ 	.word	0x00001640


	//   ....[1]....
        /*0260*/ 	.word	0x000088a0


	//   ....[2]....
        /*0264*/ 	.word	0x000089e0


	//   ....[3]....
        /*0268*/ 	.word	0x00008ae0


	//----- nvinfo : EIATTR_MBARRIER_INSTR_OFFSETS
	.align		4
.L_359:
        /*026c*/ 	.byte	0x04, 0x39
        /*026e*/ 	.short	(.L_361 - .L_360)


	//   ....[0]....
.L_360:
        /*0270*/ 	.word	0x000002d0
        /*0274*/ 	.word	0x000000ff
        /*0278*/ 	.word	0x00034800
        /*027c*/ 	.short	0x0100
        /*027e*/ 	.byte	0x08
	.zero		1


	//   ....[1]....
        /*0280*/ 	.word	0x000002e0
        /*0284*/ 	.word	0x000000ff
        /*0288*/ 	.word	0x00034820
        /*028c*/ 	.short	0x0100
        /*028e*/ 	.byte	0x08
	.zero		1


	//   ....[2]....
        /*0290*/ 	.word	0x000003d0
        /*0294*/ 	.word	0x000000ff
        /*0298*/ 	.word	0x00034830
        /*029c*/ 	.short	0x0100
        /*029e*/ 	.byte	0x08
	.zero		1


	//   ....[3]....
        /*02a0*/ 	.word	0x000003e0
        /*02a4*/ 	.word	0x000000ff
        /*02a8*/ 	.word	0x00034840
        /*02ac*/ 	.short	0x0100
        /*02ae*/ 	.byte	0x08
	.zero		1


	//   ....[4]....
        /*02b0*/ 	.word	0x000003f0
        /*02b4*/ 	.word	0x000000ff
        /*02b8*/ 	.word	0x00034838
        /*02bc*/ 	.short	0x0100
        /*02be*/ 	.byte	0x08
	.zero		1


	//   ....[5]....
        /*02c0*/ 	.word	0x00000400
        /*02c4*/ 	.word	0x000000ff
        /*02c8*/ 	.word	0x00034848
        /*02cc*/ 	.short	0x0100
        /*02ce*/ 	.byte	0x08
	.zero		1


	//   ....[6]....
        /*02d0*/ 	.word	0x00000610
        /*02d4*/ 	.word	0x000000ff
        /*02d8*/ 	.word	0x00034850
        /*02dc*/ 	.short	0x0100
        /*02de*/ 	.byte	0x08
	.zero		1


	//   ....[7]....
        /*02e0*/ 	.word	0x00000620
        /*02e4*/ 	.word	0x000000ff
        /*02e8*/ 	.word	0x00034860
        /*02ec*/ 	.short	0x0100
        /*02ee*/ 	.byte	0x08
	.zero		1


	//   ....[8]....
        /*02f0*/ 	.word	0x00000630
        /*02f4*/ 	.word	0x000000ff
        /*02f8*/ 	.word	0x00034858
        /*02fc*/ 	.short	0x0100
        /*02fe*/ 	.byte	0x08
	.zero		1


	//   ....[9]....
        /*0300*/ 	.word	0x00000640
        /*0304*/ 	.word	0x000000ff
        /*0308*/ 	.word	0x00034868
        /*030c*/ 	.short	0x0100
        /*030e*/ 	.byte	0x08
	.zero		1


	//   ....[10]....
        /*0310*/ 	.word	0x00000840
        /*0314*/ 	.word	0x000000ff
        /*0318*/ 	.word	0x00034870
        /*031c*/ 	.short	0x0100
        /*031e*/ 	.byte	0x08
	.zero		1


	//   ....[11]....
        /*0320*/ 	.word	0x00000850
        /*0324*/ 	.word	0x000000ff
        /*0328*/ 	.word	0x00034880
        /*032c*/ 	.short	0x0100
        /*032e*/ 	.byte	0x08
	.zero		1


	//   ....[12]....
        /*0330*/ 	.word	0x00000860
        /*0334*/ 	.word	0x000000ff
        /*0338*/ 	.word	0x00034878
        /*033c*/ 	.short	0x0100
        /*033e*/ 	.byte	0x08
	.zero		1


	//   ....[13]....
        /*0340*/ 	.word	0x00000870
        /*0344*/ 	.word	0x000000ff
        /*0348*/ 	.word	0x00034888
        /*034c*/ 	.short	0x0100
        /*034e*/ 	.byte	0x08
	.zero		1


	//   ....[14]....
        /*0350*/ 	.word	0x00000ad0
        /*0354*/ 	.word	0x000000ff
        /*0358*/ 	.word	0x00034890
        /*035c*/ 	.short	0x0100
        /*035e*/ 	.byte	0x08
	.zero		1


	//   ....[15]....
        /*0360*/ 	.word	0x00000ae0
        /*0364*/ 	.word	0x000000ff
        /*0368*/ 	.word	0x000348a0
        /*036c*/ 	.short	0x0100
        /*036e*/ 	.byte	0x08
	.zero		1


	//   ....[16]....
        /*0370*/ 	.word	0x00000af0
        /*0374*/ 	.word	0x000000ff
        /*0378*/ 	.word	0x00034898
        /*037c*/ 	.short	0x0100
        /*037e*/ 	.byte	0x08
	.zero		1


	//   ....[17]....
        /*0380*/ 	.word	0x00000b00
        /*0384*/ 	.word	0x000000ff
        /*0388*/ 	.word	0x000348a8
        /*038c*/ 	.short	0x0100
        /*038e*/ 	.byte	0x08
	.zero		1


	//   ....[18]....
        /*0390*/ 	.word	0x00000d80
        /*0394*/ 	.word	0x000000ff
        /*0398*/ 	.word	0x000348b0
        /*039c*/ 	.short	0x0100
        /*039e*/ 	.byte	0x08
	.zero		1


	//   ....[19]....
        /*03a0*/ 	.word	0x00000d90
        /*03a4*/ 	.word	0x000000ff
        /*03a8*/ 	.word	0x000348c0
        /*03ac*/ 	.short	0x0100
        /*03ae*/ 	.byte	0x08
	.zero		1


	//   ....[20]....
        /*03b0*/ 	.word	0x00000da0
        /*03b4*/ 	.word	0x000000ff
        /*03b8*/ 	.word	0x000348b8
        /*03bc*/ 	.short	0x0100
        /*03be*/ 	.byte	0x08
	.zero		1


	//   ....[21]....
        /*03c0*/ 	.word	0x00000db0
        /*03c4*/ 	.word	0x000000ff
        /*03c8*/ 	.word	0x000348c8
        /*03cc*/ 	.short	0x0100
        /*03ce*/ 	.byte	0x08
	.zero		1


	//   ....[22]....
        /*03d0*/ 	.word	0x00001680
        /*03d4*/ 	.word	0x000000ff
        /*03d8*/ 	.word	0x00034800
        /*03dc*/ 	.short	0x010a
        /*03de*/ 	.byte	0x3c
	.zero		1


	//   ....[23]....
        /*03e0*/ 	.word	0x00001720
        /*03e4*/ 	.word	0x00000000
        /*03e8*/ 	.word	0x00034830
        /*03ec*/ 	.short	0x010a
        /*03ee*/ 	.byte	0x3f
	.zero		1


	//   ....[24]....
        /*03f0*/ 	.word	0x00001760
        /*03f4*/ 	.word	0x00000000
        /*03f8*/ 	.word	0x00034830
        /*03fc*/ 	.short	0x010a
        /*03fe*/ 	.byte	0x3f
	.zero		1


	//   ....[25]....
        /*0400*/ 	.word	0x00003a00
        /*0404*/ 	.word	0x00000003
        /*0408*/ 	.word	0x00000000
        /*040c*/ 	.short	0x0101
        /*040e*/ 	.byte	0x3f
	.zero		1


	//   ....[26]....
        /*0410*/ 	.word	0x00004220
        /*0414*/ 	.word	0x000000ff
        /*0418*/ 	.word	0x00034830
        /*041c*/ 	.short	0x010a
        /*041e*/ 	.byte	0x07
	.zero		1


	//   ....[27]....
        /*0420*/ 	.word	0x00004260
        /*0424*/ 	.word	0x000000ff
        /*0428*/ 	.word	0x00034830
        /*042c*/ 	.short	0x010a
        /*042e*/ 	.byte	0x07
	.zero		1


	//   ....[28]....
        /*0430*/ 	.word	0x00004b60
        /*0434*/ 	.word	0x000000ff
        /*0438*/ 	.word	0x00034850
        /*043c*/ 	.short	0x010a
        /*043e*/ 	.byte	0x0a
	.zero		1


	//   ....[29]....
        /*0440*/ 	.word	0x00004ba0
        /*0444*/ 	.word	0x000000ff
        /*0448*/ 	.word	0x00034850
        /*044c*/ 	.short	0x010a
        /*044e*/ 	.byte	0x0a
	.zero		1


	//   ....[30]....
        /*0450*/ 	.word	0x00006640
        /*0454*/ 	.word	0x00000003
        /*0458*/ 	.word	0x00000000
        /*045c*/ 	.short	0x0101
        /*045e*/ 	.byte	0x3f
	.zero		1


	//   ....[31]....
        /*0460*/ 	.word	0x00006920
        /*0464*/ 	.word	0x0000000c
        /*0468*/ 	.word	0x00000000
        /*046c*/ 	.short	0x0101
        /*046e*/ 	.byte	0x3f
	.zero		1


	//   ....[32]....
        /*0470*/ 	.word	0x00006f50
        /*0474*/ 	.word	0x000000ff
        /*0478*/ 	.word	0x00034850
        /*047c*/ 	.short	0x010a
        /*047e*/ 	.byte	0x05
	.zero		1


	//   ....[33]....
        /*0480*/ 	.word	0x00006f90
        /*0484*/ 	.word	0x000000ff
        /*0488*/ 	.word	0x00034850
        /*048c*/ 	.short	0x010a
        /*048e*/ 	.byte	0x05
	.zero		1


	//   ....[34]....
        /*0490*/ 	.word	0x00007790
        /*0494*/ 	.word	0x00000004
        /*0498*/ 	.word	0x00000000
        /*049c*/ 	.short	0x0101
        /*049e*/ 	.byte	0x3f
	.zero		1


	//   ....[35]....
        /*04a0*/ 	.word	0x00008280
        /*04a4*/ 	.word	0x000000ff
        /*04a8*/ 	.word	0x00000000
        /*04ac*/ 	.short	0x0101
        /*04ae*/ 	.byte	0x07
	.zero		1


	//   ....[36]....
        /*04b0*/ 	.word	0x00008290
        /*04b4*/ 	.word	0x000000ff
        /*04b8*/ 	.word	0x00000000
        /*04bc*/ 	.short	0x0101
        /*04be*/ 	.byte	0x06
	.zero		1


	//   ....[37]....
        /*04c0*/ 	.word	0x00009210
        /*04c4*/ 	.word	0x00000005
        /*04c8*/ 	.word	0x00034840
        /*04cc*/ 	.short	0x010a
        /*04ce*/ 	.byte	0x3f
	.zero		1


	//   ....[38]....
        /*04d0*/ 	.word	0x000097d0
        /*04d4*/ 	.word	0x0000000a
        /*04d8*/ 	.word	0x00034820
        /*04dc*/ 	.short	0x010a
        /*04de*/ 	.byte	0x3f
	.zero		1


	//   ....[39]....
        /*04e0*/ 	.word	0x00009ac0
        /*04e4*/ 	.word	0x00000002
        /*04e8*/ 	.word	0x00034840
        /*04ec*/ 	.short	0x010a
        /*04ee*/ 	.byte	0x3f
	.zero		1


	//   ....[40]....
        /*04f0*/ 	.word	0x00009dc0
        /*04f4*/ 	.word	0x00000002
        /*04f8*/ 	.word	0x00034860
        /*04fc*/ 	.short	0x010a
        /*04fe*/ 	.byte	0x3f
	.zero		1


	//   ....[41]....
        /*0500*/ 	.word	0x0000a2f0
        /*0504*/ 	.word	0x00000002
        /*0508*/ 	.word	0x00034840
        /*050c*/ 	.short	0x010a
        /*050e*/ 	.byte	0x3f
	.zero		1


	//   ....[42]....
        /*0510*/ 	.word	0x0000a5f0
        /*0514*/ 	.word	0x00000002
        /*0518*/ 	.word	0x00034860
        /*051c*/ 	.short	0x010a
        /*051e*/ 	.byte	0x3f
	.zero		1


	//   ....[43]....
        /*0520*/ 	.word	0x0000aa90
        /*0524*/ 	.word	0x00000002
        /*0528*/ 	.word	0x00034840
        /*052c*/ 	.short	0x010a
        /*052e*/ 	.byte	0x3f
	.zero		1


	//   ....[44]....
        /*0530*/ 	.word	0x0000ad90
        /*0534*/ 	.word	0x00000002
        /*0538*/ 	.word	0x00034860
        /*053c*/ 	.short	0x010a
        /*053e*/ 	.byte	0x3f
	.zero		1


	//   ....[45]....
        /*0540*/ 	.word	0x0000b0d0
        /*0544*/ 	.word	0x00000003
        /*0548*/ 	.word	0x00034860
        /*054c*/ 	.short	0x010a
        /*054e*/ 	.byte	0x3f
	.zero		1


	//   ....[46]....
        /*0550*/ 	.word	0x0000b4b0
        /*0554*/ 	.word	0x00000000
        /*0558*/ 	.word	0x00034820
        /*055c*/ 	.short	0x010a
        /*055e*/ 	.byte	0x3f
	.zero		1


	//   ....[47]....
        /*0560*/ 	.word	0x0000b670
        /*0564*/ 	.word	0x00000006
        /*0568*/ 	.word	0x00000000
        /*056c*/ 	.short	0x010a
        /*056e*/ 	.byte	0x3f
	.zero		1


	//   ....[48]....
        /*0570*/ 	.word	0x0000b6e0
        /*0574*/ 	.word	0x00000003
        /*0578*/ 	.word	0x00000000
        /*057c*/ 	.short	0x010a
        /*057e*/ 	.byte	0x3f
	.zero		1


	//   ....[49]....
        /*0580*/ 	.word	0x0000b740
        /*0584*/ 	.word	0x00000010
        /*0588*/ 	.word	0x00000000
        /*058c*/ 	.short	0x010a
        /*058e*/ 	.byte	0x3f
	.zero		1


	//   ....[50]....
        /*0590*/ 	.word	0x0000b770
        /*0594*/ 	.word	0x00000003
        /*0598*/ 	.word	0x00000000
        /*059c*/ 	.short	0x010a
        /*059e*/ 	.byte	0x3f
	.zero		1


	//   ....[51]....
        /*05a0*/ 	.word	0x0000b7e0
        /*05a4*/ 	.word	0x00000003
        /*05a8*/ 	.word	0x00034800
        /*05ac*/ 	.short	0x010a
        /*05ae*/ 	.byte	0x3f
	.zero		1


	//   ....[52]....
        /*05b0*/ 	.word	0x0000b830
        /*05b4*/ 	.word	0x00000000
        /*05b8*/ 	.word	0x00034830
        /*05bc*/ 	.short	0x010a
        /*05be*/ 	.byte	0x3f
	.zero		1


	//   ....[53]....
        /*05c0*/ 	.word	0x0000b890
        /*05c4*/ 	.word	0x00000008
        /*05c8*/ 	.word	0x00034830
        /*05cc*/ 	.short	0x010a
        /*05ce*/ 	.byte	0x3f
	.zero		1


	//   ....[54]....
        /*05d0*/ 	.word	0x0000b8f0
        /*05d4*/ 	.word	0x00000007
        /*05d8*/ 	.word	0x00034850
        /*05dc*/ 	.short	0x010a
        /*05de*/ 	.byte	0x3f
	.zero		1


	//   ....[55]....
        /*05e0*/ 	.word	0x0000b950
        /*05e4*/ 	.word	0x00000005
        /*05e8*/ 	.word	0x00034850
        /*05ec*/ 	.short	0x010a
        /*05ee*/ 	.byte	0x3f
	.zero		1


	//   ....[56]....
        /*05f0*/ 	.word	0x0000baf0
        /*05f4*/ 	.word	0x00000005
        /*05f8*/ 	.word	0x00034840
        /*05fc*/ 	.short	0x010a
        /*05fe*/ 	.byte	0x3f
	.zero		1


	//   ....[57]....
        /*0600*/ 	.word	0x0000bb70
        /*0604*/ 	.word	0x00000007
        /*0608*/ 	.word	0x00034820
        /*060c*/ 	.short	0x010a
        /*060e*/ 	.byte	0x3f
	.zero		1


	//   ....[58]....
        /*0610*/ 	.word	0x0000bbc0
        /*0614*/ 	.word	0x00000002
        /*0618*/ 	.word	0x00034840
        /*061c*/ 	.short	0x010a
        /*061e*/ 	.byte	0x3f
	.zero		1


	//   ....[59]....
        /*0620*/ 	.word	0x0000bc10
        /*0624*/ 	.word	0x00000002
        /*0628*/ 	.word	0x00034860
        /*062c*/ 	.short	0x010a
        /*062e*/ 	.byte	0x3f
	.zero		1


	//   ....[60]....
        /*0630*/ 	.word	0x0000bc60
        /*0634*/ 	.word	0x00000002
        /*0638*/ 	.word	0x00034840
        /*063c*/ 	.short	0x010a
        /*063e*/ 	.byte	0x3f
	.zero		1


	//   ....[61]....
        /*0640*/ 	.word	0x0000bcb0
        /*0644*/ 	.word	0x00000002
        /*0648*/ 	.word	0x00034860
        /*064c*/ 	.short	0x010a
        /*064e*/ 	.byte	0x3f
	.zero		1


	//   ....[62]....
        /*0650*/ 	.word	0x0000bd00
        /*0654*/ 	.word	0x00000002
        /*0658*/ 	.word	0x00034840
        /*065c*/ 	.short	0x010a
        /*065e*/ 	.byte	0x3f
	.zero		1


	//   ....[63]....
        /*0660*/ 	.word	0x0000bd50
        /*0664*/ 	.word	0x00000002
        /*0668*/ 	.word	0x00034860
        /*066c*/ 	.short	0x010a
        /*066e*/ 	.byte	0x3f
	.zero		1


	//   ....[64]....
        /*0670*/ 	.word	0x0000bda0
        /*0674*/ 	.word	0x00000003
        /*0678*/ 	.word	0x00034860
        /*067c*/ 	.short	0x010a
        /*067e*/ 	.byte	0x3f
	.zero		1


	//   ....[65]....
        /*0680*/ 	.word	0x0000bdf0
        /*0684*/ 	.word	0x00000000
        /*0688*/ 	.word	0x00034820
        /*068c*/ 	.short	0x010a
        /*068e*/ 	.byte	0x3f
	.zero		1


	//   ....[66]....
        /*0690*/ 	.word	0x0000bf90
        /*0694*/ 	.word	0x00000006
        /*0698*/ 	.word	0x00000000
        /*069c*/ 	.short	0x010a
        /*069e*/ 	.byte	0x3f
	.zero		1


	//   ....[67]....
        /*06a0*/ 	.word	0x0000bfe0
        /*06a4*/ 	.word	0x00000003
        /*06a8*/ 	.word	0x00000000
        /*06ac*/ 	.short	0x010a
        /*06ae*/ 	.byte	0x3f
	.zero		1


	//   ....[68]....
        /*06b0*/ 	.word	0x0000c030
        /*06b4*/ 	.word	0x00000010
        /*06b8*/ 	.word	0x00000000
        /*06bc*/ 	.short	0x010a
        /*06be*/ 	.byte	0x3f
	.zero		1


	//----- nvinfo : EIATTR_NUM_MBARRIERS
	.align		4
.L_361:
        /*06c0*/ 	.byte	0x03, 0x38
        /*06c2*/ 	.short	0x0016


	//----- nvinfo : EIATTR_EXIT_INSTR_OFFSETS
	.align		4
        /*06c4*/ 	.byte	0x04, 0x1c
        /*06c6*/ 	.short	(.L_363 - .L_362)


	//   ....[0]....
.L_362:
        /*06c8*/ 	.word	0x00000f70


	//   ....[1]....
        /*06cc*/ 	.word	0x00008350


	//   ....[2]....
        /*06d0*/ 	.word	0x000083b0


	//   ....[3]....
        /*06d4*/ 	.word	0x0000b7c0


	//----- nvinfo : EIATTR_MAX_THREADS
	.align		4
.L_363:
        /*06d8*/ 	.byte	0x04, 0x05
        /*06da*/ 	.short	(.L_365 - .L_364)
.L_364:
        /*06dc*/ 	.word	0x00000180
        /*06e0*/ 	.word	0x00000001
        /*06e4*/ 	.word	0x00000001


	//----- nvinfo : EIATTR_CRS_STACK_SIZE
	.align		4
.L_365:
        /*06e8*/ 	.byte	0x04, 0x1e
        /*06ea*/ 	.short	(.L_367 - .L_366)
.L_366:
        /*06ec*/ 	.word	0x00000000


	//----- nvinfo : EIATTR_CBANK_PARAM_SIZE
	.align		4
.L_367:
        /*06f0*/ 	.byte	0x03, 0x19
        /*06f2*/ 	.short	0x0bf0


	//----- nvinfo : EIATTR_PARAM_CBANK
	.align		4
        /*06f4*/ 	.byte	0x04, 0x0a
        /*06f6*/ 	.short	(.L_369 - .L_368)
	.align		4
.L_368:
        /*06f8*/ 	.word	index@(.nv.constant0._ZN7cutlass13device_kernelIN5flash11enable_sm90INS1_16FlashAttnFwdSm90INS1_25CollectiveMainloopFwdSm90ILi2EN4cute5tupleIJNS5_1CILi2EEENS7_ILi1EEES9_EEENS6_IJNS7_ILi128EEESB_NS7_ILi192EEEEEELi128ENS_6half_tEfNS_4arch4Sm90ELb0ELb0ELb1ELb0ELb0ELb0ELb0ELb1ELb1ELb0ELb0ELb0EEENS1_21CollectiveEpilogueFwdINS6_IJSB_SB_SB_EEESA_SE_SG_Li256ELb0ELb0ELb0ELb0EEENS1_29StaticPersistentTileSchedulerILb0EEEEEEEEEvNT_6ParamsE)
        /*06fc*/ 	.short	0x0210
        /*06fe*/ 	.short	0x0bf0


	//----- nvinfo : EIATTR_SW_WAR
	.align		4
.L_369:
        /*0700*/ 	.byte	0x04, 0x36
        /*0702*/ 	.short	(.L_371 - .L_370)
.L_370:
        /*0704*/ 	.word	0x00000008
.L_371:


//--------------------- .nv.info._ZN7cutlass13device_kernelIN5flash11enable_sm90INS1_16FlashAttnFwdSm90INS1_25CollectiveMainloopFwdSm90ILi2EN4cute5tupleIJNS5_1CILi1EEES8_S8_EEENS6_IJNS7_ILi128EEESA_NS7_ILi192EEEEEELi128ENS_6half_tEfNS_4arch4Sm90ELb0ELb0ELb1ELb1ELb0ELb0ELb0ELb1ELb1ELb0ELb0ELb0EEENS1_21CollectiveEpilogueFwdINS6_IJSA_SA_SA_EEES9_SD_SF_Li256ELb1ELb0ELb0ELb0EEENS1_36VarlenDynamicPersistentTileSchedulerILi128ELi128ELi256ELi32ELb0ELb0ELb1ELb0ELb1ELb1EEEEEEEEEvNT_6ParamsE --------------------------
	.section	.nv.info._ZN7cutlass13device_kernelIN5flash11enable_sm90INS1_16FlashAttnFwdSm90INS1_25CollectiveMainloopFwdSm90ILi2EN4cute5tupleIJNS5_1CILi1EEES8_S8_EEENS6_IJNS7_ILi128EEESA_NS7_ILi192EEEEEELi128ENS_6half_tEfNS_4arch4Sm90ELb0ELb0ELb1ELb1ELb0ELb0ELb0ELb1ELb1ELb0ELb0ELb0EEENS1_21CollectiveEpilogueFwdINS6_IJSA_SA_SA_EEES9_SD_SF_Li256ELb1ELb0ELb0ELb0EEENS1_36VarlenDynamicPersistentTileSchedulerILi128ELi128ELi256ELi32ELb0ELb0ELb1ELb0ELb1ELb1EEEEEEEEEvNT_6ParamsE,"",@"SHT_CUDA_INFO"
	.sectionflags	@""
	.align	4


	//----- nvinfo : EIATTR_CUDA_API_VERSION
	.align		4
        /*0000*/ 	.byte	0x04, 0x37
        /*0002*/ 	.short	(.L_373 - .L_372)
.L_372:
        /*0004*/ 	.word	0x00000082


	//----- nvinfo : EIATTR_KPARAM_INFO
	.align		4
.L_373:
        /*0008*/ 	.byte	0x04, 0x17
        /*000a*/ 	.short	(.L_375 - .L_374)
.L_374:
        /*000c*/ 	.word	0x00000000
        /*0010*/ 	.short	0x0000
        /*0012*/ 	.short	0x0070
        /*0014*/ 	.byte	0x00, 0xf0, 0x01, 0x28


	//----- nvinfo : EIATTR_SPARSE_MMA_MASK
	.align		4
.L_375:
        /*0018*/ 	.byte	0x03, 0x50
        /*001a*/ 	.short	0x0000


	//----- nvinfo : EIATTR_MAXREG_COUNT
	.align		4
        /*001c*/ 	.byte	0x03, 0x1b
        /*001e*/ 	.short	0x00a8


	//----- nvinfo : EIATTR_NUM_BARRIERS
	.align		4
        /*0020*/ 	.byte	0x02, 0x4c
        /*0022*/ 	.byte	0x09
	.zero		1


	//----- nvinfo : EIATTR_EXTERNS
	.align		4
        /*0024*/ 	.byte	0x04, 0x0f
        /*0026*/ 	.short	(.L_377 - .L_376)


	//   ....[0]....
	.align		4
.L_376:
        /*0028*/ 	.word	index@(__assertfail)


	//----- nvinfo : EIATTR_ANNOTATIONS
	.align		4
.L_377:
        /*002c*/ 	.byte	0x04, 0x55
        /*002e*/ 	.short	(.L_379 - .L_378)


	//   ....[0]....
.L_378:
        /* <DEDUP_REMOVED lines=39> */


	//----- nvinfo : EIATTR_MERCURY_ISA_VERSION
	.align		4
.L_379:
        /*0290*/ 	.byte	0x03, 0x5f
        /*0292*/ 	.short	0x0101


	//----- nvinfo : EIATTR_UNUSED_LOAD_BYTE_OFFSET
	.align		4
        /*0294*/ 	.byte	0x04, 0x44
        /*0296*/ 	.short	(.L_381 - .L_380)


	//   ....[0]....
.L_380:
        /*0298*/ 	.word	0x00000a40
        /*029c*/ 	.word	0x0000fff0


	//   ....[1]....
        /*02a0*/ 	.word	0x00007d60
        /*02a4*/ 	.word	0x0000fff0


	//----- nvinfo : EIATTR_INT_WARP_WIDE_INSTR_OFFSETS
	.align		4
.L_381:
        /*02a8*/ 	.byte	0x04, 0x31
        /*02aa*/ 	.short	(.L_383 - .L_382)


	//   ....[0]....
.L_382:
        /*02ac*/ 	.word	0x00000160


	//   ....[1]....
        /*02b0*/ 	.word	0x000001a0


	//   ....[2]....
        /*02b4*/ 	.word	0x00000210


	//   ....[3]....
        /*02b8*/ 	.word	0x0000ace0


	//   ....[4]....
        /*02bc*/ 	.word	0x0000ad80


	//   ....[5]....
        /*02c0*/ 	.word	0x0000b210


	//   ....[6]....
        /*02c4*/ 	.word	0x0000b240


	//   ....[7]....
        /*02c8*/ 	.word	0x0000b450


	//   ....[8]....
        /*02cc*/ 	.word	0x0000b540


	//   ....[9]....
        /*02d0*/ 	.word	0x0000d8c0


	//   ....[10]....
        /*02d4*/ 	.word	0x0000d960


	//----- nvinfo : EIATTR_COOP_GROUP_MASK_REGIDS
	.align		4
.L_383:
        /*02d8*/ 	.byte	0x04, 0x29
        /*02da*/ 	.short	(.L_385 - .L_384)


	//   ....[0]....
.L_384:
        /*02dc*/ 	.word	0xffffffff


	//   ....[1]....
        /*02e0*/ 	.word	0xffffffff


	//   ....[2]....
        /*02e4*/ 	.word	0xffffffff


	//   ....[3]....
        /*02e8*/ 	.word	0xffffffff


	//   ....[4]....
        /*02ec*/ 	.word	0xffffffff


	//   ....[5]....
        /*02f0*/ 	.word	0xffffffff


	//   ....[6]....
        /*02f4*/ 	.word	0xffffffff


	//   ....[7]....
        /*02f8*/ 	.word	0xffffffff


	//   ....[8]....
        /*02fc*/ 	.word	0xffffffff


	//   ....[9]....
        /*0300*/ 	.word	0xffffffff


	//   ....[10]....
        /*0304*/ 	.word	0xffffffff


	//   ....[11]....
        /*0308*/ 	.word	0xffffffff


	//   ....[12]....
        /*030c*/ 	.word	0xffffffff


	//   ....[13]....
        /*0310*/ 	.word	0xffffffff


	//   ....[14]....
        /*0314*/ 	.word	0xffffffff


	//   ....[15]....
        /*0318*/ 	.word	0xffffffff


	//   ....[16]....
        /*031c*/ 	.word	0xffffffff


	//   ....[17]....
        /*0320*/ 	.word	0xffffffff


	//   ....[18]....
        /*0324*/ 	.word	0xffffffff


	//   ....[19]....
        /*0328*/ 	.word	0xffffffff


	//   ....[20]....
        /*032c*/ 	.word	0xffffffff


	//   ....[21]....
        /*0330*/ 	.word	0xffffffff


	//   ....[22]....
        /*0334*/ 	.word	0xffffffff


	//   ....[23]....
        /*0338*/ 	.word	0xffffffff


	//   ....[24]....
        /*033c*/ 	.word	0xffffffff


	//   ....[25]....
        /*0340*/ 	.word	0xffffffff


	//   ....[26]....
        /*0344*/ 	.word	0xffffffff


	//   ....[27]....
        /*0348*/ 	.word	0xffffffff


	//   ....[28]....
        /*034c*/ 	.word	0xffffffff


	//   ....[29]....
        /*0350*/ 	.word	0xffffffff


	//   ....[30]....
        /*0354*/ 	.word	0xffffffff


	//   ....[31]....
        /*0358*/ 	.word	0xffffffff


	//   ....[32]....
        /*035c*/ 	.word	0xffffffff


	//   ....[33]....
        /*0360*/ 	.word	0xffffffff


	//   ....[34]....
        /*0364*/ 	.word	0xffffffff


	//   ....[35]....
        /*0368*/ 	.word	0xffffffff


	//   ....[36]....
        /*036c*/ 	.word	0xffffffff


	//   ....[37]....
        /*0370*/ 	.word	0xffffffff


	//   ....[38]....
        /*0374*/ 	.word	0xffffffff


	//   ....[39]....
        /*0378*/ 	.word	0xffffffff


	//   ....[40]....
        /*037c*/ 	.word	0xffffffff


	//   ....[41]....
        /*0380*/ 	.word	0xffffffff


	//   ....[42]....
        /*0384*/ 	.word	0xffffffff


	//   ....[43]....
        /*0388*/ 	.word	0xffffffff


	//   ....[44]....
        /*038c*/ 	.word	0xffffffff


	//   ....[45]....
        /*0390*/ 	.word	0xffffffff


	//   ....[46]....
        /*0394*/ 	.word	0xffffffff


	//   ....[47]....
        /*0398*/ 	.word	0xffffffff


	//   ....[48]....
        /*039c*/ 	.word	0xffffffff


	//   ....[49]....
        /*03a0*/ 	.word	0xffffffff


	//   ....[50]....
        /*03a4*/ 	.word	0xffffffff


	//   ....[51]....
        /*03a8*/ 	.word	0xffffffff


	//   ....[52]....
        /*03ac*/ 	.word	0xffffffff


	//   ....[53]....
        /*03b0*/ 	.word	0xffffffff


	//   ....[54]....
        /*03b4*/ 	.word	0x0500000f


	//   ....[55]....
        /*03b8*/ 	.word	0x0500000f


	//   ....[56]....
        /*03bc*/ 	.word	0x0500000f


	//   ....[57]....
        /*03c0*/ 	.word	0x0500000f


	//   ....[58]....
        /*03c4*/ 	.word	0x0500000f


	//   ....[59]....
        /*03c8*/ 	.word	0x0500000f


	//   ....[60]....
        /*03cc*/ 	.word	0x0500000f


	//   ....[61]....
        /*03d0*/ 	.word	0x0500000f


	//   ....[62]....
        /*03d4*/ 	.word	0x0500000f


	//   ....[63]....
        /*03d8*/ 	.word	0x0500000f


	//   ....[64]....
        /*03dc*/ 	.word	0x0500000f


	//   ....[65]....
        /*03e0*/ 	.word	0x0500000f


	//   ....[66]....
        /*03e4*/ 	.word	0x0500000f


	//   ....[67]....
        /*03e8*/ 	.word	0x0500000f


	//   ....[68]....
        /*03ec*/ 	.word	0x0500000f


	//   ....[69]....
        /*03f0*/ 	.word	0x0500000f


	//   ....[70]....
        /*03f4*/ 	.word	0x0500000f


	//   ....[71]....
        /*03f8*/ 	.word	0x0500000f


	//   ....[72]....
        /*03fc*/ 	.word	0x0500000f


	//----- nvinfo : EIATTR_COOP_GROUP_INSTR_OFFSETS
	.align		4
.L_385:
        /*0400*/ 	.byte	0x04, 0x28
        /*0402*/ 	.short	(.L_387 - .L_386)


	//   ....[0]....
.L_386:
        /*0404*/ 	.word	0x00000060


	//   ....[1]....
        /*0408*/ 	.word	0x00000170


	//   ....[2]....
        /*040c*/ 	.word	0x000001c0


	//   ....[3]....
        /*0410*/ 	.word	0x000003f0


	//   ....[4]....
        /*0414*/ 	.word	0x00000550


	//   ....[5]....
        /*0418*/ 	.word	0x00000670


	//   ....[6]....
        /*041c*/ 	.word	0x000007d0


	//   ....[7]....
        /*0420*/ 	.word	0x000013c0


	//   ....[8]....
        /*0424*/ 	.word	0x00002f70


	//   ....[9]....
        /*0428*/ 	.word	0x00002fb0


	//   ....[10]....
        /*042c*/ 	.word	0x00003640


	//   ....[11]....
        /*0430*/ 	.word	0x000036a0


	//   ....[12]....
        /*0434*/ 	.word	0x00005b40


	//   ....[13]....
        /*0438*/ 	.word	0x00005b70


	//   ....[14]....
        /*043c*/ 	.word	0x00006080


	//   ....[15]....
        /*0440*/ 	.word	0x000060e0


	//   ....[16]....
        /*0444*/ 	.word	0x00007360


	//   ....[17]....
        /*0448*/ 	.word	0x000073b0


	//   ....[18]....
        /*044c*/ 	.word	0x00007490


	//   ....[19]....
        /*0450*/ 	.word	0x000074a0


	//   ....[20]....
        /*0454*/ 	.word	0x00009e00


	//   ....[21]....
        /*0458*/ 	.word	0x00009fa0


	//   ....[22]....
        /*045c*/ 	.word	0x00009fd0


	//   ....[23]....
        /*0460*/ 	.word	0x0000a010


	//   ....[24]....
        /*0464*/ 	.word	0x0000a070


	//   ....[25]....
        /*0468*/ 	.word	0x0000a0d0


	//   ....[26]....
        /*046c*/ 	.word	0x0000a110


	//   ....[27]....
        /*0470*/ 	.word	0x0000a2d0


	//   ....[28]....
        /*0474*/ 	.word	0x0000a330


	//   ....[29]....
        /*0478*/ 	.word	0x0000a370


	//   ....[30]....
        /*047c*/ 	.word	0x0000a3b0


	//   ....[31]....
        /*0480*/ 	.word	0x0000a3e0


	//   ....[32]....
        /*0484*/ 	.word	0x0000a410


	//   ....[33]....
        /*0488*/ 	.word	0x0000a4a0


	//   ....[34]....
        /*048c*/ 	.word	0x0000a4d0


	//   ....[35]....
        /*0490*/ 	.word	0x0000a560


	//   ....[36]....
        /*0494*/ 	.word	0x0000dd80


	//   ....[37]....
        /*0498*/ 	.word	0x0000dd90


	//   ....[38]....
        /*049c*/ 	.word	0x0000deb0


	//   ....[39]....
        /*04a0*/ 	.word	0x0000df10


	//   ....[40]....
        /*04a4*/ 	.word	0x0000df50


	//   ....[41]....
        /*04a8*/ 	.word	0x0000df90


	//   ....[42]....
        /*04ac*/ 	.word	0x0000dfc0


	//   ....[43]....
        /*04b0*/ 	.word	0x0000dff0


	//   ....[44]....
        /*04b4*/ 	.word	0x0000e190


	//   ....[45]....
        /*04b8*/ 	.word	0x0000e1f0


	//   ....[46]....
        /*04bc*/ 	.word	0x0000e230


	//   ....[47]....
        /*04c0*/ 	.word	0x0000e270


	//   ....[48]....
        /*04c4*/ 	.word	0x0000e2a0


	//   ....[49]....
        /*04c8*/ 	.word	0x0000e2d0


	//   ....[50]....
        /*04cc*/ 	.word	0x0000e390


	//   ....[51]....
        /*04d0*/ 	.word	0x0000e3b0


	//   ....[52]....
        /*04d4*/ 	.word	0x0000e420


	//   ....[53]....
        /*04d8*/ 	.word	0x0000e870


	//   ....[54]....
        /*04dc*/ 	.word	0x0000ed70


	//   ....[55]....
        /*04e0*/ 	.word	0x0000f190


	//   ....[56]....
        /*04e4*/ 	.word	0x0000f220


	//   ....[57]....
        /*04e8*/ 	.word	0x0000f2c0


	//   ....[58]....
        /*04ec*/ 	.word	0x0000f370


	//   ....[59]....
        /*04f0*/ 	.word	0x0000f3f0


	//   ....[60]....
        /*04f4*/ 	.word	0x0000f470


	//   ....[61]....
        /*04f8*/ 	.word	0x0000f4f0


	//   ....[62]....
        /*04fc*/ 	.word	0x0000f570


	//   ....[63]....
        /*0500*/ 	.word	0x0000f600


	//   ....[64]....
        /*0504*/ 	.word	0x0000f6b0


	//   ....[65]....
        /*0508*/ 	.word	0x0000f730


	//   ....[66]....
        /*050c*/ 	.word	0x0000f7b0


	//   ....[67]....
        /*0510*/ 	.word	0x0000f830


	//   ....[68]....
        /*0514*/ 	.word	0x0000f8b0


	//   ....[69]....
        /*0518*/ 	.word	0x0000f920


	//   ....[70]....
        /*051c*/ 	.word	0x0000f9c0


	//   ....[71]....
        /*0520*/ 	.word	0x0000fa50


	//   ....[72]....
        /*0524*/ 	.word	0x0000fb70


	//----- nvinfo : EIATTR_REG_RECONFIG
	.align		4
.L_387:
        /*0528*/ 	.byte	0x01, 0x54
	.zero		2


	//----- nvinfo : EIATTR_SYSCALL_OFFSETS
	.align		4
        /*052c*/ 	.byte	0x04, 0x46
        /*052e*/ 	.short	(.L_389 - .L_388)


	//   ....[0]....
.L_388:
        /*0530*/ 	.word	0x000015b0


	//   ....[1]....
        /*0534*/ 	.word	0x0000af10


	//   ....[2]....
        /*0538*/ 	.word	0x0000b050


	//   ....[3]....
        /*053c*/ 	.word	0x0000b150


	//----- nvinfo : EIATTR_MBARRIER_INSTR_OFFSETS
	.align		4
.L_389:
        /*0540*/ 	.byte	0x04, 0x39
        /*0542*/ 	.short	(.L_391 - .L_390)


	//   ....[0]....
.L_390:
        /*0544*/ 	.word	0x000002a0
        /*0548*/ 	.word	0x000000ff
        /*054c*/ 	.word	0x00034800
        /*0550*/ 	.short	0x0100
        /*0552*/ 	.byte	0x08
	.zero		1


	//   ....[1]....
        /*0554*/ 	.word	0x000002b0
        /*0558*/ 	.word	0x000000ff
        /*055c*/ 	.word	0x00034820
        /*0560*/ 	.short	0x0100
        /*0562*/ 	.byte	0x08
	.zero		1


	//   ....[2]....
        /*0564*/ 	.word	0x000003a0
        /*0568*/ 	.word	0x000000ff
        /*056c*/ 	.word	0x00034830
        /*0570*/ 	.short	0x0100
        /*0572*/ 	.byte	0x08
	.zero		1


	//   ....[3]....
        /*0574*/ 	.word	0x000003b0
        /*0578*/ 	.word	0x000000ff
        /*057c*/ 	.word	0x00034840
        /*0580*/ 	.short	0x0100
        /*0582*/ 	.byte	0x08
	.zero		1


	//   ....[4]....
        /*0584*/ 	.word	0x000003c0
        /*0588*/ 	.word	0x000000ff
        /*058c*/ 	.word	0x00034838
        /*0590*/ 	.short	0x0100
        /*0592*/ 	.byte	0x08
	.zero		1


	//   ....[5]....
        /*0594*/ 	.word	0x000003d0
        /*0598*/ 	.word	0x000000ff
        /*059c*/ 	.word	0x00034848
        /*05a0*/ 	.short	0x0100
        /*05a2*/ 	.byte	0x08
	.zero		1


	//   ....[6]....
        /*05a4*/ 	.word	0x00000500
        /*05a8*/ 	.word	0x000000ff
        /*05ac*/ 	.word	0x00034850
        /*05b0*/ 	.short	0x0100
        /*05b2*/ 	.byte	0x08
	.zero		1


	//   ....[7]....
        /*05b4*/ 	.word	0x00000510
        /*05b8*/ 	.word	0x000000ff
        /*05bc*/ 	.word	0x00034860
        /*05c0*/ 	.short	0x0100
        /*05c2*/ 	.byte	0x08
	.zero		1


	//   ....[8]....
        /*05c4*/ 	.word	0x00000520
        /*05c8*/ 	.word	0x000000ff
        /*05cc*/ 	.word	0x00034858
        /*05d0*/ 	.short	0x0100
        /*05d2*/ 	.byte	0x08
	.zero		1


	//   ....[9]....
        /*05d4*/ 	.word	0x00000530
        /*05d8*/ 	.word	0x000000ff
        /*05dc*/ 	.word	0x00034868
        /*05e0*/ 	.short	0x0100
        /*05e2*/ 	.byte	0x08
	.zero		1


	//   ....[10]....
        /*05e4*/ 	.word	0x00000620
        /*05e8*/ 	.word	0x000000ff
        /*05ec*/ 	.word	0x00034870
        /*05f0*/ 	.short	0x0100
        /*05f2*/ 	.byte	0x06
	.zero		1


	//   ....[11]....
        /*05f4*/ 	.word	0x00000630
        /*05f8*/ 	.word	0x000000ff
        /*05fc*/ 	.word	0x00034880
        /*0600*/ 	.short	0x0100
        /*0602*/ 	.byte	0x06
	.zero		1


	//   ....[12]....
        /*0604*/ 	.word	0x00000640
        /*0608*/ 	.word	0x000000ff
        /*060c*/ 	.word	0x00034878
        /*0610*/ 	.short	0x0100
        /*0612*/ 	.byte	0x06
	.zero		1


	//   ....[13]....
        /*0614*/ 	.word	0x00000650
        /*0618*/ 	.word	0x000000ff
        /*061c*/ 	.word	0x00034888
        /*0620*/ 	.short	0x0100
        /*0622*/ 	.byte	0x06
	.zero		1


	//   ....[14]....
        /*0624*/ 	.word	0x00000780
        /*0628*/ 	.word	0x000000ff
        /*062c*/ 	.word	0x00034890
        /*0630*/ 	.short	0x0100
        /*0632*/ 	.byte	0x08
	.zero		1


	//   ....[15]....
        /*0634*/ 	.word	0x00000790
        /*0638*/ 	.word	0x000000ff
        /*063c*/ 	.word	0x000348a0
        /*0640*/ 	.short	0x0100
        /*0642*/ 	.byte	0x08
	.zero		1


	//   ....[16]....
        /*0644*/ 	.word	0x000007a0
        /*0648*/ 	.word	0x000000ff
        /*064c*/ 	.word	0x00034898
        /*0650*/ 	.short	0x0100
        /*0652*/ 	.byte	0x08
	.zero		1


	//   ....[17]....
        /*0654*/ 	.word	0x000007b0
        /*0658*/ 	.word	0x000000ff
        /*065c*/ 	.word	0x000348a8
        /*0660*/ 	.short	0x0100
        /*0662*/ 	.byte	0x08
	.zero		1


	//   ....[18]....
        /*0664*/ 	.word	0x000008e0
        /*0668*/ 	.word	0x000000ff
        /*066c*/ 	.word	0x000348b0
        /*0670*/ 	.short	0x0100
        /*0672*/ 	.byte	0x08
	.zero		1


	//   ....[19]....
        /*0674*/ 	.word	0x000008f0
        /*0678*/ 	.word	0x000000ff
        /*067c*/ 	.word	0x000348c0
        /*0680*/ 	.short	0x0100
        /*0682*/ 	.byte	0x08
	.zero		1


	//   ....[20]....
        /*0684*/ 	.word	0x00000900
        /*0688*/ 	.word	0x000000ff
        /*068c*/ 	.word	0x000348b8
        /*0690*/ 	.short	0x0100
        /*0692*/ 	.byte	0x08
	.zero		1


	//   ....[21]....
        /*0694*/ 	.word	0x00000910
        /*0698*/ 	.word	0x000000ff
        /*069c*/ 	.word	0x000348c8
        /*06a0*/ 	.short	0x0100
        /*06a2*/ 	.byte	0x08
	.zero		1


	//   ....[22]....
        /*06a4*/ 	.word	0x00001680
        /*06a8*/ 	.word	0x00000000
        /*06ac*/ 	.word	0x00034800
        /*06b0*/ 	.short	0x010a
        /*06b2*/ 	.byte	0x3f
	.zero		1


	//   ....[23]....
        /*06b4*/ 	.word	0x000016f0
        /*06b8*/ 	.word	0x00000003
        /*06bc*/ 	.word	0x00034830
        /*06c0*/ 	.short	0x010a
        /*06c2*/ 	.byte	0x3f
	.zero		1


	//   ....[24]....
        /*06c4*/ 	.word	0x00001760
        /*06c8*/ 	.word	0x00000003
        /*06cc*/ 	.word	0x00034830
        /*06d0*/ 	.short	0x010a
        /*06d2*/ 	.byte	0x3f
	.zero		1


	//   ....[25]....
        /*06d4*/ 	.word	0x000025e0
        /*06d8*/ 	.word	0x00000003
        /*06dc*/ 	.word	0x00000000
        /*06e0*/ 	.short	0x0101
        /*06e2*/ 	.byte	0x3f
	.zero		1


	//   ....[26]....
        /*06e4*/ 	.word	0x00004620
        /*06e8*/ 	.word	0x000000ff
        /*06ec*/ 	.word	0x00034830
        /*06f0*/ 	.short	0x010a
        /*06f2*/ 	.byte	0x07
	.zero		1


	//   ....[27]....
        /*06f4*/ 	.word	0x00004660
        /*06f8*/ 	.word	0x000000ff
        /*06fc*/ 	.word	0x00034830
        /*0700*/ 	.short	0x010a
        /*0702*/ 	.byte	0x07
	.zero		1


	//   ....[28]....
        /*0704*/ 	.word	0x00004f30
        /*0708*/ 	.word	0x0000000a
        /*070c*/ 	.word	0x00034850
        /*0710*/ 	.short	0x010a
        /*0712*/ 	.byte	0x3f
	.zero		1


	//   ....[29]....
        /*0714*/ 	.word	0x00004f70
        /*0718*/ 	.word	0x0000000a
        /*071c*/ 	.word	0x00034850
        /*0720*/ 	.short	0x010a
        /*0722*/ 	.byte	0x3f
	.zero		1


	//   ....[30]....
        /*0724*/ 	.word	0x00006860
        /*0728*/ 	.word	0x0000001b
        /*072c*/ 	.word	0x00000000
        /*0730*/ 	.short	0x0101
        /*0732*/ 	.byte	0x3f
	.zero		1


	//   ....[31]....
        /*0734*/ 	.word	0x000068b0
        /*0738*/ 	.word	0x0000001f
        /*073c*/ 	.word	0x00000000
        /*0740*/ 	.short	0x0101
        /*0742*/ 	.byte	0x3f
	.zero		1


	//   ....[32]....
        /*0744*/ 	.word	0x000072c0
        /*0748*/ 	.word	0x00000014
        /*074c*/ 	.word	0x00034850
        /*0750*/ 	.short	0x010a
        /*0752*/ 	.byte	0x3f
	.zero		1


	//   ....[33]....
        /*0754*/ 	.word	0x00007300
        /*0758*/ 	.word	0x00000014
        /*075c*/ 	.word	0x00034850
        /*0760*/ 	.short	0x010a
        /*0762*/ 	.byte	0x3f
	.zero		1


	//   ....[34]....
        /*0764*/ 	.word	0x00007910
        /*0768*/ 	.word	0x00000007
        /*076c*/ 	.word	0x00000000
        /*0770*/ 	.short	0x0101
        /*0772*/ 	.byte	0x3f
	.zero		1


	//   ....[35]....
        /*0774*/ 	.word	0x00008c90
        /*0778*/ 	.word	0x00000000
        /*077c*/ 	.word	0x00000000
        /*0780*/ 	.short	0x0101
        /*0782*/ 	.byte	0x3f
	.zero		1


	//   ....[36]....
        /*0784*/ 	.word	0x0000b8b0
        /*0788*/ 	.word	0x00000008
        /*078c*/ 	.word	0x00034840
        /*0790*/ 	.short	0x010a
        /*0792*/ 	.byte	0x3f
	.zero		1


	//   ....[37]....
        /*0794*/ 	.word	0x0000be70
        /*0798*/ 	.word	0x00000009
        /*079c*/ 	.word	0x00034820
        /*07a0*/ 	.short	0x010a
        /*07a2*/ 	.byte	0x3f
	.zero		1


	//   ....[38]....
        /*07a4*/ 	.word	0x0000c1c0
        /*07a8*/ 	.word	0x00000002
        /*07ac*/ 	.word	0x00034840
        /*07b0*/ 	.short	0x010a
        /*07b2*/ 	.byte	0x3f
	.zero		1


	//   ....[39]....
        /*07b4*/ 	.word	0x0000c4c0
        /*07b8*/ 	.word	0x00000003
        /*07bc*/ 	.word	0x00000060
        /*07c0*/ 	.short	0x010a
        /*07c2*/ 	.byte	0x3f
	.zero		1


	//   ....[40]....
        /*07c4*/ 	.word	0x0000caa0
        /*07c8*/ 	.word	0x00000002
        /*07cc*/ 	.word	0x00034840
        /*07d0*/ 	.short	0x010a
        /*07d2*/ 	.byte	0x3f
	.zero		1


	//   ....[41]....
        /*07d4*/ 	.word	0x0000cda0
        /*07d8*/ 	.word	0x00000002
        /*07dc*/ 	.word	0x00000060
        /*07e0*/ 	.short	0x010a
        /*07e2*/ 	.byte	0x3f
	.zero		1


	//   ....[42]....
        /*07e4*/ 	.word	0x0000d280
        /*07e8*/ 	.word	0x00000002
        /*07ec*/ 	.word	0x00034840
        /*07f0*/ 	.short	0x010a
        /*07f2*/ 	.byte	0x3f
	.zero		1


	//   ....[43]....
        /*07f4*/ 	.word	0x0000d590
        /*07f8*/ 	.word	0x00000002
        /*07fc*/ 	.word	0x00000060
        /*0800*/ 	.short	0x010a
        /*0802*/ 	.byte	0x3f
	.zero		1


	//   ....[44]....
        /*0804*/ 	.word	0x0000da20
        /*0808*/ 	.word	0x00000003
        /*080c*/ 	.word	0x00034860
        /*0810*/ 	.short	0x010a
        /*0812*/ 	.byte	0x3f
	.zero		1


	//   ....[45]....
        /*0814*/ 	.word	0x0000e7f0
        /*0818*/ 	.word	0x00000000
        /*081c*/ 	.word	0x00034820
        /*0820*/ 	.short	0x010a
        /*0822*/ 	.byte	0x3f
	.zero		1


	//   ....[46]....
        /*0824*/ 	.word	0x0000e9d0
        /*0828*/ 	.word	0x00000006
        /*082c*/ 	.word	0x00000000
        /*0830*/ 	.short	0x010a
        /*0832*/ 	.byte	0x3f
	.zero		1


	//   ....[47]....
        /*0834*/ 	.word	0x0000ea40
        /*0838*/ 	.word	0x00000007
        /*083c*/ 	.word	0x00000000
        /*0840*/ 	.short	0x010a
        /*0842*/ 	.byte	0x3f
	.zero		1


	//   ....[48]....
        /*0844*/ 	.word	0x0000eab0
        /*0848*/ 	.word	0x00000004
        /*084c*/ 	.word	0x00000000
        /*0850*/ 	.short	0x010a
        /*0852*/ 	.byte	0x3f
	.zero		1


	//   ....[49]....
        /*0854*/ 	.word	0x0000eae0
        /*0858*/ 	.word	0x00000003
        /*085c*/ 	.word	0x00000000
        /*0860*/ 	.short	0x010a
        /*0862*/ 	.byte	0x3f
	.zero		1


	//   ....[50]....
        /*0864*/ 	.word	0x0000eb40
        /*0868*/ 	.word	0x00000000
        /*086c*/ 	.word	0x00034800
        /*0870*/ 	.short	0x010a
        /*0872*/ 	.byte	0x3f
	.zero		1


	//   ....[51]....
        /*0874*/ 	.word	0x0000eb90
        /*0878*/ 	.word	0x00000003
        /*087c*/ 	.word	0x00034830
        /*0880*/ 	.short	0x010a
        /*0882*/ 	.byte	0x3f
	.zero		1


	//   ....[52]....
        /*0884*/ 	.word	0x0000ebf0
        /*0888*/ 	.word	0x00000009
        /*088c*/ 	.word	0x00034830
        /*0890*/ 	.short	0x010a
        /*0892*/ 	.byte	0x3f
	.zero		1


	//   ....[53]....
        /*0894*/ 	.word	0x0000ec40
        /*0898*/ 	.word	0x0000000a
        /*089c*/ 	.word	0x00034850
        /*08a0*/ 	.short	0x010a
        /*08a2*/ 	.byte	0x3f
	.zero		1


	//   ....[54]....
        /*08a4*/ 	.word	0x0000ec90
        /*08a8*/ 	.word	0x00000014
        /*08ac*/ 	.word	0x00034850
        /*08b0*/ 	.short	0x010a
        /*08b2*/ 	.byte	0x3f
	.zero		1


	//   ....[55]....
        /*08b4*/ 	.word	0x0000ee30
        /*08b8*/ 	.word	0x00000008
        /*08bc*/ 	.word	0x00034840
        /*08c0*/ 	.short	0x010a
        /*08c2*/ 	.byte	0x3f
	.zero		1


	//   ....[56]....
        /*08c4*/ 	.word	0x0000eeb0
        /*08c8*/ 	.word	0x00000008
        /*08cc*/ 	.word	0x00034820
        /*08d0*/ 	.short	0x010a
        /*08d2*/ 	.byte	0x3f
	.zero		1


	//   ....[57]....
        /*08d4*/ 	.word	0x0000ef00
        /*08d8*/ 	.word	0x00000002
        /*08dc*/ 	.word	0x00034840
        /*08e0*/ 	.short	0x010a
        /*08e2*/ 	.byte	0x3f
	.zero		1


	//   ....[58]....
        /*08e4*/ 	.word	0x0000ef50
        /*08e8*/ 	.word	0x00000003
        /*08ec*/ 	.word	0x00000060
        /*08f0*/ 	.short	0x010a
        /*08f2*/ 	.byte	0x3f
	.zero		1


	//   ....[59]....
        /*08f4*/ 	.word	0x0000efa0
        /*08f8*/ 	.word	0x00000002
        /*08fc*/ 	.word	0x00034840
        /*0900*/ 	.short	0x010a
        /*0902*/ 	.byte	0x3f
	.zero		1


	//   ....[60]....
        /*0904*/ 	.word	0x0000eff0
        /*0908*/ 	.word	0x00000002
        /*090c*/ 	.word	0x00000060
        /*0910*/ 	.short	0x010a
        /*0912*/ 	.byte	0x3f
	.zero		1


	//   ....[61]....
        /*0914*/ 	.word	0x0000f040
        /*0918*/ 	.word	0x00000002
        /*091c*/ 	.word	0x00034840
        /*0920*/ 	.short	0x010a
        /*0922*/ 	.byte	0x3f
	.zero		1


	//   ....[62]....
        /*0924*/ 	.word	0x0000f090
        /*0928*/ 	.word	0x00000002
        /*092c*/ 	.word	0x00000060
        /*0930*/ 	.short	0x010a
        /*0932*/ 	.byte	0x3f
	.zero		1


	//   ....[63]....
        /*0934*/ 	.word	0x0000f0e0
        /*0938*/ 	.word	0x00000003
        /*093c*/ 	.word	0x00034860
        /*0940*/ 	.short	0x010a
        /*0942*/ 	.byte	0x3f
	.zero		1


	//   ....[64]....
        /*0944*/ 	.word	0x0000fa90
        /*0948*/ 	.word	0x00000000
        /*094c*/ 	.word	0x00034820
        /*0950*/ 	.short	0x010a
        /*0952*/ 	.byte	0x3f
	.zero		1


	//   ....[65]....
        /*0954*/ 	.word	0x0000fc30
        /*0958*/ 	.word	0x00000006
        /*095c*/ 	.word	0x00000000
        /*0960*/ 	.short	0x010a
        /*0962*/ 	.byte	0x3f
	.zero		1


	//   ....[66]....
        /*0964*/ 	.word	0x0000fc80
        /*0968*/ 	.word	0x00000007
        /*096c*/ 	.word	0x00000000
        /*0970*/ 	.short	0x010a
        /*0972*/ 	.byte	0x3f
	.zero		1


	//   ....[67]....
        /*0974*/ 	.word	0x0000fcd0
        /*0978*/ 	.word	0x00000004
        /*097c*/ 	.word	0x00000000
        /*0980*/ 	.short	0x010a
        /*0982*/ 	.byte	0x3f
	.zero		1


	//----- nvinfo : EIATTR_NUM_MBARRIERS
	.align		4
.L_391:
        /*0984*/ 	.byte	0x03, 0x38
        /*0986*/ 	.short	0x0016


	//----- nvinfo : EIATTR_EXIT_INSTR_OFFSETS
	.align		4
        /*0988*/ 	.byte	0x04, 0x1c
        /*098a*/ 	.short	(.L_393 - .L_392)


	//   ....[0]....
.L_392:
        /*098c*/ 	.word	0x00000a80


	//   ....[1]....
        /*0990*/ 	.word	0x00009dc0


	//   ....[2]....
        /*0994*/ 	.word	0x00009e20


	//   ....[3]....
        /*0998*/ 	.word	0x0000eb30


	//----- nvinfo : EIATTR_MAX_THREADS
	.align		4
.L_393:
        /*099c*/ 	.byte	0x04, 0x05
        /*099e*/ 	.short	(.L_395 - .L_394)
.L_394:
        /*09a0*/ 	.word	0x00000180
        /*09a4*/ 	.word	0x00000001
        /*09a8*/ 	.word	0x00000001


	//----- nvinfo : EIATTR_CRS_STACK_SIZE
	.align		4
.L_395:
        /*09ac*/ 	.byte	0x04, 0x1e
        /*09ae*/ 	.short	(.L_397 - .L_396)
.L_396:
        /*09b0*/ 	.word	0x00000000


	//----- nvinfo : EIATTR_CBANK_PARAM_SIZE
	.align		4
.L_397:
        /*09b4*/ 	.byte	0x03, 0x19
        /*09b6*/ 	.short	0x0a70


	//----- nvinfo : EIATTR_PARAM_CBANK
	.align		4
        /*09b8*/ 	.byte	0x04, 0x0a
        /*09ba*/ 	.short	(.L_399 - .L_398)
	.align		4
.L_398:
        /*09bc*/ 	.word	index@(.nv.constant0._ZN7cutlass13device_kernelIN5flash11enable_sm90INS1_16FlashAttnFwdSm90INS1_25CollectiveMainloopFwdSm90ILi2EN4cute5tupleIJNS5_1CILi1EEES8_S8_EEENS6_IJNS7_ILi128EEESA_NS7_ILi192EEEEEELi128ENS_6half_tEfNS_4arch4Sm90ELb0ELb0ELb1ELb1ELb0ELb0ELb0ELb1ELb1ELb0ELb0ELb0EEENS1_21CollectiveEpilogueFwdINS6_IJSA_SA_SA_EEES9_SD_SF_Li256ELb1ELb0ELb0ELb0EEENS1_36VarlenDynamicPersistentTileSchedulerILi128ELi128ELi256ELi32ELb0ELb0ELb1ELb0ELb1ELb1EEEEEEEEEvNT_6ParamsE)
        /*09c0*/ 	.short	0x0210
        /*09c2*/ 	.short	0x0a70


	//----- nvinfo : EIATTR_SW_WAR
	.align		4
.L_399:
        /*09c4*/ 	.byte	0x04, 0x36
        /*09c6*/ 	.short	(.L_401 - .L_400)
.L_400:
        /*09c8*/ 	.word	0x00000008
.L_401:


//--------------------- .nv.info._ZN7cutlass13device_kernelIN5flash11enable_sm90INS1_16FlashAttnFwdSm90INS1_25CollectiveMainloopFwdSm90ILi2EN4cute5tupleIJNS5_1CILi1EEES8_S8_EEENS6_IJNS7_ILi128EEESA_NS7_ILi192EEEEEELi128ENS_6half_tEfNS_4arch4Sm90ELb0ELb0ELb1ELb1ELb0ELb1ELb0ELb1ELb1ELb0ELb0ELb0EEENS1_21CollectiveEpilogueFwdINS6_IJSA_SA_SA_EEES9_SD_SF_Li256ELb1ELb0ELb0ELb0EEENS1_36VarlenDynamicPersistentTileSchedulerILi128ELi128ELi256ELi32ELb0ELb0ELb1ELb0ELb1ELb1EEEEEEEEEvNT_6ParamsE --------------------------
	.section	.nv.info._ZN7cutlass13device_kernelIN5flash11enable_sm90INS1_16FlashAttnFwdSm90INS1_25CollectiveMainloopFwdSm90ILi2EN4cute5tupleIJNS5_1CILi1EEES8_S8_EEENS6_IJNS7_ILi128EEESA_NS7_ILi192EEEEEELi128ENS_6half_tEfNS_4arch4Sm90ELb0ELb0ELb1ELb1ELb0ELb1ELb0ELb1ELb1ELb0ELb0ELb0EEENS1_21CollectiveEpilogueFwdINS6_IJSA_SA_SA_EEES9_SD_SF_Li256ELb1ELb0ELb0ELb0EEENS1_36VarlenDynamicPersistentTileSchedulerILi128ELi128ELi256ELi32ELb0ELb0ELb1ELb0ELb1ELb1EEEEEEEEEvNT_6ParamsE,"",@"SHT_CUDA_INFO"
	.sectionflags	@""
	.align	4


	//----- nvinfo : EIATTR_CUDA_API_VERSION
	.align		4
        /*0000*/ 	.byte	0x04, 0x37
        /*0002*/ 	.short	(.L_403 - .L_402)
.L_402:
        /*0004*/ 	.word	0x00000082


	//----- nvinfo : EIATTR_KPARAM_INFO
	.align		4
.L_403:
        /*0008*/ 	.byte	0x04, 0x17
        /*000a*/ 	.short	(.L_405 - .L_404)
.L_404:
        /*000c*/ 	.word	0x00000000
        /*0010*/ 	.short	0x0000
        /*0012*/ 	.short	0x0070
        /*0014*/ 	.byte	0x00, 0xf0, 0x01, 0x28


	//----- nvinfo : EIATTR_SPARSE_MMA_MASK
	.align		4
.L_405:
        /*0018*/ 	.byte	0x03, 0x50
        /*001a*/ 	.short	0x0000


	//----- nvinfo : EIATTR_MAXREG_COUNT
	.align		4
        /*001c*/ 	.byte	0x03, 0x1b
        /*001e*/ 	.short	0x00a8


	//----- nvinfo : EIATTR_NUM_BARRIERS
	.align		4
        /*0020*/ 	.byte	0x02, 0x4c
        /*0022*/ 	.byte	0x10
	.zero		1


	//----- nvinfo : EIATTR_EXTERNS
	.align		4
        /*0024*/ 	.byte	0x04, 0x0f
        /*0026*/ 	.short	(.L_407 - .L_406)


	//   ....[0]....
	.align		4
.L_406:
        /*0028*/ 	.word	index@(__assertfail)


	//----- nvinfo : EIATTR_ANNOTATIONS
	.align		4
.L_407:
        /*002c*/ 	.byte	0x04, 0x55
        /*002e*/ 	.short	(.L_409 - .L_408)


	//   ....[0]....
.L_408:
        /* <DEDUP_REMOVED lines=63> */


	//----- nvinfo : EIATTR_MERCURY_ISA_VERSION
	.align		4
.L_409:
        /*0410*/ 	.byte	0x03, 0x5f
        /*0412*/ 	.short	0x0101


	//----- nvinfo : EIATTR_UNUSED_LOAD_BYTE_OFFSET
	.align		4
        /*0414*/ 	.byte	0x04, 0x44
        /*0416*/ 	.short	(.L_411 - .L_410)


	//   ....[0]....
.L_410:
        /*0418*/ 	.word	0x00000ab0
        /*041c*/ 	.word	0x0000fff0


	//   ....[1]....
        /*0420*/ 	.word	0x00016ba0
        /*0424*/ 	.word	0x0000fff0


	//----- nvinfo : EIATTR_INT_WARP_WIDE_INSTR_OFFSETS
	.align		4
.L_411:
        /*0428*/ 	.byte	0x04, 0x31
        /*042a*/ 	.short	(.L_413 - .L_412)


	//   ....[0]....
.L_412:
        /*042c*/ 	.word	0x000001b0


	//   ....[1]....
        /*0430*/ 	.word	0x000001f0


	//   ....[2]....
        /*0434*/ 	.word	0x000002b0


	//   ....[3]....
        /*0438*/ 	.word	0x0001a8c0


	//   ....[4]....
        /*043c*/ 	.word	0x0001a950


	//   ....[5]....
        /*0440*/ 	.word	0x0001add0


	//   ....[6]....
        /*0444*/ 	.word	0x0001ae00


	//   ....[7]....
        /*0448*/ 	.word	0x0001b010


	//   ....[8]....
        /*044c*/ 	.word	0x0001b100


	//   ....[9]....
        /*0450*/ 	.word	0x0001d4e0


	//   ....[10]....
        /*0454*/ 	.word	0x0001d570


	//----- nvinfo : EIATTR_COOP_GROUP_MASK_REGIDS
	.align		4
.L_413:
        /*0458*/ 	.byte	0x04, 0x29
        /*045a*/ 	.short	(.L_415 - .L_414)


	//   ....[0]....
.L_414:
        /*045c*/ 	.word	0xffffffff


	//   ....[1]....
        /*0460*/ 	.word	0xffffffff


	//   ....[2]....
        /*0464*/ 	.word	0xffffffff


	//   ....[3]....
        /*0468*/ 	.word	0xffffffff


	//   ....[4]....
        /*046c*/ 	.word	0xffffffff


	//   ....[5]....
        /*0470*/ 	.word	0xffffffff


	//   ....[6]....
        /*0474*/ 	.word	0xffffffff


	//   ....[7]....
        /*0478*/ 	.word	0xffffffff


	//   ....[8]....
        /*047c*/ 	.word	0xffffffff


	//   ....[9]....
        /*0480*/ 	.word	0xffffffff


	//   ....[10]....
        /*0484*/ 	.word	0xffffffff


	//   ....[11]....
        /*0488*/ 	.word	0xffffffff


	//   ....[12]....
        /*048c*/ 	.word	0xffffffff


	//   ....[13]....
        /*0490*/ 	.word	0xffffffff


	//   ....[14]....
        /*0494*/ 	.word	0xffffffff


	//   ....[15]....
        /*0498*/ 	.word	0xffffffff


	//   ....[16]....
        /*049c*/ 	.word	0xffffffff


	//   ....[17]....
        /*04a0*/ 	.word	0xffffffff


	//   ....[18]....
        /*04a4*/ 	.word	0xffffffff


	//   ....[19]....
        /*04a8*/ 	.word	0xffffffff


	//   ....[20]....
        /*04ac*/ 	.word	0xffffffff


	//   ....[21]....
        /*04b0*/ 	.word	0xffffffff


	//   ....[22]....
        /*04b4*/ 	.word	0xffffffff


	//   ....[23]....
        /*04b8*/ 	.word	0xffffffff


	//   ....[24]....
        /*04bc*/ 	.word	0xffffffff


	//   ....[25]....
        /*04c0*/ 	.word	0xffffffff


	//   ....[26]....
        /*04c4*/ 	.word	0xffffffff


	//   ....[27]....
        /*04c8*/ 	.word	0xffffffff


	//   ....[28]....
        /*04cc*/ 	.word	0xffffffff


	//   ....[29]....
        /*04d0*/ 	.word	0xffffffff


	//   ....[30]....
        /*04d4*/ 	.word	0xffffffff


	//   ....[31]....
        /*04d8*/ 	.word	0xffffffff


	//   ....[32]....
        /*04dc*/ 	.word	0xffffffff


	//   ....[33]....
        /*04e0*/ 	.word	0xffffffff


	//   ....[34]....
        /*04e4*/ 	.word	0xffffffff


	//   ....[35]....
        /*04e8*/ 	.word	0xffffffff


	//   ....[36]....
        /*04ec*/ 	.word	0xffffffff


	//   ....[37]....
        /*04f0*/ 	.word	0xffffffff


	//   ....[38]....
        /*04f4*/ 	.word	0xffffffff


	//   ....[39]....
        /*04f8*/ 	.word	0xffffffff


	//   ....[40]....
        /*04fc*/ 	.word	0xffffffff


	//   ....[41]....
        /*0500*/ 	.word	0xffffffff


	//   ....[42]....
        /*0504*/ 	.word	0xffffffff


	//   ....[43]....
        /*0508*/ 	.word	0xffffffff


	//   ....[44]....
        /*050c*/ 	.word	0xffffffff


	//   ....[45]....
        /*0510*/ 	.word	0xffffffff


	//   ....[46]....
        /*0514*/ 	.word	0xffffffff


	//   ....[47]....
        /*0518*/ 	.word	0xffffffff


	//   ....[48]....
        /*051c*/ 	.word	0xffffffff


	//   ....[49]....
        /*0520*/ 	.word	0xffffffff


	//   ....[50]....
        /*0524*/ 	.word	0xffffffff


	//   ....[51]....
        /*0528*/ 	.word	0xffffffff


	//   ....[52]....
        /*052c*/ 	.word	0xffffffff


	//   ....[53]....
        /*0530*/ 	.word	0xffffffff


	//   ....[54]....
        /*0534*/ 	.word	0x0500000f


	//   ....[55]....
        /*0538*/ 	.word	0x0500000f


	//   ....[56]....
        /*053c*/ 	.word	0x0500000f


	//   ....[57]....
        /*0540*/ 	.word	0x0500000f


	//   ....[58]....
        /*0544*/ 	.word	0x0500000f


	//   ....[59]....
        /*0548*/ 	.word	0x0500000f


	//   ....[60]....
        /*054c*/ 	.word	0x0500000f


	//   ....[61]....
        /*0550*/ 	.word	0x0500000f


	//   ....[62]....
        /*0554*/ 	.word	0x0500000f


	//   ....[63]....
        /*0558*/ 	.word	0x0500000f


	//   ....[64]....
        /*055c*/ 	.word	0x0500000f


	//   ....[65]....
        /*0560*/ 	.word	0x0500000f


	//   ....[66]....
        /*0564*/ 	.word	0x0500000f


	//   ....[67]....
        /*0568*/ 	.word	0x0500000f


	//   ....[68]....
        /*056c*/ 	.word	0x0500000f


	//   ....[69]....
        /*0570*/ 	.word	0x0500000f


	//   ....[70]....
        /*0574*/ 	.word	0x0500000f


	//   ....[71]....
        /*0578*/ 	.word	0x0500000f


	//   ....[72]....
        /*057c*/ 	.word	0x0500000f


	//   ....[73]....
        /*0580*/ 	.word	0x0500000f


	//   ....[74]....
        /*0584*/ 	.word	0x0500000f


	//   ....[75]....
        /*0588*/ 	.word	0x0500000f


	//   ....[76]....
        /*058c*/ 	.word	0x0500000f


	//   ....[77]....
        /*0590*/ 	.word	0x0500000f


	//   ....[78]....
        /*0594*/ 	.word	0x0500000f


	//   ....[79]....
        /*0598*/ 	.word	0x0500000f


	//   ....[80]....
        /*059c*/ 	.word	0x0500000f


	//   ....[81]....
        /*05a0*/ 	.word	0x0500000f


	//----- nvinfo : EIATTR_COOP_GROUP_INSTR_OFFSETS
	.align		4
.L_415:
        /*05a4*/ 	.byte	0x04, 0x28
        /*05a6*/ 	.short	(.L_417 - .L_416)


	//   ....[0]....
.L_416:
        /*05a8*/ 	.word	0x00000060


	//   ....[1]....
        /*05ac*/ 	.word	0x000001c0


	//   ....[2]....
        /*05b0*/ 	.word	0x000002c0


	//   ....[3]....
        /*05b4*/ 	.word	0x00000430


	//   ....[4]....
        /*05b8*/ 	.word	0x00000590


	//   ....[5]....
        /*05bc*/ 	.word	0x000006b0


	//   ....[6]....
        /*05c0*/ 	.word	0x00000810


	//   ....[7]....
        /*05c4*/ 	.word	0x0000a340


	//   ....[8]....
        /*05c8*/ 	.word	0x00011ac0


	//   ....[9]....
        /*05cc*/ 	.word	0x00011ae0


	//   ....[10]....
        /*05d0*/ 	.word	0x00012150


	//   ....[11]....
        /*05d4*/ 	.word	0x000121b0


	//   ....[12]....
        /*05d8*/ 	.word	0x00014890


	//   ....[13]....
        /*05dc*/ 	.word	0x000148f0


	//   ....[14]....
        /*05e0*/ 	.word	0x00014ed0


	//   ....[15]....
        /*05e4*/ 	.word	0x00014f20


	//   ....[16]....
        /*05e8*/ 	.word	0x00016210


	//   ....[17]....
        /*05ec*/ 	.word	0x000165a0


	//   ....[18]....
        /*05f0*/ 	.word	0x000165d0


	//   ....[19]....
        /*05f4*/ 	.word	0x000165e0


	//   ....[20]....
        /*05f8*/ 	.word	0x00018950


	//   ....[21]....
        /*05fc*/ 	.word	0x00018ae0


	//   ....[22]....
        /*0600*/ 	.word	0x00018b10


	//   ....[23]....
        /*0604*/ 	.word	0x00018b50


	//   ....[24]....
        /*0608*/ 	.word	0x00018bb0


	//   ....[25]....
        /*060c*/ 	.word	0x00018c10


	//   ....[26]....
        /*0610*/ 	.word	0x00018c60


	//   ....[27]....
        /*0614*/ 	.word	0x00018e10


	//   ....[28]....
        /*0618*/ 	.word	0x00018e70


	//   ....[29]....
        /*061c*/ 	.word	0x00018eb0


	//   ....[30]....
        /*0620*/ 	.word	0x00018ef0


	//   ....[31]....
        /*0624*/ 	.word	0x00018f20


	//   ....[32]....
        /*0628*/ 	.word	0x00018f50


	//   ....[33]....
        /*062c*/ 	.word	0x00018ff0


	//   ....[34]....
        /*0630*/ 	.word	0x00019020


	//   ....[35]....
        /*0634*/ 	.word	0x000190b0


	//   ....[36]....
        /*0638*/ 	.word	0x0001d9c0


	//   ....[37]....
        /*063c*/ 	.word	0x0001d9d0


	//   ....[38]....
        /*0640*/ 	.word	0x0001dae0


	//   ....[39]....
        /*0644*/ 	.word	0x0001db40


	//   ....[40]....
        /*0648*/ 	.word	0x0001db80


	//   ....[41]....
        /*064c*/ 	.word	0x0001dbc0


	//   ....[42]....
        /*0650*/ 	.word	0x0001dbf0


	//   ....[43]....
        /*0654*/ 	.word	0x0001dc20


	//   ....[44]....
        /*0658*/ 	.word	0x0001ddb0


	//   ....[45]....
        /*065c*/ 	.word	0x0001de10


	//   ....[46]....
        /*0660*/ 	.word	0x0001de50


	//   ....[47]....
        /*0664*/ 	.word	0x0001de90


	//   ....[48]....
        /*0668*/ 	.word	0x0001dec0


	//   ....[49]....
        /*066c*/ 	.word	0x0001def0


	//   ....[50]....
        /*0670*/ 	.word	0x0001dfb0


	//   ....[51]....
        /*0674*/ 	.word	0x0001dfd0


	//   ....[52]....
        /*0678*/ 	.word	0x0001e040


	//   ....[53]....
        /*067c*/ 	.word	0x0001e490


	//   ....[54]....
        /*0680*/ 	.word	0x0001e8d0


	//   ....[55]....
        /*0684*/ 	.word	0x0001e970


	//   ....[56]....
        /*0688*/ 	.word	0x0001ea10


	//   ....[57]....
        /*068c*/ 	.word	0x0001eab0


	//   ....[58]....
        /*0690*/ 	.word	0x0001eba0


	//   ....[59]....
        /*0694*/ 	.word	0x0001ec40


	//   ....[60]....
        /*0698*/ 	.word	0x0001ece0


	//   ....[61]....
        /*069c*/ 	.word	0x0001ed80


	//   ....[62]....
        /*06a0*/ 	.word	0x0001efe0


	//   ....[63]....
        /*06a4*/ 	.word	0x0001f2c0


	//   ....[64]....
        /*06a8*/ 	.word	0x0001f6e0


	//   ....[65]....
        /*06ac*/ 	.word	0x0001f770


	//   ....[66]....
        /*06b0*/ 	.word	0x0001f810


	//   ....[67]....
        /*06b4*/ 	.word	0x0001f8d0


	//   ....[68]....
        /*06b8*/ 	.word	0x0001f950


	//   ....[69]....
        /*06bc*/ 	.word	0x0001f9d0


	//   ....[70]....
        /*06c0*/ 	.word	0x0001fa50


	//   ....[71]....
        /*06c4*/ 	.word	0x0001fad0


	//   ....[72]....
        /*06c8*/ 	.word	0x0001fb60


	//   ....[73]....
        /*06cc*/ 	.word	0x0001fc20


	//   ....[74]....
        /*06d0*/ 	.word	0x0001fca0


	//   ....[75]....
        /*06d4*/ 	.word	0x0001fd20


	//   ....[76]....
        /*06d8*/ 	.word	0x0001fda0


	//   ....[77]....
        /*06dc*/ 	.word	0x0001fe20


	//   ....[78]....
        /*06e0*/ 	.word	0x0001fe90


	//   ....[79]....
        /*06e4*/ 	.word	0x0001ff30


	//   ....[80]....
        /*06e8*/ 	.word	0x0001ffc0


	//   ....[81]....
        /*06ec*/ 	.word	0x000200e0


	//----- nvinfo : EIATTR_REG_RECONFIG
	.align		4
.L_417:
        /*06f0*/ 	.byte	0x01, 0x54
	.zero		2


	//----- nvinfo : EIATTR_SYSCALL_OFFSETS
	.align		4
        /*06f4*/ 	.byte	0x04, 0x46
        /*06f6*/ 	.short	(.L_419 - .L_418)


	//   ....[0]....
.L_418:
        /*06f8*/ 	.word	0x000018d0


	//   ....[1]....
        /*06fc*/ 	.word	0x00001a20


	//   ....[2]....
        /*0700*/ 	.word	0x0000a4d0


	//   ....[3]....
        /*0704*/ 	.word	0x0000a940


	//   ....[4]....
        /*0708*/ 	.word	0x0001aae0


	//   ....[5]....
        /*070c*/ 	.word	0x0001ac20


	//   ....[6]....
        /*0710*/ 	.word	0x0001ad20


	//----- nvinfo : EIATTR_MBARRIER_INSTR_OFFSETS
	.align		4
.L_419:
        /*0714*/ 	.byte	0x04, 0x39
        /*0716*/ 	.short	(.L_421 - .L_420)


	//   ....[0]....
.L_420:
        /*0718*/ 	.word	0x000002e0
        /*071c*/ 	.word	0x000000ff
        /*0720*/ 	.word	0x00034800
        /*0724*/ 	.short	0x0100
        /*0726*/ 	.byte	0x08
	.zero		1


	//   ....[1]....
        /*0728*/ 	.word	0x000002f0
        /*072c*/ 	.word	0x000000ff
        /*0730*/ 	.word	0x00034820
        /*0734*/ 	.short	0x0100
        /*0736*/ 	.byte	0x08
	.zero		1


	//   ....[2]....
        /*0738*/ 	.word	0x000003e0
        /*073c*/ 	.word	0x000000ff
        /*0740*/ 	.word	0x00034830
        /*0744*/ 	.short	0x0100
        /*0746*/ 	.byte	0x08
	.zero		1


	//   ....[3]....
        /*0748*/ 	.word	0x000003f0
        /*074c*/ 	.word	0x000000ff
        /*0750*/ 	.word	0x00034840
        /*0754*/ 	.short	0x0100
        /*0756*/ 	.byte	0x08
	.zero		1


	//   ....[4]....
        /*0758*/ 	.word	0x00000400
        /*075c*/ 	.word	0x000000ff
        /*0760*/ 	.word	0x00034838
        /*0764*/ 	.short	0x0100
        /*0766*/ 	.byte	0x08
	.zero		1


	//   ....[5]....
        /*0768*/ 	.word	0x00000410
        /*076c*/ 	.word	0x000000ff
        /*0770*/ 	.word	0x00034848
        /*0774*/ 	.short	0x0100
        /*0776*/ 	.byte	0x08
	.zero		1


	//   ....[6]....
        /*0778*/ 	.word	0x00000540
        /*077c*/ 	.word	0x000000ff
        /*0780*/ 	.word	0x00034850
        /*0784*/ 	.short	0x0100
        /*0786*/ 	.byte	0x08
	.zero		1


	//   ....[7]....
        /*0788*/ 	.word	0x00000550
        /*078c*/ 	.word	0x000000ff
        /*0790*/ 	.word	0x00034860
        /*0794*/ 	.short	0x0100
        /*0796*/ 	.byte	0x08
	.zero		1


	//   ....[8]....
        /*0798*/ 	.word	0x00000560
        /*079c*/ 	.word	0x000000ff
        /*07a0*/ 	.word	0x00034858
        /*07a4*/ 	.short	0x0100
        /*07a6*/ 	.byte	0x08
	.zero		1


	//   ....[9]....
        /*07a8*/ 	.word	0x00000570
        /*07ac*/ 	.word	0x000000ff
        /*07b0*/ 	.word	0x00034868
        /*07b4*/ 	.short	0x0100
        /*07b6*/ 	.byte	0x08
	.zero		1


	//   ....[10]....
        /*07b8*/ 	.word	0x00000660
        /*07bc*/ 	.word	0x000000ff
        /*07c0*/ 	.word	0x00034870
        /*07c4*/ 	.short	0x0100
        /*07c6*/ 	.byte	0x06
	.zero		1


	//   ....[11]....
        /*07c8*/ 	.word	0x00000670
        /*07cc*/ 	.word	0x000000ff
        /*07d0*/ 	.word	0x00034880
        /*07d4*/ 	.short	0x0100
        /*07d6*/ 	.byte	0x06
	.zero		1


	//   ....[12]....
        /*07d8*/ 	.word	0x00000680
        /*07dc*/ 	.word	0x000000ff
        /*07e0*/ 	.word	0x00034878
        /*07e4*/ 	.short	0x0100
        /*07e6*/ 	.byte	0x06
	.zero		1


	//   ....[13]....
        /*07e8*/ 	.word	0x00000690
        /*07ec*/ 	.word	0x000000ff
        /*07f0*/ 	.word	0x00034888
        /*07f4*/ 	.short	0x0100
        /*07f6*/ 	.byte	0x06
	.zero		1


	//   ....[14]....
        /*07f8*/ 	.word	0x000007c0
        /*07fc*/ 	.word	0x000000ff
        /*0800*/ 	.word	0x00034890
        /*0804*/ 	.short	0x0100
        /*0806*/ 	.byte	0x08
	.zero		1


	//   ....[15]....
        /*0808*/ 	.word	0x000007d0
        /*080c*/ 	.word	0x000000ff
        /*0810*/ 	.word	0x000348a0
        /*0814*/ 	.short	0x0100
        /*0816*/ 	.byte	0x08
	.zero		1


	//   ....[16]....
        /*0818*/ 	.word	0x000007e0
        /*081c*/ 	.word	0x000000ff
        /*0820*/ 	.word	0x00034898
        /*0824*/ 	.short	0x0100
        /*0826*/ 	.byte	0x08
	.zero		1


	//   ....[17]....
        /*0828*/ 	.word	0x000007f0
        /*082c*/ 	.word	0x000000ff
        /*0830*/ 	.word	0x000348a8
        /*0834*/ 	.short	0x0100
        /*0836*/ 	.byte	0x08
	.zero		1


	//   ....[18]....
        /*0838*/ 	.word	0x00000920
        /*083c*/ 	.word	0x000000ff
        /*0840*/ 	.word	0x000348b0
        /*0844*/ 	.short	0x0100
        /*0846*/ 	.byte	0x08
	.zero		1


	//   ....[19]....
        /*0848*/ 	.word	0x00000930
        /*084c*/ 	.word	0x000000ff
        /*0850*/ 	.word	0x000348c0
        /*0854*/ 	.short	0x0100
        /*0856*/ 	.byte	0x08
	.zero		1


	//   ....[20]....
        /*0858*/ 	.word	0x00000940
        /*085c*/ 	.word	0x000000ff
        /*0860*/ 	.word	0x000348b8
        /*0864*/ 	.short	0x0100
        /*0866*/ 	.byte	0x08
	.zero		1


	//   ....[21]....
        /*0868*/ 	.word	0x00000950
        /*086c*/ 	.word	0x000000ff
        /*0870*/ 	.word	0x000348c8
        /*0874*/ 	.short	0x0100
        /*0876*/ 	.byte	0x08
	.zero		1


	//   ....[22]....
        /*0878*/ 	.word	0x00003510
        /*087c*/ 	.word	0x00000003
        /*0880*/ 	.word	0x00034890
        /*0884*/ 	.short	0x010a
        /*0886*/ 	.byte	0x3f
	.zero		1


	//   ....[23]....
        /*0888*/ 	.word	0x00006770
        /*088c*/ 	.word	0x00000003
        /*0890*/ 	.word	0x00034890
        /*0894*/ 	.short	0x010a
        /*0896*/ 	.byte	0x3f
	.zero		1


	//   ....[24]....
        /*0898*/ 	.word	0x00009730
        /*089c*/ 	.word	0x00000003
        /*08a0*/ 	.word	0x00034890
        /*08a4*/ 	.short	0x010a
        /*08a6*/ 	.byte	0x3f
	.zero		1


	//   ....[25]....
        /*08a8*/ 	.word	0x00009b00
        /*08ac*/ 	.word	0x0000002c
        /*08b0*/ 	.word	0x00000000
        /*08b4*/ 	.short	0x0101
        /*08b6*/ 	.byte	0x3f
	.zero		1


	//   ....[26]....
        /*08b8*/ 	.word	0x00009b40
        /*08bc*/ 	.word	0x00000003
        /*08c0*/ 	.word	0x000348b0
        /*08c4*/ 	.short	0x010a
        /*08c6*/ 	.byte	0x3f
	.zero		1


	//   ....[27]....
        /*08c8*/ 	.word	0x00009ff0
        /*08cc*/ 	.word	0x00000003
        /*08d0*/ 	.word	0x00000000
        /*08d4*/ 	.short	0x0101
        /*08d6*/ 	.byte	0x3f
	.zero		1


	//   ....[28]....
        /*08d8*/ 	.word	0x0000a550
        /*08dc*/ 	.word	0x00000002
        /*08e0*/ 	.word	0x00034800
        /*08e4*/ 	.short	0x010a
        /*08e6*/ 	.byte	0x3f
	.zero		1


	//   ....[29]....
        /*08e8*/ 	.word	0x0000a5a0
        /*08ec*/ 	.word	0x00000002
        /*08f0*/ 	.word	0x00034800
        /*08f4*/ 	.short	0x010a
        /*08f6*/ 	.byte	0x3f
	.zero		1


	//   ....[30]....
        /*08f8*/ 	.word	0x0000b190
        /*08fc*/ 	.word	0x00000002
        /*0900*/ 	.word	0x00034800
        /*0904*/ 	.short	0x010a
        /*0906*/ 	.byte	0x3f
	.zero		1


	//   ....[31]....
        /*0908*/ 	.word	0x0000d9d0
        /*090c*/ 	.word	0x00000002
        /*0910*/ 	.word	0x00034800
        /*0914*/ 	.short	0x010a
        /*0916*/ 	.byte	0x3f
	.zero		1


	//   ....[32]....
        /*0918*/ 	.word	0x0000fe70
        /*091c*/ 	.word	0x00000000
        /*0920*/ 	.word	0x00034830
        /*0924*/ 	.short	0x010a
        /*0926*/ 	.byte	0x3f
	.zero		1


	//   ....[33]....
        /*0928*/ 	.word	0x0000fef0
        /*092c*/ 	.word	0x00000000
        /*0930*/ 	.word	0x00034830
        /*0934*/ 	.short	0x010a
        /*0936*/ 	.byte	0x3f
	.zero		1


	//   ....[34]....
        /*0938*/ 	.word	0x00011060
        /*093c*/ 	.word	0x00000000
        /*0940*/ 	.word	0x00000000
        /*0944*/ 	.short	0x0101
        /*0946*/ 	.byte	0x3f
	.zero		1


	//   ....[35]....
        /*0948*/ 	.word	0x00013080
        /*094c*/ 	.word	0x0000000e
        /*0950*/ 	.word	0x00034830
        /*0954*/ 	.short	0x010a
        /*0956*/ 	.byte	0x3f
	.zero		1


	//   ....[36]....
        /*0958*/ 	.word	0x000130f0
        /*095c*/ 	.word	0x0000000e
        /*0960*/ 	.word	0x00034830
        /*0964*/ 	.short	0x010a
        /*0966*/ 	.byte	0x3f
	.zero		1


	//   ....[37]....
        /*0968*/ 	.word	0x00013c70
        /*096c*/ 	.word	0x0000000f
        /*0970*/ 	.word	0x00034850
        /*0974*/ 	.short	0x010a
        /*0976*/ 	.byte	0x3f
	.zero		1


	//   ....[38]....
        /*0978*/ 	.word	0x00013cc0
        /*097c*/ 	.word	0x0000000f
        /*0980*/ 	.word	0x00034850
        /*0984*/ 	.short	0x010a
        /*0986*/ 	.byte	0x3f
	.zero		1


	//   ....[39]....
        /*0988*/ 	.word	0x00015750
        /*098c*/ 	.word	0x0000001a
        /*0990*/ 	.word	0x00000000
        /*0994*/ 	.short	0x0101
        /*0996*/ 	.byte	0x3f
	.zero		1


	//   ....[40]....
        /*0998*/ 	.word	0x000157a0
        /*099c*/ 	.word	0x0000001b
        /*09a0*/ 	.word	0x00000000
        /*09a4*/ 	.short	0x0101
        /*09a6*/ 	.byte	0x3f
	.zero		1


	//   ....[41]....
        /*09a8*/ 	.word	0x000160f0
        /*09ac*/ 	.word	0x0000000c
        /*09b0*/ 	.word	0x00034850
        /*09b4*/ 	.short	0x010a
        /*09b6*/ 	.byte	0x3f
	.zero		1


	//   ....[42]....
        /*09b8*/ 	.word	0x00016190
        /*09bc*/ 	.word	0x0000000c
        /*09c0*/ 	.word	0x00034850
        /*09c4*/ 	.short	0x010a
        /*09c6*/ 	.byte	0x3f
	.zero		1


	//   ....[43]....
        /*09c8*/ 	.word	0x00016740
        /*09cc*/ 	.word	0x0000000c
        /*09d0*/ 	.word	0x00000000
        /*09d4*/ 	.short	0x0101
        /*09d6*/ 	.byte	0x3f
	.zero		1


	//   ....[44]....
        /*09d8*/ 	.word	0x00017990
        /*09dc*/ 	.word	0x00000000
        /*09e0*/ 	.word	0x00000000
        /*09e4*/ 	.short	0x0101
        /*09e6*/ 	.byte	0x3f
	.zero		1


	//   ....[45]....
        /*09e8*/ 	.word	0x00019bd0
        /*09ec*/ 	.word	0x00000009
        /*09f0*/ 	.word	0x00034820
        /*09f4*/ 	.short	0x010a
        /*09f6*/ 	.byte	0x3f
	.zero		1


	//   ....[46]....
        /*09f8*/ 	.word	0x00019c60
        /*09fc*/ 	.word	0x00000005
        /*0a00*/ 	.word	0x000348a0
        /*0a04*/ 	.short	0x010a
        /*0a06*/ 	.byte	0x3f
	.zero		1


	//   ....[47]....
        /*0a08*/ 	.word	0x00019ef0
        /*0a0c*/ 	.word	0x00000005
        /*0a10*/ 	.word	0x000348c0
        /*0a14*/ 	.short	0x010a
        /*0a16*/ 	.byte	0x3f
	.zero		1


	//   ....[48]....
        /*0a18*/ 	.word	0x0001a2b0
        /*0a1c*/ 	.word	0x00000006
        /*0a20*/ 	.word	0x000348a0
        /*0a24*/ 	.short	0x010a
        /*0a26*/ 	.byte	0x3f
	.zero		1


	//   ....[49]....
        /*0a28*/ 	.word	0x0001a520
        /*0a2c*/ 	.word	0x00000006
        /*0a30*/ 	.word	0x000348c0
        /*0a34*/ 	.short	0x010a
        /*0a36*/ 	.byte	0x3f
	.zero		1


	//   ....[50]....
        /*0a38*/ 	.word	0x0001b460
        /*0a3c*/ 	.word	0x00000006
        /*0a40*/ 	.word	0x00034840
        /*0a44*/ 	.short	0x010a
        /*0a46*/ 	.byte	0x3f
	.zero		1


	//   ....[51]....
        /*0a48*/ 	.word	0x0001ba20
        /*0a4c*/ 	.word	0x00000007
        /*0a50*/ 	.word	0x00034820
        /*0a54*/ 	.short	0x010a
        /*0a56*/ 	.byte	0x3f
	.zero		1


	//   ....[52]....
        /*0a58*/ 	.word	0x0001bd70
        /*0a5c*/ 	.word	0x00000007
        /*0a60*/ 	.word	0x00034840
        /*0a64*/ 	.short	0x010a
        /*0a66*/ 	.byte	0x3f
	.zero		1


	//   ....[53]....
        /*0a68*/ 	.word	0x0001c070
        /*0a6c*/ 	.word	0x00000007
        /*0a70*/ 	.word	0x00034860
        /*0a74*/ 	.short	0x010a
        /*0a76*/ 	.byte	0x3f
	.zero		1


	//   ....[54]....
        /*0a78*/ 	.word	0x0001c640
        /*0a7c*/ 	.word	0x00000002
        /*0a80*/ 	.word	0x00034840
        /*0a84*/ 	.short	0x010a
        /*0a86*/ 	.byte	0x3f
	.zero		1


	//   ....[55]....
        /*0a88*/ 	.word	0x0001c940
        /*0a8c*/ 	.word	0x00000002
        /*0a90*/ 	.word	0x00034860
        /*0a94*/ 	.short	0x010a
        /*0a96*/ 	.byte	0x3f
	.zero		1


	//   ....[56]....
        /*0a98*/ 	.word	0x0001ce70
        /*0a9c*/ 	.word	0x00000002
        /*0aa0*/ 	.word	0x00034840
        /*0aa4*/ 	.short	0x010a
        /*0aa6*/ 	.byte	0x3f
	.zero		1


	//   ....[57]....
        /*0aa8*/ 	.word	0x0001d160
        /*0aac*/ 	.word	0x00000002
        /*0ab0*/ 	.word	0x00034860
        /*0ab4*/ 	.short	0x010a
        /*0ab6*/ 	.byte	0x3f
	.zero		1


	//   ....[58]....
        /*0ab8*/ 	.word	0x0001d630
        /*0abc*/ 	.word	0x00000000
        /*0ac0*/ 	.word	0x00034860
        /*0ac4*/ 	.short	0x010a
        /*0ac6*/ 	.byte	0x3f
	.zero		1


	//   ....[59]....
        /*0ac8*/ 	.word	0x0001e410
        /*0acc*/ 	.word	0x00000000
        /*0ad0*/ 	.word	0x00034820
        /*0ad4*/ 	.short	0x010a
        /*0ad6*/ 	.byte	0x3f
	.zero		1


	//   ....[60]....
        /*0ad8*/ 	.word	0x0001e5c0
        /*0adc*/ 	.word	0x00000006
        /*0ae0*/ 	.word	0x00000000
        /*0ae4*/ 	.short	0x010a
        /*0ae6*/ 	.byte	0x3f
	.zero		1


	//   ....[61]....
        /*0ae8*/ 	.word	0x0001e630
        /*0aec*/ 	.word	0x00000007
        /*0af0*/ 	.word	0x00000000
        /*0af4*/ 	.short	0x010a
        /*0af6*/ 	.byte	0x3f
	.zero		1


	//   ....[62]....
        /*0af8*/ 	.word	0x0001e6a0
        /*0afc*/ 	.word	0x00000004
        /*0b00*/ 	.word	0x00000000
        /*0b04*/ 	.short	0x010a
        /*0b06*/ 	.byte	0x3f
	.zero		1


	//   ....[63]....
        /*0b08*/ 	.word	0x0001e6d0
        /*0b0c*/ 	.word	0x00000003
        /*0b10*/ 	.word	0x00000000
        /*0b14*/ 	.short	0x010a
        /*0b16*/ 	.byte	0x3f
	.zero		1


	//   ....[64]....
        /*0b18*/ 	.word	0x0001e730
        /*0b1c*/ 	.word	0x00000003
        /*0b20*/ 	.word	0x00034890
        /*0b24*/ 	.short	0x010a
        /*0b26*/ 	.byte	0x3f
	.zero		1


	//   ....[65]....
        /*0b28*/ 	.word	0x0001e780
        /*0b2c*/ 	.word	0x00000003
        /*0b30*/ 	.word	0x00034890
        /*0b34*/ 	.short	0x010a
        /*0b36*/ 	.byte	0x3f
	.zero		1


	//   ....[66]....
        /*0b38*/ 	.word	0x0001e7d0
        /*0b3c*/ 	.word	0x00000003
        /*0b40*/ 	.word	0x00034890
        /*0b44*/ 	.short	0x010a
        /*0b46*/ 	.byte	0x3f
	.zero		1


	//   ....[67]....
        /*0b48*/ 	.word	0x0001e820
        /*0b4c*/ 	.word	0x00000003
        /*0b50*/ 	.word	0x000348b0
        /*0b54*/ 	.short	0x010a
        /*0b56*/ 	.byte	0x3f
	.zero		1


	//   ....[68]....
        /*0b58*/ 	.word	0x0001eaf0
        /*0b5c*/ 	.word	0x00000002
        /*0b60*/ 	.word	0x00034800
        /*0b64*/ 	.short	0x010a
        /*0b66*/ 	.byte	0x3f
	.zero		1


	//   ....[69]....
        /*0b68*/ 	.word	0x0001edc0
        /*0b6c*/ 	.word	0x00000002
        /*0b70*/ 	.word	0x00034800
        /*0b74*/ 	.short	0x010a
        /*0b76*/ 	.byte	0x3f
	.zero		1


	//   ....[70]....
        /*0b78*/ 	.word	0x0001ee10
        /*0b7c*/ 	.word	0x00000000
        /*0b80*/ 	.word	0x00034830
        /*0b84*/ 	.short	0x010a
        /*0b86*/ 	.byte	0x3f
	.zero		1


	//   ....[71]....
        /*0b88*/ 	.word	0x0001ee60
        /*0b8c*/ 	.word	0x0000000e
        /*0b90*/ 	.word	0x00034830
        /*0b94*/ 	.short	0x010a
        /*0b96*/ 	.byte	0x3f
	.zero		1


	//   ....[72]....
        /*0b98*/ 	.word	0x0001eeb0
        /*0b9c*/ 	.word	0x0000000f
        /*0ba0*/ 	.word	0x00034850
        /*0ba4*/ 	.short	0x010a
        /*0ba6*/ 	.byte	0x3f
	.zero		1


	//   ....[73]....
        /*0ba8*/ 	.word	0x0001ef00
        /*0bac*/ 	.word	0x0000000c
        /*0bb0*/ 	.word	0x00034850
        /*0bb4*/ 	.short	0x010a
        /*0bb6*/ 	.byte	0x3f
	.zero		1


	//   ....[74]....
        /*0bb8*/ 	.word	0x0001f0a0
        /*0bbc*/ 	.word	0x00000009
        /*0bc0*/ 	.word	0x00034820
        /*0bc4*/ 	.short	0x010a
        /*0bc6*/ 	.byte	0x3f
	.zero		1


	//   ....[75]....
        /*0bc8*/ 	.word	0x0001f0f0
        /*0bcc*/ 	.word	0x00000005
        /*0bd0*/ 	.word	0x000348a0
        /*0bd4*/ 	.short	0x010a
        /*0bd6*/ 	.byte	0x3f
	.zero		1


	//   ....[76]....
        /*0bd8*/ 	.word	0x0001f140
        /*0bdc*/ 	.word	0x00000005
        /*0be0*/ 	.word	0x000348c0
        /*0be4*/ 	.short	0x010a
        /*0be6*/ 	.byte	0x3f
	.zero		1


	//   ....[77]....
        /*0be8*/ 	.word	0x0001f190
        /*0bec*/ 	.word	0x00000006
        /*0bf0*/ 	.word	0x000348a0
        /*0bf4*/ 	.short	0x010a
        /*0bf6*/ 	.byte	0x3f
	.zero		1


	//   ....[78]....
        /*0bf8*/ 	.word	0x0001f1e0
        /*0bfc*/ 	.word	0x00000006
        /*0c00*/ 	.word	0x000348c0
        /*0c04*/ 	.short	0x010a
        /*0c06*/ 	.byte	0x3f
	.zero		1


	//   ....[79]....
        /*0c08*/ 	.word	0x0001f380
        /*0c0c*/ 	.word	0x00000006
        /*0c10*/ 	.word	0x00034840
        /*0c14*/ 	.short	0x010a
        /*0c16*/ 	.byte	0x3f
	.zero		1


	//   ....[80]....
        /*0c18*/ 	.word	0x0001f400
        /*0c1c*/ 	.word	0x00000006
        /*0c20*/ 	.word	0x00034820
        /*0c24*/ 	.short	0x010a
        /*0c26*/ 	.byte	0x3f
	.zero		1


	//   ....[81]....
        /*0c28*/ 	.word	0x0001f450
        /*0c2c*/ 	.word	0x00000007
        /*0c30*/ 	.word	0x00034840
        /*0c34*/ 	.short	0x010a
        /*0c36*/ 	.byte	0x3f
	.zero		1


	//   ....[82]....
        /*0c38*/ 	.word	0x0001f4a0
        /*0c3c*/ 	.word	0x00000007
        /*0c40*/ 	.word	0x00034860
        /*0c44*/ 	.short	0x010a
        /*0c46*/ 	.byte	0x3f
	.zero		1


	//   ....[83]....
        /*0c48*/ 	.word	0x0001f4f0
        /*0c4c*/ 	.word	0x00000002
        /*0c50*/ 	.word	0x00034840
        /*0c54*/ 	.short	0x010a
        /*0c56*/ 	.byte	0x3f
	.zero		1


	//   ....[84]....
        /*0c58*/ 	.word	0x0001f540
        /*0c5c*/ 	.word	0x00000002
        /*0c60*/ 	.word	0x00034860
        /*0c64*/ 	.short	0x010a
        /*0c66*/ 	.byte	0x3f
	.zero		1


	//   ....[85]....
        /*0c68*/ 	.word	0x0001f590
        /*0c6c*/ 	.word	0x00000002
        /*0c70*/ 	.word	0x00034840
        /*0c74*/ 	.short	0x010a
        /*0c76*/ 	.byte	0x3f
	.zero		1


	//   ....[86]....
        /*0c78*/ 	.word	0x0001f5e0
        /*0c7c*/ 	.word	0x00000002
        /*0c80*/ 	.word	0x00034860
        /*0c84*/ 	.short	0x010a
        /*0c86*/ 	.byte	0x3f
	.zero		1


	//   ....[87]....
        /*0c88*/ 	.word	0x0001f630
        /*0c8c*/ 	.word	0x00000000
        /*0c90*/ 	.word	0x00034860
        /*0c94*/ 	.short	0x010a
        /*0c96*/ 	.byte	0x3f
	.zero		1


	//   ....[88]....
        /*0c98*/ 	.word	0x00020000
        /*0c9c*/ 	.word	0x00000000
        /*0ca0*/ 	.word	0x00034820
        /*0ca4*/ 	.short	0x010a
        /*0ca6*/ 	.byte	0x3f
	.zero		1


	//   ....[89]....
        /*0ca8*/ 	.word	0x000201a0
        /*0cac*/ 	.word	0x00000006
        /*0cb0*/ 	.word	0x00000000
        /*0cb4*/ 	.short	0x010a
        /*0cb6*/ 	.byte	0x3f
	.zero		1


	//   ....[90]....
        /*0cb8*/ 	.word	0x000201f0
        /*0cbc*/ 	.word	0x00000007
        /*0cc0*/ 	.word	0x00000000
        /*0cc4*/ 	.short	0x010a
        /*0cc6*/ 	.byte	0x3f
	.zero		1


	//   ....[91]....
        /*0cc8*/ 	.word	0x00020240
        /*0ccc*/ 	.word	0x00000004
        /*0cd0*/ 	.word	0x00000000
        /*0cd4*/ 	.short	0x010a
        /*0cd6*/ 	.byte	0x3f
	.zero		1


	//----- nvinfo : EIATTR_NUM_MBARRIERS
	.align		4
.L_421:
        /*0cd8*/ 	.byte	0x03, 0x38
        /*0cda*/ 	.short	0x0016


	//----- nvinfo : EIATTR_EXIT_INSTR_OFFSETS
	.align		4
        /*0cdc*/ 	.byte	0x04, 0x1c
        /*0cde*/ 	.short	(.L_423 - .L_422)


	//   ....[0]....
.L_422:
        /*0ce0*/ 	.word	0x0001e720


	//----- nvinfo : EIATTR_MAX_THREADS
	.align		4
.L_423:
        /*0ce4*/ 	.byte	0x04, 0x05
        /*0ce6*/ 	.short	(.L_425 - .L_424)
.L_424:
        /*0ce8*/ 	.word	0x00000180
        /*0cec*/ 	.word	0x00000001
        /*0cf0*/ 	.word	0x00000001


	//----- nvinfo : EIATTR_CRS_STACK_SIZE
	.align		4
.L_425:
        /*0cf4*/ 	.byte	0x04, 0x1e
        /*0cf6*/ 	.short	(.L_427 - .L_426)
.L_426:
        /*0cf8*/ 	.word	0x00000000


	//----- nvinfo : EIATTR_CBANK_PARAM_SIZE
	.align		4
.L_427:
        /*0cfc*/ 	.byte	0x03, 0x19
        /*0cfe*/ 	.short	0x0a70


	//----- nvinfo : EIATTR_PARAM_CBANK
	.align		4
        /*0d00*/ 	.byte	0x04, 0x0a
        /*0d02*/ 	.short	(.L_429 - .L_428)
	.align		4
.L_428:
        /*0d04*/ 	.word	index@(.nv.constant0._ZN7cutlass13device_kernelIN5flash11enable_sm90INS1_16FlashAttnFwdSm90INS1_25CollectiveMainloopFwdSm90ILi2EN4cute5tupleIJNS5_1CILi1EEES8_S8_EEENS6_IJNS7_ILi128EEESA_NS7_ILi192EEEEEELi128ENS_6half_tEfNS_4arch4Sm90ELb0ELb0ELb1ELb1ELb0ELb1ELb0ELb1ELb1ELb0ELb0ELb0EEENS1_21CollectiveEpilogueFwdINS6_IJSA_SA_SA_EEES9_SD_SF_Li256ELb1ELb0ELb0ELb0EEENS1_36VarlenDynamicPersistentTileSchedulerILi128ELi128ELi256ELi32ELb0ELb0ELb1ELb0ELb1ELb1EEEEEEEEEvNT_6ParamsE)
        /*0d08*/ 	.short	0x0210
        /*0d0a*/ 	.short	0x0a70


	//----- nvinfo : EIATTR_SW_WAR
	.align		4
.L_429:
        /*0d0c*/ 	.byte	0x04, 0x36
        /*0d0e*/ 	.short	(.L_431 - .L_430)
.L_430:
        /*0d10*/ 	.word	0x00000008
.L_431:


//--------------------- .nv.info._ZN7cutlass13device_kernelIN5flash11enable_sm90INS1_16FlashAttnFwdSm90INS1_25CollectiveMainloopFwdSm90ILi2EN4cute5tupleIJNS5_1CILi1EEES8_S8_EEENS6_IJNS7_ILi128EEENS7_ILi96EEENS7_ILi192EEEEEELi128ENS_6half_tEfNS_4arch4Sm90ELb0ELb1ELb1ELb0ELb0ELb0ELb0ELb1ELb1ELb0ELb0ELb0EEENS1_21CollectiveEpilogueFwdINS6_IJSA_SA_SB_EEES9_SE_SG_Li256ELb0ELb0ELb0ELb0EEENS1_30DynamicPersistentTileSchedulerILi256ELi32ELb0ELb0ELb1EEEEEEEEEvNT_6ParamsE --------------------------
	.section	.nv.info._ZN7cutlass13device_kernelIN5flash11enable_sm90INS1_16FlashAttnFwdSm90INS1_25CollectiveMainloopFwdSm90ILi2EN4cute5tupleIJNS5_1CILi1EEES8_S8_EEENS6_IJNS7_ILi128EEENS7_ILi96EEENS7_ILi192EEEEEELi128ENS_6half_tEfNS_4arch4Sm90ELb0ELb1ELb1ELb0ELb0ELb0ELb0ELb1ELb1ELb0ELb0ELb0EEENS1_21CollectiveEpilogueFwdINS6_IJSA_SA_SB_EEES9_SE_SG_Li256ELb0ELb0ELb0ELb0EEENS1_30DynamicPersistentTileSchedulerILi256ELi32ELb0ELb0ELb1EEEEEEEEEvNT_6ParamsE,"",@"SHT_CUDA_INFO"
	.sectionflags	@""
	.align	4


	//----- nvinfo : EIATTR_CUDA_API_VERSION
	.align		4
        /*0000*/ 	.byte	0x04, 0x37
        /*0002*/ 	.short	(.L_433 - .L_432)
.L_432:
        /*0004*/ 	.word	0x00000082


	//----- nvinfo : EIATTR_KPARAM_INFO
	.align		4
.L_433:
        /*0008*/ 	.byte	0x04, 0x17
        /*000a*/ 	.short	(.L_435 - .L_434)
.L_434:
        /*000c*/ 	.word	0x00000000
        /*0010*/ 	.short	0x0000
        /*0012*/ 	.short	0x0070
        /*0014*/ 	.byte	0x00, 0xf0, 0x01, 0x2e


	//----- nvinfo : EIATTR_SPARSE_MMA_MASK
	.align		4
.L_435:
        /*0018*/ 	.byte	0x03, 0x50
        /*001a*/ 	.short	0x0000


	//----- nvinfo : EIATTR_MAXREG_COUNT
	.align		4
        /*001c*/ 	.byte	0x03, 0x1b
        /*001e*/ 	.short	0x00a8


	//----- nvinfo : EIATTR_NUM_BARRIERS
	.align		4
        /*0020*/ 	.byte	0x02, 0x4c
        /*0022*/ 	.byte	0x09
	.zero		1


	//----- nvinfo : EIATTR_EXTERNS
	.align		4
        /*0024*/ 	.byte	0x04, 0x0f
        /*0026*/ 	.short	(.L_437 - .L_436)


	//   ....[0]....
	.align		4
.L_436:
        /*0028*/ 	.word	index@(__assertfail)


	//----- nvinfo : EIATTR_ANNOTATIONS
	.align		4
.L_437:
        /*002c*/ 	.byte	0x04, 0x55
        /*002e*/ 	.short	(.L_439 - .L_438)


	//   ....[0]....
.L_438:
        /*0030*/ 	.word	0x00000001
        /*0034*/ 	.byte	0x80, 0x09, 0x00, 0x00, 0x01, 0x00, 0x00, 0x00, 0x50, 0x0a, 0x00, 0x00, 0x01, 0x00, 0x00, 0x00
        /*0044*/ 	.byte	0x90, 0x26, 0x01, 0x00


	//----- nvinfo : EIATTR_MERCURY_ISA_VERSION
	.align		4
.L_439:
        /*0048*/ 	.byte	0x03, 0x5f
        /*004a*/ 	.short	0x0101


	//----- nvinfo : EIATTR_INT_WARP_WIDE_INSTR_OFFSETS
	.align		4
        /*004c*/ 	.byte	0x04, 0x31
        /*004e*/ 	.short	(.L_441 - .L_440)


	//   ....[0]....
.L_440:
        /*0050*/ 	.word	0x00000190


	//   ....[1]....
        /*0054*/ 	.word	0x000001c0


	//   ....[2]....
        /*0058*/ 	.word	0x000001d0


	//   ....[3]....
        /*005c*/ 	.word	0x0000fd90


	//   ....[4]....
        /*0060*/ 	.word	0x0000fe20


	//   ....[5]....
        /*0064*/ 	.word	0x00010390


	//   ....[6]....
        /*0068*/ 	.word	0x000120a0


	//   ....[7]....
        /*006c*/ 	.word	0x00012130


	//----- nvinfo : EIATTR_COOP_GROUP_MASK_REGIDS
	.align		4
.L_441:
        /*0070*/ 	.byte	0x04, 0x29
        /*0072*/ 	.short	(.L_443 - .L_442)


	//   ....[0]....
.L_442:
        /*0074*/ 	.word	0xffffffff


	//   ....[1]....
        /*0078*/ 	.word	0xffffffff


	//   ....[2]....
        /*007c*/ 	.word	0xffffffff


	//   ....[3]....
        /*0080*/ 	.word	0xffffffff


	//   ....[4]....
        /*0084*/ 	.word	0xffffffff


	//   ....[5]....
        /*0088*/ 	.word	0xffffffff


	//   ....[6]....
        /*008c*/ 	.word	0xffffffff


	//   ....[7]....
        /*0090*/ 	.word	0xffffffff


	//   ....[8]....
        /*0094*/ 	.word	0xffffffff


	//   ....[9]....
        /*0098*/ 	.word	0xffffffff


	//   ....[10]....
        /*009c*/ 	.word	0xffffffff


	//   ....[11]....
        /*00a0*/ 	.word	0xffffffff


	//   ....[12]....
        /*00a4*/ 	.word	0xffffffff


	//   ....[13]....
        /*00a8*/ 	.word	0xffffffff


	//   ....[14]....
        /*00ac*/ 	.word	0xffffffff


	//   ....[15]....
        /*00b0*/ 	.word	0xffffffff


	//   ....[16]....
        /*00b4*/ 	.word	0xffffffff


	//   ....[17]....
        /*00b8*/ 	.word	0xffffffff


	//   ....[18]....
        /*00bc*/ 	.word	0xffffffff


	//   ....[19]....
        /*00c0*/ 	.word	0xffffffff


	//   ....[20]....
        /*00c4*/ 	.word	0xffffffff


	//   ....[21]....
        /*00c8*/ 	.word	0xffffffff


	//   ....[22]....
        /*00cc*/ 	.word	0xffffffff


	//   ....[23]....
        /*00d0*/ 	.word	0xffffffff


	//   ....[24]....
        /*00d4*/ 	.word	0xffffffff


	//   ....[25]....
        /*00d8*/ 	.word	0xffffffff


	//   ....[26]....
        /*00dc*/ 	.word	0xffffffff


	//   ....[27]....
        /*00e0*/ 	.word	0xffffffff


	//   ....[28]....
        /*00e4*/ 	.word	0xffffffff


	//   ....[29]....
        /*00e8*/ 	.word	0xffffffff


	//   ....[30]....
        /*00ec*/ 	.word	0xffffffff


	//   ....[31]....
        /*00f0*/ 	.word	0xffffffff


	//   ....[32]....
        /*00f4*/ 	.word	0x0500000f


	//   ....[33]....
        /*00f8*/ 	.word	0x0500000f


	//----- nvinfo : EIATTR_COOP_GROUP_INSTR_OFFSETS
	.align		4
.L_443:
        /*00fc*/ 	.byte	0x04, 0x28
        /*00fe*/ 	.short	(.L_445 - .L_444)


	//   ....[0]....
.L_444:
        /*0100*/ 	.word	0x00000060


	//   ....[1]....
        /*0104*/ 	.word	0x000001a0


	//   ....[2]....
        /*0108*/ 	.word	0x000001f0


	//   ....[3]....
        /*010c*/ 	.word	0x000003e0


	//   ....[4]....
        /*0110*/ 	.word	0x00000540


	//   ....[5]....
        /*0114*/ 	.word	0x00000660


	//   ....[6]....
        /*0118*/ 	.word	0x000007c0


	//   ....[7]....
        /*011c*/ 	.word	0x000016f0


	//   ....[8]....
        /*0120*/ 	.word	0x000038d0


	//   ....[9]....
        /*0124*/ 	.word	0x00003900


	//   ....[10]....
        /*0128*/ 	.word	0x00003d20


	//   ....[11]....
        /*012c*/ 	.word	0x00003d90


	//   ....[12]....
        /*0130*/ 	.word	0x00006ca0


	//   ....[13]....
        /*0134*/ 	.word	0x00006dc0


	//   ....[14]....
        /*0138*/ 	.word	0x00007340


	//   ....[15]....
        /*013c*/ 	.word	0x000073d0


	//   ....[16]....
        /*0140*/ 	.word	0x00009260


	//   ....[17]....
        /*0144*/ 	.word	0x00009280


	//   ....[18]....
        /*0148*/ 	.word	0x000096b0


	//   ....[19]....
        /*014c*/ 	.word	0x00009720


	//   ....[20]....
        /*0150*/ 	.word	0x0000c460


	//   ....[21]....
        /*0154*/ 	.word	0x0000c580


	//   ....[22]....
        /*0158*/ 	.word	0x0000cb40


	//   ....[23]....
        /*015c*/ 	.word	0x0000cb90


	//   ....[24]....
        /*0160*/ 	.word	0x0000da00


	//   ....[25]....
        /*0164*/ 	.word	0x0000da30


	//   ....[26]....
        /*0168*/ 	.word	0x0000db30


	//   ....[27]....
        /*016c*/ 	.word	0x0000db40


	//   ....[28]....
        /*0170*/ 	.word	0x0000e910


	//   ....[29]....
        /*0174*/ 	.word	0x0000f4e0


	//   ....[30]....
        /*0178*/ 	.word	0x00012460


	//   ....[31]....
        /*017c*/ 	.word	0x00012630


	//   ....[32]....
        /*0180*/ 	.word	0x00012c80


	//   ....[33]....
        /*0184*/ 	.word	0x00013060


	//----- nvinfo : EIATTR_REG_RECONFIG
	.align		4
.L_445:
        /*0188*/ 	.byte	0x01, 0x54
	.zero		2


	//----- nvinfo : EIATTR_SYSCALL_OFFSETS
	.align		4
        /*018c*/ 	.byte	0x04, 0x46
        /*018e*/ 	.short	(.L_447 - .L_446)


	//   ....[0]....
.L_446:
        /*0190*/ 	.word	0x000018a0


	//   ....[1]....
        /*0194*/ 	.word	0x0000ffb0


	//   ....[2]....
        /*0198*/ 	.word	0x000100f0


	//   ....[3]....
        /*019c*/ 	.word	0x000101e0


	//----- nvinfo : EIATTR_MBARRIER_INSTR_OFFSETS
	.align		4
.L_447:
        /*01a0*/ 	.byte	0x04, 0x39
        /*01a2*/ 	.short	(.L_449 - .L_448)


	//   ....[0]....
.L_448:
        /*01a4*/ 	.word	0x00000290
        /*01a8*/ 	.word	0x000000ff
        /*01ac*/ 	.word	0x0002a800
        /*01b0*/ 	.short	0x0100
        /*01b2*/ 	.byte	0x06
	.zero		1


	//   ....[1]....
        /*01b4*/ 	.word	0x000002a0
        /*01b8*/ 	.word	0x000000ff
        /*01bc*/ 	.word	0x0002a820
        /*01c0*/ 	.short	0x0100
        /*01c2*/ 	.byte	0x06
	.zero		1


	//   ....[2]....
        /*01c4*/ 	.word	0x00000390
        /*01c8*/ 	.word	0x000000ff
        /*01cc*/ 	.word	0x0002a830
        /*01d0*/ 	.short	0x0100
        /*01d2*/ 	.byte	0x08
	.zero		1


	//   ....[3]....
        /*01d4*/ 	.word	0x000003a0
        /*01d8*/ 	.word	0x000000ff
        /*01dc*/ 	.word	0x0002a840
        /*01e0*/ 	.short	0x0100
        /*01e2*/ 	.byte	0x08
	.zero		1


	//   ....[4]....
        /*01e4*/ 	.word	0x000003b0
        /*01e8*/ 	.word	0x000000ff
        /*01ec*/ 	.word	0x0002a838
        /*01f0*/ 	.short	0x0100
        /*01f2*/ 	.byte	0x08
	.zero		1


	//   ....[5]....
        /*01f4*/ 	.word	0x000003c0
        /*01f8*/ 	.word	0x000000ff
        /*01fc*/ 	.word	0x0002a848
        /*0200*/ 	.short	0x0100
        /*0202*/ 	.byte	0x08
	.zero		1


	//   ....[6]....
        /*0204*/ 	.word	0x000004f0
        /*0208*/ 	.word	0x000000ff
        /*020c*/ 	.word	0x0002a850
        /*0210*/ 	.short	0x0100
        /*0212*/ 	.byte	0x08
	.zero		1


	//   ....[7]....
        /*0214*/ 	.word	0x00000500
        /*0218*/ 	.word	0x000000ff
        /*021c*/ 	.word	0x0002a860
        /*0220*/ 	.short	0x0100
        /*0222*/ 	.byte	0x08
	.zero		1


	//   ....[8]....
        /*0224*/ 	.word	0x00000510
        /*0228*/ 	.word	0x000000ff
        /*022c*/ 	.word	0x0002a858
        /*0230*/ 	.short	0x0100
        /*0232*/ 	.byte	0x08
	.zero		1


	//   ....[9]....
        /*0234*/ 	.word	0x00000520
        /*0238*/ 	.word	0x000000ff
        /*023c*/ 	.word	0x0002a868
        /*0240*/ 	.short	0x0100
        /*0242*/ 	.byte	0x08
	.zero		1


	//   ....[10]....
        /*0244*/ 	.word	0x00000610
        /*0248*/ 	.word	0x000000ff
        /*024c*/ 	.word	0x0002a870
        /*0250*/ 	.short	0x0100
        /*0252*/ 	.byte	0x06
	.zero		1


	//   ....[11]....
        /*0254*/ 	.word	0x00000620
        /*0258*/ 	.word	0x000000ff
        /*025c*/ 	.word	0x0002a880
        /*0260*/ 	.short	0x0100
        /*0262*/ 	.byte	0x06
	.zero		1


	//   ....[12]....
        /*0264*/ 	.word	0x00000630
        /*0268*/ 	.word	0x000000ff
        /*026c*/ 	.word	0x0002a878
        /*0270*/ 	.short	0x0100
        /*0272*/ 	.byte	0x06
	.zero		1


	//   ....[13]....
        /*0274*/ 	.word	0x00000640
        /*0278*/ 	.word	0x000000ff
        /*027c*/ 	.word	0x0002a888
        /*0280*/ 	.short	0x0100
        /*0282*/ 	.byte	0x06
	.zero		1


	//   ....[14]....
        /*0284*/ 	.word	0x00000770
        /*0288*/ 	.word	0x000000ff
        /*028c*/ 	.word	0x0002a890
        /*0290*/ 	.short	0x0100
        /*0292*/ 	.byte	0x08
	.zero		1


	//   ....[15]....
        /*0294*/ 	.word	0x00000780
        /*0298*/ 	.word	0x000000ff
        /*029c*/ 	.word	0x0002a8a0
        /*02a0*/ 	.short	0x0100
        /*02a2*/ 	.byte	0x08
	.zero		1


	//   ....[16]....
        /*02a4*/ 	.word	0x00000790
        /*02a8*/ 	.word	0x000000ff
        /*02ac*/ 	.word	0x0002a898
        /*02b0*/ 	.short	0x0100
        /*02b2*/ 	.byte	0x08
	.zero		1


	//   ....[17]....
        /*02b4*/ 	.word	0x000007a0
        /*02b8*/ 	.word	0x000000ff
        /*02bc*/ 	.word	0x0002a8a8
        /*02c0*/ 	.short	0x0100
        /*02c2*/ 	.byte	0x08
	.zero		1


	//   ....[18]....
        /*02c4*/ 	.word	0x000008d0
        /*02c8*/ 	.word	0x000000ff
        /*02cc*/ 	.word	0x0002a8b0
        /*02d0*/ 	.short	0x0100
        /*02d2*/ 	.byte	0x08
	.zero		1


	//   ....[19]....
        /*02d4*/ 	.word	0x000008e0
        /*02d8*/ 	.word	0x000000ff
        /*02dc*/ 	.word	0x0002a8c0
        /*02e0*/ 	.short	0x0100
        /*02e2*/ 	.byte	0x08
	.zero		1


	//   ....[20]....
        /*02e4*/ 	.word	0x000008f0
        /*02e8*/ 	.word	0x000000ff
        /*02ec*/ 	.word	0x0002a8b8
        /*02f0*/ 	.short	0x0100
        /*02f2*/ 	.byte	0x08
	.zero		1


	//   ....[21]....
        /*02f4*/ 	.word	0x00000900
        /*02f8*/ 	.word	0x000000ff
        /*02fc*/ 	.word	0x0002a8c8
        /*0300*/ 	.short	0x0100
        /*0302*/ 	.byte	0x08
	.zero		1


	//   ....[22]....
        /*0304*/ 	.word	0x00001910
        /*0308*/ 	.word	0x000000ff
        /*030c*/ 	.word	0x0002a800
        /*0310*/ 	.short	0x010a
        /*0312*/ 	.byte	0x25
	.zero		1


	//   ....[23]....
        /*0314*/ 	.word	0x000019a0
        /*0318*/ 	.word	0x00000003
        /*031c*/ 	.word	0x0002a830
        /*0320*/ 	.short	0x010a
        /*0322*/ 	.byte	0x3f
	.zero		1


	//   ....[24]....
        /*0324*/ 	.word	0x00001a20
        /*0328*/ 	.word	0x00000003
        /*032c*/ 	.word	0x0002a830
        /*0330*/ 	.short	0x010a
        /*0332*/ 	.byte	0x3f
	.zero		1


	//   ....[25]....
        /*0334*/ 	.word	0x000021a0
        /*0338*/ 	.word	0x00000003
        /*033c*/ 	.word	0x00000000
        /*0340*/ 	.short	0x0101
        /*0342*/ 	.byte	0x3f
	.zero		1


	//   ....[26]....
        /*0344*/ 	.word	0x00004b20
        /*0348*/ 	.word	0x000000ff
        /*034c*/ 	.word	0x0002a830
        /*0350*/ 	.short	0x010a
        /*0352*/ 	.byte	0x07
	.zero		1


	//   ....[27]....
        /*0354*/ 	.word	0x00004b60
        /*0358*/ 	.word	0x000000ff
        /*035c*/ 	.word	0x0002a830
        /*0360*/ 	.short	0x010a
        /*0362*/ 	.byte	0x07
	.zero		1


	//   ....[28]....
        /*0364*/ 	.word	0x00005420
        /*0368*/ 	.word	0x000000ff
        /*036c*/ 	.word	0x0002a850
        /*0370*/ 	.short	0x010a
        /*0372*/ 	.byte	0x06
	.zero		1


	//   ....[29]....
        /*0374*/ 	.word	0x00005460
        /*0378*/ 	.word	0x000000ff
        /*037c*/ 	.word	0x0002a850
        /*0380*/ 	.short	0x010a
        /*0382*/ 	.byte	0x06
	.zero		1


	//   ....[30]....
        /*0384*/ 	.word	0x00005d60
        /*0388*/ 	.word	0x0000006a
        /*038c*/ 	.word	0x00000000
        /*0390*/ 	.short	0x0101
        /*0392*/ 	.byte	0x3f
	.zero		1


	//   ....[31]....
        /*0394*/ 	.word	0x00007850
        /*0398*/ 	.word	0x00000062
        /*039c*/ 	.word	0x00000000
        /*03a0*/ 	.short	0x0101
        /*03a2*/ 	.byte	0x3f
	.zero		1


	//   ....[32]....
        /*03a4*/ 	.word	0x00008030
        /*03a8*/ 	.word	0x000000ff
        /*03ac*/ 	.word	0x0002a830
        /*03b0*/ 	.short	0x010a
        /*03b2*/ 	.byte	0x06
	.zero		1


	//   ....[33]....
        /*03b4*/ 	.word	0x00008070
        /*03b8*/ 	.word	0x000000ff
        /*03bc*/ 	.word	0x0002a830
        /*03c0*/ 	.short	0x010a
        /*03c2*/ 	.byte	0x06
	.zero		1


	//   ....[34]....
        /*03c4*/ 	.word	0x00008930
        /*03c8*/ 	.word	0x000000ff
        /*03cc*/ 	.word	0x0002a850
        /*03d0*/ 	.short	0x010a
        /*03d2*/ 	.byte	0x0a
	.zero		1


	//   ....[35]....
        /*03d4*/ 	.word	0x00008970
        /*03d8*/ 	.word	0x000000ff
        /*03dc*/ 	.word	0x0002a850
        /*03e0*/ 	.short	0x010a
        /*03e2*/ 	.byte	0x0a
	.zero		1


	//   ....[36]....
        /*03e4*/ 	.word	0x00009ef0
        /*03e8*/ 	.word	0x00000058
        /*03ec*/ 	.word	0x00000000
        /*03f0*/ 	.short	0x0101
        /*03f2*/ 	.byte	0x3f
	.zero		1


	//   ....[37]....
        /*03f4*/ 	.word	0x00009f90
        /*03f8*/ 	.word	0x00000058
        /*03fc*/ 	.word	0x00000000
        /*0400*/ 	.short	0x0101
        /*0402*/ 	.byte	0x3f
	.zero		1


	//   ....[38]....
        /*0404*/ 	.word	0x0000a2d0
        /*0408*/ 	.word	0x000000ff
        /*040c*/ 	.word	0x0002a830
        /*0410*/ 	.short	0x010a
        /*0412*/ 	.byte	0x06
	.zero		1


	//   ....[39]....
        /*0414*/ 	.word	0x0000a310
        /*0418*/ 	.word	0x000000ff
        /*041c*/ 	.word	0x0002a830
        /*0420*/ 	.short	0x010a
        /*0422*/ 	.byte	0x06
	.zero		1


	//   ....[40]....
        /*0424*/ 	.word	0x0000abd0
        /*0428*/ 	.word	0x000000ff
        /*042c*/ 	.word	0x0002a850
        /*0430*/ 	.short	0x010a
        /*0432*/ 	.byte	0x0a
	.zero		1


	//   ....[41]....
        /*0434*/ 	.word	0x0000ac10
        /*0438*/ 	.word	0x000000ff
        /*043c*/ 	.word	0x0002a850
        /*0440*/ 	.short	0x010a
        /*0442*/ 	.byte	0x0a
	.zero		1


	//   ....[42]....
        /*0444*/ 	.word	0x0000b530
        /*0448*/ 	.word	0x0000006a
        /*044c*/ 	.word	0x00000000
        /*0450*/ 	.short	0x0101
        /*0452*/ 	.byte	0x3f
	.zero		1


	//   ....[43]....
        /*0454*/ 	.word	0x0000cf80
        /*0458*/ 	.word	0x00000062
        /*045c*/ 	.word	0x00000000
        /*0460*/ 	.short	0x0101
        /*0462*/ 	.byte	0x3f
	.zero		1


	//   ....[44]....
        /*0464*/ 	.word	0x0000d970
        /*0468*/ 	.word	0x000000ff
        /*046c*/ 	.word	0x0002a850
        /*0470*/ 	.short	0x010a
        /*0472*/ 	.byte	0x05
	.zero		1


	//   ....[45]....
        /*0474*/ 	.word	0x0000d9b0
        /*0478*/ 	.word	0x000000ff
        /*047c*/ 	.word	0x0002a850
        /*0480*/ 	.short	0x010a
        /*0482*/ 	.byte	0x05
	.zero		1


	//   ....[46]....
        /*0484*/ 	.word	0x0000de60
        /*0488*/ 	.word	0x00000007
        /*048c*/ 	.word	0x00000000
        /*0490*/ 	.short	0x0101
        /*0492*/ 	.byte	0x3f
	.zero		1


	//   ....[47]....
        /*0494*/ 	.word	0x0000ebe0
        /*0498*/ 	.word	0x000000ff
        /*049c*/ 	.word	0x00000000
        /*04a0*/ 	.short	0x0101
        /*04a2*/ 	.byte	0x05
	.zero		1


	//   ....[48]....
        /*04a4*/ 	.word	0x00010660
        /*04a8*/ 	.word	0x00000008
        /*04ac*/ 	.word	0x0002a840
        /*04b0*/ 	.short	0x010a
        /*04b2*/ 	.byte	0x3f
	.zero		1


	//   ....[49]....
        /*04b4*/ 	.word	0x00010af0
        /*04b8*/ 	.word	0x000000ff
        /*04bc*/ 	.word	0x0002a820
        /*04c0*/ 	.short	0x010a
        /*04c2*/ 	.byte	0x26
	.zero		1


	//   ....[50]....
        /*04c4*/ 	.word	0x00010dd0
        /*04c8*/ 	.word	0x00000003
        /*04cc*/ 	.word	0x0002a840
        /*04d0*/ 	.short	0x010a
        /*04d2*/ 	.byte	0x3f
	.zero		1


	//   ....[51]....
        /*04d4*/ 	.word	0x00011040
        /*04d8*/ 	.word	0x00000002
        /*04dc*/ 	.word	0x00000060
        /*04e0*/ 	.short	0x010a
        /*04e2*/ 	.byte	0x3f
	.zero		1


	//   ....[52]....
        /*04e4*/ 	.word	0x00011510
        /*04e8*/ 	.word	0x00000003
        /*04ec*/ 	.word	0x0002a840
        /*04f0*/ 	.short	0x010a
        /*04f2*/ 	.byte	0x3f
	.zero		1


	//   ....[53]....
        /*04f4*/ 	.word	0x00011780
        /*04f8*/ 	.word	0x00000002
        /*04fc*/ 	.word	0x00000060
        /*0500*/ 	.short	0x010a
        /*0502*/ 	.byte	0x3f
	.zero		1


	//   ....[54]....
        /*0504*/ 	.word	0x00011b70
        /*0508*/ 	.word	0x00000002
        /*050c*/ 	.word	0x0002a840
        /*0510*/ 	.short	0x010a
        /*0512*/ 	.byte	0x3f
	.zero		1


	//   ....[55]....
        /*0514*/ 	.word	0x00011e10
        /*0518*/ 	.word	0x00000002
        /*051c*/ 	.word	0x00000060
        /*0520*/ 	.short	0x010a
        /*0522*/ 	.byte	0x3f
	.zero		1


	//   ....[56]....
        /*0524*/ 	.word	0x000121d0
        /*0528*/ 	.word	0x00000003
        /*052c*/ 	.word	0x0002a860
        /*0530*/ 	.short	0x010a
        /*0532*/ 	.byte	0x3f
	.zero		1


	//   ....[57]....
        /*0534*/ 	.word	0x000125e0
        /*0538*/ 	.word	0x00000007
        /*053c*/ 	.word	0x0002a820
        /*0540*/ 	.short	0x010a
        /*0542*/ 	.byte	0x3f
	.zero		1


	//   ....[58]....
        /*0544*/ 	.word	0x00012750
        /*0548*/ 	.word	0x00000005
        /*054c*/ 	.word	0x00000000
        /*0550*/ 	.short	0x010a
        /*0552*/ 	.byte	0x3f
	.zero		1


	//   ....[59]....
        /*0554*/ 	.word	0x000127c0
        /*0558*/ 	.word	0x00000003
        /*055c*/ 	.word	0x00000000
        /*0560*/ 	.short	0x010a
        /*0562*/ 	.byte	0x3f
	.zero		1


	//   ....[60]....
        /*0564*/ 	.word	0x00012820
        /*0568*/ 	.word	0x00000005
        /*056c*/ 	.word	0x00000000
        /*0570*/ 	.short	0x010a
        /*0572*/ 	.byte	0x3f
	.zero		1


	//   ....[61]....
        /*0574*/ 	.word	0x00012850
        /*0578*/ 	.word	0x00000003
        /*057c*/ 	.word	0x00000000
        /*0580*/ 	.short	0x010a
        /*0582*/ 	.byte	0x3f
	.zero		1


	//   ....[62]....
        /*0584*/ 	.word	0x000128c0
        /*0588*/ 	.word	0x00000003
        /*058c*/ 	.word	0x0002a800
        /*0590*/ 	.short	0x010a
        /*0592*/ 	.byte	0x3f
	.zero		1


	//   ....[63]....
        /*0594*/ 	.word	0x00012910
        /*0598*/ 	.word	0x00000003
        /*059c*/ 	.word	0x0002a830
        /*05a0*/ 	.short	0x010a
        /*05a2*/ 	.byte	0x3f
	.zero		1


	//   ....[64]....
        /*05a4*/ 	.word	0x00012970
        /*05a8*/ 	.word	0x00000058
        /*05ac*/ 	.word	0x0002a830
        /*05b0*/ 	.short	0x010a
        /*05b2*/ 	.byte	0x3f
	.zero		1


	//   ....[65]....
        /*05b4*/ 	.word	0x000129d0
        /*05b8*/ 	.word	0x00000015
        /*05bc*/ 	.word	0x0002a850
        /*05c0*/ 	.short	0x010a
        /*05c2*/ 	.byte	0x3f
	.zero		1


	//   ....[66]....
        /*05c4*/ 	.word	0x00012a30
        /*05c8*/ 	.word	0x0000000f
        /*05cc*/ 	.word	0x0002a830
        /*05d0*/ 	.short	0x010a
        /*05d2*/ 	.byte	0x3f
	.zero		1


	//   ....[67]....
        /*05d4*/ 	.word	0x00012a90
        /*05d8*/ 	.word	0x0000000f
        /*05dc*/ 	.word	0x0002a850
        /*05e0*/ 	.short	0x010a
        /*05e2*/ 	.byte	0x3f
	.zero		1


	//   ....[68]....
        /*05e4*/ 	.word	0x00012af0
        /*05e8*/ 	.word	0x0000000f
        /*05ec*/ 	.word	0x0002a830
        /*05f0*/ 	.short	0x010a
        /*05f2*/ 	.byte	0x3f
	.zero		1


	//   ....[69]....
        /*05f4*/ 	.word	0x00012b50
        /*05f8*/ 	.word	0x0000000f
        /*05fc*/ 	.word	0x0002a850
        /*0600*/ 	.short	0x010a
        /*0602*/ 	.byte	0x3f
	.zero		1


	//   ....[70]....
        /*0604*/ 	.word	0x00012bb0
        /*0608*/ 	.word	0x00000003
        /*060c*/ 	.word	0x0002a850
        /*0610*/ 	.short	0x010a
        /*0612*/ 	.byte	0x3f
	.zero		1


	//   ....[71]....
        /*0614*/ 	.word	0x00012d30
        /*0618*/ 	.word	0x00000008
        /*061c*/ 	.word	0x0002a840
        /*0620*/ 	.short	0x010a
        /*0622*/ 	.byte	0x3f
	.zero		1


	//   ....[72]....
        /*0624*/ 	.word	0x00012d90
        /*0628*/ 	.word	0x00000008
        /*062c*/ 	.word	0x0002a820
        /*0630*/ 	.short	0x010a
        /*0632*/ 	.byte	0x3f
	.zero		1


	//   ....[73]....
        /*0634*/ 	.word	0x00012de0
        /*0638*/ 	.word	0x00000003
        /*063c*/ 	.word	0x0002a840
        /*0640*/ 	.short	0x010a
        /*0642*/ 	.byte	0x3f
	.zero		1


	//   ....[74]....
        /*0644*/ 	.word	0x00012e30
        /*0648*/ 	.word	0x00000002
        /*064c*/ 	.word	0x00000060
        /*0650*/ 	.short	0x010a
        /*0652*/ 	.byte	0x3f
	.zero		1


	//   ....[75]....
        /*0654*/ 	.word	0x00012e80
        /*0658*/ 	.word	0x00000003
        /*065c*/ 	.word	0x0002a840
        /*0660*/ 	.short	0x010a
        /*0662*/ 	.byte	0x3f
	.zero		1


	//   ....[76]....
        /*0664*/ 	.word	0x00012ed0
        /*0668*/ 	.word	0x00000002
        /*066c*/ 	.word	0x00000060
        /*0670*/ 	.short	0x010a
        /*0672*/ 	.byte	0x3f
	.zero		1


	//   ....[77]....
        /*0674*/ 	.word	0x00012f20
        /*0678*/ 	.word	0x00000002
        /*067c*/ 	.word	0x0002a840
        /*0680*/ 	.short	0x010a
        /*0682*/ 	.byte	0x3f
	.zero		1


	//   ....[78]....
        /*0684*/ 	.word	0x00012f70
        /*0688*/ 	.word	0x00000002
        /*068c*/ 	.word	0x00000060
        /*0690*/ 	.short	0x010a
        /*0692*/ 	.byte	0x3f
	.zero		1


	//   ....[79]....
        /*0694*/ 	.word	0x00012fc0
        /*0698*/ 	.word	0x00000003
        /*069c*/ 	.word	0x0002a860
        /*06a0*/ 	.short	0x010a
        /*06a2*/ 	.byte	0x3f
	.zero		1


	//   ....[80]....
        /*06a4*/ 	.word	0x000130a0
        /*06a8*/ 	.word	0x00000007
        /*06ac*/ 	.word	0x0002a820
        /*06b0*/ 	.short	0x010a
        /*06b2*/ 	.byte	0x3f
	.zero		1


	//   ....[81]....
        /*06b4*/ 	.word	0x000130f0
        /*06b8*/ 	.word	0x00000005
        /*06bc*/ 	.word	0x00000000
        /*06c0*/ 	.short	0x010a
        /*06c2*/ 	.byte	0x3f
	.zero		1


	//   ....[82]....
        /*06c4*/ 	.word	0x00013140
        /*06c8*/ 	.word	0x00000003
        /*06cc*/ 	.word	0x00000000
        /*06d0*/ 	.short	0x010a
        /*06d2*/ 	.byte	0x3f
	.zero		1


	//   ....[83]....
        /*06d4*/ 	.word	0x00013190
        /*06d8*/ 	.word	0x00000005
        /*06dc*/ 	.word	0x00000000
        /*06e0*/ 	.short	0x010a
        /*06e2*/ 	.byte	0x3f
	.zero		1


	//----- nvinfo : EIATTR_NUM_MBARRIERS
	.align		4
.L_449:
        /*06e4*/ 	.byte	0x03, 0x38
        /*06e6*/ 	.short	0x0016


	//----- nvinfo : EIATTR_EXIT_INSTR_OFFSETS
	.align		4
        /*06e8*/ 	.byte	0x04, 0x1c
        /*06ea*/ 	.short	(.L_451 - .L_450)


	//   ....[0]....
.L_450:
        /*06ec*/ 	.word	0x00000a40


	//   ....[1]....
        /*06f0*/ 	.word	0x0000f4a0


	//   ....[2]....
        /*06f4*/ 	.word	0x0000f500


	//   ....[3]....
        /*06f8*/ 	.word	0x00012650


	//   ....[4]....
        /*06fc*/ 	.word	0x000128a0


	//----- nvinfo : EIATTR_MAX_THREADS
	.align		4
.L_451:
        /*0700*/ 	.byte	0x04, 0x05
        /*0702*/ 	.short	(.L_453 - .L_452)
.L_452:
        /*0704*/ 	.word	0x00000180
        /*0708*/ 	.word	0x00000001
        /*070c*/ 	.word	0x00000001


	//----- nvinfo : EIATTR_CRS_STACK_SIZE
	.align		4
.L_453:
        /*0710*/ 	.byte	0x04, 0x1e
        /*0712*/ 	.short	(.L_455 - .L_454)
.L_454:
        /*0714*/ 	.word	0x00000000


	//----- nvinfo : EIATTR_CBANK_PARAM_SIZE
	.align		4
.L_455:
        /*0718*/ 	.byte	0x03, 0x19
        /*071a*/ 	.short	0x0bf0


	//----- nvinfo : EIATTR_PARAM_CBANK
	.align		4
        /*071c*/ 	.byte	0x04, 0x0a
        /*071e*/ 	.short	(.L_457 - .L_456)
	.align		4
.L_456:
        /*0720*/ 	.word	index@(.nv.constant0._ZN7cutlass13device_kernelIN5flash11enable_sm90INS1_16FlashAttnFwdSm90INS1_25CollectiveMainloopFwdSm90ILi2EN4cute5tupleIJNS5_1CILi1EEES8_S8_EEENS6_IJNS7_ILi128EEENS7_ILi96EEENS7_ILi192EEEEEELi128ENS_6half_tEfNS_4arch4Sm90ELb0ELb1ELb1ELb0ELb0ELb0ELb0ELb1ELb1ELb0ELb0ELb0EEENS1_21CollectiveEpilogueFwdINS6_IJSA_SA_SB_EEES9_SE_SG_Li256ELb0ELb0ELb0ELb0EEENS1_30DynamicPersistentTileSchedulerILi256ELi32ELb0ELb0ELb1EEEEEEEEEvNT_6ParamsE)
        /*0724*/ 	.short	0x0210
        /*0726*/ 	.short	0x0bf0


	//----- nvinfo : EIATTR_SW_WAR
	.align		4
.L_457:
        /*0728*/ 	.byte	0x04, 0x36
        /*072a*/ 	.short	(.L_459 - .L_458)
.L_458:
        /*072c*/ 	.word	0x00000008
.L_459:


//--------------------- .nv.info._ZN7cutlass13device_kernelIN5flash11enable_sm90INS1_16FlashAttnFwdSm90INS1_25CollectiveMainloopFwdSm90ILi2EN4cute5tupleIJNS5_1CILi1EEES8_S8_EEENS6_IJNS7_ILi128EEENS7_ILi96EEENS7_ILi192EEEEEELi128ENS_6half_tEfNS_4arch4Sm90ELb0ELb1ELb1ELb1ELb0ELb0ELb0ELb1ELb1ELb0ELb0ELb0EEENS1_21CollectiveEpilogueFwdINS6_IJSA_SA_SB_EEES9_SE_SG_Li256ELb1ELb0ELb0ELb0EEENS1_36VarlenDynamicPersistentTileSchedulerILi128ELi96ELi256ELi32ELb0ELb0ELb1ELb1ELb0ELb1EEEEEEEEEvNT_6ParamsE --------------------------
	.section	.nv.info._ZN7cutlass13device_kernelIN5flash11enable_sm90INS1_16FlashAttnFwdSm90INS1_25CollectiveMainloopFwdSm90ILi2EN4cute5tupleIJNS5_1CILi1EEES8_S8_EEENS6_IJNS7_ILi128EEENS7_ILi96EEENS7_ILi192EEEEEELi128ENS_6half_tEfNS_4arch4Sm90ELb0ELb1ELb1ELb1ELb0ELb0ELb0ELb1ELb1ELb0ELb0ELb0EEENS1_21CollectiveEpilogueFwdINS6_IJSA_SA_SB_EEES9_SE_SG_Li256ELb1ELb0ELb0ELb0EEENS1_36VarlenDynamicPersistentTileSchedulerILi128ELi96ELi256ELi32ELb0ELb0ELb1ELb1ELb0ELb1EEEEEEEEEvNT_6ParamsE,"",@"SHT_CUDA_INFO"
	.sectionflags	@""
	.align	4


	//----- nvinfo : EIATTR_CUDA_API_VERSION
	.align		4
        /*0000*/ 	.byte	0x04, 0x37
        /*0002*/ 	.short	(.L_461 - .L_460)
.L_460:
        /*0004*/ 	.word	0x00000082


	//----- nvinfo : EIATTR_KPARAM_INFO
	.align		4
.L_461:
        /*0008*/ 	.byte	0x04, 0x17
        /*000a*/ 	.short	(.L_463 - .L_462)
.L_462:
        /*000c*/ 	.word	0x00000000
        /*0010*/ 	.short	0x0000
        /*0012*/ 	.short	0x0070
        /*0014*/ 	.byte	0x00, 0xf0, 0x01, 0x28


	//----- nvinfo : EIATTR_SPARSE_MMA_MASK
	.align		4
.L_463:
        /*0018*/ 	.byte	0x03, 0x50
        /*001a*/ 	.short	0x0000


	//----- nvinfo : EIATTR_MAXREG_COUNT
	.align		4
        /*001c*/ 	.byte	0x03, 0x1b
        /*001e*/ 	.short	0x00a8


	//----- nvinfo : EIATTR_NUM_BARRIERS
	.align		4
        /*0020*/ 	.byte	0x02, 0x4c
        /*0022*/ 	.byte	0x09
	.zero		1


	//----- nvinfo : EIATTR_EXTERNS
	.align		4
        /*0024*/ 	.byte	0x04, 0x0f
        /*0026*/ 	.short	(.L_465 - .L_464)


	//   ....[0]....
	.align		4
.L_464:
        /*0028*/ 	.word	index@(__assertfail)


	//----- nvinfo : EIATTR_ANNOTATIONS
	.align		4
.L_465:
        /*002c*/ 	.byte	0x04, 0x55
        /*002e*/ 	.short	(.L_467 - .L_466)


	//   ....[0]....
.L_466:
        /* <DEDUP_REMOVED lines=34> */


	//----- nvinfo : EIATTR_MERCURY_ISA_VERSION
	.align		4
.L_467:
        /*0240*/ 	.byte	0x03, 0x5f
        /*0242*/ 	.short	0x0101


	//----- nvinfo : EIATTR_UNUSED_LOAD_BYTE_OFFSET
	.align		4
        /*0244*/ 	.byte	0x04, 0x44
        /*0246*/ 	.short	(.L_469 - .L_468)


	//   ....[0]....
.L_468:
        /*0248*/ 	.word	0x00000a10
        /*024c*/ 	.word	0x0000fff0


	//   ....[1]....
        /*0250*/ 	.word	0x0000e270
        /*0254*/ 	.word	0x0000fff0


	//----- nvinfo : EIATTR_INT_WARP_WIDE_INSTR_OFFSETS
	.align		4
.L_469:
        /*0258*/ 	.byte	0x04, 0x31
        /*025a*/ 	.short	(.L_471 - .L_470)


	//   ....[0]....
.L_470:
        /*025c*/ 	.word	0x00000150


	//   ....[1]....
        /*0260*/ 	.word	0x00000190


	//   ....[2]....
        /*0264*/ 	.word	0x00000250


	//   ....[3]....
        /*0268*/ 	.word	0x000115e0


	//   ....[4]....
        /*026c*/ 	.word	0x00011680


	//   ....[5]....
        /*0270*/ 	.word	0x00011b90


	//   ....[6]....
        /*0274*/ 	.word	0x00011c10


	//   ....[7]....
        /*0278*/ 	.word	0x00011d20


	//   ....[8]....
        /*027c*/ 	.word	0x00011e10


	//   ....[9]....
        /*0280*/ 	.word	0x00014170


	//   ....[10]....
        /*0284*/ 	.word	0x00014210


	//----- nvinfo : EIATTR_COOP_GROUP_MASK_REGIDS
	.align		4
.L_471:
        /*0288*/ 	.byte	0x04, 0x29
        /*028a*/ 	.short	(.L_473 - .L_472)


	//   ....[0]....
.L_472:
        /*028c*/ 	.word	0xffffffff


	//   ....[1]....
        /*0290*/ 	.word	0xffffffff


	//   ....[2]....
        /*0294*/ 	.word	0xffffffff


	//   ....[3]....
        /*0298*/ 	.word	0xffffffff


	//   ....[4]....
        /*029c*/ 	.word	0xffffffff


	//   ....[5]....
        /*02a0*/ 	.word	0xffffffff


	//   ....[6]....
        /*02a4*/ 	.word	0xffffffff


	//   ....[7]....
        /*02a8*/ 	.word	0xffffffff


	//   ....[8]....
        /*02ac*/ 	.word	0xffffffff


	//   ....[9]....
        /*02b0*/ 	.word	0xffffffff


	//   ....[10]....
        /*02b4*/ 	.word	0xffffffff


	//   ....[11]....
        /*02b8*/ 	.word	0xffffffff


	//   ....[12]....
        /*02bc*/ 	.word	0xffffffff


	//   ....[13]....
        /*02c0*/ 	.word	0xffffffff


	//   ....[14]....
        /*02c4*/ 	.word	0xffffffff


	//   ....[15]....
        /*02c8*/ 	.word	0xffffffff


	//   ....[16]....
        /*02cc*/ 	.word	0xffffffff


	//   ....[17]....
        /*02d0*/ 	.word	0xffffffff


	//   ....[18]....
        /*02d4*/ 	.word	0xffffffff


	//   ....[19]....
        /*02d8*/ 	.word	0xffffffff


	//   ....[20]....
        /*02dc*/ 	.word	0xffffffff


	//   ....[21]....
        /*02e0*/ 	.word	0xffffffff


	//   ....[22]....
        /*02e4*/ 	.word	0xffffffff


	//   ....[23]....
        /*02e8*/ 	.word	0xffffffff


	//   ....[24]....
        /*02ec*/ 	.word	0xffffffff


	//   ....[25]....
        /*02f0*/ 	.word	0xffffffff


	//   ....[26]....
        /*02f4*/ 	.word	0xffffffff


	//   ....[27]....
        /*02f8*/ 	.word	0xffffffff


	//   ....[28]....
        /*02fc*/ 	.word	0xffffffff


	//   ....[29]....
        /*0300*/ 	.word	0xffffffff


	//   ....[30]....
        /*0304*/ 	.word	0xffffffff


	//   ....[31]....
        /*0308*/ 	.word	0xffffffff


	//   ....[32]....
        /*030c*/ 	.word	0xffffffff


	//   ....[33]....
        /*0310*/ 	.word	0xffffffff


	//   ....[34]....
        /*0314*/ 	.word	0xffffffff


	//   ....[35]....
        /*0318*/ 	.word	0xffffffff


	//   ....[36]....
        /*031c*/ 	.word	0xffffffff


	//   ....[37]....
        /*0320*/ 	.word	0xffffffff


	//   ....[38]....
        /*0324*/ 	.word	0xffffffff


	//   ....[39]....
        /*0328*/ 	.word	0xffffffff


	//   ....[40]....
        /*032c*/ 	.word	0xffffffff


	//   ....[41]....
        /*0330*/ 	.word	0xffffffff


	//   ....[42]....
        /*0334*/ 	.word	0xffffffff


	//   ....[43]....
        /*0338*/ 	.word	0xffffffff


	//   ....[44]....
        /*033c*/ 	.word	0xffffffff


	//   ....[45]....
        /*0340*/ 	.word	0xffffffff


	//   ....[46]....
        /*0344*/ 	.word	0xffffffff


	//   ....[47]....
        /*0348*/ 	.word	0xffffffff


	//   ....[48]....
        /*034c*/ 	.word	0xffffffff


	//   ....[49]....
        /*0350*/ 	.word	0xffffffff


	//   ....[50]....
        /*0354*/ 	.word	0xffffffff


	//   ....[51]....
        /*0358*/ 	.word	0xffffffff


	//   ....[52]....
        /*035c*/ 	.word	0xffffffff


	//   ....[53]....
        /*0360*/ 	.word	0xffffffff


	//   ....[54]....
        /*0364*/ 	.word	0xffffffff


	//   ....[55]....
        /*0368*/ 	.word	0xffffffff


	//   ....[56]....
        /*036c*/ 	.word	0xffffffff


	//   ....[57]....
        /*0370*/ 	.word	0xffffffff


	//   ....[58]....
        /*0374*/ 	.word	0xffffffff


	//   ....[59]....
        /*0378*/ 	.word	0xffffffff


	//   ....[60]....
        /*037c*/ 	.word	0xffffffff


	//   ....[61]....
        /*0380*/ 	.word	0xffffffff


	//   ....[62]....
        /*0384*/ 	.word	0x0500000f


	//   ....[63]....
        /*0388*/ 	.word	0x0500000f


	//   ....[64]....
        /*038c*/ 	.word	0x0500000f


	//   ....[65]....
        /*0390*/ 	.word	0x0500000f


	//   ....[66]....
        /*0394*/ 	.word	0x0500000f


	//   ....[67]....
        /*0398*/ 	.word	0x0500000f


	//   ....[68]....
        /*039c*/ 	.word	0x0500000f


	//   ....[69]....
        /*03a0*/ 	.word	0x0500000f


	//   ....[70]....
        /*03a4*/ 	.word	0x0500000f


	//   ....[71]....
        /*03a8*/ 	.word	0x0500000f


	//   ....[72]....
        /*03ac*/ 	.word	0x0500000f


	//   ....[73]....
        /*03b0*/ 	.word	0x0500000f


	//   ....[74]....
        /*03b4*/ 	.word	0x0500000f


	//   ....[75]....
        /*03b8*/ 	.word	0x0500000f


	//   ....[76]....
        /*03bc*/ 	.word	0x0500000f


	//   ....[77]....
        /*03c0*/ 	.word	0x0500000f


	//   ....[78]....
        /*03c4*/ 	.word	0x0500000f


	//   ....[79]....
        /*03c8*/ 	.word	0x0500000f


	//   ....[80]....
        /*03cc*/ 	.word	0x0500000f


	//----- nvinfo : EIATTR_COOP_GROUP_INSTR_OFFSETS
	.align		4
.L_473:
        /*03d0*/ 	.byte	0x04, 0x28
        /*03d2*/ 	.short	(.L_475 - .L_474)


	//   ....[0]....
.L_474:
        /*03d4*/ 	.word	0x00000060


	//   ....[1]....
        /*03d8*/ 	.word	0x00000160


	//   ....[2]....
        /*03dc*/ 	.word	0x00000260


	//   ....[3]....
        /*03e0*/ 	.word	0x000003d0


	//   ....[4]....
        /*03e4*/ 	.word	0x00000530


	//   ....[5]....
        /*03e8*/ 	.word	0x00000650


	//   ....[6]....
        /*03ec*/ 	.word	0x000007b0


	//   ....[7]....
        /*03f0*/ 	.word	0x000016a0


	//   ....[8]....
        /*03f4*/ 	.word	0x000037f0


	//   ....[9]....
        /*03f8*/ 	.word	0x00003820


	//   ....[10]....
        /*03fc*/ 	.word	0x00003c20


	//   ....[11]....
        /*0400*/ 	.word	0x00003ca0


	//   ....[12]....
        /*0404*/ 	.word	0x00006ba0


	//   ....[13]....
        /*0408*/ 	.word	0x00006cb0


	//   ....[14]....
        /*040c*/ 	.word	0x000072e0


	//   ....[15]....
        /*0410*/ 	.word	0x00007350


	//   ....[16]....
        /*0414*/ 	.word	0x000092e0


	//   ....[17]....
        /*0418*/ 	.word	0x00009310


	//   ....[18]....
        /*041c*/ 	.word	0x00009670


	//   ....[19]....
        /*0420*/ 	.word	0x000096f0


	//   ....[20]....
        /*0424*/ 	.word	0x0000c400


	//   ....[21]....
        /*0428*/ 	.word	0x0000c510


	//   ....[22]....
        /*042c*/ 	.word	0x0000caf0


	//   ....[23]....
        /*0430*/ 	.word	0x0000cb60


	//   ....[24]....
        /*0434*/ 	.word	0x0000d9c0


	//   ....[25]....
        /*0438*/ 	.word	0x0000d9f0


	//   ....[26]....
        /*043c*/ 	.word	0x0000daf0


	//   ....[27]....
        /*0440*/ 	.word	0x0000db00


	//   ....[28]....
        /*0444*/ 	.word	0x000100e0


	//   ....[29]....
        /*0448*/ 	.word	0x00010280


	//   ....[30]....
        /*044c*/ 	.word	0x000102b0


	//   ....[31]....
        /*0450*/ 	.word	0x000102e0


	//   ....[32]....
        /*0454*/ 	.word	0x00010320


	//   ....[33]....
        /*0458*/ 	.word	0x00010370


	//   ....[34]....
        /*045c*/ 	.word	0x000103d0


	//   ....[35]....
        /*0460*/ 	.word	0x000105c0


	//   ....[36]....
        /*0464*/ 	.word	0x00010620


	//   ....[37]....
        /*0468*/ 	.word	0x00010660


	//   ....[38]....
        /*046c*/ 	.word	0x000106a0


	//   ....[39]....
        /*0470*/ 	.word	0x000106d0


	//   ....[40]....
        /*0474*/ 	.word	0x00010700


	//   ....[41]....
        /*0478*/ 	.word	0x000107a0


	//   ....[42]....
        /*047c*/ 	.word	0x00010800


	//   ....[43]....
        /*0480*/ 	.word	0x00010890


	//   ....[44]....
        /*0484*/ 	.word	0x00014620


	//   ....[45]....
        /*0488*/ 	.word	0x00014630


	//   ....[46]....
        /*048c*/ 	.word	0x00014750


	//   ....[47]....
        /*0490*/ 	.word	0x000147b0


	//   ....[48]....
        /*0494*/ 	.word	0x000147f0


	//   ....[49]....
        /*0498*/ 	.word	0x00014830


	//   ....[50]....
        /*049c*/ 	.word	0x00014860


	//   ....[51]....
        /*04a0*/ 	.word	0x00014890


	//   ....[52]....
        /*04a4*/ 	.word	0x00014a30


	//   ....[53]....
        /*04a8*/ 	.word	0x00014a90


	//   ....[54]....
        /*04ac*/ 	.word	0x00014ad0


	//   ....[55]....
        /*04b0*/ 	.word	0x00014b10


	//   ....[56]....
        /*04b4*/ 	.word	0x00014b40


	//   ....[57]....
        /*04b8*/ 	.word	0x00014b70


	//   ....[58]....
        /*04bc*/ 	.word	0x00014c30


	//   ....[59]....
        /*04c0*/ 	.word	0x00014c50


	//   ....[60]....
        /*04c4*/ 	.word	0x00014cc0


	//   ....[61]....
        /*04c8*/ 	.word	0x00015360


	//   ....[62]....
        /*04cc*/ 	.word	0x000159f0


	//   ....[63]....
        /*04d0*/ 	.word	0x00015e10


	//   ....[64]....
        /*04d4*/ 	.word	0x00015ea0


	//   ....[65]....
        /*04d8*/ 	.word	0x00015f40


	//   ....[66]....
        /*04dc*/ 	.word	0x00015ff0


	//   ....[67]....
        /*04e0*/ 	.word	0x00016070


	//   ....[68]....
        /*04e4*/ 	.word	0x000160f0


	//   ....[69]....
        /*04e8*/ 	.word	0x00016170


	//   ....[70]....
        /*04ec*/ 	.word	0x000161f0


	//   ....[71]....
        /*04f0*/ 	.word	0x00016280


	//   ....[72]....
        /*04f4*/ 	.word	0x00016330


	//   ....[73]....
        /*04f8*/ 	.word	0x000163b0


	//   ....[74]....
        /*04fc*/ 	.word	0x00016430


	//   ....[75]....
        /*0500*/ 	.word	0x000164b0


	//   ....[76]....
        /*0504*/ 	.word	0x00016530


	//   ....[77]....
        /*0508*/ 	.word	0x000165a0


	//   ....[78]....
        /*050c*/ 	.word	0x00016640


	//   ....[79]....
        /*0510*/ 	.word	0x000166d0


	//   ....[80]....
        /*0514*/ 	.word	0x00016800


	//----- nvinfo : EIATTR_REG_RECONFIG
	.align		4
.L_475:
        /*0518*/ 	.byte	0x01, 0x54
	.zero		2


	//----- nvinfo : EIATTR_SYSCALL_OFFSETS
	.align		4
        /*051c*/ 	.byte	0x04, 0x46
        /*051e*/ 	.short	(.L_477 - .L_476)


	//   ....[0]....
.L_476:
        /*0520*/ 	.word	0x00001880


	//   ....[1]....
        /*0524*/ 	.word	0x00011810


	//   ....[2]....
        /*0528*/ 	.word	0x00011950


	//   ....[3]....
        /*052c*/ 	.word	0x00011a50


	//----- nvinfo : EIATTR_MBARRIER_INSTR_OFFSETS
	.align		4
.L_477:
        /*0530*/ 	.byte	0x04, 0x39
        /*0532*/ 	.short	(.L_479 - .L_478)


	//   ....[0]....
.L_478:
        /*0534*/ 	.word	0x00000280
        /*0538*/ 	.word	0x000000ff
        /*053c*/ 	.word	0x0002a800
        /*0540*/ 	.short	0x0100
        /*0542*/ 	.byte	0x08
	.zero		1


	//   ....[1]....
        /*0544*/ 	.word	0x00000290
        /*0548*/ 	.word	0x000000ff
        /*054c*/ 	.word	0x0002a820
        /*0550*/ 	.short	0x0100
        /*0552*/ 	.byte	0x08
	.zero		1


	//   ....[2]....
        /*0554*/ 	.word	0x00000380
        /*0558*/ 	.word	0x000000ff
        /*055c*/ 	.word	0x0002a830
        /*0560*/ 	.short	0x0100
        /*0562*/ 	.byte	0x08
	.zero		1


	//   ....[3]....
        /*0564*/ 	.word	0x00000390
        /*0568*/ 	.word	0x000000ff
        /*056c*/ 	.word	0x0002a840
        /*0570*/ 	.short	0x0100
        /*0572*/ 	.byte	0x08
	.zero		1


	//   ....[4]....
        /*0574*/ 	.word	0x000003a0
        /*0578*/ 	.word	0x000000ff
        /*057c*/ 	.word	0x0002a838
        /*0580*/ 	.short	0x0100
        /*0582*/ 	.byte	0x08
	.zero		1


	//   ....[5]....
        /*0584*/ 	.word	0x000003b0
        /*0588*/ 	.word	0x000000ff
        /*058c*/ 	.word	0x0002a848
        /*0590*/ 	.short	0x0100
        /*0592*/ 	.byte	0x08
	.zero		1


	//   ....[6]....
        /*0594*/ 	.word	0x000004e0
        /*0598*/ 	.word	0x000000ff
        /*059c*/ 	.word	0x0002a850
        /*05a0*/ 	.short	0x0100
        /*05a2*/ 	.byte	0x08
	.zero		1


	//   ....[7]....
        /*05a4*/ 	.word	0x000004f0
        /*05a8*/ 	.word	0x000000ff
        /*05ac*/ 	.word	0x0002a860
        /*05b0*/ 	.short	0x0100
        /*05b2*/ 	.byte	0x08
	.zero		1


	//   ....[8]....
        /*05b4*/ 	.word	0x00000500
        /*05b8*/ 	.word	0x000000ff
        /*05bc*/ 	.word	0x0002a858
        /*05c0*/ 	.short	0x0100
        /*05c2*/ 	.byte	0x08
	.zero		1


	//   ....[9]....
        /*05c4*/ 	.word	0x00000510
        /*05c8*/ 	.word	0x000000ff
        /*05cc*/ 	.word	0x0002a868
        /*05d0*/ 	.short	0x0100
        /*05d2*/ 	.byte	0x08
	.zero		1


	//   ....[10]....
        /*05d4*/ 	.word	0x00000600
        /*05d8*/ 	.word	0x000000ff
        /*05dc*/ 	.word	0x0002a870
        /*05e0*/ 	.short	0x0100
        /*05e2*/ 	.byte	0x06
	.zero		1


	//   ....[11]....
        /*05e4*/ 	.word	0x00000610
        /*05e8*/ 	.word	0x000000ff
        /*05ec*/ 	.word	0x0002a880
        /*05f0*/ 	.short	0x0100
        /*05f2*/ 	.byte	0x06
	.zero		1


	//   ....[12]....
        /*05f4*/ 	.word	0x00000620
        /*05f8*/ 	.word	0x000000ff
        /*05fc*/ 	.word	0x0002a878
        /*0600*/ 	.short	0x0100
        /*0602*/ 	.byte	0x06
	.zero		1


	//   ....[13]....
        /*0604*/ 	.word	0x00000630
        /*0608*/ 	.word	0x000000ff
        /*060c*/ 	.word	0x0002a888
        /*0610*/ 	.short	0x0100
        /*0612*/ 	.byte	0x06
	.zero		1


	//   ....[14]....
        /*0614*/ 	.word	0x00000760
        /*0618*/ 	.word	0x000000ff
        /*061c*/ 	.word	0x0002a890
        /*0620*/ 	.short	0x0100
        /*0622*/ 	.byte	0x08
	.zero		1


	//   ....[15]....
        /*0624*/ 	.word	0x00000770
        /*0628*/ 	.word	0x000000ff
        /*062c*/ 	.word	0x0002a8a0
        /*0630*/ 	.short	0x0100
        /*0632*/ 	.byte	0x08
	.zero		1


	//   ....[16]....
        /*0634*/ 	.word	0x00000780
        /*0638*/ 	.word	0x000000ff
        /*063c*/ 	.word	0x0002a898
        /*0640*/ 	.short	0x0100
        /*0642*/ 	.byte	0x08
	.zero		1


	//   ....[17]....
        /*0644*/ 	.word	0x00000790
        /*0648*/ 	.word	0x000000ff
        /*064c*/ 	.word	0x0002a8a8
        /*0650*/ 	.short	0x0100
        /*0652*/ 	.byte	0x08
	.zero		1


	//   ....[18]....
        /*0654*/ 	.word	0x000008c0
        /*0658*/ 	.word	0x000000ff
        /*065c*/ 	.word	0x0002a8b0
        /*0660*/ 	.short	0x0100
        /*0662*/ 	.byte	0x08
	.zero		1


	//   ....[19]....
        /*0664*/ 	.word	0x000008d0
        /*0668*/ 	.word	0x000000ff
        /*066c*/ 	.word	0x0002a8c0
        /*0670*/ 	.short	0x0100
        /*0672*/ 	.byte	0x08
	.zero		1


	//   ....[20]....
        /*0674*/ 	.word	0x000008e0
        /*0678*/ 	.word	0x000000ff
        /*067c*/ 	.word	0x0002a8b8
        /*0680*/ 	.short	0x0100
        /*0682*/ 	.byte	0x08
	.zero		1


	//   ....[21]....
        /*0684*/ 	.word	0x000008f0
        /*0688*/ 	.word	0x000000ff
        /*068c*/ 	.word	0x0002a8c8
        /*0690*/ 	.short	0x0100
        /*0692*/ 	.byte	0x08
	.zero		1


	//   ....[22]....
        /*0694*/ 	.word	0x000018e0
        /*0698*/ 	.word	0x000000ff
        /*069c*/ 	.word	0x0002a800
        /*06a0*/ 	.short	0x010a
        /*06a2*/ 	.byte	0x27
	.zero		1


	//   ....[23]....
        /*06a4*/ 	.word	0x00001960
        /*06a8*/ 	.word	0x00000003
        /*06ac*/ 	.word	0x0002a830
        /*06b0*/ 	.short	0x010a
        /*06b2*/ 	.byte	0x3f
	.zero		1


	//   ....[24]....
        /*06b4*/ 	.word	0x00001a00
        /*06b8*/ 	.word	0x00000003
        /*06bc*/ 	.word	0x0002a830
        /*06c0*/ 	.short	0x010a
        /*06c2*/ 	.byte	0x3f
	.zero		1


	//   ....[25]....
        /*06c4*/ 	.word	0x000023a0
        /*06c8*/ 	.word	0x00000002
        /*06cc*/ 	.word	0x00000000
        /*06d0*/ 	.short	0x0101
        /*06d2*/ 	.byte	0x3f
	.zero		1


	//   ....[26]....
        /*06d4*/ 	.word	0x00004a40
        /*06d8*/ 	.word	0x000000ff
        /*06dc*/ 	.word	0x0002a830
        /*06e0*/ 	.short	0x010a
        /*06e2*/ 	.byte	0x06
	.zero		1


	//   ....[27]....
        /*06e4*/ 	.word	0x00004a80
        /*06e8*/ 	.word	0x000000ff
        /*06ec*/ 	.word	0x0002a830
        /*06f0*/ 	.short	0x010a
        /*06f2*/ 	.byte	0x06
	.zero		1


	//   ....[28]....
        /*06f4*/ 	.word	0x00005340
        /*06f8*/ 	.word	0x000000ff
        /*06fc*/ 	.word	0x0002a850
        /*0700*/ 	.short	0x010a
        /*0702*/ 	.byte	0x0b
	.zero		1


	//   ....[29]....
        /*0704*/ 	.word	0x00005380
        /*0708*/ 	.word	0x000000ff
        /*070c*/ 	.word	0x0002a850
        /*0710*/ 	.short	0x010a
        /*0712*/ 	.byte	0x0b
	.zero		1


	//   ....[30]....
        /*0714*/ 	.word	0x00005cb0
        /*0718*/ 	.word	0x00000067
        /*071c*/ 	.word	0x00000000
        /*0720*/ 	.short	0x0101
        /*0722*/ 	.byte	0x3f
	.zero		1


	//   ....[31]....
        /*0724*/ 	.word	0x000077d0
        /*0728*/ 	.word	0x0000005e
        /*072c*/ 	.word	0x00000000
        /*0730*/ 	.short	0x0101
        /*0732*/ 	.byte	0x3f
	.zero		1


	//   ....[32]....
        /*0734*/ 	.word	0x00007f70
        /*0738*/ 	.word	0x000000ff
        /*073c*/ 	.word	0x0002a830
        /*0740*/ 	.short	0x010a
        /*0742*/ 	.byte	0x06
	.zero		1


	//   ....[33]....
        /*0744*/ 	.word	0x00007fb0
        /*0748*/ 	.word	0x000000ff
        /*074c*/ 	.word	0x0002a830
        /*0750*/ 	.short	0x010a
        /*0752*/ 	.byte	0x06
	.zero		1


	//   ....[34]....
        /*0754*/ 	.word	0x00008870
        /*0758*/ 	.word	0x000000ff
        /*075c*/ 	.word	0x0002a850
        /*0760*/ 	.short	0x010a
        /*0762*/ 	.byte	0x0b
	.zero		1


	//   ....[35]....
        /*0764*/ 	.word	0x000088b0
        /*0768*/ 	.word	0x000000ff
        /*076c*/ 	.word	0x0002a850
        /*0770*/ 	.short	0x010a
        /*0772*/ 	.byte	0x0b
	.zero		1


	//   ....[36]....
        /*0774*/ 	.word	0x00009d90
        /*0778*/ 	.word	0x0000000d
        /*077c*/ 	.word	0x00000000
        /*0780*/ 	.short	0x0101
        /*0782*/ 	.byte	0x3f
	.zero		1


	//   ....[37]....
        /*0784*/ 	.word	0x00009e40
        /*0788*/ 	.word	0x0000000d
        /*078c*/ 	.word	0x00000000
        /*0790*/ 	.short	0x0101
        /*0792*/ 	.byte	0x3f
	.zero		1


	//   ....[38]....
        /*0794*/ 	.word	0x0000a260
        /*0798*/ 	.word	0x000000ff
        /*079c*/ 	.word	0x0002a830
        /*07a0*/ 	.short	0x010a
        /*07a2*/ 	.byte	0x06
	.zero		1


	//   ....[39]....
        /*07a4*/ 	.word	0x0000a2a0
        /*07a8*/ 	.word	0x000000ff
        /*07ac*/ 	.word	0x0002a830
        /*07b0*/ 	.short	0x010a
        /*07b2*/ 	.byte	0x06
	.zero		1


	//   ....[40]....
        /*07b4*/ 	.word	0x0000ab60
        /*07b8*/ 	.word	0x000000ff
        /*07bc*/ 	.word	0x0002a850
        /*07c0*/ 	.short	0x010a
        /*07c2*/ 	.byte	0x0b
	.zero		1


	//   ....[41]....
        /*07c4*/ 	.word	0x0000aba0
        /*07c8*/ 	.word	0x000000ff
        /*07cc*/ 	.word	0x0002a850
        /*07d0*/ 	.short	0x010a
        /*07d2*/ 	.byte	0x0b
	.zero		1


	//   ....[42]....
        /*07d4*/ 	.word	0x0000b500
        /*07d8*/ 	.word	0x00000066
        /*07dc*/ 	.word	0x00000000
        /*07e0*/ 	.short	0x0101
        /*07e2*/ 	.byte	0x3f
	.zero		1


	//   ....[43]....
        /*07e4*/ 	.word	0x0000ce60
        /*07e8*/ 	.word	0x0000005c
        /*07ec*/ 	.word	0x00000000
        /*07f0*/ 	.short	0x0101
        /*07f2*/ 	.byte	0x3f
	.zero		1


	//   ....[44]....
        /*07f4*/ 	.word	0x0000d930
        /*07f8*/ 	.word	0x000000ff
        /*07fc*/ 	.word	0x0002a850
        /*0800*/ 	.short	0x010a
        /*0802*/ 	.byte	0x05
	.zero		1


	//   ....[45]....
        /*0804*/ 	.word	0x0000d970
        /*0808*/ 	.word	0x000000ff
        /*080c*/ 	.word	0x0002a850
        /*0810*/ 	.short	0x010a
        /*0812*/ 	.byte	0x05
	.zero		1


	//   ....[46]....
        /*0814*/ 	.word	0x0000de10
        /*0818*/ 	.word	0x00000004
        /*081c*/ 	.word	0x00000000
        /*0820*/ 	.short	0x0101
        /*0822*/ 	.byte	0x3f
	.zero		1


	//   ....[47]....
        /*0824*/ 	.word	0x0000f060
        /*0828*/ 	.word	0x00000003
        /*082c*/ 	.word	0x00000000
        /*0830*/ 	.short	0x0101
        /*0832*/ 	.byte	0x3f
	.zero		1


	//   ....[48]....
        /*0834*/ 	.word	0x00012160
        /*0838*/ 	.word	0x00000009
        /*083c*/ 	.word	0x0002a840
        /*0840*/ 	.short	0x010a
        /*0842*/ 	.byte	0x3f
	.zero		1


	//   ....[49]....
        /*0844*/ 	.word	0x00012710
        /*0848*/ 	.word	0x0000000a
        /*084c*/ 	.word	0x0002a820
        /*0850*/ 	.short	0x010a
        /*0852*/ 	.byte	0x3f
	.zero		1


	//   ....[50]....
        /*0854*/ 	.word	0x00012a60
        /*0858*/ 	.word	0x00000002
        /*085c*/ 	.word	0x0002a840
        /*0860*/ 	.short	0x010a
        /*0862*/ 	.byte	0x3f
	.zero		1


	//   ....[51]....
        /*0864*/ 	.word	0x00012d60
        /*0868*/ 	.word	0x00000003
        /*086c*/ 	.word	0x00000060
        /*0870*/ 	.short	0x010a
        /*0872*/ 	.byte	0x3f
	.zero		1


	//   ....[52]....
        /*0874*/ 	.word	0x00013360
        /*0878*/ 	.word	0x00000002
        /*087c*/ 	.word	0x0002a840
        /*0880*/ 	.short	0x010a
        /*0882*/ 	.byte	0x3f
	.zero		1


	//   ....[53]....
        /*0884*/ 	.word	0x00013660
        /*0888*/ 	.word	0x00000003
        /*088c*/ 	.word	0x00000060
        /*0890*/ 	.short	0x010a
        /*0892*/ 	.byte	0x3f
	.zero		1


	//   ....[54]....
        /*0894*/ 	.word	0x00013b40
        /*0898*/ 	.word	0x00000002
        /*089c*/ 	.word	0x0002a840
        /*08a0*/ 	.short	0x010a
        /*08a2*/ 	.byte	0x3f
	.zero		1


	//   ....[55]....
        /*08a4*/ 	.word	0x00013e50
        /*08a8*/ 	.word	0x00000002
        /*08ac*/ 	.word	0x00000060
        /*08b0*/ 	.short	0x010a
        /*08b2*/ 	.byte	0x3f
	.zero		1


	//   ....[56]....
        /*08b4*/ 	.word	0x000142d0
        /*08b8*/ 	.word	0x00000003
        /*08bc*/ 	.word	0x0002a860
        /*08c0*/ 	.short	0x010a
        /*08c2*/ 	.byte	0x3f
	.zero		1


	//   ....[57]....
        /*08c4*/ 	.word	0x000152e0
        /*08c8*/ 	.word	0x00000000
        /*08cc*/ 	.word	0x0002a820
        /*08d0*/ 	.short	0x010a
        /*08d2*/ 	.byte	0x3f
	.zero		1


	//   ....[58]....
        /*08d4*/ 	.word	0x000154a0
        /*08d8*/ 	.word	0x00000006
        /*08dc*/ 	.word	0x00000000
        /*08e0*/ 	.short	0x010a
        /*08e2*/ 	.byte	0x3f
	.zero		1


	//   ....[59]....
        /*08e4*/ 	.word	0x00015510
        /*08e8*/ 	.word	0x00000007
        /*08ec*/ 	.word	0x00000000
        /*08f0*/ 	.short	0x010a
        /*08f2*/ 	.byte	0x3f
	.zero		1


	//   ....[60]....
        /*08f4*/ 	.word	0x00015580
        /*08f8*/ 	.word	0x00000004
        /*08fc*/ 	.word	0x00000000
        /*0900*/ 	.short	0x010a
        /*0902*/ 	.byte	0x3f
	.zero		1


	//   ....[61]....
        /*0904*/ 	.word	0x000155b0
        /*0908*/ 	.word	0x00000003
        /*090c*/ 	.word	0x00000000
        /*0910*/ 	.short	0x010a
        /*0912*/ 	.byte	0x3f
	.zero		1


	//   ....[62]....
        /*0914*/ 	.word	0x00015620
        /*0918*/ 	.word	0x00000003
        /*091c*/ 	.word	0x0002a800
        /*0920*/ 	.short	0x010a
        /*0922*/ 	.byte	0x3f
	.zero		1


	//   ....[63]....
        /*0924*/ 	.word	0x00015670
        /*0928*/ 	.word	0x00000003
        /*092c*/ 	.word	0x0002a830
        /*0930*/ 	.short	0x010a
        /*0932*/ 	.byte	0x3f
	.zero		1


	//   ....[64]....
        /*0934*/ 	.word	0x000156d0
        /*0938*/ 	.word	0x0000000e
        /*093c*/ 	.word	0x0002a830
        /*0940*/ 	.short	0x010a
        /*0942*/ 	.byte	0x3f
	.zero		1


	//   ....[65]....
        /*0944*/ 	.word	0x00015730
        /*0948*/ 	.word	0x0000000b
        /*094c*/ 	.word	0x0002a850
        /*0950*/ 	.short	0x010a
        /*0952*/ 	.byte	0x3f
	.zero		1


	//   ....[66]....
        /*0954*/ 	.word	0x00015790
        /*0958*/ 	.word	0x00000009
        /*095c*/ 	.word	0x0002a830
        /*0960*/ 	.short	0x010a
        /*0962*/ 	.byte	0x3f
	.zero		1


	//   ....[67]....
        /*0964*/ 	.word	0x000157f0
        /*0968*/ 	.word	0x00000009
        /*096c*/ 	.word	0x0002a850
        /*0970*/ 	.short	0x010a
        /*0972*/ 	.byte	0x3f
	.zero		1


	//   ....[68]....
        /*0974*/ 	.word	0x00015850
        /*0978*/ 	.word	0x00000009
        /*097c*/ 	.word	0x0002a830
        /*0980*/ 	.short	0x010a
        /*0982*/ 	.byte	0x3f
	.zero		1


	//   ....[69]....
        /*0984*/ 	.word	0x000158b0
        /*0988*/ 	.word	0x00000009
        /*098c*/ 	.word	0x0002a850
        /*0990*/ 	.short	0x010a
        /*0992*/ 	.byte	0x3f
	.zero		1


	//   ....[70]....
        /*0994*/ 	.word	0x00015910
        /*0998*/ 	.word	0x00000003
        /*099c*/ 	.word	0x0002a850
        /*09a0*/ 	.short	0x010a
        /*09a2*/ 	.byte	0x3f
	.zero		1


	//   ....[71]....
        /*09a4*/ 	.word	0x00015ab0
        /*09a8*/ 	.word	0x00000009
        /*09ac*/ 	.word	0x0002a840
        /*09b0*/ 	.short	0x010a
        /*09b2*/ 	.byte	0x3f
	.zero		1


	//   ....[72]....
        /*09b4*/ 	.word	0x00015b30
        /*09b8*/ 	.word	0x00000008
        /*09bc*/ 	.word	0x0002a820
        /*09c0*/ 	.short	0x010a
        /*09c2*/ 	.byte	0x3f
	.zero		1


	//   ....[73]....
        /*09c4*/ 	.word	0x00015b80
        /*09c8*/ 	.word	0x00000002
        /*09cc*/ 	.word	0x0002a840
        /*09d0*/ 	.short	0x010a
        /*09d2*/ 	.byte	0x3f
	.zero		1


	//   ....[74]....
        /*09d4*/ 	.word	0x00015bd0
        /*09d8*/ 	.word	0x00000003
        /*09dc*/ 	.word	0x00000060
        /*09e0*/ 	.short	0x010a
        /*09e2*/ 	.byte	0x3f
	.zero		1


	//   ....[75]....
        /*09e4*/ 	.word	0x00015c20
        /*09e8*/ 	.word	0x00000002
        /*09ec*/ 	.word	0x0002a840
        /*09f0*/ 	.short	0x010a
        /*09f2*/ 	.byte	0x3f
	.zero		1


	//   ....[76]....
        /*09f4*/ 	.word	0x00015c70
        /*09f8*/ 	.word	0x00000003
        /*09fc*/ 	.word	0x00000060
        /*0a00*/ 	.short	0x010a
        /*0a02*/ 	.byte	0x3f
	.zero		1


	//   ....[77]....
        /*0a04*/ 	.word	0x00015cc0
        /*0a08*/ 	.word	0x00000002
        /*0a0c*/ 	.word	0x0002a840
        /*0a10*/ 	.short	0x010a
        /*0a12*/ 	.byte	0x3f
	.zero		1


	//   ....[78]....
        /*0a14*/ 	.word	0x00015d10
        /*0a18*/ 	.word	0x00000002
        /*0a1c*/ 	.word	0x00000060
        /*0a20*/ 	.short	0x010a
        /*0a22*/ 	.byte	0x3f
	.zero		1


	//   ....[79]....
        /*0a24*/ 	.word	0x00015d60
        /*0a28*/ 	.word	0x00000003
        /*0a2c*/ 	.word	0x0002a860
        /*0a30*/ 	.short	0x010a
        /*0a32*/ 	.byte	0x3f
	.zero		1


	//   ....[80]....
        /*0a34*/ 	.word	0x00016720
        /*0a38*/ 	.word	0x00000000
        /*0a3c*/ 	.word	0x0002a820
        /*0a40*/ 	.short	0x010a
        /*0a42*/ 	.byte	0x3f
	.zero		1


	//   ....[81]....
        /*0a44*/ 	.word	0x000168c0
        /*0a48*/ 	.word	0x00000006
        /*0a4c*/ 	.word	0x00000000
        /*0a50*/ 	.short	0x010a
        /*0a52*/ 	.byte	0x3f
	.zero		1


	//   ....[82]....
        /*0a54*/ 	.word	0x00016910
        /*0a58*/ 	.word	0x00000007
        /*0a5c*/ 	.word	0x00000000
        /*0a60*/ 	.short	0x010a
        /*0a62*/ 	.byte	0x3f
	.zero		1


	//   ....[83]....
        /*0a64*/ 	.word	0x00016960
        /*0a68*/ 	.word	0x00000004
        /*0a6c*/ 	.word	0x00000000
        /*0a70*/ 	.short	0x010a
        /*0a72*/ 	.byte	0x3f
	.zero		1


	//----- nvinfo : EIATTR_NUM_MBARRIERS
	.align		4
.L_479:
        /*0a74*/ 	.byte	0x03, 0x38
        /*0a76*/ 	.short	0x0016


	//----- nvinfo : EIATTR_EXIT_INSTR_OFFSETS
	.align		4
        /*0a78*/ 	.byte	0x04, 0x1c
        /*0a7a*/ 	.short	(.L_481 - .L_480)


	//   ....[0]....
.L_480:
        /*0a7c*/ 	.word	0x00000a50


	//   ....[1]....
        /*0a80*/ 	.word	0x000100a0


	//   ....[2]....
        /*0a84*/ 	.word	0x00010100


	//   ....[3]....
        /*0a88*/ 	.word	0x00015600


	//----- nvinfo : EIATTR_MAX_THREADS
	.align		4
.L_481:
        /*0a8c*/ 	.byte	0x04, 0x05
        /*0a8e*/ 	.short	(.L_483 - .L_482)
.L_482:
        /*0a90*/ 	.word	0x00000180
        /*0a94*/ 	.word	0x00000001
        /*0a98*/ 	.word	0x00000001


	//----- nvinfo : EIATTR_CRS_STACK_SIZE
	.align		4
.L_483:
        /*0a9c*/ 	.byte	0x04, 0x1e
        /*0a9e*/ 	.short	(.L_485 - .L_484)
.L_484:
        /*0aa0*/ 	.word	0x00000000


	//----- nvinfo : EIATTR_CBANK_PARAM_SIZE
	.align		4
.L_485:
        /*0aa4*/ 	.byte	0x03, 0x19
        /*0aa6*/ 	.short	0x0a70


	//----- nvinfo : EIATTR_PARAM_CBANK
	.align		4
        /*0aa8*/ 	.byte	0x04, 0x0a
        /*0aaa*/ 	.short	(.L_487 - .L_486)
	.align		4
.L_486:
        /*0aac*/ 	.word	index@(.nv.constant0._ZN7cutlass13device_kernelIN5flash11enable_sm90INS1_16FlashAttnFwdSm90INS1_25CollectiveMainloopFwdSm90ILi2EN4cute5tupleIJNS5_1CILi1EEES8_S8_EEENS6_IJNS7_ILi128EEENS7_ILi96EEENS7_ILi192EEEEEELi128ENS_6half_tEfNS_4arch4Sm90ELb0ELb1ELb1ELb1ELb0ELb0ELb0ELb1ELb1ELb0ELb0ELb0EEENS1_21CollectiveEpilogueFwdINS6_IJSA_SA_SB_EEES9_SE_SG_Li256ELb1ELb0ELb0ELb0EEENS1_36VarlenDynamicPersistentTileSchedulerILi128ELi96ELi256ELi32ELb0ELb0ELb1ELb1ELb0ELb1EEEEEEEEEvNT_6ParamsE)
        /*0ab0*/ 	.short	0x0210
        /*0ab2*/ 	.short	0x0a70


	//----- nvinfo : EIATTR_SW_WAR
	.align		4
.L_487:
        /*0ab4*/ 	.byte	0x04, 0x36
        /*0ab6*/ 	.short	(.L_489 - .L_488)
.L_488:
        /*0ab8*/ 	.word	0x00000008
.L_489:


//--------------------- .nv.info._ZN7cutlass13device_kernelIN5flash11enable_sm90INS1_16FlashAttnFwdSm90INS1_25CollectiveMainloopFwdSm90ILi2EN4cute5tupleIJNS5_1CILi1EEES8_S8_EEENS6_IJNS7_ILi128EEENS7_ILi96EEENS7_ILi192EEEEEELi128ENS_6half_tEfNS_4arch4Sm90ELb0ELb1ELb1ELb1ELb0ELb1ELb0ELb1ELb1ELb0ELb0ELb0EEENS1_21CollectiveEpilogueFwdINS6_IJSA_SA_SB_EEES9_SE_SG_Li256ELb1ELb0ELb0ELb0EEENS1_36VarlenDynamicPersistentTileSchedulerILi128ELi96ELi256ELi32ELb0ELb0ELb1ELb1ELb0ELb1EEEEEEEEEvNT_6ParamsE --------------------------
	.section	.nv.info._ZN7cutlass13device_kernelIN5flash11enable_sm90INS1_16FlashAttnFwdSm90INS1_25CollectiveMainloopFwdSm90ILi2EN4cute5tupleIJNS5_1CILi1EEES8_S8_EEENS6_IJNS7_ILi128EEENS7_ILi96EEENS7_ILi192EEEEEELi128ENS_6half_tEfNS_4arch4Sm90ELb0ELb1ELb1ELb1ELb0ELb1ELb0ELb1ELb1ELb0ELb0ELb0EEENS1_21CollectiveEpilogueFwdINS6_IJSA_SA_SB_EEES9_SE_SG_Li256ELb1ELb0ELb0ELb0EEENS1_36VarlenDynamicPersistentTileSchedulerILi128ELi96ELi256ELi32ELb0ELb0ELb1ELb1ELb0ELb1EEEEEEEEEvNT_6ParamsE,"",@"SHT_CUDA_INFO"
	.sectionflags	@""
	.align	4


	//----- nvinfo : EIATTR_CUDA_API_VERSION
	.align		4
        /*0000*/ 	.byte	0x04, 0x37
        /*0002*/ 	.short	(.L_491 - .L_490)
.L_490:
        /*0004*/ 	.word	0x00000082


	//----- nvinfo : EIATTR_KPARAM_INFO
	.align		4
.L_491:
        /*0008*/ 	.byte	0x04, 0x17
        /*000a*/ 	.short	(.L_493 - .L_492)
.L_492:
        /*000c*/ 	.word	0x00000000
        /*0010*/ 	.short	0x0000
        /*0012*/ 	.short	0x0070
        /*0014*/ 	.byte	0x00, 0xf0, 0x01, 0x28


	//----- nvinfo : EIATTR_SPARSE_MMA_MASK
	.align		4
.L_493:
        /*0018*/ 	.byte	0x03, 0x50
        /*001a*/ 	.short	0x0000


	//----- nvinfo : EIATTR_MAXREG_COUNT
	.align		4
        /*001c*/ 	.byte	0x03, 0x1b
        /*001e*/ 	.short	0x00a8


	//----- nvinfo : EIATTR_NUM_BARRIERS
	.align		4
        /*0020*/ 	.byte	0x02, 0x4c
        /*0022*/ 	.byte	0x10
	.zero		1


	//----- nvinfo : EIATTR_EXTERNS
	.align		4
        /*0024*/ 	.byte	0x04, 0x0f
        /*0026*/ 	.short	(.L_495 - .L_494)


	//   ....[0]....
	.align		4
.L_494:
        /*0028*/ 	.word	index@(__assertfail)


	//----- nvinfo : EIATTR_ANNOTATIONS
	.align		4
.L_495:
        /*002c*/ 	.byte	0x04, 0x55
        /*002e*/ 	.short	(.L_497 - .L_496)


	//   ....[0]....
.L_496:
        /* <DEDUP_REMOVED lines=66> */


	//----- nvinfo : EIATTR_MERCURY_ISA_VERSION
	.align		4
.L_497:
        /*0440*/ 	.byte	0x03, 0x5f
        /*0442*/ 	.short	0x0101


	//----- nvinfo : EIATTR_UNUSED_LOAD_BYTE_OFFSET
	.align		4
        /*0444*/ 	.byte	0x04, 0x44
        /*0446*/ 	.short	(.L_499 - .L_498)


	//   ....[0]....
.L_498:
        /*0448*/ 	.word	0x00000ab0
        /*044c*/ 	.word	0x0000fff0


	//   ....[1]....
        /*0450*/ 	.word	0x0001f5c0
        /*0454*/ 	.word	0x0000fff0


	//----- nvinfo : EIATTR_INT_WARP_WIDE_INSTR_OFFSETS
	.align		4
.L_499:
        /*0458*/ 	.byte	0x04, 0x31
        /*045a*/ 	.short	(.L_501 - .L_500)


	//   ....[0]....
.L_500:
        /*045c*/ 	.word	0x000001c0


	//   ....[1]....
        /*0460*/ 	.word	0x00000200


	//   ....[2]....
        /*0464*/ 	.word	0x00000270


	//   ....[3]....
        /*0468*/ 	.word	0x00023d00


	//   ....[4]....
        /*046c*/ 	.word	0x00023da0


	//   ....[5]....
        /*0470*/ 	.word	0x000242a0


	//   ....[6]....
        /*0474*/ 	.word	0x000242e0


	//   ....[7]....
        /*0478*/ 	.word	0x00024440


	//   ....[8]....
        /*047c*/ 	.word	0x00024530


	//   ....[9]....
        /*0480*/ 	.word	0x00026910


	//   ....[10]....
        /*0484*/ 	.word	0x000269b0


	//----- nvinfo : EIATTR_COOP_GROUP_MASK_REGIDS
	.align		4
.L_501:
        /*0488*/ 	.byte	0x04, 0x29
        /*048a*/ 	.short	(.L_503 - .L_502)


	//   ....[0]....
.L_502:
        /*048c*/ 	.word	0xffffffff


	//   ....[1]....
        /*0490*/ 	.word	0xffffffff


	//   ....[2]....
        /*0494*/ 	.word	0xffffffff


	//   ....[3]....
        /*0498*/ 	.word	0xffffffff


	//   ....[4]....
        /*049c*/ 	.word	0xffffffff


	//   ....[5]....
        /*04a0*/ 	.word	0xffffffff


	//   ....[6]....
        /*04a4*/ 	.word	0xffffffff


	//   ....[7]....
        /*04a8*/ 	.word	0xffffffff


	//   ....[8]....
        /*04ac*/ 	.word	0xffffffff


	//   ....[9]....
        /*04b0*/ 	.word	0xffffffff


	//   ....[10]....
        /*04b4*/ 	.word	0xffffffff


	//   ....[11]....
        /*04b8*/ 	.word	0xffffffff


	//   ....[12]....
        /*04bc*/ 	.word	0xffffffff


	//   ....[13]....
        /*04c0*/ 	.word	0xffffffff


	//   ....[14]....
        /*04c4*/ 	.word	0xffffffff


	//   ....[15]....
        /*04c8*/ 	.word	0xffffffff


	//   ....[16]....
        /*04cc*/ 	.word	0xffffffff


	//   ....[17]....
        /*04d0*/ 	.word	0xffffffff


	//   ....[18]....
        /*04d4*/ 	.word	0xffffffff


	//   ....[19]....
        /*04d8*/ 	.word	0xffffffff


	//   ....[20]....
        /*04dc*/ 	.word	0xffffffff


	//   ....[21]....
        /*04e0*/ 	.word	0xffffffff


	//   ....[22]....
        /*04e4*/ 	.word	0xffffffff


	//   ....[23]....
        /*04e8*/ 	.word	0xffffffff


	//   ....[24]....
        /*04ec*/ 	.word	0xffffffff


	//   ....[25]....
        /*04f0*/ 	.word	0xffffffff


	//   ....[26]....
        /*04f4*/ 	.word	0xffffffff


	//   ....[27]....
        /*04f8*/ 	.word	0xffffffff


	//   ....[28]....
        /*04fc*/ 	.word	0xffffffff


	//   ....[29]....
        /*0500*/ 	.word	0xffffffff


	//   ....[30]....
        /*0504*/ 	.word	0xffffffff


	//   ....[31]....
        /*0508*/ 	.word	0xffffffff


	//   ....[32]....
        /*050c*/ 	.word	0xffffffff


	//   ....[33]....
        /*0510*/ 	.word	0xffffffff


	//   ....[34]....
        /*0514*/ 	.word	0xffffffff


	//   ....[35]....
        /*0518*/ 	.word	0xffffffff


	//   ....[36]....
        /*051c*/ 	.word	0xffffffff


	//   ....[37]....
        /*0520*/ 	.word	0xffffffff


	//   ....[38]....
        /*0524*/ 	.word	0xffffffff


	//   ....[39]....
        /*0528*/ 	.word	0xffffffff


	//   ....[40]....
        /*052c*/ 	.word	0xffffffff


	//   ....[41]....
        /*0530*/ 	.word	0xffffffff


	//   ....[42]....
        /*0534*/ 	.word	0xffffffff


	//   ....[43]....
        /*0538*/ 	.word	0xffffffff


	//   ....[44]....
        /*053c*/ 	.word	0xffffffff


	//   ....[45]....
        /*0540*/ 	.word	0xffffffff


	//   ....[46]....
        /*0544*/ 	.word	0xffffffff


	//   ....[47]....
        /*0548*/ 	.word	0xffffffff


	//   ....[48]....
        /*054c*/ 	.word	0xffffffff


	//   ....[49]....
        /*0550*/ 	.word	0xffffffff


	//   ....[50]....
        /*0554*/ 	.word	0xffffffff


	//   ....[51]....
        /*0558*/ 	.word	0xffffffff


	//   ....[52]....
        /*055c*/ 	.word	0xffffffff


	//   ....[53]....
        /*0560*/ 	.word	0xffffffff


	//   ....[54]....
        /*0564*/ 	.word	0xffffffff


	//   ....[55]....
        /*0568*/ 	.word	0xffffffff


	//   ....[56]....
        /*056c*/ 	.word	0xffffffff


	//   ....[57]....
        /*0570*/ 	.word	0xffffffff


	//   ....[58]....
        /*0574*/ 	.word	0xffffffff


	//   ....[59]....
        /*0578*/ 	.word	0xffffffff


	//   ....[60]....
        /*057c*/ 	.word	0xffffffff


	//   ....[61]....
        /*0580*/ 	.word	0xffffffff


	//   ....[62]....
        /*0584*/ 	.word	0x0500000f


	//   ....[63]....
        /*0588*/ 	.word	0x0500000f


	//   ....[64]....
        /*058c*/ 	.word	0x0500000f


	//   ....[65]....
        /*0590*/ 	.word	0x0500000f


	//   ....[66]....
        /*0594*/ 	.word	0x0500000f


	//   ....[67]....
        /*0598*/ 	.word	0x0500000f


	//   ....[68]....
        /*059c*/ 	.word	0x0500000f


	//   ....[69]....
        /*05a0*/ 	.word	0x0500000f


	//   ....[70]....
        /*05a4*/ 	.word	0x0500000f


	//   ....[71]....
        /*05a8*/ 	.word	0x0500000f


	//   ....[72]....
        /*05ac*/ 	.word	0x0500000f


	//   ....[73]....
        /*05b0*/ 	.word	0x0500000f


	//   ....[74]....
        /*05b4*/ 	.word	0x0500000f


	//   ....[75]....
        /*05b8*/ 	.word	0x0500000f


	//   ....[76]....
        /*05bc*/ 	.word	0x0500000f


	//   ....[77]....
        /*05c0*/ 	.word	0x0500000f


	//   ....[78]....
        /*05c4*/ 	.word	0x0500000f


	//   ....[79]....
        /*05c8*/ 	.word	0x0500000f


	//   ....[80]....
        /*05cc*/ 	.word	0x0500000f


	//   ....[81]....
        /*05d0*/ 	.word	0x0500000f


	//   ....[82]....
        /*05d4*/ 	.word	0x0500000f


	//   ....[83]....
        /*05d8*/ 	.word	0x0500000f


	//   ....[84]....
        /*05dc*/ 	.word	0x0500000f


	//   ....[85]....
        /*05e0*/ 	.word	0x0500000f


	//   ....[86]....
        /*05e4*/ 	.word	0x0500000f


	//   ....[87]....
        /*05e8*/ 	.word	0x0500000f


	//   ....[88]....
        /*05ec*/ 	.word	0x0500000f


	//   ....[89]....
        /*05f0*/ 	.word	0x0500000f


	//   ....[90]....
        /*05f4*/ 	.word	0x0500000f


	//   ....[91]....
        /*05f8*/ 	.word	0x0500000f


	//   ....[92]....
        /*05fc*/ 	.word	0x0500000f


	//   ....[93]....
        /*0600*/ 	.word	0x0500000f


	//   ....[94]....
        /*0604*/ 	.word	0x0500000f


	//   ....[95]....
        /*0608*/ 	.word	0x0500000f


	//   ....[96]....
        /*060c*/ 	.word	0x0500000f


	//   ....[97]....
        /*0610*/ 	.word	0x0500000f


	//----- nvinfo : EIATTR_COOP_GROUP_INSTR_OFFSETS
	.align		4
.L_503:
        /*0614*/ 	.byte	0x04, 0x28
        /*0616*/ 	.short	(.L_505 - .L_504)


	//   ....[0]....
.L_504:
        /*0618*/ 	.word	0x00000060


	//   ....[1]....
        /*061c*/ 	.word	0x000001d0


	//   ....[2]....
        /*0620*/ 	.word	0x00000220


	//   ....[3]....
        /*0624*/ 	.word	0x00000450


	//   ....[4]....
        /*0628*/ 	.word	0x000005b0


	//   ....[5]....
        /*062c*/ 	.word	0x000006d0


	//   ....[6]....
        /*0630*/ 	.word	0x00000830


	//   ....[7]....
        /*0634*/ 	.word	0x0000adb0


	//   ....[8]....
        /*0638*/ 	.word	0x00013cc0


	//   ....[9]....
        /*063c*/ 	.word	0x00013dc0


	//   ....[10]....
        /*0640*/ 	.word	0x000143d0


	//   ....[11]....
        /*0644*/ 	.word	0x00014460


	//   ....[12]....
        /*0648*/ 	.word	0x00017840


	//   ....[13]....
        /*064c*/ 	.word	0x000178f0


	//   ....[14]....
        /*0650*/ 	.word	0x00017e40


	//   ....[15]....
        /*0654*/ 	.word	0x00017ee0


	//   ....[16]....
        /*0658*/ 	.word	0x0001a0e0


	//   ....[17]....
        /*065c*/ 	.word	0x0001a110


	//   ....[18]....
        /*0660*/ 	.word	0x0001a550


	//   ....[19]....
        /*0664*/ 	.word	0x0001a5d0


	//   ....[20]....
        /*0668*/ 	.word	0x0001d7c0


	//   ....[21]....
        /*066c*/ 	.word	0x0001d860


	//   ....[22]....
        /*0670*/ 	.word	0x0001dd90


	//   ....[23]....
        /*0674*/ 	.word	0x0001de20


	//   ....[24]....
        /*0678*/ 	.word	0x0001ecf0


	//   ....[25]....
        /*067c*/ 	.word	0x0001ed40


	//   ....[26]....
        /*0680*/ 	.word	0x0001ee30


	//   ....[27]....
        /*0684*/ 	.word	0x0001f050


	//   ....[28]....
        /*0688*/ 	.word	0x000214a0


	//   ....[29]....
        /*068c*/ 	.word	0x00021630


	//   ....[30]....
        /*0690*/ 	.word	0x00021660


	//   ....[31]....
        /*0694*/ 	.word	0x000216a0


	//   ....[32]....
        /*0698*/ 	.word	0x00021700


	//   ....[33]....
        /*069c*/ 	.word	0x00021760


	//   ....[34]....
        /*06a0*/ 	.word	0x000217b0


	//   ....[35]....
        /*06a4*/ 	.word	0x00021970


	//   ....[36]....
        /*06a8*/ 	.word	0x000219d0


	//   ....[37]....
        /*06ac*/ 	.word	0x00021a10


	//   ....[38]....
        /*06b0*/ 	.word	0x00021a50


	//   ....[39]....
        /*06b4*/ 	.word	0x00021a80


	//   ....[40]....
        /*06b8*/ 	.word	0x00021ab0


	//   ....[41]....
        /*06bc*/ 	.word	0x00021b50


	//   ....[42]....
        /*06c0*/ 	.word	0x00021bb0


	//   ....[43]....
        /*06c4*/ 	.word	0x00021c40


	//   ....[44]....
        /*06c8*/ 	.word	0x00026df0


	//   ....[45]....
        /*06cc*/ 	.word	0x00026e00


	//   ....[46]....
        /*06d0*/ 	.word	0x00026f20


	//   ....[47]....
        /*06d4*/ 	.word	0x00026f80


	//   ....[48]....
        /*06d8*/ 	.word	0x00026fc0


	//   ....[49]....
        /*06dc*/ 	.word	0x00027000


	//   ....[50]....
        /*06e0*/ 	.word	0x00027030


	//   ....[51]....
        /*06e4*/ 	.word	0x00027060


	//   ....[52]....
        /*06e8*/ 	.word	0x00027200


	//   ....[53]....
        /*06ec*/ 	.word	0x00027260


	//   ....[54]....
        /*06f0*/ 	.word	0x000272a0


	//   ....[55]....
        /*06f4*/ 	.word	0x000272e0


	//   ....[56]....
        /*06f8*/ 	.word	0x00027310


	//   ....[57]....
        /*06fc*/ 	.word	0x00027340


	//   ....[58]....
        /*0700*/ 	.word	0x00027400


	//   ....[59]....
        /*0704*/ 	.word	0x00027420


	//   ....[60]....
        /*0708*/ 	.word	0x00027490


	//   ....[61]....
        /*070c*/ 	.word	0x00027b30


	//   ....[62]....
        /*0710*/ 	.word	0x00027f70


	//   ....[63]....
        /*0714*/ 	.word	0x00028010


	//   ....[64]....
        /*0718*/ 	.word	0x000280b0


	//   ....[65]....
        /*071c*/ 	.word	0x00028150


	//   ....[66]....
        /*0720*/ 	.word	0x000281f0


	//   ....[67]....
        /*0724*/ 	.word	0x00028290


	//   ....[68]....
        /*0728*/ 	.word	0x00028330


	//   ....[69]....
        /*072c*/ 	.word	0x000283d0


	//   ....[70]....
        /*0730*/ 	.word	0x000284c0


	//   ....[71]....
        /*0734*/ 	.word	0x00028560


	//   ....[72]....
        /*0738*/ 	.word	0x00028600


	//   ....[73]....
        /*073c*/ 	.word	0x000286a0


	//   ....[74]....
        /*0740*/ 	.word	0x00028740


	//   ....[75]....
        /*0744*/ 	.word	0x000287e0


	//   ....[76]....
        /*0748*/ 	.word	0x00028880


	//   ....[77]....
        /*074c*/ 	.word	0x00028920


	//   ....[78]....
        /*0750*/ 	.word	0x00028cc0


	//   ....[79]....
        /*0754*/ 	.word	0x00028fa0


	//   ....[80]....
        /*0758*/ 	.word	0x000293c0


	//   ....[81]....
        /*075c*/ 	.word	0x00029450


	//   ....[82]....
        /*0760*/ 	.word	0x000294f0


	//   ....[83]....
        /*0764*/ 	.word	0x000295a0


	//   ....[84]....
        /*0768*/ 	.word	0x00029620


	//   ....[85]....
        /*076c*/ 	.word	0x000296a0


	//   ....[86]....
        /*0770*/ 	.word	0x00029720


	//   ....[87]....
        /*0774*/ 	.word	0x000297a0


	//   ....[88]....
        /*0778*/ 	.word	0x00029830


	//   ....[89]....
        /*077c*/ 	.word	0x000298e0


	//   ....[90]....
        /*0780*/ 	.word	0x00029960


	//   ....[91]....
        /*0784*/ 	.word	0x000299e0


	//   ....[92]....
        /*0788*/ 	.word	0x00029a60


	//   ....[93]....
        /*078c*/ 	.word	0x00029ae0


	//   ....[94]....
        /*0790*/ 	.word	0x00029b50


	//   ....[95]....
        /*0794*/ 	.word	0x00029bf0


	//   ....[96]....
        /*0798*/ 	.word	0x00029c80


	//   ....[97]....
        /*079c*/ 	.word	0x00029db0


	//----- nvinfo : EIATTR_REG_RECONFIG
	.align		4
.L_505:
        /*07a0*/ 	.byte	0x01, 0x54
	.zero		2


	//----- nvinfo : EIATTR_SYSCALL_OFFSETS
	.align		4
        /*07a4*/ 	.byte	0x04, 0x46
        /*07a6*/ 	.short	(.L_507 - .L_506)


	//   ....[0]....
.L_506:
        /*07a8*/ 	.word	0x00001c50


	//   ....[1]....
        /*07ac*/ 	.word	0x00001da0


	//   ....[2]....
        /*07b0*/ 	.word	0x0000af50


	//   ....[3]....
        /*07b4*/ 	.word	0x0000b3f0


	//   ....[4]....
        /*07b8*/ 	.word	0x00023f30


	//   ....[5]....
        /*07bc*/ 	.word	0x00024070


	//   ....[6]....
        /*07c0*/ 	.word	0x00024170


	//----- nvinfo : EIATTR_MBARRIER_INSTR_OFFSETS
	.align		4
.L_507:
        /*07c4*/ 	.byte	0x04, 0x39
        /*07c6*/ 	.short	(.L_509 - .L_508)


	//   ....[0]....
.L_508:
        /*07c8*/ 	.word	0x00000300
        /*07cc*/ 	.word	0x000000ff
        /*07d0*/ 	.word	0x0002a800
        /*07d4*/ 	.short	0x0100
        /*07d6*/ 	.byte	0x08
	.zero		1


	//   ....[1]....
        /*07d8*/ 	.word	0x00000310
        /*07dc*/ 	.word	0x000000ff
        /*07e0*/ 	.word	0x0002a820
        /*07e4*/ 	.short	0x0100
        /*07e6*/ 	.byte	0x08
	.zero		1


	//   ....[2]....
        /*07e8*/ 	.word	0x00000400
        /*07ec*/ 	.word	0x000000ff
        /*07f0*/ 	.word	0x0002a830
        /*07f4*/ 	.short	0x0100
        /*07f6*/ 	.byte	0x08
	.zero		1


	//   ....[3]....
        /*07f8*/ 	.word	0x00000410
        /*07fc*/ 	.word	0x000000ff
        /*0800*/ 	.word	0x0002a840
        /*0804*/ 	.short	0x0100
        /*0806*/ 	.byte	0x08
	.zero		1


	//   ....[4]....
        /*0808*/ 	.word	0x00000420
        /*080c*/ 	.word	0x000000ff
        /*0810*/ 	.word	0x0002a838
        /*0814*/ 	.short	0x0100
        /*0816*/ 	.byte	0x08
	.zero		1


	//   ....[5]....
        /*0818*/ 	.word	0x00000430
        /*081c*/ 	.word	0x000000ff
        /*0820*/ 	.word	0x0002a848
        /*0824*/ 	.short	0x0100
        /*0826*/ 	.byte	0x08
	.zero		1


	//   ....[6]....
        /*0828*/ 	.word	0x00000560
        /*082c*/ 	.word	0x000000ff
        /*0830*/ 	.word	0x0002a850
        /*0834*/ 	.short	0x0100
        /*0836*/ 	.byte	0x08
	.zero		1


	//   ....[7]....
        /*0838*/ 	.word	0x00000570
        /*083c*/ 	.word	0x000000ff
        /*0840*/ 	.word	0x0002a860
        /*0844*/ 	.short	0x0100
        /*0846*/ 	.byte	0x08
	.zero		1


	//   ....[8]....
        /*0848*/ 	.word	0x00000580
        /*084c*/ 	.word	0x000000ff
        /*0850*/ 	.word	0x0002a858
        /*0854*/ 	.short	0x0100
        /*0856*/ 	.byte	0x08
	.zero		1


	//   ....[9]....
        /*0858*/ 	.word	0x00000590
        /*085c*/ 	.word	0x000000ff
        /*0860*/ 	.word	0x0002a868
        /*0864*/ 	.short	0x0100
        /*0866*/ 	.byte	0x08
	.zero		1


	//   ....[10]....
        /*0868*/ 	.word	0x00000680
        /*086c*/ 	.word	0x000000ff
        /*0870*/ 	.word	0x0002a870
        /*0874*/ 	.short	0x0100
        /*0876*/ 	.byte	0x06
	.zero		1


	//   ....[11]....
        /*0878*/ 	.word	0x00000690
        /*087c*/ 	.word	0x000000ff
        /*0880*/ 	.word	0x0002a880
        /*0884*/ 	.short	0x0100
        /*0886*/ 	.byte	0x06
	.zero		1


	//   ....[12]....
        /*0888*/ 	.word	0x000006a0
        /*088c*/ 	.word	0x000000ff
        /*0890*/ 	.word	0x0002a878
        /*0894*/ 	.short	0x0100
        /*0896*/ 	.byte	0x06
	.zero		1


	//   ....[13]....
        /*0898*/ 	.word	0x000006b0
        /*089c*/ 	.word	0x000000ff
        /*08a0*/ 	.word	0x0002a888
        /*08a4*/ 	.short	0x0100
        /*08a6*/ 	.byte	0x06
	.zero		1


	//   ....[14]....
        /*08a8*/ 	.word	0x000007e0
        /*08ac*/ 	.word	0x000000ff
        /*08b0*/ 	.word	0x0002a890
        /*08b4*/ 	.short	0x0100
        /*08b6*/ 	.byte	0x08
	.zero		1


	//   ....[15]....
        /*08b8*/ 	.word	0x000007f0
        /*08bc*/ 	.word	0x000000ff
        /*08c0*/ 	.word	0x0002a8a0
        /*08c4*/ 	.short	0x0100
        /*08c6*/ 	.byte	0x08
	.zero		1


	//   ....[16]....
        /*08c8*/ 	.word	0x00000800
        /*08cc*/ 	.word	0x000000ff
        /*08d0*/ 	.word	0x0002a898
        /*08d4*/ 	.short	0x0100
        /*08d6*/ 	.byte	0x08
	.zero		1


	//   ....[17]....
        /*08d8*/ 	.word	0x00000810
        /*08dc*/ 	.word	0x000000ff
        /*08e0*/ 	.word	0x0002a8a8
        /*08e4*/ 	.short	0x0100
        /*08e6*/ 	.byte	0x08
	.zero		1


	//   ....[18]....
        /*08e8*/ 	.word	0x00000940
        /*08ec*/ 	.word	0x000000ff
        /*08f0*/ 	.word	0x0002a8b0
        /*08f4*/ 	.short	0x0100
        /*08f6*/ 	.byte	0x08
	.zero		1


	//   ....[19]....
        /*08f8*/ 	.word	0x00000950
        /*08fc*/ 	.word	0x000000ff
        /*0900*/ 	.word	0x0002a8c0
        /*0904*/ 	.short	0x0100
        /*0906*/ 	.byte	0x08
	.zero		1


	//   ....[20]....
        /*0908*/ 	.word	0x00000960
        /*090c*/ 	.word	0x000000ff
        /*0910*/ 	.word	0x0002a8b8
        /*0914*/ 	.short	0x0100
        /*0916*/ 	.byte	0x08
	.zero		1


	//   ....[21]....
        /*0918*/ 	.word	0x00000970
        /*091c*/ 	.word	0x000000ff
        /*0920*/ 	.word	0x0002a8c8
        /*0924*/ 	.short	0x0100
        /*0926*/ 	.byte	0x08
	.zero		1


	//   ....[22]....
        /*0928*/ 	.word	0x00003a00
        /*092c*/ 	.word	0x00000004
        /*0930*/ 	.word	0x0002a890
        /*0934*/ 	.short	0x010a
        /*0936*/ 	.byte	0x3f
	.zero		1


	//   ....[23]....
        /*0938*/ 	.word	0x00006dc0
        /*093c*/ 	.word	0x00000004
        /*0940*/ 	.word	0x0002a890
        /*0944*/ 	.short	0x010a
        /*0946*/ 	.byte	0x3f
	.zero		1


	//   ....[24]....
        /*0948*/ 	.word	0x00009e20
        /*094c*/ 	.word	0x00000004
        /*0950*/ 	.word	0x0002a890
        /*0954*/ 	.short	0x010a
        /*0956*/ 	.byte	0x3f
	.zero		1


	//   ....[25]....
        /*0958*/ 	.word	0x0000a210
        /*095c*/ 	.word	0x00000020
        /*0960*/ 	.word	0x00000000
        /*0964*/ 	.short	0x0101
        /*0966*/ 	.byte	0x3f
	.zero		1


	//   ....[26]....
        /*0968*/ 	.word	0x0000a250
        /*096c*/ 	.word	0x00000004
        /*0970*/ 	.word	0x0002a8b0
        /*0974*/ 	.short	0x010a
        /*0976*/ 	.byte	0x3f
	.zero		1


	//   ....[27]....
        /*0978*/ 	.word	0x0000a720
        /*097c*/ 	.word	0x00000004
        /*0980*/ 	.word	0x00000000
        /*0984*/ 	.short	0x0101
        /*0986*/ 	.byte	0x3f
	.zero		1


	//   ....[28]....
        /*0988*/ 	.word	0x0000afd0
        /*098c*/ 	.word	0x00000012
        /*0990*/ 	.word	0x0002a800
        /*0994*/ 	.short	0x010a
        /*0996*/ 	.byte	0x3f
	.zero		1


	//   ....[29]....
        /*0998*/ 	.word	0x0000b020
        /*099c*/ 	.word	0x00000012
        /*09a0*/ 	.word	0x0002a800
        /*09a4*/ 	.short	0x010a
        /*09a6*/ 	.byte	0x3f
	.zero		1


	//   ....[30]....
        /*09a8*/ 	.word	0x0000c3d0
        /*09ac*/ 	.word	0x00000012
        /*09b0*/ 	.word	0x0002a800
        /*09b4*/ 	.short	0x010a
        /*09b6*/ 	.byte	0x3f
	.zero		1


	//   ....[31]....
        /*09b8*/ 	.word	0x0000f560
        /*09bc*/ 	.word	0x00000012
        /*09c0*/ 	.word	0x0002a800
        /*09c4*/ 	.short	0x010a
        /*09c6*/ 	.byte	0x3f
	.zero		1


	//   ....[32]....
        /*09c8*/ 	.word	0x00011d70
        /*09cc*/ 	.word	0x00000004
        /*09d0*/ 	.word	0x0002a830
        /*09d4*/ 	.short	0x010a
        /*09d6*/ 	.byte	0x3f
	.zero		1


	//   ....[33]....
        /*09d8*/ 	.word	0x00011de0
        /*09dc*/ 	.word	0x00000004
        /*09e0*/ 	.word	0x0002a830
        /*09e4*/ 	.short	0x010a
        /*09e6*/ 	.byte	0x3f
	.zero		1


	//   ....[34]....
        /*09e8*/ 	.word	0x00012790
        /*09ec*/ 	.word	0x00000004
        /*09f0*/ 	.word	0x00000000
        /*09f4*/ 	.short	0x0101
        /*09f6*/ 	.byte	0x3f
	.zero		1


	//   ....[35]....
        /*09f8*/ 	.word	0x00015210
        /*09fc*/ 	.word	0x000000c0
        /*0a00*/ 	.word	0x0002a830
        /*0a04*/ 	.short	0x010a
        /*0a06*/ 	.byte	0x3f
	.zero		1


	//   ....[36]....
        /*0a08*/ 	.word	0x00015280
        /*0a0c*/ 	.word	0x000000c0
        /*0a10*/ 	.word	0x0002a830
        /*0a14*/ 	.short	0x010a
        /*0a16*/ 	.byte	0x3f
	.zero		1


	//   ....[37]....
        /*0a18*/ 	.word	0x00015e00
        /*0a1c*/ 	.word	0x0000000c
        /*0a20*/ 	.word	0x0002a850
        /*0a24*/ 	.short	0x010a
        /*0a26*/ 	.byte	0x3f
	.zero		1


	//   ....[38]....
        /*0a28*/ 	.word	0x00015ea0
        /*0a2c*/ 	.word	0x0000000c
        /*0a30*/ 	.word	0x0002a850
        /*0a34*/ 	.short	0x010a
        /*0a36*/ 	.byte	0x3f
	.zero		1


	//   ....[39]....
        /*0a38*/ 	.word	0x00016830
        /*0a3c*/ 	.word	0x000000c0
        /*0a40*/ 	.word	0x00000000
        /*0a44*/ 	.short	0x0101
        /*0a46*/ 	.byte	0x3f
	.zero		1


	//   ....[40]....
        /*0a48*/ 	.word	0x00017fa0
        /*0a4c*/ 	.word	0x00000071
        /*0a50*/ 	.word	0x00000000
        /*0a54*/ 	.short	0x0101
        /*0a56*/ 	.byte	0x3f
	.zero		1


	//   ....[41]....
        /*0a58*/ 	.word	0x00018b60
        /*0a5c*/ 	.word	0x0000000a
        /*0a60*/ 	.word	0x0002a830
        /*0a64*/ 	.short	0x010a
        /*0a66*/ 	.byte	0x3f
	.zero		1


	//   ....[42]....
        /*0a68*/ 	.word	0x00018bd0
        /*0a6c*/ 	.word	0x0000000a
        /*0a70*/ 	.word	0x0002a830
        /*0a74*/ 	.short	0x010a
        /*0a76*/ 	.byte	0x3f
	.zero		1


	//   ....[43]....
        /*0a78*/ 	.word	0x00019750
        /*0a7c*/ 	.word	0x00000014
        /*0a80*/ 	.word	0x0002a850
        /*0a84*/ 	.short	0x010a
        /*0a86*/ 	.byte	0x3f
	.zero		1


	//   ....[44]....
        /*0a88*/ 	.word	0x000197a0
        /*0a8c*/ 	.word	0x00000014
        /*0a90*/ 	.word	0x0002a850
        /*0a94*/ 	.short	0x010a
        /*0a96*/ 	.byte	0x3f
	.zero		1


	//   ....[45]....
        /*0a98*/ 	.word	0x0001ab50
        /*0a9c*/ 	.word	0x0000000d
        /*0aa0*/ 	.word	0x00000000
        /*0aa4*/ 	.short	0x0101
        /*0aa6*/ 	.byte	0x3f
	.zero		1


	//   ....[46]....
        /*0aa8*/ 	.word	0x0001ac10
        /*0aac*/ 	.word	0x0000000f
        /*0ab0*/ 	.word	0x00000000
        /*0ab4*/ 	.short	0x0101
        /*0ab6*/ 	.byte	0x3f
	.zero		1


	//   ....[47]....
        /*0ab8*/ 	.word	0x0001b170
        /*0abc*/ 	.word	0x0000000f
        /*0ac0*/ 	.word	0x0002a830
        /*0ac4*/ 	.short	0x010a
        /*0ac6*/ 	.byte	0x3f
	.zero		1


	//   ....[48]....
        /*0ac8*/ 	.word	0x0001b1e0
        /*0acc*/ 	.word	0x0000000f
        /*0ad0*/ 	.word	0x0002a830
        /*0ad4*/ 	.short	0x010a
        /*0ad6*/ 	.byte	0x3f
	.zero		1


	//   ....[49]....
        /*0ad8*/ 	.word	0x0001bd60
        /*0adc*/ 	.word	0x0000000a
        /*0ae0*/ 	.word	0x0002a850
        /*0ae4*/ 	.short	0x010a
        /*0ae6*/ 	.byte	0x3f
	.zero		1


	//   ....[50]....
        /*0ae8*/ 	.word	0x0001be00
        /*0aec*/ 	.word	0x0000000a
        /*0af0*/ 	.word	0x0002a850
        /*0af4*/ 	.short	0x010a
        /*0af6*/ 	.byte	0x3f
	.zero		1


	//   ....[51]....
        /*0af8*/ 	.word	0x0001c730
        /*0afc*/ 	.word	0x00000006
        /*0b00*/ 	.word	0x00000000
        /*0b04*/ 	.short	0x0101
        /*0b06*/ 	.byte	0x3f
	.zero		1


	//   ....[52]....
        /*0b08*/ 	.word	0x0001e280
        /*0b0c*/ 	.word	0x0000006d
        /*0b10*/ 	.word	0x00000000
        /*0b14*/ 	.short	0x0101
        /*0b16*/ 	.byte	0x3f
	.zero		1


	//   ....[53]....
        /*0b18*/ 	.word	0x0001ebe0
        /*0b1c*/ 	.word	0x0000000d
        /*0b20*/ 	.word	0x0002a850
        /*0b24*/ 	.short	0x010a
        /*0b26*/ 	.byte	0x3f
	.zero		1


	//   ....[54]....
        /*0b28*/ 	.word	0x0001ec80
        /*0b2c*/ 	.word	0x0000000d
        /*0b30*/ 	.word	0x0002a850
        /*0b34*/ 	.short	0x010a
        /*0b36*/ 	.byte	0x3f
	.zero		1


	//   ....[55]....
        /*0b38*/ 	.word	0x0001f150
        /*0b3c*/ 	.word	0x0000000c
        /*0b40*/ 	.word	0x00000000
        /*0b44*/ 	.short	0x0101
        /*0b46*/ 	.byte	0x3f
	.zero		1


	//   ....[56]....
        /*0b48*/ 	.word	0x00020400
        /*0b4c*/ 	.word	0x00000000
        /*0b50*/ 	.word	0x00000000
        /*0b54*/ 	.short	0x0101
        /*0b56*/ 	.byte	0x3f
	.zero		1


	//   ....[57]....
        /*0b58*/ 	.word	0x00022d60
        /*0b5c*/ 	.word	0x0000000b
        /*0b60*/ 	.word	0x0002a820
        /*0b64*/ 	.short	0x010a
        /*0b66*/ 	.byte	0x3f
	.zero		1


	//   ....[58]....
        /*0b68*/ 	.word	0x00022df0
        /*0b6c*/ 	.word	0x00000008
        /*0b70*/ 	.word	0x0002a8a0
        /*0b74*/ 	.short	0x010a
        /*0b76*/ 	.byte	0x3f
	.zero		1


	//   ....[59]....
        /*0b78*/ 	.word	0x00023080
        /*0b7c*/ 	.word	0x00000008
        /*0b80*/ 	.word	0x0002a8c0
        /*0b84*/ 	.short	0x010a
        /*0b86*/ 	.byte	0x3f
	.zero		1


	//   ....[60]....
        /*0b88*/ 	.word	0x000233c0
        /*0b8c*/ 	.word	0x00000008
        /*0b90*/ 	.word	0x0002a8a0
        /*0b94*/ 	.short	0x010a
        /*0b96*/ 	.byte	0x3f
	.zero		1


	//   ....[61]....
        /*0b98*/ 	.word	0x00023640
        /*0b9c*/ 	.word	0x00000008
        /*0ba0*/ 	.word	0x0002a8c0
        /*0ba4*/ 	.short	0x010a
        /*0ba6*/ 	.byte	0x3f
	.zero		1


	//   ....[62]....
        /*0ba8*/ 	.word	0x00024870
        /*0bac*/ 	.word	0x00000007
        /*0bb0*/ 	.word	0x0002a840
        /*0bb4*/ 	.short	0x010a
        /*0bb6*/ 	.byte	0x3f
	.zero		1


	//   ....[63]....
        /*0bb8*/ 	.word	0x00024e20
        /*0bbc*/ 	.word	0x0000000a
        /*0bc0*/ 	.word	0x0002a820
        /*0bc4*/ 	.short	0x010a
        /*0bc6*/ 	.byte	0x3f
	.zero		1


	//   ....[64]....
        /*0bc8*/ 	.word	0x00025170
        /*0bcc*/ 	.word	0x00000003
        /*0bd0*/ 	.word	0x0002a840
        /*0bd4*/ 	.short	0x010a
        /*0bd6*/ 	.byte	0x3f
	.zero		1


	//   ....[65]....
        /*0bd8*/ 	.word	0x00025470
        /*0bdc*/ 	.word	0x00000003
        /*0be0*/ 	.word	0x0002a860
        /*0be4*/ 	.short	0x010a
        /*0be6*/ 	.byte	0x3f
	.zero		1


	//   ....[66]....
        /*0be8*/ 	.word	0x00025a60
        /*0bec*/ 	.word	0x00000002
        /*0bf0*/ 	.word	0x0002a840
        /*0bf4*/ 	.short	0x010a
        /*0bf6*/ 	.byte	0x3f
	.zero		1


	//   ....[67]....
        /*0bf8*/ 	.word	0x00025d60
        /*0bfc*/ 	.word	0x00000002
        /*0c00*/ 	.word	0x0002a860
        /*0c04*/ 	.short	0x010a
        /*0c06*/ 	.byte	0x3f
	.zero		1


	//   ....[68]....
        /*0c08*/ 	.word	0x000262a0
        /*0c0c*/ 	.word	0x00000002
        /*0c10*/ 	.word	0x0002a840
        /*0c14*/ 	.short	0x010a
        /*0c16*/ 	.byte	0x3f
	.zero		1


	//   ....[69]....
        /*0c18*/ 	.word	0x00026590
        /*0c1c*/ 	.word	0x00000002
        /*0c20*/ 	.word	0x0002a860
        /*0c24*/ 	.short	0x010a
        /*0c26*/ 	.byte	0x3f
	.zero		1


	//   ....[70]....
        /*0c28*/ 	.word	0x00026a70
        /*0c2c*/ 	.word	0x00000003
        /*0c30*/ 	.word	0x0002a860
        /*0c34*/ 	.short	0x010a
        /*0c36*/ 	.byte	0x3f
	.zero		1


	//   ....[71]....
        /*0c38*/ 	.word	0x00027ab0
        /*0c3c*/ 	.word	0x00000000
        /*0c40*/ 	.word	0x0002a820
        /*0c44*/ 	.short	0x010a
        /*0c46*/ 	.byte	0x3f
	.zero		1


	//   ....[72]....
        /*0c48*/ 	.word	0x00027c60
        /*0c4c*/ 	.word	0x00000006
        /*0c50*/ 	.word	0x00000000
        /*0c54*/ 	.short	0x010a
        /*0c56*/ 	.byte	0x3f
	.zero		1


	//   ....[73]....
        /*0c58*/ 	.word	0x00027cd0
        /*0c5c*/ 	.word	0x00000007
        /*0c60*/ 	.word	0x00000000
        /*0c64*/ 	.short	0x010a
        /*0c66*/ 	.byte	0x3f
	.zero		1


	//   ....[74]....
        /*0c68*/ 	.word	0x00027d40
        /*0c6c*/ 	.word	0x00000004
        /*0c70*/ 	.word	0x00000000
        /*0c74*/ 	.short	0x010a
        /*0c76*/ 	.byte	0x3f
	.zero		1


	//   ....[75]....
        /*0c78*/ 	.word	0x00027d70
        /*0c7c*/ 	.word	0x00000003
        /*0c80*/ 	.word	0x00000000
        /*0c84*/ 	.short	0x010a
        /*0c86*/ 	.byte	0x3f
	.zero		1


	//   ....[76]....
        /*0c88*/ 	.word	0x00027dd0
        /*0c8c*/ 	.word	0x00000004
        /*0c90*/ 	.word	0x0002a890
        /*0c94*/ 	.short	0x010a
        /*0c96*/ 	.byte	0x3f
	.zero		1


	//   ....[77]....
        /*0c98*/ 	.word	0x00027e20
        /*0c9c*/ 	.word	0x00000004
        /*0ca0*/ 	.word	0x0002a890
        /*0ca4*/ 	.short	0x010a
        /*0ca6*/ 	.byte	0x3f
	.zero		1


	//   ....[78]....
        /*0ca8*/ 	.word	0x00027e70
        /*0cac*/ 	.word	0x00000004
        /*0cb0*/ 	.word	0x0002a890
        /*0cb4*/ 	.short	0x010a
        /*0cb6*/ 	.byte	0x3f
	.zero		1


	//   ....[79]....
        /*0cb8*/ 	.word	0x00027ec0
        /*0cbc*/ 	.word	0x00000004
        /*0cc0*/ 	.word	0x0002a8b0
        /*0cc4*/ 	.short	0x010a
        /*0cc6*/ 	.byte	0x3f
	.zero		1


	//   ....[80]....
        /*0cc8*/ 	.word	0x00028410
        /*0ccc*/ 	.word	0x00000012
        /*0cd0*/ 	.word	0x0002a800
        /*0cd4*/ 	.short	0x010a
        /*0cd6*/ 	.byte	0x3f
	.zero		1


	//   ....[81]....
        /*0cd8*/ 	.word	0x00028960
        /*0cdc*/ 	.word	0x00000012
        /*0ce0*/ 	.word	0x0002a800
        /*0ce4*/ 	.short	0x010a
        /*0ce6*/ 	.byte	0x3f
	.zero		1


	//   ....[82]....
        /*0ce8*/ 	.word	0x000289b0
        /*0cec*/ 	.word	0x00000004
        /*0cf0*/ 	.word	0x0002a830
        /*0cf4*/ 	.short	0x010a
        /*0cf6*/ 	.byte	0x3f
	.zero		1


	//   ....[83]....
        /*0cf8*/ 	.word	0x00028a00
        /*0cfc*/ 	.word	0x000000c0
        /*0d00*/ 	.word	0x0002a830
        /*0d04*/ 	.short	0x010a
        /*0d06*/ 	.byte	0x3f
	.zero		1


	//   ....[84]....
        /*0d08*/ 	.word	0x00028a50
        /*0d0c*/ 	.word	0x0000000c
        /*0d10*/ 	.word	0x0002a850
        /*0d14*/ 	.short	0x010a
        /*0d16*/ 	.byte	0x3f
	.zero		1


	//   ....[85]....
        /*0d18*/ 	.word	0x00028aa0
        /*0d1c*/ 	.word	0x0000000a
        /*0d20*/ 	.word	0x0002a830
        /*0d24*/ 	.short	0x010a
        /*0d26*/ 	.byte	0x3f
	.zero		1


	//   ....[86]....
        /*0d28*/ 	.word	0x00028af0
        /*0d2c*/ 	.word	0x00000014
        /*0d30*/ 	.word	0x0002a850
        /*0d34*/ 	.short	0x010a
        /*0d36*/ 	.byte	0x3f
	.zero		1


	//   ....[87]....
        /*0d38*/ 	.word	0x00028b40
        /*0d3c*/ 	.word	0x0000000f
        /*0d40*/ 	.word	0x0002a830
        /*0d44*/ 	.short	0x010a
        /*0d46*/ 	.byte	0x3f
	.zero		1


	//   ....[88]....
        /*0d48*/ 	.word	0x00028b90
        /*0d4c*/ 	.word	0x0000000a
        /*0d50*/ 	.word	0x0002a850
        /*0d54*/ 	.short	0x010a
        /*0d56*/ 	.byte	0x3f
	.zero		1


	//   ....[89]....
        /*0d58*/ 	.word	0x00028be0
        /*0d5c*/ 	.word	0x0000000d
        /*0d60*/ 	.word	0x0002a850
        /*0d64*/ 	.short	0x010a
        /*0d66*/ 	.byte	0x3f
	.zero		1


	//   ....[90]....
        /*0d68*/ 	.word	0x00028d80
        /*0d6c*/ 	.word	0x0000000b
        /*0d70*/ 	.word	0x0002a820
        /*0d74*/ 	.short	0x010a
        /*0d76*/ 	.byte	0x3f
	.zero		1


	//   ....[91]....
        /*0d78*/ 	.word	0x00028dd0
        /*0d7c*/ 	.word	0x00000008
        /*0d80*/ 	.word	0x0002a8a0
        /*0d84*/ 	.short	0x010a
        /*0d86*/ 	.byte	0x3f
	.zero		1


	//   ....[92]....
        /*0d88*/ 	.word	0x00028e20
        /*0d8c*/ 	.word	0x00000008
        /*0d90*/ 	.word	0x0002a8c0
        /*0d94*/ 	.short	0x010a
        /*0d96*/ 	.byte	0x3f
	.zero		1


	//   ....[93]....
        /*0d98*/ 	.word	0x00028e70
        /*0d9c*/ 	.word	0x00000008
        /*0da0*/ 	.word	0x0002a8a0
        /*0da4*/ 	.short	0x010a
        /*0da6*/ 	.byte	0x3f
	.zero		1


	//   ....[94]....
        /*0da8*/ 	.word	0x00028ec0
        /*0dac*/ 	.word	0x00000008
        /*0db0*/ 	.word	0x0002a8c0
        /*0db4*/ 	.short	0x010a
        /*0db6*/ 	.byte	0x3f
	.zero		1


	//   ....[95]....
        /*0db8*/ 	.word	0x00029060
        /*0dbc*/ 	.word	0x00000007
        /*0dc0*/ 	.word	0x0002a840
        /*0dc4*/ 	.short	0x010a
        /*0dc6*/ 	.byte	0x3f
	.zero		1


	//   ....[96]....
        /*0dc8*/ 	.word	0x000290e0
        /*0dcc*/ 	.word	0x00000003
        /*0dd0*/ 	.word	0x0002a820
        /*0dd4*/ 	.short	0x010a
        /*0dd6*/ 	.byte	0x3f
	.zero		1


	//   ....[97]....
        /*0dd8*/ 	.word	0x00029130
        /*0ddc*/ 	.word	0x00000003
        /*0de0*/ 	.word	0x0002a840
        /*0de4*/ 	.short	0x010a
        /*0de6*/ 	.byte	0x3f
	.zero		1


	//   ....[98]....
        /*0de8*/ 	.word	0x00029180
        /*0dec*/ 	.word	0x00000003
        /*0df0*/ 	.word	0x0002a860
        /*0df4*/ 	.short	0x010a
        /*0df6*/ 	.byte	0x3f
	.zero		1


	//   ....[99]....
        /*0df8*/ 	.word	0x000291d0
        /*0dfc*/ 	.word	0x00000002
        /*0e00*/ 	.word	0x0002a840
        /*0e04*/ 	.short	0x010a
        /*0e06*/ 	.byte	0x3f
	.zero		1


	//   ....[100]....
        /*0e08*/ 	.word	0x00029220
        /*0e0c*/ 	.word	0x00000002
        /*0e10*/ 	.word	0x0002a860
        /*0e14*/ 	.short	0x010a
        /*0e16*/ 	.byte	0x3f
	.zero		1


	//   ....[101]....
        /*0e18*/ 	.word	0x00029270
        /*0e1c*/ 	.word	0x00000002
        /*0e20*/ 	.word	0x0002a840
        /*0e24*/ 	.short	0x010a
        /*0e26*/ 	.byte	0x3f
	.zero		1


	//   ....[102]....
        /*0e28*/ 	.word	0x000292c0
        /*0e2c*/ 	.word	0x00000002
        /*0e30*/ 	.word	0x0002a860
        /*0e34*/ 	.short	0x010a
        /*0e36*/ 	.byte	0x3f
	.zero		1


	//   ....[103]....
        /*0e38*/ 	.word	0x00029310
        /*0e3c*/ 	.word	0x00000003
        /*0e40*/ 	.word	0x0002a860
        /*0e44*/ 	.short	0x010a
        /*0e46*/ 	.byte	0x3f
	.zero		1


	//   ....[104]....
        /*0e48*/ 	.word	0x00029cd0
        /*0e4c*/ 	.word	0x00000000
        /*0e50*/ 	.word	0x0002a820
        /*0e54*/ 	.short	0x010a
        /*0e56*/ 	.byte	0x3f
	.zero		1


	//   ....[105]....
        /*0e58*/ 	.word	0x00029e70
        /*0e5c*/ 	.word	0x00000006
        /*0e60*/ 	.word	0x00000000
        /*0e64*/ 	.short	0x010a
        /*0e66*/ 	.byte	0x3f
	.zero		1


	//   ....[106]....
        /*0e68*/ 	.word	0x00029ec0
        /*0e6c*/ 	.word	0x00000007
        /*0e70*/ 	.word	0x00000000
        /*0e74*/ 	.short	0x010a
        /*0e76*/ 	.byte	0x3f
	.zero		1


	//   ....[107]....
        /*0e78*/ 	.word	0x00029f10
        /*0e7c*/ 	.word	0x00000004
        /*0e80*/ 	.word	0x00000000
        /*0e84*/ 	.short	0x010a
        /*0e86*/ 	.byte	0x3f
	.zero		1


	//----- nvinfo : EIATTR_NUM_MBARRIERS
	.align		4
.L_509:
        /*0e88*/ 	.byte	0x03, 0x38
        /*0e8a*/ 	.short	0x0016


	//----- nvinfo : EIATTR_EXIT_INSTR_OFFSETS
	.align		4
        /*0e8c*/ 	.byte	0x04, 0x1c
        /*0e8e*/ 	.short	(.L_511 - .L_510)


	//   ....[0]....
.L_510:
        /*0e90*/ 	.word	0x00027dc0


	//----- nvinfo : EIATTR_MAX_THREADS
	.align		4
.L_511:
        /*0e94*/ 	.byte	0x04, 0x05
        /*0e96*/ 	.short	(.L_513 - .L_512)
.L_512:
        /*0e98*/ 	.word	0x00000180
        /*0e9c*/ 	.word	0x00000001
        /*0ea0*/ 	.word	0x00000001


	//----- nvinfo : EIATTR_CRS_STACK_SIZE
	.align		4
.L_513:
        /*0ea4*/ 	.byte	0x04, 0x1e
        /*0ea6*/ 	.short	(.L_515 - .L_514)
.L_514:
        /*0ea8*/ 	.word	0x00000000


	//----- nvinfo : EIATTR_CBANK_PARAM_SIZE
	.align		4
.L_515:
        /*0eac*/ 	.byte	0x03, 0x19
        /*0eae*/ 	.short	0x0a70


	//----- nvinfo : EIATTR_PARAM_CBANK
	.align		4
        /*0eb0*/ 	.byte	0x04, 0x0a
        /*0eb2*/ 	.short	(.L_517 - .L_516)
	.align		4
.L_516:
        /*0eb4*/ 	.word	index@(.nv.constant0._ZN7cutlass13device_kernelIN5flash11enable_sm90INS1_16FlashAttnFwdSm90INS1_25CollectiveMainloopFwdSm90ILi2EN4cute5tupleIJNS5_1CILi1EEES8_S8_EEENS6_IJNS7_ILi128EEENS7_ILi96EEENS7_ILi192EEEEEELi128ENS_6half_tEfNS_4arch4Sm90ELb0ELb1ELb1ELb1ELb0ELb1ELb0ELb1ELb1ELb0ELb0ELb0EEENS1_21CollectiveEpilogueFwdINS6_IJSA_SA_SB_EEES9_SE_SG_Li256ELb1ELb0ELb0ELb0EEENS1_36VarlenDynamicPersistentTileSchedulerILi128ELi96ELi256ELi32ELb0ELb0ELb1ELb1ELb0ELb1EEEEEEEEEvNT_6ParamsE)
        /*0eb8*/ 	.short	0x0210
        /*0eba*/ 	.short	0x0a70


	//----- nvinfo : EIATTR_SW_WAR
	.align		4
.L_517:
        /*0ebc*/ 	.byte	0x04, 0x36
        /*0ebe*/ 	.short	(.L_519 - .L_518)
.L_518:
        /*0ec0*/ 	.word	0x00000008
.L_519:


//--------------------- .nv.info._ZN7cutlass13device_kernelIN5flash11enable_sm90INS1_16FlashAttnFwdSm90INS1_25CollectiveMainloopFwdSm90ILi2EN4cute5tupleIJNS5_1CILi1EEES8_S8_EEENS6_IJNS7_ILi128EEESA_NS7_ILi192EEEEEELi128ENS_6half_tEfNS_4arch4Sm90ELb1ELb0ELb1ELb0ELb0ELb0ELb0ELb1ELb1ELb0ELb0ELb0EEENS1_21CollectiveEpilogueFwdINS6_IJSA_SA_SA_EEES9_SD_SF_Li256ELb0ELb0ELb0ELb0EEENS1_30DynamicPersistentTileSchedulerILi256ELi32ELb0ELb0ELb1EEEEEEEEEvNT_6ParamsE --------------------------
	.section	.nv.info._ZN7cutlass13device_kernelIN5flash11enable_sm90INS1_16FlashAttnFwdSm90INS1_25CollectiveMainloopFwdSm90ILi2EN4cute5tupleIJNS5_1CILi1EEES8_S8_EEENS6_IJNS7_ILi128EEESA_NS7_ILi192EEEEEELi128ENS_6half_tEfNS_4arch4Sm90ELb1ELb0ELb1ELb0ELb0ELb0ELb0ELb1ELb1ELb0ELb0ELb0EEENS1_21CollectiveEpilogueFwdINS6_IJSA_SA_SA_EEES9_SD_SF_Li256ELb0ELb0ELb0ELb0EEENS1_30DynamicPersistentTileSchedulerILi256ELi32ELb0ELb0ELb1EEEEEEEEEvNT_6ParamsE,"",@"SHT_CUDA_INFO"
	.sectionflags	@""
	.align	4


	//----- nvinfo : EIATTR_CUDA_API_VERSION
	.align		4
        /*0000*/ 	.byte	0x04, 0x37
        /*0002*/ 	.short	(.L_521 - .L_520)
.L_520:
        /*0004*/ 	.word	0x00000082


	//----- nvinfo : EIATTR_KPARAM_INFO
	.align		4
.L_521:
        /*0008*/ 	.byte	0x04, 0x17
        /*000a*/ 	.short	(.L_523 - .L_522)
.L_522:
        /*000c*/ 	.word	0x00000000
        /*0010*/ 	.short	0x0000
        /*0012*/ 	.short	0x0070
        /*0014*/ 	.byte	0x00, 0xf0, 0x01, 0x2e


	//----- nvinfo : EIATTR_SPARSE_MMA_MASK
	.align		4
.L_523:
        /*0018*/ 	.byte	0x03, 0x50
        /*001a*/ 	.short	0x0000


	//----- nvinfo : EIATTR_MAXREG_COUNT
	.align		4
        /*001c*/ 	.byte	0x03, 0x1b
        /*001e*/ 	.short	0x00a8


	//----- nvinfo : EIATTR_NUM_BARRIERS
	.align		4
        /*0020*/ 	.byte	0x02, 0x4c
        /*0022*/ 	.byte	0x09
	.zero		1


	//----- nvinfo : EIATTR_EXTERNS
	.align		4
        /*0024*/ 	.byte	0x04, 0x0f
        /*0026*/ 	.short	(.L_525 - .L_524)


	//   ....[0]....
	.align		4
.L_524:
        /*0028*/ 	.word	index@(__assertfail)


	//----- nvinfo : EIATTR_ANNOTATIONS
	.align		4
.L_525:
        /*002c*/ 	.byte	0x04, 0x55
        /*002e*/ 	.short	(.L_527 - .L_526)


	//   ....[0]....
.L_526:
        /*0030*/ 	.word	0x00000001
        /*0034*/ 	.byte	0x70, 0x09, 0x00, 0x00, 0x01, 0x00, 0x00, 0x00, 0x40, 0x0a, 0x00, 0x00, 0x01, 0x00, 0x00, 0x00
        /*0044*/ 	.byte	0x00, 0xf3, 0x00, 0x00


	//----- nvinfo : EIATTR_MERCURY_ISA_VERSION
	.align		4
.L_527:
        /*0048*/ 	.byte	0x03, 0x5f
        /*004a*/ 	.short	0x0101


	//----- nvinfo : EIATTR_INT_WARP_WIDE_INSTR_OFFSETS
	.align		4
        /*004c*/ 	.byte	0x04, 0x31
        /*004e*/ 	.short	(.L_529 - .L_528)


	//   ....[0]....
.L_528:
        /*0050*/ 	.word	0x00000190


	//   ....[1]....
        /*0054*/ 	.word	0x000001c0


	//   ....[2]....
        /*0058*/ 	.word	0x000001d0


	//   ....[3]....
        /*005c*/ 	.word	0x0000cae0


	//   ....[4]....
        /*0060*/ 	.word	0x0000cb80


	//   ....[5]....
        /*0064*/ 	.word	0x0000d0e0


	//   ....[6]....
        /*0068*/ 	.word	0x0000ed40


	//   ....[7]....
        /*006c*/ 	.word	0x0000ede0


	//----- nvinfo : EIATTR_COOP_GROUP_MASK_REGIDS
	.align		4
.L_529:
        /*0070*/ 	.byte	0x04, 0x29
        /*0072*/ 	.short	(.L_531 - .L_530)


	//   ....[0]....
.L_530:
        /*0074*/ 	.word	0xffffffff


	//   ....[1]....
        /*0078*/ 	.word	0xffffffff


	//   ....[2]....
        /*007c*/ 	.word	0xffffffff


	//   ....[3]....
        /*0080*/ 	.word	0xffffffff


	//   ....[4]....
        /*0084*/ 	.word	0xffffffff


	//   ....[5]....
        /*0088*/ 	.word	0xffffffff


	//   ....[6]....
        /*008c*/ 	.word	0xffffffff


	//   ....[7]....
        /*0090*/ 	.word	0xffffffff


	//   ....[8]....
        /*0094*/ 	.word	0xffffffff


	//   ....[9]....
        /*0098*/ 	.word	0xffffffff


	//   ....[10]....
        /*009c*/ 	.word	0xffffffff


	//   ....[11]....
        /*00a0*/ 	.word	0xffffffff


	//   ....[12]....
        /*00a4*/ 	.word	0xffffffff


	//   ....[13]....
        /*00a8*/ 	.word	0xffffffff


	//   ....[14]....
        /*00ac*/ 	.word	0xffffffff


	//   ....[15]....
        /*00b0*/ 	.word	0xffffffff


	//   ....[16]....
        /*00b4*/ 	.word	0xffffffff


	//   ....[17]....
        /*00b8*/ 	.word	0xffffffff


	//   ....[18]....
        /*00bc*/ 	.word	0xffffffff


	//   ....[19]....
        /*00c0*/ 	.word	0xffffffff


	//   ....[20]....
        /*00c4*/ 	.word	0xffffffff


	//   ....[21]....
        /*00c8*/ 	.word	0xffffffff


	//   ....[22]....
        /*00cc*/ 	.word	0xffffffff


	//   ....[23]....
        /*00d0*/ 	.word	0xffffffff


	//   ....[24]....
        /*00d4*/ 	.word	0xffffffff


	//   ....[25]....
        /*00d8*/ 	.word	0xffffffff


	//   ....[26]....
        /*00dc*/ 	.word	0xffffffff


	//   ....[27]....
        /*00e0*/ 	.word	0xffffffff


	//   ....[28]....
        /*00e4*/ 	.word	0x0500000f


	//   ....[29]....
        /*00e8*/ 	.word	0x0500000f


	//----- nvinfo : EIATTR_COOP_GROUP_INSTR_OFFSETS
	.align		4
.L_531:
        /*00ec*/ 	.byte	0x04, 0x28
        /*00ee*/ 	.short	(.L_533 - .L_532)


	//   ....[0]....
.L_532:
        /*00f0*/ 	.word	0x00000060


	//   ....[1]....
        /*00f4*/ 	.word	0x000001a0


	//   ....[2]....
        /*00f8*/ 	.word	0x000001f0


	//   ....[3]....
        /*00fc*/ 	.word	0x000003e0


	//   ....[4]....
        /*0100*/ 	.word	0x00000540


	//   ....[5]....
        /*0104*/ 	.word	0x00000660


	//   ....[6]....
        /*0108*/ 	.word	0x000007c0


	//   ....[7]....
        /*010c*/ 	.word	0x00001420


	//   ....[8]....
        /*0110*/ 	.word	0x00002e20


	//   ....[9]....
        /*0114*/ 	.word	0x00002e90


	//   ....[10]....
        /*0118*/ 	.word	0x000038d0


	//   ....[11]....
        /*011c*/ 	.word	0x00003940


	//   ....[12]....
        /*0120*/ 	.word	0x000065a0


	//   ....[13]....
        /*0124*/ 	.word	0x000066a0


	//   ....[14]....
        /*0128*/ 	.word	0x00006db0


	//   ....[15]....
        /*012c*/ 	.word	0x00006e00


	//   ....[16]....
        /*0130*/ 	.word	0x000092f0


	//   ....[17]....
        /*0134*/ 	.word	0x00009340


	//   ....[18]....
        /*0138*/ 	.word	0x000095c0


	//   ....[19]....
        /*013c*/ 	.word	0x00009640


	//   ....[20]....
        /*0140*/ 	.word	0x0000a970


	//   ....[21]....
        /*0144*/ 	.word	0x0000a9a0


	//   ....[22]....
        /*0148*/ 	.word	0x0000aaa0


	//   ....[23]....
        /*014c*/ 	.word	0x0000aac0


	//   ....[24]....
        /*0150*/ 	.word	0x0000b900


	//   ....[25]....
        /*0154*/ 	.word	0x0000c570


	//   ....[26]....
        /*0158*/ 	.word	0x0000f0f0


	//   ....[27]....
        /*015c*/ 	.word	0x0000f2a0


	//   ....[28]....
        /*0160*/ 	.word	0x0000f830


	//   ....[29]....
        /*0164*/ 	.word	0x0000fc10


	//----- nvinfo : EIATTR_REG_RECONFIG
	.align		4
.L_533:
        /*0168*/ 	.byte	0x01, 0x54
	.zero		2


	//----- nvinfo : EIATTR_SYSCALL_OFFSETS
	.align		4
        /*016c*/ 	.byte	0x04, 0x46
        /*016e*/ 	.short	(.L_535 - .L_534)


	//   ....[0]....
.L_534:
        /*0170*/ 	.word	0x000015d0


	//   ....[1]....
        /*0174*/ 	.word	0x0000cd10


	//   ....[2]....
        /*0178*/ 	.word	0x0000ce50


	//   ....[3]....
        /*017c*/ 	.word	0x0000cf50


	//----- nvinfo : EIATTR_MBARRIER_INSTR_OFFSETS
	.align		4
.L_535:
        /*0180*/ 	.byte	0x04, 0x39
        /*0182*/ 	.short	(.L_537 - .L_536)


	//   ....[0]....
.L_536:
        /*0184*/ 	.word	0x00000290
        /*0188*/ 	.word	0x000000ff
        /*018c*/ 	.word	0x00034800
        /*0190*/ 	.short	0x0100
        /*0192*/ 	.byte	0x06
	.zero		1


	//   ....[1]....
        /*0194*/ 	.word	0x000002a0
        /*0198*/ 	.word	0x000000ff
        /*019c*/ 	.word	0x00034820
        /*01a0*/ 	.short	0x0100
        /*01a2*/ 	.byte	0x06
	.zero		1


	//   ....[2]....
        /*01a4*/ 	.word	0x00000390
        /*01a8*/ 	.word	0x000000ff
        /*01ac*/ 	.word	0x00034830
        /*01b0*/ 	.short	0x0100
        /*01b2*/ 	.byte	0x08
	.zero		1


	//   ....[3]....
        /*01b4*/ 	.word	0x000003a0
        /*01b8*/ 	.word	0x000000ff
        /*01bc*/ 	.word	0x00034840
        /*01c0*/ 	.short	0x0100
        /*01c2*/ 	.byte	0x08
	.zero		1


	//   ....[4]....
        /*01c4*/ 	.word	0x000003b0
        /*01c8*/ 	.word	0x000000ff
        /*01cc*/ 	.word	0x00034838
        /*01d0*/ 	.short	0x0100
        /*01d2*/ 	.byte	0x08
	.zero		1


	//   ....[5]....
        /*01d4*/ 	.word	0x000003c0
        /*01d8*/ 	.word	0x000000ff
        /*01dc*/ 	.word	0x00034848
        /*01e0*/ 	.short	0x0100
        /*01e2*/ 	.byte	0x08
	.zero		1


	//   ....[6]....
        /*01e4*/ 	.word	0x000004f0
        /*01e8*/ 	.word	0x000000ff
        /*01ec*/ 	.word	0x00034850
        /*01f0*/ 	.short	0x0100
        /*01f2*/ 	.byte	0x08
	.zero		1


	//   ....[7]....
        /*01f4*/ 	.word	0x00000500
        /*01f8*/ 	.word	0x000000ff
        /*01fc*/ 	.word	0x00034860
        /*0200*/ 	.short	0x0100
        /*0202*/ 	.byte	0x08
	.zero		1


	//   ....[8]....
        /*0204*/ 	.word	0x00000510
        /*0208*/ 	.word	0x000000ff
        /*020c*/ 	.word	0x00034858
        /*0210*/ 	.short	0x0100
        /*0212*/ 	.byte	0x08
	.zero		1


	//   ....[9]....
        /*0214*/ 	.word	0x00000520
        /*0218*/ 	.word	0x000000ff
        /*021c*/ 	.word	0x00034868
        /*0220*/ 	.short	0x0100
        /*0222*/ 	.byte	0x08
	.zero		1


	//   ....[10]....
        /*0224*/ 	.word	0x00000610
        /*0228*/ 	.word	0x000000ff
        /*022c*/ 	.word	0x00034870
        /*0230*/ 	.short	0x0100
        /*0232*/ 	.byte	0x06
	.zero		1


	//   ....[11]....
        /*0234*/ 	.word	0x00000620
        /*0238*/ 	.word	0x000000ff
        /*023c*/ 	.word	0x00034880
        /*0240*/ 	.short	0x0100
        /*0242*/ 	.byte	0x06
	.zero		1


	//   ....[12]....
        /*0244*/ 	.word	0x00000630
        /*0248*/ 	.word	0x000000ff
        /*024c*/ 	.word	0x00034878
        /*0250*/ 	.short	0x0100
        /*0252*/ 	.byte	0x06
	.zero		1


	//   ....[13]....
        /*0254*/ 	.word	0x00000640
        /*0258*/ 	.word	0x000000ff
        /*025c*/ 	.word	0x00034888
        /*0260*/ 	.short	0x0100
        /*0262*/ 	.byte	0x06
	.zero		1


	//   ....[14]....
        /*0264*/ 	.word	0x00000770
        /*0268*/ 	.word	0x000000ff
        /*026c*/ 	.word	0x00034890
        /*0270*/ 	.short	0x0100
        /*0272*/ 	.byte	0x08
	.zero		1


	//   ....[15]....
        /*0274*/ 	.word	0x00000780
        /*0278*/ 	.word	0x000000ff
        /*027c*/ 	.word	0x000348a0
        /*0280*/ 	.short	0x0100
        /*0282*/ 	.byte	0x08
	.zero		1


	//   ....[16]....
        /*0284*/ 	.word	0x00000790
        /*0288*/ 	.word	0x000000ff
        /*028c*/ 	.word	0x00034898
        /*0290*/ 	.short	0x0100
        /*0292*/ 	.byte	0x08
	.zero		1


	//   ....[17]....
        /*0294*/ 	.word	0x000007a0
        /*0298*/ 	.word	0x000000ff
        /*029c*/ 	.word	0x000348a8
        /*02a0*/ 	.short	0x0100
        /*02a2*/ 	.byte	0x08
	.zero		1


	//   ....[18]....
        /*02a4*/ 	.word	0x000008d0
        /*02a8*/ 	.word	0x000000ff
        /*02ac*/ 	.word	0x000348b0
        /*02b0*/ 	.short	0x0100
        /*02b2*/ 	.byte	0x08
	.zero		1


	//   ....[19]....
        /*02b4*/ 	.word	0x000008e0
        /*02b8*/ 	.word	0x000000ff
        /*02bc*/ 	.word	0x000348c0
        /*02c0*/ 	.short	0x0100
        /*02c2*/ 	.byte	0x08
	.zero		1


	//   ....[20]....
        /*02c4*/ 	.word	0x000008f0
        /*02c8*/ 	.word	0x000000ff
        /*02cc*/ 	.word	0x000348b8
        /*02d0*/ 	.short	0x0100
        /*02d2*/ 	.byte	0x08
	.zero		1


	//   ....[21]....
        /*02d4*/ 	.word	0x00000900
        /*02d8*/ 	.word	0x000000ff
        /*02dc*/ 	.word	0x000348c8
        /*02e0*/ 	.short	0x0100
        /*02e2*/ 	.byte	0x08
	.zero		1


	//   ....[22]....
        /*02e4*/ 	.word	0x00001670
        /*02e8*/ 	.word	0x000000ff
        /*02ec*/ 	.word	0x00034800
        /*02f0*/ 	.short	0x010a
        /*02f2*/ 	.byte	0x26
	.zero		1


	//   ....[23]....
        /*02f4*/ 	.word	0x000016f0
        /*02f8*/ 	.word	0x00000000
        /*02fc*/ 	.word	0x00034830
        /*0300*/ 	.short	0x010a
        /*0302*/ 	.byte	0x3f
	.zero		1


	//   ....[24]....
        /*0304*/ 	.word	0x00001760
        /*0308*/ 	.word	0x00000000
        /*030c*/ 	.word	0x00034830
        /*0310*/ 	.short	0x010a
        /*0312*/ 	.byte	0x3f
	.zero		1


	//   ....[25]....
        /*0314*/ 	.word	0x00002910
        /*0318*/ 	.word	0x00000000
        /*031c*/ 	.word	0x00000000
        /*0320*/ 	.short	0x0101
        /*0322*/ 	.byte	0x3f
	.zero		1


	//   ....[26]....
        /*0324*/ 	.word	0x000049b0
        /*0328*/ 	.word	0x000000ff
        /*032c*/ 	.word	0x00034830
        /*0330*/ 	.short	0x010a
        /*0332*/ 	.byte	0x25
	.zero		1


	//   ....[27]....
        /*0334*/ 	.word	0x000049f0
        /*0338*/ 	.word	0x000000ff
        /*033c*/ 	.word	0x00034830
        /*0340*/ 	.short	0x010a
        /*0342*/ 	.byte	0x25
	.zero		1


	//   ....[28]....
        /*0344*/ 	.word	0x000052b0
        /*0348*/ 	.word	0x000000ff
        /*034c*/ 	.word	0x00034850
        /*0350*/ 	.short	0x010a
        /*0352*/ 	.byte	0x06
	.zero		1


	//   ....[29]....
        /*0354*/ 	.word	0x000052f0
        /*0358*/ 	.word	0x000000ff
        /*035c*/ 	.word	0x00034850
        /*0360*/ 	.short	0x010a
        /*0362*/ 	.byte	0x06
	.zero		1


	//   ....[30]....
        /*0364*/ 	.word	0x00007580
        /*0368*/ 	.word	0x00000003
        /*036c*/ 	.word	0x00000000
        /*0370*/ 	.short	0x0101
        /*0372*/ 	.byte	0x3f
	.zero		1


	//   ....[31]....
        /*0374*/ 	.word	0x000075b0
        /*0378*/ 	.word	0x00000037
        /*037c*/ 	.word	0x00000000
        /*0380*/ 	.short	0x0101
        /*0382*/ 	.byte	0x3f
	.zero		1


	//   ....[32]....
        /*0384*/ 	.word	0x00007c20
        /*0388*/ 	.word	0x000000ff
        /*038c*/ 	.word	0x00034830
        /*0390*/ 	.short	0x010a
        /*0392*/ 	.byte	0x06
	.zero		1


	//   ....[33]....
        /*0394*/ 	.word	0x00007c60
        /*0398*/ 	.word	0x000000ff
        /*039c*/ 	.word	0x00034830
        /*03a0*/ 	.short	0x010a
        /*03a2*/ 	.byte	0x06
	.zero		1


	//   ....[34]....
        /*03a4*/ 	.word	0x00008520
        /*03a8*/ 	.word	0x000000ff
        /*03ac*/ 	.word	0x00034850
        /*03b0*/ 	.short	0x010a
        /*03b2*/ 	.byte	0x06
	.zero		1


	//   ....[35]....
        /*03b4*/ 	.word	0x00008560
        /*03b8*/ 	.word	0x000000ff
        /*03bc*/ 	.word	0x00034850
        /*03c0*/ 	.short	0x010a
        /*03c2*/ 	.byte	0x06
	.zero		1


	//   ....[36]....
        /*03c4*/ 	.word	0x00009ee0
        /*03c8*/ 	.word	0x00000025
        /*03cc*/ 	.word	0x00000000
        /*03d0*/ 	.short	0x0101
        /*03d2*/ 	.byte	0x3f
	.zero		1


	//   ....[37]....
        /*03d4*/ 	.word	0x00009f30
        /*03d8*/ 	.word	0x0000002e
        /*03dc*/ 	.word	0x00000000
        /*03e0*/ 	.short	0x0101
        /*03e2*/ 	.byte	0x3f
	.zero		1


	//   ....[38]....
        /*03e4*/ 	.word	0x0000a8e0
        /*03e8*/ 	.word	0x000000ff
        /*03ec*/ 	.word	0x00034850
        /*03f0*/ 	.short	0x010a
        /*03f2*/ 	.byte	0x05
	.zero		1


	//   ....[39]....
        /*03f4*/ 	.word	0x0000a920
        /*03f8*/ 	.word	0x000000ff
        /*03fc*/ 	.word	0x00034850
        /*0400*/ 	.short	0x010a
        /*0402*/ 	.byte	0x05
	.zero		1


	//   ....[40]....
        /*0404*/ 	.word	0x0000ae60
        /*0408*/ 	.word	0x00000007
        /*040c*/ 	.word	0x00000000
        /*0410*/ 	.short	0x0101
        /*0412*/ 	.byte	0x3f
	.zero		1


	//   ....[41]....
        /*0414*/ 	.word	0x0000bc10
        /*0418*/ 	.word	0x000000ff
        /*041c*/ 	.word	0x00000000
        /*0420*/ 	.short	0x0101
        /*0422*/ 	.byte	0x05
	.zero		1


	//   ....[42]....
        /*0424*/ 	.word	0x0000d3d0
        /*0428*/ 	.word	0x00000008
        /*042c*/ 	.word	0x00034840
        /*0430*/ 	.short	0x010a
        /*0432*/ 	.byte	0x3f
	.zero		1


	//   ....[43]....
        /*0434*/ 	.word	0x0000d840
        /*0438*/ 	.word	0x000000ff
        /*043c*/ 	.word	0x00034820
        /*0440*/ 	.short	0x010a
        /*0442*/ 	.byte	0x26
	.zero		1


	//   ....[44]....
        /*0444*/ 	.word	0x0000db40
        /*0448*/ 	.word	0x00000003
        /*044c*/ 	.word	0x00034840
        /*0450*/ 	.short	0x010a
        /*0452*/ 	.byte	0x3f
	.zero		1


	//   ....[45]....
        /*0454*/ 	.word	0x0000dd90
        /*0458*/ 	.word	0x00000002
        /*045c*/ 	.word	0x00000060
        /*0460*/ 	.short	0x010a
        /*0462*/ 	.byte	0x3f
	.zero		1


	//   ....[46]....
        /*0464*/ 	.word	0x0000e230
        /*0468*/ 	.word	0x00000003
        /*046c*/ 	.word	0x00034840
        /*0470*/ 	.short	0x010a
        /*0472*/ 	.byte	0x3f
	.zero		1


	//   ....[47]....
        /*0474*/ 	.word	0x0000e480
        /*0478*/ 	.word	0x00000002
        /*047c*/ 	.word	0x00000060
        /*0480*/ 	.short	0x010a
        /*0482*/ 	.byte	0x3f
	.zero		1


	//   ....[48]....
        /*0484*/ 	.word	0x0000e880
        /*0488*/ 	.word	0x00000002
        /*048c*/ 	.word	0x00034840
        /*0490*/ 	.short	0x010a
        /*0492*/ 	.byte	0x3f
	.zero		1


	//   ....[49]....
        /*0494*/ 	.word	0x0000ead0
        /*0498*/ 	.word	0x00000002
        /*049c*/ 	.word	0x00000060
        /*04a0*/ 	.short	0x010a
        /*04a2*/ 	.byte	0x3f
	.zero		1


	//   ....[50]....
        /*04a4*/ 	.word	0x0000ee80
        /*04a8*/ 	.word	0x00000003
        /*04ac*/ 	.word	0x00034860
        /*04b0*/ 	.short	0x010a
        /*04b2*/ 	.byte	0x3f
	.zero		1


	//   ....[51]....
        /*04b4*/ 	.word	0x0000f250
        /*04b8*/ 	.word	0x00000007
        /*04bc*/ 	.word	0x00034820
        /*04c0*/ 	.short	0x010a
        /*04c2*/ 	.byte	0x3f
	.zero		1


	//   ....[52]....
        /*04c4*/ 	.word	0x0000f3c0
        /*04c8*/ 	.word	0x00000005
        /*04cc*/ 	.word	0x00000000
        /*04d0*/ 	.short	0x010a
        /*04d2*/ 	.byte	0x3f
	.zero		1


	//   ....[53]....
        /*04d4*/ 	.word	0x0000f430
        /*04d8*/ 	.word	0x00000003
        /*04dc*/ 	.word	0x00000000
        /*04e0*/ 	.short	0x010a
        /*04e2*/ 	.byte	0x3f
	.zero		1


	//   ....[54]....
        /*04e4*/ 	.word	0x0000f490
        /*04e8*/ 	.word	0x00000005
        /*04ec*/ 	.word	0x00000000
        /*04f0*/ 	.short	0x010a
        /*04f2*/ 	.byte	0x3f
	.zero		1


	//   ....[55]....
        /*04f4*/ 	.word	0x0000f4c0
        /*04f8*/ 	.word	0x00000003
        /*04fc*/ 	.word	0x00000000
        /*0500*/ 	.short	0x010a
        /*0502*/ 	.byte	0x3f
	.zero		1


	//   ....[56]....
        /*0504*/ 	.word	0x0000f530
        /*0508*/ 	.word	0x00000003
        /*050c*/ 	.word	0x00034800
        /*0510*/ 	.short	0x010a
        /*0512*/ 	.byte	0x3f
	.zero		1


	//   ....[57]....
        /*0514*/ 	.word	0x0000f580
        /*0518*/ 	.word	0x00000000
        /*051c*/ 	.word	0x00034830
        /*0520*/ 	.short	0x010a
        /*0522*/ 	.byte	0x3f
	.zero		1


	//   ....[58]....
        /*0524*/ 	.word	0x0000f5e0
        /*0528*/ 	.word	0x0000000c
        /*052c*/ 	.word	0x00034830
        /*0530*/ 	.short	0x010a
        /*0532*/ 	.byte	0x3f
	.zero		1


	//   ....[59]....
        /*0534*/ 	.word	0x0000f640
        /*0538*/ 	.word	0x00000005
        /*053c*/ 	.word	0x00034850
        /*0540*/ 	.short	0x010a
        /*0542*/ 	.byte	0x3f
	.zero		1


	//   ....[60]....
        /*0544*/ 	.word	0x0000f6a0
        /*0548*/ 	.word	0x0000000c
        /*054c*/ 	.word	0x00034830
        /*0550*/ 	.short	0x010a
        /*0552*/ 	.byte	0x3f
	.zero		1


	//   ....[61]....
        /*0554*/ 	.word	0x0000f700
        /*0558*/ 	.word	0x00000005
        /*055c*/ 	.word	0x00034850
        /*0560*/ 	.short	0x010a
        /*0562*/ 	.byte	0x3f
	.zero		1


	//   ....[62]....
        /*0564*/ 	.word	0x0000f760
        /*0568*/ 	.word	0x00000007
        /*056c*/ 	.word	0x00034850
        /*0570*/ 	.short	0x010a
        /*0572*/ 	.byte	0x3f
	.zero		1


	//   ....[63]....
        /*0574*/ 	.word	0x0000f8e0
        /*0578*/ 	.word	0x00000008
        /*057c*/ 	.word	0x00034840
        /*0580*/ 	.short	0x010a
        /*0582*/ 	.byte	0x3f
	.zero		1


	//   ....[64]....
        /*0584*/ 	.word	0x0000f940
        /*0588*/ 	.word	0x00000008
        /*058c*/ 	.word	0x00034820
        /*0590*/ 	.short	0x010a
        /*0592*/ 	.byte	0x3f
	.zero		1


	//   ....[65]....
        /*0594*/ 	.word	0x0000f990
        /*0598*/ 	.word	0x00000003
        /*059c*/ 	.word	0x00034840
        /*05a0*/ 	.short	0x010a
        /*05a2*/ 	.byte	0x3f
	.zero		1


	//   ....[66]....
        /*05a4*/ 	.word	0x0000f9e0
        /*05a8*/ 	.word	0x00000002
        /*05ac*/ 	.word	0x00000060
        /*05b0*/ 	.short	0x010a
        /*05b2*/ 	.byte	0x3f
	.zero		1


	//   ....[67]....
        /*05b4*/ 	.word	0x0000fa30
        /*05b8*/ 	.word	0x00000003
        /*05bc*/ 	.word	0x00034840
        /*05c0*/ 	.short	0x010a
        /*05c2*/ 	.byte	0x3f
	.zero		1


	//   ....[68]....
        /*05c4*/ 	.word	0x0000fa80
        /*05c8*/ 	.word	0x00000002
        /*05cc*/ 	.word	0x00000060
        /*05d0*/ 	.short	0x010a
        /*05d2*/ 	.byte	0x3f
	.zero		1


	//   ....[69]....
        /*05d4*/ 	.word	0x0000fad0
        /*05d8*/ 	.word	0x00000002
        /*05dc*/ 	.word	0x00034840
        /*05e0*/ 	.short	0x010a
        /*05e2*/ 	.byte	0x3f
	.zero		1


	//   ....[70]....
        /*05e4*/ 	.word	0x0000fb20
        /*05e8*/ 	.word	0x00000002
        /*05ec*/ 	.word	0x00000060
        /*05f0*/ 	.short	0x010a
        /*05f2*/ 	.byte	0x3f
	.zero		1


	//   ....[71]....
        /*05f4*/ 	.word	0x0000fb70
        /*05f8*/ 	.word	0x00000003
        /*05fc*/ 	.word	0x00034860
        /*0600*/ 	.short	0x010a
        /*0602*/ 	.byte	0x3f
	.zero		1


	//   ....[72]....
        /*0604*/ 	.word	0x0000fc50
        /*0608*/ 	.word	0x00000007
        /*060c*/ 	.word	0x00034820
        /*0610*/ 	.short	0x010a
        /*0612*/ 	.byte	0x3f
	.zero		1


	//   ....[73]....
        /*0614*/ 	.word	0x0000fca0
        /*0618*/ 	.word	0x00000005
        /*061c*/ 	.word	0x00000000
        /*0620*/ 	.short	0x010a
        /*0622*/ 	.byte	0x3f
	.zero		1


	//   ....[74]....
        /*0624*/ 	.word	0x0000fcf0
        /*0628*/ 	.word	0x00000003
        /*062c*/ 	.word	0x00000000
        /*0630*/ 	.short	0x010a
        /*0632*/ 	.byte	0x3f
	.zero		1


	//   ....[75]....
        /*0634*/ 	.word	0x0000fd40
        /*0638*/ 	.word	0x00000005
        /*063c*/ 	.word	0x00000000
        /*0640*/ 	.short	0x010a
        /*0642*/ 	.byte	0x3f
	.zero		1


	//----- nvinfo : EIATTR_NUM_MBARRIERS
	.align		4
.L_537:
        /*0644*/ 	.byte	0x03, 0x38
        /*0646*/ 	.short	0x0016


	//----- nvinfo : EIATTR_EXIT_INSTR_OFFSETS
	.align		4
        /*0648*/ 	.byte	0x04, 0x1c
        /*064a*/ 	.short	(.L_539 - .L_538)


	//   ....[0]....
.L_538:
        /*064c*/ 	.word	0x00000a30


	//   ....[1]....
        /*0650*/ 	.word	0x0000c530


	//   ....[2]....
        /*0654*/ 	.word	0x0000c590


	//   ....[3]....
        /*0658*/ 	.word	0x0000f2c0


	//   ....[4]....
        /*065c*/ 	.word	0x0000f510


	//----- nvinfo : EIATTR_MAX_THREADS
	.align		4
.L_539:
        /*0660*/ 	.byte	0x04, 0x05
        /*0662*/ 	.short	(.L_541 - .L_540)
.L_540:
        /*0664*/ 	.word	0x00000180
        /*0668*/ 	.word	0x00000001
        /*066c*/ 	.word	0x00000001


	//----- nvinfo : EIATTR_CRS_STACK_SIZE
	.align		4
.L_541:
        /*0670*/ 	.byte	0x04, 0x1e
        /*0672*/ 	.short	(.L_543 - .L_542)
.L_542:
        /*0674*/ 	.word	0x00000000


	//----- nvinfo : EIATTR_CBANK_PARAM_SIZE
	.align		4
.L_543:
        /*0678*/ 	.byte	0x03, 0x19
        /*067a*/ 	.short	0x0bf0


	//----- nvinfo : EIATTR_PARAM_CBANK
	.align		4
        /*067c*/ 	.byte	0x04, 0x0a
        /*067e*/ 	.short	(.L_545 - .L_544)
	.align		4
.L_544:
        /*0680*/ 	.word	index@(.nv.constant0._ZN7cutlass13device_kernelIN5flash11enable_sm90INS1_16FlashAttnFwdSm90INS1_25CollectiveMainloopFwdSm90ILi2EN4cute5tupleIJNS5_1CILi1EEES8_S8_EEENS6_IJNS7_ILi128EEESA_NS7_ILi192EEEEEELi128ENS_6half_tEfNS_4arch4Sm90ELb1ELb0ELb1ELb0ELb0ELb0ELb0ELb1ELb1ELb0ELb0ELb0EEENS1_21CollectiveEpilogueFwdINS6_IJSA_SA_SA_EEES9_SD_SF_Li256ELb0ELb0ELb0ELb0EEENS1_30DynamicPersistentTileSchedulerILi256ELi32ELb0ELb0ELb1EEEEEEEEEvNT_6ParamsE)
        /*0684*/ 	.short	0x0210
        /*0686*/ 	.short	0x0bf0


	//----- nvinfo : EIATTR_SW_WAR
	.align		4
.L_545:
        /*0688*/ 	.byte	0x04, 0x36
        /*068a*/ 	.short	(.L_547 - .L_546)
.L_546:
        /*068c*/ 	.word	0x00000008
.L_547:


//--------------------- .nv.info._ZN7cutlass13device_kernelIN5flash11enable_sm90INS1_16FlashAttnFwdSm90INS1_25CollectiveMainloopFwdSm90ILi2EN4cute5tupleIJNS5_1CILi1EEES8_S8_EEENS6_IJNS7_ILi128EEESA_NS7_ILi192EEEEEELi128ENS_6half_tEfNS_4arch4Sm90ELb1ELb0ELb1ELb1ELb0ELb0ELb0ELb1ELb1ELb0ELb0ELb0EEENS1_21CollectiveEpilogueFwdINS6_IJSA_SA_SA_EEES9_SD_SF_Li256ELb1ELb0ELb0ELb0EEENS1_36VarlenDynamicPersistentTileSchedulerILi128ELi128ELi256ELi32ELb0ELb0ELb1ELb1ELb1ELb1EEEEEEEEEvNT_6ParamsE --------------------------
	.section	.nv.info._ZN7cutlass13device_kernelIN5flash11enable_sm90INS1_16FlashAttnFwdSm90INS1_25CollectiveMainloopFwdSm90ILi2EN4cute5tupleIJNS5_1CILi1EEES8_S8_EEENS6_IJNS7_ILi128EEESA_NS7_ILi192EEEEEELi128ENS_6half_tEfNS_4arch4Sm90ELb1ELb0ELb1ELb1ELb0ELb0ELb0ELb1ELb1ELb0ELb0ELb0EEENS1_21CollectiveEpilogueFwdINS6_IJSA_SA_SA_EEES9_SD_SF_Li256ELb1ELb0ELb0ELb0EEENS1_36VarlenDynamicPersistentTileSchedulerILi128ELi128ELi256ELi32ELb0ELb0ELb1ELb1ELb1ELb1EEEEEEEEEvNT_6ParamsE,"",@"SHT_CUDA_INFO"
	.sectionflags	@""
	.align	4


	//----- nvinfo : EIATTR_CUDA_API_VERSION
	.align		4
        /*0000*/ 	.byte	0x04, 0x37
        /*0002*/ 	.short	(.L_549 - .L_548)
.L_548:
        /*0004*/ 	.word	0x00000082


	//----- nvinfo : EIATTR_KPARAM_INFO
	.align		4
.L_549:
        /*0008*/ 	.byte	0x04, 0x17
        /*000a*/ 	.short	(.L_551 - .L_550)
.L_550:
        /*000c*/ 	.word	0x00000000
        /*0010*/ 	.short	0x0000
        /*0012*/ 	.short	0x0070
        /*0014*/ 	.byte	0x00, 0xf0, 0x01, 0x28


	//----- nvinfo : EIATTR_SPARSE_MMA_MASK
	.align		4
.L_551:
        /*0018*/ 	.byte	0x03, 0x50
        /*001a*/ 	.short	0x0000


	//----- nvinfo : EIATTR_MAXREG_COUNT
	.align		4
        /*001c*/ 	.byte	0x03, 0x1b
        /*001e*/ 	.short	0x00a8


	//----- nvinfo : EIATTR_NUM_BARRIERS
	.align		4
        /*0020*/ 	.byte	0x02, 0x4c
        /*0022*/ 	.byte	0x09
	.zero		1


	//----- nvinfo : EIATTR_EXTERNS
	.align		4
        /*0024*/ 	.byte	0x04, 0x0f
        /*0026*/ 	.short	(.L_553 - .L_552)


	//   ....[0]....
	.align		4
.L_552:
        /*0028*/ 	.word	index@(__assertfail)


	//----- nvinfo : EIATTR_ANNOTATIONS
	.align		4
.L_553:
        /*002c*/ 	.byte	0x04, 0x55
        /*002e*/ 	.short	(.L_555 - .L_554)


	//   ....[0]....
.L_554:
        /* <DEDUP_REMOVED lines=33> */


	//----- nvinfo : EIATTR_MERCURY_ISA_VERSION
	.align		4
.L_555:
        /*0230*/ 	.byte	0x03, 0x5f
        /*0232*/ 	.short	0x0101


	//----- nvinfo : EIATTR_UNUSED_LOAD_BYTE_OFFSET
	.align		4
        /*0234*/ 	.byte	0x04, 0x44
        /*0236*/ 	.short	(.L_557 - .L_556)


	//   ....[0]....
.L_556:
        /*0238*/ 	.word	0x00000a40
        /*023c*/ 	.word	0x0000fff0


	//   ....[1]....
        /*0240*/ 	.word	0x0000b520
        /*0244*/ 	.word	0x0000fff0


	//----- nvinfo : EIATTR_INT_WARP_WIDE_INSTR_OFFSETS
	.align		4
.L_557:
        /*0248*/ 	.byte	0x04, 0x31
        /*024a*/ 	.short	(.L_559 - .L_558)


	//   ....[0]....
.L_558:
        /*024c*/ 	.word	0x00000160


	//   ....[1]....
        /*0250*/ 	.word	0x000001a0


	//   ....[2]....
        /*0254*/ 	.word	0x00000210


	//   ....[3]....
        /*0258*/ 	.word	0x0000e940


	//   ....[4]....
        /*025c*/ 	.word	0x0000e9e0


	//   ....[5]....
        /*0260*/ 	.word	0x0000ee70


	//   ....[6]....
        /*0264*/ 	.word	0x0000eea0


	//   ....[7]....
        /*0268*/ 	.word	0x0000f0b0


	//   ....[8]....
        /*026c*/ 	.word	0x0000f1a0


	//   ....[9]....
        /*0270*/ 	.word	0x000114a0


	//   ....[10]....
        /*0274*/ 	.word	0x00011540


	//----- nvinfo : EIATTR_COOP_GROUP_MASK_REGIDS
	.align		4
.L_559:
        /*0278*/ 	.byte	0x04, 0x29
        /*027a*/ 	.short	(.L_561 - .L_560)


	//   ....[0]....
.L_560:
        /*027c*/ 	.word	0xffffffff


	//   ....[1]....
        /*0280*/ 	.word	0xffffffff


	//   ....[2]....
        /*0284*/ 	.word	0xffffffff


	//   ....[3]....
        /*0288*/ 	.word	0xffffffff


	//   ....[4]....
        /*028c*/ 	.word	0xffffffff


	//   ....[5]....
        /*0290*/ 	.word	0xffffffff


	//   ....[6]....
        /*0294*/ 	.word	0xffffffff


	//   ....[7]....
        /*0298*/ 	.word	0xffffffff


	//   ....[8]....
        /*029c*/ 	.word	0xffffffff


	//   ....[9]....
        /*02a0*/ 	.word	0xffffffff


	//   ....[10]....
        /*02a4*/ 	.word	0xffffffff


	//   ....[11]....
        /*02a8*/ 	.word	0xffffffff


	//   ....[12]....
        /*02ac*/ 	.word	0xffffffff


	//   ....[13]....
        /*02b0*/ 	.word	0xffffffff


	//   ....[14]....
        /*02b4*/ 	.word	0xffffffff


	//   ....[15]....
        /*02b8*/ 	.word	0xffffffff


	//   ....[16]....
        /*02bc*/ 	.word	0xffffffff


	//   ....[17]....
        /*02c0*/ 	.word	0xffffffff


	//   ....[18]....
        /*02c4*/ 	.word	0xffffffff


	//   ....[19]....
        /*02c8*/ 	.word	0xffffffff


	//   ....[20]....
        /*02cc*/ 	.word	0xffffffff


	//   ....[21]....
        /*02d0*/ 	.word	0xffffffff


	//   ....[22]....
        /*02d4*/ 	.word	0xffffffff


	//   ....[23]....
        /*02d8*/ 	.word	0xffffffff


	//   ....[24]....
        /*02dc*/ 	.word	0xffffffff


	//   ....[25]....
        /*02e0*/ 	.word	0xffffffff


	//   ....[26]....
        /*02e4*/ 	.word	0xffffffff


	//   ....[27]....
        /*02e8*/ 	.word	0xffffffff


	//   ....[28]....
        /*02ec*/ 	.word	0xffffffff


	//   ....[29]....
        /*02f0*/ 	.word	0xffffffff


	//   ....[30]....
        /*02f4*/ 	.word	0xffffffff


	//   ....[31]....
        /*02f8*/ 	.word	0xffffffff


	//   ....[32]....
        /*02fc*/ 	.word	0xffffffff


	//   ....[33]....
        /*0300*/ 	.word	0xffffffff


	//   ....[34]....
        /*0304*/ 	.word	0xffffffff


	//   ....[35]....
        /*0308*/ 	.word	0xffffffff


	//   ....[36]....
        /*030c*/ 	.word	0xffffffff


	//   ....[37]....
        /*0310*/ 	.word	0xffffffff


	//   ....[38]....
        /*0314*/ 	.word	0xffffffff


	//   ....[39]....
        /*0318*/ 	.word	0xffffffff


	//   ....[40]....
        /*031c*/ 	.word	0xffffffff


	//   ....[41]....
        /*0320*/ 	.word	0xffffffff


	//   ....[42]....
        /*0324*/ 	.word	0xffffffff


	//   ....[43]....
        /*0328*/ 	.word	0xffffffff


	//   ....[44]....
        /*032c*/ 	.word	0xffffffff


	//   ....[45]....
        /*0330*/ 	.word	0xffffffff


	//   ....[46]....
        /*0334*/ 	.word	0xffffffff


	//   ....[47]....
        /*0338*/ 	.word	0xffffffff


	//   ....[48]....
        /*033c*/ 	.word	0xffffffff


	//   ....[49]....
        /*0340*/ 	.word	0xffffffff


	//   ....[50]....
        /*0344*/ 	.word	0xffffffff


	//   ....[51]....
        /*0348*/ 	.word	0xffffffff


	//   ....[52]....
        /*034c*/ 	.word	0xffffffff


	//   ....[53]....
        /*0350*/ 	.word	0xffffffff


	//   ....[54]....
        /*0354*/ 	.word	0xffffffff


	//   ....[55]....
        /*0358*/ 	.word	0xffffffff


	//   ....[56]....
        /*035c*/ 	.word	0xffffffff


	//   ....[57]....
        /*0360*/ 	.word	0xffffffff


	//   ....[58]....
        /*0364*/ 	.word	0x0500000f


	//   ....[59]....
        /*0368*/ 	.word	0x0500000f


	//   ....[60]....
        /*036c*/ 	.word	0x0500000f


	//   ....[61]....
        /*0370*/ 	.word	0x0500000f


	//   ....[62]....
        /*0374*/ 	.word	0x0500000f


	//   ....[63]....
        /*0378*/ 	.word	0x0500000f


	//   ....[64]....
        /*037c*/ 	.word	0x0500000f


	//   ....[65]....
        /*0380*/ 	.word	0x0500000f


	//   ....[66]....
        /*0384*/ 	.word	0x0500000f


	//   ....[67]....
        /*0388*/ 	.word	0x0500000f


	//   ....[68]....
        /*038c*/ 	.word	0x0500000f


	//   ....[69]....
        /*0390*/ 	.word	0x0500000f


	//   ....[70]....
        /*0394*/ 	.word	0x0500000f


	//   ....[71]....
        /*0398*/ 	.word	0x0500000f


	//   ....[72]....
        /*039c*/ 	.word	0x0500000f


	//   ....[73]....
        /*03a0*/ 	.word	0x0500000f


	//   ....[74]....
        /*03a4*/ 	.word	0x0500000f


	//   ....[75]....
        /*03a8*/ 	.word	0x0500000f


	//   ....[76]....
        /*03ac*/ 	.word	0x0500000f


	//----- nvinfo : EIATTR_COOP_GROUP_INSTR_OFFSETS
	.align		4
.L_561:
        /*03b0*/ 	.byte	0x04, 0x28
        /*03b2*/ 	.short	(.L_563 - .L_562)


	//   ....[0]....
.L_562:
        /*03b4*/ 	.word	0x00000060


	//   ....[1]....
        /*03b8*/ 	.word	0x00000170


	//   ....[2]....
        /*03bc*/ 	.word	0x000001c0


	//   ....[3]....
        /*03c0*/ 	.word	0x000003f0


	//   ....[4]....
        /*03c4*/ 	.word	0x00000550


	//   ....[5]....
        /*03c8*/ 	.word	0x00000670


	//   ....[6]....
        /*03cc*/ 	.word	0x000007d0


	//   ....[7]....
        /*03d0*/ 	.word	0x00001650


	//   ....[8]....
        /*03d4*/ 	.word	0x000030a0


	//   ....[9]....
        /*03d8*/ 	.word	0x00003110


	//   ....[10]....
        /*03dc*/ 	.word	0x00003b10


	//   ....[11]....
        /*03e0*/ 	.word	0x00003b80


	//   ....[12]....
        /*03e4*/ 	.word	0x00006650


	//   ....[13]....
        /*03e8*/ 	.word	0x00006810


	//   ....[14]....
        /*03ec*/ 	.word	0x00006f40


	//   ....[15]....
        /*03f0*/ 	.word	0x00006fa0


	//   ....[16]....
        /*03f4*/ 	.word	0x00009580


	//   ....[17]....
        /*03f8*/ 	.word	0x000095d0


	//   ....[18]....
        /*03fc*/ 	.word	0x00009860


	//   ....[19]....
        /*0400*/ 	.word	0x000098e0


	//   ....[20]....
        /*0404*/ 	.word	0x0000abd0


	//   ....[21]....
        /*0408*/ 	.word	0x0000ac00


	//   ....[22]....
        /*040c*/ 	.word	0x0000ad00


	//   ....[23]....
        /*0410*/ 	.word	0x0000ad30


	//   ....[24]....
        /*0414*/ 	.word	0x0000d6e0


	//   ....[25]....
        /*0418*/ 	.word	0x0000d870


	//   ....[26]....
        /*041c*/ 	.word	0x0000d8a0


	//   ....[27]....
        /*0420*/ 	.word	0x0000d8e0


	//   ....[28]....
        /*0424*/ 	.word	0x0000d950


	//   ....[29]....
        /*0428*/ 	.word	0x0000d9b0


	//   ....[30]....
        /*042c*/ 	.word	0x0000d9f0


	//   ....[31]....
        /*0430*/ 	.word	0x0000dba0


	//   ....[32]....
        /*0434*/ 	.word	0x0000dc00


	//   ....[33]....
        /*0438*/ 	.word	0x0000dc40


	//   ....[34]....
        /*043c*/ 	.word	0x0000dc80


	//   ....[35]....
        /*0440*/ 	.word	0x0000dcb0


	//   ....[36]....
        /*0444*/ 	.word	0x0000dce0


	//   ....[37]....
        /*0448*/ 	.word	0x0000dd80


	//   ....[38]....
        /*044c*/ 	.word	0x0000dde0


	//   ....[39]....
        /*0450*/ 	.word	0x0000de70


	//   ....[40]....
        /*0454*/ 	.word	0x00011950


	//   ....[41]....
        /*0458*/ 	.word	0x00011960


	//   ....[42]....
        /*045c*/ 	.word	0x00011a80


	//   ....[43]....
        /*0460*/ 	.word	0x00011ae0


	//   ....[44]....
        /*0464*/ 	.word	0x00011b20


	//   ....[45]....
        /*0468*/ 	.word	0x00011b60


	//   ....[46]....
        /*046c*/ 	.word	0x00011b90


	//   ....[47]....
        /*0470*/ 	.word	0x00011bc0


	//   ....[48]....
        /*0474*/ 	.word	0x00011d60


	//   ....[49]....
        /*0478*/ 	.word	0x00011dc0


	//   ....[50]....
        /*047c*/ 	.word	0x00011e00


	//   ....[51]....
        /*0480*/ 	.word	0x00011e40


	//   ....[52]....
        /*0484*/ 	.word	0x00011e70


	//   ....[53]....
        /*0488*/ 	.word	0x00011ea0


	//   ....[54]....
        /*048c*/ 	.word	0x00011f60


	//   ....[55]....
        /*0490*/ 	.word	0x00011f80


	//   ....[56]....
        /*0494*/ 	.word	0x00011ff0


	//   ....[57]....
        /*0498*/ 	.word	0x00012690


	//   ....[58]....
        /*049c*/ 	.word	0x00012c80


	//   ....[59]....
        /*04a0*/ 	.word	0x000130a0


	//   ....[60]....
        /*04a4*/ 	.word	0x00013130


	//   ....[61]....
        /*04a8*/ 	.word	0x000131d0


	//   ....[62]....
        /*04ac*/ 	.word	0x00013280


	//   ....[63]....
        /*04b0*/ 	.word	0x00013300


	//   ....[64]....
        /*04b4*/ 	.word	0x00013380


	//   ....[65]....
        /*04b8*/ 	.word	0x00013400


	//   ....[66]....
        /*04bc*/ 	.word	0x00013480


	//   ....[67]....
        /*04c0*/ 	.word	0x00013510


	//   ....[68]....
        /*04c4*/ 	.word	0x000135c0


	//   ....[69]....
        /*04c8*/ 	.word	0x00013640


	//   ....[70]....
        /*04cc*/ 	.word	0x000136c0


	//   ....[71]....
        /*04d0*/ 	.word	0x00013740


	//   ....[72]....
        /*04d4*/ 	.word	0x000137c0


	//   ....[73]....
        /*04d8*/ 	.word	0x00013830


	//   ....[74]....
        /*04dc*/ 	.word	0x000138d0


	//   ....[75]....
        /*04e0*/ 	.word	0x00013960


	//   ....[76]....
        /*04e4*/ 	.word	0x00013a90


	//----- nvinfo : EIATTR_REG_RECONFIG
	.align		4
.L_563:
        /*04e8*/ 	.byte	0x01, 0x54
	.zero		2


	//----- nvinfo : EIATTR_SYSCALL_OFFSETS
	.align		4
        /*04ec*/ 	.byte	0x04, 0x46
        /*04ee*/ 	.short	(.L_565 - .L_564)


	//   ....[0]....
.L_564:
        /*04f0*/ 	.word	0x00001830


	//   ....[1]....
        /*04f4*/ 	.word	0x0000eb70


	//   ....[2]....
        /*04f8*/ 	.word	0x0000ecb0


	//   ....[3]....
        /*04fc*/ 	.word	0x0000edb0


	//----- nvinfo : EIATTR_MBARRIER_INSTR_OFFSETS
	.align		4
.L_565:
        /*0500*/ 	.byte	0x04, 0x39
        /*0502*/ 	.short	(.L_567 - .L_566)


	//   ....[0]....
.L_566:
        /*0504*/ 	.word	0x000002a0
        /*0508*/ 	.word	0x000000ff
        /*050c*/ 	.word	0x00034800
        /*0510*/ 	.short	0x0100
        /*0512*/ 	.byte	0x08
	.zero		1


	//   ....[1]....
        /*0514*/ 	.word	0x000002b0
        /*0518*/ 	.word	0x000000ff
        /*051c*/ 	.word	0x00034820
        /*0520*/ 	.short	0x0100
        /*0522*/ 	.byte	0x08
	.zero		1


	//   ....[2]....
        /*0524*/ 	.word	0x000003a0
        /*0528*/ 	.word	0x000000ff
        /*052c*/ 	.word	0x00034830
        /*0530*/ 	.short	0x0100
        /*0532*/ 	.byte	0x08
	.zero		1


	//   ....[3]....
        /*0534*/ 	.word	0x000003b0
        /*0538*/ 	.word	0x000000ff
        /*053c*/ 	.word	0x00034840
        /*0540*/ 	.short	0x0100
        /*0542*/ 	.byte	0x08
	.zero		1


	//   ....[4]....
        /*0544*/ 	.word	0x000003c0
        /*0548*/ 	.word	0x000000ff
        /*054c*/ 	.word	0x00034838
        /*0550*/ 	.short	0x0100
        /*0552*/ 	.byte	0x08
	.zero		1


	//   ....[5]....
        /*0554*/ 	.word	0x000003d0
        /*0558*/ 	.word	0x000000ff
        /*055c*/ 	.word	0x00034848
        /*0560*/ 	.short	0x0100
        /*0562*/ 	.byte	0x08
	.zero		1


	//   ....[6]....
        /*0564*/ 	.word	0x00000500
        /*0568*/ 	.word	0x000000ff
        /*056c*/ 	.word	0x00034850
        /*0570*/ 	.short	0x0100
        /*0572*/ 	.byte	0x08
	.zero		1


	//   ....[7]....
        /*0574*/ 	.word	0x00000510
        /*0578*/ 	.word	0x000000ff
        /*057c*/ 	.word	0x00034860
        /*0580*/ 	.short	0x0100
        /*0582*/ 	.byte	0x08
	.zero		1


	//   ....[8]....
        /*0584*/ 	.word	0x00000520
        /*0588*/ 	.word	0x000000ff
        /*058c*/ 	.word	0x00034858
        /*0590*/ 	.short	0x0100
        /*0592*/ 	.byte	0x08
	.zero		1


	//   ....[9]....
        /*0594*/ 	.word	0x00000530
        /*0598*/ 	.word	0x000000ff
        /*059c*/ 	.word	0x00034868
        /*05a0*/ 	.short	0x0100
        /*05a2*/ 	.byte	0x08
	.zero		1


	//   ....[10]....
        /*05a4*/ 	.word	0x00000620
        /*05a8*/ 	.word	0x000000ff
        /*05ac*/ 	.word	0x00034870
        /*05b0*/ 	.short	0x0100
        /*05b2*/ 	.byte	0x06
	.zero		1


	//   ....[11]....
        /*05b4*/ 	.word	0x00000630
        /*05b8*/ 	.word	0x000000ff
        /*05bc*/ 	.word	0x00034880
        /*05c0*/ 	.short	0x0100
        /*05c2*/ 	.byte	0x06
	.zero		1


	//   ....[12]....
        /*05c4*/ 	.word	0x00000640
        /*05c8*/ 	.word	0x000000ff
        /*05cc*/ 	.word	0x00034878
        /*05d0*/ 	.short	0x0100
        /*05d2*/ 	.byte	0x06
	.zero		1


	//   ....[13]....
        /*05d4*/ 	.word	0x00000650
        /*05d8*/ 	.word	0x000000ff
        /*05dc*/ 	.word	0x00034888
        /*05e0*/ 	.short	0x0100
        /*05e2*/ 	.byte	0x06
	.zero		1


	//   ....[14]....
        /*05e4*/ 	.word	0x00000780
        /*05e8*/ 	.word	0x000000ff
        /*05ec*/ 	.word	0x00034890
        /*05f0*/ 	.short	0x0100
        /*05f2*/ 	.byte	0x08
	.zero		1


	//   ....[15]....
        /*05f4*/ 	.word	0x00000790
        /*05f8*/ 	.word	0x000000ff
        /*05fc*/ 	.word	0x000348a0
        /*0600*/ 	.short	0x0100
        /*0602*/ 	.byte	0x08
	.zero		1


	//   ....[16]....
        /*0604*/ 	.word	0x000007a0
        /*0608*/ 	.word	0x000000ff
        /*060c*/ 	.word	0x00034898
        /*0610*/ 	.short	0x0100
        /*0612*/ 	.byte	0x08
	.zero		1


	//   ....[17]....
        /*0614*/ 	.word	0x000007b0
        /*0618*/ 	.word	0x000000ff
        /*061c*/ 	.word	0x000348a8
        /*0620*/ 	.short	0x0100
        /*0622*/ 	.byte	0x08
	.zero		1


	//   ....[18]....
        /*0624*/ 	.word	0x000008e0
        /*0628*/ 	.word	0x000000ff
        /*062c*/ 	.word	0x000348b0
        /*0630*/ 	.short	0x0100
        /*0632*/ 	.byte	0x08
	.zero		1


	//   ....[19]....
        /*0634*/ 	.word	0x000008f0
        /*0638*/ 	.word	0x000000ff
        /*063c*/ 	.word	0x000348c0
        /*0640*/ 	.short	0x0100
        /*0642*/ 	.byte	0x08
	.zero		1


	//   ....[20]....
        /*0644*/ 	.word	0x00000900
        /*0648*/ 	.word	0x000000ff
        /*064c*/ 	.word	0x000348b8
        /*0650*/ 	.short	0x0100
        /*0652*/ 	.byte	0x08
	.zero		1


	//   ....[21]....
        /*0654*/ 	.word	0x00000910
        /*0658*/ 	.word	0x000000ff
        /*065c*/ 	.word	0x000348c8
        /*0660*/ 	.short	0x0100
        /*0662*/ 	.byte	0x08
	.zero		1


	//   ....[22]....
        /*0664*/ 	.word	0x000018d0
        /*0668*/ 	.word	0x000000ff
        /*066c*/ 	.word	0x00034800
        /*0670*/ 	.short	0x010a
        /*0672*/ 	.byte	0x26
	.zero		1


	//   ....[23]....
        /*0674*/ 	.word	0x00001950
        /*0678*/ 	.word	0x00000000
        /*067c*/ 	.word	0x00034830
        /*0680*/ 	.short	0x010a
        /*0682*/ 	.byte	0x3f
	.zero		1


	//   ....[24]....
        /*0684*/ 	.word	0x000019c0
        /*0688*/ 	.word	0x00000000
        /*068c*/ 	.word	0x00034830
        /*0690*/ 	.short	0x010a
        /*0692*/ 	.byte	0x3f
	.zero		1


	//   ....[25]....
        /*0694*/ 	.word	0x00002b00
        /*0698*/ 	.word	0x00000000
        /*069c*/ 	.word	0x00000000
        /*06a0*/ 	.short	0x0101
        /*06a2*/ 	.byte	0x3f
	.zero		1


	//   ....[26]....
        /*06a4*/ 	.word	0x00004b90
        /*06a8*/ 	.word	0x000000ff
        /*06ac*/ 	.word	0x00034830
        /*06b0*/ 	.short	0x010a
        /*06b2*/ 	.byte	0x08
	.zero		1


	//   ....[27]....
        /*06b4*/ 	.word	0x00004bd0
        /*06b8*/ 	.word	0x000000ff
        /*06bc*/ 	.word	0x00034830
        /*06c0*/ 	.short	0x010a
        /*06c2*/ 	.byte	0x08
	.zero		1


	//   ....[28]....
        /*06c4*/ 	.word	0x000054f0
        /*06c8*/ 	.word	0x000000ff
        /*06cc*/ 	.word	0x00034850
        /*06d0*/ 	.short	0x010a
        /*06d2*/ 	.byte	0x09
	.zero		1


	//   ....[29]....
        /*06d4*/ 	.word	0x00005530
        /*06d8*/ 	.word	0x000000ff
        /*06dc*/ 	.word	0x00034850
        /*06e0*/ 	.short	0x010a
        /*06e2*/ 	.byte	0x09
	.zero		1


	//   ....[30]....
        /*06e4*/ 	.word	0x000076e0
        /*06e8*/ 	.word	0x00000003
        /*06ec*/ 	.word	0x00000000
        /*06f0*/ 	.short	0x0101
        /*06f2*/ 	.byte	0x3f
	.zero		1


	//   ....[31]....
        /*06f4*/ 	.word	0x00007730
        /*06f8*/ 	.word	0x00000035
        /*06fc*/ 	.word	0x00000000
        /*0700*/ 	.short	0x0101
        /*0702*/ 	.byte	0x3f
	.zero		1


	//   ....[32]....
        /*0704*/ 	.word	0x00007e30
        /*0708*/ 	.word	0x000000ff
        /*070c*/ 	.word	0x00034830
        /*0710*/ 	.short	0x010a
        /*0712*/ 	.byte	0x08
	.zero		1


	//   ....[33]....
        /*0714*/ 	.word	0x00007e70
        /*0718*/ 	.word	0x000000ff
        /*071c*/ 	.word	0x00034830
        /*0720*/ 	.short	0x010a
        /*0722*/ 	.byte	0x08
	.zero		1


	//   ....[34]....
        /*0724*/ 	.word	0x00008790
        /*0728*/ 	.word	0x000000ff
        /*072c*/ 	.word	0x00034850
        /*0730*/ 	.short	0x010a
        /*0732*/ 	.byte	0x08
	.zero		1


	//   ....[35]....
        /*0734*/ 	.word	0x000087d0
        /*0738*/ 	.word	0x000000ff
        /*073c*/ 	.word	0x00034850
        /*0740*/ 	.short	0x010a
        /*0742*/ 	.byte	0x08
	.zero		1


	//   ....[36]....
        /*0744*/ 	.word	0x0000a140
        /*0748*/ 	.word	0x00000023
        /*074c*/ 	.word	0x00000000
        /*0750*/ 	.short	0x0101
        /*0752*/ 	.byte	0x3f
	.zero		1


	//   ....[37]....
        /*0754*/ 	.word	0x0000a190
        /*0758*/ 	.word	0x0000002c
        /*075c*/ 	.word	0x00000000
        /*0760*/ 	.short	0x0101
        /*0762*/ 	.byte	0x3f
	.zero		1


	//   ....[38]....
        /*0764*/ 	.word	0x0000ab40
        /*0768*/ 	.word	0x000000ff
        /*076c*/ 	.word	0x00034850
        /*0770*/ 	.short	0x010a
        /*0772*/ 	.byte	0x05
	.zero		1


	//   ....[39]....
        /*0774*/ 	.word	0x0000ab80
        /*0778*/ 	.word	0x000000ff
        /*077c*/ 	.word	0x00034850
        /*0780*/ 	.short	0x010a
        /*0782*/ 	.byte	0x05
	.zero		1


	//   ....[40]....
        /*0784*/ 	.word	0x0000b0c0
        /*0788*/ 	.word	0x00000008
        /*078c*/ 	.word	0x00000000
        /*0790*/ 	.short	0x0101
        /*0792*/ 	.byte	0x3f
	.zero		1


	//   ....[41]....
        /*0794*/ 	.word	0x0000c490
        /*0798*/ 	.word	0x00000003
        /*079c*/ 	.word	0x00000000
        /*07a0*/ 	.short	0x0101
        /*07a2*/ 	.byte	0x3f
	.zero		1


	//   ....[42]....
        /*07a4*/ 	.word	0x0000f4f0
        /*07a8*/ 	.word	0x00000008
        /*07ac*/ 	.word	0x00034840
        /*07b0*/ 	.short	0x010a
        /*07b2*/ 	.byte	0x3f
	.zero		1


	//   ....[43]....
        /*07b4*/ 	.word	0x0000faa0
        /*07b8*/ 	.word	0x00000009
        /*07bc*/ 	.word	0x00034820
        /*07c0*/ 	.short	0x010a
        /*07c2*/ 	.byte	0x3f
	.zero		1


	//   ....[44]....
        /*07c4*/ 	.word	0x0000fdd0
        /*07c8*/ 	.word	0x00000002
        /*07cc*/ 	.word	0x00034840
        /*07d0*/ 	.short	0x010a
        /*07d2*/ 	.byte	0x3f
	.zero		1


	//   ....[45]....
        /*07d4*/ 	.word	0x000100d0
        /*07d8*/ 	.word	0x00000003
        /*07dc*/ 	.word	0x00000060
        /*07e0*/ 	.short	0x010a
        /*07e2*/ 	.byte	0x3f
	.zero		1


	//   ....[46]....
        /*07e4*/ 	.word	0x000106a0
        /*07e8*/ 	.word	0x00000002
        /*07ec*/ 	.word	0x00034840
        /*07f0*/ 	.short	0x010a
        /*07f2*/ 	.byte	0x3f
	.zero		1


	//   ....[47]....
        /*07f4*/ 	.word	0x000109a0
        /*07f8*/ 	.word	0x00000003
        /*07fc*/ 	.word	0x00000060
        /*0800*/ 	.short	0x010a
        /*0802*/ 	.byte	0x3f
	.zero		1


	//   ....[48]....
        /*0804*/ 	.word	0x00010e70
        /*0808*/ 	.word	0x00000002
        /*080c*/ 	.word	0x00034840
        /*0810*/ 	.short	0x010a
        /*0812*/ 	.byte	0x3f
	.zero		1


	//   ....[49]....
        /*0814*/ 	.word	0x00011180
        /*0818*/ 	.word	0x00000002
        /*081c*/ 	.word	0x00000060
        /*0820*/ 	.short	0x010a
        /*0822*/ 	.byte	0x3f
	.zero		1


	//   ....[50]....
        /*0824*/ 	.word	0x00011600
        /*0828*/ 	.word	0x00000003
        /*082c*/ 	.word	0x00034860
        /*0830*/ 	.short	0x010a
        /*0832*/ 	.byte	0x3f
	.zero		1


	//   ....[51]....
        /*0834*/ 	.word	0x00012610
        /*0838*/ 	.word	0x00000000
        /*083c*/ 	.word	0x00034820
        /*0840*/ 	.short	0x010a
        /*0842*/ 	.byte	0x3f
	.zero		1


	//   ....[52]....
        /*0844*/ 	.word	0x000127f0
        /*0848*/ 	.word	0x00000006
        /*084c*/ 	.word	0x00000000
        /*0850*/ 	.short	0x010a
        /*0852*/ 	.byte	0x3f
	.zero		1


	//   ....[53]....
        /*0854*/ 	.word	0x00012860
        /*0858*/ 	.word	0x00000007
        /*085c*/ 	.word	0x00000000
        /*0860*/ 	.short	0x010a
        /*0862*/ 	.byte	0x3f
	.zero		1


	//   ....[54]....
        /*0864*/ 	.word	0x000128d0
        /*0868*/ 	.word	0x00000004
        /*086c*/ 	.word	0x00000000
        /*0870*/ 	.short	0x010a
        /*0872*/ 	.byte	0x3f
	.zero		1


	//   ....[55]....
        /*0874*/ 	.word	0x00012900
        /*0878*/ 	.word	0x00000003
        /*087c*/ 	.word	0x00000000
        /*0880*/ 	.short	0x010a
        /*0882*/ 	.byte	0x3f
	.zero		1


	//   ....[56]....
        /*0884*/ 	.word	0x00012970
        /*0888*/ 	.word	0x00000003
        /*088c*/ 	.word	0x00034800
        /*0890*/ 	.short	0x010a
        /*0892*/ 	.byte	0x3f
	.zero		1


	//   ....[57]....
        /*0894*/ 	.word	0x000129c0
        /*0898*/ 	.word	0x00000000
        /*089c*/ 	.word	0x00034830
        /*08a0*/ 	.short	0x010a
        /*08a2*/ 	.byte	0x3f
	.zero		1


	//   ....[58]....
        /*08a4*/ 	.word	0x00012a20
        /*08a8*/ 	.word	0x0000000a
        /*08ac*/ 	.word	0x00034830
        /*08b0*/ 	.short	0x010a
        /*08b2*/ 	.byte	0x3f
	.zero		1


	//   ....[59]....
        /*08b4*/ 	.word	0x00012a80
        /*08b8*/ 	.word	0x00000005
        /*08bc*/ 	.word	0x00034850
        /*08c0*/ 	.short	0x010a
        /*08c2*/ 	.byte	0x3f
	.zero		1


	//   ....[60]....
        /*08c4*/ 	.word	0x00012ae0
        /*08c8*/ 	.word	0x0000000a
        /*08cc*/ 	.word	0x00034830
        /*08d0*/ 	.short	0x010a
        /*08d2*/ 	.byte	0x3f
	.zero		1


	//   ....[61]....
        /*08d4*/ 	.word	0x00012b40
        /*08d8*/ 	.word	0x00000005
        /*08dc*/ 	.word	0x00034850
        /*08e0*/ 	.short	0x010a
        /*08e2*/ 	.byte	0x3f
	.zero		1


	//   ....[62]....
        /*08e4*/ 	.word	0x00012ba0
        /*08e8*/ 	.word	0x00000007
        /*08ec*/ 	.word	0x00034850
        /*08f0*/ 	.short	0x010a
        /*08f2*/ 	.byte	0x3f
	.zero		1


	//   ....[63]....
        /*08f4*/ 	.word	0x00012d40
        /*08f8*/ 	.word	0x00000008
        /*08fc*/ 	.word	0x00034840
        /*0900*/ 	.short	0x010a
        /*0902*/ 	.byte	0x3f
	.zero		1


	//   ....[64]....
        /*0904*/ 	.word	0x00012dc0
        /*0908*/ 	.word	0x00000008
        /*090c*/ 	.word	0x00034820
        /*0910*/ 	.short	0x010a
        /*0912*/ 	.byte	0x3f
	.zero		1


	//   ....[65]....
        /*0914*/ 	.word	0x00012e10
        /*0918*/ 	.word	0x00000002
        /*091c*/ 	.word	0x00034840
        /*0920*/ 	.short	0x010a
        /*0922*/ 	.byte	0x3f
	.zero		1


	//   ....[66]....
        /*0924*/ 	.word	0x00012e60
        /*0928*/ 	.word	0x00000003
        /*092c*/ 	.word	0x00000060
        /*0930*/ 	.short	0x010a
        /*0932*/ 	.byte	0x3f
	.zero		1


	//   ....[67]....
        /*0934*/ 	.word	0x00012eb0
        /*0938*/ 	.word	0x00000002
        /*093c*/ 	.word	0x00034840
        /*0940*/ 	.short	0x010a
        /*0942*/ 	.byte	0x3f
	.zero		1


	//   ....[68]....
        /*0944*/ 	.word	0x00012f00
        /*0948*/ 	.word	0x00000003
        /*094c*/ 	.word	0x00000060
        /*0950*/ 	.short	0x010a
        /*0952*/ 	.byte	0x3f
	.zero		1


	//   ....[69]....
        /*0954*/ 	.word	0x00012f50
        /*0958*/ 	.word	0x00000002
        /*095c*/ 	.word	0x00034840
        /*0960*/ 	.short	0x010a
        /*0962*/ 	.byte	0x3f
	.zero		1


	//   ....[70]....
        /*0964*/ 	.word	0x00012fa0
        /*0968*/ 	.word	0x00000002
        /*096c*/ 	.word	0x00000060
        /*0970*/ 	.short	0x010a
        /*0972*/ 	.byte	0x3f
	.zero		1


	//   ....[71]....
        /*0974*/ 	.word	0x00012ff0
        /*0978*/ 	.word	0x00000003
        /*097c*/ 	.word	0x00034860
        /*0980*/ 	.short	0x010a
        /*0982*/ 	.byte	0x3f
	.zero		1


	//   ....[72]....
        /*0984*/ 	.word	0x000139b0
        /*0988*/ 	.word	0x00000000
        /*098c*/ 	.word	0x00034820
        /*0990*/ 	.short	0x010a
        /*0992*/ 	.byte	0x3f
	.zero		1


	//   ....[73]....
        /*0994*/ 	.word	0x00013b50
        /*0998*/ 	.word	0x00000006
        /*099c*/ 	.word	0x00000000
        /*09a0*/ 	.short	0x010a
        /*09a2*/ 	.byte	0x3f
	.zero		1


	//   ....[74]....
        /*09a4*/ 	.word	0x00013ba0
        /*09a8*/ 	.word	0x00000007
        /*09ac*/ 	.word	0x00000000
        /*09b0*/ 	.short	0x010a
        /*09b2*/ 	.byte	0x3f
	.zero		1


	//   ....[75]....
        /*09b4*/ 	.word	0x00013bf0
        /*09b8*/ 	.word	0x00000004
        /*09bc*/ 	.word	0x00000000
        /*09c0*/ 	.short	0x010a
        /*09c2*/ 	.byte	0x3f
	.zero		1


	//----- nvinfo : EIATTR_NUM_MBARRIERS
	.align		4
.L_567:
        /*09c4*/ 	.byte	0x03, 0x38
        /*09c6*/ 	.short	0x0016


	//----- nvinfo : EIATTR_EXIT_INSTR_OFFSETS
	.align		4
        /*09c8*/ 	.byte	0x04, 0x1c
        /*09ca*/ 	.short	(.L_569 - .L_568)


	//   ....[0]....
.L_568:
        /*09cc*/ 	.word	0x00000a80


	//   ....[1]....
        /*09d0*/ 	.word	0x0000d6a0


	//   ....[2]....
        /*09d4*/ 	.word	0x0000d700


	//   ....[3]....
        /*09d8*/ 	.word	0x00012950


	//----- nvinfo : EIATTR_MAX_THREADS
	.align		4
.L_569:
        /*09dc*/ 	.byte	0x04, 0x05
        /*09de*/ 	.short	(.L_571 - .L_570)
.L_570:
        /*09e0*/ 	.word	0x00000180
        /*09e4*/ 	.word	0x00000001
        /*09e8*/ 	.word	0x00000001


	//----- nvinfo : EIATTR_CRS_STACK_SIZE
	.align		4
.L_571:
        /*09ec*/ 	.byte	0x04, 0x1e
        /*09ee*/ 	.short	(.L_573 - .L_572)
.L_572:
        /*09f0*/ 	.word	0x00000000


	//----- nvinfo : EIATTR_CBANK_PARAM_SIZE
	.align		4
.L_573:
        /*09f4*/ 	.byte	0x03, 0x19
        /*09f6*/ 	.short	0x0a70


	//----- nvinfo : EIATTR_PARAM_CBANK
	.align		4
        /*09f8*/ 	.byte	0x04, 0x0a
        /*09fa*/ 	.short	(.L_575 - .L_574)
	.align		4
.L_574:
        /*09fc*/ 	.word	index@(.nv.constant0._ZN7cutlass13device_kernelIN5flash11enable_sm90INS1_16FlashAttnFwdSm90INS1_25CollectiveMainloopFwdSm90ILi2EN4cute5tupleIJNS5_1CILi1EEES8_S8_EEENS6_IJNS7_ILi128EEESA_NS7_ILi192EEEEEELi128ENS_6half_tEfNS_4arch4Sm90ELb1ELb0ELb1ELb1ELb0ELb0ELb0ELb1ELb1ELb0ELb0ELb0EEENS1_21CollectiveEpilogueFwdINS6_IJSA_SA_SA_EEES9_SD_SF_Li256ELb1ELb0ELb0ELb0EEENS1_36VarlenDynamicPersistentTileSchedulerILi128ELi128ELi256ELi32ELb0ELb0ELb1ELb1ELb1ELb1EEEEEEEEEvNT_6ParamsE)
        /*0a00*/ 	.short	0x0210
        /*0a02*/ 	.short	0x0a70


	//----- nvinfo : EIATTR_SW_WAR
	.align		4
.L_575:
        /*0a04*/ 	.byte	0x04, 0x36
        /*0a06*/ 	.short	(.L_577 - .L_576)
.L_576:
        /*0a08*/ 	.word	0x00000008
.L_577:


//--------------------- .nv.info._ZN7cutlass13device_kernelIN5flash11enable_sm90INS1_16FlashAttnFwdSm90INS1_25CollectiveMainloopFwdSm90ILi2EN4cute5tupleIJNS5_1CILi1EEES8_S8_EEENS6_IJNS7_ILi128EEESA_NS7_ILi192EEEEEELi128ENS_6half_tEfNS_4arch4Sm90ELb1ELb0ELb1ELb1ELb0ELb1ELb0ELb1ELb1ELb0ELb0ELb0EEENS1_21CollectiveEpilogueFwdINS6_IJSA_SA_SA_EEES9_SD_SF_Li256ELb1ELb0ELb0ELb0EEENS1_36VarlenDynamicPersistentTileSchedulerILi128ELi128ELi256ELi32ELb0ELb0ELb1ELb1ELb1ELb1EEEEEEEEEvNT_6ParamsE --------------------------
	.section	.nv.info._ZN7cutlass13device_kernelIN5flash11enable_sm90INS1_16FlashAttnFwdSm90INS1_25CollectiveMainloopFwdSm90ILi2EN4cute5tupleIJNS5_1CILi1EEES8_S8_EEENS6_IJNS7_ILi128EEESA_NS7_ILi192EEEEEELi128ENS_6half_tEfNS_4arch4Sm90ELb1ELb0ELb1ELb1ELb0ELb1ELb0ELb1ELb1ELb0ELb0ELb0EEENS1_21CollectiveEpilogueFwdINS6_IJSA_SA_SA_EEES9_SD_SF_Li256ELb1ELb0ELb0ELb0EEENS1_36VarlenDynamicPersistentTileSchedulerILi128ELi128ELi256ELi32ELb0ELb0ELb1ELb1ELb1ELb1EEEEEEEEEvNT_6ParamsE,"",@"SHT_CUDA_INFO"
	.sectionflags	@""
	.align	4


	//----- nvinfo : EIATTR_CUDA_API_VERSION
	.align		4
        /*0000*/ 	.byte	0x04, 0x37
        /*0002*/ 	.short	(.L_579 - .L_578)
.L_578:
        /*0004*/ 	.word	0x00000082


	//----- nvinfo : EIATTR_KPARAM_INFO
	.align		4
.L_579:
        /*0008*/ 	.byte	0x04, 0x17
        /*000a*/ 	.short	(.L_581 - .L_580)
.L_580:
        /*000c*/ 	.word	0x00000000
        /*0010*/ 	.short	0x0000
        /*0012*/ 	.short	0x0070
        /*0014*/ 	.byte	0x00, 0xf0, 0x01, 0x28


	//----- nvinfo : EIATTR_SPARSE_MMA_MASK
	.align		4
.L_581:
        /*0018*/ 	.byte	0x03, 0x50
        /*001a*/ 	.short	0x0000


	//----- nvinfo : EIATTR_MAXREG_COUNT
	.align		4
        /*001c*/ 	.byte	0x03, 0x1b
        /*001e*/ 	.short	0x00a8


	//----- nvinfo : EIATTR_NUM_BARRIERS
	.align		4
        /*0020*/ 	.byte	0x02, 0x4c
        /*0022*/ 	.byte	0x10
	.zero		1


	//----- nvinfo : EIATTR_EXTERNS
	.align		4
        /*0024*/ 	.byte	0x04, 0x0f
        /*0026*/ 	.short	(.L_583 - .L_582)


	//   ....[0]....
	.align		4
.L_582:
        /*0028*/ 	.word	index@(__assertfail)


	//----- nvinfo : EIATTR_ANNOTATIONS
	.align		4
.L_583:
        /*002c*/ 	.byte	0x04, 0x55
        /*002e*/ 	.short	(.L_585 - .L_584)


	//   ....[0]....
.L_584:
        /* <DEDUP_REMOVED lines=62> */


	//----- nvinfo : EIATTR_MERCURY_ISA_VERSION
	.align		4
.L_585:
        /*03f8*/ 	.byte	0x03, 0x5f
        /*03fa*/ 	.short	0x0101


	//----- nvinfo : EIATTR_UNUSED_LOAD_BYTE_OFFSET
	.align		4
        /*03fc*/ 	.byte	0x04, 0x44
        /*03fe*/ 	.short	(.L_587 - .L_586)


	//   ....[0]....
.L_586:
        /*0400*/ 	.word	0x00000ae0
        /*0404*/ 	.word	0x0000fff0


	//   ....[1]....
        /*0408*/ 	.word	0x0001bbd0
        /*040c*/ 	.word	0x0000fff0


	//----- nvinfo : EIATTR_INT_WARP_WIDE_INSTR_OFFSETS
	.align		4
.L_587:
        /*0410*/ 	.byte	0x04, 0x31
        /*0412*/ 	.short	(.L_589 - .L_588)


	//   ....[0]....
.L_588:
        /*0414*/ 	.word	0x000001c0


	//   ....[1]....
        /*0418*/ 	.word	0x00000200


	//   ....[2]....
        /*041c*/ 	.word	0x00000270


	//   ....[3]....
        /*0420*/ 	.word	0x0001fc30


	//   ....[4]....
        /*0424*/ 	.word	0x0001fcc0


	//   ....[5]....
        /*0428*/ 	.word	0x00020140


	//   ....[6]....
        /*042c*/ 	.word	0x00020170


	//   ....[7]....
        /*0430*/ 	.word	0x00020380


	//   ....[8]....
        /*0434*/ 	.word	0x00020470


	//   ....[9]....
        /*0438*/ 	.word	0x000227a0


	//   ....[10]....
        /*043c*/ 	.word	0x00022830


	//----- nvinfo : EIATTR_COOP_GROUP_MASK_REGIDS
	.align		4
.L_589:
        /*0440*/ 	.byte	0x04, 0x29
        /*0442*/ 	.short	(.L_591 - .L_590)


	//   ....[0]....
.L_590:
        /*0444*/ 	.word	0xffffffff


	//   ....[1]....
        /*0448*/ 	.word	0xffffffff


	//   ....[2]....
        /*044c*/ 	.word	0xffffffff


	//   ....[3]....
        /*0450*/ 	.word	0xffffffff


	//   ....[4]....
        /*0454*/ 	.word	0xffffffff


	//   ....[5]....
        /*0458*/ 	.word	0xffffffff


	//   ....[6]....
        /*045c*/ 	.word	0xffffffff


	//   ....[7]....
        /*0460*/ 	.word	0xffffffff


	//   ....[8]....
        /*0464*/ 	.word	0xffffffff


	//   ....[9]....
        /*0468*/ 	.word	0xffffffff


	//   ....[10]....
        /*046c*/ 	.word	0xffffffff


	//   ....[11]....
        /*0470*/ 	.word	0xffffffff


	//   ....[12]....
        /*0474*/ 	.word	0xffffffff


	//   ....[13]....
        /*0478*/ 	.word	0xffffffff


	//   ....[14]....
        /*047c*/ 	.word	0xffffffff


	//   ....[15]....
        /*0480*/ 	.word	0xffffffff


	//   ....[16]....
        /*0484*/ 	.word	0xffffffff


	//   ....[17]....
        /*0488*/ 	.word	0xffffffff


	//   ....[18]....
        /*048c*/ 	.word	0xffffffff


	//   ....[19]....
        /*0490*/ 	.word	0xffffffff


	//   ....[20]....
        /*0494*/ 	.word	0xffffffff


	//   ....[21]....
        /*0498*/ 	.word	0xffffffff


	//   ....[22]....
        /*049c*/ 	.word	0xffffffff


	//   ....[23]....
        /*04a0*/ 	.word	0xffffffff


	//   ....[24]....
        /*04a4*/ 	.word	0xffffffff


	//   ....[25]....
        /*04a8*/ 	.word	0xffffffff


	//   ....[26]....
        /*04ac*/ 	.word	0xffffffff


	//   ....[27]....
        /*04b0*/ 	.word	0xffffffff


	//   ....[28]....
        /*04b4*/ 	.word	0xffffffff


	//   ....[29]....
        /*04b8*/ 	.word	0xffffffff


	//   ....[30]....
        /*04bc*/ 	.word	0xffffffff


	//   ....[31]....
        /*04c0*/ 	.word	0xffffffff


	//   ....[32]....
        /*04c4*/ 	.word	0xffffffff


	//   ....[33]....
        /*04c8*/ 	.word	0xffffffff


	//   ....[34]....
        /*04cc*/ 	.word	0xffffffff


	//   ....[35]....
        /*04d0*/ 	.word	0xffffffff


	//   ....[36]....
        /*04d4*/ 	.word	0xffffffff


	//   ....[37]....
        /*04d8*/ 	.word	0xffffffff


	//   ....[38]....
        /*04dc*/ 	.word	0xffffffff


	//   ....[39]....
        /*04e0*/ 	.word	0xffffffff


	//   ....[40]....
        /*04e4*/ 	.word	0xffffffff


	//   ....[41]....
        /*04e8*/ 	.word	0xffffffff


	//   ....[42]....
        /*04ec*/ 	.word	0xffffffff


	//   ....[43]....
        /*04f0*/ 	.word	0xffffffff


	//   ....[44]....
        /*04f4*/ 	.word	0xffffffff


	//   ....[45]....
        /*04f8*/ 	.word	0xffffffff


	//   ....[46]....
        /*04fc*/ 	.word	0xffffffff


	//   ....[47]....
        /*0500*/ 	.word	0xffffffff


	//   ....[48]....
        /*0504*/ 	.word	0xffffffff


	//   ....[49]....
        /*0508*/ 	.word	0xffffffff


	//   ....[50]....
        /*050c*/ 	.word	0xffffffff


	//   ....[51]....
        /*0510*/ 	.word	0xffffffff


	//   ....[52]....
        /*0514*/ 	.word	0xffffffff


	//   ....[53]....
        /*0518*/ 	.word	0xffffffff


	//   ....[54]....
        /*051c*/ 	.word	0xffffffff


	//   ....[55]....
        /*0520*/ 	.word	0xffffffff


	//   ....[56]....
        /*0524*/ 	.word	0xffffffff


	//   ....[57]....
        /*0528*/ 	.word	0xffffffff


	//   ....[58]....
        /*052c*/ 	.word	0x0500000f


	//   ....[59]....
        /*0530*/ 	.word	0x0500000f


	//   ....[60]....
        /*0534*/ 	.word	0x0500000f


	//   ....[61]....
        /*0538*/ 	.word	0x0500000f


	//   ....[62]....
        /*053c*/ 	.word	0x0500000f


	//   ....[63]....
        /*0540*/ 	.word	0x0500000f


	//   ....[64]....
        /*0544*/ 	.word	0x0500000f


	//   ....[65]....
        /*0548*/ 	.word	0x0500000f


	//   ....[66]....
        /*054c*/ 	.word	0x0500000f


	//   ....[67]....
        /*0550*/ 	.word	0x0500000f


	//   ....[68]....
        /*0554*/ 	.word	0x0500000f


	//   ....[69]....
        /*0558*/ 	.word	0x0500000f


	//   ....[70]....
        /*055c*/ 	.word	0x0500000f


	//   ....[71]....
        /*0560*/ 	.word	0x0500000f


	//   ....[72]....
        /*0564*/ 	.word	0x0500000f


	//   ....[73]....
        /*0568*/ 	.word	0x0500000f


	//   ....[74]....
        /*056c*/ 	.word	0x0500000f


	//   ....[75]....
        /*0570*/ 	.word	0x0500000f


	//   ....[76]....
        /*0574*/ 	.word	0x0500000f


	//   ....[77]....
        /*0578*/ 	.word	0x0500000f


	//   ....[78]....
        /*057c*/ 	.word	0x0500000f


	//   ....[79]....
        /*0580*/ 	.word	0x0500000f


	//   ....[80]....
        /*0584*/ 	.word	0x0500000f


	//   ....[81]....
        /*0588*/ 	.word	0x0500000f


	//   ....[82]....
        /*058c*/ 	.word	0x0500000f


	//   ....[83]....
        /*0590*/ 	.word	0x0500000f


	//   ....[84]....
        /*0594*/ 	.word	0x0500000f


	//   ....[85]....
        /*0598*/ 	.word	0x0500000f


	//   ....[86]....
        /*059c*/ 	.word	0x0500000f


	//   ....[87]....
        /*05a0*/ 	.word	0x0500000f


	//   ....[88]....
        /*05a4*/ 	.word	0x0500000f


	//   ....[89]....
        /*05a8*/ 	.word	0x0500000f


	//   ....[90]....
        /*05ac*/ 	.word	0x0500000f


	//   ....[91]....
        /*05b0*/ 	.word	0x0500000f


	//   ....[92]....
        /*05b4*/ 	.word	0x0500000f


	//   ....[93]....
        /*05b8*/ 	.word	0x0500000f


	//----- nvinfo : EIATTR_COOP_GROUP_INSTR_OFFSETS
	.align		4
.L_591:
        /*05bc*/ 	.byte	0x04, 0x28
        /*05be*/ 	.short	(.L_593 - .L_592)


	//   ....[0]....
.L_592:
        /*05c0*/ 	.word	0x00000060


	//   ....[1]....
        /*05c4*/ 	.word	0x000001d0


	//   ....[2]....
        /*05c8*/ 	.word	0x00000220


	//   ....[3]....
        /*05cc*/ 	.word	0x00000450


	//   ....[4]....
        /*05d0*/ 	.word	0x000005b0


	//   ....[5]....
        /*05d4*/ 	.word	0x000006d0


	//   ....[6]....
        /*05d8*/ 	.word	0x00000830


	//   ....[7]....
        /*05dc*/ 	.word	0x0000a5c0


	//   ....[8]....
        /*05e0*/ 	.word	0x00012f60


	//   ....[9]....
        /*05e4*/ 	.word	0x00012fd0


	//   ....[10]....
        /*05e8*/ 	.word	0x000139e0


	//   ....[11]....
        /*05ec*/ 	.word	0x00013a30


	//   ....[12]....
        /*05f0*/ 	.word	0x000167c0


	//   ....[13]....
        /*05f4*/ 	.word	0x000167e0


	//   ....[14]....
        /*05f8*/ 	.word	0x000172f0


	//   ....[15]....
        /*05fc*/ 	.word	0x00017330


	//   ....[16]....
        /*0600*/ 	.word	0x000197b0


	//   ....[17]....
        /*0604*/ 	.word	0x00019810


	//   ....[18]....
        /*0608*/ 	.word	0x00019f60


	//   ....[19]....
        /*060c*/ 	.word	0x00019fc0


	//   ....[20]....
        /*0610*/ 	.word	0x0001b250


	//   ....[21]....
        /*0614*/ 	.word	0x0001b290


	//   ....[22]....
        /*0618*/ 	.word	0x0001b360


	//   ....[23]....
        /*061c*/ 	.word	0x0001b660


	//   ....[24]....
        /*0620*/ 	.word	0x0001d990


	//   ....[25]....
        /*0624*/ 	.word	0x0001db10


	//   ....[26]....
        /*0628*/ 	.word	0x0001db40


	//   ....[27]....
        /*062c*/ 	.word	0x0001db80


	//   ....[28]....
        /*0630*/ 	.word	0x0001dbe0


	//   ....[29]....
        /*0634*/ 	.word	0x0001dc40


	//   ....[30]....
        /*0638*/ 	.word	0x0001dc90


	//   ....[31]....
        /*063c*/ 	.word	0x0001de40


	//   ....[32]....
        /*0640*/ 	.word	0x0001dea0


	//   ....[33]....
        /*0644*/ 	.word	0x0001dee0


	//   ....[34]....
        /*0648*/ 	.word	0x0001df20


	//   ....[35]....
        /*064c*/ 	.word	0x0001df50


	//   ....[36]....
        /*0650*/ 	.word	0x0001df80


	//   ....[37]....
        /*0654*/ 	.word	0x0001e010


	//   ....[38]....
        /*0658*/ 	.word	0x0001e070


	//   ....[39]....
        /*065c*/ 	.word	0x0001e100


	//   ....[40]....
        /*0660*/ 	.word	0x00022c70


	//   ....[41]....
        /*0664*/ 	.word	0x00022c80


	//   ....[42]....
        /*0668*/ 	.word	0x00022d90


	//   ....[43]....
        /*066c*/ 	.word	0x00022df0


	//   ....[44]....
        /*0670*/ 	.word	0x00022e30


	//   ....[45]....
        /*0674*/ 	.word	0x00022e70


	//   ....[46]....
        /*0678*/ 	.word	0x00022ea0


	//   ....[47]....
        /*067c*/ 	.word	0x00022ed0


	//   ....[48]....
        /*0680*/ 	.word	0x00023060


	//   ....[49]....
        /*0684*/ 	.word	0x000230c0


	//   ....[50]....
        /*0688*/ 	.word	0x00023100


	//   ....[51]....
        /*068c*/ 	.word	0x00023140


	//   ....[52]....
        /*0690*/ 	.word	0x00023170


	//   ....[53]....
        /*0694*/ 	.word	0x000231a0


	//   ....[54]....
        /*0698*/ 	.word	0x00023260


	//   ....[55]....
        /*069c*/ 	.word	0x00023280


	//   ....[56]....
        /*06a0*/ 	.word	0x000232f0


	//   ....[57]....
        /*06a4*/ 	.word	0x00023980


	//   ....[58]....
        /*06a8*/ 	.word	0x00023de0


	//   ....[59]....
        /*06ac*/ 	.word	0x00023e80


	//   ....[60]....
        /*06b0*/ 	.word	0x00023f20


	//   ....[61]....
        /*06b4*/ 	.word	0x00023fc0


	//   ....[62]....
        /*06b8*/ 	.word	0x00024060


	//   ....[63]....
        /*06bc*/ 	.word	0x00024100


	//   ....[64]....
        /*06c0*/ 	.word	0x000241a0


	//   ....[65]....
        /*06c4*/ 	.word	0x00024240


	//   ....[66]....
        /*06c8*/ 	.word	0x00024330


	//   ....[67]....
        /*06cc*/ 	.word	0x000243d0


	//   ....[68]....
        /*06d0*/ 	.word	0x00024470


	//   ....[69]....
        /*06d4*/ 	.word	0x00024510


	//   ....[70]....
        /*06d8*/ 	.word	0x000245b0


	//   ....[71]....
        /*06dc*/ 	.word	0x00024650


	//   ....[72]....
        /*06e0*/ 	.word	0x000246f0


	//   ....[73]....
        /*06e4*/ 	.word	0x00024790


	//   ....[74]....
        /*06e8*/ 	.word	0x00024a90


	//   ....[75]....
        /*06ec*/ 	.word	0x00024d70


	//   ....[76]....
        /*06f0*/ 	.word	0x00025190


	//   ....[77]....
        /*06f4*/ 	.word	0x00025220


	//   ....[78]....
        /*06f8*/ 	.word	0x000252c0


	//   ....[79]....
        /*06fc*/ 	.word	0x00025370


	//   ....[80]....
        /*0700*/ 	.word	0x000253f0


	//   ....[81]....
        /*0704*/ 	.word	0x00025470


	//   ....[82]....
        /*0708*/ 	.word	0x000254f0


	//   ....[83]....
        /*070c*/ 	.word	0x00025570


	//   ....[84]....
        /*0710*/ 	.word	0x00025600


	//   ....[85]....
        /*0714*/ 	.word	0x000256b0


	//   ....[86]....
        /*0718*/ 	.word	0x00025730


	//   ....[87]....
        /*071c*/ 	.word	0x000257b0


	//   ....[88]....
        /*0720*/ 	.word	0x00025830


	//   ....[89]....
        /*0724*/ 	.word	0x000258b0


	//   ....[90]....
        /*0728*/ 	.word	0x00025920


	//   ....[91]....
        /*072c*/ 	.word	0x000259c0


	//   ....[92]....
        /*0730*/ 	.word	0x00025a50


	//   ....[93]....
        /*0734*/ 	.word	0x00025b80


	//----- nvinfo : EIATTR_REG_RECONFIG
	.align		4
.L_593:
        /*0738*/ 	.byte	0x01, 0x54
	.zero		2


	//----- nvinfo : EIATTR_SYSCALL_OFFSETS
	.align		4
        /*073c*/ 	.byte	0x04, 0x46
        /*073e*/ 	.short	(.L_595 - .L_594)


	//   ....[0]....
.L_594:
        /*0740*/ 	.word	0x000019a0


	//   ....[1]....
        /*0744*/ 	.word	0x00001af0


	//   ....[2]....
        /*0748*/ 	.word	0x0000a770


	//   ....[3]....
        /*074c*/ 	.word	0x0000abe0


	//   ....[4]....
        /*0750*/ 	.word	0x0001fe50


	//   ....[5]....
        /*0754*/ 	.word	0x0001ff90


	//   ....[6]....
        /*0758*/ 	.word	0x00020090


	//----- nvinfo : EIATTR_MBARRIER_INSTR_OFFSETS
	.align		4
.L_595:
        /*075c*/ 	.byte	0x04, 0x39
        /*075e*/ 	.short	(.L_597 - .L_596)


	//   ....[0]....
.L_596:
        /*0760*/ 	.word	0x00000300
        /*0764*/ 	.word	0x000000ff
        /*0768*/ 	.word	0x00034800
        /*076c*/ 	.short	0x0100
        /*076e*/ 	.byte	0x08
	.zero		1


	//   ....[1]....
        /*0770*/ 	.word	0x00000310
        /*0774*/ 	.word	0x000000ff
        /*0778*/ 	.word	0x00034820
        /*077c*/ 	.short	0x0100
        /*077e*/ 	.byte	0x08
	.zero		1


	//   ....[2]....
        /*0780*/ 	.word	0x00000400
        /*0784*/ 	.word	0x000000ff
        /*0788*/ 	.word	0x00034830
        /*078c*/ 	.short	0x0100
        /*078e*/ 	.byte	0x08
	.zero		1


	//   ....[3]....
        /*0790*/ 	.word	0x00000410
        /*0794*/ 	.word	0x000000ff
        /*0798*/ 	.word	0x00034840
        /*079c*/ 	.short	0x0100
        /*079e*/ 	.byte	0x08
	.zero		1


	//   ....[4]....
        /*07a0*/ 	.word	0x00000420
        /*07a4*/ 	.word	0x000000ff
        /*07a8*/ 	.word	0x00034838
        /*07ac*/ 	.short	0x0100
        /*07ae*/ 	.byte	0x08
	.zero		1


	//   ....[5]....
        /*07b0*/ 	.word	0x00000430
        /*07b4*/ 	.word	0x000000ff
        /*07b8*/ 	.word	0x00034848
        /*07bc*/ 	.short	0x0100
        /*07be*/ 	.byte	0x08
	.zero		1


	//   ....[6]....
        /*07c0*/ 	.word	0x00000560
        /*07c4*/ 	.word	0x000000ff
        /*07c8*/ 	.word	0x00034850
        /*07cc*/ 	.short	0x0100
        /*07ce*/ 	.byte	0x08
	.zero		1


	//   ....[7]....
        /*07d0*/ 	.word	0x00000570
        /*07d4*/ 	.word	0x000000ff
        /*07d8*/ 	.word	0x00034860
        /*07dc*/ 	.short	0x0100
        /*07de*/ 	.byte	0x08
	.zero		1


	//   ....[8]....
        /*07e0*/ 	.word	0x00000580
        /*07e4*/ 	.word	0x000000ff
        /*07e8*/ 	.word	0x00034858
        /*07ec*/ 	.short	0x0100
        /*07ee*/ 	.byte	0x08
	.zero		1


	//   ....[9]....
        /*07f0*/ 	.word	0x00000590
        /*07f4*/ 	.word	0x000000ff
        /*07f8*/ 	.word	0x00034868
        /*07fc*/ 	.short	0x0100
        /*07fe*/ 	.byte	0x08
	.zero		1


	//   ....[10]....
        /*0800*/ 	.word	0x00000680
        /*0804*/ 	.word	0x000000ff
        /*0808*/ 	.word	0x00034870
        /*080c*/ 	.short	0x0100
        /*080e*/ 	.byte	0x06
	.zero		1


	//   ....[11]....
        /*0810*/ 	.word	0x00000690
        /*0814*/ 	.word	0x000000ff
        /*0818*/ 	.word	0x00034880
        /*081c*/ 	.short	0x0100
        /*081e*/ 	.byte	0x06
	.zero		1


	//   ....[12]....
        /*0820*/ 	.word	0x000006a0
        /*0824*/ 	.word	0x000000ff
        /*0828*/ 	.word	0x00034878
        /*082c*/ 	.short	0x0100
        /*082e*/ 	.byte	0x06
	.zero		1


	//   ....[13]....
        /*0830*/ 	.word	0x000006b0
        /*0834*/ 	.word	0x000000ff
        /*0838*/ 	.word	0x00034888
        /*083c*/ 	.short	0x0100
        /*083e*/ 	.byte	0x06
	.zero		1


	//   ....[14]....
        /*0840*/ 	.word	0x000007e0
        /*0844*/ 	.word	0x000000ff
        /*0848*/ 	.word	0x00034890
        /*084c*/ 	.short	0x0100
        /*084e*/ 	.byte	0x08
	.zero		1


	//   ....[15]....
        /*0850*/ 	.word	0x000007f0
        /*0854*/ 	.word	0x000000ff
        /*0858*/ 	.word	0x000348a0
        /*085c*/ 	.short	0x0100
        /*085e*/ 	.byte	0x08
	.zero		1


	//   ....[16]....
        /*0860*/ 	.word	0x00000800
        /*0864*/ 	.word	0x000000ff
        /*0868*/ 	.word	0x00034898
        /*086c*/ 	.short	0x0100
        /*086e*/ 	.byte	0x08
	.zero		1


	//   ....[17]....
        /*0870*/ 	.word	0x00000810
        /*0874*/ 	.word	0x000000ff
        /*0878*/ 	.word	0x000348a8
        /*087c*/ 	.short	0x0100
        /*087e*/ 	.byte	0x08
	.zero		1


	//   ....[18]....
        /*0880*/ 	.word	0x00000940
        /*0884*/ 	.word	0x000000ff
        /*0888*/ 	.word	0x000348b0
        /*088c*/ 	.short	0x0100
        /*088e*/ 	.byte	0x08
	.zero		1


	//   ....[19]....
        /*0890*/ 	.word	0x00000950
        /*0894*/ 	.word	0x000000ff
        /*0898*/ 	.word	0x000348c0
        /*089c*/ 	.short	0x0100
        /*089e*/ 	.byte	0x08
	.zero		1


	//   ....[20]....
        /*08a0*/ 	.word	0x00000960
        /*08a4*/ 	.word	0x000000ff
        /*08a8*/ 	.word	0x000348b8
        /*08ac*/ 	.short	0x0100
        /*08ae*/ 	.byte	0x08
	.zero		1


	//   ....[21]....
        /*08b0*/ 	.word	0x00000970
        /*08b4*/ 	.word	0x000000ff
        /*08b8*/ 	.word	0x000348c8
        /*08bc*/ 	.short	0x0100
        /*08be*/ 	.byte	0x08
	.zero		1


	//   ....[22]....
        /*08c0*/ 	.word	0x000036c0
        /*08c4*/ 	.word	0x00000003
        /*08c8*/ 	.word	0x00034890
        /*08cc*/ 	.short	0x010a
        /*08ce*/ 	.byte	0x3f
	.zero		1


	//   ....[23]....
        /*08d0*/ 	.word	0x000069b0
        /*08d4*/ 	.word	0x00000003
        /*08d8*/ 	.word	0x00034890
        /*08dc*/ 	.short	0x010a
        /*08de*/ 	.byte	0x3f
	.zero		1


	//   ....[24]....
        /*08e0*/ 	.word	0x000099a0
        /*08e4*/ 	.word	0x00000003
        /*08e8*/ 	.word	0x00034890
        /*08ec*/ 	.short	0x010a
        /*08ee*/ 	.byte	0x3f
	.zero		1


	//   ....[25]....
        /*08f0*/ 	.word	0x00009d70
        /*08f4*/ 	.word	0x00000024
        /*08f8*/ 	.word	0x00000000
        /*08fc*/ 	.short	0x0101
        /*08fe*/ 	.byte	0x3f
	.zero		1


	//   ....[26]....
        /*0900*/ 	.word	0x00009db0
        /*0904*/ 	.word	0x00000003
        /*0908*/ 	.word	0x000348b0
        /*090c*/ 	.short	0x010a
        /*090e*/ 	.byte	0x3f
	.zero		1


	//   ....[27]....
        /*0910*/ 	.word	0x0000a280
        /*0914*/ 	.word	0x00000003
        /*0918*/ 	.word	0x00000000
        /*091c*/ 	.short	0x0101
        /*091e*/ 	.byte	0x3f
	.zero		1


	//   ....[28]....
        /*0920*/ 	.word	0x0000a7f0
        /*0924*/ 	.word	0x00000012
        /*0928*/ 	.word	0x00034800
        /*092c*/ 	.short	0x010a
        /*092e*/ 	.byte	0x3f
	.zero		1


	//   ....[29]....
        /*0930*/ 	.word	0x0000a840
        /*0934*/ 	.word	0x00000012
        /*0938*/ 	.word	0x00034800
        /*093c*/ 	.short	0x010a
        /*093e*/ 	.byte	0x3f
	.zero		1


	//   ....[30]....
        /*0940*/ 	.word	0x0000bbb0
        /*0944*/ 	.word	0x00000012
        /*0948*/ 	.word	0x00034800
        /*094c*/ 	.short	0x010a
        /*094e*/ 	.byte	0x3f
	.zero		1


	//   ....[31]....
        /*0950*/ 	.word	0x0000ed20
        /*0954*/ 	.word	0x00000012
        /*0958*/ 	.word	0x00034800
        /*095c*/ 	.short	0x010a
        /*095e*/ 	.byte	0x3f
	.zero		1


	//   ....[32]....
        /*0960*/ 	.word	0x00011570
        /*0964*/ 	.word	0x00000000
        /*0968*/ 	.word	0x00034830
        /*096c*/ 	.short	0x010a
        /*096e*/ 	.byte	0x3f
	.zero		1


	//   ....[33]....
        /*0970*/ 	.word	0x000115f0
        /*0974*/ 	.word	0x00000000
        /*0978*/ 	.word	0x00034830
        /*097c*/ 	.short	0x010a
        /*097e*/ 	.byte	0x3f
	.zero		1


	//   ....[34]....
        /*0980*/ 	.word	0x000129b0
        /*0984*/ 	.word	0x00000000
        /*0988*/ 	.word	0x00000000
        /*098c*/ 	.short	0x0101
        /*098e*/ 	.byte	0x3f
	.zero		1


	//   ....[35]....
        /*0990*/ 	.word	0x00014a80
        /*0994*/ 	.word	0x0000000e
        /*0998*/ 	.word	0x00034830
        /*099c*/ 	.short	0x010a
        /*099e*/ 	.byte	0x3f
	.zero		1


	//   ....[36]....
        /*09a0*/ 	.word	0x00014af0
        /*09a4*/ 	.word	0x0000000e
        /*09a8*/ 	.word	0x00034830
        /*09ac*/ 	.short	0x010a
        /*09ae*/ 	.byte	0x3f
	.zero		1


	//   ....[37]....
        /*09b0*/ 	.word	0x00015670
        /*09b4*/ 	.word	0x0000000f
        /*09b8*/ 	.word	0x00034850
        /*09bc*/ 	.short	0x010a
        /*09be*/ 	.byte	0x3f
	.zero		1


	//   ....[38]....
        /*09c0*/ 	.word	0x000156c0
        /*09c4*/ 	.word	0x0000000f
        /*09c8*/ 	.word	0x00034850
        /*09cc*/ 	.short	0x010a
        /*09ce*/ 	.byte	0x3f
	.zero		1


	//   ....[39]....
        /*09d0*/ 	.word	0x00017cc0
        /*09d4*/ 	.word	0x0000000e
        /*09d8*/ 	.word	0x00000000
        /*09dc*/ 	.short	0x0101
        /*09de*/ 	.byte	0x3f
	.zero		1


	//   ....[40]....
        /*09e0*/ 	.word	0x00017d10
        /*09e4*/ 	.word	0x0000000f
        /*09e8*/ 	.word	0x00000000
        /*09ec*/ 	.short	0x0101
        /*09ee*/ 	.byte	0x3f
	.zero		1


	//   ....[41]....
        /*09f0*/ 	.word	0x000180a0
        /*09f4*/ 	.word	0x00000008
        /*09f8*/ 	.word	0x00034830
        /*09fc*/ 	.short	0x010a
        /*09fe*/ 	.byte	0x3f
	.zero		1


	//   ....[42]....
        /*0a00*/ 	.word	0x00018110
        /*0a04*/ 	.word	0x00000008
        /*0a08*/ 	.word	0x00034830
        /*0a0c*/ 	.short	0x010a
        /*0a0e*/ 	.byte	0x3f
	.zero		1


	//   ....[43]....
        /*0a10*/ 	.word	0x00018c90
        /*0a14*/ 	.word	0x0000000e
        /*0a18*/ 	.word	0x00034850
        /*0a1c*/ 	.short	0x010a
        /*0a1e*/ 	.byte	0x3f
	.zero		1


	//   ....[44]....
        /*0a20*/ 	.word	0x00018ce0
        /*0a24*/ 	.word	0x0000000e
        /*0a28*/ 	.word	0x00034850
        /*0a2c*/ 	.short	0x010a
        /*0a2e*/ 	.byte	0x3f
	.zero		1


	//   ....[45]....
        /*0a30*/ 	.word	0x0001a600
        /*0a34*/ 	.word	0x00000007
        /*0a38*/ 	.word	0x00000000
        /*0a3c*/ 	.short	0x0101
        /*0a3e*/ 	.byte	0x3f
	.zero		1


	//   ....[46]....
        /*0a40*/ 	.word	0x0001a7e0
        /*0a44*/ 	.word	0x0000000d
        /*0a48*/ 	.word	0x00000000
        /*0a4c*/ 	.short	0x0101
        /*0a4e*/ 	.byte	0x3f
	.zero		1


	//   ....[47]....
        /*0a50*/ 	.word	0x0001b120
        /*0a54*/ 	.word	0x0000000b
        /*0a58*/ 	.word	0x00034850
        /*0a5c*/ 	.short	0x010a
        /*0a5e*/ 	.byte	0x3f
	.zero		1


	//   ....[48]....
        /*0a60*/ 	.word	0x0001b1c0
        /*0a64*/ 	.word	0x0000000b
        /*0a68*/ 	.word	0x00034850
        /*0a6c*/ 	.short	0x010a
        /*0a6e*/ 	.byte	0x3f
	.zero		1


	//   ....[49]....
        /*0a70*/ 	.word	0x0001b750
        /*0a74*/ 	.word	0x0000000a
        /*0a78*/ 	.word	0x00000000
        /*0a7c*/ 	.short	0x0101
        /*0a7e*/ 	.byte	0x3f
	.zero		1


	//   ....[50]....
        /*0a80*/ 	.word	0x0001c9d0
        /*0a84*/ 	.word	0x00000000
        /*0a88*/ 	.word	0x00000000
        /*0a8c*/ 	.short	0x0101
        /*0a8e*/ 	.byte	0x3f
	.zero		1


	//   ....[51]....
        /*0a90*/ 	.word	0x0001ef40
        /*0a94*/ 	.word	0x00000004
        /*0a98*/ 	.word	0x00034820
        /*0a9c*/ 	.short	0x010a
        /*0a9e*/ 	.byte	0x3f
	.zero		1


	//   ....[52]....
        /*0aa0*/ 	.word	0x0001efd0
        /*0aa4*/ 	.word	0x00000006
        /*0aa8*/ 	.word	0x000348a0
        /*0aac*/ 	.short	0x010a
        /*0aae*/ 	.byte	0x3f
	.zero		1


	//   ....[53]....
        /*0ab0*/ 	.word	0x0001f260
        /*0ab4*/ 	.word	0x00000006
        /*0ab8*/ 	.word	0x000348c0
        /*0abc*/ 	.short	0x010a
        /*0abe*/ 	.byte	0x3f
	.zero		1


	//   ....[54]....
        /*0ac0*/ 	.word	0x0001f620
        /*0ac4*/ 	.word	0x00000007
        /*0ac8*/ 	.word	0x000348a0
        /*0acc*/ 	.short	0x010a
        /*0ace*/ 	.byte	0x3f
	.zero		1


	//   ....[55]....
        /*0ad0*/ 	.word	0x0001f890
        /*0ad4*/ 	.word	0x00000007
        /*0ad8*/ 	.word	0x000348c0
        /*0adc*/ 	.short	0x010a
        /*0ade*/ 	.byte	0x3f
	.zero		1


	//   ....[56]....
        /*0ae0*/ 	.word	0x000207a0
        /*0ae4*/ 	.word	0x00000007
        /*0ae8*/ 	.word	0x00034840
        /*0aec*/ 	.short	0x010a
        /*0aee*/ 	.byte	0x3f
	.zero		1


	//   ....[57]....
        /*0af0*/ 	.word	0x00020d50
        /*0af4*/ 	.word	0x0000000a
        /*0af8*/ 	.word	0x00034820
        /*0afc*/ 	.short	0x010a
        /*0afe*/ 	.byte	0x3f
	.zero		1


	//   ....[58]....
        /*0b00*/ 	.word	0x00021070
        /*0b04*/ 	.word	0x00000008
        /*0b08*/ 	.word	0x00034840
        /*0b0c*/ 	.short	0x010a
        /*0b0e*/ 	.byte	0x3f
	.zero		1


	//   ....[59]....
        /*0b10*/ 	.word	0x00021370
        /*0b14*/ 	.word	0x00000008
        /*0b18*/ 	.word	0x00034860
        /*0b1c*/ 	.short	0x010a
        /*0b1e*/ 	.byte	0x3f
	.zero		1


	//   ....[60]....
        /*0b20*/ 	.word	0x00021920
        /*0b24*/ 	.word	0x00000002
        /*0b28*/ 	.word	0x00034840
        /*0b2c*/ 	.short	0x010a
        /*0b2e*/ 	.byte	0x3f
	.zero		1


	//   ....[61]....
        /*0b30*/ 	.word	0x00021c20
        /*0b34*/ 	.word	0x00000002
        /*0b38*/ 	.word	0x00034860
        /*0b3c*/ 	.short	0x010a
        /*0b3e*/ 	.byte	0x3f
	.zero		1


	//   ....[62]....
        /*0b40*/ 	.word	0x00022140
        /*0b44*/ 	.word	0x00000002
        /*0b48*/ 	.word	0x00034840
        /*0b4c*/ 	.short	0x010a
        /*0b4e*/ 	.byte	0x3f
	.zero		1


	//   ....[63]....
        /*0b50*/ 	.word	0x00022430
        /*0b54*/ 	.word	0x00000002
        /*0b58*/ 	.word	0x00034860
        /*0b5c*/ 	.short	0x010a
        /*0b5e*/ 	.byte	0x3f
	.zero		1


	//   ....[64]....
        /*0b60*/ 	.word	0x000228f0
        /*0b64*/ 	.word	0x00000003
        /*0b68*/ 	.word	0x00034860
        /*0b6c*/ 	.short	0x010a
        /*0b6e*/ 	.byte	0x3f
	.zero		1


	//   ....[65]....
        /*0b70*/ 	.word	0x00023900
        /*0b74*/ 	.word	0x00000000
        /*0b78*/ 	.word	0x00034820
        /*0b7c*/ 	.short	0x010a
        /*0b7e*/ 	.byte	0x3f
	.zero		1


	//   ....[66]....
        /*0b80*/ 	.word	0x00023ad0
        /*0b84*/ 	.word	0x00000006
        /*0b88*/ 	.word	0x00000000
        /*0b8c*/ 	.short	0x010a
        /*0b8e*/ 	.byte	0x3f
	.zero		1


	//   ....[67]....
        /*0b90*/ 	.word	0x00023b40
        /*0b94*/ 	.word	0x00000007
        /*0b98*/ 	.word	0x00000000
        /*0b9c*/ 	.short	0x010a
        /*0b9e*/ 	.byte	0x3f
	.zero		1


	//   ....[68]....
        /*0ba0*/ 	.word	0x00023bb0
        /*0ba4*/ 	.word	0x00000004
        /*0ba8*/ 	.word	0x00000000
        /*0bac*/ 	.short	0x010a
        /*0bae*/ 	.byte	0x3f
	.zero		1


	//   ....[69]....
        /*0bb0*/ 	.word	0x00023be0
        /*0bb4*/ 	.word	0x00000003
        /*0bb8*/ 	.word	0x00000000
        /*0bbc*/ 	.short	0x010a
        /*0bbe*/ 	.byte	0x3f
	.zero		1


	//   ....[70]....
        /*0bc0*/ 	.word	0x00023c40
        /*0bc4*/ 	.word	0x00000003
        /*0bc8*/ 	.word	0x00034890
        /*0bcc*/ 	.short	0x010a
        /*0bce*/ 	.byte	0x3f
	.zero		1


	//   ....[71]....
        /*0bd0*/ 	.word	0x00023c90
        /*0bd4*/ 	.word	0x00000003
        /*0bd8*/ 	.word	0x00034890
        /*0bdc*/ 	.short	0x010a
        /*0bde*/ 	.byte	0x3f
	.zero		1


	//   ....[72]....
        /*0be0*/ 	.word	0x00023ce0
        /*0be4*/ 	.word	0x00000003
        /*0be8*/ 	.word	0x00034890
        /*0bec*/ 	.short	0x010a
        /*0bee*/ 	.byte	0x3f
	.zero		1


	//   ....[73]....
        /*0bf0*/ 	.word	0x00023d30
        /*0bf4*/ 	.word	0x00000003
        /*0bf8*/ 	.word	0x000348b0
        /*0bfc*/ 	.short	0x010a
        /*0bfe*/ 	.byte	0x3f
	.zero		1


	//   ....[74]....
        /*0c00*/ 	.word	0x00024280
        /*0c04*/ 	.word	0x00000012
        /*0c08*/ 	.word	0x00034800
        /*0c0c*/ 	.short	0x010a
        /*0c0e*/ 	.byte	0x3f
	.zero		1


	//   ....[75]....
        /*0c10*/ 	.word	0x000247d0
        /*0c14*/ 	.word	0x00000012
        /*0c18*/ 	.word	0x00034800
        /*0c1c*/ 	.short	0x010a
        /*0c1e*/ 	.byte	0x3f
	.zero		1


	//   ....[76]....
        /*0c20*/ 	.word	0x00024820
        /*0c24*/ 	.word	0x00000000
        /*0c28*/ 	.word	0x00034830
        /*0c2c*/ 	.short	0x010a
        /*0c2e*/ 	.byte	0x3f
	.zero		1


	//   ....[77]....
        /*0c30*/ 	.word	0x00024870
        /*0c34*/ 	.word	0x0000000e
        /*0c38*/ 	.word	0x00034830
        /*0c3c*/ 	.short	0x010a
        /*0c3e*/ 	.byte	0x3f
	.zero		1


	//   ....[78]....
        /*0c40*/ 	.word	0x000248c0
        /*0c44*/ 	.word	0x0000000f
        /*0c48*/ 	.word	0x00034850
        /*0c4c*/ 	.short	0x010a
        /*0c4e*/ 	.byte	0x3f
	.zero		1


	//   ....[79]....
        /*0c50*/ 	.word	0x00024910
        /*0c54*/ 	.word	0x00000008
        /*0c58*/ 	.word	0x00034830
        /*0c5c*/ 	.short	0x010a
        /*0c5e*/ 	.byte	0x3f
	.zero		1


	//   ....[80]....
        /*0c60*/ 	.word	0x00024960
        /*0c64*/ 	.word	0x0000000e
        /*0c68*/ 	.word	0x00034850
        /*0c6c*/ 	.short	0x010a
        /*0c6e*/ 	.byte	0x3f
	.zero		1


	//   ....[81]....
        /*0c70*/ 	.word	0x000249b0
        /*0c74*/ 	.word	0x0000000b
        /*0c78*/ 	.word	0x00034850
        /*0c7c*/ 	.short	0x010a
        /*0c7e*/ 	.byte	0x3f
	.zero		1


	//   ....[82]....
        /*0c80*/ 	.word	0x00024b50
        /*0c84*/ 	.word	0x00000004
        /*0c88*/ 	.word	0x00034820
        /*0c8c*/ 	.short	0x010a
        /*0c8e*/ 	.byte	0x3f
	.zero		1


	//   ....[83]....
        /*0c90*/ 	.word	0x00024ba0
        /*0c94*/ 	.word	0x00000006
        /*0c98*/ 	.word	0x000348a0
        /*0c9c*/ 	.short	0x010a
        /*0c9e*/ 	.byte	0x3f
	.zero		1


	//   ....[84]....
        /*0ca0*/ 	.word	0x00024bf0
        /*0ca4*/ 	.word	0x00000006
        /*0ca8*/ 	.word	0x000348c0
        /*0cac*/ 	.short	0x010a
        /*0cae*/ 	.byte	0x3f
	.zero		1


	//   ....[85]....
        /*0cb0*/ 	.word	0x00024c40
        /*0cb4*/ 	.word	0x00000007
        /*0cb8*/ 	.word	0x000348a0
        /*0cbc*/ 	.short	0x010a
        /*0cbe*/ 	.byte	0x3f
	.zero		1


	//   ....[86]....
        /*0cc0*/ 	.word	0x00024c90
        /*0cc4*/ 	.word	0x00000007
        /*0cc8*/ 	.word	0x000348c0
        /*0ccc*/ 	.short	0x010a
        /*0cce*/ 	.byte	0x3f
	.zero		1


	//   ....[87]....
        /*0cd0*/ 	.word	0x00024e30
        /*0cd4*/ 	.word	0x00000007
        /*0cd8*/ 	.word	0x00034840
        /*0cdc*/ 	.short	0x010a
        /*0cde*/ 	.byte	0x3f
	.zero		1


	//   ....[88]....
        /*0ce0*/ 	.word	0x00024eb0
        /*0ce4*/ 	.word	0x00000003
        /*0ce8*/ 	.word	0x00034820
        /*0cec*/ 	.short	0x010a
        /*0cee*/ 	.byte	0x3f
	.zero		1


	//   ....[89]....
        /*0cf0*/ 	.word	0x00024f00
        /*0cf4*/ 	.word	0x00000008
        /*0cf8*/ 	.word	0x00034840
        /*0cfc*/ 	.short	0x010a
        /*0cfe*/ 	.byte	0x3f
	.zero		1


	//   ....[90]....
        /*0d00*/ 	.word	0x00024f50
        /*0d04*/ 	.word	0x00000008
        /*0d08*/ 	.word	0x00034860
        /*0d0c*/ 	.short	0x010a
        /*0d0e*/ 	.byte	0x3f
	.zero		1


	//   ....[91]....
        /*0d10*/ 	.word	0x00024fa0
        /*0d14*/ 	.word	0x00000002
        /*0d18*/ 	.word	0x00034840
        /*0d1c*/ 	.short	0x010a
        /*0d1e*/ 	.byte	0x3f
	.zero		1


	//   ....[92]....
        /*0d20*/ 	.word	0x00024ff0
        /*0d24*/ 	.word	0x00000002
        /*0d28*/ 	.word	0x00034860
        /*0d2c*/ 	.short	0x010a
        /*0d2e*/ 	.byte	0x3f
	.zero		1


	//   ....[93]....
        /*0d30*/ 	.word	0x00025040
        /*0d34*/ 	.word	0x00000002
        /*0d38*/ 	.word	0x00034840
        /*0d3c*/ 	.short	0x010a
        /*0d3e*/ 	.byte	0x3f
	.zero		1


	//   ....[94]....
        /*0d40*/ 	.word	0x00025090
        /*0d44*/ 	.word	0x00000002
        /*0d48*/ 	.word	0x00034860
        /*0d4c*/ 	.short	0x010a
        /*0d4e*/ 	.byte	0x3f
	.zero		1


	//   ....[95]....
        /*0d50*/ 	.word	0x000250e0
        /*0d54*/ 	.word	0x00000003
        /*0d58*/ 	.word	0x00034860
        /*0d5c*/ 	.short	0x010a
        /*0d5e*/ 	.byte	0x3f
	.zero		1


	//   ....[96]....
        /*0d60*/ 	.word	0x00025aa0
        /*0d64*/ 	.word	0x00000000
        /*0d68*/ 	.word	0x00034820
        /*0d6c*/ 	.short	0x010a
        /*0d6e*/ 	.byte	0x3f
	.zero		1


	//   ....[97]....
        /*0d70*/ 	.word	0x00025c40
        /*0d74*/ 	.word	0x00000006
        /*0d78*/ 	.word	0x00000000
        /*0d7c*/ 	.short	0x010a
        /*0d7e*/ 	.byte	0x3f
	.zero		1


	//   ....[98]....
        /*0d80*/ 	.word	0x00025c90
        /*0d84*/ 	.word	0x00000007
        /*0d88*/ 	.word	0x00000000
        /*0d8c*/ 	.short	0x010a
        /*0d8e*/ 	.byte	0x3f
	.zero		1


	//   ....[99]....
        /*0d90*/ 	.word	0x00025ce0
        /*0d94*/ 	.word	0x00000004
        /*0d98*/ 	.word	0x00000000
        /*0d9c*/ 	.short	0x010a
        /*0d9e*/ 	.byte	0x3f
	.zero		1


	//----- nvinfo : EIATTR_NUM_MBARRIERS
	.align		4
.L_597:
        /*0da0*/ 	.byte	0x03, 0x38
        /*0da2*/ 	.short	0x0016


	//----- nvinfo : EIATTR_EXIT_INSTR_OFFSETS
	.align		4
        /*0da4*/ 	.byte	0x04, 0x1c
        /*0da6*/ 	.short	(.L_599 - .L_598)


	//   ....[0]....
.L_598:
        /*0da8*/ 	.word	0x00023c30


	//----- nvinfo : EIATTR_MAX_THREADS
	.align		4
.L_599:
        /*0dac*/ 	.byte	0x04, 0x05
        /*0dae*/ 	.short	(.L_601 - .L_600)
.L_600:
        /*0db0*/ 	.word	0x00000180
        /*0db4*/ 	.word	0x00000001
        /*0db8*/ 	.word	0x00000001


	//----- nvinfo : EIATTR_CRS_STACK_SIZE
	.align		4
.L_601:
        /*0dbc*/ 	.byte	0x04, 0x1e
        /*0dbe*/ 	.short	(.L_603 - .L_602)
.L_602:
        /*0dc0*/ 	.word	0x00000000


	//----- nvinfo : EIATTR_CBANK_PARAM_SIZE
	.align		4
.L_603:
        /*0dc4*/ 	.byte	0x03, 0x19
        /*0dc6*/ 	.short	0x0a70


	//----- nvinfo : EIATTR_PARAM_CBANK
	.align		4
        /*0dc8*/ 	.byte	0x04, 0x0a
        /*0dca*/ 	.short	(.L_605 - .L_604)
	.align		4
.L_604:
        /*0dcc*/ 	.word	index@(.nv.constant0._ZN7cutlass13device_kernelIN5flash11enable_sm90INS1_16FlashAttnFwdSm90INS1_25CollectiveMainloopFwdSm90ILi2EN4cute5tupleIJNS5_1CILi1EEES8_S8_EEENS6_IJNS7_ILi128EEESA_NS7_ILi192EEEEEELi128ENS_6half_tEfNS_4arch4Sm90ELb1ELb0ELb1ELb1ELb0ELb1ELb0ELb1ELb1ELb0ELb0ELb0EEENS1_21CollectiveEpilogueFwdINS6_IJSA_SA_SA_EEES9_SD_SF_Li256ELb1ELb0ELb0ELb0EEENS1_36VarlenDynamicPersistentTileSchedulerILi128ELi128ELi256ELi32ELb0ELb0ELb1ELb1ELb1ELb1EEEEEEEEEvNT_6ParamsE)
        /*0dd0*/ 	.short	0x0210
        /*0dd2*/ 	.short	0x0a70


	//----- nvinfo : EIATTR_SW_WAR
	.align		4
.L_605:
        /*0dd4*/ 	.byte	0x04, 0x36
        /*0dd6*/ 	.short	(.L_607 - .L_606)
.L_606:
        /*0dd8*/ 	.word	0x00000008
.L_607:


//--------------------- .nv.info._ZN7cutlass13device_kernelIN5flash11enable_sm90INS1_16FlashAttnFwdSm90INS1_25CollectiveMainloopFwdSm90ILi2EN4cute5tupleIJNS5_1CILi1EEES8_S8_EEENS6_IJNS7_ILi64EEESA_SA_EEELi512ENS_6half_tEfNS_4arch4Sm90ELb0ELb0ELb1ELb0ELb0ELb0ELb0ELb0ELb0ELb0ELb0ELb0EEENS1_21CollectiveEpilogueFwdINS6_IJSA_NS7_ILi512EEESA_EEES9_SC_SE_Li256ELb0ELb0ELb0ELb0EEENS1_29StaticPersistentTileSchedulerILb0EEEEEEEEEvNT_6ParamsE --------------------------
	.section	.nv.info._ZN7cutlass13device_kernelIN5flash11enable_sm90INS1_16FlashAttnFwdSm90INS1_25CollectiveMainloopFwdSm90ILi2EN4cute5tupleIJNS5_1CILi1EEES8_S8_EEENS6_IJNS7_ILi64EEESA_SA_EEELi512ENS_6half_tEfNS_4arch4Sm90ELb0ELb0ELb1ELb0ELb0ELb0ELb0ELb0ELb0ELb0ELb0ELb0EEENS1_21CollectiveEpilogueFwdINS6_IJSA_NS7_ILi512EEESA_EEES9_SC_SE_Li256ELb0ELb0ELb0ELb0EEENS1_29StaticPersistentTileSchedulerILb0EEEEEEEEEvNT_6ParamsE,"",@"SHT_CUDA_INFO"
	.sectionflags	@""
	.align	4


	//----- nvinfo : EIATTR_CUDA_API_VERSION
	.align		4
        /*0000*/ 	.byte	0x04, 0x37
        /*0002*/ 	.short	(.L_609 - .L_608)
.L_608:
        /*0004*/ 	.word	0x00000082


	//----- nvinfo : EIATTR_KPARAM_INFO
	.align		4
.L_609:
        /*0008*/ 	.byte	0x04, 0x17
        /*000a*/ 	.short	(.L_611 - .L_610)
.L_610:
        /*000c*/ 	.word	0x00000000
        /*0010*/ 	.short	0x0000
        /*0012*/ 	.short	0x0070
        /*0014*/ 	.byte	0x00, 0xf0, 0x01, 0x2e


	//----- nvinfo : EIATTR_SPARSE_MMA_MASK
	.align		4
.L_611:
        /*0018*/ 	.byte	0x03, 0x50
        /*001a*/ 	.short	0x0000


	//----- nvinfo : EIATTR_MAXREG_COUNT
	.align		4
        /*001c*/ 	.byte	0x03, 0x1b
        /*001e*/ 	.short	0x00a8


	//----- nvinfo : EIATTR_NUM_BARRIERS
	.align		4
        /*0020*/ 	.byte	0x02, 0x4c
        /*0022*/ 	.byte	0x10
	.zero		1


	//----- nvinfo : EIATTR_EXTERNS
	.align		4
        /*0024*/ 	.byte	0x04, 0x0f
        /*0026*/ 	.short	(.L_613 - .L_612)


	//   ....[0]....
	.align		4
.L_612:
        /*0028*/ 	.word	index@(__assertfail)


	//----- nvinfo : EIATTR_ANNOTATIONS
	.align		4
.L_613:
        /*002c*/ 	.byte	0x04, 0x55
        /*002e*/ 	.short	(.L_615 - .L_614)


	//   ....[0]....
.L_614:
        /* <DEDUP_REMOVED lines=13> */


	//----- nvinfo : EIATTR_MERCURY_ISA_VERSION
	.align		4
.L_615:
        /*00e8*/ 	.byte	0x03, 0x5f
        /*00ea*/ 	.short	0x0101


	//----- nvinfo : EIATTR_INT_WARP_WIDE_INSTR_OFFSETS
	.align		4
        /*00ec*/ 	.byte	0x04, 0x31
        /*00ee*/ 	.short	(.L_617 - .L_616)


	//   ....[0]....
.L_616:
        /*00f0*/ 	.word	0x00000190


	//   ....[1]....
        /*00f4*/ 	.word	0x000001c0


	//   ....[2]....
        /*00f8*/ 	.word	0x000001d0


	//   ....[3]....
        /*00fc*/ 	.word	0x000085a0


	//   ....[4]....
        /*0100*/ 	.word	0x00008600


	//----- nvinfo : EIATTR_COOP_GROUP_MASK_REGIDS
	.align		4
.L_617:
        /*0104*/ 	.byte	0x04, 0x29
        /*0106*/ 	.short	(.L_619 - .L_618)


	//   ....[0]....
.L_618:
        /*0108*/ 	.word	0xffffffff


	//   ....[1]....
        /*010c*/ 	.word	0xffffffff


	//   ....[2]....
        /*0110*/ 	.word	0xffffffff


	//   ....[3]....
        /*0114*/ 	.word	0xffffffff


	//   ....[4]....
        /*0118*/ 	.word	0xffffffff


	//   ....[5]....
        /*011c*/ 	.word	0xffffffff


	//   ....[6]....
        /*0120*/ 	.word	0xffffffff


	//   ....[7]....
        /*0124*/ 	.word	0xffffffff


	//   ....[8]....
        /*0128*/ 	.word	0xffffffff


	//   ....[9]....
        /*012c*/ 	.word	0xffffffff


	//   ....[10]....
        /*0130*/ 	.word	0xffffffff


	//   ....[11]....
        /*0134*/ 	.word	0xffffffff


	//   ....[12]....
        /*0138*/ 	.word	0xffffffff


	//   ....[13]....
        /*013c*/ 	.word	0xffffffff


	//   ....[14]....
        /*0140*/ 	.word	0xffffffff


	//   ....[15]....
        /*0144*/ 	.word	0xffffffff


	//   ....[16]....
        /*0148*/ 	.word	0xffffffff


	//   ....[17]....
        /*014c*/ 	.word	0xffffffff


	//   ....[18]....
        /*0150*/ 	.word	0xffffffff


	//   ....[19]....
        /*0154*/ 	.word	0xffffffff


	//   ....[20]....
        /*0158*/ 	.word	0xffffffff


	//   ....[21]....
        /*015c*/ 	.word	0xffffffff


	//   ....[22]....
        /*0160*/ 	.word	0xffffffff


	//   ....[23]....
        /*0164*/ 	.word	0xffffffff


	//   ....[24]....
        /*0168*/ 	.word	0xffffffff


	//   ....[25]....
        /*016c*/ 	.word	0xffffffff


	//   ....[26]....
        /*0170*/ 	.word	0xffffffff


	//   ....[27]....
        /*0174*/ 	.word	0x0500000f


	//   ....[28]....
        /*0178*/ 	.word	0x0500000f


	//----- nvinfo : EIATTR_COOP_GROUP_INSTR_OFFSETS
	.align		4
.L_619:
        /*017c*/ 	.byte	0x04, 0x28
        /*017e*/ 	.short	(.L_621 - .L_620)


	//   ....[0]....
.L_620:
        /*0180*/ 	.word	0x00000060


	//   ....[1]....
        /*0184*/ 	.word	0x000001a0


	//   ....[2]....
        /*0188*/ 	.word	0x000001f0


	//   ....[3]....
        /*018c*/ 	.word	0x000003a0


	//   ....[4]....
        /*0190*/ 	.word	0x00000500


	//   ....[5]....
        /*0194*/ 	.word	0x00000620


	//   ....[6]....
        /*0198*/ 	.word	0x00000780


	//   ....[7]....
        /*019c*/ 	.word	0x00001040


	//   ....[8]....
        /*01a0*/ 	.word	0x00002960


	//   ....[9]....
        /*01a4*/ 	.word	0x00003720


	//   ....[10]....
        /*01a8*/ 	.word	0x000037a0


	//   ....[11]....
        /*01ac*/ 	.word	0x00003980


	//   ....[12]....
        /*01b0*/ 	.word	0x00003a50


	//   ....[13]....
        /*01b4*/ 	.word	0x00004350


	//   ....[14]....
        /*01b8*/ 	.word	0x00004ac0


	//   ....[15]....
        /*01bc*/ 	.word	0x00004b40


	//   ....[16]....
        /*01c0*/ 	.word	0x00004e60


	//   ....[17]....
        /*01c4*/ 	.word	0x00005030


	//   ....[18]....
        /*01c8*/ 	.word	0x00006070


	//   ....[19]....
        /*01cc*/ 	.word	0x000060b0


	//   ....[20]....
        /*01d0*/ 	.word	0x000060f0


	//   ....[21]....
        /*01d4*/ 	.word	0x00006170


	//   ....[22]....
        /*01d8*/ 	.word	0x000061a0


	//   ....[23]....
        /*01dc*/ 	.word	0x00006b60


	//   ....[24]....
        /*01e0*/ 	.word	0x00007970


	//   ....[25]....
        /*01e4*/ 	.word	0x00007dd0


	//   ....[26]....
        /*01e8*/ 	.word	0x0000acb0


	//   ....[27]....
        /*01ec*/ 	.word	0x0000b230


	//   ....[28]....
        /*01f0*/ 	.word	0x0000b6d0


	//----- nvinfo : EIATTR_REG_RECONFIG
	.align		4
.L_621:
        /*01f4*/ 	.byte	0x01, 0x54
	.zero		2


	//----- nvinfo : EIATTR_SYSCALL_OFFSETS
	.align		4
        /*01f8*/ 	.byte	0x04, 0x46
        /*01fa*/ 	.short	(.L_623 - .L_622)


	//   ....[0]....
.L_622:
        /*01fc*/ 	.word	0x00002b20


	//   ....[1]....
        /*0200*/ 	.word	0x00008220


	//   ....[2]....
        /*0204*/ 	.word	0x00008360


	//   ....[3]....
        /*0208*/ 	.word	0x00008460


	//----- nvinfo : EIATTR_MBARRIER_INSTR_OFFSETS
	.align		4
.L_623:
        /*020c*/ 	.byte	0x04, 0x39
        /*020e*/ 	.short	(.L_625 - .L_624)


	//   ....[0]....
.L_624:
        /*0210*/ 	.word	0x00000290
        /*0214*/ 	.word	0x000000ff
        /*0218*/ 	.word	0x00028c00
        /*021c*/ 	.short	0x0100
        /*021e*/ 	.byte	0x06
	.zero		1


	//   ....[1]....
        /*0220*/ 	.word	0x000002a0
        /*0224*/ 	.word	0x000000ff
        /*0228*/ 	.word	0x00028c20
        /*022c*/ 	.short	0x0100
        /*022e*/ 	.byte	0x06
	.zero		1


	//   ....[2]....
        /*0230*/ 	.word	0x00000350
        /*0234*/ 	.word	0x000000ff
        /*0238*/ 	.word	0x00028c30
        /*023c*/ 	.short	0x0100
        /*023e*/ 	.byte	0x06
	.zero		1


	//   ....[3]....
        /*0240*/ 	.word	0x00000360
        /*0244*/ 	.word	0x000000ff
        /*0248*/ 	.word	0x00028c40
        /*024c*/ 	.short	0x0100
        /*024e*/ 	.byte	0x06
	.zero		1


	//   ....[4]....
        /*0250*/ 	.word	0x00000370
        /*0254*/ 	.word	0x000000ff
        /*0258*/ 	.word	0x00028c38
        /*025c*/ 	.short	0x0100
        /*025e*/ 	.byte	0x06
	.zero		1


	//   ....[5]....
        /*0260*/ 	.word	0x00000380
        /*0264*/ 	.word	0x000000ff
        /*0268*/ 	.word	0x00028c48
        /*026c*/ 	.short	0x0100
        /*026e*/ 	.byte	0x06
	.zero		1


	//   ....[6]....
        /*0270*/ 	.word	0x000004b0
        /*0274*/ 	.word	0x000000ff
        /*0278*/ 	.word	0x00028c50
        /*027c*/ 	.short	0x0100
        /*027e*/ 	.byte	0x08
	.zero		1


	//   ....[7]....
        /*0280*/ 	.word	0x000004c0
        /*0284*/ 	.word	0x000000ff
        /*0288*/ 	.word	0x00028c60
        /*028c*/ 	.short	0x0100
        /*028e*/ 	.byte	0x08
	.zero		1


	//   ....[8]....
        /*0290*/ 	.word	0x000004d0
        /*0294*/ 	.word	0x000000ff
        /*0298*/ 	.word	0x00028c58
        /*029c*/ 	.short	0x0100
        /*029e*/ 	.byte	0x08
	.zero		1


	//   ....[9]....
        /*02a0*/ 	.word	0x000004e0
        /*02a4*/ 	.word	0x000000ff
        /*02a8*/ 	.word	0x00028c68
        /*02ac*/ 	.short	0x0100
        /*02ae*/ 	.byte	0x08
	.zero		1


	//   ....[10]....
        /*02b0*/ 	.word	0x000005d0
        /*02b4*/ 	.word	0x000000ff
        /*02b8*/ 	.word	0x00028c70
        /*02bc*/ 	.short	0x0100
        /*02be*/ 	.byte	0x06
	.zero		1


	//   ....[11]....
        /*02c0*/ 	.word	0x000005e0
        /*02c4*/ 	.word	0x000000ff
        /*02c8*/ 	.word	0x00028c80
        /*02cc*/ 	.short	0x0100
        /*02ce*/ 	.byte	0x06
	.zero		1


	//   ....[12]....
        /*02d0*/ 	.word	0x000005f0
        /*02d4*/ 	.word	0x000000ff
        /*02d8*/ 	.word	0x00028c78
        /*02dc*/ 	.short	0x0100
        /*02de*/ 	.byte	0x06
	.zero		1


	//   ....[13]....
        /*02e0*/ 	.word	0x00000600
        /*02e4*/ 	.word	0x000000ff
        /*02e8*/ 	.word	0x00028c88
        /*02ec*/ 	.short	0x0100
        /*02ee*/ 	.byte	0x06
	.zero		1


	//   ....[14]....
        /*02f0*/ 	.word	0x00000730
        /*02f4*/ 	.word	0x000000ff
        /*02f8*/ 	.word	0x00028c90
        /*02fc*/ 	.short	0x0100
        /*02fe*/ 	.byte	0x08
	.zero		1


	//   ....[15]....
        /*0300*/ 	.word	0x00000740
        /*0304*/ 	.word	0x000000ff
        /*0308*/ 	.word	0x00028ca0
        /*030c*/ 	.short	0x0100
        /*030e*/ 	.byte	0x08
	.zero		1


	//   ....[16]....
        /*0310*/ 	.word	0x00000750
        /*0314*/ 	.word	0x000000ff
        /*0318*/ 	.word	0x00028c98
        /*031c*/ 	.short	0x0100
        /*031e*/ 	.byte	0x08
	.zero		1


	//   ....[17]....
        /*0320*/ 	.word	0x00000760
        /*0324*/ 	.word	0x000000ff
        /*0328*/ 	.word	0x00028ca8
        /*032c*/ 	.short	0x0100
        /*032e*/ 	.byte	0x08
	.zero		1


	//   ....[18]....
        /*0330*/ 	.word	0x00000890
        /*0334*/ 	.word	0x000000ff
        /*0338*/ 	.word	0x00028cb0
        /*033c*/ 	.short	0x0100
        /*033e*/ 	.byte	0x08
	.zero		1


	//   ....[19]....
        /*0340*/ 	.word	0x000008a0
        /*0344*/ 	.word	0x000000ff
        /*0348*/ 	.word	0x00028cc0
        /*034c*/ 	.short	0x0100
        /*034e*/ 	.byte	0x08
	.zero		1


	//   ....[20]....
        /*0350*/ 	.word	0x000008b0
        /*0354*/ 	.word	0x000000ff
        /*0358*/ 	.word	0x00028cb8
        /*035c*/ 	.short	0x0100
        /*035e*/ 	.byte	0x08
	.zero		1


	//   ....[21]....
        /*0360*/ 	.word	0x000008c0
        /*0364*/ 	.word	0x000000ff
        /*0368*/ 	.word	0x00028cc8
        /*036c*/ 	.short	0x0100
        /*036e*/ 	.byte	0x08
	.zero		1


	//   ....[22]....
        /*0370*/ 	.word	0x00001150
        /*0374*/ 	.word	0x000000ff
        /*0378*/ 	.word	0x00028c50
        /*037c*/ 	.short	0x010a
        /*037e*/ 	.byte	0x10
	.zero		1


	//   ....[23]....
        /*0380*/ 	.word	0x00001430
        /*0384*/ 	.word	0x00000000
        /*0388*/ 	.word	0x00000000
        /*038c*/ 	.short	0x0101
        /*038e*/ 	.byte	0x3f
	.zero		1


	//   ....[24]....
        /*0390*/ 	.word	0x00001dc0
        /*0394*/ 	.word	0x000000ff
        /*0398*/ 	.word	0x00028c50
        /*039c*/ 	.short	0x010a
        /*039e*/ 	.byte	0x06
	.zero		1


	//   ....[25]....
        /*03a0*/ 	.word	0x00001e00
        /*03a4*/ 	.word	0x000000ff
        /*03a8*/ 	.word	0x00028c50
        /*03ac*/ 	.short	0x010a
        /*03ae*/ 	.byte	0x06
	.zero		1


	//   ....[26]....
        /*03b0*/ 	.word	0x00002050
        /*03b4*/ 	.word	0x00000003
        /*03b8*/ 	.word	0x00000000
        /*03bc*/ 	.short	0x0101
        /*03be*/ 	.byte	0x3f
	.zero		1


	//   ....[27]....
        /*03c0*/ 	.word	0x00002ba0
        /*03c4*/ 	.word	0x000000ff
        /*03c8*/ 	.word	0x00028c00
        /*03cc*/ 	.short	0x010a
        /*03ce*/ 	.byte	0x2e
	.zero		1


	//   ....[28]....
        /*03d0*/ 	.word	0x00002c20
        /*03d4*/ 	.word	0x00000007
        /*03d8*/ 	.word	0x00028c30
        /*03dc*/ 	.short	0x010a
        /*03de*/ 	.byte	0x3f
	.zero		1


	//   ....[29]....
        /*03e0*/ 	.word	0x00002c60
        /*03e4*/ 	.word	0x00000007
        /*03e8*/ 	.word	0x00028c30
        /*03ec*/ 	.short	0x010a
        /*03ee*/ 	.byte	0x3f
	.zero		1


	//   ....[30]....
        /*03f0*/ 	.word	0x00003c40
        /*03f4*/ 	.word	0x00000005
        /*03f8*/ 	.word	0x00000000
        /*03fc*/ 	.short	0x0101
        /*03fe*/ 	.byte	0x3f
	.zero		1


	//   ....[31]....
        /*0400*/ 	.word	0x000040c0
        /*0404*/ 	.word	0x00000007
        /*0408*/ 	.word	0x00028c50
        /*040c*/ 	.short	0x010a
        /*040e*/ 	.byte	0x3f
	.zero		1


	//   ....[32]....
        /*0410*/ 	.word	0x00004110
        /*0414*/ 	.word	0x00000007
        /*0418*/ 	.word	0x00028c50
        /*041c*/ 	.short	0x010a
        /*041e*/ 	.byte	0x3f
	.zero		1


	//   ....[33]....
        /*0420*/ 	.word	0x00004370
        /*0424*/ 	.word	0x00000007
        /*0428*/ 	.word	0x00000000
        /*042c*/ 	.short	0x0101
        /*042e*/ 	.byte	0x3f
	.zero		1


	//   ....[34]....
        /*0430*/ 	.word	0x000044c0
        /*0434*/ 	.word	0x000000ff
        /*0438*/ 	.word	0x00028c30
        /*043c*/ 	.short	0x010a
        /*043e*/ 	.byte	0x17
	.zero		1


	//   ....[35]....
        /*0440*/ 	.word	0x00004500
        /*0444*/ 	.word	0x000000ff
        /*0448*/ 	.word	0x00028c30
        /*044c*/ 	.short	0x010a
        /*044e*/ 	.byte	0x17
	.zero		1


	//   ....[36]....
        /*0450*/ 	.word	0x00005440
        /*0454*/ 	.word	0x00000098
        /*0458*/ 	.word	0x00000000
        /*045c*/ 	.short	0x0101
        /*045e*/ 	.byte	0x3f
	.zero		1


	//   ....[37]....
        /*0460*/ 	.word	0x00005de0
        /*0464*/ 	.word	0x000000ff
        /*0468*/ 	.word	0x00028c50
        /*046c*/ 	.short	0x010a
        /*046e*/ 	.byte	0x17
	.zero		1


	//   ....[38]....
        /*0470*/ 	.word	0x00005e20
        /*0474*/ 	.word	0x000000ff
        /*0478*/ 	.word	0x00028c50
        /*047c*/ 	.short	0x010a
        /*047e*/ 	.byte	0x17
	.zero		1


	//   ....[39]....
        /*0480*/ 	.word	0x00006090
        /*0484*/ 	.word	0x000000a8
        /*0488*/ 	.word	0x00000000
        /*048c*/ 	.short	0x0101
        /*048e*/ 	.byte	0x3f
	.zero		1


	//   ....[40]....
        /*0490*/ 	.word	0x00007d40
        /*0494*/ 	.word	0x000000ff
        /*0498*/ 	.word	0x00000000
        /*049c*/ 	.short	0x0101
        /*049e*/ 	.byte	0x06
	.zero		1


	//   ....[41]....
        /*04a0*/ 	.word	0x00008960
        /*04a4*/ 	.word	0x00000005
        /*04a8*/ 	.word	0x00028c40
        /*04ac*/ 	.short	0x010a
        /*04ae*/ 	.byte	0x3f
	.zero		1


	//   ....[42]....
        /*04b0*/ 	.word	0x00008cf0
        /*04b4*/ 	.word	0x0000000a
        /*04b8*/ 	.word	0x00028c20
        /*04bc*/ 	.short	0x010a
        /*04be*/ 	.byte	0x3f
	.zero		1


	//   ....[43]....
        /*04c0*/ 	.word	0x00008db0
        /*04c4*/ 	.word	0x00000008
        /*04c8*/ 	.word	0x00028c60
        /*04cc*/ 	.short	0x010a
        /*04ce*/ 	.byte	0x3f
	.zero		1


	//   ....[44]....
        /*04d0*/ 	.word	0x000094a0
        /*04d4*/ 	.word	0x00000002
        /*04d8*/ 	.word	0x00028c40
        /*04dc*/ 	.short	0x010a
        /*04de*/ 	.byte	0x3f
	.zero		1


	//   ....[45]....
        /*04e0*/ 	.word	0x00009670
        /*04e4*/ 	.word	0x00000002
        /*04e8*/ 	.word	0x00028c60
        /*04ec*/ 	.short	0x010a
        /*04ee*/ 	.byte	0x3f
	.zero		1


	//   ....[46]....
        /*04f0*/ 	.word	0x00009cf0
        /*04f4*/ 	.word	0x00000003
        /*04f8*/ 	.word	0x00028c40
        /*04fc*/ 	.short	0x010a
        /*04fe*/ 	.byte	0x3f
	.zero		1


	//   ....[47]....
        /*0500*/ 	.word	0x00009ec0
        /*0504*/ 	.word	0x00000003
        /*0508*/ 	.word	0x00028c60
        /*050c*/ 	.short	0x010a
        /*050e*/ 	.byte	0x3f
	.zero		1


	//   ....[48]....
        /*0510*/ 	.word	0x0000a4e0
        /*0514*/ 	.word	0x00000003
        /*0518*/ 	.word	0x00028c40
        /*051c*/ 	.short	0x010a
        /*051e*/ 	.byte	0x3f
	.zero		1


	//   ....[49]....
        /*0520*/ 	.word	0x0000a6b0
        /*0524*/ 	.word	0x00000003
        /*0528*/ 	.word	0x00028c60
        /*052c*/ 	.short	0x010a
        /*052e*/ 	.byte	0x3f
	.zero		1


	//   ....[50]....
        /*0530*/ 	.word	0x0000ac30
        /*0534*/ 	.word	0x00000000
        /*0538*/ 	.word	0x00028c20
        /*053c*/ 	.short	0x010a
        /*053e*/ 	.byte	0x3f
	.zero		1


	//   ....[51]....
        /*0540*/ 	.word	0x0000add0
        /*0544*/ 	.word	0x00000006
        /*0548*/ 	.word	0x00000000
        /*054c*/ 	.short	0x010a
        /*054e*/ 	.byte	0x3f
	.zero		1


	//   ....[52]....
        /*0550*/ 	.word	0x0000ae40
        /*0554*/ 	.word	0x00000003
        /*0558*/ 	.word	0x00000000
        /*055c*/ 	.short	0x010a
        /*055e*/ 	.byte	0x3f
	.zero		1


	//   ....[53]....
        /*0560*/ 	.word	0x0000aea0
        /*0564*/ 	.word	0x00000010
        /*0568*/ 	.word	0x00000000
        /*056c*/ 	.short	0x010a
        /*056e*/ 	.byte	0x3f
	.zero		1


	//   ....[54]....
        /*0570*/ 	.word	0x0000aed0
        /*0574*/ 	.word	0x00000003
        /*0578*/ 	.word	0x00000000
        /*057c*/ 	.short	0x010a
        /*057e*/ 	.byte	0x3f
	.zero		1


	//   ....[55]....
        /*0580*/ 	.word	0x0000af40
        /*0584*/ 	.word	0x00000003
        /*0588*/ 	.word	0x00028c50
        /*058c*/ 	.short	0x010a
        /*058e*/ 	.byte	0x3f
	.zero		1


	//   ....[56]....
        /*0590*/ 	.word	0x0000afa0
        /*0594*/ 	.word	0x00000004
        /*0598*/ 	.word	0x00028c50
        /*059c*/ 	.short	0x010a
        /*059e*/ 	.byte	0x3f
	.zero		1


	//   ....[57]....
        /*05a0*/ 	.word	0x0000b000
        /*05a4*/ 	.word	0x00000003
        /*05a8*/ 	.word	0x00028c00
        /*05ac*/ 	.short	0x010a
        /*05ae*/ 	.byte	0x3f
	.zero		1


	//   ....[58]....
        /*05b0*/ 	.word	0x0000b050
        /*05b4*/ 	.word	0x00000007
        /*05b8*/ 	.word	0x00028c30
        /*05bc*/ 	.short	0x010a
        /*05be*/ 	.byte	0x3f
	.zero		1


	//   ....[59]....
        /*05c0*/ 	.word	0x0000b0a0
        /*05c4*/ 	.word	0x00000007
        /*05c8*/ 	.word	0x00028c50
        /*05cc*/ 	.short	0x010a
        /*05ce*/ 	.byte	0x3f
	.zero		1


	//   ....[60]....
        /*05d0*/ 	.word	0x0000b100
        /*05d4*/ 	.word	0x00000004
        /*05d8*/ 	.word	0x00028c30
        /*05dc*/ 	.short	0x010a
        /*05de*/ 	.byte	0x3f
	.zero		1


	//   ....[61]....
        /*05e0*/ 	.word	0x0000b150
        /*05e4*/ 	.word	0x000000a8
        /*05e8*/ 	.word	0x00028c50
        /*05ec*/ 	.short	0x010a
        /*05ee*/ 	.byte	0x3f
	.zero		1


	//   ....[62]....
        /*05f0*/ 	.word	0x0000b2f0
        /*05f4*/ 	.word	0x00000005
        /*05f8*/ 	.word	0x00028c40
        /*05fc*/ 	.short	0x010a
        /*05fe*/ 	.byte	0x3f
	.zero		1


	//   ....[63]....
        /*0600*/ 	.word	0x0000b370
        /*0604*/ 	.word	0x00000008
        /*0608*/ 	.word	0x00028c20
        /*060c*/ 	.short	0x010a
        /*060e*/ 	.byte	0x3f
	.zero		1


	//   ....[64]....
        /*0610*/ 	.word	0x0000b3c0
        /*0614*/ 	.word	0x00000008
        /*0618*/ 	.word	0x00028c60
        /*061c*/ 	.short	0x010a
        /*061e*/ 	.byte	0x3f
	.zero		1


	//   ....[65]....
        /*0620*/ 	.word	0x0000b410
        /*0624*/ 	.word	0x00000002
        /*0628*/ 	.word	0x00028c40
        /*062c*/ 	.short	0x010a
        /*062e*/ 	.byte	0x3f
	.zero		1


	//   ....[66]....
        /*0630*/ 	.word	0x0000b460
        /*0634*/ 	.word	0x00000002
        /*0638*/ 	.word	0x00028c60
        /*063c*/ 	.short	0x010a
        /*063e*/ 	.byte	0x3f
	.zero		1


	//   ....[67]....
        /*0640*/ 	.word	0x0000b4b0
        /*0644*/ 	.word	0x00000003
        /*0648*/ 	.word	0x00028c40
        /*064c*/ 	.short	0x010a
        /*064e*/ 	.byte	0x3f
	.zero		1


	//   ....[68]....
        /*0650*/ 	.word	0x0000b500
        /*0654*/ 	.word	0x00000003
        /*0658*/ 	.word	0x00028c60
        /*065c*/ 	.short	0x010a
        /*065e*/ 	.byte	0x3f
	.zero		1


	//   ....[69]....
        /*0660*/ 	.word	0x0000b550
        /*0664*/ 	.word	0x00000003
        /*0668*/ 	.word	0x00028c40
        /*066c*/ 	.short	0x010a
        /*066e*/ 	.byte	0x3f
	.zero		1


	//   ....[70]....
        /*0670*/ 	.word	0x0000b5a0
        /*0674*/ 	.word	0x00000003
        /*0678*/ 	.word	0x00028c60
        /*067c*/ 	.short	0x010a
        /*067e*/ 	.byte	0x3f
	.zero		1


	//   ....[71]....
        /*0680*/ 	.word	0x0000b5f0
        /*0684*/ 	.word	0x00000000
        /*0688*/ 	.word	0x00028c20
        /*068c*/ 	.short	0x010a
        /*068e*/ 	.byte	0x3f
	.zero		1


	//   ....[72]....
        /*0690*/ 	.word	0x0000b790
        /*0694*/ 	.word	0x00000006
        /*0698*/ 	.word	0x00000000
        /*069c*/ 	.short	0x010a
        /*069e*/ 	.byte	0x3f
	.zero		1


	//   ....[73]....
        /*06a0*/ 	.word	0x0000b7e0
        /*06a4*/ 	.word	0x00000003
        /*06a8*/ 	.word	0x00000000
        /*06ac*/ 	.short	0x010a
        /*06ae*/ 	.byte	0x3f
	.zero		1


	//   ....[74]....
        /*06b0*/ 	.word	0x0000b830
        /*06b4*/ 	.word	0x00000010
        /*06b8*/ 	.word	0x00000000
        /*06bc*/ 	.short	0x010a
        /*06be*/ 	.byte	0x3f
	.zero		1


	//----- nvinfo : EIATTR_NUM_MBARRIERS
	.align		4
.L_625:
        /*06c0*/ 	.byte	0x03, 0x38
        /*06c2*/ 	.short	0x0016


	//----- nvinfo : EIATTR_EXIT_INSTR_OFFSETS
	.align		4
        /*06c4*/ 	.byte	0x04, 0x1c
        /*06c6*/ 	.short	(.L_627 - .L_626)


	//   ....[0]....
.L_626:
        /*06c8*/ 	.word	0x00000a10


	//   ....[1]....
        /*06cc*/ 	.word	0x00007d90


	//   ....[2]....
        /*06d0*/ 	.word	0x00007df0


	//   ....[3]....
        /*06d4*/ 	.word	0x0000af20


	//----- nvinfo : EIATTR_MAX_THREADS
	.align		4
.L_627:
        /*06d8*/ 	.byte	0x04, 0x05
        /*06da*/ 	.short	(.L_629 - .L_628)
.L_628:
        /*06dc*/ 	.word	0x00000180
        /*06e0*/ 	.word	0x00000001
        /*06e4*/ 	.word	0x00000001


	//----- nvinfo : EIATTR_CRS_STACK_SIZE
	.align		4
.L_629:
        /*06e8*/ 	.byte	0x04, 0x1e
        /*06ea*/ 	.short	(.L_631 - .L_630)
.L_630:
        /*06ec*/ 	.word	0x00000000


	//----- nvinfo : EIATTR_CBANK_PARAM_SIZE
	.align		4
.L_631:
        /*06f0*/ 	.byte	0x03, 0x19
        /*06f2*/ 	.short	0x0bf0


	//----- nvinfo : EIATTR_PARAM_CBANK
	.align		4
        /*06f4*/ 	.byte	0x04, 0x0a
        /*06f6*/ 	.short	(.L_633 - .L_632)
	.align		4
.L_632:
        /*06f8*/ 	.word	index@(.nv.constant0._ZN7cutlass13device_kernelIN5flash11enable_sm90INS1_16FlashAttnFwdSm90INS1_25CollectiveMainloopFwdSm90ILi2EN4cute5tupleIJNS5_1CILi1EEES8_S8_EEENS6_IJNS7_ILi64EEESA_SA_EEELi512ENS_6half_tEfNS_4arch4Sm90ELb0ELb0ELb1ELb0ELb0ELb0ELb0ELb0ELb0ELb0ELb0ELb0EEENS1_21CollectiveEpilogueFwdINS6_IJSA_NS7_ILi512EEESA_EEES9_SC_SE_Li256ELb0ELb0ELb0ELb0EEENS1_29StaticPersistentTileSchedulerILb0EEEEEEEEEvNT_6ParamsE)
        /*06fc*/ 	.short	0x0210
        /*06fe*/ 	.short	0x0bf0


	//----- nvinfo : EIATTR_SW_WAR
	.align		4
.L_633:
        /*0700*/ 	.byte	0x04, 0x36
        /*0702*/ 	.short	(.L_635 - .L_634)
.L_634:
        /*0704*/ 	.word	0x00000008
.L_635:


//--------------------- .nv.info._ZN7cutlass13device_kernelIN5flash11enable_sm90INS1_16FlashAttnFwdSm90INS1_25CollectiveMainloopFwdSm90ILi2EN4cute5tupleIJNS5_1CILi1EEES8_S8_EEENS6_IJNS7_ILi64EEESA_SA_EEELi512ENS_6half_tEfNS_4arch4Sm90ELb0ELb0ELb1ELb0ELb0ELb0ELb1ELb0ELb0ELb0ELb0ELb0EEENS1_21CollectiveEpilogueFwdINS6_IJSA_NS7_ILi512EEESA_EEES9_SC_SE_Li256ELb0ELb0ELb0ELb0EEENS1_29StaticPersistentTileSchedulerILb0EEEEEEEEEvNT_6ParamsE --------------------------
	.section	.nv.info._ZN7cutlass13device_kernelIN5flash11enable_sm90INS1_16FlashAttnFwdSm90INS1_25CollectiveMainloopFwdSm90ILi2EN4cute5tupleIJNS5_1CILi1EEES8_S8_EEENS6_IJNS7_ILi64EEESA_SA_EEELi512ENS_6half_tEfNS_4arch4Sm90ELb0ELb0ELb1ELb0ELb0ELb0ELb1ELb0ELb0ELb0ELb0ELb0EEENS1_21CollectiveEpilogueFwdINS6_IJSA_NS7_ILi512EEESA_EEES9_SC_SE_Li256ELb0ELb0ELb0ELb0EEENS1_29StaticPersistentTileSchedulerILb0EEEEEEEEEvNT_6ParamsE,"",@"SHT_CUDA_INFO"
	.sectionflags	@""
	.align	4


	//----- nvinfo : EIATTR_CUDA_API_VERSION
	.align		4
        /*0000*/ 	.byte	0x04, 0x37
        /*0002*/ 	.short	(.L_637 - .L_636)
.L_636:
        /*0004*/ 	.word	0x00000082


	//----- nvinfo : EIATTR_KPARAM_INFO
	.align		4
.L_637:
        /*0008*/ 	.byte	0x04, 0x17
        /*000a*/ 	.short	(.L_639 - .L_638)
.L_638:
        /*000c*/ 	.word	0x00000000
        /*0010*/ 	.short	0x0000
        /*0012*/ 	.short	0x0070
        /*0014*/ 	.byte	0x00, 0xf0, 0x01, 0x32


	//----- nvinfo : EIATTR_SPARSE_MMA_MASK
	.align		4
.L_639:
        /*0018*/ 	.byte	0x03, 0x50
        /*001a*/ 	.short	0x0000


	//----- nvinfo : EIATTR_MAXREG_COUNT
	.align		4
        /*001c*/ 	.byte	0x03, 0x1b
        /*001e*/ 	.short	0x00a8


	//----- nvinfo : EIATTR_NUM_BARRIERS
	.align		4
        /*0020*/ 	.byte	0x02, 0x4c
        /*0022*/ 	.byte	0x10
	.zero		1


	//----- nvinfo : EIATTR_EXTERNS
	.align		4
        /*0024*/ 	.byte	0x04, 0x0f
        /*0026*/ 	.short	(.L_641 - .L_640)


	//   ....[0]....
	.align		4
.L_640:
        /*0028*/ 	.word	index@(__assertfail)


	//----- nvinfo : EIATTR_ANNOTATIONS
	.align		4
.L_641:
        /*002c*/ 	.byte	0x04, 0x55
        /*002e*/ 	.short	(.L_643 - .L_642)


	//   ....[0]....
.L_642:
        /* <DEDUP_REMOVED lines=14> */


	//----- nvinfo : EIATTR_MERCURY_ISA_VERSION
	.align		4
.L_643:
        /*00f8*/ 	.byte	0x03, 0x5f
        /*00fa*/ 	.short	0x0101


	//----- nvinfo : EIATTR_INT_WARP_WIDE_INSTR_OFFSETS
	.align		4
        /*00fc*/ 	.byte	0x04, 0x31
        /*00fe*/ 	.short	(.L_645 - .L_644)


	//   ....[0]....
.L_644:
        /*0100*/ 	.word	0x000001b0


	//   ....[1]....
        /*0104*/ 	.word	0x000001e0


	//   ....[2]....
        /*0108*/ 	.word	0x00000250


	//   ....[3]....
        /*010c*/ 	.word	0x00000290


	//   ....[4]....
        /*0110*/ 	.word	0x0000adc0


	//   ....[5]....
        /*0114*/ 	.word	0x0000ae20


	//----- nvinfo : EIATTR_COOP_GROUP_MASK_REGIDS
	.align		4
.L_645:
        /*0118*/ 	.byte	0x04, 0x29
        /*011a*/ 	.short	(.L_647 - .L_646)


	//   ....[0]....
.L_646:
        /*011c*/ 	.word	0xffffffff


	//   ....[1]....
        /*0120*/ 	.word	0xffffffff


	//   ....[2]....
        /*0124*/ 	.word	0xffffffff


	//   ....[3]....
        /*0128*/ 	.word	0xffffffff


	//   ....[4]....
        /*012c*/ 	.word	0xffffffff


	//   ....[5]....
        /*0130*/ 	.word	0xffffffff


	//   ....[6]....
        /*0134*/ 	.word	0xffffffff


	//   ....[7]....
        /*0138*/ 	.word	0xffffffff


	//   ....[8]....
        /*013c*/ 	.word	0xffffffff


	//   ....[9]....
        /*0140*/ 	.word	0xffffffff


	//   ....[10]....
        /*0144*/ 	.word	0xffffffff


	//   ....[11]....
        /*0148*/ 	.word	0xffffffff


	//   ....[12]....
        /*014c*/ 	.word	0xffffffff


	//   ....[13]....
        /*0150*/ 	.word	0xffffffff


	//   ....[14]....
        /*0154*/ 	.word	0xffffffff


	//   ....[15]....
        /*0158*/ 	.word	0xffffffff


	//   ....[16]....
        /*015c*/ 	.word	0xffffffff


	//   ....[17]....
        /*0160*/ 	.word	0xffffffff


	//   ....[18]....
        /*0164*/ 	.word	0xffffffff


	//   ....[19]....
        /*0168*/ 	.word	0xffffffff


	//   ....[20]....
        /*016c*/ 	.word	0xffffffff


	//   ....[21]....
        /*0170*/ 	.word	0xffffffff


	//   ....[22]....
        /*0174*/ 	.word	0xffffffff


	//   ....[23]....
        /*0178*/ 	.word	0xffffffff


	//   ....[24]....
        /*017c*/ 	.word	0xffffffff


	//   ....[25]....
        /*0180*/ 	.word	0xffffffff


	//   ....[26]....
        /*0184*/ 	.word	0xffffffff


	//   ....[27]....
        /*0188*/ 	.word	0xffffffff


	//   ....[28]....
        /*018c*/ 	.word	0xffffffff


	//   ....[29]....
        /*0190*/ 	.word	0x0500000f


	//   ....[30]....
        /*0194*/ 	.word	0x0500000f


	//----- nvinfo : EIATTR_COOP_GROUP_INSTR_OFFSETS
	.align		4
.L_647:
        /*0198*/ 	.byte	0x04, 0x28
        /*019a*/ 	.short	(.L_649 - .L_648)


	//   ....[0]....
.L_648:
        /*019c*/ 	.word	0x00000060


	//   ....[1]....
        /*01a0*/ 	.word	0x000001c0


	//   ....[2]....
        /*01a4*/ 	.word	0x00000270


	//   ....[3]....
        /*01a8*/ 	.word	0x000003d0


	//   ....[4]....
        /*01ac*/ 	.word	0x00000530


	//   ....[5]....
        /*01b0*/ 	.word	0x00000650


	//   ....[6]....
        /*01b4*/ 	.word	0x000007b0


	//   ....[7]....
        /*01b8*/ 	.word	0x00001010


	//   ....[8]....
        /*01bc*/ 	.word	0x00002790


	//   ....[9]....
        /*01c0*/ 	.word	0x00003750


	//   ....[10]....
        /*01c4*/ 	.word	0x00004ac0


	//   ....[11]....
        /*01c8*/ 	.word	0x00004b60


	//   ....[12]....
        /*01cc*/ 	.word	0x00004d50


	//   ....[13]....
        /*01d0*/ 	.word	0x00004e60


	//   ....[14]....
        /*01d4*/ 	.word	0x00005690


	//   ....[15]....
        /*01d8*/ 	.word	0x000063f0


	//   ....[16]....
        /*01dc*/ 	.word	0x00007380


	//   ....[17]....
        /*01e0*/ 	.word	0x00007400


	//   ....[18]....
        /*01e4*/ 	.word	0x00007700


	//   ....[19]....
        /*01e8*/ 	.word	0x000077e0


	//   ....[20]....
        /*01ec*/ 	.word	0x00008880


	//   ....[21]....
        /*01f0*/ 	.word	0x000088c0


	//   ....[22]....
        /*01f4*/ 	.word	0x00008900


	//   ....[23]....
        /*01f8*/ 	.word	0x00008990


	//   ....[24]....
        /*01fc*/ 	.word	0x000089a0


	//   ....[25]....
        /*0200*/ 	.word	0x00009360


	//   ....[26]....
        /*0204*/ 	.word	0x0000a170


	//   ....[27]....
        /*0208*/ 	.word	0x0000a5d0


	//   ....[28]....
        /*020c*/ 	.word	0x0000d8c0


	//   ....[29]....
        /*0210*/ 	.word	0x0000dd60


	//   ....[30]....
        /*0214*/ 	.word	0x0000e200


	//----- nvinfo : EIATTR_REG_RECONFIG
	.align		4
.L_649:
        /*0218*/ 	.byte	0x01, 0x54
	.zero		2


	//----- nvinfo : EIATTR_SYSCALL_OFFSETS
	.align		4
        /*021c*/ 	.byte	0x04, 0x46
        /*021e*/ 	.short	(.L_651 - .L_650)


	//   ....[0]....
.L_650:
        /*0220*/ 	.word	0x00002980


	//   ....[1]....
        /*0224*/ 	.word	0x0000aa40


	//   ....[2]....
        /*0228*/ 	.word	0x0000ab80


	//   ....[3]....
        /*022c*/ 	.word	0x0000ac80


	//----- nvinfo : EIATTR_MBARRIER_INSTR_OFFSETS
	.align		4
.L_651:
        /*0230*/ 	.byte	0x04, 0x39
        /*0232*/ 	.short	(.L_653 - .L_652)


	//   ....[0]....
.L_652:
        /*0234*/ 	.word	0x000002b0
        /*0238*/ 	.word	0x000000ff
        /*023c*/ 	.word	0x00038800
        /*0240*/ 	.short	0x0100
        /*0242*/ 	.byte	0x06
	.zero		1


	//   ....[1]....
        /*0244*/ 	.word	0x000002c0
        /*0248*/ 	.word	0x000000ff
        /*024c*/ 	.word	0x00038810
        /*0250*/ 	.short	0x0100
        /*0252*/ 	.byte	0x06
	.zero		1


	//   ....[2]....
        /*0254*/ 	.word	0x000002d0
        /*0258*/ 	.word	0x000000ff
        /*025c*/ 	.word	0x00038820
        /*0260*/ 	.short	0x0100
        /*0262*/ 	.byte	0x06
	.zero		1


	//   ....[3]....
        /*0264*/ 	.word	0x00000380
        /*0268*/ 	.word	0x000000ff
        /*026c*/ 	.word	0x00038830
        /*0270*/ 	.short	0x0100
        /*0272*/ 	.byte	0x06
	.zero		1


	//   ....[4]....
        /*0274*/ 	.word	0x00000390
        /*0278*/ 	.word	0x000000ff
        /*027c*/ 	.word	0x00038840
        /*0280*/ 	.short	0x0100
        /*0282*/ 	.byte	0x06
	.zero		1


	//   ....[5]....
        /*0284*/ 	.word	0x000003a0
        /*0288*/ 	.word	0x000000ff
        /*028c*/ 	.word	0x00038838
        /*0290*/ 	.short	0x0100
        /*0292*/ 	.byte	0x06
	.zero		1


	//   ....[6]....
        /*0294*/ 	.word	0x000003b0
        /*0298*/ 	.word	0x000000ff
        /*029c*/ 	.word	0x00038848
        /*02a0*/ 	.short	0x0100
        /*02a2*/ 	.byte	0x06
	.zero		1


	//   ....[7]....
        /*02a4*/ 	.word	0x000004e0
        /*02a8*/ 	.word	0x000000ff
        /*02ac*/ 	.word	0x00038850
        /*02b0*/ 	.short	0x0100
        /*02b2*/ 	.byte	0x08
	.zero		1


	//   ....[8]....
        /*02b4*/ 	.word	0x000004f0
        /*02b8*/ 	.word	0x000000ff
        /*02bc*/ 	.word	0x00038860
        /*02c0*/ 	.short	0x0100
        /*02c2*/ 	.byte	0x08
	.zero		1


	//   ....[9]....
        /*02c4*/ 	.word	0x00000500
        /*02c8*/ 	.word	0x000000ff
        /*02cc*/ 	.word	0x00038858
        /*02d0*/ 	.short	0x0100
        /*02d2*/ 	.byte	0x08
	.zero		1


	//   ....[10]....
        /*02d4*/ 	.word	0x00000510
        /*02d8*/ 	.word	0x000000ff
        /*02dc*/ 	.word	0x00038868
        /*02e0*/ 	.short	0x0100
        /*02e2*/ 	.byte	0x08
	.zero		1


	//   ....[11]....
        /*02e4*/ 	.word	0x00000600
        /*02e8*/ 	.word	0x000000ff
        /*02ec*/ 	.word	0x00038870
        /*02f0*/ 	.short	0x0100
        /*02f2*/ 	.byte	0x06
	.zero		1


	//   ....[12]....
        /*02f4*/ 	.word	0x00000610
        /*02f8*/ 	.word	0x000000ff
        /*02fc*/ 	.word	0x00038880
        /*0300*/ 	.short	0x0100
        /*0302*/ 	.byte	0x06
	.zero		1


	//   ....[13]....
        /*0304*/ 	.word	0x00000620
        /*0308*/ 	.word	0x000000ff
        /*030c*/ 	.word	0x00038878
        /*0310*/ 	.short	0x0100
        /*0312*/ 	.byte	0x06
	.zero		1


	//   ....[14]....
        /*0314*/ 	.word	0x00000630
        /*0318*/ 	.word	0x000000ff
        /*031c*/ 	.word	0x00038888
        /*0320*/ 	.short	0x0100
        /*0322*/ 	.byte	0x06
	.zero		1


	//   ....[15]....
        /*0324*/ 	.word	0x00000760
        /*0328*/ 	.word	0x000000ff
        /*032c*/ 	.word	0x00038890
        /*0330*/ 	.short	0x0100
        /*0332*/ 	.byte	0x08
	.zero		1


	//   ....[16]....
        /*0334*/ 	.word	0x00000770
        /*0338*/ 	.word	0x000000ff
        /*033c*/ 	.word	0x000388a0
        /*0340*/ 	.short	0x0100
        /*0342*/ 	.byte	0x08
	.zero		1


	//   ....[17]....
        /*0344*/ 	.word	0x00000780
        /*0348*/ 	.word	0x000000ff
        /*034c*/ 	.word	0x00038898
        /*0350*/ 	.short	0x0100
        /*0352*/ 	.byte	0x08
	.zero		1


	//   ....[18]....
        /*0354*/ 	.word	0x00000790
        /*0358*/ 	.word	0x000000ff
        /*035c*/ 	.word	0x000388a8
        /*0360*/ 	.short	0x0100
        /*0362*/ 	.byte	0x08
	.zero		1


	//   ....[19]....
        /*0364*/ 	.word	0x000008d0
        /*0368*/ 	.word	0x000000ff
        /*036c*/ 	.word	0x000388b0
        /*0370*/ 	.short	0x0100
        /*0372*/ 	.byte	0x08
	.zero		1


	//   ....[20]....
        /*0374*/ 	.word	0x000008e0
        /*0378*/ 	.word	0x000000ff
        /*037c*/ 	.word	0x000388c0
        /*0380*/ 	.short	0x0100
        /*0382*/ 	.byte	0x08
	.zero		1


	//   ....[21]....
        /*0384*/ 	.word	0x000008f0
        /*0388*/ 	.word	0x000000ff
        /*038c*/ 	.word	0x000388b8
        /*0390*/ 	.short	0x0100
        /*0392*/ 	.byte	0x08
	.zero		1


	//   ....[22]....
        /*0394*/ 	.word	0x00000900
        /*0398*/ 	.word	0x000000ff
        /*039c*/ 	.word	0x000388c8
        /*03a0*/ 	.short	0x0100
        /*03a2*/ 	.byte	0x08
	.zero		1


	//   ....[23]....
        /*03a4*/ 	.word	0x00001390
        /*03a8*/ 	.word	0x00000000
        /*03ac*/ 	.word	0x00000000
        /*03b0*/ 	.short	0x0101
        /*03b2*/ 	.byte	0x3f
	.zero		1


	//   ....[24]....
        /*03b4*/ 	.word	0x00001e80
        /*03b8*/ 	.word	0x00000003
        /*03bc*/ 	.word	0x00000000
        /*03c0*/ 	.short	0x0101
        /*03c2*/ 	.byte	0x3f
	.zero		1


	//   ....[25]....
        /*03c4*/ 	.word	0x000029f0
        /*03c8*/ 	.word	0x000000ff
        /*03cc*/ 	.word	0x00038800
        /*03d0*/ 	.short	0x010a
        /*03d2*/ 	.byte	0x2a
	.zero		1


	//   ....[26]....
        /*03d4*/ 	.word	0x00002a50
        /*03d8*/ 	.word	0x00000008
        /*03dc*/ 	.word	0x00038830
        /*03e0*/ 	.short	0x010a
        /*03e2*/ 	.byte	0x3f
	.zero		1


	//   ....[27]....
        /*03e4*/ 	.word	0x00002a90
        /*03e8*/ 	.word	0x00000008
        /*03ec*/ 	.word	0x00038830
        /*03f0*/ 	.short	0x010a
        /*03f2*/ 	.byte	0x3f
	.zero		1


	//   ....[28]....
        /*03f4*/ 	.word	0x00002d10
        /*03f8*/ 	.word	0x000000ff
        /*03fc*/ 	.word	0x00038810
        /*0400*/ 	.short	0x010a
        /*0402*/ 	.byte	0x2a
	.zero		1


	//   ....[29]....
        /*0404*/ 	.word	0x00002d50
        /*0408*/ 	.word	0x00000008
        /*040c*/ 	.word	0x00038850
        /*0410*/ 	.short	0x010a
        /*0412*/ 	.byte	0x3f
	.zero		1


	//   ....[30]....
        /*0414*/ 	.word	0x00002e30
        /*0418*/ 	.word	0x00000008
        /*041c*/ 	.word	0x00038850
        /*0420*/ 	.short	0x010a
        /*0422*/ 	.byte	0x3f
	.zero		1


	//   ....[31]....
        /*0424*/ 	.word	0x000050a0
        /*0428*/ 	.word	0x00000018
        /*042c*/ 	.word	0x00000000
        /*0430*/ 	.short	0x0101
        /*0432*/ 	.byte	0x3f
	.zero		1


	//   ....[32]....
        /*0434*/ 	.word	0x000056b0
        /*0438*/ 	.word	0x00000008
        /*043c*/ 	.word	0x00000000
        /*0440*/ 	.short	0x0101
        /*0442*/ 	.byte	0x3f
	.zero		1


	//   ....[33]....
        /*0444*/ 	.word	0x00005810
        /*0448*/ 	.word	0x0000000b
        /*044c*/ 	.word	0x00038830
        /*0450*/ 	.short	0x010a
        /*0452*/ 	.byte	0x3f
	.zero		1


	//   ....[34]....
        /*0454*/ 	.word	0x00005860
        /*0458*/ 	.word	0x0000000b
        /*045c*/ 	.word	0x00038830
        /*0460*/ 	.short	0x010a
        /*0462*/ 	.byte	0x3f
	.zero		1


	//   ....[35]....
        /*0464*/ 	.word	0x00005a30
        /*0468*/ 	.word	0x0000000b
        /*046c*/ 	.word	0x00038850
        /*0470*/ 	.short	0x010a
        /*0472*/ 	.byte	0x3f
	.zero		1


	//   ....[36]....
        /*0474*/ 	.word	0x00005a70
        /*0478*/ 	.word	0x0000000b
        /*047c*/ 	.word	0x00038850
        /*0480*/ 	.short	0x010a
        /*0482*/ 	.byte	0x3f
	.zero		1


	//   ....[37]....
        /*0484*/ 	.word	0x00007b40
        /*0488*/ 	.word	0x00000098
        /*048c*/ 	.word	0x00000000
        /*0490*/ 	.short	0x0101
        /*0492*/ 	.byte	0x3f
	.zero		1


	//   ....[38]....
        /*0494*/ 	.word	0x000088a0
        /*0498*/ 	.word	0x0000000b
        /*049c*/ 	.word	0x00000000
        /*04a0*/ 	.short	0x0101
        /*04a2*/ 	.byte	0x3f
	.zero		1


	//   ....[39]....
        /*04a4*/ 	.word	0x0000a540
        /*04a8*/ 	.word	0x000000ff
        /*04ac*/ 	.word	0x00000000
        /*04b0*/ 	.short	0x0101
        /*04b2*/ 	.byte	0x06
	.zero		1


	//   ....[40]....
        /*04b4*/ 	.word	0x0000b180
        /*04b8*/ 	.word	0x0000000a
        /*04bc*/ 	.word	0x00038840
        /*04c0*/ 	.short	0x010a
        /*04c2*/ 	.byte	0x3f
	.zero		1


	//   ....[41]....
        /*04c4*/ 	.word	0x0000b900
        /*04c8*/ 	.word	0x0000000b
        /*04cc*/ 	.word	0x00038820
        /*04d0*/ 	.short	0x010a
        /*04d2*/ 	.byte	0x3f
	.zero		1


	//   ....[42]....
        /*04d4*/ 	.word	0x0000b9d0
        /*04d8*/ 	.word	0x00000005
        /*04dc*/ 	.word	0x00038860
        /*04e0*/ 	.short	0x010a
        /*04e2*/ 	.byte	0x3f
	.zero		1


	//   ....[43]....
        /*04e4*/ 	.word	0x0000c0b0
        /*04e8*/ 	.word	0x00000002
        /*04ec*/ 	.word	0x00038840
        /*04f0*/ 	.short	0x010a
        /*04f2*/ 	.byte	0x3f
	.zero		1


	//   ....[44]....
        /*04f4*/ 	.word	0x0000c280
        /*04f8*/ 	.word	0x00000002
        /*04fc*/ 	.word	0x00038860
        /*0500*/ 	.short	0x010a
        /*0502*/ 	.byte	0x3f
	.zero		1


	//   ....[45]....
        /*0504*/ 	.word	0x0000c900
        /*0508*/ 	.word	0x00000002
        /*050c*/ 	.word	0x00038840
        /*0510*/ 	.short	0x010a
        /*0512*/ 	.byte	0x3f
	.zero		1


	//   ....[46]....
        /*0514*/ 	.word	0x0000cac0
        /*0518*/ 	.word	0x00000002
        /*051c*/ 	.word	0x00038860
        /*0520*/ 	.short	0x010a
        /*0522*/ 	.byte	0x3f
	.zero		1


	//   ....[47]....
        /*0524*/ 	.word	0x0000d0d0
        /*0528*/ 	.word	0x00000002
        /*052c*/ 	.word	0x00038840
        /*0530*/ 	.short	0x010a
        /*0532*/ 	.byte	0x3f
	.zero		1


	//   ....[48]....
        /*0534*/ 	.word	0x0000d2a0
        /*0538*/ 	.word	0x00000002
        /*053c*/ 	.word	0x00038860
        /*0540*/ 	.short	0x010a
        /*0542*/ 	.byte	0x3f
	.zero		1


	//   ....[49]....
        /*0544*/ 	.word	0x0000d840
        /*0548*/ 	.word	0x00000000
        /*054c*/ 	.word	0x00038820
        /*0550*/ 	.short	0x010a
        /*0552*/ 	.byte	0x3f
	.zero		1


	//   ....[50]....
        /*0554*/ 	.word	0x0000d990
        /*0558*/ 	.word	0x00000006
        /*055c*/ 	.word	0x00000000
        /*0560*/ 	.short	0x010a
        /*0562*/ 	.byte	0x3f
	.zero		1


	//   ....[51]....
        /*0564*/ 	.word	0x0000da00
        /*0568*/ 	.word	0x00000007
        /*056c*/ 	.word	0x00000000
        /*0570*/ 	.short	0x010a
        /*0572*/ 	.byte	0x3f
	.zero		1


	//   ....[52]....
        /*0574*/ 	.word	0x0000da40
        /*0578*/ 	.word	0x00000010
        /*057c*/ 	.word	0x00000000
        /*0580*/ 	.short	0x010a
        /*0582*/ 	.byte	0x3f
	.zero		1


	//   ....[53]....
        /*0584*/ 	.word	0x0000da70
        /*0588*/ 	.word	0x00000003
        /*058c*/ 	.word	0x00000000
        /*0590*/ 	.short	0x010a
        /*0592*/ 	.byte	0x3f
	.zero		1


	//   ....[54]....
        /*0594*/ 	.word	0x0000dae0
        /*0598*/ 	.word	0x00000003
        /*059c*/ 	.word	0x00038800
        /*05a0*/ 	.short	0x010a
        /*05a2*/ 	.byte	0x3f
	.zero		1


	//   ....[55]....
        /*05a4*/ 	.word	0x0000db30
        /*05a8*/ 	.word	0x00000008
        /*05ac*/ 	.word	0x00038830
        /*05b0*/ 	.short	0x010a
        /*05b2*/ 	.byte	0x3f
	.zero		1


	//   ....[56]....
        /*05b4*/ 	.word	0x0000db90
        /*05b8*/ 	.word	0x00000003
        /*05bc*/ 	.word	0x00038810
        /*05c0*/ 	.short	0x010a
        /*05c2*/ 	.byte	0x3f
	.zero		1


	//   ....[57]....
        /*05c4*/ 	.word	0x0000dbe0
        /*05c8*/ 	.word	0x00000008
        /*05cc*/ 	.word	0x00038850
        /*05d0*/ 	.short	0x010a
        /*05d2*/ 	.byte	0x3f
	.zero		1


	//   ....[58]....
        /*05d4*/ 	.word	0x0000dc30
        /*05d8*/ 	.word	0x0000000b
        /*05dc*/ 	.word	0x00038830
        /*05e0*/ 	.short	0x010a
        /*05e2*/ 	.byte	0x3f
	.zero		1


	//   ....[59]....
        /*05e4*/ 	.word	0x0000dc80
        /*05e8*/ 	.word	0x0000000b
        /*05ec*/ 	.word	0x00038850
        /*05f0*/ 	.short	0x010a
        /*05f2*/ 	.byte	0x3f
	.zero		1


	//   ....[60]....
        /*05f4*/ 	.word	0x0000de20
        /*05f8*/ 	.word	0x0000000a
        /*05fc*/ 	.word	0x00038840
        /*0600*/ 	.short	0x010a
        /*0602*/ 	.byte	0x3f
	.zero		1


	//   ....[61]....
        /*0604*/ 	.word	0x0000dea0
        /*0608*/ 	.word	0x00000008
        /*060c*/ 	.word	0x00038820
        /*0610*/ 	.short	0x010a
        /*0612*/ 	.byte	0x3f
	.zero		1


	//   ....[62]....
        /*0614*/ 	.word	0x0000def0
        /*0618*/ 	.word	0x00000005
        /*061c*/ 	.word	0x00038860
        /*0620*/ 	.short	0x010a
        /*0622*/ 	.byte	0x3f
	.zero		1


	//   ....[63]....
        /*0624*/ 	.word	0x0000df40
        /*0628*/ 	.word	0x00000002
        /*062c*/ 	.word	0x00038840
        /*0630*/ 	.short	0x010a
        /*0632*/ 	.byte	0x3f
	.zero		1


	//   ....[64]....
        /*0634*/ 	.word	0x0000df90
        /*0638*/ 	.word	0x00000002
        /*063c*/ 	.word	0x00038860
        /*0640*/ 	.short	0x010a
        /*0642*/ 	.byte	0x3f
	.zero		1


	//   ....[65]....
        /*0644*/ 	.word	0x0000dfe0
        /*0648*/ 	.word	0x00000002
        /*064c*/ 	.word	0x00038840
        /*0650*/ 	.short	0x010a
        /*0652*/ 	.byte	0x3f
	.zero		1


	//   ....[66]....
        /*0654*/ 	.word	0x0000e030
        /*0658*/ 	.word	0x00000002
        /*065c*/ 	.word	0x00038860
        /*0660*/ 	.short	0x010a
        /*0662*/ 	.byte	0x3f
	.zero		1


	//   ....[67]....
        /*0664*/ 	.word	0x0000e080
        /*0668*/ 	.word	0x00000002
        /*066c*/ 	.word	0x00038840
        /*0670*/ 	.short	0x010a
        /*0672*/ 	.byte	0x3f
	.zero		1


	//   ....[68]....
        /*0674*/ 	.word	0x0000e0d0
        /*0678*/ 	.word	0x00000002
        /*067c*/ 	.word	0x00038860
        /*0680*/ 	.short	0x010a
        /*0682*/ 	.byte	0x3f
	.zero		1


	//   ....[69]....
        /*0684*/ 	.word	0x0000e120
        /*0688*/ 	.word	0x00000000
        /*068c*/ 	.word	0x00038820
        /*0690*/ 	.short	0x010a
        /*0692*/ 	.byte	0x3f
	.zero		1


	//   ....[70]....
        /*0694*/ 	.word	0x0000e2c0
        /*0698*/ 	.word	0x00000006
        /*069c*/ 	.word	0x00000000
        /*06a0*/ 	.short	0x010a
        /*06a2*/ 	.byte	0x3f
	.zero		1


	//   ....[71]....
        /*06a4*/ 	.word	0x0000e310
        /*06a8*/ 	.word	0x00000007
        /*06ac*/ 	.word	0x00000000
        /*06b0*/ 	.short	0x010a
        /*06b2*/ 	.byte	0x3f
	.zero		1


	//   ....[72]....
        /*06b4*/ 	.word	0x0000e360
        /*06b8*/ 	.word	0x00000010
        /*06bc*/ 	.word	0x00000000
        /*06c0*/ 	.short	0x010a
        /*06c2*/ 	.byte	0x3f
	.zero		1


	//----- nvinfo : EIATTR_NUM_MBARRIERS
	.align		4
.L_653:
        /*06c4*/ 	.byte	0x03, 0x38
        /*06c6*/ 	.short	0x0017


	//----- nvinfo : EIATTR_EXIT_INSTR_OFFSETS
	.align		4
        /*06c8*/ 	.byte	0x04, 0x1c
        /*06ca*/ 	.short	(.L_655 - .L_654)


	//   ....[0]....
.L_654:
        /*06cc*/ 	.word	0x00000a30


	//   ....[1]....
        /*06d0*/ 	.word	0x0000a590


	//   ....[2]....
        /*06d4*/ 	.word	0x0000a5f0


	//   ....[3]....
        /*06d8*/ 	.word	0x0000dac0


	//----- nvinfo : EIATTR_MAX_THREADS
	.align		4
.L_655:
        /*06dc*/ 	.byte	0x04, 0x05
        /*06de*/ 	.short	(.L_657 - .L_656)
.L_656:
        /*06e0*/ 	.word	0x00000180
        /*06e4*/ 	.word	0x00000001
        /*06e8*/ 	.word	0x00000001


	//----- nvinfo : EIATTR_CRS_STACK_SIZE
	.align		4
.L_657:
        /*06ec*/ 	.byte	0x04, 0x1e
        /*06ee*/ 	.short	(.L_659 - .L_658)
.L_658:
        /*06f0*/ 	.word	0x00000000


	//----- nvinfo : EIATTR_CBANK_PARAM_SIZE
	.align		4
.L_659:
        /*06f4*/ 	.byte	0x03, 0x19
        /*06f6*/ 	.short	0x0cf0


	//----- nvinfo : EIATTR_PARAM_CBANK
	.align		4
        /*06f8*/ 	.byte	0x04, 0x0a
        /*06fa*/ 	.short	(.L_661 - .L_660)
	.align		4
.L_660:
        /*06fc*/ 	.word	index@(.nv.constant0._ZN7cutlass13device_kernelIN5flash11enable_sm90INS1_16FlashAttnFwdSm90INS1_25CollectiveMainloopFwdSm90ILi2EN4cute5tupleIJNS5_1CILi1EEES8_S8_EEENS6_IJNS7_ILi64EEESA_SA_EEELi512ENS_6half_tEfNS_4arch4Sm90ELb0ELb0ELb1ELb0ELb0ELb0ELb1ELb0ELb0ELb0ELb0ELb0EEENS1_21CollectiveEpilogueFwdINS6_IJSA_NS7_ILi512EEESA_EEES9_SC_SE_Li256ELb0ELb0ELb0ELb0EEENS1_29StaticPersistentTileSchedulerILb0EEEEEEEEEvNT_6ParamsE)
        /*0700*/ 	.short	0x0210
        /*0702*/ 	.short	0x0cf0


	//----- nvinfo : EIATTR_SW_WAR
	.align		4
.L_661:
        /*0704*/ 	.byte	0x04, 0x36
        /*0706*/ 	.short	(.L_663 - .L_662)
.L_662:
        /*0708*/ 	.word	0x00000008
.L_663:


//--------------------- .nv.info._ZN7cutlass13device_kernelIN5flash11enable_sm90INS1_16FlashAttnFwdSm90INS1_25CollectiveMainloopFwdSm90ILi2EN4cute5tupleIJNS5_1CILi1EEES8_S8_EEENS6_IJNS7_ILi64EEESA_SA_EEELi512ENS_6half_tEfNS_4arch4Sm90ELb0ELb0ELb1ELb1ELb0ELb0ELb0ELb0ELb0ELb0ELb0ELb0EEENS1_21CollectiveEpilogueFwdINS6_IJSA_NS7_ILi512EEESA_EEES9_SC_SE_Li256ELb1ELb0ELb0ELb0EEENS1_36VarlenDynamicPersistentTileSchedulerILi64ELi64ELi256ELi32ELb0ELb0ELb1ELb0ELb1ELb1EEEEEEEEEvNT_6ParamsE --------------------------
	.section	.nv.info._ZN7cutlass13device_kernelIN5flash11enable_sm90INS1_16FlashAttnFwdSm90INS1_25CollectiveMainloopFwdSm90ILi2EN4cute5tupleIJNS5_1CILi1EEES8_S8_EEENS6_IJNS7_ILi64EEESA_SA_EEELi512ENS_6half_tEfNS_4arch4Sm90ELb0ELb0ELb1ELb1ELb0ELb0ELb0ELb0ELb0ELb0ELb0ELb0EEENS1_21CollectiveEpilogueFwdINS6_IJSA_NS7_ILi512EEESA_EEES9_SC_SE_Li256ELb1ELb0ELb0ELb0EEENS1_36VarlenDynamicPersistentTileSchedulerILi64ELi64ELi256ELi32ELb0ELb0ELb1ELb0ELb1ELb1EEEEEEEEEvNT_6ParamsE,"",@"SHT_CUDA_INFO"
	.sectionflags	@""
	.align	4


	//----- nvinfo : EIATTR_CUDA_API_VERSION
	.align		4
        /*0000*/ 	.byte	0x04, 0x37
        /*0002*/ 	.short	(.L_665 - .L_664)
.L_664:
        /*0004*/ 	.word	0x00000082


	//----- nvinfo : EIATTR_KPARAM_INFO
	.align		4
.L_665:
        /*0008*/ 	.byte	0x04, 0x17
        /*000a*/ 	.short	(.L_667 - .L_666)
.L_666:
        /*000c*/ 	.word	0x00000000
        /*0010*/ 	.short	0x0000
        /*0012*/ 	.short	0x0070
        /*0014*/ 	.byte	0x00, 0xf0, 0x01, 0x28


	//----- nvinfo : EIATTR_SPARSE_MMA_MASK
	.align		4
.L_667:
        /*0018*/ 	.byte	0x03, 0x50
        /*001a*/ 	.short	0x0000


	//----- nvinfo : EIATTR_MAXREG_COUNT
	.align		4
        /*001c*/ 	.byte	0x03, 0x1b
        /*001e*/ 	.short	0x00a8


	//----- nvinfo : EIATTR_NUM_BARRIERS
	.align		4
        /*0020*/ 	.byte	0x02, 0x4c
        /*0022*/ 	.byte	0x10
	.zero		1


	//----- nvinfo : EIATTR_EXTERNS
	.align		4
        /*0024*/ 	.byte	0x04, 0x0f
        /*0026*/ 	.short	(.L_669 - .L_668)


	//   ....[0]....
	.align		4
.L_668:
        /*0028*/ 	.word	index@(__assertfail)


	//----- nvinfo : EIATTR_ANNOTATIONS
	.align		4
.L_669:
        /*002c*/ 	.byte	0x04, 0x55
        /*002e*/ 	.short	(.L_671 - .L_670)


	//   ....[0]....
.L_670:
        /* <DEDUP_REMOVED lines=31> */


	//----- nvinfo : EIATTR_MERCURY_ISA_VERSION
	.align		4
.L_671:
        /*0210*/ 	.byte	0x03, 0x5f
        /*0212*/ 	.short	0x0101


	//----- nvinfo : EIATTR_UNUSED_LOAD_BYTE_OFFSET
	.align		4
        /*0214*/ 	.byte	0x04, 0x44
        /*0216*/ 	.short	(.L_673 - .L_672)


	//   ....[0]....
.L_672:
        /*0218*/ 	.word	0x00000a50
        /*021c*/ 	.word	0x0000fff0


	//   ....[1]....
        /*0220*/ 	.word	0x00007250
        /*0224*/ 	.word	0x0000fff0


	//----- nvinfo : EIATTR_INT_WARP_WIDE_INSTR_OFFSETS
	.align		4
.L_673:
        /*0228*/ 	.byte	0x04, 0x31
        /*022a*/ 	.short	(.L_675 - .L_674)


	//   ....[0]....
.L_674:
        /*022c*/ 	.word	0x00000160


	//   ....[1]....
        /*0230*/ 	.word	0x000001a0


	//   ....[2]....
        /*0234*/ 	.word	0x00000210


	//   ....[3]....
        /*0238*/ 	.word	0x0000a980


	//   ....[4]....
        /*023c*/ 	.word	0x0000aa10


	//   ....[5]....
        /*0240*/ 	.word	0x0000ae90


	//   ....[6]....
        /*0244*/ 	.word	0x0000aec0


	//   ....[7]....
        /*0248*/ 	.word	0x0000d7f0


	//   ....[8]....
        /*024c*/ 	.word	0x0000d880


	//----- nvinfo : EIATTR_COOP_GROUP_MASK_REGIDS
	.align		4
.L_675:
        /*0250*/ 	.byte	0x04, 0x29
        /*0252*/ 	.short	(.L_677 - .L_676)


	//   ....[0]....
.L_676:
        /*0254*/ 	.word	0xffffffff


	//   ....[1]....
        /*0258*/ 	.word	0xffffffff


	//   ....[2]....
        /*025c*/ 	.word	0xffffffff


	//   ....[3]....
        /*0260*/ 	.word	0xffffffff


	//   ....[4]....
        /*0264*/ 	.word	0xffffffff


	//   ....[5]....
        /*0268*/ 	.word	0xffffffff


	//   ....[6]....
        /*026c*/ 	.word	0xffffffff


	//   ....[7]....
        /*0270*/ 	.word	0xffffffff


	//   ....[8]....
        /*0274*/ 	.word	0xffffffff


	//   ....[9]....
        /*0278*/ 	.word	0xffffffff


	//   ....[10]....
        /*027c*/ 	.word	0xffffffff


	//   ....[11]....
        /*0280*/ 	.word	0xffffffff


	//   ....[12]....
        /*0284*/ 	.word	0xffffffff


	//   ....[13]....
        /*0288*/ 	.word	0xffffffff


	//   ....[14]....
        /*028c*/ 	.word	0xffffffff


	//   ....[15]....
        /*0290*/ 	.word	0xffffffff


	//   ....[16]....
        /*0294*/ 	.word	0xffffffff


	//   ....[17]....
        /*0298*/ 	.word	0xffffffff


	//   ....[18]....
        /*029c*/ 	.word	0xffffffff


	//   ....[19]....
        /*02a0*/ 	.word	0xffffffff


	//   ....[20]....
        /*02a4*/ 	.word	0xffffffff


	//   ....[21]....
        /*02a8*/ 	.word	0xffffffff


	//   ....[22]....
        /*02ac*/ 	.word	0xffffffff


	//   ....[23]....
        /*02b0*/ 	.word	0xffffffff


	//   ....[24]....
        /*02b4*/ 	.word	0xffffffff


	//   ....[25]....
        /*02b8*/ 	.word	0xffffffff


	//   ....[26]....
        /*02bc*/ 	.word	0xffffffff


	//   ....[27]....
        /*02c0*/ 	.word	0xffffffff


	//   ....[28]....
        /*02c4*/ 	.word	0xffffffff


	//   ....[29]....
        /*02c8*/ 	.word	0xffffffff


	//   ....[30]....
        /*02cc*/ 	.word	0xffffffff


	//   ....[31]....
        /*02d0*/ 	.word	0xffffffff


	//   ....[32]....
        /*02d4*/ 	.word	0xffffffff


	//   ....[33]....
        /*02d8*/ 	.word	0xffffffff


	//   ....[34]....
        /*02dc*/ 	.word	0xffffffff


	//   ....[35]....
        /*02e0*/ 	.word	0xffffffff


	//   ....[36]....
        /*02e4*/ 	.word	0xffffffff


	//   ....[37]....
        /*02e8*/ 	.word	0xffffffff


	//   ....[38]....
        /*02ec*/ 	.word	0xffffffff


	//   ....[39]....
        /*02f0*/ 	.word	0xffffffff


	//   ....[40]....
        /*02f4*/ 	.word	0xffffffff


	//   ....[41]....
        /*02f8*/ 	.word	0xffffffff


	//   ....[42]....
        /*02fc*/ 	.word	0xffffffff


	//   ....[43]....
        /*0300*/ 	.word	0xffffffff


	//   ....[44]....
        /*0304*/ 	.word	0xffffffff


	//   ....[45]....
        /*0308*/ 	.word	0xffffffff


	//   ....[46]....
        /*030c*/ 	.word	0xffffffff


	//   ....[47]....
        /*0310*/ 	.word	0xffffffff


	//   ....[48]....
        /*0314*/ 	.word	0xffffffff


	//   ....[49]....
        /*0318*/ 	.word	0xffffffff


	//   ....[50]....
        /*031c*/ 	.word	0xffffffff


	//   ....[51]....
        /*0320*/ 	.word	0xffffffff


	//   ....[52]....
        /*0324*/ 	.word	0xffffffff


	//   ....[53]....
        /*0328*/ 	.word	0xffffffff


	//   ....[54]....
        /*032c*/ 	.word	0xffffffff


	//   ....[55]....
        /*0330*/ 	.word	0xffffffff


	//   ....[56]....
        /*0334*/ 	.word	0xffffffff


	//   ....[57]....
        /*0338*/ 	.word	0xffffffff


	//   ....[58]....
        /*033c*/ 	.word	0x0500000f


	//   ....[59]....
        /*0340*/ 	.word	0x0500000f


	//   ....[60]....
        /*0344*/ 	.word	0x0500000f


	//   ....[61]....
        /*0348*/ 	.word	0x0500000f


	//   ....[62]....
        /*034c*/ 	.word	0x0500000f


	//   ....[63]....
        /*0350*/ 	.word	0x0500000f


	//   ....[64]....
        /*0354*/ 	.word	0x0500000f


	//   ....[65]....
        /*0358*/ 	.word	0x0500000f


	//   ....[66]....
        /*035c*/ 	.word	0x0500000f


	//   ....[67]....
        /*0360*/ 	.word	0x0500000f


	//   ....[68]....
        /*0364*/ 	.word	0x0500000f


	//   ....[69]....
        /*0368*/ 	.word	0x0500000f


	//   ....[70]....
        /*036c*/ 	.word	0x0500000f


	//   ....[71]....
        /*0370*/ 	.word	0x0500000f


	//   ....[72]....
        /*0374*/ 	.word	0x0500000f


	//   ....[73]....
        /*0378*/ 	.word	0x0500000f


	//   ....[74]....
        /*037c*/ 	.word	0x0500000f


	//   ....[75]....
        /*0380*/ 	.word	0x0500000f


	//   ....[76]....
        /*0384*/ 	.word	0x0500000f


	//----- nvinfo : EIATTR_COOP_GROUP_INSTR_OFFSETS
	.align		4
.L_677:
        /*0388*/ 	.byte	0x04, 0x28
        /*038a*/ 	.short	(.L_679 - .L_678)


	//   ....[0]....
.L_678:
        /*038c*/ 	.word	0x00000060


	//   ....[1]....
        /*0390*/ 	.word	0x00000170


	//   ....[2]....
        /*0394*/ 	.word	0x000001c0


	//   ....[3]....
        /*0398*/ 	.word	0x000003b0


	//   ....[4]....
        /*039c*/ 	.word	0x00000510


	//   ....[5]....
        /*03a0*/ 	.word	0x00000630


	//   ....[6]....
        /*03a4*/ 	.word	0x00000790


	//   ....[7]....
        /*03a8*/ 	.word	0x00001700


	//   ....[8]....
        /*03ac*/ 	.word	0x00003040


	//   ....[9]....
        /*03b0*/ 	.word	0x00003df0


	//   ....[10]....
        /*03b4*/ 	.word	0x00003e70


	//   ....[11]....
        /*03b8*/ 	.word	0x00004050


	//   ....[12]....
        /*03bc*/ 	.word	0x00004120


	//   ....[13]....
        /*03c0*/ 	.word	0x00004a00


	//   ....[14]....
        /*03c4*/ 	.word	0x00005160


	//   ....[15]....
        /*03c8*/ 	.word	0x000051e0


	//   ....[16]....
        /*03cc*/ 	.word	0x000054f0


	//   ....[17]....
        /*03d0*/ 	.word	0x000056b0


	//   ....[18]....
        /*03d4*/ 	.word	0x00006710


	//   ....[19]....
        /*03d8*/ 	.word	0x00006750


	//   ....[20]....
        /*03dc*/ 	.word	0x00006780


	//   ....[21]....
        /*03e0*/ 	.word	0x000067e0


	//   ....[22]....
        /*03e4*/ 	.word	0x00006810


	//   ....[23]....
        /*03e8*/ 	.word	0x00008160


	//   ....[24]....
        /*03ec*/ 	.word	0x00009af0


	//   ....[25]....
        /*03f0*/ 	.word	0x00009c80


	//   ....[26]....
        /*03f4*/ 	.word	0x00009cb0


	//   ....[27]....
        /*03f8*/ 	.word	0x00009cf0


	//   ....[28]....
        /*03fc*/ 	.word	0x00009d50


	//   ....[29]....
        /*0400*/ 	.word	0x00009db0


	//   ....[30]....
        /*0404*/ 	.word	0x00009df0


	//   ....[31]....
        /*0408*/ 	.word	0x00009fa0


	//   ....[32]....
        /*040c*/ 	.word	0x0000a000


	//   ....[33]....
        /*0410*/ 	.word	0x0000a040


	//   ....[34]....
        /*0414*/ 	.word	0x0000a080


	//   ....[35]....
        /*0418*/ 	.word	0x0000a0b0


	//   ....[36]....
        /*041c*/ 	.word	0x0000a0e0


	//   ....[37]....
        /*0420*/ 	.word	0x0000a170


	//   ....[38]....
        /*0424*/ 	.word	0x0000a1a0


	//   ....[39]....
        /*0428*/ 	.word	0x0000a230


	//   ....[40]....
        /*042c*/ 	.word	0x0000d910


	//   ....[41]....
        /*0430*/ 	.word	0x0000d920


	//   ....[42]....
        /*0434*/ 	.word	0x0000da30


	//   ....[43]....
        /*0438*/ 	.word	0x0000da90


	//   ....[44]....
        /*043c*/ 	.word	0x0000dad0


	//   ....[45]....
        /*0440*/ 	.word	0x0000db10


	//   ....[46]....
        /*0444*/ 	.word	0x0000db40


	//   ....[47]....
        /*0448*/ 	.word	0x0000db70


	//   ....[48]....
        /*044c*/ 	.word	0x0000dd00


	//   ....[49]....
        /*0450*/ 	.word	0x0000dd60


	//   ....[50]....
        /*0454*/ 	.word	0x0000dda0


	//   ....[51]....
        /*0458*/ 	.word	0x0000dde0


	//   ....[52]....
        /*045c*/ 	.word	0x0000de10


	//   ....[53]....
        /*0460*/ 	.word	0x0000de40


	//   ....[54]....
        /*0464*/ 	.word	0x0000df00


	//   ....[55]....
        /*0468*/ 	.word	0x0000df20


	//   ....[56]....
        /*046c*/ 	.word	0x0000df90


	//   ....[57]....
        /*0470*/ 	.word	0x0000e3e0


	//   ....[58]....
        /*0474*/ 	.word	0x0000e990


	//   ....[59]....
        /*0478*/ 	.word	0x0000edb0


	//   ....[60]....
        /*047c*/ 	.word	0x0000ee40


	//   ....[61]....
        /*0480*/ 	.word	0x0000eee0


	//   ....[62]....
        /*0484*/ 	.word	0x0000ef90


	//   ....[63]....
        /*0488*/ 	.word	0x0000f010


	//   ....[64]....
        /*048c*/ 	.word	0x0000f090


	//   ....[65]....
        /*0490*/ 	.word	0x0000f110


	//   ....[66]....
        /*0494*/ 	.word	0x0000f190


	//   ....[67]....
        /*0498*/ 	.word	0x0000f220


	//   ....[68]....
        /*049c*/ 	.word	0x0000f2d0


	//   ....[69]....
        /*04a0*/ 	.word	0x0000f350


	//   ....[70]....
        /*04a4*/ 	.word	0x0000f3d0


	//   ....[71]....
        /*04a8*/ 	.word	0x0000f450


	//   ....[72]....
        /*04ac*/ 	.word	0x0000f4d0


	//   ....[73]....
        /*04b0*/ 	.word	0x0000f540


	//   ....[74]....
        /*04b4*/ 	.word	0x0000f5e0


	//   ....[75]....
        /*04b8*/ 	.word	0x0000f670


	//   ....[76]....
        /*04bc*/ 	.word	0x0000f790


	//----- nvinfo : EIATTR_REG_RECONFIG
	.align		4
.L_679:
        /*04c0*/ 	.byte	0x01, 0x54
	.zero		2


	//----- nvinfo : EIATTR_SYSCALL_OFFSETS
	.align		4
        /*04c4*/ 	.byte	0x04, 0x46
        /*04c6*/ 	.short	(.L_681 - .L_680)


	//   ....[0]....
.L_680:
        /*04c8*/ 	.word	0x00003200


	//   ....[1]....
        /*04cc*/ 	.word	0x0000aba0


	//   ....[2]....
        /*04d0*/ 	.word	0x0000ace0


	//   ....[3]....
        /*04d4*/ 	.word	0x0000ade0


	//----- nvinfo : EIATTR_MBARRIER_INSTR_OFFSETS
	.align		4
.L_681:
        /*04d8*/ 	.byte	0x04, 0x39
        /*04da*/ 	.short	(.L_683 - .L_682)


	//   ....[0]....
.L_682:
        /*04dc*/ 	.word	0x000002a0
        /*04e0*/ 	.word	0x000000ff
        /*04e4*/ 	.word	0x00028c00
        /*04e8*/ 	.short	0x0100
        /*04ea*/ 	.byte	0x08
	.zero		1


	//   ....[1]....
        /*04ec*/ 	.word	0x000002b0
        /*04f0*/ 	.word	0x000000ff
        /*04f4*/ 	.word	0x00028c20
        /*04f8*/ 	.short	0x0100
        /*04fa*/ 	.byte	0x08
	.zero		1


	//   ....[2]....
        /*04fc*/ 	.word	0x00000360
        /*0500*/ 	.word	0x000000ff
        /*0504*/ 	.word	0x00028c30
        /*0508*/ 	.short	0x0100
        /*050a*/ 	.byte	0x06
	.zero		1


	//   ....[3]....
        /*050c*/ 	.word	0x00000370
        /*0510*/ 	.word	0x000000ff
        /*0514*/ 	.word	0x00028c40
        /*0518*/ 	.short	0x0100
        /*051a*/ 	.byte	0x06
	.zero		1


	//   ....[4]....
        /*051c*/ 	.word	0x00000380
        /*0520*/ 	.word	0x000000ff
        /*0524*/ 	.word	0x00028c38
        /*0528*/ 	.short	0x0100
        /*052a*/ 	.byte	0x06
	.zero		1


	//   ....[5]....
        /*052c*/ 	.word	0x00000390
        /*0530*/ 	.word	0x000000ff
        /*0534*/ 	.word	0x00028c48
        /*0538*/ 	.short	0x0100
        /*053a*/ 	.byte	0x06
	.zero		1


	//   ....[6]....
        /*053c*/ 	.word	0x000004c0
        /*0540*/ 	.word	0x000000ff
        /*0544*/ 	.word	0x00028c50
        /*0548*/ 	.short	0x0100
        /*054a*/ 	.byte	0x08
	.zero		1


	//   ....[7]....
        /*054c*/ 	.word	0x000004d0
        /*0550*/ 	.word	0x000000ff
        /*0554*/ 	.word	0x00028c60
        /*0558*/ 	.short	0x0100
        /*055a*/ 	.byte	0x08
	.zero		1


	//   ....[8]....
        /*055c*/ 	.word	0x000004e0
        /*0560*/ 	.word	0x000000ff
        /*0564*/ 	.word	0x00028c58
        /*0568*/ 	.short	0x0100
        /*056a*/ 	.byte	0x08
	.zero		1


	//   ....[9]....
        /*056c*/ 	.word	0x000004f0
        /*0570*/ 	.word	0x000000ff
        /*0574*/ 	.word	0x00028c68
        /*0578*/ 	.short	0x0100
        /*057a*/ 	.byte	0x08
	.zero		1


	//   ....[10]....
        /*057c*/ 	.word	0x000005e0
        /*0580*/ 	.word	0x000000ff
        /*0584*/ 	.word	0x00028c70
        /*0588*/ 	.short	0x0100
        /*058a*/ 	.byte	0x06
	.zero		1


	//   ....[11]....
        /*058c*/ 	.word	0x000005f0
        /*0590*/ 	.word	0x000000ff
        /*0594*/ 	.word	0x00028c80
        /*0598*/ 	.short	0x0100
        /*059a*/ 	.byte	0x06
	.zero		1


	//   ....[12]....
        /*059c*/ 	.word	0x00000600
        /*05a0*/ 	.word	0x000000ff
        /*05a4*/ 	.word	0x00028c78
        /*05a8*/ 	.short	0x0100
        /*05aa*/ 	.byte	0x06
	.zero		1


	//   ....[13]....
        /*05ac*/ 	.word	0x00000610
        /*05b0*/ 	.word	0x000000ff
        /*05b4*/ 	.word	0x00028c88
        /*05b8*/ 	.short	0x0100
        /*05ba*/ 	.byte	0x06
	.zero		1


	//   ....[14]....
        /*05bc*/ 	.word	0x00000740
        /*05c0*/ 	.word	0x000000ff
        /*05c4*/ 	.word	0x00028c90
        /*05c8*/ 	.short	0x0100
        /*05ca*/ 	.byte	0x08
	.zero		1


	//   ....[15]....
        /*05cc*/ 	.word	0x00000750
        /*05d0*/ 	.word	0x000000ff
        /*05d4*/ 	.word	0x00028ca0
        /*05d8*/ 	.short	0x0100
        /*05da*/ 	.byte	0x08
	.zero		1


	//   ....[16]....
        /*05dc*/ 	.word	0x00000760
        /*05e0*/ 	.word	0x000000ff
        /*05e4*/ 	.word	0x00028c98
        /*05e8*/ 	.short	0x0100
        /*05ea*/ 	.byte	0x08
	.zero		1


	//   ....[17]....
        /*05ec*/ 	.word	0x00000770
        /*05f0*/ 	.word	0x000000ff
        /*05f4*/ 	.word	0x00028ca8
        /*05f8*/ 	.short	0x0100
        /*05fa*/ 	.byte	0x08
	.zero		1


	//   ....[18]....
        /*05fc*/ 	.word	0x000008a0
        /*0600*/ 	.word	0x000000ff
        /*0604*/ 	.word	0x00028cb0
        /*0608*/ 	.short	0x0100
        /*060a*/ 	.byte	0x08
	.zero		1


	//   ....[19]....
        /*060c*/ 	.word	0x000008b0
        /*0610*/ 	.word	0x000000ff
        /*0614*/ 	.word	0x00028cc0
        /*0618*/ 	.short	0x0100
        /*061a*/ 	.byte	0x08
	.zero		1


	//   ....[20]....
        /*061c*/ 	.word	0x000008c0
        /*0620*/ 	.word	0x000000ff
        /*0624*/ 	.word	0x00028cb8
        /*0628*/ 	.short	0x0100
        /*062a*/ 	.byte	0x08
	.zero		1


	//   ....[21]....
        /*062c*/ 	.word	0x000008d0
        /*0630*/ 	.word	0x000000ff
        /*0634*/ 	.word	0x00028cc8
        /*0638*/ 	.short	0x0100
        /*063a*/ 	.byte	0x08
	.zero		1


	//   ....[22]....
        /*063c*/ 	.word	0x00001810
        /*0640*/ 	.word	0x000000ff
        /*0644*/ 	.word	0x00028c50
        /*0648*/ 	.short	0x010a
        /*064a*/ 	.byte	0x10
	.zero		1


	//   ....[23]....
        /*064c*/ 	.word	0x00001ae0
        /*0650*/ 	.word	0x00000000
        /*0654*/ 	.word	0x00000000
        /*0658*/ 	.short	0x0101
        /*065a*/ 	.byte	0x3f
	.zero		1


	//   ....[24]....
        /*065c*/ 	.word	0x00002460
        /*0660*/ 	.word	0x000000ff
        /*0664*/ 	.word	0x00028c50
        /*0668*/ 	.short	0x010a
        /*066a*/ 	.byte	0x06
	.zero		1


	//   ....[25]....
        /*066c*/ 	.word	0x000024a0
        /*0670*/ 	.word	0x000000ff
        /*0674*/ 	.word	0x00028c50
        /*0678*/ 	.short	0x010a
        /*067a*/ 	.byte	0x06
	.zero		1


	//   ....[26]....
        /*067c*/ 	.word	0x000026f0
        /*0680*/ 	.word	0x00000000
        /*0684*/ 	.word	0x00000000
        /*0688*/ 	.short	0x0101
        /*068a*/ 	.byte	0x3f
	.zero		1


	//   ....[27]....
        /*068c*/ 	.word	0x00003280
        /*0690*/ 	.word	0x000000ff
        /*0694*/ 	.word	0x00028c00
        /*0698*/ 	.short	0x010a
        /*069a*/ 	.byte	0x2a
	.zero		1


	//   ....[28]....
        /*069c*/ 	.word	0x00003300
        /*06a0*/ 	.word	0x00000007
        /*06a4*/ 	.word	0x00028c30
        /*06a8*/ 	.short	0x010a
        /*06aa*/ 	.byte	0x3f
	.zero		1


	//   ....[29]....
        /*06ac*/ 	.word	0x00003340
        /*06b0*/ 	.word	0x00000007
        /*06b4*/ 	.word	0x00028c30
        /*06b8*/ 	.short	0x010a
        /*06ba*/ 	.byte	0x3f
	.zero		1


	//   ....[30]....
        /*06bc*/ 	.word	0x00004310
        /*06c0*/ 	.word	0x00000003
        /*06c4*/ 	.word	0x00000000
        /*06c8*/ 	.short	0x0101
        /*06ca*/ 	.byte	0x3f
	.zero		1


	//   ....[31]....
        /*06cc*/ 	.word	0x00004790
        /*06d0*/ 	.word	0x00000007
        /*06d4*/ 	.word	0x00028c50
        /*06d8*/ 	.short	0x010a
        /*06da*/ 	.byte	0x3f
	.zero		1


	//   ....[32]....
        /*06dc*/ 	.word	0x000047e0
        /*06e0*/ 	.word	0x00000007
        /*06e4*/ 	.word	0x00028c50
        /*06e8*/ 	.short	0x010a
        /*06ea*/ 	.byte	0x3f
	.zero		1


	//   ....[33]....
        /*06ec*/ 	.word	0x00004a20
        /*06f0*/ 	.word	0x00000007
        /*06f4*/ 	.word	0x00000000
        /*06f8*/ 	.short	0x0101
        /*06fa*/ 	.byte	0x3f
	.zero		1


	//   ....[34]....
        /*06fc*/ 	.word	0x00004b60
        /*0700*/ 	.word	0x000000ff
        /*0704*/ 	.word	0x00028c30
        /*0708*/ 	.short	0x010a
        /*070a*/ 	.byte	0x17
	.zero		1


	//   ....[35]....
        /*070c*/ 	.word	0x00004ba0
        /*0710*/ 	.word	0x000000ff
        /*0714*/ 	.word	0x00028c30
        /*0718*/ 	.short	0x010a
        /*071a*/ 	.byte	0x17
	.zero		1


	//   ....[36]....
        /*071c*/ 	.word	0x00005a80
        /*0720*/ 	.word	0x00000098
        /*0724*/ 	.word	0x00000000
        /*0728*/ 	.short	0x0101
        /*072a*/ 	.byte	0x3f
	.zero		1


	//   ....[37]....
        /*072c*/ 	.word	0x00006480
        /*0730*/ 	.word	0x000000ff
        /*0734*/ 	.word	0x00028c50
        /*0738*/ 	.short	0x010a
        /*073a*/ 	.byte	0x17
	.zero		1


	//   ....[38]....
        /*073c*/ 	.word	0x000064c0
        /*0740*/ 	.word	0x000000ff
        /*0744*/ 	.word	0x00028c50
        /*0748*/ 	.short	0x010a
        /*074a*/ 	.byte	0x17
	.zero		1


	//   ....[39]....
        /*074c*/ 	.word	0x00006730
        /*0750*/ 	.word	0x000000a9
        /*0754*/ 	.word	0x00000000
        /*0758*/ 	.short	0x0101
        /*075a*/ 	.byte	0x3f
	.zero		1


	//   ....[40]....
        /*075c*/ 	.word	0x00008bb0
        /*0760*/ 	.word	0x000000ff
        /*0764*/ 	.word	0x00000000
        /*0768*/ 	.short	0x0101
        /*076a*/ 	.byte	0x04
	.zero		1


	//   ....[41]....
        /*076c*/ 	.word	0x0000b340
        /*0770*/ 	.word	0x00000008
        /*0774*/ 	.word	0x00028c40
        /*0778*/ 	.short	0x010a
        /*077a*/ 	.byte	0x3f
	.zero		1


	//   ....[42]....
        /*077c*/ 	.word	0x0000b740
        /*0780*/ 	.word	0x0000000a
        /*0784*/ 	.word	0x00028c20
        /*0788*/ 	.short	0x010a
        /*078a*/ 	.byte	0x3f
	.zero		1


	//   ....[43]....
        /*078c*/ 	.word	0x0000b800
        /*0790*/ 	.word	0x00000008
        /*0794*/ 	.word	0x00028c60
        /*0798*/ 	.short	0x010a
        /*079a*/ 	.byte	0x3f
	.zero		1


	//   ....[44]....
        /*079c*/ 	.word	0x0000bfb0
        /*07a0*/ 	.word	0x00000003
        /*07a4*/ 	.word	0x00028c40
        /*07a8*/ 	.short	0x010a
        /*07aa*/ 	.byte	0x3f
	.zero		1


	//   ....[45]....
        /*07ac*/ 	.word	0x0000c1c0
        /*07b0*/ 	.word	0x00000003
        /*07b4*/ 	.word	0x00028c60
        /*07b8*/ 	.short	0x010a
        /*07ba*/ 	.byte	0x3f
	.zero		1


	//   ....[46]....
        /*07bc*/ 	.word	0x0000c880
        /*07c0*/ 	.word	0x00000002
        /*07c4*/ 	.word	0x00028c40
        /*07c8*/ 	.short	0x010a
        /*07ca*/ 	.byte	0x3f
	.zero		1


	//   ....[47]....
        /*07cc*/ 	.word	0x0000ca80
        /*07d0*/ 	.word	0x00000002
        /*07d4*/ 	.word	0x00028c60
        /*07d8*/ 	.short	0x010a
        /*07da*/ 	.byte	0x3f
	.zero		1


	//   ....[48]....
        /*07dc*/ 	.word	0x0000d0c0
        /*07e0*/ 	.word	0x00000002
        /*07e4*/ 	.word	0x00028c40
        /*07e8*/ 	.short	0x010a
        /*07ea*/ 	.byte	0x3f
	.zero		1


	//   ....[49]....
        /*07ec*/ 	.word	0x0000d2d0
        /*07f0*/ 	.word	0x00000002
        /*07f4*/ 	.word	0x00028c60
        /*07f8*/ 	.short	0x010a
        /*07fa*/ 	.byte	0x3f
	.zero		1


	//   ....[50]....
        /*07fc*/ 	.word	0x0000e360
        /*0800*/ 	.word	0x00000000
        /*0804*/ 	.word	0x00028c20
        /*0808*/ 	.short	0x010a
        /*080a*/ 	.byte	0x3f
	.zero		1


	//   ....[51]....
        /*080c*/ 	.word	0x0000e520
        /*0810*/ 	.word	0x00000006
        /*0814*/ 	.word	0x00000000
        /*0818*/ 	.short	0x010a
        /*081a*/ 	.byte	0x3f
	.zero		1


	//   ....[52]....
        /*081c*/ 	.word	0x0000e590
        /*0820*/ 	.word	0x00000007
        /*0824*/ 	.word	0x00000000
        /*0828*/ 	.short	0x010a
        /*082a*/ 	.byte	0x3f
	.zero		1


	//   ....[53]....
        /*082c*/ 	.word	0x0000e600
        /*0830*/ 	.word	0x00000004
        /*0834*/ 	.word	0x00000000
        /*0838*/ 	.short	0x010a
        /*083a*/ 	.byte	0x3f
	.zero		1


	//   ....[54]....
        /*083c*/ 	.word	0x0000e630
        /*0840*/ 	.word	0x00000003
        /*0844*/ 	.word	0x00000000
        /*0848*/ 	.short	0x010a
        /*084a*/ 	.byte	0x3f
	.zero		1


	//   ....[55]....
        /*084c*/ 	.word	0x0000e6a0
        /*0850*/ 	.word	0x00000003
        /*0854*/ 	.word	0x00028c50
        /*0858*/ 	.short	0x010a
        /*085a*/ 	.byte	0x3f
	.zero		1


	//   ....[56]....
        /*085c*/ 	.word	0x0000e700
        /*0860*/ 	.word	0x00000003
        /*0864*/ 	.word	0x00028c50
        /*0868*/ 	.short	0x010a
        /*086a*/ 	.byte	0x3f
	.zero		1


	//   ....[57]....
        /*086c*/ 	.word	0x0000e760
        /*0870*/ 	.word	0x00000003
        /*0874*/ 	.word	0x00028c00
        /*0878*/ 	.short	0x010a
        /*087a*/ 	.byte	0x3f
	.zero		1


	//   ....[58]....
        /*087c*/ 	.word	0x0000e7b0
        /*0880*/ 	.word	0x00000007
        /*0884*/ 	.word	0x00028c30
        /*0888*/ 	.short	0x010a
        /*088a*/ 	.byte	0x3f
	.zero		1


	//   ....[59]....
        /*088c*/ 	.word	0x0000e800
        /*0890*/ 	.word	0x00000007
        /*0894*/ 	.word	0x00028c50
        /*0898*/ 	.short	0x010a
        /*089a*/ 	.byte	0x3f
	.zero		1


	//   ....[60]....
        /*089c*/ 	.word	0x0000e860
        /*08a0*/ 	.word	0x00000005
        /*08a4*/ 	.word	0x00028c30
        /*08a8*/ 	.short	0x010a
        /*08aa*/ 	.byte	0x3f
	.zero		1


	//   ....[61]....
        /*08ac*/ 	.word	0x0000e8b0
        /*08b0*/ 	.word	0x000000a9
        /*08b4*/ 	.word	0x00028c50
        /*08b8*/ 	.short	0x010a
        /*08ba*/ 	.byte	0x3f
	.zero		1


	//   ....[62]....
        /*08bc*/ 	.word	0x0000ea50
        /*08c0*/ 	.word	0x00000008
        /*08c4*/ 	.word	0x00028c40
        /*08c8*/ 	.short	0x010a
        /*08ca*/ 	.byte	0x3f
	.zero		1


	//   ....[63]....
        /*08cc*/ 	.word	0x0000ead0
        /*08d0*/ 	.word	0x00000008
        /*08d4*/ 	.word	0x00028c20
        /*08d8*/ 	.short	0x010a
        /*08da*/ 	.byte	0x3f
	.zero		1


	//   ....[64]....
        /*08dc*/ 	.word	0x0000eb20
        /*08e0*/ 	.word	0x00000008
        /*08e4*/ 	.word	0x00028c60
        /*08e8*/ 	.short	0x010a
        /*08ea*/ 	.byte	0x3f
	.zero		1


	//   ....[65]....
        /*08ec*/ 	.word	0x0000eb70
        /*08f0*/ 	.word	0x00000003
        /*08f4*/ 	.word	0x00028c40
        /*08f8*/ 	.short	0x010a
        /*08fa*/ 	.byte	0x3f
	.zero		1


	//   ....[66]....
        /*08fc*/ 	.word	0x0000ebc0
        /*0900*/ 	.word	0x00000003
        /*0904*/ 	.word	0x00028c60
        /*0908*/ 	.short	0x010a
        /*090a*/ 	.byte	0x3f
	.zero		1


	//   ....[67]....
        /*090c*/ 	.word	0x0000ec10
        /*0910*/ 	.word	0x00000002
        /*0914*/ 	.word	0x00028c40
        /*0918*/ 	.short	0x010a
        /*091a*/ 	.byte	0x3f
	.zero		1


	//   ....[68]....
        /*091c*/ 	.word	0x0000ec60
        /*0920*/ 	.word	0x00000002
        /*0924*/ 	.word	0x00028c60
        /*0928*/ 	.short	0x010a
        /*092a*/ 	.byte	0x3f
	.zero		1


	//   ....[69]....
        /*092c*/ 	.word	0x0000ecb0
        /*0930*/ 	.word	0x00000002
        /*0934*/ 	.word	0x00028c40
        /*0938*/ 	.short	0x010a
        /*093a*/ 	.byte	0x3f
	.zero		1


	//   ....[70]....
        /*093c*/ 	.word	0x0000ed00
        /*0940*/ 	.word	0x00000002
        /*0944*/ 	.word	0x00028c60
        /*0948*/ 	.short	0x010a
        /*094a*/ 	.byte	0x3f
	.zero		1


	//   ....[71]....
        /*094c*/ 	.word	0x0000f6b0
        /*0950*/ 	.word	0x00000000
        /*0954*/ 	.word	0x00028c20
        /*0958*/ 	.short	0x010a
        /*095a*/ 	.byte	0x3f
	.zero		1


	//   ....[72]....
        /*095c*/ 	.word	0x0000f850
        /*0960*/ 	.word	0x00000006
        /*0964*/ 	.word	0x00000000
        /*0968*/ 	.short	0x010a
        /*096a*/ 	.byte	0x3f
	.zero		1


	//   ....[73]....
        /*096c*/ 	.word	0x0000f8a0
        /*0970*/ 	.word	0x00000007
        /*0974*/ 	.word	0x00000000
        /*0978*/ 	.short	0x010a
        /*097a*/ 	.byte	0x3f
	.zero		1


	//   ....[74]....
        /*097c*/ 	.word	0x0000f8f0
        /*0980*/ 	.word	0x00000004
        /*0984*/ 	.word	0x00000000
        /*0988*/ 	.short	0x010a
        /*098a*/ 	.byte	0x3f
	.zero		1


	//----- nvinfo : EIATTR_NUM_MBARRIERS
	.align		4
.L_683:
        /*098c*/ 	.byte	0x03, 0x38
        /*098e*/ 	.short	0x0016


	//----- nvinfo : EIATTR_EXIT_INSTR_OFFSETS
	.align		4
        /*0990*/ 	.byte	0x04, 0x1c
        /*0992*/ 	.short	(.L_685 - .L_684)


	//   ....[0]....
.L_684:
        /*0994*/ 	.word	0x00000a80


	//   ....[1]....
        /*0998*/ 	.word	0x00009ab0


	//   ....[2]....
        /*099c*/ 	.word	0x00009b10


	//   ....[3]....
        /*09a0*/ 	.word	0x0000e680


	//----- nvinfo : EIATTR_MAX_THREADS
	.align		4
.L_685:
        /*09a4*/ 	.byte	0x04, 0x05
        /*09a6*/ 	.short	(.L_687 - .L_686)
.L_686:
        /*09a8*/ 	.word	0x00000180
        /*09ac*/ 	.word	0x00000001
        /*09b0*/ 	.word	0x00000001


	//----- nvinfo : EIATTR_CRS_STACK_SIZE
	.align		4
.L_687:
        /*09b4*/ 	.byte	0x04, 0x1e
        /*09b6*/ 	.short	(.L_689 - .L_688)
.L_688:
        /*09b8*/ 	.word	0x00000000


	//----- nvinfo : EIATTR_CBANK_PARAM_SIZE
	.align		4
.L_689:
        /*09bc*/ 	.byte	0x03, 0x19
        /*09be*/ 	.short	0x0a70


	//----- nvinfo : EIATTR_PARAM_CBANK
	.align		4
        /*09c0*/ 	.byte	0x04, 0x0a
        /*09c2*/ 	.short	(.L_691 - .L_690)
	.align		4
.L_690:
        /*09c4*/ 	.word	index@(.nv.constant0._ZN7cutlass13device_kernelIN5flash11enable_sm90INS1_16FlashAttnFwdSm90INS1_25CollectiveMainloopFwdSm90ILi2EN4cute5tupleIJNS5_1CILi1EEES8_S8_EEENS6_IJNS7_ILi64EEESA_SA_EEELi512ENS_6half_tEfNS_4arch4Sm90ELb0ELb0ELb1ELb1ELb0ELb0ELb0ELb0ELb0ELb0ELb0ELb0EEENS1_21CollectiveEpilogueFwdINS6_IJSA_NS7_ILi512EEESA_EEES9_SC_SE_Li256ELb1ELb0ELb0ELb0EEENS1_36VarlenDynamicPersistentTileSchedulerILi64ELi64ELi256ELi32ELb0ELb0ELb1ELb0ELb1ELb1EEEEEEEEEvNT_6ParamsE)
        /*09c8*/ 	.short	0x0210
        /*09ca*/ 	.short	0x0a70


	//----- nvinfo : EIATTR_SW_WAR
	.align		4
.L_691:
        /*09cc*/ 	.byte	0x04, 0x36
        /*09ce*/ 	.short	(.L_693 - .L_692)
.L_692:
        /*09d0*/ 	.word	0x00000008
.L_693:


//--------------------- .nv.info._ZN7cutlass13device_kernelIN5flash11enable_sm90INS1_16FlashAttnFwdSm90INS1_25CollectiveMainloopFwdSm90ILi2EN4cute5tupleIJNS5_1CILi1EEES8_S8_EEENS6_IJNS7_ILi64EEESA_SA_EEELi512ENS_6half_tEfNS_4arch4Sm90ELb0ELb0ELb1ELb1ELb0ELb1ELb0ELb0ELb0ELb0ELb0ELb0EEENS1_21CollectiveEpilogueFwdINS6_IJSA_NS7_ILi512EEESA_EEES9_SC_SE_Li256ELb1ELb0ELb0ELb0EEENS1_36VarlenDynamicPersistentTileSchedulerILi64ELi64ELi256ELi32ELb0ELb0ELb1ELb0ELb1ELb1EEEEEEEEEvNT_6ParamsE --------------------------
	.section	.nv.info._ZN7cutlass13device_kernelIN5flash11enable_sm90INS1_16FlashAttnFwdSm90INS1_25CollectiveMainloopFwdSm90ILi2EN4cute5tupleIJNS5_1CILi1EEES8_S8_EEENS6_IJNS7_ILi64EEESA_SA_EEELi512ENS_6half_tEfNS_4arch4Sm90ELb0ELb0ELb1ELb1ELb0ELb1ELb0ELb0ELb0ELb0ELb0ELb0EEENS1_21CollectiveEpilogueFwdINS6_IJSA_NS7_ILi512EEESA_EEES9_SC_SE_Li256ELb1ELb0ELb0ELb0EEENS1_36VarlenDynamicPersistentTileSchedulerILi64ELi64ELi256ELi32ELb0ELb0ELb1ELb0ELb1ELb1EEEEEEEEEvNT_6ParamsE,"",@"SHT_CUDA_INFO"
	.sectionflags	@""
	.align	4


	//----- nvinfo : EIATTR_CUDA_API_VERSION
	.align		4
        /*0000*/ 	.byte	0x04, 0x37
        /*0002*/ 	.short	(.L_695 - .L_694)
.L_694:
        /*0004*/ 	.word	0x00000082


	//----- nvinfo : EIATTR_KPARAM_INFO
	.align		4
.L_695:
        /*0008*/ 	.byte	0x04, 0x17
        /*000a*/ 	.short	(.L_697 - .L_696)
.L_696:
        /*000c*/ 	.word	0x00000000
        /*0010*/ 	.short	0x0000
        /*0012*/ 	.short	0x0070
        /*0014*/ 	.byte	0x00, 0xf0, 0x01, 0x28


	//----- nvinfo : EIATTR_SPARSE_MMA_MASK
	.align		4
.L_697:
        /*0018*/ 	.byte	0x03, 0x50
        /*001a*/ 	.short	0x0000


	//----- nvinfo : EIATTR_MAXREG_COUNT
	.align		4
        /*001c*/ 	.byte	0x03, 0x1b
        /*001e*/ 	.short	0x00a8


	//----- nvinfo : EIATTR_NUM_BARRIERS
	.align		4
        /*0020*/ 	.byte	0x02, 0x4c
        /*0022*/ 	.byte	0x10
	.zero		1


	//----- nvinfo : EIATTR_EXTERNS
	.align		4
        /*0024*/ 	.byte	0x04, 0x0f
        /*0026*/ 	.short	(.L_699 - .L_698)


	//   ....[0]....
	.align		4
.L_698:
        /*0028*/ 	.word	index@(__assertfail)


	//----- nvinfo : EIATTR_ANNOTATIONS
	.align		4
.L_699:
        /*002c*/ 	.byte	0x04, 0x55
        /*002e*/ 	.short	(.L_701 - .L_700)


	//   ....[0]....
.L_700:
        /* <DEDUP_REMOVED lines=44> */


	//----- nvinfo : EIATTR_MERCURY_ISA_VERSION
	.align		4
.L_701:
        /*02d8*/ 	.byte	0x03, 0x5f
        /*02da*/ 	.short	0x0101


	//----- nvinfo : EIATTR_UNUSED_LOAD_BYTE_OFFSET
	.align		4
        /*02dc*/ 	.byte	0x04, 0x44
        /*02de*/ 	.short	(.L_703 - .L_702)


	//   ....[0]....
.L_702:
        /*02e0*/ 	.word	0x00000ae0
        /*02e4*/ 	.word	0x0000fff0


	//   ....[1]....
        /*02e8*/ 	.word	0x0000c7c0
        /*02ec*/ 	.word	0x0000fff0


	//----- nvinfo : EIATTR_INT_WARP_WIDE_INSTR_OFFSETS
	.align		4
.L_703:
        /*02f0*/ 	.byte	0x04, 0x31
        /*02f2*/ 	.short	(.L_705 - .L_704)


	//   ....[0]....
.L_704:
        /*02f4*/ 	.word	0x000001c0


	//   ....[1]....
        /*02f8*/ 	.word	0x00000200


	//   ....[2]....
        /*02fc*/ 	.word	0x000002d0


	//   ....[3]....
        /*0300*/ 	.word	0x00010f40


	//   ....[4]....
        /*0304*/ 	.word	0x00010fd0


	//   ....[5]....
        /*0308*/ 	.word	0x00011450


	//   ....[6]....
        /*030c*/ 	.word	0x00011480


	//   ....[7]....
        /*0310*/ 	.word	0x00013da0


	//   ....[8]....
        /*0314*/ 	.word	0x00013e30


	//----- nvinfo : EIATTR_COOP_GROUP_MASK_REGIDS
	.align		4
.L_705:
        /*0318*/ 	.byte	0x04, 0x29
        /*031a*/ 	.short	(.L_707 - .L_706)


	//   ....[0]....
.L_706:
        /*031c*/ 	.word	0xffffffff


	//   ....[1]....
        /*0320*/ 	.word	0xffffffff


	//   ....[2]....
        /*0324*/ 	.word	0xffffffff


	//   ....[3]....
        /*0328*/ 	.word	0xffffffff


	//   ....[4]....
        /*032c*/ 	.word	0xffffffff


	//   ....[5]....
        /*0330*/ 	.word	0xffffffff


	//   ....[6]....
        /*0334*/ 	.word	0xffffffff


	//   ....[7]....
        /*0338*/ 	.word	0xffffffff


	//   ....[8]....
        /*033c*/ 	.word	0xffffffff


	//   ....[9]....
        /*0340*/ 	.word	0xffffffff


	//   ....[10]....
        /*0344*/ 	.word	0xffffffff


	//   ....[11]....
        /*0348*/ 	.word	0xffffffff


	//   ....[12]....
        /*034c*/ 	.word	0xffffffff


	//   ....[13]....
        /*0350*/ 	.word	0xffffffff


	//   ....[14]....
        /*0354*/ 	.word	0xffffffff


	//   ....[15]....
        /*0358*/ 	.word	0xffffffff


	//   ....[16]....
        /*035c*/ 	.word	0xffffffff


	//   ....[17]....
        /*0360*/ 	.word	0xffffffff


	//   ....[18]....
        /*0364*/ 	.word	0xffffffff


	//   ....[19]....
        /*0368*/ 	.word	0xffffffff


	//   ....[20]....
        /*036c*/ 	.word	0xffffffff


	//   ....[21]....
        /*0370*/ 	.word	0xffffffff


	//   ....[22]....
        /*0374*/ 	.word	0xffffffff


	//   ....[23]....
        /*0378*/ 	.word	0xffffffff


	//   ....[24]....
        /*037c*/ 	.word	0xffffffff


	//   ....[25]....
        /*0380*/ 	.word	0xffffffff


	//   ....[26]....
        /*0384*/ 	.word	0xffffffff


	//   ....[27]....
        /*0388*/ 	.word	0xffffffff


	//   ....[28]....
        /*038c*/ 	.word	0xffffffff


	//   ....[29]....
        /*0390*/ 	.word	0xffffffff


	//   ....[30]....
        /*0394*/ 	.word	0xffffffff


	//   ....[31]....
        /*0398*/ 	.word	0xffffffff


	//   ....[32]....
        /*039c*/ 	.word	0xffffffff


	//   ....[33]....
        /*03a0*/ 	.word	0xffffffff


	//   ....[34]....
        /*03a4*/ 	.word	0xffffffff


	//   ....[35]....
        /*03a8*/ 	.word	0xffffffff


	//   ....[36]....
        /*03ac*/ 	.word	0xffffffff


	//   ....[37]....
        /*03b0*/ 	.word	0xffffffff


	//   ....[38]....
        /*03b4*/ 	.word	0xffffffff


	//   ....[39]....
        /*03b8*/ 	.word	0xffffffff


	//   ....[40]....
        /*03bc*/ 	.word	0xffffffff


	//   ....[41]....
        /*03c0*/ 	.word	0xffffffff


	//   ....[42]....
        /*03c4*/ 	.word	0xffffffff


	//   ....[43]....
        /*03c8*/ 	.word	0xffffffff


	//   ....[44]....
        /*03cc*/ 	.word	0xffffffff


	//   ....[45]....
        /*03d0*/ 	.word	0xffffffff


	//   ....[46]....
        /*03d4*/ 	.word	0xffffffff


	//   ....[47]....
        /*03d8*/ 	.word	0xffffffff


	//   ....[48]....
        /*03dc*/ 	.word	0xffffffff


	//   ....[49]....
        /*03e0*/ 	.word	0xffffffff


	//   ....[50]....
        /*03e4*/ 	.word	0xffffffff


	//   ....[51]....
        /*03e8*/ 	.word	0xffffffff


	//   ....[52]....
        /*03ec*/ 	.word	0xffffffff


	//   ....[53]....
        /*03f0*/ 	.word	0xffffffff


	//   ....[54]....
        /*03f4*/ 	.word	0xffffffff


	//   ....[55]....
        /*03f8*/ 	.word	0xffffffff


	//   ....[56]....
        /*03fc*/ 	.word	0xffffffff


	//   ....[57]....
        /*0400*/ 	.word	0xffffffff


	//   ....[58]....
        /*0404*/ 	.word	0x0500000f


	//   ....[59]....
        /*0408*/ 	.word	0x0500000f


	//   ....[60]....
        /*040c*/ 	.word	0x0500000f


	//   ....[61]....
        /*0410*/ 	.word	0x0500000f


	//   ....[62]....
        /*0414*/ 	.word	0x0500000f


	//   ....[63]....
        /*0418*/ 	.word	0x0500000f


	//   ....[64]....
        /*041c*/ 	.word	0x0500000f


	//   ....[65]....
        /*0420*/ 	.word	0x0500000f


	//   ....[66]....
        /*0424*/ 	.word	0x0500000f


	//   ....[67]....
        /*0428*/ 	.word	0x0500000f


	//   ....[68]....
        /*042c*/ 	.word	0x0500000f


	//   ....[69]....
        /*0430*/ 	.word	0x0500000f


	//   ....[70]....
        /*0434*/ 	.word	0x0500000f


	//   ....[71]....
        /*0438*/ 	.word	0x0500000f


	//   ....[72]....
        /*043c*/ 	.word	0x0500000f


	//   ....[73]....
        /*0440*/ 	.word	0x0500000f


	//   ....[74]....
        /*0444*/ 	.word	0x0500000f


	//   ....[75]....
        /*0448*/ 	.word	0x0500000f


	//   ....[76]....
        /*044c*/ 	.word	0x0500000f


	//   ....[77]....
        /*0450*/ 	.word	0x0500000f


	//   ....[78]....
        /*0454*/ 	.word	0x0500000f


	//   ....[79]....
        /*0458*/ 	.word	0x0500000f


	//   ....[80]....
        /*045c*/ 	.word	0x0500000f


	//   ....[81]....
        /*0460*/ 	.word	0x0500000f


	//   ....[82]....
        /*0464*/ 	.word	0x0500000f


	//   ....[83]....
        /*0468*/ 	.word	0x0500000f


	//   ....[84]....
        /*046c*/ 	.word	0x0500000f


	//   ....[85]....
        /*0470*/ 	.word	0x0500000f


	//----- nvinfo : EIATTR_COOP_GROUP_INSTR_OFFSETS
	.align		4
.L_707:
        /*0474*/ 	.byte	0x04, 0x28
        /*0476*/ 	.short	(.L_709 - .L_708)


	//   ....[0]....
.L_708:
        /*0478*/ 	.word	0x00000060


	//   ....[1]....
        /*047c*/ 	.word	0x000001d0


	//   ....[2]....
        /*0480*/ 	.word	0x00000210


	//   ....[3]....
        /*0484*/ 	.word	0x00000400


	//   ....[4]....
        /*0488*/ 	.word	0x00000560


	//   ....[5]....
        /*048c*/ 	.word	0x00000680


	//   ....[6]....
        /*0490*/ 	.word	0x000007e0


	//   ....[7]....
        /*0494*/ 	.word	0x000045c0


	//   ....[8]....
        /*0498*/ 	.word	0x000060a0


	//   ....[9]....
        /*049c*/ 	.word	0x000090f0


	//   ....[10]....
        /*04a0*/ 	.word	0x00009180


	//   ....[11]....
        /*04a4*/ 	.word	0x000093d0


	//   ....[12]....
        /*04a8*/ 	.word	0x00009470


	//   ....[13]....
        /*04ac*/ 	.word	0x00009e20


	//   ....[14]....
        /*04b0*/ 	.word	0x0000a680


	//   ....[15]....
        /*04b4*/ 	.word	0x0000a6f0


	//   ....[16]....
        /*04b8*/ 	.word	0x0000aa50


	//   ....[17]....
        /*04bc*/ 	.word	0x0000ac20


	//   ....[18]....
        /*04c0*/ 	.word	0x0000bc80


	//   ....[19]....
        /*04c4*/ 	.word	0x0000bcd0


	//   ....[20]....
        /*04c8*/ 	.word	0x0000bd10


	//   ....[21]....
        /*04cc*/ 	.word	0x0000bd70


	//   ....[22]....
        /*04d0*/ 	.word	0x0000bd80


	//   ....[23]....
        /*04d4*/ 	.word	0x0000d760


	//   ....[24]....
        /*04d8*/ 	.word	0x0000eef0


	//   ....[25]....
        /*04dc*/ 	.word	0x0000f080


	//   ....[26]....
        /*04e0*/ 	.word	0x0000f0b0


	//   ....[27]....
        /*04e4*/ 	.word	0x0000f0f0


	//   ....[28]....
        /*04e8*/ 	.word	0x0000f150


	//   ....[29]....
        /*04ec*/ 	.word	0x0000f1b0


	//   ....[30]....
        /*04f0*/ 	.word	0x0000f1f0


	//   ....[31]....
        /*04f4*/ 	.word	0x0000f3a0


	//   ....[32]....
        /*04f8*/ 	.word	0x0000f400


	//   ....[33]....
        /*04fc*/ 	.word	0x0000f440


	//   ....[34]....
        /*0500*/ 	.word	0x0000f480


	//   ....[35]....
        /*0504*/ 	.word	0x0000f4b0


	//   ....[36]....
        /*0508*/ 	.word	0x0000f4e0


	//   ....[37]....
        /*050c*/ 	.word	0x0000f570


	//   ....[38]....
        /*0510*/ 	.word	0x0000f5a0


	//   ....[39]....
        /*0514*/ 	.word	0x0000f630


	//   ....[40]....
        /*0518*/ 	.word	0x00013ec0


	//   ....[41]....
        /*051c*/ 	.word	0x00013ed0


	//   ....[42]....
        /*0520*/ 	.word	0x00013fe0


	//   ....[43]....
        /*0524*/ 	.word	0x00014040


	//   ....[44]....
        /*0528*/ 	.word	0x00014080


	//   ....[45]....
        /*052c*/ 	.word	0x000140c0


	//   ....[46]....
        /*0530*/ 	.word	0x000140f0


	//   ....[47]....
        /*0534*/ 	.word	0x00014120


	//   ....[48]....
        /*0538*/ 	.word	0x000142b0


	//   ....[49]....
        /*053c*/ 	.word	0x00014310


	//   ....[50]....
        /*0540*/ 	.word	0x00014350


	//   ....[51]....
        /*0544*/ 	.word	0x00014390


	//   ....[52]....
        /*0548*/ 	.word	0x000143c0


	//   ....[53]....
        /*054c*/ 	.word	0x000143f0


	//   ....[54]....
        /*0550*/ 	.word	0x000144b0


	//   ....[55]....
        /*0554*/ 	.word	0x000144d0


	//   ....[56]....
        /*0558*/ 	.word	0x00014540


	//   ....[57]....
        /*055c*/ 	.word	0x00014990


	//   ....[58]....
        /*0560*/ 	.word	0x00014e70


	//   ....[59]....
        /*0564*/ 	.word	0x00014f10


	//   ....[60]....
        /*0568*/ 	.word	0x00014fb0


	//   ....[61]....
        /*056c*/ 	.word	0x00015050


	//   ....[62]....
        /*0570*/ 	.word	0x00015140


	//   ....[63]....
        /*0574*/ 	.word	0x000151e0


	//   ....[64]....
        /*0578*/ 	.word	0x00015280


	//   ....[65]....
        /*057c*/ 	.word	0x00015320


	//   ....[66]....
        /*0580*/ 	.word	0x00015580


	//   ....[67]....
        /*0584*/ 	.word	0x00015860


	//   ....[68]....
        /*0588*/ 	.word	0x00015c80


	//   ....[69]....
        /*058c*/ 	.word	0x00015d10


	//   ....[70]....
        /*0590*/ 	.word	0x00015db0


	//   ....[71]....
        /*0594*/ 	.word	0x00015e60


	//   ....[72]....
        /*0598*/ 	.word	0x00015ee0


	//   ....[73]....
        /*059c*/ 	.word	0x00015f60


	//   ....[74]....
        /*05a0*/ 	.word	0x00015fe0


	//   ....[75]....
        /*05a4*/ 	.word	0x00016060


	//   ....[76]....
        /*05a8*/ 	.word	0x000160f0


	//   ....[77]....
        /*05ac*/ 	.word	0x000161a0


	//   ....[78]....
        /*05b0*/ 	.word	0x00016220


	//   ....[79]....
        /*05b4*/ 	.word	0x000162a0


	//   ....[80]....
        /*05b8*/ 	.word	0x00016320


	//   ....[81]....
        /*05bc*/ 	.word	0x000163a0


	//   ....[82]....
        /*05c0*/ 	.word	0x00016410


	//   ....[83]....
        /*05c4*/ 	.word	0x000164b0


	//   ....[84]....
        /*05c8*/ 	.word	0x00016540


	//   ....[85]....
        /*05cc*/ 	.word	0x00016660


	//----- nvinfo : EIATTR_REG_RECONFIG
	.align		4
.L_709:
        /*05d0*/ 	.byte	0x01, 0x54
	.zero		2


	//----- nvinfo : EIATTR_SYSCALL_OFFSETS
	.align		4
        /*05d4*/ 	.byte	0x04, 0x46
        /*05d6*/ 	.short	(.L_711 - .L_710)


	//   ....[0]....
.L_710:
        /*05d8*/ 	.word	0x00001850


	//   ....[1]....
        /*05dc*/ 	.word	0x000019a0


	//   ....[2]....
        /*05e0*/ 	.word	0x00006250


	//   ....[3]....
        /*05e4*/ 	.word	0x00006700


	//   ....[4]....
        /*05e8*/ 	.word	0x00011160


	//   ....[5]....
        /*05ec*/ 	.word	0x000112a0


	//   ....[6]....
        /*05f0*/ 	.word	0x000113a0


	//----- nvinfo : EIATTR_MBARRIER_INSTR_OFFSETS
	.align		4
.L_711:
        /*05f4*/ 	.byte	0x04, 0x39
        /*05f6*/ 	.short	(.L_713 - .L_712)


	//   ....[0]....
.L_712:
        /*05f8*/ 	.word	0x000002f0
        /*05fc*/ 	.word	0x000000ff
        /*0600*/ 	.word	0x00028c00
        /*0604*/ 	.short	0x0100
        /*0606*/ 	.byte	0x08
	.zero		1


	//   ....[1]....
        /*0608*/ 	.word	0x00000300
        /*060c*/ 	.word	0x000000ff
        /*0610*/ 	.word	0x00028c20
        /*0614*/ 	.short	0x0100
        /*0616*/ 	.byte	0x08
	.zero		1


	//   ....[2]....
        /*0618*/ 	.word	0x000003b0
        /*061c*/ 	.word	0x000000ff
        /*0620*/ 	.word	0x00028c30
        /*0624*/ 	.short	0x0100
        /*0626*/ 	.byte	0x06
	.zero		1


	//   ....[3]....
        /*0628*/ 	.word	0x000003c0
        /*062c*/ 	.word	0x000000ff
        /*0630*/ 	.word	0x00028c40
        /*0634*/ 	.short	0x0100
        /*0636*/ 	.byte	0x06
	.zero		1


	//   ....[4]....
        /*0638*/ 	.word	0x000003d0
        /*063c*/ 	.word	0x000000ff
        /*0640*/ 	.word	0x00028c38
        /*0644*/ 	.short	0x0100
        /*0646*/ 	.byte	0x06
	.zero		1


	//   ....[5]....
        /*0648*/ 	.word	0x000003e0
        /*064c*/ 	.word	0x000000ff
        /*0650*/ 	.word	0x00028c48
        /*0654*/ 	.short	0x0100
        /*0656*/ 	.byte	0x06
	.zero		1


	//   ....[6]....
        /*0658*/ 	.word	0x00000510
        /*065c*/ 	.word	0x000000ff
        /*0660*/ 	.word	0x00028c50
        /*0664*/ 	.short	0x0100
        /*0666*/ 	.byte	0x08
	.zero		1


	//   ....[7]....
        /*0668*/ 	.word	0x00000520
        /*066c*/ 	.word	0x000000ff
        /*0670*/ 	.word	0x00028c60
        /*0674*/ 	.short	0x0100
        /*0676*/ 	.byte	0x08
	.zero		1


	//   ....[8]....
        /*0678*/ 	.word	0x00000530
        /*067c*/ 	.word	0x000000ff
        /*0680*/ 	.word	0x00028c58
        /*0684*/ 	.short	0x0100
        /*0686*/ 	.byte	0x08
	.zero		1


	//   ....[9]....
        /*0688*/ 	.word	0x00000540
        /*068c*/ 	.word	0x000000ff
        /*0690*/ 	.word	0x00028c68
        /*0694*/ 	.short	0x0100
        /*0696*/ 	.byte	0x08
	.zero		1


	//   ....[10]....
        /*0698*/ 	.word	0x00000630
        /*069c*/ 	.word	0x000000ff
        /*06a0*/ 	.word	0x00028c70
        /*06a4*/ 	.short	0x0100
        /*06a6*/ 	.byte	0x06
	.zero		1


	//   ....[11]....
        /*06a8*/ 	.word	0x00000640
        /*06ac*/ 	.word	0x000000ff
        /*06b0*/ 	.word	0x00028c80
        /*06b4*/ 	.short	0x0100
        /*06b6*/ 	.byte	0x06
	.zero		1


	//   ....[12]....
        /*06b8*/ 	.word	0x00000650
        /*06bc*/ 	.word	0x000000ff
        /*06c0*/ 	.word	0x00028c78
        /*06c4*/ 	.short	0x0100
        /*06c6*/ 	.byte	0x06
	.zero		1


	//   ....[13]....
        /*06c8*/ 	.word	0x00000660
        /*06cc*/ 	.word	0x000000ff
        /*06d0*/ 	.word	0x00028c88
        /*06d4*/ 	.short	0x0100
        /*06d6*/ 	.byte	0x06
	.zero		1


	//   ....[14]....
        /*06d8*/ 	.word	0x00000790
        /*06dc*/ 	.word	0x000000ff
        /*06e0*/ 	.word	0x00028c90
        /*06e4*/ 	.short	0x0100
        /*06e6*/ 	.byte	0x08
	.zero		1


	//   ....[15]....
        /*06e8*/ 	.word	0x000007a0
        /*06ec*/ 	.word	0x000000ff
        /*06f0*/ 	.word	0x00028ca0
        /*06f4*/ 	.short	0x0100
        /*06f6*/ 	.byte	0x08
	.zero		1


	//   ....[16]....
        /*06f8*/ 	.word	0x000007b0
        /*06fc*/ 	.word	0x000000ff
        /*0700*/ 	.word	0x00028c98
        /*0704*/ 	.short	0x0100
        /*0706*/ 	.byte	0x08
	.zero		1


	//   ....[17]....
        /*0708*/ 	.word	0x000007c0
        /*070c*/ 	.word	0x000000ff
        /*0710*/ 	.word	0x00028ca8
        /*0714*/ 	.short	0x0100
        /*0716*/ 	.byte	0x08
	.zero		1


	//   ....[18]....
        /*0718*/ 	.word	0x000008f0
        /*071c*/ 	.word	0x000000ff
        /*0720*/ 	.word	0x00028cb0
        /*0724*/ 	.short	0x0100
        /*0726*/ 	.byte	0x08
	.zero		1


	//   ....[19]....
        /*0728*/ 	.word	0x00000900
        /*072c*/ 	.word	0x000000ff
        /*0730*/ 	.word	0x00028cc0
        /*0734*/ 	.short	0x0100
        /*0736*/ 	.byte	0x08
	.zero		1


	//   ....[20]....
        /*0738*/ 	.word	0x00000910
        /*073c*/ 	.word	0x000000ff
        /*0740*/ 	.word	0x00028cb8
        /*0744*/ 	.short	0x0100
        /*0746*/ 	.byte	0x08
	.zero		1


	//   ....[21]....
        /*0748*/ 	.word	0x00000920
        /*074c*/ 	.word	0x000000ff
        /*0750*/ 	.word	0x00028cc8
        /*0754*/ 	.short	0x0100
        /*0756*/ 	.byte	0x08
	.zero		1


	//   ....[22]....
        /*0758*/ 	.word	0x000025d0
        /*075c*/ 	.word	0x00000048
        /*0760*/ 	.word	0x00028c90
        /*0764*/ 	.short	0x010a
        /*0766*/ 	.byte	0x3f
	.zero		1


	//   ....[23]....
        /*0768*/ 	.word	0x00002f80
        /*076c*/ 	.word	0x00000048
        /*0770*/ 	.word	0x00028c90
        /*0774*/ 	.short	0x010a
        /*0776*/ 	.byte	0x3f
	.zero		1


	//   ....[24]....
        /*0778*/ 	.word	0x000037f0
        /*077c*/ 	.word	0x00000048
        /*0780*/ 	.word	0x00028c90
        /*0784*/ 	.short	0x010a
        /*0786*/ 	.byte	0x3f
	.zero		1


	//   ....[25]....
        /*0788*/ 	.word	0x000039f0
        /*078c*/ 	.word	0x00000004
        /*0790*/ 	.word	0x00000000
        /*0794*/ 	.short	0x0101
        /*0796*/ 	.byte	0x3f
	.zero		1


	//   ....[26]....
        /*0798*/ 	.word	0x00003a30
        /*079c*/ 	.word	0x00000048
        /*07a0*/ 	.word	0x00028cb0
        /*07a4*/ 	.short	0x010a
        /*07a6*/ 	.byte	0x3f
	.zero		1


	//   ....[27]....
        /*07a8*/ 	.word	0x00004080
        /*07ac*/ 	.word	0x00000048
        /*07b0*/ 	.word	0x00000000
        /*07b4*/ 	.short	0x0101
        /*07b6*/ 	.byte	0x3f
	.zero		1


	//   ....[28]....
        /*07b8*/ 	.word	0x000046d0
        /*07bc*/ 	.word	0x00000008
        /*07c0*/ 	.word	0x00028c50
        /*07c4*/ 	.short	0x010a
        /*07c6*/ 	.byte	0x3f
	.zero		1


	//   ....[29]....
        /*07c8*/ 	.word	0x00004a70
        /*07cc*/ 	.word	0x00000000
        /*07d0*/ 	.word	0x00000000
        /*07d4*/ 	.short	0x0101
        /*07d6*/ 	.byte	0x3f
	.zero		1


	//   ....[30]....
        /*07d8*/ 	.word	0x000053c0
        /*07dc*/ 	.word	0x00000000
        /*07e0*/ 	.word	0x00028c50
        /*07e4*/ 	.short	0x010a
        /*07e6*/ 	.byte	0x3f
	.zero		1


	//   ....[31]....
        /*07e8*/ 	.word	0x00005410
        /*07ec*/ 	.word	0x00000000
        /*07f0*/ 	.word	0x00028c50
        /*07f4*/ 	.short	0x010a
        /*07f6*/ 	.byte	0x3f
	.zero		1


	//   ....[32]....
        /*07f8*/ 	.word	0x00005760
        /*07fc*/ 	.word	0x00000000
        /*0800*/ 	.word	0x00000000
        /*0804*/ 	.short	0x0101
        /*0806*/ 	.byte	0x3f
	.zero		1


	//   ....[33]....
        /*0808*/ 	.word	0x000062e0
        /*080c*/ 	.word	0x00000002
        /*0810*/ 	.word	0x00028c00
        /*0814*/ 	.short	0x010a
        /*0816*/ 	.byte	0x3f
	.zero		1


	//   ....[34]....
        /*0818*/ 	.word	0x00006330
        /*081c*/ 	.word	0x00000002
        /*0820*/ 	.word	0x00028c00
        /*0824*/ 	.short	0x010a
        /*0826*/ 	.byte	0x3f
	.zero		1


	//   ....[35]....
        /*0828*/ 	.word	0x000069b0
        /*082c*/ 	.word	0x00000002
        /*0830*/ 	.word	0x00028c00
        /*0834*/ 	.short	0x010a
        /*0836*/ 	.byte	0x3f
	.zero		1


	//   ....[36]....
        /*0838*/ 	.word	0x00007820
        /*083c*/ 	.word	0x00000002
        /*0840*/ 	.word	0x00028c00
        /*0844*/ 	.short	0x010a
        /*0846*/ 	.byte	0x3f
	.zero		1


	//   ....[37]....
        /*0848*/ 	.word	0x00008590
        /*084c*/ 	.word	0x0000000f
        /*0850*/ 	.word	0x00028c30
        /*0854*/ 	.short	0x010a
        /*0856*/ 	.byte	0x3f
	.zero		1


	//   ....[38]....
        /*0858*/ 	.word	0x00008640
        /*085c*/ 	.word	0x0000000f
        /*0860*/ 	.word	0x00028c30
        /*0864*/ 	.short	0x010a
        /*0866*/ 	.byte	0x3f
	.zero		1


	//   ....[39]....
        /*0868*/ 	.word	0x00009770
        /*086c*/ 	.word	0x0000000c
        /*0870*/ 	.word	0x00000000
        /*0874*/ 	.short	0x0101
        /*0876*/ 	.byte	0x3f
	.zero		1


	//   ....[40]....
        /*0878*/ 	.word	0x00009af0
        /*087c*/ 	.word	0x0000000f
        /*0880*/ 	.word	0x00028c50
        /*0884*/ 	.short	0x010a
        /*0886*/ 	.byte	0x3f
	.zero		1


	//   ....[41]....
        /*0888*/ 	.word	0x00009b90
        /*088c*/ 	.word	0x0000000f
        /*0890*/ 	.word	0x00028c50
        /*0894*/ 	.short	0x010a
        /*0896*/ 	.byte	0x3f
	.zero		1


	//   ....[42]....
        /*0898*/ 	.word	0x00009e40
        /*089c*/ 	.word	0x0000000f
        /*08a0*/ 	.word	0x00000000
        /*08a4*/ 	.short	0x0101
        /*08a6*/ 	.byte	0x3f
	.zero		1


	//   ....[43]....
        /*08a8*/ 	.word	0x00009f50
        /*08ac*/ 	.word	0x0000000f
        /*08b0*/ 	.word	0x00028c30
        /*08b4*/ 	.short	0x010a
        /*08b6*/ 	.byte	0x3f
	.zero		1


	//   ....[44]....
        /*08b8*/ 	.word	0x0000a000
        /*08bc*/ 	.word	0x0000000f
        /*08c0*/ 	.word	0x00028c30
        /*08c4*/ 	.short	0x010a
        /*08c6*/ 	.byte	0x3f
	.zero		1


	//   ....[45]....
        /*08c8*/ 	.word	0x0000af60
        /*08cc*/ 	.word	0x00000098
        /*08d0*/ 	.word	0x00000000
        /*08d4*/ 	.short	0x0101
        /*08d6*/ 	.byte	0x3f
	.zero		1


	//   ....[46]....
        /*08d8*/ 	.word	0x0000b970
        /*08dc*/ 	.word	0x0000000f
        /*08e0*/ 	.word	0x00028c50
        /*08e4*/ 	.short	0x010a
        /*08e6*/ 	.byte	0x3f
	.zero		1


	//   ....[47]....
        /*08e8*/ 	.word	0x0000b9c0
        /*08ec*/ 	.word	0x0000000f
        /*08f0*/ 	.word	0x00028c50
        /*08f4*/ 	.short	0x010a
        /*08f6*/ 	.byte	0x3f
	.zero		1


	//   ....[48]....
        /*08f8*/ 	.word	0x0000bca0
        /*08fc*/ 	.word	0x0000000f
        /*0900*/ 	.word	0x00000000
        /*0904*/ 	.short	0x0101
        /*0906*/ 	.byte	0x3f
	.zero		1


	//   ....[49]....
        /*0908*/ 	.word	0x0000dfe0
        /*090c*/ 	.word	0x00000000
        /*0910*/ 	.word	0x00000000
        /*0914*/ 	.short	0x0101
        /*0916*/ 	.byte	0x3f
	.zero		1


	//   ....[50]....
        /*0918*/ 	.word	0x00010050
        /*091c*/ 	.word	0x00000005
        /*0920*/ 	.word	0x00028c20
        /*0924*/ 	.short	0x010a
        /*0926*/ 	.byte	0x3f
	.zero		1


	//   ....[51]....
        /*0928*/ 	.word	0x000100e0
        /*092c*/ 	.word	0x00000006
        /*0930*/ 	.word	0x00028ca0
        /*0934*/ 	.short	0x010a
        /*0936*/ 	.byte	0x3f
	.zero		1


	//   ....[52]....
        /*0938*/ 	.word	0x000102c0
        /*093c*/ 	.word	0x00000006
        /*0940*/ 	.word	0x00028cc0
        /*0944*/ 	.short	0x010a
        /*0946*/ 	.byte	0x3f
	.zero		1


	//   ....[53]....
        /*0948*/ 	.word	0x00010810
        /*094c*/ 	.word	0x00000007
        /*0950*/ 	.word	0x00028ca0
        /*0954*/ 	.short	0x010a
        /*0956*/ 	.byte	0x3f
	.zero		1


	//   ....[54]....
        /*0958*/ 	.word	0x000109d0
        /*095c*/ 	.word	0x00000007
        /*0960*/ 	.word	0x00028cc0
        /*0964*/ 	.short	0x010a
        /*0966*/ 	.byte	0x3f
	.zero		1


	//   ....[55]....
        /*0968*/ 	.word	0x00011900
        /*096c*/ 	.word	0x00000005
        /*0970*/ 	.word	0x00028c40
        /*0974*/ 	.short	0x010a
        /*0976*/ 	.byte	0x3f
	.zero		1


	//   ....[56]....
        /*0978*/ 	.word	0x00011d00
        /*097c*/ 	.word	0x00000007
        /*0980*/ 	.word	0x00028c20
        /*0984*/ 	.short	0x010a
        /*0986*/ 	.byte	0x3f
	.zero		1


	//   ....[57]....
        /*0988*/ 	.word	0x00011dc0
        /*098c*/ 	.word	0x00000002
        /*0990*/ 	.word	0x00028c60
        /*0994*/ 	.short	0x010a
        /*0996*/ 	.byte	0x3f
	.zero		1


	//   ....[58]....
        /*0998*/ 	.word	0x00012570
        /*099c*/ 	.word	0x00000002
        /*09a0*/ 	.word	0x00028c40
        /*09a4*/ 	.short	0x010a
        /*09a6*/ 	.byte	0x3f
	.zero		1


	//   ....[59]....
        /*09a8*/ 	.word	0x00012780
        /*09ac*/ 	.word	0x00000002
        /*09b0*/ 	.word	0x00028c60
        /*09b4*/ 	.short	0x010a
        /*09b6*/ 	.byte	0x3f
	.zero		1


	//   ....[60]....
        /*09b8*/ 	.word	0x00012e40
        /*09bc*/ 	.word	0x00000002
        /*09c0*/ 	.word	0x00028c40
        /*09c4*/ 	.short	0x010a
        /*09c6*/ 	.byte	0x3f
	.zero		1


	//   ....[61]....
        /*09c8*/ 	.word	0x00013040
        /*09cc*/ 	.word	0x00000002
        /*09d0*/ 	.word	0x00028c60
        /*09d4*/ 	.short	0x010a
        /*09d6*/ 	.byte	0x3f
	.zero		1


	//   ....[62]....
        /*09d8*/ 	.word	0x00013680
        /*09dc*/ 	.word	0x00000002
        /*09e0*/ 	.word	0x00028c40
        /*09e4*/ 	.short	0x010a
        /*09e6*/ 	.byte	0x3f
	.zero		1


	//   ....[63]....
        /*09e8*/ 	.word	0x00013890
        /*09ec*/ 	.word	0x00000002
        /*09f0*/ 	.word	0x00028c60
        /*09f4*/ 	.short	0x010a
        /*09f6*/ 	.byte	0x3f
	.zero		1


	//   ....[64]....
        /*09f8*/ 	.word	0x00014910
        /*09fc*/ 	.word	0x00000000
        /*0a00*/ 	.word	0x00028c20
        /*0a04*/ 	.short	0x010a
        /*0a06*/ 	.byte	0x3f
	.zero		1


	//   ....[65]....
        /*0a08*/ 	.word	0x00014ac0
        /*0a0c*/ 	.word	0x00000006
        /*0a10*/ 	.word	0x00000000
        /*0a14*/ 	.short	0x010a
        /*0a16*/ 	.byte	0x3f
	.zero		1


	//   ....[66]....
        /*0a18*/ 	.word	0x00014b30
        /*0a1c*/ 	.word	0x00000007
        /*0a20*/ 	.word	0x00000000
        /*0a24*/ 	.short	0x010a
        /*0a26*/ 	.byte	0x3f
	.zero		1


	//   ....[67]....
        /*0a28*/ 	.word	0x00014ba0
        /*0a2c*/ 	.word	0x00000004
        /*0a30*/ 	.word	0x00000000
        /*0a34*/ 	.short	0x010a
        /*0a36*/ 	.byte	0x3f
	.zero		1


	//   ....[68]....
        /*0a38*/ 	.word	0x00014bd0
        /*0a3c*/ 	.word	0x00000003
        /*0a40*/ 	.word	0x00000000
        /*0a44*/ 	.short	0x010a
        /*0a46*/ 	.byte	0x3f
	.zero		1


	//   ....[69]....
        /*0a48*/ 	.word	0x00014c30
        /*0a4c*/ 	.word	0x00000048
        /*0a50*/ 	.word	0x00028c90
        /*0a54*/ 	.short	0x010a
        /*0a56*/ 	.byte	0x3f
	.zero		1


	//   ....[70]....
        /*0a58*/ 	.word	0x00014c80
        /*0a5c*/ 	.word	0x00000048
        /*0a60*/ 	.word	0x00028c90
        /*0a64*/ 	.short	0x010a
        /*0a66*/ 	.byte	0x3f
	.zero		1


	//   ....[71]....
        /*0a68*/ 	.word	0x00014cd0
        /*0a6c*/ 	.word	0x00000048
        /*0a70*/ 	.word	0x00028c90
        /*0a74*/ 	.short	0x010a
        /*0a76*/ 	.byte	0x3f
	.zero		1


	//   ....[72]....
        /*0a78*/ 	.word	0x00014d20
        /*0a7c*/ 	.word	0x00000048
        /*0a80*/ 	.word	0x00028cb0
        /*0a84*/ 	.short	0x010a
        /*0a86*/ 	.byte	0x3f
	.zero		1


	//   ....[73]....
        /*0a88*/ 	.word	0x00014d70
        /*0a8c*/ 	.word	0x00000008
        /*0a90*/ 	.word	0x00028c50
        /*0a94*/ 	.short	0x010a
        /*0a96*/ 	.byte	0x3f
	.zero		1


	//   ....[74]....
        /*0a98*/ 	.word	0x00014dc0
        /*0a9c*/ 	.word	0x00000000
        /*0aa0*/ 	.word	0x00028c50
        /*0aa4*/ 	.short	0x010a
        /*0aa6*/ 	.byte	0x3f
	.zero		1


	//   ....[75]....
        /*0aa8*/ 	.word	0x00015090
        /*0aac*/ 	.word	0x00000002
        /*0ab0*/ 	.word	0x00028c00
        /*0ab4*/ 	.short	0x010a
        /*0ab6*/ 	.byte	0x3f
	.zero		1


	//   ....[76]....
        /*0ab8*/ 	.word	0x00015360
        /*0abc*/ 	.word	0x00000002
        /*0ac0*/ 	.word	0x00028c00
        /*0ac4*/ 	.short	0x010a
        /*0ac6*/ 	.byte	0x3f
	.zero		1


	//   ....[77]....
        /*0ac8*/ 	.word	0x000153b0
        /*0acc*/ 	.word	0x0000000f
        /*0ad0*/ 	.word	0x00028c30
        /*0ad4*/ 	.short	0x010a
        /*0ad6*/ 	.byte	0x3f
	.zero		1


	//   ....[78]....
        /*0ad8*/ 	.word	0x00015400
        /*0adc*/ 	.word	0x0000000f
        /*0ae0*/ 	.word	0x00028c50
        /*0ae4*/ 	.short	0x010a
        /*0ae6*/ 	.byte	0x3f
	.zero		1


	//   ....[79]....
        /*0ae8*/ 	.word	0x00015450
        /*0aec*/ 	.word	0x0000000f
        /*0af0*/ 	.word	0x00028c30
        /*0af4*/ 	.short	0x010a
        /*0af6*/ 	.byte	0x3f
	.zero		1


	//   ....[80]....
        /*0af8*/ 	.word	0x000154a0
        /*0afc*/ 	.word	0x0000000f
        /*0b00*/ 	.word	0x00028c50
        /*0b04*/ 	.short	0x010a
        /*0b06*/ 	.byte	0x3f
	.zero		1


	//   ....[81]....
        /*0b08*/ 	.word	0x00015640
        /*0b0c*/ 	.word	0x00000005
        /*0b10*/ 	.word	0x00028c20
        /*0b14*/ 	.short	0x010a
        /*0b16*/ 	.byte	0x3f
	.zero		1


	//   ....[82]....
        /*0b18*/ 	.word	0x00015690
        /*0b1c*/ 	.word	0x00000006
        /*0b20*/ 	.word	0x00028ca0
        /*0b24*/ 	.short	0x010a
        /*0b26*/ 	.byte	0x3f
	.zero		1


	//   ....[83]....
        /*0b28*/ 	.word	0x000156e0
        /*0b2c*/ 	.word	0x00000006
        /*0b30*/ 	.word	0x00028cc0
        /*0b34*/ 	.short	0x010a
        /*0b36*/ 	.byte	0x3f
	.zero		1


	//   ....[84]....
        /*0b38*/ 	.word	0x00015730
        /*0b3c*/ 	.word	0x00000007
        /*0b40*/ 	.word	0x00028ca0
        /*0b44*/ 	.short	0x010a
        /*0b46*/ 	.byte	0x3f
	.zero		1


	//   ....[85]....
        /*0b48*/ 	.word	0x00015780
        /*0b4c*/ 	.word	0x00000007
        /*0b50*/ 	.word	0x00028cc0
        /*0b54*/ 	.short	0x010a
        /*0b56*/ 	.byte	0x3f
	.zero		1


	//   ....[86]....
        /*0b58*/ 	.word	0x00015920
        /*0b5c*/ 	.word	0x00000005
        /*0b60*/ 	.word	0x00028c40
        /*0b64*/ 	.short	0x010a
        /*0b66*/ 	.byte	0x3f
	.zero		1


	//   ....[87]....
        /*0b68*/ 	.word	0x000159a0
        /*0b6c*/ 	.word	0x00000005
        /*0b70*/ 	.word	0x00028c20
        /*0b74*/ 	.short	0x010a
        /*0b76*/ 	.byte	0x3f
	.zero		1


	//   ....[88]....
        /*0b78*/ 	.word	0x000159f0
        /*0b7c*/ 	.word	0x00000002
        /*0b80*/ 	.word	0x00028c60
        /*0b84*/ 	.short	0x010a
        /*0b86*/ 	.byte	0x3f
	.zero		1


	//   ....[89]....
        /*0b88*/ 	.word	0x00015a40
        /*0b8c*/ 	.word	0x00000002
        /*0b90*/ 	.word	0x00028c40
        /*0b94*/ 	.short	0x010a
        /*0b96*/ 	.byte	0x3f
	.zero		1


	//   ....[90]....
        /*0b98*/ 	.word	0x00015a90
        /*0b9c*/ 	.word	0x00000002
        /*0ba0*/ 	.word	0x00028c60
        /*0ba4*/ 	.short	0x010a
        /*0ba6*/ 	.byte	0x3f
	.zero		1


	//   ....[91]....
        /*0ba8*/ 	.word	0x00015ae0
        /*0bac*/ 	.word	0x00000002
        /*0bb0*/ 	.word	0x00028c40
        /*0bb4*/ 	.short	0x010a
        /*0bb6*/ 	.byte	0x3f
	.zero		1


	//   ....[92]....
        /*0bb8*/ 	.word	0x00015b30
        /*0bbc*/ 	.word	0x00000002
        /*0bc0*/ 	.word	0x00028c60
        /*0bc4*/ 	.short	0x010a
        /*0bc6*/ 	.byte	0x3f
	.zero		1


	//   ....[93]....
        /*0bc8*/ 	.word	0x00015b80
        /*0bcc*/ 	.word	0x00000002
        /*0bd0*/ 	.word	0x00028c40
        /*0bd4*/ 	.short	0x010a
        /*0bd6*/ 	.byte	0x3f
	.zero		1


	//   ....[94]....
        /*0bd8*/ 	.word	0x00015bd0
        /*0bdc*/ 	.word	0x00000002
        /*0be0*/ 	.word	0x00028c60
        /*0be4*/ 	.short	0x010a
        /*0be6*/ 	.byte	0x3f
	.zero		1


	//   ....[95]....
        /*0be8*/ 	.word	0x00016580
        /*0bec*/ 	.word	0x00000000
        /*0bf0*/ 	.word	0x00028c20
        /*0bf4*/ 	.short	0x010a
        /*0bf6*/ 	.byte	0x3f
	.zero		1


	//   ....[96]....
        /*0bf8*/ 	.word	0x00016720
        /*0bfc*/ 	.word	0x00000006
        /*0c00*/ 	.word	0x00000000
        /*0c04*/ 	.short	0x010a
        /*0c06*/ 	.byte	0x3f
	.zero		1


	//   ....[97]....
        /*0c08*/ 	.word	0x00016770
        /*0c0c*/ 	.word	0x00000007
        /*0c10*/ 	.word	0x00000000
        /*0c14*/ 	.short	0x010a
        /*0c16*/ 	.byte	0x3f
	.zero		1


	//   ....[98]....
        /*0c18*/ 	.word	0x000167c0
        /*0c1c*/ 	.word	0x00000004
        /*0c20*/ 	.word	0x00000000
        /*0c24*/ 	.short	0x010a
        /*0c26*/ 	.byte	0x3f
	.zero		1


	//----- nvinfo : EIATTR_NUM_MBARRIERS
	.align		4
.L_713:
        /*0c28*/ 	.byte	0x03, 0x38
        /*0c2a*/ 	.short	0x0016


	//----- nvinfo : EIATTR_EXIT_INSTR_OFFSETS
	.align		4
        /*0c2c*/ 	.byte	0x04, 0x1c
        /*0c2e*/ 	.short	(.L_715 - .L_714)


	//   ....[0]....
.L_714:
        /*0c30*/ 	.word	0x00014c20


	//----- nvinfo : EIATTR_MAX_THREADS
	.align		4
.L_715:
        /*0c34*/ 	.byte	0x04, 0x05
        /*0c36*/ 	.short	(.L_717 - .L_716)
.L_716:
        /*0c38*/ 	.word	0x00000180
        /*0c3c*/ 	.word	0x00000001
        /*0c40*/ 	.word	0x00000001


	//----- nvinfo : EIATTR_CRS_STACK_SIZE
	.align		4
.L_717:
        /*0c44*/ 	.byte	0x04, 0x1e
        /*0c46*/ 	.short	(.L_719 - .L_718)
.L_718:
        /*0c48*/ 	.word	0x00000000


	//----- nvinfo : EIATTR_CBANK_PARAM_SIZE
	.align		4
.L_719:
        /*0c4c*/ 	.byte	0x03, 0x19
        /*0c4e*/ 	.short	0x0a70


	//----- nvinfo : EIATTR_PARAM_CBANK
	.align		4
        /*0c50*/ 	.byte	0x04, 0x0a
        /*0c52*/ 	.short	(.L_721 - .L_720)
	.align		4
.L_720:
        /*0c54*/ 	.word	index@(.nv.constant0._ZN7cutlass13device_kernelIN5flash11enable_sm90INS1_16FlashAttnFwdSm90INS1_25CollectiveMainloopFwdSm90ILi2EN4cute5tupleIJNS5_1CILi1EEES8_S8_EEENS6_IJNS7_ILi64EEESA_SA_EEELi512ENS_6half_tEfNS_4arch4Sm90ELb0ELb0ELb1ELb1ELb0ELb1ELb0ELb0ELb0ELb0ELb0ELb0EEENS1_21CollectiveEpilogueFwdINS6_IJSA_NS7_ILi512EEESA_EEES9_SC_SE_Li256ELb1ELb0ELb0ELb0EEENS1_36VarlenDynamicPersistentTileSchedulerILi64ELi64ELi256ELi32ELb0ELb0ELb1ELb0ELb1ELb1EEEEEEEEEvNT_6ParamsE)
        /*0c58*/ 	.short	0x0210
        /*0c5a*/ 	.short	0x0a70


	//----- nvinfo : EIATTR_SW_WAR
	.align		4
.L_721:
        /*0c5c*/ 	.byte	0x04, 0x36
        /*0c5e*/ 	.short	(.L_723 - .L_722)
.L_722:
        /*0c60*/ 	.word	0x00000008
.L_723:


//--------------------- .nv.info._ZN7cutlass13device_kernelIN5flash11enable_sm90INS1_16FlashAttnFwdSm90INS1_25CollectiveMainloopFwdSm90ILi2EN4cute5tupleIJNS5_1CILi1EEES8_S8_EEENS6_IJNS7_ILi64EEESA_SA_EEELi512ENS_6half_tEfNS_4arch4Sm90ELb0ELb0ELb1ELb1ELb0ELb0ELb1ELb0ELb0ELb0ELb0ELb0EEENS1_21CollectiveEpilogueFwdINS6_IJSA_NS7_ILi512EEESA_EEES9_SC_SE_Li256ELb1ELb0ELb0ELb0EEENS1_36VarlenDynamicPersistentTileSchedulerILi64ELi64ELi256ELi32ELb0ELb0ELb1ELb0ELb1ELb1EEEEEEEEEvNT_6ParamsE --------------------------
	.section	.nv.info._ZN7cutlass13device_kernelIN5flash11enable_sm90INS1_16FlashAttnFwdSm90INS1_25CollectiveMainloopFwdSm90ILi2EN4cute5tupleIJNS5_1CILi1EEES8_S8_EEENS6_IJNS7_ILi64EEESA_SA_EEELi512ENS_6half_tEfNS_4arch4Sm90ELb0ELb0ELb1ELb1ELb0ELb0ELb1ELb0ELb0ELb0ELb0ELb0EEENS1_21CollectiveEpilogueFwdINS6_IJSA_NS7_ILi512EEESA_EEES9_SC_SE_Li256ELb1ELb0ELb0ELb0EEENS1_36VarlenDynamicPersistentTileSchedulerILi64ELi64ELi256ELi32ELb0ELb0ELb1ELb0ELb1ELb1EEEEEEEEEvNT_6ParamsE,"",@"SHT_CUDA_INFO"
	.sectionflags	@""
	.align	4


	//----- nvinfo : EIATTR_CUDA_API_VERSION
	.align		4
        /*0000*/ 	.byte	0x04, 0x37
        /*0002*/ 	.short	(.L_725 - .L_724)
.L_724:
        /*0004*/ 	.word	0x00000082


	//----- nvinfo : EIATTR_KPARAM_INFO
	.align		4
.L_725:
        /*0008*/ 	.byte	0x04, 0x17
        /*000a*/ 	.short	(.L_727 - .L_726)
.L_726:
        /*000c*/ 	.word	0x00000000
        /*0010*/ 	.short	0x0000
        /*0012*/ 	.short	0x0070
        /*0014*/ 	.byte	0x00, 0xf0, 0x01, 0x2c


	//----- nvinfo : EIATTR_SPARSE_MMA_MASK
	.align		4
.L_727:
        /*0018*/ 	.byte	0x03, 0x50
        /*001a*/ 	.short	0x0000


	//----- nvinfo : EIATTR_MAXREG_COUNT
	.align		4
        /*001c*/ 	.byte	0x03, 0x1b
        /*001e*/ 	.short	0x00a8


	//----- nvinfo : EIATTR_NUM_BARRIERS
	.align		4
        /*0020*/ 	.byte	0x02, 0x4c
        /*0022*/ 	.byte	0x10
	.zero		1


	//----- nvinfo : EIATTR_EXTERNS
	.align		4
        /*0024*/ 	.byte	0x04, 0x0f
        /*0026*/ 	.short	(.L_729 - .L_728)


	//   ....[0]....
	.align		4
.L_728:
        /*0028*/ 	.word	index@(__assertfail)


	//----- nvinfo : EIATTR_ANNOTATIONS
	.align		4
.L_729:
        /*002c*/ 	.byte	0x04, 0x55
        /*002e*/ 	.short	(.L_731 - .L_730)


	//   ....[0]....
.L_730:
        /* <DEDUP_REMOVED lines=34> */


	//----- nvinfo : EIATTR_MERCURY_ISA_VERSION
	.align		4
.L_731:
        /*0240*/ 	.byte	0x03, 0x5f
        /*0242*/ 	.short	0x0101


	//----- nvinfo : EIATTR_UNUSED_LOAD_BYTE_OFFSET
	.align		4
        /*0244*/ 	.byte	0x04, 0x44
        /*0246*/ 	.short	(.L_733 - .L_732)


	//   ....[0]....
.L_732:
        /*0248*/ 	.word	0x00000a60
        /*024c*/ 	.word	0x0000fff0


	//   ....[1]....
        /*0250*/ 	.word	0x00009360
        /*0254*/ 	.word	0x0000fff0


	//----- nvinfo : EIATTR_INT_WARP_WIDE_INSTR_OFFSETS
	.align		4
.L_733:
        /*0258*/ 	.byte	0x04, 0x31
        /*025a*/ 	.short	(.L_735 - .L_734)


	//   ....[0]....
.L_734:
        /*025c*/ 	.word	0x00000190


	//   ....[1]....
        /*0260*/ 	.word	0x000001d0


	//   ....[2]....
        /*0264*/ 	.word	0x00000240


	//   ....[3]....
        /*0268*/ 	.word	0x000002b0


	//   ....[4]....
        /*026c*/ 	.word	0x0000cc20


	//   ....[5]....
        /*0270*/ 	.word	0x0000cce0


	//   ....[6]....
        /*0274*/ 	.word	0x0000d180


	//   ....[7]....
        /*0278*/ 	.word	0x0000d1b0


	//   ....[8]....
        /*027c*/ 	.word	0x0000fef0


	//   ....[9]....
        /*0280*/ 	.word	0x0000ffb0


	//----- nvinfo : EIATTR_COOP_GROUP_MASK_REGIDS
	.align		4
.L_735:
        /*0284*/ 	.byte	0x04, 0x29
        /*0286*/ 	.short	(.L_737 - .L_736)


	//   ....[0]....
.L_736:
        /*0288*/ 	.word	0xffffffff


	//   ....[1]....
        /*028c*/ 	.word	0xffffffff


	//   ....[2]....
        /*0290*/ 	.word	0xffffffff


	//   ....[3]....
        /*0294*/ 	.word	0xffffffff


	//   ....[4]....
        /*0298*/ 	.word	0xffffffff


	//   ....[5]....
        /*029c*/ 	.word	0xffffffff


	//   ....[6]....
        /*02a0*/ 	.word	0xffffffff


	//   ....[7]....
        /*02a4*/ 	.word	0xffffffff


	//   ....[8]....
        /*02a8*/ 	.word	0xffffffff


	//   ....[9]....
        /*02ac*/ 	.word	0xffffffff


	//   ....[10]....
        /*02b0*/ 	.word	0xffffffff


	//   ....[11]....
        /*02b4*/ 	.word	0xffffffff


	//   ....[12]....
        /*02b8*/ 	.word	0xffffffff


	//   ....[13]....
        /*02bc*/ 	.word	0xffffffff


	//   ....[14]....
        /*02c0*/ 	.word	0xffffffff


	//   ....[15]....
        /*02c4*/ 	.word	0xffffffff


	//   ....[16]....
        /*02c8*/ 	.word	0xffffffff


	//   ....[17]....
        /*02cc*/ 	.word	0xffffffff


	//   ....[18]....
        /*02d0*/ 	.word	0xffffffff


	//   ....[19]....
        /*02d4*/ 	.word	0xffffffff


	//   ....[20]....
        /*02d8*/ 	.word	0xffffffff


	//   ....[21]....
        /*02dc*/ 	.word	0xffffffff


	//   ....[22]....
        /*02e0*/ 	.word	0xffffffff


	//   ....[23]....
        /*02e4*/ 	.word	0xffffffff


	//   ....[24]....
        /*02e8*/ 	.word	0xffffffff


	//   ....[25]....
        /*02ec*/ 	.word	0xffffffff


	//   ....[26]....
        /*02f0*/ 	.word	0xffffffff


	//   ....[27]....
        /*02f4*/ 	.word	0xffffffff


	//   ....[28]....
        /*02f8*/ 	.word	0xffffffff


	//   ....[29]....
        /*02fc*/ 	.word	0xffffffff


	//   ....[30]....
        /*0300*/ 	.word	0xffffffff


	//   ....[31]....
        /*0304*/ 	.word	0xffffffff


	//   ....[32]....
        /*0308*/ 	.word	0xffffffff


	//   ....[33]....
        /*030c*/ 	.word	0xffffffff


	//   ....[34]....
        /*0310*/ 	.word	0xffffffff


	//   ....[35]....
        /*0314*/ 	.word	0xffffffff


	//   ....[36]....
        /*0318*/ 	.word	0xffffffff


	//   ....[37]....
        /*031c*/ 	.word	0xffffffff


	//   ....[38]....
        /*0320*/ 	.word	0xffffffff


	//   ....[39]....
        /*0324*/ 	.word	0xffffffff


	//   ....[40]....
        /*0328*/ 	.word	0xffffffff


	//   ....[41]....
        /*032c*/ 	.word	0xffffffff


	//   ....[42]....
        /*0330*/ 	.word	0xffffffff


	//   ....[43]....
        /*0334*/ 	.word	0xffffffff


	//   ....[44]....
        /*0338*/ 	.word	0xffffffff


	//   ....[45]....
        /*033c*/ 	.word	0xffffffff


	//   ....[46]....
        /*0340*/ 	.word	0xffffffff


	//   ....[47]....
        /*0344*/ 	.word	0xffffffff


	//   ....[48]....
        /*0348*/ 	.word	0xffffffff


	//   ....[49]....
        /*034c*/ 	.word	0xffffffff


	//   ....[50]....
        /*0350*/ 	.word	0xffffffff


	//   ....[51]....
        /*0354*/ 	.word	0xffffffff


	//   ....[52]....
        /*0358*/ 	.word	0xffffffff


	//   ....[53]....
        /*035c*/ 	.word	0xffffffff


	//   ....[54]....
        /*0360*/ 	.word	0xffffffff


	//   ....[55]....
        /*0364*/ 	.word	0xffffffff


	//   ....[56]....
        /*0368*/ 	.word	0xffffffff


	//   ....[57]....
        /*036c*/ 	.word	0xffffffff


	//   ....[58]....
        /*0370*/ 	.word	0xffffffff


	//   ....[59]....
        /*0374*/ 	.word	0xffffffff


	//   ....[60]....
        /*0378*/ 	.word	0x0500000f


	//   ....[61]....
        /*037c*/ 	.word	0x0500000f


	//   ....[62]....
        /*0380*/ 	.word	0x0500000f


	//   ....[63]....
        /*0384*/ 	.word	0x0500000f


	//   ....[64]....
        /*0388*/ 	.word	0x0500000f


	//   ....[65]....
        /*038c*/ 	.word	0x0500000f


	//   ....[66]....
        /*0390*/ 	.word	0x0500000f


	//   ....[67]....
        /*0394*/ 	.word	0x0500000f


	//   ....[68]....
        /*0398*/ 	.word	0x0500000f


	//   ....[69]....
        /*039c*/ 	.word	0x0500000f


	//   ....[70]....
        /*03a0*/ 	.word	0x0500000f


	//   ....[71]....
        /*03a4*/ 	.word	0x0500000f


	//   ....[72]....
        /*03a8*/ 	.word	0x0500000f


	//   ....[73]....
        /*03ac*/ 	.word	0x0500000f


	//   ....[74]....
        /*03b0*/ 	.word	0x0500000f


	//   ....[75]....
        /*03b4*/ 	.word	0x0500000f


	//   ....[76]....
        /*03b8*/ 	.word	0x0500000f


	//   ....[77]....
        /*03bc*/ 	.word	0x0500000f


	//   ....[78]....
        /*03c0*/ 	.word	0x0500000f


	//----- nvinfo : EIATTR_COOP_GROUP_INSTR_OFFSETS
	.align		4
.L_737:
        /*03c4*/ 	.byte	0x04, 0x28
        /*03c6*/ 	.short	(.L_739 - .L_738)


	//   ....[0]....
.L_738:
        /*03c8*/ 	.word	0x00000060


	//   ....[1]....
        /*03cc*/ 	.word	0x000001a0


	//   ....[2]....
        /*03d0*/ 	.word	0x000001e0


	//   ....[3]....
        /*03d4*/ 	.word	0x000003f0


	//   ....[4]....
        /*03d8*/ 	.word	0x00000550


	//   ....[5]....
        /*03dc*/ 	.word	0x00000670


	//   ....[6]....
        /*03e0*/ 	.word	0x000007d0


	//   ....[7]....
        /*03e4*/ 	.word	0x00001720


	//   ....[8]....
        /*03e8*/ 	.word	0x00002e70


	//   ....[9]....
        /*03ec*/ 	.word	0x000036b0


	//   ....[10]....
        /*03f0*/ 	.word	0x00004e00


	//   ....[11]....
        /*03f4*/ 	.word	0x00004ea0


	//   ....[12]....
        /*03f8*/ 	.word	0x000050d0


	//   ....[13]....
        /*03fc*/ 	.word	0x00005180


	//   ....[14]....
        /*0400*/ 	.word	0x00005960


	//   ....[15]....
        /*0404*/ 	.word	0x00005f40


	//   ....[16]....
        /*0408*/ 	.word	0x00007320


	//   ....[17]....
        /*040c*/ 	.word	0x000073b0


	//   ....[18]....
        /*0410*/ 	.word	0x000076c0


	//   ....[19]....
        /*0414*/ 	.word	0x00007820


	//   ....[20]....
        /*0418*/ 	.word	0x00008800


	//   ....[21]....
        /*041c*/ 	.word	0x00008870


	//   ....[22]....
        /*0420*/ 	.word	0x000088a0


	//   ....[23]....
        /*0424*/ 	.word	0x00008900


	//   ....[24]....
        /*0428*/ 	.word	0x00008910


	//   ....[25]....
        /*042c*/ 	.word	0x0000a290


	//   ....[26]....
        /*0430*/ 	.word	0x0000bce0


	//   ....[27]....
        /*0434*/ 	.word	0x0000be80


	//   ....[28]....
        /*0438*/ 	.word	0x0000beb0


	//   ....[29]....
        /*043c*/ 	.word	0x0000bef0


	//   ....[30]....
        /*0440*/ 	.word	0x0000bf50


	//   ....[31]....
        /*0444*/ 	.word	0x0000bfb0


	//   ....[32]....
        /*0448*/ 	.word	0x0000bff0


	//   ....[33]....
        /*044c*/ 	.word	0x0000c1b0


	//   ....[34]....
        /*0450*/ 	.word	0x0000c210


	//   ....[35]....
        /*0454*/ 	.word	0x0000c250


	//   ....[36]....
        /*0458*/ 	.word	0x0000c290


	//   ....[37]....
        /*045c*/ 	.word	0x0000c2c0


	//   ....[38]....
        /*0460*/ 	.word	0x0000c2f0


	//   ....[39]....
        /*0464*/ 	.word	0x0000c380


	//   ....[40]....
        /*0468*/ 	.word	0x0000c3b0


	//   ....[41]....
        /*046c*/ 	.word	0x0000c440


	//   ....[42]....
        /*0470*/ 	.word	0x00010040


	//   ....[43]....
        /*0474*/ 	.word	0x00010050


	//   ....[44]....
        /*0478*/ 	.word	0x00010170


	//   ....[45]....
        /*047c*/ 	.word	0x000101d0


	//   ....[46]....
        /*0480*/ 	.word	0x00010210


	//   ....[47]....
        /*0484*/ 	.word	0x00010250


	//   ....[48]....
        /*0488*/ 	.word	0x00010280


	//   ....[49]....
        /*048c*/ 	.word	0x000102b0


	//   ....[50]....
        /*0490*/ 	.word	0x00010450


	//   ....[51]....
        /*0494*/ 	.word	0x000104b0


	//   ....[52]....
        /*0498*/ 	.word	0x000104f0


	//   ....[53]....
        /*049c*/ 	.word	0x00010530


	//   ....[54]....
        /*04a0*/ 	.word	0x00010560


	//   ....[55]....
        /*04a4*/ 	.word	0x00010590


	//   ....[56]....
        /*04a8*/ 	.word	0x00010650


	//   ....[57]....
        /*04ac*/ 	.word	0x00010670


	//   ....[58]....
        /*04b0*/ 	.word	0x000106e0


	//   ....[59]....
        /*04b4*/ 	.word	0x00010b30


	//   ....[60]....
        /*04b8*/ 	.word	0x00011020


	//   ....[61]....
        /*04bc*/ 	.word	0x00011440


	//   ....[62]....
        /*04c0*/ 	.word	0x000114d0


	//   ....[63]....
        /*04c4*/ 	.word	0x00011570


	//   ....[64]....
        /*04c8*/ 	.word	0x00011620


	//   ....[65]....
        /*04cc*/ 	.word	0x000116a0


	//   ....[66]....
        /*04d0*/ 	.word	0x00011720


	//   ....[67]....
        /*04d4*/ 	.word	0x000117a0


	//   ....[68]....
        /*04d8*/ 	.word	0x00011820


	//   ....[69]....
        /*04dc*/ 	.word	0x000118b0


	//   ....[70]....
        /*04e0*/ 	.word	0x00011960


	//   ....[71]....
        /*04e4*/ 	.word	0x000119e0


	//   ....[72]....
        /*04e8*/ 	.word	0x00011a60


	//   ....[73]....
        /*04ec*/ 	.word	0x00011ae0


	//   ....[74]....
        /*04f0*/ 	.word	0x00011b60


	//   ....[75]....
        /*04f4*/ 	.word	0x00011bd0


	//   ....[76]....
        /*04f8*/ 	.word	0x00011c70


	//   ....[77]....
        /*04fc*/ 	.word	0x00011d00


	//   ....[78]....
        /*0500*/ 	.word	0x00011e20


	//----- nvinfo : EIATTR_REG_RECONFIG
	.align		4
.L_739:
        /*0504*/ 	.byte	0x01, 0x54
	.zero		2


	//----- nvinfo : EIATTR_SYSCALL_OFFSETS
	.align		4
        /*0508*/ 	.byte	0x04, 0x46
        /*050a*/ 	.short	(.L_741 - .L_740)


	//   ....[0]....
.L_740:
        /*050c*/ 	.word	0x00003030


	//   ....[1]....
        /*0510*/ 	.word	0x0000ce70


	//   ....[2]....
        /*0514*/ 	.word	0x0000cfb0


	//   ....[3]....
        /*0518*/ 	.word	0x0000d0b0


	//----- nvinfo : EIATTR_MBARRIER_INSTR_OFFSETS
	.align		4
.L_741:
        /*051c*/ 	.byte	0x04, 0x39
        /*051e*/ 	.short	(.L_743 - .L_742)


	//   ....[0]....
.L_742:
        /*0520*/ 	.word	0x000002d0
        /*0524*/ 	.word	0x000000ff
        /*0528*/ 	.word	0x00038800
        /*052c*/ 	.short	0x0100
        /*052e*/ 	.byte	0x08
	.zero		1


	//   ....[1]....
        /*0530*/ 	.word	0x000002e0
        /*0534*/ 	.word	0x000000ff
        /*0538*/ 	.word	0x00038810
        /*053c*/ 	.short	0x0100
        /*053e*/ 	.byte	0x08
	.zero		1


	//   ....[2]....
        /*0540*/ 	.word	0x000002f0
        /*0544*/ 	.word	0x000000ff
        /*0548*/ 	.word	0x00038820
        /*054c*/ 	.short	0x0100
        /*054e*/ 	.byte	0x08
	.zero		1


	//   ....[3]....
        /*0550*/ 	.word	0x000003a0
        /*0554*/ 	.word	0x000000ff
        /*0558*/ 	.word	0x00038830
        /*055c*/ 	.short	0x0100
        /*055e*/ 	.byte	0x06
	.zero		1


	//   ....[4]....
        /*0560*/ 	.word	0x000003b0
        /*0564*/ 	.word	0x000000ff
        /*0568*/ 	.word	0x00038840
        /*056c*/ 	.short	0x0100
        /*056e*/ 	.byte	0x06
	.zero		1


	//   ....[5]....
        /*0570*/ 	.word	0x000003c0
        /*0574*/ 	.word	0x000000ff
        /*0578*/ 	.word	0x00038838
        /*057c*/ 	.short	0x0100
        /*057e*/ 	.byte	0x06
	.zero		1


	//   ....[6]....
        /*0580*/ 	.word	0x000003d0
        /*0584*/ 	.word	0x000000ff
        /*0588*/ 	.word	0x00038848
        /*058c*/ 	.short	0x0100
        /*058e*/ 	.byte	0x06
	.zero		1


	//   ....[7]....
        /*0590*/ 	.word	0x00000500
        /*0594*/ 	.word	0x000000ff
        /*0598*/ 	.word	0x00038850
        /*059c*/ 	.short	0x0100
        /*059e*/ 	.byte	0x08
	.zero		1


	//   ....[8]....
        /*05a0*/ 	.word	0x00000510
        /*05a4*/ 	.word	0x000000ff
        /*05a8*/ 	.word	0x00038860
        /*05ac*/ 	.short	0x0100
        /*05ae*/ 	.byte	0x08
	.zero		1


	//   ....[9]....
        /*05b0*/ 	.word	0x00000520
        /*05b4*/ 	.word	0x000000ff
        /*05b8*/ 	.word	0x00038858
        /*05bc*/ 	.short	0x0100
        /*05be*/ 	.byte	0x08
	.zero		1


	//   ....[10]....
        /*05c0*/ 	.word	0x00000530
        /*05c4*/ 	.word	0x000000ff
        /*05c8*/ 	.word	0x00038868
        /*05cc*/ 	.short	0x0100
        /*05ce*/ 	.byte	0x08
	.zero		1


	//   ....[11]....
        /*05d0*/ 	.word	0x00000620
        /*05d4*/ 	.word	0x000000ff
        /*05d8*/ 	.word	0x00038870
        /*05dc*/ 	.short	0x0100
        /*05de*/ 	.byte	0x06
	.zero		1


	//   ....[12]....
        /*05e0*/ 	.word	0x00000630
        /*05e4*/ 	.word	0x000000ff
        /*05e8*/ 	.word	0x00038880
        /*05ec*/ 	.short	0x0100
        /*05ee*/ 	.byte	0x06
	.zero		1


	//   ....[13]....
        /*05f0*/ 	.word	0x00000640
        /*05f4*/ 	.word	0x000000ff
        /*05f8*/ 	.word	0x00038878
        /*05fc*/ 	.short	0x0100
        /*05fe*/ 	.byte	0x06
	.zero		1


	//   ....[14]....
        /*0600*/ 	.word	0x00000650
        /*0604*/ 	.word	0x000000ff
        /*0608*/ 	.word	0x00038888
        /*060c*/ 	.short	0x0100
        /*060e*/ 	.byte	0x06
	.zero		1


	//   ....[15]....
        /*0610*/ 	.word	0x00000780
        /*0614*/ 	.word	0x000000ff
        /*0618*/ 	.word	0x00038890
        /*061c*/ 	.short	0x0100
        /*061e*/ 	.byte	0x08
	.zero		1


	//   ....[16]....
        /*0620*/ 	.word	0x00000790
        /*0624*/ 	.word	0x000000ff
        /*0628*/ 	.word	0x000388a0
        /*062c*/ 	.short	0x0100
        /*062e*/ 	.byte	0x08
	.zero		1


	//   ....[17]....
        /*0630*/ 	.word	0x000007a0
        /*0634*/ 	.word	0x000000ff
        /*0638*/ 	.word	0x00038898
        /*063c*/ 	.short	0x0100
        /*063e*/ 	.byte	0x08
	.zero		1


	//   ....[18]....
        /*0640*/ 	.word	0x000007b0
        /*0644*/ 	.word	0x000000ff
        /*0648*/ 	.word	0x000388a8
        /*064c*/ 	.short	0x0100
        /*064e*/ 	.byte	0x08
	.zero		1


	//   ....[19]....
        /*0650*/ 	.word	0x000008e0
        /*0654*/ 	.word	0x000000ff
        /*0658*/ 	.word	0x000388b0
        /*065c*/ 	.short	0x0100
        /*065e*/ 	.byte	0x08
	.zero		1


	//   ....[20]....
        /*0660*/ 	.word	0x000008f0
        /*0664*/ 	.word	0x000000ff
        /*0668*/ 	.word	0x000388c0
        /*066c*/ 	.short	0x0100
        /*066e*/ 	.byte	0x08
	.zero		1


	//   ....[21]....
        /*0670*/ 	.word	0x00000900
        /*0674*/ 	.word	0x000000ff
        /*0678*/ 	.word	0x000388b8
        /*067c*/ 	.short	0x0100
        /*067e*/ 	.byte	0x08
	.zero		1


	//   ....[22]....
        /*0680*/ 	.word	0x00000910
        /*0684*/ 	.word	0x000000ff
        /*0688*/ 	.word	0x000388c8
        /*068c*/ 	.short	0x0100
        /*068e*/ 	.byte	0x08
	.zero		1


	//   ....[23]....
        /*0690*/ 	.word	0x00001a80
        /*0694*/ 	.word	0x00000004
        /*0698*/ 	.word	0x00000000
        /*069c*/ 	.short	0x0101
        /*069e*/ 	.byte	0x3f
	.zero		1


	//   ....[24]....
        /*06a0*/ 	.word	0x00002540
        /*06a4*/ 	.word	0x00000004
        /*06a8*/ 	.word	0x00000000
        /*06ac*/ 	.short	0x0101
        /*06ae*/ 	.byte	0x3f
	.zero		1


	//   ....[25]....
        /*06b0*/ 	.word	0x000030a0
        /*06b4*/ 	.word	0x000000ff
        /*06b8*/ 	.word	0x00038800
        /*06bc*/ 	.short	0x010a
        /*06be*/ 	.byte	0x25
	.zero		1


	//   ....[26]....
        /*06c0*/ 	.word	0x00003120
        /*06c4*/ 	.word	0x00000003
        /*06c8*/ 	.word	0x00038830
        /*06cc*/ 	.short	0x010a
        /*06ce*/ 	.byte	0x3f
	.zero		1


	//   ....[27]....
        /*06d0*/ 	.word	0x00003160
        /*06d4*/ 	.word	0x00000003
        /*06d8*/ 	.word	0x00038830
        /*06dc*/ 	.short	0x010a
        /*06de*/ 	.byte	0x3f
	.zero		1


	//   ....[28]....
        /*06e0*/ 	.word	0x000033e0
        /*06e4*/ 	.word	0x000000ff
        /*06e8*/ 	.word	0x00038810
        /*06ec*/ 	.short	0x010a
        /*06ee*/ 	.byte	0x25
	.zero		1


	//   ....[29]....
        /*06f0*/ 	.word	0x00003420
        /*06f4*/ 	.word	0x00000003
        /*06f8*/ 	.word	0x00038850
        /*06fc*/ 	.short	0x010a
        /*06fe*/ 	.byte	0x3f
	.zero		1


	//   ....[30]....
        /*0700*/ 	.word	0x00003460
        /*0704*/ 	.word	0x00000003
        /*0708*/ 	.word	0x00038850
        /*070c*/ 	.short	0x010a
        /*070e*/ 	.byte	0x3f
	.zero		1


	//   ....[31]....
        /*0710*/ 	.word	0x000053c0
        /*0714*/ 	.word	0x00000018
        /*0718*/ 	.word	0x00000000
        /*071c*/ 	.short	0x0101
        /*071e*/ 	.byte	0x3f
	.zero		1


	//   ....[32]....
        /*0720*/ 	.word	0x00005980
        /*0724*/ 	.word	0x00000003
        /*0728*/ 	.word	0x00000000
        /*072c*/ 	.short	0x0101
        /*072e*/ 	.byte	0x3f
	.zero		1


	//   ....[33]....
        /*0730*/ 	.word	0x00005ac0
        /*0734*/ 	.word	0x000000ff
        /*0738*/ 	.word	0x00038830
        /*073c*/ 	.short	0x010a
        /*073e*/ 	.byte	0x06
	.zero		1


	//   ....[34]....
        /*0740*/ 	.word	0x00005b00
        /*0744*/ 	.word	0x000000ff
        /*0748*/ 	.word	0x00038830
        /*074c*/ 	.short	0x010a
        /*074e*/ 	.byte	0x06
	.zero		1


	//   ....[35]....
        /*0750*/ 	.word	0x00005d50
        /*0754*/ 	.word	0x000000ff
        /*0758*/ 	.word	0x00038850
        /*075c*/ 	.short	0x010a
        /*075e*/ 	.byte	0x06
	.zero		1


	//   ....[36]....
        /*0760*/ 	.word	0x00005d90
        /*0764*/ 	.word	0x000000ff
        /*0768*/ 	.word	0x00038850
        /*076c*/ 	.short	0x010a
        /*076e*/ 	.byte	0x06
	.zero		1


	//   ....[37]....
        /*0770*/ 	.word	0x00007bb0
        /*0774*/ 	.word	0x00000098
        /*0778*/ 	.word	0x00000000
        /*077c*/ 	.short	0x0101
        /*077e*/ 	.byte	0x3f
	.zero		1


	//   ....[38]....
        /*0780*/ 	.word	0x00008820
        /*0784*/ 	.word	0x00000003
        /*0788*/ 	.word	0x00000000
        /*078c*/ 	.short	0x0101
        /*078e*/ 	.byte	0x3f
	.zero		1


	//   ....[39]....
        /*0790*/ 	.word	0x0000ad00
        /*0794*/ 	.word	0x000000ff
        /*0798*/ 	.word	0x00000000
        /*079c*/ 	.short	0x0101
        /*079e*/ 	.byte	0x04
	.zero		1


	//   ....[40]....
        /*07a0*/ 	.word	0x0000d630
        /*07a4*/ 	.word	0x00000008
        /*07a8*/ 	.word	0x00038840
        /*07ac*/ 	.short	0x010a
        /*07ae*/ 	.byte	0x3f
	.zero		1


	//   ....[41]....
        /*07b0*/ 	.word	0x0000de30
        /*07b4*/ 	.word	0x0000000b
        /*07b8*/ 	.word	0x00038820
        /*07bc*/ 	.short	0x010a
        /*07be*/ 	.byte	0x3f
	.zero		1


	//   ....[42]....
        /*07c0*/ 	.word	0x0000df00
        /*07c4*/ 	.word	0x00000006
        /*07c8*/ 	.word	0x00038860
        /*07cc*/ 	.short	0x010a
        /*07ce*/ 	.byte	0x3f
	.zero		1


	//   ....[43]....
        /*07d0*/ 	.word	0x0000e6c0
        /*07d4*/ 	.word	0x00000002
        /*07d8*/ 	.word	0x00038840
        /*07dc*/ 	.short	0x010a
        /*07de*/ 	.byte	0x3f
	.zero		1


	//   ....[44]....
        /*07e0*/ 	.word	0x0000e8d0
        /*07e4*/ 	.word	0x00000002
        /*07e8*/ 	.word	0x00038860
        /*07ec*/ 	.short	0x010a
        /*07ee*/ 	.byte	0x3f
	.zero		1


	//   ....[45]....
        /*07f0*/ 	.word	0x0000ef90
        /*07f4*/ 	.word	0x00000002
        /*07f8*/ 	.word	0x00038840
        /*07fc*/ 	.short	0x010a
        /*07fe*/ 	.byte	0x3f
	.zero		1


	//   ....[46]....
        /*0800*/ 	.word	0x0000f190
        /*0804*/ 	.word	0x00000002
        /*0808*/ 	.word	0x00038860
        /*080c*/ 	.short	0x010a
        /*080e*/ 	.byte	0x3f
	.zero		1


	//   ....[47]....
        /*0810*/ 	.word	0x0000f7c0
        /*0814*/ 	.word	0x00000002
        /*0818*/ 	.word	0x00038840
        /*081c*/ 	.short	0x010a
        /*081e*/ 	.byte	0x3f
	.zero		1


	//   ....[48]....
        /*0820*/ 	.word	0x0000f9d0
        /*0824*/ 	.word	0x00000002
        /*0828*/ 	.word	0x00038860
        /*082c*/ 	.short	0x010a
        /*082e*/ 	.byte	0x3f
	.zero		1


	//   ....[49]....
        /*0830*/ 	.word	0x00010ac0
        /*0834*/ 	.word	0x00000000
        /*0838*/ 	.word	0x00038820
        /*083c*/ 	.short	0x010a
        /*083e*/ 	.byte	0x3f
	.zero		1


	//   ....[50]....
        /*0840*/ 	.word	0x00010c20
        /*0844*/ 	.word	0x00000006
        /*0848*/ 	.word	0x00000000
        /*084c*/ 	.short	0x010a
        /*084e*/ 	.byte	0x3f
	.zero		1


	//   ....[51]....
        /*0850*/ 	.word	0x00010ca0
        /*0854*/ 	.word	0x00000007
        /*0858*/ 	.word	0x00000000
        /*085c*/ 	.short	0x010a
        /*085e*/ 	.byte	0x3f
	.zero		1


	//   ....[52]....
        /*0860*/ 	.word	0x00010ce0
        /*0864*/ 	.word	0x00000004
        /*0868*/ 	.word	0x00000000
        /*086c*/ 	.short	0x010a
        /*086e*/ 	.byte	0x3f
	.zero		1


	//   ....[53]....
        /*0870*/ 	.word	0x00010d10
        /*0874*/ 	.word	0x00000003
        /*0878*/ 	.word	0x00000000
        /*087c*/ 	.short	0x010a
        /*087e*/ 	.byte	0x3f
	.zero		1


	//   ....[54]....
        /*0880*/ 	.word	0x00010d80
        /*0884*/ 	.word	0x00000003
        /*0888*/ 	.word	0x00038800
        /*088c*/ 	.short	0x010a
        /*088e*/ 	.byte	0x3f
	.zero		1


	//   ....[55]....
        /*0890*/ 	.word	0x00010dd0
        /*0894*/ 	.word	0x00000003
        /*0898*/ 	.word	0x00038830
        /*089c*/ 	.short	0x010a
        /*089e*/ 	.byte	0x3f
	.zero		1


	//   ....[56]....
        /*08a0*/ 	.word	0x00010e30
        /*08a4*/ 	.word	0x00000005
        /*08a8*/ 	.word	0x00038810
        /*08ac*/ 	.short	0x010a
        /*08ae*/ 	.byte	0x3f
	.zero		1


	//   ....[57]....
        /*08b0*/ 	.word	0x00010e80
        /*08b4*/ 	.word	0x00000003
        /*08b8*/ 	.word	0x00038850
        /*08bc*/ 	.short	0x010a
        /*08be*/ 	.byte	0x3f
	.zero		1


	//   ....[58]....
        /*08c0*/ 	.word	0x00010ee0
        /*08c4*/ 	.word	0x00000005
        /*08c8*/ 	.word	0x00038830
        /*08cc*/ 	.short	0x010a
        /*08ce*/ 	.byte	0x3f
	.zero		1


	//   ....[59]....
        /*08d0*/ 	.word	0x00010f40
        /*08d4*/ 	.word	0x00000005
        /*08d8*/ 	.word	0x00038850
        /*08dc*/ 	.short	0x010a
        /*08de*/ 	.byte	0x3f
	.zero		1


	//   ....[60]....
        /*08e0*/ 	.word	0x000110e0
        /*08e4*/ 	.word	0x00000008
        /*08e8*/ 	.word	0x00038840
        /*08ec*/ 	.short	0x010a
        /*08ee*/ 	.byte	0x3f
	.zero		1


	//   ....[61]....
        /*08f0*/ 	.word	0x00011160
        /*08f4*/ 	.word	0x00000008
        /*08f8*/ 	.word	0x00038820
        /*08fc*/ 	.short	0x010a
        /*08fe*/ 	.byte	0x3f
	.zero		1


	//   ....[62]....
        /*0900*/ 	.word	0x000111b0
        /*0904*/ 	.word	0x00000006
        /*0908*/ 	.word	0x00038860
        /*090c*/ 	.short	0x010a
        /*090e*/ 	.byte	0x3f
	.zero		1


	//   ....[63]....
        /*0910*/ 	.word	0x00011200
        /*0914*/ 	.word	0x00000002
        /*0918*/ 	.word	0x00038840
        /*091c*/ 	.short	0x010a
        /*091e*/ 	.byte	0x3f
	.zero		1


	//   ....[64]....
        /*0920*/ 	.word	0x00011250
        /*0924*/ 	.word	0x00000002
        /*0928*/ 	.word	0x00038860
        /*092c*/ 	.short	0x010a
        /*092e*/ 	.byte	0x3f
	.zero		1


	//   ....[65]....
        /*0930*/ 	.word	0x000112a0
        /*0934*/ 	.word	0x00000002
        /*0938*/ 	.word	0x00038840
        /*093c*/ 	.short	0x010a
        /*093e*/ 	.byte	0x3f
	.zero		1


	//   ....[66]....
        /*0940*/ 	.word	0x000112f0
        /*0944*/ 	.word	0x00000002
        /*0948*/ 	.word	0x00038860
        /*094c*/ 	.short	0x010a
        /*094e*/ 	.byte	0x3f
	.zero		1


	//   ....[67]....
        /*0950*/ 	.word	0x00011340
        /*0954*/ 	.word	0x00000002
        /*0958*/ 	.word	0x00038840
        /*095c*/ 	.short	0x010a
        /*095e*/ 	.byte	0x3f
	.zero		1


	//   ....[68]....
        /*0960*/ 	.word	0x00011390
        /*0964*/ 	.word	0x00000002
        /*0968*/ 	.word	0x00038860
        /*096c*/ 	.short	0x010a
        /*096e*/ 	.byte	0x3f
	.zero		1


	//   ....[69]....
        /*0970*/ 	.word	0x00011d40
        /*0974*/ 	.word	0x00000000
        /*0978*/ 	.word	0x00038820
        /*097c*/ 	.short	0x010a
        /*097e*/ 	.byte	0x3f
	.zero		1


	//   ....[70]....
        /*0980*/ 	.word	0x00011ee0
        /*0984*/ 	.word	0x00000006
        /*0988*/ 	.word	0x00000000
        /*098c*/ 	.short	0x010a
        /*098e*/ 	.byte	0x3f
	.zero		1


	//   ....[71]....
        /*0990*/ 	.word	0x00011f30
        /*0994*/ 	.word	0x00000007
        /*0998*/ 	.word	0x00000000
        /*099c*/ 	.short	0x010a
        /*099e*/ 	.byte	0x3f
	.zero		1


	//   ....[72]....
        /*09a0*/ 	.word	0x00011f80
        /*09a4*/ 	.word	0x00000004
        /*09a8*/ 	.word	0x00000000
        /*09ac*/ 	.short	0x010a
        /*09ae*/ 	.byte	0x3f
	.zero		1


	//----- nvinfo : EIATTR_NUM_MBARRIERS
	.align		4
.L_743:
        /*09b0*/ 	.byte	0x03, 0x38
        /*09b2*/ 	.short	0x0017


	//----- nvinfo : EIATTR_EXIT_INSTR_OFFSETS
	.align		4
        /*09b4*/ 	.byte	0x04, 0x1c
        /*09b6*/ 	.short	(.L_745 - .L_744)


	//   ....[0]....
.L_744:
        /*09b8*/ 	.word	0x00000a90


	//   ....[1]....
        /*09bc*/ 	.word	0x0000bca0


	//   ....[2]....
        /*09c0*/ 	.word	0x0000bd00


	//   ....[3]....
        /*09c4*/ 	.word	0x00010d60


	//----- nvinfo : EIATTR_MAX_THREADS
	.align		4
.L_745:
        /*09c8*/ 	.byte	0x04, 0x05
        /*09ca*/ 	.short	(.L_747 - .L_746)
.L_746:
        /*09cc*/ 	.word	0x00000180
        /*09d0*/ 	.word	0x00000001
        /*09d4*/ 	.word	0x00000001


	//----- nvinfo : EIATTR_CRS_STACK_SIZE
	.align		4
.L_747:
        /*09d8*/ 	.byte	0x04, 0x1e
        /*09da*/ 	.short	(.L_749 - .L_748)
.L_748:
        /*09dc*/ 	.word	0x00000000


	//----- nvinfo : EIATTR_CBANK_PARAM_SIZE
	.align		4
.L_749:
        /*09e0*/ 	.byte	0x03, 0x19
        /*09e2*/ 	.short	0x0b70


	//----- nvinfo : EIATTR_PARAM_CBANK
	.align		4
        /*09e4*/ 	.byte	0x04, 0x0a
        /*09e6*/ 	.short	(.L_751 - .L_750)
	.align		4
.L_750:
        /*09e8*/ 	.word	index@(.nv.constant0._ZN7cutlass13device_kernelIN5flash11enable_sm90INS1_16FlashAttnFwdSm90INS1_25CollectiveMainloopFwdSm90ILi2EN4cute5tupleIJNS5_1CILi1EEES8_S8_EEENS6_IJNS7_ILi64EEESA_SA_EEELi512ENS_6half_tEfNS_4arch4Sm90ELb0ELb0ELb1ELb1ELb0ELb0ELb1ELb0ELb0ELb0ELb0ELb0EEENS1_21CollectiveEpilogueFwdINS6_IJSA_NS7_ILi512EEESA_EEES9_SC_SE_Li256ELb1ELb0ELb0ELb0EEENS1_36VarlenDynamicPersistentTileSchedulerILi64ELi64ELi256ELi32ELb0ELb0ELb1ELb0ELb1ELb1EEEEEEEEEvNT_6ParamsE)
        /*09ec*/ 	.short	0x0210
        /*09ee*/ 	.short	0x0b70


	//----- nvinfo : EIATTR_SW_WAR
	.align		4
.L_751:
        /*09f0*/ 	.byte	0x04, 0x36
        /*09f2*/ 	.short	(.L_753 - .L_752)
.L_752:
        /*09f4*/ 	.word	0x00000008
.L_753:


//--------------------- .nv.info._ZN7cutlass13device_kernelIN5flash11enable_sm90INS1_16FlashAttnFwdSm90INS1_25CollectiveMainloopFwdSm90ILi2EN4cute5tupleIJNS5_1CILi1EEES8_S8_EEENS6_IJNS7_ILi64EEESA_SA_EEELi512ENS_6half_tEfNS_4arch4Sm90ELb0ELb0ELb1ELb1ELb0ELb1ELb1ELb0ELb0ELb0ELb0ELb0EEENS1_21CollectiveEpilogueFwdINS6_IJSA_NS7_ILi512EEESA_EEES9_SC_SE_Li256ELb1ELb0ELb0ELb0EEENS1_36VarlenDynamicPersistentTileSchedulerILi64ELi64ELi256ELi32ELb0ELb0ELb1ELb0ELb1ELb1EEEEEEEEEvNT_6ParamsE --------------------------
	.section	.nv.info._ZN7cutlass13device_kernelIN5flash11enable_sm90INS1_16FlashAttnFwdSm90INS1_25CollectiveMainloopFwdSm90ILi2EN4cute5tupleIJNS5_1CILi1EEES8_S8_EEENS6_IJNS7_ILi64EEESA_SA_EEELi512ENS_6half_tEfNS_4arch4Sm90ELb0ELb0ELb1ELb1ELb0ELb1ELb1ELb0ELb0ELb0ELb0ELb0EEENS1_21CollectiveEpilogueFwdINS6_IJSA_NS7_ILi512EEESA_EEES9_SC_SE_Li256ELb1ELb0ELb0ELb0EEENS1_36VarlenDynamicPersistentTileSchedulerILi64ELi64ELi256ELi32ELb0ELb0ELb1ELb0ELb1ELb1EEEEEEEEEvNT_6ParamsE,"",@"SHT_CUDA_INFO"
	.sectionflags	@""
	.align	4


	//----- nvinfo : EIATTR_CUDA_API_VERSION
	.align		4
        /*0000*/ 	.byte	0x04, 0x37
        /*0002*/ 	.short	(.L_755 - .L_754)
.L_754:
        /*0004*/ 	.word	0x00000082


	//----- nvinfo : EIATTR_KPARAM_INFO
	.align		4
.L_755:
        /*0008*/ 	.byte	0x04, 0x17
        /*000a*/ 	.short	(.L_757 - .L_756)
.L_756:
        /*000c*/ 	.word	0x00000000
        /*0010*/ 	.short	0x0000
        /*0012*/ 	.short	0x0070
        /*0014*/ 	.byte	0x00, 0xf0, 0x01, 0x2c


	//----- nvinfo : EIATTR_SPARSE_MMA_MASK
	.align		4
.L_757:
        /*0018*/ 	.byte	0x03, 0x50
        /*001a*/ 	.short	0x0000


	//----- nvinfo : EIATTR_MAXREG_COUNT
	.align		4
        /*001c*/ 	.byte	0x03, 0x1b
        /*001e*/ 	.short	0x00a8


	//----- nvinfo : EIATTR_NUM_BARRIERS
	.align		4
        /*0020*/ 	.byte	0x02, 0x4c
        /*0022*/ 	.byte	0x10
	.zero		1


	//----- nvinfo : EIATTR_EXTERNS
	.align		4
        /*0024*/ 	.byte	0x04, 0x0f
        /*0026*/ 	.short	(.L_759 - .L_758)


	//   ....[0]....
	.align		4
.L_758:
        /*0028*/ 	.word	index@(__assertfail)


	//----- nvinfo : EIATTR_ANNOTATIONS
	.align		4
.L_759:
        /*002c*/ 	.byte	0x04, 0x55
        /*002e*/ 	.short	(.L_761 - .L_760)


	//   ....[0]....
.L_760:
        /* <DEDUP_REMOVED lines=45> */


	//----- nvinfo : EIATTR_MERCURY_ISA_VERSION
	.align		4
.L_761:
        /*02f0*/ 	.byte	0x03, 0x5f
        /*02f2*/ 	.short	0x0101


	//----- nvinfo : EIATTR_UNUSED_LOAD_BYTE_OFFSET
	.align		4
        /*02f4*/ 	.byte	0x04, 0x44
        /*02f6*/ 	.short	(.L_763 - .L_762)


	//   ....[0]....
.L_762:
        /*02f8*/ 	.word	0x00000b30
        /*02fc*/ 	.word	0x0000fff0


	//   ....[1]....
        /*0300*/ 	.word	0x0000f880
        /*0304*/ 	.word	0x0000fff0


	//----- nvinfo : EIATTR_INT_WARP_WIDE_INSTR_OFFSETS
	.align		4
.L_763:
        /*0308*/ 	.byte	0x04, 0x31
        /*030a*/ 	.short	(.L_765 - .L_764)


	//   ....[0]....
.L_764:
        /*030c*/ 	.word	0x000001f0


	//   ....[1]....
        /*0310*/ 	.word	0x00000230


	//   ....[2]....
        /*0314*/ 	.word	0x000002a0


	//   ....[3]....
        /*0318*/ 	.word	0x00000310


	//   ....[4]....
        /*031c*/ 	.word	0x00014030


	//   ....[5]....
        /*0320*/ 	.word	0x000140e0


	//   ....[6]....
        /*0324*/ 	.word	0x00014570


	//   ....[7]....
        /*0328*/ 	.word	0x000145a0


	//   ....[8]....
        /*032c*/ 	.word	0x000172f0


	//   ....[9]....
        /*0330*/ 	.word	0x000173a0


	//----- nvinfo : EIATTR_COOP_GROUP_MASK_REGIDS
	.align		4
.L_765:
        /*0334*/ 	.byte	0x04, 0x29
        /*0336*/ 	.short	(.L_767 - .L_766)


	//   ....[0]....
.L_766:
        /*0338*/ 	.word	0xffffffff


	//   ....[1]....
        /*033c*/ 	.word	0xffffffff


	//   ....[2]....
        /*0340*/ 	.word	0xffffffff


	//   ....[3]....
        /*0344*/ 	.word	0xffffffff


	//   ....[4]....
        /*0348*/ 	.word	0xffffffff


	//   ....[5]....
        /*034c*/ 	.word	0xffffffff


	//   ....[6]....
        /*0350*/ 	.word	0xffffffff


	//   ....[7]....
        /*0354*/ 	.word	0xffffffff


	//   ....[8]....
        /*0358*/ 	.word	0xffffffff


	//   ....[9]....
        /*035c*/ 	.word	0xffffffff


	//   ....[10]....
        /*0360*/ 	.word	0xffffffff


	//   ....[11]....
        /*0364*/ 	.word	0xffffffff


	//   ....[12]....
        /*0368*/ 	.word	0xffffffff


	//   ....[13]....
        /*036c*/ 	.word	0xffffffff


	//   ....[14]....
        /*0370*/ 	.word	0xffffffff


	//   ....[15]....
        /*0374*/ 	.word	0xffffffff


	//   ....[16]....
        /*0378*/ 	.word	0xffffffff


	//   ....[17]....
        /*037c*/ 	.word	0xffffffff


	//   ....[18]....
        /*0380*/ 	.word	0xffffffff


	//   ....[19]....
        /*0384*/ 	.word	0xffffffff


	//   ....[20]....
        /*0388*/ 	.word	0xffffffff


	//   ....[21]....
        /*038c*/ 	.word	0xffffffff


	//   ....[22]....
        /*0390*/ 	.word	0xffffffff


	//   ....[23]....
        /*0394*/ 	.word	0xffffffff


	//   ....[24]....
        /*0398*/ 	.word	0xffffffff


	//   ....[25]....
        /*039c*/ 	.word	0xffffffff


	//   ....[26]....
        /*03a0*/ 	.word	0xffffffff


	//   ....[27]....
        /*03a4*/ 	.word	0xffffffff


	//   ....[28]....
        /*03a8*/ 	.word	0xffffffff


	//   ....[29]....
        /*03ac*/ 	.word	0xffffffff


	//   ....[30]....
        /*03b0*/ 	.word	0xffffffff


	//   ....[31]....
        /*03b4*/ 	.word	0xffffffff


	//   ....[32]....
        /*03b8*/ 	.word	0xffffffff


	//   ....[33]....
        /*03bc*/ 	.word	0xffffffff


	//   ....[34]....
        /*03c0*/ 	.word	0xffffffff


	//   ....[35]....
        /*03c4*/ 	.word	0xffffffff


	//   ....[36]....
        /*03c8*/ 	.word	0xffffffff


	//   ....[37]....
        /*03cc*/ 	.word	0xffffffff


	//   ....[38]....
        /*03d0*/ 	.word	0xffffffff


	//   ....[39]....
        /*03d4*/ 	.word	0xffffffff


	//   ....[40]....
        /*03d8*/ 	.word	0xffffffff


	//   ....[41]....
        /*03dc*/ 	.word	0xffffffff


	//   ....[42]....
        /*03e0*/ 	.word	0xffffffff


	//   ....[43]....
        /*03e4*/ 	.word	0xffffffff


	//   ....[44]....
        /*03e8*/ 	.word	0xffffffff


	//   ....[45]....
        /*03ec*/ 	.word	0xffffffff


	//   ....[46]....
        /*03f0*/ 	.word	0xffffffff


	//   ....[47]....
        /*03f4*/ 	.word	0xffffffff


	//   ....[48]....
        /*03f8*/ 	.word	0xffffffff


	//   ....[49]....
        /*03fc*/ 	.word	0xffffffff


	//   ....[50]....
        /*0400*/ 	.word	0xffffffff


	//   ....[51]....
        /*0404*/ 	.word	0xffffffff


	//   ....[52]....
        /*0408*/ 	.word	0xffffffff


	//   ....[53]....
        /*040c*/ 	.word	0xffffffff


	//   ....[54]....
        /*0410*/ 	.word	0xffffffff


	//   ....[55]....
        /*0414*/ 	.word	0xffffffff


	//   ....[56]....
        /*0418*/ 	.word	0xffffffff


	//   ....[57]....
        /*041c*/ 	.word	0xffffffff


	//   ....[58]....
        /*0420*/ 	.word	0xffffffff


	//   ....[59]....
        /*0424*/ 	.word	0xffffffff


	//   ....[60]....
        /*0428*/ 	.word	0x0500000f


	//   ....[61]....
        /*042c*/ 	.word	0x0500000f


	//   ....[62]....
        /*0430*/ 	.word	0x0500000f


	//   ....[63]....
        /*0434*/ 	.word	0x0500000f


	//   ....[64]....
        /*0438*/ 	.word	0x0500000f


	//   ....[65]....
        /*043c*/ 	.word	0x0500000f


	//   ....[66]....
        /*0440*/ 	.word	0x0500000f


	//   ....[67]....
        /*0444*/ 	.word	0x0500000f


	//   ....[68]....
        /*0448*/ 	.word	0x0500000f


	//   ....[69]....
        /*044c*/ 	.word	0x0500000f


	//   ....[70]....
        /*0450*/ 	.word	0x0500000f


	//   ....[71]....
        /*0454*/ 	.word	0x0500000f


	//   ....[72]....
        /*0458*/ 	.word	0x0500000f


	//   ....[73]....
        /*045c*/ 	.word	0x0500000f


	//   ....[74]....
        /*0460*/ 	.word	0x0500000f


	//   ....[75]....
        /*0464*/ 	.word	0x0500000f


	//   ....[76]....
        /*0468*/ 	.word	0x0500000f


	//   ....[77]....
        /*046c*/ 	.word	0x0500000f


	//   ....[78]....
        /*0470*/ 	.word	0x0500000f


	//   ....[79]....
        /*0474*/ 	.word	0x0500000f


	//   ....[80]....
        /*0478*/ 	.word	0x0500000f


	//   ....[81]....
        /*047c*/ 	.word	0x0500000f


	//   ....[82]....
        /*0480*/ 	.word	0x0500000f


	//   ....[83]....
        /*0484*/ 	.word	0x0500000f


	//   ....[84]....
        /*0488*/ 	.word	0x0500000f


	//   ....[85]....
        /*048c*/ 	.word	0x0500000f


	//   ....[86]....
        /*0490*/ 	.word	0x0500000f


	//   ....[87]....
        /*0494*/ 	.word	0x0500000f


	//----- nvinfo : EIATTR_COOP_GROUP_INSTR_OFFSETS
	.align		4
.L_767:
        /*0498*/ 	.byte	0x04, 0x28
        /*049a*/ 	.short	(.L_769 - .L_768)


	//   ....[0]....
.L_768:
        /*049c*/ 	.word	0x00000060


	//   ....[1]....
        /*04a0*/ 	.word	0x00000200


	//   ....[2]....
        /*04a4*/ 	.word	0x00000240


	//   ....[3]....
        /*04a8*/ 	.word	0x00000450


	//   ....[4]....
        /*04ac*/ 	.word	0x000005b0


	//   ....[5]....
        /*04b0*/ 	.word	0x000006d0


	//   ....[6]....
        /*04b4*/ 	.word	0x00000830


	//   ....[7]....
        /*04b8*/ 	.word	0x00004610


	//   ....[8]....
        /*04bc*/ 	.word	0x00005f30


	//   ....[9]....
        /*04c0*/ 	.word	0x00008b20


	//   ....[10]....
        /*04c4*/ 	.word	0x0000a9a0


	//   ....[11]....
        /*04c8*/ 	.word	0x0000aa40


	//   ....[12]....
        /*04cc*/ 	.word	0x0000ac70


	//   ....[13]....
        /*04d0*/ 	.word	0x0000ad00


	//   ....[14]....
        /*04d4*/ 	.word	0x0000b5f0


	//   ....[15]....
        /*04d8*/ 	.word	0x0000c630


	//   ....[16]....
        /*04dc*/ 	.word	0x0000d7f0


	//   ....[17]....
        /*04e0*/ 	.word	0x0000d8c0


	//   ....[18]....
        /*04e4*/ 	.word	0x0000dbc0


	//   ....[19]....
        /*04e8*/ 	.word	0x0000dd80


	//   ....[20]....
        /*04ec*/ 	.word	0x0000ed40


	//   ....[21]....
        /*04f0*/ 	.word	0x0000ed90


	//   ....[22]....
        /*04f4*/ 	.word	0x0000edc0


	//   ....[23]....
        /*04f8*/ 	.word	0x0000ee30


	//   ....[24]....
        /*04fc*/ 	.word	0x0000ee40


	//   ....[25]....
        /*0500*/ 	.word	0x00010820


	//   ....[26]....
        /*0504*/ 	.word	0x00011fa0


	//   ....[27]....
        /*0508*/ 	.word	0x00012130


	//   ....[28]....
        /*050c*/ 	.word	0x00012160


	//   ....[29]....
        /*0510*/ 	.word	0x000121a0


	//   ....[30]....
        /*0514*/ 	.word	0x00012200


	//   ....[31]....
        /*0518*/ 	.word	0x00012260


	//   ....[32]....
        /*051c*/ 	.word	0x000122a0


	//   ....[33]....
        /*0520*/ 	.word	0x00012450


	//   ....[34]....
        /*0524*/ 	.word	0x000124b0


	//   ....[35]....
        /*0528*/ 	.word	0x000124f0


	//   ....[36]....
        /*052c*/ 	.word	0x00012530


	//   ....[37]....
        /*0530*/ 	.word	0x00012560


	//   ....[38]....
        /*0534*/ 	.word	0x00012590


	//   ....[39]....
        /*0538*/ 	.word	0x00012620


	//   ....[40]....
        /*053c*/ 	.word	0x00012650


	//   ....[41]....
        /*0540*/ 	.word	0x000126e0


	//   ....[42]....
        /*0544*/ 	.word	0x00017430


	//   ....[43]....
        /*0548*/ 	.word	0x00017440


	//   ....[44]....
        /*054c*/ 	.word	0x00017550


	//   ....[45]....
        /*0550*/ 	.word	0x000175b0


	//   ....[46]....
        /*0554*/ 	.word	0x000175f0


	//   ....[47]....
        /*0558*/ 	.word	0x00017630


	//   ....[48]....
        /*055c*/ 	.word	0x00017660


	//   ....[49]....
        /*0560*/ 	.word	0x00017690


	//   ....[50]....
        /*0564*/ 	.word	0x00017820


	//   ....[51]....
        /*0568*/ 	.word	0x00017880


	//   ....[52]....
        /*056c*/ 	.word	0x000178c0


	//   ....[53]....
        /*0570*/ 	.word	0x00017900


	//   ....[54]....
        /*0574*/ 	.word	0x00017930


	//   ....[55]....
        /*0578*/ 	.word	0x00017960


	//   ....[56]....
        /*057c*/ 	.word	0x00017a20


	//   ....[57]....
        /*0580*/ 	.word	0x00017a40


	//   ....[58]....
        /*0584*/ 	.word	0x00017ab0


	//   ....[59]....
        /*0588*/ 	.word	0x00017ee0


	//   ....[60]....
        /*058c*/ 	.word	0x00018320


	//   ....[61]....
        /*0590*/ 	.word	0x000183c0


	//   ....[62]....
        /*0594*/ 	.word	0x00018460


	//   ....[63]....
        /*0598*/ 	.word	0x00018500


	//   ....[64]....
        /*059c*/ 	.word	0x000185f0


	//   ....[65]....
        /*05a0*/ 	.word	0x00018690


	//   ....[66]....
        /*05a4*/ 	.word	0x00018730


	//   ....[67]....
        /*05a8*/ 	.word	0x000187d0


	//   ....[68]....
        /*05ac*/ 	.word	0x00018a80


	//   ....[69]....
        /*05b0*/ 	.word	0x00018d60


	//   ....[70]....
        /*05b4*/ 	.word	0x00019180


	//   ....[71]....
        /*05b8*/ 	.word	0x00019210


	//   ....[72]....
        /*05bc*/ 	.word	0x000192b0


	//   ....[73]....
        /*05c0*/ 	.word	0x00019360


	//   ....[74]....
        /*05c4*/ 	.word	0x000193e0


	//   ....[75]....
        /*05c8*/ 	.word	0x00019460


	//   ....[76]....
        /*05cc*/ 	.word	0x000194e0


	//   ....[77]....
        /*05d0*/ 	.word	0x00019560


	//   ....[78]....
        /*05d4*/ 	.word	0x000195f0


	//   ....[79]....
        /*05d8*/ 	.word	0x000196b0


	//   ....[80]....
        /*05dc*/ 	.word	0x00019730


	//   ....[81]....
        /*05e0*/ 	.word	0x000197b0


	//   ....[82]....
        /*05e4*/ 	.word	0x00019830


	//   ....[83]....
        /*05e8*/ 	.word	0x000198b0


	//   ....[84]....
        /*05ec*/ 	.word	0x00019920


	//   ....[85]....
        /*05f0*/ 	.word	0x000199c0


	//   ....[86]....
        /*05f4*/ 	.word	0x00019a50


	//   ....[87]....
        /*05f8*/ 	.word	0x00019b70


	//----- nvinfo : EIATTR_REG_RECONFIG
	.align		4
.L_769:
        /*05fc*/ 	.byte	0x01, 0x54
	.zero		2


	//----- nvinfo : EIATTR_SYSCALL_OFFSETS
	.align		4
        /*0600*/ 	.byte	0x04, 0x46
        /*0602*/ 	.short	(.L_771 - .L_770)


	//   ....[0]....
.L_770:
        /*0604*/ 	.word	0x000018a0


	//   ....[1]....
        /*0608*/ 	.word	0x000019f0


	//   ....[2]....
        /*060c*/ 	.word	0x000060e0


	//   ....[3]....
        /*0610*/ 	.word	0x00006590


	//   ....[4]....
        /*0614*/ 	.word	0x00014270


	//   ....[5]....
        /*0618*/ 	.word	0x000143b0


	//   ....[6]....
        /*061c*/ 	.word	0x000144b0


	//----- nvinfo : EIATTR_MBARRIER_INSTR_OFFSETS
	.align		4
.L_771:
        /*0620*/ 	.byte	0x04, 0x39
        /*0622*/ 	.short	(.L_773 - .L_772)


	//   ....[0]....
.L_772:
        /*0624*/ 	.word	0x00000330
        /*0628*/ 	.word	0x000000ff
        /*062c*/ 	.word	0x00038800
        /*0630*/ 	.short	0x0100
        /*0632*/ 	.byte	0x08
	.zero		1


	//   ....[1]....
        /*0634*/ 	.word	0x00000340
        /*0638*/ 	.word	0x000000ff
        /*063c*/ 	.word	0x00038810
        /*0640*/ 	.short	0x0100
        /*0642*/ 	.byte	0x08
	.zero		1


	//   ....[2]....
        /*0644*/ 	.word	0x00000350
        /*0648*/ 	.word	0x000000ff
        /*064c*/ 	.word	0x00038820
        /*0650*/ 	.short	0x0100
        /*0652*/ 	.byte	0x08
	.zero		1


	//   ....[3]....
        /*0654*/ 	.word	0x00000400
        /*0658*/ 	.word	0x000000ff
        /*065c*/ 	.word	0x00038830
        /*0660*/ 	.short	0x0100
        /*0662*/ 	.byte	0x06
	.zero		1


	//   ....[4]....
        /*0664*/ 	.word	0x00000410
        /*0668*/ 	.word	0x000000ff
        /*066c*/ 	.word	0x00038840
        /*0670*/ 	.short	0x0100
        /*0672*/ 	.byte	0x06
	.zero		1


	//   ....[5]....
        /*0674*/ 	.word	0x00000420
        /*0678*/ 	.word	0x000000ff
        /*067c*/ 	.word	0x00038838
        /*0680*/ 	.short	0x0100
        /*0682*/ 	.byte	0x06
	.zero		1


	//   ....[6]....
        /*0684*/ 	.word	0x00000430
        /*0688*/ 	.word	0x000000ff
        /*068c*/ 	.word	0x00038848
        /*0690*/ 	.short	0x0100
        /*0692*/ 	.byte	0x06
	.zero		1


	//   ....[7]....
        /*0694*/ 	.word	0x00000560
        /*0698*/ 	.word	0x000000ff
        /*069c*/ 	.word	0x00038850
        /*06a0*/ 	.short	0x0100
        /*06a2*/ 	.byte	0x08
	.zero		1


	//   ....[8]....
        /*06a4*/ 	.word	0x00000570
        /*06a8*/ 	.word	0x000000ff
        /*06ac*/ 	.word	0x00038860
        /*06b0*/ 	.short	0x0100
        /*06b2*/ 	.byte	0x08
	.zero		1


	//   ....[9]....
        /*06b4*/ 	.word	0x00000580
        /*06b8*/ 	.word	0x000000ff
        /*06bc*/ 	.word	0x00038858
        /*06c0*/ 	.short	0x0100
        /*06c2*/ 	.byte	0x08
	.zero		1


	//   ....[10]....
        /*06c4*/ 	.word	0x00000590
        /*06c8*/ 	.word	0x000000ff
        /*06cc*/ 	.word	0x00038868
        /*06d0*/ 	.short	0x0100
        /*06d2*/ 	.byte	0x08
	.zero		1


	//   ....[11]....
        /*06d4*/ 	.word	0x00000680
        /*06d8*/ 	.word	0x000000ff
        /*06dc*/ 	.word	0x00038870
        /*06e0*/ 	.short	0x0100
        /*06e2*/ 	.byte	0x06
	.zero		1


	//   ....[12]....
        /*06e4*/ 	.word	0x00000690
        /*06e8*/ 	.word	0x000000ff
        /*06ec*/ 	.word	0x00038880
        /*06f0*/ 	.short	0x0100
        /*06f2*/ 	.byte	0x06
	.zero		1


	//   ....[13]....
        /*06f4*/ 	.word	0x000006a0
        /*06f8*/ 	.word	0x000000ff
        /*06fc*/ 	.word	0x00038878
        /*0700*/ 	.short	0x0100
        /*0702*/ 	.byte	0x06
	.zero		1


	//   ....[14]....
        /*0704*/ 	.word	0x000006b0
        /*0708*/ 	.word	0x000000ff
        /*070c*/ 	.word	0x00038888
        /*0710*/ 	.short	0x0100
        /*0712*/ 	.byte	0x06
	.zero		1


	//   ....[15]....
        /*0714*/ 	.word	0x000007e0
        /*0718*/ 	.word	0x000000ff
        /*071c*/ 	.word	0x00038890
        /*0720*/ 	.short	0x0100
        /*0722*/ 	.byte	0x08
	.zero		1


	//   ....[16]....
        /*0724*/ 	.word	0x000007f0
        /*0728*/ 	.word	0x000000ff
        /*072c*/ 	.word	0x000388a0
        /*0730*/ 	.short	0x0100
        /*0732*/ 	.byte	0x08
	.zero		1


	//   ....[17]....
        /*0734*/ 	.word	0x00000800
        /*0738*/ 	.word	0x000000ff
        /*073c*/ 	.word	0x00038898
        /*0740*/ 	.short	0x0100
        /*0742*/ 	.byte	0x08
	.zero		1


	//   ....[18]....
        /*0744*/ 	.word	0x00000810
        /*0748*/ 	.word	0x000000ff
        /*074c*/ 	.word	0x000388a8
        /*0750*/ 	.short	0x0100
        /*0752*/ 	.byte	0x08
	.zero		1


	//   ....[19]....
        /*0754*/ 	.word	0x00000940
        /*0758*/ 	.word	0x000000ff
        /*075c*/ 	.word	0x000388b0
        /*0760*/ 	.short	0x0100
        /*0762*/ 	.byte	0x08
	.zero		1


	//   ....[20]....
        /*0764*/ 	.word	0x00000950
        /*0768*/ 	.word	0x000000ff
        /*076c*/ 	.word	0x000388c0
        /*0770*/ 	.short	0x0100
        /*0772*/ 	.byte	0x08
	.zero		1


	//   ....[21]....
        /*0774*/ 	.word	0x00000960
        /*0778*/ 	.word	0x000000ff
        /*077c*/ 	.word	0x000388b8
        /*0780*/ 	.short	0x0100
        /*0782*/ 	.byte	0x08
	.zero		1


	//   ....[22]....
        /*0784*/ 	.word	0x00000970
        /*0788*/ 	.word	0x000000ff
        /*078c*/ 	.word	0x000388c8
        /*0790*/ 	.short	0x0100
        /*0792*/ 	.byte	0x08
	.zero		1


	//   ....[23]....
        /*0794*/ 	.word	0x00002620
        /*0798*/ 	.word	0x00000048
        /*079c*/ 	.word	0x00038890
        /*07a0*/ 	.short	0x010a
        /*07a2*/ 	.byte	0x3f
	.zero		1


	//   ....[24]....
        /*07a4*/ 	.word	0x00002fd0
        /*07a8*/ 	.word	0x00000048
        /*07ac*/ 	.word	0x00038890
        /*07b0*/ 	.short	0x010a
        /*07b2*/ 	.byte	0x3f
	.zero		1


	//   ....[25]....
        /*07b4*/ 	.word	0x00003840
        /*07b8*/ 	.word	0x00000048
        /*07bc*/ 	.word	0x00038890
        /*07c0*/ 	.short	0x010a
        /*07c2*/ 	.byte	0x3f
	.zero		1


	//   ....[26]....
        /*07c4*/ 	.word	0x00003a40
        /*07c8*/ 	.word	0x00000004
        /*07cc*/ 	.word	0x00000000
        /*07d0*/ 	.short	0x0101
        /*07d2*/ 	.byte	0x3f
	.zero		1


	//   ....[27]....
        /*07d4*/ 	.word	0x00003a80
        /*07d8*/ 	.word	0x00000048
        /*07dc*/ 	.word	0x000388b0
        /*07e0*/ 	.short	0x010a
        /*07e2*/ 	.byte	0x3f
	.zero		1


	//   ....[28]....
        /*07e4*/ 	.word	0x000040d0
        /*07e8*/ 	.word	0x00000048
        /*07ec*/ 	.word	0x00000000
        /*07f0*/ 	.short	0x0101
        /*07f2*/ 	.byte	0x3f
	.zero		1


	//   ....[29]....
        /*07f4*/ 	.word	0x00004a60
        /*07f8*/ 	.word	0x00000000
        /*07fc*/ 	.word	0x00000000
        /*0800*/ 	.short	0x0101
        /*0802*/ 	.byte	0x3f
	.zero		1


	//   ....[30]....
        /*0804*/ 	.word	0x000055e0
        /*0808*/ 	.word	0x00000000
        /*080c*/ 	.word	0x00000000
        /*0810*/ 	.short	0x0101
        /*0812*/ 	.byte	0x3f
	.zero		1


	//   ....[31]....
        /*0814*/ 	.word	0x00006170
        /*0818*/ 	.word	0x00000002
        /*081c*/ 	.word	0x00038800
        /*0820*/ 	.short	0x010a
        /*0822*/ 	.byte	0x3f
	.zero		1


	//   ....[32]....
        /*0824*/ 	.word	0x000061c0
        /*0828*/ 	.word	0x00000002
        /*082c*/ 	.word	0x00038800
        /*0830*/ 	.short	0x010a
        /*0832*/ 	.byte	0x3f
	.zero		1


	//   ....[33]....
        /*0834*/ 	.word	0x00006840
        /*0838*/ 	.word	0x00000002
        /*083c*/ 	.word	0x00038800
        /*0840*/ 	.short	0x010a
        /*0842*/ 	.byte	0x3f
	.zero		1


	//   ....[34]....
        /*0844*/ 	.word	0x000076b0
        /*0848*/ 	.word	0x00000002
        /*084c*/ 	.word	0x00038800
        /*0850*/ 	.short	0x010a
        /*0852*/ 	.byte	0x3f
	.zero		1


	//   ....[35]....
        /*0854*/ 	.word	0x00008420
        /*0858*/ 	.word	0x00000014
        /*085c*/ 	.word	0x00038830
        /*0860*/ 	.short	0x010a
        /*0862*/ 	.byte	0x3f
	.zero		1


	//   ....[36]....
        /*0864*/ 	.word	0x000084d0
        /*0868*/ 	.word	0x00000014
        /*086c*/ 	.word	0x00038830
        /*0870*/ 	.short	0x010a
        /*0872*/ 	.byte	0x3f
	.zero		1


	//   ....[37]....
        /*0874*/ 	.word	0x000087e0
        /*0878*/ 	.word	0x00000002
        /*087c*/ 	.word	0x00038810
        /*0880*/ 	.short	0x010a
        /*0882*/ 	.byte	0x3f
	.zero		1


	//   ....[38]....
        /*0884*/ 	.word	0x00008830
        /*0888*/ 	.word	0x00000014
        /*088c*/ 	.word	0x00038850
        /*0890*/ 	.short	0x010a
        /*0892*/ 	.byte	0x3f
	.zero		1


	//   ....[39]....
        /*0894*/ 	.word	0x000088f0
        /*0898*/ 	.word	0x00000014
        /*089c*/ 	.word	0x00038850
        /*08a0*/ 	.short	0x010a
        /*08a2*/ 	.byte	0x3f
	.zero		1


	//   ....[40]....
        /*08a4*/ 	.word	0x0000af50
        /*08a8*/ 	.word	0x0000000d
        /*08ac*/ 	.word	0x00000000
        /*08b0*/ 	.short	0x0101
        /*08b2*/ 	.byte	0x3f
	.zero		1


	//   ....[41]....
        /*08b4*/ 	.word	0x0000b610
        /*08b8*/ 	.word	0x00000014
        /*08bc*/ 	.word	0x00000000
        /*08c0*/ 	.short	0x0101
        /*08c2*/ 	.byte	0x3f
	.zero		1


	//   ....[42]....
        /*08c4*/ 	.word	0x0000b730
        /*08c8*/ 	.word	0x0000000c
        /*08cc*/ 	.word	0x00038830
        /*08d0*/ 	.short	0x010a
        /*08d2*/ 	.byte	0x3f
	.zero		1


	//   ....[43]....
        /*08d4*/ 	.word	0x0000b7e0
        /*08d8*/ 	.word	0x0000000c
        /*08dc*/ 	.word	0x00038830
        /*08e0*/ 	.short	0x010a
        /*08e2*/ 	.byte	0x3f
	.zero		1


	//   ....[44]....
        /*08e4*/ 	.word	0x0000ba60
        /*08e8*/ 	.word	0x0000000c
        /*08ec*/ 	.word	0x00038850
        /*08f0*/ 	.short	0x010a
        /*08f2*/ 	.byte	0x3f
	.zero		1


	//   ....[45]....
        /*08f4*/ 	.word	0x0000bab0
        /*08f8*/ 	.word	0x0000000c
        /*08fc*/ 	.word	0x00038850
        /*0900*/ 	.short	0x010a
        /*0902*/ 	.byte	0x3f
	.zero		1


	//   ....[46]....
        /*0904*/ 	.word	0x0000e050
        /*0908*/ 	.word	0x0000009a
        /*090c*/ 	.word	0x00000000
        /*0910*/ 	.short	0x0101
        /*0912*/ 	.byte	0x3f
	.zero		1


	//   ....[47]....
        /*0914*/ 	.word	0x0000ed60
        /*0918*/ 	.word	0x0000000c
        /*091c*/ 	.word	0x00000000
        /*0920*/ 	.short	0x0101
        /*0922*/ 	.byte	0x3f
	.zero		1


	//   ....[48]....
        /*0924*/ 	.word	0x00011090
        /*0928*/ 	.word	0x00000000
        /*092c*/ 	.word	0x00000000
        /*0930*/ 	.short	0x0101
        /*0932*/ 	.byte	0x3f
	.zero		1


	//   ....[49]....
        /*0934*/ 	.word	0x00013110
        /*0938*/ 	.word	0x00000005
        /*093c*/ 	.word	0x00038820
        /*0940*/ 	.short	0x010a
        /*0942*/ 	.byte	0x3f
	.zero		1


	//   ....[50]....
        /*0944*/ 	.word	0x00013190
        /*0948*/ 	.word	0x00000006
        /*094c*/ 	.word	0x000388a0
        /*0950*/ 	.short	0x010a
        /*0952*/ 	.byte	0x3f
	.zero		1


	//   ....[51]....
        /*0954*/ 	.word	0x00013380
        /*0958*/ 	.word	0x00000006
        /*095c*/ 	.word	0x000388c0
        /*0960*/ 	.short	0x010a
        /*0962*/ 	.byte	0x3f
	.zero		1


	//   ....[52]....
        /*0964*/ 	.word	0x000138e0
        /*0968*/ 	.word	0x00000007
        /*096c*/ 	.word	0x000388a0
        /*0970*/ 	.short	0x010a
        /*0972*/ 	.byte	0x3f
	.zero		1


	//   ....[53]....
        /*0974*/ 	.word	0x00013ab0
        /*0978*/ 	.word	0x00000007
        /*097c*/ 	.word	0x000388c0
        /*0980*/ 	.short	0x010a
        /*0982*/ 	.byte	0x3f
	.zero		1


	//   ....[54]....
        /*0984*/ 	.word	0x00014a20
        /*0988*/ 	.word	0x00000009
        /*098c*/ 	.word	0x00038840
        /*0990*/ 	.short	0x010a
        /*0992*/ 	.byte	0x3f
	.zero		1


	//   ....[55]....
        /*0994*/ 	.word	0x00015210
        /*0998*/ 	.word	0x0000000b
        /*099c*/ 	.word	0x00038820
        /*09a0*/ 	.short	0x010a
        /*09a2*/ 	.byte	0x3f
	.zero		1


	//   ....[56]....
        /*09a4*/ 	.word	0x000152e0
        /*09a8*/ 	.word	0x00000005
        /*09ac*/ 	.word	0x00038860
        /*09b0*/ 	.short	0x010a
        /*09b2*/ 	.byte	0x3f
	.zero		1


	//   ....[57]....
        /*09b4*/ 	.word	0x00015aa0
        /*09b8*/ 	.word	0x00000002
        /*09bc*/ 	.word	0x00038840
        /*09c0*/ 	.short	0x010a
        /*09c2*/ 	.byte	0x3f
	.zero		1


	//   ....[58]....
        /*09c4*/ 	.word	0x00015cc0
        /*09c8*/ 	.word	0x00000002
        /*09cc*/ 	.word	0x00038860
        /*09d0*/ 	.short	0x010a
        /*09d2*/ 	.byte	0x3f
	.zero		1


	//   ....[59]....
        /*09d4*/ 	.word	0x00016370
        /*09d8*/ 	.word	0x00000002
        /*09dc*/ 	.word	0x00038840
        /*09e0*/ 	.short	0x010a
        /*09e2*/ 	.byte	0x3f
	.zero		1


	//   ....[60]....
        /*09e4*/ 	.word	0x00016580
        /*09e8*/ 	.word	0x00000002
        /*09ec*/ 	.word	0x00038860
        /*09f0*/ 	.short	0x010a
        /*09f2*/ 	.byte	0x3f
	.zero		1


	//   ....[61]....
        /*09f4*/ 	.word	0x00016bb0
        /*09f8*/ 	.word	0x00000002
        /*09fc*/ 	.word	0x00038840
        /*0a00*/ 	.short	0x010a
        /*0a02*/ 	.byte	0x3f
	.zero		1


	//   ....[62]....
        /*0a04*/ 	.word	0x00016dd0
        /*0a08*/ 	.word	0x00000002
        /*0a0c*/ 	.word	0x00038860
        /*0a10*/ 	.short	0x010a
        /*0a12*/ 	.byte	0x3f
	.zero		1


	//   ....[63]....
        /*0a14*/ 	.word	0x00017e70
        /*0a18*/ 	.word	0x00000000
        /*0a1c*/ 	.word	0x00038820
        /*0a20*/ 	.short	0x010a
        /*0a22*/ 	.byte	0x3f
	.zero		1


	//   ....[64]....
        /*0a24*/ 	.word	0x00018010
        /*0a28*/ 	.word	0x00000006
        /*0a2c*/ 	.word	0x00000000
        /*0a30*/ 	.short	0x010a
        /*0a32*/ 	.byte	0x3f
	.zero		1


	//   ....[65]....
        /*0a34*/ 	.word	0x00018080
        /*0a38*/ 	.word	0x00000007
        /*0a3c*/ 	.word	0x00000000
        /*0a40*/ 	.short	0x010a
        /*0a42*/ 	.byte	0x3f
	.zero		1


	//   ....[66]....
        /*0a44*/ 	.word	0x000180f0
        /*0a48*/ 	.word	0x00000004
        /*0a4c*/ 	.word	0x00000000
        /*0a50*/ 	.short	0x010a
        /*0a52*/ 	.byte	0x3f
	.zero		1


	//   ....[67]....
        /*0a54*/ 	.word	0x00018120
        /*0a58*/ 	.word	0x00000003
        /*0a5c*/ 	.word	0x00000000
        /*0a60*/ 	.short	0x010a
        /*0a62*/ 	.byte	0x3f
	.zero		1


	//   ....[68]....
        /*0a64*/ 	.word	0x00018180
        /*0a68*/ 	.word	0x00000048
        /*0a6c*/ 	.word	0x00038890
        /*0a70*/ 	.short	0x010a
        /*0a72*/ 	.byte	0x3f
	.zero		1


	//   ....[69]....
        /*0a74*/ 	.word	0x000181d0
        /*0a78*/ 	.word	0x00000048
        /*0a7c*/ 	.word	0x00038890
        /*0a80*/ 	.short	0x010a
        /*0a82*/ 	.byte	0x3f
	.zero		1


	//   ....[70]....
        /*0a84*/ 	.word	0x00018220
        /*0a88*/ 	.word	0x00000048
        /*0a8c*/ 	.word	0x00038890
        /*0a90*/ 	.short	0x010a
        /*0a92*/ 	.byte	0x3f
	.zero		1


	//   ....[71]....
        /*0a94*/ 	.word	0x00018270
        /*0a98*/ 	.word	0x00000048
        /*0a9c*/ 	.word	0x000388b0
        /*0aa0*/ 	.short	0x010a
        /*0aa2*/ 	.byte	0x3f
	.zero		1


	//   ....[72]....
        /*0aa4*/ 	.word	0x00018540
        /*0aa8*/ 	.word	0x00000002
        /*0aac*/ 	.word	0x00038800
        /*0ab0*/ 	.short	0x010a
        /*0ab2*/ 	.byte	0x3f
	.zero		1


	//   ....[73]....
        /*0ab4*/ 	.word	0x00018810
        /*0ab8*/ 	.word	0x00000002
        /*0abc*/ 	.word	0x00038800
        /*0ac0*/ 	.short	0x010a
        /*0ac2*/ 	.byte	0x3f
	.zero		1


	//   ....[74]....
        /*0ac4*/ 	.word	0x00018860
        /*0ac8*/ 	.word	0x00000014
        /*0acc*/ 	.word	0x00038830
        /*0ad0*/ 	.short	0x010a
        /*0ad2*/ 	.byte	0x3f
	.zero		1


	//   ....[75]....
        /*0ad4*/ 	.word	0x000188b0
        /*0ad8*/ 	.word	0x00000002
        /*0adc*/ 	.word	0x00038810
        /*0ae0*/ 	.short	0x010a
        /*0ae2*/ 	.byte	0x3f
	.zero		1


	//   ....[76]....
        /*0ae4*/ 	.word	0x00018900
        /*0ae8*/ 	.word	0x00000014
        /*0aec*/ 	.word	0x00038850
        /*0af0*/ 	.short	0x010a
        /*0af2*/ 	.byte	0x3f
	.zero		1


	//   ....[77]....
        /*0af4*/ 	.word	0x00018950
        /*0af8*/ 	.word	0x0000000c
        /*0afc*/ 	.word	0x00038830
        /*0b00*/ 	.short	0x010a
        /*0b02*/ 	.byte	0x3f
	.zero		1


	//   ....[78]....
        /*0b04*/ 	.word	0x000189a0
        /*0b08*/ 	.word	0x0000000c
        /*0b0c*/ 	.word	0x00038850
        /*0b10*/ 	.short	0x010a
        /*0b12*/ 	.byte	0x3f
	.zero		1


	//   ....[79]....
        /*0b14*/ 	.word	0x00018b40
        /*0b18*/ 	.word	0x00000005
        /*0b1c*/ 	.word	0x00038820
        /*0b20*/ 	.short	0x010a
        /*0b22*/ 	.byte	0x3f
	.zero		1


	//   ....[80]....
        /*0b24*/ 	.word	0x00018b90
        /*0b28*/ 	.word	0x00000006
        /*0b2c*/ 	.word	0x000388a0
        /*0b30*/ 	.short	0x010a
        /*0b32*/ 	.byte	0x3f
	.zero		1


	//   ....[81]....
        /*0b34*/ 	.word	0x00018be0
        /*0b38*/ 	.word	0x00000006
        /*0b3c*/ 	.word	0x000388c0
        /*0b40*/ 	.short	0x010a
        /*0b42*/ 	.byte	0x3f
	.zero		1


	//   ....[82]....
        /*0b44*/ 	.word	0x00018c30
        /*0b48*/ 	.word	0x00000007
        /*0b4c*/ 	.word	0x000388a0
        /*0b50*/ 	.short	0x010a
        /*0b52*/ 	.byte	0x3f
	.zero		1


	//   ....[83]....
        /*0b54*/ 	.word	0x00018c80
        /*0b58*/ 	.word	0x00000007
        /*0b5c*/ 	.word	0x000388c0
        /*0b60*/ 	.short	0x010a
        /*0b62*/ 	.byte	0x3f
	.zero		1


	//   ....[84]....
        /*0b64*/ 	.word	0x00018e20
        /*0b68*/ 	.word	0x00000009
        /*0b6c*/ 	.word	0x00038840
        /*0b70*/ 	.short	0x010a
        /*0b72*/ 	.byte	0x3f
	.zero		1


	//   ....[85]....
        /*0b74*/ 	.word	0x00018ea0
        /*0b78*/ 	.word	0x00000009
        /*0b7c*/ 	.word	0x00038820
        /*0b80*/ 	.short	0x010a
        /*0b82*/ 	.byte	0x3f
	.zero		1


	//   ....[86]....
        /*0b84*/ 	.word	0x00018ef0
        /*0b88*/ 	.word	0x00000005
        /*0b8c*/ 	.word	0x00038860
        /*0b90*/ 	.short	0x010a
        /*0b92*/ 	.byte	0x3f
	.zero		1


	//   ....[87]....
        /*0b94*/ 	.word	0x00018f40
        /*0b98*/ 	.word	0x00000002
        /*0b9c*/ 	.word	0x00038840
        /*0ba0*/ 	.short	0x010a
        /*0ba2*/ 	.byte	0x3f
	.zero		1


	//   ....[88]....
        /*0ba4*/ 	.word	0x00018f90
        /*0ba8*/ 	.word	0x00000002
        /*0bac*/ 	.word	0x00038860
        /*0bb0*/ 	.short	0x010a
        /*0bb2*/ 	.byte	0x3f
	.zero		1


	//   ....[89]....
        /*0bb4*/ 	.word	0x00018fe0
        /*0bb8*/ 	.word	0x00000002
        /*0bbc*/ 	.word	0x00038840
        /*0bc0*/ 	.short	0x010a
        /*0bc2*/ 	.byte	0x3f
	.zero		1


	//   ....[90]....
        /*0bc4*/ 	.word	0x00019030
        /*0bc8*/ 	.word	0x00000002
        /*0bcc*/ 	.word	0x00038860
        /*0bd0*/ 	.short	0x010a
        /*0bd2*/ 	.byte	0x3f
	.zero		1


	//   ....[91]....
        /*0bd4*/ 	.word	0x00019080
        /*0bd8*/ 	.word	0x00000002
        /*0bdc*/ 	.word	0x00038840
        /*0be0*/ 	.short	0x010a
        /*0be2*/ 	.byte	0x3f
	.zero		1


	//   ....[92]....
        /*0be4*/ 	.word	0x000190d0
        /*0be8*/ 	.word	0x00000002
        /*0bec*/ 	.word	0x00038860
        /*0bf0*/ 	.short	0x010a
        /*0bf2*/ 	.byte	0x3f
	.zero		1


	//   ....[93]....
        /*0bf4*/ 	.word	0x00019a90
        /*0bf8*/ 	.word	0x00000000
        /*0bfc*/ 	.word	0x00038820
        /*0c00*/ 	.short	0x010a
        /*0c02*/ 	.byte	0x3f
	.zero		1


	//   ....[94]....
        /*0c04*/ 	.word	0x00019c30
        /*0c08*/ 	.word	0x00000006
        /*0c0c*/ 	.word	0x00000000
        /*0c10*/ 	.short	0x010a
        /*0c12*/ 	.byte	0x3f
	.zero		1


	//   ....[95]....
        /*0c14*/ 	.word	0x00019c80
        /*0c18*/ 	.word	0x00000007
        /*0c1c*/ 	.word	0x00000000
        /*0c20*/ 	.short	0x010a
        /*0c22*/ 	.byte	0x3f
	.zero		1


	//   ....[96]....
        /*0c24*/ 	.word	0x00019cd0
        /*0c28*/ 	.word	0x00000004
        /*0c2c*/ 	.word	0x00000000
        /*0c30*/ 	.short	0x010a
        /*0c32*/ 	.byte	0x3f
	.zero		1


	//----- nvinfo : EIATTR_NUM_MBARRIERS
	.align		4
.L_773:
        /*0c34*/ 	.byte	0x03, 0x38
        /*0c36*/ 	.short	0x0017


	//----- nvinfo : EIATTR_EXIT_INSTR_OFFSETS
	.align		4
        /*0c38*/ 	.byte	0x04, 0x1c
        /*0c3a*/ 	.short	(.L_775 - .L_774)


	//   ....[0]....
.L_774:
        /*0c3c*/ 	.word	0x00018170


	//----- nvinfo : EIATTR_MAX_THREADS
	.align		4
.L_775:
        /*0c40*/ 	.byte	0x04, 0x05
        /*0c42*/ 	.short	(.L_777 - .L_776)
.L_776:
        /*0c44*/ 	.word	0x00000180
        /*0c48*/ 	.word	0x00000001
        /*0c4c*/ 	.word	0x00000001


	//----- nvinfo : EIATTR_CRS_STACK_SIZE
	.align		4
.L_777:
        /*0c50*/ 	.byte	0x04, 0x1e
        /*0c52*/ 	.short	(.L_779 - .L_778)
.L_778:
        /*0c54*/ 	.word	0x00000000


	//----- nvinfo : EIATTR_CBANK_PARAM_SIZE
	.align		4
.L_779:
        /*0c58*/ 	.byte	0x03, 0x19
        /*0c5a*/ 	.short	0x0b70


	//----- nvinfo : EIATTR_PARAM_CBANK
	.align		4
        /*0c5c*/ 	.byte	0x04, 0x0a
        /*0c5e*/ 	.short	(.L_781 - .L_780)
	.align		4
.L_780:
        /*0c60*/ 	.word	index@(.nv.constant0._ZN7cutlass13device_kernelIN5flash11enable_sm90INS1_16FlashAttnFwdSm90INS1_25CollectiveMainloopFwdSm90ILi2EN4cute5tupleIJNS5_1CILi1EEES8_S8_EEENS6_IJNS7_ILi64EEESA_SA_EEELi512ENS_6half_tEfNS_4arch4Sm90ELb0ELb0ELb1ELb1ELb0ELb1ELb1ELb0ELb0ELb0ELb0ELb0EEENS1_21CollectiveEpilogueFwdINS6_IJSA_NS7_ILi512EEESA_EEES9_SC_SE_Li256ELb1ELb0ELb0ELb0EEENS1_36VarlenDynamicPersistentTileSchedulerILi64ELi64ELi256ELi32ELb0ELb0ELb1ELb0ELb1ELb1EEEEEEEEEvNT_6ParamsE)
        /*0c64*/ 	.short	0x0210
        /*0c66*/ 	.short	0x0b70


	//----- nvinfo : EIATTR_SW_WAR
	.align		4
.L_781:
        /*0c68*/ 	.byte	0x04, 0x36
        /*0c6a*/ 	.short	(.L_783 - .L_782)
.L_782:
        /*0c6c*/ 	.word	0x00000008
.L_783:


//--------------------- .nv.info._ZN7cutlass13device_kernelIN5flash11enable_sm90INS1_16FlashAttnFwdSm90INS1_25CollectiveMainloopFwdSm90ILi2EN4cute5tupleIJNS5_1CILi1EEES8_S8_EEENS6_IJNS7_ILi64EEESA_SA_EEELi512ENS_6half_tEfNS_4arch4Sm90ELb0ELb1ELb1ELb0ELb0ELb0ELb0ELb0ELb0ELb0ELb0ELb0EEENS1_21CollectiveEpilogueFwdINS6_IJSA_NS7_ILi512EEESA_EEES9_SC_SE_Li256ELb0ELb0ELb0ELb0EEENS1_30DynamicPersistentTileSchedulerILi256ELi32ELb0ELb0ELb1EEEEEEEEEvNT_6ParamsE --------------------------
	.section	.nv.info._ZN7cutlass13device_kernelIN5flash11enable_sm90INS1_16FlashAttnFwdSm90INS1_25CollectiveMainloopFwdSm90ILi2EN4cute5tupleIJNS5_1CILi1EEES8_S8_EEENS6_IJNS7_ILi64EEESA_SA_EEELi512ENS_6half_tEfNS_4arch4Sm90ELb0ELb1ELb1ELb0ELb0ELb0ELb0ELb0ELb0ELb0ELb0ELb0EEENS1_21CollectiveEpilogueFwdINS6_IJSA_NS7_ILi512EEESA_EEES9_SC_SE_Li256ELb0ELb0ELb0ELb0EEENS1_30DynamicPersistentTileSchedulerILi256ELi32ELb0ELb0ELb1EEEEEEEEEvNT_6ParamsE,"",@"SHT_CUDA_INFO"
	.sectionflags	@""
	.align	4


	//----- nvinfo : EIATTR_CUDA_API_VERSION
	.align		4
        /*0000*/ 	.byte	0x04, 0x37
        /*0002*/ 	.short	(.L_785 - .L_784)
.L_784:
        /*0004*/ 	.word	0x00000082


	//----- nvinfo : EIATTR_KPARAM_INFO
	.align		4
.L_785:
        /*0008*/ 	.byte	0x04, 0x17
        /*000a*/ 	.short	(.L_787 - .L_786)
.L_786:
        /*000c*/ 	.word	0x00000000
        /*0010*/ 	.short	0x0000
        /*0012*/ 	.short	0x0070
        /*0014*/ 	.byte	0x00, 0xf0, 0x01, 0x2e


	//----- nvinfo : EIATTR_SPARSE_MMA_MASK
	.align		4
.L_787:
        /*0018*/ 	.byte	0x03, 0x50
        /*001a*/ 	.short	0x0000


	//----- nvinfo : EIATTR_MAXREG_COUNT
	.align		4
        /*001c*/ 	.byte	0x03, 0x1b
        /*001e*/ 	.short	0x00a8


	//----- nvinfo : EIATTR_NUM_BARRIERS
	.align		4
        /*0020*/ 	.byte	0x02, 0x4c
        /*0022*/ 	.byte	0x10
	.zero		1


	//----- nvinfo : EIATTR_EXTERNS
	.align		4
        /*0024*/ 	.byte	0x04, 0x0f
        /*0026*/ 	.short	(.L_789 - .L_788)


	//   ....[0]....
	.align		4
.L_788:
        /*0028*/ 	.word	index@(__assertfail)


	//----- nvinfo : EIATTR_MERCURY_ISA_VERSION
	.align		4
.L_789:
        /*002c*/ 	.byte	0x03, 0x5f
        /*002e*/ 	.short	0x0101


	//----- nvinfo : EIATTR_INT_WARP_WIDE_INSTR_OFFSETS
	.align		4
        /*0030*/ 	.byte	0x04, 0x31
        /*0032*/ 	.short	(.L_791 - .L_790)


	//   ....[0]....
.L_790:
        /*0034*/ 	.word	0x00000180


	//   ....[1]....
        /*0038*/ 	.word	0x000001b0


	//   ....[2]....
        /*003c*/ 	.word	0x000001c0


	//   ....[3]....
        /*0040*/ 	.word	0x0000fa30


	//   ....[4]....
        /*0044*/ 	.word	0x0000fac0


	//   ....[5]....
        /*0048*/ 	.word	0x0000ffb0


	//   ....[6]....
        /*004c*/ 	.word	0x000120d0


	//   ....[7]....
        /*0050*/ 	.word	0x00012160


	//----- nvinfo : EIATTR_COOP_GROUP_MASK_REGIDS
	.align		4
.L_791:
        /*0054*/ 	.byte	0x04, 0x29
        /*0056*/ 	.short	(.L_793 - .L_792)


	//   ....[0]....
.L_792:
        /*0058*/ 	.word	0xffffffff


	//   ....[1]....
        /*005c*/ 	.word	0xffffffff


	//   ....[2]....
        /*0060*/ 	.word	0xffffffff


	//   ....[3]....
        /*0064*/ 	.word	0xffffffff


	//   ....[4]....
        /*0068*/ 	.word	0xffffffff


	//   ....[5]....
        /*006c*/ 	.word	0xffffffff


	//   ....[6]....
        /*0070*/ 	.word	0xffffffff


	//   ....[7]....
        /*0074*/ 	.word	0xffffffff


	//   ....[8]....
        /*0078*/ 	.word	0xffffffff


	//   ....[9]....
        /*007c*/ 	.word	0xffffffff


	//   ....[10]....
        /*0080*/ 	.word	0xffffffff


	//   ....[11]....
        /*0084*/ 	.word	0xffffffff


	//   ....[12]....
        /*0088*/ 	.word	0xffffffff


	//   ....[13]....
        /*008c*/ 	.word	0xffffffff


	//   ....[14]....
        /*0090*/ 	.word	0xffffffff


	//   ....[15]....
        /*0094*/ 	.word	0xffffffff


	//   ....[16]....
        /*0098*/ 	.word	0xffffffff


	//   ....[17]....
        /*009c*/ 	.word	0xffffffff


	//   ....[18]....
        /*00a0*/ 	.word	0xffffffff


	//   ....[19]....
        /*00a4*/ 	.word	0xffffffff


	//   ....[20]....
        /*00a8*/ 	.word	0xffffffff


	//   ....[21]....
        /*00ac*/ 	.word	0xffffffff


	//   ....[22]....
        /*00b0*/ 	.word	0xffffffff


	//   ....[23]....
        /*00b4*/ 	.word	0xffffffff


	//   ....[24]....
        /*00b8*/ 	.word	0xffffffff


	//   ....[25]....
        /*00bc*/ 	.word	0xffffffff


	//   ....[26]....
        /*00c0*/ 	.word	0xffffffff


	//   ....[27]....
        /*00c4*/ 	.word	0xffffffff


	//   ....[28]....
        /*00c8*/ 	.word	0xffffffff


	//   ....[29]....
        /*00cc*/ 	.word	0xffffffff


	//   ....[30]....
        /*00d0*/ 	.word	0xffffffff


	//   ....[31]....
        /*00d4*/ 	.word	0xffffffff


	//   ....[32]....
        /*00d8*/ 	.word	0xffffffff


	//   ....[33]....
        /*00dc*/ 	.word	0xffffffff


	//   ....[34]....
        /*00e0*/ 	.word	0xffffffff


	//   ....[35]....
        /*00e4*/ 	.word	0xffffffff


	//   ....[36]....
        /*00e8*/ 	.word	0xffffffff


	//   ....[37]....
        /*00ec*/ 	.word	0xffffffff


	//   ....[38]....
        /*00f0*/ 	.word	0x0500000f


	//   ....[39]....
        /*00f4*/ 	.word	0x0500000f


	//----- nvinfo : EIATTR_COOP_GROUP_INSTR_OFFSETS
	.align		4
.L_793:
        /*00f8*/ 	.byte	0x04, 0x28
        /*00fa*/ 	.short	(.L_795 - .L_794)


	//   ....[0]....
.L_794:
        /*00fc*/ 	.word	0x00000050


	//   ....[1]....
        /*0100*/ 	.word	0x00000190


	//   ....[2]....
        /*0104*/ 	.word	0x000001e0


	//   ....[3]....
        /*0108*/ 	.word	0x00000390


	//   ....[4]....
        /*010c*/ 	.word	0x000004f0


	//   ....[5]....
        /*0110*/ 	.word	0x00000610


	//   ....[6]....
        /*0114*/ 	.word	0x00000770


	//   ....[7]....
        /*0118*/ 	.word	0x00001a40


	//   ....[8]....
        /*011c*/ 	.word	0x00003a30


	//   ....[9]....
        /*0120*/ 	.word	0x00004f80


	//   ....[10]....
        /*0124*/ 	.word	0x00005090


	//   ....[11]....
        /*0128*/ 	.word	0x000054d0


	//   ....[12]....
        /*012c*/ 	.word	0x00005550


	//   ....[13]....
        /*0130*/ 	.word	0x00005d60


	//   ....[14]....
        /*0134*/ 	.word	0x00006ef0


	//   ....[15]....
        /*0138*/ 	.word	0x00006ff0


	//   ....[16]....
        /*013c*/ 	.word	0x00007370


	//   ....[17]....
        /*0140*/ 	.word	0x00007420


	//   ....[18]....
        /*0144*/ 	.word	0x000085d0


	//   ....[19]....
        /*0148*/ 	.word	0x00008f20


	//   ....[20]....
        /*014c*/ 	.word	0x00008f90


	//   ....[21]....
        /*0150*/ 	.word	0x00009290


	//   ....[22]....
        /*0154*/ 	.word	0x00009450


	//   ....[23]....
        /*0158*/ 	.word	0x0000a4c0


	//   ....[24]....
        /*015c*/ 	.word	0x0000b510


	//   ....[25]....
        /*0160*/ 	.word	0x0000b5e0


	//   ....[26]....
        /*0164*/ 	.word	0x0000b9b0


	//   ....[27]....
        /*0168*/ 	.word	0x0000ba60


	//   ....[28]....
        /*016c*/ 	.word	0x0000cbf0


	//   ....[29]....
        /*0170*/ 	.word	0x0000cc30


	//   ....[30]....
        /*0174*/ 	.word	0x0000cc70


	//   ....[31]....
        /*0178*/ 	.word	0x0000ccf0


	//   ....[32]....
        /*017c*/ 	.word	0x0000cd20


	//   ....[33]....
        /*0180*/ 	.word	0x0000d770


	//   ....[34]....
        /*0184*/ 	.word	0x0000e520


	//   ....[35]....
        /*0188*/ 	.word	0x0000f1a0


	//   ....[36]....
        /*018c*/ 	.word	0x000121e0


	//   ....[37]....
        /*0190*/ 	.word	0x00012390


	//   ....[38]....
        /*0194*/ 	.word	0x00012a40


	//   ....[39]....
        /*0198*/ 	.word	0x00012e20


	//----- nvinfo : EIATTR_REG_RECONFIG
	.align		4
.L_795:
        /*019c*/ 	.byte	0x01, 0x54
	.zero		2


	//----- nvinfo : EIATTR_SYSCALL_OFFSETS
	.align		4
        /*01a0*/ 	.byte	0x04, 0x46
        /*01a2*/ 	.short	(.L_797 - .L_796)


	//   ....[0]....
.L_796:
        /*01a4*/ 	.word	0x00003c00


	//   ....[1]....
        /*01a8*/ 	.word	0x0000fc50


	//   ....[2]....
        /*01ac*/ 	.word	0x0000fd90


	//   ....[3]....
        /*01b0*/ 	.word	0x0000fe90


	//----- nvinfo : EIATTR_MBARRIER_INSTR_OFFSETS
	.align		4
.L_797:
        /*01b4*/ 	.byte	0x04, 0x39
        /*01b6*/ 	.short	(.L_799 - .L_798)


	//   ....[0]....
.L_798:
        /*01b8*/ 	.word	0x00000280
        /*01bc*/ 	.word	0x000000ff
        /*01c0*/ 	.word	0x00028c00
        /*01c4*/ 	.short	0x0100
        /*01c6*/ 	.byte	0x06
	.zero		1


	//   ....[1]....
        /*01c8*/ 	.word	0x00000290
        /*01cc*/ 	.word	0x000000ff
        /*01d0*/ 	.word	0x00028c20
        /*01d4*/ 	.short	0x0100
        /*01d6*/ 	.byte	0x06
	.zero		1


	//   ....[2]....
        /*01d8*/ 	.word	0x00000340
        /*01dc*/ 	.word	0x000000ff
        /*01e0*/ 	.word	0x00028c30
        /*01e4*/ 	.short	0x0100
        /*01e6*/ 	.byte	0x06
	.zero		1


	//   ....[3]....
        /*01e8*/ 	.word	0x00000350
        /*01ec*/ 	.word	0x000000ff
        /*01f0*/ 	.word	0x00028c40
        /*01f4*/ 	.short	0x0100
        /*01f6*/ 	.byte	0x06
	.zero		1


	//   ....[4]....
        /*01f8*/ 	.word	0x00000360
        /*01fc*/ 	.word	0x000000ff
        /*0200*/ 	.word	0x00028c38
        /*0204*/ 	.short	0x0100
        /*0206*/ 	.byte	0x06
	.zero		1


	//   ....[5]....
        /*0208*/ 	.word	0x00000370
        /*020c*/ 	.word	0x000000ff
        /*0210*/ 	.word	0x00028c48
        /*0214*/ 	.short	0x0100
        /*0216*/ 	.byte	0x06
	.zero		1


	//   ....[6]....
        /*0218*/ 	.word	0x000004a0
        /*021c*/ 	.word	0x000000ff
        /*0220*/ 	.word	0x00028c50
        /*0224*/ 	.short	0x0100
        /*0226*/ 	.byte	0x08
	.zero		1


	//   ....[7]....
        /*0228*/ 	.word	0x000004b0
        /*022c*/ 	.word	0x000000ff
        /*0230*/ 	.word	0x00028c60
        /*0234*/ 	.short	0x0100
        /*0236*/ 	.byte	0x08
	.zero		1


	//   ....[8]....
        /*0238*/ 	.word	0x000004c0
        /*023c*/ 	.word	0x000000ff
        /*0240*/ 	.word	0x00028c58
        /*0244*/ 	.short	0x0100
        /*0246*/ 	.byte	0x08
	.zero		1


	//   ....[9]....
        /*0248*/ 	.word	0x000004d0
        /*024c*/ 	.word	0x000000ff
        /*0250*/ 	.word	0x00028c68
        /*0254*/ 	.short	0x0100
        /*0256*/ 	.byte	0x08
	.zero		1


	//   ....[10]....
        /*0258*/ 	.word	0x000005c0
        /*025c*/ 	.word	0x000000ff
        /*0260*/ 	.word	0x00028c70
        /*0264*/ 	.short	0x0100
        /*0266*/ 	.byte	0x06
	.zero		1


	//   ....[11]....
        /*0268*/ 	.word	0x000005d0
        /*026c*/ 	.word	0x000000ff
        /*0270*/ 	.word	0x00028c80
        /*0274*/ 	.short	0x0100
        /*0276*/ 	.byte	0x06
	.zero		1


	//   ....[12]....
        /*0278*/ 	.word	0x000005e0
        /*027c*/ 	.word	0x000000ff
        /*0280*/ 	.word	0x00028c78
        /*0284*/ 	.short	0x0100
        /*0286*/ 	.byte	0x06
	.zero		1


	//   ....[13]....
        /*0288*/ 	.word	0x000005f0
        /*028c*/ 	.word	0x000000ff
        /*0290*/ 	.word	0x00028c88
        /*0294*/ 	.short	0x0100
        /*0296*/ 	.byte	0x06
	.zero		1


	//   ....[14]....
        /*0298*/ 	.word	0x00000720
        /*029c*/ 	.word	0x000000ff
        /*02a0*/ 	.word	0x00028c90
        /*02a4*/ 	.short	0x0100
        /*02a6*/ 	.byte	0x08
	.zero		1


	//   ....[15]....
        /*02a8*/ 	.word	0x00000730
        /*02ac*/ 	.word	0x000000ff
        /*02b0*/ 	.word	0x00028ca0
        /*02b4*/ 	.short	0x0100
        /*02b6*/ 	.byte	0x08
	.zero		1


	//   ....[16]....
        /*02b8*/ 	.word	0x00000740
        /*02bc*/ 	.word	0x000000ff
        /*02c0*/ 	.word	0x00028c98
        /*02c4*/ 	.short	0x0100
        /*02c6*/ 	.byte	0x08
	.zero		1


	//   ....[17]....
        /*02c8*/ 	.word	0x00000750
        /*02cc*/ 	.word	0x000000ff
        /*02d0*/ 	.word	0x00028ca8
        /*02d4*/ 	.short	0x0100
        /*02d6*/ 	.byte	0x08
	.zero		1


	//   ....[18]....
        /*02d8*/ 	.word	0x00000880
        /*02dc*/ 	.word	0x000000ff
        /*02e0*/ 	.word	0x00028cb0
        /*02e4*/ 	.short	0x0100
        /*02e6*/ 	.byte	0x08
	.zero		1


	//   ....[19]....
        /*02e8*/ 	.word	0x00000890
        /*02ec*/ 	.word	0x000000ff
        /*02f0*/ 	.word	0x00028cc0
        /*02f4*/ 	.short	0x0100
        /*02f6*/ 	.byte	0x08
	.zero		1


	//   ....[20]....
        /*02f8*/ 	.word	0x000008a0
        /*02fc*/ 	.word	0x000000ff
        /*0300*/ 	.word	0x00028cb8
        /*0304*/ 	.short	0x0100
        /*0306*/ 	.byte	0x08
	.zero		1


	//   ....[21]....
        /*0308*/ 	.word	0x000008b0
        /*030c*/ 	.word	0x000000ff
        /*0310*/ 	.word	0x00028cc8
        /*0314*/ 	.short	0x0100
        /*0316*/ 	.byte	0x08
	.zero		1


	//   ....[22]....
        /*0318*/ 	.word	0x00001b50
        /*031c*/ 	.word	0x000000ff
        /*0320*/ 	.word	0x00028c50
        /*0324*/ 	.short	0x010a
        /*0326*/ 	.byte	0x15
	.zero		1


	//   ....[23]....
        /*0328*/ 	.word	0x00001e00
        /*032c*/ 	.word	0x00000003
        /*0330*/ 	.word	0x00000000
        /*0334*/ 	.short	0x0101
        /*0336*/ 	.byte	0x3f
	.zero		1


	//   ....[24]....
        /*0338*/ 	.word	0x00002760
        /*033c*/ 	.word	0x000000ff
        /*0340*/ 	.word	0x00028c50
        /*0344*/ 	.short	0x010a
        /*0346*/ 	.byte	0x15
	.zero		1


	//   ....[25]....
        /*0348*/ 	.word	0x000027a0
        /*034c*/ 	.word	0x000000ff
        /*0350*/ 	.word	0x00028c50
        /*0354*/ 	.short	0x010a
        /*0356*/ 	.byte	0x15
	.zero		1


	//   ....[26]....
        /*0358*/ 	.word	0x00002970
        /*035c*/ 	.word	0x00000004
        /*0360*/ 	.word	0x00000000
        /*0364*/ 	.short	0x0101
        /*0366*/ 	.byte	0x3f
	.zero		1


	//   ....[27]....
        /*0368*/ 	.word	0x00003c80
        /*036c*/ 	.word	0x000000ff
        /*0370*/ 	.word	0x00028c00
        /*0374*/ 	.short	0x010a
        /*0376*/ 	.byte	0x30
	.zero		1


	//   ....[28]....
        /*0378*/ 	.word	0x00003d00
        /*037c*/ 	.word	0x00000006
        /*0380*/ 	.word	0x00028c30
        /*0384*/ 	.short	0x010a
        /*0386*/ 	.byte	0x3f
	.zero		1


	//   ....[29]....
        /*0388*/ 	.word	0x00003d40
        /*038c*/ 	.word	0x00000006
        /*0390*/ 	.word	0x00028c30
        /*0394*/ 	.short	0x010a
        /*0396*/ 	.byte	0x3f
	.zero		1


	//   ....[30]....
        /*0398*/ 	.word	0x000042b0
        /*039c*/ 	.word	0x00000003
        /*03a0*/ 	.word	0x00000000
        /*03a4*/ 	.short	0x0101
        /*03a6*/ 	.byte	0x3f
	.zero		1


	//   ....[31]....
        /*03a8*/ 	.word	0x00005b00
        /*03ac*/ 	.word	0x00000006
        /*03b0*/ 	.word	0x00028c50
        /*03b4*/ 	.short	0x010a
        /*03b6*/ 	.byte	0x3f
	.zero		1


	//   ....[32]....
        /*03b8*/ 	.word	0x00005b40
        /*03bc*/ 	.word	0x00000006
        /*03c0*/ 	.word	0x00028c50
        /*03c4*/ 	.short	0x010a
        /*03c6*/ 	.byte	0x3f
	.zero		1


	//   ....[33]....
        /*03c8*/ 	.word	0x00005d80
        /*03cc*/ 	.word	0x00000006
        /*03d0*/ 	.word	0x00000000
        /*03d4*/ 	.short	0x0101
        /*03d6*/ 	.byte	0x3f
	.zero		1


	//   ....[34]....
        /*03d8*/ 	.word	0x00006030
        /*03dc*/ 	.word	0x000000ff
        /*03e0*/ 	.word	0x00028c30
        /*03e4*/ 	.short	0x010a
        /*03e6*/ 	.byte	0x1b
	.zero		1


	//   ....[35]....
        /*03e8*/ 	.word	0x00006070
        /*03ec*/ 	.word	0x000000ff
        /*03f0*/ 	.word	0x00028c30
        /*03f4*/ 	.short	0x010a
        /*03f6*/ 	.byte	0x1b
	.zero		1


	//   ....[36]....
        /*03f8*/ 	.word	0x00006420
        /*03fc*/ 	.word	0x0000000e
        /*0400*/ 	.word	0x00000000
        /*0404*/ 	.short	0x0101
        /*0406*/ 	.byte	0x3f
	.zero		1


	//   ....[37]....
        /*0408*/ 	.word	0x00008320
        /*040c*/ 	.word	0x000000ff
        /*0410*/ 	.word	0x00028c50
        /*0414*/ 	.short	0x010a
        /*0416*/ 	.byte	0x1b
	.zero		1


	//   ....[38]....
        /*0418*/ 	.word	0x00008360
        /*041c*/ 	.word	0x000000ff
        /*0420*/ 	.word	0x00028c50
        /*0424*/ 	.short	0x010a
        /*0426*/ 	.byte	0x1b
	.zero		1


	//   ....[39]....
        /*0428*/ 	.word	0x000085f0
        /*042c*/ 	.word	0x0000000d
        /*0430*/ 	.word	0x00000000
        /*0434*/ 	.short	0x0101
        /*0436*/ 	.byte	0x3f
	.zero		1


	//   ....[40]....
        /*0438*/ 	.word	0x00008950
        /*043c*/ 	.word	0x000000ff
        /*0440*/ 	.word	0x00028c30
        /*0444*/ 	.short	0x010a
        /*0446*/ 	.byte	0x19
	.zero		1


	//   ....[41]....
        /*0448*/ 	.word	0x00008990
        /*044c*/ 	.word	0x000000ff
        /*0450*/ 	.word	0x00028c30
        /*0454*/ 	.short	0x010a
        /*0456*/ 	.byte	0x19
	.zero		1


	//   ....[42]....
        /*0458*/ 	.word	0x00009820
        /*045c*/ 	.word	0x00000098
        /*0460*/ 	.word	0x00000000
        /*0464*/ 	.short	0x0101
        /*0466*/ 	.byte	0x3f
	.zero		1


	//   ....[43]....
        /*0468*/ 	.word	0x0000a230
        /*046c*/ 	.word	0x000000ff
        /*0470*/ 	.word	0x00028c50
        /*0474*/ 	.short	0x010a
        /*0476*/ 	.byte	0x19
	.zero		1


	//   ....[44]....
        /*0478*/ 	.word	0x0000a270
        /*047c*/ 	.word	0x000000ff
        /*0480*/ 	.word	0x00028c50
        /*0484*/ 	.short	0x010a
        /*0486*/ 	.byte	0x19
	.zero		1


	//   ....[45]....
        /*0488*/ 	.word	0x0000a4e0
        /*048c*/ 	.word	0x000000aa
        /*0490*/ 	.word	0x00000000
        /*0494*/ 	.short	0x0101
        /*0496*/ 	.byte	0x3f
	.zero		1


	//   ....[46]....
        /*0498*/ 	.word	0x0000a650
        /*049c*/ 	.word	0x000000ff
        /*04a0*/ 	.word	0x00028c30
        /*04a4*/ 	.short	0x010a
        /*04a6*/ 	.byte	0x1b
	.zero		1


	//   ....[47]....
        /*04a8*/ 	.word	0x0000a690
        /*04ac*/ 	.word	0x000000ff
        /*04b0*/ 	.word	0x00028c30
        /*04b4*/ 	.short	0x010a
        /*04b6*/ 	.byte	0x1b
	.zero		1


	//   ....[48]....
        /*04b8*/ 	.word	0x0000aa30
        /*04bc*/ 	.word	0x000000a4
        /*04c0*/ 	.word	0x00000000
        /*04c4*/ 	.short	0x0101
        /*04c6*/ 	.byte	0x3f
	.zero		1


	//   ....[49]....
        /*04c8*/ 	.word	0x0000c940
        /*04cc*/ 	.word	0x000000ff
        /*04d0*/ 	.word	0x00028c50
        /*04d4*/ 	.short	0x010a
        /*04d6*/ 	.byte	0x1b
	.zero		1


	//   ....[50]....
        /*04d8*/ 	.word	0x0000c980
        /*04dc*/ 	.word	0x000000ff
        /*04e0*/ 	.word	0x00028c50
        /*04e4*/ 	.short	0x010a
        /*04e6*/ 	.byte	0x1b
	.zero		1


	//   ....[51]....
        /*04e8*/ 	.word	0x0000cc10
        /*04ec*/ 	.word	0x0000000f
        /*04f0*/ 	.word	0x00000000
        /*04f4*/ 	.short	0x0101
        /*04f6*/ 	.byte	0x3f
	.zero		1


	//   ....[52]....
        /*04f8*/ 	.word	0x0000e860
        /*04fc*/ 	.word	0x000000ff
        /*0500*/ 	.word	0x00000000
        /*0504*/ 	.short	0x0101
        /*0506*/ 	.byte	0x05
	.zero		1


	//   ....[53]....
        /*0508*/ 	.word	0x00010230
        /*050c*/ 	.word	0x00000008
        /*0510*/ 	.word	0x00028c40
        /*0514*/ 	.short	0x010a
        /*0516*/ 	.byte	0x3f
	.zero		1


	//   ....[54]....
        /*0518*/ 	.word	0x00010530
        /*051c*/ 	.word	0x000000ff
        /*0520*/ 	.word	0x00028c20
        /*0524*/ 	.short	0x010a
        /*0526*/ 	.byte	0x25
	.zero		1


	//   ....[55]....
        /*0528*/ 	.word	0x000105b0
        /*052c*/ 	.word	0x00000008
        /*0530*/ 	.word	0x00028c60
        /*0534*/ 	.short	0x010a
        /*0536*/ 	.byte	0x3f
	.zero		1


	//   ....[56]....
        /*0538*/ 	.word	0x00010c20
        /*053c*/ 	.word	0x00000002
        /*0540*/ 	.word	0x00028c40
        /*0544*/ 	.short	0x010a
        /*0546*/ 	.byte	0x3f
	.zero		1


	//   ....[57]....
        /*0548*/ 	.word	0x00010db0
        /*054c*/ 	.word	0x00000002
        /*0550*/ 	.word	0x00028c60
        /*0554*/ 	.short	0x010a
        /*0556*/ 	.byte	0x3f
	.zero		1


	//   ....[58]....
        /*0558*/ 	.word	0x000113c0
        /*055c*/ 	.word	0x00000003
        /*0560*/ 	.word	0x00028c40
        /*0564*/ 	.short	0x010a
        /*0566*/ 	.byte	0x3f
	.zero		1


	//   ....[59]....
        /*0568*/ 	.word	0x00011550
        /*056c*/ 	.word	0x00000003
        /*0570*/ 	.word	0x00028c60
        /*0574*/ 	.short	0x010a
        /*0576*/ 	.byte	0x3f
	.zero		1


	//   ....[60]....
        /*0578*/ 	.word	0x00011ae0
        /*057c*/ 	.word	0x00000002
        /*0580*/ 	.word	0x00028c40
        /*0584*/ 	.short	0x010a
        /*0586*/ 	.byte	0x3f
	.zero		1


	//   ....[61]....
        /*0588*/ 	.word	0x00011c70
        /*058c*/ 	.word	0x00000002
        /*0590*/ 	.word	0x00028c60
        /*0594*/ 	.short	0x010a
        /*0596*/ 	.byte	0x3f
	.zero		1


	//   ....[62]....
        /*0598*/ 	.word	0x00012340
        /*059c*/ 	.word	0x00000007
        /*05a0*/ 	.word	0x00028c20
        /*05a4*/ 	.short	0x010a
        /*05a6*/ 	.byte	0x3f
	.zero		1


	//   ....[63]....
        /*05a8*/ 	.word	0x00012490
        /*05ac*/ 	.word	0x00000005
        /*05b0*/ 	.word	0x00000000
        /*05b4*/ 	.short	0x010a
        /*05b6*/ 	.byte	0x3f
	.zero		1


	//   ....[64]....
        /*05b8*/ 	.word	0x00012500
        /*05bc*/ 	.word	0x00000003
        /*05c0*/ 	.word	0x00000000
        /*05c4*/ 	.short	0x010a
        /*05c6*/ 	.byte	0x3f
	.zero		1


	//   ....[65]....
        /*05c8*/ 	.word	0x00012560
        /*05cc*/ 	.word	0x00000005
        /*05d0*/ 	.word	0x00000000
        /*05d4*/ 	.short	0x010a
        /*05d6*/ 	.byte	0x3f
	.zero		1


	//   ....[66]....
        /*05d8*/ 	.word	0x00012590
        /*05dc*/ 	.word	0x00000003
        /*05e0*/ 	.word	0x00000000
        /*05e4*/ 	.short	0x010a
        /*05e6*/ 	.byte	0x3f
	.zero		1


	//   ....[67]....
        /*05e8*/ 	.word	0x00012600
        /*05ec*/ 	.word	0x00000006
        /*05f0*/ 	.word	0x00028c50
        /*05f4*/ 	.short	0x010a
        /*05f6*/ 	.byte	0x3f
	.zero		1


	//   ....[68]....
        /*05f8*/ 	.word	0x00012660
        /*05fc*/ 	.word	0x00000005
        /*0600*/ 	.word	0x00028c50
        /*0604*/ 	.short	0x010a
        /*0606*/ 	.byte	0x3f
	.zero		1


	//   ....[69]....
        /*0608*/ 	.word	0x000126c0
        /*060c*/ 	.word	0x00000003
        /*0610*/ 	.word	0x00028c00
        /*0614*/ 	.short	0x010a
        /*0616*/ 	.byte	0x3f
	.zero		1


	//   ....[70]....
        /*0618*/ 	.word	0x00012710
        /*061c*/ 	.word	0x00000006
        /*0620*/ 	.word	0x00028c30
        /*0624*/ 	.short	0x010a
        /*0626*/ 	.byte	0x3f
	.zero		1


	//   ....[71]....
        /*0628*/ 	.word	0x00012760
        /*062c*/ 	.word	0x00000006
        /*0630*/ 	.word	0x00028c50
        /*0634*/ 	.short	0x010a
        /*0636*/ 	.byte	0x3f
	.zero		1


	//   ....[72]....
        /*0638*/ 	.word	0x000127c0
        /*063c*/ 	.word	0x0000000b
        /*0640*/ 	.word	0x00028c30
        /*0644*/ 	.short	0x010a
        /*0646*/ 	.byte	0x3f
	.zero		1


	//   ....[73]....
        /*0648*/ 	.word	0x00012810
        /*064c*/ 	.word	0x0000000d
        /*0650*/ 	.word	0x00028c50
        /*0654*/ 	.short	0x010a
        /*0656*/ 	.byte	0x3f
	.zero		1


	//   ....[74]....
        /*0658*/ 	.word	0x00012870
        /*065c*/ 	.word	0x00000008
        /*0660*/ 	.word	0x00028c30
        /*0664*/ 	.short	0x010a
        /*0666*/ 	.byte	0x3f
	.zero		1


	//   ....[75]....
        /*0668*/ 	.word	0x000128c0
        /*066c*/ 	.word	0x000000aa
        /*0670*/ 	.word	0x00028c50
        /*0674*/ 	.short	0x010a
        /*0676*/ 	.byte	0x3f
	.zero		1


	//   ....[76]....
        /*0678*/ 	.word	0x00012920
        /*067c*/ 	.word	0x00000007
        /*0680*/ 	.word	0x00028c30
        /*0684*/ 	.short	0x010a
        /*0686*/ 	.byte	0x3f
	.zero		1


	//   ....[77]....
        /*0688*/ 	.word	0x00012970
        /*068c*/ 	.word	0x0000000f
        /*0690*/ 	.word	0x00028c50
        /*0694*/ 	.short	0x010a
        /*0696*/ 	.byte	0x3f
	.zero		1


	//   ....[78]....
        /*0698*/ 	.word	0x00012af0
        /*069c*/ 	.word	0x00000008
        /*06a0*/ 	.word	0x00028c40
        /*06a4*/ 	.short	0x010a
        /*06a6*/ 	.byte	0x3f
	.zero		1


	//   ....[79]....
        /*06a8*/ 	.word	0x00012b50
        /*06ac*/ 	.word	0x00000008
        /*06b0*/ 	.word	0x00028c20
        /*06b4*/ 	.short	0x010a
        /*06b6*/ 	.byte	0x3f
	.zero		1


	//   ....[80]....
        /*06b8*/ 	.word	0x00012ba0
        /*06bc*/ 	.word	0x00000008
        /*06c0*/ 	.word	0x00028c60
        /*06c4*/ 	.short	0x010a
        /*06c6*/ 	.byte	0x3f
	.zero		1


	//   ....[81]....
        /*06c8*/ 	.word	0x00012bf0
        /*06cc*/ 	.word	0x00000002
        /*06d0*/ 	.word	0x00028c40
        /*06d4*/ 	.short	0x010a
        /*06d6*/ 	.byte	0x3f
	.zero		1


	//   ....[82]....
        /*06d8*/ 	.word	0x00012c40
        /*06dc*/ 	.word	0x00000002
        /*06e0*/ 	.word	0x00028c60
        /*06e4*/ 	.short	0x010a
        /*06e6*/ 	.byte	0x3f
	.zero		1


	//   ....[83]....
        /*06e8*/ 	.word	0x00012c90
        /*06ec*/ 	.word	0x00000003
        /*06f0*/ 	.word	0x00028c40
        /*06f4*/ 	.short	0x010a
        /*06f6*/ 	.byte	0x3f
	.zero		1


	//   ....[84]....
        /*06f8*/ 	.word	0x00012ce0
        /*06fc*/ 	.word	0x00000003
        /*0700*/ 	.word	0x00028c60
        /*0704*/ 	.short	0x010a
        /*0706*/ 	.byte	0x3f
	.zero		1


	//   ....[85]....
        /*0708*/ 	.word	0x00012d30
        /*070c*/ 	.word	0x00000002
        /*0710*/ 	.word	0x00028c40
        /*0714*/ 	.short	0x010a
        /*0716*/ 	.byte	0x3f
	.zero		1


	//   ....[86]....
        /*0718*/ 	.word	0x00012d80
        /*071c*/ 	.word	0x00000002
        /*0720*/ 	.word	0x00028c60
        /*0724*/ 	.short	0x010a
        /*0726*/ 	.byte	0x3f
	.zero		1


	//   ....[87]....
        /*0728*/ 	.word	0x00012e60
        /*072c*/ 	.word	0x00000007
        /*0730*/ 	.word	0x00028c20
        /*0734*/ 	.short	0x010a
        /*0736*/ 	.byte	0x3f
	.zero		1


	//   ....[88]....
        /*0738*/ 	.word	0x00012eb0
        /*073c*/ 	.word	0x00000005
        /*0740*/ 	.word	0x00000000
        /*0744*/ 	.short	0x010a
        /*0746*/ 	.byte	0x3f
	.zero		1


	//   ....[89]....
        /*0748*/ 	.word	0x00012f00
        /*074c*/ 	.word	0x00000003
        /*0750*/ 	.word	0x00000000
        /*0754*/ 	.short	0x010a
        /*0756*/ 	.byte	0x3f
	.zero		1


	//   ....[90]....
        /*0758*/ 	.word	0x00012f50
        /*075c*/ 	.word	0x00000005
        /*0760*/ 	.word	0x00000000
        /*0764*/ 	.short	0x010a
        /*0766*/ 	.byte	0x3f
	.zero		1


	//----- nvinfo : EIATTR_NUM_MBARRIERS
	.align		4
.L_799:
        /*0768*/ 	.byte	0x03, 0x38
        /*076a*/ 	.short	0x0016


	//----- nvinfo : EIATTR_EXIT_INSTR_OFFSETS
	.align		4
        /*076c*/ 	.byte	0x04, 0x1c
        /*076e*/ 	.short	(.L_801 - .L_800)


	//   ....[0]....
.L_800:
        /*0770*/ 	.word	0x00000a10


	//   ....[1]....
        /*0774*/ 	.word	0x0000f160


	//   ....[2]....
        /*0778*/ 	.word	0x0000f1c0


	//   ....[3]....
        /*077c*/ 	.word	0x000123b0


	//   ....[4]....
        /*0780*/ 	.word	0x000125e0


	//----- nvinfo : EIATTR_MAX_THREADS
	.align		4
.L_801:
        /*0784*/ 	.byte	0x04, 0x05
        /*0786*/ 	.short	(.L_803 - .L_802)
.L_802:
        /*0788*/ 	.word	0x00000180
        /*078c*/ 	.word	0x00000001
        /*0790*/ 	.word	0x00000001


	//----- nvinfo : EIATTR_CRS_STACK_SIZE
	.align		4
.L_803:
        /*0794*/ 	.byte	0x04, 0x1e
        /*0796*/ 	.short	(.L_805 - .L_804)
.L_804:
        /*0798*/ 	.word	0x00000000


	//----- nvinfo : EIATTR_CBANK_PARAM_SIZE
	.align		4
.L_805:
        /*079c*/ 	.byte	0x03, 0x19
        /*079e*/ 	.short	0x0bf0


	//----- nvinfo : EIATTR_PARAM_CBANK
	.align		4
        /*07a0*/ 	.byte	0x04, 0x0a
        /*07a2*/ 	.short	(.L_807 - .L_806)
	.align		4
.L_806:
        /*07a4*/ 	.word	index@(.nv.constant0._ZN7cutlass13device_kernelIN5flash11enable_sm90INS1_16FlashAttnFwdSm90INS1_25CollectiveMainloopFwdSm90ILi2EN4cute5tupleIJNS5_1CILi1EEES8_S8_EEENS6_IJNS7_ILi64EEESA_SA_EEELi512ENS_6half_tEfNS_4arch4Sm90ELb0ELb1ELb1ELb0ELb0ELb0ELb0ELb0ELb0ELb0ELb0ELb0EEENS1_21CollectiveEpilogueFwdINS6_IJSA_NS7_ILi512EEESA_EEES9_SC_SE_Li256ELb0ELb0ELb0ELb0EEENS1_30DynamicPersistentTileSchedulerILi256ELi32ELb0ELb0ELb1EEEEEEEEEvNT_6ParamsE)
        /*07a8*/ 	.short	0x0210
        /*07aa*/ 	.short	0x0bf0


	//----- nvinfo : EIATTR_SW_WAR
	.align		4
.L_807:
        /*07ac*/ 	.byte	0x04, 0x36
        /*07ae*/ 	.short	(.L_809 - .L_808)
.L_808:
        /*07b0*/ 	.word	0x00000008
.L_809:


//--------------------- .nv.info._ZN7cutlass13device_kernelIN5flash11enable_sm90INS1_16FlashAttnFwdSm90INS1_25CollectiveMainloopFwdSm90ILi2EN4cute5tupleIJNS5_1CILi1EEES8_S8_EEENS6_IJNS7_ILi64EEESA_SA_EEELi512ENS_6half_tEfNS_4arch4Sm90ELb0ELb1ELb1ELb0ELb0ELb0ELb1ELb0ELb0ELb0ELb0ELb0EEENS1_21CollectiveEpilogueFwdINS6_IJSA_NS7_ILi512EEESA_EEES9_SC_SE_Li256ELb0ELb0ELb0ELb0EEENS1_30DynamicPersistentTileSchedulerILi256ELi32ELb0ELb0ELb1EEEEEEEEEvNT_6ParamsE --------------------------
	.section	.nv.info._ZN7cutlass13device_kernelIN5flash11enable_sm90INS1_16FlashAttnFwdSm90INS1_25CollectiveMainloopFwdSm90ILi2EN4cute5tupleIJNS5_1CILi1EEES8_S8_EEENS6_IJNS7_ILi64EEESA_SA_EEELi512ENS_6half_tEfNS_4arch4Sm90ELb0ELb1ELb1ELb0ELb0ELb0ELb1ELb0ELb0ELb0ELb0ELb0EEENS1_21CollectiveEpilogueFwdINS6_IJSA_NS7_ILi512EEESA_EEES9_SC_SE_Li256ELb0ELb0ELb0ELb0EEENS1_30DynamicPersistentTileSchedulerILi256ELi32ELb0ELb0ELb1EEEEEEEEEvNT_6ParamsE,"",@"SHT_CUDA_INFO"
	.sectionflags	@""
	.align	4


	//----- nvinfo : EIATTR_CUDA_API_VERSION
	.align		4
        /*0000*/ 	.byte	0x04, 0x37
        /*0002*/ 	.short	(.L_811 - .L_810)
.L_810:
        /*0004*/ 	.word	0x00000082


	//----- nvinfo : EIATTR_KPARAM_INFO
	.align		4
.L_811:
        /*0008*/ 	.byte	0x04, 0x17
        /*000a*/ 	.short	(.L_813 - .L_812)
.L_812:
        /*000c*/ 	.word	0x00000000
        /*0010*/ 	.short	0x0000
        /*0012*/ 	.short	0x0070
        /*0014*/ 	.byte	0x00, 0xf0, 0x01, 0x32


	//----- nvinfo : EIATTR_SPARSE_MMA_MASK
	.align		4
.L_813:
        /*0018*/ 	.byte	0x03, 0x50
        /*001a*/ 	.short	0x0000


	//----- nvinfo : EIATTR_MAXREG_COUNT
	.align		4
        /*001c*/ 	.byte	0x03, 0x1b
        /*001e*/ 	.short	0x00a8


	//----- nvinfo : EIATTR_NUM_BARRIERS
	.align		4
        /*0020*/ 	.byte	0x02, 0x4c
        /*0022*/ 	.byte	0x10
	.zero		1


	//----- nvinfo : EIATTR_EXTERNS
	.align		4
        /*0024*/ 	.byte	0x04, 0x0f
        /*0026*/ 	.short	(.L_815 - .L_814)


	//   ....[0]....
	.align		4
.L_814:
        /*0028*/ 	.word	index@(__assertfail)


	//----- nvinfo : EIATTR_ANNOTATIONS
	.align		4
.L_815:
        /*002c*/ 	.byte	0x04, 0x55
        /*002e*/ 	.short	(.L_817 - .L_816)


	//   ....[0]....
.L_816:
        /*0030*/ 	.word	0x00000001
        /*0034*/ 	.byte	0x90, 0x09, 0x00, 0x00, 0x01, 0x00, 0x00, 0x00, 0xa0, 0x0a, 0x00, 0x00, 0x01, 0x00, 0x00, 0x00
        /*0044*/ 	.byte	0x00, 0x44, 0x01, 0x00, 0x01, 0x00, 0x00, 0x00, 0x90, 0x4b, 0x01, 0x00, 0x01, 0x00, 0x00, 0x00
        /*0054*/ 	.byte	0xa0, 0x75, 0x01, 0x00, 0x01, 0x00, 0x00, 0x00, 0xf0, 0x78, 0x01, 0x00


	//----- nvinfo : EIATTR_MERCURY_ISA_VERSION
	.align		4
.L_817:
        /*0060*/ 	.byte	0x03, 0x5f
        /*0062*/ 	.short	0x0101


	//----- nvinfo : EIATTR_INT_WARP_WIDE_INSTR_OFFSETS
	.align		4
        /*0064*/ 	.byte	0x04, 0x31
        /*0066*/ 	.short	(.L_819 - .L_818)


	//   ....[0]....
.L_818:
        /*0068*/ 	.word	0x000001c0


	//   ....[1]....
        /*006c*/ 	.word	0x000001f0


	//   ....[2]....
        /*0070*/ 	.word	0x00000200


	//   ....[3]....
        /*0074*/ 	.word	0x00000270


	//   ....[4]....
        /*0078*/ 	.word	0x00014ba0


	//   ....[5]....
        /*007c*/ 	.word	0x00014c50


	//   ....[6]....
        /*0080*/ 	.word	0x00015140


	//   ....[7]....
        /*0084*/ 	.word	0x000175b0


	//   ....[8]....
        /*0088*/ 	.word	0x00017660


	//----- nvinfo : EIATTR_COOP_GROUP_MASK_REGIDS
	.align		4
.L_819:
        /*008c*/ 	.byte	0x04, 0x29
        /*008e*/ 	.short	(.L_821 - .L_820)


	//   ....[0]....
.L_820:
        /*0090*/ 	.word	0xffffffff


	//   ....[1]....
        /*0094*/ 	.word	0xffffffff


	//   ....[2]....
        /*0098*/ 	.word	0xffffffff


	//   ....[3]....
        /*009c*/ 	.word	0xffffffff


	//   ....[4]....
        /*00a0*/ 	.word	0xffffffff


	//   ....[5]....
        /*00a4*/ 	.word	0xffffffff


	//   ....[6]....
        /*00a8*/ 	.word	0xffffffff


	//   ....[7]....
        /*00ac*/ 	.word	0xffffffff


	//   ....[8]....
        /*00b0*/ 	.word	0xffffffff


	//   ....[9]....
        /*00b4*/ 	.word	0xffffffff


	//   ....[10]....
        /*00b8*/ 	.word	0xffffffff


	//   ....[11]....
        /*00bc*/ 	.word	0xffffffff


	//   ....[12]....
        /*00c0*/ 	.word	0xffffffff


	//   ....[13]....
        /*00c4*/ 	.word	0xffffffff


	//   ....[14]....
        /*00c8*/ 	.word	0xffffffff


	//   ....[15]....
        /*00cc*/ 	.word	0xffffffff


	//   ....[16]....
        /*00d0*/ 	.word	0xffffffff


	//   ....[17]....
        /*00d4*/ 	.word	0xffffffff


	//   ....[18]....
        /*00d8*/ 	.word	0xffffffff


	//   ....[19]....
        /*00dc*/ 	.word	0xffffffff


	//   ....[20]....
        /*00e0*/ 	.word	0xffffffff


	//   ....[21]....
        /*00e4*/ 	.word	0xffffffff


	//   ....[22]....
        /*00e8*/ 	.word	0xffffffff


	//   ....[23]....
        /*00ec*/ 	.word	0xffffffff


	//   ....[24]....
        /*00f0*/ 	.word	0xffffffff


	//   ....[25]....
        /*00f4*/ 	.word	0xffffffff


	//   ....[26]....
        /*00f8*/ 	.word	0xffffffff


	//   ....[27]....
        /*00fc*/ 	.word	0xffffffff


	//   ....[28]....
        /*0100*/ 	.word	0xffffffff


	//   ....[29]....
        /*0104*/ 	.word	0xffffffff


	//   ....[30]....
        /*0108*/ 	.word	0xffffffff


	//   ....[31]....
        /*010c*/ 	.word	0xffffffff


	//   ....[32]....
        /*0110*/ 	.word	0xffffffff


	//   ....[33]....
        /*0114*/ 	.word	0xffffffff


	//   ....[34]....
        /*0118*/ 	.word	0xffffffff


	//   ....[35]....
        /*011c*/ 	.word	0xffffffff


	//   ....[36]....
        /*0120*/ 	.word	0xffffffff


	//   ....[37]....
        /*0124*/ 	.word	0xffffffff


	//   ....[38]....
        /*0128*/ 	.word	0xffffffff


	//   ....[39]....
        /*012c*/ 	.word	0xffffffff


	//   ....[40]....
        /*0130*/ 	.word	0xffffffff


	//   ....[41]....
        /*0134*/ 	.word	0xffffffff


	//   ....[42]....
        /*0138*/ 	.word	0x0500000f


	//   ....[43]....
        /*013c*/ 	.word	0x0500000f


	//----- nvinfo : EIATTR_COOP_GROUP_INSTR_OFFSETS
	.align		4
.L_821:
        /*0140*/ 	.byte	0x04, 0x28
        /*0142*/ 	.short	(.L_823 - .L_822)


	//   ....[0]....
.L_822:
        /*0144*/ 	.word	0x00000070


	//   ....[1]....
        /*0148*/ 	.word	0x000001d0


	//   ....[2]....
        /*014c*/ 	.word	0x00000220


	//   ....[3]....
        /*0150*/ 	.word	0x000003f0


	//   ....[4]....
        /*0154*/ 	.word	0x00000550


	//   ....[5]....
        /*0158*/ 	.word	0x00000670


	//   ....[6]....
        /*015c*/ 	.word	0x000007d0


	//   ....[7]....
        /*0160*/ 	.word	0x00001ae0


	//   ....[8]....
        /*0164*/ 	.word	0x000039d0


	//   ....[9]....
        /*0168*/ 	.word	0x00004960


	//   ....[10]....
        /*016c*/ 	.word	0x00006720


	//   ....[11]....
        /*0170*/ 	.word	0x00006760


	//   ....[12]....
        /*0174*/ 	.word	0x00006a50


	//   ....[13]....
        /*0178*/ 	.word	0x00006af0


	//   ....[14]....
        /*017c*/ 	.word	0x00007210


	//   ....[15]....
        /*0180*/ 	.word	0x00007f70


	//   ....[16]....
        /*0184*/ 	.word	0x00009830


	//   ....[17]....
        /*0188*/ 	.word	0x00009930


	//   ....[18]....
        /*018c*/ 	.word	0x00009bc0


	//   ....[19]....
        /*0190*/ 	.word	0x00009d00


	//   ....[20]....
        /*0194*/ 	.word	0x0000ae80


	//   ....[21]....
        /*0198*/ 	.word	0x0000bd40


	//   ....[22]....
        /*019c*/ 	.word	0x0000ccf0


	//   ....[23]....
        /*01a0*/ 	.word	0x0000cd60


	//   ....[24]....
        /*01a4*/ 	.word	0x0000d060


	//   ....[25]....
        /*01a8*/ 	.word	0x0000d1b0


	//   ....[26]....
        /*01ac*/ 	.word	0x0000e1e0


	//   ....[27]....
        /*01b0*/ 	.word	0x0000ee30


	//   ....[28]....
        /*01b4*/ 	.word	0x000106f0


	//   ....[29]....
        /*01b8*/ 	.word	0x000107f0


	//   ....[30]....
        /*01bc*/ 	.word	0x00010b10


	//   ....[31]....
        /*01c0*/ 	.word	0x00010c10


	//   ....[32]....
        /*01c4*/ 	.word	0x00011d30


	//   ....[33]....
        /*01c8*/ 	.word	0x00011d90


	//   ....[34]....
        /*01cc*/ 	.word	0x00011dd0


	//   ....[35]....
        /*01d0*/ 	.word	0x00011e30


	//   ....[36]....
        /*01d4*/ 	.word	0x00011e60


	//   ....[37]....
        /*01d8*/ 	.word	0x000128c0


	//   ....[38]....
        /*01dc*/ 	.word	0x00013670


	//   ....[39]....
        /*01e0*/ 	.word	0x000142f0


	//   ....[40]....
        /*01e4*/ 	.word	0x000176e0


	//   ....[41]....
        /*01e8*/ 	.word	0x00017890


	//   ....[42]....
        /*01ec*/ 	.word	0x00017ed0


	//   ....[43]....
        /*01f0*/ 	.word	0x000182b0


	//----- nvinfo : EIATTR_REG_RECONFIG
	.align		4
.L_823:
        /*01f4*/ 	.byte	0x01, 0x54
	.zero		2


	//----- nvinfo : EIATTR_SYSCALL_OFFSETS
	.align		4
        /*01f8*/ 	.byte	0x04, 0x46
        /*01fa*/ 	.short	(.L_825 - .L_824)


	//   ....[0]....
.L_824:
        /*01fc*/ 	.word	0x00003b90


	//   ....[1]....
        /*0200*/ 	.word	0x00014de0


	//   ....[2]....
        /*0204*/ 	.word	0x00014f20


	//   ....[3]....
        /*0208*/ 	.word	0x00015020


	//----- nvinfo : EIATTR_MBARRIER_INSTR_OFFSETS
	.align		4
.L_825:
        /*020c*/ 	.byte	0x04, 0x39
        /*020e*/ 	.short	(.L_827 - .L_826)


	//   ....[0]....
.L_826:
        /*0210*/ 	.word	0x000002d0
        /*0214*/ 	.word	0x000000ff
        /*0218*/ 	.word	0x00038800
        /*021c*/ 	.short	0x0100
        /*021e*/ 	.byte	0x06
	.zero		1


	//   ....[1]....
        /*0220*/ 	.word	0x000002e0
        /*0224*/ 	.word	0x000000ff
        /*0228*/ 	.word	0x00038810
        /*022c*/ 	.short	0x0100
        /*022e*/ 	.byte	0x06
	.zero		1


	//   ....[2]....
        /*0230*/ 	.word	0x000002f0
        /*0234*/ 	.word	0x000000ff
        /*0238*/ 	.word	0x00038820
        /*023c*/ 	.short	0x0100
        /*023e*/ 	.byte	0x06
	.zero		1


	//   ....[3]....
        /*0240*/ 	.word	0x000003a0
        /*0244*/ 	.word	0x000000ff
        /*0248*/ 	.word	0x00038830
        /*024c*/ 	.short	0x0100
        /*024e*/ 	.byte	0x06
	.zero		1


	//   ....[4]....
        /*0250*/ 	.word	0x000003b0
        /*0254*/ 	.word	0x000000ff
        /*0258*/ 	.word	0x00038840
        /*025c*/ 	.short	0x0100
        /*025e*/ 	.byte	0x06
	.zero		1


	//   ....[5]....
        /*0260*/ 	.word	0x000003c0
        /*0264*/ 	.word	0x000000ff
        /*0268*/ 	.word	0x00038838
        /*026c*/ 	.short	0x0100
        /*026e*/ 	.byte	0x06
	.zero		1


	//   ....[6]....
        /*0270*/ 	.word	0x000003d0
        /*0274*/ 	.word	0x000000ff
        /*0278*/ 	.word	0x00038848
        /*027c*/ 	.short	0x0100
        /*027e*/ 	.byte	0x06
	.zero		1


	//   ....[7]....
        /*0280*/ 	.word	0x00000500
        /*0284*/ 	.word	0x000000ff
        /*0288*/ 	.word	0x00038850
        /*028c*/ 	.short	0x0100
        /*028e*/ 	.byte	0x08
	.zero		1


	//   ....[8]....
        /*0290*/ 	.word	0x00000510
        /*0294*/ 	.word	0x000000ff
        /*0298*/ 	.word	0x00038860
        /*029c*/ 	.short	0x0100
        /*029e*/ 	.byte	0x08
	.zero		1


	//   ....[9]....
        /*02a0*/ 	.word	0x00000520
        /*02a4*/ 	.word	0x000000ff
        /*02a8*/ 	.word	0x00038858
        /*02ac*/ 	.short	0x0100
        /*02ae*/ 	.byte	0x08
	.zero		1


	//   ....[10]....
        /*02b0*/ 	.word	0x00000530
        /*02b4*/ 	.word	0x000000ff
        /*02b8*/ 	.word	0x00038868
        /*02bc*/ 	.short	0x0100
        /*02be*/ 	.byte	0x08
	.zero		1


	//   ....[11]....
        /*02c0*/ 	.word	0x00000620
        /*02c4*/ 	.word	0x000000ff
        /*02c8*/ 	.word	0x00038870
        /*02cc*/ 	.short	0x0100
        /*02ce*/ 	.byte	0x06
	.zero		1


	//   ....[12]....
        /*02d0*/ 	.word	0x00000630
        /*02d4*/ 	.word	0x000000ff
        /*02d8*/ 	.word	0x00038880
        /*02dc*/ 	.short	0x0100
        /*02de*/ 	.byte	0x06
	.zero		1


	//   ....[13]....
        /*02e0*/ 	.word	0x00000640
        /*02e4*/ 	.word	0x000000ff
        /*02e8*/ 	.word	0x00038878
        /*02ec*/ 	.short	0x0100
        /*02ee*/ 	.byte	0x06
	.zero		1


	//   ....[14]....
        /*02f0*/ 	.word	0x00000650
        /*02f4*/ 	.word	0x000000ff
        /*02f8*/ 	.word	0x00038888
        /*02fc*/ 	.short	0x0100
        /*02fe*/ 	.byte	0x06
	.zero		1


	//   ....[15]....
        /*0300*/ 	.word	0x00000780
        /*0304*/ 	.word	0x000000ff
        /*0308*/ 	.word	0x00038890
        /*030c*/ 	.short	0x0100
        /*030e*/ 	.byte	0x08
	.zero		1


	//   ....[16]....
        /*0310*/ 	.word	0x00000790
        /*0314*/ 	.word	0x000000ff
        /*0318*/ 	.word	0x000388a0
        /*031c*/ 	.short	0x0100
        /*031e*/ 	.byte	0x08
	.zero		1


	//   ....[17]....
        /*0320*/ 	.word	0x000007a0
        /*0324*/ 	.word	0x000000ff
        /*0328*/ 	.word	0x00038898
        /*032c*/ 	.short	0x0100
        /*032e*/ 	.byte	0x08
	.zero		1


	//   ....[18]....
        /*0330*/ 	.word	0x000007b0
        /*0334*/ 	.word	0x000000ff
        /*0338*/ 	.word	0x000388a8
        /*033c*/ 	.short	0x0100
        /*033e*/ 	.byte	0x08
	.zero		1


	//   ....[19]....
        /*0340*/ 	.word	0x000008e0
        /*0344*/ 	.word	0x000000ff
        /*0348*/ 	.word	0x000388b0
        /*034c*/ 	.short	0x0100
        /*034e*/ 	.byte	0x08
	.zero		1


	//   ....[20]....
        /*0350*/ 	.word	0x000008f0
        /*0354*/ 	.word	0x000000ff
        /*0358*/ 	.word	0x000388c0
        /*035c*/ 	.short	0x0100
        /*035e*/ 	.byte	0x08
	.zero		1


	//   ....[21]....
        /*0360*/ 	.word	0x00000900
        /*0364*/ 	.word	0x000000ff
        /*0368*/ 	.word	0x000388b8
        /*036c*/ 	.short	0x0100
        /*036e*/ 	.byte	0x08
	.zero		1


	//   ....[22]....
        /*0370*/ 	.word	0x00000910
        /*0374*/ 	.word	0x000000ff
        /*0378*/ 	.word	0x000388c8
        /*037c*/ 	.short	0x0100
        /*037e*/ 	.byte	0x08
	.zero		1


	//   ....[23]....
        /*0380*/ 	.word	0x00001e60
        /*0384*/ 	.word	0x00000003
        /*0388*/ 	.word	0x00000000
        /*038c*/ 	.short	0x0101
        /*038e*/ 	.byte	0x3f
	.zero		1


	//   ....[24]....
        /*0390*/ 	.word	0x00002920
        /*0394*/ 	.word	0x00000000
        /*0398*/ 	.word	0x00000000
        /*039c*/ 	.short	0x0101
        /*039e*/ 	.byte	0x3f
	.zero		1


	//   ....[25]....
        /*03a0*/ 	.word	0x00003c10
        /*03a4*/ 	.word	0x000000ff
        /*03a8*/ 	.word	0x00038800
        /*03ac*/ 	.short	0x010a
        /*03ae*/ 	.byte	0x24
	.zero		1


	//   ....[26]....
        /*03b0*/ 	.word	0x00003c70
        /*03b4*/ 	.word	0x00000006
        /*03b8*/ 	.word	0x00038830
        /*03bc*/ 	.short	0x010a
        /*03be*/ 	.byte	0x3f
	.zero		1


	//   ....[27]....
        /*03c0*/ 	.word	0x00003cb0
        /*03c4*/ 	.word	0x00000006
        /*03c8*/ 	.word	0x00038830
        /*03cc*/ 	.short	0x010a
        /*03ce*/ 	.byte	0x3f
	.zero		1


	//   ....[28]....
        /*03d0*/ 	.word	0x00003f30
        /*03d4*/ 	.word	0x000000ff
        /*03d8*/ 	.word	0x00038810
        /*03dc*/ 	.short	0x010a
        /*03de*/ 	.byte	0x24
	.zero		1


	//   ....[29]....
        /*03e0*/ 	.word	0x00003f70
        /*03e4*/ 	.word	0x00000006
        /*03e8*/ 	.word	0x00038850
        /*03ec*/ 	.short	0x010a
        /*03ee*/ 	.byte	0x3f
	.zero		1


	//   ....[30]....
        /*03f0*/ 	.word	0x00004050
        /*03f4*/ 	.word	0x00000006
        /*03f8*/ 	.word	0x00038850
        /*03fc*/ 	.short	0x010a
        /*03fe*/ 	.byte	0x3f
	.zero		1


	//   ....[31]....
        /*0400*/ 	.word	0x000057a0
        /*0404*/ 	.word	0x00000005
        /*0408*/ 	.word	0x00000000
        /*040c*/ 	.short	0x0101
        /*040e*/ 	.byte	0x3f
	.zero		1


	//   ....[32]....
        /*0410*/ 	.word	0x00007230
        /*0414*/ 	.word	0x00000006
        /*0418*/ 	.word	0x00000000
        /*041c*/ 	.short	0x0101
        /*041e*/ 	.byte	0x3f
	.zero		1


	//   ....[33]....
        /*0420*/ 	.word	0x00007450
        /*0424*/ 	.word	0x0000000c
        /*0428*/ 	.word	0x00038830
        /*042c*/ 	.short	0x010a
        /*042e*/ 	.byte	0x3f
	.zero		1


	//   ....[34]....
        /*0430*/ 	.word	0x000074a0
        /*0434*/ 	.word	0x0000000c
        /*0438*/ 	.word	0x00038830
        /*043c*/ 	.short	0x010a
        /*043e*/ 	.byte	0x3f
	.zero		1


	//   ....[35]....
        /*0440*/ 	.word	0x00007620
        /*0444*/ 	.word	0x0000000c
        /*0448*/ 	.word	0x00038850
        /*044c*/ 	.short	0x010a
        /*044e*/ 	.byte	0x3f
	.zero		1


	//   ....[36]....
        /*0450*/ 	.word	0x00007670
        /*0454*/ 	.word	0x0000000c
        /*0458*/ 	.word	0x00038850
        /*045c*/ 	.short	0x010a
        /*045e*/ 	.byte	0x3f
	.zero		1


	//   ....[37]....
        /*0460*/ 	.word	0x00008d30
        /*0464*/ 	.word	0x00000014
        /*0468*/ 	.word	0x00000000
        /*046c*/ 	.short	0x0101
        /*046e*/ 	.byte	0x3f
	.zero		1


	//   ....[38]....
        /*0470*/ 	.word	0x0000aea0
        /*0474*/ 	.word	0x0000000c
        /*0478*/ 	.word	0x00000000
        /*047c*/ 	.short	0x0101
        /*047e*/ 	.byte	0x3f
	.zero		1


	//   ....[39]....
        /*0480*/ 	.word	0x0000b200
        /*0484*/ 	.word	0x00000008
        /*0488*/ 	.word	0x00038830
        /*048c*/ 	.short	0x010a
        /*048e*/ 	.byte	0x3f
	.zero		1


	//   ....[40]....
        /*0490*/ 	.word	0x0000b250
        /*0494*/ 	.word	0x00000008
        /*0498*/ 	.word	0x00038830
        /*049c*/ 	.short	0x010a
        /*049e*/ 	.byte	0x3f
	.zero		1


	//   ....[41]....
        /*04a0*/ 	.word	0x0000b3d0
        /*04a4*/ 	.word	0x00000008
        /*04a8*/ 	.word	0x00038850
        /*04ac*/ 	.short	0x010a
        /*04ae*/ 	.byte	0x3f
	.zero		1


	//   ....[42]....
        /*04b0*/ 	.word	0x0000b410
        /*04b4*/ 	.word	0x00000008
        /*04b8*/ 	.word	0x00038850
        /*04bc*/ 	.short	0x010a
        /*04be*/ 	.byte	0x3f
	.zero		1


	//   ....[43]....
        /*04c0*/ 	.word	0x0000d500
        /*04c4*/ 	.word	0x00000098
        /*04c8*/ 	.word	0x00000000
        /*04cc*/ 	.short	0x0101
        /*04ce*/ 	.byte	0x3f
	.zero		1


	//   ....[44]....
        /*04d0*/ 	.word	0x0000e200
        /*04d4*/ 	.word	0x00000008
        /*04d8*/ 	.word	0x00000000
        /*04dc*/ 	.short	0x0101
        /*04de*/ 	.byte	0x3f
	.zero		1


	//   ....[45]....
        /*04e0*/ 	.word	0x0000e310
        /*04e4*/ 	.word	0x0000000c
        /*04e8*/ 	.word	0x00038830
        /*04ec*/ 	.short	0x010a
        /*04ee*/ 	.byte	0x3f
	.zero		1


	//   ....[46]....
        /*04f0*/ 	.word	0x0000e360
        /*04f4*/ 	.word	0x0000000c
        /*04f8*/ 	.word	0x00038830
        /*04fc*/ 	.short	0x010a
        /*04fe*/ 	.byte	0x3f
	.zero		1


	//   ....[47]....
        /*0500*/ 	.word	0x0000e4e0
        /*0504*/ 	.word	0x0000000c
        /*0508*/ 	.word	0x00038850
        /*050c*/ 	.short	0x010a
        /*050e*/ 	.byte	0x3f
	.zero		1


	//   ....[48]....
        /*0510*/ 	.word	0x0000e530
        /*0514*/ 	.word	0x0000000c
        /*0518*/ 	.word	0x00038850
        /*051c*/ 	.short	0x010a
        /*051e*/ 	.byte	0x3f
	.zero		1


	//   ....[49]....
        /*0520*/ 	.word	0x0000fbf0
        /*0524*/ 	.word	0x0000000a
        /*0528*/ 	.word	0x00000000
        /*052c*/ 	.short	0x0101
        /*052e*/ 	.byte	0x3f
	.zero		1


	//   ....[50]....
        /*0530*/ 	.word	0x00011d50
        /*0534*/ 	.word	0x0000000c
        /*0538*/ 	.word	0x00000000
        /*053c*/ 	.short	0x0101
        /*053e*/ 	.byte	0x3f
	.zero		1


	//   ....[51]....
        /*0540*/ 	.word	0x000139b0
        /*0544*/ 	.word	0x000000ff
        /*0548*/ 	.word	0x00000000
        /*054c*/ 	.short	0x0101
        /*054e*/ 	.byte	0x05
	.zero		1


	//   ....[52]....
        /*0550*/ 	.word	0x000153c0
        /*0554*/ 	.word	0x00000008
        /*0558*/ 	.word	0x00038840
        /*055c*/ 	.short	0x010a
        /*055e*/ 	.byte	0x3f
	.zero		1


	//   ....[53]....
        /*0560*/ 	.word	0x00015a10
        /*0564*/ 	.word	0x000000ff
        /*0568*/ 	.word	0x00038820
        /*056c*/ 	.short	0x010a
        /*056e*/ 	.byte	0x26
	.zero		1


	//   ....[54]....
        /*0570*/ 	.word	0x00015a90
        /*0574*/ 	.word	0x00000005
        /*0578*/ 	.word	0x00038860
        /*057c*/ 	.short	0x010a
        /*057e*/ 	.byte	0x3f
	.zero		1


	//   ....[55]....
        /*0580*/ 	.word	0x00016100
        /*0584*/ 	.word	0x00000002
        /*0588*/ 	.word	0x00038840
        /*058c*/ 	.short	0x010a
        /*058e*/ 	.byte	0x3f
	.zero		1


	//   ....[56]....
        /*0590*/ 	.word	0x00016290
        /*0594*/ 	.word	0x00000002
        /*0598*/ 	.word	0x00038860
        /*059c*/ 	.short	0x010a
        /*059e*/ 	.byte	0x3f
	.zero		1


	//   ....[57]....
        /*05a0*/ 	.word	0x000168a0
        /*05a4*/ 	.word	0x00000003
        /*05a8*/ 	.word	0x00038840
        /*05ac*/ 	.short	0x010a
        /*05ae*/ 	.byte	0x3f
	.zero		1


	//   ....[58]....
        /*05b0*/ 	.word	0x00016a30
        /*05b4*/ 	.word	0x00000003
        /*05b8*/ 	.word	0x00038860
        /*05bc*/ 	.short	0x010a
        /*05be*/ 	.byte	0x3f
	.zero		1


	//   ....[59]....
        /*05c0*/ 	.word	0x00016fc0
        /*05c4*/ 	.word	0x00000002
        /*05c8*/ 	.word	0x00038840
        /*05cc*/ 	.short	0x010a
        /*05ce*/ 	.byte	0x3f
	.zero		1


	//   ....[60]....
        /*05d0*/ 	.word	0x00017150
        /*05d4*/ 	.word	0x00000002
        /*05d8*/ 	.word	0x00038860
        /*05dc*/ 	.short	0x010a
        /*05de*/ 	.byte	0x3f
	.zero		1


	//   ....[61]....
        /*05e0*/ 	.word	0x00017840
        /*05e4*/ 	.word	0x00000007
        /*05e8*/ 	.word	0x00038820
        /*05ec*/ 	.short	0x010a
        /*05ee*/ 	.byte	0x3f
	.zero		1


	//   ....[62]....
        /*05f0*/ 	.word	0x000179b0
        /*05f4*/ 	.word	0x00000005
        /*05f8*/ 	.word	0x00000000
        /*05fc*/ 	.short	0x010a
        /*05fe*/ 	.byte	0x3f
	.zero		1


	//   ....[63]....
        /*0600*/ 	.word	0x00017a20
        /*0604*/ 	.word	0x00000003
        /*0608*/ 	.word	0x00000000
        /*060c*/ 	.short	0x010a
        /*060e*/ 	.byte	0x3f
	.zero		1


	//   ....[64]....
        /*0610*/ 	.word	0x00017a80
        /*0614*/ 	.word	0x00000005
        /*0618*/ 	.word	0x00000000
        /*061c*/ 	.short	0x010a
        /*061e*/ 	.byte	0x3f
	.zero		1


	//   ....[65]....
        /*0620*/ 	.word	0x00017ab0
        /*0624*/ 	.word	0x00000003
        /*0628*/ 	.word	0x00000000
        /*062c*/ 	.short	0x010a
        /*062e*/ 	.byte	0x3f
	.zero		1


	//   ....[66]....
        /*0630*/ 	.word	0x00017b20
        /*0634*/ 	.word	0x00000003
        /*0638*/ 	.word	0x00038800
        /*063c*/ 	.short	0x010a
        /*063e*/ 	.byte	0x3f
	.zero		1


	//   ....[67]....
        /*0640*/ 	.word	0x00017b70
        /*0644*/ 	.word	0x00000006
        /*0648*/ 	.word	0x00038830
        /*064c*/ 	.short	0x010a
        /*064e*/ 	.byte	0x3f
	.zero		1


	//   ....[68]....
        /*0650*/ 	.word	0x00017bd0
        /*0654*/ 	.word	0x00000003
        /*0658*/ 	.word	0x00038810
        /*065c*/ 	.short	0x010a
        /*065e*/ 	.byte	0x3f
	.zero		1


	//   ....[69]....
        /*0660*/ 	.word	0x00017c20
        /*0664*/ 	.word	0x00000006
        /*0668*/ 	.word	0x00038850
        /*066c*/ 	.short	0x010a
        /*066e*/ 	.byte	0x3f
	.zero		1


	//   ....[70]....
        /*0670*/ 	.word	0x00017c70
        /*0674*/ 	.word	0x0000000c
        /*0678*/ 	.word	0x00038830
        /*067c*/ 	.short	0x010a
        /*067e*/ 	.byte	0x3f
	.zero		1


	//   ....[71]....
        /*0680*/ 	.word	0x00017cc0
        /*0684*/ 	.word	0x0000000c
        /*0688*/ 	.word	0x00038850
        /*068c*/ 	.short	0x010a
        /*068e*/ 	.byte	0x3f
	.zero		1


	//   ....[72]....
        /*0690*/ 	.word	0x00017d10
        /*0694*/ 	.word	0x00000008
        /*0698*/ 	.word	0x00038830
        /*069c*/ 	.short	0x010a
        /*069e*/ 	.byte	0x3f
	.zero		1


	//   ....[73]....
        /*06a0*/ 	.word	0x00017d60
        /*06a4*/ 	.word	0x00000008
        /*06a8*/ 	.word	0x00038850
        /*06ac*/ 	.short	0x010a
        /*06ae*/ 	.byte	0x3f
	.zero		1


	//   ....[74]....
        /*06b0*/ 	.word	0x00017db0
        /*06b4*/ 	.word	0x0000000c
        /*06b8*/ 	.word	0x00038830
        /*06bc*/ 	.short	0x010a
        /*06be*/ 	.byte	0x3f
	.zero		1


	//   ....[75]....
        /*06c0*/ 	.word	0x00017e00
        /*06c4*/ 	.word	0x0000000c
        /*06c8*/ 	.word	0x00038850
        /*06cc*/ 	.short	0x010a
        /*06ce*/ 	.byte	0x3f
	.zero		1


	//   ....[76]....
        /*06d0*/ 	.word	0x00017f80
        /*06d4*/ 	.word	0x00000008
        /*06d8*/ 	.word	0x00038840
        /*06dc*/ 	.short	0x010a
        /*06de*/ 	.byte	0x3f
	.zero		1


	//   ....[77]....
        /*06e0*/ 	.word	0x00017fe0
        /*06e4*/ 	.word	0x00000008
        /*06e8*/ 	.word	0x00038820
        /*06ec*/ 	.short	0x010a
        /*06ee*/ 	.byte	0x3f
	.zero		1


	//   ....[78]....
        /*06f0*/ 	.word	0x00018030
        /*06f4*/ 	.word	0x00000005
        /*06f8*/ 	.word	0x00038860
        /*06fc*/ 	.short	0x010a
        /*06fe*/ 	.byte	0x3f
	.zero		1


	//   ....[79]....
        /*0700*/ 	.word	0x00018080
        /*0704*/ 	.word	0x00000002
        /*0708*/ 	.word	0x00038840
        /*070c*/ 	.short	0x010a
        /*070e*/ 	.byte	0x3f
	.zero		1


	//   ....[80]....
        /*0710*/ 	.word	0x000180d0
        /*0714*/ 	.word	0x00000002
        /*0718*/ 	.word	0x00038860
        /*071c*/ 	.short	0x010a
        /*071e*/ 	.byte	0x3f
	.zero		1


	//   ....[81]....
        /*0720*/ 	.word	0x00018120
        /*0724*/ 	.word	0x00000003
        /*0728*/ 	.word	0x00038840
        /*072c*/ 	.short	0x010a
        /*072e*/ 	.byte	0x3f
	.zero		1


	//   ....[82]....
        /*0730*/ 	.word	0x00018170
        /*0734*/ 	.word	0x00000003
        /*0738*/ 	.word	0x00038860
        /*073c*/ 	.short	0x010a
        /*073e*/ 	.byte	0x3f
	.zero		1


	//   ....[83]....
        /*0740*/ 	.word	0x000181c0
        /*0744*/ 	.word	0x00000002
        /*0748*/ 	.word	0x00038840
        /*074c*/ 	.short	0x010a
        /*074e*/ 	.byte	0x3f
	.zero		1


	//   ....[84]....
        /*0750*/ 	.word	0x00018210
        /*0754*/ 	.word	0x00000002
        /*0758*/ 	.word	0x00038860
        /*075c*/ 	.short	0x010a
        /*075e*/ 	.byte	0x3f
	.zero		1


	//   ....[85]....
        /*0760*/ 	.word	0x000182f0
        /*0764*/ 	.word	0x00000007
        /*0768*/ 	.word	0x00038820
        /*076c*/ 	.short	0x010a
        /*076e*/ 	.byte	0x3f
	.zero		1


	//   ....[86]....
        /*0770*/ 	.word	0x00018340
        /*0774*/ 	.word	0x00000005
        /*0778*/ 	.word	0x00000000
        /*077c*/ 	.short	0x010a
        /*077e*/ 	.byte	0x3f
	.zero		1


	//   ....[87]....
        /*0780*/ 	.word	0x00018390
        /*0784*/ 	.word	0x00000003
        /*0788*/ 	.word	0x00000000
        /*078c*/ 	.short	0x010a
        /*078e*/ 	.byte	0x3f
	.zero		1


	//   ....[88]....
        /*0790*/ 	.word	0x000183e0
        /*0794*/ 	.word	0x00000005
        /*0798*/ 	.word	0x00000000
        /*079c*/ 	.short	0x010a
        /*079e*/ 	.byte	0x3f
	.zero		1


	//----- nvinfo : EIATTR_NUM_MBARRIERS
	.align		4
.L_827:
        /*07a0*/ 	.byte	0x03, 0x38
        /*07a2*/ 	.short	0x0017


	//----- nvinfo : EIATTR_EXIT_INSTR_OFFSETS
	.align		4
        /*07a4*/ 	.byte	0x04, 0x1c
        /*07a6*/ 	.short	(.L_829 - .L_828)


	//   ....[0]....
.L_828:
        /*07a8*/ 	.word	0x00000a90


	//   ....[1]....
        /*07ac*/ 	.word	0x000142b0


	//   ....[2]....
        /*07b0*/ 	.word	0x00014310


	//   ....[3]....
        /*07b4*/ 	.word	0x000178b0


	//   ....[4]....
        /*07b8*/ 	.word	0x00017b00


	//----- nvinfo : EIATTR_MAX_THREADS
	.align		4
.L_829:
        /*07bc*/ 	.byte	0x04, 0x05
        /*07be*/ 	.short	(.L_831 - .L_830)
.L_830:
        /*07c0*/ 	.word	0x00000180
        /*07c4*/ 	.word	0x00000001
        /*07c8*/ 	.word	0x00000001


	//----- nvinfo : EIATTR_CRS_STACK_SIZE
	.align		4
.L_831:
        /*07cc*/ 	.byte	0x04, 0x1e
        /*07ce*/ 	.short	(.L_833 - .L_832)
.L_832:
        /*07d0*/ 	.word	0x00000000


	//----- nvinfo : EIATTR_CBANK_PARAM_SIZE
	.align		4
.L_833:
        /*07d4*/ 	.byte	0x03, 0x19
        /*07d6*/ 	.short	0x0cf0


	//----- nvinfo : EIATTR_PARAM_CBANK
	.align		4
        /*07d8*/ 	.byte	0x04, 0x0a
        /*07da*/ 	.short	(.L_835 - .L_834)
	.align		4
.L_834:
        /*07dc*/ 	.word	index@(.nv.constant0._ZN7cutlass13device_kernelIN5flash11enable_sm90INS1_16FlashAttnFwdSm90INS1_25CollectiveMainloopFwdSm90ILi2EN4cute5tupleIJNS5_1CILi1EEES8_S8_EEENS6_IJNS7_ILi64EEESA_SA_EEELi512ENS_6half_tEfNS_4arch4Sm90ELb0ELb1ELb1ELb0ELb0ELb0ELb1ELb0ELb0ELb0ELb0ELb0EEENS1_21CollectiveEpilogueFwdINS6_IJSA_NS7_ILi512EEESA_EEES9_SC_SE_Li256ELb0ELb0ELb0ELb0EEENS1_30DynamicPersistentTileSchedulerILi256ELi32ELb0ELb0ELb1EEEEEEEEEvNT_6ParamsE)
        /*07e0*/ 	.short	0x0210
        /*07e2*/ 	.short	0x0cf0


	//----- nvinfo : EIATTR_SW_WAR
	.align		4
.L_835:
        /*07e4*/ 	.byte	0x04, 0x36
        /*07e6*/ 	.short	(.L_837 - .L_836)
.L_836:
        /*07e8*/ 	.word	0x00000008
.L_837:


//--------------------- .nv.info._ZN7cutlass13device_kernelIN5flash11enable_sm90INS1_16FlashAttnFwdSm90INS1_25CollectiveMainloopFwdSm90ILi2EN4cute5tupleIJNS5_1CILi1EEES8_S8_EEENS6_IJNS7_ILi64EEESA_SA_EEELi512ENS_6half_tEfNS_4arch4Sm90ELb0ELb1ELb1ELb1ELb0ELb0ELb0ELb0ELb0ELb0ELb0ELb0EEENS1_21CollectiveEpilogueFwdINS6_IJSA_NS7_ILi512EEESA_EEES9_SC_SE_Li256ELb1ELb0ELb0ELb0EEENS1_36VarlenDynamicPersistentTileSchedulerILi64ELi64ELi256ELi32ELb0ELb0ELb1ELb1ELb0ELb1EEEEEEEEEvNT_6ParamsE --------------------------
	.section	.nv.info._ZN7cutlass13device_kernelIN5flash11enable_sm90INS1_16FlashAttnFwdSm90INS1_25CollectiveMainloopFwdSm90ILi2EN4cute5tupleIJNS5_1CILi1EEES8_S8_EEENS6_IJNS7_ILi64EEESA_SA_EEELi512ENS_6half_tEfNS_4arch4Sm90ELb0ELb1ELb1ELb1ELb0ELb0ELb0ELb0ELb0ELb0ELb0ELb0EEENS1_21CollectiveEpilogueFwdINS6_IJSA_NS7_ILi512EEESA_EEES9_SC_SE_Li256ELb1ELb0ELb0ELb0EEENS1_36VarlenDynamicPersistentTileSchedulerILi64ELi64ELi256ELi32ELb0ELb0ELb1ELb1ELb0ELb1EEEEEEEEEvNT_6ParamsE,"",@"SHT_CUDA_INFO"
	.sectionflags	@""
	.align	4


	//----- nvinfo : EIATTR_CUDA_API_VERSION
	.align		4
        /*0000*/ 	.byte	0x04, 0x37
        /*0002*/ 	.short	(.L_839 - .L_838)
.L_838:
        /*0004*/ 	.word	0x00000082


	//----- nvinfo : EIATTR_KPARAM_INFO
	.align		4
.L_839:
        /*0008*/ 	.byte	0x04, 0x17
        /*000a*/ 	.short	(.L_841 - .L_840)
.L_840:
        /*000c*/ 	.word	0x00000000
        /*0010*/ 	.short	0x0000
        /*0012*/ 	.short	0x0070
        /*0014*/ 	.byte	0x00, 0xf0, 0x01, 0x28


	//----- nvinfo : EIATTR_SPARSE_MMA_MASK
	.align		4
.L_841:
        /*0018*/ 	.byte	0x03, 0x50
        /*001a*/ 	.short	0x0000


	//----- nvinfo : EIATTR_MAXREG_COUNT
	.align		4
        /*001c*/ 	.byte	0x03, 0x1b
        /*001e*/ 	.short	0x00a8


	//----- nvinfo : EIATTR_NUM_BARRIERS
	.align		4
        /*0020*/ 	.byte	0x02, 0x4c
        /*0022*/ 	.byte	0x10
	.zero		1


	//----- nvinfo : EIATTR_EXTERNS
	.align		4
        /*0024*/ 	.byte	0x04, 0x0f
        /*0026*/ 	.short	(.L_843 - .L_842)


	//   ....[0]....
	.align		4
.L_842:
        /*0028*/ 	.word	index@(__assertfail)


	//----- nvinfo : EIATTR_ANNOTATIONS
	.align		4
.L_843:
        /*002c*/ 	.byte	0x04, 0x55
        /*002e*/ 	.short	(.L_845 - .L_844)


	//   ....[0]....
.L_844:
        /* <DEDUP_REMOVED lines=27> */


	//----- nvinfo : EIATTR_MERCURY_ISA_VERSION
	.align		4
.L_845:
        /*01d0*/ 	.byte	0x03, 0x5f
        /*01d2*/ 	.short	0x0101


	//----- nvinfo : EIATTR_UNUSED_LOAD_BYTE_OFFSET
	.align		4
        /*01d4*/ 	.byte	0x04, 0x44
        /*01d6*/ 	.short	(.L_847 - .L_846)


	//   ....[0]....
.L_846:
        /*01d8*/ 	.word	0x00000a40
        /*01dc*/ 	.word	0x0000fff0


	//   ....[1]....
        /*01e0*/ 	.word	0x0000db20
        /*01e4*/ 	.word	0x0000fff0


	//----- nvinfo : EIATTR_INT_WARP_WIDE_INSTR_OFFSETS
	.align		4
.L_847:
        /*01e8*/ 	.byte	0x04, 0x31
        /*01ea*/ 	.short	(.L_849 - .L_848)


	//   ....[0]....
.L_848:
        /*01ec*/ 	.word	0x00000160


	//   ....[1]....
        /*01f0*/ 	.word	0x000001a0


	//   ....[2]....
        /*01f4*/ 	.word	0x00000210


	//   ....[3]....
        /*01f8*/ 	.word	0x000118e0


	//   ....[4]....
        /*01fc*/ 	.word	0x00011970


	//   ....[5]....
        /*0200*/ 	.word	0x00011e70


	//   ....[6]....
        /*0204*/ 	.word	0x00011ef0


	//   ....[7]....
        /*0208*/ 	.word	0x00014710


	//   ....[8]....
        /*020c*/ 	.word	0x000147a0


	//----- nvinfo : EIATTR_COOP_GROUP_MASK_REGIDS
	.align		4
.L_849:
        /*0210*/ 	.byte	0x04, 0x29
        /*0212*/ 	.short	(.L_851 - .L_850)


	//   ....[0]....
.L_850:
        /*0214*/ 	.word	0xffffffff


	//   ....[1]....
        /*0218*/ 	.word	0xffffffff


	//   ....[2]....
        /*021c*/ 	.word	0xffffffff


	//   ....[3]....
        /*0220*/ 	.word	0xffffffff


	//   ....[4]....
        /*0224*/ 	.word	0xffffffff


	//   ....[5]....
        /*0228*/ 	.word	0xffffffff


	//   ....[6]....
        /*022c*/ 	.word	0xffffffff


	//   ....[7]....
        /*0230*/ 	.word	0xffffffff


	//   ....[8]....
        /*0234*/ 	.word	0xffffffff


	//   ....[9]....
        /*0238*/ 	.word	0xffffffff


	//   ....[10]....
        /*023c*/ 	.word	0xffffffff


	//   ....[11]....
        /*0240*/ 	.word	0xffffffff


	//   ....[12]....
        /*0244*/ 	.word	0xffffffff


	//   ....[13]....
        /*0248*/ 	.word	0xffffffff


	//   ....[14]....
        /*024c*/ 	.word	0xffffffff


	//   ....[15]....
        /*0250*/ 	.word	0xffffffff


	//   ....[16]....
        /*0254*/ 	.word	0xffffffff


	//   ....[17]....
        /*0258*/ 	.word	0xffffffff


	//   ....[18]....
        /*025c*/ 	.word	0xffffffff


	//   ....[19]....
        /*0260*/ 	.word	0xffffffff


	//   ....[20]....
        /*0264*/ 	.word	0xffffffff


	//   ....[21]....
        /*0268*/ 	.word	0xffffffff


	//   ....[22]....
        /*026c*/ 	.word	0xffffffff


	//   ....[23]....
        /*0270*/ 	.word	0xffffffff


	//   ....[24]....
        /*0274*/ 	.word	0xffffffff


	//   ....[25]....
        /*0278*/ 	.word	0xffffffff


	//   ....[26]....
        /*027c*/ 	.word	0xffffffff


	//   ....[27]....
        /*0280*/ 	.word	0xffffffff


	//   ....[28]....
        /*0284*/ 	.word	0xffffffff


	//   ....[29]....
        /*0288*/ 	.word	0xffffffff


	//   ....[30]....
        /*028c*/ 	.word	0xffffffff


	//   ....[31]....
        /*0290*/ 	.word	0xffffffff


	//   ....[32]....
        /*0294*/ 	.word	0xffffffff


	//   ....[33]....
        /*0298*/ 	.word	0xffffffff


	//   ....[34]....
        /*029c*/ 	.word	0xffffffff


	//   ....[35]....
        /*02a0*/ 	.word	0xffffffff


	//   ....[36]....
        /*02a4*/ 	.word	0xffffffff


	//   ....[37]....
        /*02a8*/ 	.word	0xffffffff


	//   ....[38]....
        /*02ac*/ 	.word	0xffffffff


	//   ....[39]....
        /*02b0*/ 	.word	0xffffffff


	//   ....[40]....
        /*02b4*/ 	.word	0xffffffff


	//   ....[41]....
        /*02b8*/ 	.word	0xffffffff


	//   ....[42]....
        /*02bc*/ 	.word	0xffffffff


	//   ....[43]....
        /*02c0*/ 	.word	0xffffffff


	//   ....[44]....
        /*02c4*/ 	.word	0xffffffff


	//   ....[45]....
        /*02c8*/ 	.word	0xffffffff


	//   ....[46]....
        /*02cc*/ 	.word	0xffffffff


	//   ....[47]....
        /*02d0*/ 	.word	0xffffffff


	//   ....[48]....
        /*02d4*/ 	.word	0xffffffff


	//   ....[49]....
        /*02d8*/ 	.word	0xffffffff


	//   ....[50]....
        /*02dc*/ 	.word	0xffffffff


	//   ....[51]....
        /*02e0*/ 	.word	0xffffffff


	//   ....[52]....
        /*02e4*/ 	.word	0xffffffff


	//   ....[53]....
        /*02e8*/ 	.word	0xffffffff


	//   ....[54]....
        /*02ec*/ 	.word	0xffffffff


	//   ....[55]....
        /*02f0*/ 	.word	0xffffffff


	//   ....[56]....
        /*02f4*/ 	.word	0xffffffff


	//   ....[57]....
        /*02f8*/ 	.word	0xffffffff


	//   ....[58]....
        /*02fc*/ 	.word	0xffffffff


	//   ....[59]....
        /*0300*/ 	.word	0xffffffff


	//   ....[60]....
        /*0304*/ 	.word	0xffffffff


	//   ....[61]....
        /*0308*/ 	.word	0xffffffff


	//   ....[62]....
        /*030c*/ 	.word	0xffffffff


	//   ....[63]....
        /*0310*/ 	.word	0xffffffff


	//   ....[64]....
        /*0314*/ 	.word	0xffffffff


	//   ....[65]....
        /*0318*/ 	.word	0xffffffff


	//   ....[66]....
        /*031c*/ 	.word	0xffffffff


	//   ....[67]....
        /*0320*/ 	.word	0xffffffff


	//   ....[68]....
        /*0324*/ 	.word	0x0500000f


	//   ....[69]....
        /*0328*/ 	.word	0x0500000f


	//   ....[70]....
        /*032c*/ 	.word	0x0500000f


	//   ....[71]....
        /*0330*/ 	.word	0x0500000f


	//   ....[72]....
        /*0334*/ 	.word	0x0500000f


	//   ....[73]....
        /*0338*/ 	.word	0x0500000f


	//   ....[74]....
        /*033c*/ 	.word	0x0500000f


	//   ....[75]....
        /*0340*/ 	.word	0x0500000f


	//   ....[76]....
        /*0344*/ 	.word	0x0500000f


	//   ....[77]....
        /*0348*/ 	.word	0x0500000f


	//   ....[78]....
        /*034c*/ 	.word	0x0500000f


	//   ....[79]....
        /*0350*/ 	.word	0x0500000f


	//   ....[80]....
        /*0354*/ 	.word	0x0500000f


	//   ....[81]....
        /*0358*/ 	.word	0x0500000f


	//   ....[82]....
        /*035c*/ 	.word	0x0500000f


	//   ....[83]....
        /*0360*/ 	.word	0x0500000f


	//   ....[84]....
        /*0364*/ 	.word	0x0500000f


	//   ....[85]....
        /*0368*/ 	.word	0x0500000f


	//   ....[86]....
        /*036c*/ 	.word	0x0500000f


	//----- nvinfo : EIATTR_COOP_GROUP_INSTR_OFFSETS
	.align		4
.L_851:
        /*0370*/ 	.byte	0x04, 0x28
        /*0372*/ 	.short	(.L_853 - .L_852)


	//   ....[0]....
.L_852:
        /*0374*/ 	.word	0x00000060


	//   ....[1]....
        /*0378*/ 	.word	0x00000170


	//   ....[2]....
        /*037c*/ 	.word	0x000001c0


	//   ....[3]....
        /*0380*/ 	.word	0x000003b0


	//   ....[4]....
        /*0384*/ 	.word	0x00000510


	//   ....[5]....
        /*0388*/ 	.word	0x00000630


	//   ....[6]....
        /*038c*/ 	.word	0x00000790


	//   ....[7]....
        /*0390*/ 	.word	0x00001bf0


	//   ....[8]....
        /*0394*/ 	.word	0x00003be0


	//   ....[9]....
        /*0398*/ 	.word	0x00005220


	//   ....[10]....
        /*039c*/ 	.word	0x00005280


	//   ....[11]....
        /*03a0*/ 	.word	0x00005900


	//   ....[12]....
        /*03a4*/ 	.word	0x00005950


	//   ....[13]....
        /*03a8*/ 	.word	0x00006150


	//   ....[14]....
        /*03ac*/ 	.word	0x000072c0


	//   ....[15]....
        /*03b0*/ 	.word	0x000073c0


	//   ....[16]....
        /*03b4*/ 	.word	0x00007740


	//   ....[17]....
        /*03b8*/ 	.word	0x000077d0


	//   ....[18]....
        /*03bc*/ 	.word	0x000089a0


	//   ....[19]....
        /*03c0*/ 	.word	0x000092d0


	//   ....[20]....
        /*03c4*/ 	.word	0x00009370


	//   ....[21]....
        /*03c8*/ 	.word	0x00009670


	//   ....[22]....
        /*03cc*/ 	.word	0x00009830


	//   ....[23]....
        /*03d0*/ 	.word	0x0000a880


	//   ....[24]....
        /*03d4*/ 	.word	0x0000b900


	//   ....[25]....
        /*03d8*/ 	.word	0x0000b9e0


	//   ....[26]....
        /*03dc*/ 	.word	0x0000bca0


	//   ....[27]....
        /*03e0*/ 	.word	0x0000be10


	//   ....[28]....
        /*03e4*/ 	.word	0x0000cfe0


	//   ....[29]....
        /*03e8*/ 	.word	0x0000d020


	//   ....[30]....
        /*03ec*/ 	.word	0x0000d050


	//   ....[31]....
        /*03f0*/ 	.word	0x0000d0e0


	//   ....[32]....
        /*03f4*/ 	.word	0x0000d100


	//   ....[33]....
        /*03f8*/ 	.word	0x0000ea60


	//   ....[34]....
        /*03fc*/ 	.word	0x00010490


	//   ....[35]....
        /*0400*/ 	.word	0x00010600


	//   ....[36]....
        /*0404*/ 	.word	0x00010630


	//   ....[37]....
        /*0408*/ 	.word	0x00010670


	//   ....[38]....
        /*040c*/ 	.word	0x000106e0


	//   ....[39]....
        /*0410*/ 	.word	0x00010740


	//   ....[40]....
        /*0414*/ 	.word	0x00010780


	//   ....[41]....
        /*0418*/ 	.word	0x00010920


	//   ....[42]....
        /*041c*/ 	.word	0x00010980


	//   ....[43]....
        /*0420*/ 	.word	0x000109c0


	//   ....[44]....
        /*0424*/ 	.word	0x00010a00


	//   ....[45]....
        /*0428*/ 	.word	0x00010a30


	//   ....[46]....
        /*042c*/ 	.word	0x00010a60


	//   ....[47]....
        /*0430*/ 	.word	0x00010af0


	//   ....[48]....
        /*0434*/ 	.word	0x00010b50


	//   ....[49]....
        /*0438*/ 	.word	0x00010be0


	//   ....[50]....
        /*043c*/ 	.word	0x00014830


	//   ....[51]....
        /*0440*/ 	.word	0x00014840


	//   ....[52]....
        /*0444*/ 	.word	0x00014950


	//   ....[53]....
        /*0448*/ 	.word	0x000149b0


	//   ....[54]....
        /*044c*/ 	.word	0x000149f0


	//   ....[55]....
        /*0450*/ 	.word	0x00014a30


	//   ....[56]....
        /*0454*/ 	.word	0x00014a60


	//   ....[57]....
        /*0458*/ 	.word	0x00014a90


	//   ....[58]....
        /*045c*/ 	.word	0x00014c20


	//   ....[59]....
        /*0460*/ 	.word	0x00014c80


	//   ....[60]....
        /*0464*/ 	.word	0x00014cc0


	//   ....[61]....
        /*0468*/ 	.word	0x00014d00


	//   ....[62]....
        /*046c*/ 	.word	0x00014d30


	//   ....[63]....
        /*0470*/ 	.word	0x00014d60


	//   ....[64]....
        /*0474*/ 	.word	0x00014e20


	//   ....[65]....
        /*0478*/ 	.word	0x00014e40


	//   ....[66]....
        /*047c*/ 	.word	0x00014eb0


	//   ....[67]....
        /*0480*/ 	.word	0x00015540


	//   ....[68]....
        /*0484*/ 	.word	0x00015c50


	//   ....[69]....
        /*0488*/ 	.word	0x00016070


	//   ....[70]....
        /*048c*/ 	.word	0x00016100


	//   ....[71]....
        /*0490*/ 	.word	0x000161a0


	//   ....[72]....
        /*0494*/ 	.word	0x00016250


	//   ....[73]....
        /*0498*/ 	.word	0x000162d0


	//   ....[74]....
        /*049c*/ 	.word	0x00016350


	//   ....[75]....
        /*04a0*/ 	.word	0x000163d0


	//   ....[76]....
        /*04a4*/ 	.word	0x00016450


	//   ....[77]....
        /*04a8*/ 	.word	0x000164e0


	//   ....[78]....
        /*04ac*/ 	.word	0x00016590


	//   ....[79]....
        /*04b0*/ 	.word	0x00016610


	//   ....[80]....
        /*04b4*/ 	.word	0x00016690


	//   ....[81]....
        /*04b8*/ 	.word	0x00016710


	//   ....[82]....
        /*04bc*/ 	.word	0x00016790


	//   ....[83]....
        /*04c0*/ 	.word	0x00016800


	//   ....[84]....
        /*04c4*/ 	.word	0x000168a0


	//   ....[85]....
        /*04c8*/ 	.word	0x00016930


	//   ....[86]....
        /*04cc*/ 	.word	0x00016a60


	//----- nvinfo : EIATTR_REG_RECONFIG
	.align		4
.L_853:
        /*04d0*/ 	.byte	0x01, 0x54
	.zero		2


	//----- nvinfo : EIATTR_SYSCALL_OFFSETS
	.align		4
        /*04d4*/ 	.byte	0x04, 0x46
        /*04d6*/ 	.short	(.L_855 - .L_854)


	//   ....[0]....
.L_854:
        /*04d8*/ 	.word	0x00003db0


	//   ....[1]....
        /*04dc*/ 	.word	0x00011b00


	//   ....[2]....
        /*04e0*/ 	.word	0x00011c40


	//   ....[3]....
        /*04e4*/ 	.word	0x00011d40


	//----- nvinfo : EIATTR_MBARRIER_INSTR_OFFSETS
	.align		4
.L_855:
        /*04e8*/ 	.byte	0x04, 0x39
        /*04ea*/ 	.short	(.L_857 - .L_856)


	//   ....[0]....
.L_856:
        /*04ec*/ 	.word	0x000002a0
        /*04f0*/ 	.word	0x000000ff
        /*04f4*/ 	.word	0x00028c00
        /*04f8*/ 	.short	0x0100
        /*04fa*/ 	.byte	0x08
	.zero		1


	//   ....[1]....
        /*04fc*/ 	.word	0x000002b0
        /*0500*/ 	.word	0x000000ff
        /*0504*/ 	.word	0x00028c20
        /*0508*/ 	.short	0x0100
        /*050a*/ 	.byte	0x08
	.zero		1


	//   ....[2]....
        /*050c*/ 	.word	0x00000360
        /*0510*/ 	.word	0x000000ff
        /*0514*/ 	.word	0x00028c30
        /*0518*/ 	.short	0x0100
        /*051a*/ 	.byte	0x06
	.zero		1


	//   ....[3]....
        /*051c*/ 	.word	0x00000370
        /*0520*/ 	.word	0x000000ff
        /*0524*/ 	.word	0x00028c40
        /*0528*/ 	.short	0x0100
        /*052a*/ 	.byte	0x06
	.zero		1


	//   ....[4]....
        /*052c*/ 	.word	0x00000380
        /*0530*/ 	.word	0x000000ff
        /*0534*/ 	.word	0x00028c38
        /*0538*/ 	.short	0x0100
        /*053a*/ 	.byte	0x06
	.zero		1


	//   ....[5]....
        /*053c*/ 	.word	0x00000390
        /*0540*/ 	.word	0x000000ff
        /*0544*/ 	.word	0x00028c48
        /*0548*/ 	.short	0x0100
        /*054a*/ 	.byte	0x06
	.zero		1


	//   ....[6]....
        /*054c*/ 	.word	0x000004c0
        /*0550*/ 	.word	0x000000ff
        /*0554*/ 	.word	0x00028c50
        /*0558*/ 	.short	0x0100
        /*055a*/ 	.byte	0x08
	.zero		1


	//   ....[7]....
        /*055c*/ 	.word	0x000004d0
        /*0560*/ 	.word	0x000000ff
        /*0564*/ 	.word	0x00028c60
        /*0568*/ 	.short	0x0100
        /*056a*/ 	.byte	0x08
	.zero		1


	//   ....[8]....
        /*056c*/ 	.word	0x000004e0
        /*0570*/ 	.word	0x000000ff
        /*0574*/ 	.word	0x00028c58
        /*0578*/ 	.short	0x0100
        /*057a*/ 	.byte	0x08
	.zero		1


	//   ....[9]....
        /*057c*/ 	.word	0x000004f0
        /*0580*/ 	.word	0x000000ff
        /*0584*/ 	.word	0x00028c68
        /*0588*/ 	.short	0x0100
        /*058a*/ 	.byte	0x08
	.zero		1


	//   ....[10]....
        /*058c*/ 	.word	0x000005e0
        /*0590*/ 	.word	0x000000ff
        /*0594*/ 	.word	0x00028c70
        /*0598*/ 	.short	0x0100
        /*059a*/ 	.byte	0x06
	.zero		1


	//   ....[11]....
        /*059c*/ 	.word	0x000005f0
        /*05a0*/ 	.word	0x000000ff
        /*05a4*/ 	.word	0x00028c80
        /*05a8*/ 	.short	0x0100
        /*05aa*/ 	.byte	0x06
	.zero		1


	//   ....[12]....
        /*05ac*/ 	.word	0x00000600
        /*05b0*/ 	.word	0x000000ff
        /*05b4*/ 	.word	0x00028c78
        /*05b8*/ 	.short	0x0100
        /*05ba*/ 	.byte	0x06
	.zero		1


	//   ....[13]....
        /*05bc*/ 	.word	0x00000610
        /*05c0*/ 	.word	0x000000ff
        /*05c4*/ 	.word	0x00028c88
        /*05c8*/ 	.short	0x0100
        /*05ca*/ 	.byte	0x06
	.zero		1


	//   ....[14]....
        /*05cc*/ 	.word	0x00000740
        /*05d0*/ 	.word	0x000000ff
        /*05d4*/ 	.word	0x00028c90
        /*05d8*/ 	.short	0x0100
        /*05da*/ 	.byte	0x08
	.zero		1


	//   ....[15]....
        /*05dc*/ 	.word	0x00000750
        /*05e0*/ 	.word	0x000000ff
        /*05e4*/ 	.word	0x00028ca0
        /*05e8*/ 	.short	0x0100
        /*05ea*/ 	.byte	0x08
	.zero		1


	//   ....[16]....
        /*05ec*/ 	.word	0x00000760
        /*05f0*/ 	.word	0x000000ff
        /*05f4*/ 	.word	0x00028c98
        /*05f8*/ 	.short	0x0100
        /*05fa*/ 	.byte	0x08
	.zero		1


	//   ....[17]....
        /*05fc*/ 	.word	0x00000770
        /*0600*/ 	.word	0x000000ff
        /*0604*/ 	.word	0x00028ca8
        /*0608*/ 	.short	0x0100
        /*060a*/ 	.byte	0x08
	.zero		1


	//   ....[18]....
        /*060c*/ 	.word	0x000008a0
        /*0610*/ 	.word	0x000000ff
        /*0614*/ 	.word	0x00028cb0
        /*0618*/ 	.short	0x0100
        /*061a*/ 	.byte	0x08
	.zero		1


	//   ....[19]....
        /*061c*/ 	.word	0x000008b0
        /*0620*/ 	.word	0x000000ff
        /*0624*/ 	.word	0x00028cc0
        /*0628*/ 	.short	0x0100
        /*062a*/ 	.byte	0x08
	.zero		1


	//   ....[20]....
        /*062c*/ 	.word	0x000008c0
        /*0630*/ 	.word	0x000000ff
        /*0634*/ 	.word	0x00028cb8
        /*0638*/ 	.short	0x0100
        /*063a*/ 	.byte	0x08
	.zero		1


	//   ....[21]....
        /*063c*/ 	.word	0x000008d0
        /*0640*/ 	.word	0x000000ff
        /*0644*/ 	.word	0x00028cc8
        /*0648*/ 	.short	0x0100
        /*064a*/ 	.byte	0x08
	.zero		1


	//   ....[22]....
        /*064c*/ 	.word	0x00001cf0
        /*0650*/ 	.word	0x000000ff
        /*0654*/ 	.word	0x00028c50
        /*0658*/ 	.short	0x010a
        /*065a*/ 	.byte	0x16
	.zero		1


	//   ....[23]....
        /*065c*/ 	.word	0x00001fc0
        /*0660*/ 	.word	0x00000000
        /*0664*/ 	.word	0x00000000
        /*0668*/ 	.short	0x0101
        /*066a*/ 	.byte	0x3f
	.zero		1


	//   ....[24]....
        /*066c*/ 	.word	0x00002900
        /*0670*/ 	.word	0x000000ff
        /*0674*/ 	.word	0x00028c50
        /*0678*/ 	.short	0x010a
        /*067a*/ 	.byte	0x14
	.zero		1


	//   ....[25]....
        /*067c*/ 	.word	0x00002940
        /*0680*/ 	.word	0x000000ff
        /*0684*/ 	.word	0x00028c50
        /*0688*/ 	.short	0x010a
        /*068a*/ 	.byte	0x14
	.zero		1


	//   ....[26]....
        /*068c*/ 	.word	0x00002b10
        /*0690*/ 	.word	0x00000003
        /*0694*/ 	.word	0x00000000
        /*0698*/ 	.short	0x0101
        /*069a*/ 	.byte	0x3f
	.zero		1


	//   ....[27]....
        /*069c*/ 	.word	0x00003e20
        /*06a0*/ 	.word	0x000000ff
        /*06a4*/ 	.word	0x00028c00
        /*06a8*/ 	.short	0x010a
        /*06aa*/ 	.byte	0x26
	.zero		1


	//   ....[28]....
        /*06ac*/ 	.word	0x00003e90
        /*06b0*/ 	.word	0x00000008
        /*06b4*/ 	.word	0x00028c30
        /*06b8*/ 	.short	0x010a
        /*06ba*/ 	.byte	0x3f
	.zero		1


	//   ....[29]....
        /*06bc*/ 	.word	0x00003ed0
        /*06c0*/ 	.word	0x00000008
        /*06c4*/ 	.word	0x00028c30
        /*06c8*/ 	.short	0x010a
        /*06ca*/ 	.byte	0x3f
	.zero		1


	//   ....[30]....
        /*06cc*/ 	.word	0x00004480
        /*06d0*/ 	.word	0x00000003
        /*06d4*/ 	.word	0x00000000
        /*06d8*/ 	.short	0x0101
        /*06da*/ 	.byte	0x3f
	.zero		1


	//   ....[31]....
        /*06dc*/ 	.word	0x00005eb0
        /*06e0*/ 	.word	0x00000008
        /*06e4*/ 	.word	0x00028c50
        /*06e8*/ 	.short	0x010a
        /*06ea*/ 	.byte	0x3f
	.zero		1


	//   ....[32]....
        /*06ec*/ 	.word	0x00005ef0
        /*06f0*/ 	.word	0x00000008
        /*06f4*/ 	.word	0x00028c50
        /*06f8*/ 	.short	0x010a
        /*06fa*/ 	.byte	0x3f
	.zero		1


	//   ....[33]....
        /*06fc*/ 	.word	0x00006170
        /*0700*/ 	.word	0x00000008
        /*0704*/ 	.word	0x00000000
        /*0708*/ 	.short	0x0101
        /*070a*/ 	.byte	0x3f
	.zero		1


	//   ....[34]....
        /*070c*/ 	.word	0x00006400
        /*0710*/ 	.word	0x000000ff
        /*0714*/ 	.word	0x00028c30
        /*0718*/ 	.short	0x010a
        /*071a*/ 	.byte	0x1b
	.zero		1


	//   ....[35]....
        /*071c*/ 	.word	0x00006440
        /*0720*/ 	.word	0x000000ff
        /*0724*/ 	.word	0x00028c30
        /*0728*/ 	.short	0x010a
        /*072a*/ 	.byte	0x1b
	.zero		1


	//   ....[36]....
        /*072c*/ 	.word	0x00006800
        /*0730*/ 	.word	0x0000000e
        /*0734*/ 	.word	0x00000000
        /*0738*/ 	.short	0x0101
        /*073a*/ 	.byte	0x3f
	.zero		1


	//   ....[37]....
        /*073c*/ 	.word	0x000086f0
        /*0740*/ 	.word	0x000000ff
        /*0744*/ 	.word	0x00028c50
        /*0748*/ 	.short	0x010a
        /*074a*/ 	.byte	0x1b
	.zero		1


	//   ....[38]....
        /*074c*/ 	.word	0x00008730
        /*0750*/ 	.word	0x000000ff
        /*0754*/ 	.word	0x00028c50
        /*0758*/ 	.short	0x010a
        /*075a*/ 	.byte	0x1b
	.zero		1


	//   ....[39]....
        /*075c*/ 	.word	0x000089c0
        /*0760*/ 	.word	0x00000015
        /*0764*/ 	.word	0x00000000
        /*0768*/ 	.short	0x0101
        /*076a*/ 	.byte	0x3f
	.zero		1


	//   ....[40]....
        /*076c*/ 	.word	0x00008d10
        /*0770*/ 	.word	0x000000ff
        /*0774*/ 	.word	0x00028c30
        /*0778*/ 	.short	0x010a
        /*077a*/ 	.byte	0x18
	.zero		1


	//   ....[41]....
        /*077c*/ 	.word	0x00008d50
        /*0780*/ 	.word	0x000000ff
        /*0784*/ 	.word	0x00028c30
        /*0788*/ 	.short	0x010a
        /*078a*/ 	.byte	0x18
	.zero		1


	//   ....[42]....
        /*078c*/ 	.word	0x00009bb0
        /*0790*/ 	.word	0x00000098
        /*0794*/ 	.word	0x00000000
        /*0798*/ 	.short	0x0101
        /*079a*/ 	.byte	0x3f
	.zero		1


	//   ....[43]....
        /*079c*/ 	.word	0x0000a5f0
        /*07a0*/ 	.word	0x000000ff
        /*07a4*/ 	.word	0x00028c50
        /*07a8*/ 	.short	0x010a
        /*07aa*/ 	.byte	0x18
	.zero		1


	//   ....[44]....
        /*07ac*/ 	.word	0x0000a630
        /*07b0*/ 	.word	0x000000ff
        /*07b4*/ 	.word	0x00028c50
        /*07b8*/ 	.short	0x010a
        /*07ba*/ 	.byte	0x18
	.zero		1


	//   ....[45]....
        /*07bc*/ 	.word	0x0000a8a0
        /*07c0*/ 	.word	0x000000aa
        /*07c4*/ 	.word	0x00000000
        /*07c8*/ 	.short	0x0101
        /*07ca*/ 	.byte	0x3f
	.zero		1


	//   ....[46]....
        /*07cc*/ 	.word	0x0000aa30
        /*07d0*/ 	.word	0x000000ff
        /*07d4*/ 	.word	0x00028c30
        /*07d8*/ 	.short	0x010a
        /*07da*/ 	.byte	0x1a
	.zero		1


	//   ....[47]....
        /*07dc*/ 	.word	0x0000aa70
        /*07e0*/ 	.word	0x000000ff
        /*07e4*/ 	.word	0x00028c30
        /*07e8*/ 	.short	0x010a
        /*07ea*/ 	.byte	0x1a
	.zero		1


	//   ....[48]....
        /*07ec*/ 	.word	0x0000ae30
        /*07f0*/ 	.word	0x00000006
        /*07f4*/ 	.word	0x00000000
        /*07f8*/ 	.short	0x0101
        /*07fa*/ 	.byte	0x3f
	.zero		1


	//   ....[49]....
        /*07fc*/ 	.word	0x0000cd30
        /*0800*/ 	.word	0x000000ff
        /*0804*/ 	.word	0x00028c50
        /*0808*/ 	.short	0x010a
        /*080a*/ 	.byte	0x1a
	.zero		1


	//   ....[50]....
        /*080c*/ 	.word	0x0000cd70
        /*0810*/ 	.word	0x000000ff
        /*0814*/ 	.word	0x00028c50
        /*0818*/ 	.short	0x010a
        /*081a*/ 	.byte	0x1a
	.zero		1


	//   ....[51]....
        /*081c*/ 	.word	0x0000d000
        /*0820*/ 	.word	0x0000000f
        /*0824*/ 	.word	0x00000000
        /*0828*/ 	.short	0x0101
        /*082a*/ 	.byte	0x3f
	.zero		1


	//   ....[52]....
        /*082c*/ 	.word	0x0000f4c0
        /*0830*/ 	.word	0x000000ff
        /*0834*/ 	.word	0x00000000
        /*0838*/ 	.short	0x0101
        /*083a*/ 	.byte	0x04
	.zero		1


	//   ....[53]....
        /*083c*/ 	.word	0x00012250
        /*0840*/ 	.word	0x00000009
        /*0844*/ 	.word	0x00028c40
        /*0848*/ 	.short	0x010a
        /*084a*/ 	.byte	0x3f
	.zero		1


	//   ....[54]....
        /*084c*/ 	.word	0x00012640
        /*0850*/ 	.word	0x0000000a
        /*0854*/ 	.word	0x00028c20
        /*0858*/ 	.short	0x010a
        /*085a*/ 	.byte	0x3f
	.zero		1


	//   ....[55]....
        /*085c*/ 	.word	0x00012700
        /*0860*/ 	.word	0x00000006
        /*0864*/ 	.word	0x00028c60
        /*0868*/ 	.short	0x010a
        /*086a*/ 	.byte	0x3f
	.zero		1


	//   ....[56]....
        /*086c*/ 	.word	0x00012ea0
        /*0870*/ 	.word	0x00000002
        /*0874*/ 	.word	0x00028c40
        /*0878*/ 	.short	0x010a
        /*087a*/ 	.byte	0x3f
	.zero		1


	//   ....[57]....
        /*087c*/ 	.word	0x000130b0
        /*0880*/ 	.word	0x00000002
        /*0884*/ 	.word	0x00028c60
        /*0888*/ 	.short	0x010a
        /*088a*/ 	.byte	0x3f
	.zero		1


	//   ....[58]....
        /*088c*/ 	.word	0x00013790
        /*0890*/ 	.word	0x00000002
        /*0894*/ 	.word	0x00028c40
        /*0898*/ 	.short	0x010a
        /*089a*/ 	.byte	0x3f
	.zero		1


	//   ....[59]....
        /*089c*/ 	.word	0x00013990
        /*08a0*/ 	.word	0x00000002
        /*08a4*/ 	.word	0x00028c60
        /*08a8*/ 	.short	0x010a
        /*08aa*/ 	.byte	0x3f
	.zero		1


	//   ....[60]....
        /*08ac*/ 	.word	0x00013fe0
        /*08b0*/ 	.word	0x00000002
        /*08b4*/ 	.word	0x00028c40
        /*08b8*/ 	.short	0x010a
        /*08ba*/ 	.byte	0x3f
	.zero		1


	//   ....[61]....
        /*08bc*/ 	.word	0x000141f0
        /*08c0*/ 	.word	0x00000002
        /*08c4*/ 	.word	0x00028c60
        /*08c8*/ 	.short	0x010a
        /*08ca*/ 	.byte	0x3f
	.zero		1


	//   ....[62]....
        /*08cc*/ 	.word	0x000154c0
        /*08d0*/ 	.word	0x00000000
        /*08d4*/ 	.word	0x00028c20
        /*08d8*/ 	.short	0x010a
        /*08da*/ 	.byte	0x3f
	.zero		1


	//   ....[63]....
        /*08dc*/ 	.word	0x00015680
        /*08e0*/ 	.word	0x00000006
        /*08e4*/ 	.word	0x00000000
        /*08e8*/ 	.short	0x010a
        /*08ea*/ 	.byte	0x3f
	.zero		1


	//   ....[64]....
        /*08ec*/ 	.word	0x000156f0
        /*08f0*/ 	.word	0x00000007
        /*08f4*/ 	.word	0x00000000
        /*08f8*/ 	.short	0x010a
        /*08fa*/ 	.byte	0x3f
	.zero		1


	//   ....[65]....
        /*08fc*/ 	.word	0x00015760
        /*0900*/ 	.word	0x00000004
        /*0904*/ 	.word	0x00000000
        /*0908*/ 	.short	0x010a
        /*090a*/ 	.byte	0x3f
	.zero		1


	//   ....[66]....
        /*090c*/ 	.word	0x00015790
        /*0910*/ 	.word	0x00000003
        /*0914*/ 	.word	0x00000000
        /*0918*/ 	.short	0x010a
        /*091a*/ 	.byte	0x3f
	.zero		1


	//   ....[67]....
        /*091c*/ 	.word	0x00015800
        /*0920*/ 	.word	0x00000003
        /*0924*/ 	.word	0x00028c50
        /*0928*/ 	.short	0x010a
        /*092a*/ 	.byte	0x3f
	.zero		1


	//   ....[68]....
        /*092c*/ 	.word	0x00015860
        /*0930*/ 	.word	0x00000006
        /*0934*/ 	.word	0x00028c50
        /*0938*/ 	.short	0x010a
        /*093a*/ 	.byte	0x3f
	.zero		1


	//   ....[69]....
        /*093c*/ 	.word	0x000158c0
        /*0940*/ 	.word	0x00000003
        /*0944*/ 	.word	0x00028c00
        /*0948*/ 	.short	0x010a
        /*094a*/ 	.byte	0x3f
	.zero		1


	//   ....[70]....
        /*094c*/ 	.word	0x00015910
        /*0950*/ 	.word	0x00000008
        /*0954*/ 	.word	0x00028c30
        /*0958*/ 	.short	0x010a
        /*095a*/ 	.byte	0x3f
	.zero		1


	//   ....[71]....
        /*095c*/ 	.word	0x00015960
        /*0960*/ 	.word	0x00000008
        /*0964*/ 	.word	0x00028c50
        /*0968*/ 	.short	0x010a
        /*096a*/ 	.byte	0x3f
	.zero		1


	//   ....[72]....
        /*096c*/ 	.word	0x000159c0
        /*0970*/ 	.word	0x0000000f
        /*0974*/ 	.word	0x00028c30
        /*0978*/ 	.short	0x010a
        /*097a*/ 	.byte	0x3f
	.zero		1


	//   ....[73]....
        /*097c*/ 	.word	0x00015a10
        /*0980*/ 	.word	0x00000015
        /*0984*/ 	.word	0x00028c50
        /*0988*/ 	.short	0x010a
        /*098a*/ 	.byte	0x3f
	.zero		1


	//   ....[74]....
        /*098c*/ 	.word	0x00015a70
        /*0990*/ 	.word	0x00000006
        /*0994*/ 	.word	0x00028c30
        /*0998*/ 	.short	0x010a
        /*099a*/ 	.byte	0x3f
	.zero		1


	//   ....[75]....
        /*099c*/ 	.word	0x00015ac0
        /*09a0*/ 	.word	0x000000aa
        /*09a4*/ 	.word	0x00028c50
        /*09a8*/ 	.short	0x010a
        /*09aa*/ 	.byte	0x3f
	.zero		1


	//   ....[76]....
        /*09ac*/ 	.word	0x00015b20
        /*09b0*/ 	.word	0x00000007
        /*09b4*/ 	.word	0x00028c30
        /*09b8*/ 	.short	0x010a
        /*09ba*/ 	.byte	0x3f
	.zero		1


	//   ....[77]....
        /*09bc*/ 	.word	0x00015b70
        /*09c0*/ 	.word	0x0000000f
        /*09c4*/ 	.word	0x00028c50
        /*09c8*/ 	.short	0x010a
        /*09ca*/ 	.byte	0x3f
	.zero		1


	//   ....[78]....
        /*09cc*/ 	.word	0x00015d10
        /*09d0*/ 	.word	0x00000009
        /*09d4*/ 	.word	0x00028c40
        /*09d8*/ 	.short	0x010a
        /*09da*/ 	.byte	0x3f
	.zero		1


	//   ....[79]....
        /*09dc*/ 	.word	0x00015d90
        /*09e0*/ 	.word	0x00000009
        /*09e4*/ 	.word	0x00028c20
        /*09e8*/ 	.short	0x010a
        /*09ea*/ 	.byte	0x3f
	.zero		1


	//   ....[80]....
        /*09ec*/ 	.word	0x00015de0
        /*09f0*/ 	.word	0x00000006
        /*09f4*/ 	.word	0x00028c60
        /*09f8*/ 	.short	0x010a
        /*09fa*/ 	.byte	0x3f
	.zero		1


	//   ....[81]....
        /*09fc*/ 	.word	0x00015e30
        /*0a00*/ 	.word	0x00000002
        /*0a04*/ 	.word	0x00028c40
        /*0a08*/ 	.short	0x010a
        /*0a0a*/ 	.byte	0x3f
	.zero		1


	//   ....[82]....
        /*0a0c*/ 	.word	0x00015e80
        /*0a10*/ 	.word	0x00000002
        /*0a14*/ 	.word	0x00028c60
        /*0a18*/ 	.short	0x010a
        /*0a1a*/ 	.byte	0x3f
	.zero		1


	//   ....[83]....
        /*0a1c*/ 	.word	0x00015ed0
        /*0a20*/ 	.word	0x00000002
        /*0a24*/ 	.word	0x00028c40
        /*0a28*/ 	.short	0x010a
        /*0a2a*/ 	.byte	0x3f
	.zero		1


	//   ....[84]....
        /*0a2c*/ 	.word	0x00015f20
        /*0a30*/ 	.word	0x00000002
        /*0a34*/ 	.word	0x00028c60
        /*0a38*/ 	.short	0x010a
        /*0a3a*/ 	.byte	0x3f
	.zero		1


	//   ....[85]....
        /*0a3c*/ 	.word	0x00015f70
        /*0a40*/ 	.word	0x00000002
        /*0a44*/ 	.word	0x00028c40
        /*0a48*/ 	.short	0x010a
        /*0a4a*/ 	.byte	0x3f
	.zero		1


	//   ....[86]....
        /*0a4c*/ 	.word	0x00015fc0
        /*0a50*/ 	.word	0x00000002
        /*0a54*/ 	.word	0x00028c60
        /*0a58*/ 	.short	0x010a
        /*0a5a*/ 	.byte	0x3f
	.zero		1


	//   ....[87]....
        /*0a5c*/ 	.word	0x00016980
        /*0a60*/ 	.word	0x00000000
        /*0a64*/ 	.word	0x00028c20
        /*0a68*/ 	.short	0x010a
        /*0a6a*/ 	.byte	0x3f
	.zero		1


	//   ....[88]....
        /*0a6c*/ 	.word	0x00016b20
        /*0a70*/ 	.word	0x00000006
        /*0a74*/ 	.word	0x00000000
        /*0a78*/ 	.short	0x010a
        /*0a7a*/ 	.byte	0x3f
	.zero		1


	//   ....[89]....
        /*0a7c*/ 	.word	0x00016b70
        /*0a80*/ 	.word	0x00000007
        /*0a84*/ 	.word	0x00000000
        /*0a88*/ 	.short	0x010a
        /*0a8a*/ 	.byte	0x3f
	.zero		1


	//   ....[90]....
        /*0a8c*/ 	.word	0x00016bc0
        /*0a90*/ 	.word	0x00000004
        /*0a94*/ 	.word	0x00000000
        /*0a98*/ 	.short	0x010a
        /*0a9a*/ 	.byte	0x3f
	.zero		1


	//----- nvinfo : EIATTR_NUM_MBARRIERS
	.align		4
.L_857:
        /*0a9c*/ 	.byte	0x03, 0x38
        /*0a9e*/ 	.short	0x0016


	//----- nvinfo : EIATTR_EXIT_INSTR_OFFSETS
	.align		4
        /*0aa0*/ 	.byte	0x04, 0x1c
        /*0aa2*/ 	.short	(.L_859 - .L_858)


	//   ....[0]....
.L_858:
        /*0aa4*/ 	.word	0x00000a70


	//   ....[1]....
        /*0aa8*/ 	.word	0x00010450


	//   ....[2]....
        /*0aac*/ 	.word	0x000104b0


	//   ....[3]....
        /*0ab0*/ 	.word	0x000157e0


	//----- nvinfo : EIATTR_MAX_THREADS
	.align		4
.L_859:
        /*0ab4*/ 	.byte	0x04, 0x05
        /*0ab6*/ 	.short	(.L_861 - .L_860)
.L_860:
        /*0ab8*/ 	.word	0x00000180
        /*0abc*/ 	.word	0x00000001
        /*0ac0*/ 	.word	0x00000001


	//----- nvinfo : EIATTR_CRS_STACK_SIZE
	.align		4
.L_861:
        /*0ac4*/ 	.byte	0x04, 0x1e
        /*0ac6*/ 	.short	(.L_863 - .L_862)
.L_862:
        /*0ac8*/ 	.word	0x00000000


	//----- nvinfo : EIATTR_CBANK_PARAM_SIZE
	.align		4
.L_863:
        /*0acc*/ 	.byte	0x03, 0x19
        /*0ace*/ 	.short	0x0a70


	//----- nvinfo : EIATTR_PARAM_CBANK
	.align		4
        /*0ad0*/ 	.byte	0x04, 0x0a
        /*0ad2*/ 	.short	(.L_865 - .L_864)
	.align		4
.L_864:
        /*0ad4*/ 	.word	index@(.nv.constant0._ZN7cutlass13device_kernelIN5flash11enable_sm90INS1_16FlashAttnFwdSm90INS1_25CollectiveMainloopFwdSm90ILi2EN4cute5tupleIJNS5_1CILi1EEES8_S8_EEENS6_IJNS7_ILi64EEESA_SA_EEELi512ENS_6half_tEfNS_4arch4Sm90ELb0ELb1ELb1ELb1ELb0ELb0ELb0ELb0ELb0ELb0ELb0ELb0EEENS1_21CollectiveEpilogueFwdINS6_IJSA_NS7_ILi512EEESA_EEES9_SC_SE_Li256ELb1ELb0ELb0ELb0EEENS1_36VarlenDynamicPersistentTileSchedulerILi64ELi64ELi256ELi32ELb0ELb0ELb1ELb1ELb0ELb1EEEEEEEEEvNT_6ParamsE)
        /*0ad8*/ 	.short	0x0210
        /*0ada*/ 	.short	0x0a70


	//----- nvinfo : EIATTR_SW_WAR
	.align		4
.L_865:
        /*0adc*/ 	.byte	0x04, 0x36
        /*0ade*/ 	.short	(.L_867 - .L_866)
.L_866:
        /*0ae0*/ 	.word	0x00000008
.L_867:


//--------------------- .nv.info._ZN7cutlass13device_kernelIN5flash11enable_sm90INS1_16FlashAttnFwdSm90INS1_25CollectiveMainloopFwdSm90ILi2EN4cute5tupleIJNS5_1CILi1EEES8_S8_EEENS6_IJNS7_ILi64EEESA_SA_EEELi512ENS_6half_tEfNS_4arch4Sm90ELb0ELb1ELb1ELb1ELb0ELb1ELb0ELb0ELb0ELb0ELb0ELb0EEENS1_21CollectiveEpilogueFwdINS6_IJSA_NS7_ILi512EEESA_EEES9_SC_SE_Li256ELb1ELb0ELb0ELb0EEENS1_36VarlenDynamicPersistentTileSchedulerILi64ELi64ELi256ELi32ELb0ELb0ELb1ELb1ELb0ELb1EEEEEEEEEvNT_6ParamsE --------------------------
	.section	.nv.info._ZN7cutlass13device_kernelIN5flash11enable_sm90INS1_16FlashAttnFwdSm90INS1_25CollectiveMainloopFwdSm90ILi2EN4cute5tupleIJNS5_1CILi1EEES8_S8_EEENS6_IJNS7_ILi64EEESA_SA_EEELi512ENS_6half_tEfNS_4arch4Sm90ELb0ELb1ELb1ELb1ELb0ELb1ELb0ELb0ELb0ELb0ELb0ELb0EEENS1_21CollectiveEpilogueFwdINS6_IJSA_NS7_ILi512EEESA_EEES9_SC_SE_Li256ELb1ELb0ELb0ELb0EEENS1_36VarlenDynamicPersistentTileSchedulerILi64ELi64ELi256ELi32ELb0ELb0ELb1ELb1ELb0ELb1EEEEEEEEEvNT_6ParamsE,"",@"SHT_CUDA_INFO"
	.sectionflags	@""
	.align	4


	//----- nvinfo : EIATTR_CUDA_API_VERSION
	.align		4
        /*0000*/ 	.byte	0x04, 0x37
        /*0002*/ 	.short	(.L_869 - .L_868)
.L_868:
        /*0004*/ 	.word	0x00000082


	//----- nvinfo : EIATTR_KPARAM_INFO
	.align		4
.L_869:
        /*0008*/ 	.byte	0x04, 0x17
        /*000a*/ 	.short	(.L_871 - .L_870)
.L_870:
        /*000c*/ 	.word	0x00000000
        /*0010*/ 	.short	0x0000
        /*0012*/ 	.short	0x0070
        /*0014*/ 	.byte	0x00, 0xf0, 0x01, 0x28


	//----- nvinfo : EIATTR_SPARSE_MMA_MASK
	.align		4
.L_871:
        /*0018*/ 	.byte	0x03, 0x50
        /*001a*/ 	.short	0x0000


	//----- nvinfo : EIATTR_MAXREG_COUNT
	.align		4
        /*001c*/ 	.byte	0x03, 0x1b
        /*001e*/ 	.short	0x00a8


	//----- nvinfo : EIATTR_NUM_BARRIERS
	.align		4
        /*0020*/ 	.byte	0x02, 0x4c
        /*0022*/ 	.byte	0x10
	.zero		1


	//----- nvinfo : EIATTR_EXTERNS
	.align		4
        /*0024*/ 	.byte	0x04, 0x0f
        /*0026*/ 	.short	(.L_873 - .L_872)


	//   ....[0]....
	.align		4
.L_872:
        /*0028*/ 	.word	index@(__assertfail)


	//----- nvinfo : EIATTR_ANNOTATIONS
	.align		4
.L_873:
        /*002c*/ 	.byte	0x04, 0x55
        /*002e*/ 	.short	(.L_875 - .L_874)


	//   ....[0]....
.L_874:
        /* <DEDUP_REMOVED lines=37> */


	//----- nvinfo : EIATTR_MERCURY_ISA_VERSION
	.align		4
.L_875:
        /*0268*/ 	.byte	0x03, 0x5f
        /*026a*/ 	.short	0x0101


	//----- nvinfo : EIATTR_UNUSED_LOAD_BYTE_OFFSET
	.align		4
        /*026c*/ 	.byte	0x04, 0x44
        /*026e*/ 	.short	(.L_877 - .L_876)


	//   ....[0]....
.L_876:
        /*0270*/ 	.word	0x00000ab0
        /*0274*/ 	.word	0x0000fff0


	//   ....[1]....
        /*0278*/ 	.word	0x00013ff0
        /*027c*/ 	.word	0x0000fff0


	//----- nvinfo : EIATTR_INT_WARP_WIDE_INSTR_OFFSETS
	.align		4
.L_877:
        /*0280*/ 	.byte	0x04, 0x31
        /*0282*/ 	.short	(.L_879 - .L_878)


	//   ....[0]....
.L_878:
        /*0284*/ 	.word	0x000001c0


	//   ....[1]....
        /*0288*/ 	.word	0x00000200


	//   ....[2]....
        /*028c*/ 	.word	0x00000270


	//   ....[3]....
        /*0290*/ 	.word	0x00019050


	//   ....[4]....
        /*0294*/ 	.word	0x000190e0


	//   ....[5]....
        /*0298*/ 	.word	0x000195d0


	//   ....[6]....
        /*029c*/ 	.word	0x00019610


	//   ....[7]....
        /*02a0*/ 	.word	0x0001be70


	//   ....[8]....
        /*02a4*/ 	.word	0x0001bf00


	//----- nvinfo : EIATTR_COOP_GROUP_MASK_REGIDS
	.align		4
.L_879:
        /*02a8*/ 	.byte	0x04, 0x29
        /*02aa*/ 	.short	(.L_881 - .L_880)


	//   ....[0]....
.L_880:
        /*02ac*/ 	.word	0xffffffff


	//   ....[1]....
        /*02b0*/ 	.word	0xffffffff


	//   ....[2]....
        /*02b4*/ 	.word	0xffffffff


	//   ....[3]....
        /*02b8*/ 	.word	0xffffffff


	//   ....[4]....
        /*02bc*/ 	.word	0xffffffff


	//   ....[5]....
        /*02c0*/ 	.word	0xffffffff


	//   ....[6]....
        /*02c4*/ 	.word	0xffffffff


	//   ....[7]....
        /*02c8*/ 	.word	0xffffffff


	//   ....[8]....
        /*02cc*/ 	.word	0xffffffff


	//   ....[9]....
        /*02d0*/ 	.word	0xffffffff


	//   ....[10]....
        /*02d4*/ 	.word	0xffffffff


	//   ....[11]....
        /*02d8*/ 	.word	0xffffffff


	//   ....[12]....
        /*02dc*/ 	.word	0xffffffff


	//   ....[13]....
        /*02e0*/ 	.word	0xffffffff


	//   ....[14]....
        /*02e4*/ 	.word	0xffffffff


	//   ....[15]....
        /*02e8*/ 	.word	0xffffffff


	//   ....[16]....
        /*02ec*/ 	.word	0xffffffff


	//   ....[17]....
        /*02f0*/ 	.word	0xffffffff


	//   ....[18]....
        /*02f4*/ 	.word	0xffffffff


	//   ....[19]....
        /*02f8*/ 	.word	0xffffffff


	//   ....[20]....
        /*02fc*/ 	.word	0xffffffff


	//   ....[21]....
        /*0300*/ 	.word	0xffffffff


	//   ....[22]....
        /*0304*/ 	.word	0xffffffff


	//   ....[23]....
        /*0308*/ 	.word	0xffffffff


	//   ....[24]....
        /*030c*/ 	.word	0xffffffff


	//   ....[25]....
        /*0310*/ 	.word	0xffffffff


	//   ....[26]....
        /*0314*/ 	.word	0xffffffff


	//   ....[27]....
        /*0318*/ 	.word	0xffffffff


	//   ....[28]....
        /*031c*/ 	.word	0xffffffff


	//   ....[29]....
        /*0320*/ 	.word	0xffffffff


	//   ....[30]....
        /*0324*/ 	.word	0xffffffff


	//   ....[31]....
        /*0328*/ 	.word	0xffffffff


	//   ....[32]....
        /*032c*/ 	.word	0xffffffff


	//   ....[33]....
        /*0330*/ 	.word	0xffffffff


	//   ....[34]....
        /*0334*/ 	.word	0xffffffff


	//   ....[35]....
        /*0338*/ 	.word	0xffffffff


	//   ....[36]....
        /*033c*/ 	.word	0xffffffff


	//   ....[37]....
        /*0340*/ 	.word	0xffffffff


	//   ....[38]....
        /*0344*/ 	.word	0xffffffff


	//   ....[39]....
        /*0348*/ 	.word	0xffffffff


	//   ....[40]....
        /*034c*/ 	.word	0xffffffff


	//   ....[41]....
        /*0350*/ 	.word	0xffffffff


	//   ....[42]....
        /*0354*/ 	.word	0xffffffff


	//   ....[43]....
        /*0358*/ 	.word	0xffffffff


	//   ....[44]....
        /*035c*/ 	.word	0xffffffff


	//   ....[45]....
        /*0360*/ 	.word	0xffffffff


	//   ....[46]....
        /*0364*/ 	.word	0xffffffff


	//   ....[47]....
        /*0368*/ 	.word	0xffffffff


	//   ....[48]....
        /*036c*/ 	.word	0xffffffff


	//   ....[49]....
        /*0370*/ 	.word	0xffffffff


	//   ....[50]....
        /*0374*/ 	.word	0xffffffff


	//   ....[51]....
        /*0378*/ 	.word	0xffffffff


	//   ....[52]....
        /*037c*/ 	.word	0xffffffff


	//   ....[53]....
        /*0380*/ 	.word	0xffffffff


	//   ....[54]....
        /*0384*/ 	.word	0xffffffff


	//   ....[55]....
        /*0388*/ 	.word	0xffffffff


	//   ....[56]....
        /*038c*/ 	.word	0xffffffff


	//   ....[57]....
        /*0390*/ 	.word	0xffffffff


	//   ....[58]....
        /*0394*/ 	.word	0xffffffff


	//   ....[59]....
        /*0398*/ 	.word	0xffffffff


	//   ....[60]....
        /*039c*/ 	.word	0xffffffff


	//   ....[61]....
        /*03a0*/ 	.word	0xffffffff


	//   ....[62]....
        /*03a4*/ 	.word	0xffffffff


	//   ....[63]....
        /*03a8*/ 	.word	0xffffffff


	//   ....[64]....
        /*03ac*/ 	.word	0xffffffff


	//   ....[65]....
        /*03b0*/ 	.word	0xffffffff


	//   ....[66]....
        /*03b4*/ 	.word	0xffffffff


	//   ....[67]....
        /*03b8*/ 	.word	0xffffffff


	//   ....[68]....
        /*03bc*/ 	.word	0x0500000f


	//   ....[69]....
        /*03c0*/ 	.word	0x0500000f


	//   ....[70]....
        /*03c4*/ 	.word	0x0500000f


	//   ....[71]....
        /*03c8*/ 	.word	0x0500000f


	//   ....[72]....
        /*03cc*/ 	.word	0x0500000f


	//   ....[73]....
        /*03d0*/ 	.word	0x0500000f


	//   ....[74]....
        /*03d4*/ 	.word	0x0500000f


	//   ....[75]....
        /*03d8*/ 	.word	0x0500000f


	//   ....[76]....
        /*03dc*/ 	.word	0x0500000f


	//   ....[77]....
        /*03e0*/ 	.word	0x0500000f


	//   ....[78]....
        /*03e4*/ 	.word	0x0500000f


	//   ....[79]....
        /*03e8*/ 	.word	0x0500000f


	//   ....[80]....
        /*03ec*/ 	.word	0x0500000f


	//   ....[81]....
        /*03f0*/ 	.word	0x0500000f


	//   ....[82]....
        /*03f4*/ 	.word	0x0500000f


	//   ....[83]....
        /*03f8*/ 	.word	0x0500000f


	//   ....[84]....
        /*03fc*/ 	.word	0x0500000f


	//   ....[85]....
        /*0400*/ 	.word	0x0500000f


	//   ....[86]....
        /*0404*/ 	.word	0x0500000f


	//   ....[87]....
        /*0408*/ 	.word	0x0500000f


	//   ....[88]....
        /*040c*/ 	.word	0x0500000f


	//   ....[89]....
        /*0410*/ 	.word	0x0500000f


	//   ....[90]....
        /*0414*/ 	.word	0x0500000f


	//   ....[91]....
        /*0418*/ 	.word	0x0500000f


	//   ....[92]....
        /*041c*/ 	.word	0x0500000f


	//   ....[93]....
        /*0420*/ 	.word	0x0500000f


	//   ....[94]....
        /*0424*/ 	.word	0x0500000f


	//   ....[95]....
        /*0428*/ 	.word	0x0500000f


	//   ....[96]....
        /*042c*/ 	.word	0x0500000f


	//   ....[97]....
        /*0430*/ 	.word	0x0500000f


	//   ....[98]....
        /*0434*/ 	.word	0x0500000f


	//   ....[99]....
        /*0438*/ 	.word	0x0500000f


	//   ....[100]....
        /*043c*/ 	.word	0x0500000f


	//   ....[101]....
        /*0440*/ 	.word	0x0500000f


	//   ....[102]....
        /*0444*/ 	.word	0x0500000f


	//   ....[103]....
        /*0448*/ 	.word	0x0500000f


	//----- nvinfo : EIATTR_COOP_GROUP_INSTR_OFFSETS
	.align		4
.L_881:
        /*044c*/ 	.byte	0x04, 0x28
        /*044e*/ 	.short	(.L_883 - .L_882)


	//   ....[0]....
.L_882:
        /*0450*/ 	.word	0x00000060


	//   ....[1]....
        /*0454*/ 	.word	0x000001d0


	//   ....[2]....
        /*0458*/ 	.word	0x00000220


	//   ....[3]....
        /*045c*/ 	.word	0x00000410


	//   ....[4]....
        /*0460*/ 	.word	0x00000570


	//   ....[5]....
        /*0464*/ 	.word	0x00000690


	//   ....[6]....
        /*0468*/ 	.word	0x000007f0


	//   ....[7]....
        /*046c*/ 	.word	0x00004bf0


	//   ....[8]....
        /*0470*/ 	.word	0x00006db0


	//   ....[9]....
        /*0474*/ 	.word	0x0000b3d0


	//   ....[10]....
        /*0478*/ 	.word	0x0000b430


	//   ....[11]....
        /*047c*/ 	.word	0x0000b6a0


	//   ....[12]....
        /*0480*/ 	.word	0x0000b720


	//   ....[13]....
        /*0484*/ 	.word	0x0000c0f0


	//   ....[14]....
        /*0488*/ 	.word	0x0000d3a0


	//   ....[15]....
        /*048c*/ 	.word	0x0000d480


	//   ....[16]....
        /*0490*/ 	.word	0x0000d860


	//   ....[17]....
        /*0494*/ 	.word	0x0000d8f0


	//   ....[18]....
        /*0498*/ 	.word	0x0000eb00


	//   ....[19]....
        /*049c*/ 	.word	0x0000f5b0


	//   ....[20]....
        /*04a0*/ 	.word	0x0000f620


	//   ....[21]....
        /*04a4*/ 	.word	0x0000f910


	//   ....[22]....
        /*04a8*/ 	.word	0x0000fa00


	//   ....[23]....
        /*04ac*/ 	.word	0x00010bb0


	//   ....[24]....
        /*04b0*/ 	.word	0x00011d50


	//   ....[25]....
        /*04b4*/ 	.word	0x00011e50


	//   ....[26]....
        /*04b8*/ 	.word	0x000121e0


	//   ....[27]....
        /*04bc*/ 	.word	0x00012240


	//   ....[28]....
        /*04c0*/ 	.word	0x000134b0


	//   ....[29]....
        /*04c4*/ 	.word	0x00013500


	//   ....[30]....
        /*04c8*/ 	.word	0x00013530


	//   ....[31]....
        /*04cc*/ 	.word	0x000135d0


	//   ....[32]....
        /*04d0*/ 	.word	0x000135f0


	//   ....[33]....
        /*04d4*/ 	.word	0x00014f80


	//   ....[34]....
        /*04d8*/ 	.word	0x00016710


	//   ....[35]....
        /*04dc*/ 	.word	0x00016880


	//   ....[36]....
        /*04e0*/ 	.word	0x000168b0


	//   ....[37]....
        /*04e4*/ 	.word	0x000168f0


	//   ....[38]....
        /*04e8*/ 	.word	0x00016960


	//   ....[39]....
        /*04ec*/ 	.word	0x000169c0


	//   ....[40]....
        /*04f0*/ 	.word	0x00016a00


	//   ....[41]....
        /*04f4*/ 	.word	0x00016ba0


	//   ....[42]....
        /*04f8*/ 	.word	0x00016c00


	//   ....[43]....
        /*04fc*/ 	.word	0x00016c40


	//   ....[44]....
        /*0500*/ 	.word	0x00016c80


	//   ....[45]....
        /*0504*/ 	.word	0x00016cb0


	//   ....[46]....
        /*0508*/ 	.word	0x00016ce0


	//   ....[47]....
        /*050c*/ 	.word	0x00016d70


	//   ....[48]....
        /*0510*/ 	.word	0x00016dd0


	//   ....[49]....
        /*0514*/ 	.word	0x00016e60


	//   ....[50]....
        /*0518*/ 	.word	0x0001bf90


	//   ....[51]....
        /*051c*/ 	.word	0x0001bfa0


	//   ....[52]....
        /*0520*/ 	.word	0x0001c0b0


	//   ....[53]....
        /*0524*/ 	.word	0x0001c110


	//   ....[54]....
        /*0528*/ 	.word	0x0001c150


	//   ....[55]....
        /*052c*/ 	.word	0x0001c190


	//   ....[56]....
        /*0530*/ 	.word	0x0001c1c0


	//   ....[57]....
        /*0534*/ 	.word	0x0001c1f0


	//   ....[58]....
        /*0538*/ 	.word	0x0001c380


	//   ....[59]....
        /*053c*/ 	.word	0x0001c3e0


	//   ....[60]....
        /*0540*/ 	.word	0x0001c420


	//   ....[61]....
        /*0544*/ 	.word	0x0001c460


	//   ....[62]....
        /*0548*/ 	.word	0x0001c490


	//   ....[63]....
        /*054c*/ 	.word	0x0001c4c0


	//   ....[64]....
        /*0550*/ 	.word	0x0001c580


	//   ....[65]....
        /*0554*/ 	.word	0x0001c5a0


	//   ....[66]....
        /*0558*/ 	.word	0x0001c610


	//   ....[67]....
        /*055c*/ 	.word	0x0001cca0


	//   ....[68]....
        /*0560*/ 	.word	0x0001d180


	//   ....[69]....
        /*0564*/ 	.word	0x0001d220


	//   ....[70]....
        /*0568*/ 	.word	0x0001d2c0


	//   ....[71]....
        /*056c*/ 	.word	0x0001d360


	//   ....[72]....
        /*0570*/ 	.word	0x0001d400


	//   ....[73]....
        /*0574*/ 	.word	0x0001d4a0


	//   ....[74]....
        /*0578*/ 	.word	0x0001d540


	//   ....[75]....
        /*057c*/ 	.word	0x0001d5e0


	//   ....[76]....
        /*0580*/ 	.word	0x0001d6d0


	//   ....[77]....
        /*0584*/ 	.word	0x0001d770


	//   ....[78]....
        /*0588*/ 	.word	0x0001d810


	//   ....[79]....
        /*058c*/ 	.word	0x0001d8b0


	//   ....[80]....
        /*0590*/ 	.word	0x0001d950


	//   ....[81]....
        /*0594*/ 	.word	0x0001d9f0


	//   ....[82]....
        /*0598*/ 	.word	0x0001da90


	//   ....[83]....
        /*059c*/ 	.word	0x0001db30


	//   ....[84]....
        /*05a0*/ 	.word	0x0001ded0


	//   ....[85]....
        /*05a4*/ 	.word	0x0001e1b0


	//   ....[86]....
        /*05a8*/ 	.word	0x0001e5d0


	//   ....[87]....
        /*05ac*/ 	.word	0x0001e660


	//   ....[88]....
        /*05b0*/ 	.word	0x0001e700


	//   ....[89]....
        /*05b4*/ 	.word	0x0001e7b0


	//   ....[90]....
        /*05b8*/ 	.word	0x0001e830


	//   ....[91]....
        /*05bc*/ 	.word	0x0001e8b0


	//   ....[92]....
        /*05c0*/ 	.word	0x0001e930


	//   ....[93]....
        /*05c4*/ 	.word	0x0001e9b0


	//   ....[94]....
        /*05c8*/ 	.word	0x0001ea40


	//   ....[95]....
        /*05cc*/ 	.word	0x0001eaf0


	//   ....[96]....
        /*05d0*/ 	.word	0x0001eb70


	//   ....[97]....
        /*05d4*/ 	.word	0x0001ebf0


	//   ....[98]....
        /*05d8*/ 	.word	0x0001ec70


	//   ....[99]....
        /*05dc*/ 	.word	0x0001ecf0


	//   ....[100]....
        /*05e0*/ 	.word	0x0001ed60


	//   ....[101]....
        /*05e4*/ 	.word	0x0001ee00


	//   ....[102]....
        /*05e8*/ 	.word	0x0001ee90


	//   ....[103]....
        /*05ec*/ 	.word	0x0001efc0


	//----- nvinfo : EIATTR_REG_RECONFIG
	.align		4
.L_883:
        /*05f0*/ 	.byte	0x01, 0x54
	.zero		2


	//----- nvinfo : EIATTR_SYSCALL_OFFSETS
	.align		4
        /*05f4*/ 	.byte	0x04, 0x46
        /*05f6*/ 	.short	(.L_885 - .L_884)


	//   ....[0]....
.L_884:
        /*05f8*/ 	.word	0x00001b30


	//   ....[1]....
        /*05fc*/ 	.word	0x00001c80


	//   ....[2]....
        /*0600*/ 	.word	0x00006f70


	//   ....[3]....
        /*0604*/ 	.word	0x00007410


	//   ....[4]....
        /*0608*/ 	.word	0x00019270


	//   ....[5]....
        /*060c*/ 	.word	0x000193b0


	//   ....[6]....
        /*0610*/ 	.word	0x000194b0


	//----- nvinfo : EIATTR_MBARRIER_INSTR_OFFSETS
	.align		4
.L_885:
        /*0614*/ 	.byte	0x04, 0x39
        /*0616*/ 	.short	(.L_887 - .L_886)


	//   ....[0]....
.L_886:
        /*0618*/ 	.word	0x00000300
        /*061c*/ 	.word	0x000000ff
        /*0620*/ 	.word	0x00028c00
        /*0624*/ 	.short	0x0100
        /*0626*/ 	.byte	0x08
	.zero		1


	//   ....[1]....
        /*0628*/ 	.word	0x00000310
        /*062c*/ 	.word	0x000000ff
        /*0630*/ 	.word	0x00028c20
        /*0634*/ 	.short	0x0100
        /*0636*/ 	.byte	0x08
	.zero		1


	//   ....[2]....
        /*0638*/ 	.word	0x000003c0
        /*063c*/ 	.word	0x000000ff
        /*0640*/ 	.word	0x00028c30
        /*0644*/ 	.short	0x0100
        /*0646*/ 	.byte	0x06
	.zero		1


	//   ....[3]....
        /*0648*/ 	.word	0x000003d0
        /*064c*/ 	.word	0x000000ff
        /*0650*/ 	.word	0x00028c40
        /*0654*/ 	.short	0x0100
        /*0656*/ 	.byte	0x06
	.zero		1


	//   ....[4]....
        /*0658*/ 	.word	0x000003e0
        /*065c*/ 	.word	0x000000ff
        /*0660*/ 	.word	0x00028c38
        /*0664*/ 	.short	0x0100
        /*0666*/ 	.byte	0x06
	.zero		1


	//   ....[5]....
        /*0668*/ 	.word	0x000003f0
        /*066c*/ 	.word	0x000000ff
        /*0670*/ 	.word	0x00028c48
        /*0674*/ 	.short	0x0100
        /*0676*/ 	.byte	0x06
	.zero		1


	//   ....[6]....
        /*0678*/ 	.word	0x00000520
        /*067c*/ 	.word	0x000000ff
        /*0680*/ 	.word	0x00028c50
        /*0684*/ 	.short	0x0100
        /*0686*/ 	.byte	0x08
	.zero		1


	//   ....[7]....
        /*0688*/ 	.word	0x00000530
        /*068c*/ 	.word	0x000000ff
        /*0690*/ 	.word	0x00028c60
        /*0694*/ 	.short	0x0100
        /*0696*/ 	.byte	0x08
	.zero		1


	//   ....[8]....
        /*0698*/ 	.word	0x00000540
        /*069c*/ 	.word	0x000000ff
        /*06a0*/ 	.word	0x00028c58
        /*06a4*/ 	.short	0x0100
        /*06a6*/ 	.byte	0x08
	.zero		1


	//   ....[9]....
        /*06a8*/ 	.word	0x00000550
        /*06ac*/ 	.word	0x000000ff
        /*06b0*/ 	.word	0x00028c68
        /*06b4*/ 	.short	0x0100
        /*06b6*/ 	.byte	0x08
	.zero		1


	//   ....[10]....
        /*06b8*/ 	.word	0x00000640
        /*06bc*/ 	.word	0x000000ff
        /*06c0*/ 	.word	0x00028c70
        /*06c4*/ 	.short	0x0100
        /*06c6*/ 	.byte	0x06
	.zero		1


	//   ....[11]....
        /*06c8*/ 	.word	0x00000650
        /*06cc*/ 	.word	0x000000ff
        /*06d0*/ 	.word	0x00028c80
        /*06d4*/ 	.short	0x0100
        /*06d6*/ 	.byte	0x06
	.zero		1


	//   ....[12]....
        /*06d8*/ 	.word	0x00000660
        /*06dc*/ 	.word	0x000000ff
        /*06e0*/ 	.word	0x00028c78
        /*06e4*/ 	.short	0x0100
        /*06e6*/ 	.byte	0x06
	.zero		1


	//   ....[13]....
        /*06e8*/ 	.word	0x00000670
        /*06ec*/ 	.word	0x000000ff
        /*06f0*/ 	.word	0x00028c88
        /*06f4*/ 	.short	0x0100
        /*06f6*/ 	.byte	0x06
	.zero		1


	//   ....[14]....
        /*06f8*/ 	.word	0x000007a0
        /*06fc*/ 	.word	0x000000ff
        /*0700*/ 	.word	0x00028c90
        /*0704*/ 	.short	0x0100
        /*0706*/ 	.byte	0x08
	.zero		1


	//   ....[15]....
        /*0708*/ 	.word	0x000007b0
        /*070c*/ 	.word	0x000000ff
        /*0710*/ 	.word	0x00028ca0
        /*0714*/ 	.short	0x0100
        /*0716*/ 	.byte	0x08
	.zero		1


	//   ....[16]....
        /*0718*/ 	.word	0x000007c0
        /*071c*/ 	.word	0x000000ff
        /*0720*/ 	.word	0x00028c98
        /*0724*/ 	.short	0x0100
        /*0726*/ 	.byte	0x08
	.zero		1


	//   ....[17]....
        /*0728*/ 	.word	0x000007d0
        /*072c*/ 	.word	0x000000ff
        /*0730*/ 	.word	0x00028ca8
        /*0734*/ 	.short	0x0100
        /*0736*/ 	.byte	0x08
	.zero		1


	//   ....[18]....
        /*0738*/ 	.word	0x00000900
        /*073c*/ 	.word	0x000000ff
        /*0740*/ 	.word	0x00028cb0
        /*0744*/ 	.short	0x0100
        /*0746*/ 	.byte	0x08
	.zero		1


	//   ....[19]....
        /*0748*/ 	.word	0x00000910
        /*074c*/ 	.word	0x000000ff
        /*0750*/ 	.word	0x00028cc0
        /*0754*/ 	.short	0x0100
        /*0756*/ 	.byte	0x08
	.zero		1


	//   ....[20]....
        /*0758*/ 	.word	0x00000920
        /*075c*/ 	.word	0x000000ff
        /*0760*/ 	.word	0x00028cb8
        /*0764*/ 	.short	0x0100
        /*0766*/ 	.byte	0x08
	.zero		1


	//   ....[21]....
        /*0768*/ 	.word	0x00000930
        /*076c*/ 	.word	0x000000ff
        /*0770*/ 	.word	0x00028cc8
        /*0774*/ 	.short	0x0100
        /*0776*/ 	.byte	0x08
	.zero		1


	//   ....[22]....
        /*0778*/ 	.word	0x000028c0
        /*077c*/ 	.word	0x00000046
        /*0780*/ 	.word	0x00028c90
        /*0784*/ 	.short	0x010a
        /*0786*/ 	.byte	0x3f
	.zero		1


	//   ....[23]....
        /*0788*/ 	.word	0x00003280
        /*078c*/ 	.word	0x00000046
        /*0790*/ 	.word	0x00028c90
        /*0794*/ 	.short	0x010a
        /*0796*/ 	.byte	0x3f
	.zero		1


	//   ....[24]....
        /*0798*/ 	.word	0x00003b00
        /*079c*/ 	.word	0x00000046
        /*07a0*/ 	.word	0x00028c90
        /*07a4*/ 	.short	0x010a
        /*07a6*/ 	.byte	0x3f
	.zero		1


	//   ....[25]....
        /*07a8*/ 	.word	0x00003d00
        /*07ac*/ 	.word	0x00000004
        /*07b0*/ 	.word	0x00000000
        /*07b4*/ 	.short	0x0101
        /*07b6*/ 	.byte	0x3f
	.zero		1


	//   ....[26]....
        /*07b8*/ 	.word	0x00003d40
        /*07bc*/ 	.word	0x00000046
        /*07c0*/ 	.word	0x00028cb0
        /*07c4*/ 	.short	0x010a
        /*07c6*/ 	.byte	0x3f
	.zero		1


	//   ....[27]....
        /*07c8*/ 	.word	0x00004390
        /*07cc*/ 	.word	0x00000046
        /*07d0*/ 	.word	0x00000000
        /*07d4*/ 	.short	0x0101
        /*07d6*/ 	.byte	0x3f
	.zero		1


	//   ....[28]....
        /*07d8*/ 	.word	0x00004d10
        /*07dc*/ 	.word	0x00000098
        /*07e0*/ 	.word	0x00028c50
        /*07e4*/ 	.short	0x010a
        /*07e6*/ 	.byte	0x3f
	.zero		1


	//   ....[29]....
        /*07e8*/ 	.word	0x000050d0
        /*07ec*/ 	.word	0x00000000
        /*07f0*/ 	.word	0x00000000
        /*07f4*/ 	.short	0x0101
        /*07f6*/ 	.byte	0x3f
	.zero		1


	//   ....[30]....
        /*07f8*/ 	.word	0x000059f0
        /*07fc*/ 	.word	0x00000000
        /*0800*/ 	.word	0x00028c50
        /*0804*/ 	.short	0x010a
        /*0806*/ 	.byte	0x3f
	.zero		1


	//   ....[31]....
        /*0808*/ 	.word	0x00005a40
        /*080c*/ 	.word	0x00000000
        /*0810*/ 	.word	0x00028c50
        /*0814*/ 	.short	0x010a
        /*0816*/ 	.byte	0x3f
	.zero		1


	//   ....[32]....
        /*0818*/ 	.word	0x00005d00
        /*081c*/ 	.word	0x00000000
        /*0820*/ 	.word	0x00000000
        /*0824*/ 	.short	0x0101
        /*0826*/ 	.byte	0x3f
	.zero		1


	//   ....[33]....
        /*0828*/ 	.word	0x00007000
        /*082c*/ 	.word	0x00000002
        /*0830*/ 	.word	0x00028c00
        /*0834*/ 	.short	0x010a
        /*0836*/ 	.byte	0x3f
	.zero		1


	//   ....[34]....
        /*0838*/ 	.word	0x00007050
        /*083c*/ 	.word	0x00000002
        /*0840*/ 	.word	0x00028c00
        /*0844*/ 	.short	0x010a
        /*0846*/ 	.byte	0x3f
	.zero		1


	//   ....[35]....
        /*0848*/ 	.word	0x00007c80
        /*084c*/ 	.word	0x00000002
        /*0850*/ 	.word	0x00028c00
        /*0854*/ 	.short	0x010a
        /*0856*/ 	.byte	0x3f
	.zero		1


	//   ....[36]....
        /*0858*/ 	.word	0x00008fb0
        /*085c*/ 	.word	0x00000002
        /*0860*/ 	.word	0x00028c00
        /*0864*/ 	.short	0x010a
        /*0866*/ 	.byte	0x3f
	.zero		1


	//   ....[37]....
        /*0868*/ 	.word	0x00009e40
        /*086c*/ 	.word	0x00000009
        /*0870*/ 	.word	0x00028c30
        /*0874*/ 	.short	0x010a
        /*0876*/ 	.byte	0x3f
	.zero		1


	//   ....[38]....
        /*0878*/ 	.word	0x00009ed0
        /*087c*/ 	.word	0x00000009
        /*0880*/ 	.word	0x00028c30
        /*0884*/ 	.short	0x010a
        /*0886*/ 	.byte	0x3f
	.zero		1


	//   ....[39]....
        /*0888*/ 	.word	0x0000a520
        /*088c*/ 	.word	0x00000000
        /*0890*/ 	.word	0x00000000
        /*0894*/ 	.short	0x0101
        /*0896*/ 	.byte	0x3f
	.zero		1


	//   ....[40]....
        /*0898*/ 	.word	0x0000bd70
        /*089c*/ 	.word	0x00000009
        /*08a0*/ 	.word	0x00028c50
        /*08a4*/ 	.short	0x010a
        /*08a6*/ 	.byte	0x3f
	.zero		1


	//   ....[41]....
        /*08a8*/ 	.word	0x0000be20
        /*08ac*/ 	.word	0x00000009
        /*08b0*/ 	.word	0x00028c50
        /*08b4*/ 	.short	0x010a
        /*08b6*/ 	.byte	0x3f
	.zero		1


	//   ....[42]....
        /*08b8*/ 	.word	0x0000c110
        /*08bc*/ 	.word	0x00000009
        /*08c0*/ 	.word	0x00000000
        /*08c4*/ 	.short	0x0101
        /*08c6*/ 	.byte	0x3f
	.zero		1


	//   ....[43]....
        /*08c8*/ 	.word	0x0000c3c0
        /*08cc*/ 	.word	0x000000d8
        /*08d0*/ 	.word	0x00028c30
        /*08d4*/ 	.short	0x010a
        /*08d6*/ 	.byte	0x3f
	.zero		1


	//   ....[44]....
        /*08d8*/ 	.word	0x0000c430
        /*08dc*/ 	.word	0x000000d8
        /*08e0*/ 	.word	0x00028c30
        /*08e4*/ 	.short	0x010a
        /*08e6*/ 	.byte	0x3f
	.zero		1


	//   ....[45]....
        /*08e8*/ 	.word	0x0000c8d0
        /*08ec*/ 	.word	0x00000098
        /*08f0*/ 	.word	0x00000000
        /*08f4*/ 	.short	0x0101
        /*08f6*/ 	.byte	0x3f
	.zero		1


	//   ....[46]....
        /*08f8*/ 	.word	0x0000e7d0
        /*08fc*/ 	.word	0x000000d8
        /*0900*/ 	.word	0x00028c50
        /*0904*/ 	.short	0x010a
        /*0906*/ 	.byte	0x3f
	.zero		1


	//   ....[47]....
        /*0908*/ 	.word	0x0000e820
        /*090c*/ 	.word	0x000000d8
        /*0910*/ 	.word	0x00028c50
        /*0914*/ 	.short	0x010a
        /*0916*/ 	.byte	0x3f
	.zero		1


	//   ....[48]....
        /*0918*/ 	.word	0x0000eb20
        /*091c*/ 	.word	0x000000d8
        /*0920*/ 	.word	0x00000000
        /*0924*/ 	.short	0x0101
        /*0926*/ 	.byte	0x3f
	.zero		1


	//   ....[49]....
        /*0928*/ 	.word	0x0000eeb0
        /*092c*/ 	.word	0x00000009
        /*0930*/ 	.word	0x00028c30
        /*0934*/ 	.short	0x010a
        /*0936*/ 	.byte	0x3f
	.zero		1


	//   ....[50]....
        /*0938*/ 	.word	0x0000ef20
        /*093c*/ 	.word	0x00000009
        /*0940*/ 	.word	0x00028c30
        /*0944*/ 	.short	0x010a
        /*0946*/ 	.byte	0x3f
	.zero		1


	//   ....[51]....
        /*0948*/ 	.word	0x0000fd30
        /*094c*/ 	.word	0x0000009a
        /*0950*/ 	.word	0x00000000
        /*0954*/ 	.short	0x0101
        /*0956*/ 	.byte	0x3f
	.zero		1


	//   ....[52]....
        /*0958*/ 	.word	0x000108a0
        /*095c*/ 	.word	0x00000009
        /*0960*/ 	.word	0x00028c50
        /*0964*/ 	.short	0x010a
        /*0966*/ 	.byte	0x3f
	.zero		1


	//   ....[53]....
        /*0968*/ 	.word	0x000108f0
        /*096c*/ 	.word	0x00000009
        /*0970*/ 	.word	0x00028c50
        /*0974*/ 	.short	0x010a
        /*0976*/ 	.byte	0x3f
	.zero		1


	//   ....[54]....
        /*0978*/ 	.word	0x00010bd0
        /*097c*/ 	.word	0x00000009
        /*0980*/ 	.word	0x00000000
        /*0984*/ 	.short	0x0101
        /*0986*/ 	.byte	0x3f
	.zero		1


	//   ....[55]....
        /*0988*/ 	.word	0x00010d30
        /*098c*/ 	.word	0x000000bf
        /*0990*/ 	.word	0x00028c30
        /*0994*/ 	.short	0x010a
        /*0996*/ 	.byte	0x3f
	.zero		1


	//   ....[56]....
        /*0998*/ 	.word	0x00010da0
        /*099c*/ 	.word	0x000000bf
        /*09a0*/ 	.word	0x00028c30
        /*09a4*/ 	.short	0x010a
        /*09a6*/ 	.byte	0x3f
	.zero		1


	//   ....[57]....
        /*09a8*/ 	.word	0x00011230
        /*09ac*/ 	.word	0x00000014
        /*09b0*/ 	.word	0x00000000
        /*09b4*/ 	.short	0x0101
        /*09b6*/ 	.byte	0x3f
	.zero		1


	//   ....[58]....
        /*09b8*/ 	.word	0x00013180
        /*09bc*/ 	.word	0x000000bf
        /*09c0*/ 	.word	0x00028c50
        /*09c4*/ 	.short	0x010a
        /*09c6*/ 	.byte	0x3f
	.zero		1


	//   ....[59]....
        /*09c8*/ 	.word	0x000131d0
        /*09cc*/ 	.word	0x000000bf
        /*09d0*/ 	.word	0x00028c50
        /*09d4*/ 	.short	0x010a
        /*09d6*/ 	.byte	0x3f
	.zero		1


	//   ....[60]....
        /*09d8*/ 	.word	0x000134d0
        /*09dc*/ 	.word	0x000000bf
        /*09e0*/ 	.word	0x00000000
        /*09e4*/ 	.short	0x0101
        /*09e6*/ 	.byte	0x3f
	.zero		1


	//   ....[61]....
        /*09e8*/ 	.word	0x000157f0
        /*09ec*/ 	.word	0x00000000
        /*09f0*/ 	.word	0x00000000
        /*09f4*/ 	.short	0x0101
        /*09f6*/ 	.byte	0x3f
	.zero		1


	//   ....[62]....
        /*09f8*/ 	.word	0x00017e20
        /*09fc*/ 	.word	0x00000007
        /*0a00*/ 	.word	0x00028c20
        /*0a04*/ 	.short	0x010a
        /*0a06*/ 	.byte	0x3f
	.zero		1


	//   ....[63]....
        /*0a08*/ 	.word	0x00017eb0
        /*0a0c*/ 	.word	0x00000008
        /*0a10*/ 	.word	0x00028ca0
        /*0a14*/ 	.short	0x010a
        /*0a16*/ 	.byte	0x3f
	.zero		1


	//   ....[64]....
        /*0a18*/ 	.word	0x00018090
        /*0a1c*/ 	.word	0x00000008
        /*0a20*/ 	.word	0x00028cc0
        /*0a24*/ 	.short	0x010a
        /*0a26*/ 	.byte	0x3f
	.zero		1


	//   ....[65]....
        /*0a28*/ 	.word	0x000185e0
        /*0a2c*/ 	.word	0x00000009
        /*0a30*/ 	.word	0x00028ca0
        /*0a34*/ 	.short	0x010a
        /*0a36*/ 	.byte	0x3f
	.zero		1


	//   ....[66]....
        /*0a38*/ 	.word	0x000187a0
        /*0a3c*/ 	.word	0x00000009
        /*0a40*/ 	.word	0x00028cc0
        /*0a44*/ 	.short	0x010a
        /*0a46*/ 	.byte	0x3f
	.zero		1


	//   ....[67]....
        /*0a48*/ 	.word	0x000199c0
        /*0a4c*/ 	.word	0x00000005
        /*0a50*/ 	.word	0x00028c40
        /*0a54*/ 	.short	0x010a
        /*0a56*/ 	.byte	0x3f
	.zero		1


	//   ....[68]....
        /*0a58*/ 	.word	0x00019db0
        /*0a5c*/ 	.word	0x00000007
        /*0a60*/ 	.word	0x00028c20
        /*0a64*/ 	.short	0x010a
        /*0a66*/ 	.byte	0x3f
	.zero		1


	//   ....[69]....
        /*0a68*/ 	.word	0x00019e70
        /*0a6c*/ 	.word	0x00000002
        /*0a70*/ 	.word	0x00028c60
        /*0a74*/ 	.short	0x010a
        /*0a76*/ 	.byte	0x3f
	.zero		1


	//   ....[70]....
        /*0a78*/ 	.word	0x0001a600
        /*0a7c*/ 	.word	0x00000002
        /*0a80*/ 	.word	0x00028c40
        /*0a84*/ 	.short	0x010a
        /*0a86*/ 	.byte	0x3f
	.zero		1


	//   ....[71]....
        /*0a88*/ 	.word	0x0001a810
        /*0a8c*/ 	.word	0x00000002
        /*0a90*/ 	.word	0x00028c60
        /*0a94*/ 	.short	0x010a
        /*0a96*/ 	.byte	0x3f
	.zero		1


	//   ....[72]....
        /*0a98*/ 	.word	0x0001aef0
        /*0a9c*/ 	.word	0x00000002
        /*0aa0*/ 	.word	0x00028c40
        /*0aa4*/ 	.short	0x010a
        /*0aa6*/ 	.byte	0x3f
	.zero		1


	//   ....[73]....
        /*0aa8*/ 	.word	0x0001b0f0
        /*0aac*/ 	.word	0x00000002
        /*0ab0*/ 	.word	0x00028c60
        /*0ab4*/ 	.short	0x010a
        /*0ab6*/ 	.byte	0x3f
	.zero		1


	//   ....[74]....
        /*0ab8*/ 	.word	0x0001b740
        /*0abc*/ 	.word	0x00000002
        /*0ac0*/ 	.word	0x00028c40
        /*0ac4*/ 	.short	0x010a
        /*0ac6*/ 	.byte	0x3f
	.zero		1


	//   ....[75]....
        /*0ac8*/ 	.word	0x0001b950
        /*0acc*/ 	.word	0x00000002
        /*0ad0*/ 	.word	0x00028c60
        /*0ad4*/ 	.short	0x010a
        /*0ad6*/ 	.byte	0x3f
	.zero		1


	//   ....[76]....
        /*0ad8*/ 	.word	0x0001cc20
        /*0adc*/ 	.word	0x00000000
        /*0ae0*/ 	.word	0x00028c20
        /*0ae4*/ 	.short	0x010a
        /*0ae6*/ 	.byte	0x3f
	.zero		1


	//   ....[77]....
        /*0ae8*/ 	.word	0x0001cdd0
        /*0aec*/ 	.word	0x00000006
        /*0af0*/ 	.word	0x00000000
        /*0af4*/ 	.short	0x010a
        /*0af6*/ 	.byte	0x3f
	.zero		1


	//   ....[78]....
        /*0af8*/ 	.word	0x0001ce40
        /*0afc*/ 	.word	0x00000007
        /*0b00*/ 	.word	0x00000000
        /*0b04*/ 	.short	0x010a
        /*0b06*/ 	.byte	0x3f
	.zero		1


	//   ....[79]....
        /*0b08*/ 	.word	0x0001ceb0
        /*0b0c*/ 	.word	0x00000004
        /*0b10*/ 	.word	0x00000000
        /*0b14*/ 	.short	0x010a
        /*0b16*/ 	.byte	0x3f
	.zero		1


	//   ....[80]....
        /*0b18*/ 	.word	0x0001cee0
        /*0b1c*/ 	.word	0x00000003
        /*0b20*/ 	.word	0x00000000
        /*0b24*/ 	.short	0x010a
        /*0b26*/ 	.byte	0x3f
	.zero		1


	//   ....[81]....
        /*0b28*/ 	.word	0x0001cf40
        /*0b2c*/ 	.word	0x00000046
        /*0b30*/ 	.word	0x00028c90
        /*0b34*/ 	.short	0x010a
        /*0b36*/ 	.byte	0x3f
	.zero		1


	//   ....[82]....
        /*0b38*/ 	.word	0x0001cf90
        /*0b3c*/ 	.word	0x00000046
        /*0b40*/ 	.word	0x00028c90
        /*0b44*/ 	.short	0x010a
        /*0b46*/ 	.byte	0x3f
	.zero		1


	//   ....[83]....
        /*0b48*/ 	.word	0x0001cfe0
        /*0b4c*/ 	.word	0x00000046
        /*0b50*/ 	.word	0x00028c90
        /*0b54*/ 	.short	0x010a
        /*0b56*/ 	.byte	0x3f
	.zero		1


	//   ....[84]....
        /*0b58*/ 	.word	0x0001d030
        /*0b5c*/ 	.word	0x00000046
        /*0b60*/ 	.word	0x00028cb0
        /*0b64*/ 	.short	0x010a
        /*0b66*/ 	.byte	0x3f
	.zero		1


	//   ....[85]....
        /*0b68*/ 	.word	0x0001d080
        /*0b6c*/ 	.word	0x00000098
        /*0b70*/ 	.word	0x00028c50
        /*0b74*/ 	.short	0x010a
        /*0b76*/ 	.byte	0x3f
	.zero		1


	//   ....[86]....
        /*0b78*/ 	.word	0x0001d0d0
        /*0b7c*/ 	.word	0x00000000
        /*0b80*/ 	.word	0x00028c50
        /*0b84*/ 	.short	0x010a
        /*0b86*/ 	.byte	0x3f
	.zero		1


	//   ....[87]....
        /*0b88*/ 	.word	0x0001d620
        /*0b8c*/ 	.word	0x00000002
        /*0b90*/ 	.word	0x00028c00
        /*0b94*/ 	.short	0x010a
        /*0b96*/ 	.byte	0x3f
	.zero		1


	//   ....[88]....
        /*0b98*/ 	.word	0x0001db70
        /*0b9c*/ 	.word	0x00000002
        /*0ba0*/ 	.word	0x00028c00
        /*0ba4*/ 	.short	0x010a
        /*0ba6*/ 	.byte	0x3f
	.zero		1


	//   ....[89]....
        /*0ba8*/ 	.word	0x0001dbc0
        /*0bac*/ 	.word	0x00000009
        /*0bb0*/ 	.word	0x00028c30
        /*0bb4*/ 	.short	0x010a
        /*0bb6*/ 	.byte	0x3f
	.zero		1


	//   ....[90]....
        /*0bb8*/ 	.word	0x0001dc10
        /*0bbc*/ 	.word	0x00000009
        /*0bc0*/ 	.word	0x00028c50
        /*0bc4*/ 	.short	0x010a
        /*0bc6*/ 	.byte	0x3f
	.zero		1


	//   ....[91]....
        /*0bc8*/ 	.word	0x0001dc60
        /*0bcc*/ 	.word	0x000000d8
        /*0bd0*/ 	.word	0x00028c30
        /*0bd4*/ 	.short	0x010a
        /*0bd6*/ 	.byte	0x3f
	.zero		1


	//   ....[92]....
        /*0bd8*/ 	.word	0x0001dcb0
        /*0bdc*/ 	.word	0x000000d8
        /*0be0*/ 	.word	0x00028c50
        /*0be4*/ 	.short	0x010a
        /*0be6*/ 	.byte	0x3f
	.zero		1


	//   ....[93]....
        /*0be8*/ 	.word	0x0001dd00
        /*0bec*/ 	.word	0x00000009
        /*0bf0*/ 	.word	0x00028c30
        /*0bf4*/ 	.short	0x010a
        /*0bf6*/ 	.byte	0x3f
	.zero		1


	//   ....[94]....
        /*0bf8*/ 	.word	0x0001dd50
        /*0bfc*/ 	.word	0x00000009
        /*0c00*/ 	.word	0x00028c50
        /*0c04*/ 	.short	0x010a
        /*0c06*/ 	.byte	0x3f
	.zero		1


	//   ....[95]....
        /*0c08*/ 	.word	0x0001dda0
        /*0c0c*/ 	.word	0x000000bf
        /*0c10*/ 	.word	0x00028c30
        /*0c14*/ 	.short	0x010a
        /*0c16*/ 	.byte	0x3f
	.zero		1


	//   ....[96]....
        /*0c18*/ 	.word	0x0001ddf0
        /*0c1c*/ 	.word	0x000000bf
        /*0c20*/ 	.word	0x00028c50
        /*0c24*/ 	.short	0x010a
        /*0c26*/ 	.byte	0x3f
	.zero		1


	//   ....[97]....
        /*0c28*/ 	.word	0x0001df90
        /*0c2c*/ 	.word	0x00000007
        /*0c30*/ 	.word	0x00028c20
        /*0c34*/ 	.short	0x010a
        /*0c36*/ 	.byte	0x3f
	.zero		1


	//   ....[98]....
        /*0c38*/ 	.word	0x0001dfe0
        /*0c3c*/ 	.word	0x00000008
        /*0c40*/ 	.word	0x00028ca0
        /*0c44*/ 	.short	0x010a
        /*0c46*/ 	.byte	0x3f
	.zero		1


	//   ....[99]....
        /*0c48*/ 	.word	0x0001e030
        /*0c4c*/ 	.word	0x00000008
        /*0c50*/ 	.word	0x00028cc0
        /*0c54*/ 	.short	0x010a
        /*0c56*/ 	.byte	0x3f
	.zero		1


	//   ....[100]....
        /*0c58*/ 	.word	0x0001e080
        /*0c5c*/ 	.word	0x00000009
        /*0c60*/ 	.word	0x00028ca0
        /*0c64*/ 	.short	0x010a
        /*0c66*/ 	.byte	0x3f
	.zero		1


	//   ....[101]....
        /*0c68*/ 	.word	0x0001e0d0
        /*0c6c*/ 	.word	0x00000009
        /*0c70*/ 	.word	0x00028cc0
        /*0c74*/ 	.short	0x010a
        /*0c76*/ 	.byte	0x3f
	.zero		1


	//   ....[102]....
        /*0c78*/ 	.word	0x0001e270
        /*0c7c*/ 	.word	0x00000005
        /*0c80*/ 	.word	0x00028c40
        /*0c84*/ 	.short	0x010a
        /*0c86*/ 	.byte	0x3f
	.zero		1


	//   ....[103]....
        /*0c88*/ 	.word	0x0001e2f0
        /*0c8c*/ 	.word	0x00000005
        /*0c90*/ 	.word	0x00028c20
        /*0c94*/ 	.short	0x010a
        /*0c96*/ 	.byte	0x3f
	.zero		1


	//   ....[104]....
        /*0c98*/ 	.word	0x0001e340
        /*0c9c*/ 	.word	0x00000002
        /*0ca0*/ 	.word	0x00028c60
        /*0ca4*/ 	.short	0x010a
        /*0ca6*/ 	.byte	0x3f
	.zero		1


	//   ....[105]....
        /*0ca8*/ 	.word	0x0001e390
        /*0cac*/ 	.word	0x00000002
        /*0cb0*/ 	.word	0x00028c40
        /*0cb4*/ 	.short	0x010a
        /*0cb6*/ 	.byte	0x3f
	.zero		1


	//   ....[106]....
        /*0cb8*/ 	.word	0x0001e3e0
        /*0cbc*/ 	.word	0x00000002
        /*0cc0*/ 	.word	0x00028c60
        /*0cc4*/ 	.short	0x010a
        /*0cc6*/ 	.byte	0x3f
	.zero		1


	//   ....[107]....
        /*0cc8*/ 	.word	0x0001e430
        /*0ccc*/ 	.word	0x00000002
        /*0cd0*/ 	.word	0x00028c40
        /*0cd4*/ 	.short	0x010a
        /*0cd6*/ 	.byte	0x3f
	.zero		1


	//   ....[108]....
        /*0cd8*/ 	.word	0x0001e480
        /*0cdc*/ 	.word	0x00000002
        /*0ce0*/ 	.word	0x00028c60
        /*0ce4*/ 	.short	0x010a
        /*0ce6*/ 	.byte	0x3f
	.zero		1


	//   ....[109]....
        /*0ce8*/ 	.word	0x0001e4d0
        /*0cec*/ 	.word	0x00000002
        /*0cf0*/ 	.word	0x00028c40
        /*0cf4*/ 	.short	0x010a
        /*0cf6*/ 	.byte	0x3f
	.zero		1


	//   ....[110]....
        /*0cf8*/ 	.word	0x0001e520
        /*0cfc*/ 	.word	0x00000002
        /*0d00*/ 	.word	0x00028c60
        /*0d04*/ 	.short	0x010a
        /*0d06*/ 	.byte	0x3f
	.zero		1


	//   ....[111]....
        /*0d08*/ 	.word	0x0001eee0
        /*0d0c*/ 	.word	0x00000000
        /*0d10*/ 	.word	0x00028c20
        /*0d14*/ 	.short	0x010a
        /*0d16*/ 	.byte	0x3f
	.zero		1


	//   ....[112]....
        /*0d18*/ 	.word	0x0001f080
        /*0d1c*/ 	.word	0x00000006
        /*0d20*/ 	.word	0x00000000
        /*0d24*/ 	.short	0x010a
        /*0d26*/ 	.byte	0x3f
	.zero		1


	//   ....[113]....
        /*0d28*/ 	.word	0x0001f0d0
        /*0d2c*/ 	.word	0x00000007
        /*0d30*/ 	.word	0x00000000
        /*0d34*/ 	.short	0x010a
        /*0d36*/ 	.byte	0x3f
	.zero		1


	//   ....[114]....
        /*0d38*/ 	.word	0x0001f120
        /*0d3c*/ 	.word	0x00000004
        /*0d40*/ 	.word	0x00000000
        /*0d44*/ 	.short	0x010a
        /*0d46*/ 	.byte	0x3f
	.zero		1


	//----- nvinfo : EIATTR_NUM_MBARRIERS
	.align		4
.L_887:
        /*0d48*/ 	.byte	0x03, 0x38
        /*0d4a*/ 	.short	0x0016


	//----- nvinfo : EIATTR_EXIT_INSTR_OFFSETS
	.align		4
        /*0d4c*/ 	.byte	0x04, 0x1c
        /*0d4e*/ 	.short	(.L_889 - .L_888)


	//   ....[0]....
.L_888:
        /*0d50*/ 	.word	0x0001cf30


	//----- nvinfo : EIATTR_MAX_THREADS
	.align		4
.L_889:
        /*0d54*/ 	.byte	0x04, 0x05
        /*0d56*/ 	.short	(.L_891 - .L_890)
.L_890:
        /*0d58*/ 	.word	0x00000180
        /*0d5c*/ 	.word	0x00000001
        /*0d60*/ 	.word	0x00000001


	//----- nvinfo : EIATTR_CRS_STACK_SIZE
	.align		4
.L_891:
        /*0d64*/ 	.byte	0x04, 0x1e
        /*0d66*/ 	.short	(.L_893 - .L_892)
.L_892:
        /*0d68*/ 	.word	0x00000000


	//----- nvinfo : EIATTR_CBANK_PARAM_SIZE
	.align		4
.L_893:
        /*0d6c*/ 	.byte	0x03, 0x19
        /*0d6e*/ 	.short	0x0a70


	//----- nvinfo : EIATTR_PARAM_CBANK
	.align		4
        /*0d70*/ 	.byte	0x04, 0x0a
        /*0d72*/ 	.short	(.L_895 - .L_894)
	.align		4
.L_894:
        /*0d74*/ 	.word	index@(.nv.constant0._ZN7cutlass13device_kernelIN5flash11enable_sm90INS1_16FlashAttnFwdSm90INS1_25CollectiveMainloopFwdSm90ILi2EN4cute5tupleIJNS5_1CILi1EEES8_S8_EEENS6_IJNS7_ILi64EEESA_SA_EEELi512ENS_6half_tEfNS_4arch4Sm90ELb0ELb1ELb1ELb1ELb0ELb1ELb0ELb0ELb0ELb0ELb0ELb0EEENS1_21CollectiveEpilogueFwdINS6_IJSA_NS7_ILi512EEESA_EEES9_SC_SE_Li256ELb1ELb0ELb0ELb0EEENS1_36VarlenDynamicPersistentTileSchedulerILi64ELi64ELi256ELi32ELb0ELb0ELb1ELb1ELb0ELb1EEEEEEEEEvNT_6ParamsE)
        /*0d78*/ 	.short	0x0210
        /*0d7a*/ 	.short	0x0a70


	//----- nvinfo : EIATTR_SW_WAR
	.align		4
.L_895:
        /*0d7c*/ 	.byte	0x04, 0x36
        /*0d7e*/ 	.short	(.L_897 - .L_896)
.L_896:
        /*0d80*/ 	.word	0x00000008
.L_897:


//--------------------- .nv.info._ZN7cutlass13device_kernelIN5flash11enable_sm90INS1_16FlashAttnFwdSm90INS1_25CollectiveMainloopFwdSm90ILi2EN4cute5tupleIJNS5_1CILi1EEES8_S8_EEENS6_IJNS7_ILi64EEESA_SA_EEELi512ENS_6half_tEfNS_4arch4Sm90ELb0ELb1ELb1ELb1ELb0ELb0ELb1ELb0ELb0ELb0ELb0ELb0EEENS1_21CollectiveEpilogueFwdINS6_IJSA_NS7_ILi512EEESA_EEES9_SC_SE_Li256ELb1ELb0ELb0ELb0EEENS1_36VarlenDynamicPersistentTileSchedulerILi64ELi64ELi256ELi32ELb0ELb0ELb1ELb1ELb0ELb1EEEEEEEEEvNT_6ParamsE --------------------------
	.section	.nv.info._ZN7cutlass13device_kernelIN5flash11enable_sm90INS1_16FlashAttnFwdSm90INS1_25CollectiveMainloopFwdSm90ILi2EN4cute5tupleIJNS5_1CILi1EEES8_S8_EEENS6_IJNS7_ILi64EEESA_SA_EEELi512ENS_6half_tEfNS_4arch4Sm90ELb0ELb1ELb1ELb1ELb0ELb0ELb1ELb0ELb0ELb0ELb0ELb0EEENS1_21CollectiveEpilogueFwdINS6_IJSA_NS7_ILi512EEESA_EEES9_SC_SE_Li256ELb1ELb0ELb0ELb0EEENS1_36VarlenDynamicPersistentTileSchedulerILi64ELi64ELi256ELi32ELb0ELb0ELb1ELb1ELb0ELb1EEEEEEEEEvNT_6ParamsE,"",@"SHT_CUDA_INFO"
	.sectionflags	@""
	.align	4


	//----- nvinfo : EIATTR_CUDA_API_VERSION
	.align		4
        /*0000*/ 	.byte	0x04, 0x37
        /*0002*/ 	.short	(.L_899 - .L_898)
.L_898:
        /*0004*/ 	.word	0x00000082


	//----- nvinfo : EIATTR_KPARAM_INFO
	.align		4
.L_899:
        /*0008*/ 	.byte	0x04, 0x17
        /*000a*/ 	.short	(.L_901 - .L_900)
.L_900:
        /*000c*/ 	.word	0x00000000
        /*0010*/ 	.short	0x0000
        /*0012*/ 	.short	0x0070
        /*0014*/ 	.byte	0x00, 0xf0, 0x01, 0x2c


	//----- nvinfo : EIATTR_SPARSE_MMA_MASK
	.align		4
.L_901:
        /*0018*/ 	.byte	0x03, 0x50
        /*001a*/ 	.short	0x0000


	//----- nvinfo : EIATTR_MAXREG_COUNT
	.align		4
        /*001c*/ 	.byte	0x03, 0x1b
        /*001e*/ 	.short	0x00a8


	//----- nvinfo : EIATTR_NUM_BARRIERS
	.align		4
        /*0020*/ 	.byte	0x02, 0x4c
        /*0022*/ 	.byte	0x10
	.zero		1


	//----- nvinfo : EIATTR_EXTERNS
	.align		4
        /*0024*/ 	.byte	0x04, 0x0f
        /*0026*/ 	.short	(.L_903 - .L_902)


	//   ....[0]....
	.align		4
.L_902:
        /*0028*/ 	.word	index@(__assertfail)


	//----- nvinfo : EIATTR_ANNOTATIONS
	.align		4
.L_903:
        /*002c*/ 	.byte	0x04, 0x55
        /*002e*/ 	.short	(.L_905 - .L_904)


	//   ....[0]....
.L_904:
        /* <DEDUP_REMOVED lines=31> */


	//----- nvinfo : EIATTR_MERCURY_ISA_VERSION
	.align		4
.L_905:
        /*0210*/ 	.byte	0x03, 0x5f
        /*0212*/ 	.short	0x0101


	//----- nvinfo : EIATTR_UNUSED_LOAD_BYTE_OFFSET
	.align		4
        /*0214*/ 	.byte	0x04, 0x44
        /*0216*/ 	.short	(.L_907 - .L_906)


	//   ....[0]....
.L_906:
        /*0218*/ 	.word	0x00000a90
        /*021c*/ 	.word	0x0000fff0


	//   ....[1]....
        /*0220*/ 	.word	0x00011bb0
        /*0224*/ 	.word	0x0000fff0


	//----- nvinfo : EIATTR_INT_WARP_WIDE_INSTR_OFFSETS
	.align		4
.L_907:
        /*0228*/ 	.byte	0x04, 0x31
        /*022a*/ 	.short	(.L_909 - .L_908)


	//   ....[0]....
.L_908:
        /*022c*/ 	.word	0x00000190


	//   ....[1]....
        /*0230*/ 	.word	0x000001d0


	//   ....[2]....
        /*0234*/ 	.word	0x00000240


	//   ....[3]....
        /*0238*/ 	.word	0x000002b0


	//   ....[4]....
        /*023c*/ 	.word	0x00015900


	//   ....[5]....
        /*0240*/ 	.word	0x000159c0


	//   ....[6]....
        /*0244*/ 	.word	0x00015ed0


	//   ....[7]....
        /*0248*/ 	.word	0x00015f50


	//   ....[8]....
        /*024c*/ 	.word	0x00018b80


	//   ....[9]....
        /*0250*/ 	.word	0x00018c40


	//----- nvinfo : EIATTR_COOP_GROUP_MASK_REGIDS
	.align		4
.L_909:
        /*0254*/ 	.byte	0x04, 0x29
        /*0256*/ 	.short	(.L_911 - .L_910)


	//   ....[0]....
.L_910:
        /*0258*/ 	.word	0xffffffff


	//   ....[1]....
        /*025c*/ 	.word	0xffffffff


	//   ....[2]....
        /*0260*/ 	.word	0xffffffff


	//   ....[3]....
        /*0264*/ 	.word	0xffffffff


	//   ....[4]....
        /*0268*/ 	.word	0xffffffff


	//   ....[5]....
        /*026c*/ 	.word	0xffffffff


	//   ....[6]....
        /*0270*/ 	.word	0xffffffff


	//   ....[7]....
        /*0274*/ 	.word	0xffffffff


	//   ....[8]....
        /*0278*/ 	.word	0xffffffff


	//   ....[9]....
        /*027c*/ 	.word	0xffffffff


	//   ....[10]....
        /*0280*/ 	.word	0xffffffff


	//   ....[11]....
        /*0284*/ 	.word	0xffffffff


	//   ....[12]....
        /*0288*/ 	.word	0xffffffff


	//   ....[13]....
        /*028c*/ 	.word	0xffffffff


	//   ....[14]....
        /*0290*/ 	.word	0xffffffff


	//   ....[15]....
        /*0294*/ 	.word	0xffffffff


	//   ....[16]....
        /*0298*/ 	.word	0xffffffff


	//   ....[17]....
        /*029c*/ 	.word	0xffffffff


	//   ....[18]....
        /*02a0*/ 	.word	0xffffffff


	//   ....[19]....
        /*02a4*/ 	.word	0xffffffff


	//   ....[20]....
        /*02a8*/ 	.word	0xffffffff


	//   ....[21]....
        /*02ac*/ 	.word	0xffffffff


	//   ....[22]....
        /*02b0*/ 	.word	0xffffffff


	//   ....[23]....
        /*02b4*/ 	.word	0xffffffff


	//   ....[24]....
        /*02b8*/ 	.word	0xffffffff


	//   ....[25]....
        /*02bc*/ 	.word	0xffffffff


	//   ....[26]....
        /*02c0*/ 	.word	0xffffffff


	//   ....[27]....
        /*02c4*/ 	.word	0xffffffff


	//   ....[28]....
        /*02c8*/ 	.word	0xffffffff


	//   ....[29]....
        /*02cc*/ 	.word	0xffffffff


	//   ....[30]....
        /*02d0*/ 	.word	0xffffffff


	//   ....[31]....
        /*02d4*/ 	.word	0xffffffff


	//   ....[32]....
        /*02d8*/ 	.word	0xffffffff


	//   ....[33]....
        /*02dc*/ 	.word	0xffffffff


	//   ....[34]....
        /*02e0*/ 	.word	0xffffffff


	//   ....[35]....
        /*02e4*/ 	.word	0xffffffff


	//   ....[36]....
        /*02e8*/ 	.word	0xffffffff


	//   ....[37]....
        /*02ec*/ 	.word	0xffffffff


	//   ....[38]....
        /*02f0*/ 	.word	0xffffffff


	//   ....[39]....
        /*02f4*/ 	.word	0xffffffff


	//   ....[40]....
        /*02f8*/ 	.word	0xffffffff


	//   ....[41]....
        /*02fc*/ 	.word	0xffffffff


	//   ....[42]....
        /*0300*/ 	.word	0xffffffff


	//   ....[43]....
        /*0304*/ 	.word	0xffffffff


	//   ....[44]....
        /*0308*/ 	.word	0xffffffff


	//   ....[45]....
        /*030c*/ 	.word	0xffffffff


	//   ....[46]....
        /*0310*/ 	.word	0xffffffff


	//   ....[47]....
        /*0314*/ 	.word	0xffffffff


	//   ....[48]....
        /*0318*/ 	.word	0xffffffff


	//   ....[49]....
        /*031c*/ 	.word	0xffffffff


	//   ....[50]....
        /*0320*/ 	.word	0xffffffff


	//   ....[51]....
        /*0324*/ 	.word	0xffffffff


	//   ....[52]....
        /*0328*/ 	.word	0xffffffff


	//   ....[53]....
        /*032c*/ 	.word	0xffffffff


	//   ....[54]....
        /*0330*/ 	.word	0xffffffff


	//   ....[55]....
        /*0334*/ 	.word	0xffffffff


	//   ....[56]....
        /*0338*/ 	.word	0xffffffff


	//   ....[57]....
        /*033c*/ 	.word	0xffffffff


	//   ....[58]....
        /*0340*/ 	.word	0xffffffff


	//   ....[59]....
        /*0344*/ 	.word	0xffffffff


	//   ....[60]....
        /*0348*/ 	.word	0xffffffff


	//   ....[61]....
        /*034c*/ 	.word	0xffffffff


	//   ....[62]....
        /*0350*/ 	.word	0xffffffff


	//   ....[63]....
        /*0354*/ 	.word	0xffffffff


	//   ....[64]....
        /*0358*/ 	.word	0xffffffff


	//   ....[65]....
        /*035c*/ 	.word	0xffffffff


	//   ....[66]....
        /*0360*/ 	.word	0xffffffff


	//   ....[67]....
        /*0364*/ 	.word	0xffffffff


	//   ....[68]....
        /*0368*/ 	.word	0xffffffff


	//   ....[69]....
        /*036c*/ 	.word	0xffffffff


	//   ....[70]....
        /*0370*/ 	.word	0xffffffff


	//   ....[71]....
        /*0374*/ 	.word	0xffffffff


	//   ....[72]....
        /*0378*/ 	.word	0x0500000f


	//   ....[73]....
        /*037c*/ 	.word	0x0500000f


	//   ....[74]....
        /*0380*/ 	.word	0x0500000f


	//   ....[75]....
        /*0384*/ 	.word	0x0500000f


	//   ....[76]....
        /*0388*/ 	.word	0x0500000f


	//   ....[77]....
        /*038c*/ 	.word	0x0500000f


	//   ....[78]....
        /*0390*/ 	.word	0x0500000f


	//   ....[79]....
        /*0394*/ 	.word	0x0500000f


	//   ....[80]....
        /*0398*/ 	.word	0x0500000f


	//   ....[81]....
        /*039c*/ 	.word	0x0500000f


	//   ....[82]....
        /*03a0*/ 	.word	0x0500000f


	//   ....[83]....
        /*03a4*/ 	.word	0x0500000f


	//   ....[84]....
        /*03a8*/ 	.word	0x0500000f


	//   ....[85]....
        /*03ac*/ 	.word	0x0500000f


	//   ....[86]....
        /*03b0*/ 	.word	0x0500000f


	//   ....[87]....
        /*03b4*/ 	.word	0x0500000f


	//   ....[88]....
        /*03b8*/ 	.word	0x0500000f


	//   ....[89]....
        /*03bc*/ 	.word	0x0500000f


	//   ....[90]....
        /*03c0*/ 	.word	0x0500000f


	//----- nvinfo : EIATTR_COOP_GROUP_INSTR_OFFSETS
	.align		4
.L_911:
        /*03c4*/ 	.byte	0x04, 0x28
        /*03c6*/ 	.short	(.L_913 - .L_912)


	//   ....[0]....
.L_912:
        /*03c8*/ 	.word	0x00000060


	//   ....[1]....
        /*03cc*/ 	.word	0x000001a0


	//   ....[2]....
        /*03d0*/ 	.word	0x000001e0


	//   ....[3]....
        /*03d4*/ 	.word	0x000003f0


	//   ....[4]....
        /*03d8*/ 	.word	0x00000550


	//   ....[5]....
        /*03dc*/ 	.word	0x00000670


	//   ....[6]....
        /*03e0*/ 	.word	0x000007d0


	//   ....[7]....
        /*03e4*/ 	.word	0x00001af0


	//   ....[8]....
        /*03e8*/ 	.word	0x000039b0


	//   ....[9]....
        /*03ec*/ 	.word	0x00004180


	//   ....[10]....
        /*03f0*/ 	.word	0x000061a0


	//   ....[11]....
        /*03f4*/ 	.word	0x00006300


	//   ....[12]....
        /*03f8*/ 	.word	0x000065c0


	//   ....[13]....
        /*03fc*/ 	.word	0x00006660


	//   ....[14]....
        /*0400*/ 	.word	0x00006e60


	//   ....[15]....
        /*0404*/ 	.word	0x000074c0


	//   ....[16]....
        /*0408*/ 	.word	0x000091f0


	//   ....[17]....
        /*040c*/ 	.word	0x000092f0


	//   ....[18]....
        /*0410*/ 	.word	0x000096c0


	//   ....[19]....
        /*0414*/ 	.word	0x00009760


	//   ....[20]....
        /*0418*/ 	.word	0x0000a830


	//   ....[21]....
        /*041c*/ 	.word	0x0000af10


	//   ....[22]....
        /*0420*/ 	.word	0x0000c310


	//   ....[23]....
        /*0424*/ 	.word	0x0000c380


	//   ....[24]....
        /*0428*/ 	.word	0x0000c690


	//   ....[25]....
        /*042c*/ 	.word	0x0000c780


	//   ....[26]....
        /*0430*/ 	.word	0x0000d820


	//   ....[27]....
        /*0434*/ 	.word	0x0000dd70


	//   ....[28]....
        /*0438*/ 	.word	0x0000fa30


	//   ....[29]....
        /*043c*/ 	.word	0x0000fb30


	//   ....[30]....
        /*0440*/ 	.word	0x0000ff10


	//   ....[31]....
        /*0444*/ 	.word	0x0000ffc0


	//   ....[32]....
        /*0448*/ 	.word	0x00011070


	//   ....[33]....
        /*044c*/ 	.word	0x000110b0


	//   ....[34]....
        /*0450*/ 	.word	0x000110e0


	//   ....[35]....
        /*0454*/ 	.word	0x00011160


	//   ....[36]....
        /*0458*/ 	.word	0x00011170


	//   ....[37]....
        /*045c*/ 	.word	0x00012b70


	//   ....[38]....
        /*0460*/ 	.word	0x000143b0


	//   ....[39]....
        /*0464*/ 	.word	0x00014540


	//   ....[40]....
        /*0468*/ 	.word	0x00014570


	//   ....[41]....
        /*046c*/ 	.word	0x000145b0


	//   ....[42]....
        /*0470*/ 	.word	0x00014620


	//   ....[43]....
        /*0474*/ 	.word	0x00014680


	//   ....[44]....
        /*0478*/ 	.word	0x000146c0


	//   ....[45]....
        /*047c*/ 	.word	0x00014870


	//   ....[46]....
        /*0480*/ 	.word	0x000148d0


	//   ....[47]....
        /*0484*/ 	.word	0x00014910


	//   ....[48]....
        /*0488*/ 	.word	0x00014950


	//   ....[49]....
        /*048c*/ 	.word	0x00014980


	//   ....[50]....
        /*0490*/ 	.word	0x000149b0


	//   ....[51]....
        /*0494*/ 	.word	0x00014a50


	//   ....[52]....
        /*0498*/ 	.word	0x00014ab0


	//   ....[53]....
        /*049c*/ 	.word	0x00014b40


	//   ....[54]....
        /*04a0*/ 	.word	0x00018cd0


	//   ....[55]....
        /*04a4*/ 	.word	0x00018ce0


	//   ....[56]....
        /*04a8*/ 	.word	0x00018e00


	//   ....[57]....
        /*04ac*/ 	.word	0x00018e60


	//   ....[58]....
        /*04b0*/ 	.word	0x00018ea0


	//   ....[59]....
        /*04b4*/ 	.word	0x00018ee0


	//   ....[60]....
        /*04b8*/ 	.word	0x00018f10


	//   ....[61]....
        /*04bc*/ 	.word	0x00018f40


	//   ....[62]....
        /*04c0*/ 	.word	0x000190e0


	//   ....[63]....
        /*04c4*/ 	.word	0x00019140


	//   ....[64]....
        /*04c8*/ 	.word	0x00019180


	//   ....[65]....
        /*04cc*/ 	.word	0x000191c0


	//   ....[66]....
        /*04d0*/ 	.word	0x000191f0


	//   ....[67]....
        /*04d4*/ 	.word	0x00019220


	//   ....[68]....
        /*04d8*/ 	.word	0x000192e0


	//   ....[69]....
        /*04dc*/ 	.word	0x00019300


	//   ....[70]....
        /*04e0*/ 	.word	0x00019370


	//   ....[71]....
        /*04e4*/ 	.word	0x00019a10


	//   ....[72]....
        /*04e8*/ 	.word	0x0001a0f0


	//   ....[73]....
        /*04ec*/ 	.word	0x0001a510


	//   ....[74]....
        /*04f0*/ 	.word	0x0001a5a0


	//   ....[75]....
        /*04f4*/ 	.word	0x0001a640


	//   ....[76]....
        /*04f8*/ 	.word	0x0001a6f0


	//   ....[77]....
        /*04fc*/ 	.word	0x0001a770


	//   ....[78]....
        /*0500*/ 	.word	0x0001a7f0


	//   ....[79]....
        /*0504*/ 	.word	0x0001a870


	//   ....[80]....
        /*0508*/ 	.word	0x0001a8f0


	//   ....[81]....
        /*050c*/ 	.word	0x0001a980


	//   ....[82]....
        /*0510*/ 	.word	0x0001aa30


	//   ....[83]....
        /*0514*/ 	.word	0x0001aab0


	//   ....[84]....
        /*0518*/ 	.word	0x0001ab30


	//   ....[85]....
        /*051c*/ 	.word	0x0001abb0


	//   ....[86]....
        /*0520*/ 	.word	0x0001ac30


	//   ....[87]....
        /*0524*/ 	.word	0x0001aca0


	//   ....[88]....
        /*0528*/ 	.word	0x0001ad40


	//   ....[89]....
        /*052c*/ 	.word	0x0001add0


	//   ....[90]....
        /*0530*/ 	.word	0x0001af00


	//----- nvinfo : EIATTR_REG_RECONFIG
	.align		4
.L_913:
        /*0534*/ 	.byte	0x01, 0x54
	.zero		2


	//----- nvinfo : EIATTR_SYSCALL_OFFSETS
	.align		4
        /*0538*/ 	.byte	0x04, 0x46
        /*053a*/ 	.short	(.L_915 - .L_914)


	//   ....[0]....
.L_914:
        /*053c*/ 	.word	0x00003b80


	//   ....[1]....
        /*0540*/ 	.word	0x00015b50


	//   ....[2]....
        /*0544*/ 	.word	0x00015c90


	//   ....[3]....
        /*0548*/ 	.word	0x00015d90


	//----- nvinfo : EIATTR_MBARRIER_INSTR_OFFSETS
	.align		4
.L_915:
        /*054c*/ 	.byte	0x04, 0x39
        /*054e*/ 	.short	(.L_917 - .L_916)


	//   ....[0]....
.L_916:
        /*0550*/ 	.word	0x000002d0
        /*0554*/ 	.word	0x000000ff
        /*0558*/ 	.word	0x00038800
        /*055c*/ 	.short	0x0100
        /*055e*/ 	.byte	0x08
	.zero		1


	//   ....[1]....
        /*0560*/ 	.word	0x000002e0
        /*0564*/ 	.word	0x000000ff
        /*0568*/ 	.word	0x00038810
        /*056c*/ 	.short	0x0100
        /*056e*/ 	.byte	0x08
	.zero		1


	//   ....[2]....
        /*0570*/ 	.word	0x000002f0
        /*0574*/ 	.word	0x000000ff
        /*0578*/ 	.word	0x00038820
        /*057c*/ 	.short	0x0100
        /*057e*/ 	.byte	0x08
	.zero		1


	//   ....[3]....
        /*0580*/ 	.word	0x000003a0
        /*0584*/ 	.word	0x000000ff
        /*0588*/ 	.word	0x00038830
        /*058c*/ 	.short	0x0100
        /*058e*/ 	.byte	0x06
	.zero		1


	//   ....[4]....
        /*0590*/ 	.word	0x000003b0
        /*0594*/ 	.word	0x000000ff
        /*0598*/ 	.word	0x00038840
        /*059c*/ 	.short	0x0100
        /*059e*/ 	.byte	0x06
	.zero		1


	//   ....[5]....
        /*05a0*/ 	.word	0x000003c0
        /*05a4*/ 	.word	0x000000ff
        /*05a8*/ 	.word	0x00038838
        /*05ac*/ 	.short	0x0100
        /*05ae*/ 	.byte	0x06
	.zero		1


	//   ....[6]....
        /*05b0*/ 	.word	0x000003d0
        /*05b4*/ 	.word	0x000000ff
        /*05b8*/ 	.word	0x00038848
        /*05bc*/ 	.short	0x0100
        /*05be*/ 	.byte	0x06
	.zero		1


	//   ....[7]....
        /*05c0*/ 	.word	0x00000500
        /*05c4*/ 	.word	0x000000ff
        /*05c8*/ 	.word	0x00038850
        /*05cc*/ 	.short	0x0100
        /*05ce*/ 	.byte	0x08
	.zero		1


	//   ....[8]....
        /*05d0*/ 	.word	0x00000510
        /*05d4*/ 	.word	0x000000ff
        /*05d8*/ 	.word	0x00038860
        /*05dc*/ 	.short	0x0100
        /*05de*/ 	.byte	0x08
	.zero		1


	//   ....[9]....
        /*05e0*/ 	.word	0x00000520
        /*05e4*/ 	.word	0x000000ff
        /*05e8*/ 	.word	0x00038858
        /*05ec*/ 	.short	0x0100
        /*05ee*/ 	.byte	0x08
	.zero		1


	//   ....[10]....
        /*05f0*/ 	.word	0x00000530
        /*05f4*/ 	.word	0x000000ff
        /*05f8*/ 	.word	0x00038868
        /*05fc*/ 	.short	0x0100
        /*05fe*/ 	.byte	0x08
	.zero		1


	//   ....[11]....
        /*0600*/ 	.word	0x00000620
        /*0604*/ 	.word	0x000000ff
        /*0608*/ 	.word	0x00038870
        /*060c*/ 	.short	0x0100
        /*060e*/ 	.byte	0x06
	.zero		1


	//   ....[12]....
        /*0610*/ 	.word	0x00000630
        /*0614*/ 	.word	0x000000ff
        /*0618*/ 	.word	0x00038880
        /*061c*/ 	.short	0x0100
        /*061e*/ 	.byte	0x06
	.zero		1


	//   ....[13]....
        /*0620*/ 	.word	0x00000640
        /*0624*/ 	.word	0x000000ff
        /*0628*/ 	.word	0x00038878
        /*062c*/ 	.short	0x0100
        /*062e*/ 	.byte	0x06
	.zero		1


	//   ....[14]....
        /*0630*/ 	.word	0x00000650
        /*0634*/ 	.word	0x000000ff
        /*0638*/ 	.word	0x00038888
        /*063c*/ 	.short	0x0100
        /*063e*/ 	.byte	0x06
	.zero		1


	//   ....[15]....
        /*0640*/ 	.word	0x00000780
        /*0644*/ 	.word	0x000000ff
        /*0648*/ 	.word	0x00038890
        /*064c*/ 	.short	0x0100
        /*064e*/ 	.byte	0x08
	.zero		1


	//   ....[16]....
        /*0650*/ 	.word	0x00000790
        /*0654*/ 	.word	0x000000ff
        /*0658*/ 	.word	0x000388a0
        /*065c*/ 	.short	0x0100
        /*065e*/ 	.byte	0x08
	.zero		1


	//   ....[17]....
        /*0660*/ 	.word	0x000007a0
        /*0664*/ 	.word	0x000000ff
        /*0668*/ 	.word	0x00038898
        /*066c*/ 	.short	0x0100
        /*066e*/ 	.byte	0x08
	.zero		1


	//   ....[18]....
        /*0670*/ 	.word	0x000007b0
        /*0674*/ 	.word	0x000000ff
        /*0678*/ 	.word	0x000388a8
        /*067c*/ 	.short	0x0100
        /*067e*/ 	.byte	0x08
	.zero		1


	//   ....[19]....
        /*0680*/ 	.word	0x000008e0
        /*0684*/ 	.word	0x000000ff
        /*0688*/ 	.word	0x000388b0
        /*068c*/ 	.short	0x0100
        /*068e*/ 	.byte	0x08
	.zero		1


	//   ....[20]....
        /*0690*/ 	.word	0x000008f0
        /*0694*/ 	.word	0x000000ff
        /*0698*/ 	.word	0x000388c0
        /*069c*/ 	.short	0x0100
        /*069e*/ 	.byte	0x08
	.zero		1


	//   ....[21]....
        /*06a0*/ 	.word	0x00000900
        /*06a4*/ 	.word	0x000000ff
        /*06a8*/ 	.word	0x000388b8
        /*06ac*/ 	.short	0x0100
        /*06ae*/ 	.byte	0x08
	.zero		1


	//   ....[22]....
        /*06b0*/ 	.word	0x00000910
        /*06b4*/ 	.word	0x000000ff
        /*06b8*/ 	.word	0x000388c8
        /*06bc*/ 	.short	0x0100
        /*06be*/ 	.byte	0x08
	.zero		1


	//   ....[23]....
        /*06c0*/ 	.word	0x00001e60
        /*06c4*/ 	.word	0x00000000
        /*06c8*/ 	.word	0x00000000
        /*06cc*/ 	.short	0x0101
        /*06ce*/ 	.byte	0x3f
	.zero		1


	//   ....[24]....
        /*06d0*/ 	.word	0x00002910
        /*06d4*/ 	.word	0x00000000
        /*06d8*/ 	.word	0x00000000
        /*06dc*/ 	.short	0x0101
        /*06de*/ 	.byte	0x3f
	.zero		1


	//   ....[25]....
        /*06e0*/ 	.word	0x00003be0
        /*06e4*/ 	.word	0x000000ff
        /*06e8*/ 	.word	0x00038800
        /*06ec*/ 	.short	0x010a
        /*06ee*/ 	.byte	0x25
	.zero		1


	//   ....[26]....
        /*06f0*/ 	.word	0x00003c50
        /*06f4*/ 	.word	0x00000004
        /*06f8*/ 	.word	0x00038830
        /*06fc*/ 	.short	0x010a
        /*06fe*/ 	.byte	0x3f
	.zero		1


	//   ....[27]....
        /*0700*/ 	.word	0x00003c90
        /*0704*/ 	.word	0x00000004
        /*0708*/ 	.word	0x00038830
        /*070c*/ 	.short	0x010a
        /*070e*/ 	.byte	0x3f
	.zero		1


	//   ....[28]....
        /*0710*/ 	.word	0x00003f10
        /*0714*/ 	.word	0x000000ff
        /*0718*/ 	.word	0x00038810
        /*071c*/ 	.short	0x010a
        /*071e*/ 	.byte	0x25
	.zero		1


	//   ....[29]....
        /*0720*/ 	.word	0x00003f50
        /*0724*/ 	.word	0x00000004
        /*0728*/ 	.word	0x00038850
        /*072c*/ 	.short	0x010a
        /*072e*/ 	.byte	0x3f
	.zero		1


	//   ....[30]....
        /*0730*/ 	.word	0x00003f90
        /*0734*/ 	.word	0x00000004
        /*0738*/ 	.word	0x00038850
        /*073c*/ 	.short	0x010a
        /*073e*/ 	.byte	0x3f
	.zero		1


	//   ....[31]....
        /*0740*/ 	.word	0x000053e0
        /*0744*/ 	.word	0x00000003
        /*0748*/ 	.word	0x00000000
        /*074c*/ 	.short	0x0101
        /*074e*/ 	.byte	0x3f
	.zero		1


	//   ....[32]....
        /*0750*/ 	.word	0x00006e80
        /*0754*/ 	.word	0x00000004
        /*0758*/ 	.word	0x00000000
        /*075c*/ 	.short	0x0101
        /*075e*/ 	.byte	0x3f
	.zero		1


	//   ....[33]....
        /*0760*/ 	.word	0x00007110
        /*0764*/ 	.word	0x000000ff
        /*0768*/ 	.word	0x00038830
        /*076c*/ 	.short	0x010a
        /*076e*/ 	.byte	0x07
	.zero		1


	//   ....[34]....
        /*0770*/ 	.word	0x00007150
        /*0774*/ 	.word	0x000000ff
        /*0778*/ 	.word	0x00038830
        /*077c*/ 	.short	0x010a
        /*077e*/ 	.byte	0x07
	.zero		1


	//   ....[35]....
        /*0780*/ 	.word	0x00007370
        /*0784*/ 	.word	0x000000ff
        /*0788*/ 	.word	0x00038850
        /*078c*/ 	.short	0x010a
        /*078e*/ 	.byte	0x07
	.zero		1


	//   ....[36]....
        /*0790*/ 	.word	0x000073b0
        /*0794*/ 	.word	0x000000ff
        /*0798*/ 	.word	0x00038850
        /*079c*/ 	.short	0x010a
        /*079e*/ 	.byte	0x07
	.zero		1


	//   ....[37]....
        /*07a0*/ 	.word	0x000086f0
        /*07a4*/ 	.word	0x0000000e
        /*07a8*/ 	.word	0x00000000
        /*07ac*/ 	.short	0x0101
        /*07ae*/ 	.byte	0x3f
	.zero		1


	//   ....[38]....
        /*07b0*/ 	.word	0x0000a850
        /*07b4*/ 	.word	0x0000000a
        /*07b8*/ 	.word	0x00000000
        /*07bc*/ 	.short	0x0101
        /*07be*/ 	.byte	0x3f
	.zero		1


	//   ....[39]....
        /*07c0*/ 	.word	0x0000ab70
        /*07c4*/ 	.word	0x000000ff
        /*07c8*/ 	.word	0x00038830
        /*07cc*/ 	.short	0x010a
        /*07ce*/ 	.byte	0x06
	.zero		1


	//   ....[40]....
        /*07d0*/ 	.word	0x0000abb0
        /*07d4*/ 	.word	0x000000ff
        /*07d8*/ 	.word	0x00038830
        /*07dc*/ 	.short	0x010a
        /*07de*/ 	.byte	0x06
	.zero		1


	//   ....[41]....
        /*07e0*/ 	.word	0x0000add0
        /*07e4*/ 	.word	0x000000ff
        /*07e8*/ 	.word	0x00038850
        /*07ec*/ 	.short	0x010a
        /*07ee*/ 	.byte	0x06
	.zero		1


	//   ....[42]....
        /*07f0*/ 	.word	0x0000ae10
        /*07f4*/ 	.word	0x000000ff
        /*07f8*/ 	.word	0x00038850
        /*07fc*/ 	.short	0x010a
        /*07fe*/ 	.byte	0x06
	.zero		1


	//   ....[43]....
        /*0800*/ 	.word	0x0000cae0
        /*0804*/ 	.word	0x00000098
        /*0808*/ 	.word	0x00000000
        /*080c*/ 	.short	0x0101
        /*080e*/ 	.byte	0x3f
	.zero		1


	//   ....[44]....
        /*0810*/ 	.word	0x0000d840
        /*0814*/ 	.word	0x000000b3
        /*0818*/ 	.word	0x00000000
        /*081c*/ 	.short	0x0101
        /*081e*/ 	.byte	0x3f
	.zero		1


	//   ....[45]....
        /*0820*/ 	.word	0x0000d990
        /*0824*/ 	.word	0x000000ff
        /*0828*/ 	.word	0x00038830
        /*082c*/ 	.short	0x010a
        /*082e*/ 	.byte	0x07
	.zero		1


	//   ....[46]....
        /*0830*/ 	.word	0x0000d9d0
        /*0834*/ 	.word	0x000000ff
        /*0838*/ 	.word	0x00038830
        /*083c*/ 	.short	0x010a
        /*083e*/ 	.byte	0x07
	.zero		1


	//   ....[47]....
        /*0840*/ 	.word	0x0000dbf0
        /*0844*/ 	.word	0x000000ff
        /*0848*/ 	.word	0x00038850
        /*084c*/ 	.short	0x010a
        /*084e*/ 	.byte	0x07
	.zero		1


	//   ....[48]....
        /*0850*/ 	.word	0x0000dc30
        /*0854*/ 	.word	0x000000ff
        /*0858*/ 	.word	0x00038850
        /*085c*/ 	.short	0x010a
        /*085e*/ 	.byte	0x07
	.zero		1


	//   ....[49]....
        /*0860*/ 	.word	0x0000ef50
        /*0864*/ 	.word	0x0000000e
        /*0868*/ 	.word	0x00000000
        /*086c*/ 	.short	0x0101
        /*086e*/ 	.byte	0x3f
	.zero		1


	//   ....[50]....
        /*0870*/ 	.word	0x00011090
        /*0874*/ 	.word	0x00000014
        /*0878*/ 	.word	0x00000000
        /*087c*/ 	.short	0x0101
        /*087e*/ 	.byte	0x3f
	.zero		1


	//   ....[51]....
        /*0880*/ 	.word	0x000133e0
        /*0884*/ 	.word	0x000000ff
        /*0888*/ 	.word	0x00000000
        /*088c*/ 	.short	0x0101
        /*088e*/ 	.byte	0x04
	.zero		1


	//   ....[52]....
        /*0890*/ 	.word	0x000162c0
        /*0894*/ 	.word	0x00000009
        /*0898*/ 	.word	0x00038840
        /*089c*/ 	.short	0x010a
        /*089e*/ 	.byte	0x3f
	.zero		1


	//   ....[53]....
        /*08a0*/ 	.word	0x00016ab0
        /*08a4*/ 	.word	0x0000000b
        /*08a8*/ 	.word	0x00038820
        /*08ac*/ 	.short	0x010a
        /*08ae*/ 	.byte	0x3f
	.zero		1


	//   ....[54]....
        /*08b0*/ 	.word	0x00016b80
        /*08b4*/ 	.word	0x00000006
        /*08b8*/ 	.word	0x00038860
        /*08bc*/ 	.short	0x010a
        /*08be*/ 	.byte	0x3f
	.zero		1


	//   ....[55]....
        /*08c0*/ 	.word	0x00017330
        /*08c4*/ 	.word	0x00000002
        /*08c8*/ 	.word	0x00038840
        /*08cc*/ 	.short	0x010a
        /*08ce*/ 	.byte	0x3f
	.zero		1


	//   ....[56]....
        /*08d0*/ 	.word	0x00017540
        /*08d4*/ 	.word	0x00000002
        /*08d8*/ 	.word	0x00038860
        /*08dc*/ 	.short	0x010a
        /*08de*/ 	.byte	0x3f
	.zero		1


	//   ....[57]....
        /*08e0*/ 	.word	0x00017c10
        /*08e4*/ 	.word	0x00000002
        /*08e8*/ 	.word	0x00038840
        /*08ec*/ 	.short	0x010a
        /*08ee*/ 	.byte	0x3f
	.zero		1


	//   ....[58]....
        /*08f0*/ 	.word	0x00017e10
        /*08f4*/ 	.word	0x00000002
        /*08f8*/ 	.word	0x00038860
        /*08fc*/ 	.short	0x010a
        /*08fe*/ 	.byte	0x3f
	.zero		1


	//   ....[59]....
        /*0900*/ 	.word	0x00018450
        /*0904*/ 	.word	0x00000002
        /*0908*/ 	.word	0x00038840
        /*090c*/ 	.short	0x010a
        /*090e*/ 	.byte	0x3f
	.zero		1


	//   ....[60]....
        /*0910*/ 	.word	0x00018660
        /*0914*/ 	.word	0x00000002
        /*0918*/ 	.word	0x00038860
        /*091c*/ 	.short	0x010a
        /*091e*/ 	.byte	0x3f
	.zero		1


	//   ....[61]....
        /*0920*/ 	.word	0x000199a0
        /*0924*/ 	.word	0x00000000
        /*0928*/ 	.word	0x00038820
        /*092c*/ 	.short	0x010a
        /*092e*/ 	.byte	0x3f
	.zero		1


	//   ....[62]....
        /*0930*/ 	.word	0x00019b50
        /*0934*/ 	.word	0x00000006
        /*0938*/ 	.word	0x00000000
        /*093c*/ 	.short	0x010a
        /*093e*/ 	.byte	0x3f
	.zero		1


	//   ....[63]....
        /*0940*/ 	.word	0x00019bc0
        /*0944*/ 	.word	0x00000007
        /*0948*/ 	.word	0x00000000
        /*094c*/ 	.short	0x010a
        /*094e*/ 	.byte	0x3f
	.zero		1


	//   ....[64]....
        /*0950*/ 	.word	0x00019c30
        /*0954*/ 	.word	0x00000004
        /*0958*/ 	.word	0x00000000
        /*095c*/ 	.short	0x010a
        /*095e*/ 	.byte	0x3f
	.zero		1


	//   ....[65]....
        /*0960*/ 	.word	0x00019c60
        /*0964*/ 	.word	0x00000003
        /*0968*/ 	.word	0x00000000
        /*096c*/ 	.short	0x010a
        /*096e*/ 	.byte	0x3f
	.zero		1


	//   ....[66]....
        /*0970*/ 	.word	0x00019cd0
        /*0974*/ 	.word	0x00000000
        /*0978*/ 	.word	0x00038800
        /*097c*/ 	.short	0x010a
        /*097e*/ 	.byte	0x3f
	.zero		1


	//   ....[67]....
        /*0980*/ 	.word	0x00019d20
        /*0984*/ 	.word	0x00000004
        /*0988*/ 	.word	0x00038830
        /*098c*/ 	.short	0x010a
        /*098e*/ 	.byte	0x3f
	.zero		1


	//   ....[68]....
        /*0990*/ 	.word	0x00019d80
        /*0994*/ 	.word	0x00000006
        /*0998*/ 	.word	0x00038810
        /*099c*/ 	.short	0x010a
        /*099e*/ 	.byte	0x3f
	.zero		1


	//   ....[69]....
        /*09a0*/ 	.word	0x00019dd0
        /*09a4*/ 	.word	0x00000004
        /*09a8*/ 	.word	0x00038850
        /*09ac*/ 	.short	0x010a
        /*09ae*/ 	.byte	0x3f
	.zero		1


	//   ....[70]....
        /*09b0*/ 	.word	0x00019e30
        /*09b4*/ 	.word	0x0000000f
        /*09b8*/ 	.word	0x00038830
        /*09bc*/ 	.short	0x010a
        /*09be*/ 	.byte	0x3f
	.zero		1


	//   ....[71]....
        /*09c0*/ 	.word	0x00019e90
        /*09c4*/ 	.word	0x0000000f
        /*09c8*/ 	.word	0x00038850
        /*09cc*/ 	.short	0x010a
        /*09ce*/ 	.byte	0x3f
	.zero		1


	//   ....[72]....
        /*09d0*/ 	.word	0x00019ef0
        /*09d4*/ 	.word	0x00000008
        /*09d8*/ 	.word	0x00038830
        /*09dc*/ 	.short	0x010a
        /*09de*/ 	.byte	0x3f
	.zero		1


	//   ....[73]....
        /*09e0*/ 	.word	0x00019f50
        /*09e4*/ 	.word	0x00000008
        /*09e8*/ 	.word	0x00038850
        /*09ec*/ 	.short	0x010a
        /*09ee*/ 	.byte	0x3f
	.zero		1


	//   ....[74]....
        /*09f0*/ 	.word	0x00019fb0
        /*09f4*/ 	.word	0x00000008
        /*09f8*/ 	.word	0x00038830
        /*09fc*/ 	.short	0x010a
        /*09fe*/ 	.byte	0x3f
	.zero		1


	//   ....[75]....
        /*0a00*/ 	.word	0x0001a010
        /*0a04*/ 	.word	0x00000008
        /*0a08*/ 	.word	0x00038850
        /*0a0c*/ 	.short	0x010a
        /*0a0e*/ 	.byte	0x3f
	.zero		1


	//   ....[76]....
        /*0a10*/ 	.word	0x0001a1b0
        /*0a14*/ 	.word	0x00000009
        /*0a18*/ 	.word	0x00038840
        /*0a1c*/ 	.short	0x010a
        /*0a1e*/ 	.byte	0x3f
	.zero		1


	//   ....[77]....
        /*0a20*/ 	.word	0x0001a230
        /*0a24*/ 	.word	0x00000009
        /*0a28*/ 	.word	0x00038820
        /*0a2c*/ 	.short	0x010a
        /*0a2e*/ 	.byte	0x3f
	.zero		1


	//   ....[78]....
        /*0a30*/ 	.word	0x0001a280
        /*0a34*/ 	.word	0x00000006
        /*0a38*/ 	.word	0x00038860
        /*0a3c*/ 	.short	0x010a
        /*0a3e*/ 	.byte	0x3f
	.zero		1


	//   ....[79]....
        /*0a40*/ 	.word	0x0001a2d0
        /*0a44*/ 	.word	0x00000002
        /*0a48*/ 	.word	0x00038840
        /*0a4c*/ 	.short	0x010a
        /*0a4e*/ 	.byte	0x3f
	.zero		1


	//   ....[80]....
        /*0a50*/ 	.word	0x0001a320
        /*0a54*/ 	.word	0x00000002
        /*0a58*/ 	.word	0x00038860
        /*0a5c*/ 	.short	0x010a
        /*0a5e*/ 	.byte	0x3f
	.zero		1


	//   ....[81]....
        /*0a60*/ 	.word	0x0001a370
        /*0a64*/ 	.word	0x00000002
        /*0a68*/ 	.word	0x00038840
        /*0a6c*/ 	.short	0x010a
        /*0a6e*/ 	.byte	0x3f
	.zero		1


	//   ....[82]....
        /*0a70*/ 	.word	0x0001a3c0
        /*0a74*/ 	.word	0x00000002
        /*0a78*/ 	.word	0x00038860
        /*0a7c*/ 	.short	0x010a
        /*0a7e*/ 	.byte	0x3f
	.zero		1


	//   ....[83]....
        /*0a80*/ 	.word	0x0001a410
        /*0a84*/ 	.word	0x00000002
        /*0a88*/ 	.word	0x00038840
        /*0a8c*/ 	.short	0x010a
        /*0a8e*/ 	.byte	0x3f
	.zero		1


	//   ....[84]....
        /*0a90*/ 	.word	0x0001a460
        /*0a94*/ 	.word	0x00000002
        /*0a98*/ 	.word	0x00038860
        /*0a9c*/ 	.short	0x010a
        /*0a9e*/ 	.byte	0x3f
	.zero		1


	//   ....[85]....
        /*0aa0*/ 	.word	0x0001ae20
        /*0aa4*/ 	.word	0x00000000
        /*0aa8*/ 	.word	0x00038820
        /*0aac*/ 	.short	0x010a
        /*0aae*/ 	.byte	0x3f
	.zero		1


	//   ....[86]....
        /*0ab0*/ 	.word	0x0001afc0
        /*0ab4*/ 	.word	0x00000006
        /*0ab8*/ 	.word	0x00000000
        /*0abc*/ 	.short	0x010a
        /*0abe*/ 	.byte	0x3f
	.zero		1


	//   ....[87]....
        /*0ac0*/ 	.word	0x0001b010
        /*0ac4*/ 	.word	0x00000007
        /*0ac8*/ 	.word	0x00000000
        /*0acc*/ 	.short	0x010a
        /*0ace*/ 	.byte	0x3f
	.zero		1


	//   ....[88]....
        /*0ad0*/ 	.word	0x0001b060
        /*0ad4*/ 	.word	0x00000004
        /*0ad8*/ 	.word	0x00000000
        /*0adc*/ 	.short	0x010a
        /*0ade*/ 	.byte	0x3f
	.zero		1


	//----- nvinfo : EIATTR_NUM_MBARRIERS
	.align		4
.L_917:
        /*0ae0*/ 	.byte	0x03, 0x38
        /*0ae2*/ 	.short	0x0017


	//----- nvinfo : EIATTR_EXIT_INSTR_OFFSETS
	.align		4
        /*0ae4*/ 	.byte	0x04, 0x1c
        /*0ae6*/ 	.short	(.L_919 - .L_918)


	//   ....[0]....
.L_918:
        /*0ae8*/ 	.word	0x00000ac0


	//   ....[1]....
        /*0aec*/ 	.word	0x00014370


	//   ....[2]....
        /*0af0*/ 	.word	0x000143d0


	//   ....[3]....
        /*0af4*/ 	.word	0x00019cb0


	//----- nvinfo : EIATTR_MAX_THREADS
	.align		4
.L_919:
        /*0af8*/ 	.byte	0x04, 0x05
        /*0afa*/ 	.short	(.L_921 - .L_920)
.L_920:
        /*0afc*/ 	.word	0x00000180
        /*0b00*/ 	.word	0x00000001
        /*0b04*/ 	.word	0x00000001


	//----- nvinfo : EIATTR_CRS_STACK_SIZE
	.align		4
.L_921:
        /*0b08*/ 	.byte	0x04, 0x1e
        /*0b0a*/ 	.short	(.L_923 - .L_922)
.L_922:
        /*0b0c*/ 	.word	0x00000000


	//----- nvinfo : EIATTR_CBANK_PARAM_SIZE
	.align		4
.L_923:
        /*0b10*/ 	.byte	0x03, 0x19
        /*0b12*/ 	.short	0x0b70


	//----- nvinfo : EIATTR_PARAM_CBANK
	.align		4
        /*0b14*/ 	.byte	0x04, 0x0a
        /*0b16*/ 	.short	(.L_925 - .L_924)
	.align		4
.L_924:
        /*0b18*/ 	.word	index@(.nv.constant0._ZN7cutlass13device_kernelIN5flash11enable_sm90INS1_16FlashAttnFwdSm90INS1_25CollectiveMainloopFwdSm90ILi2EN4cute5tupleIJNS5_1CILi1EEES8_S8_EEENS6_IJNS7_ILi64EEESA_SA_EEELi512ENS_6half_tEfNS_4arch4Sm90ELb0ELb1ELb1ELb1ELb0ELb0ELb1ELb0ELb0ELb0ELb0ELb0EEENS1_21CollectiveEpilogueFwdINS6_IJSA_NS7_ILi512EEESA_EEES9_SC_SE_Li256ELb1ELb0ELb0ELb0EEENS1_36VarlenDynamicPersistentTileSchedulerILi64ELi64ELi256ELi32ELb0ELb0ELb1ELb1ELb0ELb1EEEEEEEEEvNT_6ParamsE)
        /*0b1c*/ 	.short	0x0210
        /*0b1e*/ 	.short	0x0b70


	//----- nvinfo : EIATTR_SW_WAR
	.align		4
.L_925:
        /*0b20*/ 	.byte	0x04, 0x36
        /*0b22*/ 	.short	(.L_927 - .L_926)
.L_926:
        /*0b24*/ 	.word	0x00000008
.L_927:


//--------------------- .nv.info._ZN7cutlass13device_kernelIN5flash11enable_sm90INS1_16FlashAttnFwdSm90INS1_25CollectiveMainloopFwdSm90ILi2EN4cute5tupleIJNS5_1CILi1EEES8_S8_EEENS6_IJNS7_ILi64EEESA_SA_EEELi512ENS_6half_tEfNS_4arch4Sm90ELb0ELb1ELb1ELb1ELb0ELb1ELb1ELb0ELb0ELb0ELb0ELb0EEENS1_21CollectiveEpilogueFwdINS6_IJSA_NS7_ILi512EEESA_EEES9_SC_SE_Li256ELb1ELb0ELb0ELb0EEENS1_36VarlenDynamicPersistentTileSchedulerILi64ELi64ELi256ELi32ELb0ELb0ELb1ELb1ELb0ELb1EEEEEEEEEvNT_6ParamsE --------------------------
	.section	.nv.info._ZN7cutlass13device_kernelIN5flash11enable_sm90INS1_16FlashAttnFwdSm90INS1_25CollectiveMainloopFwdSm90ILi2EN4cute5tupleIJNS5_1CILi1EEES8_S8_EEENS6_IJNS7_ILi64EEESA_SA_EEELi512ENS_6half_tEfNS_4arch4Sm90ELb0ELb1ELb1ELb1ELb0ELb1ELb1ELb0ELb0ELb0ELb0ELb0EEENS1_21CollectiveEpilogueFwdINS6_IJSA_NS7_ILi512EEESA_EEES9_SC_SE_Li256ELb1ELb0ELb0ELb0EEENS1_36VarlenDynamicPersistentTileSchedulerILi64ELi64ELi256ELi32ELb0ELb0ELb1ELb1ELb0ELb1EEEEEEEEEvNT_6ParamsE,"",@"SHT_CUDA_INFO"
	.sectionflags	@""
	.align	4


	//----- nvinfo : EIATTR_CUDA_API_VERSION
	.align		4
        /*0000*/ 	.byte	0x04, 0x37
        /*0002*/ 	.short	(.L_929 - .L_928)
.L_928:
        /*0004*/ 	.word	0x00000082


	//----- nvinfo : EIATTR_KPARAM_INFO
	.align		4
.L_929:
        /*0008*/ 	.byte	0x04, 0x17
        /*000a*/ 	.short	(.L_931 - .L_930)
.L_930:
        /*000c*/ 	.word	0x00000000
        /*0010*/ 	.short	0x0000
        /*0012*/ 	.short	0x0070
        /*0014*/ 	.byte	0x00, 0xf0, 0x01, 0x2c


	//----- nvinfo : EIATTR_SPARSE_MMA_MASK
	.align		4
.L_931:
        /*0018*/ 	.byte	0x03, 0x50
        /*001a*/ 	.short	0x0000


	//----- nvinfo : EIATTR_MAXREG_COUNT
	.align		4
        /*001c*/ 	.byte	0x03, 0x1b
        /*001e*/ 	.short	0x00a8


	//----- nvinfo : EIATTR_NUM_BARRIERS
	.align		4
        /*0020*/ 	.byte	0x02, 0x4c
        /*0022*/ 	.byte	0x10
	.zero		1


	//----- nvinfo : EIATTR_EXTERNS
	.align		4
        /*0024*/ 	.byte	0x04, 0x0f
        /*0026*/ 	.short	(.L_933 - .L_932)


	//   ....[0]....
	.align		4
.L_932:
        /*0028*/ 	.word	index@(__assertfail)


	//----- nvinfo : EIATTR_ANNOTATIONS
	.align		4
.L_933:
        /*002c*/ 	.byte	0x04, 0x55
        /*002e*/ 	.short	(.L_935 - .L_934)


	//   ....[0]....
.L_934:
        /* <DEDUP_REMOVED lines=41> */


	//----- nvinfo : EIATTR_MERCURY_ISA_VERSION
	.align		4
.L_935:
        /*02a8*/ 	.byte	0x03, 0x5f
        /*02aa*/ 	.short	0x0101


	//----- nvinfo : EIATTR_UNUSED_LOAD_BYTE_OFFSET
	.align		4
        /*02ac*/ 	.byte	0x04, 0x44
        /*02ae*/ 	.short	(.L_937 - .L_936)


	//   ....[0]....
.L_936:
        /*02b0*/ 	.word	0x00000b50
        /*02b4*/ 	.word	0x0000fff0


	//   ....[1]....
        /*02b8*/ 	.word	0x0001a1b0
        /*02bc*/ 	.word	0x0000fff0


	//----- nvinfo : EIATTR_INT_WARP_WIDE_INSTR_OFFSETS
	.align		4
.L_937:
        /*02c0*/ 	.byte	0x04, 0x31
        /*02c2*/ 	.short	(.L_939 - .L_938)


	//   ....[0]....
.L_938:
        /*02c4*/ 	.word	0x00000200


	//   ....[1]....
        /*02c8*/ 	.word	0x00000240


	//   ....[2]....
        /*02cc*/ 	.word	0x000002a0


	//   ....[3]....
        /*02d0*/ 	.word	0x000002b0


	//   ....[4]....
        /*02d4*/ 	.word	0x0001f2e0


	//   ....[5]....
        /*02d8*/ 	.word	0x0001f390


	//   ....[6]....
        /*02dc*/ 	.word	0x0001f8a0


	//   ....[7]....
        /*02e0*/ 	.word	0x0001f910


	//   ....[8]....
        /*02e4*/ 	.word	0x00022590


	//   ....[9]....
        /*02e8*/ 	.word	0x00022640


	//----- nvinfo : EIATTR_COOP_GROUP_MASK_REGIDS
	.align		4
.L_939:
        /*02ec*/ 	.byte	0x04, 0x29
        /*02ee*/ 	.short	(.L_941 - .L_940)


	//   ....[0]....
.L_940:
        /*02f0*/ 	.word	0xffffffff


	//   ....[1]....
        /*02f4*/ 	.word	0xffffffff


	//   ....[2]....
        /*02f8*/ 	.word	0xffffffff


	//   ....[3]....
        /*02fc*/ 	.word	0xffffffff


	//   ....[4]....
        /*0300*/ 	.word	0xffffffff


	//   ....[5]....
        /*0304*/ 	.word	0xffffffff


	//   ....[6]....
        /*0308*/ 	.word	0xffffffff


	//   ....[7]....
        /*030c*/ 	.word	0xffffffff


	//   ....[8]....
        /*0310*/ 	.word	0xffffffff


	//   ....[9]....
        /*0314*/ 	.word	0xffffffff


	//   ....[10]....
        /*0318*/ 	.word	0xffffffff


	//   ....[11]....
        /*031c*/ 	.word	0xffffffff


	//   ....[12]....
        /*0320*/ 	.word	0xffffffff


	//   ....[13]....
        /*0324*/ 	.word	0xffffffff


	//   ....[14]....
        /*0328*/ 	.word	0xffffffff


	//   ....[15]....
        /*032c*/ 	.word	0xffffffff


	//   ....[16]....
        /*0330*/ 	.word	0xffffffff


	//   ....[17]....
        /*0334*/ 	.word	0xffffffff


	//   ....[18]....
        /*0338*/ 	.word	0xffffffff


	//   ....[19]....
        /*033c*/ 	.word	0xffffffff


	//   ....[20]....
        /*0340*/ 	.word	0xffffffff


	//   ....[21]....
        /*0344*/ 	.word	0xffffffff


	//   ....[22]....
        /*0348*/ 	.word	0xffffffff


	//   ....[23]....
        /*034c*/ 	.word	0xffffffff


	//   ....[24]....
        /*0350*/ 	.word	0xffffffff


	//   ....[25]....
        /*0354*/ 	.word	0xffffffff


	//   ....[26]....
        /*0358*/ 	.word	0xffffffff


	//   ....[27]....
        /*035c*/ 	.word	0xffffffff


	//   ....[28]....
        /*0360*/ 	.word	0xffffffff


	//   ....[29]....
        /*0364*/ 	.word	0xffffffff


	//   ....[30]....
        /*0368*/ 	.word	0xffffffff


	//   ....[31]....
        /*036c*/ 	.word	0xffffffff


	//   ....[32]....
        /*0370*/ 	.word	0xffffffff


	//   ....[33]....
        /*0374*/ 	.word	0xffffffff


	//   ....[34]....
        /*0378*/ 	.word	0xffffffff


	//   ....[35]....
        /*037c*/ 	.word	0xffffffff


	//   ....[36]....
        /*0380*/ 	.word	0xffffffff


	//   ....[37]....
        /*0384*/ 	.word	0xffffffff


	//   ....[38]....
        /*0388*/ 	.word	0xffffffff


	//   ....[39]....
        /*038c*/ 	.word	0xffffffff


	//   ....[40]....
        /*0390*/ 	.word	0xffffffff


	//   ....[41]....
        /*0394*/ 	.word	0xffffffff


	//   ....[42]....
        /*0398*/ 	.word	0xffffffff


	//   ....[43]....
        /*039c*/ 	.word	0xffffffff


	//   ....[44]....
        /*03a0*/ 	.word	0xffffffff


	//   ....[45]....
        /*03a4*/ 	.word	0xffffffff


	//   ....[46]....
        /*03a8*/ 	.word	0xffffffff


	//   ....[47]....
        /*03ac*/ 	.word	0xffffffff


	//   ....[48]....
        /*03b0*/ 	.word	0xffffffff


	//   ....[49]....
        /*03b4*/ 	.word	0xffffffff


	//   ....[50]....
        /*03b8*/ 	.word	0xffffffff


	//   ....[51]....
        /*03bc*/ 	.word	0xffffffff


	//   ....[52]....
        /*03c0*/ 	.word	0xffffffff


	//   ....[53]....
        /*03c4*/ 	.word	0xffffffff


	//   ....[54]....
        /*03c8*/ 	.word	0xffffffff


	//   ....[55]....
        /*03cc*/ 	.word	0xffffffff


	//   ....[56]....
        /*03d0*/ 	.word	0xffffffff


	//   ....[57]....
        /*03d4*/ 	.word	0xffffffff


	//   ....[58]....
        /*03d8*/ 	.word	0xffffffff


	//   ....[59]....
        /*03dc*/ 	.word	0xffffffff


	//   ....[60]....
        /*03e0*/ 	.word	0xffffffff


	//   ....[61]....
        /*03e4*/ 	.word	0xffffffff


	//   ....[62]....
        /*03e8*/ 	.word	0xffffffff


	//   ....[63]....
        /*03ec*/ 	.word	0xffffffff


	//   ....[64]....
        /*03f0*/ 	.word	0xffffffff


	//   ....[65]....
        /*03f4*/ 	.word	0xffffffff


	//   ....[66]....
        /*03f8*/ 	.word	0xffffffff


	//   ....[67]....
        /*03fc*/ 	.word	0xffffffff


	//   ....[68]....
        /*0400*/ 	.word	0xffffffff


	//   ....[69]....
        /*0404*/ 	.word	0xffffffff


	//   ....[70]....
        /*0408*/ 	.word	0xffffffff


	//   ....[71]....
        /*040c*/ 	.word	0xffffffff


	//   ....[72]....
        /*0410*/ 	.word	0x0500000f


	//   ....[73]....
        /*0414*/ 	.word	0x0500000f


	//   ....[74]....
        /*0418*/ 	.word	0x0500000f


	//   ....[75]....
        /*041c*/ 	.word	0x0500000f


	//   ....[76]....
        /*0420*/ 	.word	0x0500000f


	//   ....[77]....
        /*0424*/ 	.word	0x0500000f


	//   ....[78]....
        /*0428*/ 	.word	0x0500000f


	//   ....[79]....
        /*042c*/ 	.word	0x0500000f


	//   ....[80]....
        /*0430*/ 	.word	0x0500000f


	//   ....[81]....
        /*0434*/ 	.word	0x0500000f


	//   ....[82]....
        /*0438*/ 	.word	0x0500000f


	//   ....[83]....
        /*043c*/ 	.word	0x0500000f


	//   ....[84]....
        /*0440*/ 	.word	0x0500000f


	//   ....[85]....
        /*0444*/ 	.word	0x0500000f


	//   ....[86]....
        /*0448*/ 	.word	0x0500000f


	//   ....[87]....
        /*044c*/ 	.word	0x0500000f


	//   ....[88]....
        /*0450*/ 	.word	0x0500000f


	//   ....[89]....
        /*0454*/ 	.word	0x0500000f


	//   ....[90]....
        /*0458*/ 	.word	0x0500000f


	//   ....[91]....
        /*045c*/ 	.word	0x0500000f


	//   ....[92]....
        /*0460*/ 	.word	0x0500000f


	//   ....[93]....
        /*0464*/ 	.word	0x0500000f


	//   ....[94]....
        /*0468*/ 	.word	0x0500000f


	//   ....[95]....
        /*046c*/ 	.word	0x0500000f


	//   ....[96]....
        /*0470*/ 	.word	0x0500000f


	//   ....[97]....
        /*0474*/ 	.word	0x0500000f


	//   ....[98]....
        /*0478*/ 	.word	0x0500000f


	//   ....[99]....
        /*047c*/ 	.word	0x0500000f


	//   ....[100]....
        /*0480*/ 	.word	0x0500000f


	//   ....[101]....
        /*0484*/ 	.word	0x0500000f


	//   ....[102]....
        /*0488*/ 	.word	0x0500000f


	//   ....[103]....
        /*048c*/ 	.word	0x0500000f


	//   ....[104]....
        /*0490*/ 	.word	0x0500000f


	//   ....[105]....
        /*0494*/ 	.word	0x0500000f


	//   ....[106]....
        /*0498*/ 	.word	0x0500000f


	//   ....[107]....
        /*049c*/ 	.word	0x0500000f


	//----- nvinfo : EIATTR_COOP_GROUP_INSTR_OFFSETS
	.align		4
.L_941:
        /*04a0*/ 	.byte	0x04, 0x28
        /*04a2*/ 	.short	(.L_943 - .L_942)


	//   ....[0]....
.L_942:
        /*04a4*/ 	.word	0x00000070


	//   ....[1]....
        /*04a8*/ 	.word	0x000001f0


	//   ....[2]....
        /*04ac*/ 	.word	0x00000230


	//   ....[3]....
        /*04b0*/ 	.word	0x00000480


	//   ....[4]....
        /*04b4*/ 	.word	0x000005e0


	//   ....[5]....
        /*04b8*/ 	.word	0x00000700


	//   ....[6]....
        /*04bc*/ 	.word	0x00000860


	//   ....[7]....
        /*04c0*/ 	.word	0x00004cf0


	//   ....[8]....
        /*04c4*/ 	.word	0x00006d50


	//   ....[9]....
        /*04c8*/ 	.word	0x0000a4e0


	//   ....[10]....
        /*04cc*/ 	.word	0x0000cc20


	//   ....[11]....
        /*04d0*/ 	.word	0x0000cd40


	//   ....[12]....
        /*04d4*/ 	.word	0x0000d040


	//   ....[13]....
        /*04d8*/ 	.word	0x0000d0e0


	//   ....[14]....
        /*04dc*/ 	.word	0x0000d910


	//   ....[15]....
        /*04e0*/ 	.word	0x0000eb00


	//   ....[16]....
        /*04e4*/ 	.word	0x000105c0


	//   ....[17]....
        /*04e8*/ 	.word	0x000106c0


	//   ....[18]....
        /*04ec*/ 	.word	0x00010a80


	//   ....[19]....
        /*04f0*/ 	.word	0x00010b10


	//   ....[20]....
        /*04f4*/ 	.word	0x00011c70


	//   ....[21]....
        /*04f8*/ 	.word	0x00012500


	//   ....[22]....
        /*04fc*/ 	.word	0x00014040


	//   ....[23]....
        /*0500*/ 	.word	0x000140e0


	//   ....[24]....
        /*0504*/ 	.word	0x000143a0


	//   ....[25]....
        /*0508*/ 	.word	0x00014560


	//   ....[26]....
        /*050c*/ 	.word	0x00015560


	//   ....[27]....
        /*0510*/ 	.word	0x00015bd0


	//   ....[28]....
        /*0514*/ 	.word	0x00017fd0


	//   ....[29]....
        /*0518*/ 	.word	0x000180d0


	//   ....[30]....
        /*051c*/ 	.word	0x00018490


	//   ....[31]....
        /*0520*/ 	.word	0x00018550


	//   ....[32]....
        /*0524*/ 	.word	0x00019670


	//   ....[33]....
        /*0528*/ 	.word	0x000196c0


	//   ....[34]....
        /*052c*/ 	.word	0x000196f0


	//   ....[35]....
        /*0530*/ 	.word	0x00019760


	//   ....[36]....
        /*0534*/ 	.word	0x00019770


	//   ....[37]....
        /*0538*/ 	.word	0x0001b140


	//   ....[38]....
        /*053c*/ 	.word	0x0001c8d0


	//   ....[39]....
        /*0540*/ 	.word	0x0001ca50


	//   ....[40]....
        /*0544*/ 	.word	0x0001ca80


	//   ....[41]....
        /*0548*/ 	.word	0x0001cac0


	//   ....[42]....
        /*054c*/ 	.word	0x0001cb20


	//   ....[43]....
        /*0550*/ 	.word	0x0001cb80


	//   ....[44]....
        /*0554*/ 	.word	0x0001cbc0


	//   ....[45]....
        /*0558*/ 	.word	0x0001cd70


	//   ....[46]....
        /*055c*/ 	.word	0x0001cdd0


	//   ....[47]....
        /*0560*/ 	.word	0x0001ce10


	//   ....[48]....
        /*0564*/ 	.word	0x0001ce50


	//   ....[49]....
        /*0568*/ 	.word	0x0001ce80


	//   ....[50]....
        /*056c*/ 	.word	0x0001ceb0


	//   ....[51]....
        /*0570*/ 	.word	0x0001cf50


	//   ....[52]....
        /*0574*/ 	.word	0x0001cfb0


	//   ....[53]....
        /*0578*/ 	.word	0x0001d040


	//   ....[54]....
        /*057c*/ 	.word	0x000226d0


	//   ....[55]....
        /*0580*/ 	.word	0x000226e0


	//   ....[56]....
        /*0584*/ 	.word	0x000227f0


	//   ....[57]....
        /*0588*/ 	.word	0x00022850


	//   ....[58]....
        /*058c*/ 	.word	0x00022890


	//   ....[59]....
        /*0590*/ 	.word	0x000228d0


	//   ....[60]....
        /*0594*/ 	.word	0x00022900


	//   ....[61]....
        /*0598*/ 	.word	0x00022930


	//   ....[62]....
        /*059c*/ 	.word	0x00022ac0


	//   ....[63]....
        /*05a0*/ 	.word	0x00022b20


	//   ....[64]....
        /*05a4*/ 	.word	0x00022b60


	//   ....[65]....
        /*05a8*/ 	.word	0x00022ba0


	//   ....[66]....
        /*05ac*/ 	.word	0x00022bd0


	//   ....[67]....
        /*05b0*/ 	.word	0x00022c00


	//   ....[68]....
        /*05b4*/ 	.word	0x00022cc0


	//   ....[69]....
        /*05b8*/ 	.word	0x00022ce0


	//   ....[70]....
        /*05bc*/ 	.word	0x00022d50


	//   ....[71]....
        /*05c0*/ 	.word	0x000233e0


	//   ....[72]....
        /*05c4*/ 	.word	0x00023840


	//   ....[73]....
        /*05c8*/ 	.word	0x000238e0


	//   ....[74]....
        /*05cc*/ 	.word	0x00023980


	//   ....[75]....
        /*05d0*/ 	.word	0x00023a20


	//   ....[76]....
        /*05d4*/ 	.word	0x00023ac0


	//   ....[77]....
        /*05d8*/ 	.word	0x00023b60


	//   ....[78]....
        /*05dc*/ 	.word	0x00023c00


	//   ....[79]....
        /*05e0*/ 	.word	0x00023ca0


	//   ....[80]....
        /*05e4*/ 	.word	0x00023d90


	//   ....[81]....
        /*05e8*/ 	.word	0x00023e30


	//   ....[82]....
        /*05ec*/ 	.word	0x00023ed0


	//   ....[83]....
        /*05f0*/ 	.word	0x00023f70


	//   ....[84]....
        /*05f4*/ 	.word	0x00024010


	//   ....[85]....
        /*05f8*/ 	.word	0x000240b0


	//   ....[86]....
        /*05fc*/ 	.word	0x00024150


	//   ....[87]....
        /*0600*/ 	.word	0x000241f0


	//   ....[88]....
        /*0604*/ 	.word	0x000245e0


	//   ....[89]....
        /*0608*/ 	.word	0x000248c0


	//   ....[90]....
        /*060c*/ 	.word	0x00024ce0


	//   ....[91]....
        /*0610*/ 	.word	0x00024d70


	//   ....[92]....
        /*0614*/ 	.word	0x00024e10


	//   ....[93]....
        /*0618*/ 	.word	0x00024ec0


	//   ....[94]....
        /*061c*/ 	.word	0x00024f40


	//   ....[95]....
        /*0620*/ 	.word	0x00024fc0


	//   ....[96]....
        /*0624*/ 	.word	0x00025040


	//   ....[97]....
        /*0628*/ 	.word	0x000250c0


	//   ....[98]....
        /*062c*/ 	.word	0x00025150


	//   ....[99]....
        /*0630*/ 	.word	0x00025210


	//   ....[100]....
        /*0634*/ 	.word	0x00025290


	//   ....[101]....
        /*0638*/ 	.word	0x00025310


	//   ....[102]....
        /*063c*/ 	.word	0x00025390


	//   ....[103]....
        /*0640*/ 	.word	0x00025410


	//   ....[104]....
        /*0644*/ 	.word	0x00025480


	//   ....[105]....
        /*0648*/ 	.word	0x00025520


	//   ....[106]....
        /*064c*/ 	.word	0x000255b0


	//   ....[107]....
        /*0650*/ 	.word	0x000256e0


	//----- nvinfo : EIATTR_REG_RECONFIG
	.align		4
.L_943:
        /*0654*/ 	.byte	0x01, 0x54
	.zero		2


	//----- nvinfo : EIATTR_SYSCALL_OFFSETS
	.align		4
        /*0658*/ 	.byte	0x04, 0x46
        /*065a*/ 	.short	(.L_945 - .L_944)


	//   ....[0]....
.L_944:
        /*065c*/ 	.word	0x00001c00


	//   ....[1]....
        /*0660*/ 	.word	0x00001d50


	//   ....[2]....
        /*0664*/ 	.word	0x00006f10


	//   ....[3]....
        /*0668*/ 	.word	0x000073b0


	//   ....[4]....
        /*066c*/ 	.word	0x0001f520


	//   ....[5]....
        /*0670*/ 	.word	0x0001f660


	//   ....[6]....
        /*0674*/ 	.word	0x0001f760


	//----- nvinfo : EIATTR_MBARRIER_INSTR_OFFSETS
	.align		4
.L_945:
        /*0678*/ 	.byte	0x04, 0x39
        /*067a*/ 	.short	(.L_947 - .L_946)


	//   ....[0]....
.L_946:
        /*067c*/ 	.word	0x00000360
        /*0680*/ 	.word	0x000000ff
        /*0684*/ 	.word	0x00038800
        /*0688*/ 	.short	0x0100
        /*068a*/ 	.byte	0x08
	.zero		1


	//   ....[1]....
        /*068c*/ 	.word	0x00000370
        /*0690*/ 	.word	0x000000ff
        /*0694*/ 	.word	0x00038810
        /*0698*/ 	.short	0x0100
        /*069a*/ 	.byte	0x08
	.zero		1


	//   ....[2]....
        /*069c*/ 	.word	0x00000380
        /*06a0*/ 	.word	0x000000ff
        /*06a4*/ 	.word	0x00038820
        /*06a8*/ 	.short	0x0100
        /*06aa*/ 	.byte	0x08
	.zero		1


	//   ....[3]....
        /*06ac*/ 	.word	0x00000430
        /*06b0*/ 	.word	0x000000ff
        /*06b4*/ 	.word	0x00038830
        /*06b8*/ 	.short	0x0100
        /*06ba*/ 	.byte	0x06
	.zero		1


	//   ....[4]....
        /*06bc*/ 	.word	0x00000440
        /*06c0*/ 	.word	0x000000ff
        /*06c4*/ 	.word	0x00038840
        /*06c8*/ 	.short	0x0100
        /*06ca*/ 	.byte	0x06
	.zero		1


	//   ....[5]....
        /*06cc*/ 	.word	0x00000450
        /*06d0*/ 	.word	0x000000ff
        /*06d4*/ 	.word	0x00038838
        /*06d8*/ 	.short	0x0100
        /*06da*/ 	.byte	0x06
	.zero		1


	//   ....[6]....
        /*06dc*/ 	.word	0x00000460
        /*06e0*/ 	.word	0x000000ff
        /*06e4*/ 	.word	0x00038848
        /*06e8*/ 	.short	0x0100
        /*06ea*/ 	.byte	0x06
	.zero		1


	//   ....[7]....
        /*06ec*/ 	.word	0x00000590
        /*06f0*/ 	.word	0x000000ff
        /*06f4*/ 	.word	0x00038850
        /*06f8*/ 	.short	0x0100
        /*06fa*/ 	.byte	0x08
	.zero		1


	//   ....[8]....
        /*06fc*/ 	.word	0x000005a0
        /*0700*/ 	.word	0x000000ff
        /*0704*/ 	.word	0x00038860
        /*0708*/ 	.short	0x0100
        /*070a*/ 	.byte	0x08
	.zero		1


	//   ....[9]....
        /*070c*/ 	.word	0x000005b0
        /*0710*/ 	.word	0x000000ff
        /*0714*/ 	.word	0x00038858
        /*0718*/ 	.short	0x0100
        /*071a*/ 	.byte	0x08
	.zero		1


	//   ....[10]....
        /*071c*/ 	.word	0x000005c0
        /*0720*/ 	.word	0x000000ff
        /*0724*/ 	.word	0x00038868
        /*0728*/ 	.short	0x0100
        /*072a*/ 	.byte	0x08
	.zero		1


	//   ....[11]....
        /*072c*/ 	.word	0x000006b0
        /*0730*/ 	.word	0x000000ff
        /*0734*/ 	.word	0x00038870
        /*0738*/ 	.short	0x0100
        /*073a*/ 	.byte	0x06
	.zero		1


	//   ....[12]....
        /*073c*/ 	.word	0x000006c0
        /*0740*/ 	.word	0x000000ff
        /*0744*/ 	.word	0x00038880
        /*0748*/ 	.short	0x0100
        /*074a*/ 	.byte	0x06
	.zero		1


	//   ....[13]....
        /*074c*/ 	.word	0x000006d0
        /*0750*/ 	.word	0x000000ff
        /*0754*/ 	.word	0x00038878
        /*0758*/ 	.short	0x0100
        /*075a*/ 	.byte	0x06
	.zero		1


	//   ....[14]....
        /*075c*/ 	.word	0x000006e0
        /*0760*/ 	.word	0x000000ff
        /*0764*/ 	.word	0x00038888
        /*0768*/ 	.short	0x0100
        /*076a*/ 	.byte	0x06
	.zero		1


	//   ....[15]....
        /*076c*/ 	.word	0x00000810
        /*0770*/ 	.word	0x000000ff
        /*0774*/ 	.word	0x00038890
        /*0778*/ 	.short	0x0100
        /*077a*/ 	.byte	0x08
	.zero		1


	//   ....[16]....
        /*077c*/ 	.word	0x00000820
        /*0780*/ 	.word	0x000000ff
        /*0784*/ 	.word	0x000388a0
        /*0788*/ 	.short	0x0100
        /*078a*/ 	.byte	0x08
	.zero		1


	//   ....[17]....
        /*078c*/ 	.word	0x00000830
        /*0790*/ 	.word	0x000000ff
        /*0794*/ 	.word	0x00038898
        /*0798*/ 	.short	0x0100
        /*079a*/ 	.byte	0x08
	.zero		1


	//   ....[18]....
        /*079c*/ 	.word	0x00000840
        /*07a0*/ 	.word	0x000000ff
        /*07a4*/ 	.word	0x000388a8
        /*07a8*/ 	.short	0x0100
        /*07aa*/ 	.byte	0x08
	.zero		1


	//   ....[19]....
        /*07ac*/ 	.word	0x00000970
        /*07b0*/ 	.word	0x000000ff
        /*07b4*/ 	.word	0x000388b0
        /*07b8*/ 	.short	0x0100
        /*07ba*/ 	.byte	0x08
	.zero		1


	//   ....[20]....
        /*07bc*/ 	.word	0x00000980
        /*07c0*/ 	.word	0x000000ff
        /*07c4*/ 	.word	0x000388c0
        /*07c8*/ 	.short	0x0100
        /*07ca*/ 	.byte	0x08
	.zero		1


	//   ....[21]....
        /*07cc*/ 	.word	0x00000990
        /*07d0*/ 	.word	0x000000ff
        /*07d4*/ 	.word	0x000388b8
        /*07d8*/ 	.short	0x0100
        /*07da*/ 	.byte	0x08
	.zero		1


	//   ....[22]....
        /*07dc*/ 	.word	0x000009a0
        /*07e0*/ 	.word	0x000000ff
        /*07e4*/ 	.word	0x000388c8
        /*07e8*/ 	.short	0x0100
        /*07ea*/ 	.byte	0x08
	.zero		1


	//   ....[23]....
        /*07ec*/ 	.word	0x000029a0
        /*07f0*/ 	.word	0x00000046
        /*07f4*/ 	.word	0x00038890
        /*07f8*/ 	.short	0x010a
        /*07fa*/ 	.byte	0x3f
	.zero		1


	//   ....[24]....
        /*07fc*/ 	.word	0x00003360
        /*0800*/ 	.word	0x00000046
        /*0804*/ 	.word	0x00038890
        /*0808*/ 	.short	0x010a
        /*080a*/ 	.byte	0x3f
	.zero		1


	//   ....[25]....
        /*080c*/ 	.word	0x00003be0
        /*0810*/ 	.word	0x00000046
        /*0814*/ 	.word	0x00038890
        /*0818*/ 	.short	0x010a
        /*081a*/ 	.byte	0x3f
	.zero		1


	//   ....[26]....
        /*081c*/ 	.word	0x00003de0
        /*0820*/ 	.word	0x00000004
        /*0824*/ 	.word	0x00000000
        /*0828*/ 	.short	0x0101
        /*082a*/ 	.byte	0x3f
	.zero		1


	//   ....[27]....
        /*082c*/ 	.word	0x00003e20
        /*0830*/ 	.word	0x00000046
        /*0834*/ 	.word	0x000388b0
        /*0838*/ 	.short	0x010a
        /*083a*/ 	.byte	0x3f
	.zero		1


	//   ....[28]....
        /*083c*/ 	.word	0x00004480
        /*0840*/ 	.word	0x00000046
        /*0844*/ 	.word	0x00000000
        /*0848*/ 	.short	0x0101
        /*084a*/ 	.byte	0x3f
	.zero		1


	//   ....[29]....
        /*084c*/ 	.word	0x00005140
        /*0850*/ 	.word	0x00000000
        /*0854*/ 	.word	0x00000000
        /*0858*/ 	.short	0x0101
        /*085a*/ 	.byte	0x3f
	.zero		1


	//   ....[30]....
        /*085c*/ 	.word	0x00005cb0
        /*0860*/ 	.word	0x00000000
        /*0864*/ 	.word	0x00000000
        /*0868*/ 	.short	0x0101
        /*086a*/ 	.byte	0x3f
	.zero		1


	//   ....[31]....
        /*086c*/ 	.word	0x00006fa0
        /*0870*/ 	.word	0x00000012
        /*0874*/ 	.word	0x00038800
        /*0878*/ 	.short	0x010a
        /*087a*/ 	.byte	0x3f
	.zero		1


	//   ....[32]....
        /*087c*/ 	.word	0x00006ff0
        /*0880*/ 	.word	0x00000012
        /*0884*/ 	.word	0x00038800
        /*0888*/ 	.short	0x010a
        /*088a*/ 	.byte	0x3f
	.zero		1


	//   ....[33]....
        /*088c*/ 	.word	0x00007c20
        /*0890*/ 	.word	0x00000012
        /*0894*/ 	.word	0x00038800
        /*0898*/ 	.short	0x010a
        /*089a*/ 	.byte	0x3f
	.zero		1


	//   ....[34]....
        /*089c*/ 	.word	0x00008f50
        /*08a0*/ 	.word	0x00000012
        /*08a4*/ 	.word	0x00038800
        /*08a8*/ 	.short	0x010a
        /*08aa*/ 	.byte	0x3f
	.zero		1


	//   ....[35]....
        /*08ac*/ 	.word	0x00009de0
        /*08b0*/ 	.word	0x0000000e
        /*08b4*/ 	.word	0x00038830
        /*08b8*/ 	.short	0x010a
        /*08ba*/ 	.byte	0x3f
	.zero		1


	//   ....[36]....
        /*08bc*/ 	.word	0x00009e90
        /*08c0*/ 	.word	0x0000000e
        /*08c4*/ 	.word	0x00038830
        /*08c8*/ 	.short	0x010a
        /*08ca*/ 	.byte	0x3f
	.zero		1


	//   ....[37]....
        /*08cc*/ 	.word	0x0000a1a0
        /*08d0*/ 	.word	0x00000012
        /*08d4*/ 	.word	0x00038810
        /*08d8*/ 	.short	0x010a
        /*08da*/ 	.byte	0x3f
	.zero		1


	//   ....[38]....
        /*08dc*/ 	.word	0x0000a1f0
        /*08e0*/ 	.word	0x0000000e
        /*08e4*/ 	.word	0x00038850
        /*08e8*/ 	.short	0x010a
        /*08ea*/ 	.byte	0x3f
	.zero		1


	//   ....[39]....
        /*08ec*/ 	.word	0x0000a280
        /*08f0*/ 	.word	0x0000000e
        /*08f4*/ 	.word	0x00038850
        /*08f8*/ 	.short	0x010a
        /*08fa*/ 	.byte	0x3f
	.zero		1


	//   ....[40]....
        /*08fc*/ 	.word	0x0000be40
        /*0900*/ 	.word	0x00000000
        /*0904*/ 	.word	0x00000000
        /*0908*/ 	.short	0x0101
        /*090a*/ 	.byte	0x3f
	.zero		1


	//   ....[41]....
        /*090c*/ 	.word	0x0000d930
        /*0910*/ 	.word	0x0000000e
        /*0914*/ 	.word	0x00000000
        /*0918*/ 	.short	0x0101
        /*091a*/ 	.byte	0x3f
	.zero		1


	//   ....[42]....
        /*091c*/ 	.word	0x0000dcb0
        /*0920*/ 	.word	0x000000c7
        /*0924*/ 	.word	0x00038830
        /*0928*/ 	.short	0x010a
        /*092a*/ 	.byte	0x3f
	.zero		1


	//   ....[43]....
        /*092c*/ 	.word	0x0000dd20
        /*0930*/ 	.word	0x000000c7
        /*0934*/ 	.word	0x00038830
        /*0938*/ 	.short	0x010a
        /*093a*/ 	.byte	0x3f
	.zero		1


	//   ....[44]....
        /*093c*/ 	.word	0x0000df90
        /*0940*/ 	.word	0x000000c7
        /*0944*/ 	.word	0x00038850
        /*0948*/ 	.short	0x010a
        /*094a*/ 	.byte	0x3f
	.zero		1


	//   ....[45]....
        /*094c*/ 	.word	0x0000dfe0
        /*0950*/ 	.word	0x000000c7
        /*0954*/ 	.word	0x00038850
        /*0958*/ 	.short	0x010a
        /*095a*/ 	.byte	0x3f
	.zero		1


	//   ....[46]....
        /*095c*/ 	.word	0x0000fac0
        /*0960*/ 	.word	0x0000009a
        /*0964*/ 	.word	0x00000000
        /*0968*/ 	.short	0x0101
        /*096a*/ 	.byte	0x3f
	.zero		1


	//   ....[47]....
        /*096c*/ 	.word	0x00011c90
        /*0970*/ 	.word	0x000000c7
        /*0974*/ 	.word	0x00000000
        /*0978*/ 	.short	0x0101
        /*097a*/ 	.byte	0x3f
	.zero		1


	//   ....[48]....
        /*097c*/ 	.word	0x00012020
        /*0980*/ 	.word	0x0000000e
        /*0984*/ 	.word	0x00038830
        /*0988*/ 	.short	0x010a
        /*098a*/ 	.byte	0x3f
	.zero		1


	//   ....[49]....
        /*098c*/ 	.word	0x00012090
        /*0990*/ 	.word	0x0000000e
        /*0994*/ 	.word	0x00038830
        /*0998*/ 	.short	0x010a
        /*099a*/ 	.byte	0x3f
	.zero		1


	//   ....[50]....
        /*099c*/ 	.word	0x00012300
        /*09a0*/ 	.word	0x0000000e
        /*09a4*/ 	.word	0x00038850
        /*09a8*/ 	.short	0x010a
        /*09aa*/ 	.byte	0x3f
	.zero		1


	//   ....[51]....
        /*09ac*/ 	.word	0x00012350
        /*09b0*/ 	.word	0x0000000e
        /*09b4*/ 	.word	0x00038850
        /*09b8*/ 	.short	0x010a
        /*09ba*/ 	.byte	0x3f
	.zero		1


	//   ....[52]....
        /*09bc*/ 	.word	0x00014870
        /*09c0*/ 	.word	0x0000009e
        /*09c4*/ 	.word	0x00000000
        /*09c8*/ 	.short	0x0101
        /*09ca*/ 	.byte	0x3f
	.zero		1


	//   ....[53]....
        /*09cc*/ 	.word	0x00015580
        /*09d0*/ 	.word	0x0000000e
        /*09d4*/ 	.word	0x00000000
        /*09d8*/ 	.short	0x0101
        /*09da*/ 	.byte	0x3f
	.zero		1


	//   ....[54]....
        /*09dc*/ 	.word	0x000156e0
        /*09e0*/ 	.word	0x000000bf
        /*09e4*/ 	.word	0x00038830
        /*09e8*/ 	.short	0x010a
        /*09ea*/ 	.byte	0x3f
	.zero		1


	//   ....[55]....
        /*09ec*/ 	.word	0x00015750
        /*09f0*/ 	.word	0x000000bf
        /*09f4*/ 	.word	0x00038830
        /*09f8*/ 	.short	0x010a
        /*09fa*/ 	.byte	0x3f
	.zero		1


	//   ....[56]....
        /*09fc*/ 	.word	0x000159c0
        /*0a00*/ 	.word	0x000000bf
        /*0a04*/ 	.word	0x00038850
        /*0a08*/ 	.short	0x010a
        /*0a0a*/ 	.byte	0x3f
	.zero		1


	//   ....[57]....
        /*0a0c*/ 	.word	0x00015a10
        /*0a10*/ 	.word	0x000000bf
        /*0a14*/ 	.word	0x00038850
        /*0a18*/ 	.short	0x010a
        /*0a1a*/ 	.byte	0x3f
	.zero		1


	//   ....[58]....
        /*0a1c*/ 	.word	0x000174d0
        /*0a20*/ 	.word	0x0000009a
        /*0a24*/ 	.word	0x00000000
        /*0a28*/ 	.short	0x0101
        /*0a2a*/ 	.byte	0x3f
	.zero		1


	//   ....[59]....
        /*0a2c*/ 	.word	0x00019690
        /*0a30*/ 	.word	0x000000bf
        /*0a34*/ 	.word	0x00000000
        /*0a38*/ 	.short	0x0101
        /*0a3a*/ 	.byte	0x3f
	.zero		1


	//   ....[60]....
        /*0a3c*/ 	.word	0x0001b9b0
        /*0a40*/ 	.word	0x00000000
        /*0a44*/ 	.word	0x00000000
        /*0a48*/ 	.short	0x0101
        /*0a4a*/ 	.byte	0x3f
	.zero		1


	//   ....[61]....
        /*0a4c*/ 	.word	0x0001e080
        /*0a50*/ 	.word	0x00000007
        /*0a54*/ 	.word	0x00038820
        /*0a58*/ 	.short	0x010a
        /*0a5a*/ 	.byte	0x3f
	.zero		1


	//   ....[62]....
        /*0a5c*/ 	.word	0x0001e100
        /*0a60*/ 	.word	0x00000008
        /*0a64*/ 	.word	0x000388a0
        /*0a68*/ 	.short	0x010a
        /*0a6a*/ 	.byte	0x3f
	.zero		1


	//   ....[63]....
        /*0a6c*/ 	.word	0x0001e2f0
        /*0a70*/ 	.word	0x00000008
        /*0a74*/ 	.word	0x000388c0
        /*0a78*/ 	.short	0x010a
        /*0a7a*/ 	.byte	0x3f
	.zero		1


	//   ....[64]....
        /*0a7c*/ 	.word	0x0001e850
        /*0a80*/ 	.word	0x00000009
        /*0a84*/ 	.word	0x000388a0
        /*0a88*/ 	.short	0x010a
        /*0a8a*/ 	.byte	0x3f
	.zero		1


	//   ....[65]....
        /*0a8c*/ 	.word	0x0001ea20
        /*0a90*/ 	.word	0x00000009
        /*0a94*/ 	.word	0x000388c0
        /*0a98*/ 	.short	0x010a
        /*0a9a*/ 	.byte	0x3f
	.zero		1


	//   ....[66]....
        /*0a9c*/ 	.word	0x0001fc80
        /*0aa0*/ 	.word	0x00000005
        /*0aa4*/ 	.word	0x00038840
        /*0aa8*/ 	.short	0x010a
        /*0aaa*/ 	.byte	0x3f
	.zero		1


	//   ....[67]....
        /*0aac*/ 	.word	0x00020490
        /*0ab0*/ 	.word	0x00000009
        /*0ab4*/ 	.word	0x00038820
        /*0ab8*/ 	.short	0x010a
        /*0aba*/ 	.byte	0x3f
	.zero		1


	//   ....[68]....
        /*0abc*/ 	.word	0x00020560
        /*0ac0*/ 	.word	0x00000002
        /*0ac4*/ 	.word	0x00038860
        /*0ac8*/ 	.short	0x010a
        /*0aca*/ 	.byte	0x3f
	.zero		1


	//   ....[69]....
        /*0acc*/ 	.word	0x00020d00
        /*0ad0*/ 	.word	0x00000002
        /*0ad4*/ 	.word	0x00038840
        /*0ad8*/ 	.short	0x010a
        /*0ada*/ 	.byte	0x3f
	.zero		1


	//   ....[70]....
        /*0adc*/ 	.word	0x00020f20
        /*0ae0*/ 	.word	0x00000002
        /*0ae4*/ 	.word	0x00038860
        /*0ae8*/ 	.short	0x010a
        /*0aea*/ 	.byte	0x3f
	.zero		1


	//   ....[71]....
        /*0aec*/ 	.word	0x000215f0
        /*0af0*/ 	.word	0x00000002
        /*0af4*/ 	.word	0x00038840
        /*0af8*/ 	.short	0x010a
        /*0afa*/ 	.byte	0x3f
	.zero		1


	//   ....[72]....
        /*0afc*/ 	.word	0x00021800
        /*0b00*/ 	.word	0x00000002
        /*0b04*/ 	.word	0x00038860
        /*0b08*/ 	.short	0x010a
        /*0b0a*/ 	.byte	0x3f
	.zero		1


	//   ....[73]....
        /*0b0c*/ 	.word	0x00021e40
        /*0b10*/ 	.word	0x00000002
        /*0b14*/ 	.word	0x00038840
        /*0b18*/ 	.short	0x010a
        /*0b1a*/ 	.byte	0x3f
	.zero		1


	//   ....[74]....
        /*0b1c*/ 	.word	0x00022060
        /*0b20*/ 	.word	0x00000002
        /*0b24*/ 	.word	0x00038860
        /*0b28*/ 	.short	0x010a
        /*0b2a*/ 	.byte	0x3f
	.zero		1


	//   ....[75]....
        /*0b2c*/ 	.word	0x00023370
        /*0b30*/ 	.word	0x00000000
        /*0b34*/ 	.word	0x00038820
        /*0b38*/ 	.short	0x010a
        /*0b3a*/ 	.byte	0x3f
	.zero		1


	//   ....[76]....
        /*0b3c*/ 	.word	0x00023530
        /*0b40*/ 	.word	0x00000006
        /*0b44*/ 	.word	0x00000000
        /*0b48*/ 	.short	0x010a
        /*0b4a*/ 	.byte	0x3f
	.zero		1


	//   ....[77]....
        /*0b4c*/ 	.word	0x000235a0
        /*0b50*/ 	.word	0x00000007
        /*0b54*/ 	.word	0x00000000
        /*0b58*/ 	.short	0x010a
        /*0b5a*/ 	.byte	0x3f
	.zero		1


	//   ....[78]....
        /*0b5c*/ 	.word	0x00023610
        /*0b60*/ 	.word	0x00000004
        /*0b64*/ 	.word	0x00000000
        /*0b68*/ 	.short	0x010a
        /*0b6a*/ 	.byte	0x3f
	.zero		1


	//   ....[79]....
        /*0b6c*/ 	.word	0x00023640
        /*0b70*/ 	.word	0x00000003
        /*0b74*/ 	.word	0x00000000
        /*0b78*/ 	.short	0x010a
        /*0b7a*/ 	.byte	0x3f
	.zero		1


	//   ....[80]....
        /*0b7c*/ 	.word	0x000236a0
        /*0b80*/ 	.word	0x00000046
        /*0b84*/ 	.word	0x00038890
        /*0b88*/ 	.short	0x010a
        /*0b8a*/ 	.byte	0x3f
	.zero		1


	//   ....[81]....
        /*0b8c*/ 	.word	0x000236f0
        /*0b90*/ 	.word	0x00000046
        /*0b94*/ 	.word	0x00038890
        /*0b98*/ 	.short	0x010a
        /*0b9a*/ 	.byte	0x3f
	.zero		1


	//   ....[82]....
        /*0b9c*/ 	.word	0x00023740
        /*0ba0*/ 	.word	0x00000046
        /*0ba4*/ 	.word	0x00038890
        /*0ba8*/ 	.short	0x010a
        /*0baa*/ 	.byte	0x3f
	.zero		1


	//   ....[83]....
        /*0bac*/ 	.word	0x00023790
        /*0bb0*/ 	.word	0x00000046
        /*0bb4*/ 	.word	0x000388b0
        /*0bb8*/ 	.short	0x010a
        /*0bba*/ 	.byte	0x3f
	.zero		1


	//   ....[84]....
        /*0bbc*/ 	.word	0x00023ce0
        /*0bc0*/ 	.word	0x00000012
        /*0bc4*/ 	.word	0x00038800
        /*0bc8*/ 	.short	0x010a
        /*0bca*/ 	.byte	0x3f
	.zero		1


	//   ....[85]....
        /*0bcc*/ 	.word	0x00024230
        /*0bd0*/ 	.word	0x00000012
        /*0bd4*/ 	.word	0x00038800
        /*0bd8*/ 	.short	0x010a
        /*0bda*/ 	.byte	0x3f
	.zero		1


	//   ....[86]....
        /*0bdc*/ 	.word	0x00024280
        /*0be0*/ 	.word	0x0000000e
        /*0be4*/ 	.word	0x00038830
        /*0be8*/ 	.short	0x010a
        /*0bea*/ 	.byte	0x3f
	.zero		1


	//   ....[87]....
        /*0bec*/ 	.word	0x000242d0
        /*0bf0*/ 	.word	0x00000012
        /*0bf4*/ 	.word	0x00038810
        /*0bf8*/ 	.short	0x010a
        /*0bfa*/ 	.byte	0x3f
	.zero		1


	//   ....[88]....
        /*0bfc*/ 	.word	0x00024320
        /*0c00*/ 	.word	0x0000000e
        /*0c04*/ 	.word	0x00038850
        /*0c08*/ 	.short	0x010a
        /*0c0a*/ 	.byte	0x3f
	.zero		1


	//   ....[89]....
        /*0c0c*/ 	.word	0x00024370
        /*0c10*/ 	.word	0x000000c7
        /*0c14*/ 	.word	0x00038830
        /*0c18*/ 	.short	0x010a
        /*0c1a*/ 	.byte	0x3f
	.zero		1


	//   ....[90]....
        /*0c1c*/ 	.word	0x000243c0
        /*0c20*/ 	.word	0x000000c7
        /*0c24*/ 	.word	0x00038850
        /*0c28*/ 	.short	0x010a
        /*0c2a*/ 	.byte	0x3f
	.zero		1


	//   ....[91]....
        /*0c2c*/ 	.word	0x00024410
        /*0c30*/ 	.word	0x0000000e
        /*0c34*/ 	.word	0x00038830
        /*0c38*/ 	.short	0x010a
        /*0c3a*/ 	.byte	0x3f
	.zero		1


	//   ....[92]....
        /*0c3c*/ 	.word	0x00024460
        /*0c40*/ 	.word	0x0000000e
        /*0c44*/ 	.word	0x00038850
        /*0c48*/ 	.short	0x010a
        /*0c4a*/ 	.byte	0x3f
	.zero		1


	//   ....[93]....
        /*0c4c*/ 	.word	0x000244b0
        /*0c50*/ 	.word	0x000000bf
        /*0c54*/ 	.word	0x00038830
        /*0c58*/ 	.short	0x010a
        /*0c5a*/ 	.byte	0x3f
	.zero		1


	//   ....[94]....
        /*0c5c*/ 	.word	0x00024500
        /*0c60*/ 	.word	0x000000bf
        /*0c64*/ 	.word	0x00038850
        /*0c68*/ 	.short	0x010a
        /*0c6a*/ 	.byte	0x3f
	.zero		1


	//   ....[95]....
        /*0c6c*/ 	.word	0x000246a0
        /*0c70*/ 	.word	0x00000007
        /*0c74*/ 	.word	0x00038820
        /*0c78*/ 	.short	0x010a
        /*0c7a*/ 	.byte	0x3f
	.zero		1


	//   ....[96]....
        /*0c7c*/ 	.word	0x000246f0
        /*0c80*/ 	.word	0x00000008
        /*0c84*/ 	.word	0x000388a0
        /*0c88*/ 	.short	0x010a
        /*0c8a*/ 	.byte	0x3f
	.zero		1


	//   ....[97]....
        /*0c8c*/ 	.word	0x00024740
        /*0c90*/ 	.word	0x00000008
        /*0c94*/ 	.word	0x000388c0
        /*0c98*/ 	.short	0x010a
        /*0c9a*/ 	.byte	0x3f
	.zero		1


	//   ....[98]....
        /*0c9c*/ 	.word	0x00024790
        /*0ca0*/ 	.word	0x00000009
        /*0ca4*/ 	.word	0x000388a0
        /*0ca8*/ 	.short	0x010a
        /*0caa*/ 	.byte	0x3f
	.zero		1


	//   ....[99]....
        /*0cac*/ 	.word	0x000247e0
        /*0cb0*/ 	.word	0x00000009
        /*0cb4*/ 	.word	0x000388c0
        /*0cb8*/ 	.short	0x010a
        /*0cba*/ 	.byte	0x3f
	.zero		1


	//   ....[100]....
        /*0cbc*/ 	.word	0x00024980
        /*0cc0*/ 	.word	0x00000005
        /*0cc4*/ 	.word	0x00038840
        /*0cc8*/ 	.short	0x010a
        /*0cca*/ 	.byte	0x3f
	.zero		1


	//   ....[101]....
        /*0ccc*/ 	.word	0x00024a00
        /*0cd0*/ 	.word	0x00000005
        /*0cd4*/ 	.word	0x00038820
        /*0cd8*/ 	.short	0x010a
        /*0cda*/ 	.byte	0x3f
	.zero		1


	//   ....[102]....
        /*0cdc*/ 	.word	0x00024a50
        /*0ce0*/ 	.word	0x00000002
        /*0ce4*/ 	.word	0x00038860
        /*0ce8*/ 	.short	0x010a
        /*0cea*/ 	.byte	0x3f
	.zero		1


	//   ....[103]....
        /*0cec*/ 	.word	0x00024aa0
        /*0cf0*/ 	.word	0x00000002
        /*0cf4*/ 	.word	0x00038840
        /*0cf8*/ 	.short	0x010a
        /*0cfa*/ 	.byte	0x3f
	.zero		1


	//   ....[104]....
        /*0cfc*/ 	.word	0x00024af0
        /*0d00*/ 	.word	0x00000002
        /*0d04*/ 	.word	0x00038860
        /*0d08*/ 	.short	0x010a
        /*0d0a*/ 	.byte	0x3f
	.zero		1


	//   ....[105]....
        /*0d0c*/ 	.word	0x00024b40
        /*0d10*/ 	.word	0x00000002
        /*0d14*/ 	.word	0x00038840
        /*0d18*/ 	.short	0x010a
        /*0d1a*/ 	.byte	0x3f
	.zero		1


	//   ....[106]....
        /*0d1c*/ 	.word	0x00024b90
        /*0d20*/ 	.word	0x00000002
        /*0d24*/ 	.word	0x00038860
        /*0d28*/ 	.short	0x010a
        /*0d2a*/ 	.byte	0x3f
	.zero		1


	//   ....[107]....
        /*0d2c*/ 	.word	0x00024be0
        /*0d30*/ 	.word	0x00000002
        /*0d34*/ 	.word	0x00038840
        /*0d38*/ 	.short	0x010a
        /*0d3a*/ 	.byte	0x3f
	.zero		1


	//   ....[108]....
        /*0d3c*/ 	.word	0x00024c30
        /*0d40*/ 	.word	0x00000002
        /*0d44*/ 	.word	0x00038860
        /*0d48*/ 	.short	0x010a
        /*0d4a*/ 	.byte	0x3f
	.zero		1


	//   ....[109]....
        /*0d4c*/ 	.word	0x00025600
        /*0d50*/ 	.word	0x00000000
        /*0d54*/ 	.word	0x00038820
        /*0d58*/ 	.short	0x010a
        /*0d5a*/ 	.byte	0x3f
	.zero		1


	//   ....[110]....
        /*0d5c*/ 	.word	0x000257a0
        /*0d60*/ 	.word	0x00000006
        /*0d64*/ 	.word	0x00000000
        /*0d68*/ 	.short	0x010a
        /*0d6a*/ 	.byte	0x3f
	.zero		1


	//   ....[111]....
        /*0d6c*/ 	.word	0x000257f0
        /*0d70*/ 	.word	0x00000007
        /*0d74*/ 	.word	0x00000000
        /*0d78*/ 	.short	0x010a
        /*0d7a*/ 	.byte	0x3f
	.zero		1


	//   ....[112]....
        /*0d7c*/ 	.word	0x00025840
        /*0d80*/ 	.word	0x00000004
        /*0d84*/ 	.word	0x00000000
        /*0d88*/ 	.short	0x010a
        /*0d8a*/ 	.byte	0x3f
	.zero		1


	//----- nvinfo : EIATTR_NUM_MBARRIERS
	.align		4
.L_947:
        /*0d8c*/ 	.byte	0x03, 0x38
        /*0d8e*/ 	.short	0x0017


	//----- nvinfo : EIATTR_EXIT_INSTR_OFFSETS
	.align		4
        /*0d90*/ 	.byte	0x04, 0x1c
        /*0d92*/ 	.short	(.L_949 - .L_948)


	//   ....[0]....
.L_948:
        /*0d94*/ 	.word	0x00023690


	//----- nvinfo : EIATTR_MAX_THREADS
	.align		4
.L_949:
        /*0d98*/ 	.byte	0x04, 0x05
        /*0d9a*/ 	.short	(.L_951 - .L_950)
.L_950:
        /*0d9c*/ 	.word	0x00000180
        /*0da0*/ 	.word	0x00000001
        /*0da4*/ 	.word	0x00000001


	//----- nvinfo : EIATTR_CRS_STACK_SIZE
	.align		4
.L_951:
        /*0da8*/ 	.byte	0x04, 0x1e
        /*0daa*/ 	.short	(.L_953 - .L_952)
.L_952:
        /*0dac*/ 	.word	0x00000000


	//----- nvinfo : EIATTR_CBANK_PARAM_SIZE
	.align		4
.L_953:
        /*0db0*/ 	.byte	0x03, 0x19
        /*0db2*/ 	.short	0x0b70


	//----- nvinfo : EIATTR_PARAM_CBANK
	.align		4
        /*0db4*/ 	.byte	0x04, 0x0a
        /*0db6*/ 	.short	(.L_955 - .L_954)
	.align		4
.L_954:
        /*0db8*/ 	.word	index@(.nv.constant0._ZN7cutlass13device_kernelIN5flash11enable_sm90INS1_16FlashAttnFwdSm90INS1_25CollectiveMainloopFwdSm90ILi2EN4cute5tupleIJNS5_1CILi1EEES8_S8_EEENS6_IJNS7_ILi64EEESA_SA_EEELi512ENS_6half_tEfNS_4arch4Sm90ELb0ELb1ELb1ELb1ELb0ELb1ELb1ELb0ELb0ELb0ELb0ELb0EEENS1_21CollectiveEpilogueFwdINS6_IJSA_NS7_ILi512EEESA_EEES9_SC_SE_Li256ELb1ELb0ELb0ELb0EEENS1_36VarlenDynamicPersistentTileSchedulerILi64ELi64ELi256ELi32ELb0ELb0ELb1ELb1ELb0ELb1EEEEEEEEEvNT_6ParamsE)
        /*0dbc*/ 	.short	0x0210
        /*0dbe*/ 	.short	0x0b70


	//----- nvinfo : EIATTR_SW_WAR
	.align		4
.L_955:
        /*0dc0*/ 	.byte	0x04, 0x36
        /*0dc2*/ 	.short	(.L_957 - .L_956)
.L_956:
        /*0dc4*/ 	.word	0x00000008
.L_957:


//--------------------- .nv.info._ZN7cutlass13device_kernelIN5flash11enable_sm90INS1_16FlashAttnFwdSm90INS1_25CollectiveMainloopFwdSm90ILi2EN4cute5tupleIJNS5_1CILi1EEES8_S8_EEENS6_IJNS7_ILi64EEESA_SA_EEELi512ENS_6half_tEfNS_4arch4Sm90ELb1ELb0ELb1ELb0ELb0ELb0ELb0ELb0ELb0ELb0ELb0ELb0EEENS1_21CollectiveEpilogueFwdINS6_IJSA_NS7_ILi512EEESA_EEES9_SC_SE_Li256ELb0ELb0ELb0ELb0EEENS1_30DynamicPersistentTileSchedulerILi256ELi32ELb0ELb0ELb1EEEEEEEEEvNT_6ParamsE --------------------------
	.section	.nv.info._ZN7cutlass13device_kernelIN5flash11enable_sm90INS1_16FlashAttnFwdSm90INS1_25CollectiveMainloopFwdSm90ILi2EN4cute5tupleIJNS5_1CILi1EEES8_S8_EEENS6_IJNS7_ILi64EEESA_SA_EEELi512ENS_6half_tEfNS_4arch4Sm90ELb1ELb0ELb1ELb0ELb0ELb0ELb0ELb0ELb0ELb0ELb0ELb0EEENS1_21CollectiveEpilogueFwdINS6_IJSA_NS7_ILi512EEESA_EEES9_SC_SE_Li256ELb0ELb0ELb0ELb0EEENS1_30DynamicPersistentTileSchedulerILi256ELi32ELb0ELb0ELb1EEEEEEEEEvNT_6ParamsE,"",@"SHT_CUDA_INFO"
	.sectionflags	@""
	.align	4


	//----- nvinfo : EIATTR_CUDA_API_VERSION
	.align		4
        /*0000*/ 	.byte	0x04, 0x37
        /*0002*/ 	.short	(.L_959 - .L_958)
.L_958:
        /*0004*/ 	.word	0x00000082


	//----- nvinfo : EIATTR_KPARAM_INFO
	.align		4
.L_959:
        /*0008*/ 	.byte	0x04, 0x17
        /*000a*/ 	.short	(.L_961 - .L_960)
.L_960:
        /*000c*/ 	.word	0x00000000
        /*0010*/ 	.short	0x0000
        /*0012*/ 	.short	0x0070
        /*0014*/ 	.byte	0x00, 0xf0, 0x01, 0x2e


	//----- nvinfo : EIATTR_SPARSE_MMA_MASK
	.align		4
.L_961:
        /*0018*/ 	.byte	0x03, 0x50
        /*001a*/ 	.short	0x0000


	//----- nvinfo : EIATTR_MAXREG_COUNT
	.align		4
        /*001c*/ 	.byte	0x03, 0x1b
        /*001e*/ 	.short	0x00a8


	//----- nvinfo : EIATTR_NUM_BARRIERS
	.align		4
        /*0020*/ 	.byte	0x02, 0x4c
        /*0022*/ 	.byte	0x10
	.zero		1


	//----- nvinfo : EIATTR_EXTERNS
	.align		4
        /*0024*/ 	.byte	0x04, 0x0f
        /*0026*/ 	.short	(.L_963 - .L_962)


	//   ....[0]....
	.align		4
.L_962:
        /*0028*/ 	.word	index@(__assertfail)


	//----- nvinfo : EIATTR_MERCURY_ISA_VERSION
	.align		4
.L_963:
        /*002c*/ 	.byte	0x03, 0x5f
        /*002e*/ 	.short	0x0101


	//----- nvinfo : EIATTR_INT_WARP_WIDE_INSTR_OFFSETS
	.align		4
        /*0030*/ 	.byte	0x04, 0x31
        /*0032*/ 	.short	(.L_965 - .L_964)


	//   ....[0]....
.L_964:
        /*0034*/ 	.word	0x00000180


	//   ....[1]....
        /*0038*/ 	.word	0x000001b0


	//   ....[2]....
        /*003c*/ 	.word	0x000001c0


	//   ....[3]....
        /*0040*/ 	.word	0x0000b6c0


	//   ....[4]....
        /*0044*/ 	.word	0x0000b750


	//   ....[5]....
        /*0048*/ 	.word	0x0000bc40


	//   ....[6]....
        /*004c*/ 	.word	0x0000dd30


	//   ....[7]....
        /*0050*/ 	.word	0x0000ddc0


	//----- nvinfo : EIATTR_COOP_GROUP_MASK_REGIDS
	.align		4
.L_965:
        /*0054*/ 	.byte	0x04, 0x29
        /*0056*/ 	.short	(.L_967 - .L_966)


	//   ....[0]....
.L_966:
        /*0058*/ 	.word	0xffffffff


	//   ....[1]....
        /*005c*/ 	.word	0xffffffff


	//   ....[2]....
        /*0060*/ 	.word	0xffffffff


	//   ....[3]....
        /*0064*/ 	.word	0xffffffff


	//   ....[4]....
        /*0068*/ 	.word	0xffffffff


	//   ....[5]....
        /*006c*/ 	.word	0xffffffff


	//   ....[6]....
        /*0070*/ 	.word	0xffffffff


	//   ....[7]....
        /*0074*/ 	.word	0xffffffff


	//   ....[8]....
        /*0078*/ 	.word	0xffffffff


	//   ....[9]....
        /*007c*/ 	.word	0xffffffff


	//   ....[10]....
        /*0080*/ 	.word	0xffffffff


	//   ....[11]....
        /*0084*/ 	.word	0xffffffff


	//   ....[12]....
        /*0088*/ 	.word	0xffffffff


	//   ....[13]....
        /*008c*/ 	.word	0xffffffff


	//   ....[14]....
        /*0090*/ 	.word	0xffffffff


	//   ....[15]....
        /*0094*/ 	.word	0xffffffff


	//   ....[16]....
        /*0098*/ 	.word	0xffffffff


	//   ....[17]....
        /*009c*/ 	.word	0xffffffff


	//   ....[18]....
        /*00a0*/ 	.word	0xffffffff


	//   ....[19]....
        /*00a4*/ 	.word	0xffffffff


	//   ....[20]....
        /*00a8*/ 	.word	0xffffffff


	//   ....[21]....
        /*00ac*/ 	.word	0xffffffff


	//   ....[22]....
        /*00b0*/ 	.word	0xffffffff


	//   ....[23]....
        /*00b4*/ 	.word	0xffffffff


	//   ....[24]....
        /*00b8*/ 	.word	0xffffffff


	//   ....[25]....
        /*00bc*/ 	.word	0xffffffff


	//   ....[26]....
        /*00c0*/ 	.word	0xffffffff


	//   ....[27]....
        /*00c4*/ 	.word	0xffffffff


	//   ....[28]....
        /*00c8*/ 	.word	0xffffffff


	//   ....[29]....
        /*00cc*/ 	.word	0xffffffff


	//   ....[30]....
        /*00d0*/ 	.word	0xffffffff


	//   ....[31]....
        /*00d4*/ 	.word	0xffffffff


	//   ....[32]....
        /*00d8*/ 	.word	0xffffffff


	//   ....[33]....
        /*00dc*/ 	.word	0x0500000f


	//   ....[34]....
        /*00e0*/ 	.word	0x0500000f


	//----- nvinfo : EIATTR_COOP_GROUP_INSTR_OFFSETS
	.align		4
.L_967:
        /*00e4*/ 	.byte	0x04, 0x28
        /*00e6*/ 	.short	(.L_969 - .L_968)


	//   ....[0]....
.L_968:
        /*00e8*/ 	.word	0x00000050


	//   ....[1]....
        /*00ec*/ 	.word	0x00000190


	//   ....[2]....
        /*00f0*/ 	.word	0x000001e0


	//   ....[3]....
        /*00f4*/ 	.word	0x00000390


	//   ....[4]....
        /*00f8*/ 	.word	0x000004f0


	//   ....[5]....
        /*00fc*/ 	.word	0x00000610


	//   ....[6]....
        /*0100*/ 	.word	0x00000770


	//   ....[7]....
        /*0104*/ 	.word	0x00001730


	//   ....[8]....
        /*0108*/ 	.word	0x000030a0


	//   ....[9]....
        /*010c*/ 	.word	0x00003dd0


	//   ....[10]....
        /*0110*/ 	.word	0x00003ea0


	//   ....[11]....
        /*0114*/ 	.word	0x000042e0


	//   ....[12]....
        /*0118*/ 	.word	0x00004350


	//   ....[13]....
        /*011c*/ 	.word	0x00004ca0


	//   ....[14]....
        /*0120*/ 	.word	0x000056f0


	//   ....[15]....
        /*0124*/ 	.word	0x000057d0


	//   ....[16]....
        /*0128*/ 	.word	0x00005be0


	//   ....[17]....
        /*012c*/ 	.word	0x00005ca0


	//   ....[18]....
        /*0130*/ 	.word	0x00006ec0


	//   ....[19]....
        /*0134*/ 	.word	0x000075e0


	//   ....[20]....
        /*0138*/ 	.word	0x00007650


	//   ....[21]....
        /*013c*/ 	.word	0x00007940


	//   ....[22]....
        /*0140*/ 	.word	0x00007b00


	//   ....[23]....
        /*0144*/ 	.word	0x00008ba0


	//   ....[24]....
        /*0148*/ 	.word	0x00008be0


	//   ....[25]....
        /*014c*/ 	.word	0x00008c20


	//   ....[26]....
        /*0150*/ 	.word	0x00008ca0


	//   ....[27]....
        /*0154*/ 	.word	0x00008cc0


	//   ....[28]....
        /*0158*/ 	.word	0x00009720


	//   ....[29]....
        /*015c*/ 	.word	0x0000a4d0


	//   ....[30]....
        /*0160*/ 	.word	0x0000b150


	//   ....[31]....
        /*0164*/ 	.word	0x0000de40


	//   ....[32]....
        /*0168*/ 	.word	0x0000dff0


	//   ....[33]....
        /*016c*/ 	.word	0x0000e5f0


	//   ....[34]....
        /*0170*/ 	.word	0x0000e9d0


	//----- nvinfo : EIATTR_REG_RECONFIG
	.align		4
.L_969:
        /*0174*/ 	.byte	0x01, 0x54
	.zero		2


	//----- nvinfo : EIATTR_SYSCALL_OFFSETS
	.align		4
        /*0178*/ 	.byte	0x04, 0x46
        /*017a*/ 	.short	(.L_971 - .L_970)


	//   ....[0]....
.L_970:
        /*017c*/ 	.word	0x00003270


	//   ....[1]....
        /*0180*/ 	.word	0x0000b8e0


	//   ....[2]....
        /*0184*/ 	.word	0x0000ba20


	//   ....[3]....
        /*0188*/ 	.word	0x0000bb20


	//----- nvinfo : EIATTR_MBARRIER_INSTR_OFFSETS
	.align		4
.L_971:
        /*018c*/ 	.byte	0x04, 0x39
        /*018e*/ 	.short	(.L_973 - .L_972)


	//   ....[0]....
.L_972:
        /*0190*/ 	.word	0x00000280
        /*0194*/ 	.word	0x000000ff
        /*0198*/ 	.word	0x00028c00
        /*019c*/ 	.short	0x0100
        /*019e*/ 	.byte	0x06
	.zero		1


	//   ....[1]....
        /*01a0*/ 	.word	0x00000290
        /*01a4*/ 	.word	0x000000ff
        /*01a8*/ 	.word	0x00028c20
        /*01ac*/ 	.short	0x0100
        /*01ae*/ 	.byte	0x06
	.zero		1


	//   ....[2]....
        /*01b0*/ 	.word	0x00000340
        /*01b4*/ 	.word	0x000000ff
        /*01b8*/ 	.word	0x00028c30
        /*01bc*/ 	.short	0x0100
        /*01be*/ 	.byte	0x06
	.zero		1


	//   ....[3]....
        /*01c0*/ 	.word	0x00000350
        /*01c4*/ 	.word	0x000000ff
        /*01c8*/ 	.word	0x00028c40
        /*01cc*/ 	.short	0x0100
        /*01ce*/ 	.byte	0x06
	.zero		1


	//   ....[4]....
        /*01d0*/ 	.word	0x00000360
        /*01d4*/ 	.word	0x000000ff
        /*01d8*/ 	.word	0x00028c38
        /*01dc*/ 	.short	0x0100
        /*01de*/ 	.byte	0x06
	.zero		1


	//   ....[5]....
        /*01e0*/ 	.word	0x00000370
        /*01e4*/ 	.word	0x000000ff
        /*01e8*/ 	.word	0x00028c48
        /*01ec*/ 	.short	0x0100
        /*01ee*/ 	.byte	0x06
	.zero		1


	//   ....[6]....
        /*01f0*/ 	.word	0x000004a0
        /*01f4*/ 	.word	0x000000ff
        /*01f8*/ 	.word	0x00028c50
        /*01fc*/ 	.short	0x0100
        /*01fe*/ 	.byte	0x08
	.zero		1


	//   ....[7]....
        /*0200*/ 	.word	0x000004b0
        /*0204*/ 	.word	0x000000ff
        /*0208*/ 	.word	0x00028c60
        /*020c*/ 	.short	0x0100
        /*020e*/ 	.byte	0x08
	.zero		1


	//   ....[8]....
        /*0210*/ 	.word	0x000004c0
        /*0214*/ 	.word	0x000000ff
        /*0218*/ 	.word	0x00028c58
        /*021c*/ 	.short	0x0100
        /*021e*/ 	.byte	0x08
	.zero		1


	//   ....[9]....
        /*0220*/ 	.word	0x000004d0
        /*0224*/ 	.word	0x000000ff
        /*0228*/ 	.word	0x00028c68
        /*022c*/ 	.short	0x0100
        /*022e*/ 	.byte	0x08
	.zero		1


	//   ....[10]....
        /*0230*/ 	.word	0x000005c0
        /*0234*/ 	.word	0x000000ff
        /*0238*/ 	.word	0x00028c70
        /*023c*/ 	.short	0x0100
        /*023e*/ 	.byte	0x06
	.zero		1


	//   ....[11]....
        /*0240*/ 	.word	0x000005d0
        /*0244*/ 	.word	0x000000ff
        /*0248*/ 	.word	0x00028c80
        /*024c*/ 	.short	0x0100
        /*024e*/ 	.byte	0x06
	.zero		1


	//   ....[12]....
        /*0250*/ 	.word	0x000005e0
        /*0254*/ 	.word	0x000000ff
        /*0258*/ 	.word	0x00028c78
        /*025c*/ 	.short	0x0100
        /*025e*/ 	.byte	0x06
	.zero		1


	//   ....[13]....
        /*0260*/ 	.word	0x000005f0
        /*0264*/ 	.word	0x000000ff
        /*0268*/ 	.word	0x00028c88
        /*026c*/ 	.short	0x0100
        /*026e*/ 	.byte	0x06
	.zero		1


	//   ....[14]....
        /*0270*/ 	.word	0x00000720
        /*0274*/ 	.word	0x000000ff
        /*0278*/ 	.word	0x00028c90
        /*027c*/ 	.short	0x0100
        /*027e*/ 	.byte	0x08
	.zero		1


	//   ....[15]....
        /*0280*/ 	.word	0x00000730
        /*0284*/ 	.word	0x000000ff
        /*0288*/ 	.word	0x00028ca0
        /*028c*/ 	.short	0x0100
        /*028e*/ 	.byte	0x08
	.zero		1


	//   ....[16]....
        /*0290*/ 	.word	0x00000740
        /*0294*/ 	.word	0x000000ff
        /*0298*/ 	.word	0x00028c98
        /*029c*/ 	.short	0x0100
        /*029e*/ 	.byte	0x08
	.zero		1


	//   ....[17]....
        /*02a0*/ 	.word	0x00000750
        /*02a4*/ 	.word	0x000000ff
        /*02a8*/ 	.word	0x00028ca8
        /*02ac*/ 	.short	0x0100
        /*02ae*/ 	.byte	0x08
	.zero		1


	//   ....[18]....
        /*02b0*/ 	.word	0x00000880
        /*02b4*/ 	.word	0x000000ff
        /*02b8*/ 	.word	0x00028cb0
        /*02bc*/ 	.short	0x0100
        /*02be*/ 	.byte	0x08
	.zero		1


	//   ....[19]....
        /*02c0*/ 	.word	0x00000890
        /*02c4*/ 	.word	0x000000ff
        /*02c8*/ 	.word	0x00028cc0
        /*02cc*/ 	.short	0x0100
        /*02ce*/ 	.byte	0x08
	.zero		1


	//   ....[20]....
        /*02d0*/ 	.word	0x000008a0
        /*02d4*/ 	.word	0x000000ff
        /*02d8*/ 	.word	0x00028cb8
        /*02dc*/ 	.short	0x0100
        /*02de*/ 	.byte	0x08
	.zero		1


	//   ....[21]....
        /*02e0*/ 	.word	0x000008b0
        /*02e4*/ 	.word	0x000000ff
        /*02e8*/ 	.word	0x00028cc8
        /*02ec*/ 	.short	0x0100
        /*02ee*/ 	.byte	0x08
	.zero		1


	//   ....[22]....
        /*02f0*/ 	.word	0x00001840
        /*02f4*/ 	.word	0x000000ff
        /*02f8*/ 	.word	0x00028c50
        /*02fc*/ 	.short	0x010a
        /*02fe*/ 	.byte	0x10
	.zero		1


	//   ....[23]....
        /*0300*/ 	.word	0x00001b20
        /*0304*/ 	.word	0x00000000
        /*0308*/ 	.word	0x00000000
        /*030c*/ 	.short	0x0101
        /*030e*/ 	.byte	0x3f
	.zero		1


	//   ....[24]....
        /*0310*/ 	.word	0x000024b0
        /*0314*/ 	.word	0x000000ff
        /*0318*/ 	.word	0x00028c50
        /*031c*/ 	.short	0x010a
        /*031e*/ 	.byte	0x06
	.zero		1


	//   ....[25]....
        /*0320*/ 	.word	0x000024f0
        /*0324*/ 	.word	0x000000ff
        /*0328*/ 	.word	0x00028c50
        /*032c*/ 	.short	0x010a
        /*032e*/ 	.byte	0x06
	.zero		1


	//   ....[26]....
        /*0330*/ 	.word	0x00002740
        /*0334*/ 	.word	0x00000003
        /*0338*/ 	.word	0x00000000
        /*033c*/ 	.short	0x0101
        /*033e*/ 	.byte	0x3f
	.zero		1


	//   ....[27]....
        /*0340*/ 	.word	0x000032f0
        /*0344*/ 	.word	0x000000ff
        /*0348*/ 	.word	0x00028c00
        /*034c*/ 	.short	0x010a
        /*034e*/ 	.byte	0x30
	.zero		1


	//   ....[28]....
        /*0350*/ 	.word	0x00003370
        /*0354*/ 	.word	0x00000007
        /*0358*/ 	.word	0x00028c30
        /*035c*/ 	.short	0x010a
        /*035e*/ 	.byte	0x3f
	.zero		1


	//   ....[29]....
        /*0360*/ 	.word	0x000033b0
        /*0364*/ 	.word	0x00000007
        /*0368*/ 	.word	0x00028c30
        /*036c*/ 	.short	0x010a
        /*036e*/ 	.byte	0x3f
	.zero		1


	//   ....[30]....
        /*0370*/ 	.word	0x00004530
        /*0374*/ 	.word	0x00000005
        /*0378*/ 	.word	0x00000000
        /*037c*/ 	.short	0x0101
        /*037e*/ 	.byte	0x3f
	.zero		1


	//   ....[31]....
        /*0380*/ 	.word	0x000049a0
        /*0384*/ 	.word	0x00000007
        /*0388*/ 	.word	0x00028c50
        /*038c*/ 	.short	0x010a
        /*038e*/ 	.byte	0x3f
	.zero		1


	//   ....[32]....
        /*0390*/ 	.word	0x000049e0
        /*0394*/ 	.word	0x00000007
        /*0398*/ 	.word	0x00028c50
        /*039c*/ 	.short	0x010a
        /*039e*/ 	.byte	0x3f
	.zero		1


	//   ....[33]....
        /*03a0*/ 	.word	0x00004cc0
        /*03a4*/ 	.word	0x00000007
        /*03a8*/ 	.word	0x00000000
        /*03ac*/ 	.short	0x0101
        /*03ae*/ 	.byte	0x3f
	.zero		1


	//   ....[34]....
        /*03b0*/ 	.word	0x00004e10
        /*03b4*/ 	.word	0x000000ff
        /*03b8*/ 	.word	0x00028c30
        /*03bc*/ 	.short	0x010a
        /*03be*/ 	.byte	0x1e
	.zero		1


	//   ....[35]....
        /*03c0*/ 	.word	0x00004e50
        /*03c4*/ 	.word	0x000000ff
        /*03c8*/ 	.word	0x00028c30
        /*03cc*/ 	.short	0x010a
        /*03ce*/ 	.byte	0x1e
	.zero		1


	//   ....[36]....
        /*03d0*/ 	.word	0x00005fd0
        /*03d4*/ 	.word	0x0000009a
        /*03d8*/ 	.word	0x00000000
        /*03dc*/ 	.short	0x0101
        /*03de*/ 	.byte	0x3f
	.zero		1


	//   ....[37]....
        /*03e0*/ 	.word	0x00006c00
        /*03e4*/ 	.word	0x000000ff
        /*03e8*/ 	.word	0x00028c50
        /*03ec*/ 	.short	0x010a
        /*03ee*/ 	.byte	0x1e
	.zero		1


	//   ....[38]....
        /*03f0*/ 	.word	0x00006c40
        /*03f4*/ 	.word	0x000000ff
        /*03f8*/ 	.word	0x00028c50
        /*03fc*/ 	.short	0x010a
        /*03fe*/ 	.byte	0x1e
	.zero		1


	//   ....[39]....
        /*0400*/ 	.word	0x00006ee0
        /*0404*/ 	.word	0x000000aa
        /*0408*/ 	.word	0x00000000
        /*040c*/ 	.short	0x0101
        /*040e*/ 	.byte	0x3f
	.zero		1


	//   ....[40]....
        /*0410*/ 	.word	0x00007010
        /*0414*/ 	.word	0x000000ff
        /*0418*/ 	.word	0x00028c30
        /*041c*/ 	.short	0x010a
        /*041e*/ 	.byte	0x18
	.zero		1


	//   ....[41]....
        /*0420*/ 	.word	0x00007050
        /*0424*/ 	.word	0x000000ff
        /*0428*/ 	.word	0x00028c30
        /*042c*/ 	.short	0x010a
        /*042e*/ 	.byte	0x18
	.zero		1


	//   ....[42]....
        /*0430*/ 	.word	0x00007e90
        /*0434*/ 	.word	0x00000098
        /*0438*/ 	.word	0x00000000
        /*043c*/ 	.short	0x0101
        /*043e*/ 	.byte	0x3f
	.zero		1


	//   ....[43]....
        /*0440*/ 	.word	0x000088f0
        /*0444*/ 	.word	0x000000ff
        /*0448*/ 	.word	0x00028c50
        /*044c*/ 	.short	0x010a
        /*044e*/ 	.byte	0x18
	.zero		1


	//   ....[44]....
        /*0450*/ 	.word	0x00008930
        /*0454*/ 	.word	0x000000ff
        /*0458*/ 	.word	0x00028c50
        /*045c*/ 	.short	0x010a
        /*045e*/ 	.byte	0x18
	.zero		1


	//   ....[45]....
        /*0460*/ 	.word	0x00008bc0
        /*0464*/ 	.word	0x000000a8
        /*0468*/ 	.word	0x00000000
        /*046c*/ 	.short	0x0101
        /*046e*/ 	.byte	0x3f
	.zero		1


	//   ....[46]....
        /*0470*/ 	.word	0x0000a810
        /*0474*/ 	.word	0x000000ff
        /*0478*/ 	.word	0x00000000
        /*047c*/ 	.short	0x0101
        /*047e*/ 	.byte	0x05
	.zero		1


	//   ....[47]....
        /*0480*/ 	.word	0x0000bee0
        /*0484*/ 	.word	0x00000008
        /*0488*/ 	.word	0x00028c40
        /*048c*/ 	.short	0x010a
        /*048e*/ 	.byte	0x3f
	.zero		1


	//   ....[48]....
        /*0490*/ 	.word	0x0000c1c0
        /*0494*/ 	.word	0x000000ff
        /*0498*/ 	.word	0x00028c20
        /*049c*/ 	.short	0x010a
        /*049e*/ 	.byte	0x25
	.zero		1


	//   ....[49]....
        /*04a0*/ 	.word	0x0000c260
        /*04a4*/ 	.word	0x00000008
        /*04a8*/ 	.word	0x00028c60
        /*04ac*/ 	.short	0x010a
        /*04ae*/ 	.byte	0x3f
	.zero		1


	//   ....[50]....
        /*04b0*/ 	.word	0x0000c8c0
        /*04b4*/ 	.word	0x00000002
        /*04b8*/ 	.word	0x00028c40
        /*04bc*/ 	.short	0x010a
        /*04be*/ 	.byte	0x3f
	.zero		1


	//   ....[51]....
        /*04c0*/ 	.word	0x0000ca30
        /*04c4*/ 	.word	0x00000002
        /*04c8*/ 	.word	0x00028c60
        /*04cc*/ 	.short	0x010a
        /*04ce*/ 	.byte	0x3f
	.zero		1


	//   ....[52]....
        /*04d0*/ 	.word	0x0000d040
        /*04d4*/ 	.word	0x00000003
        /*04d8*/ 	.word	0x00028c40
        /*04dc*/ 	.short	0x010a
        /*04de*/ 	.byte	0x3f
	.zero		1


	//   ....[53]....
        /*04e0*/ 	.word	0x0000d1b0
        /*04e4*/ 	.word	0x00000003
        /*04e8*/ 	.word	0x00028c60
        /*04ec*/ 	.short	0x010a
        /*04ee*/ 	.byte	0x3f
	.zero		1


	//   ....[54]....
        /*04f0*/ 	.word	0x0000d760
        /*04f4*/ 	.word	0x00000002
        /*04f8*/ 	.word	0x00028c40
        /*04fc*/ 	.short	0x010a
        /*04fe*/ 	.byte	0x3f
	.zero		1


	//   ....[55]....
        /*0500*/ 	.word	0x0000d8d0
        /*0504*/ 	.word	0x00000002
        /*0508*/ 	.word	0x00028c60
        /*050c*/ 	.short	0x010a
        /*050e*/ 	.byte	0x3f
	.zero		1


	//   ....[56]....
        /*0510*/ 	.word	0x0000dfa0
        /*0514*/ 	.word	0x00000007
        /*0518*/ 	.word	0x00028c20
        /*051c*/ 	.short	0x010a
        /*051e*/ 	.byte	0x3f
	.zero		1


	//   ....[57]....
        /*0520*/ 	.word	0x0000e0f0
        /*0524*/ 	.word	0x00000005
        /*0528*/ 	.word	0x00000000
        /*052c*/ 	.short	0x010a
        /*052e*/ 	.byte	0x3f
	.zero		1


	//   ....[58]....
        /*0530*/ 	.word	0x0000e160
        /*0534*/ 	.word	0x00000003
        /*0538*/ 	.word	0x00000000
        /*053c*/ 	.short	0x010a
        /*053e*/ 	.byte	0x3f
	.zero		1


	//   ....[59]....
        /*0540*/ 	.word	0x0000e1c0
        /*0544*/ 	.word	0x00000005
        /*0548*/ 	.word	0x00000000
        /*054c*/ 	.short	0x010a
        /*054e*/ 	.byte	0x3f
	.zero		1


	//   ....[60]....
        /*0550*/ 	.word	0x0000e1f0
        /*0554*/ 	.word	0x00000003
        /*0558*/ 	.word	0x00000000
        /*055c*/ 	.short	0x010a
        /*055e*/ 	.byte	0x3f
	.zero		1


	//   ....[61]....
        /*0560*/ 	.word	0x0000e260
        /*0564*/ 	.word	0x00000003
        /*0568*/ 	.word	0x00028c50
        /*056c*/ 	.short	0x010a
        /*056e*/ 	.byte	0x3f
	.zero		1


	//   ....[62]....
        /*0570*/ 	.word	0x0000e2c0
        /*0574*/ 	.word	0x00000004
        /*0578*/ 	.word	0x00028c50
        /*057c*/ 	.short	0x010a
        /*057e*/ 	.byte	0x3f
	.zero		1


	//   ....[63]....
        /*0580*/ 	.word	0x0000e320
        /*0584*/ 	.word	0x00000003
        /*0588*/ 	.word	0x00028c00
        /*058c*/ 	.short	0x010a
        /*058e*/ 	.byte	0x3f
	.zero		1


	//   ....[64]....
        /*0590*/ 	.word	0x0000e370
        /*0594*/ 	.word	0x00000007
        /*0598*/ 	.word	0x00028c30
        /*059c*/ 	.short	0x010a
        /*059e*/ 	.byte	0x3f
	.zero		1


	//   ....[65]....
        /*05a0*/ 	.word	0x0000e3c0
        /*05a4*/ 	.word	0x00000007
        /*05a8*/ 	.word	0x00028c50
        /*05ac*/ 	.short	0x010a
        /*05ae*/ 	.byte	0x3f
	.zero		1


	//   ....[66]....
        /*05b0*/ 	.word	0x0000e420
        /*05b4*/ 	.word	0x00000004
        /*05b8*/ 	.word	0x00028c30
        /*05bc*/ 	.short	0x010a
        /*05be*/ 	.byte	0x3f
	.zero		1


	//   ....[67]....
        /*05c0*/ 	.word	0x0000e470
        /*05c4*/ 	.word	0x000000aa
        /*05c8*/ 	.word	0x00028c50
        /*05cc*/ 	.short	0x010a
        /*05ce*/ 	.byte	0x3f
	.zero		1


	//   ....[68]....
        /*05d0*/ 	.word	0x0000e4d0
        /*05d4*/ 	.word	0x00000004
        /*05d8*/ 	.word	0x00028c30
        /*05dc*/ 	.short	0x010a
        /*05de*/ 	.byte	0x3f
	.zero		1


	//   ....[69]....
        /*05e0*/ 	.word	0x0000e520
        /*05e4*/ 	.word	0x000000a8
        /*05e8*/ 	.word	0x00028c50
        /*05ec*/ 	.short	0x010a
        /*05ee*/ 	.byte	0x3f
	.zero		1


	//   ....[70]....
        /*05f0*/ 	.word	0x0000e6a0
        /*05f4*/ 	.word	0x00000008
        /*05f8*/ 	.word	0x00028c40
        /*05fc*/ 	.short	0x010a
        /*05fe*/ 	.byte	0x3f
	.zero		1


	//   ....[71]....
        /*0600*/ 	.word	0x0000e700
        /*0604*/ 	.word	0x00000008
        /*0608*/ 	.word	0x00028c20
        /*060c*/ 	.short	0x010a
        /*060e*/ 	.byte	0x3f
	.zero		1


	//   ....[72]....
        /*0610*/ 	.word	0x0000e750
        /*0614*/ 	.word	0x00000008
        /*0618*/ 	.word	0x00028c60
        /*061c*/ 	.short	0x010a
        /*061e*/ 	.byte	0x3f
	.zero		1


	//   ....[73]....
        /*0620*/ 	.word	0x0000e7a0
        /*0624*/ 	.word	0x00000002
        /*0628*/ 	.word	0x00028c40
        /*062c*/ 	.short	0x010a
        /*062e*/ 	.byte	0x3f
	.zero		1


	//   ....[74]....
        /*0630*/ 	.word	0x0000e7f0
        /*0634*/ 	.word	0x00000002
        /*0638*/ 	.word	0x00028c60
        /*063c*/ 	.short	0x010a
        /*063e*/ 	.byte	0x3f
	.zero		1


	//   ....[75]....
        /*0640*/ 	.word	0x0000e840
        /*0644*/ 	.word	0x00000003
        /*0648*/ 	.word	0x00028c40
        /*064c*/ 	.short	0x010a
        /*064e*/ 	.byte	0x3f
	.zero		1


	//   ....[76]....
        /*0650*/ 	.word	0x0000e890
        /*0654*/ 	.word	0x00000003
        /*0658*/ 	.word	0x00028c60
        /*065c*/ 	.short	0x010a
        /*065e*/ 	.byte	0x3f
	.zero		1


	//   ....[77]....
        /*0660*/ 	.word	0x0000e8e0
        /*0664*/ 	.word	0x00000002
        /*0668*/ 	.word	0x00028c40
        /*066c*/ 	.short	0x010a
        /*066e*/ 	.byte	0x3f
	.zero		1


	//   ....[78]....
        /*0670*/ 	.word	0x0000e930
        /*0674*/ 	.word	0x00000002
        /*0678*/ 	.word	0x00028c60
        /*067c*/ 	.short	0x010a
        /*067e*/ 	.byte	0x3f
	.zero		1


	//   ....[79]....
        /*0680*/ 	.word	0x0000ea10
        /*0684*/ 	.word	0x00000007
        /*0688*/ 	.word	0x00028c20
        /*068c*/ 	.short	0x010a
        /*068e*/ 	.byte	0x3f
	.zero		1


	//   ....[80]....
        /*0690*/ 	.word	0x0000ea60
        /*0694*/ 	.word	0x00000005
        /*0698*/ 	.word	0x00000000
        /*069c*/ 	.short	0x010a
        /*069e*/ 	.byte	0x3f
	.zero		1


	//   ....[81]....
        /*06a0*/ 	.word	0x0000eab0
        /*06a4*/ 	.word	0x00000003
        /*06a8*/ 	.word	0x00000000
        /*06ac*/ 	.short	0x010a
        /*06ae*/ 	.byte	0x3f
	.zero		1


	//   ....[82]....
        /*06b0*/ 	.word	0x0000eb00
        /*06b4*/ 	.word	0x00000005
        /*06b8*/ 	.word	0x00000000
        /*06bc*/ 	.short	0x010a
        /*06be*/ 	.byte	0x3f
	.zero		1


	//----- nvinfo : EIATTR_NUM_MBARRIERS
	.align		4
.L_973:
        /*06c0*/ 	.byte	0x03, 0x38
        /*06c2*/ 	.short	0x0016


	//----- nvinfo : EIATTR_EXIT_INSTR_OFFSETS
	.align		4
        /*06c4*/ 	.byte	0x04, 0x1c
        /*06c6*/ 	.short	(.L_975 - .L_974)


	//   ....[0]....
.L_974:
        /*06c8*/ 	.word	0x00000a20


	//   ....[1]....
        /*06cc*/ 	.word	0x0000b110


	//   ....[2]....
        /*06d0*/ 	.word	0x0000b170


	//   ....[3]....
        /*06d4*/ 	.word	0x0000e010


	//   ....[4]....
        /*06d8*/ 	.word	0x0000e240


	//----- nvinfo : EIATTR_MAX_THREADS
	.align		4
.L_975:
        /*06dc*/ 	.byte	0x04, 0x05
        /*06de*/ 	.short	(.L_977 - .L_976)
.L_976:
        /*06e0*/ 	.word	0x00000180
        /*06e4*/ 	.word	0x00000001
        /*06e8*/ 	.word	0x00000001


	//----- nvinfo : EIATTR_CRS_STACK_SIZE
	.align		4
.L_977:
        /*06ec*/ 	.byte	0x04, 0x1e
        /*06ee*/ 	.short	(.L_979 - .L_978)
.L_978:
        /*06f0*/ 	.word	0x00000000


	//----- nvinfo : EIATTR_CBANK_PARAM_SIZE
	.align		4
.L_979:
        /*06f4*/ 	.byte	0x03, 0x19
        /*06f6*/ 	.short	0x0bf0


	//----- nvinfo : EIATTR_PARAM_CBANK
	.align		4
        /*06f8*/ 	.byte	0x04, 0x0a
        /*06fa*/ 	.short	(.L_981 - .L_980)
	.align		4
.L_980:
        /*06fc*/ 	.word	index@(.nv.constant0._ZN7cutlass13device_kernelIN5flash11enable_sm90INS1_16FlashAttnFwdSm90INS1_25CollectiveMainloopFwdSm90ILi2EN4cute5tupleIJNS5_1CILi1EEES8_S8_EEENS6_IJNS7_ILi64EEESA_SA_EEELi512ENS_6half_tEfNS_4arch4Sm90ELb1ELb0ELb1ELb0ELb0ELb0ELb0ELb0ELb0ELb0ELb0ELb0EEENS1_21CollectiveEpilogueFwdINS6_IJSA_NS7_ILi512EEESA_EEES9_SC_SE_Li256ELb0ELb0ELb0ELb0EEENS1_30DynamicPersistentTileSchedulerILi256ELi32ELb0ELb0ELb1EEEEEEEEEvNT_6ParamsE)
        /*0700*/ 	.short	0x0210
        /*0702*/ 	.short	0x0bf0


	//----- nvinfo : EIATTR_SW_WAR
	.align		4
.L_981:
        /*0704*/ 	.byte	0x04, 0x36
        /*0706*/ 	.short	(.L_983 - .L_982)
.L_982:
        /*0708*/ 	.word	0x00000008
.L_983:


//--------------------- .nv.info._ZN7cutlass13device_kernelIN5flash11enable_sm90INS1_16FlashAttnFwdSm90INS1_25CollectiveMainloopFwdSm90ILi2EN4cute5tupleIJNS5_1CILi1EEES8_S8_EEENS6_IJNS7_ILi64EEESA_SA_EEELi512ENS_6half_tEfNS_4arch4Sm90ELb1ELb0ELb1ELb0ELb0ELb0ELb1ELb0ELb0ELb0ELb0ELb0EEENS1_21CollectiveEpilogueFwdINS6_IJSA_NS7_ILi512EEESA_EEES9_SC_SE_Li256ELb0ELb0ELb0ELb0EEENS1_30DynamicPersistentTileSchedulerILi256ELi32ELb0ELb0ELb1EEEEEEEEEvNT_6ParamsE --------------------------
	.section	.nv.info._ZN7cutlass13device_kernelIN5flash11enable_sm90INS1_16FlashAttnFwdSm90INS1_25CollectiveMainloopFwdSm90ILi2EN4cute5tupleIJNS5_1CILi1EEES8_S8_EEENS6_IJNS7_ILi64EEESA_SA_EEELi512ENS_6half_tEfNS_4arch4Sm90ELb1ELb0ELb1ELb0ELb0ELb0ELb1ELb0ELb0ELb0ELb0ELb0EEENS1_21CollectiveEpilogueFwdINS6_IJSA_NS7_ILi512EEESA_EEES9_SC_SE_Li256ELb0ELb0ELb0ELb0EEENS1_30DynamicPersistentTileSchedulerILi256ELi32ELb0ELb0ELb1EEEEEEEEEvNT_6ParamsE,"",@"SHT_CUDA_INFO"
	.sectionflags	@""
	.align	4


	//----- nvinfo : EIATTR_CUDA_API_VERSION
	.align		4
        /*0000*/ 	.byte	0x04, 0x37
        /*0002*/ 	.short	(.L_985 - .L_984)
.L_984:
        /*0004*/ 	.word	0x00000082


	//----- nvinfo : EIATTR_KPARAM_INFO
	.align		4
.L_985:
        /*0008*/ 	.byte	0x04, 0x17
        /*000a*/ 	.short	(.L_987 - .L_986)
.L_986:
        /*000c*/ 	.word	0x00000000
        /*0010*/ 	.short	0x0000
        /*0012*/ 	.short	0x0070
        /*0014*/ 	.byte	0x00, 0xf0, 0x01, 0x32


	//----- nvinfo : EIATTR_SPARSE_MMA_MASK
	.align		4
.L_987:
        /*0018*/ 	.byte	0x03, 0x50
        /*001a*/ 	.short	0x0000


	//----- nvinfo : EIATTR_MAXREG_COUNT
	.align		4
        /*001c*/ 	.byte	0x03, 0x1b
        /*001e*/ 	.short	0x00a8


	//----- nvinfo : EIATTR_NUM_BARRIERS
	.align		4
        /*0020*/ 	.byte	0x02, 0x4c
        /*0022*/ 	.byte	0x10
	.zero		1


	//----- nvinfo : EIATTR_EXTERNS
	.align		4
        /*0024*/ 	.byte	0x04, 0x0f
        /*0026*/ 	.short	(.L_989 - .L_988)


	//   ....[0]....
	.align		4
.L_988:
        /*0028*/ 	.word	index@(__assertfail)


	//----- nvinfo : EIATTR_ANNOTATIONS
	.align		4
.L_989:
        /*002c*/ 	.byte	0x04, 0x55
        /*002e*/ 	.short	(.L_991 - .L_990)


	//   ....[0]....
.L_990:
        /*0030*/ 	.word	0x00000001
        /*0034*/ 	.byte	0x90, 0x09, 0x00, 0x00, 0x01, 0x00, 0x00, 0x00, 0xb0, 0x0a, 0x00, 0x00, 0x01, 0x00, 0x00, 0x00
        /*0044*/ 	.byte	0xe0, 0x1f, 0x01, 0x00


	//----- nvinfo : EIATTR_MERCURY_ISA_VERSION
	.align		4
.L_991:
        /*0048*/ 	.byte	0x03, 0x5f
        /*004a*/ 	.short	0x0101


	//----- nvinfo : EIATTR_INT_WARP_WIDE_INSTR_OFFSETS
	.align		4
        /*004c*/ 	.byte	0x04, 0x31
        /*004e*/ 	.short	(.L_993 - .L_992)


	//   ....[0]....
.L_992:
        /*0050*/ 	.word	0x000001c0


	//   ....[1]....
        /*0054*/ 	.word	0x000001f0


	//   ....[2]....
        /*0058*/ 	.word	0x00000200


	//   ....[3]....
        /*005c*/ 	.word	0x00000270


	//   ....[4]....
        /*0060*/ 	.word	0x0000f300


	//   ....[5]....
        /*0064*/ 	.word	0x0000f390


	//   ....[6]....
        /*0068*/ 	.word	0x0000f880


	//   ....[7]....
        /*006c*/ 	.word	0x00011cc0


	//   ....[8]....
        /*0070*/ 	.word	0x00011d50


	//----- nvinfo : EIATTR_COOP_GROUP_MASK_REGIDS
	.align		4
.L_993:
        /*0074*/ 	.byte	0x04, 0x29
        /*0076*/ 	.short	(.L_995 - .L_994)


	//   ....[0]....
.L_994:
        /*0078*/ 	.word	0xffffffff


	//   ....[1]....
        /*007c*/ 	.word	0xffffffff


	//   ....[2]....
        /*0080*/ 	.word	0xffffffff


	//   ....[3]....
        /*0084*/ 	.word	0xffffffff


	//   ....[4]....
        /*0088*/ 	.word	0xffffffff


	//   ....[5]....
        /*008c*/ 	.word	0xffffffff


	//   ....[6]....
        /*0090*/ 	.word	0xffffffff


	//   ....[7]....
        /*0094*/ 	.word	0xffffffff


	//   ....[8]....
        /*0098*/ 	.word	0xffffffff


	//   ....[9]....
        /*009c*/ 	.word	0xffffffff


	//   ....[10]....
        /*00a0*/ 	.word	0xffffffff


	//   ....[11]....
        /*00a4*/ 	.word	0xffffffff


	//   ....[12]....
        /*00a8*/ 	.word	0xffffffff


	//   ....[13]....
        /*00ac*/ 	.word	0xffffffff


	//   ....[14]....
        /*00b0*/ 	.word	0xffffffff


	//   ....[15]....
        /*00b4*/ 	.word	0xffffffff


	//   ....[16]....
        /*00b8*/ 	.word	0xffffffff


	//   ....[17]....
        /*00bc*/ 	.word	0xffffffff


	//   ....[18]....
        /*00c0*/ 	.word	0xffffffff


	//   ....[19]....
        /*00c4*/ 	.word	0xffffffff


	//   ....[20]....
        /*00c8*/ 	.word	0xffffffff


	//   ....[21]....
        /*00cc*/ 	.word	0xffffffff


	//   ....[22]....
        /*00d0*/ 	.word	0xffffffff


	//   ....[23]....
        /*00d4*/ 	.word	0xffffffff


	//   ....[24]....
        /*00d8*/ 	.word	0xffffffff


	//   ....[25]....
        /*00dc*/ 	.word	0xffffffff


	//   ....[26]....
        /*00e0*/ 	.word	0xffffffff


	//   ....[27]....
        /*00e4*/ 	.word	0xffffffff


	//   ....[28]....
        /*00e8*/ 	.word	0xffffffff


	//   ....[29]....
        /*00ec*/ 	.word	0xffffffff


	//   ....[30]....
        /*00f0*/ 	.word	0xffffffff


	//   ....[31]....
        /*00f4*/ 	.word	0xffffffff


	//   ....[32]....
        /*00f8*/ 	.word	0xffffffff


	//   ....[33]....
        /*00fc*/ 	.word	0xffffffff


	//   ....[34]....
        /*0100*/ 	.word	0xffffffff


	//   ....[35]....
        /*0104*/ 	.word	0xffffffff


	//   ....[36]....
        /*0108*/ 	.word	0x0500000f


	//   ....[37]....
        /*010c*/ 	.word	0x0500000f


	//----- nvinfo : EIATTR_COOP_GROUP_INSTR_OFFSETS
	.align		4
.L_995:
        /*0110*/ 	.byte	0x04, 0x28
        /*0112*/ 	.short	(.L_997 - .L_996)


	//   ....[0]....
.L_996:
        /*0114*/ 	.word	0x00000070


	//   ....[1]....
        /*0118*/ 	.word	0x000001d0


	//   ....[2]....
        /*011c*/ 	.word	0x00000220


	//   ....[3]....
        /*0120*/ 	.word	0x000003f0


	//   ....[4]....
        /*0124*/ 	.word	0x00000550


	//   ....[5]....
        /*0128*/ 	.word	0x00000670


	//   ....[6]....
        /*012c*/ 	.word	0x000007d0


	//   ....[7]....
        /*0130*/ 	.word	0x000017e0


	//   ....[8]....
        /*0134*/ 	.word	0x00002f40


	//   ....[9]....
        /*0138*/ 	.word	0x00003f00


	//   ....[10]....
        /*013c*/ 	.word	0x00005290


	//   ....[11]....
        /*0140*/ 	.word	0x00005360


	//   ....[12]....
        /*0144*/ 	.word	0x00005790


	//   ....[13]....
        /*0148*/ 	.word	0x00005830


	//   ....[14]....
        /*014c*/ 	.word	0x00006050


	//   ....[15]....
        /*0150*/ 	.word	0x00006d00


	//   ....[16]....
        /*0154*/ 	.word	0x00007f10


	//   ....[17]....
        /*0158*/ 	.word	0x00007fa0


	//   ....[18]....
        /*015c*/ 	.word	0x000083a0


	//   ....[19]....
        /*0160*/ 	.word	0x000084f0


	//   ....[20]....
        /*0164*/ 	.word	0x00009690


	//   ....[21]....
        /*0168*/ 	.word	0x0000a340


	//   ....[22]....
        /*016c*/ 	.word	0x0000b2e0


	//   ....[23]....
        /*0170*/ 	.word	0x0000b350


	//   ....[24]....
        /*0174*/ 	.word	0x0000b6e0


	//   ....[25]....
        /*0178*/ 	.word	0x0000b8b0


	//   ....[26]....
        /*017c*/ 	.word	0x0000c7e0


	//   ....[27]....
        /*0180*/ 	.word	0x0000c840


	//   ....[28]....
        /*0184*/ 	.word	0x0000c880


	//   ....[29]....
        /*0188*/ 	.word	0x0000c8f0


	//   ....[30]....
        /*018c*/ 	.word	0x0000c910


	//   ....[31]....
        /*0190*/ 	.word	0x0000d370


	//   ....[32]....
        /*0194*/ 	.word	0x0000e120


	//   ....[33]....
        /*0198*/ 	.word	0x0000ed90


	//   ....[34]....
        /*019c*/ 	.word	0x00011dd0


	//   ....[35]....
        /*01a0*/ 	.word	0x00011f80


	//   ....[36]....
        /*01a4*/ 	.word	0x00012520


	//   ....[37]....
        /*01a8*/ 	.word	0x00012900


	//----- nvinfo : EIATTR_REG_RECONFIG
	.align		4
.L_997:
        /*01ac*/ 	.byte	0x01, 0x54
	.zero		2


	//----- nvinfo : EIATTR_SYSCALL_OFFSETS
	.align		4
        /*01b0*/ 	.byte	0x04, 0x46
        /*01b2*/ 	.short	(.L_999 - .L_998)


	//   ....[0]....
.L_998:
        /*01b4*/ 	.word	0x00003100


	//   ....[1]....
        /*01b8*/ 	.word	0x0000f520


	//   ....[2]....
        /*01bc*/ 	.word	0x0000f660


	//   ....[3]....
        /*01c0*/ 	.word	0x0000f760


	//----- nvinfo : EIATTR_MBARRIER_INSTR_OFFSETS
	.align		4
.L_999:
        /*01c4*/ 	.byte	0x04, 0x39
        /*01c6*/ 	.short	(.L_1001 - .L_1000)


	//   ....[0]....
.L_1000:
        /*01c8*/ 	.word	0x000002d0
        /*01cc*/ 	.word	0x000000ff
        /*01d0*/ 	.word	0x00038800
        /*01d4*/ 	.short	0x0100
        /*01d6*/ 	.byte	0x06
	.zero		1


	//   ....[1]....
        /*01d8*/ 	.word	0x000002e0
        /*01dc*/ 	.word	0x000000ff
        /*01e0*/ 	.word	0x00038810
        /*01e4*/ 	.short	0x0100
        /*01e6*/ 	.byte	0x06
	.zero		1


	//   ....[2]....
        /*01e8*/ 	.word	0x000002f0
        /*01ec*/ 	.word	0x000000ff
        /*01f0*/ 	.word	0x00038820
        /*01f4*/ 	.short	0x0100
        /*01f6*/ 	.byte	0x06
	.zero		1


	//   ....[3]....
        /*01f8*/ 	.word	0x000003a0
        /*01fc*/ 	.word	0x000000ff
        /*0200*/ 	.word	0x00038830
        /*0204*/ 	.short	0x0100
        /*0206*/ 	.byte	0x06
	.zero		1


	//   ....[4]....
        /*0208*/ 	.word	0x000003b0
        /*020c*/ 	.word	0x000000ff
        /*0210*/ 	.word	0x00038840
        /*0214*/ 	.short	0x0100
        /*0216*/ 	.byte	0x06
	.zero		1


	//   ....[5]....
        /*0218*/ 	.word	0x000003c0
        /*021c*/ 	.word	0x000000ff
        /*0220*/ 	.word	0x00038838
        /*0224*/ 	.short	0x0100
        /*0226*/ 	.byte	0x06
	.zero		1


	//   ....[6]....
        /*0228*/ 	.word	0x000003d0
        /*022c*/ 	.word	0x000000ff
        /*0230*/ 	.word	0x00038848
        /*0234*/ 	.short	0x0100
        /*0236*/ 	.byte	0x06
	.zero		1


	//   ....[7]....
        /*0238*/ 	.word	0x00000500
        /*023c*/ 	.word	0x000000ff
        /*0240*/ 	.word	0x00038850
        /*0244*/ 	.short	0x0100
        /*0246*/ 	.byte	0x08
	.zero		1


	//   ....[8]....
        /*0248*/ 	.word	0x00000510
        /*024c*/ 	.word	0x000000ff
        /*0250*/ 	.word	0x00038860
        /*0254*/ 	.short	0x0100
        /*0256*/ 	.byte	0x08
	.zero		1


	//   ....[9]....
        /*0258*/ 	.word	0x00000520
        /*025c*/ 	.word	0x000000ff
        /*0260*/ 	.word	0x00038858
        /*0264*/ 	.short	0x0100
        /*0266*/ 	.byte	0x08
	.zero		1


	//   ....[10]....
        /*0268*/ 	.word	0x00000530
        /*026c*/ 	.word	0x000000ff
        /*0270*/ 	.word	0x00038868
        /*0274*/ 	.short	0x0100
        /*0276*/ 	.byte	0x08
	.zero		1


	//   ....[11]....
        /*0278*/ 	.word	0x00000620
        /*027c*/ 	.word	0x000000ff
        /*0280*/ 	.word	0x00038870
        /*0284*/ 	.short	0x0100
        /*0286*/ 	.byte	0x06
	.zero		1


	//   ....[12]....
        /*0288*/ 	.word	0x00000630
        /*028c*/ 	.word	0x000000ff
        /*0290*/ 	.word	0x00038880
        /*0294*/ 	.short	0x0100
        /*0296*/ 	.byte	0x06
	.zero		1


	//   ....[13]....
        /*0298*/ 	.word	0x00000640
        /*029c*/ 	.word	0x000000ff
        /*02a0*/ 	.word	0x00038878
        /*02a4*/ 	.short	0x0100
        /*02a6*/ 	.byte	0x06
	.zero		1


	//   ....[14]....
        /*02a8*/ 	.word	0x00000650
        /*02ac*/ 	.word	0x000000ff
        /*02b0*/ 	.word	0x00038888
        /*02b4*/ 	.short	0x0100
        /*02b6*/ 	.byte	0x06
	.zero		1


	//   ....[15]....
        /*02b8*/ 	.word	0x00000780
        /*02bc*/ 	.word	0x000000ff
        /*02c0*/ 	.word	0x00038890
        /*02c4*/ 	.short	0x0100
        /*02c6*/ 	.byte	0x08
	.zero		1


	//   ....[16]....
        /*02c8*/ 	.word	0x00000790
        /*02cc*/ 	.word	0x000000ff
        /*02d0*/ 	.word	0x000388a0
        /*02d4*/ 	.short	0x0100
        /*02d6*/ 	.byte	0x08
	.zero		1


	//   ....[17]....
        /*02d8*/ 	.word	0x000007a0
        /*02dc*/ 	.word	0x000000ff
        /*02e0*/ 	.word	0x00038898
        /*02e4*/ 	.short	0x0100
        /*02e6*/ 	.byte	0x08
	.zero		1


	//   ....[18]....
        /*02e8*/ 	.word	0x000007b0
        /*02ec*/ 	.word	0x000000ff
        /*02f0*/ 	.word	0x000388a8
        /*02f4*/ 	.short	0x0100
        /*02f6*/ 	.byte	0x08
	.zero		1


	//   ....[19]....
        /*02f8*/ 	.word	0x000008e0
        /*02fc*/ 	.word	0x000000ff
        /*0300*/ 	.word	0x000388b0
        /*0304*/ 	.short	0x0100
        /*0306*/ 	.byte	0x08
	.zero		1


	//   ....[20]....
        /*0308*/ 	.word	0x000008f0
        /*030c*/ 	.word	0x000000ff
        /*0310*/ 	.word	0x000388c0
        /*0314*/ 	.short	0x0100
        /*0316*/ 	.byte	0x08
	.zero		1


	//   ....[21]....
        /*0318*/ 	.word	0x00000900
        /*031c*/ 	.word	0x000000ff
        /*0320*/ 	.word	0x000388b8
        /*0324*/ 	.short	0x0100
        /*0326*/ 	.byte	0x08
	.zero		1


	//   ....[22]....
        /*0328*/ 	.word	0x00000910
        /*032c*/ 	.word	0x000000ff
        /*0330*/ 	.word	0x000388c8
        /*0334*/ 	.short	0x0100
        /*0336*/ 	.byte	0x08
	.zero		1


	//   ....[23]....
        /*0338*/ 	.word	0x00001b50
        /*033c*/ 	.word	0x00000004
        /*0340*/ 	.word	0x00000000
        /*0344*/ 	.short	0x0101
        /*0346*/ 	.byte	0x3f
	.zero		1


	//   ....[24]....
        /*0348*/ 	.word	0x00002620
        /*034c*/ 	.word	0x00000004
        /*0350*/ 	.word	0x00000000
        /*0354*/ 	.short	0x0101
        /*0356*/ 	.byte	0x3f
	.zero		1


	//   ....[25]....
        /*0358*/ 	.word	0x00003180
        /*035c*/ 	.word	0x000000ff
        /*0360*/ 	.word	0x00038800
        /*0364*/ 	.short	0x010a
        /*0366*/ 	.byte	0x25
	.zero		1


	//   ....[26]....
        /*0368*/ 	.word	0x000031e0
        /*036c*/ 	.word	0x00000005
        /*0370*/ 	.word	0x00038830
        /*0374*/ 	.short	0x010a
        /*0376*/ 	.byte	0x3f
	.zero		1


	//   ....[27]....
        /*0378*/ 	.word	0x00003220
        /*037c*/ 	.word	0x00000005
        /*0380*/ 	.word	0x00038830
        /*0384*/ 	.short	0x010a
        /*0386*/ 	.byte	0x3f
	.zero		1


	//   ....[28]....
        /*0388*/ 	.word	0x000034a0
        /*038c*/ 	.word	0x000000ff
        /*0390*/ 	.word	0x00038810
        /*0394*/ 	.short	0x010a
        /*0396*/ 	.byte	0x25
	.zero		1


	//   ....[29]....
        /*0398*/ 	.word	0x000034e0
        /*039c*/ 	.word	0x00000005
        /*03a0*/ 	.word	0x00038850
        /*03a4*/ 	.short	0x010a
        /*03a6*/ 	.byte	0x3f
	.zero		1


	//   ....[30]....
        /*03a8*/ 	.word	0x000035c0
        /*03ac*/ 	.word	0x00000005
        /*03b0*/ 	.word	0x00038850
        /*03b4*/ 	.short	0x010a
        /*03b6*/ 	.byte	0x3f
	.zero		1


	//   ....[31]....
        /*03b8*/ 	.word	0x00005aa0
        /*03bc*/ 	.word	0x00000018
        /*03c0*/ 	.word	0x00000000
        /*03c4*/ 	.short	0x0101
        /*03c6*/ 	.byte	0x3f
	.zero		1


	//   ....[32]....
        /*03c8*/ 	.word	0x00006070
        /*03cc*/ 	.word	0x00000005
        /*03d0*/ 	.word	0x00000000
        /*03d4*/ 	.short	0x0101
        /*03d6*/ 	.byte	0x3f
	.zero		1


	//   ....[33]....
        /*03d8*/ 	.word	0x00006180
        /*03dc*/ 	.word	0x0000000a
        /*03e0*/ 	.word	0x00038830
        /*03e4*/ 	.short	0x010a
        /*03e6*/ 	.byte	0x3f
	.zero		1


	//   ....[34]....
        /*03e8*/ 	.word	0x000061d0
        /*03ec*/ 	.word	0x0000000a
        /*03f0*/ 	.word	0x00038830
        /*03f4*/ 	.short	0x010a
        /*03f6*/ 	.byte	0x3f
	.zero		1


	//   ....[35]....
        /*03f8*/ 	.word	0x00006350
        /*03fc*/ 	.word	0x0000000a
        /*0400*/ 	.word	0x00038850
        /*0404*/ 	.short	0x010a
        /*0406*/ 	.byte	0x3f
	.zero		1


	//   ....[36]....
        /*0408*/ 	.word	0x00006390
        /*040c*/ 	.word	0x0000000a
        /*0410*/ 	.word	0x00038850
        /*0414*/ 	.short	0x010a
        /*0416*/ 	.byte	0x3f
	.zero		1


	//   ....[37]....
        /*0418*/ 	.word	0x000087b0
        /*041c*/ 	.word	0x0000000e
        /*0420*/ 	.word	0x00000000
        /*0424*/ 	.short	0x0101
        /*0426*/ 	.byte	0x3f
	.zero		1


	//   ....[38]....
        /*0428*/ 	.word	0x000096b0
        /*042c*/ 	.word	0x0000000a
        /*0430*/ 	.word	0x00000000
        /*0434*/ 	.short	0x0101
        /*0436*/ 	.byte	0x3f
	.zero		1


	//   ....[39]....
        /*0438*/ 	.word	0x00009800
        /*043c*/ 	.word	0x00000009
        /*0440*/ 	.word	0x00038830
        /*0444*/ 	.short	0x010a
        /*0446*/ 	.byte	0x3f
	.zero		1


	//   ....[40]....
        /*0448*/ 	.word	0x00009850
        /*044c*/ 	.word	0x00000009
        /*0450*/ 	.word	0x00038830
        /*0454*/ 	.short	0x010a
        /*0456*/ 	.byte	0x3f
	.zero		1


	//   ....[41]....
        /*0458*/ 	.word	0x000099d0
        /*045c*/ 	.word	0x00000009
        /*0460*/ 	.word	0x00038850
        /*0464*/ 	.short	0x010a
        /*0466*/ 	.byte	0x3f
	.zero		1


	//   ....[42]....
        /*0468*/ 	.word	0x00009a10
        /*046c*/ 	.word	0x00000009
        /*0470*/ 	.word	0x00038850
        /*0474*/ 	.short	0x010a
        /*0476*/ 	.byte	0x3f
	.zero		1


	//   ....[43]....
        /*0478*/ 	.word	0x0000b620
        /*047c*/ 	.word	0x00000098
        /*0480*/ 	.word	0x00000000
        /*0484*/ 	.short	0x0101
        /*0486*/ 	.byte	0x3f
	.zero		1


	//   ....[44]....
        /*0488*/ 	.word	0x0000c800
        /*048c*/ 	.word	0x00000009
        /*0490*/ 	.word	0x00000000
        /*0494*/ 	.short	0x0101
        /*0496*/ 	.byte	0x3f
	.zero		1


	//   ....[45]....
        /*0498*/ 	.word	0x0000e460
        /*049c*/ 	.word	0x000000ff
        /*04a0*/ 	.word	0x00000000
        /*04a4*/ 	.short	0x0101
        /*04a6*/ 	.byte	0x05
	.zero		1


	//   ....[46]....
        /*04a8*/ 	.word	0x0000fb20
        /*04ac*/ 	.word	0x00000008
        /*04b0*/ 	.word	0x00038840
        /*04b4*/ 	.short	0x010a
        /*04b6*/ 	.byte	0x3f
	.zero		1


	//   ....[47]....
        /*04b8*/ 	.word	0x00010150
        /*04bc*/ 	.word	0x000000ff
        /*04c0*/ 	.word	0x00038820
        /*04c4*/ 	.short	0x010a
        /*04c6*/ 	.byte	0x26
	.zero		1


	//   ....[48]....
        /*04c8*/ 	.word	0x000101f0
        /*04cc*/ 	.word	0x00000005
        /*04d0*/ 	.word	0x00038860
        /*04d4*/ 	.short	0x010a
        /*04d6*/ 	.byte	0x3f
	.zero		1


	//   ....[49]....
        /*04d8*/ 	.word	0x00010850
        /*04dc*/ 	.word	0x00000002
        /*04e0*/ 	.word	0x00038840
        /*04e4*/ 	.short	0x010a
        /*04e6*/ 	.byte	0x3f
	.zero		1


	//   ....[50]....
        /*04e8*/ 	.word	0x000109c0
        /*04ec*/ 	.word	0x00000002
        /*04f0*/ 	.word	0x00038860
        /*04f4*/ 	.short	0x010a
        /*04f6*/ 	.byte	0x3f
	.zero		1


	//   ....[51]....
        /*04f8*/ 	.word	0x00010fd0
        /*04fc*/ 	.word	0x00000003
        /*0500*/ 	.word	0x00038840
        /*0504*/ 	.short	0x010a
        /*0506*/ 	.byte	0x3f
	.zero		1


	//   ....[52]....
        /*0508*/ 	.word	0x00011140
        /*050c*/ 	.word	0x00000003
        /*0510*/ 	.word	0x00038860
        /*0514*/ 	.short	0x010a
        /*0516*/ 	.byte	0x3f
	.zero		1


	//   ....[53]....
        /*0518*/ 	.word	0x000116f0
        /*051c*/ 	.word	0x00000002
        /*0520*/ 	.word	0x00038840
        /*0524*/ 	.short	0x010a
        /*0526*/ 	.byte	0x3f
	.zero		1


	//   ....[54]....
        /*0528*/ 	.word	0x00011860
        /*052c*/ 	.word	0x00000002
        /*0530*/ 	.word	0x00038860
        /*0534*/ 	.short	0x010a
        /*0536*/ 	.byte	0x3f
	.zero		1


	//   ....[55]....
        /*0538*/ 	.word	0x00011f30
        /*053c*/ 	.word	0x00000007
        /*0540*/ 	.word	0x00038820
        /*0544*/ 	.short	0x010a
        /*0546*/ 	.byte	0x3f
	.zero		1


	//   ....[56]....
        /*0548*/ 	.word	0x000120a0
        /*054c*/ 	.word	0x00000005
        /*0550*/ 	.word	0x00000000
        /*0554*/ 	.short	0x010a
        /*0556*/ 	.byte	0x3f
	.zero		1


	//   ....[57]....
        /*0558*/ 	.word	0x00012110
        /*055c*/ 	.word	0x00000003
        /*0560*/ 	.word	0x00000000
        /*0564*/ 	.short	0x010a
        /*0566*/ 	.byte	0x3f
	.zero		1


	//   ....[58]....
        /*0568*/ 	.word	0x00012170
        /*056c*/ 	.word	0x00000005
        /*0570*/ 	.word	0x00000000
        /*0574*/ 	.short	0x010a
        /*0576*/ 	.byte	0x3f
	.zero		1


	//   ....[59]....
        /*0578*/ 	.word	0x000121a0
        /*057c*/ 	.word	0x00000003
        /*0580*/ 	.word	0x00000000
        /*0584*/ 	.short	0x010a
        /*0586*/ 	.byte	0x3f
	.zero		1


	//   ....[60]....
        /*0588*/ 	.word	0x00012210
        /*058c*/ 	.word	0x00000000
        /*0590*/ 	.word	0x00038800
        /*0594*/ 	.short	0x010a
        /*0596*/ 	.byte	0x3f
	.zero		1


	//   ....[61]....
        /*0598*/ 	.word	0x00012260
        /*059c*/ 	.word	0x00000005
        /*05a0*/ 	.word	0x00038830
        /*05a4*/ 	.short	0x010a
        /*05a6*/ 	.byte	0x3f
	.zero		1


	//   ....[62]....
        /*05a8*/ 	.word	0x000122c0
        /*05ac*/ 	.word	0x00000004
        /*05b0*/ 	.word	0x00038810
        /*05b4*/ 	.short	0x010a
        /*05b6*/ 	.byte	0x3f
	.zero		1


	//   ....[63]....
        /*05b8*/ 	.word	0x00012310
        /*05bc*/ 	.word	0x00000005
        /*05c0*/ 	.word	0x00038850
        /*05c4*/ 	.short	0x010a
        /*05c6*/ 	.byte	0x3f
	.zero		1


	//   ....[64]....
        /*05c8*/ 	.word	0x00012360
        /*05cc*/ 	.word	0x0000000a
        /*05d0*/ 	.word	0x00038830
        /*05d4*/ 	.short	0x010a
        /*05d6*/ 	.byte	0x3f
	.zero		1


	//   ....[65]....
        /*05d8*/ 	.word	0x000123b0
        /*05dc*/ 	.word	0x0000000a
        /*05e0*/ 	.word	0x00038850
        /*05e4*/ 	.short	0x010a
        /*05e6*/ 	.byte	0x3f
	.zero		1


	//   ....[66]....
        /*05e8*/ 	.word	0x00012400
        /*05ec*/ 	.word	0x00000009
        /*05f0*/ 	.word	0x00038830
        /*05f4*/ 	.short	0x010a
        /*05f6*/ 	.byte	0x3f
	.zero		1


	//   ....[67]....
        /*05f8*/ 	.word	0x00012450
        /*05fc*/ 	.word	0x00000009
        /*0600*/ 	.word	0x00038850
        /*0604*/ 	.short	0x010a
        /*0606*/ 	.byte	0x3f
	.zero		1


	//   ....[68]....
        /*0608*/ 	.word	0x000125d0
        /*060c*/ 	.word	0x00000008
        /*0610*/ 	.word	0x00038840
        /*0614*/ 	.short	0x010a
        /*0616*/ 	.byte	0x3f
	.zero		1


	//   ....[69]....
        /*0618*/ 	.word	0x00012630
        /*061c*/ 	.word	0x00000008
        /*0620*/ 	.word	0x00038820
        /*0624*/ 	.short	0x010a
        /*0626*/ 	.byte	0x3f
	.zero		1


	//   ....[70]....
        /*0628*/ 	.word	0x00012680
        /*062c*/ 	.word	0x00000005
        /*0630*/ 	.word	0x00038860
        /*0634*/ 	.short	0x010a
        /*0636*/ 	.byte	0x3f
	.zero		1


	//   ....[71]....
        /*0638*/ 	.word	0x000126d0
        /*063c*/ 	.word	0x00000002
        /*0640*/ 	.word	0x00038840
        /*0644*/ 	.short	0x010a
        /*0646*/ 	.byte	0x3f
	.zero		1


	//   ....[72]....
        /*0648*/ 	.word	0x00012720
        /*064c*/ 	.word	0x00000002
        /*0650*/ 	.word	0x00038860
        /*0654*/ 	.short	0x010a
        /*0656*/ 	.byte	0x3f
	.zero		1


	//   ....[73]....
        /*0658*/ 	.word	0x00012770
        /*065c*/ 	.word	0x00000003
        /*0660*/ 	.word	0x00038840
        /*0664*/ 	.short	0x010a
        /*0666*/ 	.byte	0x3f
	.zero		1


	//   ....[74]....
        /*0668*/ 	.word	0x000127c0
        /*066c*/ 	.word	0x00000003
        /*0670*/ 	.word	0x00038860
        /*0674*/ 	.short	0x010a
        /*0676*/ 	.byte	0x3f
	.zero		1


	//   ....[75]....
        /*0678*/ 	.word	0x00012810
        /*067c*/ 	.word	0x00000002
        /*0680*/ 	.word	0x00038840
        /*0684*/ 	.short	0x010a
        /*0686*/ 	.byte	0x3f
	.zero		1


	//   ....[76]....
        /*0688*/ 	.word	0x00012860
        /*068c*/ 	.word	0x00000002
        /*0690*/ 	.word	0x00038860
        /*0694*/ 	.short	0x010a
        /*0696*/ 	.byte	0x3f
	.zero		1


	//   ....[77]....
        /*0698*/ 	.word	0x00012940
        /*069c*/ 	.word	0x00000007
        /*06a0*/ 	.word	0x00038820
        /*06a4*/ 	.short	0x010a
        /*06a6*/ 	.byte	0x3f
	.zero		1


	//   ....[78]....
        /*06a8*/ 	.word	0x00012990
        /*06ac*/ 	.word	0x00000005
        /*06b0*/ 	.word	0x00000000
        /*06b4*/ 	.short	0x010a
        /*06b6*/ 	.byte	0x3f
	.zero		1


	//   ....[79]....
        /*06b8*/ 	.word	0x000129e0
        /*06bc*/ 	.word	0x00000003
        /*06c0*/ 	.word	0x00000000
        /*06c4*/ 	.short	0x010a
        /*06c6*/ 	.byte	0x3f
	.zero		1


	//   ....[80]....
        /*06c8*/ 	.word	0x00012a30
        /*06cc*/ 	.word	0x00000005
        /*06d0*/ 	.word	0x00000000
        /*06d4*/ 	.short	0x010a
        /*06d6*/ 	.byte	0x3f
	.zero		1


	//----- nvinfo : EIATTR_NUM_MBARRIERS
	.align		4
.L_1001:
        /*06d8*/ 	.byte	0x03, 0x38
        /*06da*/ 	.short	0x0017


	//----- nvinfo : EIATTR_EXIT_INSTR_OFFSETS
	.align		4
        /*06dc*/ 	.byte	0x04, 0x1c
        /*06de*/ 	.short	(.L_1003 - .L_1002)


	//   ....[0]....
.L_1002:
        /*06e0*/ 	.word	0x00000aa0


	//   ....[1]....
        /*06e4*/ 	.word	0x0000ed50


	//   ....[2]....
        /*06e8*/ 	.word	0x0000edb0


	//   ....[3]....
        /*06ec*/ 	.word	0x00011fa0


	//   ....[4]....
        /*06f0*/ 	.word	0x000121f0


	//----- nvinfo : EIATTR_MAX_THREADS
	.align		4
.L_1003:
        /*06f4*/ 	.byte	0x04, 0x05
        /*06f6*/ 	.short	(.L_1005 - .L_1004)
.L_1004:
        /*06f8*/ 	.word	0x00000180
        /*06fc*/ 	.word	0x00000001
        /*0700*/ 	.word	0x00000001


	//----- nvinfo : EIATTR_CRS_STACK_SIZE
	.align		4
.L_1005:
        /*0704*/ 	.byte	0x04, 0x1e
        /*0706*/ 	.short	(.L_1007 - .L_1006)
.L_1006:
        /*0708*/ 	.word	0x00000000


	//----- nvinfo : EIATTR_CBANK_PARAM_SIZE
	.align		4
.L_1007:
        /*070c*/ 	.byte	0x03, 0x19
        /*070e*/ 	.short	0x0cf0


	//----- nvinfo : EIATTR_PARAM_CBANK
	.align		4
        /*0710*/ 	.byte	0x04, 0x0a
        /*0712*/ 	.short	(.L_1009 - .L_1008)
	.align		4
.L_1008:
        /*0714*/ 	.word	index@(.nv.constant0._ZN7cutlass13device_kernelIN5flash11enable_sm90INS1_16FlashAttnFwdSm90INS1_25CollectiveMainloopFwdSm90ILi2EN4cute5tupleIJNS5_1CILi1EEES8_S8_EEENS6_IJNS7_ILi64EEESA_SA_EEELi512ENS_6half_tEfNS_4arch4Sm90ELb1ELb0ELb1ELb0ELb0ELb0ELb1ELb0ELb0ELb0ELb0ELb0EEENS1_21CollectiveEpilogueFwdINS6_IJSA_NS7_ILi512EEESA_EEES9_SC_SE_Li256ELb0ELb0ELb0ELb0EEENS1_30DynamicPersistentTileSchedulerILi256ELi32ELb0ELb0ELb1EEEEEEEEEvNT_6ParamsE)
        /*0718*/ 	.short	0x0210
        /*071a*/ 	.short	0x0cf0


	//----- nvinfo : EIATTR_SW_WAR
	.align		4
.L_1009:
        /*071c*/ 	.byte	0x04, 0x36
        /*071e*/ 	.short	(.L_1011 - .L_1010)
.L_1010:
        /*0720*/ 	.word	0x00000008
.L_1011:


//--------------------- .nv.info._ZN7cutlass13device_kernelIN5flash11enable_sm90INS1_16FlashAttnFwdSm90INS1_25CollectiveMainloopFwdSm90ILi2EN4cute5tupleIJNS5_1CILi1EEES8_S8_EEENS6_IJNS7_ILi64EEESA_SA_EEELi512ENS_6half_tEfNS_4arch4Sm90ELb1ELb0ELb1ELb1ELb0ELb0ELb0ELb0ELb0ELb0ELb0ELb0EEENS1_21CollectiveEpilogueFwdINS6_IJSA_NS7_ILi512EEESA_EEES9_SC_SE_Li256ELb1ELb0ELb0ELb0EEENS1_36VarlenDynamicPersistentTileSchedulerILi64ELi64ELi256ELi32ELb0ELb0ELb1ELb1ELb1ELb1EEEEEEEEEvNT_6ParamsE --------------------------
	.section	.nv.info._ZN7cutlass13device_kernelIN5flash11enable_sm90INS1_16FlashAttnFwdSm90INS1_25CollectiveMainloopFwdSm90ILi2EN4cute5tupleIJNS5_1CILi1EEES8_S8_EEENS6_IJNS7_ILi64EEESA_SA_EEELi512ENS_6half_tEfNS_4arch4Sm90ELb1ELb0ELb1ELb1ELb0ELb0ELb0ELb0ELb0ELb0ELb0ELb0EEENS1_21CollectiveEpilogueFwdINS6_IJSA_NS7_ILi512EEESA_EEES9_SC_SE_Li256ELb1ELb0ELb0ELb0EEENS1_36VarlenDynamicPersistentTileSchedulerILi64ELi64ELi256ELi32ELb0ELb0ELb1ELb1ELb1ELb1EEEEEEEEEvNT_6ParamsE,"",@"SHT_CUDA_INFO"
	.sectionflags	@""
	.align	4


	//----- nvinfo : EIATTR_CUDA_API_VERSION
	.align		4
        /*0000*/ 	.byte	0x04, 0x37
        /*0002*/ 	.short	(.L_1013 - .L_1012)
.L_1012:
        /*0004*/ 	.word	0x00000082


	//----- nvinfo : EIATTR_KPARAM_INFO
	.align		4
.L_1013:
        /*0008*/ 	.byte	0x04, 0x17
        /*000a*/ 	.short	(.L_1015 - .L_1014)
.L_1014:
        /*000c*/ 	.word	0x00000000
        /*0010*/ 	.short	0x0000
        /*0012*/ 	.short	0x0070
        /*0014*/ 	.byte	0x00, 0xf0, 0x01, 0x28


	//----- nvinfo : EIATTR_SPARSE_MMA_MASK
	.align		4
.L_1015:
        /*0018*/ 	.byte	0x03, 0x50
        /*001a*/ 	.short	0x0000


	//----- nvinfo : EIATTR_MAXREG_COUNT
	.align		4
        /*001c*/ 	.byte	0x03, 0x1b
        /*001e*/ 	.short	0x00a8


	//----- nvinfo : EIATTR_NUM_BARRIERS
	.align		4
        /*0020*/ 	.byte	0x02, 0x4c
        /*0022*/ 	.byte	0x10
	.zero		1


	//----- nvinfo : EIATTR_EXTERNS
	.align		4
        /*0024*/ 	.byte	0x04, 0x0f
        /*0026*/ 	.short	(.L_1017 - .L_1016)


	//   ....[0]....
	.align		4
.L_1016:
        /*0028*/ 	.word	index@(__assertfail)


	//----- nvinfo : EIATTR_ANNOTATIONS
	.align		4
.L_1017:
        /*002c*/ 	.byte	0x04, 0x55
        /*002e*/ 	.short	(.L_1019 - .L_1018)


	//   ....[0]....
.L_1018:
        /* <DEDUP_REMOVED lines=28> */


	//----- nvinfo : EIATTR_MERCURY_ISA_VERSION
	.align		4
.L_1019:
        /*01e0*/ 	.byte	0x03, 0x5f
        /*01e2*/ 	.short	0x0101


	//----- nvinfo : EIATTR_UNUSED_LOAD_BYTE_OFFSET
	.align		4
        /*01e4*/ 	.byte	0x04, 0x44
        /*01e6*/ 	.short	(.L_1021 - .L_1020)


	//   ....[0]....
.L_1020:
        /*01e8*/ 	.word	0x00000a50
        /*01ec*/ 	.word	0x0000fff0


	//   ....[1]....
        /*01f0*/ 	.word	0x00009730
        /*01f4*/ 	.word	0x0000fff0


	//----- nvinfo : EIATTR_INT_WARP_WIDE_INSTR_OFFSETS
	.align		4
.L_1021:
        /*01f8*/ 	.byte	0x04, 0x31
        /*01fa*/ 	.short	(.L_1023 - .L_1022)


	//   ....[0]....
.L_1022:
        /*01fc*/ 	.word	0x00000160


	//   ....[1]....
        /*0200*/ 	.word	0x000001a0


	//   ....[2]....
        /*0204*/ 	.word	0x00000210


	//   ....[3]....
        /*0208*/ 	.word	0x0000d270


	//   ....[4]....
        /*020c*/ 	.word	0x0000d300


	//   ....[5]....
        /*0210*/ 	.word	0x0000d790


	//   ....[6]....
        /*0214*/ 	.word	0x0000d7c0


	//   ....[7]....
        /*0218*/ 	.word	0x00010060


	//   ....[8]....
        /*021c*/ 	.word	0x000100f0


	//----- nvinfo : EIATTR_COOP_GROUP_MASK_REGIDS
	.align		4
.L_1023:
        /*0220*/ 	.byte	0x04, 0x29
        /*0222*/ 	.short	(.L_1025 - .L_1024)


	//   ....[0]....
.L_1024:
        /*0224*/ 	.word	0xffffffff


	//   ....[1]....
        /*0228*/ 	.word	0xffffffff


	//   ....[2]....
        /*022c*/ 	.word	0xffffffff


	//   ....[3]....
        /*0230*/ 	.word	0xffffffff


	//   ....[4]....
        /*0234*/ 	.word	0xffffffff


	//   ....[5]....
        /*0238*/ 	.word	0xffffffff


	//   ....[6]....
        /*023c*/ 	.word	0xffffffff


	//   ....[7]....
        /*0240*/ 	.word	0xffffffff


	//   ....[8]....
        /*0244*/ 	.word	0xffffffff


	//   ....[9]....
        /*0248*/ 	.word	0xffffffff


	//   ....[10]....
        /*024c*/ 	.word	0xffffffff


	//   ....[11]....
        /*0250*/ 	.word	0xffffffff


	//   ....[12]....
        /*0254*/ 	.word	0xffffffff


	//   ....[13]....
        /*0258*/ 	.word	0xffffffff


	//   ....[14]....
        /*025c*/ 	.word	0xffffffff


	//   ....[15]....
        /*0260*/ 	.word	0xffffffff


	//   ....[16]....
        /*0264*/ 	.word	0xffffffff


	//   ....[17]....
        /*0268*/ 	.word	0xffffffff


	//   ....[18]....
        /*026c*/ 	.word	0xffffffff


	//   ....[19]....
        /*0270*/ 	.word	0xffffffff


	//   ....[20]....
        /*0274*/ 	.word	0xffffffff


	//   ....[21]....
        /*0278*/ 	.word	0xffffffff


	//   ....[22]....
        /*027c*/ 	.word	0xffffffff


	//   ....[23]....
        /*0280*/ 	.word	0xffffffff


	//   ....[24]....
        /*0284*/ 	.word	0xffffffff


	//   ....[25]....
        /*0288*/ 	.word	0xffffffff


	//   ....[26]....
        /*028c*/ 	.word	0xffffffff


	//   ....[27]....
        /*0290*/ 	.word	0xffffffff


	//   ....[28]....
        /*0294*/ 	.word	0xffffffff


	//   ....[29]....
        /*0298*/ 	.word	0xffffffff


	//   ....[30]....
        /*029c*/ 	.word	0xffffffff


	//   ....[31]....
        /*02a0*/ 	.word	0xffffffff


	//   ....[32]....
        /*02a4*/ 	.word	0xffffffff


	//   ....[33]....
        /*02a8*/ 	.word	0xffffffff


	//   ....[34]....
        /*02ac*/ 	.word	0xffffffff


	//   ....[35]....
        /*02b0*/ 	.word	0xffffffff


	//   ....[36]....
        /*02b4*/ 	.word	0xffffffff


	//   ....[37]....
        /*02b8*/ 	.word	0xffffffff


	//   ....[38]....
        /*02bc*/ 	.word	0xffffffff


	//   ....[39]....
        /*02c0*/ 	.word	0xffffffff


	//   ....[40]....
        /*02c4*/ 	.word	0xffffffff


	//   ....[41]....
        /*02c8*/ 	.word	0xffffffff


	//   ....[42]....
        /*02cc*/ 	.word	0xffffffff


	//   ....[43]....
        /*02d0*/ 	.word	0xffffffff


	//   ....[44]....
        /*02d4*/ 	.word	0xffffffff


	//   ....[45]....
        /*02d8*/ 	.word	0xffffffff


	//   ....[46]....
        /*02dc*/ 	.word	0xffffffff


	//   ....[47]....
        /*02e0*/ 	.word	0xffffffff


	//   ....[48]....
        /*02e4*/ 	.word	0xffffffff


	//   ....[49]....
        /*02e8*/ 	.word	0xffffffff


	//   ....[50]....
        /*02ec*/ 	.word	0xffffffff


	//   ....[51]....
        /*02f0*/ 	.word	0xffffffff


	//   ....[52]....
        /*02f4*/ 	.word	0xffffffff


	//   ....[53]....
        /*02f8*/ 	.word	0xffffffff


	//   ....[54]....
        /*02fc*/ 	.word	0xffffffff


	//   ....[55]....
        /*0300*/ 	.word	0xffffffff


	//   ....[56]....
        /*0304*/ 	.word	0xffffffff


	//   ....[57]....
        /*0308*/ 	.word	0xffffffff


	//   ....[58]....
        /*030c*/ 	.word	0xffffffff


	//   ....[59]....
        /*0310*/ 	.word	0xffffffff


	//   ....[60]....
        /*0314*/ 	.word	0xffffffff


	//   ....[61]....
        /*0318*/ 	.word	0xffffffff


	//   ....[62]....
        /*031c*/ 	.word	0xffffffff


	//   ....[63]....
        /*0320*/ 	.word	0x0500000f


	//   ....[64]....
        /*0324*/ 	.word	0x0500000f


	//   ....[65]....
        /*0328*/ 	.word	0x0500000f


	//   ....[66]....
        /*032c*/ 	.word	0x0500000f


	//   ....[67]....
        /*0330*/ 	.word	0x0500000f


	//   ....[68]....
        /*0334*/ 	.word	0x0500000f


	//   ....[69]....
        /*0338*/ 	.word	0x0500000f


	//   ....[70]....
        /*033c*/ 	.word	0x0500000f


	//   ....[71]....
        /*0340*/ 	.word	0x0500000f


	//   ....[72]....
        /*0344*/ 	.word	0x0500000f


	//   ....[73]....
        /*0348*/ 	.word	0x0500000f


	//   ....[74]....
        /*034c*/ 	.word	0x0500000f


	//   ....[75]....
        /*0350*/ 	.word	0x0500000f


	//   ....[76]....
        /*0354*/ 	.word	0x0500000f


	//   ....[77]....
        /*0358*/ 	.word	0x0500000f


	//   ....[78]....
        /*035c*/ 	.word	0x0500000f


	//   ....[79]....
        /*0360*/ 	.word	0x0500000f


	//   ....[80]....
        /*0364*/ 	.word	0x0500000f


	//   ....[81]....
        /*0368*/ 	.word	0x0500000f


	//----- nvinfo : EIATTR_COOP_GROUP_INSTR_OFFSETS
	.align		4
.L_1025:
        /*036c*/ 	.byte	0x04, 0x28
        /*036e*/ 	.short	(.L_1027 - .L_1026)


	//   ....[0]....
.L_1026:
        /*0370*/ 	.word	0x00000060


	//   ....[1]....
        /*0374*/ 	.word	0x00000170


	//   ....[2]....
        /*0378*/ 	.word	0x000001c0


	//   ....[3]....
        /*037c*/ 	.word	0x000003b0


	//   ....[4]....
        /*0380*/ 	.word	0x00000510


	//   ....[5]....
        /*0384*/ 	.word	0x00000630


	//   ....[6]....
        /*0388*/ 	.word	0x00000790


	//   ....[7]....
        /*038c*/ 	.word	0x00001920


	//   ....[8]....
        /*0390*/ 	.word	0x000031b0


	//   ....[9]....
        /*0394*/ 	.word	0x00003ec0


	//   ....[10]....
        /*0398*/ 	.word	0x00003f90


	//   ....[11]....
        /*039c*/ 	.word	0x000043d0


	//   ....[12]....
        /*03a0*/ 	.word	0x00004440


	//   ....[13]....
        /*03a4*/ 	.word	0x00004d90


	//   ....[14]....
        /*03a8*/ 	.word	0x00005700


	//   ....[15]....
        /*03ac*/ 	.word	0x00005760


	//   ....[16]....
        /*03b0*/ 	.word	0x00005c50


	//   ....[17]....
        /*03b4*/ 	.word	0x00005ce0


	//   ....[18]....
        /*03b8*/ 	.word	0x00006f20


	//   ....[19]....
        /*03bc*/ 	.word	0x00007630


	//   ....[20]....
        /*03c0*/ 	.word	0x000076b0


	//   ....[21]....
        /*03c4*/ 	.word	0x000079c0


	//   ....[22]....
        /*03c8*/ 	.word	0x00007b80


	//   ....[23]....
        /*03cc*/ 	.word	0x00008c00


	//   ....[24]....
        /*03d0*/ 	.word	0x00008c40


	//   ....[25]....
        /*03d4*/ 	.word	0x00008c80


	//   ....[26]....
        /*03d8*/ 	.word	0x00008cf0


	//   ....[27]....
        /*03dc*/ 	.word	0x00008d10


	//   ....[28]....
        /*03e0*/ 	.word	0x0000a680


	//   ....[29]....
        /*03e4*/ 	.word	0x0000c0a0


	//   ....[30]....
        /*03e8*/ 	.word	0x0000c220


	//   ....[31]....
        /*03ec*/ 	.word	0x0000c250


	//   ....[32]....
        /*03f0*/ 	.word	0x0000c290


	//   ....[33]....
        /*03f4*/ 	.word	0x0000c300


	//   ....[34]....
        /*03f8*/ 	.word	0x0000c360


	//   ....[35]....
        /*03fc*/ 	.word	0x0000c3a0


	//   ....[36]....
        /*0400*/ 	.word	0x0000c540


	//   ....[37]....
        /*0404*/ 	.word	0x0000c5a0


	//   ....[38]....
        /*0408*/ 	.word	0x0000c5e0


	//   ....[39]....
        /*040c*/ 	.word	0x0000c620


	//   ....[40]....
        /*0410*/ 	.word	0x0000c650


	//   ....[41]....
        /*0414*/ 	.word	0x0000c680


	//   ....[42]....
        /*0418*/ 	.word	0x0000c710


	//   ....[43]....
        /*041c*/ 	.word	0x0000c770


	//   ....[44]....
        /*0420*/ 	.word	0x0000c800


	//   ....[45]....
        /*0424*/ 	.word	0x00010180


	//   ....[46]....
        /*0428*/ 	.word	0x00010190


	//   ....[47]....
        /*042c*/ 	.word	0x000102a0


	//   ....[48]....
        /*0430*/ 	.word	0x00010300


	//   ....[49]....
        /*0434*/ 	.word	0x00010340


	//   ....[50]....
        /*0438*/ 	.word	0x00010380


	//   ....[51]....
        /*043c*/ 	.word	0x000103b0


	//   ....[52]....
        /*0440*/ 	.word	0x000103e0


	//   ....[53]....
        /*0444*/ 	.word	0x00010570


	//   ....[54]....
        /*0448*/ 	.word	0x000105d0


	//   ....[55]....
        /*044c*/ 	.word	0x00010610


	//   ....[56]....
        /*0450*/ 	.word	0x00010650


	//   ....[57]....
        /*0454*/ 	.word	0x00010680


	//   ....[58]....
        /*0458*/ 	.word	0x000106b0


	//   ....[59]....
        /*045c*/ 	.word	0x00010770


	//   ....[60]....
        /*0460*/ 	.word	0x00010790


	//   ....[61]....
        /*0464*/ 	.word	0x00010800


	//   ....[62]....
        /*0468*/ 	.word	0x00010e90


	//   ....[63]....
        /*046c*/ 	.word	0x000114f0


	//   ....[64]....
        /*0470*/ 	.word	0x00011910


	//   ....[65]....
        /*0474*/ 	.word	0x000119a0


	//   ....[66]....
        /*0478*/ 	.word	0x00011a40


	//   ....[67]....
        /*047c*/ 	.word	0x00011af0


	//   ....[68]....
        /*0480*/ 	.word	0x00011b70


	//   ....[69]....
        /*0484*/ 	.word	0x00011bf0


	//   ....[70]....
        /*0488*/ 	.word	0x00011c70


	//   ....[71]....
        /*048c*/ 	.word	0x00011cf0


	//   ....[72]....
        /*0490*/ 	.word	0x00011d80


	//   ....[73]....
        /*0494*/ 	.word	0x00011e30


	//   ....[74]....
        /*0498*/ 	.word	0x00011eb0


	//   ....[75]....
        /*049c*/ 	.word	0x00011f30


	//   ....[76]....
        /*04a0*/ 	.word	0x00011fb0


	//   ....[77]....
        /*04a4*/ 	.word	0x00012030


	//   ....[78]....
        /*04a8*/ 	.word	0x000120a0


	//   ....[79]....
        /*04ac*/ 	.word	0x00012140


	//   ....[80]....
        /*04b0*/ 	.word	0x000121d0


	//   ....[81]....
        /*04b4*/ 	.word	0x00012300


	//----- nvinfo : EIATTR_REG_RECONFIG
	.align		4
.L_1027:
        /*04b8*/ 	.byte	0x01, 0x54
	.zero		2


	//----- nvinfo : EIATTR_SYSCALL_OFFSETS
	.align		4
        /*04bc*/ 	.byte	0x04, 0x46
        /*04be*/ 	.short	(.L_1029 - .L_1028)


	//   ....[0]....
.L_1028:
        /*04c0*/ 	.word	0x00003380


	//   ....[1]....
        /*04c4*/ 	.word	0x0000d490


	//   ....[2]....
        /*04c8*/ 	.word	0x0000d5d0


	//   ....[3]....
        /*04cc*/ 	.word	0x0000d6d0


	//----- nvinfo : EIATTR_MBARRIER_INSTR_OFFSETS
	.align		4
.L_1029:
        /*04d0*/ 	.byte	0x04, 0x39
        /*04d2*/ 	.short	(.L_1031 - .L_1030)


	//   ....[0]....
.L_1030:
        /*04d4*/ 	.word	0x000002a0
        /*04d8*/ 	.word	0x000000ff
        /*04dc*/ 	.word	0x00028c00
        /*04e0*/ 	.short	0x0100
        /*04e2*/ 	.byte	0x08
	.zero		1


	//   ....[1]....
        /*04e4*/ 	.word	0x000002b0
        /*04e8*/ 	.word	0x000000ff
        /*04ec*/ 	.word	0x00028c20
        /*04f0*/ 	.short	0x0100
        /*04f2*/ 	.byte	0x08
	.zero		1


	//   ....[2]....
        /*04f4*/ 	.word	0x00000360
        /*04f8*/ 	.word	0x000000ff
        /*04fc*/ 	.word	0x00028c30
        /*0500*/ 	.short	0x0100
        /*0502*/ 	.byte	0x06
	.zero		1


	//   ....[3]....
        /*0504*/ 	.word	0x00000370
        /*0508*/ 	.word	0x000000ff
        /*050c*/ 	.word	0x00028c40
        /*0510*/ 	.short	0x0100
        /*0512*/ 	.byte	0x06
	.zero		1


	//   ....[4]....
        /*0514*/ 	.word	0x00000380
        /*0518*/ 	.word	0x000000ff
        /*051c*/ 	.word	0x00028c38
        /*0520*/ 	.short	0x0100
        /*0522*/ 	.byte	0x06
	.zero		1


	//   ....[5]....
        /*0524*/ 	.word	0x00000390
        /*0528*/ 	.word	0x000000ff
        /*052c*/ 	.word	0x00028c48
        /*0530*/ 	.short	0x0100
        /*0532*/ 	.byte	0x06
	.zero		1


	//   ....[6]....
        /*0534*/ 	.word	0x000004c0
        /*0538*/ 	.word	0x000000ff
        /*053c*/ 	.word	0x00028c50
        /*0540*/ 	.short	0x0100
        /*0542*/ 	.byte	0x08
	.zero		1


	//   ....[7]....
        /*0544*/ 	.word	0x000004d0
        /*0548*/ 	.word	0x000000ff
        /*054c*/ 	.word	0x00028c60
        /*0550*/ 	.short	0x0100
        /*0552*/ 	.byte	0x08
	.zero		1


	//   ....[8]....
        /*0554*/ 	.word	0x000004e0
        /*0558*/ 	.word	0x000000ff
        /*055c*/ 	.word	0x00028c58
        /*0560*/ 	.short	0x0100
        /*0562*/ 	.byte	0x08
	.zero		1


	//   ....[9]....
        /*0564*/ 	.word	0x000004f0
        /*0568*/ 	.word	0x000000ff
        /*056c*/ 	.word	0x00028c68
        /*0570*/ 	.short	0x0100
        /*0572*/ 	.byte	0x08
	.zero		1


	//   ....[10]....
        /*0574*/ 	.word	0x000005e0
        /*0578*/ 	.word	0x000000ff
        /*057c*/ 	.word	0x00028c70
        /*0580*/ 	.short	0x0100
        /*0582*/ 	.byte	0x06
	.zero		1


	//   ....[11]....
        /*0584*/ 	.word	0x000005f0
        /*0588*/ 	.word	0x000000ff
        /*058c*/ 	.word	0x00028c80
        /*0590*/ 	.short	0x0100
        /*0592*/ 	.byte	0x06
	.zero		1


	//   ....[12]....
        /*0594*/ 	.word	0x00000600
        /*0598*/ 	.word	0x000000ff
        /*059c*/ 	.word	0x00028c78
        /*05a0*/ 	.short	0x0100
        /*05a2*/ 	.byte	0x06
	.zero		1


	//   ....[13]....
        /*05a4*/ 	.word	0x00000610
        /*05a8*/ 	.word	0x000000ff
        /*05ac*/ 	.word	0x00028c88
        /*05b0*/ 	.short	0x0100
        /*05b2*/ 	.byte	0x06
	.zero		1


	//   ....[14]....
        /*05b4*/ 	.word	0x00000740
        /*05b8*/ 	.word	0x000000ff
        /*05bc*/ 	.word	0x00028c90
        /*05c0*/ 	.short	0x0100
        /*05c2*/ 	.byte	0x08
	.zero		1


	//   ....[15]....
        /*05c4*/ 	.word	0x00000750
        /*05c8*/ 	.word	0x000000ff
        /*05cc*/ 	.word	0x00028ca0
        /*05d0*/ 	.short	0x0100
        /*05d2*/ 	.byte	0x08
	.zero		1


	//   ....[16]....
        /*05d4*/ 	.word	0x00000760
        /*05d8*/ 	.word	0x000000ff
        /*05dc*/ 	.word	0x00028c98
        /*05e0*/ 	.short	0x0100
        /*05e2*/ 	.byte	0x08
	.zero		1


	//   ....[17]....
        /*05e4*/ 	.word	0x00000770
        /*05e8*/ 	.word	0x000000ff
        /*05ec*/ 	.word	0x00028ca8
        /*05f0*/ 	.short	0x0100
        /*05f2*/ 	.byte	0x08
	.zero		1


	//   ....[18]....
        /*05f4*/ 	.word	0x000008a0
        /*05f8*/ 	.word	0x000000ff
        /*05fc*/ 	.word	0x00028cb0
        /*0600*/ 	.short	0x0100
        /*0602*/ 	.byte	0x08
	.zero		1


	//   ....[19]....
        /*0604*/ 	.word	0x000008b0
        /*0608*/ 	.word	0x000000ff
        /*060c*/ 	.word	0x00028cc0
        /*0610*/ 	.short	0x0100
        /*0612*/ 	.byte	0x08
	.zero		1


	//   ....[20]....
        /*0614*/ 	.word	0x000008c0
        /*0618*/ 	.word	0x000000ff
        /*061c*/ 	.word	0x00028cb8
        /*0620*/ 	.short	0x0100
        /*0622*/ 	.byte	0x08
	.zero		1


	//   ....[21]....
        /*0624*/ 	.word	0x000008d0
        /*0628*/ 	.word	0x000000ff
        /*062c*/ 	.word	0x00028cc8
        /*0630*/ 	.short	0x0100
        /*0632*/ 	.byte	0x08
	.zero		1


	//   ....[22]....
        /*0634*/ 	.word	0x00001a30
        /*0638*/ 	.word	0x000000ff
        /*063c*/ 	.word	0x00028c50
        /*0640*/ 	.short	0x010a
        /*0642*/ 	.byte	0x15
	.zero		1


	//   ....[23]....
        /*0644*/ 	.word	0x00001d00
        /*0648*/ 	.word	0x00000004
        /*064c*/ 	.word	0x00000000
        /*0650*/ 	.short	0x0101
        /*0652*/ 	.byte	0x3f
	.zero		1


	//   ....[24]....
        /*0654*/ 	.word	0x00002660
        /*0658*/ 	.word	0x000000ff
        /*065c*/ 	.word	0x00028c50
        /*0660*/ 	.short	0x010a
        /*0662*/ 	.byte	0x15
	.zero		1


	//   ....[25]....
        /*0664*/ 	.word	0x000026a0
        /*0668*/ 	.word	0x000000ff
        /*066c*/ 	.word	0x00028c50
        /*0670*/ 	.short	0x010a
        /*0672*/ 	.byte	0x15
	.zero		1


	//   ....[26]....
        /*0674*/ 	.word	0x00002870
        /*0678*/ 	.word	0x00000005
        /*067c*/ 	.word	0x00000000
        /*0680*/ 	.short	0x0101
        /*0682*/ 	.byte	0x3f
	.zero		1


	//   ....[27]....
        /*0684*/ 	.word	0x00003400
        /*0688*/ 	.word	0x000000ff
        /*068c*/ 	.word	0x00028c00
        /*0690*/ 	.short	0x010a
        /*0692*/ 	.byte	0x28
	.zero		1


	//   ....[28]....
        /*0694*/ 	.word	0x00003480
        /*0698*/ 	.word	0x00000007
        /*069c*/ 	.word	0x00028c30
        /*06a0*/ 	.short	0x010a
        /*06a2*/ 	.byte	0x3f
	.zero		1


	//   ....[29]....
        /*06a4*/ 	.word	0x000034c0
        /*06a8*/ 	.word	0x00000007
        /*06ac*/ 	.word	0x00028c30
        /*06b0*/ 	.short	0x010a
        /*06b2*/ 	.byte	0x3f
	.zero		1


	//   ....[30]....
        /*06b4*/ 	.word	0x00004640
        /*06b8*/ 	.word	0x00000003
        /*06bc*/ 	.word	0x00000000
        /*06c0*/ 	.short	0x0101
        /*06c2*/ 	.byte	0x3f
	.zero		1


	//   ....[31]....
        /*06c4*/ 	.word	0x00004a90
        /*06c8*/ 	.word	0x00000007
        /*06cc*/ 	.word	0x00028c50
        /*06d0*/ 	.short	0x010a
        /*06d2*/ 	.byte	0x3f
	.zero		1


	//   ....[32]....
        /*06d4*/ 	.word	0x00004ad0
        /*06d8*/ 	.word	0x00000007
        /*06dc*/ 	.word	0x00028c50
        /*06e0*/ 	.short	0x010a
        /*06e2*/ 	.byte	0x3f
	.zero		1


	//   ....[33]....
        /*06e4*/ 	.word	0x00004db0
        /*06e8*/ 	.word	0x00000007
        /*06ec*/ 	.word	0x00000000
        /*06f0*/ 	.short	0x0101
        /*06f2*/ 	.byte	0x3f
	.zero		1


	//   ....[34]....
        /*06f4*/ 	.word	0x00004ec0
        /*06f8*/ 	.word	0x000000ff
        /*06fc*/ 	.word	0x00028c30
        /*0700*/ 	.short	0x010a
        /*0702*/ 	.byte	0x19
	.zero		1


	//   ....[35]....
        /*0704*/ 	.word	0x00004f00
        /*0708*/ 	.word	0x000000ff
        /*070c*/ 	.word	0x00028c30
        /*0710*/ 	.short	0x010a
        /*0712*/ 	.byte	0x19
	.zero		1


	//   ....[36]....
        /*0714*/ 	.word	0x00005f50
        /*0718*/ 	.word	0x00000098
        /*071c*/ 	.word	0x00000000
        /*0720*/ 	.short	0x0101
        /*0722*/ 	.byte	0x3f
	.zero		1


	//   ....[37]....
        /*0724*/ 	.word	0x00006c60
        /*0728*/ 	.word	0x000000ff
        /*072c*/ 	.word	0x00028c50
        /*0730*/ 	.short	0x010a
        /*0732*/ 	.byte	0x19
	.zero		1


	//   ....[38]....
        /*0734*/ 	.word	0x00006ca0
        /*0738*/ 	.word	0x000000ff
        /*073c*/ 	.word	0x00028c50
        /*0740*/ 	.short	0x010a
        /*0742*/ 	.byte	0x19
	.zero		1


	//   ....[39]....
        /*0744*/ 	.word	0x00006f40
        /*0748*/ 	.word	0x000000a8
        /*074c*/ 	.word	0x00000000
        /*0750*/ 	.short	0x0101
        /*0752*/ 	.byte	0x3f
	.zero		1


	//   ....[40]....
        /*0754*/ 	.word	0x00007070
        /*0758*/ 	.word	0x000000ff
        /*075c*/ 	.word	0x00028c30
        /*0760*/ 	.short	0x010a
        /*0762*/ 	.byte	0x18
	.zero		1


	//   ....[41]....
        /*0764*/ 	.word	0x000070b0
        /*0768*/ 	.word	0x000000ff
        /*076c*/ 	.word	0x00028c30
        /*0770*/ 	.short	0x010a
        /*0772*/ 	.byte	0x18
	.zero		1


	//   ....[42]....
        /*0774*/ 	.word	0x00007ea0
        /*0778*/ 	.word	0x00000098
        /*077c*/ 	.word	0x00000000
        /*0780*/ 	.short	0x0101
        /*0782*/ 	.byte	0x3f
	.zero		1


	//   ....[43]....
        /*0784*/ 	.word	0x00008950
        /*0788*/ 	.word	0x000000ff
        /*078c*/ 	.word	0x00028c50
        /*0790*/ 	.short	0x010a
        /*0792*/ 	.byte	0x18
	.zero		1


	//   ....[44]....
        /*0794*/ 	.word	0x00008990
        /*0798*/ 	.word	0x000000ff
        /*079c*/ 	.word	0x00028c50
        /*07a0*/ 	.short	0x010a
        /*07a2*/ 	.byte	0x18
	.zero		1


	//   ....[45]....
        /*07a4*/ 	.word	0x00008c20
        /*07a8*/ 	.word	0x000000a8
        /*07ac*/ 	.word	0x00000000
        /*07b0*/ 	.short	0x0101
        /*07b2*/ 	.byte	0x3f
	.zero		1


	//   ....[46]....
        /*07b4*/ 	.word	0x0000b0d0
        /*07b8*/ 	.word	0x000000ff
        /*07bc*/ 	.word	0x00000000
        /*07c0*/ 	.short	0x0101
        /*07c2*/ 	.byte	0x04
	.zero		1


	//   ....[47]....
        /*07c4*/ 	.word	0x0000dc00
        /*07c8*/ 	.word	0x00000008
        /*07cc*/ 	.word	0x00028c40
        /*07d0*/ 	.short	0x010a
        /*07d2*/ 	.byte	0x3f
	.zero		1


	//   ....[48]....
        /*07d4*/ 	.word	0x0000dff0
        /*07d8*/ 	.word	0x0000000a
        /*07dc*/ 	.word	0x00028c20
        /*07e0*/ 	.short	0x010a
        /*07e2*/ 	.byte	0x3f
	.zero		1


	//   ....[49]....
        /*07e4*/ 	.word	0x0000e0b0
        /*07e8*/ 	.word	0x0000000b
        /*07ec*/ 	.word	0x00028c60
        /*07f0*/ 	.short	0x010a
        /*07f2*/ 	.byte	0x3f
	.zero		1


	//   ....[50]....
        /*07f4*/ 	.word	0x0000e820
        /*07f8*/ 	.word	0x00000002
        /*07fc*/ 	.word	0x00028c40
        /*0800*/ 	.short	0x010a
        /*0802*/ 	.byte	0x3f
	.zero		1


	//   ....[51]....
        /*0804*/ 	.word	0x0000ea30
        /*0808*/ 	.word	0x00000002
        /*080c*/ 	.word	0x00028c60
        /*0810*/ 	.short	0x010a
        /*0812*/ 	.byte	0x3f
	.zero		1


	//   ....[52]....
        /*0814*/ 	.word	0x0000f0f0
        /*0818*/ 	.word	0x00000002
        /*081c*/ 	.word	0x00028c40
        /*0820*/ 	.short	0x010a
        /*0822*/ 	.byte	0x3f
	.zero		1


	//   ....[53]....
        /*0824*/ 	.word	0x0000f2f0
        /*0828*/ 	.word	0x00000002
        /*082c*/ 	.word	0x00028c60
        /*0830*/ 	.short	0x010a
        /*0832*/ 	.byte	0x3f
	.zero		1


	//   ....[54]....
        /*0834*/ 	.word	0x0000f930
        /*0838*/ 	.word	0x00000002
        /*083c*/ 	.word	0x00028c40
        /*0840*/ 	.short	0x010a
        /*0842*/ 	.byte	0x3f
	.zero		1


	//   ....[55]....
        /*0844*/ 	.word	0x0000fb40
        /*0848*/ 	.word	0x00000002
        /*084c*/ 	.word	0x00028c60
        /*0850*/ 	.short	0x010a
        /*0852*/ 	.byte	0x3f
	.zero		1


	//   ....[56]....
        /*0854*/ 	.word	0x00010e10
        /*0858*/ 	.word	0x00000000
        /*085c*/ 	.word	0x00028c20
        /*0860*/ 	.short	0x010a
        /*0862*/ 	.byte	0x3f
	.zero		1


	//   ....[57]....
        /*0864*/ 	.word	0x00010fd0
        /*0868*/ 	.word	0x00000006
        /*086c*/ 	.word	0x00000000
        /*0870*/ 	.short	0x010a
        /*0872*/ 	.byte	0x3f
	.zero		1


	//   ....[58]....
        /*0874*/ 	.word	0x00011040
        /*0878*/ 	.word	0x00000007
        /*087c*/ 	.word	0x00000000
        /*0880*/ 	.short	0x010a
        /*0882*/ 	.byte	0x3f
	.zero		1


	//   ....[59]....
        /*0884*/ 	.word	0x000110b0
        /*0888*/ 	.word	0x00000004
        /*088c*/ 	.word	0x00000000
        /*0890*/ 	.short	0x010a
        /*0892*/ 	.byte	0x3f
	.zero		1


	//   ....[60]....
        /*0894*/ 	.word	0x000110e0
        /*0898*/ 	.word	0x00000003
        /*089c*/ 	.word	0x00000000
        /*08a0*/ 	.short	0x010a
        /*08a2*/ 	.byte	0x3f
	.zero		1


	//   ....[61]....
        /*08a4*/ 	.word	0x00011150
        /*08a8*/ 	.word	0x00000005
        /*08ac*/ 	.word	0x00028c50
        /*08b0*/ 	.short	0x010a
        /*08b2*/ 	.byte	0x3f
	.zero		1


	//   ....[62]....
        /*08b4*/ 	.word	0x000111b0
        /*08b8*/ 	.word	0x00000006
        /*08bc*/ 	.word	0x00028c50
        /*08c0*/ 	.short	0x010a
        /*08c2*/ 	.byte	0x3f
	.zero		1


	//   ....[63]....
        /*08c4*/ 	.word	0x00011210
        /*08c8*/ 	.word	0x00000003
        /*08cc*/ 	.word	0x00028c00
        /*08d0*/ 	.short	0x010a
        /*08d2*/ 	.byte	0x3f
	.zero		1


	//   ....[64]....
        /*08d4*/ 	.word	0x00011260
        /*08d8*/ 	.word	0x00000007
        /*08dc*/ 	.word	0x00028c30
        /*08e0*/ 	.short	0x010a
        /*08e2*/ 	.byte	0x3f
	.zero		1


	//   ....[65]....
        /*08e4*/ 	.word	0x000112b0
        /*08e8*/ 	.word	0x00000007
        /*08ec*/ 	.word	0x00028c50
        /*08f0*/ 	.short	0x010a
        /*08f2*/ 	.byte	0x3f
	.zero		1


	//   ....[66]....
        /*08f4*/ 	.word	0x00011310
        /*08f8*/ 	.word	0x00000004
        /*08fc*/ 	.word	0x00028c30
        /*0900*/ 	.short	0x010a
        /*0902*/ 	.byte	0x3f
	.zero		1


	//   ....[67]....
        /*0904*/ 	.word	0x00011360
        /*0908*/ 	.word	0x000000a8
        /*090c*/ 	.word	0x00028c50
        /*0910*/ 	.short	0x010a
        /*0912*/ 	.byte	0x3f
	.zero		1


	//   ....[68]....
        /*0914*/ 	.word	0x000113c0
        /*0918*/ 	.word	0x00000004
        /*091c*/ 	.word	0x00028c30
        /*0920*/ 	.short	0x010a
        /*0922*/ 	.byte	0x3f
	.zero		1


	//   ....[69]....
        /*0924*/ 	.word	0x00011410
        /*0928*/ 	.word	0x000000a8
        /*092c*/ 	.word	0x00028c50
        /*0930*/ 	.short	0x010a
        /*0932*/ 	.byte	0x3f
	.zero		1


	//   ....[70]....
        /*0934*/ 	.word	0x000115b0
        /*0938*/ 	.word	0x00000008
        /*093c*/ 	.word	0x00028c40
        /*0940*/ 	.short	0x010a
        /*0942*/ 	.byte	0x3f
	.zero		1


	//   ....[71]....
        /*0944*/ 	.word	0x00011630
        /*0948*/ 	.word	0x00000008
        /*094c*/ 	.word	0x00028c20
        /*0950*/ 	.short	0x010a
        /*0952*/ 	.byte	0x3f
	.zero		1


	//   ....[72]....
        /*0954*/ 	.word	0x00011680
        /*0958*/ 	.word	0x0000000b
        /*095c*/ 	.word	0x00028c60
        /*0960*/ 	.short	0x010a
        /*0962*/ 	.byte	0x3f
	.zero		1


	//   ....[73]....
        /*0964*/ 	.word	0x000116d0
        /*0968*/ 	.word	0x00000002
        /*096c*/ 	.word	0x00028c40
        /*0970*/ 	.short	0x010a
        /*0972*/ 	.byte	0x3f
	.zero		1


	//   ....[74]....
        /*0974*/ 	.word	0x00011720
        /*0978*/ 	.word	0x00000002
        /*097c*/ 	.word	0x00028c60
        /*0980*/ 	.short	0x010a
        /*0982*/ 	.byte	0x3f
	.zero		1


	//   ....[75]....
        /*0984*/ 	.word	0x00011770
        /*0988*/ 	.word	0x00000002
        /*098c*/ 	.word	0x00028c40
        /*0990*/ 	.short	0x010a
        /*0992*/ 	.byte	0x3f
	.zero		1


	//   ....[76]....
        /*0994*/ 	.word	0x000117c0
        /*0998*/ 	.word	0x00000002
        /*099c*/ 	.word	0x00028c60
        /*09a0*/ 	.short	0x010a
        /*09a2*/ 	.byte	0x3f
	.zero		1


	//   ....[77]....
        /*09a4*/ 	.word	0x00011810
        /*09a8*/ 	.word	0x00000002
        /*09ac*/ 	.word	0x00028c40
        /*09b0*/ 	.short	0x010a
        /*09b2*/ 	.byte	0x3f
	.zero		1


	//   ....[78]....
        /*09b4*/ 	.word	0x00011860
        /*09b8*/ 	.word	0x00000002
        /*09bc*/ 	.word	0x00028c60
        /*09c0*/ 	.short	0x010a
        /*09c2*/ 	.byte	0x3f
	.zero		1


	//   ....[79]....
        /*09c4*/ 	.word	0x00012220
        /*09c8*/ 	.word	0x00000000
        /*09cc*/ 	.word	0x00028c20
        /*09d0*/ 	.short	0x010a
        /*09d2*/ 	.byte	0x3f
	.zero		1


	//   ....[80]....
        /*09d4*/ 	.word	0x000123c0
        /*09d8*/ 	.word	0x00000006
        /*09dc*/ 	.word	0x00000000
        /*09e0*/ 	.short	0x010a
        /*09e2*/ 	.byte	0x3f
	.zero		1


	//   ....[81]....
        /*09e4*/ 	.word	0x00012410
        /*09e8*/ 	.word	0x00000007
        /*09ec*/ 	.word	0x00000000
        /*09f0*/ 	.short	0x010a
        /*09f2*/ 	.byte	0x3f
	.zero		1


	//   ....[82]....
        /*09f4*/ 	.word	0x00012460
        /*09f8*/ 	.word	0x00000004
        /*09fc*/ 	.word	0x00000000
        /*0a00*/ 	.short	0x010a
        /*0a02*/ 	.byte	0x3f
	.zero		1


	//----- nvinfo : EIATTR_NUM_MBARRIERS
	.align		4
.L_1031:
        /*0a04*/ 	.byte	0x03, 0x38
        /*0a06*/ 	.short	0x0016


	//----- nvinfo : EIATTR_EXIT_INSTR_OFFSETS
	.align		4
        /*0a08*/ 	.byte	0x04, 0x1c
        /*0a0a*/ 	.short	(.L_1033 - .L_1032)


	//   ....[0]....
.L_1032:
        /*0a0c*/ 	.word	0x00000a80


	//   ....[1]....
        /*0a10*/ 	.word	0x0000c060


	//   ....[2]....
        /*0a14*/ 	.word	0x0000c0c0


	//   ....[3]....
        /*0a18*/ 	.word	0x00011130


	//----- nvinfo : EIATTR_MAX_THREADS
	.align		4
.L_1033:
        /*0a1c*/ 	.byte	0x04, 0x05
        /*0a1e*/ 	.short	(.L_1035 - .L_1034)
.L_1034:
        /*0a20*/ 	.word	0x00000180
        /*0a24*/ 	.word	0x00000001
        /*0a28*/ 	.word	0x00000001


	//----- nvinfo : EIATTR_CRS_STACK_SIZE
	.align		4
.L_1035:
        /*0a2c*/ 	.byte	0x04, 0x1e
        /*0a2e*/ 	.short	(.L_1037 - .L_1036)
.L_1036:
        /*0a30*/ 	.word	0x00000000


	//----- nvinfo : EIATTR_CBANK_PARAM_SIZE
	.align		4
.L_1037:
        /*0a34*/ 	.byte	0x03, 0x19
        /*0a36*/ 	.short	0x0a70


	//----- nvinfo : EIATTR_PARAM_CBANK
	.align		4
        /*0a38*/ 	.byte	0x04, 0x0a
        /*0a3a*/ 	.short	(.L_1039 - .L_1038)
	.align		4
.L_1038:
        /*0a3c*/ 	.word	index@(.nv.constant0._ZN7cutlass13device_kernelIN5flash11enable_sm90INS1_16FlashAttnFwdSm90INS1_25CollectiveMainloopFwdSm90ILi2EN4cute5tupleIJNS5_1CILi1EEES8_S8_EEENS6_IJNS7_ILi64EEESA_SA_EEELi512ENS_6half_tEfNS_4arch4Sm90ELb1ELb0ELb1ELb1ELb0ELb0ELb0ELb0ELb0ELb0ELb0ELb0EEENS1_21CollectiveEpilogueFwdINS6_IJSA_NS7_ILi512EEESA_EEES9_SC_SE_Li256ELb1ELb0ELb0ELb0EEENS1_36VarlenDynamicPersistentTileSchedulerILi64ELi64ELi256ELi32ELb0ELb0ELb1ELb1ELb1ELb1EEEEEEEEEvNT_6ParamsE)
        /*0a40*/ 	.short	0x0210
        /*0a42*/ 	.short	0x0a70


	//----- nvinfo : EIATTR_SW_WAR
	.align		4
.L_1039:
        /*0a44*/ 	.byte	0x04, 0x36
        /*0a46*/ 	.short	(.L_1041 - .L_1040)
.L_1040:
        /*0a48*/ 	.word	0x00000008
.L_1041:


//--------------------- .nv.info._ZN7cutlass13device_kernelIN5flash11enable_sm90INS1_16FlashAttnFwdSm90INS1_25CollectiveMainloopFwdSm90ILi2EN4cute5tupleIJNS5_1CILi1EEES8_S8_EEENS6_IJNS7_ILi64EEESA_SA_EEELi512ENS_6half_tEfNS_4arch4Sm90ELb1ELb0ELb1ELb1ELb0ELb1ELb0ELb0ELb0ELb0ELb0ELb0EEENS1_21CollectiveEpilogueFwdINS6_IJSA_NS7_ILi512EEESA_EEES9_SC_SE_Li256ELb1ELb0ELb0ELb0EEENS1_36VarlenDynamicPersistentTileSchedulerILi64ELi64ELi256ELi32ELb0ELb0ELb1ELb1ELb1ELb1EEEEEEEEEvNT_6ParamsE --------------------------
	.section	.nv.info._ZN7cutlass13device_kernelIN5flash11enable_sm90INS1_16FlashAttnFwdSm90INS1_25CollectiveMainloopFwdSm90ILi2EN4cute5tupleIJNS5_1CILi1EEES8_S8_EEENS6_IJNS7_ILi64EEESA_SA_EEELi512ENS_6half_tEfNS_4arch4Sm90ELb1ELb0ELb1ELb1ELb0ELb1ELb0ELb0ELb0ELb0ELb0ELb0EEENS1_21CollectiveEpilogueFwdINS6_IJSA_NS7_ILi512EEESA_EEES9_SC_SE_Li256ELb1ELb0ELb0ELb0EEENS1_36VarlenDynamicPersistentTileSchedulerILi64ELi64ELi256ELi32ELb0ELb0ELb1ELb1ELb1ELb1EEEEEEEEEvNT_6ParamsE,"",@"SHT_CUDA_INFO"
	.sectionflags	@""
	.align	4


	//----- nvinfo : EIATTR_CUDA_API_VERSION
	.align		4
        /*0000*/ 	.byte	0x04, 0x37
        /*0002*/ 	.short	(.L_1043 - .L_1042)
.L_1042:
        /*0004*/ 	.word	0x00000082


	//----- nvinfo : EIATTR_KPARAM_INFO
	.align		4
.L_1043:
        /*0008*/ 	.byte	0x04, 0x17
        /*000a*/ 	.short	(.L_1045 - .L_1044)
.L_1044:
        /*000c*/ 	.word	0x00000000
        /*0010*/ 	.short	0x0000
        /*0012*/ 	.short	0x0070
        /*0014*/ 	.byte	0x00, 0xf0, 0x01, 0x28


	//----- nvinfo : EIATTR_SPARSE_MMA_MASK
	.align		4
.L_1045:
        /*0018*/ 	.byte	0x03, 0x50
        /*001a*/ 	.short	0x0000


	//----- nvinfo : EIATTR_MAXREG_COUNT
	.align		4
        /*001c*/ 	.byte	0x03, 0x1b
        /*001e*/ 	.short	0x00a8


	//----- nvinfo : EIATTR_NUM_BARRIERS
	.align		4
        /*0020*/ 	.byte	0x02, 0x4c
        /*0022*/ 	.byte	0x10
	.zero		1


	//----- nvinfo : EIATTR_EXTERNS
	.align		4
        /*0024*/ 	.byte	0x04, 0x0f
        /*0026*/ 	.short	(.L_1047 - .L_1046)


	//   ....[0]....
	.align		4
.L_1046:
        /*0028*/ 	.word	index@(__assertfail)


	//----- nvinfo : EIATTR_ANNOTATIONS
	.align		4
.L_1047:
        /*002c*/ 	.byte	0x04, 0x55
        /*002e*/ 	.short	(.L_1049 - .L_1048)


	//   ....[0]....
.L_1048:
        /* <DEDUP_REMOVED lines=41> */


	//----- nvinfo : EIATTR_MERCURY_ISA_VERSION
	.align		4
.L_1049:
        /*02a8*/ 	.byte	0x03, 0x5f
        /*02aa*/ 	.short	0x0101


	//----- nvinfo : EIATTR_UNUSED_LOAD_BYTE_OFFSET
	.align		4
        /*02ac*/ 	.byte	0x04, 0x44
        /*02ae*/ 	.short	(.L_1051 - .L_1050)


	//   ....[0]....
.L_1050:
        /*02b0*/ 	.word	0x00000ae0
        /*02b4*/ 	.word	0x0000fff0


	//   ....[1]....
        /*02b8*/ 	.word	0x0000f7c0
        /*02bc*/ 	.word	0x0000fff0


	//----- nvinfo : EIATTR_INT_WARP_WIDE_INSTR_OFFSETS
	.align		4
.L_1051:
        /*02c0*/ 	.byte	0x04, 0x31
        /*02c2*/ 	.short	(.L_1053 - .L_1052)


	//   ....[0]....
.L_1052:
        /*02c4*/ 	.word	0x000001c0


	//   ....[1]....
        /*02c8*/ 	.word	0x00000200


	//   ....[2]....
        /*02cc*/ 	.word	0x000002d0


	//   ....[3]....
        /*02d0*/ 	.word	0x00014260


	//   ....[4]....
        /*02d4*/ 	.word	0x000142f0


	//   ....[5]....
        /*02d8*/ 	.word	0x00014770


	//   ....[6]....
        /*02dc*/ 	.word	0x000147a0


	//   ....[7]....
        /*02e0*/ 	.word	0x00017030


	//   ....[8]....
        /*02e4*/ 	.word	0x000170c0


	//----- nvinfo : EIATTR_COOP_GROUP_MASK_REGIDS
	.align		4
.L_1053:
        /*02e8*/ 	.byte	0x04, 0x29
        /*02ea*/ 	.short	(.L_1055 - .L_1054)


	//   ....[0]....
.L_1054:
        /*02ec*/ 	.word	0xffffffff


	//   ....[1]....
        /*02f0*/ 	.word	0xffffffff


	//   ....[2]....
        /*02f4*/ 	.word	0xffffffff


	//   ....[3]....
        /*02f8*/ 	.word	0xffffffff


	//   ....[4]....
        /*02fc*/ 	.word	0xffffffff


	//   ....[5]....
        /*0300*/ 	.word	0xffffffff


	//   ....[6]....
        /*0304*/ 	.word	0xffffffff


	//   ....[7]....
        /*0308*/ 	.word	0xffffffff


	//   ....[8]....
        /*030c*/ 	.word	0xffffffff


	//   ....[9]....
        /*0310*/ 	.word	0xffffffff


	//   ....[10]....
        /*0314*/ 	.word	0xffffffff


	//   ....[11]....
        /*0318*/ 	.word	0xffffffff


	//   ....[12]....
        /*031c*/ 	.word	0xffffffff


	//   ....[13]....
        /*0320*/ 	.word	0xffffffff


	//   ....[14]....
        /*0324*/ 	.word	0xffffffff


	//   ....[15]....
        /*0328*/ 	.word	0xffffffff


	//   ....[16]....
        /*032c*/ 	.word	0xffffffff


	//   ....[17]....
        /*0330*/ 	.word	0xffffffff


	//   ....[18]....
        /*0334*/ 	.word	0xffffffff


	//   ....[19]....
        /*0338*/ 	.word	0xffffffff


	//   ....[20]....
        /*033c*/ 	.word	0xffffffff


	//   ....[21]....
        /*0340*/ 	.word	0xffffffff


	//   ....[22]....
        /*0344*/ 	.word	0xffffffff


	//   ....[23]....
        /*0348*/ 	.word	0xffffffff


	//   ....[24]....
        /*034c*/ 	.word	0xffffffff


	//   ....[25]....
        /*0350*/ 	.word	0xffffffff


	//   ....[26]....
        /*0354*/ 	.word	0xffffffff


	//   ....[27]....
        /*0358*/ 	.word	0xffffffff


	//   ....[28]....
        /*035c*/ 	.word	0xffffffff


	//   ....[29]....
        /*0360*/ 	.word	0xffffffff


	//   ....[30]....
        /*0364*/ 	.word	0xffffffff


	//   ....[31]....
        /*0368*/ 	.word	0xffffffff


	//   ....[32]....
        /*036c*/ 	.word	0xffffffff


	//   ....[33]....
        /*0370*/ 	.word	0xffffffff


	//   ....[34]....
        /*0374*/ 	.word	0xffffffff


	//   ....[35]....
        /*0378*/ 	.word	0xffffffff


	//   ....[36]....
        /*037c*/ 	.word	0xffffffff


	//   ....[37]....
        /*0380*/ 	.word	0xffffffff


	//   ....[38]....
        /*0384*/ 	.word	0xffffffff


	//   ....[39]....
        /*0388*/ 	.word	0xffffffff


	//   ....[40]....
        /*038c*/ 	.word	0xffffffff


	//   ....[41]....
        /*0390*/ 	.word	0xffffffff


	//   ....[42]....
        /*0394*/ 	.word	0xffffffff


	//   ....[43]....
        /*0398*/ 	.word	0xffffffff


	//   ....[44]....
        /*039c*/ 	.word	0xffffffff


	//   ....[45]....
        /*03a0*/ 	.word	0xffffffff


	//   ....[46]....
        /*03a4*/ 	.word	0xffffffff


	//   ....[47]....
        /*03a8*/ 	.word	0xffffffff


	//   ....[48]....
        /*03ac*/ 	.word	0xffffffff


	//   ....[49]....
        /*03b0*/ 	.word	0xffffffff


	//   ....[50]....
        /*03b4*/ 	.word	0xffffffff


	//   ....[51]....
        /*03b8*/ 	.word	0xffffffff


	//   ....[52]....
        /*03bc*/ 	.word	0xffffffff


	//   ....[53]....
        /*03c0*/ 	.word	0xffffffff


	//   ....[54]....
        /*03c4*/ 	.word	0xffffffff


	//   ....[55]....
        /*03c8*/ 	.word	0xffffffff


	//   ....[56]....
        /*03cc*/ 	.word	0xffffffff


	//   ....[57]....
        /*03d0*/ 	.word	0xffffffff


	//   ....[58]....
        /*03d4*/ 	.word	0xffffffff


	//   ....[59]....
        /*03d8*/ 	.word	0xffffffff


	//   ....[60]....
        /*03dc*/ 	.word	0xffffffff


	//   ....[61]....
        /*03e0*/ 	.word	0xffffffff


	//   ....[62]....
        /*03e4*/ 	.word	0xffffffff


	//   ....[63]....
        /*03e8*/ 	.word	0x0500000f


	//   ....[64]....
        /*03ec*/ 	.word	0x0500000f


	//   ....[65]....
        /*03f0*/ 	.word	0x0500000f


	//   ....[66]....
        /*03f4*/ 	.word	0x0500000f


	//   ....[67]....
        /*03f8*/ 	.word	0x0500000f


	//   ....[68]....
        /*03fc*/ 	.word	0x0500000f


	//   ....[69]....
        /*0400*/ 	.word	0x0500000f


	//   ....[70]....
        /*0404*/ 	.word	0x0500000f


	//   ....[71]....
        /*0408*/ 	.word	0x0500000f


	//   ....[72]....
        /*040c*/ 	.word	0x0500000f


	//   ....[73]....
        /*0410*/ 	.word	0x0500000f


	//   ....[74]....
        /*0414*/ 	.word	0x0500000f


	//   ....[75]....
        /*0418*/ 	.word	0x0500000f


	//   ....[76]....
        /*041c*/ 	.word	0x0500000f


	//   ....[77]....
        /*0420*/ 	.word	0x0500000f


	//   ....[78]....
        /*0424*/ 	.word	0x0500000f


	//   ....[79]....
        /*0428*/ 	.word	0x0500000f


	//   ....[80]....
        /*042c*/ 	.word	0x0500000f


	//   ....[81]....
        /*0430*/ 	.word	0x0500000f


	//   ....[82]....
        /*0434*/ 	.word	0x0500000f


	//   ....[83]....
        /*0438*/ 	.word	0x0500000f


	//   ....[84]....
        /*043c*/ 	.word	0x0500000f


	//   ....[85]....
        /*0440*/ 	.word	0x0500000f


	//   ....[86]....
        /*0444*/ 	.word	0x0500000f


	//   ....[87]....
        /*0448*/ 	.word	0x0500000f


	//   ....[88]....
        /*044c*/ 	.word	0x0500000f


	//   ....[89]....
        /*0450*/ 	.word	0x0500000f


	//   ....[90]....
        /*0454*/ 	.word	0x0500000f


	//   ....[91]....
        /*0458*/ 	.word	0x0500000f


	//   ....[92]....
        /*045c*/ 	.word	0x0500000f


	//   ....[93]....
        /*0460*/ 	.word	0x0500000f


	//   ....[94]....
        /*0464*/ 	.word	0x0500000f


	//   ....[95]....
        /*0468*/ 	.word	0x0500000f


	//   ....[96]....
        /*046c*/ 	.word	0x0500000f


	//   ....[97]....
        /*0470*/ 	.word	0x0500000f


	//   ....[98]....
        /*0474*/ 	.word	0x0500000f


	//----- nvinfo : EIATTR_COOP_GROUP_INSTR_OFFSETS
	.align		4
.L_1055:
        /*0478*/ 	.byte	0x04, 0x28
        /*047a*/ 	.short	(.L_1057 - .L_1056)


	//   ....[0]....
.L_1056:
        /*047c*/ 	.word	0x00000060


	//   ....[1]....
        /*0480*/ 	.word	0x000001d0


	//   ....[2]....
        /*0484*/ 	.word	0x00000210


	//   ....[3]....
        /*0488*/ 	.word	0x00000400


	//   ....[4]....
        /*048c*/ 	.word	0x00000560


	//   ....[5]....
        /*0490*/ 	.word	0x00000680


	//   ....[6]....
        /*0494*/ 	.word	0x000007e0


	//   ....[7]....
        /*0498*/ 	.word	0x00004630


	//   ....[8]....
        /*049c*/ 	.word	0x00006070


	//   ....[9]....
        /*04a0*/ 	.word	0x00009bd0


	//   ....[10]....
        /*04a4*/ 	.word	0x00009cd0


	//   ....[11]....
        /*04a8*/ 	.word	0x0000a0e0


	//   ....[12]....
        /*04ac*/ 	.word	0x0000a150


	//   ....[13]....
        /*04b0*/ 	.word	0x0000ab60


	//   ....[14]....
        /*04b4*/ 	.word	0x0000b5e0


	//   ....[15]....
        /*04b8*/ 	.word	0x0000b6d0


	//   ....[16]....
        /*04bc*/ 	.word	0x0000bb50


	//   ....[17]....
        /*04c0*/ 	.word	0x0000bbc0


	//   ....[18]....
        /*04c4*/ 	.word	0x0000ce30


	//   ....[19]....
        /*04c8*/ 	.word	0x0000d670


	//   ....[20]....
        /*04cc*/ 	.word	0x0000d6e0


	//   ....[21]....
        /*04d0*/ 	.word	0x0000d9e0


	//   ....[22]....
        /*04d4*/ 	.word	0x0000dba0


	//   ....[23]....
        /*04d8*/ 	.word	0x0000ec80


	//   ....[24]....
        /*04dc*/ 	.word	0x0000ecd0


	//   ....[25]....
        /*04e0*/ 	.word	0x0000ed10


	//   ....[26]....
        /*04e4*/ 	.word	0x0000ed70


	//   ....[27]....
        /*04e8*/ 	.word	0x0000ed80


	//   ....[28]....
        /*04ec*/ 	.word	0x00010760


	//   ....[29]....
        /*04f0*/ 	.word	0x00011ee0


	//   ....[30]....
        /*04f4*/ 	.word	0x00012060


	//   ....[31]....
        /*04f8*/ 	.word	0x00012090


	//   ....[32]....
        /*04fc*/ 	.word	0x000120d0


	//   ....[33]....
        /*0500*/ 	.word	0x00012140


	//   ....[34]....
        /*0504*/ 	.word	0x000121a0


	//   ....[35]....
        /*0508*/ 	.word	0x000121e0


	//   ....[36]....
        /*050c*/ 	.word	0x00012380


	//   ....[37]....
        /*0510*/ 	.word	0x000123e0


	//   ....[38]....
        /*0514*/ 	.word	0x00012420


	//   ....[39]....
        /*0518*/ 	.word	0x00012460


	//   ....[40]....
        /*051c*/ 	.word	0x00012490


	//   ....[41]....
        /*0520*/ 	.word	0x000124c0


	//   ....[42]....
        /*0524*/ 	.word	0x00012550


	//   ....[43]....
        /*0528*/ 	.word	0x000125b0


	//   ....[44]....
        /*052c*/ 	.word	0x00012640


	//   ....[45]....
        /*0530*/ 	.word	0x00017150


	//   ....[46]....
        /*0534*/ 	.word	0x00017160


	//   ....[47]....
        /*0538*/ 	.word	0x00017270


	//   ....[48]....
        /*053c*/ 	.word	0x000172d0


	//   ....[49]....
        /*0540*/ 	.word	0x00017310


	//   ....[50]....
        /*0544*/ 	.word	0x00017350


	//   ....[51]....
        /*0548*/ 	.word	0x00017380


	//   ....[52]....
        /*054c*/ 	.word	0x000173b0


	//   ....[53]....
        /*0550*/ 	.word	0x00017540


	//   ....[54]....
        /*0554*/ 	.word	0x000175a0


	//   ....[55]....
        /*0558*/ 	.word	0x000175e0


	//   ....[56]....
        /*055c*/ 	.word	0x00017620


	//   ....[57]....
        /*0560*/ 	.word	0x00017650


	//   ....[58]....
        /*0564*/ 	.word	0x00017680


	//   ....[59]....
        /*0568*/ 	.word	0x00017740


	//   ....[60]....
        /*056c*/ 	.word	0x00017760


	//   ....[61]....
        /*0570*/ 	.word	0x000177d0


	//   ....[62]....
        /*0574*/ 	.word	0x00017e60


	//   ....[63]....
        /*0578*/ 	.word	0x00018340


	//   ....[64]....
        /*057c*/ 	.word	0x000183e0


	//   ....[65]....
        /*0580*/ 	.word	0x00018480


	//   ....[66]....
        /*0584*/ 	.word	0x00018520


	//   ....[67]....
        /*0588*/ 	.word	0x000185c0


	//   ....[68]....
        /*058c*/ 	.word	0x00018660


	//   ....[69]....
        /*0590*/ 	.word	0x00018700


	//   ....[70]....
        /*0594*/ 	.word	0x000187a0


	//   ....[71]....
        /*0598*/ 	.word	0x00018890


	//   ....[72]....
        /*059c*/ 	.word	0x00018930


	//   ....[73]....
        /*05a0*/ 	.word	0x000189d0


	//   ....[74]....
        /*05a4*/ 	.word	0x00018a70


	//   ....[75]....
        /*05a8*/ 	.word	0x00018b10


	//   ....[76]....
        /*05ac*/ 	.word	0x00018bb0


	//   ....[77]....
        /*05b0*/ 	.word	0x00018c50


	//   ....[78]....
        /*05b4*/ 	.word	0x00018cf0


	//   ....[79]....
        /*05b8*/ 	.word	0x00018ff0


	//   ....[80]....
        /*05bc*/ 	.word	0x000192d0


	//   ....[81]....
        /*05c0*/ 	.word	0x000196f0


	//   ....[82]....
        /*05c4*/ 	.word	0x00019780


	//   ....[83]....
        /*05c8*/ 	.word	0x00019820


	//   ....[84]....
        /*05cc*/ 	.word	0x000198d0


	//   ....[85]....
        /*05d0*/ 	.word	0x00019950


	//   ....[86]....
        /*05d4*/ 	.word	0x000199d0


	//   ....[87]....
        /*05d8*/ 	.word	0x00019a50


	//   ....[88]....
        /*05dc*/ 	.word	0x00019ad0


	//   ....[89]....
        /*05e0*/ 	.word	0x00019b60


	//   ....[90]....
        /*05e4*/ 	.word	0x00019c10


	//   ....[91]....
        /*05e8*/ 	.word	0x00019c90


	//   ....[92]....
        /*05ec*/ 	.word	0x00019d10


	//   ....[93]....
        /*05f0*/ 	.word	0x00019d90


	//   ....[94]....
        /*05f4*/ 	.word	0x00019e10


	//   ....[95]....
        /*05f8*/ 	.word	0x00019e80


	//   ....[96]....
        /*05fc*/ 	.word	0x00019f20


	//   ....[97]....
        /*0600*/ 	.word	0x00019fb0


	//   ....[98]....
        /*0604*/ 	.word	0x0001a0e0


	//----- nvinfo : EIATTR_REG_RECONFIG
	.align		4
.L_1057:
        /*0608*/ 	.byte	0x01, 0x54
	.zero		2


	//----- nvinfo : EIATTR_SYSCALL_OFFSETS
	.align		4
        /*060c*/ 	.byte	0x04, 0x46
        /*060e*/ 	.short	(.L_1059 - .L_1058)


	//   ....[0]....
.L_1058:
        /*0610*/ 	.word	0x000018b0


	//   ....[1]....
        /*0614*/ 	.word	0x00001a00


	//   ....[2]....
        /*0618*/ 	.word	0x00006220


	//   ....[3]....
        /*061c*/ 	.word	0x000066c0


	//   ....[4]....
        /*0620*/ 	.word	0x00014480


	//   ....[5]....
        /*0624*/ 	.word	0x000145c0


	//   ....[6]....
        /*0628*/ 	.word	0x000146c0


	//----- nvinfo : EIATTR_MBARRIER_INSTR_OFFSETS
	.align		4
.L_1059:
        /*062c*/ 	.byte	0x04, 0x39
        /*062e*/ 	.short	(.L_1061 - .L_1060)


	//   ....[0]....
.L_1060:
        /*0630*/ 	.word	0x000002f0
        /*0634*/ 	.word	0x000000ff
        /*0638*/ 	.word	0x00028c00
        /*063c*/ 	.short	0x0100
        /*063e*/ 	.byte	0x08
	.zero		1


	//   ....[1]....
        /*0640*/ 	.word	0x00000300
        /*0644*/ 	.word	0x000000ff
        /*0648*/ 	.word	0x00028c20
        /*064c*/ 	.short	0x0100
        /*064e*/ 	.byte	0x08
	.zero		1


	//   ....[2]....
        /*0650*/ 	.word	0x000003b0
        /*0654*/ 	.word	0x000000ff
        /*0658*/ 	.word	0x00028c30
        /*065c*/ 	.short	0x0100
        /*065e*/ 	.byte	0x06
	.zero		1


	//   ....[3]....
        /*0660*/ 	.word	0x000003c0
        /*0664*/ 	.word	0x000000ff
        /*0668*/ 	.word	0x00028c40
        /*066c*/ 	.short	0x0100
        /*066e*/ 	.byte	0x06
	.zero		1


	//   ....[4]....
        /*0670*/ 	.word	0x000003d0
        /*0674*/ 	.word	0x000000ff
        /*0678*/ 	.word	0x00028c38
        /*067c*/ 	.short	0x0100
        /*067e*/ 	.byte	0x06
	.zero		1


	//   ....[5]....
        /*0680*/ 	.word	0x000003e0
        /*0684*/ 	.word	0x000000ff
        /*0688*/ 	.word	0x00028c48
        /*068c*/ 	.short	0x0100
        /*068e*/ 	.byte	0x06
	.zero		1


	//   ....[6]....
        /*0690*/ 	.word	0x00000510
        /*0694*/ 	.word	0x000000ff
        /*0698*/ 	.word	0x00028c50
        /*069c*/ 	.short	0x0100
        /*069e*/ 	.byte	0x08
	.zero		1


	//   ....[7]....
        /*06a0*/ 	.word	0x00000520
        /*06a4*/ 	.word	0x000000ff
        /*06a8*/ 	.word	0x00028c60
        /*06ac*/ 	.short	0x0100
        /*06ae*/ 	.byte	0x08
	.zero		1


	//   ....[8]....
        /*06b0*/ 	.word	0x00000530
        /*06b4*/ 	.word	0x000000ff
        /*06b8*/ 	.word	0x00028c58
        /*06bc*/ 	.short	0x0100
        /*06be*/ 	.byte	0x08
	.zero		1


	//   ....[9]....
        /*06c0*/ 	.word	0x00000540
        /*06c4*/ 	.word	0x000000ff
        /*06c8*/ 	.word	0x00028c68
        /*06cc*/ 	.short	0x0100
        /*06ce*/ 	.byte	0x08
	.zero		1


	//   ....[10]....
        /*06d0*/ 	.word	0x00000630
        /*06d4*/ 	.word	0x000000ff
        /*06d8*/ 	.word	0x00028c70
        /*06dc*/ 	.short	0x0100
        /*06de*/ 	.byte	0x06
	.zero		1


	//   ....[11]....
        /*06e0*/ 	.word	0x00000640
        /*06e4*/ 	.word	0x000000ff
        /*06e8*/ 	.word	0x00028c80
        /*06ec*/ 	.short	0x0100
        /*06ee*/ 	.byte	0x06
	.zero		1


	//   ....[12]....
        /*06f0*/ 	.word	0x00000650
        /*06f4*/ 	.word	0x000000ff
        /*06f8*/ 	.word	0x00028c78
        /*06fc*/ 	.short	0x0100
        /*06fe*/ 	.byte	0x06
	.zero		1


	//   ....[13]....
        /*0700*/ 	.word	0x00000660
        /*0704*/ 	.word	0x000000ff
        /*0708*/ 	.word	0x00028c88
        /*070c*/ 	.short	0x0100
        /*070e*/ 	.byte	0x06
	.zero		1


	//   ....[14]....
        /*0710*/ 	.word	0x00000790
        /*0714*/ 	.word	0x000000ff
        /*0718*/ 	.word	0x00028c90
        /*071c*/ 	.short	0x0100
        /*071e*/ 	.byte	0x08
	.zero		1


	//   ....[15]....
        /*0720*/ 	.word	0x000007a0
        /*0724*/ 	.word	0x000000ff
        /*0728*/ 	.word	0x00028ca0
        /*072c*/ 	.short	0x0100
        /*072e*/ 	.byte	0x08
	.zero		1


	//   ....[16]....
        /*0730*/ 	.word	0x000007b0
        /*0734*/ 	.word	0x000000ff
        /*0738*/ 	.word	0x00028c98
        /*073c*/ 	.short	0x0100
        /*073e*/ 	.byte	0x08
	.zero		1


	//   ....[17]....
        /*0740*/ 	.word	0x000007c0
        /*0744*/ 	.word	0x000000ff
        /*0748*/ 	.word	0x00028ca8
        /*074c*/ 	.short	0x0100
        /*074e*/ 	.byte	0x08
	.zero		1


	//   ....[18]....
        /*0750*/ 	.word	0x000008f0
        /*0754*/ 	.word	0x000000ff
        /*0758*/ 	.word	0x00028cb0
        /*075c*/ 	.short	0x0100
        /*075e*/ 	.byte	0x08
	.zero		1


	//   ....[19]....
        /*0760*/ 	.word	0x00000900
        /*0764*/ 	.word	0x000000ff
        /*0768*/ 	.word	0x00028cc0
        /*076c*/ 	.short	0x0100
        /*076e*/ 	.byte	0x08
	.zero		1


	//   ....[20]....
        /*0770*/ 	.word	0x00000910
        /*0774*/ 	.word	0x000000ff
        /*0778*/ 	.word	0x00028cb8
        /*077c*/ 	.short	0x0100
        /*077e*/ 	.byte	0x08
	.zero		1


	//   ....[21]....
        /*0780*/ 	.word	0x00000920
        /*0784*/ 	.word	0x000000ff
        /*0788*/ 	.word	0x00028cc8
        /*078c*/ 	.short	0x0100
        /*078e*/ 	.byte	0x08
	.zero		1


	//   ....[22]....
        /*0790*/ 	.word	0x00002630
        /*0794*/ 	.word	0x00000046
        /*0798*/ 	.word	0x00028c90
        /*079c*/ 	.short	0x010a
        /*079e*/ 	.byte	0x3f
	.zero		1


	//   ....[23]....
        /*07a0*/ 	.word	0x00002fe0
        /*07a4*/ 	.word	0x00000046
        /*07a8*/ 	.word	0x00028c90
        /*07ac*/ 	.short	0x010a
        /*07ae*/ 	.byte	0x3f
	.zero		1


	//   ....[24]....
        /*07b0*/ 	.word	0x00003850
        /*07b4*/ 	.word	0x00000046
        /*07b8*/ 	.word	0x00028c90
        /*07bc*/ 	.short	0x010a
        /*07be*/ 	.byte	0x3f
	.zero		1


	//   ....[25]....
        /*07c0*/ 	.word	0x00003a50
        /*07c4*/ 	.word	0x00000004
        /*07c8*/ 	.word	0x00000000
        /*07cc*/ 	.short	0x0101
        /*07ce*/ 	.byte	0x3f
	.zero		1


	//   ....[26]....
        /*07d0*/ 	.word	0x00003a90
        /*07d4*/ 	.word	0x00000046
        /*07d8*/ 	.word	0x00028cb0
        /*07dc*/ 	.short	0x010a
        /*07de*/ 	.byte	0x3f
	.zero		1


	//   ....[27]....
        /*07e0*/ 	.word	0x000040e0
        /*07e4*/ 	.word	0x00000046
        /*07e8*/ 	.word	0x00000000
        /*07ec*/ 	.short	0x0101
        /*07ee*/ 	.byte	0x3f
	.zero		1


	//   ....[28]....
        /*07f0*/ 	.word	0x00004740
        /*07f4*/ 	.word	0x0000000e
        /*07f8*/ 	.word	0x00028c50
        /*07fc*/ 	.short	0x010a
        /*07fe*/ 	.byte	0x3f
	.zero		1


	//   ....[29]....
        /*0800*/ 	.word	0x00004af0
        /*0804*/ 	.word	0x00000000
        /*0808*/ 	.word	0x00000000
        /*080c*/ 	.short	0x0101
        /*080e*/ 	.byte	0x3f
	.zero		1


	//   ....[30]....
        /*0810*/ 	.word	0x00005420
        /*0814*/ 	.word	0x00000000
        /*0818*/ 	.word	0x00028c50
        /*081c*/ 	.short	0x010a
        /*081e*/ 	.byte	0x3f
	.zero		1


	//   ....[31]....
        /*0820*/ 	.word	0x00005470
        /*0824*/ 	.word	0x00000000
        /*0828*/ 	.word	0x00028c50
        /*082c*/ 	.short	0x010a
        /*082e*/ 	.byte	0x3f
	.zero		1


	//   ....[32]....
        /*0830*/ 	.word	0x00005740
        /*0834*/ 	.word	0x00000000
        /*0838*/ 	.word	0x00000000
        /*083c*/ 	.short	0x0101
        /*083e*/ 	.byte	0x3f
	.zero		1


	//   ....[33]....
        /*0840*/ 	.word	0x000062b0
        /*0844*/ 	.word	0x00000002
        /*0848*/ 	.word	0x00028c00
        /*084c*/ 	.short	0x010a
        /*084e*/ 	.byte	0x3f
	.zero		1


	//   ....[34]....
        /*0850*/ 	.word	0x00006300
        /*0854*/ 	.word	0x00000002
        /*0858*/ 	.word	0x00028c00
        /*085c*/ 	.short	0x010a
        /*085e*/ 	.byte	0x3f
	.zero		1


	//   ....[35]....
        /*0860*/ 	.word	0x00006f30
        /*0864*/ 	.word	0x00000002
        /*0868*/ 	.word	0x00028c00
        /*086c*/ 	.short	0x010a
        /*086e*/ 	.byte	0x3f
	.zero		1


	//   ....[36]....
        /*0870*/ 	.word	0x00008260
        /*0874*/ 	.word	0x00000002
        /*0878*/ 	.word	0x00028c00
        /*087c*/ 	.short	0x010a
        /*087e*/ 	.byte	0x3f
	.zero		1


	//   ....[37]....
        /*0880*/ 	.word	0x000090e0
        /*0884*/ 	.word	0x00000015
        /*0888*/ 	.word	0x00028c30
        /*088c*/ 	.short	0x010a
        /*088e*/ 	.byte	0x3f
	.zero		1


	//   ....[38]....
        /*0890*/ 	.word	0x00009190
        /*0894*/ 	.word	0x00000015
        /*0898*/ 	.word	0x00028c30
        /*089c*/ 	.short	0x010a
        /*089e*/ 	.byte	0x3f
	.zero		1


	//   ....[39]....
        /*08a0*/ 	.word	0x0000a340
        /*08a4*/ 	.word	0x00000000
        /*08a8*/ 	.word	0x00000000
        /*08ac*/ 	.short	0x0101
        /*08ae*/ 	.byte	0x3f
	.zero		1


	//   ....[40]....
        /*08b0*/ 	.word	0x0000a7b0
        /*08b4*/ 	.word	0x00000015
        /*08b8*/ 	.word	0x00028c50
        /*08bc*/ 	.short	0x010a
        /*08be*/ 	.byte	0x3f
	.zero		1


	//   ....[41]....
        /*08c0*/ 	.word	0x0000a870
        /*08c4*/ 	.word	0x00000015
        /*08c8*/ 	.word	0x00028c50
        /*08cc*/ 	.short	0x010a
        /*08ce*/ 	.byte	0x3f
	.zero		1


	//   ....[42]....
        /*08d0*/ 	.word	0x0000ab80
        /*08d4*/ 	.word	0x00000015
        /*08d8*/ 	.word	0x00000000
        /*08dc*/ 	.short	0x0101
        /*08de*/ 	.byte	0x3f
	.zero		1


	//   ....[43]....
        /*08e0*/ 	.word	0x0000ac70
        /*08e4*/ 	.word	0x000000d4
        /*08e8*/ 	.word	0x00028c30
        /*08ec*/ 	.short	0x010a
        /*08ee*/ 	.byte	0x3f
	.zero		1


	//   ....[44]....
        /*08f0*/ 	.word	0x0000ace0
        /*08f4*/ 	.word	0x000000d4
        /*08f8*/ 	.word	0x00028c30
        /*08fc*/ 	.short	0x010a
        /*08fe*/ 	.byte	0x3f
	.zero		1


	//   ....[45]....
        /*0900*/ 	.word	0x0000bd90
        /*0904*/ 	.word	0x0000009e
        /*0908*/ 	.word	0x00000000
        /*090c*/ 	.short	0x0101
        /*090e*/ 	.byte	0x3f
	.zero		1


	//   ....[46]....
        /*0910*/ 	.word	0x0000cb00
        /*0914*/ 	.word	0x000000d4
        /*0918*/ 	.word	0x00028c50
        /*091c*/ 	.short	0x010a
        /*091e*/ 	.byte	0x3f
	.zero		1


	//   ....[47]....
        /*0920*/ 	.word	0x0000cb50
        /*0924*/ 	.word	0x000000d4
        /*0928*/ 	.word	0x00028c50
        /*092c*/ 	.short	0x010a
        /*092e*/ 	.byte	0x3f
	.zero		1


	//   ....[48]....
        /*0930*/ 	.word	0x0000ce50
        /*0934*/ 	.word	0x000000d4
        /*0938*/ 	.word	0x00000000
        /*093c*/ 	.short	0x0101
        /*093e*/ 	.byte	0x3f
	.zero		1


	//   ....[49]....
        /*0940*/ 	.word	0x0000cf80
        /*0944*/ 	.word	0x000000b8
        /*0948*/ 	.word	0x00028c30
        /*094c*/ 	.short	0x010a
        /*094e*/ 	.byte	0x3f
	.zero		1


	//   ....[50]....
        /*0950*/ 	.word	0x0000cff0
        /*0954*/ 	.word	0x000000b8
        /*0958*/ 	.word	0x00028c30
        /*095c*/ 	.short	0x010a
        /*095e*/ 	.byte	0x3f
	.zero		1


	//   ....[51]....
        /*0960*/ 	.word	0x0000de80
        /*0964*/ 	.word	0x00000098
        /*0968*/ 	.word	0x00000000
        /*096c*/ 	.short	0x0101
        /*096e*/ 	.byte	0x3f
	.zero		1


	//   ....[52]....
        /*0970*/ 	.word	0x0000e950
        /*0974*/ 	.word	0x000000b8
        /*0978*/ 	.word	0x00028c50
        /*097c*/ 	.short	0x010a
        /*097e*/ 	.byte	0x3f
	.zero		1


	//   ....[53]....
        /*0980*/ 	.word	0x0000e9a0
        /*0984*/ 	.word	0x000000b8
        /*0988*/ 	.word	0x00028c50
        /*098c*/ 	.short	0x010a
        /*098e*/ 	.byte	0x3f
	.zero		1


	//   ....[54]....
        /*0990*/ 	.word	0x0000eca0
        /*0994*/ 	.word	0x000000b8
        /*0998*/ 	.word	0x00000000
        /*099c*/ 	.short	0x0101
        /*099e*/ 	.byte	0x3f
	.zero		1


	//   ....[55]....
        /*09a0*/ 	.word	0x00010fc0
        /*09a4*/ 	.word	0x00000000
        /*09a8*/ 	.word	0x00000000
        /*09ac*/ 	.short	0x0101
        /*09ae*/ 	.byte	0x3f
	.zero		1


	//   ....[56]....
        /*09b0*/ 	.word	0x00013370
        /*09b4*/ 	.word	0x00000009
        /*09b8*/ 	.word	0x00028c20
        /*09bc*/ 	.short	0x010a
        /*09be*/ 	.byte	0x3f
	.zero		1


	//   ....[57]....
        /*09c0*/ 	.word	0x00013400
        /*09c4*/ 	.word	0x00000005
        /*09c8*/ 	.word	0x00028ca0
        /*09cc*/ 	.short	0x010a
        /*09ce*/ 	.byte	0x3f
	.zero		1


	//   ....[58]....
        /*09d0*/ 	.word	0x000135e0
        /*09d4*/ 	.word	0x00000005
        /*09d8*/ 	.word	0x00028cc0
        /*09dc*/ 	.short	0x010a
        /*09de*/ 	.byte	0x3f
	.zero		1


	//   ....[59]....
        /*09e0*/ 	.word	0x00013b30
        /*09e4*/ 	.word	0x00000006
        /*09e8*/ 	.word	0x00028ca0
        /*09ec*/ 	.short	0x010a
        /*09ee*/ 	.byte	0x3f
	.zero		1


	//   ....[60]....
        /*09f0*/ 	.word	0x00013cf0
        /*09f4*/ 	.word	0x00000006
        /*09f8*/ 	.word	0x00028cc0
        /*09fc*/ 	.short	0x010a
        /*09fe*/ 	.byte	0x3f
	.zero		1


	//   ....[61]....
        /*0a00*/ 	.word	0x00014c00
        /*0a04*/ 	.word	0x00000005
        /*0a08*/ 	.word	0x00028c40
        /*0a0c*/ 	.short	0x010a
        /*0a0e*/ 	.byte	0x3f
	.zero		1


	//   ....[62]....
        /*0a10*/ 	.word	0x00014ff0
        /*0a14*/ 	.word	0x00000007
        /*0a18*/ 	.word	0x00028c20
        /*0a1c*/ 	.short	0x010a
        /*0a1e*/ 	.byte	0x3f
	.zero		1


	//   ....[63]....
        /*0a20*/ 	.word	0x000150b0
        /*0a24*/ 	.word	0x00000002
        /*0a28*/ 	.word	0x00028c60
        /*0a2c*/ 	.short	0x010a
        /*0a2e*/ 	.byte	0x3f
	.zero		1


	//   ....[64]....
        /*0a30*/ 	.word	0x00015810
        /*0a34*/ 	.word	0x00000003
        /*0a38*/ 	.word	0x00028c40
        /*0a3c*/ 	.short	0x010a
        /*0a3e*/ 	.byte	0x3f
	.zero		1


	//   ....[65]....
        /*0a40*/ 	.word	0x00015a20
        /*0a44*/ 	.word	0x00000003
        /*0a48*/ 	.word	0x00028c60
        /*0a4c*/ 	.short	0x010a
        /*0a4e*/ 	.byte	0x3f
	.zero		1


	//   ....[66]....
        /*0a50*/ 	.word	0x000160d0
        /*0a54*/ 	.word	0x00000002
        /*0a58*/ 	.word	0x00028c40
        /*0a5c*/ 	.short	0x010a
        /*0a5e*/ 	.byte	0x3f
	.zero		1


	//   ....[67]....
        /*0a60*/ 	.word	0x000162d0
        /*0a64*/ 	.word	0x00000002
        /*0a68*/ 	.word	0x00028c60
        /*0a6c*/ 	.short	0x010a
        /*0a6e*/ 	.byte	0x3f
	.zero		1


	//   ....[68]....
        /*0a70*/ 	.word	0x00016910
        /*0a74*/ 	.word	0x00000002
        /*0a78*/ 	.word	0x00028c40
        /*0a7c*/ 	.short	0x010a
        /*0a7e*/ 	.byte	0x3f
	.zero		1


	//   ....[69]....
        /*0a80*/ 	.word	0x00016b20
        /*0a84*/ 	.word	0x00000002
        /*0a88*/ 	.word	0x00028c60
        /*0a8c*/ 	.short	0x010a
        /*0a8e*/ 	.byte	0x3f
	.zero		1


	//   ....[70]....
        /*0a90*/ 	.word	0x00017de0
        /*0a94*/ 	.word	0x00000000
        /*0a98*/ 	.word	0x00028c20
        /*0a9c*/ 	.short	0x010a
        /*0a9e*/ 	.byte	0x3f
	.zero		1


	//   ....[71]....
        /*0aa0*/ 	.word	0x00017f90
        /*0aa4*/ 	.word	0x00000006
        /*0aa8*/ 	.word	0x00000000
        /*0aac*/ 	.short	0x010a
        /*0aae*/ 	.byte	0x3f
	.zero		1


	//   ....[72]....
        /*0ab0*/ 	.word	0x00018000
        /*0ab4*/ 	.word	0x00000007
        /*0ab8*/ 	.word	0x00000000
        /*0abc*/ 	.short	0x010a
        /*0abe*/ 	.byte	0x3f
	.zero		1


	//   ....[73]....
        /*0ac0*/ 	.word	0x00018070
        /*0ac4*/ 	.word	0x00000004
        /*0ac8*/ 	.word	0x00000000
        /*0acc*/ 	.short	0x010a
        /*0ace*/ 	.byte	0x3f
	.zero		1


	//   ....[74]....
        /*0ad0*/ 	.word	0x000180a0
        /*0ad4*/ 	.word	0x00000003
        /*0ad8*/ 	.word	0x00000000
        /*0adc*/ 	.short	0x010a
        /*0ade*/ 	.byte	0x3f
	.zero		1


	//   ....[75]....
        /*0ae0*/ 	.word	0x00018100
        /*0ae4*/ 	.word	0x00000046
        /*0ae8*/ 	.word	0x00028c90
        /*0aec*/ 	.short	0x010a
        /*0aee*/ 	.byte	0x3f
	.zero		1


	//   ....[76]....
        /*0af0*/ 	.word	0x00018150
        /*0af4*/ 	.word	0x00000046
        /*0af8*/ 	.word	0x00028c90
        /*0afc*/ 	.short	0x010a
        /*0afe*/ 	.byte	0x3f
	.zero		1


	//   ....[77]....
        /*0b00*/ 	.word	0x000181a0
        /*0b04*/ 	.word	0x00000046
        /*0b08*/ 	.word	0x00028c90
        /*0b0c*/ 	.short	0x010a
        /*0b0e*/ 	.byte	0x3f
	.zero		1


	//   ....[78]....
        /*0b10*/ 	.word	0x000181f0
        /*0b14*/ 	.word	0x00000046
        /*0b18*/ 	.word	0x00028cb0
        /*0b1c*/ 	.short	0x010a
        /*0b1e*/ 	.byte	0x3f
	.zero		1


	//   ....[79]....
        /*0b20*/ 	.word	0x00018240
        /*0b24*/ 	.word	0x0000000e
        /*0b28*/ 	.word	0x00028c50
        /*0b2c*/ 	.short	0x010a
        /*0b2e*/ 	.byte	0x3f
	.zero		1


	//   ....[80]....
        /*0b30*/ 	.word	0x00018290
        /*0b34*/ 	.word	0x00000000
        /*0b38*/ 	.word	0x00028c50
        /*0b3c*/ 	.short	0x010a
        /*0b3e*/ 	.byte	0x3f
	.zero		1


	//   ....[81]....
        /*0b40*/ 	.word	0x000187e0
        /*0b44*/ 	.word	0x00000002
        /*0b48*/ 	.word	0x00028c00
        /*0b4c*/ 	.short	0x010a
        /*0b4e*/ 	.byte	0x3f
	.zero		1


	//   ....[82]....
        /*0b50*/ 	.word	0x00018d30
        /*0b54*/ 	.word	0x00000002
        /*0b58*/ 	.word	0x00028c00
        /*0b5c*/ 	.short	0x010a
        /*0b5e*/ 	.byte	0x3f
	.zero		1


	//   ....[83]....
        /*0b60*/ 	.word	0x00018d80
        /*0b64*/ 	.word	0x00000015
        /*0b68*/ 	.word	0x00028c30
        /*0b6c*/ 	.short	0x010a
        /*0b6e*/ 	.byte	0x3f
	.zero		1


	//   ....[84]....
        /*0b70*/ 	.word	0x00018dd0
        /*0b74*/ 	.word	0x00000015
        /*0b78*/ 	.word	0x00028c50
        /*0b7c*/ 	.short	0x010a
        /*0b7e*/ 	.byte	0x3f
	.zero		1


	//   ....[85]....
        /*0b80*/ 	.word	0x00018e20
        /*0b84*/ 	.word	0x000000d4
        /*0b88*/ 	.word	0x00028c30
        /*0b8c*/ 	.short	0x010a
        /*0b8e*/ 	.byte	0x3f
	.zero		1


	//   ....[86]....
        /*0b90*/ 	.word	0x00018e70
        /*0b94*/ 	.word	0x000000d4
        /*0b98*/ 	.word	0x00028c50
        /*0b9c*/ 	.short	0x010a
        /*0b9e*/ 	.byte	0x3f
	.zero		1


	//   ....[87]....
        /*0ba0*/ 	.word	0x00018ec0
        /*0ba4*/ 	.word	0x000000b8
        /*0ba8*/ 	.word	0x00028c30
        /*0bac*/ 	.short	0x010a
        /*0bae*/ 	.byte	0x3f
	.zero		1


	//   ....[88]....
        /*0bb0*/ 	.word	0x00018f10
        /*0bb4*/ 	.word	0x000000b8
        /*0bb8*/ 	.word	0x00028c50
        /*0bbc*/ 	.short	0x010a
        /*0bbe*/ 	.byte	0x3f
	.zero		1


	//   ....[89]....
        /*0bc0*/ 	.word	0x000190b0
        /*0bc4*/ 	.word	0x00000009
        /*0bc8*/ 	.word	0x00028c20
        /*0bcc*/ 	.short	0x010a
        /*0bce*/ 	.byte	0x3f
	.zero		1


	//   ....[90]....
        /*0bd0*/ 	.word	0x00019100
        /*0bd4*/ 	.word	0x00000005
        /*0bd8*/ 	.word	0x00028ca0
        /*0bdc*/ 	.short	0x010a
        /*0bde*/ 	.byte	0x3f
	.zero		1


	//   ....[91]....
        /*0be0*/ 	.word	0x00019150
        /*0be4*/ 	.word	0x00000005
        /*0be8*/ 	.word	0x00028cc0
        /*0bec*/ 	.short	0x010a
        /*0bee*/ 	.byte	0x3f
	.zero		1


	//   ....[92]....
        /*0bf0*/ 	.word	0x000191a0
        /*0bf4*/ 	.word	0x00000006
        /*0bf8*/ 	.word	0x00028ca0
        /*0bfc*/ 	.short	0x010a
        /*0bfe*/ 	.byte	0x3f
	.zero		1


	//   ....[93]....
        /*0c00*/ 	.word	0x000191f0
        /*0c04*/ 	.word	0x00000006
        /*0c08*/ 	.word	0x00028cc0
        /*0c0c*/ 	.short	0x010a
        /*0c0e*/ 	.byte	0x3f
	.zero		1


	//   ....[94]....
        /*0c10*/ 	.word	0x00019390
        /*0c14*/ 	.word	0x00000005
        /*0c18*/ 	.word	0x00028c40
        /*0c1c*/ 	.short	0x010a
        /*0c1e*/ 	.byte	0x3f
	.zero		1


	//   ....[95]....
        /*0c20*/ 	.word	0x00019410
        /*0c24*/ 	.word	0x00000005
        /*0c28*/ 	.word	0x00028c20
        /*0c2c*/ 	.short	0x010a
        /*0c2e*/ 	.byte	0x3f
	.zero		1


	//   ....[96]....
        /*0c30*/ 	.word	0x00019460
        /*0c34*/ 	.word	0x00000002
        /*0c38*/ 	.word	0x00028c60
        /*0c3c*/ 	.short	0x010a
        /*0c3e*/ 	.byte	0x3f
	.zero		1


	//   ....[97]....
        /*0c40*/ 	.word	0x000194b0
        /*0c44*/ 	.word	0x00000003
        /*0c48*/ 	.word	0x00028c40
        /*0c4c*/ 	.short	0x010a
        /*0c4e*/ 	.byte	0x3f
	.zero		1


	//   ....[98]....
        /*0c50*/ 	.word	0x00019500
        /*0c54*/ 	.word	0x00000003
        /*0c58*/ 	.word	0x00028c60
        /*0c5c*/ 	.short	0x010a
        /*0c5e*/ 	.byte	0x3f
	.zero		1


	//   ....[99]....
        /*0c60*/ 	.word	0x00019550
        /*0c64*/ 	.word	0x00000002
        /*0c68*/ 	.word	0x00028c40
        /*0c6c*/ 	.short	0x010a
        /*0c6e*/ 	.byte	0x3f
	.zero		1


	//   ....[100]....
        /*0c70*/ 	.word	0x000195a0
        /*0c74*/ 	.word	0x00000002
        /*0c78*/ 	.word	0x00028c60
        /*0c7c*/ 	.short	0x010a
        /*0c7e*/ 	.byte	0x3f
	.zero		1


	//   ....[101]....
        /*0c80*/ 	.word	0x000195f0
        /*0c84*/ 	.word	0x00000002
        /*0c88*/ 	.word	0x00028c40
        /*0c8c*/ 	.short	0x010a
        /*0c8e*/ 	.byte	0x3f
	.zero		1


	//   ....[102]....
        /*0c90*/ 	.word	0x00019640
        /*0c94*/ 	.word	0x00000002
        /*0c98*/ 	.word	0x00028c60
        /*0c9c*/ 	.short	0x010a
        /*0c9e*/ 	.byte	0x3f
	.zero		1


	//   ....[103]....
        /*0ca0*/ 	.word	0x0001a000
        /*0ca4*/ 	.word	0x00000000
        /*0ca8*/ 	.word	0x00028c20
        /*0cac*/ 	.short	0x010a
        /*0cae*/ 	.byte	0x3f
	.zero		1


	//   ....[104]....
        /*0cb0*/ 	.word	0x0001a1a0
        /*0cb4*/ 	.word	0x00000006
        /*0cb8*/ 	.word	0x00000000
        /*0cbc*/ 	.short	0x010a
        /*0cbe*/ 	.byte	0x3f
	.zero		1


	//   ....[105]....
        /*0cc0*/ 	.word	0x0001a1f0
        /*0cc4*/ 	.word	0x00000007
        /*0cc8*/ 	.word	0x00000000
        /*0ccc*/ 	.short	0x010a
        /*0cce*/ 	.byte	0x3f
	.zero		1


	//   ....[106]....
        /*0cd0*/ 	.word	0x0001a240
        /*0cd4*/ 	.word	0x00000004
        /*0cd8*/ 	.word	0x00000000
        /*0cdc*/ 	.short	0x010a
        /*0cde*/ 	.byte	0x3f
	.zero		1


	//----- nvinfo : EIATTR_NUM_MBARRIERS
	.align		4
.L_1061:
        /*0ce0*/ 	.byte	0x03, 0x38
        /*0ce2*/ 	.short	0x0016


	//----- nvinfo : EIATTR_EXIT_INSTR_OFFSETS
	.align		4
        /*0ce4*/ 	.byte	0x04, 0x1c
        /*0ce6*/ 	.short	(.L_1063 - .L_1062)


	//   ....[0]....
.L_1062:
        /*0ce8*/ 	.word	0x000180f0


	//----- nvinfo : EIATTR_MAX_THREADS
	.align		4
.L_1063:
        /*0cec*/ 	.byte	0x04, 0x05
        /*0cee*/ 	.short	(.L_1065 - .L_1064)
.L_1064:
        /*0cf0*/ 	.word	0x00000180
        /*0cf4*/ 	.word	0x00000001
        /*0cf8*/ 	.word	0x00000001


	//----- nvinfo : EIATTR_CRS_STACK_SIZE
	.align		4
.L_1065:
        /*0cfc*/ 	.byte	0x04, 0x1e
        /*0cfe*/ 	.short	(.L_1067 - .L_1066)
.L_1066:
        /*0d00*/ 	.word	0x00000000


	//----- nvinfo : EIATTR_CBANK_PARAM_SIZE
	.align		4
.L_1067:
        /*0d04*/ 	.byte	0x03, 0x19
        /*0d06*/ 	.short	0x0a70


	//----- nvinfo : EIATTR_PARAM_CBANK
	.align		4
        /*0d08*/ 	.byte	0x04, 0x0a
        /*0d0a*/ 	.short	(.L_1069 - .L_1068)
	.align		4
.L_1068:
        /*0d0c*/ 	.word	index@(.nv.constant0._ZN7cutlass13device_kernelIN5flash11enable_sm90INS1_16FlashAttnFwdSm90INS1_25CollectiveMainloopFwdSm90ILi2EN4cute5tupleIJNS5_1CILi1EEES8_S8_EEENS6_IJNS7_ILi64EEESA_SA_EEELi512ENS_6half_tEfNS_4arch4Sm90ELb1ELb0ELb1ELb1ELb0ELb1ELb0ELb0ELb0ELb0ELb0ELb0EEENS1_21CollectiveEpilogueFwdINS6_IJSA_NS7_ILi512EEESA_EEES9_SC_SE_Li256ELb1ELb0ELb0ELb0EEENS1_36VarlenDynamicPersistentTileSchedulerILi64ELi64ELi256ELi32ELb0ELb0ELb1ELb1ELb1ELb1EEEEEEEEEvNT_6ParamsE)
        /*0d10*/ 	.short	0x0210
        /*0d12*/ 	.short	0x0a70


	//----- nvinfo : EIATTR_SW_WAR
	.align		4
.L_1069:
        /*0d14*/ 	.byte	0x04, 0x36
        /*0d16*/ 	.short	(.L_1071 - .L_1070)
.L_1070:
        /*0d18*/ 	.word	0x00000008
.L_1071:


//--------------------- .nv.info._ZN7cutlass13device_kernelIN5flash11enable_sm90INS1_16FlashAttnFwdSm90INS1_25CollectiveMainloopFwdSm90ILi2EN4cute5tupleIJNS5_1CILi1EEES8_S8_EEENS6_IJNS7_ILi64EEESA_SA_EEELi512ENS_6half_tEfNS_4arch4Sm90ELb1ELb0ELb1ELb1ELb0ELb0ELb1ELb0ELb0ELb0ELb0ELb0EEENS1_21CollectiveEpilogueFwdINS6_IJSA_NS7_ILi512EEESA_EEES9_SC_SE_Li256ELb1ELb0ELb0ELb0EEENS1_36VarlenDynamicPersistentTileSchedulerILi64ELi64ELi256ELi32ELb0ELb0ELb1ELb1ELb1ELb1EEEEEEEEEvNT_6ParamsE --------------------------
	.section	.nv.info._ZN7cutlass13device_kernelIN5flash11enable_sm90INS1_16FlashAttnFwdSm90INS1_25CollectiveMainloopFwdSm90ILi2EN4cute5tupleIJNS5_1CILi1EEES8_S8_EEENS6_IJNS7_ILi64EEESA_SA_EEELi512ENS_6half_tEfNS_4arch4Sm90ELb1ELb0ELb1ELb1ELb0ELb0ELb1ELb0ELb0ELb0ELb0ELb0EEENS1_21CollectiveEpilogueFwdINS6_IJSA_NS7_ILi512EEESA_EEES9_SC_SE_Li256ELb1ELb0ELb0ELb0EEENS1_36VarlenDynamicPersistentTileSchedulerILi64ELi64ELi256ELi32ELb0ELb0ELb1ELb1ELb1ELb1EEEEEEEEEvNT_6ParamsE,"",@"SHT_CUDA_INFO"
	.sectionflags	@""
	.align	4


	//----- nvinfo : EIATTR_CUDA_API_VERSION
	.align		4
        /*0000*/ 	.byte	0x04, 0x37
        /*0002*/ 	.short	(.L_1073 - .L_1072)
.L_1072:
        /*0004*/ 	.word	0x00000082


	//----- nvinfo : EIATTR_KPARAM_INFO
	.align		4
.L_1073:
        /*0008*/ 	.byte	0x04, 0x17
        /*000a*/ 	.short	(.L_1075 - .L_1074)
.L_1074:
        /*000c*/ 	.word	0x00000000
        /*0010*/ 	.short	0x0000
        /*0012*/ 	.short	0x0070
        /*0014*/ 	.byte	0x00, 0xf0, 0x01, 0x2c


	//----- nvinfo : EIATTR_SPARSE_MMA_MASK
	.align		4
.L_1075:
        /*0018*/ 	.byte	0x03, 0x50
        /*001a*/ 	.short	0x0000


	//----- nvinfo : EIATTR_MAXREG_COUNT
	.align		4
        /*001c*/ 	.byte	0x03, 0x1b
        /*001e*/ 	.short	0x00a8


	//----- nvinfo : EIATTR_NUM_BARRIERS
	.align		4
        /*0020*/ 	.byte	0x02, 0x4c
        /*0022*/ 	.byte	0x10
	.zero		1


	//----- nvinfo : EIATTR_EXTERNS
	.align		4
        /*0024*/ 	.byte	0x04, 0x0f
        /*0026*/ 	.short	(.L_1077 - .L_1076)


	//   ....[0]....
	.align		4
.L_1076:
        /*0028*/ 	.word	index@(__assertfail)


	//----- nvinfo : EIATTR_ANNOTATIONS
	.align		4
.L_1077:
        /*002c*/ 	.byte	0x04, 0x55
        /*002e*/ 	.short	(.L_1079 - .L_1078)


	//   ....[0]....
.L_1078:
        /* <DEDUP_REMOVED lines=31> */


	//----- nvinfo : EIATTR_MERCURY_ISA_VERSION
	.align		4
.L_1079:
        /*0210*/ 	.byte	0x03, 0x5f
        /*0212*/ 	.short	0x0101


	//----- nvinfo : EIATTR_UNUSED_LOAD_BYTE_OFFSET
	.align		4
        /*0214*/ 	.byte	0x04, 0x44
        /*0216*/ 	.short	(.L_1081 - .L_1080)


	//   ....[0]....
.L_1080:
        /*0218*/ 	.word	0x00000ac0
        /*021c*/ 	.word	0x0000fff0


	//   ....[1]....
        /*0220*/ 	.word	0x0000d400
        /*0224*/ 	.word	0x0000fff0


	//----- nvinfo : EIATTR_INT_WARP_WIDE_INSTR_OFFSETS
	.align		4
.L_1081:
        /*0228*/ 	.byte	0x04, 0x31
        /*022a*/ 	.short	(.L_1083 - .L_1082)


	//   ....[0]....
.L_1082:
        /*022c*/ 	.word	0x00000190


	//   ....[1]....
        /*0230*/ 	.word	0x000001d0


	//   ....[2]....
        /*0234*/ 	.word	0x00000240


	//   ....[3]....
        /*0238*/ 	.word	0x00000250


	//   ....[4]....
        /*023c*/ 	.word	0x00011020


	//   ....[5]....
        /*0240*/ 	.word	0x000110e0


	//   ....[6]....
        /*0244*/ 	.word	0x00011580


	//   ....[7]....
        /*0248*/ 	.word	0x000115b0


	//   ....[8]....
        /*024c*/ 	.word	0x00014270


	//   ....[9]....
        /*0250*/ 	.word	0x00014330


	//----- nvinfo : EIATTR_COOP_GROUP_MASK_REGIDS
	.align		4
.L_1083:
        /*0254*/ 	.byte	0x04, 0x29
        /*0256*/ 	.short	(.L_1085 - .L_1084)


	//   ....[0]....
.L_1084:
        /*0258*/ 	.word	0xffffffff


	//   ....[1]....
        /*025c*/ 	.word	0xffffffff


	//   ....[2]....
        /*0260*/ 	.word	0xffffffff


	//   ....[3]....
        /*0264*/ 	.word	0xffffffff


	//   ....[4]....
        /*0268*/ 	.word	0xffffffff


	//   ....[5]....
        /*026c*/ 	.word	0xffffffff


	//   ....[6]....
        /*0270*/ 	.word	0xffffffff


	//   ....[7]....
        /*0274*/ 	.word	0xffffffff


	//   ....[8]....
        /*0278*/ 	.word	0xffffffff


	//   ....[9]....
        /*027c*/ 	.word	0xffffffff


	//   ....[10]....
        /*0280*/ 	.word	0xffffffff


	//   ....[11]....
        /*0284*/ 	.word	0xffffffff


	//   ....[12]....
        /*0288*/ 	.word	0xffffffff


	//   ....[13]....
        /*028c*/ 	.word	0xffffffff


	//   ....[14]....
        /*0290*/ 	.word	0xffffffff


	//   ....[15]....
        /*0294*/ 	.word	0xffffffff


	//   ....[16]....
        /*0298*/ 	.word	0xffffffff


	//   ....[17]....
        /*029c*/ 	.word	0xffffffff


	//   ....[18]....
        /*02a0*/ 	.word	0xffffffff


	//   ....[19]....
        /*02a4*/ 	.word	0xffffffff


	//   ....[20]....
        /*02a8*/ 	.word	0xffffffff


	//   ....[21]....
        /*02ac*/ 	.word	0xffffffff


	//   ....[22]....
        /*02b0*/ 	.word	0xffffffff


	//   ....[23]....
        /*02b4*/ 	.word	0xffffffff


	//   ....[24]....
        /*02b8*/ 	.word	0xffffffff


	//   ....[25]....
        /*02bc*/ 	.word	0xffffffff


	//   ....[26]....
        /*02c0*/ 	.word	0xffffffff


	//   ....[27]....
        /*02c4*/ 	.word	0xffffffff


	//   ....[28]....
        /*02c8*/ 	.word	0xffffffff


	//   ....[29]....
        /*02cc*/ 	.word	0xffffffff


	//   ....[30]....
        /*02d0*/ 	.word	0xffffffff


	//   ....[31]....
        /*02d4*/ 	.word	0xffffffff


	//   ....[32]....
        /*02d8*/ 	.word	0xffffffff


	//   ....[33]....
        /*02dc*/ 	.word	0xffffffff


	//   ....[34]....
        /*02e0*/ 	.word	0xffffffff


	//   ....[35]....
        /*02e4*/ 	.word	0xffffffff


	//   ....[36]....
        /*02e8*/ 	.word	0xffffffff


	//   ....[37]....
        /*02ec*/ 	.word	0xffffffff


	//   ....[38]....
        /*02f0*/ 	.word	0xffffffff


	//   ....[39]....
        /*02f4*/ 	.word	0xffffffff


	//   ....[40]....
        /*02f8*/ 	.word	0xffffffff


	//   ....[41]....
        /*02fc*/ 	.word	0xffffffff


	//   ....[42]....
        /*0300*/ 	.word	0xffffffff


	//   ....[43]....
        /*0304*/ 	.word	0xffffffff


	//   ....[44]....
        /*0308*/ 	.word	0xffffffff


	//   ....[45]....
        /*030c*/ 	.word	0xffffffff


	//   ....[46]....
        /*0310*/ 	.word	0xffffffff


	//   ....[47]....
        /*0314*/ 	.word	0xffffffff


	//   ....[48]....
        /*0318*/ 	.word	0xffffffff


	//   ....[49]....
        /*031c*/ 	.word	0xffffffff


	//   ....[50]....
        /*0320*/ 	.word	0xffffffff


	//   ....[51]....
        /*0324*/ 	.word	0xffffffff


	//   ....[52]....
        /*0328*/ 	.word	0xffffffff


	//   ....[53]....
        /*032c*/ 	.word	0xffffffff


	//   ....[54]....
        /*0330*/ 	.word	0xffffffff


	//   ....[55]....
        /*0334*/ 	.word	0xffffffff


	//   ....[56]....
        /*0338*/ 	.word	0xffffffff


	//   ....[57]....
        /*033c*/ 	.word	0xffffffff


	//   ....[58]....
        /*0340*/ 	.word	0xffffffff


	//   ....[59]....
        /*0344*/ 	.word	0xffffffff


	//   ....[60]....
        /*0348*/ 	.word	0xffffffff


	//   ....[61]....
        /*034c*/ 	.word	0xffffffff


	//   ....[62]....
        /*0350*/ 	.word	0xffffffff


	//   ....[63]....
        /*0354*/ 	.word	0xffffffff


	//   ....[64]....
        /*0358*/ 	.word	0xffffffff


	//   ....[65]....
        /*035c*/ 	.word	0xffffffff


	//   ....[66]....
        /*0360*/ 	.word	0x0500000f


	//   ....[67]....
        /*0364*/ 	.word	0x0500000f


	//   ....[68]....
        /*0368*/ 	.word	0x0500000f


	//   ....[69]....
        /*036c*/ 	.word	0x0500000f


	//   ....[70]....
        /*0370*/ 	.word	0x0500000f


	//   ....[71]....
        /*0374*/ 	.word	0x0500000f


	//   ....[72]....
        /*0378*/ 	.word	0x0500000f


	//   ....[73]....
        /*037c*/ 	.word	0x0500000f


	//   ....[74]....
        /*0380*/ 	.word	0x0500000f


	//   ....[75]....
        /*0384*/ 	.word	0x0500000f


	//   ....[76]....
        /*0388*/ 	.word	0x0500000f


	//   ....[77]....
        /*038c*/ 	.word	0x0500000f


	//   ....[78]....
        /*0390*/ 	.word	0x0500000f


	//   ....[79]....
        /*0394*/ 	.word	0x0500000f


	//   ....[80]....
        /*0398*/ 	.word	0x0500000f


	//   ....[81]....
        /*039c*/ 	.word	0x0500000f


	//   ....[82]....
        /*03a0*/ 	.word	0x0500000f


	//   ....[83]....
        /*03a4*/ 	.word	0x0500000f


	//   ....[84]....
        /*03a8*/ 	.word	0x0500000f


	//----- nvinfo : EIATTR_COOP_GROUP_INSTR_OFFSETS
	.align		4
.L_1085:
        /*03ac*/ 	.byte	0x04, 0x28
        /*03ae*/ 	.short	(.L_1087 - .L_1086)


	//   ....[0]....
.L_1086:
        /*03b0*/ 	.word	0x00000070


	//   ....[1]....
        /*03b4*/ 	.word	0x000001a0


	//   ....[2]....
        /*03b8*/ 	.word	0x000001f0


	//   ....[3]....
        /*03bc*/ 	.word	0x00000400


	//   ....[4]....
        /*03c0*/ 	.word	0x00000560


	//   ....[5]....
        /*03c4*/ 	.word	0x00000680


	//   ....[6]....
        /*03c8*/ 	.word	0x000007e0


	//   ....[7]....
        /*03cc*/ 	.word	0x00001970


	//   ....[8]....
        /*03d0*/ 	.word	0x00003110


	//   ....[9]....
        /*03d4*/ 	.word	0x000040d0


	//   ....[10]....
        /*03d8*/ 	.word	0x00005330


	//   ....[11]....
        /*03dc*/ 	.word	0x00005390


	//   ....[12]....
        /*03e0*/ 	.word	0x00005840


	//   ....[13]....
        /*03e4*/ 	.word	0x00005910


	//   ....[14]....
        /*03e8*/ 	.word	0x000061a0


	//   ....[15]....
        /*03ec*/ 	.word	0x00006df0


	//   ....[16]....
        /*03f0*/ 	.word	0x00008000


	//   ....[17]....
        /*03f4*/ 	.word	0x00008070


	//   ....[18]....
        /*03f8*/ 	.word	0x00008460


	//   ....[19]....
        /*03fc*/ 	.word	0x000085b0


	//   ....[20]....
        /*0400*/ 	.word	0x00009770


	//   ....[21]....
        /*0404*/ 	.word	0x0000a410


	//   ....[22]....
        /*0408*/ 	.word	0x0000b3b0


	//   ....[23]....
        /*040c*/ 	.word	0x0000b420


	//   ....[24]....
        /*0410*/ 	.word	0x0000b760


	//   ....[25]....
        /*0414*/ 	.word	0x0000b920


	//   ....[26]....
        /*0418*/ 	.word	0x0000c8b0


	//   ....[27]....
        /*041c*/ 	.word	0x0000c910


	//   ....[28]....
        /*0420*/ 	.word	0x0000c930


	//   ....[29]....
        /*0424*/ 	.word	0x0000c980


	//   ....[30]....
        /*0428*/ 	.word	0x0000c9a0


	//   ....[31]....
        /*042c*/ 	.word	0x0000e310


	//   ....[32]....
        /*0430*/ 	.word	0x0000fd60


	//   ....[33]....
        /*0434*/ 	.word	0x0000fef0


	//   ....[34]....
        /*0438*/ 	.word	0x0000ff20


	//   ....[35]....
        /*043c*/ 	.word	0x0000ff60


	//   ....[36]....
        /*0440*/ 	.word	0x0000ffd0


	//   ....[37]....
        /*0444*/ 	.word	0x00010030


	//   ....[38]....
        /*0448*/ 	.word	0x00010070


	//   ....[39]....
        /*044c*/ 	.word	0x00010220


	//   ....[40]....
        /*0450*/ 	.word	0x00010280


	//   ....[41]....
        /*0454*/ 	.word	0x000102c0


	//   ....[42]....
        /*0458*/ 	.word	0x00010300


	//   ....[43]....
        /*045c*/ 	.word	0x00010330


	//   ....[44]....
        /*0460*/ 	.word	0x00010360


	//   ....[45]....
        /*0464*/ 	.word	0x00010400


	//   ....[46]....
        /*0468*/ 	.word	0x00010460


	//   ....[47]....
        /*046c*/ 	.word	0x000104f0


	//   ....[48]....
        /*0470*/ 	.word	0x000143c0


	//   ....[49]....
        /*0474*/ 	.word	0x000143d0


	//   ....[50]....
        /*0478*/ 	.word	0x000144f0


	//   ....[51]....
        /*047c*/ 	.word	0x00014550


	//   ....[52]....
        /*0480*/ 	.word	0x00014590


	//   ....[53]....
        /*0484*/ 	.word	0x000145d0


	//   ....[54]....
        /*0488*/ 	.word	0x00014600


	//   ....[55]....
        /*048c*/ 	.word	0x00014630


	//   ....[56]....
        /*0490*/ 	.word	0x000147d0


	//   ....[57]....
        /*0494*/ 	.word	0x00014830


	//   ....[58]....
        /*0498*/ 	.word	0x00014870


	//   ....[59]....
        /*049c*/ 	.word	0x000148b0


	//   ....[60]....
        /*04a0*/ 	.word	0x000148e0


	//   ....[61]....
        /*04a4*/ 	.word	0x00014910


	//   ....[62]....
        /*04a8*/ 	.word	0x000149d0


	//   ....[63]....
        /*04ac*/ 	.word	0x000149f0


	//   ....[64]....
        /*04b0*/ 	.word	0x00014a60


	//   ....[65]....
        /*04b4*/ 	.word	0x000150f0


	//   ....[66]....
        /*04b8*/ 	.word	0x000156d0


	//   ....[67]....
        /*04bc*/ 	.word	0x00015af0


	//   ....[68]....
        /*04c0*/ 	.word	0x00015b80


	//   ....[69]....
        /*04c4*/ 	.word	0x00015c20


	//   ....[70]....
        /*04c8*/ 	.word	0x00015cd0


	//   ....[71]....
        /*04cc*/ 	.word	0x00015d50


	//   ....[72]....
        /*04d0*/ 	.word	0x00015dd0


	//   ....[73]....
        /*04d4*/ 	.word	0x00015e50


	//   ....[74]....
        /*04d8*/ 	.word	0x00015ed0


	//   ....[75]....
        /*04dc*/ 	.word	0x00015f60


	//   ....[76]....
        /*04e0*/ 	.word	0x00016010


	//   ....[77]....
        /*04e4*/ 	.word	0x00016090


	//   ....[78]....
        /*04e8*/ 	.word	0x00016110


	//   ....[79]....
        /*04ec*/ 	.word	0x00016190


	//   ....[80]....
        /*04f0*/ 	.word	0x00016210


	//   ....[81]....
        /*04f4*/ 	.word	0x00016280


	//   ....[82]....
        /*04f8*/ 	.word	0x00016320


	//   ....[83]....
        /*04fc*/ 	.word	0x000163b0


	//   ....[84]....
        /*0500*/ 	.word	0x000164e0


	//----- nvinfo : EIATTR_REG_RECONFIG
	.align		4
.L_1087:
        /*0504*/ 	.byte	0x01, 0x54
	.zero		2


	//----- nvinfo : EIATTR_SYSCALL_OFFSETS
	.align		4
        /*0508*/ 	.byte	0x04, 0x46
        /*050a*/ 	.short	(.L_1089 - .L_1088)


	//   ....[0]....
.L_1088:
        /*050c*/ 	.word	0x000032c0


	//   ....[1]....
        /*0510*/ 	.word	0x00011270


	//   ....[2]....
        /*0514*/ 	.word	0x000113b0


	//   ....[3]....
        /*0518*/ 	.word	0x000114b0


	//----- nvinfo : EIATTR_MBARRIER_INSTR_OFFSETS
	.align		4
.L_1089:
        /*051c*/ 	.byte	0x04, 0x39
        /*051e*/ 	.short	(.L_1091 - .L_1090)


	//   ....[0]....
.L_1090:
        /*0520*/ 	.word	0x000002e0
        /*0524*/ 	.word	0x000000ff
        /*0528*/ 	.word	0x00038800
        /*052c*/ 	.short	0x0100
        /*052e*/ 	.byte	0x08
	.zero		1


	//   ....[1]....
        /*0530*/ 	.word	0x000002f0
        /*0534*/ 	.word	0x000000ff
        /*0538*/ 	.word	0x00038810
        /*053c*/ 	.short	0x0100
        /*053e*/ 	.byte	0x08
	.zero		1


	//   ....[2]....
        /*0540*/ 	.word	0x00000300
        /*0544*/ 	.word	0x000000ff
        /*0548*/ 	.word	0x00038820
        /*054c*/ 	.short	0x0100
        /*054e*/ 	.byte	0x08
	.zero		1


	//   ....[3]....
        /*0550*/ 	.word	0x000003b0
        /*0554*/ 	.word	0x000000ff
        /*0558*/ 	.word	0x00038830
        /*055c*/ 	.short	0x0100
        /*055e*/ 	.byte	0x06
	.zero		1


	//   ....[4]....
        /*0560*/ 	.word	0x000003c0
        /*0564*/ 	.word	0x000000ff
        /*0568*/ 	.word	0x00038840
        /*056c*/ 	.short	0x0100
        /*056e*/ 	.byte	0x06
	.zero		1


	//   ....[5]....
        /*0570*/ 	.word	0x000003d0
        /*0574*/ 	.word	0x000000ff
        /*0578*/ 	.word	0x00038838
        /*057c*/ 	.short	0x0100
        /*057e*/ 	.byte	0x06
	.zero		1


	//   ....[6]....
        /*0580*/ 	.word	0x000003e0
        /*0584*/ 	.word	0x000000ff
        /*0588*/ 	.word	0x00038848
        /*058c*/ 	.short	0x0100
        /*058e*/ 	.byte	0x06
	.zero		1


	//   ....[7]....
        /*0590*/ 	.word	0x00000510
        /*0594*/ 	.word	0x000000ff
        /*0598*/ 	.word	0x00038850
        /*059c*/ 	.short	0x0100
        /*059e*/ 	.byte	0x08
	.zero		1


	//   ....[8]....
        /*05a0*/ 	.word	0x00000520
        /*05a4*/ 	.word	0x000000ff
        /*05a8*/ 	.word	0x00038860
        /*05ac*/ 	.short	0x0100
        /*05ae*/ 	.byte	0x08
	.zero		1


	//   ....[9]....
        /*05b0*/ 	.word	0x00000530
        /*05b4*/ 	.word	0x000000ff
        /*05b8*/ 	.word	0x00038858
        /*05bc*/ 	.short	0x0100
        /*05be*/ 	.byte	0x08
	.zero		1


	//   ....[10]....
        /*05c0*/ 	.word	0x00000540
        /*05c4*/ 	.word	0x000000ff
        /*05c8*/ 	.word	0x00038868
        /*05cc*/ 	.short	0x0100
        /*05ce*/ 	.byte	0x08
	.zero		1


	//   ....[11]....
        /*05d0*/ 	.word	0x00000630
        /*05d4*/ 	.word	0x000000ff
        /*05d8*/ 	.word	0x00038870
        /*05dc*/ 	.short	0x0100
        /*05de*/ 	.byte	0x06
	.zero		1


	//   ....[12]....
        /*05e0*/ 	.word	0x00000640
        /*05e4*/ 	.word	0x000000ff
        /*05e8*/ 	.word	0x00038880
        /*05ec*/ 	.short	0x0100
        /*05ee*/ 	.byte	0x06
	.zero		1


	//   ....[13]....
        /*05f0*/ 	.word	0x00000650
        /*05f4*/ 	.word	0x000000ff
        /*05f8*/ 	.word	0x00038878
        /*05fc*/ 	.short	0x0100
        /*05fe*/ 	.byte	0x06
	.zero		1


	//   ....[14]....
        /*0600*/ 	.word	0x00000660
        /*0604*/ 	.word	0x000000ff
        /*0608*/ 	.word	0x00038888
        /*060c*/ 	.short	0x0100
        /*060e*/ 	.byte	0x06
	.zero		1


	//   ....[15]....
        /*0610*/ 	.word	0x00000790
        /*0614*/ 	.word	0x000000ff
        /*0618*/ 	.word	0x00038890
        /*061c*/ 	.short	0x0100
        /*061e*/ 	.byte	0x08
	.zero		1


	//   ....[16]....
        /*0620*/ 	.word	0x000007a0
        /*0624*/ 	.word	0x000000ff
        /*0628*/ 	.word	0x000388a0
        /*062c*/ 	.short	0x0100
        /*062e*/ 	.byte	0x08
	.zero		1


	//   ....[17]....
        /*0630*/ 	.word	0x000007b0
        /*0634*/ 	.word	0x000000ff
        /*0638*/ 	.word	0x00038898
        /*063c*/ 	.short	0x0100
        /*063e*/ 	.byte	0x08
	.zero		1


	//   ....[18]....
        /*0640*/ 	.word	0x000007c0
        /*0644*/ 	.word	0x000000ff
        /*0648*/ 	.word	0x000388a8
        /*064c*/ 	.short	0x0100
        /*064e*/ 	.byte	0x08
	.zero		1


	//   ....[19]....
        /*0650*/ 	.word	0x000008f0
        /*0654*/ 	.word	0x000000ff
        /*0658*/ 	.word	0x000388b0
        /*065c*/ 	.short	0x0100
        /*065e*/ 	.byte	0x08
	.zero		1


	//   ....[20]....
        /*0660*/ 	.word	0x00000900
        /*0664*/ 	.word	0x000000ff
        /*0668*/ 	.word	0x000388c0
        /*066c*/ 	.short	0x0100
        /*066e*/ 	.byte	0x08
	.zero		1


	//   ....[21]....
        /*0670*/ 	.word	0x00000910
        /*0674*/ 	.word	0x000000ff
        /*0678*/ 	.word	0x000388b8
        /*067c*/ 	.short	0x0100
        /*067e*/ 	.byte	0x08
	.zero		1


	//   ....[22]....
        /*0680*/ 	.word	0x00000920
        /*0684*/ 	.word	0x000000ff
        /*0688*/ 	.word	0x000388c8
        /*068c*/ 	.short	0x0100
        /*068e*/ 	.byte	0x08
	.zero		1


	//   ....[23]....
        /*0690*/ 	.word	0x00001d20
        /*0694*/ 	.word	0x00000004
        /*0698*/ 	.word	0x00000000
        /*069c*/ 	.short	0x0101
        /*069e*/ 	.byte	0x3f
	.zero		1


	//   ....[24]....
        /*06a0*/ 	.word	0x000027f0
        /*06a4*/ 	.word	0x00000004
        /*06a8*/ 	.word	0x00000000
        /*06ac*/ 	.short	0x0101
        /*06ae*/ 	.byte	0x3f
	.zero		1


	//   ....[25]....
        /*06b0*/ 	.word	0x00003340
        /*06b4*/ 	.word	0x00000011
        /*06b8*/ 	.word	0x00038800
        /*06bc*/ 	.short	0x010a
        /*06be*/ 	.byte	0x3f
	.zero		1


	//   ....[26]....
        /*06c0*/ 	.word	0x000033a0
        /*06c4*/ 	.word	0x00000005
        /*06c8*/ 	.word	0x00038830
        /*06cc*/ 	.short	0x010a
        /*06ce*/ 	.byte	0x3f
	.zero		1


	//   ....[27]....
        /*06d0*/ 	.word	0x00003410
        /*06d4*/ 	.word	0x00000005
        /*06d8*/ 	.word	0x00038830
        /*06dc*/ 	.short	0x010a
        /*06de*/ 	.byte	0x3f
	.zero		1


	//   ....[28]....
        /*06e0*/ 	.word	0x00003690
        /*06e4*/ 	.word	0x00000011
        /*06e8*/ 	.word	0x00038810
        /*06ec*/ 	.short	0x010a
        /*06ee*/ 	.byte	0x3f
	.zero		1


	//   ....[29]....
        /*06f0*/ 	.word	0x000036d0
        /*06f4*/ 	.word	0x00000005
        /*06f8*/ 	.word	0x00038850
        /*06fc*/ 	.short	0x010a
        /*06fe*/ 	.byte	0x3f
	.zero		1


	//   ....[30]....
        /*0700*/ 	.word	0x000037a0
        /*0704*/ 	.word	0x00000005
        /*0708*/ 	.word	0x00038850
        /*070c*/ 	.short	0x010a
        /*070e*/ 	.byte	0x3f
	.zero		1


	//   ....[31]....
        /*0710*/ 	.word	0x00005bb0
        /*0714*/ 	.word	0x00000018
        /*0718*/ 	.word	0x00000000
        /*071c*/ 	.short	0x0101
        /*071e*/ 	.byte	0x3f
	.zero		1


	//   ....[32]....
        /*0720*/ 	.word	0x000061c0
        /*0724*/ 	.word	0x00000005
        /*0728*/ 	.word	0x00000000
        /*072c*/ 	.short	0x0101
        /*072e*/ 	.byte	0x3f
	.zero		1


	//   ....[33]....
        /*0730*/ 	.word	0x000062e0
        /*0734*/ 	.word	0x0000000a
        /*0738*/ 	.word	0x00038830
        /*073c*/ 	.short	0x010a
        /*073e*/ 	.byte	0x3f
	.zero		1


	//   ....[34]....
        /*0740*/ 	.word	0x00006330
        /*0744*/ 	.word	0x0000000a
        /*0748*/ 	.word	0x00038830
        /*074c*/ 	.short	0x010a
        /*074e*/ 	.byte	0x3f
	.zero		1


	//   ....[35]....
        /*0750*/ 	.word	0x000064b0
        /*0754*/ 	.word	0x0000000a
        /*0758*/ 	.word	0x00038850
        /*075c*/ 	.short	0x010a
        /*075e*/ 	.byte	0x3f
	.zero		1


	//   ....[36]....
        /*0760*/ 	.word	0x000064f0
        /*0764*/ 	.word	0x0000000a
        /*0768*/ 	.word	0x00038850
        /*076c*/ 	.short	0x010a
        /*076e*/ 	.byte	0x3f
	.zero		1


	//   ....[37]....
        /*0770*/ 	.word	0x000088d0
        /*0774*/ 	.word	0x0000000f
        /*0778*/ 	.word	0x00000000
        /*077c*/ 	.short	0x0101
        /*077e*/ 	.byte	0x3f
	.zero		1


	//   ....[38]....
        /*0780*/ 	.word	0x00009790
        /*0784*/ 	.word	0x0000000a
        /*0788*/ 	.word	0x00000000
        /*078c*/ 	.short	0x0101
        /*078e*/ 	.byte	0x3f
	.zero		1


	//   ....[39]....
        /*0790*/ 	.word	0x000098e0
        /*0794*/ 	.word	0x00000009
        /*0798*/ 	.word	0x00038830
        /*079c*/ 	.short	0x010a
        /*079e*/ 	.byte	0x3f
	.zero		1


	//   ....[40]....
        /*07a0*/ 	.word	0x00009930
        /*07a4*/ 	.word	0x00000009
        /*07a8*/ 	.word	0x00038830
        /*07ac*/ 	.short	0x010a
        /*07ae*/ 	.byte	0x3f
	.zero		1


	//   ....[41]....
        /*07b0*/ 	.word	0x00009ab0
        /*07b4*/ 	.word	0x00000009
        /*07b8*/ 	.word	0x00038850
        /*07bc*/ 	.short	0x010a
        /*07be*/ 	.byte	0x3f
	.zero		1


	//   ....[42]....
        /*07c0*/ 	.word	0x00009af0
        /*07c4*/ 	.word	0x00000009
        /*07c8*/ 	.word	0x00038850
        /*07cc*/ 	.short	0x010a
        /*07ce*/ 	.byte	0x3f
	.zero		1


	//   ....[43]....
        /*07d0*/ 	.word	0x0000b6f0
        /*07d4*/ 	.word	0x00000098
        /*07d8*/ 	.word	0x00000000
        /*07dc*/ 	.short	0x0101
        /*07de*/ 	.byte	0x3f
	.zero		1


	//   ....[44]....
        /*07e0*/ 	.word	0x0000c8d0
        /*07e4*/ 	.word	0x00000009
        /*07e8*/ 	.word	0x00000000
        /*07ec*/ 	.short	0x0101
        /*07ee*/ 	.byte	0x3f
	.zero		1


	//   ....[45]....
        /*07f0*/ 	.word	0x0000ed70
        /*07f4*/ 	.word	0x00000000
        /*07f8*/ 	.word	0x00000000
        /*07fc*/ 	.short	0x0101
        /*07fe*/ 	.byte	0x3f
	.zero		1


	//   ....[46]....
        /*0800*/ 	.word	0x00011a00
        /*0804*/ 	.word	0x00000008
        /*0808*/ 	.word	0x00038840
        /*080c*/ 	.short	0x010a
        /*080e*/ 	.byte	0x3f
	.zero		1


	//   ....[47]....
        /*0810*/ 	.word	0x000121f0
        /*0814*/ 	.word	0x0000000b
        /*0818*/ 	.word	0x00038820
        /*081c*/ 	.short	0x010a
        /*081e*/ 	.byte	0x3f
	.zero		1


	//   ....[48]....
        /*0820*/ 	.word	0x000122c0
        /*0824*/ 	.word	0x00000006
        /*0828*/ 	.word	0x00038860
        /*082c*/ 	.short	0x010a
        /*082e*/ 	.byte	0x3f
	.zero		1


	//   ....[49]....
        /*0830*/ 	.word	0x00012a40
        /*0834*/ 	.word	0x00000002
        /*0838*/ 	.word	0x00038840
        /*083c*/ 	.short	0x010a
        /*083e*/ 	.byte	0x3f
	.zero		1


	//   ....[50]....
        /*0840*/ 	.word	0x00012c50
        /*0844*/ 	.word	0x00000002
        /*0848*/ 	.word	0x00038860
        /*084c*/ 	.short	0x010a
        /*084e*/ 	.byte	0x3f
	.zero		1


	//   ....[51]....
        /*0850*/ 	.word	0x00013300
        /*0854*/ 	.word	0x00000002
        /*0858*/ 	.word	0x00038840
        /*085c*/ 	.short	0x010a
        /*085e*/ 	.byte	0x3f
	.zero		1


	//   ....[52]....
        /*0860*/ 	.word	0x00013500
        /*0864*/ 	.word	0x00000002
        /*0868*/ 	.word	0x00038860
        /*086c*/ 	.short	0x010a
        /*086e*/ 	.byte	0x3f
	.zero		1


	//   ....[53]....
        /*0870*/ 	.word	0x00013b40
        /*0874*/ 	.word	0x00000002
        /*0878*/ 	.word	0x00038840
        /*087c*/ 	.short	0x010a
        /*087e*/ 	.byte	0x3f
	.zero		1


	//   ....[54]....
        /*0880*/ 	.word	0x00013d50
        /*0884*/ 	.word	0x00000002
        /*0888*/ 	.word	0x00038860
        /*088c*/ 	.short	0x010a
        /*088e*/ 	.byte	0x3f
	.zero		1


	//   ....[55]....
        /*0890*/ 	.word	0x00015080
        /*0894*/ 	.word	0x00000000
        /*0898*/ 	.word	0x00038820
        /*089c*/ 	.short	0x010a
        /*089e*/ 	.byte	0x3f
	.zero		1


	//   ....[56]....
        /*08a0*/ 	.word	0x00015250
        /*08a4*/ 	.word	0x00000006
        /*08a8*/ 	.word	0x00000000
        /*08ac*/ 	.short	0x010a
        /*08ae*/ 	.byte	0x3f
	.zero		1


	//   ....[57]....
        /*08b0*/ 	.word	0x000152c0
        /*08b4*/ 	.word	0x00000007
        /*08b8*/ 	.word	0x00000000
        /*08bc*/ 	.short	0x010a
        /*08be*/ 	.byte	0x3f
	.zero		1


	//   ....[58]....
        /*08c0*/ 	.word	0x00015330
        /*08c4*/ 	.word	0x00000004
        /*08c8*/ 	.word	0x00000000
        /*08cc*/ 	.short	0x010a
        /*08ce*/ 	.byte	0x3f
	.zero		1


	//   ....[59]....
        /*08d0*/ 	.word	0x00015360
        /*08d4*/ 	.word	0x00000003
        /*08d8*/ 	.word	0x00000000
        /*08dc*/ 	.short	0x010a
        /*08de*/ 	.byte	0x3f
	.zero		1


	//   ....[60]....
        /*08e0*/ 	.word	0x000153c0
        /*08e4*/ 	.word	0x00000011
        /*08e8*/ 	.word	0x00038800
        /*08ec*/ 	.short	0x010a
        /*08ee*/ 	.byte	0x3f
	.zero		1


	//   ....[61]....
        /*08f0*/ 	.word	0x00015410
        /*08f4*/ 	.word	0x00000005
        /*08f8*/ 	.word	0x00038830
        /*08fc*/ 	.short	0x010a
        /*08fe*/ 	.byte	0x3f
	.zero		1


	//   ....[62]....
        /*0900*/ 	.word	0x00015460
        /*0904*/ 	.word	0x00000011
        /*0908*/ 	.word	0x00038810
        /*090c*/ 	.short	0x010a
        /*090e*/ 	.byte	0x3f
	.zero		1


	//   ....[63]....
        /*0910*/ 	.word	0x000154b0
        /*0914*/ 	.word	0x00000005
        /*0918*/ 	.word	0x00038850
        /*091c*/ 	.short	0x010a
        /*091e*/ 	.byte	0x3f
	.zero		1


	//   ....[64]....
        /*0920*/ 	.word	0x00015500
        /*0924*/ 	.word	0x0000000a
        /*0928*/ 	.word	0x00038830
        /*092c*/ 	.short	0x010a
        /*092e*/ 	.byte	0x3f
	.zero		1


	//   ....[65]....
        /*0930*/ 	.word	0x00015550
        /*0934*/ 	.word	0x0000000a
        /*0938*/ 	.word	0x00038850
        /*093c*/ 	.short	0x010a
        /*093e*/ 	.byte	0x3f
	.zero		1


	//   ....[66]....
        /*0940*/ 	.word	0x000155a0
        /*0944*/ 	.word	0x00000009
        /*0948*/ 	.word	0x00038830
        /*094c*/ 	.short	0x010a
        /*094e*/ 	.byte	0x3f
	.zero		1


	//   ....[67]....
        /*0950*/ 	.word	0x000155f0
        /*0954*/ 	.word	0x00000009
        /*0958*/ 	.word	0x00038850
        /*095c*/ 	.short	0x010a
        /*095e*/ 	.byte	0x3f
	.zero		1


	//   ....[68]....
        /*0960*/ 	.word	0x00015790
        /*0964*/ 	.word	0x00000008
        /*0968*/ 	.word	0x00038840
        /*096c*/ 	.short	0x010a
        /*096e*/ 	.byte	0x3f
	.zero		1


	//   ....[69]....
        /*0970*/ 	.word	0x00015810
        /*0974*/ 	.word	0x00000008
        /*0978*/ 	.word	0x00038820
        /*097c*/ 	.short	0x010a
        /*097e*/ 	.byte	0x3f
	.zero		1


	//   ....[70]....
        /*0980*/ 	.word	0x00015860
        /*0984*/ 	.word	0x00000006
        /*0988*/ 	.word	0x00038860
        /*098c*/ 	.short	0x010a
        /*098e*/ 	.byte	0x3f
	.zero		1


	//   ....[71]....
        /*0990*/ 	.word	0x000158b0
        /*0994*/ 	.word	0x00000002
        /*0998*/ 	.word	0x00038840
        /*099c*/ 	.short	0x010a
        /*099e*/ 	.byte	0x3f
	.zero		1


	//   ....[72]....
        /*09a0*/ 	.word	0x00015900
        /*09a4*/ 	.word	0x00000002
        /*09a8*/ 	.word	0x00038860
        /*09ac*/ 	.short	0x010a
        /*09ae*/ 	.byte	0x3f
	.zero		1


	//   ....[73]....
        /*09b0*/ 	.word	0x00015950
        /*09b4*/ 	.word	0x00000002
        /*09b8*/ 	.word	0x00038840
        /*09bc*/ 	.short	0x010a
        /*09be*/ 	.byte	0x3f
	.zero		1


	//   ....[74]....
        /*09c0*/ 	.word	0x000159a0
        /*09c4*/ 	.word	0x00000002
        /*09c8*/ 	.word	0x00038860
        /*09cc*/ 	.short	0x010a
        /*09ce*/ 	.byte	0x3f
	.zero		1


	//   ....[75]....
        /*09d0*/ 	.word	0x000159f0
        /*09d4*/ 	.word	0x00000002
        /*09d8*/ 	.word	0x00038840
        /*09dc*/ 	.short	0x010a
        /*09de*/ 	.byte	0x3f
	.zero		1


	//   ....[76]....
        /*09e0*/ 	.word	0x00015a40
        /*09e4*/ 	.word	0x00000002
        /*09e8*/ 	.word	0x00038860
        /*09ec*/ 	.short	0x010a
        /*09ee*/ 	.byte	0x3f
	.zero		1


	//   ....[77]....
        /*09f0*/ 	.word	0x00016400
        /*09f4*/ 	.word	0x00000000
        /*09f8*/ 	.word	0x00038820
        /*09fc*/ 	.short	0x010a
        /*09fe*/ 	.byte	0x3f
	.zero		1


	//   ....[78]....
        /*0a00*/ 	.word	0x000165a0
        /*0a04*/ 	.word	0x00000006
        /*0a08*/ 	.word	0x00000000
        /*0a0c*/ 	.short	0x010a
        /*0a0e*/ 	.byte	0x3f
	.zero		1


	//   ....[79]....
        /*0a10*/ 	.word	0x000165f0
        /*0a14*/ 	.word	0x00000007
        /*0a18*/ 	.word	0x00000000
        /*0a1c*/ 	.short	0x010a
        /*0a1e*/ 	.byte	0x3f
	.zero		1


	//   ....[80]....
        /*0a20*/ 	.word	0x00016640
        /*0a24*/ 	.word	0x00000004
        /*0a28*/ 	.word	0x00000000
        /*0a2c*/ 	.short	0x010a
        /*0a2e*/ 	.byte	0x3f
	.zero		1


	//----- nvinfo : EIATTR_NUM_MBARRIERS
	.align		4
.L_1091:
        /*0a30*/ 	.byte	0x03, 0x38
        /*0a32*/ 	.short	0x0017


	//----- nvinfo : EIATTR_EXIT_INSTR_OFFSETS
	.align		4
        /*0a34*/ 	.byte	0x04, 0x1c
        /*0a36*/ 	.short	(.L_1093 - .L_1092)


	//   ....[0]....
.L_1092:
        /*0a38*/ 	.word	0x00000af0


	//   ....[1]....
        /*0a3c*/ 	.word	0x0000fd20


	//   ....[2]....
        /*0a40*/ 	.word	0x0000fd80


	//   ....[3]....
        /*0a44*/ 	.word	0x000153b0


	//----- nvinfo : EIATTR_MAX_THREADS
	.align		4
.L_1093:
        /*0a48*/ 	.byte	0x04, 0x05
        /*0a4a*/ 	.short	(.L_1095 - .L_1094)
.L_1094:
        /*0a4c*/ 	.word	0x00000180
        /*0a50*/ 	.word	0x00000001
        /*0a54*/ 	.word	0x00000001


	//----- nvinfo : EIATTR_CRS_STACK_SIZE
	.align		4
.L_1095:
        /*0a58*/ 	.byte	0x04, 0x1e
        /*0a5a*/ 	.short	(.L_1097 - .L_1096)
.L_1096:
        /*0a5c*/ 	.word	0x00000000


	//----- nvinfo : EIATTR_CBANK_PARAM_SIZE
	.align		4
.L_1097:
        /*0a60*/ 	.byte	0x03, 0x19
        /*0a62*/ 	.short	0x0b70


	//----- nvinfo : EIATTR_PARAM_CBANK
	.align		4
        /*0a64*/ 	.byte	0x04, 0x0a
        /*0a66*/ 	.short	(.L_1099 - .L_1098)
	.align		4
.L_1098:
        /*0a68*/ 	.word	index@(.nv.constant0._ZN7cutlass13device_kernelIN5flash11enable_sm90INS1_16FlashAttnFwdSm90INS1_25CollectiveMainloopFwdSm90ILi2EN4cute5tupleIJNS5_1CILi1EEES8_S8_EEENS6_IJNS7_ILi64EEESA_SA_EEELi512ENS_6half_tEfNS_4arch4Sm90ELb1ELb0ELb1ELb1ELb0ELb0ELb1ELb0ELb0ELb0ELb0ELb0EEENS1_21CollectiveEpilogueFwdINS6_IJSA_NS7_ILi512EEESA_EEES9_SC_SE_Li256ELb1ELb0ELb0ELb0EEENS1_36VarlenDynamicPersistentTileSchedulerILi64ELi64ELi256ELi32ELb0ELb0ELb1ELb1ELb1ELb1EEEEEEEEEvNT_6ParamsE)
        /*0a6c*/ 	.short	0x0210
        /*0a6e*/ 	.short	0x0b70


	//----- nvinfo : EIATTR_SW_WAR
	.align		4
.L_1099:
        /*0a70*/ 	.byte	0x04, 0x36
        /*0a72*/ 	.short	(.L_1101 - .L_1100)
.L_1100:
        /*0a74*/ 	.word	0x00000008
.L_1101:


//--------------------- .nv.info._ZN7cutlass13device_kernelIN5flash11enable_sm90INS1_16FlashAttnFwdSm90INS1_25CollectiveMainloopFwdSm90ILi2EN4cute5tupleIJNS5_1CILi1EEES8_S8_EEENS6_IJNS7_ILi64EEESA_SA_EEELi512ENS_6half_tEfNS_4arch4Sm90ELb1ELb0ELb1ELb1ELb0ELb1ELb1ELb0ELb0ELb0ELb0ELb0EEENS1_21CollectiveEpilogueFwdINS6_IJSA_NS7_ILi512EEESA_EEES9_SC_SE_Li256ELb1ELb0ELb0ELb0EEENS1_36VarlenDynamicPersistentTileSchedulerILi64ELi64ELi256ELi32ELb0ELb0ELb1ELb1ELb1ELb1EEEEEEEEEvNT_6ParamsE --------------------------
	.section	.nv.info._ZN7cutlass13device_kernelIN5flash11enable_sm90INS1_16FlashAttnFwdSm90INS1_25CollectiveMainloopFwdSm90ILi2EN4cute5tupleIJNS5_1CILi1EEES8_S8_EEENS6_IJNS7_ILi64EEESA_SA_EEELi512ENS_6half_tEfNS_4arch4Sm90ELb1ELb0ELb1ELb1ELb0ELb1ELb1ELb0ELb0ELb0ELb0ELb0EEENS1_21CollectiveEpilogueFwdINS6_IJSA_NS7_ILi512EEESA_EEES9_SC_SE_Li256ELb1ELb0ELb0ELb0EEENS1_36VarlenDynamicPersistentTileSchedulerILi64ELi64ELi256ELi32ELb0ELb0ELb1ELb1ELb1ELb1EEEEEEEEEvNT_6ParamsE,"",@"SHT_CUDA_INFO"
	.sectionflags	@""
	.align	4


	//----- nvinfo : EIATTR_CUDA_API_VERSION
	.align		4
        /*0000*/ 	.byte	0x04, 0x37
        /*0002*/ 	.short	(.L_1103 - .L_1102)
.L_1102:
        /*0004*/ 	.word	0x00000082


	//----- nvinfo : EIATTR_KPARAM_INFO
	.align		4
.L_1103:
        /*0008*/ 	.byte	0x04, 0x17
        /*000a*/ 	.short	(.L_1105 - .L_1104)
.L_1104:
        /*000c*/ 	.word	0x00000000
        /*0010*/ 	.short	0x0000
        /*0012*/ 	.short	0x0070
        /*0014*/ 	.byte	0x00, 0xf0, 0x01, 0x2c


	//----- nvinfo : EIATTR_SPARSE_MMA_MASK
	.align		4
.L_1105:
        /*0018*/ 	.byte	0x03, 0x50
        /*001a*/ 	.short	0x0000


	//----- nvinfo : EIATTR_MAXREG_COUNT
	.align		4
        /*001c*/ 	.byte	0x03, 0x1b
        /*001e*/ 	.short	0x00a8


	//----- nvinfo : EIATTR_NUM_BARRIERS
	.align		4
        /*0020*/ 	.byte	0x02, 0x4c
        /*0022*/ 	.byte	0x10
	.zero		1


	//----- nvinfo : EIATTR_EXTERNS
	.align		4
        /*0024*/ 	.byte	0x04, 0x0f
        /*0026*/ 	.short	(.L_1107 - .L_1106)


	//   ....[0]....
	.align		4
.L_1106:
        /*0028*/ 	.word	index@(__assertfail)


	//----- nvinfo : EIATTR_ANNOTATIONS
	.align		4
.L_1107:
        /*002c*/ 	.byte	0x04, 0x55
        /*002e*/ 	.short	(.L_1109 - .L_1108)


	//   ....[0]....
.L_1108:
        /* <DEDUP_REMOVED lines=42> */


	//----- nvinfo : EIATTR_MERCURY_ISA_VERSION
	.align		4
.L_1109:
        /*02c0*/ 	.byte	0x03, 0x5f
        /*02c2*/ 	.short	0x0101


	//----- nvinfo : EIATTR_UNUSED_LOAD_BYTE_OFFSET
	.align		4
        /*02c4*/ 	.byte	0x04, 0x44
        /*02c6*/ 	.short	(.L_1111 - .L_1110)


	//   ....[0]....
.L_1110:
        /*02c8*/ 	.word	0x00000b30
        /*02cc*/ 	.word	0x0000fff0


	//   ....[1]....
        /*02d0*/ 	.word	0x00014100
        /*02d4*/ 	.word	0x0000fff0


	//----- nvinfo : EIATTR_INT_WARP_WIDE_INSTR_OFFSETS
	.align		4
.L_1111:
        /*02d8*/ 	.byte	0x04, 0x31
        /*02da*/ 	.short	(.L_1113 - .L_1112)


	//   ....[0]....
.L_1112:
        /*02dc*/ 	.word	0x000001f0


	//   ....[1]....
        /*02e0*/ 	.word	0x00000230


	//   ....[2]....
        /*02e4*/ 	.word	0x000002a0


	//   ....[3]....
        /*02e8*/ 	.word	0x00000310


	//   ....[4]....
        /*02ec*/ 	.word	0x00018be0


	//   ....[5]....
        /*02f0*/ 	.word	0x00018c90


	//   ....[6]....
        /*02f4*/ 	.word	0x00019120


	//   ....[7]....
        /*02f8*/ 	.word	0x00019150


	//   ....[8]....
        /*02fc*/ 	.word	0x0001be20


	//   ....[9]....
        /*0300*/ 	.word	0x0001bed0


	//----- nvinfo : EIATTR_COOP_GROUP_MASK_REGIDS
	.align		4
.L_1113:
        /*0304*/ 	.byte	0x04, 0x29
        /*0306*/ 	.short	(.L_1115 - .L_1114)


	//   ....[0]....
.L_1114:
        /*0308*/ 	.word	0xffffffff


	//   ....[1]....
        /*030c*/ 	.word	0xffffffff


	//   ....[2]....
        /*0310*/ 	.word	0xffffffff


	//   ....[3]....
        /*0314*/ 	.word	0xffffffff


	//   ....[4]....
        /*0318*/ 	.word	0xffffffff


	//   ....[5]....
        /*031c*/ 	.word	0xffffffff


	//   ....[6]....
        /*0320*/ 	.word	0xffffffff


	//   ....[7]....
        /*0324*/ 	.word	0xffffffff


	//   ....[8]....
        /*0328*/ 	.word	0xffffffff


	//   ....[9]....
        /*032c*/ 	.word	0xffffffff


	//   ....[10]....
        /*0330*/ 	.word	0xffffffff


	//   ....[11]....
        /*0334*/ 	.word	0xffffffff


	//   ....[12]....
        /*0338*/ 	.word	0xffffffff


	//   ....[13]....
        /*033c*/ 	.word	0xffffffff


	//   ....[14]....
        /*0340*/ 	.word	0xffffffff


	//   ....[15]....
        /*0344*/ 	.word	0xffffffff


	//   ....[16]....
        /*0348*/ 	.word	0xffffffff


	//   ....[17]....
        /*034c*/ 	.word	0xffffffff


	//   ....[18]....
        /*0350*/ 	.word	0xffffffff


	//   ....[19]....
        /*0354*/ 	.word	0xffffffff


	//   ....[20]....
        /*0358*/ 	.word	0xffffffff


	//   ....[21]....
        /*035c*/ 	.word	0xffffffff


	//   ....[22]....
        /*0360*/ 	.word	0xffffffff


	//   ....[23]....
        /*0364*/ 	.word	0xffffffff


	//   ....[24]....
        /*0368*/ 	.word	0xffffffff


	//   ....[25]....
        /*036c*/ 	.word	0xffffffff


	//   ....[26]....
        /*0370*/ 	.word	0xffffffff


	//   ....[27]....
        /*0374*/ 	.word	0xffffffff


	//   ....[28]....
        /*0378*/ 	.word	0xffffffff


	//   ....[29]....
        /*037c*/ 	.word	0xffffffff


	//   ....[30]....
        /*0380*/ 	.word	0xffffffff


	//   ....[31]....
        /*0384*/ 	.word	0xffffffff


	//   ....[32]....
        /*0388*/ 	.word	0xffffffff


	//   ....[33]....
        /*038c*/ 	.word	0xffffffff


	//   ....[34]....
        /*0390*/ 	.word	0xffffffff


	//   ....[35]....
        /*0394*/ 	.word	0xffffffff


	//   ....[36]....
        /*0398*/ 	.word	0xffffffff


	//   ....[37]....
        /*039c*/ 	.word	0xffffffff


	//   ....[38]....
        /*03a0*/ 	.word	0xffffffff


	//   ....[39]....
        /*03a4*/ 	.word	0xffffffff


	//   ....[40]....
        /*03a8*/ 	.word	0xffffffff


	//   ....[41]....
        /*03ac*/ 	.word	0xffffffff


	//   ....[42]....
        /*03b0*/ 	.word	0xffffffff


	//   ....[43]....
        /*03b4*/ 	.word	0xffffffff


	//   ....[44]....
        /*03b8*/ 	.word	0xffffffff


	//   ....[45]....
        /*03bc*/ 	.word	0xffffffff


	//   ....[46]....
        /*03c0*/ 	.word	0xffffffff


	//   ....[47]....
        /*03c4*/ 	.word	0xffffffff


	//   ....[48]....
        /*03c8*/ 	.word	0xffffffff


	//   ....[49]....
        /*03cc*/ 	.word	0xffffffff


	//   ....[50]....
        /*03d0*/ 	.word	0xffffffff


	//   ....[51]....
        /*03d4*/ 	.word	0xffffffff


	//   ....[52]....
        /*03d8*/ 	.word	0xffffffff


	//   ....[53]....
        /*03dc*/ 	.word	0xffffffff


	//   ....[54]....
        /*03e0*/ 	.word	0xffffffff


	//   ....[55]....
        /*03e4*/ 	.word	0xffffffff


	//   ....[56]....
        /*03e8*/ 	.word	0xffffffff


	//   ....[57]....
        /*03ec*/ 	.word	0xffffffff


	//   ....[58]....
        /*03f0*/ 	.word	0xffffffff


	//   ....[59]....
        /*03f4*/ 	.word	0xffffffff


	//   ....[60]....
        /*03f8*/ 	.word	0xffffffff


	//   ....[61]....
        /*03fc*/ 	.word	0xffffffff


	//   ....[62]....
        /*0400*/ 	.word	0xffffffff


	//   ....[63]....
        /*0404*/ 	.word	0xffffffff


	//   ....[64]....
        /*0408*/ 	.word	0xffffffff


	//   ....[65]....
        /*040c*/ 	.word	0xffffffff


	//   ....[66]....
        /*0410*/ 	.word	0x0500000f


	//   ....[67]....
        /*0414*/ 	.word	0x0500000f


	//   ....[68]....
        /*0418*/ 	.word	0x0500000f


	//   ....[69]....
        /*041c*/ 	.word	0x0500000f


	//   ....[70]....
        /*0420*/ 	.word	0x0500000f


	//   ....[71]....
        /*0424*/ 	.word	0x0500000f


	//   ....[72]....
        /*0428*/ 	.word	0x0500000f


	//   ....[73]....
        /*042c*/ 	.word	0x0500000f


	//   ....[74]....
        /*0430*/ 	.word	0x0500000f


	//   ....[75]....
        /*0434*/ 	.word	0x0500000f


	//   ....[76]....
        /*0438*/ 	.word	0x0500000f


	//   ....[77]....
        /*043c*/ 	.word	0x0500000f


	//   ....[78]....
        /*0440*/ 	.word	0x0500000f


	//   ....[79]....
        /*0444*/ 	.word	0x0500000f


	//   ....[80]....
        /*0448*/ 	.word	0x0500000f


	//   ....[81]....
        /*044c*/ 	.word	0x0500000f


	//   ....[82]....
        /*0450*/ 	.word	0x0500000f


	//   ....[83]....
        /*0454*/ 	.word	0x0500000f


	//   ....[84]....
        /*0458*/ 	.word	0x0500000f


	//   ....[85]....
        /*045c*/ 	.word	0x0500000f


	//   ....[86]....
        /*0460*/ 	.word	0x0500000f


	//   ....[87]....
        /*0464*/ 	.word	0x0500000f


	//   ....[88]....
        /*0468*/ 	.word	0x0500000f


	//   ....[89]....
        /*046c*/ 	.word	0x0500000f


	//   ....[90]....
        /*0470*/ 	.word	0x0500000f


	//   ....[91]....
        /*0474*/ 	.word	0x0500000f


	//   ....[92]....
        /*0478*/ 	.word	0x0500000f


	//   ....[93]....
        /*047c*/ 	.word	0x0500000f


	//   ....[94]....
        /*0480*/ 	.word	0x0500000f


	//   ....[95]....
        /*0484*/ 	.word	0x0500000f


	//   ....[96]....
        /*0488*/ 	.word	0x0500000f


	//   ....[97]....
        /*048c*/ 	.word	0x0500000f


	//   ....[98]....
        /*0490*/ 	.word	0x0500000f


	//   ....[99]....
        /*0494*/ 	.word	0x0500000f


	//   ....[100]....
        /*0498*/ 	.word	0x0500000f


	//   ....[101]....
        /*049c*/ 	.word	0x0500000f


	//----- nvinfo : EIATTR_COOP_GROUP_INSTR_OFFSETS
	.align		4
.L_1115:
        /*04a0*/ 	.byte	0x04, 0x28
        /*04a2*/ 	.short	(.L_1117 - .L_1116)


	//   ....[0]....
.L_1116:
        /*04a4*/ 	.word	0x00000060


	//   ....[1]....
        /*04a8*/ 	.word	0x00000200


	//   ....[2]....
        /*04ac*/ 	.word	0x00000240


	//   ....[3]....
        /*04b0*/ 	.word	0x00000450


	//   ....[4]....
        /*04b4*/ 	.word	0x000005b0


	//   ....[5]....
        /*04b8*/ 	.word	0x000006d0


	//   ....[6]....
        /*04bc*/ 	.word	0x00000830


	//   ....[7]....
        /*04c0*/ 	.word	0x00004670


	//   ....[8]....
        /*04c4*/ 	.word	0x00005f80


	//   ....[9]....
        /*04c8*/ 	.word	0x00009700


	//   ....[10]....
        /*04cc*/ 	.word	0x0000b4c0


	//   ....[11]....
        /*04d0*/ 	.word	0x0000b550


	//   ....[12]....
        /*04d4*/ 	.word	0x0000b980


	//   ....[13]....
        /*04d8*/ 	.word	0x0000ba30


	//   ....[14]....
        /*04dc*/ 	.word	0x0000c360


	//   ....[15]....
        /*04e0*/ 	.word	0x0000d2f0


	//   ....[16]....
        /*04e4*/ 	.word	0x0000e790


	//   ....[17]....
        /*04e8*/ 	.word	0x0000e840


	//   ....[18]....
        /*04ec*/ 	.word	0x0000ecb0


	//   ....[19]....
        /*04f0*/ 	.word	0x0000ed30


	//   ....[20]....
        /*04f4*/ 	.word	0x0000feb0


	//   ....[21]....
        /*04f8*/ 	.word	0x00010e90


	//   ....[22]....
        /*04fc*/ 	.word	0x00012050


	//   ....[23]....
        /*0500*/ 	.word	0x00012110


	//   ....[24]....
        /*0504*/ 	.word	0x00012420


	//   ....[25]....
        /*0508*/ 	.word	0x000125e0


	//   ....[26]....
        /*050c*/ 	.word	0x000135a0


	//   ....[27]....
        /*0510*/ 	.word	0x00013610


	//   ....[28]....
        /*0514*/ 	.word	0x00013650


	//   ....[29]....
        /*0518*/ 	.word	0x000136b0


	//   ....[30]....
        /*051c*/ 	.word	0x000136c0


	//   ....[31]....
        /*0520*/ 	.word	0x000150a0


	//   ....[32]....
        /*0524*/ 	.word	0x00016820


	//   ....[33]....
        /*0528*/ 	.word	0x000169a0


	//   ....[34]....
        /*052c*/ 	.word	0x000169d0


	//   ....[35]....
        /*0530*/ 	.word	0x00016a10


	//   ....[36]....
        /*0534*/ 	.word	0x00016a80


	//   ....[37]....
        /*0538*/ 	.word	0x00016ae0


	//   ....[38]....
        /*053c*/ 	.word	0x00016b20


	//   ....[39]....
        /*0540*/ 	.word	0x00016cc0


	//   ....[40]....
        /*0544*/ 	.word	0x00016d20


	//   ....[41]....
        /*0548*/ 	.word	0x00016d60


	//   ....[42]....
        /*054c*/ 	.word	0x00016da0


	//   ....[43]....
        /*0550*/ 	.word	0x00016dd0


	//   ....[44]....
        /*0554*/ 	.word	0x00016e00


	//   ....[45]....
        /*0558*/ 	.word	0x00016e90


	//   ....[46]....
        /*055c*/ 	.word	0x00016ef0


	//   ....[47]....
        /*0560*/ 	.word	0x00016f80


	//   ....[48]....
        /*0564*/ 	.word	0x0001bf60


	//   ....[49]....
        /*0568*/ 	.word	0x0001bf70


	//   ....[50]....
        /*056c*/ 	.word	0x0001c080


	//   ....[51]....
        /*0570*/ 	.word	0x0001c0e0


	//   ....[52]....
        /*0574*/ 	.word	0x0001c120


	//   ....[53]....
        /*0578*/ 	.word	0x0001c160


	//   ....[54]....
        /*057c*/ 	.word	0x0001c190


	//   ....[55]....
        /*0580*/ 	.word	0x0001c1c0


	//   ....[56]....
        /*0584*/ 	.word	0x0001c350


	//   ....[57]....
        /*0588*/ 	.word	0x0001c3b0


	//   ....[58]....
        /*058c*/ 	.word	0x0001c3f0


	//   ....[59]....
        /*0590*/ 	.word	0x0001c430


	//   ....[60]....
        /*0594*/ 	.word	0x0001c460


	//   ....[61]....
        /*0598*/ 	.word	0x0001c490


	//   ....[62]....
        /*059c*/ 	.word	0x0001c550


	//   ....[63]....
        /*05a0*/ 	.word	0x0001c570


	//   ....[64]....
        /*05a4*/ 	.word	0x0001c5e0


	//   ....[65]....
        /*05a8*/ 	.word	0x0001cc50


	//   ....[66]....
        /*05ac*/ 	.word	0x0001d090


	//   ....[67]....
        /*05b0*/ 	.word	0x0001d130


	//   ....[68]....
        /*05b4*/ 	.word	0x0001d1d0


	//   ....[69]....
        /*05b8*/ 	.word	0x0001d270


	//   ....[70]....
        /*05bc*/ 	.word	0x0001d310


	//   ....[71]....
        /*05c0*/ 	.word	0x0001d3b0


	//   ....[72]....
        /*05c4*/ 	.word	0x0001d450


	//   ....[73]....
        /*05c8*/ 	.word	0x0001d4f0


	//   ....[74]....
        /*05cc*/ 	.word	0x0001d5e0


	//   ....[75]....
        /*05d0*/ 	.word	0x0001d680


	//   ....[76]....
        /*05d4*/ 	.word	0x0001d720


	//   ....[77]....
        /*05d8*/ 	.word	0x0001d7c0


	//   ....[78]....
        /*05dc*/ 	.word	0x0001d860


	//   ....[79]....
        /*05e0*/ 	.word	0x0001d900


	//   ....[80]....
        /*05e4*/ 	.word	0x0001d9a0


	//   ....[81]....
        /*05e8*/ 	.word	0x0001da40


	//   ....[82]....
        /*05ec*/ 	.word	0x0001dd90


	//   ....[83]....
        /*05f0*/ 	.word	0x0001e070


	//   ....[84]....
        /*05f4*/ 	.word	0x0001e490


	//   ....[85]....
        /*05f8*/ 	.word	0x0001e520


	//   ....[86]....
        /*05fc*/ 	.word	0x0001e5c0


	//   ....[87]....
        /*0600*/ 	.word	0x0001e670


	//   ....[88]....
        /*0604*/ 	.word	0x0001e6f0


	//   ....[89]....
        /*0608*/ 	.word	0x0001e770


	//   ....[90]....
        /*060c*/ 	.word	0x0001e7f0


	//   ....[91]....
        /*0610*/ 	.word	0x0001e870


	//   ....[92]....
        /*0614*/ 	.word	0x0001e900


	//   ....[93]....
        /*0618*/ 	.word	0x0001e9b0


	//   ....[94]....
        /*061c*/ 	.word	0x0001ea30


	//   ....[95]....
        /*0620*/ 	.word	0x0001eab0


	//   ....[96]....
        /*0624*/ 	.word	0x0001eb30


	//   ....[97]....
        /*0628*/ 	.word	0x0001ebb0


	//   ....[98]....
        /*062c*/ 	.word	0x0001ec20


	//   ....[99]....
        /*0630*/ 	.word	0x0001ecc0


	//   ....[100]....
        /*0634*/ 	.word	0x0001ed50


	//   ....[101]....
        /*0638*/ 	.word	0x0001ee80


	//----- nvinfo : EIATTR_REG_RECONFIG
	.align		4
.L_1117:
        /*063c*/ 	.byte	0x01, 0x54
	.zero		2


	//----- nvinfo : EIATTR_SYSCALL_OFFSETS
	.align		4
        /*0640*/ 	.byte	0x04, 0x46
        /*0642*/ 	.short	(.L_1119 - .L_1118)


	//   ....[0]....
.L_1118:
        /*0644*/ 	.word	0x00001900


	//   ....[1]....
        /*0648*/ 	.word	0x00001a50


	//   ....[2]....
        /*064c*/ 	.word	0x00006130


	//   ....[3]....
        /*0650*/ 	.word	0x000065d0


	//   ....[4]....
        /*0654*/ 	.word	0x00018e20


	//   ....[5]....
        /*0658*/ 	.word	0x00018f60


	//   ....[6]....
        /*065c*/ 	.word	0x00019060


	//----- nvinfo : EIATTR_MBARRIER_INSTR_OFFSETS
	.align		4
.L_1119:
        /*0660*/ 	.byte	0x04, 0x39
        /*0662*/ 	.short	(.L_1121 - .L_1120)


	//   ....[0]....
.L_1120:
        /*0664*/ 	.word	0x00000330
        /*0668*/ 	.word	0x000000ff
        /*066c*/ 	.word	0x00038800
        /*0670*/ 	.short	0x0100
        /*0672*/ 	.byte	0x08
	.zero		1


	//   ....[1]....
        /*0674*/ 	.word	0x00000340
        /*0678*/ 	.word	0x000000ff
        /*067c*/ 	.word	0x00038810
        /*0680*/ 	.short	0x0100
        /*0682*/ 	.byte	0x08
	.zero		1


	//   ....[2]....
        /*0684*/ 	.word	0x00000350
        /*0688*/ 	.word	0x000000ff
        /*068c*/ 	.word	0x00038820
        /*0690*/ 	.short	0x0100
        /*0692*/ 	.byte	0x08
	.zero		1


	//   ....[3]....
        /*0694*/ 	.word	0x00000400
        /*0698*/ 	.word	0x000000ff
        /*069c*/ 	.word	0x00038830
        /*06a0*/ 	.short	0x0100
        /*06a2*/ 	.byte	0x06
	.zero		1


	//   ....[4]....
        /*06a4*/ 	.word	0x00000410
        /*06a8*/ 	.word	0x000000ff
        /*06ac*/ 	.word	0x00038840
        /*06b0*/ 	.short	0x0100
        /*06b2*/ 	.byte	0x06
	.zero		1


	//   ....[5]....
        /*06b4*/ 	.word	0x00000420
        /*06b8*/ 	.word	0x000000ff
        /*06bc*/ 	.word	0x00038838
        /*06c0*/ 	.short	0x0100
        /*06c2*/ 	.byte	0x06
	.zero		1


	//   ....[6]....
        /*06c4*/ 	.word	0x00000430
        /*06c8*/ 	.word	0x000000ff
        /*06cc*/ 	.word	0x00038848
        /*06d0*/ 	.short	0x0100
        /*06d2*/ 	.byte	0x06
	.zero		1


	//   ....[7]....
        /*06d4*/ 	.word	0x00000560
        /*06d8*/ 	.word	0x000000ff
        /*06dc*/ 	.word	0x00038850
        /*06e0*/ 	.short	0x0100
        /*06e2*/ 	.byte	0x08
	.zero		1


	//   ....[8]....
        /*06e4*/ 	.word	0x00000570
        /*06e8*/ 	.word	0x000000ff
        /*06ec*/ 	.word	0x00038860
        /*06f0*/ 	.short	0x0100
        /*06f2*/ 	.byte	0x08
	.zero		1


	//   ....[9]....
        /*06f4*/ 	.word	0x00000580
        /*06f8*/ 	.word	0x000000ff
        /*06fc*/ 	.word	0x00038858
        /*0700*/ 	.short	0x0100
        /*0702*/ 	.byte	0x08
	.zero		1


	//   ....[10]....
        /*0704*/ 	.word	0x00000590
        /*0708*/ 	.word	0x000000ff
        /*070c*/ 	.word	0x00038868
        /*0710*/ 	.short	0x0100
        /*0712*/ 	.byte	0x08
	.zero		1


	//   ....[11]....
        /*0714*/ 	.word	0x00000680
        /*0718*/ 	.word	0x000000ff
        /*071c*/ 	.word	0x00038870
        /*0720*/ 	.short	0x0100
        /*0722*/ 	.byte	0x06
	.zero		1


	//   ....[12]....
        /*0724*/ 	.word	0x00000690
        /*0728*/ 	.word	0x000000ff
        /*072c*/ 	.word	0x00038880
        /*0730*/ 	.short	0x0100
        /*0732*/ 	.byte	0x06
	.zero		1


	//   ....[13]....
        /*0734*/ 	.word	0x000006a0
        /*0738*/ 	.word	0x000000ff
        /*073c*/ 	.word	0x00038878
        /*0740*/ 	.short	0x0100
        /*0742*/ 	.byte	0x06
	.zero		1


	//   ....[14]....
        /*0744*/ 	.word	0x000006b0
        /*0748*/ 	.word	0x000000ff
        /*074c*/ 	.word	0x00038888
        /*0750*/ 	.short	0x0100
        /*0752*/ 	.byte	0x06
	.zero		1


	//   ....[15]....
        /*0754*/ 	.word	0x000007e0
        /*0758*/ 	.word	0x000000ff
        /*075c*/ 	.word	0x00038890
        /*0760*/ 	.short	0x0100
        /*0762*/ 	.byte	0x08
	.zero		1


	//   ....[16]....
        /*0764*/ 	.word	0x000007f0
        /*0768*/ 	.word	0x000000ff
        /*076c*/ 	.word	0x000388a0
        /*0770*/ 	.short	0x0100
        /*0772*/ 	.byte	0x08
	.zero		1


	//   ....[17]....
        /*0774*/ 	.word	0x00000800
        /*0778*/ 	.word	0x000000ff
        /*077c*/ 	.word	0x00038898
        /*0780*/ 	.short	0x0100
        /*0782*/ 	.byte	0x08
	.zero		1


	//   ....[18]....
        /*0784*/ 	.word	0x00000810
        /*0788*/ 	.word	0x000000ff
        /*078c*/ 	.word	0x000388a8
        /*0790*/ 	.short	0x0100
        /*0792*/ 	.byte	0x08
	.zero		1


	//   ....[19]....
        /*0794*/ 	.word	0x00000940
        /*0798*/ 	.word	0x000000ff
        /*079c*/ 	.word	0x000388b0
        /*07a0*/ 	.short	0x0100
        /*07a2*/ 	.byte	0x08
	.zero		1


	//   ....[20]....
        /*07a4*/ 	.word	0x00000950
        /*07a8*/ 	.word	0x000000ff
        /*07ac*/ 	.word	0x000388c0
        /*07b0*/ 	.short	0x0100
        /*07b2*/ 	.byte	0x08
	.zero		1


	//   ....[21]....
        /*07b4*/ 	.word	0x00000960
        /*07b8*/ 	.word	0x000000ff
        /*07bc*/ 	.word	0x000388b8
        /*07c0*/ 	.short	0x0100
        /*07c2*/ 	.byte	0x08
	.zero		1


	//   ....[22]....
        /*07c4*/ 	.word	0x00000970
        /*07c8*/ 	.word	0x000000ff
        /*07cc*/ 	.word	0x000388c8
        /*07d0*/ 	.short	0x0100
        /*07d2*/ 	.byte	0x08
	.zero		1


	//   ....[23]....
        /*07d4*/ 	.word	0x00002680
        /*07d8*/ 	.word	0x00000046
        /*07dc*/ 	.word	0x00038890
        /*07e0*/ 	.short	0x010a
        /*07e2*/ 	.byte	0x3f
	.zero		1


	//   ....[24]....
        /*07e4*/ 	.word	0x00003030
        /*07e8*/ 	.word	0x00000046
        /*07ec*/ 	.word	0x00038890
        /*07f0*/ 	.short	0x010a
        /*07f2*/ 	.byte	0x3f
	.zero		1


	//   ....[25]....
        /*07f4*/ 	.word	0x000038a0
        /*07f8*/ 	.word	0x00000046
        /*07fc*/ 	.word	0x00038890
        /*0800*/ 	.short	0x010a
        /*0802*/ 	.byte	0x3f
	.zero		1


	//   ....[26]....
        /*0804*/ 	.word	0x00003aa0
        /*0808*/ 	.word	0x00000004
        /*080c*/ 	.word	0x00000000
        /*0810*/ 	.short	0x0101
        /*0812*/ 	.byte	0x3f
	.zero		1


	//   ....[27]....
        /*0814*/ 	.word	0x00003ae0
        /*0818*/ 	.word	0x00000046
        /*081c*/ 	.word	0x000388b0
        /*0820*/ 	.short	0x010a
        /*0822*/ 	.byte	0x3f
	.zero		1


	//   ....[28]....
        /*0824*/ 	.word	0x00004130
        /*0828*/ 	.word	0x00000046
        /*082c*/ 	.word	0x00000000
        /*0830*/ 	.short	0x0101
        /*0832*/ 	.byte	0x3f
	.zero		1


	//   ....[29]....
        /*0834*/ 	.word	0x00004ab0
        /*0838*/ 	.word	0x00000000
        /*083c*/ 	.word	0x00000000
        /*0840*/ 	.short	0x0101
        /*0842*/ 	.byte	0x3f
	.zero		1


	//   ....[30]....
        /*0844*/ 	.word	0x00005630
        /*0848*/ 	.word	0x00000000
        /*084c*/ 	.word	0x00000000
        /*0850*/ 	.short	0x0101
        /*0852*/ 	.byte	0x3f
	.zero		1


	//   ....[31]....
        /*0854*/ 	.word	0x000061c0
        /*0858*/ 	.word	0x00000002
        /*085c*/ 	.word	0x00038800
        /*0860*/ 	.short	0x010a
        /*0862*/ 	.byte	0x3f
	.zero		1


	//   ....[32]....
        /*0864*/ 	.word	0x00006210
        /*0868*/ 	.word	0x00000002
        /*086c*/ 	.word	0x00038800
        /*0870*/ 	.short	0x010a
        /*0872*/ 	.byte	0x3f
	.zero		1


	//   ....[33]....
        /*0874*/ 	.word	0x00006e40
        /*0878*/ 	.word	0x00000002
        /*087c*/ 	.word	0x00038800
        /*0880*/ 	.short	0x010a
        /*0882*/ 	.byte	0x3f
	.zero		1


	//   ....[34]....
        /*0884*/ 	.word	0x00008170
        /*0888*/ 	.word	0x00000002
        /*088c*/ 	.word	0x00038800
        /*0890*/ 	.short	0x010a
        /*0892*/ 	.byte	0x3f
	.zero		1


	//   ....[35]....
        /*0894*/ 	.word	0x00008ff0
        /*0898*/ 	.word	0x0000000f
        /*089c*/ 	.word	0x00038830
        /*08a0*/ 	.short	0x010a
        /*08a2*/ 	.byte	0x3f
	.zero		1


	//   ....[36]....
        /*08a4*/ 	.word	0x000090a0
        /*08a8*/ 	.word	0x0000000f
        /*08ac*/ 	.word	0x00038830
        /*08b0*/ 	.short	0x010a
        /*08b2*/ 	.byte	0x3f
	.zero		1


	//   ....[37]....
        /*08b4*/ 	.word	0x000093b0
        /*08b8*/ 	.word	0x00000002
        /*08bc*/ 	.word	0x00038810
        /*08c0*/ 	.short	0x010a
        /*08c2*/ 	.byte	0x3f
	.zero		1


	//   ....[38]....
        /*08c4*/ 	.word	0x00009400
        /*08c8*/ 	.word	0x0000000f
        /*08cc*/ 	.word	0x00038850
        /*08d0*/ 	.short	0x010a
        /*08d2*/ 	.byte	0x3f
	.zero		1


	//   ....[39]....
        /*08d4*/ 	.word	0x000094c0
        /*08d8*/ 	.word	0x0000000f
        /*08dc*/ 	.word	0x00038850
        /*08e0*/ 	.short	0x010a
        /*08e2*/ 	.byte	0x3f
	.zero		1


	//   ....[40]....
        /*08e4*/ 	.word	0x0000bc90
        /*08e8*/ 	.word	0x00000015
        /*08ec*/ 	.word	0x00000000
        /*08f0*/ 	.short	0x0101
        /*08f2*/ 	.byte	0x3f
	.zero		1


	//   ....[41]....
        /*08f4*/ 	.word	0x0000c380
        /*08f8*/ 	.word	0x0000000f
        /*08fc*/ 	.word	0x00000000
        /*0900*/ 	.short	0x0101
        /*0902*/ 	.byte	0x3f
	.zero		1


	//   ....[42]....
        /*0904*/ 	.word	0x0000c490
        /*0908*/ 	.word	0x00000015
        /*090c*/ 	.word	0x00038830
        /*0910*/ 	.short	0x010a
        /*0912*/ 	.byte	0x3f
	.zero		1


	//   ....[43]....
        /*0914*/ 	.word	0x0000c500
        /*0918*/ 	.word	0x00000015
        /*091c*/ 	.word	0x00038830
        /*0920*/ 	.short	0x010a
        /*0922*/ 	.byte	0x3f
	.zero		1


	//   ....[44]....
        /*0924*/ 	.word	0x0000c770
        /*0928*/ 	.word	0x00000015
        /*092c*/ 	.word	0x00038850
        /*0930*/ 	.short	0x010a
        /*0932*/ 	.byte	0x3f
	.zero		1


	//   ....[45]....
        /*0934*/ 	.word	0x0000c7c0
        /*0938*/ 	.word	0x00000015
        /*093c*/ 	.word	0x00038850
        /*0940*/ 	.short	0x010a
        /*0942*/ 	.byte	0x3f
	.zero		1


	//   ....[46]....
        /*0944*/ 	.word	0x0000ed70
        /*0948*/ 	.word	0x000000a0
        /*094c*/ 	.word	0x00000000
        /*0950*/ 	.short	0x0101
        /*0952*/ 	.byte	0x3f
	.zero		1


	//   ....[47]....
        /*0954*/ 	.word	0x0000fed0
        /*0958*/ 	.word	0x00000015
        /*095c*/ 	.word	0x00000000
        /*0960*/ 	.short	0x0101
        /*0962*/ 	.byte	0x3f
	.zero		1


	//   ....[48]....
        /*0964*/ 	.word	0x00010030
        /*0968*/ 	.word	0x00000015
        /*096c*/ 	.word	0x00038830
        /*0970*/ 	.short	0x010a
        /*0972*/ 	.byte	0x3f
	.zero		1


	//   ....[49]....
        /*0974*/ 	.word	0x000100a0
        /*0978*/ 	.word	0x00000015
        /*097c*/ 	.word	0x00038830
        /*0980*/ 	.short	0x010a
        /*0982*/ 	.byte	0x3f
	.zero		1


	//   ....[50]....
        /*0984*/ 	.word	0x00010310
        /*0988*/ 	.word	0x00000015
        /*098c*/ 	.word	0x00038850
        /*0990*/ 	.short	0x010a
        /*0992*/ 	.byte	0x3f
	.zero		1


	//   ....[51]....
        /*0994*/ 	.word	0x00010360
        /*0998*/ 	.word	0x00000015
        /*099c*/ 	.word	0x00038850
        /*09a0*/ 	.short	0x010a
        /*09a2*/ 	.byte	0x3f
	.zero		1


	//   ....[52]....
        /*09a4*/ 	.word	0x000128c0
        /*09a8*/ 	.word	0x0000009e
        /*09ac*/ 	.word	0x00000000
        /*09b0*/ 	.short	0x0101
        /*09b2*/ 	.byte	0x3f
	.zero		1


	//   ....[53]....
        /*09b4*/ 	.word	0x000135c0
        /*09b8*/ 	.word	0x00000015
        /*09bc*/ 	.word	0x00000000
        /*09c0*/ 	.short	0x0101
        /*09c2*/ 	.byte	0x3f
	.zero		1


	//   ....[54]....
        /*09c4*/ 	.word	0x00015910
        /*09c8*/ 	.word	0x00000000
        /*09cc*/ 	.word	0x00000000
        /*09d0*/ 	.short	0x0101
        /*09d2*/ 	.byte	0x3f
	.zero		1


	//   ....[55]....
        /*09d4*/ 	.word	0x00017cc0
        /*09d8*/ 	.word	0x00000009
        /*09dc*/ 	.word	0x00038820
        /*09e0*/ 	.short	0x010a
        /*09e2*/ 	.byte	0x3f
	.zero		1


	//   ....[56]....
        /*09e4*/ 	.word	0x00017d40
        /*09e8*/ 	.word	0x00000005
        /*09ec*/ 	.word	0x000388a0
        /*09f0*/ 	.short	0x010a
        /*09f2*/ 	.byte	0x3f
	.zero		1


	//   ....[57]....
        /*09f4*/ 	.word	0x00017f30
        /*09f8*/ 	.word	0x00000005
        /*09fc*/ 	.word	0x000388c0
        /*0a00*/ 	.short	0x010a
        /*0a02*/ 	.byte	0x3f
	.zero		1


	//   ....[58]....
        /*0a04*/ 	.word	0x00018490
        /*0a08*/ 	.word	0x00000006
        /*0a0c*/ 	.word	0x000388a0
        /*0a10*/ 	.short	0x010a
        /*0a12*/ 	.byte	0x3f
	.zero		1


	//   ....[59]....
        /*0a14*/ 	.word	0x00018660
        /*0a18*/ 	.word	0x00000006
        /*0a1c*/ 	.word	0x000388c0
        /*0a20*/ 	.short	0x010a
        /*0a22*/ 	.byte	0x3f
	.zero		1


	//   ....[60]....
        /*0a24*/ 	.word	0x000195b0
        /*0a28*/ 	.word	0x00000009
        /*0a2c*/ 	.word	0x00038840
        /*0a30*/ 	.short	0x010a
        /*0a32*/ 	.byte	0x3f
	.zero		1


	//   ....[61]....
        /*0a34*/ 	.word	0x00019d90
        /*0a38*/ 	.word	0x0000000b
        /*0a3c*/ 	.word	0x00038820
        /*0a40*/ 	.short	0x010a
        /*0a42*/ 	.byte	0x3f
	.zero		1


	//   ....[62]....
        /*0a44*/ 	.word	0x00019e60
        /*0a48*/ 	.word	0x00000005
        /*0a4c*/ 	.word	0x00038860
        /*0a50*/ 	.short	0x010a
        /*0a52*/ 	.byte	0x3f
	.zero		1


	//   ....[63]....
        /*0a54*/ 	.word	0x0001a5e0
        /*0a58*/ 	.word	0x00000002
        /*0a5c*/ 	.word	0x00038840
        /*0a60*/ 	.short	0x010a
        /*0a62*/ 	.byte	0x3f
	.zero		1


	//   ....[64]....
        /*0a64*/ 	.word	0x0001a800
        /*0a68*/ 	.word	0x00000002
        /*0a6c*/ 	.word	0x00038860
        /*0a70*/ 	.short	0x010a
        /*0a72*/ 	.byte	0x3f
	.zero		1


	//   ....[65]....
        /*0a74*/ 	.word	0x0001aea0
        /*0a78*/ 	.word	0x00000002
        /*0a7c*/ 	.word	0x00038840
        /*0a80*/ 	.short	0x010a
        /*0a82*/ 	.byte	0x3f
	.zero		1


	//   ....[66]....
        /*0a84*/ 	.word	0x0001b0b0
        /*0a88*/ 	.word	0x00000002
        /*0a8c*/ 	.word	0x00038860
        /*0a90*/ 	.short	0x010a
        /*0a92*/ 	.byte	0x3f
	.zero		1


	//   ....[67]....
        /*0a94*/ 	.word	0x0001b6e0
        /*0a98*/ 	.word	0x00000002
        /*0a9c*/ 	.word	0x00038840
        /*0aa0*/ 	.short	0x010a
        /*0aa2*/ 	.byte	0x3f
	.zero		1


	//   ....[68]....
        /*0aa4*/ 	.word	0x0001b900
        /*0aa8*/ 	.word	0x00000002
        /*0aac*/ 	.word	0x00038860
        /*0ab0*/ 	.short	0x010a
        /*0ab2*/ 	.byte	0x3f
	.zero		1


	//   ....[69]....
        /*0ab4*/ 	.word	0x0001cbe0
        /*0ab8*/ 	.word	0x00000000
        /*0abc*/ 	.word	0x00038820
        /*0ac0*/ 	.short	0x010a
        /*0ac2*/ 	.byte	0x3f
	.zero		1


	//   ....[70]....
        /*0ac4*/ 	.word	0x0001cd80
        /*0ac8*/ 	.word	0x00000006
        /*0acc*/ 	.word	0x00000000
        /*0ad0*/ 	.short	0x010a
        /*0ad2*/ 	.byte	0x3f
	.zero		1


	//   ....[71]....
        /*0ad4*/ 	.word	0x0001cdf0
        /*0ad8*/ 	.word	0x00000007
        /*0adc*/ 	.word	0x00000000
        /*0ae0*/ 	.short	0x010a
        /*0ae2*/ 	.byte	0x3f
	.zero		1


	//   ....[72]....
        /*0ae4*/ 	.word	0x0001ce60
        /*0ae8*/ 	.word	0x00000004
        /*0aec*/ 	.word	0x00000000
        /*0af0*/ 	.short	0x010a
        /*0af2*/ 	.byte	0x3f
	.zero		1


	//   ....[73]....
        /*0af4*/ 	.word	0x0001ce90
        /*0af8*/ 	.word	0x00000003
        /*0afc*/ 	.word	0x00000000
        /*0b00*/ 	.short	0x010a
        /*0b02*/ 	.byte	0x3f
	.zero		1


	//   ....[74]....
        /*0b04*/ 	.word	0x0001cef0
        /*0b08*/ 	.word	0x00000046
        /*0b0c*/ 	.word	0x00038890
        /*0b10*/ 	.short	0x010a
        /*0b12*/ 	.byte	0x3f
	.zero		1


	//   ....[75]....
        /*0b14*/ 	.word	0x0001cf40
        /*0b18*/ 	.word	0x00000046
        /*0b1c*/ 	.word	0x00038890
        /*0b20*/ 	.short	0x010a
        /*0b22*/ 	.byte	0x3f
	.zero		1


	//   ....[76]....
        /*0b24*/ 	.word	0x0001cf90
        /*0b28*/ 	.word	0x00000046
        /*0b2c*/ 	.word	0x00038890
        /*0b30*/ 	.short	0x010a
        /*0b32*/ 	.byte	0x3f
	.zero		1


	//   ....[77]....
        /*0b34*/ 	.word	0x0001cfe0
        /*0b38*/ 	.word	0x00000046
        /*0b3c*/ 	.word	0x000388b0
        /*0b40*/ 	.short	0x010a
        /*0b42*/ 	.byte	0x3f
	.zero		1


	//   ....[78]....
        /*0b44*/ 	.word	0x0001d530
        /*0b48*/ 	.word	0x00000002
        /*0b4c*/ 	.word	0x00038800
        /*0b50*/ 	.short	0x010a
        /*0b52*/ 	.byte	0x3f
	.zero		1


	//   ....[79]....
        /*0b54*/ 	.word	0x0001da80
        /*0b58*/ 	.word	0x00000002
        /*0b5c*/ 	.word	0x00038800
        /*0b60*/ 	.short	0x010a
        /*0b62*/ 	.byte	0x3f
	.zero		1


	//   ....[80]....
        /*0b64*/ 	.word	0x0001dad0
        /*0b68*/ 	.word	0x0000000f
        /*0b6c*/ 	.word	0x00038830
        /*0b70*/ 	.short	0x010a
        /*0b72*/ 	.byte	0x3f
	.zero		1


	//   ....[81]....
        /*0b74*/ 	.word	0x0001db20
        /*0b78*/ 	.word	0x00000002
        /*0b7c*/ 	.word	0x00038810
        /*0b80*/ 	.short	0x010a
        /*0b82*/ 	.byte	0x3f
	.zero		1


	//   ....[82]....
        /*0b84*/ 	.word	0x0001db70
        /*0b88*/ 	.word	0x0000000f
        /*0b8c*/ 	.word	0x00038850
        /*0b90*/ 	.short	0x010a
        /*0b92*/ 	.byte	0x3f
	.zero		1


	//   ....[83]....
        /*0b94*/ 	.word	0x0001dbc0
        /*0b98*/ 	.word	0x00000015
        /*0b9c*/ 	.word	0x00038830
        /*0ba0*/ 	.short	0x010a
        /*0ba2*/ 	.byte	0x3f
	.zero		1


	//   ....[84]....
        /*0ba4*/ 	.word	0x0001dc10
        /*0ba8*/ 	.word	0x00000015
        /*0bac*/ 	.word	0x00038850
        /*0bb0*/ 	.short	0x010a
        /*0bb2*/ 	.byte	0x3f
	.zero		1


	//   ....[85]....
        /*0bb4*/ 	.word	0x0001dc60
        /*0bb8*/ 	.word	0x00000015
        /*0bbc*/ 	.word	0x00038830
        /*0bc0*/ 	.short	0x010a
        /*0bc2*/ 	.byte	0x3f
	.zero		1


	//   ....[86]....
        /*0bc4*/ 	.word	0x0001dcb0
        /*0bc8*/ 	.word	0x00000015
        /*0bcc*/ 	.word	0x00038850
        /*0bd0*/ 	.short	0x010a
        /*0bd2*/ 	.byte	0x3f
	.zero		1


	//   ....[87]....
        /*0bd4*/ 	.word	0x0001de50
        /*0bd8*/ 	.word	0x00000009
        /*0bdc*/ 	.word	0x00038820
        /*0be0*/ 	.short	0x010a
        /*0be2*/ 	.byte	0x3f
	.zero		1


	//   ....[88]....
        /*0be4*/ 	.word	0x0001dea0
        /*0be8*/ 	.word	0x00000005
        /*0bec*/ 	.word	0x000388a0
        /*0bf0*/ 	.short	0x010a
        /*0bf2*/ 	.byte	0x3f
	.zero		1


	//   ....[89]....
        /*0bf4*/ 	.word	0x0001def0
        /*0bf8*/ 	.word	0x00000005
        /*0bfc*/ 	.word	0x000388c0
        /*0c00*/ 	.short	0x010a
        /*0c02*/ 	.byte	0x3f
	.zero		1


	//   ....[90]....
        /*0c04*/ 	.word	0x0001df40
        /*0c08*/ 	.word	0x00000006
        /*0c0c*/ 	.word	0x000388a0
        /*0c10*/ 	.short	0x010a
        /*0c12*/ 	.byte	0x3f
	.zero		1


	//   ....[91]....
        /*0c14*/ 	.word	0x0001df90
        /*0c18*/ 	.word	0x00000006
        /*0c1c*/ 	.word	0x000388c0
        /*0c20*/ 	.short	0x010a
        /*0c22*/ 	.byte	0x3f
	.zero		1


	//   ....[92]....
        /*0c24*/ 	.word	0x0001e130
        /*0c28*/ 	.word	0x00000009
        /*0c2c*/ 	.word	0x00038840
        /*0c30*/ 	.short	0x010a
        /*0c32*/ 	.byte	0x3f
	.zero		1


	//   ....[93]....
        /*0c34*/ 	.word	0x0001e1b0
        /*0c38*/ 	.word	0x00000009
        /*0c3c*/ 	.word	0x00038820
        /*0c40*/ 	.short	0x010a
        /*0c42*/ 	.byte	0x3f
	.zero		1


	//   ....[94]....
        /*0c44*/ 	.word	0x0001e200
        /*0c48*/ 	.word	0x00000005
        /*0c4c*/ 	.word	0x00038860
        /*0c50*/ 	.short	0x010a
        /*0c52*/ 	.byte	0x3f
	.zero		1


	//   ....[95]....
        /*0c54*/ 	.word	0x0001e250
        /*0c58*/ 	.word	0x00000002
        /*0c5c*/ 	.word	0x00038840
        /*0c60*/ 	.short	0x010a
        /*0c62*/ 	.byte	0x3f
	.zero		1


	//   ....[96]....
        /*0c64*/ 	.word	0x0001e2a0
        /*0c68*/ 	.word	0x00000002
        /*0c6c*/ 	.word	0x00038860
        /*0c70*/ 	.short	0x010a
        /*0c72*/ 	.byte	0x3f
	.zero		1


	//   ....[97]....
        /*0c74*/ 	.word	0x0001e2f0
        /*0c78*/ 	.word	0x00000002
        /*0c7c*/ 	.word	0x00038840
        /*0c80*/ 	.short	0x010a
        /*0c82*/ 	.byte	0x3f
	.zero		1


	//   ....[98]....
        /*0c84*/ 	.word	0x0001e340
        /*0c88*/ 	.word	0x00000002
        /*0c8c*/ 	.word	0x00038860
        /*0c90*/ 	.short	0x010a
        /*0c92*/ 	.byte	0x3f
	.zero		1


	//   ....[99]....
        /*0c94*/ 	.word	0x0001e390
        /*0c98*/ 	.word	0x00000002
        /*0c9c*/ 	.word	0x00038840
        /*0ca0*/ 	.short	0x010a
        /*0ca2*/ 	.byte	0x3f
	.zero		1


	//   ....[100]....
        /*0ca4*/ 	.word	0x0001e3e0
        /*0ca8*/ 	.word	0x00000002
        /*0cac*/ 	.word	0x00038860
        /*0cb0*/ 	.short	0x010a
        /*0cb2*/ 	.byte	0x3f
	.zero		1


	//   ....[101]....
        /*0cb4*/ 	.word	0x0001eda0
        /*0cb8*/ 	.word	0x00000000
        /*0cbc*/ 	.word	0x00038820
        /*0cc0*/ 	.short	0x010a
        /*0cc2*/ 	.byte	0x3f
	.zero		1


	//   ....[102]....
        /*0cc4*/ 	.word	0x0001ef40
        /*0cc8*/ 	.word	0x00000006
        /*0ccc*/ 	.word	0x00000000
        /*0cd0*/ 	.short	0x010a
        /*0cd2*/ 	.byte	0x3f
	.zero		1


	//   ....[103]....
        /*0cd4*/ 	.word	0x0001ef90
        /*0cd8*/ 	.word	0x00000007
        /*0cdc*/ 	.word	0x00000000
        /*0ce0*/ 	.short	0x010a
        /*0ce2*/ 	.byte	0x3f
	.zero		1


	//   ....[104]....
        /*0ce4*/ 	.word	0x0001efe0
        /*0ce8*/ 	.word	0x00000004
        /*0cec*/ 	.word	0x00000000
        /*0cf0*/ 	.short	0x010a
        /*0cf2*/ 	.byte	0x3f
	.zero		1


	//----- nvinfo : EIATTR_NUM_MBARRIERS
	.align		4
.L_1121:
        /*0cf4*/ 	.byte	0x03, 0x38
        /*0cf6*/ 	.short	0x0017


	//----- nvinfo : EIATTR_EXIT_INSTR_OFFSETS
	.align		4
        /*0cf8*/ 	.byte	0x04, 0x1c
        /*0cfa*/ 	.short	(.L_1123 - .L_1122)


	//   ....[0]....
.L_1122:
        /*0cfc*/ 	.word	0x0001cee0


	//----- nvinfo : EIATTR_MAX_THREADS
	.align		4
.L_1123:
        /*0d00*/ 	.byte	0x04, 0x05
        /*0d02*/ 	.short	(.L_1125 - .L_1124)
.L_1124:
        /*0d04*/ 	.word	0x00000180
        /*0d08*/ 	.word	0x00000001
        /*0d0c*/ 	.word	0x00000001


	//----- nvinfo : EIATTR_CRS_STACK_SIZE
	.align		4
.L_1125:
        /*0d10*/ 	.byte	0x04, 0x1e
        /*0d12*/ 	.short	(.L_1127 - .L_1126)
.L_1126:
        /*0d14*/ 	.word	0x00000000


	//----- nvinfo : EIATTR_CBANK_PARAM_SIZE
	.align		4
.L_1127:
        /*0d18*/ 	.byte	0x03, 0x19
        /*0d1a*/ 	.short	0x0b70


	//----- nvinfo : EIATTR_PARAM_CBANK
	.align		4
        /*0d1c*/ 	.byte	0x04, 0x0a
        /*0d1e*/ 	.short	(.L_1129 - .L_1128)
	.align		4
.L_1128:
        /*0d20*/ 	.word	index@(.nv.constant0._ZN7cutlass13device_kernelIN5flash11enable_sm90INS1_16FlashAttnFwdSm90INS1_25CollectiveMainloopFwdSm90ILi2EN4cute5tupleIJNS5_1CILi1EEES8_S8_EEENS6_IJNS7_ILi64EEESA_SA_EEELi512ENS_6half_tEfNS_4arch4Sm90ELb1ELb0ELb1ELb1ELb0ELb1ELb1ELb0ELb0ELb0ELb0ELb0EEENS1_21CollectiveEpilogueFwdINS6_IJSA_NS7_ILi512EEESA_EEES9_SC_SE_Li256ELb1ELb0ELb0ELb0EEENS1_36VarlenDynamicPersistentTileSchedulerILi64ELi64ELi256ELi32ELb0ELb0ELb1ELb1ELb1ELb1EEEEEEEEEvNT_6ParamsE)
        /*0d24*/ 	.short	0x0210
        /*0d26*/ 	.short	0x0b70


	//----- nvinfo : EIATTR_SW_WAR
	.align		4
.L_1129:
        /*0d28*/ 	.byte	0x04, 0x36
        /*0d2a*/ 	.short	(.L_1131 - .L_1130)
.L_1130:
        /*0d2c*/ 	.word	0x00000008
.L_1131:


//--------------------- .nv.info._ZN7cutlass13device_kernelIN5flash11enable_sm90INS1_16FlashAttnFwdSm90INS1_25CollectiveMainloopFwdSm90ILi2EN4cute5tupleIJNS5_1CILi1EEES8_S8_EEENS6_IJNS7_ILi128EEENS7_ILi96EEENS7_ILi64EEEEEELi256ENS_6half_tEfNS_4arch4Sm90ELb0ELb0ELb1ELb0ELb0ELb0ELb0ELb1ELb0ELb0ELb0ELb0EEENS1_21CollectiveEpilogueFwdINS6_IJSA_NS7_ILi256EEESB_EEES9_SE_SG_Li256ELb0ELb0ELb0ELb0EEENS1_29StaticPersistentTileSchedulerILb0EEEEEEEEEvNT_6ParamsE --------------------------
	.section	.nv.info._ZN7cutlass13device_kernelIN5flash11enable_sm90INS1_16FlashAttnFwdSm90INS1_25CollectiveMainloopFwdSm90ILi2EN4cute5tupleIJNS5_1CILi1EEES8_S8_EEENS6_IJNS7_ILi128EEENS7_ILi96EEENS7_ILi64EEEEEELi256ENS_6half_tEfNS_4arch4Sm90ELb0ELb0ELb1ELb0ELb0ELb0ELb0ELb1ELb0ELb0ELb0ELb0EEENS1_21CollectiveEpilogueFwdINS6_IJSA_NS7_ILi256EEESB_EEES9_SE_SG_Li256ELb0ELb0ELb0ELb0EEENS1_29StaticPersistentTileSchedulerILb0EEEEEEEEEvNT_6ParamsE,"",@"SHT_CUDA_INFO"
	.sectionflags	@""
	.align	4


	//----- nvinfo : EIATTR_CUDA_API_VERSION
	.align		4
        /*0000*/ 	.byte	0x04, 0x37
        /*0002*/ 	.short	(.L_1133 - .L_1132)
.L_1132:
        /*0004*/ 	.word	0x00000082


	//----- nvinfo : EIATTR_KPARAM_INFO
	.align		4
.L_1133:
        /*0008*/ 	.byte	0x04, 0x17
        /*000a*/ 	.short	(.L_1135 - .L_1134)
.L_1134:
        /*000c*/ 	.word	0x00000000
        /*0010*/ 	.short	0x0000
        /*0012*/ 	.short	0x0070
        /*0014*/ 	.byte	0x00, 0xf0, 0x01, 0x2e


	//----- nvinfo : EIATTR_SPARSE_MMA_MASK
	.align		4
.L_1135:
        /*0018*/ 	.byte	0x03, 0x50
        /*001a*/ 	.short	0x0000


	//----- nvinfo : EIATTR_MAXREG_COUNT
	.align		4
        /*001c*/ 	.byte	0x03, 0x1b
        /*001e*/ 	.short	0x00a8


	//----- nvinfo : EIATTR_NUM_BARRIERS
	.align		4
        /*0020*/ 	.byte	0x02, 0x4c
        /*0022*/ 	.byte	0x10
	.zero		1


	//----- nvinfo : EIATTR_EXTERNS
	.align		4
        /*0024*/ 	.byte	0x04, 0x0f
        /*0026*/ 	.short	(.L_1137 - .L_1136)


	//   ....[0]....
	.align		4
.L_1136:
        /*0028*/ 	.word	index@(__assertfail)


	//----- nvinfo : EIATTR_ANNOTATIONS
	.align		4
.L_1137:
        /*002c*/ 	.byte	0x04, 0x55
        /*002e*/ 	.short	(.L_1139 - .L_1138)


	//   ....[0]....
.L_1138:
        /* <DEDUP_REMOVED lines=13> */


	//----- nvinfo : EIATTR_MERCURY_ISA_VERSION
	.align		4
.L_1139:
        /*00e8*/ 	.byte	0x03, 0x5f
        /*00ea*/ 	.short	0x0101


	//----- nvinfo : EIATTR_INT_WARP_WIDE_INSTR_OFFSETS
	.align		4
        /*00ec*/ 	.byte	0x04, 0x31
        /*00ee*/ 	.short	(.L_1141 - .L_1140)


	//   ....[0]....
.L_1140:
        /*00f0*/ 	.word	0x00000190


	//   ....[1]....
        /*00f4*/ 	.word	0x000001c0


	//   ....[2]....
        /*00f8*/ 	.word	0x000001d0


	//   ....[3]....
        /*00fc*/ 	.word	0x000076a0


	//   ....[4]....
        /*0100*/ 	.word	0x000076d0


	//----- nvinfo : EIATTR_COOP_GROUP_MASK_REGIDS
	.align		4
.L_1141:
        /*0104*/ 	.byte	0x04, 0x29
        /*0106*/ 	.short	(.L_1143 - .L_1142)


	//   ....[0]....
.L_1142:
        /*0108*/ 	.word	0xffffffff


	//   ....[1]....
        /*010c*/ 	.word	0xffffffff


	//   ....[2]....
        /*0110*/ 	.word	0xffffffff


	//   ....[3]....
        /*0114*/ 	.word	0xffffffff


	//   ....[4]....
        /*0118*/ 	.word	0xffffffff


	//   ....[5]....
        /*011c*/ 	.word	0xffffffff


	//   ....[6]....
        /*0120*/ 	.word	0xffffffff


	//   ....[7]....
        /*0124*/ 	.word	0xffffffff


	//   ....[8]....
        /*0128*/ 	.word	0xffffffff


	//   ....[9]....
        /*012c*/ 	.word	0xffffffff


	//   ....[10]....
        /*0130*/ 	.word	0xffffffff


	//   ....[11]....
        /*0134*/ 	.word	0xffffffff


	//   ....[12]....
        /*0138*/ 	.word	0xffffffff


	//   ....[13]....
        /*013c*/ 	.word	0xffffffff


	//   ....[14]....
        /*0140*/ 	.word	0xffffffff


	//   ....[15]....
        /*0144*/ 	.word	0xffffffff


	//   ....[16]....
        /*0148*/ 	.word	0xffffffff


	//   ....[17]....
        /*014c*/ 	.word	0xffffffff


	//   ....[18]....
        /*0150*/ 	.word	0xffffffff


	//   ....[19]....
        /*0154*/ 	.word	0xffffffff


	//   ....[20]....
        /*0158*/ 	.word	0xffffffff


	//   ....[21]....
        /*015c*/ 	.word	0xffffffff


	//   ....[22]....
        /*0160*/ 	.word	0xffffffff


	//   ....[23]....
        /*0164*/ 	.word	0x0500000f


	//   ....[24]....
        /*0168*/ 	.word	0x0500000f


	//----- nvinfo : EIATTR_COOP_GROUP_INSTR_OFFSETS
	.align		4
.L_1143:
        /*016c*/ 	.byte	0x04, 0x28
        /*016e*/ 	.short	(.L_1145 - .L_1144)


	//   ....[0]....
.L_1144:
        /*0170*/ 	.word	0x00000070


	//   ....[1]....
        /*0174*/ 	.word	0x000001a0


	//   ....[2]....
        /*0178*/ 	.word	0x000001f0


	//   ....[3]....
        /*017c*/ 	.word	0x000003e0


	//   ....[4]....
        /*0180*/ 	.word	0x00000540


	//   ....[5]....
        /*0184*/ 	.word	0x00000660


	//   ....[6]....
        /*0188*/ 	.word	0x000007c0


	//   ....[7]....
        /*018c*/ 	.word	0x00000d40


	//   ....[8]....
        /*0190*/ 	.word	0x00001fd0


	//   ....[9]....
        /*0194*/ 	.word	0x00002060


	//   ....[10]....
        /*0198*/ 	.word	0x00002480


	//   ....[11]....
        /*019c*/ 	.word	0x00002500


	//   ....[12]....
        /*01a0*/ 	.word	0x00003a10


	//   ....[13]....
        /*01a4*/ 	.word	0x00003a80


	//   ....[14]....
        /*01a8*/ 	.word	0x00003ef0


	//   ....[15]....
        /*01ac*/ 	.word	0x000040b0


	//   ....[16]....
        /*01b0*/ 	.word	0x00005430


	//   ....[17]....
        /*01b4*/ 	.word	0x00005470


	//   ....[18]....
        /*01b8*/ 	.word	0x00005600


	//   ....[19]....
        /*01bc*/ 	.word	0x00005640


	//   ....[20]....
        /*01c0*/ 	.word	0x00006870


	//   ....[21]....
        /*01c4*/ 	.word	0x00006ea0


	//   ....[22]....
        /*01c8*/ 	.word	0x00009870


	//   ....[23]....
        /*01cc*/ 	.word	0x00009d60


	//   ....[24]....
        /*01d0*/ 	.word	0x0000a200


	//----- nvinfo : EIATTR_REG_RECONFIG
	.align		4
.L_1145:
        /*01d4*/ 	.byte	0x01, 0x54
	.zero		2


	//----- nvinfo : EIATTR_SYSCALL_OFFSETS
	.align		4
        /*01d8*/ 	.byte	0x04, 0x46
        /*01da*/ 	.short	(.L_1147 - .L_1146)


	//   ....[0]....
.L_1146:
        /*01dc*/ 	.word	0x00001070


	//   ....[1]....
        /*01e0*/ 	.word	0x00007300


	//   ....[2]....
        /*01e4*/ 	.word	0x00007440


	//   ....[3]....
        /*01e8*/ 	.word	0x00007540


	//----- nvinfo : EIATTR_MBARRIER_INSTR_OFFSETS
	.align		4
.L_1147:
        /*01ec*/ 	.byte	0x04, 0x39
        /*01ee*/ 	.short	(.L_1149 - .L_1148)


	//   ....[0]....
.L_1148:
        /*01f0*/ 	.word	0x00000290
        /*01f4*/ 	.word	0x000000ff
        /*01f8*/ 	.word	0x00022800
        /*01fc*/ 	.short	0x0100
        /*01fe*/ 	.byte	0x06
	.zero		1


	//   ....[1]....
        /*0200*/ 	.word	0x000002a0
        /*0204*/ 	.word	0x000000ff
        /*0208*/ 	.word	0x00022820
        /*020c*/ 	.short	0x0100
        /*020e*/ 	.byte	0x06
	.zero		1


	//   ....[2]....
        /*0210*/ 	.word	0x00000390
        /*0214*/ 	.word	0x000000ff
        /*0218*/ 	.word	0x00022830
        /*021c*/ 	.short	0x0100
        /*021e*/ 	.byte	0x08
	.zero		1


	//   ....[3]....
        /*0220*/ 	.word	0x000003a0
        /*0224*/ 	.word	0x000000ff
        /*0228*/ 	.word	0x00022840
        /*022c*/ 	.short	0x0100
        /*022e*/ 	.byte	0x08
	.zero		1


	//   ....[4]....
        /*0230*/ 	.word	0x000003b0
        /*0234*/ 	.word	0x000000ff
        /*0238*/ 	.word	0x00022838
        /*023c*/ 	.short	0x0100
        /*023e*/ 	.byte	0x08
	.zero		1


	//   ....[5]....
        /*0240*/ 	.word	0x000003c0
        /*0244*/ 	.word	0x000000ff
        /*0248*/ 	.word	0x00022848
        /*024c*/ 	.short	0x0100
        /*024e*/ 	.byte	0x08
	.zero		1


	//   ....[6]....
        /*0250*/ 	.word	0x000004f0
        /*0254*/ 	.word	0x000000ff
        /*0258*/ 	.word	0x00022850
        /*025c*/ 	.short	0x0100
        /*025e*/ 	.byte	0x08
	.zero		1


	//   ....[7]....
        /*0260*/ 	.word	0x00000500
        /*0264*/ 	.word	0x000000ff
        /*0268*/ 	.word	0x00022860
        /*026c*/ 	.short	0x0100
        /*026e*/ 	.byte	0x08
	.zero		1


	//   ....[8]....
        /*0270*/ 	.word	0x00000510
        /*0274*/ 	.word	0x000000ff
        /*0278*/ 	.word	0x00022858
        /*027c*/ 	.short	0x0100
        /*027e*/ 	.byte	0x08
	.zero		1


	//   ....[9]....
        /*0280*/ 	.word	0x00000520
        /*0284*/ 	.word	0x000000ff
        /*0288*/ 	.word	0x00022868
        /*028c*/ 	.short	0x0100
        /*028e*/ 	.byte	0x08
	.zero		1


	//   ....[10]....
        /*0290*/ 	.word	0x00000610
        /*0294*/ 	.word	0x000000ff
        /*0298*/ 	.word	0x00022870
        /*029c*/ 	.short	0x0100
        /*029e*/ 	.byte	0x06
	.zero		1


	//   ....[11]....
        /*02a0*/ 	.word	0x00000620
        /*02a4*/ 	.word	0x000000ff
        /*02a8*/ 	.word	0x00022880
        /*02ac*/ 	.short	0x0100
        /*02ae*/ 	.byte	0x06
	.zero		1


	//   ....[12]....
        /*02b0*/ 	.word	0x00000630
        /*02b4*/ 	.word	0x000000ff
        /*02b8*/ 	.word	0x00022878
        /*02bc*/ 	.short	0x0100
        /*02be*/ 	.byte	0x06
	.zero		1


	//   ....[13]....
        /*02c0*/ 	.word	0x00000640
        /*02c4*/ 	.word	0x000000ff
        /*02c8*/ 	.word	0x00022888
        /*02cc*/ 	.short	0x0100
        /*02ce*/ 	.byte	0x06
	.zero		1


	//   ....[14]....
        /*02d0*/ 	.word	0x00000770
        /*02d4*/ 	.word	0x000000ff
        /*02d8*/ 	.word	0x00022890
        /*02dc*/ 	.short	0x0100
        /*02de*/ 	.byte	0x08
	.zero		1


	//   ....[15]....
        /*02e0*/ 	.word	0x00000780
        /*02e4*/ 	.word	0x000000ff
        /*02e8*/ 	.word	0x000228a0
        /*02ec*/ 	.short	0x0100
        /*02ee*/ 	.byte	0x08
	.zero		1


	//   ....[16]....
        /*02f0*/ 	.word	0x00000790
        /*02f4*/ 	.word	0x000000ff
        /*02f8*/ 	.word	0x00022898
        /*02fc*/ 	.short	0x0100
        /*02fe*/ 	.byte	0x08
	.zero		1


	//   ....[17]....
        /*0300*/ 	.word	0x000007a0
        /*0304*/ 	.word	0x000000ff
        /*0308*/ 	.word	0x000228a8
        /*030c*/ 	.short	0x0100
        /*030e*/ 	.byte	0x08
	.zero		1


	//   ....[18]....
        /*0310*/ 	.word	0x000008d0
        /*0314*/ 	.word	0x000000ff
        /*0318*/ 	.word	0x000228b0
        /*031c*/ 	.short	0x0100
        /*031e*/ 	.byte	0x08
	.zero		1


	//   ....[19]....
        /*0320*/ 	.word	0x000008e0
        /*0324*/ 	.word	0x000000ff
        /*0328*/ 	.word	0x000228c0
        /*032c*/ 	.short	0x0100
        /*032e*/ 	.byte	0x08
	.zero		1


	//   ....[20]....
        /*0330*/ 	.word	0x000008f0
        /*0334*/ 	.word	0x000000ff
        /*0338*/ 	.word	0x000228b8
        /*033c*/ 	.short	0x0100
        /*033e*/ 	.byte	0x08
	.zero		1


	//   ....[21]....
        /*0340*/ 	.word	0x00000900
        /*0344*/ 	.word	0x000000ff
        /*0348*/ 	.word	0x000228c8
        /*034c*/ 	.short	0x0100
        /*034e*/ 	.byte	0x08
	.zero		1


	//   ....[22]....
        /*0350*/ 	.word	0x000010c0
        /*0354*/ 	.word	0x000000ff
        /*0358*/ 	.word	0x00022800
        /*035c*/ 	.short	0x010a
        /*035e*/ 	.byte	0x2e
	.zero		1


	//   ....[23]....
        /*0360*/ 	.word	0x00001170
        /*0364*/ 	.word	0x000000ff
        /*0368*/ 	.word	0x00022830
        /*036c*/ 	.short	0x010a
        /*036e*/ 	.byte	0x15
	.zero		1


	//   ....[24]....
        /*0370*/ 	.word	0x000011b0
        /*0374*/ 	.word	0x000000ff
        /*0378*/ 	.word	0x00022830
        /*037c*/ 	.short	0x010a
        /*037e*/ 	.byte	0x15
	.zero		1


	//   ....[25]....
        /*0380*/ 	.word	0x00002960
        /*0384*/ 	.word	0x00000000
        /*0388*/ 	.word	0x00000000
        /*038c*/ 	.short	0x0101
        /*038e*/ 	.byte	0x3f
	.zero		1


	//   ....[26]....
        /*0390*/ 	.word	0x00002da0
        /*0394*/ 	.word	0x000000ff
        /*0398*/ 	.word	0x00022850
        /*039c*/ 	.short	0x010a
        /*039e*/ 	.byte	0x15
	.zero		1


	//   ....[27]....
        /*03a0*/ 	.word	0x00002de0
        /*03a4*/ 	.word	0x000000ff
        /*03a8*/ 	.word	0x00022850
        /*03ac*/ 	.short	0x010a
        /*03ae*/ 	.byte	0x15
	.zero		1


	//   ....[28]....
        /*03b0*/ 	.word	0x000030d0
        /*03b4*/ 	.word	0x0000000a
        /*03b8*/ 	.word	0x00000000
        /*03bc*/ 	.short	0x0101
        /*03be*/ 	.byte	0x3f
	.zero		1


	//   ....[29]....
        /*03c0*/ 	.word	0x00003230
        /*03c4*/ 	.word	0x000000ff
        /*03c8*/ 	.word	0x00022830
        /*03cc*/ 	.short	0x010a
        /*03ce*/ 	.byte	0x18
	.zero		1


	//   ....[30]....
        /*03d0*/ 	.word	0x00003280
        /*03d4*/ 	.word	0x000000ff
        /*03d8*/ 	.word	0x00022830
        /*03dc*/ 	.short	0x010a
        /*03de*/ 	.byte	0x18
	.zero		1


	//   ....[31]....
        /*03e0*/ 	.word	0x00004430
        /*03e4*/ 	.word	0x00000098
        /*03e8*/ 	.word	0x00000000
        /*03ec*/ 	.short	0x0101
        /*03ee*/ 	.byte	0x3f
	.zero		1


	//   ....[32]....
        /*03f0*/ 	.word	0x00005100
        /*03f4*/ 	.word	0x000000ff
        /*03f8*/ 	.word	0x00022850
        /*03fc*/ 	.short	0x010a
        /*03fe*/ 	.byte	0x18
	.zero		1


	//   ....[33]....
        /*0400*/ 	.word	0x00005150
        /*0404*/ 	.word	0x000000ff
        /*0408*/ 	.word	0x00022850
        /*040c*/ 	.short	0x010a
        /*040e*/ 	.byte	0x18
	.zero		1


	//   ....[34]....
        /*0410*/ 	.word	0x00005410
        /*0414*/ 	.word	0x000000c7
        /*0418*/ 	.word	0x00000000
        /*041c*/ 	.short	0x0101
        /*041e*/ 	.byte	0x3f
	.zero		1


	//   ....[35]....
        /*0420*/ 	.word	0x00006db0
        /*0424*/ 	.word	0x000000ff
        /*0428*/ 	.word	0x00000000
        /*042c*/ 	.short	0x0101
        /*042e*/ 	.byte	0x06
	.zero		1


	//   ....[36]....
        /*0430*/ 	.word	0x00007a20
        /*0434*/ 	.word	0x00000005
        /*0438*/ 	.word	0x00022840
        /*043c*/ 	.short	0x010a
        /*043e*/ 	.byte	0x3f
	.zero		1


	//   ....[37]....
        /*0440*/ 	.word	0x00007db0
        /*0444*/ 	.word	0x0000000a
        /*0448*/ 	.word	0x00022820
        /*044c*/ 	.short	0x010a
        /*044e*/ 	.byte	0x3f
	.zero		1


	//   ....[38]....
        /*0450*/ 	.word	0x00007e70
        /*0454*/ 	.word	0x00000008
        /*0458*/ 	.word	0x00022860
        /*045c*/ 	.short	0x010a
        /*045e*/ 	.byte	0x3f
	.zero		1


	//   ....[39]....
        /*0460*/ 	.word	0x00008430
        /*0464*/ 	.word	0x00000002
        /*0468*/ 	.word	0x00022840
        /*046c*/ 	.short	0x010a
        /*046e*/ 	.byte	0x3f
	.zero		1


	//   ....[40]....
        /*0470*/ 	.word	0x000085f0
        /*0474*/ 	.word	0x00000002
        /*0478*/ 	.word	0x00022860
        /*047c*/ 	.short	0x010a
        /*047e*/ 	.byte	0x3f
	.zero		1


	//   ....[41]....
        /*0480*/ 	.word	0x00008b40
        /*0484*/ 	.word	0x00000003
        /*0488*/ 	.word	0x00022840
        /*048c*/ 	.short	0x010a
        /*048e*/ 	.byte	0x3f
	.zero		1


	//   ....[42]....
        /*0490*/ 	.word	0x00008d00
        /*0494*/ 	.word	0x00000003
        /*0498*/ 	.word	0x00022860
        /*049c*/ 	.short	0x010a
        /*049e*/ 	.byte	0x3f
	.zero		1


	//   ....[43]....
        /*04a0*/ 	.word	0x000091f0
        /*04a4*/ 	.word	0x00000003
        /*04a8*/ 	.word	0x00022840
        /*04ac*/ 	.short	0x010a
        /*04ae*/ 	.byte	0x3f
	.zero		1


	//   ....[44]....
        /*04b0*/ 	.word	0x000093b0
        /*04b4*/ 	.word	0x00000003
        /*04b8*/ 	.word	0x00022860
        /*04bc*/ 	.short	0x010a
        /*04be*/ 	.byte	0x3f
	.zero		1


	//   ....[45]....
        /*04c0*/ 	.word	0x000097f0
        /*04c4*/ 	.word	0x00000000
        /*04c8*/ 	.word	0x00022820
        /*04cc*/ 	.short	0x010a
        /*04ce*/ 	.byte	0x3f
	.zero		1


	//   ....[46]....
        /*04d0*/ 	.word	0x00009990
        /*04d4*/ 	.word	0x00000006
        /*04d8*/ 	.word	0x00000000
        /*04dc*/ 	.short	0x010a
        /*04de*/ 	.byte	0x3f
	.zero		1


	//   ....[47]....
        /*04e0*/ 	.word	0x00009a00
        /*04e4*/ 	.word	0x00000003
        /*04e8*/ 	.word	0x00000000
        /*04ec*/ 	.short	0x010a
        /*04ee*/ 	.byte	0x3f
	.zero		1


	//   ....[48]....
        /*04f0*/ 	.word	0x00009a60
        /*04f4*/ 	.word	0x00000010
        /*04f8*/ 	.word	0x00000000
        /*04fc*/ 	.short	0x010a
        /*04fe*/ 	.byte	0x3f
	.zero		1


	//   ....[49]....
        /*0500*/ 	.word	0x00009a90
        /*0504*/ 	.word	0x00000003
        /*0508*/ 	.word	0x00000000
        /*050c*/ 	.short	0x010a
        /*050e*/ 	.byte	0x3f
	.zero		1


	//   ....[50]....
        /*0510*/ 	.word	0x00009b00
        /*0514*/ 	.word	0x00000003
        /*0518*/ 	.word	0x00022800
        /*051c*/ 	.short	0x010a
        /*051e*/ 	.byte	0x3f
	.zero		1


	//   ....[51]....
        /*0520*/ 	.word	0x00009b60
        /*0524*/ 	.word	0x00000000
        /*0528*/ 	.word	0x00022830
        /*052c*/ 	.short	0x010a
        /*052e*/ 	.byte	0x3f
	.zero		1


	//   ....[52]....
        /*0530*/ 	.word	0x00009bb0
        /*0534*/ 	.word	0x0000000a
        /*0538*/ 	.word	0x00022850
        /*053c*/ 	.short	0x010a
        /*053e*/ 	.byte	0x3f
	.zero		1


	//   ....[53]....
        /*0540*/ 	.word	0x00009c20
        /*0544*/ 	.word	0x00000004
        /*0548*/ 	.word	0x00022830
        /*054c*/ 	.short	0x010a
        /*054e*/ 	.byte	0x3f
	.zero		1


	//   ....[54]....
        /*0550*/ 	.word	0x00009c80
        /*0554*/ 	.word	0x000000c7
        /*0558*/ 	.word	0x00022850
        /*055c*/ 	.short	0x010a
        /*055e*/ 	.byte	0x3f
	.zero		1


	//   ....[55]....
        /*0560*/ 	.word	0x00009e20
        /*0564*/ 	.word	0x00000005
        /*0568*/ 	.word	0x00022840
        /*056c*/ 	.short	0x010a
        /*056e*/ 	.byte	0x3f
	.zero		1


	//   ....[56]....
        /*0570*/ 	.word	0x00009ea0
        /*0574*/ 	.word	0x00000008
        /*0578*/ 	.word	0x00022820
        /*057c*/ 	.short	0x010a
        /*057e*/ 	.byte	0x3f
	.zero		1


	//   ....[57]....
        /*0580*/ 	.word	0x00009ef0
        /*0584*/ 	.word	0x00000008
        /*0588*/ 	.word	0x00022860
        /*058c*/ 	.short	0x010a
        /*058e*/ 	.byte	0x3f
	.zero		1


	//   ....[58]....
        /*0590*/ 	.word	0x00009f40
        /*0594*/ 	.word	0x00000002
        /*0598*/ 	.word	0x00022840
        /*059c*/ 	.short	0x010a
        /*059e*/ 	.byte	0x3f
	.zero		1


	//   ....[59]....
        /*05a0*/ 	.word	0x00009f90
        /*05a4*/ 	.word	0x00000002
        /*05a8*/ 	.word	0x00022860
        /*05ac*/ 	.short	0x010a
        /*05ae*/ 	.byte	0x3f
	.zero		1


	//   ....[60]....
        /*05b0*/ 	.word	0x00009fe0
        /*05b4*/ 	.word	0x00000003
        /*05b8*/ 	.word	0x00022840
        /*05bc*/ 	.short	0x010a
        /*05be*/ 	.byte	0x3f
	.zero		1


	//   ....[61]....
        /*05c0*/ 	.word	0x0000a030
        /*05c4*/ 	.word	0x00000003
        /*05c8*/ 	.word	0x00022860
        /*05cc*/ 	.short	0x010a
        /*05ce*/ 	.byte	0x3f
	.zero		1


	//   ....[62]....
        /*05d0*/ 	.word	0x0000a080
        /*05d4*/ 	.word	0x00000003
        /*05d8*/ 	.word	0x00022840
        /*05dc*/ 	.short	0x010a
        /*05de*/ 	.byte	0x3f
	.zero		1


	//   ....[63]....
        /*05e0*/ 	.word	0x0000a0d0
        /*05e4*/ 	.word	0x00000003
        /*05e8*/ 	.word	0x00022860
        /*05ec*/ 	.short	0x010a
        /*05ee*/ 	.byte	0x3f
	.zero		1


	//   ....[64]....
        /*05f0*/ 	.word	0x0000a120
        /*05f4*/ 	.word	0x00000000
        /*05f8*/ 	.word	0x00022820
        /*05fc*/ 	.short	0x010a
        /*05fe*/ 	.byte	0x3f
	.zero		1


	//   ....[65]....
        /*0600*/ 	.word	0x0000a2c0
        /*0604*/ 	.word	0x00000006
        /*0608*/ 	.word	0x00000000
        /*060c*/ 	.short	0x010a
        /*060e*/ 	.byte	0x3f
	.zero		1


	//   ....[66]....
        /*0610*/ 	.word	0x0000a310
        /*0614*/ 	.word	0x00000003
        /*0618*/ 	.word	0x00000000
        /*061c*/ 	.short	0x010a
        /*061e*/ 	.byte	0x3f
	.zero		1


	//   ....[67]....
        /*0620*/ 	.word	0x0000a360
        /*0624*/ 	.word	0x00000010
        /*0628*/ 	.word	0x00000000
        /*062c*/ 	.short	0x010a
        /*062e*/ 	.byte	0x3f
	.zero		1


	//----- nvinfo : EIATTR_NUM_MBARRIERS
	.align		4
.L_1149:
        /*0630*/ 	.byte	0x03, 0x38
        /*0632*/ 	.short	0x0016


	//----- nvinfo : EIATTR_EXIT_INSTR_OFFSETS
	.align		4
        /*0634*/ 	.byte	0x04, 0x1c
        /*0636*/ 	.short	(.L_1151 - .L_1150)


	//   ....[0]....
.L_1150:
        /*0638*/ 	.word	0x00000a30


	//   ....[1]....
        /*063c*/ 	.word	0x00006e60


	//   ....[2]....
        /*0640*/ 	.word	0x00006ec0


	//   ....[3]....
        /*0644*/ 	.word	0x00009ae0


	//----- nvinfo : EIATTR_MAX_THREADS
	.align		4
.L_1151:
        /*0648*/ 	.byte	0x04, 0x05
        /*064a*/ 	.short	(.L_1153 - .L_1152)
.L_1152:
        /*064c*/ 	.word	0x00000180
        /*0650*/ 	.word	0x00000001
        /*0654*/ 	.word	0x00000001


	//----- nvinfo : EIATTR_CRS_STACK_SIZE
	.align		4
.L_1153:
        /*0658*/ 	.byte	0x04, 0x1e
        /*065a*/ 	.short	(.L_1155 - .L_1154)
.L_1154:
        /*065c*/ 	.word	0x00000000


	//----- nvinfo : EIATTR_CBANK_PARAM_SIZE
	.align		4
.L_1155:
        /*0660*/ 	.byte	0x03, 0x19
        /*0662*/ 	.short	0x0bf0


	//----- nvinfo : EIATTR_PARAM_CBANK
	.align		4
        /*0664*/ 	.byte	0x04, 0x0a
        /*0666*/ 	.short	(.L_1157 - .L_1156)
	.align		4
.L_1156:
        /*0668*/ 	.word	index@(.nv.constant0._ZN7cutlass13device_kernelIN5flash11enable_sm90INS1_16FlashAttnFwdSm90INS1_25CollectiveMainloopFwdSm90ILi2EN4cute5tupleIJNS5_1CILi1EEES8_S8_EEENS6_IJNS7_ILi128EEENS7_ILi96EEENS7_ILi64EEEEEELi256ENS_6half_tEfNS_4arch4Sm90ELb0ELb0ELb1ELb0ELb0ELb0ELb0ELb1ELb0ELb0ELb0ELb0EEENS1_21CollectiveEpilogueFwdINS6_IJSA_NS7_ILi256EEESB_EEES9_SE_SG_Li256ELb0ELb0ELb0ELb0EEENS1_29StaticPersistentTileSchedulerILb0EEEEEEEEEvNT_6ParamsE)
        /*066c*/ 	.short	0x0210
        /*066e*/ 	.short	0x0bf0


	//----- nvinfo : EIATTR_SW_WAR
	.align		4
.L_1157:
        /*0670*/ 	.byte	0x04, 0x36
        /*0672*/ 	.short	(.L_1159 - .L_1158)
.L_1158:
        /*0674*/ 	.word	0x00000008
.L_1159:


//--------------------- .nv.info._ZN7cutlass13device_kernelIN5flash11enable_sm90INS1_16FlashAttnFwdSm90INS1_25CollectiveMainloopFwdSm90ILi2EN4cute5tupleIJNS5_1CILi1EEES8_S8_EEENS6_IJNS7_ILi128EEENS7_ILi96EEENS7_ILi64EEEEEELi256ENS_6half_tEfNS_4arch4Sm90ELb0ELb0ELb1ELb0ELb0ELb0ELb1ELb1ELb0ELb0ELb0ELb0EEENS1_21CollectiveEpilogueFwdINS6_IJSA_NS7_ILi256EEESB_EEES9_SE_SG_Li256ELb0ELb0ELb0ELb0EEENS1_29StaticPersistentTileSchedulerILb0EEEEEEEEEvNT_6ParamsE --------------------------
	.section	.nv.info._ZN7cutlass13device_kernelIN5flash11enable_sm90INS1_16FlashAttnFwdSm90INS1_25CollectiveMainloopFwdSm90ILi2EN4cute5tupleIJNS5_1CILi1EEES8_S8_EEENS6_IJNS7_ILi128EEENS7_ILi96EEENS7_ILi64EEEEEELi256ENS_6half_tEfNS_4arch4Sm90ELb0ELb0ELb1ELb0ELb0ELb0ELb1ELb1ELb0ELb0ELb0ELb0EEENS1_21CollectiveEpilogueFwdINS6_IJSA_NS7_ILi256EEESB_EEES9_SE_SG_Li256ELb0ELb0ELb0ELb0EEENS1_29StaticPersistentTileSchedulerILb0EEEEEEEEEvNT_6ParamsE,"",@"SHT_CUDA_INFO"
	.sectionflags	@""
	.align	4


	//----- nvinfo : EIATTR_CUDA_API_VERSION
	.align		4
        /*0000*/ 	.byte	0x04, 0x37
        /*0002*/ 	.short	(.L_1161 - .L_1160)
.L_1160:
        /*0004*/ 	.word	0x00000082


	//----- nvinfo : EIATTR_KPARAM_INFO
	.align		4
.L_1161:
        /*0008*/ 	.byte	0x04, 0x17
        /*000a*/ 	.short	(.L_1163 - .L_1162)
.L_1162:
        /*000c*/ 	.word	0x00000000
        /*0010*/ 	.short	0x0000
        /*0012*/ 	.short	0x0070
        /*0014*/ 	.byte	0x00, 0xf0, 0x01, 0x32


	//----- nvinfo : EIATTR_SPARSE_MMA_MASK
	.align		4
.L_1163:
        /*0018*/ 	.byte	0x03, 0x50
        /*001a*/ 	.short	0x0000


	//----- nvinfo : EIATTR_MAXREG_COUNT
	.align		4
        /*001c*/ 	.byte	0x03, 0x1b
        /*001e*/ 	.short	0x00a8


	//----- nvinfo : EIATTR_NUM_BARRIERS
	.align		4
        /*0020*/ 	.byte	0x02, 0x4c
        /*0022*/ 	.byte	0x10
	.zero		1


	//----- nvinfo : EIATTR_EXTERNS
	.align		4
        /*0024*/ 	.byte	0x04, 0x0f
        /*0026*/ 	.short	(.L_1165 - .L_1164)


	//   ....[0]....
	.align		4
.L_1164:
        /*0028*/ 	.word	index@(__assertfail)


	//----- nvinfo : EIATTR_ANNOTATIONS
	.align		4
.L_1165:
        /*002c*/ 	.byte	0x04, 0x55
        /*002e*/ 	.short	(.L_1167 - .L_1166)


	//   ....[0]....
.L_1166:
        /* <DEDUP_REMOVED lines=13> */


	//----- nvinfo : EIATTR_MERCURY_ISA_VERSION
	.align		4
.L_1167:
        /*00e8*/ 	.byte	0x03, 0x5f
        /*00ea*/ 	.short	0x0101


	//----- nvinfo : EIATTR_INT_WARP_WIDE_INSTR_OFFSETS
	.align		4
        /*00ec*/ 	.byte	0x04, 0x31
        /*00ee*/ 	.short	(.L_1169 - .L_1168)


	//   ....[0]....
.L_1168:
        /*00f0*/ 	.word	0x000001c0


	//   ....[1]....
        /*00f4*/ 	.word	0x000001f0


	//   ....[2]....
        /*00f8*/ 	.word	0x00000200


	//   ....[3]....
        /*00fc*/ 	.word	0x00000270


	//   ....[4]....
        /*0100*/ 	.word	0x000084b0


	//   ....[5]....
        /*0104*/ 	.word	0x00008510


	//----- nvinfo : EIATTR_COOP_GROUP_MASK_REGIDS
	.align		4
.L_1169:
        /*0108*/ 	.byte	0x04, 0x29
        /*010a*/ 	.short	(.L_1171 - .L_1170)


	//   ....[0]....
.L_1170:
        /*010c*/ 	.word	0xffffffff


	//   ....[1]....
        /*0110*/ 	.word	0xffffffff


	//   ....[2]....
        /*0114*/ 	.word	0xffffffff


	//   ....[3]....
        /*0118*/ 	.word	0xffffffff


	//   ....[4]....
        /*011c*/ 	.word	0xffffffff


	//   ....[5]....
        /*0120*/ 	.word	0xffffffff


	//   ....[6]....
        /*0124*/ 	.word	0xffffffff


	//   ....[7]....
        /*0128*/ 	.word	0xffffffff


	//   ....[8]....
        /*012c*/ 	.word	0xffffffff


	//   ....[9]....
        /*0130*/ 	.word	0xffffffff


	//   ....[10]....
        /*0134*/ 	.word	0xffffffff


	//   ....[11]....
        /*0138*/ 	.word	0xffffffff


	//   ....[12]....
        /*013c*/ 	.word	0xffffffff


	//   ....[13]....
        /*0140*/ 	.word	0xffffffff


	//   ....[14]....
        /*0144*/ 	.word	0xffffffff


	//   ....[15]....
        /*0148*/ 	.word	0xffffffff


	//   ....[16]....
        /*014c*/ 	.word	0xffffffff


	//   ....[17]....
        /*0150*/ 	.word	0xffffffff


	//   ....[18]....
        /*0154*/ 	.word	0xffffffff


	//   ....[19]....
        /*0158*/ 	.word	0xffffffff


	//   ....[20]....
        /*015c*/ 	.word	0xffffffff


	//   ....[21]....
        /*0160*/ 	.word	0xffffffff


	//   ....[22]....
        /*0164*/ 	.word	0xffffffff


	//   ....[23]....
        /*0168*/ 	.word	0x0500000f


	//   ....[24]....
        /*016c*/ 	.word	0x0500000f


	//----- nvinfo : EIATTR_COOP_GROUP_INSTR_OFFSETS
	.align		4
.L_1171:
        /*0170*/ 	.byte	0x04, 0x28
        /*0172*/ 	.short	(.L_1173 - .L_1172)


	//   ....[0]....
.L_1172:
        /*0174*/ 	.word	0x00000070


	//   ....[1]....
        /*0178*/ 	.word	0x000001d0


	//   ....[2]....
        /*017c*/ 	.word	0x00000220


	//   ....[3]....
        /*0180*/ 	.word	0x00000430


	//   ....[4]....
        /*0184*/ 	.word	0x00000590


	//   ....[5]....
        /*0188*/ 	.word	0x000006b0


	//   ....[6]....
        /*018c*/ 	.word	0x00000810


	//   ....[7]....
        /*0190*/ 	.word	0x00000d90


	//   ....[8]....
        /*0194*/ 	.word	0x00002a40


	//   ....[9]....
        /*0198*/ 	.word	0x00002a90


	//   ....[10]....
        /*019c*/ 	.word	0x00002ab0


	//   ....[11]....
        /*01a0*/ 	.word	0x00002ad0


	//   ....[12]....
        /*01a4*/ 	.word	0x00004c10


	//   ....[13]....
        /*01a8*/ 	.word	0x00004c60


	//   ....[14]....
        /*01ac*/ 	.word	0x00004c80


	//   ....[15]....
        /*01b0*/ 	.word	0x00004ca0


	//   ....[16]....
        /*01b4*/ 	.word	0x00006260


	//   ....[17]....
        /*01b8*/ 	.word	0x000062a0


	//   ....[18]....
        /*01bc*/ 	.word	0x00006430


	//   ....[19]....
        /*01c0*/ 	.word	0x00006470


	//   ....[20]....
        /*01c4*/ 	.word	0x00007630


	//   ....[21]....
        /*01c8*/ 	.word	0x00007cd0


	//   ....[22]....
        /*01cc*/ 	.word	0x0000a8f0


	//   ....[23]....
        /*01d0*/ 	.word	0x0000ae40


	//   ....[24]....
        /*01d4*/ 	.word	0x0000b2e0


	//----- nvinfo : EIATTR_REG_RECONFIG
	.align		4
.L_1173:
        /*01d8*/ 	.byte	0x01, 0x54
	.zero		2


	//----- nvinfo : EIATTR_SYSCALL_OFFSETS
	.align		4
        /*01dc*/ 	.byte	0x04, 0x46
        /*01de*/ 	.short	(.L_1175 - .L_1174)


	//   ....[0]....
.L_1174:
        /*01e0*/ 	.word	0x000010d0


	//   ....[1]....
        /*01e4*/ 	.word	0x00008130


	//   ....[2]....
        /*01e8*/ 	.word	0x00008270


	//   ....[3]....
        /*01ec*/ 	.word	0x00008370


	//----- nvinfo : EIATTR_MBARRIER_INSTR_OFFSETS
	.align		4
.L_1175:
        /*01f0*/ 	.byte	0x04, 0x39
        /*01f2*/ 	.short	(.L_1177 - .L_1176)


	//   ....[0]....
.L_1176:
        /*01f4*/ 	.word	0x000002d0
        /*01f8*/ 	.word	0x000000ff
        /*01fc*/ 	.word	0x00032400
        /*0200*/ 	.short	0x0100
        /*0202*/ 	.byte	0x06
	.zero		1


	//   ....[1]....
        /*0204*/ 	.word	0x000002e0
        /*0208*/ 	.word	0x000000ff
        /*020c*/ 	.word	0x00032410
        /*0210*/ 	.short	0x0100
        /*0212*/ 	.byte	0x06
	.zero		1


	//   ....[2]....
        /*0214*/ 	.word	0x000002f0
        /*0218*/ 	.word	0x000000ff
        /*021c*/ 	.word	0x00032420
        /*0220*/ 	.short	0x0100
        /*0222*/ 	.byte	0x06
	.zero		1


	//   ....[3]....
        /*0224*/ 	.word	0x000003e0
        /*0228*/ 	.word	0x000000ff
        /*022c*/ 	.word	0x00032430
        /*0230*/ 	.short	0x0100
        /*0232*/ 	.byte	0x08
	.zero		1


	//   ....[4]....
        /*0234*/ 	.word	0x000003f0
        /*0238*/ 	.word	0x000000ff
        /*023c*/ 	.word	0x00032440
        /*0240*/ 	.short	0x0100
        /*0242*/ 	.byte	0x08
	.zero		1


	//   ....[5]....
        /*0244*/ 	.word	0x00000400
        /*0248*/ 	.word	0x000000ff
        /*024c*/ 	.word	0x00032438
        /*0250*/ 	.short	0x0100
        /*0252*/ 	.byte	0x08
	.zero		1


	//   ....[6]....
        /*0254*/ 	.word	0x00000410
        /*0258*/ 	.word	0x000000ff
        /*025c*/ 	.word	0x00032448
        /*0260*/ 	.short	0x0100
        /*0262*/ 	.byte	0x08
	.zero		1


	//   ....[7]....
        /*0264*/ 	.word	0x00000540
        /*0268*/ 	.word	0x000000ff
        /*026c*/ 	.word	0x00032450
        /*0270*/ 	.short	0x0100
        /*0272*/ 	.byte	0x08
	.zero		1


	//   ....[8]....
        /*0274*/ 	.word	0x00000550
        /*0278*/ 	.word	0x000000ff
        /*027c*/ 	.word	0x00032460
        /*0280*/ 	.short	0x0100
        /*0282*/ 	.byte	0x08
	.zero		1


	//   ....[9]....
        /*0284*/ 	.word	0x00000560
        /*0288*/ 	.word	0x000000ff
        /*028c*/ 	.word	0x00032458
        /*0290*/ 	.short	0x0100
        /*0292*/ 	.byte	0x08
	.zero		1


	//   ....[10]....
        /*0294*/ 	.word	0x00000570
        /*0298*/ 	.word	0x000000ff
        /*029c*/ 	.word	0x00032468
        /*02a0*/ 	.short	0x0100
        /*02a2*/ 	.byte	0x08
	.zero		1


	//   ....[11]....
        /*02a4*/ 	.word	0x00000660
        /*02a8*/ 	.word	0x000000ff
        /*02ac*/ 	.word	0x00032470
        /*02b0*/ 	.short	0x0100
        /*02b2*/ 	.byte	0x06
	.zero		1


	//   ....[12]....
        /*02b4*/ 	.word	0x00000670
        /*02b8*/ 	.word	0x000000ff
        /*02bc*/ 	.word	0x00032480
        /*02c0*/ 	.short	0x0100
        /*02c2*/ 	.byte	0x06
	.zero		1


	//   ....[13]....
        /*02c4*/ 	.word	0x00000680
        /*02c8*/ 	.word	0x000000ff
        /*02cc*/ 	.word	0x00032478
        /*02d0*/ 	.short	0x0100
        /*02d2*/ 	.byte	0x06
	.zero		1


	//   ....[14]....
        /*02d4*/ 	.word	0x00000690
        /*02d8*/ 	.word	0x000000ff
        /*02dc*/ 	.word	0x00032488
        /*02e0*/ 	.short	0x0100
        /*02e2*/ 	.byte	0x06
	.zero		1


	//   ....[15]....
        /*02e4*/ 	.word	0x000007c0
        /*02e8*/ 	.word	0x000000ff
        /*02ec*/ 	.word	0x00032490
        /*02f0*/ 	.short	0x0100
        /*02f2*/ 	.byte	0x08
	.zero		1


	//   ....[16]....
        /*02f4*/ 	.word	0x000007d0
        /*02f8*/ 	.word	0x000000ff
        /*02fc*/ 	.word	0x000324a0
        /*0300*/ 	.short	0x0100
        /*0302*/ 	.byte	0x08
	.zero		1


	//   ....[17]....
        /*0304*/ 	.word	0x000007e0
        /*0308*/ 	.word	0x000000ff
        /*030c*/ 	.word	0x00032498
        /*0310*/ 	.short	0x0100
        /*0312*/ 	.byte	0x08
	.zero		1


	//   ....[18]....
        /*0314*/ 	.word	0x000007f0
        /*0318*/ 	.word	0x000000ff
        /*031c*/ 	.word	0x000324a8
        /*0320*/ 	.short	0x0100
        /*0322*/ 	.byte	0x08
	.zero		1


	//   ....[19]....
        /*0324*/ 	.word	0x00000920
        /*0328*/ 	.word	0x000000ff
        /*032c*/ 	.word	0x000324b0
        /*0330*/ 	.short	0x0100
        /*0332*/ 	.byte	0x08
	.zero		1


	//   ....[20]....
        /*0334*/ 	.word	0x00000930
        /*0338*/ 	.word	0x000000ff
        /*033c*/ 	.word	0x000324c0
        /*0340*/ 	.short	0x0100
        /*0342*/ 	.byte	0x08
	.zero		1


	//   ....[21]....
        /*0344*/ 	.word	0x00000940
        /*0348*/ 	.word	0x000000ff
        /*034c*/ 	.word	0x000324b8
        /*0350*/ 	.short	0x0100
        /*0352*/ 	.byte	0x08
	.zero		1


	//   ....[22]....
        /*0354*/ 	.word	0x00000950
        /*0358*/ 	.word	0x000000ff
        /*035c*/ 	.word	0x000324c8
        /*0360*/ 	.short	0x0100
        /*0362*/ 	.byte	0x08
	.zero		1


	//   ....[23]....
        /*0364*/ 	.word	0x00001120
        /*0368*/ 	.word	0x000000ff
        /*036c*/ 	.word	0x00032400
        /*0370*/ 	.short	0x010a
        /*0372*/ 	.byte	0x29
	.zero		1


	//   ....[24]....
        /*0374*/ 	.word	0x000011d0
        /*0378*/ 	.word	0x000000ff
        /*037c*/ 	.word	0x00032430
        /*0380*/ 	.short	0x010a
        /*0382*/ 	.byte	0x1a
	.zero		1


	//   ....[25]....
        /*0384*/ 	.word	0x00001210
        /*0388*/ 	.word	0x000000ff
        /*038c*/ 	.word	0x00032430
        /*0390*/ 	.short	0x010a
        /*0392*/ 	.byte	0x1a
	.zero		1


	//   ....[26]....
        /*0394*/ 	.word	0x00001470
        /*0398*/ 	.word	0x000000ff
        /*039c*/ 	.word	0x00032410
        /*03a0*/ 	.short	0x010a
        /*03a2*/ 	.byte	0x29
	.zero		1


	//   ....[27]....
        /*03a4*/ 	.word	0x000014b0
        /*03a8*/ 	.word	0x000000ff
        /*03ac*/ 	.word	0x00032450
        /*03b0*/ 	.short	0x010a
        /*03b2*/ 	.byte	0x1a
	.zero		1


	//   ....[28]....
        /*03b4*/ 	.word	0x000014f0
        /*03b8*/ 	.word	0x000000ff
        /*03bc*/ 	.word	0x00032450
        /*03c0*/ 	.short	0x010a
        /*03c2*/ 	.byte	0x1a
	.zero		1


	//   ....[29]....
        /*03c4*/ 	.word	0x00002d30
        /*03c8*/ 	.word	0x00000018
        /*03cc*/ 	.word	0x00000000
        /*03d0*/ 	.short	0x0101
        /*03d2*/ 	.byte	0x3f
	.zero		1


	//   ....[30]....
        /*03d4*/ 	.word	0x00003850
        /*03d8*/ 	.word	0x0000000c
        /*03dc*/ 	.word	0x00000000
        /*03e0*/ 	.short	0x0101
        /*03e2*/ 	.byte	0x3f
	.zero		1


	//   ....[31]....
        /*03e4*/ 	.word	0x00003990
        /*03e8*/ 	.word	0x000000ff
        /*03ec*/ 	.word	0x00032430
        /*03f0*/ 	.short	0x010a
        /*03f2*/ 	.byte	0x1d
	.zero		1


	//   ....[32]....
        /*03f4*/ 	.word	0x000039d0
        /*03f8*/ 	.word	0x000000ff
        /*03fc*/ 	.word	0x00032430
        /*0400*/ 	.short	0x010a
        /*0402*/ 	.byte	0x1d
	.zero		1


	//   ....[33]....
        /*0404*/ 	.word	0x00003b50
        /*0408*/ 	.word	0x000000ff
        /*040c*/ 	.word	0x00032450
        /*0410*/ 	.short	0x010a
        /*0412*/ 	.byte	0x1d
	.zero		1


	//   ....[34]....
        /*0414*/ 	.word	0x00003b90
        /*0418*/ 	.word	0x000000ff
        /*041c*/ 	.word	0x00032450
        /*0420*/ 	.short	0x010a
        /*0422*/ 	.byte	0x1d
	.zero		1


	//   ....[35]....
        /*0424*/ 	.word	0x00004eb0
        /*0428*/ 	.word	0x00000098
        /*042c*/ 	.word	0x00000000
        /*0430*/ 	.short	0x0101
        /*0432*/ 	.byte	0x3f
	.zero		1


	//   ....[36]....
        /*0434*/ 	.word	0x00006240
        /*0438*/ 	.word	0x000000c4
        /*043c*/ 	.word	0x00000000
        /*0440*/ 	.short	0x0101
        /*0442*/ 	.byte	0x3f
	.zero		1


	//   ....[37]....
        /*0444*/ 	.word	0x00007be0
        /*0448*/ 	.word	0x000000ff
        /*044c*/ 	.word	0x00000000
        /*0450*/ 	.short	0x0101
        /*0452*/ 	.byte	0x06
	.zero		1


	//   ....[38]....
        /*0454*/ 	.word	0x00008870
        /*0458*/ 	.word	0x00000005
        /*045c*/ 	.word	0x00032440
        /*0460*/ 	.short	0x010a
        /*0462*/ 	.byte	0x3f
	.zero		1


	//   ....[39]....
        /*0464*/ 	.word	0x00008e50
        /*0468*/ 	.word	0x0000000a
        /*046c*/ 	.word	0x00032420
        /*0470*/ 	.short	0x010a
        /*0472*/ 	.byte	0x3f
	.zero		1


	//   ....[40]....
        /*0474*/ 	.word	0x00008f10
        /*0478*/ 	.word	0x00000008
        /*047c*/ 	.word	0x00032460
        /*0480*/ 	.short	0x010a
        /*0482*/ 	.byte	0x3f
	.zero		1


	//   ....[41]....
        /*0484*/ 	.word	0x000094c0
        /*0488*/ 	.word	0x00000002
        /*048c*/ 	.word	0x00032440
        /*0490*/ 	.short	0x010a
        /*0492*/ 	.byte	0x3f
	.zero		1


	//   ....[42]....
        /*0494*/ 	.word	0x00009690
        /*0498*/ 	.word	0x00000002
        /*049c*/ 	.word	0x00032460
        /*04a0*/ 	.short	0x010a
        /*04a2*/ 	.byte	0x3f
	.zero		1


	//   ....[43]....
        /*04a4*/ 	.word	0x00009bc0
        /*04a8*/ 	.word	0x00000003
        /*04ac*/ 	.word	0x00032440
        /*04b0*/ 	.short	0x010a
        /*04b2*/ 	.byte	0x3f
	.zero		1


	//   ....[44]....
        /*04b4*/ 	.word	0x00009d90
        /*04b8*/ 	.word	0x00000003
        /*04bc*/ 	.word	0x00032460
        /*04c0*/ 	.short	0x010a
        /*04c2*/ 	.byte	0x3f
	.zero		1


	//   ....[45]....
        /*04c4*/ 	.word	0x0000a260
        /*04c8*/ 	.word	0x00000003
        /*04cc*/ 	.word	0x00032440
        /*04d0*/ 	.short	0x010a
        /*04d2*/ 	.byte	0x3f
	.zero		1


	//   ....[46]....
        /*04d4*/ 	.word	0x0000a430
        /*04d8*/ 	.word	0x00000003
        /*04dc*/ 	.word	0x00032460
        /*04e0*/ 	.short	0x010a
        /*04e2*/ 	.byte	0x3f
	.zero		1


	//   ....[47]....
        /*04e4*/ 	.word	0x0000a870
        /*04e8*/ 	.word	0x00000000
        /*04ec*/ 	.word	0x00032420
        /*04f0*/ 	.short	0x010a
        /*04f2*/ 	.byte	0x3f
	.zero		1


	//   ....[48]....
        /*04f4*/ 	.word	0x0000aa10
        /*04f8*/ 	.word	0x00000006
        /*04fc*/ 	.word	0x00000000
        /*0500*/ 	.short	0x010a
        /*0502*/ 	.byte	0x3f
	.zero		1


	//   ....[49]....
        /*0504*/ 	.word	0x0000aa80
        /*0508*/ 	.word	0x00000003
        /*050c*/ 	.word	0x00000000
        /*0510*/ 	.short	0x010a
        /*0512*/ 	.byte	0x3f
	.zero		1


	//   ....[50]....
        /*0514*/ 	.word	0x0000aae0
        /*0518*/ 	.word	0x00000010
        /*051c*/ 	.word	0x00000000
        /*0520*/ 	.short	0x010a
        /*0522*/ 	.byte	0x3f
	.zero		1


	//   ....[51]....
        /*0524*/ 	.word	0x0000ab10
        /*0528*/ 	.word	0x00000003
        /*052c*/ 	.word	0x00000000
        /*0530*/ 	.short	0x010a
        /*0532*/ 	.byte	0x3f
	.zero		1


	//   ....[52]....
        /*0534*/ 	.word	0x0000ab80
        /*0538*/ 	.word	0x00000003
        /*053c*/ 	.word	0x00032400
        /*0540*/ 	.short	0x010a
        /*0542*/ 	.byte	0x3f
	.zero		1


	//   ....[53]....
        /*0544*/ 	.word	0x0000abe0
        /*0548*/ 	.word	0x00000004
        /*054c*/ 	.word	0x00032430
        /*0550*/ 	.short	0x010a
        /*0552*/ 	.byte	0x3f
	.zero		1


	//   ....[54]....
        /*0554*/ 	.word	0x0000ac40
        /*0558*/ 	.word	0x00000005
        /*055c*/ 	.word	0x00032410
        /*0560*/ 	.short	0x010a
        /*0562*/ 	.byte	0x3f
	.zero		1


	//   ....[55]....
        /*0564*/ 	.word	0x0000aca0
        /*0568*/ 	.word	0x00000000
        /*056c*/ 	.word	0x00032450
        /*0570*/ 	.short	0x010a
        /*0572*/ 	.byte	0x3f
	.zero		1


	//   ....[56]....
        /*0574*/ 	.word	0x0000ad00
        /*0578*/ 	.word	0x00000006
        /*057c*/ 	.word	0x00032430
        /*0580*/ 	.short	0x010a
        /*0582*/ 	.byte	0x3f
	.zero		1


	//   ....[57]....
        /*0584*/ 	.word	0x0000ad60
        /*0588*/ 	.word	0x00000006
        /*058c*/ 	.word	0x00032450
        /*0590*/ 	.short	0x010a
        /*0592*/ 	.byte	0x3f
	.zero		1


	//   ....[58]....
        /*0594*/ 	.word	0x0000af00
        /*0598*/ 	.word	0x00000005
        /*059c*/ 	.word	0x00032440
        /*05a0*/ 	.short	0x010a
        /*05a2*/ 	.byte	0x3f
	.zero		1


	//   ....[59]....
        /*05a4*/ 	.word	0x0000af80
        /*05a8*/ 	.word	0x00000008
        /*05ac*/ 	.word	0x00032420
        /*05b0*/ 	.short	0x010a
        /*05b2*/ 	.byte	0x3f
	.zero		1


	//   ....[60]....
        /*05b4*/ 	.word	0x0000afd0
        /*05b8*/ 	.word	0x00000008
        /*05bc*/ 	.word	0x00032460
        /*05c0*/ 	.short	0x010a
        /*05c2*/ 	.byte	0x3f
	.zero		1


	//   ....[61]....
        /*05c4*/ 	.word	0x0000b020
        /*05c8*/ 	.word	0x00000002
        /*05cc*/ 	.word	0x00032440
        /*05d0*/ 	.short	0x010a
        /*05d2*/ 	.byte	0x3f
	.zero		1


	//   ....[62]....
        /*05d4*/ 	.word	0x0000b070
        /*05d8*/ 	.word	0x00000002
        /*05dc*/ 	.word	0x00032460
        /*05e0*/ 	.short	0x010a
        /*05e2*/ 	.byte	0x3f
	.zero		1


	//   ....[63]....
        /*05e4*/ 	.word	0x0000b0c0
        /*05e8*/ 	.word	0x00000003
        /*05ec*/ 	.word	0x00032440
        /*05f0*/ 	.short	0x010a
        /*05f2*/ 	.byte	0x3f
	.zero		1


	//   ....[64]....
        /*05f4*/ 	.word	0x0000b110
        /*05f8*/ 	.word	0x00000003
        /*05fc*/ 	.word	0x00032460
        /*0600*/ 	.short	0x010a
        /*0602*/ 	.byte	0x3f
	.zero		1


	//   ....[65]....
        /*0604*/ 	.word	0x0000b160
        /*0608*/ 	.word	0x00000003
        /*060c*/ 	.word	0x00032440
        /*0610*/ 	.short	0x010a
        /*0612*/ 	.byte	0x3f
	.zero		1


	//   ....[66]....
        /*0614*/ 	.word	0x0000b1b0
        /*0618*/ 	.word	0x00000003
        /*061c*/ 	.word	0x00032460
        /*0620*/ 	.short	0x010a
        /*0622*/ 	.byte	0x3f
	.zero		1


	//   ....[67]....
        /*0624*/ 	.word	0x0000b200
        /*0628*/ 	.word	0x00000000
        /*062c*/ 	.word	0x00032420
        /*0630*/ 	.short	0x010a
        /*0632*/ 	.byte	0x3f
	.zero		1


	//   ....[68]....
        /*0634*/ 	.word	0x0000b3a0
        /*0638*/ 	.word	0x00000006
        /*063c*/ 	.word	0x00000000
        /*0640*/ 	.short	0x010a
        /*0642*/ 	.byte	0x3f
	.zero		1


	//   ....[69]....
        /*0644*/ 	.word	0x0000b3f0
        /*0648*/ 	.word	0x00000003
        /*064c*/ 	.word	0x00000000
        /*0650*/ 	.short	0x010a
        /*0652*/ 	.byte	0x3f
	.zero		1


	//   ....[70]....
        /*0654*/ 	.word	0x0000b440
        /*0658*/ 	.word	0x00000010
        /*065c*/ 	.word	0x00000000
        /*0660*/ 	.short	0x010a
        /*0662*/ 	.byte	0x3f
	.zero		1


	//----- nvinfo : EIATTR_NUM_MBARRIERS
	.align		4
.L_1177:
        /*0664*/ 	.byte	0x03, 0x38
        /*0666*/ 	.short	0x0017


	//----- nvinfo : EIATTR_EXIT_INSTR_OFFSETS
	.align		4
        /*0668*/ 	.byte	0x04, 0x1c
        /*066a*/ 	.short	(.L_1179 - .L_1178)


	//   ....[0]....
.L_1178:
        /*066c*/ 	.word	0x00000a80


	//   ....[1]....
        /*0670*/ 	.word	0x00007c90


	//   ....[2]....
        /*0674*/ 	.word	0x00007cf0


	//   ....[3]....
        /*0678*/ 	.word	0x0000ab60


	//----- nvinfo : EIATTR_MAX_THREADS
	.align		4
.L_1179:
        /*067c*/ 	.byte	0x04, 0x05
        /*067e*/ 	.short	(.L_1181 - .L_1180)
.L_1180:
        /*0680*/ 	.word	0x00000180
        /*0684*/ 	.word	0x00000001
        /*0688*/ 	.word	0x00000001


	//----- nvinfo : EIATTR_CRS_STACK_SIZE
	.align		4
.L_1181:
        /*068c*/ 	.byte	0x04, 0x1e
        /*068e*/ 	.short	(.L_1183 - .L_1182)
.L_1182:
        /*0690*/ 	.word	0x00000000


	//----- nvinfo : EIATTR_CBANK_PARAM_SIZE
	.align		4
.L_1183:
        /*0694*/ 	.byte	0x03, 0x19
        /*0696*/ 	.short	0x0cf0


	//----- nvinfo : EIATTR_PARAM_CBANK
	.align		4
        /*0698*/ 	.byte	0x04, 0x0a
        /*069a*/ 	.short	(.L_1185 - .L_1184)
	.align		4
.L_1184:
        /*069c*/ 	.word	index@(.nv.constant0._ZN7cutlass13device_kernelIN5flash11enable_sm90INS1_16FlashAttnFwdSm90INS1_25CollectiveMainloopFwdSm90ILi2EN4cute5tupleIJNS5_1CILi1EEES8_S8_EEENS6_IJNS7_ILi128EEENS7_ILi96EEENS7_ILi64EEEEEELi256ENS_6half_tEfNS_4arch4Sm90ELb0ELb0ELb1ELb0ELb0ELb0ELb1ELb1ELb0ELb0ELb0ELb0EEENS1_21CollectiveEpilogueFwdINS6_IJSA_NS7_ILi256EEESB_EEES9_SE_SG_Li256ELb0ELb0ELb0ELb0EEENS1_29StaticPersistentTileSchedulerILb0EEEEEEEEEvNT_6ParamsE)
        /*06a0*/ 	.short	0x0210
        /*06a2*/ 	.short	0x0cf0


	//----- nvinfo : EIATTR_SW_WAR
	.align		4
.L_1185:
        /*06a4*/ 	.byte	0x04, 0x36
        /*06a6*/ 	.short	(.L_1187 - .L_1186)
.L_1186:
        /*06a8*/ 	.word	0x00000008
.L_1187:


//--------------------- .nv.info._ZN7cutlass13device_kernelIN5flash11enable_sm90INS1_16FlashAttnFwdSm90INS1_25CollectiveMainloopFwdSm90ILi2EN4cute5tupleIJNS5_1CILi1EEES8_S8_EEENS6_IJNS7_ILi128EEENS7_ILi96EEENS7_ILi64EEEEEELi256ENS_6half_tEfNS_4arch4Sm90ELb0ELb0ELb1ELb1ELb0ELb0ELb0ELb1ELb0ELb0ELb0ELb0EEENS1_21CollectiveEpilogueFwdINS6_IJSA_NS7_ILi256EEESB_EEES9_SE_SG_Li256ELb1ELb0ELb0ELb0EEENS1_36VarlenDynamicPersistentTileSchedulerILi128ELi96ELi256ELi32ELb0ELb0ELb1ELb0ELb1ELb1EEEEEEEEEvNT_6ParamsE --------------------------
	.section	.nv.info._ZN7cutlass13device_kernelIN5flash11enable_sm90INS1_16FlashAttnFwdSm90INS1_25CollectiveMainloopFwdSm90ILi2EN4cute5tupleIJNS5_1CILi1EEES8_S8_EEENS6_IJNS7_ILi128EEENS7_ILi96EEENS7_ILi64EEEEEELi256ENS_6half_tEfNS_4arch4Sm90ELb0ELb0ELb1ELb1ELb0ELb0ELb0ELb1ELb0ELb0ELb0ELb0EEENS1_21CollectiveEpilogueFwdINS6_IJSA_NS7_ILi256EEESB_EEES9_SE_SG_Li256ELb1ELb0ELb0ELb0EEENS1_36VarlenDynamicPersistentTileSchedulerILi128ELi96ELi256ELi32ELb0ELb0ELb1ELb0ELb1ELb1EEEEEEEEEvNT_6ParamsE,"",@"SHT_CUDA_INFO"
	.sectionflags	@""
	.align	4


	//----- nvinfo : EIATTR_CUDA_API_VERSION
	.align		4
        /*0000*/ 	.byte	0x04, 0x37
        /*0002*/ 	.short	(.L_1189 - .L_1188)
.L_1188:
        /*0004*/ 	.word	0x00000082


	//----- nvinfo : EIATTR_KPARAM_INFO
	.align		4
.L_1189:
        /*0008*/ 	.byte	0x04, 0x17
        /*000a*/ 	.short	(.L_1191 - .L_1190)
.L_1190:
        /*000c*/ 	.word	0x00000000
        /*0010*/ 	.short	0x0000
        /*0012*/ 	.short	0x0070
        /*0014*/ 	.byte	0x00, 0xf0, 0x01, 0x28


	//----- nvinfo : EIATTR_SPARSE_MMA_MASK
	.align		4
.L_1191:
        /*0018*/ 	.byte	0x03, 0x50
        /*001a*/ 	.short	0x0000


	//----- nvinfo : EIATTR_MAXREG_COUNT
	.align		4
        /*001c*/ 	.byte	0x03, 0x1b
        /*001e*/ 	.short	0x00a8


	//----- nvinfo : EIATTR_NUM_BARRIERS
	.align		4
        /*0020*/ 	.byte	0x02, 0x4c
        /*0022*/ 	.byte	0x10
	.zero		1


	//----- nvinfo : EIATTR_EXTERNS
	.align		4
        /*0024*/ 	.byte	0x04, 0x0f
        /*0026*/ 	.short	(.L_1193 - .L_1192)


	//   ....[0]....
	.align		4
.L_1192:
        /*0028*/ 	.word	index@(__assertfail)


	//----- nvinfo : EIATTR_ANNOTATIONS
	.align		4
.L_1193:
        /*002c*/ 	.byte	0x04, 0x55
        /*002e*/ 	.short	(.L_1195 - .L_1194)


	//   ....[0]....
.L_1194:
        /* <DEDUP_REMOVED lines=31> */


	//----- nvinfo : EIATTR_MERCURY_ISA_VERSION
	.align		4
.L_1195:
        /*0210*/ 	.byte	0x03, 0x5f
        /*0212*/ 	.short	0x0101


	//----- nvinfo : EIATTR_UNUSED_LOAD_BYTE_OFFSET
	.align		4
        /*0214*/ 	.byte	0x04, 0x44
        /*0216*/ 	.short	(.L_1197 - .L_1196)


	//   ....[0]....
.L_1196:
        /*0218*/ 	.word	0x00000a50
        /*021c*/ 	.word	0x0000fff0


	//   ....[1]....
        /*0220*/ 	.word	0x00006600
        /*0224*/ 	.word	0x0000fff0


	//----- nvinfo : EIATTR_INT_WARP_WIDE_INSTR_OFFSETS
	.align		4
.L_1197:
        /*0228*/ 	.byte	0x04, 0x31
        /*022a*/ 	.short	(.L_1199 - .L_1198)


	//   ....[0]....
.L_1198:
        /*022c*/ 	.word	0x00000160


	//   ....[1]....
        /*0230*/ 	.word	0x000001a0


	//   ....[2]....
        /*0234*/ 	.word	0x00000210


	//   ....[3]....
        /*0238*/ 	.word	0x00009f20


	//   ....[4]....
        /*023c*/ 	.word	0x00009fb0


	//   ....[5]....
        /*0240*/ 	.word	0x0000a430


	//   ....[6]....
        /*0244*/ 	.word	0x0000a460


	//   ....[7]....
        /*0248*/ 	.word	0x0000c890


	//   ....[8]....
        /*024c*/ 	.word	0x0000c920


	//----- nvinfo : EIATTR_COOP_GROUP_MASK_REGIDS
	.align		4
.L_1199:
        /*0250*/ 	.byte	0x04, 0x29
        /*0252*/ 	.short	(.L_1201 - .L_1200)


	//   ....[0]....
.L_1200:
        /*0254*/ 	.word	0xffffffff


	//   ....[1]....
        /*0258*/ 	.word	0xffffffff


	//   ....[2]....
        /*025c*/ 	.word	0xffffffff


	//   ....[3]....
        /*0260*/ 	.word	0xffffffff


	//   ....[4]....
        /*0264*/ 	.word	0xffffffff


	//   ....[5]....
        /*0268*/ 	.word	0xffffffff


	//   ....[6]....
        /*026c*/ 	.word	0xffffffff


	//   ....[7]....
        /*0270*/ 	.word	0xffffffff


	//   ....[8]....
        /*0274*/ 	.word	0xffffffff


	//   ....[9]....
        /*0278*/ 	.word	0xffffffff


	//   ....[10]....
        /*027c*/ 	.word	0xffffffff


	//   ....[11]....
        /*0280*/ 	.word	0xffffffff


	//   ....[12]....
        /*0284*/ 	.word	0xffffffff


	//   ....[13]....
        /*0288*/ 	.word	0xffffffff


	//   ....[14]....
        /*028c*/ 	.word	0xffffffff


	//   ....[15]....
        /*0290*/ 	.word	0xffffffff


	//   ....[16]....
        /*0294*/ 	.word	0xffffffff


	//   ....[17]....
        /*0298*/ 	.word	0xffffffff


	//   ....[18]....
        /*029c*/ 	.word	0xffffffff


	//   ....[19]....
        /*02a0*/ 	.word	0xffffffff


	//   ....[20]....
        /*02a4*/ 	.word	0xffffffff


	//   ....[21]....
        /*02a8*/ 	.word	0xffffffff


	//   ....[22]....
        /*02ac*/ 	.word	0xffffffff


	//   ....[23]....
        /*02b0*/ 	.word	0xffffffff


	//   ....[24]....
        /*02b4*/ 	.word	0xffffffff


	//   ....[25]....
        /*02b8*/ 	.word	0xffffffff


	//   ....[26]....
        /*02bc*/ 	.word	0xffffffff


	//   ....[27]....
        /*02c0*/ 	.word	0xffffffff


	//   ....[28]....
        /*02c4*/ 	.word	0xffffffff


	//   ....[29]....
        /*02c8*/ 	.word	0xffffffff


	//   ....[30]....
        /*02cc*/ 	.word	0xffffffff


	//   ....[31]....
        /*02d0*/ 	.word	0xffffffff


	//   ....[32]....
        /*02d4*/ 	.word	0xffffffff


	//   ....[33]....
        /*02d8*/ 	.word	0xffffffff


	//   ....[34]....
        /*02dc*/ 	.word	0xffffffff


	//   ....[35]....
        /*02e0*/ 	.word	0xffffffff


	//   ....[36]....
        /*02e4*/ 	.word	0xffffffff


	//   ....[37]....
        /*02e8*/ 	.word	0xffffffff


	//   ....[38]....
        /*02ec*/ 	.word	0xffffffff


	//   ....[39]....
        /*02f0*/ 	.word	0xffffffff


	//   ....[40]....
        /*02f4*/ 	.word	0xffffffff


	//   ....[41]....
        /*02f8*/ 	.word	0xffffffff


	//   ....[42]....
        /*02fc*/ 	.word	0xffffffff


	//   ....[43]....
        /*0300*/ 	.word	0xffffffff


	//   ....[44]....
        /*0304*/ 	.word	0xffffffff


	//   ....[45]....
        /*0308*/ 	.word	0xffffffff


	//   ....[46]....
        /*030c*/ 	.word	0xffffffff


	//   ....[47]....
        /*0310*/ 	.word	0xffffffff


	//   ....[48]....
        /*0314*/ 	.word	0xffffffff


	//   ....[49]....
        /*0318*/ 	.word	0xffffffff


	//   ....[50]....
        /*031c*/ 	.word	0xffffffff


	//   ....[51]....
        /*0320*/ 	.word	0xffffffff


	//   ....[52]....
        /*0324*/ 	.word	0xffffffff


	//   ....[53]....
        /*0328*/ 	.word	0xffffffff


	//   ....[54]....
        /*032c*/ 	.word	0x0500000f


	//   ....[55]....
        /*0330*/ 	.word	0x0500000f


	//   ....[56]....
        /*0334*/ 	.word	0x0500000f


	//   ....[57]....
        /*0338*/ 	.word	0x0500000f


	//   ....[58]....
        /*033c*/ 	.word	0x0500000f


	//   ....[59]....
        /*0340*/ 	.word	0x0500000f


	//   ....[60]....
        /*0344*/ 	.word	0x0500000f


	//   ....[61]....
        /*0348*/ 	.word	0x0500000f


	//   ....[62]....
        /*034c*/ 	.word	0x0500000f


	//   ....[63]....
        /*0350*/ 	.word	0x0500000f


	//   ....[64]....
        /*0354*/ 	.word	0x0500000f


	//   ....[65]....
        /*0358*/ 	.word	0x0500000f


	//   ....[66]....
        /*035c*/ 	.word	0x0500000f


	//   ....[67]....
        /*0360*/ 	.word	0x0500000f


	//   ....[68]....
        /*0364*/ 	.word	0x0500000f


	//   ....[69]....
        /*0368*/ 	.word	0x0500000f


	//   ....[70]....
        /*036c*/ 	.word	0x0500000f


	//   ....[71]....
        /*0370*/ 	.word	0x0500000f


	//   ....[72]....
        /*0374*/ 	.word	0x0500000f


	//----- nvinfo : EIATTR_COOP_GROUP_INSTR_OFFSETS
	.align		4
.L_1201:
        /*0378*/ 	.byte	0x04, 0x28
        /*037a*/ 	.short	(.L_1203 - .L_1202)


	//   ....[0]....
.L_1202:
        /*037c*/ 	.word	0x00000070


	//   ....[1]....
        /*0380*/ 	.word	0x00000170


	//   ....[2]....
        /*0384*/ 	.word	0x000001c0


	//   ....[3]....
        /*0388*/ 	.word	0x000003f0


	//   ....[4]....
        /*038c*/ 	.word	0x00000550


	//   ....[5]....
        /*0390*/ 	.word	0x00000670


	//   ....[6]....
        /*0394*/ 	.word	0x000007d0


	//   ....[7]....
        /*0398*/ 	.word	0x00001560


	//   ....[8]....
        /*039c*/ 	.word	0x00002700


	//   ....[9]....
        /*03a0*/ 	.word	0x00002790


	//   ....[10]....
        /*03a4*/ 	.word	0x00002bd0


	//   ....[11]....
        /*03a8*/ 	.word	0x00002c40


	//   ....[12]....
        /*03ac*/ 	.word	0x00004170


	//   ....[13]....
        /*03b0*/ 	.word	0x000041e0


	//   ....[14]....
        /*03b4*/ 	.word	0x00004650


	//   ....[15]....
        /*03b8*/ 	.word	0x00004810


	//   ....[16]....
        /*03bc*/ 	.word	0x00005b90


	//   ....[17]....
        /*03c0*/ 	.word	0x00005c10


	//   ....[18]....
        /*03c4*/ 	.word	0x00005c60


	//   ....[19]....
        /*03c8*/ 	.word	0x00005c80


	//   ....[20]....
        /*03cc*/ 	.word	0x00009090


	//   ....[21]....
        /*03d0*/ 	.word	0x00009220


	//   ....[22]....
        /*03d4*/ 	.word	0x00009250


	//   ....[23]....
        /*03d8*/ 	.word	0x00009290


	//   ....[24]....
        /*03dc*/ 	.word	0x000092f0


	//   ....[25]....
        /*03e0*/ 	.word	0x00009350


	//   ....[26]....
        /*03e4*/ 	.word	0x00009390


	//   ....[27]....
        /*03e8*/ 	.word	0x00009540


	//   ....[28]....
        /*03ec*/ 	.word	0x000095a0


	//   ....[29]....
        /*03f0*/ 	.word	0x000095e0


	//   ....[30]....
        /*03f4*/ 	.word	0x00009620


	//   ....[31]....
        /*03f8*/ 	.word	0x00009650


	//   ....[32]....
        /*03fc*/ 	.word	0x00009680


	//   ....[33]....
        /*0400*/ 	.word	0x00009710


	//   ....[34]....
        /*0404*/ 	.word	0x00009740


	//   ....[35]....
        /*0408*/ 	.word	0x000097d0


	//   ....[36]....
        /*040c*/ 	.word	0x0000c9b0


	//   ....[37]....
        /*0410*/ 	.word	0x0000c9c0


	//   ....[38]....
        /*0414*/ 	.word	0x0000cad0


	//   ....[39]....
        /*0418*/ 	.word	0x0000cb30


	//   ....[40]....
        /*041c*/ 	.word	0x0000cb70


	//   ....[41]....
        /*0420*/ 	.word	0x0000cbb0


	//   ....[42]....
        /*0424*/ 	.word	0x0000cbe0


	//   ....[43]....
        /*0428*/ 	.word	0x0000cc10


	//   ....[44]....
        /*042c*/ 	.word	0x0000cda0


	//   ....[45]....
        /*0430*/ 	.word	0x0000ce00


	//   ....[46]....
        /*0434*/ 	.word	0x0000ce40


	//   ....[47]....
        /*0438*/ 	.word	0x0000ce80


	//   ....[48]....
        /*043c*/ 	.word	0x0000ceb0


	//   ....[49]....
        /*0440*/ 	.word	0x0000cee0


	//   ....[50]....
        /*0444*/ 	.word	0x0000cfa0


	//   ....[51]....
        /*0448*/ 	.word	0x0000cfc0


	//   ....[52]....
        /*044c*/ 	.word	0x0000d030


	//   ....[53]....
        /*0450*/ 	.word	0x0000d480


	//   ....[54]....
        /*0454*/ 	.word	0x0000d980


	//   ....[55]....
        /*0458*/ 	.word	0x0000dda0


	//   ....[56]....
        /*045c*/ 	.word	0x0000de30


	//   ....[57]....
        /*0460*/ 	.word	0x0000ded0


	//   ....[58]....
        /*0464*/ 	.word	0x0000df80


	//   ....[59]....
        /*0468*/ 	.word	0x0000e000


	//   ....[60]....
        /*046c*/ 	.word	0x0000e080


	//   ....[61]....
        /*0470*/ 	.word	0x0000e100


	//   ....[62]....
        /*0474*/ 	.word	0x0000e180


	//   ....[63]....
        /*0478*/ 	.word	0x0000e210


	//   ....[64]....
        /*047c*/ 	.word	0x0000e2c0


	//   ....[65]....
        /*0480*/ 	.word	0x0000e340


	//   ....[66]....
        /*0484*/ 	.word	0x0000e3c0


	//   ....[67]....
        /*0488*/ 	.word	0x0000e440


	//   ....[68]....
        /*048c*/ 	.word	0x0000e4c0


	//   ....[69]....
        /*0490*/ 	.word	0x0000e530


	//   ....[70]....
        /*0494*/ 	.word	0x0000e5d0


	//   ....[71]....
        /*0498*/ 	.word	0x0000e660


	//   ....[72]....
        /*049c*/ 	.word	0x0000e780


	//----- nvinfo : EIATTR_REG_RECONFIG
	.align		4
.L_1203:
        /*04a0*/ 	.byte	0x01, 0x54
	.zero		2


	//----- nvinfo : EIATTR_SYSCALL_OFFSETS
	.align		4
        /*04a4*/ 	.byte	0x04, 0x46
        /*04a6*/ 	.short	(.L_1205 - .L_1204)


	//   ....[0]....
.L_1204:
        /*04a8*/ 	.word	0x00001740


	//   ....[1]....
        /*04ac*/ 	.word	0x0000a140


	//   ....[2]....
        /*04b0*/ 	.word	0x0000a280


	//   ....[3]....
        /*04b4*/ 	.word	0x0000a380


	//----- nvinfo : EIATTR_MBARRIER_INSTR_OFFSETS
	.align		4
.L_1205:
        /*04b8*/ 	.byte	0x04, 0x39
        /*04ba*/ 	.short	(.L_1207 - .L_1206)


	//   ....[0]....
.L_1206:
        /*04bc*/ 	.word	0x000002a0
        /*04c0*/ 	.word	0x000000ff
        /*04c4*/ 	.word	0x00022800
        /*04c8*/ 	.short	0x0100
        /*04ca*/ 	.byte	0x08
	.zero		1


	//   ....[1]....
        /*04cc*/ 	.word	0x000002b0
        /*04d0*/ 	.word	0x000000ff
        /*04d4*/ 	.word	0x00022820
        /*04d8*/ 	.short	0x0100
        /*04da*/ 	.byte	0x08
	.zero		1


	//   ....[2]....
        /*04dc*/ 	.word	0x000003a0
        /*04e0*/ 	.word	0x000000ff
        /*04e4*/ 	.word	0x00022830
        /*04e8*/ 	.short	0x0100
        /*04ea*/ 	.byte	0x08
	.zero		1


	//   ....[3]....
        /*04ec*/ 	.word	0x000003b0
        /*04f0*/ 	.word	0x000000ff
        /*04f4*/ 	.word	0x00022840
        /*04f8*/ 	.short	0x0100
        /*04fa*/ 	.byte	0x08
	.zero		1


	//   ....[4]....
        /*04fc*/ 	.word	0x000003c0
        /*0500*/ 	.word	0x000000ff
        /*0504*/ 	.word	0x00022838
        /*0508*/ 	.short	0x0100
        /*050a*/ 	.byte	0x08
	.zero		1


	//   ....[5]....
        /*050c*/ 	.word	0x000003d0
        /*0510*/ 	.word	0x000000ff
        /*0514*/ 	.word	0x00022848
        /*0518*/ 	.short	0x0100
        /*051a*/ 	.byte	0x08
	.zero		1


	//   ....[6]....
        /*051c*/ 	.word	0x00000500
        /*0520*/ 	.word	0x000000ff
        /*0524*/ 	.word	0x00022850
        /*0528*/ 	.short	0x0100
        /*052a*/ 	.byte	0x08
	.zero		1


	//   ....[7]....
        /*052c*/ 	.word	0x00000510
        /*0530*/ 	.word	0x000000ff
        /*0534*/ 	.word	0x00022860
        /*0538*/ 	.short	0x0100
        /*053a*/ 	.byte	0x08
	.zero		1


	//   ....[8]....
        /*053c*/ 	.word	0x00000520
        /*0540*/ 	.word	0x000000ff
        /*0544*/ 	.word	0x00022858
        /*0548*/ 	.short	0x0100
        /*054a*/ 	.byte	0x08
	.zero		1


	//   ....[9]....
        /*054c*/ 	.word	0x00000530
        /*0550*/ 	.word	0x000000ff
        /*0554*/ 	.word	0x00022868
        /*0558*/ 	.short	0x0100
        /*055a*/ 	.byte	0x08
	.zero		1


	//   ....[10]....
        /*055c*/ 	.word	0x00000620
        /*0560*/ 	.word	0x000000ff
        /*0564*/ 	.word	0x00022870
        /*0568*/ 	.short	0x0100
        /*056a*/ 	.byte	0x06
	.zero		1


	//   ....[11]....
        /*056c*/ 	.word	0x00000630
        /*0570*/ 	.word	0x000000ff
        /*0574*/ 	.word	0x00022880
        /*0578*/ 	.short	0x0100
        /*057a*/ 	.byte	0x06
	.zero		1


	//   ....[12]....
        /*057c*/ 	.word	0x00000640
        /*0580*/ 	.word	0x000000ff
        /*0584*/ 	.word	0x00022878
        /*0588*/ 	.short	0x0100
        /*058a*/ 	.byte	0x06
	.zero		1


	//   ....[13]....
        /*058c*/ 	.word	0x00000650
        /*0590*/ 	.word	0x000000ff
        /*0594*/ 	.word	0x00022888
        /*0598*/ 	.short	0x0100
        /*059a*/ 	.byte	0x06
	.zero		1


	//   ....[14]....
        /*059c*/ 	.word	0x00000780
        /*05a0*/ 	.word	0x000000ff
        /*05a4*/ 	.word	0x00022890
        /*05a8*/ 	.short	0x0100
        /*05aa*/ 	.byte	0x08
	.zero		1


	//   ....[15]....
        /*05ac*/ 	.word	0x00000790
        /*05b0*/ 	.word	0x000000ff
        /*05b4*/ 	.word	0x000228a0
        /*05b8*/ 	.short	0x0100
        /*05ba*/ 	.byte	0x08
	.zero		1


	//   ....[16]....
        /*05bc*/ 	.word	0x000007a0
        /*05c0*/ 	.word	0x000000ff
        /*05c4*/ 	.word	0x00022898
        /*05c8*/ 	.short	0x0100
        /*05ca*/ 	.byte	0x08
	.zero		1


	//   ....[17]....
        /*05cc*/ 	.word	0x000007b0
        /*05d0*/ 	.word	0x000000ff
        /*05d4*/ 	.word	0x000228a8
        /*05d8*/ 	.short	0x0100
        /*05da*/ 	.byte	0x08
	.zero		1


	//   ....[18]....
        /*05dc*/ 	.word	0x000008e0
        /*05e0*/ 	.word	0x000000ff
        /*05e4*/ 	.word	0x000228b0
        /*05e8*/ 	.short	0x0100
        /*05ea*/ 	.byte	0x08
	.zero		1


	//   ....[19]....
        /*05ec*/ 	.word	0x000008f0
        /*05f0*/ 	.word	0x000000ff
        /*05f4*/ 	.word	0x000228c0
        /*05f8*/ 	.short	0x0100
        /*05fa*/ 	.byte	0x08
	.zero		1


	//   ....[20]....
        /*05fc*/ 	.word	0x00000900
        /*0600*/ 	.word	0x000000ff
        /*0604*/ 	.word	0x000228b8
        /*0608*/ 	.short	0x0100
        /*060a*/ 	.byte	0x08
	.zero		1


	//   ....[21]....
        /*060c*/ 	.word	0x00000910
        /*0610*/ 	.word	0x000000ff
        /*0614*/ 	.word	0x000228c8
        /*0618*/ 	.short	0x0100
        /*061a*/ 	.byte	0x08
	.zero		1


	//   ....[22]....
        /*061c*/ 	.word	0x000017e0
        /*0620*/ 	.word	0x00000006
        /*0624*/ 	.word	0x00022800
        /*0628*/ 	.short	0x010a
        /*062a*/ 	.byte	0x3f
	.zero		1


	//   ....[23]....
        /*062c*/ 	.word	0x000018a0
        /*0630*/ 	.word	0x00000005
        /*0634*/ 	.word	0x00022830
        /*0638*/ 	.short	0x010a
        /*063a*/ 	.byte	0x3f
	.zero		1


	//   ....[24]....
        /*063c*/ 	.word	0x000018e0
        /*0640*/ 	.word	0x00000005
        /*0644*/ 	.word	0x00022830
        /*0648*/ 	.short	0x010a
        /*064a*/ 	.byte	0x3f
	.zero		1


	//   ....[25]....
        /*064c*/ 	.word	0x00003060
        /*0650*/ 	.word	0x00000003
        /*0654*/ 	.word	0x00000000
        /*0658*/ 	.short	0x0101
        /*065a*/ 	.byte	0x3f
	.zero		1


	//   ....[26]....
        /*065c*/ 	.word	0x000034c0
        /*0660*/ 	.word	0x00000005
        /*0664*/ 	.word	0x00022850
        /*0668*/ 	.short	0x010a
        /*066a*/ 	.byte	0x3f
	.zero		1


	//   ....[27]....
        /*066c*/ 	.word	0x00003500
        /*0670*/ 	.word	0x00000005
        /*0674*/ 	.word	0x00022850
        /*0678*/ 	.short	0x010a
        /*067a*/ 	.byte	0x3f
	.zero		1


	//   ....[28]....
        /*067c*/ 	.word	0x00003800
        /*0680*/ 	.word	0x00000005
        /*0684*/ 	.word	0x00000000
        /*0688*/ 	.short	0x0101
        /*068a*/ 	.byte	0x3f
	.zero		1


	//   ....[29]....
        /*068c*/ 	.word	0x00003990
        /*0690*/ 	.word	0x000000ff
        /*0694*/ 	.word	0x00022830
        /*0698*/ 	.short	0x010a
        /*069a*/ 	.byte	0x17
	.zero		1


	//   ....[30]....
        /*069c*/ 	.word	0x000039e0
        /*06a0*/ 	.word	0x000000ff
        /*06a4*/ 	.word	0x00022830
        /*06a8*/ 	.short	0x010a
        /*06aa*/ 	.byte	0x17
	.zero		1


	//   ....[31]....
        /*06ac*/ 	.word	0x00005200
        /*06b0*/ 	.word	0x00000098
        /*06b4*/ 	.word	0x00000000
        /*06b8*/ 	.short	0x0101
        /*06ba*/ 	.byte	0x3f
	.zero		1


	//   ....[32]....
        /*06bc*/ 	.word	0x00005860
        /*06c0*/ 	.word	0x000000ff
        /*06c4*/ 	.word	0x00022850
        /*06c8*/ 	.short	0x010a
        /*06ca*/ 	.byte	0x17
	.zero		1


	//   ....[33]....
        /*06cc*/ 	.word	0x000058b0
        /*06d0*/ 	.word	0x000000ff
        /*06d4*/ 	.word	0x00022850
        /*06d8*/ 	.short	0x010a
        /*06da*/ 	.byte	0x17
	.zero		1


	//   ....[34]....
        /*06dc*/ 	.word	0x00005b70
        /*06e0*/ 	.word	0x000000c7
        /*06e4*/ 	.word	0x00000000
        /*06e8*/ 	.short	0x0101
        /*06ea*/ 	.byte	0x3f
	.zero		1


	//   ....[35]....
        /*06ec*/ 	.word	0x00007cf0
        /*06f0*/ 	.word	0x00000000
        /*06f4*/ 	.word	0x00000000
        /*06f8*/ 	.short	0x0101
        /*06fa*/ 	.byte	0x3f
	.zero		1


	//   ....[36]....
        /*06fc*/ 	.word	0x0000a8e0
        /*0700*/ 	.word	0x00000008
        /*0704*/ 	.word	0x00022840
        /*0708*/ 	.short	0x010a
        /*070a*/ 	.byte	0x3f
	.zero		1


	//   ....[37]....
        /*070c*/ 	.word	0x0000ace0
        /*0710*/ 	.word	0x0000000a
        /*0714*/ 	.word	0x00022820
        /*0718*/ 	.short	0x010a
        /*071a*/ 	.byte	0x3f
	.zero		1


	//   ....[38]....
        /*071c*/ 	.word	0x0000ada0
        /*0720*/ 	.word	0x00000008
        /*0724*/ 	.word	0x00022860
        /*0728*/ 	.short	0x010a
        /*072a*/ 	.byte	0x3f
	.zero		1


	//   ....[39]....
        /*072c*/ 	.word	0x0000b410
        /*0730*/ 	.word	0x00000003
        /*0734*/ 	.word	0x00022840
        /*0738*/ 	.short	0x010a
        /*073a*/ 	.byte	0x3f
	.zero		1


	//   ....[40]....
        /*073c*/ 	.word	0x0000b620
        /*0740*/ 	.word	0x00000003
        /*0744*/ 	.word	0x00022860
        /*0748*/ 	.short	0x010a
        /*074a*/ 	.byte	0x3f
	.zero		1


	//   ....[41]....
        /*074c*/ 	.word	0x0000bba0
        /*0750*/ 	.word	0x00000002
        /*0754*/ 	.word	0x00022840
        /*0758*/ 	.short	0x010a
        /*075a*/ 	.byte	0x3f
	.zero		1


	//   ....[42]....
        /*075c*/ 	.word	0x0000bda0
        /*0760*/ 	.word	0x00000002
        /*0764*/ 	.word	0x00022860
        /*0768*/ 	.short	0x010a
        /*076a*/ 	.byte	0x3f
	.zero		1


	//   ....[43]....
        /*076c*/ 	.word	0x0000c2a0
        /*0770*/ 	.word	0x00000002
        /*0774*/ 	.word	0x00022840
        /*0778*/ 	.short	0x010a
        /*077a*/ 	.byte	0x3f
	.zero		1


	//   ....[44]....
        /*077c*/ 	.word	0x0000c4b0
        /*0780*/ 	.word	0x00000002
        /*0784*/ 	.word	0x00022860
        /*0788*/ 	.short	0x010a
        /*078a*/ 	.byte	0x3f
	.zero		1


	//   ....[45]....
        /*078c*/ 	.word	0x0000d400
        /*0790*/ 	.word	0x00000000
        /*0794*/ 	.word	0x00022820
        /*0798*/ 	.short	0x010a
        /*079a*/ 	.byte	0x3f
	.zero		1


	//   ....[46]....
        /*079c*/ 	.word	0x0000d5c0
        /*07a0*/ 	.word	0x00000006
        /*07a4*/ 	.word	0x00000000
        /*07a8*/ 	.short	0x010a
        /*07aa*/ 	.byte	0x3f
	.zero		1


	//   ....[47]....
        /*07ac*/ 	.word	0x0000d630
        /*07b0*/ 	.word	0x00000007
        /*07b4*/ 	.word	0x00000000
        /*07b8*/ 	.short	0x010a
        /*07ba*/ 	.byte	0x3f
	.zero		1


	//   ....[48]....
        /*07bc*/ 	.word	0x0000d6a0
        /*07c0*/ 	.word	0x00000004
        /*07c4*/ 	.word	0x00000000
        /*07c8*/ 	.short	0x010a
        /*07ca*/ 	.byte	0x3f
	.zero		1


	//   ....[49]....
        /*07cc*/ 	.word	0x0000d6d0
        /*07d0*/ 	.word	0x00000003
        /*07d4*/ 	.word	0x00000000
        /*07d8*/ 	.short	0x010a
        /*07da*/ 	.byte	0x3f
	.zero		1


	//   ....[50]....
        /*07dc*/ 	.word	0x0000d730
        /*07e0*/ 	.word	0x00000006
        /*07e4*/ 	.word	0x00022800
        /*07e8*/ 	.short	0x010a
        /*07ea*/ 	.byte	0x3f
	.zero		1


	//   ....[51]....
        /*07ec*/ 	.word	0x0000d780
        /*07f0*/ 	.word	0x00000005
        /*07f4*/ 	.word	0x00022830
        /*07f8*/ 	.short	0x010a
        /*07fa*/ 	.byte	0x3f
	.zero		1


	//   ....[52]....
        /*07fc*/ 	.word	0x0000d7d0
        /*0800*/ 	.word	0x00000005
        /*0804*/ 	.word	0x00022850
        /*0808*/ 	.short	0x010a
        /*080a*/ 	.byte	0x3f
	.zero		1


	//   ....[53]....
        /*080c*/ 	.word	0x0000d840
        /*0810*/ 	.word	0x00000000
        /*0814*/ 	.word	0x00022830
        /*0818*/ 	.short	0x010a
        /*081a*/ 	.byte	0x3f
	.zero		1


	//   ....[54]....
        /*081c*/ 	.word	0x0000d8a0
        /*0820*/ 	.word	0x000000c7
        /*0824*/ 	.word	0x00022850
        /*0828*/ 	.short	0x010a
        /*082a*/ 	.byte	0x3f
	.zero		1


	//   ....[55]....
        /*082c*/ 	.word	0x0000da40
        /*0830*/ 	.word	0x00000008
        /*0834*/ 	.word	0x00022840
        /*0838*/ 	.short	0x010a
        /*083a*/ 	.byte	0x3f
	.zero		1


	//   ....[56]....
        /*083c*/ 	.word	0x0000dac0
        /*0840*/ 	.word	0x00000008
        /*0844*/ 	.word	0x00022820
        /*0848*/ 	.short	0x010a
        /*084a*/ 	.byte	0x3f
	.zero		1


	//   ....[57]....
        /*084c*/ 	.word	0x0000db10
        /*0850*/ 	.word	0x00000008
        /*0854*/ 	.word	0x00022860
        /*0858*/ 	.short	0x010a
        /*085a*/ 	.byte	0x3f
	.zero		1


	//   ....[58]....
        /*085c*/ 	.word	0x0000db60
        /*0860*/ 	.word	0x00000003
        /*0864*/ 	.word	0x00022840
        /*0868*/ 	.short	0x010a
        /*086a*/ 	.byte	0x3f
	.zero		1


	//   ....[59]....
        /*086c*/ 	.word	0x0000dbb0
        /*0870*/ 	.word	0x00000003
        /*0874*/ 	.word	0x00022860
        /*0878*/ 	.short	0x010a
        /*087a*/ 	.byte	0x3f
	.zero		1


	//   ....[60]....
        /*087c*/ 	.word	0x0000dc00
        /*0880*/ 	.word	0x00000002
        /*0884*/ 	.word	0x00022840
        /*0888*/ 	.short	0x010a
        /*088a*/ 	.byte	0x3f
	.zero		1


	//   ....[61]....
        /*088c*/ 	.word	0x0000dc50
        /*0890*/ 	.word	0x00000002
        /*0894*/ 	.word	0x00022860
        /*0898*/ 	.short	0x010a
        /*089a*/ 	.byte	0x3f
	.zero		1


	//   ....[62]....
        /*089c*/ 	.word	0x0000dca0
        /*08a0*/ 	.word	0x00000002
        /*08a4*/ 	.word	0x00022840
        /*08a8*/ 	.short	0x010a
        /*08aa*/ 	.byte	0x3f
	.zero		1


	//   ....[63]....
        /*08ac*/ 	.word	0x0000dcf0
        /*08b0*/ 	.word	0x00000002
        /*08b4*/ 	.word	0x00022860
        /*08b8*/ 	.short	0x010a
        /*08ba*/ 	.byte	0x3f
	.zero		1


	//   ....[64]....
        /*08bc*/ 	.word	0x0000e6a0
        /*08c0*/ 	.word	0x00000000
        /*08c4*/ 	.word	0x00022820
        /*08c8*/ 	.short	0x010a
        /*08ca*/ 	.byte	0x3f
	.zero		1


	//   ....[65]....
        /*08cc*/ 	.word	0x0000e840
        /*08d0*/ 	.word	0x00000006
        /*08d4*/ 	.word	0x00000000
        /*08d8*/ 	.short	0x010a
        /*08da*/ 	.byte	0x3f
	.zero		1


	//   ....[66]....
        /*08dc*/ 	.word	0x0000e890
        /*08e0*/ 	.word	0x00000007
        /*08e4*/ 	.word	0x00000000
        /*08e8*/ 	.short	0x010a
        /*08ea*/ 	.byte	0x3f
	.zero		1


	//   ....[67]....
        /*08ec*/ 	.word	0x0000e8e0
        /*08f0*/ 	.word	0x00000004
        /*08f4*/ 	.word	0x00000000
        /*08f8*/ 	.short	0x010a
        /*08fa*/ 	.byte	0x3f
	.zero		1


	//----- nvinfo : EIATTR_NUM_MBARRIERS
	.align		4
.L_1207:
        /*08fc*/ 	.byte	0x03, 0x38
        /*08fe*/ 	.short	0x0016


	//----- nvinfo : EIATTR_EXIT_INSTR_OFFSETS
	.align		4
        /*0900*/ 	.byte	0x04, 0x1c
        /*0902*/ 	.short	(.L_1209 - .L_1208)


	//   ....[0]....
.L_1208:
        /*0904*/ 	.word	0x00000a90


	//   ....[1]....
        /*0908*/ 	.word	0x00009050


	//   ....[2]....
        /*090c*/ 	.word	0x000090b0


	//   ....[3]....
        /*0910*/ 	.word	0x0000d720


	//----- nvinfo : EIATTR_MAX_THREADS
	.align		4
.L_1209:
        /*0914*/ 	.byte	0x04, 0x05
        /*0916*/ 	.short	(.L_1211 - .L_1210)
.L_1210:
        /*0918*/ 	.word	0x00000180
        /*091c*/ 	.word	0x00000001
        /*0920*/ 	.word	0x00000001


	//----- nvinfo : EIATTR_CRS_STACK_SIZE
	.align		4
.L_1211:
        /*0924*/ 	.byte	0x04, 0x1e
        /*0926*/ 	.short	(.L_1213 - .L_1212)
.L_1212:
        /*0928*/ 	.word	0x00000000


	//----- nvinfo : EIATTR_CBANK_PARAM_SIZE
	.align		4
.L_1213:
        /*092c*/ 	.byte	0x03, 0x19
        /*092e*/ 	.short	0x0a70


	//----- nvinfo : EIATTR_PARAM_CBANK
	.align		4
        /*0930*/ 	.byte	0x04, 0x0a
        /*0932*/ 	.short	(.L_1215 - .L_1214)
	.align		4
.L_1214:
        /*0934*/ 	.word	index@(.nv.constant0._ZN7cutlass13device_kernelIN5flash11enable_sm90INS1_16FlashAttnFwdSm90INS1_25CollectiveMainloopFwdSm90ILi2EN4cute5tupleIJNS5_1CILi1EEES8_S8_EEENS6_IJNS7_ILi128EEENS7_ILi96EEENS7_ILi64EEEEEELi256ENS_6half_tEfNS_4arch4Sm90ELb0ELb0ELb1ELb1ELb0ELb0ELb0ELb1ELb0ELb0ELb0ELb0EEENS1_21CollectiveEpilogueFwdINS6_IJSA_NS7_ILi256EEESB_EEES9_SE_SG_Li256ELb1ELb0ELb0ELb0EEENS1_36VarlenDynamicPersistentTileSchedulerILi128ELi96ELi256ELi32ELb0ELb0ELb1ELb0ELb1ELb1EEEEEEEEEvNT_6ParamsE)
        /*0938*/ 	.short	0x0210
        /*093a*/ 	.short	0x0a70


	//----- nvinfo : EIATTR_SW_WAR
	.align		4
.L_1215:
        /*093c*/ 	.byte	0x04, 0x36
        /*093e*/ 	.short	(.L_1217 - .L_1216)
.L_1216:
        /*0940*/ 	.word	0x00000008
.L_1217:


//--------------------- .nv.info._ZN7cutlass13device_kernelIN5flash11enable_sm90INS1_16FlashAttnFwdSm90INS1_25CollectiveMainloopFwdSm90ILi2EN4cute5tupleIJNS5_1CILi1EEES8_S8_EEENS6_IJNS7_ILi128EEENS7_ILi96EEENS7_ILi64EEEEEELi256ENS_6half_tEfNS_4arch4Sm90ELb0ELb0ELb1ELb1ELb0ELb1ELb0ELb1ELb0ELb0ELb0ELb0EEENS1_21CollectiveEpilogueFwdINS6_IJSA_NS7_ILi256EEESB_EEES9_SE_SG_Li256ELb1ELb0ELb0ELb0EEENS1_36VarlenDynamicPersistentTileSchedulerILi128ELi96ELi256ELi32ELb0ELb0ELb1ELb0ELb1ELb1EEEEEEEEEvNT_6ParamsE --------------------------
	.section	.nv.info._ZN7cutlass13device_kernelIN5flash11enable_sm90INS1_16FlashAttnFwdSm90INS1_25CollectiveMainloopFwdSm90ILi2EN4cute5tupleIJNS5_1CILi1EEES8_S8_EEENS6_IJNS7_ILi128EEENS7_ILi96EEENS7_ILi64EEEEEELi256ENS_6half_tEfNS_4arch4Sm90ELb0ELb0ELb1ELb1ELb0ELb1ELb0ELb1ELb0ELb0ELb0ELb0EEENS1_21CollectiveEpilogueFwdINS6_IJSA_NS7_ILi256EEESB_EEES9_SE_SG_Li256ELb1ELb0ELb0ELb0EEENS1_36VarlenDynamicPersistentTileSchedulerILi128ELi96ELi256ELi32ELb0ELb0ELb1ELb0ELb1ELb1EEEEEEEEEvNT_6ParamsE,"",@"SHT_CUDA_INFO"
	.sectionflags	@""
	.align	4


	//----- nvinfo : EIATTR_CUDA_API_VERSION
	.align		4
        /*0000*/ 	.byte	0x04, 0x37
        /*0002*/ 	.short	(.L_1219 - .L_1218)
.L_1218:
        /*0004*/ 	.word	0x00000082


	//----- nvinfo : EIATTR_KPARAM_INFO
	.align		4
.L_1219:
        /*0008*/ 	.byte	0x04, 0x17
        /*000a*/ 	.short	(.L_1221 - .L_1220)
.L_1220:
        /*000c*/ 	.word	0x00000000
        /*0010*/ 	.short	0x0000
        /*0012*/ 	.short	0x0070
        /*0014*/ 	.byte	0x00, 0xf0, 0x01, 0x28


	//----- nvinfo : EIATTR_SPARSE_MMA_MASK
	.align		4
.L_1221:
        /*0018*/ 	.byte	0x03, 0x50
        /*001a*/ 	.short	0x0000


	//----- nvinfo : EIATTR_MAXREG_COUNT
	.align		4
        /*001c*/ 	.byte	0x03, 0x1b
        /*001e*/ 	.short	0x00a8


	//----- nvinfo : EIATTR_NUM_BARRIERS
	.align		4
        /*0020*/ 	.byte	0x02, 0x4c
        /*0022*/ 	.byte	0x10
	.zero		1


	//----- nvinfo : EIATTR_EXTERNS
	.align		4
        /*0024*/ 	.byte	0x04, 0x0f
        /*0026*/ 	.short	(.L_1223 - .L_1222)


	//   ....[0]....
	.align		4
.L_1222:
        /*0028*/ 	.word	index@(__assertfail)


	//----- nvinfo : EIATTR_ANNOTATIONS
	.align		4
.L_1223:
        /*002c*/ 	.byte	0x04, 0x55
        /*002e*/ 	.short	(.L_1225 - .L_1224)


	//   ....[0]....
.L_1224:
        /* <DEDUP_REMOVED lines=41> */


	//----- nvinfo : EIATTR_MERCURY_ISA_VERSION
	.align		4
.L_1225:
        /*02b0*/ 	.byte	0x03, 0x5f
        /*02b2*/ 	.short	0x0101


	//----- nvinfo : EIATTR_UNUSED_LOAD_BYTE_OFFSET
	.align		4
        /*02b4*/ 	.byte	0x04, 0x44
        /*02b6*/ 	.short	(.L_1227 - .L_1226)


	//   ....[0]....
.L_1226:
        /*02b8*/ 	.word	0x00000b00
        /*02bc*/ 	.word	0x0000fff0


	//   ....[1]....
        /*02c0*/ 	.word	0x0000d000
        /*02c4*/ 	.word	0x0000fff0


	//----- nvinfo : EIATTR_INT_WARP_WIDE_INSTR_OFFSETS
	.align		4
.L_1227:
        /*02c8*/ 	.byte	0x04, 0x31
        /*02ca*/ 	.short	(.L_1229 - .L_1228)


	//   ....[0]....
.L_1228:
        /*02cc*/ 	.word	0x000001c0


	//   ....[1]....
        /*02d0*/ 	.word	0x00000200


	//   ....[2]....
        /*02d4*/ 	.word	0x00000270


	//   ....[3]....
        /*02d8*/ 	.word	0x00011720


	//   ....[4]....
        /*02dc*/ 	.word	0x000117b0


	//   ....[5]....
        /*02e0*/ 	.word	0x00011c30


	//   ....[6]....
        /*02e4*/ 	.word	0x00011c60


	//   ....[7]....
        /*02e8*/ 	.word	0x00014080


	//   ....[8]....
        /*02ec*/ 	.word	0x00014110


	//----- nvinfo : EIATTR_COOP_GROUP_MASK_REGIDS
	.align		4
.L_1229:
        /*02f0*/ 	.byte	0x04, 0x29
        /*02f2*/ 	.short	(.L_1231 - .L_1230)


	//   ....[0]....
.L_1230:
        /*02f4*/ 	.word	0xffffffff


	//   ....[1]....
        /*02f8*/ 	.word	0xffffffff


	//   ....[2]....
        /*02fc*/ 	.word	0xffffffff


	//   ....[3]....
        /*0300*/ 	.word	0xffffffff


	//   ....[4]....
        /*0304*/ 	.word	0xffffffff


	//   ....[5]....
        /*0308*/ 	.word	0xffffffff


	//   ....[6]....
        /*030c*/ 	.word	0xffffffff


	//   ....[7]....
        /*0310*/ 	.word	0xffffffff


	//   ....[8]....
        /*0314*/ 	.word	0xffffffff


	//   ....[9]....
        /*0318*/ 	.word	0xffffffff


	//   ....[10]....
        /*031c*/ 	.word	0xffffffff


	//   ....[11]....
        /*0320*/ 	.word	0xffffffff


	//   ....[12]....
        /*0324*/ 	.word	0xffffffff


	//   ....[13]....
        /*0328*/ 	.word	0xffffffff


	//   ....[14]....
        /*032c*/ 	.word	0xffffffff


	//   ....[15]....
        /*0330*/ 	.word	0xffffffff


	//   ....[16]....
        /*0334*/ 	.word	0xffffffff


	//   ....[17]....
        /*0338*/ 	.word	0xffffffff


	//   ....[18]....
        /*033c*/ 	.word	0xffffffff


	//   ....[19]....
        /*0340*/ 	.word	0xffffffff


	//   ....[20]....
        /*0344*/ 	.word	0xffffffff


	//   ....[21]....
        /*0348*/ 	.word	0xffffffff


	//   ....[22]....
        /*034c*/ 	.word	0xffffffff


	//   ....[23]....
        /*0350*/ 	.word	0xffffffff


	//   ....[24]....
        /*0354*/ 	.word	0xffffffff


	//   ....[25]....
        /*0358*/ 	.word	0xffffffff


	//   ....[26]....
        /*035c*/ 	.word	0xffffffff


	//   ....[27]....
        /*0360*/ 	.word	0xffffffff


	//   ....[28]....
        /*0364*/ 	.word	0xffffffff


	//   ....[29]....
        /*0368*/ 	.word	0xffffffff


	//   ....[30]....
        /*036c*/ 	.word	0xffffffff


	//   ....[31]....
        /*0370*/ 	.word	0xffffffff


	//   ....[32]....
        /*0374*/ 	.word	0xffffffff


	//   ....[33]....
        /*0378*/ 	.word	0xffffffff


	//   ....[34]....
        /*037c*/ 	.word	0xffffffff


	//   ....[35]....
        /*0380*/ 	.word	0xffffffff


	//   ....[36]....
        /*0384*/ 	.word	0xffffffff


	//   ....[37]....
        /*0388*/ 	.word	0xffffffff


	//   ....[38]....
        /*038c*/ 	.word	0xffffffff


	//   ....[39]....
        /*0390*/ 	.word	0xffffffff


	//   ....[40]....
        /*0394*/ 	.word	0xffffffff


	//   ....[41]....
        /*0398*/ 	.word	0xffffffff


	//   ....[42]....
        /*039c*/ 	.word	0xffffffff


	//   ....[43]....
        /*03a0*/ 	.word	0xffffffff


	//   ....[44]....
        /*03a4*/ 	.word	0xffffffff


	//   ....[45]....
        /*03a8*/ 	.word	0xffffffff


	//   ....[46]....
        /*03ac*/ 	.word	0xffffffff


	//   ....[47]....
        /*03b0*/ 	.word	0xffffffff


	//   ....[48]....
        /*03b4*/ 	.word	0xffffffff


	//   ....[49]....
        /*03b8*/ 	.word	0xffffffff


	//   ....[50]....
        /*03bc*/ 	.word	0xffffffff


	//   ....[51]....
        /*03c0*/ 	.word	0xffffffff


	//   ....[52]....
        /*03c4*/ 	.word	0xffffffff


	//   ....[53]....
        /*03c8*/ 	.word	0xffffffff


	//   ....[54]....
        /*03cc*/ 	.word	0x0500000f


	//   ....[55]....
        /*03d0*/ 	.word	0x0500000f


	//   ....[56]....
        /*03d4*/ 	.word	0x0500000f


	//   ....[57]....
        /*03d8*/ 	.word	0x0500000f


	//   ....[58]....
        /*03dc*/ 	.word	0x0500000f


	//   ....[59]....
        /*03e0*/ 	.word	0x0500000f


	//   ....[60]....
        /*03e4*/ 	.word	0x0500000f


	//   ....[61]....
        /*03e8*/ 	.word	0x0500000f


	//   ....[62]....
        /*03ec*/ 	.word	0x0500000f


	//   ....[63]....
        /*03f0*/ 	.word	0x0500000f


	//   ....[64]....
        /*03f4*/ 	.word	0x0500000f


	//   ....[65]....
        /*03f8*/ 	.word	0x0500000f


	//   ....[66]....
        /*03fc*/ 	.word	0x0500000f


	//   ....[67]....
        /*0400*/ 	.word	0x0500000f


	//   ....[68]....
        /*0404*/ 	.word	0x0500000f


	//   ....[69]....
        /*0408*/ 	.word	0x0500000f


	//   ....[70]....
        /*040c*/ 	.word	0x0500000f


	//   ....[71]....
        /*0410*/ 	.word	0x0500000f


	//   ....[72]....
        /*0414*/ 	.word	0x0500000f


	//   ....[73]....
        /*0418*/ 	.word	0x0500000f


	//   ....[74]....
        /*041c*/ 	.word	0x0500000f


	//   ....[75]....
        /*0420*/ 	.word	0x0500000f


	//   ....[76]....
        /*0424*/ 	.word	0x0500000f


	//   ....[77]....
        /*0428*/ 	.word	0x0500000f


	//   ....[78]....
        /*042c*/ 	.word	0x0500000f


	//   ....[79]....
        /*0430*/ 	.word	0x0500000f


	//   ....[80]....
        /*0434*/ 	.word	0x0500000f


	//   ....[81]....
        /*0438*/ 	.word	0x0500000f


	//   ....[82]....
        /*043c*/ 	.word	0x0500000f


	//----- nvinfo : EIATTR_COOP_GROUP_INSTR_OFFSETS
	.align		4
.L_1231:
        /*0440*/ 	.byte	0x04, 0x28
        /*0442*/ 	.short	(.L_1233 - .L_1232)


	//   ....[0]....
.L_1232:
        /*0444*/ 	.word	0x00000070


	//   ....[1]....
        /*0448*/ 	.word	0x000001d0


	//   ....[2]....
        /*044c*/ 	.word	0x00000220


	//   ....[3]....
        /*0450*/ 	.word	0x00000450


	//   ....[4]....
        /*0454*/ 	.word	0x000005b0


	//   ....[5]....
        /*0458*/ 	.word	0x000006d0


	//   ....[6]....
        /*045c*/ 	.word	0x00000830


	//   ....[7]....
        /*0460*/ 	.word	0x000059d0


	//   ....[8]....
        /*0464*/ 	.word	0x00008e90


	//   ....[9]....
        /*0468*/ 	.word	0x00008f10


	//   ....[10]....
        /*046c*/ 	.word	0x00009300


	//   ....[11]....
        /*0470*/ 	.word	0x00009360


	//   ....[12]....
        /*0474*/ 	.word	0x0000aa60


	//   ....[13]....
        /*0478*/ 	.word	0x0000aac0


	//   ....[14]....
        /*047c*/ 	.word	0x0000af60


	//   ....[15]....
        /*0480*/ 	.word	0x0000b120


	//   ....[16]....
        /*0484*/ 	.word	0x0000c580


	//   ....[17]....
        /*0488*/ 	.word	0x0000c5b0


	//   ....[18]....
        /*048c*/ 	.word	0x0000c630


	//   ....[19]....
        /*0490*/ 	.word	0x0000c660


	//   ....[20]....
        /*0494*/ 	.word	0x0000f940


	//   ....[21]....
        /*0498*/ 	.word	0x0000fad0


	//   ....[22]....
        /*049c*/ 	.word	0x0000fb00


	//   ....[23]....
        /*04a0*/ 	.word	0x0000fb40


	//   ....[24]....
        /*04a4*/ 	.word	0x0000fba0


	//   ....[25]....
        /*04a8*/ 	.word	0x0000fc00


	//   ....[26]....
        /*04ac*/ 	.word	0x0000fc40


	//   ....[27]....
        /*04b0*/ 	.word	0x0000fdf0


	//   ....[28]....
        /*04b4*/ 	.word	0x0000fe50


	//   ....[29]....
        /*04b8*/ 	.word	0x0000fe90


	//   ....[30]....
        /*04bc*/ 	.word	0x0000fed0


	//   ....[31]....
        /*04c0*/ 	.word	0x0000ff00


	//   ....[32]....
        /*04c4*/ 	.word	0x0000ff30


	//   ....[33]....
        /*04c8*/ 	.word	0x0000ffc0


	//   ....[34]....
        /*04cc*/ 	.word	0x0000fff0


	//   ....[35]....
        /*04d0*/ 	.word	0x00010080


	//   ....[36]....
        /*04d4*/ 	.word	0x000141a0


	//   ....[37]....
        /*04d8*/ 	.word	0x000141b0


	//   ....[38]....
        /*04dc*/ 	.word	0x000142c0


	//   ....[39]....
        /*04e0*/ 	.word	0x00014320


	//   ....[40]....
        /*04e4*/ 	.word	0x00014360


	//   ....[41]....
        /*04e8*/ 	.word	0x000143a0


	//   ....[42]....
        /*04ec*/ 	.word	0x000143d0


	//   ....[43]....
        /*04f0*/ 	.word	0x00014400


	//   ....[44]....
        /*04f4*/ 	.word	0x00014590


	//   ....[45]....
        /*04f8*/ 	.word	0x000145f0


	//   ....[46]....
        /*04fc*/ 	.word	0x00014630


	//   ....[47]....
        /*0500*/ 	.word	0x00014670


	//   ....[48]....
        /*0504*/ 	.word	0x000146a0


	//   ....[49]....
        /*0508*/ 	.word	0x000146d0


	//   ....[50]....
        /*050c*/ 	.word	0x00014790


	//   ....[51]....
        /*0510*/ 	.word	0x000147b0


	//   ....[52]....
        /*0514*/ 	.word	0x00014820


	//   ....[53]....
        /*0518*/ 	.word	0x00014c70


	//   ....[54]....
        /*051c*/ 	.word	0x000150b0


	//   ....[55]....
        /*0520*/ 	.word	0x00015150


	//   ....[56]....
        /*0524*/ 	.word	0x000151f0


	//   ....[57]....
        /*0528*/ 	.word	0x00015290


	//   ....[58]....
        /*052c*/ 	.word	0x00015330


	//   ....[59]....
        /*0530*/ 	.word	0x00015420


	//   ....[60]....
        /*0534*/ 	.word	0x000154c0


	//   ....[61]....
        /*0538*/ 	.word	0x00015560


	//   ....[62]....
        /*053c*/ 	.word	0x00015600


	//   ....[63]....
        /*0540*/ 	.word	0x00015860


	//   ....[64]....
        /*0544*/ 	.word	0x00015b40


	//   ....[65]....
        /*0548*/ 	.word	0x00015f60


	//   ....[66]....
        /*054c*/ 	.word	0x00015ff0


	//   ....[67]....
        /*0550*/ 	.word	0x00016090


	//   ....[68]....
        /*0554*/ 	.word	0x00016140


	//   ....[69]....
        /*0558*/ 	.word	0x000161c0


	//   ....[70]....
        /*055c*/ 	.word	0x00016240


	//   ....[71]....
        /*0560*/ 	.word	0x000162c0


	//   ....[72]....
        /*0564*/ 	.word	0x00016340


	//   ....[73]....
        /*0568*/ 	.word	0x000163d0


	//   ....[74]....
        /*056c*/ 	.word	0x00016480


	//   ....[75]....
        /*0570*/ 	.word	0x00016500


	//   ....[76]....
        /*0574*/ 	.word	0x00016580


	//   ....[77]....
        /*0578*/ 	.word	0x00016600


	//   ....[78]....
        /*057c*/ 	.word	0x00016680


	//   ....[79]....
        /*0580*/ 	.word	0x000166f0


	//   ....[80]....
        /*0584*/ 	.word	0x00016790


	//   ....[81]....
        /*0588*/ 	.word	0x00016820


	//   ....[82]....
        /*058c*/ 	.word	0x00016940


	//----- nvinfo : EIATTR_REG_RECONFIG
	.align		4
.L_1233:
        /*0590*/ 	.byte	0x01, 0x54
	.zero		2


	//----- nvinfo : EIATTR_SYSCALL_OFFSETS
	.align		4
        /*0594*/ 	.byte	0x04, 0x46
        /*0596*/ 	.short	(.L_1235 - .L_1234)


	//   ....[0]....
.L_1234:
        /*0598*/ 	.word	0x000016e0


	//   ....[1]....
        /*059c*/ 	.word	0x00001830


	//   ....[2]....
        /*05a0*/ 	.word	0x00005b70


	//   ....[3]....
        /*05a4*/ 	.word	0x00006000


	//   ....[4]....
        /*05a8*/ 	.word	0x00011940


	//   ....[5]....
        /*05ac*/ 	.word	0x00011a80


	//   ....[6]....
        /*05b0*/ 	.word	0x00011b80


	//----- nvinfo : EIATTR_MBARRIER_INSTR_OFFSETS
	.align		4
.L_1235:
        /*05b4*/ 	.byte	0x04, 0x39
        /*05b6*/ 	.short	(.L_1237 - .L_1236)


	//   ....[0]....
.L_1236:
        /*05b8*/ 	.word	0x00000300
        /*05bc*/ 	.word	0x000000ff
        /*05c0*/ 	.word	0x00022800
        /*05c4*/ 	.short	0x0100
        /*05c6*/ 	.byte	0x08
	.zero		1


	//   ....[1]....
        /*05c8*/ 	.word	0x00000310
        /*05cc*/ 	.word	0x000000ff
        /*05d0*/ 	.word	0x00022820
        /*05d4*/ 	.short	0x0100
        /*05d6*/ 	.byte	0x08
	.zero		1


	//   ....[2]....
        /*05d8*/ 	.word	0x00000400
        /*05dc*/ 	.word	0x000000ff
        /*05e0*/ 	.word	0x00022830
        /*05e4*/ 	.short	0x0100
        /*05e6*/ 	.byte	0x08
	.zero		1


	//   ....[3]....
        /*05e8*/ 	.word	0x00000410
        /*05ec*/ 	.word	0x000000ff
        /*05f0*/ 	.word	0x00022840
        /*05f4*/ 	.short	0x0100
        /*05f6*/ 	.byte	0x08
	.zero		1


	//   ....[4]....
        /*05f8*/ 	.word	0x00000420
        /*05fc*/ 	.word	0x000000ff
        /*0600*/ 	.word	0x00022838
        /*0604*/ 	.short	0x0100
        /*0606*/ 	.byte	0x08
	.zero		1


	//   ....[5]....
        /*0608*/ 	.word	0x00000430
        /*060c*/ 	.word	0x000000ff
        /*0610*/ 	.word	0x00022848
        /*0614*/ 	.short	0x0100
        /*0616*/ 	.byte	0x08
	.zero		1


	//   ....[6]....
        /*0618*/ 	.word	0x00000560
        /*061c*/ 	.word	0x000000ff
        /*0620*/ 	.word	0x00022850
        /*0624*/ 	.short	0x0100
        /*0626*/ 	.byte	0x08
	.zero		1


	//   ....[7]....
        /*0628*/ 	.word	0x00000570
        /*062c*/ 	.word	0x000000ff
        /*0630*/ 	.word	0x00022860
        /*0634*/ 	.short	0x0100
        /*0636*/ 	.byte	0x08
	.zero		1


	//   ....[8]....
        /*0638*/ 	.word	0x00000580
        /*063c*/ 	.word	0x000000ff
        /*0640*/ 	.word	0x00022858
        /*0644*/ 	.short	0x0100
        /*0646*/ 	.byte	0x08
	.zero		1


	//   ....[9]....
        /*0648*/ 	.word	0x00000590
        /*064c*/ 	.word	0x000000ff
        /*0650*/ 	.word	0x00022868
        /*0654*/ 	.short	0x0100
        /*0656*/ 	.byte	0x08
	.zero		1


	//   ....[10]....
        /*0658*/ 	.word	0x00000680
        /*065c*/ 	.word	0x000000ff
        /*0660*/ 	.word	0x00022870
        /*0664*/ 	.short	0x0100
        /*0666*/ 	.byte	0x06
	.zero		1


	//   ....[11]....
        /*0668*/ 	.word	0x00000690
        /*066c*/ 	.word	0x000000ff
        /*0670*/ 	.word	0x00022880
        /*0674*/ 	.short	0x0100
        /*0676*/ 	.byte	0x06
	.zero		1


	//   ....[12]....
        /*0678*/ 	.word	0x000006a0
        /*067c*/ 	.word	0x000000ff
        /*0680*/ 	.word	0x00022878
        /*0684*/ 	.short	0x0100
        /*0686*/ 	.byte	0x06
	.zero		1


	//   ....[13]....
        /*0688*/ 	.word	0x000006b0
        /*068c*/ 	.word	0x000000ff
        /*0690*/ 	.word	0x00022888
        /*0694*/ 	.short	0x0100
        /*0696*/ 	.byte	0x06
	.zero		1


	//   ....[14]....
        /*0698*/ 	.word	0x000007e0
        /*069c*/ 	.word	0x000000ff
        /*06a0*/ 	.word	0x00022890
        /*06a4*/ 	.short	0x0100
        /*06a6*/ 	.byte	0x08
	.zero		1


	//   ....[15]....
        /*06a8*/ 	.word	0x000007f0
        /*06ac*/ 	.word	0x000000ff
        /*06b0*/ 	.word	0x000228a0
        /*06b4*/ 	.short	0x0100
        /*06b6*/ 	.byte	0x08
	.zero		1


	//   ....[16]....
        /*06b8*/ 	.word	0x00000800
        /*06bc*/ 	.word	0x000000ff
        /*06c0*/ 	.word	0x00022898
        /*06c4*/ 	.short	0x0100
        /*06c6*/ 	.byte	0x08
	.zero		1


	//   ....[17]....
        /*06c8*/ 	.word	0x00000810
        /*06cc*/ 	.word	0x000000ff
        /*06d0*/ 	.word	0x000228a8
        /*06d4*/ 	.short	0x0100
        /*06d6*/ 	.byte	0x08
	.zero		1


	//   ....[18]....
        /*06d8*/ 	.word	0x00000940
        /*06dc*/ 	.word	0x000000ff
        /*06e0*/ 	.word	0x000228b0
        /*06e4*/ 	.short	0x0100
        /*06e6*/ 	.byte	0x08
	.zero		1


	//   ....[19]....
        /*06e8*/ 	.word	0x00000950
        /*06ec*/ 	.word	0x000000ff
        /*06f0*/ 	.word	0x000228c0
        /*06f4*/ 	.short	0x0100
        /*06f6*/ 	.byte	0x08
	.zero		1


	//   ....[20]....
        /*06f8*/ 	.word	0x00000960
        /*06fc*/ 	.word	0x000000ff
        /*0700*/ 	.word	0x000228b8
        /*0704*/ 	.short	0x0100
        /*0706*/ 	.byte	0x08
	.zero		1


	//   ....[21]....
        /*0708*/ 	.word	0x00000970
        /*070c*/ 	.word	0x000000ff
        /*0710*/ 	.word	0x000228c8
        /*0714*/ 	.short	0x0100
        /*0716*/ 	.byte	0x08
	.zero		1


	//   ....[22]....
        /*0718*/ 	.word	0x00002ab0
        /*071c*/ 	.word	0x0000005a
        /*0720*/ 	.word	0x00022890
        /*0724*/ 	.short	0x010a
        /*0726*/ 	.byte	0x3f
	.zero		1


	//   ....[23]....
        /*0728*/ 	.word	0x00003c30
        /*072c*/ 	.word	0x0000005a
        /*0730*/ 	.word	0x00022890
        /*0734*/ 	.short	0x010a
        /*0736*/ 	.byte	0x3f
	.zero		1


	//   ....[24]....
        /*0738*/ 	.word	0x00004c00
        /*073c*/ 	.word	0x0000005a
        /*0740*/ 	.word	0x00022890
        /*0744*/ 	.short	0x010a
        /*0746*/ 	.byte	0x3f
	.zero		1


	//   ....[25]....
        /*0748*/ 	.word	0x00004e10
        /*074c*/ 	.word	0x00000004
        /*0750*/ 	.word	0x00000000
        /*0754*/ 	.short	0x0101
        /*0756*/ 	.byte	0x3f
	.zero		1


	//   ....[26]....
        /*0758*/ 	.word	0x00004e50
        /*075c*/ 	.word	0x0000005a
        /*0760*/ 	.word	0x000228b0
        /*0764*/ 	.short	0x010a
        /*0766*/ 	.byte	0x3f
	.zero		1


	//   ....[27]....
        /*0768*/ 	.word	0x000054a0
        /*076c*/ 	.word	0x0000005a
        /*0770*/ 	.word	0x00000000
        /*0774*/ 	.short	0x0101
        /*0776*/ 	.byte	0x3f
	.zero		1


	//   ....[28]....
        /*0778*/ 	.word	0x00005c00
        /*077c*/ 	.word	0x00000012
        /*0780*/ 	.word	0x00022800
        /*0784*/ 	.short	0x010a
        /*0786*/ 	.byte	0x3f
	.zero		1


	//   ....[29]....
        /*0788*/ 	.word	0x00005c50
        /*078c*/ 	.word	0x00000012
        /*0790*/ 	.word	0x00022800
        /*0794*/ 	.short	0x010a
        /*0796*/ 	.byte	0x3f
	.zero		1


	//   ....[30]....
        /*0798*/ 	.word	0x000062d0
        /*079c*/ 	.word	0x00000012
        /*07a0*/ 	.word	0x00022800
        /*07a4*/ 	.short	0x010a
        /*07a6*/ 	.byte	0x3f
	.zero		1


	//   ....[31]....
        /*07a8*/ 	.word	0x00007140
        /*07ac*/ 	.word	0x00000012
        /*07b0*/ 	.word	0x00022800
        /*07b4*/ 	.short	0x010a
        /*07b6*/ 	.byte	0x3f
	.zero		1


	//   ....[32]....
        /*07b8*/ 	.word	0x00007f10
        /*07bc*/ 	.word	0x00000003
        /*07c0*/ 	.word	0x00022830
        /*07c4*/ 	.short	0x010a
        /*07c6*/ 	.byte	0x3f
	.zero		1


	//   ....[33]....
        /*07c8*/ 	.word	0x00007fb0
        /*07cc*/ 	.word	0x00000003
        /*07d0*/ 	.word	0x00022830
        /*07d4*/ 	.short	0x010a
        /*07d6*/ 	.byte	0x3f
	.zero		1


	//   ....[34]....
        /*07d8*/ 	.word	0x000097f0
        /*07dc*/ 	.word	0x0000000d
        /*07e0*/ 	.word	0x00000000
        /*07e4*/ 	.short	0x0101
        /*07e6*/ 	.byte	0x3f
	.zero		1


	//   ....[35]....
        /*07e8*/ 	.word	0x00009c40
        /*07ec*/ 	.word	0x00000003
        /*07f0*/ 	.word	0x00022850
        /*07f4*/ 	.short	0x010a
        /*07f6*/ 	.byte	0x3f
	.zero		1


	//   ....[36]....
        /*07f8*/ 	.word	0x00009c90
        /*07fc*/ 	.word	0x00000003
        /*0800*/ 	.word	0x00022850
        /*0804*/ 	.short	0x010a
        /*0806*/ 	.byte	0x3f
	.zero		1


	//   ....[37]....
        /*0808*/ 	.word	0x0000a070
        /*080c*/ 	.word	0x00000003
        /*0810*/ 	.word	0x00000000
        /*0814*/ 	.short	0x0101
        /*0816*/ 	.byte	0x3f
	.zero		1


	//   ....[38]....
        /*0818*/ 	.word	0x0000a180
        /*081c*/ 	.word	0x0000000c
        /*0820*/ 	.word	0x00022830
        /*0824*/ 	.short	0x010a
        /*0826*/ 	.byte	0x3f
	.zero		1


	//   ....[39]....
        /*0828*/ 	.word	0x0000a1e0
        /*082c*/ 	.word	0x0000000c
        /*0830*/ 	.word	0x00022830
        /*0834*/ 	.short	0x010a
        /*0836*/ 	.byte	0x3f
	.zero		1


	//   ....[40]....
        /*0838*/ 	.word	0x0000b4e0
        /*083c*/ 	.word	0x0000009a
        /*0840*/ 	.word	0x00000000
        /*0844*/ 	.short	0x0101
        /*0846*/ 	.byte	0x3f
	.zero		1


	//   ....[41]....
        /*0848*/ 	.word	0x0000c150
        /*084c*/ 	.word	0x0000000c
        /*0850*/ 	.word	0x00022850
        /*0854*/ 	.short	0x010a
        /*0856*/ 	.byte	0x3f
	.zero		1


	//   ....[42]....
        /*0858*/ 	.word	0x0000c1a0
        /*085c*/ 	.word	0x0000000c
        /*0860*/ 	.word	0x00022850
        /*0864*/ 	.short	0x010a
        /*0866*/ 	.byte	0x3f
	.zero		1


	//   ....[43]....
        /*0868*/ 	.word	0x0000c550
        /*086c*/ 	.word	0x0000000c
        /*0870*/ 	.word	0x00000000
        /*0874*/ 	.short	0x0101
        /*0876*/ 	.byte	0x3f
	.zero		1


	//   ....[44]....
        /*0878*/ 	.word	0x0000e680
        /*087c*/ 	.word	0x00000000
        /*0880*/ 	.word	0x00000000
        /*0884*/ 	.short	0x0101
        /*0886*/ 	.byte	0x3f
	.zero		1


	//   ....[45]....
        /*0888*/ 	.word	0x00010ab0
        /*088c*/ 	.word	0x00000005
        /*0890*/ 	.word	0x00022820
        /*0894*/ 	.short	0x010a
        /*0896*/ 	.byte	0x3f
	.zero		1


	//   ....[46]....
        /*0898*/ 	.word	0x00010b40
        /*089c*/ 	.word	0x00000006
        /*08a0*/ 	.word	0x000228a0
        /*08a4*/ 	.short	0x010a
        /*08a6*/ 	.byte	0x3f
	.zero		1


	//   ....[47]....
        /*08a8*/ 	.word	0x00010d20
        /*08ac*/ 	.word	0x00000006
        /*08b0*/ 	.word	0x000228c0
        /*08b4*/ 	.short	0x010a
        /*08b6*/ 	.byte	0x3f
	.zero		1


	//   ....[48]....
        /*08b8*/ 	.word	0x00011130
        /*08bc*/ 	.word	0x00000007
        /*08c0*/ 	.word	0x000228a0
        /*08c4*/ 	.short	0x010a
        /*08c6*/ 	.byte	0x3f
	.zero		1


	//   ....[49]....
        /*08c8*/ 	.word	0x000112f0
        /*08cc*/ 	.word	0x00000007
        /*08d0*/ 	.word	0x000228c0
        /*08d4*/ 	.short	0x010a
        /*08d6*/ 	.byte	0x3f
	.zero		1


	//   ....[50]....
        /*08d8*/ 	.word	0x000120e0
        /*08dc*/ 	.word	0x00000005
        /*08e0*/ 	.word	0x00022840
        /*08e4*/ 	.short	0x010a
        /*08e6*/ 	.byte	0x3f
	.zero		1


	//   ....[51]....
        /*08e8*/ 	.word	0x000124e0
        /*08ec*/ 	.word	0x00000007
        /*08f0*/ 	.word	0x00022820
        /*08f4*/ 	.short	0x010a
        /*08f6*/ 	.byte	0x3f
	.zero		1


	//   ....[52]....
        /*08f8*/ 	.word	0x000125a0
        /*08fc*/ 	.word	0x00000002
        /*0900*/ 	.word	0x00022860
        /*0904*/ 	.short	0x010a
        /*0906*/ 	.byte	0x3f
	.zero		1


	//   ....[53]....
        /*0908*/ 	.word	0x00012c10
        /*090c*/ 	.word	0x00000002
        /*0910*/ 	.word	0x00022840
        /*0914*/ 	.short	0x010a
        /*0916*/ 	.byte	0x3f
	.zero		1


	//   ....[54]....
        /*0918*/ 	.word	0x00012e20
        /*091c*/ 	.word	0x00000002
        /*0920*/ 	.word	0x00022860
        /*0924*/ 	.short	0x010a
        /*0926*/ 	.byte	0x3f
	.zero		1


	//   ....[55]....
        /*0928*/ 	.word	0x000133a0
        /*092c*/ 	.word	0x00000003
        /*0930*/ 	.word	0x00022840
        /*0934*/ 	.short	0x010a
        /*0936*/ 	.byte	0x3f
	.zero		1


	//   ....[56]....
        /*0938*/ 	.word	0x000135a0
        /*093c*/ 	.word	0x00000003
        /*0940*/ 	.word	0x00022860
        /*0944*/ 	.short	0x010a
        /*0946*/ 	.byte	0x3f
	.zero		1


	//   ....[57]....
        /*0948*/ 	.word	0x00013aa0
        /*094c*/ 	.word	0x00000003
        /*0950*/ 	.word	0x00022840
        /*0954*/ 	.short	0x010a
        /*0956*/ 	.byte	0x3f
	.zero		1


	//   ....[58]....
        /*0958*/ 	.word	0x00013cb0
        /*095c*/ 	.word	0x00000003
        /*0960*/ 	.word	0x00022860
        /*0964*/ 	.short	0x010a
        /*0966*/ 	.byte	0x3f
	.zero		1


	//   ....[59]....
        /*0968*/ 	.word	0x00014bf0
        /*096c*/ 	.word	0x00000000
        /*0970*/ 	.word	0x00022820
        /*0974*/ 	.short	0x010a
        /*0976*/ 	.byte	0x3f
	.zero		1


	//   ....[60]....
        /*0978*/ 	.word	0x00014da0
        /*097c*/ 	.word	0x00000006
        /*0980*/ 	.word	0x00000000
        /*0984*/ 	.short	0x010a
        /*0986*/ 	.byte	0x3f
	.zero		1


	//   ....[61]....
        /*0988*/ 	.word	0x00014e10
        /*098c*/ 	.word	0x00000007
        /*0990*/ 	.word	0x00000000
        /*0994*/ 	.short	0x010a
        /*0996*/ 	.byte	0x3f
	.zero		1


	//   ....[62]....
        /*0998*/ 	.word	0x00014e80
        /*099c*/ 	.word	0x00000004
        /*09a0*/ 	.word	0x00000000
        /*09a4*/ 	.short	0x010a
        /*09a6*/ 	.byte	0x3f
	.zero		1


	//   ....[63]....
        /*09a8*/ 	.word	0x00014eb0
        /*09ac*/ 	.word	0x00000003
        /*09b0*/ 	.word	0x00000000
        /*09b4*/ 	.short	0x010a
        /*09b6*/ 	.byte	0x3f
	.zero		1


	//   ....[64]....
        /*09b8*/ 	.word	0x00014f10
        /*09bc*/ 	.word	0x0000005a
        /*09c0*/ 	.word	0x00022890
        /*09c4*/ 	.short	0x010a
        /*09c6*/ 	.byte	0x3f
	.zero		1


	//   ....[65]....
        /*09c8*/ 	.word	0x00014f60
        /*09cc*/ 	.word	0x0000005a
        /*09d0*/ 	.word	0x00022890
        /*09d4*/ 	.short	0x010a
        /*09d6*/ 	.byte	0x3f
	.zero		1


	//   ....[66]....
        /*09d8*/ 	.word	0x00014fb0
        /*09dc*/ 	.word	0x0000005a
        /*09e0*/ 	.word	0x00022890
        /*09e4*/ 	.short	0x010a
        /*09e6*/ 	.byte	0x3f
	.zero		1


	//   ....[67]....
        /*09e8*/ 	.word	0x00015000
        /*09ec*/ 	.word	0x0000005a
        /*09f0*/ 	.word	0x000228b0
        /*09f4*/ 	.short	0x010a
        /*09f6*/ 	.byte	0x3f
	.zero		1


	//   ....[68]....
        /*09f8*/ 	.word	0x00015370
        /*09fc*/ 	.word	0x00000012
        /*0a00*/ 	.word	0x00022800
        /*0a04*/ 	.short	0x010a
        /*0a06*/ 	.byte	0x3f
	.zero		1


	//   ....[69]....
        /*0a08*/ 	.word	0x00015640
        /*0a0c*/ 	.word	0x00000012
        /*0a10*/ 	.word	0x00022800
        /*0a14*/ 	.short	0x010a
        /*0a16*/ 	.byte	0x3f
	.zero		1


	//   ....[70]....
        /*0a18*/ 	.word	0x00015690
        /*0a1c*/ 	.word	0x00000003
        /*0a20*/ 	.word	0x00022830
        /*0a24*/ 	.short	0x010a
        /*0a26*/ 	.byte	0x3f
	.zero		1


	//   ....[71]....
        /*0a28*/ 	.word	0x000156e0
        /*0a2c*/ 	.word	0x00000003
        /*0a30*/ 	.word	0x00022850
        /*0a34*/ 	.short	0x010a
        /*0a36*/ 	.byte	0x3f
	.zero		1


	//   ....[72]....
        /*0a38*/ 	.word	0x00015730
        /*0a3c*/ 	.word	0x0000000c
        /*0a40*/ 	.word	0x00022830
        /*0a44*/ 	.short	0x010a
        /*0a46*/ 	.byte	0x3f
	.zero		1


	//   ....[73]....
        /*0a48*/ 	.word	0x00015780
        /*0a4c*/ 	.word	0x0000000c
        /*0a50*/ 	.word	0x00022850
        /*0a54*/ 	.short	0x010a
        /*0a56*/ 	.byte	0x3f
	.zero		1


	//   ....[74]....
        /*0a58*/ 	.word	0x00015920
        /*0a5c*/ 	.word	0x00000005
        /*0a60*/ 	.word	0x00022820
        /*0a64*/ 	.short	0x010a
        /*0a66*/ 	.byte	0x3f
	.zero		1


	//   ....[75]....
        /*0a68*/ 	.word	0x00015970
        /*0a6c*/ 	.word	0x00000006
        /*0a70*/ 	.word	0x000228a0
        /*0a74*/ 	.short	0x010a
        /*0a76*/ 	.byte	0x3f
	.zero		1


	//   ....[76]....
        /*0a78*/ 	.word	0x000159c0
        /*0a7c*/ 	.word	0x00000006
        /*0a80*/ 	.word	0x000228c0
        /*0a84*/ 	.short	0x010a
        /*0a86*/ 	.byte	0x3f
	.zero		1


	//   ....[77]....
        /*0a88*/ 	.word	0x00015a10
        /*0a8c*/ 	.word	0x00000007
        /*0a90*/ 	.word	0x000228a0
        /*0a94*/ 	.short	0x010a
        /*0a96*/ 	.byte	0x3f
	.zero		1


	//   ....[78]....
        /*0a98*/ 	.word	0x00015a60
        /*0a9c*/ 	.word	0x00000007
        /*0aa0*/ 	.word	0x000228c0
        /*0aa4*/ 	.short	0x010a
        /*0aa6*/ 	.byte	0x3f
	.zero		1


	//   ....[79]....
        /*0aa8*/ 	.word	0x00015c00
        /*0aac*/ 	.word	0x00000005
        /*0ab0*/ 	.word	0x00022840
        /*0ab4*/ 	.short	0x010a
        /*0ab6*/ 	.byte	0x3f
	.zero		1


	//   ....[80]....
        /*0ab8*/ 	.word	0x00015c80
        /*0abc*/ 	.word	0x00000005
        /*0ac0*/ 	.word	0x00022820
        /*0ac4*/ 	.short	0x010a
        /*0ac6*/ 	.byte	0x3f
	.zero		1


	//   ....[81]....
        /*0ac8*/ 	.word	0x00015cd0
        /*0acc*/ 	.word	0x00000002
        /*0ad0*/ 	.word	0x00022860
        /*0ad4*/ 	.short	0x010a
        /*0ad6*/ 	.byte	0x3f
	.zero		1


	//   ....[82]....
        /*0ad8*/ 	.word	0x00015d20
        /*0adc*/ 	.word	0x00000002
        /*0ae0*/ 	.word	0x00022840
        /*0ae4*/ 	.short	0x010a
        /*0ae6*/ 	.byte	0x3f
	.zero		1


	//   ....[83]....
        /*0ae8*/ 	.word	0x00015d70
        /*0aec*/ 	.word	0x00000002
        /*0af0*/ 	.word	0x00022860
        /*0af4*/ 	.short	0x010a
        /*0af6*/ 	.byte	0x3f
	.zero		1


	//   ....[84]....
        /*0af8*/ 	.word	0x00015dc0
        /*0afc*/ 	.word	0x00000003
        /*0b00*/ 	.word	0x00022840
        /*0b04*/ 	.short	0x010a
        /*0b06*/ 	.byte	0x3f
	.zero		1


	//   ....[85]....
        /*0b08*/ 	.word	0x00015e10
        /*0b0c*/ 	.word	0x00000003
        /*0b10*/ 	.word	0x00022860
        /*0b14*/ 	.short	0x010a
        /*0b16*/ 	.byte	0x3f
	.zero		1


	//   ....[86]....
        /*0b18*/ 	.word	0x00015e60
        /*0b1c*/ 	.word	0x00000003
        /*0b20*/ 	.word	0x00022840
        /*0b24*/ 	.short	0x010a
        /*0b26*/ 	.byte	0x3f
	.zero		1


	//   ....[87]....
        /*0b28*/ 	.word	0x00015eb0
        /*0b2c*/ 	.word	0x00000003
        /*0b30*/ 	.word	0x00022860
        /*0b34*/ 	.short	0x010a
        /*0b36*/ 	.byte	0x3f
	.zero		1


	//   ....[88]....
        /*0b38*/ 	.word	0x00016860
        /*0b3c*/ 	.word	0x00000000
        /*0b40*/ 	.word	0x00022820
        /*0b44*/ 	.short	0x010a
        /*0b46*/ 	.byte	0x3f
	.zero		1


	//   ....[89]....
        /*0b48*/ 	.word	0x00016a00
        /*0b4c*/ 	.word	0x00000006
        /*0b50*/ 	.word	0x00000000
        /*0b54*/ 	.short	0x010a
        /*0b56*/ 	.byte	0x3f
	.zero		1


	//   ....[90]....
        /*0b58*/ 	.word	0x00016a50
        /*0b5c*/ 	.word	0x00000007
        /*0b60*/ 	.word	0x00000000
        /*0b64*/ 	.short	0x010a
        /*0b66*/ 	.byte	0x3f
	.zero		1


	//   ....[91]....
        /*0b68*/ 	.word	0x00016aa0
        /*0b6c*/ 	.word	0x00000004
        /*0b70*/ 	.word	0x00000000
        /*0b74*/ 	.short	0x010a
        /*0b76*/ 	.byte	0x3f
	.zero		1


	//----- nvinfo : EIATTR_NUM_MBARRIERS
	.align		4
.L_1237:
        /*0b78*/ 	.byte	0x03, 0x38
        /*0b7a*/ 	.short	0x0016


	//----- nvinfo : EIATTR_EXIT_INSTR_OFFSETS
	.align		4
        /*0b7c*/ 	.byte	0x04, 0x1c
        /*0b7e*/ 	.short	(.L_1239 - .L_1238)


	//   ....[0]....
.L_1238:
        /*0b80*/ 	.word	0x00014f00


	//----- nvinfo : EIATTR_MAX_THREADS
	.align		4
.L_1239:
        /*0b84*/ 	.byte	0x04, 0x05
        /*0b86*/ 	.short	(.L_1241 - .L_1240)
.L_1240:
        /*0b88*/ 	.word	0x00000180
        /*0b8c*/ 	.word	0x00000001
        /*0b90*/ 	.word	0x00000001


	//----- nvinfo : EIATTR_CRS_STACK_SIZE
	.align		4
.L_1241:
        /*0b94*/ 	.byte	0x04, 0x1e
        /*0b96*/ 	.short	(.L_1243 - .L_1242)
.L_1242:
        /*0b98*/ 	.word	0x00000000


	//----- nvinfo : EIATTR_CBANK_PARAM_SIZE
	.align		4
.L_1243:
        /*0b9c*/ 	.byte	0x03, 0x19
        /*0b9e*/ 	.short	0x0a70


	//----- nvinfo : EIATTR_PARAM_CBANK
	.align		4
        /*0ba0*/ 	.byte	0x04, 0x0a
        /*0ba2*/ 	.short	(.L_1245 - .L_1244)
	.align		4
.L_1244:
        /*0ba4*/ 	.word	index@(.nv.constant0._ZN7cutlass13device_kernelIN5flash11enable_sm90INS1_16FlashAttnFwdSm90INS1_25CollectiveMainloopFwdSm90ILi2EN4cute5tupleIJNS5_1CILi1EEES8_S8_EEENS6_IJNS7_ILi128EEENS7_ILi96EEENS7_ILi64EEEEEELi256ENS_6half_tEfNS_4arch4Sm90ELb0ELb0ELb1ELb1ELb0ELb1ELb0ELb1ELb0ELb0ELb0ELb0EEENS1_21CollectiveEpilogueFwdINS6_IJSA_NS7_ILi256EEESB_EEES9_SE_SG_Li256ELb1ELb0ELb0ELb0EEENS1_36VarlenDynamicPersistentTileSchedulerILi128ELi96ELi256ELi32ELb0ELb0ELb1ELb0ELb1ELb1EEEEEEEEEvNT_6ParamsE)
        /*0ba8*/ 	.short	0x0210
        /*0baa*/ 	.short	0x0a70


	//----- nvinfo : EIATTR_SW_WAR
	.align		4
.L_1245:
        /*0bac*/ 	.byte	0x04, 0x36
        /*0bae*/ 	.short	(.L_1247 - .L_1246)
.L_1246:
        /*0bb0*/ 	.word	0x00000008
.L_1247:


//--------------------- .nv.info._ZN7cutlass13device_kernelIN5flash11enable_sm90INS1_16FlashAttnFwdSm90INS1_25CollectiveMainloopFwdSm90ILi2EN4cute5tupleIJNS5_1CILi1EEES8_S8_EEENS6_IJNS7_ILi128EEENS7_ILi96EEENS7_ILi64EEEEEELi256ENS_6half_tEfNS_4arch4Sm90ELb0ELb0ELb1ELb1ELb0ELb0ELb1ELb1ELb0ELb0ELb0ELb0EEENS1_21CollectiveEpilogueFwdINS6_IJSA_NS7_ILi256EEESB_EEES9_SE_SG_Li256ELb1ELb0ELb0ELb0EEENS1_36VarlenDynamicPersistentTileSchedulerILi128ELi96ELi256ELi32ELb0ELb0ELb1ELb0ELb1ELb1EEEEEEEEEvNT_6ParamsE --------------------------
	.section	.nv.info._ZN7cutlass13device_kernelIN5flash11enable_sm90INS1_16FlashAttnFwdSm90INS1_25CollectiveMainloopFwdSm90ILi2EN4cute5tupleIJNS5_1CILi1EEES8_S8_EEENS6_IJNS7_ILi128EEENS7_ILi96EEENS7_ILi64EEEEEELi256ENS_6half_tEfNS_4arch4Sm90ELb0ELb0ELb1ELb1ELb0ELb0ELb1ELb1ELb0ELb0ELb0ELb0EEENS1_21CollectiveEpilogueFwdINS6_IJSA_NS7_ILi256EEESB_EEES9_SE_SG_Li256ELb1ELb0ELb0ELb0EEENS1_36VarlenDynamicPersistentTileSchedulerILi128ELi96ELi256ELi32ELb0ELb0ELb1ELb0ELb1ELb1EEEEEEEEEvNT_6ParamsE,"",@"SHT_CUDA_INFO"
	.sectionflags	@""
	.align	4


	//----- nvinfo : EIATTR_CUDA_API_VERSION
	.align		4
        /*0000*/ 	.byte	0x04, 0x37
        /*0002*/ 	.short	(.L_1249 - .L_1248)
.L_1248:
        /*0004*/ 	.word	0x00000082


	//----- nvinfo : EIATTR_KPARAM_INFO
	.align		4
.L_1249:
        /*0008*/ 	.byte	0x04, 0x17
        /*000a*/ 	.short	(.L_1251 - .L_1250)
.L_1250:
        /*000c*/ 	.word	0x00000000
        /*0010*/ 	.short	0x0000
        /*0012*/ 	.short	0x0070
        /*0014*/ 	.byte	0x00, 0xf0, 0x01, 0x2c


	//----- nvinfo : EIATTR_SPARSE_MMA_MASK
	.align		4
.L_1251:
        /*0018*/ 	.byte	0x03, 0x50
        /*001a*/ 	.short	0x0000


	//----- nvinfo : EIATTR_MAXREG_COUNT
	.align		4
        /*001c*/ 	.byte	0x03, 0x1b
        /*001e*/ 	.short	0x00a8


	//----- nvinfo : EIATTR_NUM_BARRIERS
	.align		4
        /*0020*/ 	.byte	0x02, 0x4c
        /*0022*/ 	.byte	0x10
	.zero		1


	//----- nvinfo : EIATTR_EXTERNS
	.align		4
        /*0024*/ 	.byte	0x04, 0x0f
        /*0026*/ 	.short	(.L_1253 - .L_1252)


	//   ....[0]....
	.align		4
.L_1252:
        /*0028*/ 	.word	index@(__assertfail)


	//----- nvinfo : EIATTR_ANNOTATIONS
	.align		4
.L_1253:
        /*002c*/ 	.byte	0x04, 0x55
        /*002e*/ 	.short	(.L_1255 - .L_1254)


	//   ....[0]....
.L_1254:
        /* <DEDUP_REMOVED lines=30> */


	//----- nvinfo : EIATTR_MERCURY_ISA_VERSION
	.align		4
.L_1255:
        /*0200*/ 	.byte	0x03, 0x5f
        /*0202*/ 	.short	0x0101


	//----- nvinfo : EIATTR_UNUSED_LOAD_BYTE_OFFSET
	.align		4
        /*0204*/ 	.byte	0x04, 0x44
        /*0206*/ 	.short	(.L_1257 - .L_1256)


	//   ....[0]....
.L_1256:
        /*0208*/ 	.word	0x00000ae0
        /*020c*/ 	.word	0x0000fff0


	//   ....[1]....
        /*0210*/ 	.word	0x000076b0
        /*0214*/ 	.word	0x0000fff0


	//----- nvinfo : EIATTR_INT_WARP_WIDE_INSTR_OFFSETS
	.align		4
.L_1257:
        /*0218*/ 	.byte	0x04, 0x31
        /*021a*/ 	.short	(.L_1259 - .L_1258)


	//   ....[0]....
.L_1258:
        /*021c*/ 	.word	0x00000190


	//   ....[1]....
        /*0220*/ 	.word	0x000001d0


	//   ....[2]....
        /*0224*/ 	.word	0x00000240


	//   ....[3]....
        /*0228*/ 	.word	0x00000250


	//   ....[4]....
        /*022c*/ 	.word	0x0000b090


	//   ....[5]....
        /*0230*/ 	.word	0x0000b120


	//   ....[6]....
        /*0234*/ 	.word	0x0000b5b0


	//   ....[7]....
        /*0238*/ 	.word	0x0000b5e0


	//   ....[8]....
        /*023c*/ 	.word	0x0000dc00


	//   ....[9]....
        /*0240*/ 	.word	0x0000dc90


	//----- nvinfo : EIATTR_COOP_GROUP_MASK_REGIDS
	.align		4
.L_1259:
        /*0244*/ 	.byte	0x04, 0x29
        /*0246*/ 	.short	(.L_1261 - .L_1260)


	//   ....[0]....
.L_1260:
        /*0248*/ 	.word	0xffffffff


	//   ....[1]....
        /*024c*/ 	.word	0xffffffff


	//   ....[2]....
        /*0250*/ 	.word	0xffffffff


	//   ....[3]....
        /*0254*/ 	.word	0xffffffff


	//   ....[4]....
        /*0258*/ 	.word	0xffffffff


	//   ....[5]....
        /*025c*/ 	.word	0xffffffff


	//   ....[6]....
        /*0260*/ 	.word	0xffffffff


	//   ....[7]....
        /*0264*/ 	.word	0xffffffff


	//   ....[8]....
        /*0268*/ 	.word	0xffffffff


	//   ....[9]....
        /*026c*/ 	.word	0xffffffff


	//   ....[10]....
        /*0270*/ 	.word	0xffffffff


	//   ....[11]....
        /*0274*/ 	.word	0xffffffff


	//   ....[12]....
        /*0278*/ 	.word	0xffffffff


	//   ....[13]....
        /*027c*/ 	.word	0xffffffff


	//   ....[14]....
        /*0280*/ 	.word	0xffffffff


	//   ....[15]....
        /*0284*/ 	.word	0xffffffff


	//   ....[16]....
        /*0288*/ 	.word	0xffffffff


	//   ....[17]....
        /*028c*/ 	.word	0xffffffff


	//   ....[18]....
        /*0290*/ 	.word	0xffffffff


	//   ....[19]....
        /*0294*/ 	.word	0xffffffff


	//   ....[20]....
        /*0298*/ 	.word	0xffffffff


	//   ....[21]....
        /*029c*/ 	.word	0xffffffff


	//   ....[22]....
        /*02a0*/ 	.word	0xffffffff


	//   ....[23]....
        /*02a4*/ 	.word	0xffffffff


	//   ....[24]....
        /*02a8*/ 	.word	0xffffffff


	//   ....[25]....
        /*02ac*/ 	.word	0xffffffff


	//   ....[26]....
        /*02b0*/ 	.word	0xffffffff


	//   ....[27]....
        /*02b4*/ 	.word	0xffffffff


	//   ....[28]....
        /*02b8*/ 	.word	0xffffffff


	//   ....[29]....
        /*02bc*/ 	.word	0xffffffff


	//   ....[30]....
        /*02c0*/ 	.word	0xffffffff


	//   ....[31]....
        /*02c4*/ 	.word	0xffffffff


	//   ....[32]....
        /*02c8*/ 	.word	0xffffffff


	//   ....[33]....
        /*02cc*/ 	.word	0xffffffff


	//   ....[34]....
        /*02d0*/ 	.word	0xffffffff


	//   ....[35]....
        /*02d4*/ 	.word	0xffffffff


	//   ....[36]....
        /*02d8*/ 	.word	0xffffffff


	//   ....[37]....
        /*02dc*/ 	.word	0xffffffff


	//   ....[38]....
        /*02e0*/ 	.word	0xffffffff


	//   ....[39]....
        /*02e4*/ 	.word	0xffffffff


	//   ....[40]....
        /*02e8*/ 	.word	0xffffffff


	//   ....[41]....
        /*02ec*/ 	.word	0xffffffff


	//   ....[42]....
        /*02f0*/ 	.word	0xffffffff


	//   ....[43]....
        /*02f4*/ 	.word	0xffffffff


	//   ....[44]....
        /*02f8*/ 	.word	0xffffffff


	//   ....[45]....
        /*02fc*/ 	.word	0xffffffff


	//   ....[46]....
        /*0300*/ 	.word	0xffffffff


	//   ....[47]....
        /*0304*/ 	.word	0xffffffff


	//   ....[48]....
        /*0308*/ 	.word	0xffffffff


	//   ....[49]....
        /*030c*/ 	.word	0xffffffff


	//   ....[50]....
        /*0310*/ 	.word	0xffffffff


	//   ....[51]....
        /*0314*/ 	.word	0xffffffff


	//   ....[52]....
        /*0318*/ 	.word	0xffffffff


	//   ....[53]....
        /*031c*/ 	.word	0xffffffff


	//   ....[54]....
        /*0320*/ 	.word	0x0500000f


	//   ....[55]....
        /*0324*/ 	.word	0x0500000f


	//   ....[56]....
        /*0328*/ 	.word	0x0500000f


	//   ....[57]....
        /*032c*/ 	.word	0x0500000f


	//   ....[58]....
        /*0330*/ 	.word	0x0500000f


	//   ....[59]....
        /*0334*/ 	.word	0x0500000f


	//   ....[60]....
        /*0338*/ 	.word	0x0500000f


	//   ....[61]....
        /*033c*/ 	.word	0x0500000f


	//   ....[62]....
        /*0340*/ 	.word	0x0500000f


	//   ....[63]....
        /*0344*/ 	.word	0x0500000f


	//   ....[64]....
        /*0348*/ 	.word	0x0500000f


	//   ....[65]....
        /*034c*/ 	.word	0x0500000f


	//   ....[66]....
        /*0350*/ 	.word	0x0500000f


	//   ....[67]....
        /*0354*/ 	.word	0x0500000f


	//   ....[68]....
        /*0358*/ 	.word	0x0500000f


	//   ....[69]....
        /*035c*/ 	.word	0x0500000f


	//   ....[70]....
        /*0360*/ 	.word	0x0500000f


	//   ....[71]....
        /*0364*/ 	.word	0x0500000f


	//   ....[72]....
        /*0368*/ 	.word	0x0500000f


	//----- nvinfo : EIATTR_COOP_GROUP_INSTR_OFFSETS
	.align		4
.L_1261:
        /*036c*/ 	.byte	0x04, 0x28
        /*036e*/ 	.short	(.L_1263 - .L_1262)


	//   ....[0]....
.L_1262:
        /*0370*/ 	.word	0x00000070


	//   ....[1]....
        /*0374*/ 	.word	0x000001a0


	//   ....[2]....
        /*0378*/ 	.word	0x000001f0


	//   ....[3]....
        /*037c*/ 	.word	0x00000440


	//   ....[4]....
        /*0380*/ 	.word	0x000005a0


	//   ....[5]....
        /*0384*/ 	.word	0x000006c0


	//   ....[6]....
        /*0388*/ 	.word	0x00000820


	//   ....[7]....
        /*038c*/ 	.word	0x000016b0


	//   ....[8]....
        /*0390*/ 	.word	0x000034d0


	//   ....[9]....
        /*0394*/ 	.word	0x00003520


	//   ....[10]....
        /*0398*/ 	.word	0x00003540


	//   ....[11]....
        /*039c*/ 	.word	0x00003560


	//   ....[12]....
        /*03a0*/ 	.word	0x00005590


	//   ....[13]....
        /*03a4*/ 	.word	0x000055e0


	//   ....[14]....
        /*03a8*/ 	.word	0x00005600


	//   ....[15]....
        /*03ac*/ 	.word	0x00005620


	//   ....[16]....
        /*03b0*/ 	.word	0x00006c10


	//   ....[17]....
        /*03b4*/ 	.word	0x00006c50


	//   ....[18]....
        /*03b8*/ 	.word	0x00006d20


	//   ....[19]....
        /*03bc*/ 	.word	0x00006d50


	//   ....[20]....
        /*03c0*/ 	.word	0x0000a200


	//   ....[21]....
        /*03c4*/ 	.word	0x0000a390


	//   ....[22]....
        /*03c8*/ 	.word	0x0000a3c0


	//   ....[23]....
        /*03cc*/ 	.word	0x0000a400


	//   ....[24]....
        /*03d0*/ 	.word	0x0000a460


	//   ....[25]....
        /*03d4*/ 	.word	0x0000a4c0


	//   ....[26]....
        /*03d8*/ 	.word	0x0000a500


	//   ....[27]....
        /*03dc*/ 	.word	0x0000a6b0


	//   ....[28]....
        /*03e0*/ 	.word	0x0000a710


	//   ....[29]....
        /*03e4*/ 	.word	0x0000a750


	//   ....[30]....
        /*03e8*/ 	.word	0x0000a790


	//   ....[31]....
        /*03ec*/ 	.word	0x0000a7c0


	//   ....[32]....
        /*03f0*/ 	.word	0x0000a7f0


	//   ....[33]....
        /*03f4*/ 	.word	0x0000a880


	//   ....[34]....
        /*03f8*/ 	.word	0x0000a8b0


	//   ....[35]....
        /*03fc*/ 	.word	0x0000a940


	//   ....[36]....
        /*0400*/ 	.word	0x0000dd20


	//   ....[37]....
        /*0404*/ 	.word	0x0000dd30


	//   ....[38]....
        /*0408*/ 	.word	0x0000de40


	//   ....[39]....
        /*040c*/ 	.word	0x0000dea0


	//   ....[40]....
        /*0410*/ 	.word	0x0000dee0


	//   ....[41]....
        /*0414*/ 	.word	0x0000df20


	//   ....[42]....
        /*0418*/ 	.word	0x0000df50


	//   ....[43]....
        /*041c*/ 	.word	0x0000df80


	//   ....[44]....
        /*0420*/ 	.word	0x0000e110


	//   ....[45]....
        /*0424*/ 	.word	0x0000e170


	//   ....[46]....
        /*0428*/ 	.word	0x0000e1b0


	//   ....[47]....
        /*042c*/ 	.word	0x0000e1f0


	//   ....[48]....
        /*0430*/ 	.word	0x0000e220


	//   ....[49]....
        /*0434*/ 	.word	0x0000e250


	//   ....[50]....
        /*0438*/ 	.word	0x0000e310


	//   ....[51]....
        /*043c*/ 	.word	0x0000e330


	//   ....[52]....
        /*0440*/ 	.word	0x0000e3a0


	//   ....[53]....
        /*0444*/ 	.word	0x0000e7d0


	//   ....[54]....
        /*0448*/ 	.word	0x0000ed30


	//   ....[55]....
        /*044c*/ 	.word	0x0000f150


	//   ....[56]....
        /*0450*/ 	.word	0x0000f1e0


	//   ....[57]....
        /*0454*/ 	.word	0x0000f280


	//   ....[58]....
        /*0458*/ 	.word	0x0000f330


	//   ....[59]....
        /*045c*/ 	.word	0x0000f3b0


	//   ....[60]....
        /*0460*/ 	.word	0x0000f430


	//   ....[61]....
        /*0464*/ 	.word	0x0000f4b0


	//   ....[62]....
        /*0468*/ 	.word	0x0000f530


	//   ....[63]....
        /*046c*/ 	.word	0x0000f5c0


	//   ....[64]....
        /*0470*/ 	.word	0x0000f670


	//   ....[65]....
        /*0474*/ 	.word	0x0000f6f0


	//   ....[66]....
        /*0478*/ 	.word	0x0000f770


	//   ....[67]....
        /*047c*/ 	.word	0x0000f7f0


	//   ....[68]....
        /*0480*/ 	.word	0x0000f870


	//   ....[69]....
        /*0484*/ 	.word	0x0000f8e0


	//   ....[70]....
        /*0488*/ 	.word	0x0000f980


	//   ....[71]....
        /*048c*/ 	.word	0x0000fa10


	//   ....[72]....
        /*0490*/ 	.word	0x0000fb30


	//----- nvinfo : EIATTR_REG_RECONFIG
	.align		4
.L_1263:
        /*0494*/ 	.byte	0x01, 0x54
	.zero		2


	//----- nvinfo : EIATTR_SYSCALL_OFFSETS
	.align		4
        /*0498*/ 	.byte	0x04, 0x46
        /*049a*/ 	.short	(.L_1265 - .L_1264)


	//   ....[0]....
.L_1264:
        /*049c*/ 	.word	0x00001820


	//   ....[1]....
        /*04a0*/ 	.word	0x0000b2b0


	//   ....[2]....
        /*04a4*/ 	.word	0x0000b3f0


	//   ....[3]....
        /*04a8*/ 	.word	0x0000b4f0


	//----- nvinfo : EIATTR_MBARRIER_INSTR_OFFSETS
	.align		4
.L_1265:
        /*04ac*/ 	.byte	0x04, 0x39
        /*04ae*/ 	.short	(.L_1267 - .L_1266)


	//   ....[0]....
.L_1266:
        /*04b0*/ 	.word	0x000002e0
        /*04b4*/ 	.word	0x000000ff
        /*04b8*/ 	.word	0x00032400
        /*04bc*/ 	.short	0x0100
        /*04be*/ 	.byte	0x08
	.zero		1


	//   ....[1]....
        /*04c0*/ 	.word	0x000002f0
        /*04c4*/ 	.word	0x000000ff
        /*04c8*/ 	.word	0x00032410
        /*04cc*/ 	.short	0x0100
        /*04ce*/ 	.byte	0x08
	.zero		1


	//   ....[2]....
        /*04d0*/ 	.word	0x00000300
        /*04d4*/ 	.word	0x000000ff
        /*04d8*/ 	.word	0x00032420
        /*04dc*/ 	.short	0x0100
        /*04de*/ 	.byte	0x08
	.zero		1


	//   ....[3]....
        /*04e0*/ 	.word	0x000003f0
        /*04e4*/ 	.word	0x000000ff
        /*04e8*/ 	.word	0x00032430
        /*04ec*/ 	.short	0x0100
        /*04ee*/ 	.byte	0x08
	.zero		1


	//   ....[4]....
        /*04f0*/ 	.word	0x00000400
        /*04f4*/ 	.word	0x000000ff
        /*04f8*/ 	.word	0x00032440
        /*04fc*/ 	.short	0x0100
        /*04fe*/ 	.byte	0x08
	.zero		1


	//   ....[5]....
        /*0500*/ 	.word	0x00000410
        /*0504*/ 	.word	0x000000ff
        /*0508*/ 	.word	0x00032438
        /*050c*/ 	.short	0x0100
        /*050e*/ 	.byte	0x08
	.zero		1


	//   ....[6]....
        /*0510*/ 	.word	0x00000420
        /*0514*/ 	.word	0x000000ff
        /*0518*/ 	.word	0x00032448
        /*051c*/ 	.short	0x0100
        /*051e*/ 	.byte	0x08
	.zero		1


	//   ....[7]....
        /*0520*/ 	.word	0x00000550
        /*0524*/ 	.word	0x000000ff
        /*0528*/ 	.word	0x00032450
        /*052c*/ 	.short	0x0100
        /*052e*/ 	.byte	0x08
	.zero		1


	//   ....[8]....
        /*0530*/ 	.word	0x00000560
        /*0534*/ 	.word	0x000000ff
        /*0538*/ 	.word	0x00032460
        /*053c*/ 	.short	0x0100
        /*053e*/ 	.byte	0x08
	.zero		1


	//   ....[9]....
        /*0540*/ 	.word	0x00000570
        /*0544*/ 	.word	0x000000ff
        /*0548*/ 	.word	0x00032458
        /*054c*/ 	.short	0x0100
        /*054e*/ 	.byte	0x08
	.zero		1


	//   ....[10]....
        /*0550*/ 	.word	0x00000580
        /*0554*/ 	.word	0x000000ff
        /*0558*/ 	.word	0x00032468
        /*055c*/ 	.short	0x0100
        /*055e*/ 	.byte	0x08
	.zero		1


	//   ....[11]....
        /*0560*/ 	.word	0x00000670
        /*0564*/ 	.word	0x000000ff
        /*0568*/ 	.word	0x00032470
        /*056c*/ 	.short	0x0100
        /*056e*/ 	.byte	0x06
	.zero		1


	//   ....[12]....
        /*0570*/ 	.word	0x00000680
        /*0574*/ 	.word	0x000000ff
        /*0578*/ 	.word	0x00032480
        /*057c*/ 	.short	0x0100
        /*057e*/ 	.byte	0x06
	.zero		1


	//   ....[13]....
        /*0580*/ 	.word	0x00000690
        /*0584*/ 	.word	0x000000ff
        /*0588*/ 	.word	0x00032478
        /*058c*/ 	.short	0x0100
        /*058e*/ 	.byte	0x06
	.zero		1


	//   ....[14]....
        /*0590*/ 	.word	0x000006a0
        /*0594*/ 	.word	0x000000ff
        /*0598*/ 	.word	0x00032488
        /*059c*/ 	.short	0x0100
        /*059e*/ 	.byte	0x06
	.zero		1


	//   ....[15]....
        /*05a0*/ 	.word	0x000007d0
        /*05a4*/ 	.word	0x000000ff
        /*05a8*/ 	.word	0x00032490
        /*05ac*/ 	.short	0x0100
        /*05ae*/ 	.byte	0x08
	.zero		1


	//   ....[16]....
        /*05b0*/ 	.word	0x000007e0
        /*05b4*/ 	.word	0x000000ff
        /*05b8*/ 	.word	0x000324a0
        /*05bc*/ 	.short	0x0100
        /*05be*/ 	.byte	0x08
	.zero		1


	//   ....[17]....
        /*05c0*/ 	.word	0x000007f0
        /*05c4*/ 	.word	0x000000ff
        /*05c8*/ 	.word	0x00032498
        /*05cc*/ 	.short	0x0100
        /*05ce*/ 	.byte	0x08
	.zero		1


	//   ....[18]....
        /*05d0*/ 	.word	0x00000800
        /*05d4*/ 	.word	0x000000ff
        /*05d8*/ 	.word	0x000324a8
        /*05dc*/ 	.short	0x0100
        /*05de*/ 	.byte	0x08
	.zero		1


	//   ....[19]....
        /*05e0*/ 	.word	0x00000930
        /*05e4*/ 	.word	0x000000ff
        /*05e8*/ 	.word	0x000324b0
        /*05ec*/ 	.short	0x0100
        /*05ee*/ 	.byte	0x08
	.zero		1


	//   ....[20]....
        /*05f0*/ 	.word	0x00000940
        /*05f4*/ 	.word	0x000000ff
        /*05f8*/ 	.word	0x000324c0
        /*05fc*/ 	.short	0x0100
        /*05fe*/ 	.byte	0x08
	.zero		1


	//   ....[21]....
        /*0600*/ 	.word	0x00000950
        /*0604*/ 	.word	0x000000ff
        /*0608*/ 	.word	0x000324b8
        /*060c*/ 	.short	0x0100
        /*060e*/ 	.byte	0x08
	.zero		1


	//   ....[22]....
        /*0610*/ 	.word	0x00000960
        /*0614*/ 	.word	0x000000ff
        /*0618*/ 	.word	0x000324c8
        /*061c*/ 	.short	0x0100
        /*061e*/ 	.byte	0x08
	.zero		1


	//   ....[23]....
        /*0620*/ 	.word	0x000018e0
        /*0624*/ 	.word	0x00000004
        /*0628*/ 	.word	0x00032400
        /*062c*/ 	.short	0x010a
        /*062e*/ 	.byte	0x3f
	.zero		1


	//   ....[24]....
        /*0630*/ 	.word	0x000019c0
        /*0634*/ 	.word	0x00000000
        /*0638*/ 	.word	0x00032430
        /*063c*/ 	.short	0x010a
        /*063e*/ 	.byte	0x3f
	.zero		1


	//   ....[25]....
        /*0640*/ 	.word	0x00001a10
        /*0644*/ 	.word	0x00000000
        /*0648*/ 	.word	0x00032430
        /*064c*/ 	.short	0x010a
        /*064e*/ 	.byte	0x3f
	.zero		1


	//   ....[26]....
        /*0650*/ 	.word	0x00001d80
        /*0654*/ 	.word	0x00000004
        /*0658*/ 	.word	0x00032410
        /*065c*/ 	.short	0x010a
        /*065e*/ 	.byte	0x3f
	.zero		1


	//   ....[27]....
        /*0660*/ 	.word	0x00001dc0
        /*0664*/ 	.word	0x00000000
        /*0668*/ 	.word	0x00032450
        /*066c*/ 	.short	0x010a
        /*066e*/ 	.byte	0x3f
	.zero		1


	//   ....[28]....
        /*0670*/ 	.word	0x00001e00
        /*0674*/ 	.word	0x00000000
        /*0678*/ 	.word	0x00032450
        /*067c*/ 	.short	0x010a
        /*067e*/ 	.byte	0x3f
	.zero		1


	//   ....[29]....
        /*0680*/ 	.word	0x000037c0
        /*0684*/ 	.word	0x00000018
        /*0688*/ 	.word	0x00000000
        /*068c*/ 	.short	0x0101
        /*068e*/ 	.byte	0x3f
	.zero		1


	//   ....[30]....
        /*0690*/ 	.word	0x000042a0
        /*0694*/ 	.word	0x00000000
        /*0698*/ 	.word	0x00000000
        /*069c*/ 	.short	0x0101
        /*069e*/ 	.byte	0x3f
	.zero		1


	//   ....[31]....
        /*06a0*/ 	.word	0x00004400
        /*06a4*/ 	.word	0x000000ff
        /*06a8*/ 	.word	0x00032430
        /*06ac*/ 	.short	0x010a
        /*06ae*/ 	.byte	0x05
	.zero		1


	//   ....[32]....
        /*06b0*/ 	.word	0x00004440
        /*06b4*/ 	.word	0x000000ff
        /*06b8*/ 	.word	0x00032430
        /*06bc*/ 	.short	0x010a
        /*06be*/ 	.byte	0x05
	.zero		1


	//   ....[33]....
        /*06c0*/ 	.word	0x00004650
        /*06c4*/ 	.word	0x000000ff
        /*06c8*/ 	.word	0x00032450
        /*06cc*/ 	.short	0x010a
        /*06ce*/ 	.byte	0x05
	.zero		1


	//   ....[34]....
        /*06d0*/ 	.word	0x00004690
        /*06d4*/ 	.word	0x000000ff
        /*06d8*/ 	.word	0x00032450
        /*06dc*/ 	.short	0x010a
        /*06de*/ 	.byte	0x05
	.zero		1


	//   ....[35]....
        /*06e0*/ 	.word	0x000058a0
        /*06e4*/ 	.word	0x00000098
        /*06e8*/ 	.word	0x00000000
        /*06ec*/ 	.short	0x0101
        /*06ee*/ 	.byte	0x3f
	.zero		1


	//   ....[36]....
        /*06f0*/ 	.word	0x00006bf0
        /*06f4*/ 	.word	0x000000d6
        /*06f8*/ 	.word	0x00000000
        /*06fc*/ 	.short	0x0101
        /*06fe*/ 	.byte	0x3f
	.zero		1


	//   ....[37]....
        /*0700*/ 	.word	0x00008e30
        /*0704*/ 	.word	0x00000097
        /*0708*/ 	.word	0x00000000
        /*070c*/ 	.short	0x0101
        /*070e*/ 	.byte	0x3f
	.zero		1


	//   ....[38]....
        /*0710*/ 	.word	0x0000ba50
        /*0714*/ 	.word	0x00000008
        /*0718*/ 	.word	0x00032440
        /*071c*/ 	.short	0x010a
        /*071e*/ 	.byte	0x3f
	.zero		1


	//   ....[39]....
        /*0720*/ 	.word	0x0000c070
        /*0724*/ 	.word	0x00000008
        /*0728*/ 	.word	0x00032420
        /*072c*/ 	.short	0x010a
        /*072e*/ 	.byte	0x3f
	.zero		1


	//   ....[40]....
        /*0730*/ 	.word	0x0000c140
        /*0734*/ 	.word	0x00000008
        /*0738*/ 	.word	0x00032460
        /*073c*/ 	.short	0x010a
        /*073e*/ 	.byte	0x3f
	.zero		1


	//   ....[41]....
        /*0740*/ 	.word	0x0000c7b0
        /*0744*/ 	.word	0x00000003
        /*0748*/ 	.word	0x00032440
        /*074c*/ 	.short	0x010a
        /*074e*/ 	.byte	0x3f
	.zero		1


	//   ....[42]....
        /*0750*/ 	.word	0x0000c9c0
        /*0754*/ 	.word	0x00000003
        /*0758*/ 	.word	0x00032460
        /*075c*/ 	.short	0x010a
        /*075e*/ 	.byte	0x3f
	.zero		1


	//   ....[43]....
        /*0760*/ 	.word	0x0000cf30
        /*0764*/ 	.word	0x00000002
        /*0768*/ 	.word	0x00032440
        /*076c*/ 	.short	0x010a
        /*076e*/ 	.byte	0x3f
	.zero		1


	//   ....[44]....
        /*0770*/ 	.word	0x0000d130
        /*0774*/ 	.word	0x00000002
        /*0778*/ 	.word	0x00032460
        /*077c*/ 	.short	0x010a
        /*077e*/ 	.byte	0x3f
	.zero		1


	//   ....[45]....
        /*0780*/ 	.word	0x0000d610
        /*0784*/ 	.word	0x00000002
        /*0788*/ 	.word	0x00032440
        /*078c*/ 	.short	0x010a
        /*078e*/ 	.byte	0x3f
	.zero		1


	//   ....[46]....
        /*0790*/ 	.word	0x0000d820
        /*0794*/ 	.word	0x00000002
        /*0798*/ 	.word	0x00032460
        /*079c*/ 	.short	0x010a
        /*079e*/ 	.byte	0x3f
	.zero		1


	//   ....[47]....
        /*07a0*/ 	.word	0x0000e760
        /*07a4*/ 	.word	0x00000000
        /*07a8*/ 	.word	0x00032420
        /*07ac*/ 	.short	0x010a
        /*07ae*/ 	.byte	0x3f
	.zero		1


	//   ....[48]....
        /*07b0*/ 	.word	0x0000e930
        /*07b4*/ 	.word	0x00000006
        /*07b8*/ 	.word	0x00000000
        /*07bc*/ 	.short	0x010a
        /*07be*/ 	.byte	0x3f
	.zero		1


	//   ....[49]....
        /*07c0*/ 	.word	0x0000e9a0
        /*07c4*/ 	.word	0x00000007
        /*07c8*/ 	.word	0x00000000
        /*07cc*/ 	.short	0x010a
        /*07ce*/ 	.byte	0x3f
	.zero		1


	//   ....[50]....
        /*07d0*/ 	.word	0x0000ea10
        /*07d4*/ 	.word	0x00000004
        /*07d8*/ 	.word	0x00000000
        /*07dc*/ 	.short	0x010a
        /*07de*/ 	.byte	0x3f
	.zero		1


	//   ....[51]....
        /*07e0*/ 	.word	0x0000ea40
        /*07e4*/ 	.word	0x00000003
        /*07e8*/ 	.word	0x00000000
        /*07ec*/ 	.short	0x010a
        /*07ee*/ 	.byte	0x3f
	.zero		1


	//   ....[52]....
        /*07f0*/ 	.word	0x0000eaa0
        /*07f4*/ 	.word	0x00000004
        /*07f8*/ 	.word	0x00032400
        /*07fc*/ 	.short	0x010a
        /*07fe*/ 	.byte	0x3f
	.zero		1


	//   ....[53]....
        /*0800*/ 	.word	0x0000eaf0
        /*0804*/ 	.word	0x00000000
        /*0808*/ 	.word	0x00032430
        /*080c*/ 	.short	0x010a
        /*080e*/ 	.byte	0x3f
	.zero		1


	//   ....[54]....
        /*0810*/ 	.word	0x0000eb40
        /*0814*/ 	.word	0x00000004
        /*0818*/ 	.word	0x00032410
        /*081c*/ 	.short	0x010a
        /*081e*/ 	.byte	0x3f
	.zero		1


	//   ....[55]....
        /*0820*/ 	.word	0x0000eb90
        /*0824*/ 	.word	0x00000000
        /*0828*/ 	.word	0x00032450
        /*082c*/ 	.short	0x010a
        /*082e*/ 	.byte	0x3f
	.zero		1


	//   ....[56]....
        /*0830*/ 	.word	0x0000ebf0
        /*0834*/ 	.word	0x00000099
        /*0838*/ 	.word	0x00032430
        /*083c*/ 	.short	0x010a
        /*083e*/ 	.byte	0x3f
	.zero		1


	//   ....[57]....
        /*0840*/ 	.word	0x0000ec50
        /*0844*/ 	.word	0x000000d1
        /*0848*/ 	.word	0x00032450
        /*084c*/ 	.short	0x010a
        /*084e*/ 	.byte	0x3f
	.zero		1


	//   ....[58]....
        /*0850*/ 	.word	0x0000edf0
        /*0854*/ 	.word	0x00000008
        /*0858*/ 	.word	0x00032440
        /*085c*/ 	.short	0x010a
        /*085e*/ 	.byte	0x3f
	.zero		1


	//   ....[59]....
        /*0860*/ 	.word	0x0000ee70
        /*0864*/ 	.word	0x00000008
        /*0868*/ 	.word	0x00032420
        /*086c*/ 	.short	0x010a
        /*086e*/ 	.byte	0x3f
	.zero		1


	//   ....[60]....
        /*0870*/ 	.word	0x0000eec0
        /*0874*/ 	.word	0x00000008
        /*0878*/ 	.word	0x00032460
        /*087c*/ 	.short	0x010a
        /*087e*/ 	.byte	0x3f
	.zero		1


	//   ....[61]....
        /*0880*/ 	.word	0x0000ef10
        /*0884*/ 	.word	0x00000003
        /*0888*/ 	.word	0x00032440
        /*088c*/ 	.short	0x010a
        /*088e*/ 	.byte	0x3f
	.zero		1


	//   ....[62]....
        /*0890*/ 	.word	0x0000ef60
        /*0894*/ 	.word	0x00000003
        /*0898*/ 	.word	0x00032460
        /*089c*/ 	.short	0x010a
        /*089e*/ 	.byte	0x3f
	.zero		1


	//   ....[63]....
        /*08a0*/ 	.word	0x0000efb0
        /*08a4*/ 	.word	0x00000002
        /*08a8*/ 	.word	0x00032440
        /*08ac*/ 	.short	0x010a
        /*08ae*/ 	.byte	0x3f
	.zero		1


	//   ....[64]....
        /*08b0*/ 	.word	0x0000f000
        /*08b4*/ 	.word	0x00000002
        /*08b8*/ 	.word	0x00032460
        /*08bc*/ 	.short	0x010a
        /*08be*/ 	.byte	0x3f
	.zero		1


	//   ....[65]....
        /*08c0*/ 	.word	0x0000f050
        /*08c4*/ 	.word	0x00000002
        /*08c8*/ 	.word	0x00032440
        /*08cc*/ 	.short	0x010a
        /*08ce*/ 	.byte	0x3f
	.zero		1


	//   ....[66]....
        /*08d0*/ 	.word	0x0000f0a0
        /*08d4*/ 	.word	0x00000002
        /*08d8*/ 	.word	0x00032460
        /*08dc*/ 	.short	0x010a
        /*08de*/ 	.byte	0x3f
	.zero		1


	//   ....[67]....
        /*08e0*/ 	.word	0x0000fa50
        /*08e4*/ 	.word	0x00000000
        /*08e8*/ 	.word	0x00032420
        /*08ec*/ 	.short	0x010a
        /*08ee*/ 	.byte	0x3f
	.zero		1


	//   ....[68]....
        /*08f0*/ 	.word	0x0000fbf0
        /*08f4*/ 	.word	0x00000006
        /*08f8*/ 	.word	0x00000000
        /*08fc*/ 	.short	0x010a
        /*08fe*/ 	.byte	0x3f
	.zero		1


	//   ....[69]....
        /*0900*/ 	.word	0x0000fc40
        /*0904*/ 	.word	0x00000007
        /*0908*/ 	.word	0x00000000
        /*090c*/ 	.short	0x010a
        /*090e*/ 	.byte	0x3f
	.zero		1


	//   ....[70]....
        /*0910*/ 	.word	0x0000fc90
        /*0914*/ 	.word	0x00000004
        /*0918*/ 	.word	0x00000000
        /*091c*/ 	.short	0x010a
        /*091e*/ 	.byte	0x3f
	.zero		1


	//----- nvinfo : EIATTR_NUM_MBARRIERS
	.align		4
.L_1267:
        /*0920*/ 	.byte	0x03, 0x38
        /*0922*/ 	.short	0x0017


	//----- nvinfo : EIATTR_EXIT_INSTR_OFFSETS
	.align		4
        /*0924*/ 	.byte	0x04, 0x1c
        /*0926*/ 	.short	(.L_1269 - .L_1268)


	//   ....[0]....
.L_1268:
        /*0928*/ 	.word	0x00000b20


	//   ....[1]....
        /*092c*/ 	.word	0x0000a1c0


	//   ....[2]....
        /*0930*/ 	.word	0x0000a220


	//   ....[3]....
        /*0934*/ 	.word	0x0000ea90


	//----- nvinfo : EIATTR_MAX_THREADS
	.align		4
.L_1269:
        /*0938*/ 	.byte	0x04, 0x05
        /*093a*/ 	.short	(.L_1271 - .L_1270)
.L_1270:
        /*093c*/ 	.word	0x00000180
        /*0940*/ 	.word	0x00000001
        /*0944*/ 	.word	0x00000001


	//----- nvinfo : EIATTR_CRS_STACK_SIZE
	.align		4
.L_1271:
        /*0948*/ 	.byte	0x04, 0x1e
        /*094a*/ 	.short	(.L_1273 - .L_1272)
.L_1272:
        /*094c*/ 	.word	0x00000000


	//----- nvinfo : EIATTR_CBANK_PARAM_SIZE
	.align		4
.L_1273:
        /*0950*/ 	.byte	0x03, 0x19
        /*0952*/ 	.short	0x0b70


	//----- nvinfo : EIATTR_PARAM_CBANK
	.align		4
        /*0954*/ 	.byte	0x04, 0x0a
        /*0956*/ 	.short	(.L_1275 - .L_1274)
	.align		4
.L_1274:
        /*0958*/ 	.word	index@(.nv.constant0._ZN7cutlass13device_kernelIN5flash11enable_sm90INS1_16FlashAttnFwdSm90INS1_25CollectiveMainloopFwdSm90ILi2EN4cute5tupleIJNS5_1CILi1EEES8_S8_EEENS6_IJNS7_ILi128EEENS7_ILi96EEENS7_ILi64EEEEEELi256ENS_6half_tEfNS_4arch4Sm90ELb0ELb0ELb1ELb1ELb0ELb0ELb1ELb1ELb0ELb0ELb0ELb0EEENS1_21CollectiveEpilogueFwdINS6_IJSA_NS7_ILi256EEESB_EEES9_SE_SG_Li256ELb1ELb0ELb0ELb0EEENS1_36VarlenDynamicPersistentTileSchedulerILi128ELi96ELi256ELi32ELb0ELb0ELb1ELb0ELb1ELb1EEEEEEEEEvNT_6ParamsE)
        /*095c*/ 	.short	0x0210
        /*095e*/ 	.short	0x0b70


	//----- nvinfo : EIATTR_SW_WAR
	.align		4
.L_1275:
        /*0960*/ 	.byte	0x04, 0x36
        /*0962*/ 	.short	(.L_1277 - .L_1276)
.L_1276:
        /*0964*/ 	.word	0x00000008
.L_1277:


//--------------------- .nv.info._ZN7cutlass13device_kernelIN5flash11enable_sm90INS1_16FlashAttnFwdSm90INS1_25CollectiveMainloopFwdSm90ILi2EN4cute5tupleIJNS5_1CILi1EEES8_S8_EEENS6_IJNS7_ILi128EEENS7_ILi96EEENS7_ILi64EEEEEELi256ENS_6half_tEfNS_4arch4Sm90ELb0ELb0ELb1ELb1ELb0ELb1ELb1ELb1ELb0ELb0ELb0ELb0EEENS1_21CollectiveEpilogueFwdINS6_IJSA_NS7_ILi256EEESB_EEES9_SE_SG_Li256ELb1ELb0ELb0ELb0EEENS1_36VarlenDynamicPersistentTileSchedulerILi128ELi96ELi256ELi32ELb0ELb0ELb1ELb0ELb1ELb1EEEEEEEEEvNT_6ParamsE --------------------------
	.section	.nv.info._ZN7cutlass13device_kernelIN5flash11enable_sm90INS1_16FlashAttnFwdSm90INS1_25CollectiveMainloopFwdSm90ILi2EN4cute5tupleIJNS5_1CILi1EEES8_S8_EEENS6_IJNS7_ILi128EEENS7_ILi96EEENS7_ILi64EEEEEELi256ENS_6half_tEfNS_4arch4Sm90ELb0ELb0ELb1ELb1ELb0ELb1ELb1ELb1ELb0ELb0ELb0ELb0EEENS1_21CollectiveEpilogueFwdINS6_IJSA_NS7_ILi256EEESB_EEES9_SE_SG_Li256ELb1ELb0ELb0ELb0EEENS1_36VarlenDynamicPersistentTileSchedulerILi128ELi96ELi256ELi32ELb0ELb0ELb1ELb0ELb1ELb1EEEEEEEEEvNT_6ParamsE,"",@"SHT_CUDA_INFO"
	.sectionflags	@""
	.align	4


	//----- nvinfo : EIATTR_CUDA_API_VERSION
	.align		4
        /*0000*/ 	.byte	0x04, 0x37
        /*0002*/ 	.short	(.L_1279 - .L_1278)
.L_1278:
        /*0004*/ 	.word	0x00000082


	//----- nvinfo : EIATTR_KPARAM_INFO
	.align		4
.L_1279:
        /*0008*/ 	.byte	0x04, 0x17
        /*000a*/ 	.short	(.L_1281 - .L_1280)
.L_1280:
        /*000c*/ 	.word	0x00000000
        /*0010*/ 	.short	0x0000
        /*0012*/ 	.short	0x0070
        /*0014*/ 	.byte	0x00, 0xf0, 0x01, 0x2c


	//----- nvinfo : EIATTR_SPARSE_MMA_MASK
	.align		4
.L_1281:
        /*0018*/ 	.byte	0x03, 0x50
        /*001a*/ 	.short	0x0000


	//----- nvinfo : EIATTR_MAXREG_COUNT
	.align		4
        /*001c*/ 	.byte	0x03, 0x1b
        /*001e*/ 	.short	0x00a8


	//----- nvinfo : EIATTR_NUM_BARRIERS
	.align		4
        /*0020*/ 	.byte	0x02, 0x4c
        /*0022*/ 	.byte	0x10
	.zero		1


	//----- nvinfo : EIATTR_EXTERNS
	.align		4
        /*0024*/ 	.byte	0x04, 0x0f
        /*0026*/ 	.short	(.L_1283 - .L_1282)


	//   ....[0]....
	.align		4
.L_1282:
        /*0028*/ 	.word	index@(__assertfail)


	//----- nvinfo : EIATTR_ANNOTATIONS
	.align		4
.L_1283:
        /*002c*/ 	.byte	0x04, 0x55
        /*002e*/ 	.short	(.L_1285 - .L_1284)


	//   ....[0]....
.L_1284:
        /* <DEDUP_REMOVED lines=66> */


	//----- nvinfo : EIATTR_MERCURY_ISA_VERSION
	.align		4
.L_1285:
        /*0438*/ 	.byte	0x03, 0x5f
        /*043a*/ 	.short	0x0101


	//----- nvinfo : EIATTR_UNUSED_LOAD_BYTE_OFFSET
	.align		4
        /*043c*/ 	.byte	0x04, 0x44
        /*043e*/ 	.short	(.L_1287 - .L_1286)


	//   ....[0]....
.L_1286:
        /*0440*/ 	.word	0x00000b70
        /*0444*/ 	.word	0x0000fff0


	//   ....[1]....
        /*0448*/ 	.word	0x0000ea90
        /*044c*/ 	.word	0x0000fff0


	//----- nvinfo : EIATTR_INT_WARP_WIDE_INSTR_OFFSETS
	.align		4
.L_1287:
        /*0450*/ 	.byte	0x04, 0x31
        /*0452*/ 	.short	(.L_1289 - .L_1288)


	//   ....[0]....
.L_1288:
        /*0454*/ 	.word	0x000001f0


	//   ....[1]....
        /*0458*/ 	.word	0x00000230


	//   ....[2]....
        /*045c*/ 	.word	0x000002a0


	//   ....[3]....
        /*0460*/ 	.word	0x000002b0


	//   ....[4]....
        /*0464*/ 	.word	0x00013240


	//   ....[5]....
        /*0468*/ 	.word	0x000132d0


	//   ....[6]....
        /*046c*/ 	.word	0x00013750


	//   ....[7]....
        /*0470*/ 	.word	0x00013780


	//   ....[8]....
        /*0474*/ 	.word	0x00015da0


	//   ....[9]....
        /*0478*/ 	.word	0x00015e30


	//----- nvinfo : EIATTR_COOP_GROUP_MASK_REGIDS
	.align		4
.L_1289:
        /*047c*/ 	.byte	0x04, 0x29
        /*047e*/ 	.short	(.L_1291 - .L_1290)


	//   ....[0]....
.L_1290:
        /*0480*/ 	.word	0xffffffff


	//   ....[1]....
        /*0484*/ 	.word	0xffffffff


	//   ....[2]....
        /*0488*/ 	.word	0xffffffff


	//   ....[3]....
        /*048c*/ 	.word	0xffffffff


	//   ....[4]....
        /*0490*/ 	.word	0xffffffff


	//   ....[5]....
        /*0494*/ 	.word	0xffffffff


	//   ....[6]....
        /*0498*/ 	.word	0xffffffff


	//   ....[7]....
        /*049c*/ 	.word	0xffffffff


	//   ....[8]....
        /*04a0*/ 	.word	0xffffffff


	//   ....[9]....
        /*04a4*/ 	.word	0xffffffff


	//   ....[10]....
        /*04a8*/ 	.word	0xffffffff


	//   ....[11]....
        /*04ac*/ 	.word	0xffffffff


	//   ....[12]....
        /*04b0*/ 	.word	0xffffffff


	//   ....[13]....
        /*04b4*/ 	.word	0xffffffff


	//   ....[14]....
        /*04b8*/ 	.word	0xffffffff


	//   ....[15]....
        /*04bc*/ 	.word	0xffffffff


	//   ....[16]....
        /*04c0*/ 	.word	0xffffffff


	//   ....[17]....
        /*04c4*/ 	.word	0xffffffff


	//   ....[18]....
        /*04c8*/ 	.word	0xffffffff


	//   ....[19]....
        /*04cc*/ 	.word	0xffffffff


	//   ....[20]....
        /*04d0*/ 	.word	0xffffffff


	//   ....[21]....
        /*04d4*/ 	.word	0xffffffff


	//   ....[22]....
        /*04d8*/ 	.word	0xffffffff


	//   ....[23]....
        /*04dc*/ 	.word	0xffffffff


	//   ....[24]....
        /*04e0*/ 	.word	0xffffffff


	//   ....[25]....
        /*04e4*/ 	.word	0xffffffff


	//   ....[26]....
        /*04e8*/ 	.word	0xffffffff


	//   ....[27]....
        /*04ec*/ 	.word	0xffffffff


	//   ....[28]....
        /*04f0*/ 	.word	0xffffffff


	//   ....[29]....
        /*04f4*/ 	.word	0xffffffff


	//   ....[30]....
        /*04f8*/ 	.word	0xffffffff


	//   ....[31]....
        /*04fc*/ 	.word	0xffffffff


	//   ....[32]....
        /*0500*/ 	.word	0xffffffff


	//   ....[33]....
        /*0504*/ 	.word	0xffffffff


	//   ....[34]....
        /*0508*/ 	.word	0xffffffff


	//   ....[35]....
        /*050c*/ 	.word	0xffffffff


	//   ....[36]....
        /*0510*/ 	.word	0xffffffff


	//   ....[37]....
        /*0514*/ 	.word	0xffffffff


	//   ....[38]....
        /*0518*/ 	.word	0xffffffff


	//   ....[39]....
        /*051c*/ 	.word	0xffffffff


	//   ....[40]....
        /*0520*/ 	.word	0xffffffff


	//   ....[41]....
        /*0524*/ 	.word	0xffffffff


	//   ....[42]....
        /*0528*/ 	.word	0xffffffff


	//   ....[43]....
        /*052c*/ 	.word	0xffffffff


	//   ....[44]....
        /*0530*/ 	.word	0xffffffff


	//   ....[45]....
        /*0534*/ 	.word	0xffffffff


	//   ....[46]....
        /*0538*/ 	.word	0xffffffff


	//   ....[47]....
        /*053c*/ 	.word	0xffffffff


	//   ....[48]....
        /*0540*/ 	.word	0xffffffff


	//   ....[49]....
        /*0544*/ 	.word	0xffffffff


	//   ....[50]....
        /*0548*/ 	.word	0xffffffff


	//   ....[51]....
        /*054c*/ 	.word	0xffffffff


	//   ....[52]....
        /*0550*/ 	.word	0xffffffff


	//   ....[53]....
        /*0554*/ 	.word	0xffffffff


	//   ....[54]....
        /*0558*/ 	.word	0x0500000f


	//   ....[55]....
        /*055c*/ 	.word	0x0500000f


	//   ....[56]....
        /*0560*/ 	.word	0x0500000f


	//   ....[57]....
        /*0564*/ 	.word	0x0500000f


	//   ....[58]....
        /*0568*/ 	.word	0x0500000f


	//   ....[59]....
        /*056c*/ 	.word	0x0500000f


	//   ....[60]....
        /*0570*/ 	.word	0x0500000f


	//   ....[61]....
        /*0574*/ 	.word	0x0500000f


	//   ....[62]....
        /*0578*/ 	.word	0x0500000f


	//   ....[63]....
        /*057c*/ 	.word	0x0500000f


	//   ....[64]....
        /*0580*/ 	.word	0x0500000f


	//   ....[65]....
        /*0584*/ 	.word	0x0500000f


	//   ....[66]....
        /*0588*/ 	.word	0x0500000f


	//   ....[67]....
        /*058c*/ 	.word	0x0500000f


	//   ....[68]....
        /*0590*/ 	.word	0x0500000f


	//   ....[69]....
        /*0594*/ 	.word	0x0500000f


	//   ....[70]....
        /*0598*/ 	.word	0x0500000f


	//   ....[71]....
        /*059c*/ 	.word	0x0500000f


	//   ....[72]....
        /*05a0*/ 	.word	0x0500000f


	//   ....[73]....
        /*05a4*/ 	.word	0x0500000f


	//   ....[74]....
        /*05a8*/ 	.word	0x0500000f


	//   ....[75]....
        /*05ac*/ 	.word	0x0500000f


	//   ....[76]....
        /*05b0*/ 	.word	0x0500000f


	//   ....[77]....
        /*05b4*/ 	.word	0x0500000f


	//   ....[78]....
        /*05b8*/ 	.word	0x0500000f


	//   ....[79]....
        /*05bc*/ 	.word	0x0500000f


	//   ....[80]....
        /*05c0*/ 	.word	0x0500000f


	//   ....[81]....
        /*05c4*/ 	.word	0x0500000f


	//   ....[82]....
        /*05c8*/ 	.word	0x0500000f


	//----- nvinfo : EIATTR_COOP_GROUP_INSTR_OFFSETS
	.align		4
.L_1291:
        /*05cc*/ 	.byte	0x04, 0x28
        /*05ce*/ 	.short	(.L_1293 - .L_1292)


	//   ....[0]....
.L_1292:
        /*05d0*/ 	.word	0x00000070


	//   ....[1]....
        /*05d4*/ 	.word	0x00000200


	//   ....[2]....
        /*05d8*/ 	.word	0x00000250


	//   ....[3]....
        /*05dc*/ 	.word	0x000004a0


	//   ....[4]....
        /*05e0*/ 	.word	0x00000600


	//   ....[5]....
        /*05e4*/ 	.word	0x00000720


	//   ....[6]....
        /*05e8*/ 	.word	0x00000880


	//   ....[7]....
        /*05ec*/ 	.word	0x00005ce0


	//   ....[8]....
        /*05f0*/ 	.word	0x0000a280


	//   ....[9]....
        /*05f4*/ 	.word	0x0000a2a0


	//   ....[10]....
        /*05f8*/ 	.word	0x0000a2c0


	//   ....[11]....
        /*05fc*/ 	.word	0x0000a2e0


	//   ....[12]....
        /*0600*/ 	.word	0x0000c7f0


	//   ....[13]....
        /*0604*/ 	.word	0x0000c8c0


	//   ....[14]....
        /*0608*/ 	.word	0x0000c8e0


	//   ....[15]....
        /*060c*/ 	.word	0x0000c920


	//   ....[16]....
        /*0610*/ 	.word	0x0000dff0


	//   ....[17]....
        /*0614*/ 	.word	0x0000e050


	//   ....[18]....
        /*0618*/ 	.word	0x0000e0b0


	//   ....[19]....
        /*061c*/ 	.word	0x0000e0e0


	//   ....[20]....
        /*0620*/ 	.word	0x00011480


	//   ....[21]....
        /*0624*/ 	.word	0x00011610


	//   ....[22]....
        /*0628*/ 	.word	0x00011640


	//   ....[23]....
        /*062c*/ 	.word	0x00011680


	//   ....[24]....
        /*0630*/ 	.word	0x000116e0


	//   ....[25]....
        /*0634*/ 	.word	0x00011740


	//   ....[26]....
        /*0638*/ 	.word	0x00011780


	//   ....[27]....
        /*063c*/ 	.word	0x00011930


	//   ....[28]....
        /*0640*/ 	.word	0x00011990


	//   ....[29]....
        /*0644*/ 	.word	0x000119d0


	//   ....[30]....
        /*0648*/ 	.word	0x00011a10


	//   ....[31]....
        /*064c*/ 	.word	0x00011a40


	//   ....[32]....
        /*0650*/ 	.word	0x00011a70


	//   ....[33]....
        /*0654*/ 	.word	0x00011b00


	//   ....[34]....
        /*0658*/ 	.word	0x00011b30


	//   ....[35]....
        /*065c*/ 	.word	0x00011bc0


	//   ....[36]....
        /*0660*/ 	.word	0x00015ec0


	//   ....[37]....
        /*0664*/ 	.word	0x00015ed0


	//   ....[38]....
        /*0668*/ 	.word	0x00015fe0


	//   ....[39]....
        /*066c*/ 	.word	0x00016040


	//   ....[40]....
        /*0670*/ 	.word	0x00016080


	//   ....[41]....
        /*0674*/ 	.word	0x000160c0


	//   ....[42]....
        /*0678*/ 	.word	0x000160f0


	//   ....[43]....
        /*067c*/ 	.word	0x00016120


	//   ....[44]....
        /*0680*/ 	.word	0x000162b0


	//   ....[45]....
        /*0684*/ 	.word	0x00016310


	//   ....[46]....
        /*0688*/ 	.word	0x00016350


	//   ....[47]....
        /*068c*/ 	.word	0x00016390


	//   ....[48]....
        /*0690*/ 	.word	0x000163c0


	//   ....[49]....
        /*0694*/ 	.word	0x000163f0


	//   ....[50]....
        /*0698*/ 	.word	0x000164b0


	//   ....[51]....
        /*069c*/ 	.word	0x000164d0


	//   ....[52]....
        /*06a0*/ 	.word	0x00016540


	//   ....[53]....
        /*06a4*/ 	.word	0x00016970


	//   ....[54]....
        /*06a8*/ 	.word	0x00016e20


	//   ....[55]....
        /*06ac*/ 	.word	0x00016ec0


	//   ....[56]....
        /*06b0*/ 	.word	0x00016f60


	//   ....[57]....
        /*06b4*/ 	.word	0x00017000


	//   ....[58]....
        /*06b8*/ 	.word	0x000170a0


	//   ....[59]....
        /*06bc*/ 	.word	0x00017190


	//   ....[60]....
        /*06c0*/ 	.word	0x00017230


	//   ....[61]....
        /*06c4*/ 	.word	0x000172d0


	//   ....[62]....
        /*06c8*/ 	.word	0x00017370


	//   ....[63]....
        /*06cc*/ 	.word	0x00017620


	//   ....[64]....
        /*06d0*/ 	.word	0x00017900


	//   ....[65]....
        /*06d4*/ 	.word	0x00017d20


	//   ....[66]....
        /*06d8*/ 	.word	0x00017db0


	//   ....[67]....
        /*06dc*/ 	.word	0x00017e50


	//   ....[68]....
        /*06e0*/ 	.word	0x00017f00


	//   ....[69]....
        /*06e4*/ 	.word	0x00017f80


	//   ....[70]....
        /*06e8*/ 	.word	0x00018000


	//   ....[71]....
        /*06ec*/ 	.word	0x00018080


	//   ....[72]....
        /*06f0*/ 	.word	0x00018100


	//   ....[73]....
        /*06f4*/ 	.word	0x00018190


	//   ....[74]....
        /*06f8*/ 	.word	0x00018240


	//   ....[75]....
        /*06fc*/ 	.word	0x000182c0


	//   ....[76]....
        /*0700*/ 	.word	0x00018340


	//   ....[77]....
        /*0704*/ 	.word	0x000183c0


	//   ....[78]....
        /*0708*/ 	.word	0x00018440


	//   ....[79]....
        /*070c*/ 	.word	0x000184b0


	//   ....[80]....
        /*0710*/ 	.word	0x00018550


	//   ....[81]....
        /*0714*/ 	.word	0x000185e0


	//   ....[82]....
        /*0718*/ 	.word	0x00018700


	//----- nvinfo : EIATTR_REG_RECONFIG
	.align		4
.L_1293:
        /*071c*/ 	.byte	0x01, 0x54
	.zero		2


	//----- nvinfo : EIATTR_SYSCALL_OFFSETS
	.align		4
        /*0720*/ 	.byte	0x04, 0x46
        /*0722*/ 	.short	(.L_1295 - .L_1294)


	//   ....[0]....
.L_1294:
        /*0724*/ 	.word	0x000017f0


	//   ....[1]....
        /*0728*/ 	.word	0x00001940


	//   ....[2]....
        /*072c*/ 	.word	0x00005e50


	//   ....[3]....
        /*0730*/ 	.word	0x00006340


	//   ....[4]....
        /*0734*/ 	.word	0x00013460


	//   ....[5]....
        /*0738*/ 	.word	0x000135a0


	//   ....[6]....
        /*073c*/ 	.word	0x000136a0


	//----- nvinfo : EIATTR_MBARRIER_INSTR_OFFSETS
	.align		4
.L_1295:
        /*0740*/ 	.byte	0x04, 0x39
        /*0742*/ 	.short	(.L_1297 - .L_1296)


	//   ....[0]....
.L_1296:
        /*0744*/ 	.word	0x00000340
        /*0748*/ 	.word	0x000000ff
        /*074c*/ 	.word	0x00032400
        /*0750*/ 	.short	0x0100
        /*0752*/ 	.byte	0x08
	.zero		1


	//   ....[1]....
        /*0754*/ 	.word	0x00000350
        /*0758*/ 	.word	0x000000ff
        /*075c*/ 	.word	0x00032410
        /*0760*/ 	.short	0x0100
        /*0762*/ 	.byte	0x08
	.zero		1


	//   ....[2]....
        /*0764*/ 	.word	0x00000360
        /*0768*/ 	.word	0x000000ff
        /*076c*/ 	.word	0x00032420
        /*0770*/ 	.short	0x0100
        /*0772*/ 	.byte	0x08
	.zero		1


	//   ....[3]....
        /*0774*/ 	.word	0x00000450
        /*0778*/ 	.word	0x000000ff
        /*077c*/ 	.word	0x00032430
        /*0780*/ 	.short	0x0100
        /*0782*/ 	.byte	0x08
	.zero		1


	//   ....[4]....
        /*0784*/ 	.word	0x00000460
        /*0788*/ 	.word	0x000000ff
        /*078c*/ 	.word	0x00032440
        /*0790*/ 	.short	0x0100
        /*0792*/ 	.byte	0x08
	.zero		1


	//   ....[5]....
        /*0794*/ 	.word	0x00000470
        /*0798*/ 	.word	0x000000ff
        /*079c*/ 	.word	0x00032438
        /*07a0*/ 	.short	0x0100
        /*07a2*/ 	.byte	0x08
	.zero		1


	//   ....[6]....
        /*07a4*/ 	.word	0x00000480
        /*07a8*/ 	.word	0x000000ff
        /*07ac*/ 	.word	0x00032448
        /*07b0*/ 	.short	0x0100
        /*07b2*/ 	.byte	0x08
	.zero		1


	//   ....[7]....
        /*07b4*/ 	.word	0x000005b0
        /*07b8*/ 	.word	0x000000ff
        /*07bc*/ 	.word	0x00032450
        /*07c0*/ 	.short	0x0100
        /*07c2*/ 	.byte	0x08
	.zero		1


	//   ....[8]....
        /*07c4*/ 	.word	0x000005c0
        /*07c8*/ 	.word	0x000000ff
        /*07cc*/ 	.word	0x00032460
        /*07d0*/ 	.short	0x0100
        /*07d2*/ 	.byte	0x08
	.zero		1


	//   ....[9]....
        /*07d4*/ 	.word	0x000005d0
        /*07d8*/ 	.word	0x000000ff
        /*07dc*/ 	.word	0x00032458
        /*07e0*/ 	.short	0x0100
        /*07e2*/ 	.byte	0x08
	.zero		1


	//   ....[10]....
        /*07e4*/ 	.word	0x000005e0
        /*07e8*/ 	.word	0x000000ff
        /*07ec*/ 	.word	0x00032468
        /*07f0*/ 	.short	0x0100
        /*07f2*/ 	.byte	0x08
	.zero		1


	//   ....[11]....
        /*07f4*/ 	.word	0x000006d0
        /*07f8*/ 	.word	0x000000ff
        /*07fc*/ 	.word	0x00032470
        /*0800*/ 	.short	0x0100
        /*0802*/ 	.byte	0x06
	.zero		1


	//   ....[12]....
        /*0804*/ 	.word	0x000006e0
        /*0808*/ 	.word	0x000000ff
        /*080c*/ 	.word	0x00032480
        /*0810*/ 	.short	0x0100
        /*0812*/ 	.byte	0x06
	.zero		1


	//   ....[13]....
        /*0814*/ 	.word	0x000006f0
        /*0818*/ 	.word	0x000000ff
        /*081c*/ 	.word	0x00032478
        /*0820*/ 	.short	0x0100
        /*0822*/ 	.byte	0x06
	.zero		1


	//   ....[14]....
        /*0824*/ 	.word	0x00000700
        /*0828*/ 	.word	0x000000ff
        /*082c*/ 	.word	0x00032488
        /*0830*/ 	.short	0x0100
        /*0832*/ 	.byte	0x06
	.zero		1


	//   ....[15]....
        /*0834*/ 	.word	0x00000830
        /*0838*/ 	.word	0x000000ff
        /*083c*/ 	.word	0x00032490
        /*0840*/ 	.short	0x0100
        /*0842*/ 	.byte	0x08
	.zero		1


	//   ....[16]....
        /*0844*/ 	.word	0x00000840
        /*0848*/ 	.word	0x000000ff
        /*084c*/ 	.word	0x000324a0
        /*0850*/ 	.short	0x0100
        /*0852*/ 	.byte	0x08
	.zero		1


	//   ....[17]....
        /*0854*/ 	.word	0x00000850
        /*0858*/ 	.word	0x000000ff
        /*085c*/ 	.word	0x00032498
        /*0860*/ 	.short	0x0100
        /*0862*/ 	.byte	0x08
	.zero		1


	//   ....[18]....
        /*0864*/ 	.word	0x00000860
        /*0868*/ 	.word	0x000000ff
        /*086c*/ 	.word	0x000324a8
        /*0870*/ 	.short	0x0100
        /*0872*/ 	.byte	0x08
	.zero		1


	//   ....[19]....
        /*0874*/ 	.word	0x00000990
        /*0878*/ 	.word	0x000000ff
        /*087c*/ 	.word	0x000324b0
        /*0880*/ 	.short	0x0100
        /*0882*/ 	.byte	0x08
	.zero		1


	//   ....[20]....
        /*0884*/ 	.word	0x000009a0
        /*0888*/ 	.word	0x000000ff
        /*088c*/ 	.word	0x000324c0
        /*0890*/ 	.short	0x0100
        /*0892*/ 	.byte	0x08
	.zero		1


	//   ....[21]....
        /*0894*/ 	.word	0x000009b0
        /*0898*/ 	.word	0x000000ff
        /*089c*/ 	.word	0x000324b8
        /*08a0*/ 	.short	0x0100
        /*08a2*/ 	.byte	0x08
	.zero		1


	//   ....[22]....
        /*08a4*/ 	.word	0x000009c0
        /*08a8*/ 	.word	0x000000ff
        /*08ac*/ 	.word	0x000324c8
        /*08b0*/ 	.short	0x0100
        /*08b2*/ 	.byte	0x08
	.zero		1


	//   ....[23]....
        /*08b4*/ 	.word	0x00002c80
        /*08b8*/ 	.word	0x0000005f
        /*08bc*/ 	.word	0x00032490
        /*08c0*/ 	.short	0x010a
        /*08c2*/ 	.byte	0x3f
	.zero		1


	//   ....[24]....
        /*08c4*/ 	.word	0x00003e20
        /*08c8*/ 	.word	0x0000005f
        /*08cc*/ 	.word	0x00032490
        /*08d0*/ 	.short	0x010a
        /*08d2*/ 	.byte	0x3f
	.zero		1


	//   ....[25]....
        /*08d4*/ 	.word	0x00004e80
        /*08d8*/ 	.word	0x0000005f
        /*08dc*/ 	.word	0x00032490
        /*08e0*/ 	.short	0x010a
        /*08e2*/ 	.byte	0x3f
	.zero		1


	//   ....[26]....
        /*08e4*/ 	.word	0x00005090
        /*08e8*/ 	.word	0x00000028
        /*08ec*/ 	.word	0x00000000
        /*08f0*/ 	.short	0x0101
        /*08f2*/ 	.byte	0x3f
	.zero		1


	//   ....[27]....
        /*08f4*/ 	.word	0x000050d0
        /*08f8*/ 	.word	0x0000005f
        /*08fc*/ 	.word	0x000324b0
        /*0900*/ 	.short	0x010a
        /*0902*/ 	.byte	0x3f
	.zero		1


	//   ....[28]....
        /*0904*/ 	.word	0x00005730
        /*0908*/ 	.word	0x0000005f
        /*090c*/ 	.word	0x00000000
        /*0910*/ 	.short	0x0101
        /*0912*/ 	.byte	0x3f
	.zero		1


	//   ....[29]....
        /*0914*/ 	.word	0x00005ee0
        /*0918*/ 	.word	0x00000012
        /*091c*/ 	.word	0x00032400
        /*0920*/ 	.short	0x010a
        /*0922*/ 	.byte	0x3f
	.zero		1


	//   ....[30]....
        /*0924*/ 	.word	0x00005f30
        /*0928*/ 	.word	0x00000012
        /*092c*/ 	.word	0x00032400
        /*0930*/ 	.short	0x010a
        /*0932*/ 	.byte	0x3f
	.zero		1


	//   ....[31]....
        /*0934*/ 	.word	0x00006620
        /*0938*/ 	.word	0x00000012
        /*093c*/ 	.word	0x00032400
        /*0940*/ 	.short	0x010a
        /*0942*/ 	.byte	0x3f
	.zero		1


	//   ....[32]....
        /*0944*/ 	.word	0x00007490
        /*0948*/ 	.word	0x00000012
        /*094c*/ 	.word	0x00032400
        /*0950*/ 	.short	0x010a
        /*0952*/ 	.byte	0x3f
	.zero		1


	//   ....[33]....
        /*0954*/ 	.word	0x000082b0
        /*0958*/ 	.word	0x00000000
        /*095c*/ 	.word	0x00032430
        /*0960*/ 	.short	0x010a
        /*0962*/ 	.byte	0x3f
	.zero		1


	//   ....[34]....
        /*0964*/ 	.word	0x00008320
        /*0968*/ 	.word	0x00000000
        /*096c*/ 	.word	0x00032430
        /*0970*/ 	.short	0x010a
        /*0972*/ 	.byte	0x3f
	.zero		1


	//   ....[35]....
        /*0974*/ 	.word	0x00008710
        /*0978*/ 	.word	0x00000012
        /*097c*/ 	.word	0x00032410
        /*0980*/ 	.short	0x010a
        /*0982*/ 	.byte	0x3f
	.zero		1


	//   ....[36]....
        /*0984*/ 	.word	0x00008760
        /*0988*/ 	.word	0x00000000
        /*098c*/ 	.word	0x00032450
        /*0990*/ 	.short	0x010a
        /*0992*/ 	.byte	0x3f
	.zero		1


	//   ....[37]....
        /*0994*/ 	.word	0x000087e0
        /*0998*/ 	.word	0x00000000
        /*099c*/ 	.word	0x00032450
        /*09a0*/ 	.short	0x010a
        /*09a2*/ 	.byte	0x3f
	.zero		1


	//   ....[38]....
        /*09a4*/ 	.word	0x0000a440
        /*09a8*/ 	.word	0x00000018
        /*09ac*/ 	.word	0x00000000
        /*09b0*/ 	.short	0x0101
        /*09b2*/ 	.byte	0x3f
	.zero		1


	//   ....[39]....
        /*09b4*/ 	.word	0x0000b120
        /*09b8*/ 	.word	0x00000000
        /*09bc*/ 	.word	0x00000000
        /*09c0*/ 	.short	0x0101
        /*09c2*/ 	.byte	0x3f
	.zero		1


	//   ....[40]....
        /*09c4*/ 	.word	0x0000b230
        /*09c8*/ 	.word	0x00000003
        /*09cc*/ 	.word	0x00032430
        /*09d0*/ 	.short	0x010a
        /*09d2*/ 	.byte	0x3f
	.zero		1


	//   ....[41]....
        /*09d4*/ 	.word	0x0000b290
        /*09d8*/ 	.word	0x00000003
        /*09dc*/ 	.word	0x00032430
        /*09e0*/ 	.short	0x010a
        /*09e2*/ 	.byte	0x3f
	.zero		1


	//   ....[42]....
        /*09e4*/ 	.word	0x0000b540
        /*09e8*/ 	.word	0x00000003
        /*09ec*/ 	.word	0x00032450
        /*09f0*/ 	.short	0x010a
        /*09f2*/ 	.byte	0x3f
	.zero		1


	//   ....[43]....
        /*09f4*/ 	.word	0x0000b590
        /*09f8*/ 	.word	0x00000003
        /*09fc*/ 	.word	0x00032450
        /*0a00*/ 	.short	0x010a
        /*0a02*/ 	.byte	0x3f
	.zero		1


	//   ....[44]....
        /*0a04*/ 	.word	0x0000ca90
        /*0a08*/ 	.word	0x0000000a
        /*0a0c*/ 	.word	0x00000000
        /*0a10*/ 	.short	0x0101
        /*0a12*/ 	.byte	0x3f
	.zero		1


	//   ....[45]....
        /*0a14*/ 	.word	0x0000dfc0
        /*0a18*/ 	.word	0x00000003
        /*0a1c*/ 	.word	0x00000000
        /*0a20*/ 	.short	0x0101
        /*0a22*/ 	.byte	0x3f
	.zero		1


	//   ....[46]....
        /*0a24*/ 	.word	0x00010190
        /*0a28*/ 	.word	0x00000000
        /*0a2c*/ 	.word	0x00000000
        /*0a30*/ 	.short	0x0101
        /*0a32*/ 	.byte	0x3f
	.zero		1


	//   ....[47]....
        /*0a34*/ 	.word	0x000125e0
        /*0a38*/ 	.word	0x00000005
        /*0a3c*/ 	.word	0x00032420
        /*0a40*/ 	.short	0x010a
        /*0a42*/ 	.byte	0x3f
	.zero		1


	//   ....[48]....
        /*0a44*/ 	.word	0x00012660
        /*0a48*/ 	.word	0x00000007
        /*0a4c*/ 	.word	0x000324a0
        /*0a50*/ 	.short	0x010a
        /*0a52*/ 	.byte	0x3f
	.zero		1


	//   ....[49]....
        /*0a54*/ 	.word	0x00012840
        /*0a58*/ 	.word	0x00000007
        /*0a5c*/ 	.word	0x000324c0
        /*0a60*/ 	.short	0x010a
        /*0a62*/ 	.byte	0x3f
	.zero		1


	//   ....[50]....
        /*0a64*/ 	.word	0x00012c50
        /*0a68*/ 	.word	0x00000007
        /*0a6c*/ 	.word	0x000324a0
        /*0a70*/ 	.short	0x010a
        /*0a72*/ 	.byte	0x3f
	.zero		1


	//   ....[51]....
        /*0a74*/ 	.word	0x00012e10
        /*0a78*/ 	.word	0x00000007
        /*0a7c*/ 	.word	0x000324c0
        /*0a80*/ 	.short	0x010a
        /*0a82*/ 	.byte	0x3f
	.zero		1


	//   ....[52]....
        /*0a84*/ 	.word	0x00013c00
        /*0a88*/ 	.word	0x00000005
        /*0a8c*/ 	.word	0x00032440
        /*0a90*/ 	.short	0x010a
        /*0a92*/ 	.byte	0x3f
	.zero		1


	//   ....[53]....
        /*0a94*/ 	.word	0x00014220
        /*0a98*/ 	.word	0x00000005
        /*0a9c*/ 	.word	0x00032420
        /*0aa0*/ 	.short	0x010a
        /*0aa2*/ 	.byte	0x3f
	.zero		1


	//   ....[54]....
        /*0aa4*/ 	.word	0x000142f0
        /*0aa8*/ 	.word	0x00000002
        /*0aac*/ 	.word	0x00032460
        /*0ab0*/ 	.short	0x010a
        /*0ab2*/ 	.byte	0x3f
	.zero		1


	//   ....[55]....
        /*0ab4*/ 	.word	0x00014960
        /*0ab8*/ 	.word	0x00000002
        /*0abc*/ 	.word	0x00032440
        /*0ac0*/ 	.short	0x010a
        /*0ac2*/ 	.byte	0x3f
	.zero		1


	//   ....[56]....
        /*0ac4*/ 	.word	0x00014b70
        /*0ac8*/ 	.word	0x00000002
        /*0acc*/ 	.word	0x00032460
        /*0ad0*/ 	.short	0x010a
        /*0ad2*/ 	.byte	0x3f
	.zero		1


	//   ....[57]....
        /*0ad4*/ 	.word	0x000150d0
        /*0ad8*/ 	.word	0x00000003
        /*0adc*/ 	.word	0x00032440
        /*0ae0*/ 	.short	0x010a
        /*0ae2*/ 	.byte	0x3f
	.zero		1


	//   ....[58]....
        /*0ae4*/ 	.word	0x000152d0
        /*0ae8*/ 	.word	0x00000003
        /*0aec*/ 	.word	0x00032460
        /*0af0*/ 	.short	0x010a
        /*0af2*/ 	.byte	0x3f
	.zero		1


	//   ....[59]....
        /*0af4*/ 	.word	0x000157b0
        /*0af8*/ 	.word	0x00000003
        /*0afc*/ 	.word	0x00032440
        /*0b00*/ 	.short	0x010a
        /*0b02*/ 	.byte	0x3f
	.zero		1


	//   ....[60]....
        /*0b04*/ 	.word	0x000159c0
        /*0b08*/ 	.word	0x00000003
        /*0b0c*/ 	.word	0x00032460
        /*0b10*/ 	.short	0x010a
        /*0b12*/ 	.byte	0x3f
	.zero		1


	//   ....[61]....
        /*0b14*/ 	.word	0x00016900
        /*0b18*/ 	.word	0x00000000
        /*0b1c*/ 	.word	0x00032420
        /*0b20*/ 	.short	0x010a
        /*0b22*/ 	.byte	0x3f
	.zero		1


	//   ....[62]....
        /*0b24*/ 	.word	0x00016ac0
        /*0b28*/ 	.word	0x00000006
        /*0b2c*/ 	.word	0x00000000
        /*0b30*/ 	.short	0x010a
        /*0b32*/ 	.byte	0x3f
	.zero		1


	//   ....[63]....
        /*0b34*/ 	.word	0x00016b30
        /*0b38*/ 	.word	0x00000007
        /*0b3c*/ 	.word	0x00000000
        /*0b40*/ 	.short	0x010a
        /*0b42*/ 	.byte	0x3f
	.zero		1


	//   ....[64]....
        /*0b44*/ 	.word	0x00016ba0
        /*0b48*/ 	.word	0x00000004
        /*0b4c*/ 	.word	0x00000000
        /*0b50*/ 	.short	0x010a
        /*0b52*/ 	.byte	0x3f
	.zero		1


	//   ....[65]....
        /*0b54*/ 	.word	0x00016bd0
        /*0b58*/ 	.word	0x00000003
        /*0b5c*/ 	.word	0x00000000
        /*0b60*/ 	.short	0x010a
        /*0b62*/ 	.byte	0x3f
	.zero		1


	//   ....[66]....
        /*0b64*/ 	.word	0x00016c30
        /*0b68*/ 	.word	0x0000005f
        /*0b6c*/ 	.word	0x00032490
        /*0b70*/ 	.short	0x010a
        /*0b72*/ 	.byte	0x3f
	.zero		1


	//   ....[67]....
        /*0b74*/ 	.word	0x00016c80
        /*0b78*/ 	.word	0x0000005f
        /*0b7c*/ 	.word	0x00032490
        /*0b80*/ 	.short	0x010a
        /*0b82*/ 	.byte	0x3f
	.zero		1


	//   ....[68]....
        /*0b84*/ 	.word	0x00016cd0
        /*0b88*/ 	.word	0x0000005f
        /*0b8c*/ 	.word	0x00032490
        /*0b90*/ 	.short	0x010a
        /*0b92*/ 	.byte	0x3f
	.zero		1


	//   ....[69]....
        /*0b94*/ 	.word	0x00016d20
        /*0b98*/ 	.word	0x0000005f
        /*0b9c*/ 	.word	0x000324b0
        /*0ba0*/ 	.short	0x010a
        /*0ba2*/ 	.byte	0x3f
	.zero		1


	//   ....[70]....
        /*0ba4*/ 	.word	0x000170e0
        /*0ba8*/ 	.word	0x00000012
        /*0bac*/ 	.word	0x00032400
        /*0bb0*/ 	.short	0x010a
        /*0bb2*/ 	.byte	0x3f
	.zero		1


	//   ....[71]....
        /*0bb4*/ 	.word	0x000173b0
        /*0bb8*/ 	.word	0x00000012
        /*0bbc*/ 	.word	0x00032400
        /*0bc0*/ 	.short	0x010a
        /*0bc2*/ 	.byte	0x3f
	.zero		1


	//   ....[72]....
        /*0bc4*/ 	.word	0x00017400
        /*0bc8*/ 	.word	0x00000000
        /*0bcc*/ 	.word	0x00032430
        /*0bd0*/ 	.short	0x010a
        /*0bd2*/ 	.byte	0x3f
	.zero		1


	//   ....[73]....
        /*0bd4*/ 	.word	0x00017450
        /*0bd8*/ 	.word	0x00000012
        /*0bdc*/ 	.word	0x00032410
        /*0be0*/ 	.short	0x010a
        /*0be2*/ 	.byte	0x3f
	.zero		1


	//   ....[74]....
        /*0be4*/ 	.word	0x000174a0
        /*0be8*/ 	.word	0x00000000
        /*0bec*/ 	.word	0x00032450
        /*0bf0*/ 	.short	0x010a
        /*0bf2*/ 	.byte	0x3f
	.zero		1


	//   ....[75]....
        /*0bf4*/ 	.word	0x000174f0
        /*0bf8*/ 	.word	0x00000003
        /*0bfc*/ 	.word	0x00032430
        /*0c00*/ 	.short	0x010a
        /*0c02*/ 	.byte	0x3f
	.zero		1


	//   ....[76]....
        /*0c04*/ 	.word	0x00017540
        /*0c08*/ 	.word	0x00000003
        /*0c0c*/ 	.word	0x00032450
        /*0c10*/ 	.short	0x010a
        /*0c12*/ 	.byte	0x3f
	.zero		1


	//   ....[77]....
        /*0c14*/ 	.word	0x000176e0
        /*0c18*/ 	.word	0x00000005
        /*0c1c*/ 	.word	0x00032420
        /*0c20*/ 	.short	0x010a
        /*0c22*/ 	.byte	0x3f
	.zero		1


	//   ....[78]....
        /*0c24*/ 	.word	0x00017730
        /*0c28*/ 	.word	0x00000007
        /*0c2c*/ 	.word	0x000324a0
        /*0c30*/ 	.short	0x010a
        /*0c32*/ 	.byte	0x3f
	.zero		1


	//   ....[79]....
        /*0c34*/ 	.word	0x00017780
        /*0c38*/ 	.word	0x00000007
        /*0c3c*/ 	.word	0x000324c0
        /*0c40*/ 	.short	0x010a
        /*0c42*/ 	.byte	0x3f
	.zero		1


	//   ....[80]....
        /*0c44*/ 	.word	0x000177d0
        /*0c48*/ 	.word	0x00000007
        /*0c4c*/ 	.word	0x000324a0
        /*0c50*/ 	.short	0x010a
        /*0c52*/ 	.byte	0x3f
	.zero		1


	//   ....[81]....
        /*0c54*/ 	.word	0x00017820
        /*0c58*/ 	.word	0x00000007
        /*0c5c*/ 	.word	0x000324c0
        /*0c60*/ 	.short	0x010a
        /*0c62*/ 	.byte	0x3f
	.zero		1


	//   ....[82]....
        /*0c64*/ 	.word	0x000179c0
        /*0c68*/ 	.word	0x00000005
        /*0c6c*/ 	.word	0x00032440
        /*0c70*/ 	.short	0x010a
        /*0c72*/ 	.byte	0x3f
	.zero		1


	//   ....[83]....
        /*0c74*/ 	.word	0x00017a40
        /*0c78*/ 	.word	0x00000005
        /*0c7c*/ 	.word	0x00032420
        /*0c80*/ 	.short	0x010a
        /*0c82*/ 	.byte	0x3f
	.zero		1


	//   ....[84]....
        /*0c84*/ 	.word	0x00017a90
        /*0c88*/ 	.word	0x00000002
        /*0c8c*/ 	.word	0x00032460
        /*0c90*/ 	.short	0x010a
        /*0c92*/ 	.byte	0x3f
	.zero		1


	//   ....[85]....
        /*0c94*/ 	.word	0x00017ae0
        /*0c98*/ 	.word	0x00000002
        /*0c9c*/ 	.word	0x00032440
        /*0ca0*/ 	.short	0x010a
        /*0ca2*/ 	.byte	0x3f
	.zero		1


	//   ....[86]....
        /*0ca4*/ 	.word	0x00017b30
        /*0ca8*/ 	.word	0x00000002
        /*0cac*/ 	.word	0x00032460
        /*0cb0*/ 	.short	0x010a
        /*0cb2*/ 	.byte	0x3f
	.zero		1


	//   ....[87]....
        /*0cb4*/ 	.word	0x00017b80
        /*0cb8*/ 	.word	0x00000003
        /*0cbc*/ 	.word	0x00032440
        /*0cc0*/ 	.short	0x010a
        /*0cc2*/ 	.byte	0x3f
	.zero		1


	//   ....[88]....
        /*0cc4*/ 	.word	0x00017bd0
        /*0cc8*/ 	.word	0x00000003
        /*0ccc*/ 	.word	0x00032460
        /*0cd0*/ 	.short	0x010a
        /*0cd2*/ 	.byte	0x3f
	.zero		1


	//   ....[89]....
        /*0cd4*/ 	.word	0x00017c20
        /*0cd8*/ 	.word	0x00000003
        /*0cdc*/ 	.word	0x00032440
        /*0ce0*/ 	.short	0x010a
        /*0ce2*/ 	.byte	0x3f
	.zero		1


	//   ....[90]....
        /*0ce4*/ 	.word	0x00017c70
        /*0ce8*/ 	.word	0x00000003
        /*0cec*/ 	.word	0x00032460
        /*0cf0*/ 	.short	0x010a
        /*0cf2*/ 	.byte	0x3f
	.zero		1


	//   ....[91]....
        /*0cf4*/ 	.word	0x00018620
        /*0cf8*/ 	.word	0x00000000
        /*0cfc*/ 	.word	0x00032420
        /*0d00*/ 	.short	0x010a
        /*0d02*/ 	.byte	0x3f
	.zero		1


	//   ....[92]....
        /*0d04*/ 	.word	0x000187c0
        /*0d08*/ 	.word	0x00000006
        /*0d0c*/ 	.word	0x00000000
        /*0d10*/ 	.short	0x010a
        /*0d12*/ 	.byte	0x3f
	.zero		1


	//   ....[93]....
        /*0d14*/ 	.word	0x00018810
        /*0d18*/ 	.word	0x00000007
        /*0d1c*/ 	.word	0x00000000
        /*0d20*/ 	.short	0x010a
        /*0d22*/ 	.byte	0x3f
	.zero		1


	//   ....[94]....
        /*0d24*/ 	.word	0x00018860
        /*0d28*/ 	.word	0x00000004
        /*0d2c*/ 	.word	0x00000000
        /*0d30*/ 	.short	0x010a
        /*0d32*/ 	.byte	0x3f
	.zero		1


	//----- nvinfo : EIATTR_NUM_MBARRIERS
	.align		4
.L_1297:
        /*0d34*/ 	.byte	0x03, 0x38
        /*0d36*/ 	.short	0x0017


	//----- nvinfo : EIATTR_EXIT_INSTR_OFFSETS
	.align		4
        /*0d38*/ 	.byte	0x04, 0x1c
        /*0d3a*/ 	.short	(.L_1299 - .L_1298)


	//   ....[0]....
.L_1298:
        /*0d3c*/ 	.word	0x00016c20


	//----- nvinfo : EIATTR_MAX_THREADS
	.align		4
.L_1299:
        /*0d40*/ 	.byte	0x04, 0x05
        /*0d42*/ 	.short	(.L_1301 - .L_1300)
.L_1300:
        /*0d44*/ 	.word	0x00000180
        /*0d48*/ 	.word	0x00000001
        /*0d4c*/ 	.word	0x00000001


	//----- nvinfo : EIATTR_CRS_STACK_SIZE
	.align		4
.L_1301:
        /*0d50*/ 	.byte	0x04, 0x1e
        /*0d52*/ 	.short	(.L_1303 - .L_1302)
.L_1302:
        /*0d54*/ 	.word	0x00000000


	//----- nvinfo : EIATTR_CBANK_PARAM_SIZE
	.align		4
.L_1303:
        /*0d58*/ 	.byte	0x03, 0x19
        /*0d5a*/ 	.short	0x0b70


	//----- nvinfo : EIATTR_PARAM_CBANK
	.align		4
        /*0d5c*/ 	.byte	0x04, 0x0a
        /*0d5e*/ 	.short	(.L_1305 - .L_1304)
	.align		4
.L_1304:
        /*0d60*/ 	.word	index@(.nv.constant0._ZN7cutlass13device_kernelIN5flash11enable_sm90INS1_16FlashAttnFwdSm90INS1_25CollectiveMainloopFwdSm90ILi2EN4cute5tupleIJNS5_1CILi1EEES8_S8_EEENS6_IJNS7_ILi128EEENS7_ILi96EEENS7_ILi64EEEEEELi256ENS_6half_tEfNS_4arch4Sm90ELb0ELb0ELb1ELb1ELb0ELb1ELb1ELb1ELb0ELb0ELb0ELb0EEENS1_21CollectiveEpilogueFwdINS6_IJSA_NS7_ILi256EEESB_EEES9_SE_SG_Li256ELb1ELb0ELb0ELb0EEENS1_36VarlenDynamicPersistentTileSchedulerILi128ELi96ELi256ELi32ELb0ELb0ELb1ELb0ELb1ELb1EEEEEEEEEvNT_6ParamsE)
        /*0d64*/ 	.short	0x0210
        /*0d66*/ 	.short	0x0b70


	//----- nvinfo : EIATTR_SW_WAR
	.align		4
.L_1305:
        /*0d68*/ 	.byte	0x04, 0x36
        /*0d6a*/ 	.short	(.L_1307 - .L_1306)
.L_1306:
        /*0d6c*/ 	.word	0x00000008
.L_1307:


//--------------------- .nv.info._ZN7cutlass13device_kernelIN5flash11enable_sm90INS1_16FlashAttnFwdSm90INS1_25CollectiveMainloopFwdSm90ILi2EN4cute5tupleIJNS5_1CILi1EEES8_S8_EEENS6_IJNS7_ILi128EEENS7_ILi96EEENS7_ILi64EEEEEELi256ENS_6half_tEfNS_4arch4Sm90ELb0ELb1ELb1ELb0ELb0ELb0ELb0ELb1ELb0ELb0ELb0ELb0EEENS1_21CollectiveEpilogueFwdINS6_IJSA_NS7_ILi256EEESB_EEES9_SE_SG_Li256ELb0ELb0ELb0ELb0EEENS1_30DynamicPersistentTileSchedulerILi256ELi32ELb0ELb0ELb1EEEEEEEEEvNT_6ParamsE --------------------------
	.section	.nv.info._ZN7cutlass13device_kernelIN5flash11enable_sm90INS1_16FlashAttnFwdSm90INS1_25CollectiveMainloopFwdSm90ILi2EN4cute5tupleIJNS5_1CILi1EEES8_S8_EEENS6_IJNS7_ILi128EEENS7_ILi96EEENS7_ILi64EEEEEELi256ENS_6half_tEfNS_4arch4Sm90ELb0ELb1ELb1ELb0ELb0ELb0ELb0ELb1ELb0ELb0ELb0ELb0EEENS1_21CollectiveEpilogueFwdINS6_IJSA_NS7_ILi256EEESB_EEES9_SE_SG_Li256ELb0ELb0ELb0ELb0EEENS1_30DynamicPersistentTileSchedulerILi256ELi32ELb0ELb0ELb1EEEEEEEEEvNT_6ParamsE,"",@"SHT_CUDA_INFO"
	.sectionflags	@""
	.align	4


	//----- nvinfo : EIATTR_CUDA_API_VERSION
	.align		4
        /*0000*/ 	.byte	0x04, 0x37
        /*0002*/ 	.short	(.L_1309 - .L_1308)
.L_1308:
        /*0004*/ 	.word	0x00000082


	//----- nvinfo : EIATTR_KPARAM_INFO
	.align		4
.L_1309:
        /*0008*/ 	.byte	0x04, 0x17
        /*000a*/ 	.short	(.L_1311 - .L_1310)
.L_1310:
        /*000c*/ 	.word	0x00000000
        /*0010*/ 	.short	0x0000
        /*0012*/ 	.short	0x0070
        /*0014*/ 	.byte	0x00, 0xf0, 0x01, 0x2e


	//----- nvinfo : EIATTR_SPARSE_MMA_MASK
	.align		4
.L_1311:
        /*0018*/ 	.byte	0x03, 0x50
        /*001a*/ 	.short	0x0000


	//----- nvinfo : EIATTR_MAXREG_COUNT
	.align		4
        /*001c*/ 	.byte	0x03, 0x1b
        /*001e*/ 	.short	0x00a8


	//----- nvinfo : EIATTR_NUM_BARRIERS
	.align		4
        /*0020*/ 	.byte	0x02, 0x4c
        /*0022*/ 	.byte	0x10
	.zero		1


	//----- nvinfo : EIATTR_EXTERNS
	.align		4
        /*0024*/ 	.byte	0x04, 0x0f
        /*0026*/ 	.short	(.L_1313 - .L_1312)


	//   ....[0]....
	.align		4
.L_1312:
        /*0028*/ 	.word	index@(__assertfail)


	//----- nvinfo : EIATTR_MERCURY_ISA_VERSION
	.align		4
.L_1313:
        /*002c*/ 	.byte	0x03, 0x5f
        /*002e*/ 	.short	0x0101


	//----- nvinfo : EIATTR_INT_WARP_WIDE_INSTR_OFFSETS
	.align		4
        /*0030*/ 	.byte	0x04, 0x31
        /*0032*/ 	.short	(.L_1315 - .L_1314)


	//   ....[0]....
.L_1314:
        /*0034*/ 	.word	0x00000180


	//   ....[1]....
        /*0038*/ 	.word	0x000001b0


	//   ....[2]....
        /*003c*/ 	.word	0x000001c0


	//   ....[3]....
        /*0040*/ 	.word	0x00010760


	//   ....[4]....
        /*0044*/ 	.word	0x000107f0


	//   ....[5]....
        /*0048*/ 	.word	0x00010ce0


	//   ....[6]....
        /*004c*/ 	.word	0x00012900


	//   ....[7]....
        /*0050*/ 	.word	0x00012990


	//----- nvinfo : EIATTR_COOP_GROUP_MASK_REGIDS
	.align		4
.L_1315:
        /*0054*/ 	.byte	0x04, 0x29
        /*0056*/ 	.short	(.L_1317 - .L_1316)


	//   ....[0]....
.L_1316:
        /*0058*/ 	.word	0xffffffff


	//   ....[1]....
        /*005c*/ 	.word	0xffffffff


	//   ....[2]....
        /*0060*/ 	.word	0xffffffff


	//   ....[3]....
        /*0064*/ 	.word	0xffffffff


	//   ....[4]....
        /*0068*/ 	.word	0xffffffff


	//   ....[5]....
        /*006c*/ 	.word	0xffffffff


	//   ....[6]....
        /*0070*/ 	.word	0xffffffff


	//   ....[7]....
        /*0074*/ 	.word	0xffffffff


	//   ....[8]....
        /*0078*/ 	.word	0xffffffff


	//   ....[9]....
        /*007c*/ 	.word	0xffffffff


	//   ....[10]....
        /*0080*/ 	.word	0xffffffff


	//   ....[11]....
        /*0084*/ 	.word	0xffffffff


	//   ....[12]....
        /*0088*/ 	.word	0xffffffff


	//   ....[13]....
        /*008c*/ 	.word	0xffffffff


	//   ....[14]....
        /*0090*/ 	.word	0xffffffff


	//   ....[15]....
        /*0094*/ 	.word	0xffffffff


	//   ....[16]....
        /*0098*/ 	.word	0xffffffff


	//   ....[17]....
        /*009c*/ 	.word	0xffffffff


	//   ....[18]....
        /*00a0*/ 	.word	0xffffffff


	//   ....[19]....
        /*00a4*/ 	.word	0xffffffff


	//   ....[20]....
        /*00a8*/ 	.word	0xffffffff


	//   ....[21]....
        /*00ac*/ 	.word	0xffffffff


	//   ....[22]....
        /*00b0*/ 	.word	0xffffffff


	//   ....[23]....
        /*00b4*/ 	.word	0xffffffff


	//   ....[24]....
        /*00b8*/ 	.word	0xffffffff


	//   ....[25]....
        /*00bc*/ 	.word	0xffffffff


	//   ....[26]....
        /*00c0*/ 	.word	0xffffffff


	//   ....[27]....
        /*00c4*/ 	.word	0xffffffff


	//   ....[28]....
        /*00c8*/ 	.word	0xffffffff


	//   ....[29]....
        /*00cc*/ 	.word	0xffffffff


	//   ....[30]....
        /*00d0*/ 	.word	0xffffffff


	//   ....[31]....
        /*00d4*/ 	.word	0xffffffff


	//   ....[32]....
        /*00d8*/ 	.word	0x0500000f


	//   ....[33]....
        /*00dc*/ 	.word	0x0500000f


	//----- nvinfo : EIATTR_COOP_GROUP_INSTR_OFFSETS
	.align		4
.L_1317:
        /*00e0*/ 	.byte	0x04, 0x28
        /*00e2*/ 	.short	(.L_1319 - .L_1318)


	//   ....[0]....
.L_1318:
        /*00e4*/ 	.word	0x00000060


	//   ....[1]....
        /*00e8*/ 	.word	0x00000190


	//   ....[2]....
        /*00ec*/ 	.word	0x000001e0


	//   ....[3]....
        /*00f0*/ 	.word	0x000003d0


	//   ....[4]....
        /*00f4*/ 	.word	0x00000530


	//   ....[5]....
        /*00f8*/ 	.word	0x00000650


	//   ....[6]....
        /*00fc*/ 	.word	0x000007b0


	//   ....[7]....
        /*0100*/ 	.word	0x00001940


	//   ....[8]....
        /*0104*/ 	.word	0x00003400


	//   ....[9]....
        /*0108*/ 	.word	0x00003510


	//   ....[10]....
        /*010c*/ 	.word	0x00003b10


	//   ....[11]....
        /*0110*/ 	.word	0x00003b90


	//   ....[12]....
        /*0114*/ 	.word	0x00006280


	//   ....[13]....
        /*0118*/ 	.word	0x000063a0


	//   ....[14]....
        /*011c*/ 	.word	0x00006a00


	//   ....[15]....
        /*0120*/ 	.word	0x00006a90


	//   ....[16]....
        /*0124*/ 	.word	0x000089e0


	//   ....[17]....
        /*0128*/ 	.word	0x00008a80


	//   ....[18]....
        /*012c*/ 	.word	0x00008ed0


	//   ....[19]....
        /*0130*/ 	.word	0x00009050


	//   ....[20]....
        /*0134*/ 	.word	0x0000bd50


	//   ....[21]....
        /*0138*/ 	.word	0x0000be70


	//   ....[22]....
        /*013c*/ 	.word	0x0000c510


	//   ....[23]....
        /*0140*/ 	.word	0x0000c5f0


	//   ....[24]....
        /*0144*/ 	.word	0x0000d990


	//   ....[25]....
        /*0148*/ 	.word	0x0000d9d0


	//   ....[26]....
        /*014c*/ 	.word	0x0000da90


	//   ....[27]....
        /*0150*/ 	.word	0x0000dab0


	//   ....[28]....
        /*0154*/ 	.word	0x0000f190


	//   ....[29]....
        /*0158*/ 	.word	0x0000feb0


	//   ....[30]....
        /*015c*/ 	.word	0x00012a10


	//   ....[31]....
        /*0160*/ 	.word	0x00012bc0


	//   ....[32]....
        /*0164*/ 	.word	0x000131c0


	//   ....[33]....
        /*0168*/ 	.word	0x000135a0


	//----- nvinfo : EIATTR_REG_RECONFIG
	.align		4
.L_1319:
        /*016c*/ 	.byte	0x01, 0x54
	.zero		2


	//----- nvinfo : EIATTR_SYSCALL_OFFSETS
	.align		4
        /*0170*/ 	.byte	0x04, 0x46
        /*0172*/ 	.short	(.L_1321 - .L_1320)


	//   ....[0]....
.L_1320:
        /*0174*/ 	.word	0x00001ac0


	//   ....[1]....
        /*0178*/ 	.word	0x00010980


	//   ....[2]....
        /*017c*/ 	.word	0x00010ac0


	//   ....[3]....
        /*0180*/ 	.word	0x00010bc0


	//----- nvinfo : EIATTR_MBARRIER_INSTR_OFFSETS
	.align		4
.L_1321:
        /*0184*/ 	.byte	0x04, 0x39
        /*0186*/ 	.short	(.L_1323 - .L_1322)


	//   ....[0]....
.L_1322:
        /*0188*/ 	.word	0x00000280
        /*018c*/ 	.word	0x000000ff
        /*0190*/ 	.word	0x00022800
        /*0194*/ 	.short	0x0100
        /*0196*/ 	.byte	0x06
	.zero		1


	//   ....[1]....
        /*0198*/ 	.word	0x00000290
        /*019c*/ 	.word	0x000000ff
        /*01a0*/ 	.word	0x00022820
        /*01a4*/ 	.short	0x0100
        /*01a6*/ 	.byte	0x06
	.zero		1


	//   ....[2]....
        /*01a8*/ 	.word	0x00000380
        /*01ac*/ 	.word	0x000000ff
        /*01b0*/ 	.word	0x00022830
        /*01b4*/ 	.short	0x0100
        /*01b6*/ 	.byte	0x08
	.zero		1


	//   ....[3]....
        /*01b8*/ 	.word	0x00000390
        /*01bc*/ 	.word	0x000000ff
        /*01c0*/ 	.word	0x00022840
        /*01c4*/ 	.short	0x0100
        /*01c6*/ 	.byte	0x08
	.zero		1


	//   ....[4]....
        /*01c8*/ 	.word	0x000003a0
        /*01cc*/ 	.word	0x000000ff
        /*01d0*/ 	.word	0x00022838
        /*01d4*/ 	.short	0x0100
        /*01d6*/ 	.byte	0x08
	.zero		1


	//   ....[5]....
        /*01d8*/ 	.word	0x000003b0
        /*01dc*/ 	.word	0x000000ff
        /*01e0*/ 	.word	0x00022848
        /*01e4*/ 	.short	0x0100
        /*01e6*/ 	.byte	0x08
	.zero		1


	//   ....[6]....
        /*01e8*/ 	.word	0x000004e0
        /*01ec*/ 	.word	0x000000ff
        /*01f0*/ 	.word	0x00022850
        /*01f4*/ 	.short	0x0100
        /*01f6*/ 	.byte	0x08
	.zero		1


	//   ....[7]....
        /*01f8*/ 	.word	0x000004f0
        /*01fc*/ 	.word	0x000000ff
        /*0200*/ 	.word	0x00022860
        /*0204*/ 	.short	0x0100
        /*0206*/ 	.byte	0x08
	.zero		1


	//   ....[8]....
        /*0208*/ 	.word	0x00000500
        /*020c*/ 	.word	0x000000ff
        /*0210*/ 	.word	0x00022858
        /*0214*/ 	.short	0x0100
        /*0216*/ 	.byte	0x08
	.zero		1


	//   ....[9]....
        /*0218*/ 	.word	0x00000510
        /*021c*/ 	.word	0x000000ff
        /*0220*/ 	.word	0x00022868
        /*0224*/ 	.short	0x0100
        /*0226*/ 	.byte	0x08
	.zero		1


	//   ....[10]....
        /*0228*/ 	.word	0x00000600
        /*022c*/ 	.word	0x000000ff
        /*0230*/ 	.word	0x00022870
        /*0234*/ 	.short	0x0100
        /*0236*/ 	.byte	0x06
	.zero		1


	//   ....[11]....
        /*0238*/ 	.word	0x00000610
        /*023c*/ 	.word	0x000000ff
        /*0240*/ 	.word	0x00022880
        /*0244*/ 	.short	0x0100
        /*0246*/ 	.byte	0x06
	.zero		1


	//   ....[12]....
        /*0248*/ 	.word	0x00000620
        /*024c*/ 	.word	0x000000ff
        /*0250*/ 	.word	0x00022878
        /*0254*/ 	.short	0x0100
        /*0256*/ 	.byte	0x06
	.zero		1


	//   ....[13]....
        /*0258*/ 	.word	0x00000630
        /*025c*/ 	.word	0x000000ff
        /*0260*/ 	.word	0x00022888
        /*0264*/ 	.short	0x0100
        /*0266*/ 	.byte	0x06
	.zero		1


	//   ....[14]....
        /*0268*/ 	.word	0x00000760
        /*026c*/ 	.word	0x000000ff
        /*0270*/ 	.word	0x00022890
        /*0274*/ 	.short	0x0100
        /*0276*/ 	.byte	0x08
	.zero		1


	//   ....[15]....
        /*0278*/ 	.word	0x00000770
        /*027c*/ 	.word	0x000000ff
        /*0280*/ 	.word	0x000228a0
        /*0284*/ 	.short	0x0100
        /*0286*/ 	.byte	0x08
	.zero		1


	//   ....[16]....
        /*0288*/ 	.word	0x00000780
        /*028c*/ 	.word	0x000000ff
        /*0290*/ 	.word	0x00022898
        /*0294*/ 	.short	0x0100
        /*0296*/ 	.byte	0x08
	.zero		1


	//   ....[17]....
        /*0298*/ 	.word	0x00000790
        /*029c*/ 	.word	0x000000ff
        /*02a0*/ 	.word	0x000228a8
        /*02a4*/ 	.short	0x0100
        /*02a6*/ 	.byte	0x08
	.zero		1


	//   ....[18]....
        /*02a8*/ 	.word	0x000008c0
        /*02ac*/ 	.word	0x000000ff
        /*02b0*/ 	.word	0x000228b0
        /*02b4*/ 	.short	0x0100
        /*02b6*/ 	.byte	0x08
	.zero		1


	//   ....[19]....
        /*02b8*/ 	.word	0x000008d0
        /*02bc*/ 	.word	0x000000ff
        /*02c0*/ 	.word	0x000228c0
        /*02c4*/ 	.short	0x0100
        /*02c6*/ 	.byte	0x08
	.zero		1


	//   ....[20]....
        /*02c8*/ 	.word	0x000008e0
        /*02cc*/ 	.word	0x000000ff
        /*02d0*/ 	.word	0x000228b8
        /*02d4*/ 	.short	0x0100
        /*02d6*/ 	.byte	0x08
	.zero		1


	//   ....[21]....
        /*02d8*/ 	.word	0x000008f0
        /*02dc*/ 	.word	0x000000ff
        /*02e0*/ 	.word	0x000228c8
        /*02e4*/ 	.short	0x0100
        /*02e6*/ 	.byte	0x08
	.zero		1


	//   ....[22]....
        /*02e8*/ 	.word	0x00001b30
        /*02ec*/ 	.word	0x000000ff
        /*02f0*/ 	.word	0x00022800
        /*02f4*/ 	.short	0x010a
        /*02f6*/ 	.byte	0x2e
	.zero		1


	//   ....[23]....
        /*02f8*/ 	.word	0x00001be0
        /*02fc*/ 	.word	0x000000ff
        /*0300*/ 	.word	0x00022830
        /*0304*/ 	.short	0x010a
        /*0306*/ 	.byte	0x15
	.zero		1


	//   ....[24]....
        /*0308*/ 	.word	0x00001c20
        /*030c*/ 	.word	0x000000ff
        /*0310*/ 	.word	0x00022830
        /*0314*/ 	.short	0x010a
        /*0316*/ 	.byte	0x15
	.zero		1


	//   ....[25]....
        /*0318*/ 	.word	0x00002200
        /*031c*/ 	.word	0x00000000
        /*0320*/ 	.word	0x00000000
        /*0324*/ 	.short	0x0101
        /*0326*/ 	.byte	0x3f
	.zero		1


	//   ....[26]....
        /*0328*/ 	.word	0x00004450
        /*032c*/ 	.word	0x000000ff
        /*0330*/ 	.word	0x00022850
        /*0334*/ 	.short	0x010a
        /*0336*/ 	.byte	0x15
	.zero		1


	//   ....[27]....
        /*0338*/ 	.word	0x00004490
        /*033c*/ 	.word	0x000000ff
        /*0340*/ 	.word	0x00022850
        /*0344*/ 	.short	0x010a
        /*0346*/ 	.byte	0x15
	.zero		1


	//   ....[28]....
        /*0348*/ 	.word	0x000047b0
        /*034c*/ 	.word	0x00000007
        /*0350*/ 	.word	0x00000000
        /*0354*/ 	.short	0x0101
        /*0356*/ 	.byte	0x3f
	.zero		1


	//   ....[29]....
        /*0358*/ 	.word	0x00004a70
        /*035c*/ 	.word	0x000000ff
        /*0360*/ 	.word	0x00022830
        /*0364*/ 	.short	0x010a
        /*0366*/ 	.byte	0x1c
	.zero		1


	//   ....[30]....
        /*0368*/ 	.word	0x00004ab0
        /*036c*/ 	.word	0x000000ff
        /*0370*/ 	.word	0x00022830
        /*0374*/ 	.short	0x010a
        /*0376*/ 	.byte	0x1c
	.zero		1


	//   ....[31]....
        /*0378*/ 	.word	0x00004fa0
        /*037c*/ 	.word	0x0000000e
        /*0380*/ 	.word	0x00000000
        /*0384*/ 	.short	0x0101
        /*0386*/ 	.byte	0x3f
	.zero		1


	//   ....[32]....
        /*0388*/ 	.word	0x00007b70
        /*038c*/ 	.word	0x000000ff
        /*0390*/ 	.word	0x00022850
        /*0394*/ 	.short	0x010a
        /*0396*/ 	.byte	0x1c
	.zero		1


	//   ....[33]....
        /*0398*/ 	.word	0x00007bb0
        /*039c*/ 	.word	0x000000ff
        /*03a0*/ 	.word	0x00022850
        /*03a4*/ 	.short	0x010a
        /*03a6*/ 	.byte	0x1c
	.zero		1


	//   ....[34]....
        /*03a8*/ 	.word	0x00007e80
        /*03ac*/ 	.word	0x000000b1
        /*03b0*/ 	.word	0x00000000
        /*03b4*/ 	.short	0x0101
        /*03b6*/ 	.byte	0x3f
	.zero		1


	//   ....[35]....
        /*03b8*/ 	.word	0x00008200
        /*03bc*/ 	.word	0x000000ff
        /*03c0*/ 	.word	0x00022830
        /*03c4*/ 	.short	0x010a
        /*03c6*/ 	.byte	0x1a
	.zero		1


	//   ....[36]....
        /*03c8*/ 	.word	0x00008240
        /*03cc*/ 	.word	0x000000ff
        /*03d0*/ 	.word	0x00022830
        /*03d4*/ 	.short	0x010a
        /*03d6*/ 	.byte	0x1a
	.zero		1


	//   ....[37]....
        /*03d8*/ 	.word	0x000093d0
        /*03dc*/ 	.word	0x00000098
        /*03e0*/ 	.word	0x00000000
        /*03e4*/ 	.short	0x0101
        /*03e6*/ 	.byte	0x3f
	.zero		1


	//   ....[38]....
        /*03e8*/ 	.word	0x0000a0d0
        /*03ec*/ 	.word	0x000000ff
        /*03f0*/ 	.word	0x00022850
        /*03f4*/ 	.short	0x010a
        /*03f6*/ 	.byte	0x1a
	.zero		1


	//   ....[39]....
        /*03f8*/ 	.word	0x0000a110
        /*03fc*/ 	.word	0x000000ff
        /*0400*/ 	.word	0x00022850
        /*0404*/ 	.short	0x010a
        /*0406*/ 	.byte	0x1a
	.zero		1


	//   ....[40]....
        /*0408*/ 	.word	0x0000a3e0
        /*040c*/ 	.word	0x000000d2
        /*0410*/ 	.word	0x00000000
        /*0414*/ 	.short	0x0101
        /*0416*/ 	.byte	0x3f
	.zero		1


	//   ....[41]....
        /*0418*/ 	.word	0x0000a540
        /*041c*/ 	.word	0x000000ff
        /*0420*/ 	.word	0x00022830
        /*0424*/ 	.short	0x010a
        /*0426*/ 	.byte	0x1b
	.zero		1


	//   ....[42]....
        /*0428*/ 	.word	0x0000a580
        /*042c*/ 	.word	0x000000ff
        /*0430*/ 	.word	0x00022830
        /*0434*/ 	.short	0x010a
        /*0436*/ 	.byte	0x1b
	.zero		1


	//   ....[43]....
        /*0438*/ 	.word	0x0000aa70
        /*043c*/ 	.word	0x00000098
        /*0440*/ 	.word	0x00000000
        /*0444*/ 	.short	0x0101
        /*0446*/ 	.byte	0x3f
	.zero		1


	//   ....[44]....
        /*0448*/ 	.word	0x0000d640
        /*044c*/ 	.word	0x000000ff
        /*0450*/ 	.word	0x00022850
        /*0454*/ 	.short	0x010a
        /*0456*/ 	.byte	0x1b
	.zero		1


	//   ....[45]....
        /*0458*/ 	.word	0x0000d680
        /*045c*/ 	.word	0x000000ff
        /*0460*/ 	.word	0x00022850
        /*0464*/ 	.short	0x010a
        /*0466*/ 	.byte	0x1b
	.zero		1


	//   ....[46]....
        /*0468*/ 	.word	0x0000d950
        /*046c*/ 	.word	0x000000b1
        /*0470*/ 	.word	0x00000000
        /*0474*/ 	.short	0x0101
        /*0476*/ 	.byte	0x3f
	.zero		1


	//   ....[47]....
        /*0478*/ 	.word	0x0000f3d0
        /*047c*/ 	.word	0x000000ff
        /*0480*/ 	.word	0x00000000
        /*0484*/ 	.short	0x0101
        /*0486*/ 	.byte	0x05
	.zero		1


	//   ....[48]....
        /*0488*/ 	.word	0x00010f80
        /*048c*/ 	.word	0x00000008
        /*0490*/ 	.word	0x00022840
        /*0494*/ 	.short	0x010a
        /*0496*/ 	.byte	0x3f
	.zero		1


	//   ....[49]....
        /*0498*/ 	.word	0x00011260
        /*049c*/ 	.word	0x000000ff
        /*04a0*/ 	.word	0x00022820
        /*04a4*/ 	.short	0x010a
        /*04a6*/ 	.byte	0x25
	.zero		1


	//   ....[50]....
        /*04a8*/ 	.word	0x00011300
        /*04ac*/ 	.word	0x00000008
        /*04b0*/ 	.word	0x00022860
        /*04b4*/ 	.short	0x010a
        /*04b6*/ 	.byte	0x3f
	.zero		1


	//   ....[51]....
        /*04b8*/ 	.word	0x00011830
        /*04bc*/ 	.word	0x00000002
        /*04c0*/ 	.word	0x00022840
        /*04c4*/ 	.short	0x010a
        /*04c6*/ 	.byte	0x3f
	.zero		1


	//   ....[52]....
        /*04c8*/ 	.word	0x000119a0
        /*04cc*/ 	.word	0x00000002
        /*04d0*/ 	.word	0x00022860
        /*04d4*/ 	.short	0x010a
        /*04d6*/ 	.byte	0x3f
	.zero		1


	//   ....[53]....
        /*04d8*/ 	.word	0x00011e90
        /*04dc*/ 	.word	0x00000003
        /*04e0*/ 	.word	0x00022840
        /*04e4*/ 	.short	0x010a
        /*04e6*/ 	.byte	0x3f
	.zero		1


	//   ....[54]....
        /*04e8*/ 	.word	0x00012000
        /*04ec*/ 	.word	0x00000003
        /*04f0*/ 	.word	0x00022860
        /*04f4*/ 	.short	0x010a
        /*04f6*/ 	.byte	0x3f
	.zero		1


	//   ....[55]....
        /*04f8*/ 	.word	0x00012470
        /*04fc*/ 	.word	0x00000002
        /*0500*/ 	.word	0x00022840
        /*0504*/ 	.short	0x010a
        /*0506*/ 	.byte	0x3f
	.zero		1


	//   ....[56]....
        /*0508*/ 	.word	0x000125e0
        /*050c*/ 	.word	0x00000002
        /*0510*/ 	.word	0x00022860
        /*0514*/ 	.short	0x010a
        /*0516*/ 	.byte	0x3f
	.zero		1


	//   ....[57]....
        /*0518*/ 	.word	0x00012b70
        /*051c*/ 	.word	0x00000007
        /*0520*/ 	.word	0x00022820
        /*0524*/ 	.short	0x010a
        /*0526*/ 	.byte	0x3f
	.zero		1


	//   ....[58]....
        /*0528*/ 	.word	0x00012cc0
        /*052c*/ 	.word	0x00000005
        /*0530*/ 	.word	0x00000000
        /*0534*/ 	.short	0x010a
        /*0536*/ 	.byte	0x3f
	.zero		1


	//   ....[59]....
        /*0538*/ 	.word	0x00012d30
        /*053c*/ 	.word	0x00000003
        /*0540*/ 	.word	0x00000000
        /*0544*/ 	.short	0x010a
        /*0546*/ 	.byte	0x3f
	.zero		1


	//   ....[60]....
        /*0548*/ 	.word	0x00012d90
        /*054c*/ 	.word	0x00000005
        /*0550*/ 	.word	0x00000000
        /*0554*/ 	.short	0x010a
        /*0556*/ 	.byte	0x3f
	.zero		1


	//   ....[61]....
        /*0558*/ 	.word	0x00012dc0
        /*055c*/ 	.word	0x00000003
        /*0560*/ 	.word	0x00000000
        /*0564*/ 	.short	0x010a
        /*0566*/ 	.byte	0x3f
	.zero		1


	//   ....[62]....
        /*0568*/ 	.word	0x00012e30
        /*056c*/ 	.word	0x00000003
        /*0570*/ 	.word	0x00022800
        /*0574*/ 	.short	0x010a
        /*0576*/ 	.byte	0x3f
	.zero		1


	//   ....[63]....
        /*0578*/ 	.word	0x00012e90
        /*057c*/ 	.word	0x00000003
        /*0580*/ 	.word	0x00022830
        /*0584*/ 	.short	0x010a
        /*0586*/ 	.byte	0x3f
	.zero		1


	//   ....[64]....
        /*0588*/ 	.word	0x00012ee0
        /*058c*/ 	.word	0x00000007
        /*0590*/ 	.word	0x00022850
        /*0594*/ 	.short	0x010a
        /*0596*/ 	.byte	0x3f
	.zero		1


	//   ....[65]....
        /*0598*/ 	.word	0x00012f40
        /*059c*/ 	.word	0x0000000b
        /*05a0*/ 	.word	0x00022830
        /*05a4*/ 	.short	0x010a
        /*05a6*/ 	.byte	0x3f
	.zero		1


	//   ....[66]....
        /*05a8*/ 	.word	0x00012f90
        /*05ac*/ 	.word	0x000000b1
        /*05b0*/ 	.word	0x00022850
        /*05b4*/ 	.short	0x010a
        /*05b6*/ 	.byte	0x3f
	.zero		1


	//   ....[67]....
        /*05b8*/ 	.word	0x00012ff0
        /*05bc*/ 	.word	0x00000008
        /*05c0*/ 	.word	0x00022830
        /*05c4*/ 	.short	0x010a
        /*05c6*/ 	.byte	0x3f
	.zero		1


	//   ....[68]....
        /*05c8*/ 	.word	0x00013040
        /*05cc*/ 	.word	0x000000d2
        /*05d0*/ 	.word	0x00022850
        /*05d4*/ 	.short	0x010a
        /*05d6*/ 	.byte	0x3f
	.zero		1


	//   ....[69]....
        /*05d8*/ 	.word	0x000130a0
        /*05dc*/ 	.word	0x00000009
        /*05e0*/ 	.word	0x00022830
        /*05e4*/ 	.short	0x010a
        /*05e6*/ 	.byte	0x3f
	.zero		1


	//   ....[70]....
        /*05e8*/ 	.word	0x000130f0
        /*05ec*/ 	.word	0x000000b1
        /*05f0*/ 	.word	0x00022850
        /*05f4*/ 	.short	0x010a
        /*05f6*/ 	.byte	0x3f
	.zero		1


	//   ....[71]....
        /*05f8*/ 	.word	0x00013270
        /*05fc*/ 	.word	0x00000008
        /*0600*/ 	.word	0x00022840
        /*0604*/ 	.short	0x010a
        /*0606*/ 	.byte	0x3f
	.zero		1


	//   ....[72]....
        /*0608*/ 	.word	0x000132d0
        /*060c*/ 	.word	0x00000008
        /*0610*/ 	.word	0x00022820
        /*0614*/ 	.short	0x010a
        /*0616*/ 	.byte	0x3f
	.zero		1


	//   ....[73]....
        /*0618*/ 	.word	0x00013320
        /*061c*/ 	.word	0x00000008
        /*0620*/ 	.word	0x00022860
        /*0624*/ 	.short	0x010a
        /*0626*/ 	.byte	0x3f
	.zero		1


	//   ....[74]....
        /*0628*/ 	.word	0x00013370
        /*062c*/ 	.word	0x00000002
        /*0630*/ 	.word	0x00022840
        /*0634*/ 	.short	0x010a
        /*0636*/ 	.byte	0x3f
	.zero		1


	//   ....[75]....
        /*0638*/ 	.word	0x000133c0
        /*063c*/ 	.word	0x00000002
        /*0640*/ 	.word	0x00022860
        /*0644*/ 	.short	0x010a
        /*0646*/ 	.byte	0x3f
	.zero		1


	//   ....[76]....
        /*0648*/ 	.word	0x00013410
        /*064c*/ 	.word	0x00000003
        /*0650*/ 	.word	0x00022840
        /*0654*/ 	.short	0x010a
        /*0656*/ 	.byte	0x3f
	.zero		1


	//   ....[77]....
        /*0658*/ 	.word	0x00013460
        /*065c*/ 	.word	0x00000003
        /*0660*/ 	.word	0x00022860
        /*0664*/ 	.short	0x010a
        /*0666*/ 	.byte	0x3f
	.zero		1


	//   ....[78]....
        /*0668*/ 	.word	0x000134b0
        /*066c*/ 	.word	0x00000002
        /*0670*/ 	.word	0x00022840
        /*0674*/ 	.short	0x010a
        /*0676*/ 	.byte	0x3f
	.zero		1


	//   ....[79]....
        /*0678*/ 	.word	0x00013500
        /*067c*/ 	.word	0x00000002
        /*0680*/ 	.word	0x00022860
        /*0684*/ 	.short	0x010a
        /*0686*/ 	.byte	0x3f
	.zero		1


	//   ....[80]....
        /*0688*/ 	.word	0x000135e0
        /*068c*/ 	.word	0x00000007
        /*0690*/ 	.word	0x00022820
        /*0694*/ 	.short	0x010a
        /*0696*/ 	.byte	0x3f
	.zero		1


	//   ....[81]....
        /*0698*/ 	.word	0x00013630
        /*069c*/ 	.word	0x00000005
        /*06a0*/ 	.word	0x00000000
        /*06a4*/ 	.short	0x010a
        /*06a6*/ 	.byte	0x3f
	.zero		1


	//   ....[82]....
        /*06a8*/ 	.word	0x00013680
        /*06ac*/ 	.word	0x00000003
        /*06b0*/ 	.word	0x00000000
        /*06b4*/ 	.short	0x010a
        /*06b6*/ 	.byte	0x3f
	.zero		1


	//   ....[83]....
        /*06b8*/ 	.word	0x000136d0
        /*06bc*/ 	.word	0x00000005
        /*06c0*/ 	.word	0x00000000
        /*06c4*/ 	.short	0x010a
        /*06c6*/ 	.byte	0x3f
	.zero		1


	//----- nvinfo : EIATTR_NUM_MBARRIERS
	.align		4
.L_1323:
        /*06c8*/ 	.byte	0x03, 0x38
        /*06ca*/ 	.short	0x0016


	//----- nvinfo : EIATTR_EXIT_INSTR_OFFSETS
	.align		4
        /*06cc*/ 	.byte	0x04, 0x1c
        /*06ce*/ 	.short	(.L_1325 - .L_1324)


	//   ....[0]....
.L_1324:
        /*06d0*/ 	.word	0x00000a30


	//   ....[1]....
        /*06d4*/ 	.word	0x0000fe70


	//   ....[2]....
        /*06d8*/ 	.word	0x0000fed0


	//   ....[3]....
        /*06dc*/ 	.word	0x00012be0


	//   ....[4]....
        /*06e0*/ 	.word	0x00012e10


	//----- nvinfo : EIATTR_MAX_THREADS
	.align		4
.L_1325:
        /*06e4*/ 	.byte	0x04, 0x05
        /*06e6*/ 	.short	(.L_1327 - .L_1326)
.L_1326:
        /*06e8*/ 	.word	0x00000180
        /*06ec*/ 	.word	0x00000001
        /*06f0*/ 	.word	0x00000001


	//----- nvinfo : EIATTR_CRS_STACK_SIZE
	.align		4
.L_1327:
        /*06f4*/ 	.byte	0x04, 0x1e
        /*06f6*/ 	.short	(.L_1329 - .L_1328)
.L_1328:
        /*06f8*/ 	.word	0x00000000


	//----- nvinfo : EIATTR_CBANK_PARAM_SIZE
	.align		4
.L_1329:
        /*06fc*/ 	.byte	0x03, 0x19
        /*06fe*/ 	.short	0x0bf0


	//----- nvinfo : EIATTR_PARAM_CBANK
	.align		4
        /*0700*/ 	.byte	0x04, 0x0a
        /*0702*/ 	.short	(.L_1331 - .L_1330)
	.align		4
.L_1330:
        /*0704*/ 	.word	index@(.nv.constant0._ZN7cutlass13device_kernelIN5flash11enable_sm90INS1_16FlashAttnFwdSm90INS1_25CollectiveMainloopFwdSm90ILi2EN4cute5tupleIJNS5_1CILi1EEES8_S8_EEENS6_IJNS7_ILi128EEENS7_ILi96EEENS7_ILi64EEEEEELi256ENS_6half_tEfNS_4arch4Sm90ELb0ELb1ELb1ELb0ELb0ELb0ELb0ELb1ELb0ELb0ELb0ELb0EEENS1_21CollectiveEpilogueFwdINS6_IJSA_NS7_ILi256EEESB_EEES9_SE_SG_Li256ELb0ELb0ELb0ELb0EEENS1_30DynamicPersistentTileSchedulerILi256ELi32ELb0ELb0ELb1EEEEEEEEEvNT_6ParamsE)
        /*0708*/ 	.short	0x0210
        /*070a*/ 	.short	0x0bf0


	//----- nvinfo : EIATTR_SW_WAR
	.align		4
.L_1331:
        /*070c*/ 	.byte	0x04, 0x36
        /*070e*/ 	.short	(.L_1333 - .L_1332)
.L_1332:
        /*0710*/ 	.word	0x00000008
.L_1333:


//--------------------- .nv.info._ZN7cutlass13device_kernelIN5flash11enable_sm90INS1_16FlashAttnFwdSm90INS1_25CollectiveMainloopFwdSm90ILi2EN4cute5tupleIJNS5_1CILi1EEES8_S8_EEENS6_IJNS7_ILi128EEENS7_ILi96EEENS7_ILi64EEEEEELi256ENS_6half_tEfNS_4arch4Sm90ELb0ELb1ELb1ELb0ELb0ELb0ELb1ELb1ELb0ELb0ELb0ELb0EEENS1_21CollectiveEpilogueFwdINS6_IJSA_NS7_ILi256EEESB_EEES9_SE_SG_Li256ELb0ELb0ELb0ELb0EEENS1_30DynamicPersistentTileSchedulerILi256ELi32ELb0ELb0ELb1EEEEEEEEEvNT_6ParamsE --------------------------
	.section	.nv.info._ZN7cutlass13device_kernelIN5flash11enable_sm90INS1_16FlashAttnFwdSm90INS1_25CollectiveMainloopFwdSm90ILi2EN4cute5tupleIJNS5_1CILi1EEES8_S8_EEENS6_IJNS7_ILi128EEENS7_ILi96EEENS7_ILi64EEEEEELi256ENS_6half_tEfNS_4arch4Sm90ELb0ELb1ELb1ELb0ELb0ELb0ELb1ELb1ELb0ELb0ELb0ELb0EEENS1_21CollectiveEpilogueFwdINS6_IJSA_NS7_ILi256EEESB_EEES9_SE_SG_Li256ELb0ELb0ELb0ELb0EEENS1_30DynamicPersistentTileSchedulerILi256ELi32ELb0ELb0ELb1EEEEEEEEEvNT_6ParamsE,"",@"SHT_CUDA_INFO"
	.sectionflags	@""
	.align	4


	//----- nvinfo : EIATTR_CUDA_API_VERSION
	.align		4
        /*0000*/ 	.byte	0x04, 0x37
        /*0002*/ 	.short	(.L_1335 - .L_1334)
.L_1334:
        /*0004*/ 	.word	0x00000082


	//----- nvinfo : EIATTR_KPARAM_INFO
	.align		4
.L_1335:
        /*0008*/ 	.byte	0x04, 0x17
        /*000a*/ 	.short	(.L_1337 - .L_1336)
.L_1336:
        /*000c*/ 	.word	0x00000000
        /*0010*/ 	.short	0x0000
        /*0012*/ 	.short	0x0070
        /*0014*/ 	.byte	0x00, 0xf0, 0x01, 0x32


	//----- nvinfo : EIATTR_SPARSE_MMA_MASK
	.align		4
.L_1337:
        /*0018*/ 	.byte	0x03, 0x50
        /*001a*/ 	.short	0x0000


	//----- nvinfo : EIATTR_MAXREG_COUNT
	.align		4
        /*001c*/ 	.byte	0x03, 0x1b
        /*001e*/ 	.short	0x00a8


	//----- nvinfo : EIATTR_NUM_BARRIERS
	.align		4
        /*0020*/ 	.byte	0x02, 0x4c
        /*0022*/ 	.byte	0x10
	.zero		1


	//----- nvinfo : EIATTR_EXTERNS
	.align		4
        /*0024*/ 	.byte	0x04, 0x0f
        /*0026*/ 	.short	(.L_1339 - .L_1338)


	//   ....[0]....
	.align		4
.L_1338:
        /*0028*/ 	.word	index@(__assertfail)


	//----- nvinfo : EIATTR_ANNOTATIONS
	.align		4
.L_1339:
        /*002c*/ 	.byte	0x04, 0x55
        /*002e*/ 	.short	(.L_1341 - .L_1340)


	//   ....[0]....
.L_1340:
        /*0030*/ 	.word	0x00000001
        /*0034*/ 	.byte	0x00, 0x0a, 0x00, 0x00, 0x01, 0x00, 0x00, 0x00, 0x30, 0x0a, 0x00, 0x00, 0x01, 0x00, 0x00, 0x00
        /*0044*/ 	.byte	0x30, 0x16, 0x02, 0x00, 0x01, 0x00, 0x00, 0x00, 0xa0, 0x16, 0x02, 0x00, 0x01, 0x00, 0x00, 0x00
        /*0054*/ 	.byte	0xe0, 0x16, 0x02, 0x00, 0x01, 0x00, 0x00, 0x00, 0x00, 0x17, 0x02, 0x00, 0x01, 0x00, 0x00, 0x00
        /*0064*/ 	.byte	0x30, 0x28, 0x02, 0x00, 0x01, 0x00, 0x00, 0x00, 0x90, 0x28, 0x02, 0x00, 0x01, 0x00, 0x00, 0x00
        /*0074*/ 	.byte	0x80, 0x42, 0x02, 0x00, 0x01, 0x00, 0x00, 0x00, 0xb0, 0x43, 0x02, 0x00, 0x01, 0x00, 0x00, 0x00
        /*0084*/ 	.byte	0x80, 0x44, 0x02, 0x00, 0x01, 0x00, 0x00, 0x00, 0x20, 0x45, 0x02, 0x00, 0x01, 0x00, 0x00, 0x00
        /*0094*/ 	.byte	0xf0, 0x5d, 0x02, 0x00, 0x01, 0x00, 0x00, 0x00, 0x20, 0x5e, 0x02, 0x00


	//----- nvinfo : EIATTR_MERCURY_ISA_VERSION
	.align		4
.L_1341:
        /*00a0*/ 	.byte	0x03, 0x5f
        /*00a2*/ 	.short	0x0101


	//----- nvinfo : EIATTR_INT_WARP_WIDE_INSTR_OFFSETS
	.align		4
        /*00a4*/ 	.byte	0x04, 0x31
        /*00a6*/ 	.short	(.L_1343 - .L_1342)


	//   ....[0]....
.L_1342:
        /*00a8*/ 	.word	0x00000200


	//   ....[1]....
        /*00ac*/ 	.word	0x00000230


	//   ....[2]....
        /*00b0*/ 	.word	0x00000240


	//   ....[3]....
        /*00b4*/ 	.word	0x000002b0


	//   ....[4]....
        /*00b8*/ 	.word	0x00021e90


	//   ....[5]....
        /*00bc*/ 	.word	0x00021f20


	//   ....[6]....
        /*00c0*/ 	.word	0x00022410


	//   ....[7]....
        /*00c4*/ 	.word	0x00024300


	//   ....[8]....
        /*00c8*/ 	.word	0x00024390


	//----- nvinfo : EIATTR_COOP_GROUP_MASK_REGIDS
	.align		4
.L_1343:
        /*00cc*/ 	.byte	0x04, 0x29
        /*00ce*/ 	.short	(.L_1345 - .L_1344)


	//   ....[0]....
.L_1344:
        /*00d0*/ 	.word	0xffffffff


	//   ....[1]....
        /*00d4*/ 	.word	0xffffffff


	//   ....[2]....
        /*00d8*/ 	.word	0xffffffff


	//   ....[3]....
        /*00dc*/ 	.word	0xffffffff


	//   ....[4]....
        /*00e0*/ 	.word	0xffffffff


	//   ....[5]....
        /*00e4*/ 	.word	0xffffffff


	//   ....[6]....
        /*00e8*/ 	.word	0xffffffff


	//   ....[7]....
        /*00ec*/ 	.word	0xffffffff


	//   ....[8]....
        /*00f0*/ 	.word	0xffffffff


	//   ....[9]....
        /*00f4*/ 	.word	0xffffffff


	//   ....[10]....
        /*00f8*/ 	.word	0xffffffff


	//   ....[11]....
        /*00fc*/ 	.word	0xffffffff


	//   ....[12]....
        /*0100*/ 	.word	0xffffffff


	//   ....[13]....
        /*0104*/ 	.word	0xffffffff


	//   ....[14]....
        /*0108*/ 	.word	0xffffffff


	//   ....[15]....
        /*010c*/ 	.word	0xffffffff


	//   ....[16]....
        /*0110*/ 	.word	0xffffffff


	//   ....[17]....
        /*0114*/ 	.word	0xffffffff


	//   ....[18]....
        /*0118*/ 	.word	0xffffffff


	//   ....[19]....
        /*011c*/ 	.word	0xffffffff


	//   ....[20]....
        /*0120*/ 	.word	0xffffffff


	//   ....[21]....
        /*0124*/ 	.word	0xffffffff


	//   ....[22]....
        /*0128*/ 	.word	0xffffffff


	//   ....[23]....
        /*012c*/ 	.word	0xffffffff


	//   ....[24]....
        /*0130*/ 	.word	0xffffffff


	//   ....[25]....
        /*0134*/ 	.word	0xffffffff


	//   ....[26]....
        /*0138*/ 	.word	0xffffffff


	//   ....[27]....
        /*013c*/ 	.word	0xffffffff


	//   ....[28]....
        /*0140*/ 	.word	0x0500000f


	//   ....[29]....
        /*0144*/ 	.word	0x0500000f


	//   ....[30]....
        /*0148*/ 	.word	0xffffffff


	//   ....[31]....
        /*014c*/ 	.word	0xffffffff


	//   ....[32]....
        /*0150*/ 	.word	0xffffffff


	//   ....[33]....
        /*0154*/ 	.word	0xffffffff


	//----- nvinfo : EIATTR_COOP_GROUP_INSTR_OFFSETS
	.align		4
.L_1345:
        /*0158*/ 	.byte	0x04, 0x28
        /*015a*/ 	.short	(.L_1347 - .L_1346)


	//   ....[0]....
.L_1346:
        /*015c*/ 	.word	0x000000b0


	//   ....[1]....
        /*0160*/ 	.word	0x00000210


	//   ....[2]....
        /*0164*/ 	.word	0x00000260


	//   ....[3]....
        /*0168*/ 	.word	0x00000470


	//   ....[4]....
        /*016c*/ 	.word	0x000005d0


	//   ....[5]....
        /*0170*/ 	.word	0x000006f0


	//   ....[6]....
        /*0174*/ 	.word	0x00000850


	//   ....[7]....
        /*0178*/ 	.word	0x00001e10


	//   ....[8]....
        /*017c*/ 	.word	0x00005d80


	//   ....[9]....
        /*0180*/ 	.word	0x00005e10


	//   ....[10]....
        /*0184*/ 	.word	0x00006180


	//   ....[11]....
        /*0188*/ 	.word	0x000061b0


	//   ....[12]....
        /*018c*/ 	.word	0x0000b8a0


	//   ....[13]....
        /*0190*/ 	.word	0x0000b920


	//   ....[14]....
        /*0194*/ 	.word	0x0000bd60


	//   ....[15]....
        /*0198*/ 	.word	0x0000be60


	//   ....[16]....
        /*019c*/ 	.word	0x00016b60


	//   ....[17]....
        /*01a0*/ 	.word	0x00016ba0


	//   ....[18]....
        /*01a4*/ 	.word	0x00016ea0


	//   ....[19]....
        /*01a8*/ 	.word	0x00016f20


	//   ....[20]....
        /*01ac*/ 	.word	0x0001ed00


	//   ....[21]....
        /*01b0*/ 	.word	0x0001ed20


	//   ....[22]....
        /*01b4*/ 	.word	0x0001ed80


	//   ....[23]....
        /*01b8*/ 	.word	0x0001edc0


	//   ....[24]....
        /*01bc*/ 	.word	0x00020930


	//   ....[25]....
        /*01c0*/ 	.word	0x000215f0


	//   ....[26]....
        /*01c4*/ 	.word	0x00024420


	//   ....[27]....
        /*01c8*/ 	.word	0x00024600


	//   ....[28]....
        /*01cc*/ 	.word	0x00024b80


	//   ....[29]....
        /*01d0*/ 	.word	0x00024f50


	//   ....[30]....
        /*01d4*/ 	.word	0x00028dc0


	//   ....[31]....
        /*01d8*/ 	.word	0x00028e20


	//   ....[32]....
        /*01dc*/ 	.word	0x00028e80


	//   ....[33]....
        /*01e0*/ 	.word	0x00028ea0


	//----- nvinfo : EIATTR_REG_RECONFIG
	.align		4
.L_1347:
        /*01e4*/ 	.byte	0x01, 0x54
	.zero		2


	//----- nvinfo : EIATTR_SYSCALL_OFFSETS
	.align		4
        /*01e8*/ 	.byte	0x04, 0x46
        /*01ea*/ 	.short	(.L_1349 - .L_1348)


	//   ....[0]....
.L_1348:
        /*01ec*/ 	.word	0x00002360


	//   ....[1]....
        /*01f0*/ 	.word	0x000220a0


	//   ....[2]....
        /*01f4*/ 	.word	0x000221d0


	//   ....[3]....
        /*01f8*/ 	.word	0x000222d0


	//----- nvinfo : EIATTR_MBARRIER_INSTR_OFFSETS
	.align		4
.L_1349:
        /*01fc*/ 	.byte	0x04, 0x39
        /*01fe*/ 	.short	(.L_1351 - .L_1350)


	//   ....[0]....
.L_1350:
        /*0200*/ 	.word	0x00000310
        /*0204*/ 	.word	0x000000ff
        /*0208*/ 	.word	0x00032400
        /*020c*/ 	.short	0x0100
        /*020e*/ 	.byte	0x06
	.zero		1


	//   ....[1]....
        /*0210*/ 	.word	0x00000320
        /*0214*/ 	.word	0x000000ff
        /*0218*/ 	.word	0x00032410
        /*021c*/ 	.short	0x0100
        /*021e*/ 	.byte	0x06
	.zero		1


	//   ....[2]....
        /*0220*/ 	.word	0x00000330
        /*0224*/ 	.word	0x000000ff
        /*0228*/ 	.word	0x00032420
        /*022c*/ 	.short	0x0100
        /*022e*/ 	.byte	0x06
	.zero		1


	//   ....[3]....
        /*0230*/ 	.word	0x00000420
        /*0234*/ 	.word	0x000000ff
        /*0238*/ 	.word	0x00032430
        /*023c*/ 	.short	0x0100
        /*023e*/ 	.byte	0x08
	.zero		1


	//   ....[4]....
        /*0240*/ 	.word	0x00000430
        /*0244*/ 	.word	0x000000ff
        /*0248*/ 	.word	0x00032440
        /*024c*/ 	.short	0x0100
        /*024e*/ 	.byte	0x08
	.zero		1


	//   ....[5]....
        /*0250*/ 	.word	0x00000440
        /*0254*/ 	.word	0x000000ff
        /*0258*/ 	.word	0x00032438
        /*025c*/ 	.short	0x0100
        /*025e*/ 	.byte	0x08
	.zero		1


	//   ....[6]....
        /*0260*/ 	.word	0x00000450
        /*0264*/ 	.word	0x000000ff
        /*0268*/ 	.word	0x00032448
        /*026c*/ 	.short	0x0100
        /*026e*/ 	.byte	0x08
	.zero		1


	//   ....[7]....
        /*0270*/ 	.word	0x00000580
        /*0274*/ 	.word	0x000000ff
        /*0278*/ 	.word	0x00032450
        /*027c*/ 	.short	0x0100
        /*027e*/ 	.byte	0x08
	.zero		1


	//   ....[8]....
        /*0280*/ 	.word	0x00000590
        /*0284*/ 	.word	0x000000ff
        /*0288*/ 	.word	0x00032460
        /*028c*/ 	.short	0x0100
        /*028e*/ 	.byte	0x08
	.zero		1


	//   ....[9]....
        /*0290*/ 	.word	0x000005a0
        /*0294*/ 	.word	0x000000ff
        /*0298*/ 	.word	0x00032458
        /*029c*/ 	.short	0x0100
        /*029e*/ 	.byte	0x08
	.zero		1


	//   ....[10]....
        /*02a0*/ 	.word	0x000005b0
        /*02a4*/ 	.word	0x000000ff
        /*02a8*/ 	.word	0x00032468
        /*02ac*/ 	.short	0x0100
        /*02ae*/ 	.byte	0x08
	.zero		1


	//   ....[11]....
        /*02b0*/ 	.word	0x000006a0
        /*02b4*/ 	.word	0x000000ff
        /*02b8*/ 	.word	0x00032470
        /*02bc*/ 	.short	0x0100
        /*02be*/ 	.byte	0x06
	.zero		1


	//   ....[12]....
        /*02c0*/ 	.word	0x000006b0
        /*02c4*/ 	.word	0x000000ff
        /*02c8*/ 	.word	0x00032480
        /*02cc*/ 	.short	0x0100
        /*02ce*/ 	.byte	0x06
	.zero		1


	//   ....[13]....
        /*02d0*/ 	.word	0x000006c0
        /*02d4*/ 	.word	0x000000ff
        /*02d8*/ 	.word	0x00032478
        /*02dc*/ 	.short	0x0100
        /*02de*/ 	.byte	0x06
	.zero		1


	//   ....[14]....
        /*02e0*/ 	.word	0x000006d0
        /*02e4*/ 	.word	0x000000ff
        /*02e8*/ 	.word	0x00032488
        /*02ec*/ 	.short	0x0100
        /*02ee*/ 	.byte	0x06
	.zero		1


	//   ....[15]....
        /*02f0*/ 	.word	0x00000800
        /*02f4*/ 	.word	0x000000ff
        /*02f8*/ 	.word	0x00032490
        /*02fc*/ 	.short	0x0100
        /*02fe*/ 	.byte	0x08
	.zero		1


	//   ....[16]....
        /*0300*/ 	.word	0x00000810
        /*0304*/ 	.word	0x000000ff
        /*0308*/ 	.word	0x000324a0
        /*030c*/ 	.short	0x0100
        /*030e*/ 	.byte	0x08
	.zero		1


	//   ....[17]....
        /*0310*/ 	.word	0x00000820
        /*0314*/ 	.word	0x000000ff
        /*0318*/ 	.word	0x00032498
        /*031c*/ 	.short	0x0100
        /*031e*/ 	.byte	0x08
	.zero		1


	//   ....[18]....
        /*0320*/ 	.word	0x00000830
        /*0324*/ 	.word	0x000000ff
        /*0328*/ 	.word	0x000324a8
        /*032c*/ 	.short	0x0100
        /*032e*/ 	.byte	0x08
	.zero		1


	//   ....[19]....
        /*0330*/ 	.word	0x00000960
        /*0334*/ 	.word	0x000000ff
        /*0338*/ 	.word	0x000324b0
        /*033c*/ 	.short	0x0100
        /*033e*/ 	.byte	0x08
	.zero		1


	//   ....[20]....
        /*0340*/ 	.word	0x00000970
        /*0344*/ 	.word	0x000000ff
        /*0348*/ 	.word	0x000324c0
        /*034c*/ 	.short	0x0100
        /*034e*/ 	.byte	0x08
	.zero		1


	//   ....[21]....
        /*0350*/ 	.word	0x00000980
        /*0354*/ 	.word	0x000000ff
        /*0358*/ 	.word	0x000324b8
        /*035c*/ 	.short	0x0100
        /*035e*/ 	.byte	0x08
	.zero		1


	//   ....[22]....
        /*0360*/ 	.word	0x00000990
        /*0364*/ 	.word	0x000000ff
        /*0368*/ 	.word	0x000324c8
        /*036c*/ 	.short	0x0100
        /*036e*/ 	.byte	0x08
	.zero		1


	//   ....[23]....
        /*0370*/ 	.word	0x000025e0
        /*0374*/ 	.word	0x000000ff
        /*0378*/ 	.word	0x00032400
        /*037c*/ 	.short	0x010a
        /*037e*/ 	.byte	0x32
	.zero		1


	//   ....[24]....
        /*0380*/ 	.word	0x00002a40
        /*0384*/ 	.word	0x0000000c
        /*0388*/ 	.word	0x00000000
        /*038c*/ 	.short	0x010a
        /*038e*/ 	.byte	0x3f
	.zero		1


	//   ....[25]....
        /*0390*/ 	.word	0x00002aa0
        /*0394*/ 	.word	0x0000000c
        /*0398*/ 	.word	0x00000000
        /*039c*/ 	.short	0x010a
        /*039e*/ 	.byte	0x3f
	.zero		1


	//   ....[26]....
        /*03a0*/ 	.word	0x00002e50
        /*03a4*/ 	.word	0x000000ff
        /*03a8*/ 	.word	0x00032410
        /*03ac*/ 	.short	0x010a
        /*03ae*/ 	.byte	0x32
	.zero		1


	//   ....[27]....
        /*03b0*/ 	.word	0x00002f50
        /*03b4*/ 	.word	0x00000008
        /*03b8*/ 	.word	0x00000000
        /*03bc*/ 	.short	0x010a
        /*03be*/ 	.byte	0x3f
	.zero		1


	//   ....[28]....
        /*03c0*/ 	.word	0x00002fb0
        /*03c4*/ 	.word	0x00000008
        /*03c8*/ 	.word	0x00000000
        /*03cc*/ 	.short	0x010a
        /*03ce*/ 	.byte	0x3f
	.zero		1


	//   ....[29]....
        /*03d0*/ 	.word	0x00003c90
        /*03d4*/ 	.word	0x00000006
        /*03d8*/ 	.word	0x00000000
        /*03dc*/ 	.short	0x0101
        /*03de*/ 	.byte	0x3f
	.zero		1


	//   ....[30]....
        /*03e0*/ 	.word	0x00009450
        /*03e4*/ 	.word	0x00000015
        /*03e8*/ 	.word	0x00000000
        /*03ec*/ 	.short	0x0101
        /*03ee*/ 	.byte	0x3f
	.zero		1


	//   ....[31]....
        /*03f0*/ 	.word	0x00009af0
        /*03f4*/ 	.word	0x00000003
        /*03f8*/ 	.word	0x00000000
        /*03fc*/ 	.short	0x010a
        /*03fe*/ 	.byte	0x3f
	.zero		1


	//   ....[32]....
        /*0400*/ 	.word	0x00009bf0
        /*0404*/ 	.word	0x00000000
        /*0408*/ 	.word	0x00000000
        /*040c*/ 	.short	0x010a
        /*040e*/ 	.byte	0x3f
	.zero		1


	//   ....[33]....
        /*0410*/ 	.word	0x0000a020
        /*0414*/ 	.word	0x00000003
        /*0418*/ 	.word	0x00000000
        /*041c*/ 	.short	0x010a
        /*041e*/ 	.byte	0x3f
	.zero		1


	//   ....[34]....
        /*0420*/ 	.word	0x0000a0d0
        /*0424*/ 	.word	0x00000004
        /*0428*/ 	.word	0x00000000
        /*042c*/ 	.short	0x010a
        /*042e*/ 	.byte	0x3f
	.zero		1


	//   ....[35]....
        /*0430*/ 	.word	0x0000adc0
        /*0434*/ 	.word	0x00000003
        /*0438*/ 	.word	0x00000000
        /*043c*/ 	.short	0x0101
        /*043e*/ 	.byte	0x3f
	.zero		1


	//   ....[36]....
        /*0440*/ 	.word	0x000136e0
        /*0444*/ 	.word	0x00000000
        /*0448*/ 	.word	0x00000000
        /*044c*/ 	.short	0x0101
        /*044e*/ 	.byte	0x3f
	.zero		1


	//   ....[37]....
        /*0450*/ 	.word	0x000138e0
        /*0454*/ 	.word	0x00000005
        /*0458*/ 	.word	0x00000000
        /*045c*/ 	.short	0x010a
        /*045e*/ 	.byte	0x3f
	.zero		1


	//   ....[38]....
        /*0460*/ 	.word	0x000139e0
        /*0464*/ 	.word	0x00000000
        /*0468*/ 	.word	0x00000000
        /*046c*/ 	.short	0x010a
        /*046e*/ 	.byte	0x3f
	.zero		1


	//   ....[39]....
        /*0470*/ 	.word	0x00013e10
        /*0474*/ 	.word	0x00000005
        /*0478*/ 	.word	0x00000000
        /*047c*/ 	.short	0x010a
        /*047e*/ 	.byte	0x3f
	.zero		1


	//   ....[40]....
        /*0480*/ 	.word	0x00013ec0
        /*0484*/ 	.word	0x00000004
        /*0488*/ 	.word	0x00000000
        /*048c*/ 	.short	0x010a
        /*048e*/ 	.byte	0x3f
	.zero		1


	//   ....[41]....
        /*0490*/ 	.word	0x00014bb0
        /*0494*/ 	.word	0x00000004
        /*0498*/ 	.word	0x00000000
        /*049c*/ 	.short	0x0101
        /*049e*/ 	.byte	0x3f
	.zero		1


	//   ....[42]....
        /*04a0*/ 	.word	0x0001e890
        /*04a4*/ 	.word	0x00000000
        /*04a8*/ 	.word	0x00000000
        /*04ac*/ 	.short	0x0101
        /*04ae*/ 	.byte	0x3f
	.zero		1


	//   ....[43]....
        /*04b0*/ 	.word	0x00020b60
        /*04b4*/ 	.word	0x000000ff
        /*04b8*/ 	.word	0x00000000
        /*04bc*/ 	.short	0x0101
        /*04be*/ 	.byte	0x05
	.zero		1


	//   ....[44]....
        /*04c0*/ 	.word	0x00022690
        /*04c4*/ 	.word	0x0000000a
        /*04c8*/ 	.word	0x00032440
        /*04cc*/ 	.short	0x010a
        /*04ce*/ 	.byte	0x3f
	.zero		1


	//   ....[45]....
        /*04d0*/ 	.word	0x00022bc0
        /*04d4*/ 	.word	0x00000012
        /*04d8*/ 	.word	0x00032420
        /*04dc*/ 	.short	0x010a
        /*04de*/ 	.byte	0x3f
	.zero		1


	//   ....[46]....
        /*04e0*/ 	.word	0x00022c40
        /*04e4*/ 	.word	0x0000000a
        /*04e8*/ 	.word	0x00032460
        /*04ec*/ 	.short	0x010a
        /*04ee*/ 	.byte	0x3f
	.zero		1


	//   ....[47]....
        /*04f0*/ 	.word	0x00023180
        /*04f4*/ 	.word	0x00000002
        /*04f8*/ 	.word	0x00032440
        /*04fc*/ 	.short	0x010a
        /*04fe*/ 	.byte	0x3f
	.zero		1


	//   ....[48]....
        /*0500*/ 	.word	0x00023310
        /*0504*/ 	.word	0x00000002
        /*0508*/ 	.word	0x00032460
        /*050c*/ 	.short	0x010a
        /*050e*/ 	.byte	0x3f
	.zero		1


	//   ....[49]....
        /*0510*/ 	.word	0x00023800
        /*0514*/ 	.word	0x00000003
        /*0518*/ 	.word	0x00032440
        /*051c*/ 	.short	0x010a
        /*051e*/ 	.byte	0x3f
	.zero		1


	//   ....[50]....
        /*0520*/ 	.word	0x00023990
        /*0524*/ 	.word	0x00000003
        /*0528*/ 	.word	0x00032460
        /*052c*/ 	.short	0x010a
        /*052e*/ 	.byte	0x3f
	.zero		1


	//   ....[51]....
        /*0530*/ 	.word	0x00023e20
        /*0534*/ 	.word	0x00000002
        /*0538*/ 	.word	0x00032440
        /*053c*/ 	.short	0x010a
        /*053e*/ 	.byte	0x3f
	.zero		1


	//   ....[52]....
        /*0540*/ 	.word	0x00023fb0
        /*0544*/ 	.word	0x00000002
        /*0548*/ 	.word	0x00032460
        /*054c*/ 	.short	0x010a
        /*054e*/ 	.byte	0x3f
	.zero		1


	//   ....[53]....
        /*0550*/ 	.word	0x000245b0
        /*0554*/ 	.word	0x00000007
        /*0558*/ 	.word	0x00032420
        /*055c*/ 	.short	0x010a
        /*055e*/ 	.byte	0x3f
	.zero		1


	//   ....[54]....
        /*0560*/ 	.word	0x00024700
        /*0564*/ 	.word	0x00000005
        /*0568*/ 	.word	0x00000000
        /*056c*/ 	.short	0x010a
        /*056e*/ 	.byte	0x3f
	.zero		1


	//   ....[55]....
        /*0570*/ 	.word	0x00024770
        /*0574*/ 	.word	0x00000003
        /*0578*/ 	.word	0x00000000
        /*057c*/ 	.short	0x010a
        /*057e*/ 	.byte	0x3f
	.zero		1


	//   ....[56]....
        /*0580*/ 	.word	0x000247d0
        /*0584*/ 	.word	0x00000005
        /*0588*/ 	.word	0x00000000
        /*058c*/ 	.short	0x010a
        /*058e*/ 	.byte	0x3f
	.zero		1


	//   ....[57]....
        /*0590*/ 	.word	0x00024800
        /*0594*/ 	.word	0x00000003
        /*0598*/ 	.word	0x00000000
        /*059c*/ 	.short	0x010a
        /*059e*/ 	.byte	0x3f
	.zero		1


	//   ....[58]....
        /*05a0*/ 	.word	0x00024870
        /*05a4*/ 	.word	0x00000009
        /*05a8*/ 	.word	0x00032400
        /*05ac*/ 	.short	0x010a
        /*05ae*/ 	.byte	0x3f
	.zero		1


	//   ....[59]....
        /*05b0*/ 	.word	0x000248c0
        /*05b4*/ 	.word	0x0000000c
        /*05b8*/ 	.word	0x00000000
        /*05bc*/ 	.short	0x010a
        /*05be*/ 	.byte	0x3f
	.zero		1


	//   ....[60]....
        /*05c0*/ 	.word	0x00024920
        /*05c4*/ 	.word	0x00000009
        /*05c8*/ 	.word	0x00032410
        /*05cc*/ 	.short	0x010a
        /*05ce*/ 	.byte	0x3f
	.zero		1


	//   ....[61]....
        /*05d0*/ 	.word	0x00024970
        /*05d4*/ 	.word	0x00000008
        /*05d8*/ 	.word	0x00000000
        /*05dc*/ 	.short	0x010a
        /*05de*/ 	.byte	0x3f
	.zero		1


	//   ....[62]....
        /*05e0*/ 	.word	0x000249c0
        /*05e4*/ 	.word	0x00000000
        /*05e8*/ 	.word	0x00000000
        /*05ec*/ 	.short	0x010a
        /*05ee*/ 	.byte	0x3f
	.zero		1


	//   ....[63]....
        /*05f0*/ 	.word	0x00024a10
        /*05f4*/ 	.word	0x00000004
        /*05f8*/ 	.word	0x00000000
        /*05fc*/ 	.short	0x010a
        /*05fe*/ 	.byte	0x3f
	.zero		1


	//   ....[64]....
        /*0600*/ 	.word	0x00024a60
        /*0604*/ 	.word	0x00000000
        /*0608*/ 	.word	0x00000000
        /*060c*/ 	.short	0x010a
        /*060e*/ 	.byte	0x3f
	.zero		1


	//   ....[65]....
        /*0610*/ 	.word	0x00024ab0
        /*0614*/ 	.word	0x00000004
        /*0618*/ 	.word	0x00000000
        /*061c*/ 	.short	0x010a
        /*061e*/ 	.byte	0x3f
	.zero		1


	//   ....[66]....
        /*0620*/ 	.word	0x00024c30
        /*0624*/ 	.word	0x0000000a
        /*0628*/ 	.word	0x00032440
        /*062c*/ 	.short	0x010a
        /*062e*/ 	.byte	0x3f
	.zero		1


	//   ....[67]....
        /*0630*/ 	.word	0x00024c80
        /*0634*/ 	.word	0x00000012
        /*0638*/ 	.word	0x00032420
        /*063c*/ 	.short	0x010a
        /*063e*/ 	.byte	0x3f
	.zero		1


	//   ....[68]....
        /*0640*/ 	.word	0x00024cd0
        /*0644*/ 	.word	0x0000000a
        /*0648*/ 	.word	0x00032460
        /*064c*/ 	.short	0x010a
        /*064e*/ 	.byte	0x3f
	.zero		1


	//   ....[69]....
        /*0650*/ 	.word	0x00024d20
        /*0654*/ 	.word	0x00000002
        /*0658*/ 	.word	0x00032440
        /*065c*/ 	.short	0x010a
        /*065e*/ 	.byte	0x3f
	.zero		1


	//   ....[70]....
        /*0660*/ 	.word	0x00024d70
        /*0664*/ 	.word	0x00000002
        /*0668*/ 	.word	0x00032460
        /*066c*/ 	.short	0x010a
        /*066e*/ 	.byte	0x3f
	.zero		1


	//   ....[71]....
        /*0670*/ 	.word	0x00024dc0
        /*0674*/ 	.word	0x00000003
        /*0678*/ 	.word	0x00032440
        /*067c*/ 	.short	0x010a
        /*067e*/ 	.byte	0x3f
	.zero		1


	//   ....[72]....
        /*0680*/ 	.word	0x00024e10
        /*0684*/ 	.word	0x00000003
        /*0688*/ 	.word	0x00032460
        /*068c*/ 	.short	0x010a
        /*068e*/ 	.byte	0x3f
	.zero		1


	//   ....[73]....
        /*0690*/ 	.word	0x00024e60
        /*0694*/ 	.word	0x00000002
        /*0698*/ 	.word	0x00032440
        /*069c*/ 	.short	0x010a
        /*069e*/ 	.byte	0x3f
	.zero		1


	//   ....[74]....
        /*06a0*/ 	.word	0x00024eb0
        /*06a4*/ 	.word	0x00000002
        /*06a8*/ 	.word	0x00032460
        /*06ac*/ 	.short	0x010a
        /*06ae*/ 	.byte	0x3f
	.zero		1


	//   ....[75]....
        /*06b0*/ 	.word	0x00024f90
        /*06b4*/ 	.word	0x00000007
        /*06b8*/ 	.word	0x00032420
        /*06bc*/ 	.short	0x010a
        /*06be*/ 	.byte	0x3f
	.zero		1


	//   ....[76]....
        /*06c0*/ 	.word	0x00024fe0
        /*06c4*/ 	.word	0x00000005
        /*06c8*/ 	.word	0x00000000
        /*06cc*/ 	.short	0x010a
        /*06ce*/ 	.byte	0x3f
	.zero		1


	//   ....[77]....
        /*06d0*/ 	.word	0x00025030
        /*06d4*/ 	.word	0x00000003
        /*06d8*/ 	.word	0x00000000
        /*06dc*/ 	.short	0x010a
        /*06de*/ 	.byte	0x3f
	.zero		1


	//   ....[78]....
        /*06e0*/ 	.word	0x00025080
        /*06e4*/ 	.word	0x00000005
        /*06e8*/ 	.word	0x00000000
        /*06ec*/ 	.short	0x010a
        /*06ee*/ 	.byte	0x3f
	.zero		1


	//   ....[79]....
        /*06f0*/ 	.word	0x00025420
        /*06f4*/ 	.word	0x0000000c
        /*06f8*/ 	.word	0x00000000
        /*06fc*/ 	.short	0x010a
        /*06fe*/ 	.byte	0x3f
	.zero		1


	//   ....[80]....
        /*0700*/ 	.word	0x00025560
        /*0704*/ 	.word	0x00000002
        /*0708*/ 	.word	0x00000000
        /*070c*/ 	.short	0x010a
        /*070e*/ 	.byte	0x3f
	.zero		1


	//   ....[81]....
        /*0710*/ 	.word	0x00025bc0
        /*0714*/ 	.word	0x0000000b
        /*0718*/ 	.word	0x00000000
        /*071c*/ 	.short	0x010a
        /*071e*/ 	.byte	0x3f
	.zero		1


	//   ....[82]....
        /*0720*/ 	.word	0x00025d00
        /*0724*/ 	.word	0x00000008
        /*0728*/ 	.word	0x00000000
        /*072c*/ 	.short	0x010a
        /*072e*/ 	.byte	0x3f
	.zero		1


	//   ....[83]....
        /*0730*/ 	.word	0x00026ee0
        /*0734*/ 	.word	0x00000002
        /*0738*/ 	.word	0x00000000
        /*073c*/ 	.short	0x0101
        /*073e*/ 	.byte	0x3f
	.zero		1


	//   ....[84]....
        /*0740*/ 	.word	0x00040aa0
        /*0744*/ 	.word	0x00000004
        /*0748*/ 	.word	0x00000000
        /*074c*/ 	.short	0x0101
        /*074e*/ 	.byte	0x3f
	.zero		1


	//   ....[85]....
        /*0750*/ 	.word	0x00040ae0
        /*0754*/ 	.word	0x00000002
        /*0758*/ 	.word	0x00000000
        /*075c*/ 	.short	0x010a
        /*075e*/ 	.byte	0x3f
	.zero		1


	//   ....[86]....
        /*0760*/ 	.word	0x00040b30
        /*0764*/ 	.word	0x00000008
        /*0768*/ 	.word	0x00000000
        /*076c*/ 	.short	0x010a
        /*076e*/ 	.byte	0x3f
	.zero		1


	//----- nvinfo : EIATTR_NUM_MBARRIERS
	.align		4
.L_1351:
        /*0770*/ 	.byte	0x03, 0x38
        /*0772*/ 	.short	0x0017


	//----- nvinfo : EIATTR_EXIT_INSTR_OFFSETS
	.align		4
        /*0774*/ 	.byte	0x04, 0x1c
        /*0776*/ 	.short	(.L_1353 - .L_1352)


	//   ....[0]....
.L_1352:
        /*0778*/ 	.word	0x00000b80


	//   ....[1]....
        /*077c*/ 	.word	0x000215b0


	//   ....[2]....
        /*0780*/ 	.word	0x00021610


	//   ....[3]....
        /*0784*/ 	.word	0x00024620


	//   ....[4]....
        /*0788*/ 	.word	0x00024850


	//----- nvinfo : EIATTR_MAX_THREADS
	.align		4
.L_1353:
        /*078c*/ 	.byte	0x04, 0x05
        /*078e*/ 	.short	(.L_1355 - .L_1354)
.L_1354:
        /*0790*/ 	.word	0x00000180
        /*0794*/ 	.word	0x00000001
        /*0798*/ 	.word	0x00000001


	//----- nvinfo : EIATTR_CRS_STACK_SIZE
	.align		4
.L_1355:
        /*079c*/ 	.byte	0x04, 0x1e
        /*079e*/ 	.short	(.L_1357 - .L_1356)
.L_1356:
        /*07a0*/ 	.word	0x00000000


	//----- nvinfo : EIATTR_CBANK_PARAM_SIZE
	.align		4
.L_1357:
        /*07a4*/ 	.byte	0x03, 0x19
        /*07a6*/ 	.short	0x0cf0


	//----- nvinfo : EIATTR_PARAM_CBANK
	.align		4
        /*07a8*/ 	.byte	0x04, 0x0a
        /*07aa*/ 	.short	(.L_1359 - .L_1358)
	.align		4
.L_1358:
        /*07ac*/ 	.word	index@(.nv.constant0._ZN7cutlass13device_kernelIN5flash11enable_sm90INS1_16FlashAttnFwdSm90INS1_25CollectiveMainloopFwdSm90ILi2EN4cute5tupleIJNS5_1CILi1EEES8_S8_EEENS6_IJNS7_ILi128EEENS7_ILi96EEENS7_ILi64EEEEEELi256ENS_6half_tEfNS_4arch4Sm90ELb0ELb1ELb1ELb0ELb0ELb0ELb1ELb1ELb0ELb0ELb0ELb0EEENS1_21CollectiveEpilogueFwdINS6_IJSA_NS7_ILi256EEESB_EEES9_SE_SG_Li256ELb0ELb0ELb0ELb0EEENS1_30DynamicPersistentTileSchedulerILi256ELi32ELb0ELb0ELb1EEEEEEEEEvNT_6ParamsE)
        /*07b0*/ 	.short	0x0210
        /*07b2*/ 	.short	0x0cf0


	//----- nvinfo : EIATTR_SW_WAR
	.align		4
.L_1359:
        /*07b4*/ 	.byte	0x04, 0x36
        /*07b6*/ 	.short	(.L_1361 - .L_1360)
.L_1360:
        /*07b8*/ 	.word	0x00000008
.L_1361:


//--------------------- .nv.info._ZN7cutlass13device_kernelIN5flash11enable_sm90INS1_16FlashAttnFwdSm90INS1_25CollectiveMainloopFwdSm90ILi2EN4cute5tupleIJNS5_1CILi1EEES8_S8_EEENS6_IJNS7_ILi128EEENS7_ILi96EEENS7_ILi64EEEEEELi256ENS_6half_tEfNS_4arch4Sm90ELb0ELb1ELb1ELb1ELb0ELb0ELb0ELb1ELb0ELb0ELb0ELb0EEENS1_21CollectiveEpilogueFwdINS6_IJSA_NS7_ILi256EEESB_EEES9_SE_SG_Li256ELb1ELb0ELb0ELb0EEENS1_36VarlenDynamicPersistentTileSchedulerILi128ELi96ELi256ELi32ELb0ELb0ELb1ELb1ELb0ELb1EEEEEEEEEvNT_6ParamsE --------------------------
	.section	.nv.info._ZN7cutlass13device_kernelIN5flash11enable_sm90INS1_16FlashAttnFwdSm90INS1_25CollectiveMainloopFwdSm90ILi2EN4cute5tupleIJNS5_1CILi1EEES8_S8_EEENS6_IJNS7_ILi128EEENS7_ILi96EEENS7_ILi64EEEEEELi256ENS_6half_tEfNS_4arch4Sm90ELb0ELb1ELb1ELb1ELb0ELb0ELb0ELb1ELb0ELb0ELb0ELb0EEENS1_21CollectiveEpilogueFwdINS6_IJSA_NS7_ILi256EEESB_EEES9_SE_SG_Li256ELb1ELb0ELb0ELb0EEENS1_36VarlenDynamicPersistentTileSchedulerILi128ELi96ELi256ELi32ELb0ELb0ELb1ELb1ELb0ELb1EEEEEEEEEvNT_6ParamsE,"",@"SHT_CUDA_INFO"
	.sectionflags	@""
	.align	4


	//----- nvinfo : EIATTR_CUDA_API_VERSION
	.align		4
        /*0000*/ 	.byte	0x04, 0x37
        /*0002*/ 	.short	(.L_1363 - .L_1362)
.L_1362:
        /*0004*/ 	.word	0x00000082


	//----- nvinfo : EIATTR_KPARAM_INFO
	.align		4
.L_1363:
        /*0008*/ 	.byte	0x04, 0x17
        /*000a*/ 	.short	(.L_1365 - .L_1364)
.L_1364:
        /*000c*/ 	.word	0x00000000
        /*0010*/ 	.short	0x0000
        /*0012*/ 	.short	0x0070
        /*0014*/ 	.byte	0x00, 0xf0, 0x01, 0x28


	//----- nvinfo : EIATTR_SPARSE_MMA_MASK
	.align		4
.L_1365:
        /*0018*/ 	.byte	0x03, 0x50
        /*001a*/ 	.short	0x0000


	//----- nvinfo : EIATTR_MAXREG_COUNT
	.align		4
        /*001c*/ 	.byte	0x03, 0x1b
        /*001e*/ 	.short	0x00a8


	//----- nvinfo : EIATTR_NUM_BARRIERS
	.align		4
        /*0020*/ 	.byte	0x02, 0x4c
        /*0022*/ 	.byte	0x10
	.zero		1


	//----- nvinfo : EIATTR_EXTERNS
	.align		4
        /*0024*/ 	.byte	0x04, 0x0f
        /*0026*/ 	.short	(.L_1367 - .L_1366)


	//   ....[0]....
	.align		4
.L_1366:
        /*0028*/ 	.word	index@(__assertfail)


	//----- nvinfo : EIATTR_ANNOTATIONS
	.align		4
.L_1367:
        /*002c*/ 	.byte	0x04, 0x55
        /*002e*/ 	.short	(.L_1369 - .L_1368)


	//   ....[0]....
.L_1368:
        /* <DEDUP_REMOVED lines=27> */


	//----- nvinfo : EIATTR_MERCURY_ISA_VERSION
	.align		4
.L_1369:
        /*01d0*/ 	.byte	0x03, 0x5f
        /*01d2*/ 	.short	0x0101


	//----- nvinfo : EIATTR_UNUSED_LOAD_BYTE_OFFSET
	.align		4
        /*01d4*/ 	.byte	0x04, 0x44
        /*01d6*/ 	.short	(.L_1371 - .L_1370)


	//   ....[0]....
.L_1370:
        /*01d8*/ 	.word	0x00000a70
        /*01dc*/ 	.word	0x0000fff0


	//   ....[1]....
        /*01e0*/ 	.word	0x0000e6d0
        /*01e4*/ 	.word	0x0000fff0


	//----- nvinfo : EIATTR_INT_WARP_WIDE_INSTR_OFFSETS
	.align		4
.L_1371:
        /*01e8*/ 	.byte	0x04, 0x31
        /*01ea*/ 	.short	(.L_1373 - .L_1372)


	//   ....[0]....
.L_1372:
        /*01ec*/ 	.word	0x00000160


	//   ....[1]....
        /*01f0*/ 	.word	0x000001a0


	//   ....[2]....
        /*01f4*/ 	.word	0x00000210


	//   ....[3]....
        /*01f8*/ 	.word	0x00012600


	//   ....[4]....
        /*01fc*/ 	.word	0x00012690


	//   ....[5]....
        /*0200*/ 	.word	0x00012b90


	//   ....[6]....
        /*0204*/ 	.word	0x00012c10


	//   ....[7]....
        /*0208*/ 	.word	0x00014f30


	//   ....[8]....
        /*020c*/ 	.word	0x00014fc0


	//----- nvinfo : EIATTR_COOP_GROUP_MASK_REGIDS
	.align		4
.L_1373:
        /*0210*/ 	.byte	0x04, 0x29
        /*0212*/ 	.short	(.L_1375 - .L_1374)


	//   ....[0]....
.L_1374:
        /*0214*/ 	.word	0xffffffff


	//   ....[1]....
        /*0218*/ 	.word	0xffffffff


	//   ....[2]....
        /*021c*/ 	.word	0xffffffff


	//   ....[3]....
        /*0220*/ 	.word	0xffffffff


	//   ....[4]....
        /*0224*/ 	.word	0xffffffff


	//   ....[5]....
        /*0228*/ 	.word	0xffffffff


	//   ....[6]....
        /*022c*/ 	.word	0xffffffff


	//   ....[7]....
        /*0230*/ 	.word	0xffffffff


	//   ....[8]....
        /*0234*/ 	.word	0xffffffff


	//   ....[9]....
        /*0238*/ 	.word	0xffffffff


	//   ....[10]....
        /*023c*/ 	.word	0xffffffff


	//   ....[11]....
        /*0240*/ 	.word	0xffffffff


	//   ....[12]....
        /*0244*/ 	.word	0xffffffff


	//   ....[13]....
        /*0248*/ 	.word	0xffffffff


	//   ....[14]....
        /*024c*/ 	.word	0xffffffff


	//   ....[15]....
        /*0250*/ 	.word	0xffffffff


	//   ....[16]....
        /*0254*/ 	.word	0xffffffff


	//   ....[17]....
        /*0258*/ 	.word	0xffffffff


	//   ....[18]....
        /*025c*/ 	.word	0xffffffff


	//   ....[19]....
        /*0260*/ 	.word	0xffffffff


	//   ....[20]....
        /*0264*/ 	.word	0xffffffff


	//   ....[21]....
        /*0268*/ 	.word	0xffffffff


	//   ....[22]....
        /*026c*/ 	.word	0xffffffff


	//   ....[23]....
        /*0270*/ 	.word	0xffffffff


	//   ....[24]....
        /*0274*/ 	.word	0xffffffff


	//   ....[25]....
        /*0278*/ 	.word	0xffffffff


	//   ....[26]....
        /*027c*/ 	.word	0xffffffff


	//   ....[27]....
        /*0280*/ 	.word	0xffffffff


	//   ....[28]....
        /*0284*/ 	.word	0xffffffff


	//   ....[29]....
        /*0288*/ 	.word	0xffffffff


	//   ....[30]....
        /*028c*/ 	.word	0xffffffff


	//   ....[31]....
        /*0290*/ 	.word	0xffffffff


	//   ....[32]....
        /*0294*/ 	.word	0xffffffff


	//   ....[33]....
        /*0298*/ 	.word	0xffffffff


	//   ....[34]....
        /*029c*/ 	.word	0xffffffff


	//   ....[35]....
        /*02a0*/ 	.word	0xffffffff


	//   ....[36]....
        /*02a4*/ 	.word	0xffffffff


	//   ....[37]....
        /*02a8*/ 	.word	0xffffffff


	//   ....[38]....
        /*02ac*/ 	.word	0xffffffff


	//   ....[39]....
        /*02b0*/ 	.word	0xffffffff


	//   ....[40]....
        /*02b4*/ 	.word	0xffffffff


	//   ....[41]....
        /*02b8*/ 	.word	0xffffffff


	//   ....[42]....
        /*02bc*/ 	.word	0xffffffff


	//   ....[43]....
        /*02c0*/ 	.word	0xffffffff


	//   ....[44]....
        /*02c4*/ 	.word	0xffffffff


	//   ....[45]....
        /*02c8*/ 	.word	0xffffffff


	//   ....[46]....
        /*02cc*/ 	.word	0xffffffff


	//   ....[47]....
        /*02d0*/ 	.word	0xffffffff


	//   ....[48]....
        /*02d4*/ 	.word	0xffffffff


	//   ....[49]....
        /*02d8*/ 	.word	0xffffffff


	//   ....[50]....
        /*02dc*/ 	.word	0xffffffff


	//   ....[51]....
        /*02e0*/ 	.word	0xffffffff


	//   ....[52]....
        /*02e4*/ 	.word	0xffffffff


	//   ....[53]....
        /*02e8*/ 	.word	0xffffffff


	//   ....[54]....
        /*02ec*/ 	.word	0xffffffff


	//   ....[55]....
        /*02f0*/ 	.word	0xffffffff


	//   ....[56]....
        /*02f4*/ 	.word	0xffffffff


	//   ....[57]....
        /*02f8*/ 	.word	0xffffffff


	//   ....[58]....
        /*02fc*/ 	.word	0xffffffff


	//   ....[59]....
        /*0300*/ 	.word	0xffffffff


	//   ....[60]....
        /*0304*/ 	.word	0xffffffff


	//   ....[61]....
        /*0308*/ 	.word	0xffffffff


	//   ....[62]....
        /*030c*/ 	.word	0x0500000f


	//   ....[63]....
        /*0310*/ 	.word	0x0500000f


	//   ....[64]....
        /*0314*/ 	.word	0x0500000f


	//   ....[65]....
        /*0318*/ 	.word	0x0500000f


	//   ....[66]....
        /*031c*/ 	.word	0x0500000f


	//   ....[67]....
        /*0320*/ 	.word	0x0500000f


	//   ....[68]....
        /*0324*/ 	.word	0x0500000f


	//   ....[69]....
        /*0328*/ 	.word	0x0500000f


	//   ....[70]....
        /*032c*/ 	.word	0x0500000f


	//   ....[71]....
        /*0330*/ 	.word	0x0500000f


	//   ....[72]....
        /*0334*/ 	.word	0x0500000f


	//   ....[73]....
        /*0338*/ 	.word	0x0500000f


	//   ....[74]....
        /*033c*/ 	.word	0x0500000f


	//   ....[75]....
        /*0340*/ 	.word	0x0500000f


	//   ....[76]....
        /*0344*/ 	.word	0x0500000f


	//   ....[77]....
        /*0348*/ 	.word	0x0500000f


	//   ....[78]....
        /*034c*/ 	.word	0x0500000f


	//   ....[79]....
        /*0350*/ 	.word	0x0500000f


	//   ....[80]....
        /*0354*/ 	.word	0x0500000f


	//----- nvinfo : EIATTR_COOP_GROUP_INSTR_OFFSETS
	.align		4
.L_1375:
        /*0358*/ 	.byte	0x04, 0x28
        /*035a*/ 	.short	(.L_1377 - .L_1376)


	//   ....[0]....
.L_1376:
        /*035c*/ 	.word	0x00000070


	//   ....[1]....
        /*0360*/ 	.word	0x00000170


	//   ....[2]....
        /*0364*/ 	.word	0x000001c0


	//   ....[3]....
        /*0368*/ 	.word	0x000003f0


	//   ....[4]....
        /*036c*/ 	.word	0x00000550


	//   ....[5]....
        /*0370*/ 	.word	0x00000670


	//   ....[6]....
        /*0374*/ 	.word	0x000007d0


	//   ....[7]....
        /*0378*/ 	.word	0x000019e0


	//   ....[8]....
        /*037c*/ 	.word	0x00003610


	//   ....[9]....
        /*0380*/ 	.word	0x00003720


	//   ....[10]....
        /*0384*/ 	.word	0x00003c80


	//   ....[11]....
        /*0388*/ 	.word	0x00003ce0


	//   ....[12]....
        /*038c*/ 	.word	0x00006470


	//   ....[13]....
        /*0390*/ 	.word	0x00006580


	//   ....[14]....
        /*0394*/ 	.word	0x00006bf0


	//   ....[15]....
        /*0398*/ 	.word	0x00006d90


	//   ....[16]....
        /*039c*/ 	.word	0x00008c20


	//   ....[17]....
        /*03a0*/ 	.word	0x00008ca0


	//   ....[18]....
        /*03a4*/ 	.word	0x00009110


	//   ....[19]....
        /*03a8*/ 	.word	0x000092d0


	//   ....[20]....
        /*03ac*/ 	.word	0x0000bff0


	//   ....[21]....
        /*03b0*/ 	.word	0x0000c110


	//   ....[22]....
        /*03b4*/ 	.word	0x0000c8b0


	//   ....[23]....
        /*03b8*/ 	.word	0x0000ca80


	//   ....[24]....
        /*03bc*/ 	.word	0x0000dc50


	//   ....[25]....
        /*03c0*/ 	.word	0x0000dc90


	//   ....[26]....
        /*03c4*/ 	.word	0x0000dd60


	//   ....[27]....
        /*03c8*/ 	.word	0x0000dd70


	//   ....[28]....
        /*03cc*/ 	.word	0x00011190


	//   ....[29]....
        /*03d0*/ 	.word	0x00011310


	//   ....[30]....
        /*03d4*/ 	.word	0x00011340


	//   ....[31]....
        /*03d8*/ 	.word	0x00011380


	//   ....[32]....
        /*03dc*/ 	.word	0x000113f0


	//   ....[33]....
        /*03e0*/ 	.word	0x00011450


	//   ....[34]....
        /*03e4*/ 	.word	0x00011490


	//   ....[35]....
        /*03e8*/ 	.word	0x00011630


	//   ....[36]....
        /*03ec*/ 	.word	0x00011690


	//   ....[37]....
        /*03f0*/ 	.word	0x000116d0


	//   ....[38]....
        /*03f4*/ 	.word	0x00011710


	//   ....[39]....
        /*03f8*/ 	.word	0x00011740


	//   ....[40]....
        /*03fc*/ 	.word	0x00011770


	//   ....[41]....
        /*0400*/ 	.word	0x00011810


	//   ....[42]....
        /*0404*/ 	.word	0x00011870


	//   ....[43]....
        /*0408*/ 	.word	0x00011900


	//   ....[44]....
        /*040c*/ 	.word	0x00015050


	//   ....[45]....
        /*0410*/ 	.word	0x00015060


	//   ....[46]....
        /*0414*/ 	.word	0x00015170


	//   ....[47]....
        /*0418*/ 	.word	0x000151d0


	//   ....[48]....
        /*041c*/ 	.word	0x00015210


	//   ....[49]....
        /*0420*/ 	.word	0x00015250


	//   ....[50]....
        /*0424*/ 	.word	0x00015280


	//   ....[51]....
        /*0428*/ 	.word	0x000152b0


	//   ....[52]....
        /*042c*/ 	.word	0x00015440


	//   ....[53]....
        /*0430*/ 	.word	0x000154a0


	//   ....[54]....
        /*0434*/ 	.word	0x000154e0


	//   ....[55]....
        /*0438*/ 	.word	0x00015520


	//   ....[56]....
        /*043c*/ 	.word	0x00015550


	//   ....[57]....
        /*0440*/ 	.word	0x00015580


	//   ....[58]....
        /*0444*/ 	.word	0x00015640


	//   ....[59]....
        /*0448*/ 	.word	0x00015660


	//   ....[60]....
        /*044c*/ 	.word	0x000156d0


	//   ....[61]....
        /*0450*/ 	.word	0x00015d60


	//   ....[62]....
        /*0454*/ 	.word	0x000163a0


	//   ....[63]....
        /*0458*/ 	.word	0x000167c0


	//   ....[64]....
        /*045c*/ 	.word	0x00016850


	//   ....[65]....
        /*0460*/ 	.word	0x000168f0


	//   ....[66]....
        /*0464*/ 	.word	0x000169a0


	//   ....[67]....
        /*0468*/ 	.word	0x00016a20


	//   ....[68]....
        /*046c*/ 	.word	0x00016aa0


	//   ....[69]....
        /*0470*/ 	.word	0x00016b20


	//   ....[70]....
        /*0474*/ 	.word	0x00016ba0


	//   ....[71]....
        /*0478*/ 	.word	0x00016c30


	//   ....[72]....
        /*047c*/ 	.word	0x00016ce0


	//   ....[73]....
        /*0480*/ 	.word	0x00016d60


	//   ....[74]....
        /*0484*/ 	.word	0x00016de0


	//   ....[75]....
        /*0488*/ 	.word	0x00016e60


	//   ....[76]....
        /*048c*/ 	.word	0x00016ee0


	//   ....[77]....
        /*0490*/ 	.word	0x00016f50


	//   ....[78]....
        /*0494*/ 	.word	0x00016ff0


	//   ....[79]....
        /*0498*/ 	.word	0x00017080


	//   ....[80]....
        /*049c*/ 	.word	0x000171b0


	//----- nvinfo : EIATTR_REG_RECONFIG
	.align		4
.L_1377:
        /*04a0*/ 	.byte	0x01, 0x54
	.zero		2


	//----- nvinfo : EIATTR_SYSCALL_OFFSETS
	.align		4
        /*04a4*/ 	.byte	0x04, 0x46
        /*04a6*/ 	.short	(.L_1379 - .L_1378)


	//   ....[0]....
.L_1378:
        /*04a8*/ 	.word	0x00001bc0


	//   ....[1]....
        /*04ac*/ 	.word	0x00012820


	//   ....[2]....
        /*04b0*/ 	.word	0x00012960


	//   ....[3]....
        /*04b4*/ 	.word	0x00012a60


	//----- nvinfo : EIATTR_MBARRIER_INSTR_OFFSETS
	.align		4
.L_1379:
        /*04b8*/ 	.byte	0x04, 0x39
        /*04ba*/ 	.short	(.L_1381 - .L_1380)


	//   ....[0]....
.L_1380:
        /*04bc*/ 	.word	0x000002a0
        /*04c0*/ 	.word	0x000000ff
        /*04c4*/ 	.word	0x00022800
        /*04c8*/ 	.short	0x0100
        /*04ca*/ 	.byte	0x08
	.zero		1


	//   ....[1]....
        /*04cc*/ 	.word	0x000002b0
        /*04d0*/ 	.word	0x000000ff
        /*04d4*/ 	.word	0x00022820
        /*04d8*/ 	.short	0x0100
        /*04da*/ 	.byte	0x08
	.zero		1


	//   ....[2]....
        /*04dc*/ 	.word	0x000003a0
        /*04e0*/ 	.word	0x000000ff
        /*04e4*/ 	.word	0x00022830
        /*04e8*/ 	.short	0x0100
        /*04ea*/ 	.byte	0x08
	.zero		1


	//   ....[3]....
        /*04ec*/ 	.word	0x000003b0
        /*04f0*/ 	.word	0x000000ff
        /*04f4*/ 	.word	0x00022840
        /*04f8*/ 	.short	0x0100
        /*04fa*/ 	.byte	0x08
	.zero		1


	//   ....[4]....
        /*04fc*/ 	.word	0x000003c0
        /*0500*/ 	.word	0x000000ff
        /*0504*/ 	.word	0x00022838
        /*0508*/ 	.short	0x0100
        /*050a*/ 	.byte	0x08
	.zero		1


	//   ....[5]....
        /*050c*/ 	.word	0x000003d0
        /*0510*/ 	.word	0x000000ff
        /*0514*/ 	.word	0x00022848
        /*0518*/ 	.short	0x0100
        /*051a*/ 	.byte	0x08
	.zero		1


	//   ....[6]....
        /*051c*/ 	.word	0x00000500
        /*0520*/ 	.word	0x000000ff
        /*0524*/ 	.word	0x00022850
        /*0528*/ 	.short	0x0100
        /*052a*/ 	.byte	0x08
	.zero		1


	//   ....[7]....
        /*052c*/ 	.word	0x00000510
        /*0530*/ 	.word	0x000000ff
        /*0534*/ 	.word	0x00022860
        /*0538*/ 	.short	0x0100
        /*053a*/ 	.byte	0x08
	.zero		1


	//   ....[8]....
        /*053c*/ 	.word	0x00000520
        /*0540*/ 	.word	0x000000ff
        /*0544*/ 	.word	0x00022858
        /*0548*/ 	.short	0x0100
        /*054a*/ 	.byte	0x08
	.zero		1


	//   ....[9]....
        /*054c*/ 	.word	0x00000530
        /*0550*/ 	.word	0x000000ff
        /*0554*/ 	.word	0x00022868
        /*0558*/ 	.short	0x0100
        /*055a*/ 	.byte	0x08
	.zero		1


	//   ....[10]....
        /*055c*/ 	.word	0x00000620
        /*0560*/ 	.word	0x000000ff
        /*0564*/ 	.word	0x00022870
        /*0568*/ 	.short	0x0100
        /*056a*/ 	.byte	0x06
	.zero		1


	//   ....[11]....
        /*056c*/ 	.word	0x00000630
        /*0570*/ 	.word	0x000000ff
        /*0574*/ 	.word	0x00022880
        /*0578*/ 	.short	0x0100
        /*057a*/ 	.byte	0x06
	.zero		1


	//   ....[12]....
        /*057c*/ 	.word	0x00000640
        /*0580*/ 	.word	0x000000ff
        /*0584*/ 	.word	0x00022878
        /*0588*/ 	.short	0x0100
        /*058a*/ 	.byte	0x06
	.zero		1


	//   ....[13]....
        /*058c*/ 	.word	0x00000650
        /*0590*/ 	.word	0x000000ff
        /*0594*/ 	.word	0x00022888
        /*0598*/ 	.short	0x0100
        /*059a*/ 	.byte	0x06
	.zero		1


	//   ....[14]....
        /*059c*/ 	.word	0x00000780
        /*05a0*/ 	.word	0x000000ff
        /*05a4*/ 	.word	0x00022890
        /*05a8*/ 	.short	0x0100
        /*05aa*/ 	.byte	0x08
	.zero		1


	//   ....[15]....
        /*05ac*/ 	.word	0x00000790
        /*05b0*/ 	.word	0x000000ff
        /*05b4*/ 	.word	0x000228a0
        /*05b8*/ 	.short	0x0100
        /*05ba*/ 	.byte	0x08
	.zero		1


	//   ....[16]....
        /*05bc*/ 	.word	0x000007a0
        /*05c0*/ 	.word	0x000000ff
        /*05c4*/ 	.word	0x00022898
        /*05c8*/ 	.short	0x0100
        /*05ca*/ 	.byte	0x08
	.zero		1


	//   ....[17]....
        /*05cc*/ 	.word	0x000007b0
        /*05d0*/ 	.word	0x000000ff
        /*05d4*/ 	.word	0x000228a8
        /*05d8*/ 	.short	0x0100
        /*05da*/ 	.byte	0x08
	.zero		1


	//   ....[18]....
        /*05dc*/ 	.word	0x000008e0
        /*05e0*/ 	.word	0x000000ff
        /*05e4*/ 	.word	0x000228b0
        /*05e8*/ 	.short	0x0100
        /*05ea*/ 	.byte	0x08
	.zero		1


	//   ....[19]....
        /*05ec*/ 	.word	0x000008f0
        /*05f0*/ 	.word	0x000000ff
        /*05f4*/ 	.word	0x000228c0
        /*05f8*/ 	.short	0x0100
        /*05fa*/ 	.byte	0x08
	.zero		1


	//   ....[20]....
        /*05fc*/ 	.word	0x00000900
        /*0600*/ 	.word	0x000000ff
        /*0604*/ 	.word	0x000228b8
        /*0608*/ 	.short	0x0100
        /*060a*/ 	.byte	0x08
	.zero		1


	//   ....[21]....
        /*060c*/ 	.word	0x00000910
        /*0610*/ 	.word	0x000000ff
        /*0614*/ 	.word	0x000228c8
        /*0618*/ 	.short	0x0100
        /*061a*/ 	.byte	0x08
	.zero		1


	//   ....[22]....
        /*061c*/ 	.word	0x00001c70
        /*0620*/ 	.word	0x00000009
        /*0624*/ 	.word	0x00022800
        /*0628*/ 	.short	0x010a
        /*062a*/ 	.byte	0x3f
	.zero		1


	//   ....[23]....
        /*062c*/ 	.word	0x00001d40
        /*0630*/ 	.word	0x00000005
        /*0634*/ 	.word	0x00022830
        /*0638*/ 	.short	0x010a
        /*063a*/ 	.byte	0x3f
	.zero		1


	//   ....[24]....
        /*063c*/ 	.word	0x00001d80
        /*0640*/ 	.word	0x00000005
        /*0644*/ 	.word	0x00022830
        /*0648*/ 	.short	0x010a
        /*064a*/ 	.byte	0x3f
	.zero		1


	//   ....[25]....
        /*064c*/ 	.word	0x00002330
        /*0650*/ 	.word	0x00000000
        /*0654*/ 	.word	0x00000000
        /*0658*/ 	.short	0x0101
        /*065a*/ 	.byte	0x3f
	.zero		1


	//   ....[26]....
        /*065c*/ 	.word	0x000045c0
        /*0660*/ 	.word	0x00000005
        /*0664*/ 	.word	0x00022850
        /*0668*/ 	.short	0x010a
        /*066a*/ 	.byte	0x3f
	.zero		1


	//   ....[27]....
        /*066c*/ 	.word	0x00004600
        /*0670*/ 	.word	0x00000005
        /*0674*/ 	.word	0x00022850
        /*0678*/ 	.short	0x010a
        /*067a*/ 	.byte	0x3f
	.zero		1


	//   ....[28]....
        /*067c*/ 	.word	0x00004930
        /*0680*/ 	.word	0x00000005
        /*0684*/ 	.word	0x00000000
        /*0688*/ 	.short	0x0101
        /*068a*/ 	.byte	0x3f
	.zero		1


	//   ....[29]....
        /*068c*/ 	.word	0x00004c40
        /*0690*/ 	.word	0x000000ff
        /*0694*/ 	.word	0x00022830
        /*0698*/ 	.short	0x010a
        /*069a*/ 	.byte	0x1c
	.zero		1


	//   ....[30]....
        /*069c*/ 	.word	0x00004c80
        /*06a0*/ 	.word	0x000000ff
        /*06a4*/ 	.word	0x00022830
        /*06a8*/ 	.short	0x010a
        /*06aa*/ 	.byte	0x1c
	.zero		1


	//   ....[31]....
        /*06ac*/ 	.word	0x00005190
        /*06b0*/ 	.word	0x00000014
        /*06b4*/ 	.word	0x00000000
        /*06b8*/ 	.short	0x0101
        /*06ba*/ 	.byte	0x3f
	.zero		1


	//   ....[32]....
        /*06bc*/ 	.word	0x00007d30
        /*06c0*/ 	.word	0x000000ff
        /*06c4*/ 	.word	0x00022850
        /*06c8*/ 	.short	0x010a
        /*06ca*/ 	.byte	0x1c
	.zero		1


	//   ....[33]....
        /*06cc*/ 	.word	0x00007d70
        /*06d0*/ 	.word	0x000000ff
        /*06d4*/ 	.word	0x00022850
        /*06d8*/ 	.short	0x010a
        /*06da*/ 	.byte	0x1c
	.zero		1


	//   ....[34]....
        /*06dc*/ 	.word	0x00008070
        /*06e0*/ 	.word	0x000000b1
        /*06e4*/ 	.word	0x00000000
        /*06e8*/ 	.short	0x0101
        /*06ea*/ 	.byte	0x3f
	.zero		1


	//   ....[35]....
        /*06ec*/ 	.word	0x00008430
        /*06f0*/ 	.word	0x000000ff
        /*06f4*/ 	.word	0x00022830
        /*06f8*/ 	.short	0x010a
        /*06fa*/ 	.byte	0x19
	.zero		1


	//   ....[36]....
        /*06fc*/ 	.word	0x00008470
        /*0700*/ 	.word	0x000000ff
        /*0704*/ 	.word	0x00022830
        /*0708*/ 	.short	0x010a
        /*070a*/ 	.byte	0x19
	.zero		1


	//   ....[37]....
        /*070c*/ 	.word	0x000095d0
        /*0710*/ 	.word	0x00000099
        /*0714*/ 	.word	0x00000000
        /*0718*/ 	.short	0x0101
        /*071a*/ 	.byte	0x3f
	.zero		1


	//   ....[38]....
        /*071c*/ 	.word	0x0000a300
        /*0720*/ 	.word	0x000000ff
        /*0724*/ 	.word	0x00022850
        /*0728*/ 	.short	0x010a
        /*072a*/ 	.byte	0x19
	.zero		1


	//   ....[39]....
        /*072c*/ 	.word	0x0000a340
        /*0730*/ 	.word	0x000000ff
        /*0734*/ 	.word	0x00022850
        /*0738*/ 	.short	0x010a
        /*073a*/ 	.byte	0x19
	.zero		1


	//   ....[40]....
        /*073c*/ 	.word	0x0000a630
        /*0740*/ 	.word	0x000000d6
        /*0744*/ 	.word	0x00000000
        /*0748*/ 	.short	0x0101
        /*074a*/ 	.byte	0x3f
	.zero		1


	//   ....[41]....
        /*074c*/ 	.word	0x0000a7f0
        /*0750*/ 	.word	0x000000ff
        /*0754*/ 	.word	0x00022830
        /*0758*/ 	.short	0x010a
        /*075a*/ 	.byte	0x1b
	.zero		1


	//   ....[42]....
        /*075c*/ 	.word	0x0000a830
        /*0760*/ 	.word	0x000000ff
        /*0764*/ 	.word	0x00022830
        /*0768*/ 	.short	0x010a
        /*076a*/ 	.byte	0x1b
	.zero		1


	//   ....[43]....
        /*076c*/ 	.word	0x0000ad40
        /*0770*/ 	.word	0x00000006
        /*0774*/ 	.word	0x00000000
        /*0778*/ 	.short	0x0101
        /*077a*/ 	.byte	0x3f
	.zero		1


	//   ....[44]....
        /*077c*/ 	.word	0x0000d8e0
        /*0780*/ 	.word	0x000000ff
        /*0784*/ 	.word	0x00022850
        /*0788*/ 	.short	0x010a
        /*078a*/ 	.byte	0x1b
	.zero		1


	//   ....[45]....
        /*078c*/ 	.word	0x0000d920
        /*0790*/ 	.word	0x000000ff
        /*0794*/ 	.word	0x00022850
        /*0798*/ 	.short	0x010a
        /*079a*/ 	.byte	0x1b
	.zero		1


	//   ....[46]....
        /*079c*/ 	.word	0x0000dc10
        /*07a0*/ 	.word	0x000000b0
        /*07a4*/ 	.word	0x00000000
        /*07a8*/ 	.short	0x0101
        /*07aa*/ 	.byte	0x3f
	.zero		1


	//   ....[47]....
        /*07ac*/ 	.word	0x0000fe00
        /*07b0*/ 	.word	0x00000011
        /*07b4*/ 	.word	0x00000000
        /*07b8*/ 	.short	0x0101
        /*07ba*/ 	.byte	0x3f
	.zero		1


	//   ....[48]....
        /*07bc*/ 	.word	0x00012f70
        /*07c0*/ 	.word	0x00000009
        /*07c4*/ 	.word	0x00022840
        /*07c8*/ 	.short	0x010a
        /*07ca*/ 	.byte	0x3f
	.zero		1


	//   ....[49]....
        /*07cc*/ 	.word	0x00013360
        /*07d0*/ 	.word	0x0000000a
        /*07d4*/ 	.word	0x00022820
        /*07d8*/ 	.short	0x010a
        /*07da*/ 	.byte	0x3f
	.zero		1


	//   ....[50]....
        /*07dc*/ 	.word	0x00013420
        /*07e0*/ 	.word	0x00000006
        /*07e4*/ 	.word	0x00022860
        /*07e8*/ 	.short	0x010a
        /*07ea*/ 	.byte	0x3f
	.zero		1


	//   ....[51]....
        /*07ec*/ 	.word	0x00013a80
        /*07f0*/ 	.word	0x00000002
        /*07f4*/ 	.word	0x00022840
        /*07f8*/ 	.short	0x010a
        /*07fa*/ 	.byte	0x3f
	.zero		1


	//   ....[52]....
        /*07fc*/ 	.word	0x00013c90
        /*0800*/ 	.word	0x00000002
        /*0804*/ 	.word	0x00022860
        /*0808*/ 	.short	0x010a
        /*080a*/ 	.byte	0x3f
	.zero		1


	//   ....[53]....
        /*080c*/ 	.word	0x00014230
        /*0810*/ 	.word	0x00000002
        /*0814*/ 	.word	0x00022840
        /*0818*/ 	.short	0x010a
        /*081a*/ 	.byte	0x3f
	.zero		1


	//   ....[54]....
        /*081c*/ 	.word	0x00014430
        /*0820*/ 	.word	0x00000002
        /*0824*/ 	.word	0x00022860
        /*0828*/ 	.short	0x010a
        /*082a*/ 	.byte	0x3f
	.zero		1


	//   ....[55]....
        /*082c*/ 	.word	0x00014940
        /*0830*/ 	.word	0x00000002
        /*0834*/ 	.word	0x00022840
        /*0838*/ 	.short	0x010a
        /*083a*/ 	.byte	0x3f
	.zero		1


	//   ....[56]....
        /*083c*/ 	.word	0x00014b50
        /*0840*/ 	.word	0x00000002
        /*0844*/ 	.word	0x00022860
        /*0848*/ 	.short	0x010a
        /*084a*/ 	.byte	0x3f
	.zero		1


	//   ....[57]....
        /*084c*/ 	.word	0x00015ce0
        /*0850*/ 	.word	0x00000000
        /*0854*/ 	.word	0x00022820
        /*0858*/ 	.short	0x010a
        /*085a*/ 	.byte	0x3f
	.zero		1


	//   ....[58]....
        /*085c*/ 	.word	0x00015ea0
        /*0860*/ 	.word	0x00000006
        /*0864*/ 	.word	0x00000000
        /*0868*/ 	.short	0x010a
        /*086a*/ 	.byte	0x3f
	.zero		1


	//   ....[59]....
        /*086c*/ 	.word	0x00015f10
        /*0870*/ 	.word	0x00000007
        /*0874*/ 	.word	0x00000000
        /*0878*/ 	.short	0x010a
        /*087a*/ 	.byte	0x3f
	.zero		1


	//   ....[60]....
        /*087c*/ 	.word	0x00015f80
        /*0880*/ 	.word	0x00000004
        /*0884*/ 	.word	0x00000000
        /*0888*/ 	.short	0x010a
        /*088a*/ 	.byte	0x3f
	.zero		1


	//   ....[61]....
        /*088c*/ 	.word	0x00015fb0
        /*0890*/ 	.word	0x00000003
        /*0894*/ 	.word	0x00000000
        /*0898*/ 	.short	0x010a
        /*089a*/ 	.byte	0x3f
	.zero		1


	//   ....[62]....
        /*089c*/ 	.word	0x00016010
        /*08a0*/ 	.word	0x00000009
        /*08a4*/ 	.word	0x00022800
        /*08a8*/ 	.short	0x010a
        /*08aa*/ 	.byte	0x3f
	.zero		1


	//   ....[63]....
        /*08ac*/ 	.word	0x00016060
        /*08b0*/ 	.word	0x00000005
        /*08b4*/ 	.word	0x00022830
        /*08b8*/ 	.short	0x010a
        /*08ba*/ 	.byte	0x3f
	.zero		1


	//   ....[64]....
        /*08bc*/ 	.word	0x000160b0
        /*08c0*/ 	.word	0x00000005
        /*08c4*/ 	.word	0x00022850
        /*08c8*/ 	.short	0x010a
        /*08ca*/ 	.byte	0x3f
	.zero		1


	//   ....[65]....
        /*08cc*/ 	.word	0x00016110
        /*08d0*/ 	.word	0x00000015
        /*08d4*/ 	.word	0x00022830
        /*08d8*/ 	.short	0x010a
        /*08da*/ 	.byte	0x3f
	.zero		1


	//   ....[66]....
        /*08dc*/ 	.word	0x00016160
        /*08e0*/ 	.word	0x000000b1
        /*08e4*/ 	.word	0x00022850
        /*08e8*/ 	.short	0x010a
        /*08ea*/ 	.byte	0x3f
	.zero		1


	//   ....[67]....
        /*08ec*/ 	.word	0x000161c0
        /*08f0*/ 	.word	0x00000006
        /*08f4*/ 	.word	0x00022830
        /*08f8*/ 	.short	0x010a
        /*08fa*/ 	.byte	0x3f
	.zero		1


	//   ....[68]....
        /*08fc*/ 	.word	0x00016210
        /*0900*/ 	.word	0x000000d6
        /*0904*/ 	.word	0x00022850
        /*0908*/ 	.short	0x010a
        /*090a*/ 	.byte	0x3f
	.zero		1


	//   ....[69]....
        /*090c*/ 	.word	0x00016270
        /*0910*/ 	.word	0x00000006
        /*0914*/ 	.word	0x00022830
        /*0918*/ 	.short	0x010a
        /*091a*/ 	.byte	0x3f
	.zero		1


	//   ....[70]....
        /*091c*/ 	.word	0x000162c0
        /*0920*/ 	.word	0x000000b0
        /*0924*/ 	.word	0x00022850
        /*0928*/ 	.short	0x010a
        /*092a*/ 	.byte	0x3f
	.zero		1


	//   ....[71]....
        /*092c*/ 	.word	0x00016460
        /*0930*/ 	.word	0x00000009
        /*0934*/ 	.word	0x00022840
        /*0938*/ 	.short	0x010a
        /*093a*/ 	.byte	0x3f
	.zero		1


	//   ....[72]....
        /*093c*/ 	.word	0x000164e0
        /*0940*/ 	.word	0x00000009
        /*0944*/ 	.word	0x00022820
        /*0948*/ 	.short	0x010a
        /*094a*/ 	.byte	0x3f
	.zero		1


	//   ....[73]....
        /*094c*/ 	.word	0x00016530
        /*0950*/ 	.word	0x00000006
        /*0954*/ 	.word	0x00022860
        /*0958*/ 	.short	0x010a
        /*095a*/ 	.byte	0x3f
	.zero		1


	//   ....[74]....
        /*095c*/ 	.word	0x00016580
        /*0960*/ 	.word	0x00000002
        /*0964*/ 	.word	0x00022840
        /*0968*/ 	.short	0x010a
        /*096a*/ 	.byte	0x3f
	.zero		1


	//   ....[75]....
        /*096c*/ 	.word	0x000165d0
        /*0970*/ 	.word	0x00000002
        /*0974*/ 	.word	0x00022860
        /*0978*/ 	.short	0x010a
        /*097a*/ 	.byte	0x3f
	.zero		1


	//   ....[76]....
        /*097c*/ 	.word	0x00016620
        /*0980*/ 	.word	0x00000002
        /*0984*/ 	.word	0x00022840
        /*0988*/ 	.short	0x010a
        /*098a*/ 	.byte	0x3f
	.zero		1


	//   ....[77]....
        /*098c*/ 	.word	0x00016670
        /*0990*/ 	.word	0x00000002
        /*0994*/ 	.word	0x00022860
        /*0998*/ 	.short	0x010a
        /*099a*/ 	.byte	0x3f
	.zero		1


	//   ....[78]....
        /*099c*/ 	.word	0x000166c0
        /*09a0*/ 	.word	0x00000002
        /*09a4*/ 	.word	0x00022840
        /*09a8*/ 	.short	0x010a
        /*09aa*/ 	.byte	0x3f
	.zero		1


	//   ....[79]....
        /*09ac*/ 	.word	0x00016710
        /*09b0*/ 	.word	0x00000002
        /*09b4*/ 	.word	0x00022860
        /*09b8*/ 	.short	0x010a
        /*09ba*/ 	.byte	0x3f
	.zero		1


	//   ....[80]....
        /*09bc*/ 	.word	0x000170d0
        /*09c0*/ 	.word	0x00000000
        /*09c4*/ 	.word	0x00022820
        /*09c8*/ 	.short	0x010a
        /*09ca*/ 	.byte	0x3f
	.zero		1


	//   ....[81]....
        /*09cc*/ 	.word	0x00017270
        /*09d0*/ 	.word	0x00000006
        /*09d4*/ 	.word	0x00000000
        /*09d8*/ 	.short	0x010a
        /*09da*/ 	.byte	0x3f
	.zero		1


	//   ....[82]....
        /*09dc*/ 	.word	0x000172c0
        /*09e0*/ 	.word	0x00000007
        /*09e4*/ 	.word	0x00000000
        /*09e8*/ 	.short	0x010a
        /*09ea*/ 	.byte	0x3f
	.zero		1


	//   ....[83]....
        /*09ec*/ 	.word	0x00017310
        /*09f0*/ 	.word	0x00000004
        /*09f4*/ 	.word	0x00000000
        /*09f8*/ 	.short	0x010a
        /*09fa*/ 	.byte	0x3f
	.zero		1


	//----- nvinfo : EIATTR_NUM_MBARRIERS
	.align		4
.L_1381:
        /*09fc*/ 	.byte	0x03, 0x38
        /*09fe*/ 	.short	0x0016


	//----- nvinfo : EIATTR_EXIT_INSTR_OFFSETS
	.align		4
        /*0a00*/ 	.byte	0x04, 0x1c
        /*0a02*/ 	.short	(.L_1383 - .L_1382)


	//   ....[0]....
.L_1382:
        /*0a04*/ 	.word	0x00000ab0


	//   ....[1]....
        /*0a08*/ 	.word	0x00011150


	//   ....[2]....
        /*0a0c*/ 	.word	0x000111b0


	//   ....[3]....
        /*0a10*/ 	.word	0x00016000


	//----- nvinfo : EIATTR_MAX_THREADS
	.align		4
.L_1383:
        /*0a14*/ 	.byte	0x04, 0x05
        /*0a16*/ 	.short	(.L_1385 - .L_1384)
.L_1384:
        /*0a18*/ 	.word	0x00000180
        /*0a1c*/ 	.word	0x00000001
        /*0a20*/ 	.word	0x00000001


	//----- nvinfo : EIATTR_CRS_STACK_SIZE
	.align		4
.L_1385:
        /*0a24*/ 	.byte	0x04, 0x1e
        /*0a26*/ 	.short	(.L_1387 - .L_1386)
.L_1386:
        /*0a28*/ 	.word	0x00000000


	//----- nvinfo : EIATTR_CBANK_PARAM_SIZE
	.align		4
.L_1387:
        /*0a2c*/ 	.byte	0x03, 0x19
        /*0a2e*/ 	.short	0x0a70


	//----- nvinfo : EIATTR_PARAM_CBANK
	.align		4
        /*0a30*/ 	.byte	0x04, 0x0a
        /*0a32*/ 	.short	(.L_1389 - .L_1388)
	.align		4
.L_1388:
        /*0a34*/ 	.word	index@(.nv.constant0._ZN7cutlass13device_kernelIN5flash11enable_sm90INS1_16FlashAttnFwdSm90INS1_25CollectiveMainloopFwdSm90ILi2EN4cute5tupleIJNS5_1CILi1EEES8_S8_EEENS6_IJNS7_ILi128EEENS7_ILi96EEENS7_ILi64EEEEEELi256ENS_6half_tEfNS_4arch4Sm90ELb0ELb1ELb1ELb1ELb0ELb0ELb0ELb1ELb0ELb0ELb0ELb0EEENS1_21CollectiveEpilogueFwdINS6_IJSA_NS7_ILi256EEESB_EEES9_SE_SG_Li256ELb1ELb0ELb0ELb0EEENS1_36VarlenDynamicPersistentTileSchedulerILi128ELi96ELi256ELi32ELb0ELb0ELb1ELb1ELb0ELb1EEEEEEEEEvNT_6ParamsE)
        /*0a38*/ 	.short	0x0210
        /*0a3a*/ 	.short	0x0a70


	//----- nvinfo : EIATTR_SW_WAR
	.align		4
.L_1389:
        /*0a3c*/ 	.byte	0x04, 0x36
        /*0a3e*/ 	.short	(.L_1391 - .L_1390)
.L_1390:
        /*0a40*/ 	.word	0x00000008
.L_1391:


//--------------------- .nv.info._ZN7cutlass13device_kernelIN5flash11enable_sm90INS1_16FlashAttnFwdSm90INS1_25CollectiveMainloopFwdSm90ILi2EN4cute5tupleIJNS5_1CILi1EEES8_S8_EEENS6_IJNS7_ILi128EEENS7_ILi96EEENS7_ILi64EEEEEELi256ENS_6half_tEfNS_4arch4Sm90ELb0ELb1ELb1ELb1ELb0ELb1ELb0ELb1ELb0ELb0ELb0ELb0EEENS1_21CollectiveEpilogueFwdINS6_IJSA_NS7_ILi256EEESB_EEES9_SE_SG_Li256ELb1ELb0ELb0ELb0EEENS1_36VarlenDynamicPersistentTileSchedulerILi128ELi96ELi256ELi32ELb0ELb0ELb1ELb1ELb0ELb1EEEEEEEEEvNT_6ParamsE --------------------------
	.section	.nv.info._ZN7cutlass13device_kernelIN5flash11enable_sm90INS1_16FlashAttnFwdSm90INS1_25CollectiveMainloopFwdSm90ILi2EN4cute5tupleIJNS5_1CILi1EEES8_S8_EEENS6_IJNS7_ILi128EEENS7_ILi96EEENS7_ILi64EEEEEELi256ENS_6half_tEfNS_4arch4Sm90ELb0ELb1ELb1ELb1ELb0ELb1ELb0ELb1ELb0ELb0ELb0ELb0EEENS1_21CollectiveEpilogueFwdINS6_IJSA_NS7_ILi256EEESB_EEES9_SE_SG_Li256ELb1ELb0ELb0ELb0EEENS1_36VarlenDynamicPersistentTileSchedulerILi128ELi96ELi256ELi32ELb0ELb0ELb1ELb1ELb0ELb1EEEEEEEEEvNT_6ParamsE,"",@"SHT_CUDA_INFO"
	.sectionflags	@""
	.align	4


	//----- nvinfo : EIATTR_CUDA_API_VERSION
	.align		4
        /*0000*/ 	.byte	0x04, 0x37
        /*0002*/ 	.short	(.L_1393 - .L_1392)
.L_1392:
        /*0004*/ 	.word	0x00000082


	//----- nvinfo : EIATTR_KPARAM_INFO
	.align		4
.L_1393:
        /*0008*/ 	.byte	0x04, 0x17
        /*000a*/ 	.short	(.L_1395 - .L_1394)
.L_1394:
        /*000c*/ 	.word	0x00000000
        /*0010*/ 	.short	0x0000
        /*0012*/ 	.short	0x0070
        /*0014*/ 	.byte	0x00, 0xf0, 0x01, 0x28


	//----- nvinfo : EIATTR_SPARSE_MMA_MASK
	.align		4
.L_1395:
        /*0018*/ 	.byte	0x03, 0x50
        /*001a*/ 	.short	0x0000


	//----- nvinfo : EIATTR_MAXREG_COUNT
	.align		4
        /*001c*/ 	.byte	0x03, 0x1b
        /*001e*/ 	.short	0x00a8


	//----- nvinfo : EIATTR_NUM_BARRIERS
	.align		4
        /*0020*/ 	.byte	0x02, 0x4c
        /*0022*/ 	.byte	0x10
	.zero		1


	//----- nvinfo : EIATTR_EXTERNS
	.align		4
        /*0024*/ 	.byte	0x04, 0x0f
        /*0026*/ 	.short	(.L_1397 - .L_1396)


	//   ....[0]....
	.align		4
.L_1396:
        /*0028*/ 	.word	index@(__assertfail)


	//----- nvinfo : EIATTR_ANNOTATIONS
	.align		4
.L_1397:
        /*002c*/ 	.byte	0x04, 0x55
        /*002e*/ 	.short	(.L_1399 - .L_1398)


	//   ....[0]....
.L_1398:
        /* <DEDUP_REMOVED lines=42> */


	//----- nvinfo : EIATTR_MERCURY_ISA_VERSION
	.align		4
.L_1399:
        /*02b8*/ 	.byte	0x03, 0x5f
        /*02ba*/ 	.short	0x0101


	//----- nvinfo : EIATTR_UNUSED_LOAD_BYTE_OFFSET
	.align		4
        /*02bc*/ 	.byte	0x04, 0x44
        /*02be*/ 	.short	(.L_1401 - .L_1400)


	//   ....[0]....
.L_1400:
        /*02c0*/ 	.word	0x00000b00
        /*02c4*/ 	.word	0x0000fff0


	//   ....[1]....
        /*02c8*/ 	.word	0x00016180
        /*02cc*/ 	.word	0x0000fff0


	//----- nvinfo : EIATTR_INT_WARP_WIDE_INSTR_OFFSETS
	.align		4
.L_1401:
        /*02d0*/ 	.byte	0x04, 0x31
        /*02d2*/ 	.short	(.L_1403 - .L_1402)


	//   ....[0]....
.L_1402:
        /*02d4*/ 	.word	0x000001b0


	//   ....[1]....
        /*02d8*/ 	.word	0x00000250


	//   ....[2]....
        /*02dc*/ 	.word	0x000002c0


	//   ....[3]....
        /*02e0*/ 	.word	0x0001b220


	//   ....[4]....
        /*02e4*/ 	.word	0x0001b2b0


	//   ....[5]....
        /*02e8*/ 	.word	0x0001b7a0


	//   ....[6]....
        /*02ec*/ 	.word	0x0001b7e0


	//   ....[7]....
        /*02f0*/ 	.word	0x0001db40


	//   ....[8]....
        /*02f4*/ 	.word	0x0001dbd0


	//----- nvinfo : EIATTR_COOP_GROUP_MASK_REGIDS
	.align		4
.L_1403:
        /*02f8*/ 	.byte	0x04, 0x29
        /*02fa*/ 	.short	(.L_1405 - .L_1404)


	//   ....[0]....
.L_1404:
        /*02fc*/ 	.word	0xffffffff


	//   ....[1]....
        /*0300*/ 	.word	0xffffffff


	//   ....[2]....
        /*0304*/ 	.word	0xffffffff


	//   ....[3]....
        /*0308*/ 	.word	0xffffffff


	//   ....[4]....
        /*030c*/ 	.word	0xffffffff


	//   ....[5]....
        /*0310*/ 	.word	0xffffffff


	//   ....[6]....
        /*0314*/ 	.word	0xffffffff


	//   ....[7]....
        /*0318*/ 	.word	0xffffffff


	//   ....[8]....
        /*031c*/ 	.word	0xffffffff


	//   ....[9]....
        /*0320*/ 	.word	0xffffffff


	//   ....[10]....
        /*0324*/ 	.word	0xffffffff


	//   ....[11]....
        /*0328*/ 	.word	0xffffffff


	//   ....[12]....
        /*032c*/ 	.word	0xffffffff


	//   ....[13]....
        /*0330*/ 	.word	0xffffffff


	//   ....[14]....
        /*0334*/ 	.word	0xffffffff


	//   ....[15]....
        /*0338*/ 	.word	0xffffffff


	//   ....[16]....
        /*033c*/ 	.word	0xffffffff


	//   ....[17]....
        /*0340*/ 	.word	0xffffffff


	//   ....[18]....
        /*0344*/ 	.word	0xffffffff


	//   ....[19]....
        /*0348*/ 	.word	0xffffffff


	//   ....[20]....
        /*034c*/ 	.word	0xffffffff


	//   ....[21]....
        /*0350*/ 	.word	0xffffffff


	//   ....[22]....
        /*0354*/ 	.word	0xffffffff


	//   ....[23]....
        /*0358*/ 	.word	0xffffffff


	//   ....[24]....
        /*035c*/ 	.word	0xffffffff


	//   ....[25]....
        /*0360*/ 	.word	0xffffffff


	//   ....[26]....
        /*0364*/ 	.word	0xffffffff


	//   ....[27]....
        /*0368*/ 	.word	0xffffffff


	//   ....[28]....
        /*036c*/ 	.word	0xffffffff


	//   ....[29]....
        /*0370*/ 	.word	0xffffffff


	//   ....[30]....
        /*0374*/ 	.word	0xffffffff


	//   ....[31]....
        /*0378*/ 	.word	0xffffffff


	//   ....[32]....
        /*037c*/ 	.word	0xffffffff


	//   ....[33]....
        /*0380*/ 	.word	0xffffffff


	//   ....[34]....
        /*0384*/ 	.word	0xffffffff


	//   ....[35]....
        /*0388*/ 	.word	0xffffffff


	//   ....[36]....
        /*038c*/ 	.word	0xffffffff


	//   ....[37]....
        /*0390*/ 	.word	0xffffffff


	//   ....[38]....
        /*0394*/ 	.word	0xffffffff


	//   ....[39]....
        /*0398*/ 	.word	0xffffffff


	//   ....[40]....
        /*039c*/ 	.word	0xffffffff


	//   ....[41]....
        /*03a0*/ 	.word	0xffffffff


	//   ....[42]....
        /*03a4*/ 	.word	0xffffffff


	//   ....[43]....
        /*03a8*/ 	.word	0xffffffff


	//   ....[44]....
        /*03ac*/ 	.word	0xffffffff


	//   ....[45]....
        /*03b0*/ 	.word	0xffffffff


	//   ....[46]....
        /*03b4*/ 	.word	0xffffffff


	//   ....[47]....
        /*03b8*/ 	.word	0xffffffff


	//   ....[48]....
        /*03bc*/ 	.word	0xffffffff


	//   ....[49]....
        /*03c0*/ 	.word	0xffffffff


	//   ....[50]....
        /*03c4*/ 	.word	0xffffffff


	//   ....[51]....
        /*03c8*/ 	.word	0xffffffff


	//   ....[52]....
        /*03cc*/ 	.word	0xffffffff


	//   ....[53]....
        /*03d0*/ 	.word	0xffffffff


	//   ....[54]....
        /*03d4*/ 	.word	0xffffffff


	//   ....[55]....
        /*03d8*/ 	.word	0xffffffff


	//   ....[56]....
        /*03dc*/ 	.word	0xffffffff


	//   ....[57]....
        /*03e0*/ 	.word	0xffffffff


	//   ....[58]....
        /*03e4*/ 	.word	0xffffffff


	//   ....[59]....
        /*03e8*/ 	.word	0xffffffff


	//   ....[60]....
        /*03ec*/ 	.word	0xffffffff


	//   ....[61]....
        /*03f0*/ 	.word	0xffffffff


	//   ....[62]....
        /*03f4*/ 	.word	0x0500000f


	//   ....[63]....
        /*03f8*/ 	.word	0x0500000f


	//   ....[64]....
        /*03fc*/ 	.word	0x0500000f


	//   ....[65]....
        /*0400*/ 	.word	0x0500000f


	//   ....[66]....
        /*0404*/ 	.word	0x0500000f


	//   ....[67]....
        /*0408*/ 	.word	0x0500000f


	//   ....[68]....
        /*040c*/ 	.word	0x0500000f


	//   ....[69]....
        /*0410*/ 	.word	0x0500000f


	//   ....[70]....
        /*0414*/ 	.word	0x0500000f


	//   ....[71]....
        /*0418*/ 	.word	0x0500000f


	//   ....[72]....
        /*041c*/ 	.word	0x0500000f


	//   ....[73]....
        /*0420*/ 	.word	0x0500000f


	//   ....[74]....
        /*0424*/ 	.word	0x0500000f


	//   ....[75]....
        /*0428*/ 	.word	0x0500000f


	//   ....[76]....
        /*042c*/ 	.word	0x0500000f


	//   ....[77]....
        /*0430*/ 	.word	0x0500000f


	//   ....[78]....
        /*0434*/ 	.word	0x0500000f


	//   ....[79]....
        /*0438*/ 	.word	0x0500000f


	//   ....[80]....
        /*043c*/ 	.word	0x0500000f


	//   ....[81]....
        /*0440*/ 	.word	0x0500000f


	//   ....[82]....
        /*0444*/ 	.word	0x0500000f


	//   ....[83]....
        /*0448*/ 	.word	0x0500000f


	//   ....[84]....
        /*044c*/ 	.word	0x0500000f


	//   ....[85]....
        /*0450*/ 	.word	0x0500000f


	//   ....[86]....
        /*0454*/ 	.word	0x0500000f


	//   ....[87]....
        /*0458*/ 	.word	0x0500000f


	//   ....[88]....
        /*045c*/ 	.word	0x0500000f


	//   ....[89]....
        /*0460*/ 	.word	0x0500000f


	//   ....[90]....
        /*0464*/ 	.word	0x0500000f


	//   ....[91]....
        /*0468*/ 	.word	0x0500000f


	//   ....[92]....
        /*046c*/ 	.word	0x0500000f


	//   ....[93]....
        /*0470*/ 	.word	0x0500000f


	//   ....[94]....
        /*0474*/ 	.word	0x0500000f


	//   ....[95]....
        /*0478*/ 	.word	0x0500000f


	//   ....[96]....
        /*047c*/ 	.word	0x0500000f


	//   ....[97]....
        /*0480*/ 	.word	0x0500000f


	//   ....[98]....
        /*0484*/ 	.word	0x0500000f


	//----- nvinfo : EIATTR_COOP_GROUP_INSTR_OFFSETS
	.align		4
.L_1405:
        /*0488*/ 	.byte	0x04, 0x28
        /*048a*/ 	.short	(.L_1407 - .L_1406)


	//   ....[0]....
.L_1406:
        /*048c*/ 	.word	0x00000060


	//   ....[1]....
        /*0490*/ 	.word	0x000001c0


	//   ....[2]....
        /*0494*/ 	.word	0x00000270


	//   ....[3]....
        /*0498*/ 	.word	0x00000430


	//   ....[4]....
        /*049c*/ 	.word	0x00000590


	//   ....[5]....
        /*04a0*/ 	.word	0x000006b0


	//   ....[6]....
        /*04a4*/ 	.word	0x00000810


	//   ....[7]....
        /*04a8*/ 	.word	0x000060b0


	//   ....[8]....
        /*04ac*/ 	.word	0x0000ab10


	//   ....[9]....
        /*04b0*/ 	.word	0x0000abf0


	//   ....[10]....
        /*04b4*/ 	.word	0x0000b200


	//   ....[11]....
        /*04b8*/ 	.word	0x0000b290


	//   ....[12]....
        /*04bc*/ 	.word	0x0000db20


	//   ....[13]....
        /*04c0*/ 	.word	0x0000dc80


	//   ....[14]....
        /*04c4*/ 	.word	0x0000e600


	//   ....[15]....
        /*04c8*/ 	.word	0x0000e7d0


	//   ....[16]....
        /*04cc*/ 	.word	0x00010490


	//   ....[17]....
        /*04d0*/ 	.word	0x000104f0


	//   ....[18]....
        /*04d4*/ 	.word	0x00010990


	//   ....[19]....
        /*04d8*/ 	.word	0x00010b50


	//   ....[20]....
        /*04dc*/ 	.word	0x000139b0


	//   ....[21]....
        /*04e0*/ 	.word	0x00013ad0


	//   ....[22]....
        /*04e4*/ 	.word	0x000140f0


	//   ....[23]....
        /*04e8*/ 	.word	0x00014140


	//   ....[24]....
        /*04ec*/ 	.word	0x00015700


	//   ....[25]....
        /*04f0*/ 	.word	0x00015770


	//   ....[26]....
        /*04f4*/ 	.word	0x000157c0


	//   ....[27]....
        /*04f8*/ 	.word	0x000157f0


	//   ....[28]....
        /*04fc*/ 	.word	0x00018b40


	//   ....[29]....
        /*0500*/ 	.word	0x00018cb0


	//   ....[30]....
        /*0504*/ 	.word	0x00018ce0


	//   ....[31]....
        /*0508*/ 	.word	0x00018d20


	//   ....[32]....
        /*050c*/ 	.word	0x00018d90


	//   ....[33]....
        /*0510*/ 	.word	0x00018df0


	//   ....[34]....
        /*0514*/ 	.word	0x00018e30


	//   ....[35]....
        /*0518*/ 	.word	0x00018fd0


	//   ....[36]....
        /*051c*/ 	.word	0x00019030


	//   ....[37]....
        /*0520*/ 	.word	0x00019070


	//   ....[38]....
        /*0524*/ 	.word	0x000190b0


	//   ....[39]....
        /*0528*/ 	.word	0x000190e0


	//   ....[40]....
        /*052c*/ 	.word	0x00019110


	//   ....[41]....
        /*0530*/ 	.word	0x000191b0


	//   ....[42]....
        /*0534*/ 	.word	0x00019210


	//   ....[43]....
        /*0538*/ 	.word	0x000192a0


	//   ....[44]....
        /*053c*/ 	.word	0x0001dc60


	//   ....[45]....
        /*0540*/ 	.word	0x0001dc70


	//   ....[46]....
        /*0544*/ 	.word	0x0001dd80


	//   ....[47]....
        /*0548*/ 	.word	0x0001dde0


	//   ....[48]....
        /*054c*/ 	.word	0x0001de20


	//   ....[49]....
        /*0550*/ 	.word	0x0001de60


	//   ....[50]....
        /*0554*/ 	.word	0x0001de90


	//   ....[51]....
        /*0558*/ 	.word	0x0001dec0


	//   ....[52]....
        /*055c*/ 	.word	0x0001e050


	//   ....[53]....
        /*0560*/ 	.word	0x0001e0b0


	//   ....[54]....
        /*0564*/ 	.word	0x0001e0f0


	//   ....[55]....
        /*0568*/ 	.word	0x0001e130


	//   ....[56]....
        /*056c*/ 	.word	0x0001e160


	//   ....[57]....
        /*0570*/ 	.word	0x0001e190


	//   ....[58]....
        /*0574*/ 	.word	0x0001e250


	//   ....[59]....
        /*0578*/ 	.word	0x0001e270


	//   ....[60]....
        /*057c*/ 	.word	0x0001e2e0


	//   ....[61]....
        /*0580*/ 	.word	0x0001e970


	//   ....[62]....
        /*0584*/ 	.word	0x0001ee00


	//   ....[63]....
        /*0588*/ 	.word	0x0001eea0


	//   ....[64]....
        /*058c*/ 	.word	0x0001ef40


	//   ....[65]....
        /*0590*/ 	.word	0x0001efe0


	//   ....[66]....
        /*0594*/ 	.word	0x0001f080


	//   ....[67]....
        /*0598*/ 	.word	0x0001f120


	//   ....[68]....
        /*059c*/ 	.word	0x0001f1c0


	//   ....[69]....
        /*05a0*/ 	.word	0x0001f260


	//   ....[70]....
        /*05a4*/ 	.word	0x0001f300


	//   ....[71]....
        /*05a8*/ 	.word	0x0001f3f0


	//   ....[72]....
        /*05ac*/ 	.word	0x0001f490


	//   ....[73]....
        /*05b0*/ 	.word	0x0001f530


	//   ....[74]....
        /*05b4*/ 	.word	0x0001f5d0


	//   ....[75]....
        /*05b8*/ 	.word	0x0001f670


	//   ....[76]....
        /*05bc*/ 	.word	0x0001f710


	//   ....[77]....
        /*05c0*/ 	.word	0x0001f7b0


	//   ....[78]....
        /*05c4*/ 	.word	0x0001f850


	//   ....[79]....
        /*05c8*/ 	.word	0x0001fbf0


	//   ....[80]....
        /*05cc*/ 	.word	0x0001fed0


	//   ....[81]....
        /*05d0*/ 	.word	0x000202f0


	//   ....[82]....
        /*05d4*/ 	.word	0x00020380


	//   ....[83]....
        /*05d8*/ 	.word	0x00020420


	//   ....[84]....
        /*05dc*/ 	.word	0x000204d0


	//   ....[85]....
        /*05e0*/ 	.word	0x00020550


	//   ....[86]....
        /*05e4*/ 	.word	0x000205d0


	//   ....[87]....
        /*05e8*/ 	.word	0x00020650


	//   ....[88]....
        /*05ec*/ 	.word	0x000206d0


	//   ....[89]....
        /*05f0*/ 	.word	0x00020760


	//   ....[90]....
        /*05f4*/ 	.word	0x00020810


	//   ....[91]....
        /*05f8*/ 	.word	0x00020890


	//   ....[92]....
        /*05fc*/ 	.word	0x00020910


	//   ....[93]....
        /*0600*/ 	.word	0x00020990


	//   ....[94]....
        /*0604*/ 	.word	0x00020a10


	//   ....[95]....
        /*0608*/ 	.word	0x00020a80


	//   ....[96]....
        /*060c*/ 	.word	0x00020b20


	//   ....[97]....
        /*0610*/ 	.word	0x00020bb0


	//   ....[98]....
        /*0614*/ 	.word	0x00020ce0


	//----- nvinfo : EIATTR_REG_RECONFIG
	.align		4
.L_1407:
        /*0618*/ 	.byte	0x01, 0x54
	.zero		2


	//----- nvinfo : EIATTR_SYSCALL_OFFSETS
	.align		4
        /*061c*/ 	.byte	0x04, 0x46
        /*061e*/ 	.short	(.L_1409 - .L_1408)


	//   ....[0]....
.L_1408:
        /*0620*/ 	.word	0x00001a40


	//   ....[1]....
        /*0624*/ 	.word	0x00001b90


	//   ....[2]....
        /*0628*/ 	.word	0x00006250


	//   ....[3]....
        /*062c*/ 	.word	0x000066e0


	//   ....[4]....
        /*0630*/ 	.word	0x0001b440


	//   ....[5]....
        /*0634*/ 	.word	0x0001b580


	//   ....[6]....
        /*0638*/ 	.word	0x0001b680


	//----- nvinfo : EIATTR_MBARRIER_INSTR_OFFSETS
	.align		4
.L_1409:
        /*063c*/ 	.byte	0x04, 0x39
        /*063e*/ 	.short	(.L_1411 - .L_1410)


	//   ....[0]....
.L_1410:
        /*0640*/ 	.word	0x000002e0
        /*0644*/ 	.word	0x000000ff
        /*0648*/ 	.word	0x00022800
        /*064c*/ 	.short	0x0100
        /*064e*/ 	.byte	0x08
	.zero		1


	//   ....[1]....
        /*0650*/ 	.word	0x000002f0
        /*0654*/ 	.word	0x000000ff
        /*0658*/ 	.word	0x00022820
        /*065c*/ 	.short	0x0100
        /*065e*/ 	.byte	0x08
	.zero		1


	//   ....[2]....
        /*0660*/ 	.word	0x000003e0
        /*0664*/ 	.word	0x000000ff
        /*0668*/ 	.word	0x00022830
        /*066c*/ 	.short	0x0100
        /*066e*/ 	.byte	0x08
	.zero		1


	//   ....[3]....
        /*0670*/ 	.word	0x000003f0
        /*0674*/ 	.word	0x000000ff
        /*0678*/ 	.word	0x00022840
        /*067c*/ 	.short	0x0100
        /*067e*/ 	.byte	0x08
	.zero		1


	//   ....[4]....
        /*0680*/ 	.word	0x00000400
        /*0684*/ 	.word	0x000000ff
        /*0688*/ 	.word	0x00022838
        /*068c*/ 	.short	0x0100
        /*068e*/ 	.byte	0x08
	.zero		1


	//   ....[5]....
        /*0690*/ 	.word	0x00000410
        /*0694*/ 	.word	0x000000ff
        /*0698*/ 	.word	0x00022848
        /*069c*/ 	.short	0x0100
        /*069e*/ 	.byte	0x08
	.zero		1


	//   ....[6]....
        /*06a0*/ 	.word	0x00000540
        /*06a4*/ 	.word	0x000000ff
        /*06a8*/ 	.word	0x00022850
        /*06ac*/ 	.short	0x0100
        /*06ae*/ 	.byte	0x08
	.zero		1


	//   ....[7]....
        /*06b0*/ 	.word	0x00000550
        /*06b4*/ 	.word	0x000000ff
        /*06b8*/ 	.word	0x00022860
        /*06bc*/ 	.short	0x0100
        /*06be*/ 	.byte	0x08
	.zero		1


	//   ....[8]....
        /*06c0*/ 	.word	0x00000560
        /*06c4*/ 	.word	0x000000ff
        /*06c8*/ 	.word	0x00022858
        /*06cc*/ 	.short	0x0100
        /*06ce*/ 	.byte	0x08
	.zero		1


	//   ....[9]....
        /*06d0*/ 	.word	0x00000570
        /*06d4*/ 	.word	0x000000ff
        /*06d8*/ 	.word	0x00022868
        /*06dc*/ 	.short	0x0100
        /*06de*/ 	.byte	0x08
	.zero		1


	//   ....[10]....
        /*06e0*/ 	.word	0x00000660
        /*06e4*/ 	.word	0x000000ff
        /*06e8*/ 	.word	0x00022870
        /*06ec*/ 	.short	0x0100
        /*06ee*/ 	.byte	0x06
	.zero		1


	//   ....[11]....
        /*06f0*/ 	.word	0x00000670
        /*06f4*/ 	.word	0x000000ff
        /*06f8*/ 	.word	0x00022880
        /*06fc*/ 	.short	0x0100
        /*06fe*/ 	.byte	0x06
	.zero		1


	//   ....[12]....
        /*0700*/ 	.word	0x00000680
        /*0704*/ 	.word	0x000000ff
        /*0708*/ 	.word	0x00022878
        /*070c*/ 	.short	0x0100
        /*070e*/ 	.byte	0x06
	.zero		1


	//   ....[13]....
        /*0710*/ 	.word	0x00000690
        /*0714*/ 	.word	0x000000ff
        /*0718*/ 	.word	0x00022888
        /*071c*/ 	.short	0x0100
        /*071e*/ 	.byte	0x06
	.zero		1


	//   ....[14]....
        /*0720*/ 	.word	0x000007c0
        /*0724*/ 	.word	0x000000ff
        /*0728*/ 	.word	0x00022890
        /*072c*/ 	.short	0x0100
        /*072e*/ 	.byte	0x08
	.zero		1


	//   ....[15]....
        /*0730*/ 	.word	0x000007d0
        /*0734*/ 	.word	0x000000ff
        /*0738*/ 	.word	0x000228a0
        /*073c*/ 	.short	0x0100
        /*073e*/ 	.byte	0x08
	.zero		1


	//   ....[16]....
        /*0740*/ 	.word	0x000007e0
        /*0744*/ 	.word	0x000000ff
        /*0748*/ 	.word	0x00022898
        /*074c*/ 	.short	0x0100
        /*074e*/ 	.byte	0x08
	.zero		1


	//   ....[17]....
        /*0750*/ 	.word	0x000007f0
        /*0754*/ 	.word	0x000000ff
        /*0758*/ 	.word	0x000228a8
        /*075c*/ 	.short	0x0100
        /*075e*/ 	.byte	0x08
	.zero		1


	//   ....[18]....
        /*0760*/ 	.word	0x00000920
        /*0764*/ 	.word	0x000000ff
        /*0768*/ 	.word	0x000228b0
        /*076c*/ 	.short	0x0100
        /*076e*/ 	.byte	0x08
	.zero		1


	//   ....[19]....
        /*0770*/ 	.word	0x00000930
        /*0774*/ 	.word	0x000000ff
        /*0778*/ 	.word	0x000228c0
        /*077c*/ 	.short	0x0100
        /*077e*/ 	.byte	0x08
	.zero		1


	//   ....[20]....
        /*0780*/ 	.word	0x00000940
        /*0784*/ 	.word	0x000000ff
        /*0788*/ 	.word	0x000228b8
        /*078c*/ 	.short	0x0100
        /*078e*/ 	.byte	0x08
	.zero		1


	//   ....[21]....
        /*0790*/ 	.word	0x00000950
        /*0794*/ 	.word	0x000000ff
        /*0798*/ 	.word	0x000228c8
        /*079c*/ 	.short	0x0100
        /*079e*/ 	.byte	0x08
	.zero		1


	//   ....[22]....
        /*07a0*/ 	.word	0x00002e20
        /*07a4*/ 	.word	0x0000005a
        /*07a8*/ 	.word	0x00022890
        /*07ac*/ 	.short	0x010a
        /*07ae*/ 	.byte	0x3f
	.zero		1


	//   ....[23]....
        /*07b0*/ 	.word	0x00003f90
        /*07b4*/ 	.word	0x0000005a
        /*07b8*/ 	.word	0x00022890
        /*07bc*/ 	.short	0x010a
        /*07be*/ 	.byte	0x3f
	.zero		1


	//   ....[24]....
        /*07c0*/ 	.word	0x00004f60
        /*07c4*/ 	.word	0x0000005a
        /*07c8*/ 	.word	0x00022890
        /*07cc*/ 	.short	0x010a
        /*07ce*/ 	.byte	0x3f
	.zero		1


	//   ....[25]....
        /*07d0*/ 	.word	0x00005170
        /*07d4*/ 	.word	0x00000004
        /*07d8*/ 	.word	0x00000000
        /*07dc*/ 	.short	0x0101
        /*07de*/ 	.byte	0x3f
	.zero		1


	//   ....[26]....
        /*07e0*/ 	.word	0x000051b0
        /*07e4*/ 	.word	0x0000005a
        /*07e8*/ 	.word	0x000228b0
        /*07ec*/ 	.short	0x010a
        /*07ee*/ 	.byte	0x3f
	.zero		1


	//   ....[27]....
        /*07f0*/ 	.word	0x00005800
        /*07f4*/ 	.word	0x0000005a
        /*07f8*/ 	.word	0x00000000
        /*07fc*/ 	.short	0x0101
        /*07fe*/ 	.byte	0x3f
	.zero		1


	//   ....[28]....
        /*0800*/ 	.word	0x000062e0
        /*0804*/ 	.word	0x00000011
        /*0808*/ 	.word	0x00022800
        /*080c*/ 	.short	0x010a
        /*080e*/ 	.byte	0x3f
	.zero		1


	//   ....[29]....
        /*0810*/ 	.word	0x00006330
        /*0814*/ 	.word	0x00000011
        /*0818*/ 	.word	0x00022800
        /*081c*/ 	.short	0x010a
        /*081e*/ 	.byte	0x3f
	.zero		1


	//   ....[30]....
        /*0820*/ 	.word	0x00006f50
        /*0824*/ 	.word	0x00000011
        /*0828*/ 	.word	0x00022800
        /*082c*/ 	.short	0x010a
        /*082e*/ 	.byte	0x3f
	.zero		1


	//   ....[31]....
        /*0830*/ 	.word	0x00008280
        /*0834*/ 	.word	0x00000011
        /*0838*/ 	.word	0x00022800
        /*083c*/ 	.short	0x010a
        /*083e*/ 	.byte	0x3f
	.zero		1


	//   ....[32]....
        /*0840*/ 	.word	0x00009170
        /*0844*/ 	.word	0x00000005
        /*0848*/ 	.word	0x00022830
        /*084c*/ 	.short	0x010a
        /*084e*/ 	.byte	0x3f
	.zero		1


	//   ....[33]....
        /*0850*/ 	.word	0x00009210
        /*0854*/ 	.word	0x00000005
        /*0858*/ 	.word	0x00022830
        /*085c*/ 	.short	0x010a
        /*085e*/ 	.byte	0x3f
	.zero		1


	//   ....[34]....
        /*0860*/ 	.word	0x00009930
        /*0864*/ 	.word	0x00000000
        /*0868*/ 	.word	0x00000000
        /*086c*/ 	.short	0x0101
        /*086e*/ 	.byte	0x3f
	.zero		1


	//   ....[35]....
        /*0870*/ 	.word	0x0000bae0
        /*0874*/ 	.word	0x00000005
        /*0878*/ 	.word	0x00022850
        /*087c*/ 	.short	0x010a
        /*087e*/ 	.byte	0x3f
	.zero		1


	//   ....[36]....
        /*0880*/ 	.word	0x0000bb30
        /*0884*/ 	.word	0x00000005
        /*0888*/ 	.word	0x00022850
        /*088c*/ 	.short	0x010a
        /*088e*/ 	.byte	0x3f
	.zero		1


	//   ....[37]....
        /*0890*/ 	.word	0x0000bf00
        /*0894*/ 	.word	0x00000005
        /*0898*/ 	.word	0x00000000
        /*089c*/ 	.short	0x0101
        /*089e*/ 	.byte	0x3f
	.zero		1


	//   ....[38]....
        /*08a0*/ 	.word	0x0000c210
        /*08a4*/ 	.word	0x000000d2
        /*08a8*/ 	.word	0x00022830
        /*08ac*/ 	.short	0x010a
        /*08ae*/ 	.byte	0x3f
	.zero		1


	//   ....[39]....
        /*08b0*/ 	.word	0x0000c270
        /*08b4*/ 	.word	0x000000d2
        /*08b8*/ 	.word	0x00022830
        /*08bc*/ 	.short	0x010a
        /*08be*/ 	.byte	0x3f
	.zero		1


	//   ....[40]....
        /*08c0*/ 	.word	0x0000c6a0
        /*08c4*/ 	.word	0x000000a6
        /*08c8*/ 	.word	0x00000000
        /*08cc*/ 	.short	0x0101
        /*08ce*/ 	.byte	0x3f
	.zero		1


	//   ....[41]....
        /*08d0*/ 	.word	0x0000f430
        /*08d4*/ 	.word	0x000000d2
        /*08d8*/ 	.word	0x00022850
        /*08dc*/ 	.short	0x010a
        /*08de*/ 	.byte	0x3f
	.zero		1


	//   ....[42]....
        /*08e0*/ 	.word	0x0000f480
        /*08e4*/ 	.word	0x000000d2
        /*08e8*/ 	.word	0x00022850
        /*08ec*/ 	.short	0x010a
        /*08ee*/ 	.byte	0x3f
	.zero		1


	//   ....[43]....
        /*08f0*/ 	.word	0x0000f840
        /*08f4*/ 	.word	0x000000d2
        /*08f8*/ 	.word	0x00000000
        /*08fc*/ 	.short	0x0101
        /*08fe*/ 	.byte	0x3f
	.zero		1


	//   ....[44]....
        /*0900*/ 	.word	0x0000fba0
        /*0904*/ 	.word	0x00000005
        /*0908*/ 	.word	0x00022830
        /*090c*/ 	.short	0x010a
        /*090e*/ 	.byte	0x3f
	.zero		1


	//   ....[45]....
        /*0910*/ 	.word	0x0000fc00
        /*0914*/ 	.word	0x00000005
        /*0918*/ 	.word	0x00022830
        /*091c*/ 	.short	0x010a
        /*091e*/ 	.byte	0x3f
	.zero		1


	//   ....[46]....
        /*0920*/ 	.word	0x000114d0
        /*0924*/ 	.word	0x000000a6
        /*0928*/ 	.word	0x00000000
        /*092c*/ 	.short	0x0101
        /*092e*/ 	.byte	0x3f
	.zero		1


	//   ....[47]....
        /*0930*/ 	.word	0x00011b70
        /*0934*/ 	.word	0x00000005
        /*0938*/ 	.word	0x00022850
        /*093c*/ 	.short	0x010a
        /*093e*/ 	.byte	0x3f
	.zero		1


	//   ....[48]....
        /*0940*/ 	.word	0x00011bc0
        /*0944*/ 	.word	0x00000005
        /*0948*/ 	.word	0x00022850
        /*094c*/ 	.short	0x010a
        /*094e*/ 	.byte	0x3f
	.zero		1


	//   ....[49]....
        /*0950*/ 	.word	0x00011f60
        /*0954*/ 	.word	0x00000005
        /*0958*/ 	.word	0x00000000
        /*095c*/ 	.short	0x0101
        /*095e*/ 	.byte	0x3f
	.zero		1


	//   ....[50]....
        /*0960*/ 	.word	0x00012090
        /*0964*/ 	.word	0x000000d0
        /*0968*/ 	.word	0x00022830
        /*096c*/ 	.short	0x010a
        /*096e*/ 	.byte	0x3f
	.zero		1


	//   ....[51]....
        /*0970*/ 	.word	0x000120f0
        /*0974*/ 	.word	0x000000d0
        /*0978*/ 	.word	0x00022830
        /*097c*/ 	.short	0x010a
        /*097e*/ 	.byte	0x3f
	.zero		1


	//   ....[52]....
        /*0980*/ 	.word	0x000124f0
        /*0984*/ 	.word	0x000000a6
        /*0988*/ 	.word	0x00000000
        /*098c*/ 	.short	0x0101
        /*098e*/ 	.byte	0x3f
	.zero		1


	//   ....[53]....
        /*0990*/ 	.word	0x000152c0
        /*0994*/ 	.word	0x000000d0
        /*0998*/ 	.word	0x00022850
        /*099c*/ 	.short	0x010a
        /*099e*/ 	.byte	0x3f
	.zero		1


	//   ....[54]....
        /*09a0*/ 	.word	0x00015310
        /*09a4*/ 	.word	0x000000d0
        /*09a8*/ 	.word	0x00022850
        /*09ac*/ 	.short	0x010a
        /*09ae*/ 	.byte	0x3f
	.zero		1


	//   ....[55]....
        /*09b0*/ 	.word	0x000156d0
        /*09b4*/ 	.word	0x000000d0
        /*09b8*/ 	.word	0x00000000
        /*09bc*/ 	.short	0x0101
        /*09be*/ 	.byte	0x3f
	.zero		1


	//   ....[56]....
        /*09c0*/ 	.word	0x00017870
        /*09c4*/ 	.word	0x00000000
        /*09c8*/ 	.word	0x00000000
        /*09cc*/ 	.short	0x0101
        /*09ce*/ 	.byte	0x3f
	.zero		1


	//   ....[57]....
        /*09d0*/ 	.word	0x0001a270
        /*09d4*/ 	.word	0x00000007
        /*09d8*/ 	.word	0x00022820
        /*09dc*/ 	.short	0x010a
        /*09de*/ 	.byte	0x3f
	.zero		1


	//   ....[58]....
        /*09e0*/ 	.word	0x0001a300
        /*09e4*/ 	.word	0x00000008
        /*09e8*/ 	.word	0x000228a0
        /*09ec*/ 	.short	0x010a
        /*09ee*/ 	.byte	0x3f
	.zero		1


	//   ....[59]....
        /*09f0*/ 	.word	0x0001a4e0
        /*09f4*/ 	.word	0x00000008
        /*09f8*/ 	.word	0x000228c0
        /*09fc*/ 	.short	0x010a
        /*09fe*/ 	.byte	0x3f
	.zero		1


	//   ....[60]....
        /*0a00*/ 	.word	0x0001a8f0
        /*0a04*/ 	.word	0x00000009
        /*0a08*/ 	.word	0x000228a0
        /*0a0c*/ 	.short	0x010a
        /*0a0e*/ 	.byte	0x3f
	.zero		1


	//   ....[61]....
        /*0a10*/ 	.word	0x0001aab0
        /*0a14*/ 	.word	0x00000009
        /*0a18*/ 	.word	0x000228c0
        /*0a1c*/ 	.short	0x010a
        /*0a1e*/ 	.byte	0x3f
	.zero		1


	//   ....[62]....
        /*0a20*/ 	.word	0x0001bb90
        /*0a24*/ 	.word	0x00000005
        /*0a28*/ 	.word	0x00022840
        /*0a2c*/ 	.short	0x010a
        /*0a2e*/ 	.byte	0x3f
	.zero		1


	//   ....[63]....
        /*0a30*/ 	.word	0x0001bf80
        /*0a34*/ 	.word	0x00000007
        /*0a38*/ 	.word	0x00022820
        /*0a3c*/ 	.short	0x010a
        /*0a3e*/ 	.byte	0x3f
	.zero		1


	//   ....[64]....
        /*0a40*/ 	.word	0x0001c040
        /*0a44*/ 	.word	0x00000002
        /*0a48*/ 	.word	0x00022860
        /*0a4c*/ 	.short	0x010a
        /*0a4e*/ 	.byte	0x3f
	.zero		1


	//   ....[65]....
        /*0a50*/ 	.word	0x0001c690
        /*0a54*/ 	.word	0x00000002
        /*0a58*/ 	.word	0x00022840
        /*0a5c*/ 	.short	0x010a
        /*0a5e*/ 	.byte	0x3f
	.zero		1


	//   ....[66]....
        /*0a60*/ 	.word	0x0001c8a0
        /*0a64*/ 	.word	0x00000002
        /*0a68*/ 	.word	0x00022860
        /*0a6c*/ 	.short	0x010a
        /*0a6e*/ 	.byte	0x3f
	.zero		1


	//   ....[67]....
        /*0a70*/ 	.word	0x0001ce40
        /*0a74*/ 	.word	0x00000002
        /*0a78*/ 	.word	0x00022840
        /*0a7c*/ 	.short	0x010a
        /*0a7e*/ 	.byte	0x3f
	.zero		1


	//   ....[68]....
        /*0a80*/ 	.word	0x0001d040
        /*0a84*/ 	.word	0x00000002
        /*0a88*/ 	.word	0x00022860
        /*0a8c*/ 	.short	0x010a
        /*0a8e*/ 	.byte	0x3f
	.zero		1


	//   ....[69]....
        /*0a90*/ 	.word	0x0001d550
        /*0a94*/ 	.word	0x00000002
        /*0a98*/ 	.word	0x00022840
        /*0a9c*/ 	.short	0x010a
        /*0a9e*/ 	.byte	0x3f
	.zero		1


	//   ....[70]....
        /*0aa0*/ 	.word	0x0001d760
        /*0aa4*/ 	.word	0x00000002
        /*0aa8*/ 	.word	0x00022860
        /*0aac*/ 	.short	0x010a
        /*0aae*/ 	.byte	0x3f
	.zero		1


	//   ....[71]....
        /*0ab0*/ 	.word	0x0001e8f0
        /*0ab4*/ 	.word	0x00000000
        /*0ab8*/ 	.word	0x00022820
        /*0abc*/ 	.short	0x010a
        /*0abe*/ 	.byte	0x3f
	.zero		1


	//   ....[72]....
        /*0ac0*/ 	.word	0x0001eaa0
        /*0ac4*/ 	.word	0x00000006
        /*0ac8*/ 	.word	0x00000000
        /*0acc*/ 	.short	0x010a
        /*0ace*/ 	.byte	0x3f
	.zero		1


	//   ....[73]....
        /*0ad0*/ 	.word	0x0001eb10
        /*0ad4*/ 	.word	0x00000007
        /*0ad8*/ 	.word	0x00000000
        /*0adc*/ 	.short	0x010a
        /*0ade*/ 	.byte	0x3f
	.zero		1


	//   ....[74]....
        /*0ae0*/ 	.word	0x0001eb80
        /*0ae4*/ 	.word	0x00000004
        /*0ae8*/ 	.word	0x00000000
        /*0aec*/ 	.short	0x010a
        /*0aee*/ 	.byte	0x3f
	.zero		1


	//   ....[75]....
        /*0af0*/ 	.word	0x0001ebb0
        /*0af4*/ 	.word	0x00000003
        /*0af8*/ 	.word	0x00000000
        /*0afc*/ 	.short	0x010a
        /*0afe*/ 	.byte	0x3f
	.zero		1


	//   ....[76]....
        /*0b00*/ 	.word	0x0001ec10
        /*0b04*/ 	.word	0x0000005a
        /*0b08*/ 	.word	0x00022890
        /*0b0c*/ 	.short	0x010a
        /*0b0e*/ 	.byte	0x3f
	.zero		1


	//   ....[77]....
        /*0b10*/ 	.word	0x0001ec60
        /*0b14*/ 	.word	0x0000005a
        /*0b18*/ 	.word	0x00022890
        /*0b1c*/ 	.short	0x010a
        /*0b1e*/ 	.byte	0x3f
	.zero		1


	//   ....[78]....
        /*0b20*/ 	.word	0x0001ecb0
        /*0b24*/ 	.word	0x0000005a
        /*0b28*/ 	.word	0x00022890
        /*0b2c*/ 	.short	0x010a
        /*0b2e*/ 	.byte	0x3f
	.zero		1


	//   ....[79]....
        /*0b30*/ 	.word	0x0001ed00
        /*0b34*/ 	.word	0x0000005a
        /*0b38*/ 	.word	0x000228b0
        /*0b3c*/ 	.short	0x010a
        /*0b3e*/ 	.byte	0x3f
	.zero		1


	//   ....[80]....
        /*0b40*/ 	.word	0x0001f340
        /*0b44*/ 	.word	0x00000011
        /*0b48*/ 	.word	0x00022800
        /*0b4c*/ 	.short	0x010a
        /*0b4e*/ 	.byte	0x3f
	.zero		1


	//   ....[81]....
        /*0b50*/ 	.word	0x0001f890
        /*0b54*/ 	.word	0x00000011
        /*0b58*/ 	.word	0x00022800
        /*0b5c*/ 	.short	0x010a
        /*0b5e*/ 	.byte	0x3f
	.zero		1


	//   ....[82]....
        /*0b60*/ 	.word	0x0001f8e0
        /*0b64*/ 	.word	0x00000005
        /*0b68*/ 	.word	0x00022830
        /*0b6c*/ 	.short	0x010a
        /*0b6e*/ 	.byte	0x3f
	.zero		1


	//   ....[83]....
        /*0b70*/ 	.word	0x0001f930
        /*0b74*/ 	.word	0x00000005
        /*0b78*/ 	.word	0x00022850
        /*0b7c*/ 	.short	0x010a
        /*0b7e*/ 	.byte	0x3f
	.zero		1


	//   ....[84]....
        /*0b80*/ 	.word	0x0001f980
        /*0b84*/ 	.word	0x000000d2
        /*0b88*/ 	.word	0x00022830
        /*0b8c*/ 	.short	0x010a
        /*0b8e*/ 	.byte	0x3f
	.zero		1


	//   ....[85]....
        /*0b90*/ 	.word	0x0001f9d0
        /*0b94*/ 	.word	0x000000d2
        /*0b98*/ 	.word	0x00022850
        /*0b9c*/ 	.short	0x010a
        /*0b9e*/ 	.byte	0x3f
	.zero		1


	//   ....[86]....
        /*0ba0*/ 	.word	0x0001fa20
        /*0ba4*/ 	.word	0x00000005
        /*0ba8*/ 	.word	0x00022830
        /*0bac*/ 	.short	0x010a
        /*0bae*/ 	.byte	0x3f
	.zero		1


	//   ....[87]....
        /*0bb0*/ 	.word	0x0001fa70
        /*0bb4*/ 	.word	0x00000005
        /*0bb8*/ 	.word	0x00022850
        /*0bbc*/ 	.short	0x010a
        /*0bbe*/ 	.byte	0x3f
	.zero		1


	//   ....[88]....
        /*0bc0*/ 	.word	0x0001fac0
        /*0bc4*/ 	.word	0x000000d0
        /*0bc8*/ 	.word	0x00022830
        /*0bcc*/ 	.short	0x010a
        /*0bce*/ 	.byte	0x3f
	.zero		1


	//   ....[89]....
        /*0bd0*/ 	.word	0x0001fb10
        /*0bd4*/ 	.word	0x000000d0
        /*0bd8*/ 	.word	0x00022850
        /*0bdc*/ 	.short	0x010a
        /*0bde*/ 	.byte	0x3f
	.zero		1


	//   ....[90]....
        /*0be0*/ 	.word	0x0001fcb0
        /*0be4*/ 	.word	0x00000007
        /*0be8*/ 	.word	0x00022820
        /*0bec*/ 	.short	0x010a
        /*0bee*/ 	.byte	0x3f
	.zero		1


	//   ....[91]....
        /*0bf0*/ 	.word	0x0001fd00
        /*0bf4*/ 	.word	0x00000008
        /*0bf8*/ 	.word	0x000228a0
        /*0bfc*/ 	.short	0x010a
        /*0bfe*/ 	.byte	0x3f
	.zero		1


	//   ....[92]....
        /*0c00*/ 	.word	0x0001fd50
        /*0c04*/ 	.word	0x00000008
        /*0c08*/ 	.word	0x000228c0
        /*0c0c*/ 	.short	0x010a
        /*0c0e*/ 	.byte	0x3f
	.zero		1


	//   ....[93]....
        /*0c10*/ 	.word	0x0001fda0
        /*0c14*/ 	.word	0x00000009
        /*0c18*/ 	.word	0x000228a0
        /*0c1c*/ 	.short	0x010a
        /*0c1e*/ 	.byte	0x3f
	.zero		1


	//   ....[94]....
        /*0c20*/ 	.word	0x0001fdf0
        /*0c24*/ 	.word	0x00000009
        /*0c28*/ 	.word	0x000228c0
        /*0c2c*/ 	.short	0x010a
        /*0c2e*/ 	.byte	0x3f
	.zero		1


	//   ....[95]....
        /*0c30*/ 	.word	0x0001ff90
        /*0c34*/ 	.word	0x00000005
        /*0c38*/ 	.word	0x00022840
        /*0c3c*/ 	.short	0x010a
        /*0c3e*/ 	.byte	0x3f
	.zero		1


	//   ....[96]....
        /*0c40*/ 	.word	0x00020010
        /*0c44*/ 	.word	0x00000005
        /*0c48*/ 	.word	0x00022820
        /*0c4c*/ 	.short	0x010a
        /*0c4e*/ 	.byte	0x3f
	.zero		1


	//   ....[97]....
        /*0c50*/ 	.word	0x00020060
        /*0c54*/ 	.word	0x00000002
        /*0c58*/ 	.word	0x00022860
        /*0c5c*/ 	.short	0x010a
        /*0c5e*/ 	.byte	0x3f
	.zero		1


	//   ....[98]....
        /*0c60*/ 	.word	0x000200b0
        /*0c64*/ 	.word	0x00000002
        /*0c68*/ 	.word	0x00022840
        /*0c6c*/ 	.short	0x010a
        /*0c6e*/ 	.byte	0x3f
	.zero		1


	//   ....[99]....
        /*0c70*/ 	.word	0x00020100
        /*0c74*/ 	.word	0x00000002
        /*0c78*/ 	.word	0x00022860
        /*0c7c*/ 	.short	0x010a
        /*0c7e*/ 	.byte	0x3f
	.zero		1


	//   ....[100]....
        /*0c80*/ 	.word	0x00020150
        /*0c84*/ 	.word	0x00000002
        /*0c88*/ 	.word	0x00022840
        /*0c8c*/ 	.short	0x010a
        /*0c8e*/ 	.byte	0x3f
	.zero		1


	//   ....[101]....
        /*0c90*/ 	.word	0x000201a0
        /*0c94*/ 	.word	0x00000002
        /*0c98*/ 	.word	0x00022860
        /*0c9c*/ 	.short	0x010a
        /*0c9e*/ 	.byte	0x3f
	.zero		1


	//   ....[102]....
        /*0ca0*/ 	.word	0x000201f0
        /*0ca4*/ 	.word	0x00000002
        /*0ca8*/ 	.word	0x00022840
        /*0cac*/ 	.short	0x010a
        /*0cae*/ 	.byte	0x3f
	.zero		1


	//   ....[103]....
        /*0cb0*/ 	.word	0x00020240
        /*0cb4*/ 	.word	0x00000002
        /*0cb8*/ 	.word	0x00022860
        /*0cbc*/ 	.short	0x010a
        /*0cbe*/ 	.byte	0x3f
	.zero		1


	//   ....[104]....
        /*0cc0*/ 	.word	0x00020c00
        /*0cc4*/ 	.word	0x00000000
        /*0cc8*/ 	.word	0x00022820
        /*0ccc*/ 	.short	0x010a
        /*0cce*/ 	.byte	0x3f
	.zero		1


	//   ....[105]....
        /*0cd0*/ 	.word	0x00020da0
        /*0cd4*/ 	.word	0x00000006
        /*0cd8*/ 	.word	0x00000000
        /*0cdc*/ 	.short	0x010a
        /*0cde*/ 	.byte	0x3f
	.zero		1


	//   ....[106]....
        /*0ce0*/ 	.word	0x00020df0
        /*0ce4*/ 	.word	0x00000007
        /*0ce8*/ 	.word	0x00000000
        /*0cec*/ 	.short	0x010a
        /*0cee*/ 	.byte	0x3f
	.zero		1


	//   ....[107]....
        /*0cf0*/ 	.word	0x00020e40
        /*0cf4*/ 	.word	0x00000004
        /*0cf8*/ 	.word	0x00000000
        /*0cfc*/ 	.short	0x010a
        /*0cfe*/ 	.byte	0x3f
	.zero		1


	//----- nvinfo : EIATTR_NUM_MBARRIERS
	.align		4
.L_1411:
        /*0d00*/ 	.byte	0x03, 0x38
        /*0d02*/ 	.short	0x0016


	//----- nvinfo : EIATTR_EXIT_INSTR_OFFSETS
	.align		4
        /*0d04*/ 	.byte	0x04, 0x1c
        /*0d06*/ 	.short	(.L_1413 - .L_1412)


	//   ....[0]....
.L_1412:
        /*0d08*/ 	.word	0x0001ec00


	//----- nvinfo : EIATTR_MAX_THREADS
	.align		4
.L_1413:
        /*0d0c*/ 	.byte	0x04, 0x05
        /*0d0e*/ 	.short	(.L_1415 - .L_1414)
.L_1414:
        /*0d10*/ 	.word	0x00000180
        /*0d14*/ 	.word	0x00000001
        /*0d18*/ 	.word	0x00000001


	//----- nvinfo : EIATTR_CRS_STACK_SIZE
	.align		4
.L_1415:
        /*0d1c*/ 	.byte	0x04, 0x1e
        /*0d1e*/ 	.short	(.L_1417 - .L_1416)
.L_1416:
        /*0d20*/ 	.word	0x00000000


	//----- nvinfo : EIATTR_CBANK_PARAM_SIZE
	.align		4
.L_1417:
        /*0d24*/ 	.byte	0x03, 0x19
        /*0d26*/ 	.short	0x0a70


	//----- nvinfo : EIATTR_PARAM_CBANK
	.align		4
        /*0d28*/ 	.byte	0x04, 0x0a
        /*0d2a*/ 	.short	(.L_1419 - .L_1418)
	.align		4
.L_1418:
        /*0d2c*/ 	.word	index@(.nv.constant0._ZN7cutlass13device_kernelIN5flash11enable_sm90INS1_16FlashAttnFwdSm90INS1_25CollectiveMainloopFwdSm90ILi2EN4cute5tupleIJNS5_1CILi1EEES8_S8_EEENS6_IJNS7_ILi128EEENS7_ILi96EEENS7_ILi64EEEEEELi256ENS_6half_tEfNS_4arch4Sm90ELb0ELb1ELb1ELb1ELb0ELb1ELb0ELb1ELb0ELb0ELb0ELb0EEENS1_21CollectiveEpilogueFwdINS6_IJSA_NS7_ILi256EEESB_EEES9_SE_SG_Li256ELb1ELb0ELb0ELb0EEENS1_36VarlenDynamicPersistentTileSchedulerILi128ELi96ELi256ELi32ELb0ELb0ELb1ELb1ELb0ELb1EEEEEEEEEvNT_6ParamsE)
        /*0d30*/ 	.short	0x0210
        /*0d32*/ 	.short	0x0a70


	//----- nvinfo : EIATTR_SW_WAR
	.align		4
.L_1419:
        /*0d34*/ 	.byte	0x04, 0x36
        /*0d36*/ 	.short	(.L_1421 - .L_1420)
.L_1420:
        /*0d38*/ 	.word	0x00000008
.L_1421:


//--------------------- .nv.info._ZN7cutlass13device_kernelIN5flash11enable_sm90INS1_16FlashAttnFwdSm90INS1_25CollectiveMainloopFwdSm90ILi2EN4cute5tupleIJNS5_1CILi1EEES8_S8_EEENS6_IJNS7_ILi128EEENS7_ILi96EEENS7_ILi64EEEEEELi256ENS_6half_tEfNS_4arch4Sm90ELb0ELb1ELb1ELb1ELb0ELb0ELb1ELb1ELb0ELb0ELb0ELb0EEENS1_21CollectiveEpilogueFwdINS6_IJSA_NS7_ILi256EEESB_EEES9_SE_SG_Li256ELb1ELb0ELb0ELb0EEENS1_36VarlenDynamicPersistentTileSchedulerILi128ELi96ELi256ELi32ELb0ELb0ELb1ELb1ELb0ELb1EEEEEEEEEvNT_6ParamsE --------------------------
	.section	.nv.info._ZN7cutlass13device_kernelIN5flash11enable_sm90INS1_16FlashAttnFwdSm90INS1_25CollectiveMainloopFwdSm90ILi2EN4cute5tupleIJNS5_1CILi1EEES8_S8_EEENS6_IJNS7_ILi128EEENS7_ILi96EEENS7_ILi64EEEEEELi256ENS_6half_tEfNS_4arch4Sm90ELb0ELb1ELb1ELb1ELb0ELb0ELb1ELb1ELb0ELb0ELb0ELb0EEENS1_21CollectiveEpilogueFwdINS6_IJSA_NS7_ILi256EEESB_EEES9_SE_SG_Li256ELb1ELb0ELb0ELb0EEENS1_36VarlenDynamicPersistentTileSchedulerILi128ELi96ELi256ELi32ELb0ELb0ELb1ELb1ELb0ELb1EEEEEEEEEvNT_6ParamsE,"",@"SHT_CUDA_INFO"
	.sectionflags	@""
	.align	4


	//----- nvinfo : EIATTR_CUDA_API_VERSION
	.align		4
        /*0000*/ 	.byte	0x04, 0x37
        /*0002*/ 	.short	(.L_1423 - .L_1422)
.L_1422:
        /*0004*/ 	.word	0x00000082


	//----- nvinfo : EIATTR_KPARAM_INFO
	.align		4
.L_1423:
        /*0008*/ 	.byte	0x04, 0x17
        /*000a*/ 	.short	(.L_1425 - .L_1424)
.L_1424:
        /*000c*/ 	.word	0x00000000
        /*0010*/ 	.short	0x0000
        /*0012*/ 	.short	0x0070
        /*0014*/ 	.byte	0x00, 0xf0, 0x01, 0x2c


	//----- nvinfo : EIATTR_SPARSE_MMA_MASK
	.align		4
.L_1425:
        /*0018*/ 	.byte	0x03, 0x50
        /*001a*/ 	.short	0x0000


	//----- nvinfo : EIATTR_MAXREG_COUNT
	.align		4
        /*001c*/ 	.byte	0x03, 0x1b
        /*001e*/ 	.short	0x00a8


	//----- nvinfo : EIATTR_NUM_BARRIERS
	.align		4
        /*0020*/ 	.byte	0x02, 0x4c
        /*0022*/ 	.byte	0x10
	.zero		1


	//----- nvinfo : EIATTR_EXTERNS
	.align		4
        /*0024*/ 	.byte	0x04, 0x0f
        /*0026*/ 	.short	(.L_1427 - .L_1426)


	//   ....[0]....
	.align		4
.L_1426:
        /*0028*/ 	.word	index@(__assertfail)


	//----- nvinfo : EIATTR_ANNOTATIONS
	.align		4
.L_1427:
        /*002c*/ 	.byte	0x04, 0x55
        /*002e*/ 	.short	(.L_1429 - .L_1428)


	//   ....[0]....
.L_1428:
        /* <DEDUP_REMOVED lines=29> */


	//----- nvinfo : EIATTR_MERCURY_ISA_VERSION
	.align		4
.L_1429:
        /*01e8*/ 	.byte	0x03, 0x5f
        /*01ea*/ 	.short	0x0101


	//----- nvinfo : EIATTR_UNUSED_LOAD_BYTE_OFFSET
	.align		4
        /*01ec*/ 	.byte	0x04, 0x44
        /*01ee*/ 	.short	(.L_1431 - .L_1430)


	//   ....[0]....
.L_1430:
        /*01f0*/ 	.word	0x00000ba0
        /*01f4*/ 	.word	0x0000fff0


	//   ....[1]....
        /*01f8*/ 	.word	0x00020030
        /*01fc*/ 	.word	0x0000fff0


	//----- nvinfo : EIATTR_INT_WARP_WIDE_INSTR_OFFSETS
	.align		4
.L_1431:
        /*0200*/ 	.byte	0x04, 0x31
        /*0202*/ 	.short	(.L_1433 - .L_1432)


	//   ....[0]....
.L_1432:
        /*0204*/ 	.word	0x000001d0


	//   ....[1]....
        /*0208*/ 	.word	0x00000210


	//   ....[2]....
        /*020c*/ 	.word	0x00000280


	//   ....[3]....
        /*0210*/ 	.word	0x00000290


	//   ....[4]....
        /*0214*/ 	.word	0x00023d30


	//   ....[5]....
        /*0218*/ 	.word	0x00023dc0


	//   ....[6]....
        /*021c*/ 	.word	0x000242c0


	//   ....[7]....
        /*0220*/ 	.word	0x00024340


	//   ....[8]....
        /*0224*/ 	.word	0x00026860


	//   ....[9]....
        /*0228*/ 	.word	0x000268f0


	//----- nvinfo : EIATTR_COOP_GROUP_MASK_REGIDS
	.align		4
.L_1433:
        /*022c*/ 	.byte	0x04, 0x29
        /*022e*/ 	.short	(.L_1435 - .L_1434)


	//   ....[0]....
.L_1434:
        /*0230*/ 	.word	0xffffffff


	//   ....[1]....
        /*0234*/ 	.word	0xffffffff


	//   ....[2]....
        /*0238*/ 	.word	0xffffffff


	//   ....[3]....
        /*023c*/ 	.word	0xffffffff


	//   ....[4]....
        /*0240*/ 	.word	0xffffffff


	//   ....[5]....
        /*0244*/ 	.word	0xffffffff


	//   ....[6]....
        /*0248*/ 	.word	0xffffffff


	//   ....[7]....
        /*024c*/ 	.word	0xffffffff


	//   ....[8]....
        /*0250*/ 	.word	0xffffffff


	//   ....[9]....
        /*0254*/ 	.word	0xffffffff


	//   ....[10]....
        /*0258*/ 	.word	0xffffffff


	//   ....[11]....
        /*025c*/ 	.word	0xffffffff


	//   ....[12]....
        /*0260*/ 	.word	0xffffffff


	//   ....[13]....
        /*0264*/ 	.word	0xffffffff


	//   ....[14]....
        /*0268*/ 	.word	0xffffffff


	//   ....[15]....
        /*026c*/ 	.word	0xffffffff


	//   ....[16]....
        /*0270*/ 	.word	0xffffffff


	//   ....[17]....
        /*0274*/ 	.word	0xffffffff


	//   ....[18]....
        /*0278*/ 	.word	0xffffffff


	//   ....[19]....
        /*027c*/ 	.word	0xffffffff


	//   ....[20]....
        /*0280*/ 	.word	0xffffffff


	//   ....[21]....
        /*0284*/ 	.word	0xffffffff


	//   ....[22]....
        /*0288*/ 	.word	0xffffffff


	//   ....[23]....
        /*028c*/ 	.word	0xffffffff


	//   ....[24]....
        /*0290*/ 	.word	0xffffffff


	//   ....[25]....
        /*0294*/ 	.word	0xffffffff


	//   ....[26]....
        /*0298*/ 	.word	0xffffffff


	//   ....[27]....
        /*029c*/ 	.word	0xffffffff


	//   ....[28]....
        /*02a0*/ 	.word	0xffffffff


	//   ....[29]....
        /*02a4*/ 	.word	0xffffffff


	//   ....[30]....
        /*02a8*/ 	.word	0xffffffff


	//   ....[31]....
        /*02ac*/ 	.word	0xffffffff


	//   ....[32]....
        /*02b0*/ 	.word	0xffffffff


	//   ....[33]....
        /*02b4*/ 	.word	0xffffffff


	//   ....[34]....
        /*02b8*/ 	.word	0xffffffff


	//   ....[35]....
        /*02bc*/ 	.word	0xffffffff


	//   ....[36]....
        /*02c0*/ 	.word	0xffffffff


	//   ....[37]....
        /*02c4*/ 	.word	0xffffffff


	//   ....[38]....
        /*02c8*/ 	.word	0xffffffff


	//   ....[39]....
        /*02cc*/ 	.word	0xffffffff


	//   ....[40]....
        /*02d0*/ 	.word	0xffffffff


	//   ....[41]....
        /*02d4*/ 	.word	0xffffffff


	//   ....[42]....
        /*02d8*/ 	.word	0xffffffff


	//   ....[43]....
        /*02dc*/ 	.word	0xffffffff


	//   ....[44]....
        /*02e0*/ 	.word	0xffffffff


	//   ....[45]....
        /*02e4*/ 	.word	0xffffffff


	//   ....[46]....
        /*02e8*/ 	.word	0xffffffff


	//   ....[47]....
        /*02ec*/ 	.word	0xffffffff


	//   ....[48]....
        /*02f0*/ 	.word	0xffffffff


	//   ....[49]....
        /*02f4*/ 	.word	0xffffffff


	//   ....[50]....
        /*02f8*/ 	.word	0xffffffff


	//   ....[51]....
        /*02fc*/ 	.word	0xffffffff


	//   ....[52]....
        /*0300*/ 	.word	0xffffffff


	//   ....[53]....
        /*0304*/ 	.word	0xffffffff


	//   ....[54]....
        /*0308*/ 	.word	0xffffffff


	//   ....[55]....
        /*030c*/ 	.word	0xffffffff


	//   ....[56]....
        /*0310*/ 	.word	0xffffffff


	//   ....[57]....
        /*0314*/ 	.word	0xffffffff


	//   ....[58]....
        /*0318*/ 	.word	0x0500000f


	//   ....[59]....
        /*031c*/ 	.word	0x0500000f


	//   ....[60]....
        /*0320*/ 	.word	0x0500000f


	//   ....[61]....
        /*0324*/ 	.word	0x0500000f


	//   ....[62]....
        /*0328*/ 	.word	0x0500000f


	//   ....[63]....
        /*032c*/ 	.word	0x0500000f


	//   ....[64]....
        /*0330*/ 	.word	0x0500000f


	//   ....[65]....
        /*0334*/ 	.word	0x0500000f


	//   ....[66]....
        /*0338*/ 	.word	0x0500000f


	//   ....[67]....
        /*033c*/ 	.word	0x0500000f


	//   ....[68]....
        /*0340*/ 	.word	0x0500000f


	//   ....[69]....
        /*0344*/ 	.word	0x0500000f


	//   ....[70]....
        /*0348*/ 	.word	0x0500000f


	//   ....[71]....
        /*034c*/ 	.word	0x0500000f


	//   ....[72]....
        /*0350*/ 	.word	0x0500000f


	//   ....[73]....
        /*0354*/ 	.word	0x0500000f


	//   ....[74]....
        /*0358*/ 	.word	0x0500000f


	//   ....[75]....
        /*035c*/ 	.word	0x0500000f


	//   ....[76]....
        /*0360*/ 	.word	0x0500000f


	//   ....[77]....
        /*0364*/ 	.word	0xffffffff


	//   ....[78]....
        /*0368*/ 	.word	0xffffffff


	//   ....[79]....
        /*036c*/ 	.word	0xffffffff


	//   ....[80]....
        /*0370*/ 	.word	0xffffffff


	//----- nvinfo : EIATTR_COOP_GROUP_INSTR_OFFSETS
	.align		4
.L_1435:
        /*0374*/ 	.byte	0x04, 0x28
        /*0376*/ 	.short	(.L_1437 - .L_1436)


	//   ....[0]....
.L_1436:
        /*0378*/ 	.word	0x000000b0


	//   ....[1]....
        /*037c*/ 	.word	0x000001e0


	//   ....[2]....
        /*0380*/ 	.word	0x00000230


	//   ....[3]....
        /*0384*/ 	.word	0x00000480


	//   ....[4]....
        /*0388*/ 	.word	0x000005e0


	//   ....[5]....
        /*038c*/ 	.word	0x00000700


	//   ....[6]....
        /*0390*/ 	.word	0x00000860


	//   ....[7]....
        /*0394*/ 	.word	0x00002240


	//   ....[8]....
        /*0398*/ 	.word	0x00006250


	//   ....[9]....
        /*039c*/ 	.word	0x000062d0


	//   ....[10]....
        /*03a0*/ 	.word	0x000065c0


	//   ....[11]....
        /*03a4*/ 	.word	0x000065e0


	//   ....[12]....
        /*03a8*/ 	.word	0x0000bda0


	//   ....[13]....
        /*03ac*/ 	.word	0x0000be20


	//   ....[14]....
        /*03b0*/ 	.word	0x0000c1c0


	//   ....[15]....
        /*03b4*/ 	.word	0x0000c1e0


	//   ....[16]....
        /*03b8*/ 	.word	0x00017020


	//   ....[17]....
        /*03bc*/ 	.word	0x000170c0


	//   ....[18]....
        /*03c0*/ 	.word	0x000172d0


	//   ....[19]....
        /*03c4*/ 	.word	0x00017350


	//   ....[20]....
        /*03c8*/ 	.word	0x0001f0b0


	//   ....[21]....
        /*03cc*/ 	.word	0x0001f0d0


	//   ....[22]....
        /*03d0*/ 	.word	0x0001f130


	//   ....[23]....
        /*03d4*/ 	.word	0x0001f170


	//   ....[24]....
        /*03d8*/ 	.word	0x000228b0


	//   ....[25]....
        /*03dc*/ 	.word	0x00022a40


	//   ....[26]....
        /*03e0*/ 	.word	0x00022a70


	//   ....[27]....
        /*03e4*/ 	.word	0x00022aa0


	//   ....[28]....
        /*03e8*/ 	.word	0x00022ae0


	//   ....[29]....
        /*03ec*/ 	.word	0x00022b30


	//   ....[30]....
        /*03f0*/ 	.word	0x00022b90


	//   ....[31]....
        /*03f4*/ 	.word	0x00022d70


	//   ....[32]....
        /*03f8*/ 	.word	0x00022dd0


	//   ....[33]....
        /*03fc*/ 	.word	0x00022e10


	//   ....[34]....
        /*0400*/ 	.word	0x00022e50


	//   ....[35]....
        /*0404*/ 	.word	0x00022e80


	//   ....[36]....
        /*0408*/ 	.word	0x00022eb0


	//   ....[37]....
        /*040c*/ 	.word	0x00022f40


	//   ....[38]....
        /*0410*/ 	.word	0x00022fa0


	//   ....[39]....
        /*0414*/ 	.word	0x00023030


	//   ....[40]....
        /*0418*/ 	.word	0x00026980


	//   ....[41]....
        /*041c*/ 	.word	0x00026990


	//   ....[42]....
        /*0420*/ 	.word	0x00026aa0


	//   ....[43]....
        /*0424*/ 	.word	0x00026b00


	//   ....[44]....
        /*0428*/ 	.word	0x00026b40


	//   ....[45]....
        /*042c*/ 	.word	0x00026b80


	//   ....[46]....
        /*0430*/ 	.word	0x00026bb0


	//   ....[47]....
        /*0434*/ 	.word	0x00026be0


	//   ....[48]....
        /*0438*/ 	.word	0x00026d70


	//   ....[49]....
        /*043c*/ 	.word	0x00026dd0


	//   ....[50]....
        /*0440*/ 	.word	0x00026e10


	//   ....[51]....
        /*0444*/ 	.word	0x00026e50


	//   ....[52]....
        /*0448*/ 	.word	0x00026e80


	//   ....[53]....
        /*044c*/ 	.word	0x00026eb0


	//   ....[54]....
        /*0450*/ 	.word	0x00026f70


	//   ....[55]....
        /*0454*/ 	.word	0x00026f90


	//   ....[56]....
        /*0458*/ 	.word	0x00027000


	//   ....[57]....
        /*045c*/ 	.word	0x00027670


	//   ....[58]....
        /*0460*/ 	.word	0x00027c50


	//   ....[59]....
        /*0464*/ 	.word	0x00028070


	//   ....[60]....
        /*0468*/ 	.word	0x00028100


	//   ....[61]....
        /*046c*/ 	.word	0x000281a0


	//   ....[62]....
        /*0470*/ 	.word	0x00028250


	//   ....[63]....
        /*0474*/ 	.word	0x000282d0


	//   ....[64]....
        /*0478*/ 	.word	0x00028350


	//   ....[65]....
        /*047c*/ 	.word	0x000283d0


	//   ....[66]....
        /*0480*/ 	.word	0x00028450


	//   ....[67]....
        /*0484*/ 	.word	0x000284e0


	//   ....[68]....
        /*0488*/ 	.word	0x00028590


	//   ....[69]....
        /*048c*/ 	.word	0x00028610


	//   ....[70]....
        /*0490*/ 	.word	0x00028690


	//   ....[71]....
        /*0494*/ 	.word	0x00028710


	//   ....[72]....
        /*0498*/ 	.word	0x00028790


	//   ....[73]....
        /*049c*/ 	.word	0x00028800


	//   ....[74]....
        /*04a0*/ 	.word	0x000288a0


	//   ....[75]....
        /*04a4*/ 	.word	0x00028930


	//   ....[76]....
        /*04a8*/ 	.word	0x00028a50


	//   ....[77]....
        /*04ac*/ 	.word	0x0002ca20


	//   ....[78]....
        /*04b0*/ 	.word	0x0002ca70


	//   ....[79]....
        /*04b4*/ 	.word	0x0002cad0


	//   ....[80]....
        /*04b8*/ 	.word	0x0002caf0


	//----- nvinfo : EIATTR_REG_RECONFIG
	.align		4
.L_1437:
        /*04bc*/ 	.byte	0x01, 0x54
	.zero		2


	//----- nvinfo : EIATTR_SYSCALL_OFFSETS
	.align		4
        /*04c0*/ 	.byte	0x04, 0x46
        /*04c2*/ 	.short	(.L_1439 - .L_1438)


	//   ....[0]....
.L_1438:
        /*04c4*/ 	.word	0x000027b0


	//   ....[1]....
        /*04c8*/ 	.word	0x00023f50


	//   ....[2]....
        /*04cc*/ 	.word	0x00024090


	//   ....[3]....
        /*04d0*/ 	.word	0x00024190


	//----- nvinfo : EIATTR_MBARRIER_INSTR_OFFSETS
	.align		4
.L_1439:
        /*04d4*/ 	.byte	0x04, 0x39
        /*04d6*/ 	.short	(.L_1441 - .L_1440)


	//   ....[0]....
.L_1440:
        /*04d8*/ 	.word	0x00000320
        /*04dc*/ 	.word	0x000000ff
        /*04e0*/ 	.word	0x00032400
        /*04e4*/ 	.short	0x0100
        /*04e6*/ 	.byte	0x08
	.zero		1


	//   ....[1]....
        /*04e8*/ 	.word	0x00000330
        /*04ec*/ 	.word	0x000000ff
        /*04f0*/ 	.word	0x00032410
        /*04f4*/ 	.short	0x0100
        /*04f6*/ 	.byte	0x08
	.zero		1


	//   ....[2]....
        /*04f8*/ 	.word	0x00000340
        /*04fc*/ 	.word	0x000000ff
        /*0500*/ 	.word	0x00032420
        /*0504*/ 	.short	0x0100
        /*0506*/ 	.byte	0x08
	.zero		1


	//   ....[3]....
        /*0508*/ 	.word	0x00000430
        /*050c*/ 	.word	0x000000ff
        /*0510*/ 	.word	0x00032430
        /*0514*/ 	.short	0x0100
        /*0516*/ 	.byte	0x08
	.zero		1


	//   ....[4]....
        /*0518*/ 	.word	0x00000440
        /*051c*/ 	.word	0x000000ff
        /*0520*/ 	.word	0x00032440
        /*0524*/ 	.short	0x0100
        /*0526*/ 	.byte	0x08
	.zero		1


	//   ....[5]....
        /*0528*/ 	.word	0x00000450
        /*052c*/ 	.word	0x000000ff
        /*0530*/ 	.word	0x00032438
        /*0534*/ 	.short	0x0100
        /*0536*/ 	.byte	0x08
	.zero		1


	//   ....[6]....
        /*0538*/ 	.word	0x00000460
        /*053c*/ 	.word	0x000000ff
        /*0540*/ 	.word	0x00032448
        /*0544*/ 	.short	0x0100
        /*0546*/ 	.byte	0x08
	.zero		1


	//   ....[7]....
        /*0548*/ 	.word	0x00000590
        /*054c*/ 	.word	0x000000ff
        /*0550*/ 	.word	0x00032450
        /*0554*/ 	.short	0x0100
        /*0556*/ 	.byte	0x08
	.zero		1


	//   ....[8]....
        /*0558*/ 	.word	0x000005a0
        /*055c*/ 	.word	0x000000ff
        /*0560*/ 	.word	0x00032460
        /*0564*/ 	.short	0x0100
        /*0566*/ 	.byte	0x08
	.zero		1


	//   ....[9]....
        /*0568*/ 	.word	0x000005b0
        /*056c*/ 	.word	0x000000ff
        /*0570*/ 	.word	0x00032458
        /*0574*/ 	.short	0x0100
        /*0576*/ 	.byte	0x08
	.zero		1


	//   ....[10]....
        /*0578*/ 	.word	0x000005c0
        /*057c*/ 	.word	0x000000ff
        /*0580*/ 	.word	0x00032468
        /*0584*/ 	.short	0x0100
        /*0586*/ 	.byte	0x08
	.zero		1


	//   ....[11]....
        /*0588*/ 	.word	0x000006b0
        /*058c*/ 	.word	0x000000ff
        /*0590*/ 	.word	0x00032470
        /*0594*/ 	.short	0x0100
        /*0596*/ 	.byte	0x06
	.zero		1


	//   ....[12]....
        /*0598*/ 	.word	0x000006c0
        /*059c*/ 	.word	0x000000ff
        /*05a0*/ 	.word	0x00032480
        /*05a4*/ 	.short	0x0100
        /*05a6*/ 	.byte	0x06
	.zero		1


	//   ....[13]....
        /*05a8*/ 	.word	0x000006d0
        /*05ac*/ 	.word	0x000000ff
        /*05b0*/ 	.word	0x00032478
        /*05b4*/ 	.short	0x0100
        /*05b6*/ 	.byte	0x06
	.zero		1


	//   ....[14]....
        /*05b8*/ 	.word	0x000006e0
        /*05bc*/ 	.word	0x000000ff
        /*05c0*/ 	.word	0x00032488
        /*05c4*/ 	.short	0x0100
        /*05c6*/ 	.byte	0x06
	.zero		1


	//   ....[15]....
        /*05c8*/ 	.word	0x00000810
        /*05cc*/ 	.word	0x000000ff
        /*05d0*/ 	.word	0x00032490
        /*05d4*/ 	.short	0x0100
        /*05d6*/ 	.byte	0x08
	.zero		1


	//   ....[16]....
        /*05d8*/ 	.word	0x00000820
        /*05dc*/ 	.word	0x000000ff
        /*05e0*/ 	.word	0x000324a0
        /*05e4*/ 	.short	0x0100
        /*05e6*/ 	.byte	0x08
	.zero		1


	//   ....[17]....
        /*05e8*/ 	.word	0x00000830
        /*05ec*/ 	.word	0x000000ff
        /*05f0*/ 	.word	0x00032498
        /*05f4*/ 	.short	0x0100
        /*05f6*/ 	.byte	0x08
	.zero		1


	//   ....[18]....
        /*05f8*/ 	.word	0x00000840
        /*05fc*/ 	.word	0x000000ff
        /*0600*/ 	.word	0x000324a8
        /*0604*/ 	.short	0x0100
        /*0606*/ 	.byte	0x08
	.zero		1


	//   ....[19]....
        /*0608*/ 	.word	0x00000970
        /*060c*/ 	.word	0x000000ff
        /*0610*/ 	.word	0x000324b0
        /*0614*/ 	.short	0x0100
        /*0616*/ 	.byte	0x08
	.zero		1


	//   ....[20]....
        /*0618*/ 	.word	0x00000980
        /*061c*/ 	.word	0x000000ff
        /*0620*/ 	.word	0x000324c0
        /*0624*/ 	.short	0x0100
        /*0626*/ 	.byte	0x08
	.zero		1


	//   ....[21]....
        /*0628*/ 	.word	0x00000990
        /*062c*/ 	.word	0x000000ff
        /*0630*/ 	.word	0x000324b8
        /*0634*/ 	.short	0x0100
        /*0636*/ 	.byte	0x08
	.zero		1


	//   ....[22]....
        /*0638*/ 	.word	0x000009a0
        /*063c*/ 	.word	0x000000ff
        /*0640*/ 	.word	0x000324c8
        /*0644*/ 	.short	0x0100
        /*0646*/ 	.byte	0x08
	.zero		1


	//   ....[23]....
        /*0648*/ 	.word	0x00002a30
        /*064c*/ 	.word	0x000000ff
        /*0650*/ 	.word	0x00032400
        /*0654*/ 	.short	0x010a
        /*0656*/ 	.byte	0x2c
	.zero		1


	//   ....[24]....
        /*0658*/ 	.word	0x00002e40
        /*065c*/ 	.word	0x00000014
        /*0660*/ 	.word	0x00000000
        /*0664*/ 	.short	0x010a
        /*0666*/ 	.byte	0x3f
	.zero		1


	//   ....[25]....
        /*0668*/ 	.word	0x00002ea0
        /*066c*/ 	.word	0x00000014
        /*0670*/ 	.word	0x00000000
        /*0674*/ 	.short	0x010a
        /*0676*/ 	.byte	0x3f
	.zero		1


	//   ....[26]....
        /*0678*/ 	.word	0x00003250
        /*067c*/ 	.word	0x000000ff
        /*0680*/ 	.word	0x00032410
        /*0684*/ 	.short	0x010a
        /*0686*/ 	.byte	0x2c
	.zero		1


	//   ....[27]....
        /*0688*/ 	.word	0x00003350
        /*068c*/ 	.word	0x00000008
        /*0690*/ 	.word	0x00000000
        /*0694*/ 	.short	0x010a
        /*0696*/ 	.byte	0x3f
	.zero		1


	//   ....[28]....
        /*0698*/ 	.word	0x000033b0
        /*069c*/ 	.word	0x00000008
        /*06a0*/ 	.word	0x00000000
        /*06a4*/ 	.short	0x010a
        /*06a6*/ 	.byte	0x3f
	.zero		1


	//   ....[29]....
        /*06a8*/ 	.word	0x000040a0
        /*06ac*/ 	.word	0x00000007
        /*06b0*/ 	.word	0x00000000
        /*06b4*/ 	.short	0x0101
        /*06b6*/ 	.byte	0x3f
	.zero		1


	//   ....[30]....
        /*06b8*/ 	.word	0x00009840
        /*06bc*/ 	.word	0x0000000d
        /*06c0*/ 	.word	0x00000000
        /*06c4*/ 	.short	0x0101
        /*06c6*/ 	.byte	0x3f
	.zero		1


	//   ....[31]....
        /*06c8*/ 	.word	0x00009ee0
        /*06cc*/ 	.word	0x00000003
        /*06d0*/ 	.word	0x00000000
        /*06d4*/ 	.short	0x010a
        /*06d6*/ 	.byte	0x3f
	.zero		1


	//   ....[32]....
        /*06d8*/ 	.word	0x00009fe0
        /*06dc*/ 	.word	0x00000000
        /*06e0*/ 	.word	0x00000000
        /*06e4*/ 	.short	0x010a
        /*06e6*/ 	.byte	0x3f
	.zero		1


	//   ....[33]....
        /*06e8*/ 	.word	0x0000a410
        /*06ec*/ 	.word	0x00000003
        /*06f0*/ 	.word	0x00000000
        /*06f4*/ 	.short	0x010a
        /*06f6*/ 	.byte	0x3f
	.zero		1


	//   ....[34]....
        /*06f8*/ 	.word	0x0000a4c0
        /*06fc*/ 	.word	0x00000004
        /*0700*/ 	.word	0x00000000
        /*0704*/ 	.short	0x010a
        /*0706*/ 	.byte	0x3f
	.zero		1


	//   ....[35]....
        /*0708*/ 	.word	0x0000b190
        /*070c*/ 	.word	0x00000003
        /*0710*/ 	.word	0x00000000
        /*0714*/ 	.short	0x0101
        /*0716*/ 	.byte	0x3f
	.zero		1


	//   ....[36]....
        /*0718*/ 	.word	0x00013ab0
        /*071c*/ 	.word	0x00000000
        /*0720*/ 	.word	0x00000000
        /*0724*/ 	.short	0x0101
        /*0726*/ 	.byte	0x3f
	.zero		1


	//   ....[37]....
        /*0728*/ 	.word	0x00013cb0
        /*072c*/ 	.word	0x00000005
        /*0730*/ 	.word	0x00000000
        /*0734*/ 	.short	0x010a
        /*0736*/ 	.byte	0x3f
	.zero		1


	//   ....[38]....
        /*0738*/ 	.word	0x00013db0
        /*073c*/ 	.word	0x00000000
        /*0740*/ 	.word	0x00000000
        /*0744*/ 	.short	0x010a
        /*0746*/ 	.byte	0x3f
	.zero		1


	//   ....[39]....
        /*0748*/ 	.word	0x000141e0
        /*074c*/ 	.word	0x00000005
        /*0750*/ 	.word	0x00000000
        /*0754*/ 	.short	0x010a
        /*0756*/ 	.byte	0x3f
	.zero		1


	//   ....[40]....
        /*0758*/ 	.word	0x00014290
        /*075c*/ 	.word	0x00000004
        /*0760*/ 	.word	0x00000000
        /*0764*/ 	.short	0x010a
        /*0766*/ 	.byte	0x3f
	.zero		1


	//   ....[41]....
        /*0768*/ 	.word	0x00014f60
        /*076c*/ 	.word	0x00000004
        /*0770*/ 	.word	0x00000000
        /*0774*/ 	.short	0x0101
        /*0776*/ 	.byte	0x3f
	.zero		1


	//   ....[42]....
        /*0778*/ 	.word	0x0001ec40
        /*077c*/ 	.word	0x00000000
        /*0780*/ 	.word	0x00000000
        /*0784*/ 	.short	0x0101
        /*0786*/ 	.byte	0x3f
	.zero		1


	//   ....[43]....
        /*0788*/ 	.word	0x00021520
        /*078c*/ 	.word	0x000000ff
        /*0790*/ 	.word	0x00000000
        /*0794*/ 	.short	0x0101
        /*0796*/ 	.byte	0x04
	.zero		1


	//   ....[44]....
        /*0798*/ 	.word	0x000246a0
        /*079c*/ 	.word	0x00000009
        /*07a0*/ 	.word	0x00032440
        /*07a4*/ 	.short	0x010a
        /*07a6*/ 	.byte	0x3f
	.zero		1


	//   ....[45]....
        /*07a8*/ 	.word	0x00024cb0
        /*07ac*/ 	.word	0x00000009
        /*07b0*/ 	.word	0x00032420
        /*07b4*/ 	.short	0x010a
        /*07b6*/ 	.byte	0x3f
	.zero		1


	//   ....[46]....
        /*07b8*/ 	.word	0x00024d80
        /*07bc*/ 	.word	0x00000009
        /*07c0*/ 	.word	0x00032460
        /*07c4*/ 	.short	0x010a
        /*07c6*/ 	.byte	0x3f
	.zero		1


	//   ....[47]....
        /*07c8*/ 	.word	0x000253e0
        /*07cc*/ 	.word	0x00000002
        /*07d0*/ 	.word	0x00032440
        /*07d4*/ 	.short	0x010a
        /*07d6*/ 	.byte	0x3f
	.zero		1


	//   ....[48]....
        /*07d8*/ 	.word	0x000255f0
        /*07dc*/ 	.word	0x00000002
        /*07e0*/ 	.word	0x00032460
        /*07e4*/ 	.short	0x010a
        /*07e6*/ 	.byte	0x3f
	.zero		1


	//   ....[49]....
        /*07e8*/ 	.word	0x00025b80
        /*07ec*/ 	.word	0x00000002
        /*07f0*/ 	.word	0x00032440
        /*07f4*/ 	.short	0x010a
        /*07f6*/ 	.byte	0x3f
	.zero		1


	//   ....[50]....
        /*07f8*/ 	.word	0x00025d80
        /*07fc*/ 	.word	0x00000002
        /*0800*/ 	.word	0x00032460
        /*0804*/ 	.short	0x010a
        /*0806*/ 	.byte	0x3f
	.zero		1


	//   ....[51]....
        /*0808*/ 	.word	0x00026270
        /*080c*/ 	.word	0x00000002
        /*0810*/ 	.word	0x00032440
        /*0814*/ 	.short	0x010a
        /*0816*/ 	.byte	0x3f
	.zero		1


	//   ....[52]....
        /*0818*/ 	.word	0x00026480
        /*081c*/ 	.word	0x00000002
        /*0820*/ 	.word	0x00032460
        /*0824*/ 	.short	0x010a
        /*0826*/ 	.byte	0x3f
	.zero		1


	//   ....[53]....
        /*0828*/ 	.word	0x00027600
        /*082c*/ 	.word	0x00000000
        /*0830*/ 	.word	0x00032420
        /*0834*/ 	.short	0x010a
        /*0836*/ 	.byte	0x3f
	.zero		1


	//   ....[54]....
        /*0838*/ 	.word	0x000277b0
        /*083c*/ 	.word	0x00000006
        /*0840*/ 	.word	0x00000000
        /*0844*/ 	.short	0x010a
        /*0846*/ 	.byte	0x3f
	.zero		1


	//   ....[55]....
        /*0848*/ 	.word	0x00027820
        /*084c*/ 	.word	0x00000007
        /*0850*/ 	.word	0x00000000
        /*0854*/ 	.short	0x010a
        /*0856*/ 	.byte	0x3f
	.zero		1


	//   ....[56]....
        /*0858*/ 	.word	0x00027890
        /*085c*/ 	.word	0x00000004
        /*0860*/ 	.word	0x00000000
        /*0864*/ 	.short	0x010a
        /*0866*/ 	.byte	0x3f
	.zero		1


	//   ....[57]....
        /*0868*/ 	.word	0x000278c0
        /*086c*/ 	.word	0x00000003
        /*0870*/ 	.word	0x00000000
        /*0874*/ 	.short	0x010a
        /*0876*/ 	.byte	0x3f
	.zero		1


	//   ....[58]....
        /*0878*/ 	.word	0x00027930
        /*087c*/ 	.word	0x00000007
        /*0880*/ 	.word	0x00032400
        /*0884*/ 	.short	0x010a
        /*0886*/ 	.byte	0x3f
	.zero		1


	//   ....[59]....
        /*0888*/ 	.word	0x00027980
        /*088c*/ 	.word	0x00000014
        /*0890*/ 	.word	0x00000000
        /*0894*/ 	.short	0x010a
        /*0896*/ 	.byte	0x3f
	.zero		1


	//   ....[60]....
        /*0898*/ 	.word	0x000279e0
        /*089c*/ 	.word	0x00000008
        /*08a0*/ 	.word	0x00032410
        /*08a4*/ 	.short	0x010a
        /*08a6*/ 	.byte	0x3f
	.zero		1


	//   ....[61]....
        /*08a8*/ 	.word	0x00027a30
        /*08ac*/ 	.word	0x00000008
        /*08b0*/ 	.word	0x00000000
        /*08b4*/ 	.short	0x010a
        /*08b6*/ 	.byte	0x3f
	.zero		1


	//   ....[62]....
        /*08b8*/ 	.word	0x00027a80
        /*08bc*/ 	.word	0x00000000
        /*08c0*/ 	.word	0x00000000
        /*08c4*/ 	.short	0x010a
        /*08c6*/ 	.byte	0x3f
	.zero		1


	//   ....[63]....
        /*08c8*/ 	.word	0x00027ad0
        /*08cc*/ 	.word	0x00000004
        /*08d0*/ 	.word	0x00000000
        /*08d4*/ 	.short	0x010a
        /*08d6*/ 	.byte	0x3f
	.zero		1


	//   ....[64]....
        /*08d8*/ 	.word	0x00027b20
        /*08dc*/ 	.word	0x00000000
        /*08e0*/ 	.word	0x00000000
        /*08e4*/ 	.short	0x010a
        /*08e6*/ 	.byte	0x3f
	.zero		1


	//   ....[65]....
        /*08e8*/ 	.word	0x00027b70
        /*08ec*/ 	.word	0x00000004
        /*08f0*/ 	.word	0x00000000
        /*08f4*/ 	.short	0x010a
        /*08f6*/ 	.byte	0x3f
	.zero		1


	//   ....[66]....
        /*08f8*/ 	.word	0x00027d10
        /*08fc*/ 	.word	0x00000009
        /*0900*/ 	.word	0x00032440
        /*0904*/ 	.short	0x010a
        /*0906*/ 	.byte	0x3f
	.zero		1


	//   ....[67]....
        /*0908*/ 	.word	0x00027d90
        /*090c*/ 	.word	0x00000009
        /*0910*/ 	.word	0x00032420
        /*0914*/ 	.short	0x010a
        /*0916*/ 	.byte	0x3f
	.zero		1


	//   ....[68]....
        /*0918*/ 	.word	0x00027de0
        /*091c*/ 	.word	0x00000009
        /*0920*/ 	.word	0x00032460
        /*0924*/ 	.short	0x010a
        /*0926*/ 	.byte	0x3f
	.zero		1


	//   ....[69]....
        /*0928*/ 	.word	0x00027e30
        /*092c*/ 	.word	0x00000002
        /*0930*/ 	.word	0x00032440
        /*0934*/ 	.short	0x010a
        /*0936*/ 	.byte	0x3f
	.zero		1


	//   ....[70]....
        /*0938*/ 	.word	0x00027e80
        /*093c*/ 	.word	0x00000002
        /*0940*/ 	.word	0x00032460
        /*0944*/ 	.short	0x010a
        /*0946*/ 	.byte	0x3f
	.zero		1


	//   ....[71]....
        /*0948*/ 	.word	0x00027ed0
        /*094c*/ 	.word	0x00000002
        /*0950*/ 	.word	0x00032440
        /*0954*/ 	.short	0x010a
        /*0956*/ 	.byte	0x3f
	.zero		1


	//   ....[72]....
        /*0958*/ 	.word	0x00027f20
        /*095c*/ 	.word	0x00000002
        /*0960*/ 	.word	0x00032460
        /*0964*/ 	.short	0x010a
        /*0966*/ 	.byte	0x3f
	.zero		1


	//   ....[73]....
        /*0968*/ 	.word	0x00027f70
        /*096c*/ 	.word	0x00000002
        /*0970*/ 	.word	0x00032440
        /*0974*/ 	.short	0x010a
        /*0976*/ 	.byte	0x3f
	.zero		1


	//   ....[74]....
        /*0978*/ 	.word	0x00027fc0
        /*097c*/ 	.word	0x00000002
        /*0980*/ 	.word	0x00032460
        /*0984*/ 	.short	0x010a
        /*0986*/ 	.byte	0x3f
	.zero		1


	//   ....[75]....
        /*0988*/ 	.word	0x00028970
        /*098c*/ 	.word	0x00000000
        /*0990*/ 	.word	0x00032420
        /*0994*/ 	.short	0x010a
        /*0996*/ 	.byte	0x3f
	.zero		1


	//   ....[76]....
        /*0998*/ 	.word	0x00028b10
        /*099c*/ 	.word	0x00000006
        /*09a0*/ 	.word	0x00000000
        /*09a4*/ 	.short	0x010a
        /*09a6*/ 	.byte	0x3f
	.zero		1


	//   ....[77]....
        /*09a8*/ 	.word	0x00028b60
        /*09ac*/ 	.word	0x00000007
        /*09b0*/ 	.word	0x00000000
        /*09b4*/ 	.short	0x010a
        /*09b6*/ 	.byte	0x3f
	.zero		1


	//   ....[78]....
        /*09b8*/ 	.word	0x00028bb0
        /*09bc*/ 	.word	0x00000004
        /*09c0*/ 	.word	0x00000000
        /*09c4*/ 	.short	0x010a
        /*09c6*/ 	.byte	0x3f
	.zero		1


	//   ....[79]....
        /*09c8*/ 	.word	0x00028f50
        /*09cc*/ 	.word	0x0000000c
        /*09d0*/ 	.word	0x00000000
        /*09d4*/ 	.short	0x010a
        /*09d6*/ 	.byte	0x3f
	.zero		1


	//   ....[80]....
        /*09d8*/ 	.word	0x00029090
        /*09dc*/ 	.word	0x00000002
        /*09e0*/ 	.word	0x00000000
        /*09e4*/ 	.short	0x010a
        /*09e6*/ 	.byte	0x3f
	.zero		1


	//   ....[81]....
        /*09e8*/ 	.word	0x000296f0
        /*09ec*/ 	.word	0x0000000b
        /*09f0*/ 	.word	0x00000000
        /*09f4*/ 	.short	0x010a
        /*09f6*/ 	.byte	0x3f
	.zero		1


	//   ....[82]....
        /*09f8*/ 	.word	0x00029830
        /*09fc*/ 	.word	0x00000008
        /*0a00*/ 	.word	0x00000000
        /*0a04*/ 	.short	0x010a
        /*0a06*/ 	.byte	0x3f
	.zero		1


	//   ....[83]....
        /*0a08*/ 	.word	0x0002aab0
        /*0a0c*/ 	.word	0x00000002
        /*0a10*/ 	.word	0x00000000
        /*0a14*/ 	.short	0x0101
        /*0a16*/ 	.byte	0x3f
	.zero		1


	//   ....[84]....
        /*0a18*/ 	.word	0x00044710
        /*0a1c*/ 	.word	0x00000004
        /*0a20*/ 	.word	0x00000000
        /*0a24*/ 	.short	0x0101
        /*0a26*/ 	.byte	0x3f
	.zero		1


	//   ....[85]....
        /*0a28*/ 	.word	0x00044740
        /*0a2c*/ 	.word	0x00000002
        /*0a30*/ 	.word	0x00000000
        /*0a34*/ 	.short	0x010a
        /*0a36*/ 	.byte	0x3f
	.zero		1


	//   ....[86]....
        /*0a38*/ 	.word	0x00044790
        /*0a3c*/ 	.word	0x00000008
        /*0a40*/ 	.word	0x00000000
        /*0a44*/ 	.short	0x010a
        /*0a46*/ 	.byte	0x3f
	.zero		1


	//----- nvinfo : EIATTR_NUM_MBARRIERS
	.align		4
.L_1441:
        /*0a48*/ 	.byte	0x03, 0x38
        /*0a4a*/ 	.short	0x0017


	//----- nvinfo : EIATTR_EXIT_INSTR_OFFSETS
	.align		4
        /*0a4c*/ 	.byte	0x04, 0x1c
        /*0a4e*/ 	.short	(.L_1443 - .L_1442)


	//   ....[0]....
.L_1442:
        /*0a50*/ 	.word	0x00000bd0


	//   ....[1]....
        /*0a54*/ 	.word	0x00022870


	//   ....[2]....
        /*0a58*/ 	.word	0x000228d0


	//   ....[3]....
        /*0a5c*/ 	.word	0x00027910


	//----- nvinfo : EIATTR_MAX_THREADS
	.align		4
.L_1443:
        /*0a60*/ 	.byte	0x04, 0x05
        /*0a62*/ 	.short	(.L_1445 - .L_1444)
.L_1444:
        /*0a64*/ 	.word	0x00000180
        /*0a68*/ 	.word	0x00000001
        /*0a6c*/ 	.word	0x00000001


	//----- nvinfo : EIATTR_CRS_STACK_SIZE
	.align		4
.L_1445:
        /*0a70*/ 	.byte	0x04, 0x1e
        /*0a72*/ 	.short	(.L_1447 - .L_1446)
.L_1446:
        /*0a74*/ 	.word	0x00000000


	//----- nvinfo : EIATTR_CBANK_PARAM_SIZE
	.align		4
.L_1447:
        /*0a78*/ 	.byte	0x03, 0x19
        /*0a7a*/ 	.short	0x0b70


	//----- nvinfo : EIATTR_PARAM_CBANK
	.align		4
        /*0a7c*/ 	.byte	0x04, 0x0a
        /*0a7e*/ 	.short	(.L_1449 - .L_1448)
	.align		4
.L_1448:
        /*0a80*/ 	.word	index@(.nv.constant0._ZN7cutlass13device_kernelIN5flash11enable_sm90INS1_16FlashAttnFwdSm90INS1_25CollectiveMainloopFwdSm90ILi2EN4cute5tupleIJNS5_1CILi1EEES8_S8_EEENS6_IJNS7_ILi128EEENS7_ILi96EEENS7_ILi64EEEEEELi256ENS_6half_tEfNS_4arch4Sm90ELb0ELb1ELb1ELb1ELb0ELb0ELb1ELb1ELb0ELb0ELb0ELb0EEENS1_21CollectiveEpilogueFwdINS6_IJSA_NS7_ILi256EEESB_EEES9_SE_SG_Li256ELb1ELb0ELb0ELb0EEENS1_36VarlenDynamicPersistentTileSchedulerILi128ELi96ELi256ELi32ELb0ELb0ELb1ELb1ELb0ELb1EEEEEEEEEvNT_6ParamsE)
        /*0a84*/ 	.short	0x0210
        /*0a86*/ 	.short	0x0b70


	//----- nvinfo : EIATTR_SW_WAR
	.align		4
.L_1449:
        /*0a88*/ 	.byte	0x04, 0x36
        /*0a8a*/ 	.short	(.L_1451 - .L_1450)
.L_1450:
        /*0a8c*/ 	.word	0x00000008
.L_1451:


//--------------------- .nv.info._ZN7cutlass13device_kernelIN5flash11enable_sm90INS1_16FlashAttnFwdSm90INS1_25CollectiveMainloopFwdSm90ILi2EN4cute5tupleIJNS5_1CILi1EEES8_S8_EEENS6_IJNS7_ILi128EEENS7_ILi96EEENS7_ILi64EEEEEELi256ENS_6half_tEfNS_4arch4Sm90ELb0ELb1ELb1ELb1ELb0ELb1ELb1ELb1ELb0ELb0ELb0ELb0EEENS1_21CollectiveEpilogueFwdINS6_IJSA_NS7_ILi256EEESB_EEES9_SE_SG_Li256ELb1ELb0ELb0ELb0EEENS1_36VarlenDynamicPersistentTileSchedulerILi128ELi96ELi256ELi32ELb0ELb0ELb1ELb1ELb0ELb1EEEEEEEEEvNT_6ParamsE --------------------------
	.section	.nv.info._ZN7cutlass13device_kernelIN5flash11enable_sm90INS1_16FlashAttnFwdSm90INS1_25CollectiveMainloopFwdSm90ILi2EN4cute5tupleIJNS5_1CILi1EEES8_S8_EEENS6_IJNS7_ILi128EEENS7_ILi96EEENS7_ILi64EEEEEELi256ENS_6half_tEfNS_4arch4Sm90ELb0ELb1ELb1ELb1ELb0ELb1ELb1ELb1ELb0ELb0ELb0ELb0EEENS1_21CollectiveEpilogueFwdINS6_IJSA_NS7_ILi256EEESB_EEES9_SE_SG_Li256ELb1ELb0ELb0ELb0EEENS1_36VarlenDynamicPersistentTileSchedulerILi128ELi96ELi256ELi32ELb0ELb0ELb1ELb1ELb0ELb1EEEEEEEEEvNT_6ParamsE,"",@"SHT_CUDA_INFO"
	.sectionflags	@""
	.align	4


	//----- nvinfo : EIATTR_CUDA_API_VERSION
	.align		4
        /*0000*/ 	.byte	0x04, 0x37
        /*0002*/ 	.short	(.L_1453 - .L_1452)
.L_1452:
        /*0004*/ 	.word	0x00000082


	//----- nvinfo : EIATTR_KPARAM_INFO
	.align		4
.L_1453:
        /*0008*/ 	.byte	0x04, 0x17
        /*000a*/ 	.short	(.L_1455 - .L_1454)
.L_1454:
        /*000c*/ 	.word	0x00000000
        /*0010*/ 	.short	0x0000
        /*0012*/ 	.short	0x0070
        /*0014*/ 	.byte	0x00, 0xf0, 0x01, 0x2c


	//----- nvinfo : EIATTR_SPARSE_MMA_MASK
	.align		4
.L_1455:
        /*0018*/ 	.byte	0x03, 0x50
        /*001a*/ 	.short	0x0000


	//----- nvinfo : EIATTR_MAXREG_COUNT
	.align		4
        /*001c*/ 	.byte	0x03, 0x1b
        /*001e*/ 	.short	0x00a8


	//----- nvinfo : EIATTR_NUM_BARRIERS
	.align		4
        /*0020*/ 	.byte	0x02, 0x4c
        /*0022*/ 	.byte	0x10
	.zero		1


	//----- nvinfo : EIATTR_EXTERNS
	.align		4
        /*0024*/ 	.byte	0x04, 0x0f
        /*0026*/ 	.short	(.L_1457 - .L_1456)


	//   ....[0]....
	.align		4
.L_1456:
        /*0028*/ 	.word	index@(__assertfail)


	//----- nvinfo : EIATTR_ANNOTATIONS
	.align		4
.L_1457:
        /*002c*/ 	.byte	0x04, 0x55
        /*002e*/ 	.short	(.L_1459 - .L_1458)


	//   ....[0]....
.L_1458:
        /* <DEDUP_REMOVED lines=37> */


	//----- nvinfo : EIATTR_MERCURY_ISA_VERSION
	.align		4
.L_1459:
        /*0268*/ 	.byte	0x03, 0x5f
        /*026a*/ 	.short	0x0101


	//----- nvinfo : EIATTR_UNUSED_LOAD_BYTE_OFFSET
	.align		4
        /*026c*/ 	.byte	0x04, 0x44
        /*026e*/ 	.short	(.L_1461 - .L_1460)


	//   ....[0]....
.L_1460:
        /*0270*/ 	.word	0x00000c40
        /*0274*/ 	.word	0x0000fff0


	//   ....[1]....
        /*0278*/ 	.word	0x0002b800
        /*027c*/ 	.word	0x0000fff0


	//----- nvinfo : EIATTR_INT_WARP_WIDE_INSTR_OFFSETS
	.align		4
.L_1461:
        /*0280*/ 	.byte	0x04, 0x31
        /*0282*/ 	.short	(.L_1463 - .L_1462)


	//   ....[0]....
.L_1462:
        /*0284*/ 	.word	0x00000240


	//   ....[1]....
        /*0288*/ 	.word	0x00000280


	//   ....[2]....
        /*028c*/ 	.word	0x000002f0


	//   ....[3]....
        /*0290*/ 	.word	0x00000300


	//   ....[4]....
        /*0294*/ 	.word	0x00030a50


	//   ....[5]....
        /*0298*/ 	.word	0x00030ae0


	//   ....[6]....
        /*029c*/ 	.word	0x00030fe0


	//   ....[7]....
        /*02a0*/ 	.word	0x00031050


	//   ....[8]....
        /*02a4*/ 	.word	0x00033560


	//   ....[9]....
        /*02a8*/ 	.word	0x000335f0


	//----- nvinfo : EIATTR_COOP_GROUP_MASK_REGIDS
	.align		4
.L_1463:
        /*02ac*/ 	.byte	0x04, 0x29
        /*02ae*/ 	.short	(.L_1465 - .L_1464)


	//   ....[0]....
.L_1464:
        /*02b0*/ 	.word	0xffffffff


	//   ....[1]....
        /*02b4*/ 	.word	0xffffffff


	//   ....[2]....
        /*02b8*/ 	.word	0xffffffff


	//   ....[3]....
        /*02bc*/ 	.word	0xffffffff


	//   ....[4]....
        /*02c0*/ 	.word	0xffffffff


	//   ....[5]....
        /*02c4*/ 	.word	0xffffffff


	//   ....[6]....
        /*02c8*/ 	.word	0xffffffff


	//   ....[7]....
        /*02cc*/ 	.word	0xffffffff


	//   ....[8]....
        /*02d0*/ 	.word	0xffffffff


	//   ....[9]....
        /*02d4*/ 	.word	0xffffffff


	//   ....[10]....
        /*02d8*/ 	.word	0xffffffff


	//   ....[11]....
        /*02dc*/ 	.word	0xffffffff


	//   ....[12]....
        /*02e0*/ 	.word	0xffffffff


	//   ....[13]....
        /*02e4*/ 	.word	0xffffffff


	//   ....[14]....
        /*02e8*/ 	.word	0xffffffff


	//   ....[15]....
        /*02ec*/ 	.word	0xffffffff


	//   ....[16]....
        /*02f0*/ 	.word	0xffffffff


	//   ....[17]....
        /*02f4*/ 	.word	0xffffffff


	//   ....[18]....
        /*02f8*/ 	.word	0xffffffff


	//   ....[19]....
        /*02fc*/ 	.word	0xffffffff


	//   ....[20]....
        /*0300*/ 	.word	0xffffffff


	//   ....[21]....
        /*0304*/ 	.word	0xffffffff


	//   ....[22]....
        /*0308*/ 	.word	0xffffffff


	//   ....[23]....
        /*030c*/ 	.word	0xffffffff


	//   ....[24]....
        /*0310*/ 	.word	0xffffffff


	//   ....[25]....
        /*0314*/ 	.word	0xffffffff


	//   ....[26]....
        /*0318*/ 	.word	0xffffffff


	//   ....[27]....
        /*031c*/ 	.word	0xffffffff


	//   ....[28]....
        /*0320*/ 	.word	0xffffffff


	//   ....[29]....
        /*0324*/ 	.word	0xffffffff


	//   ....[30]....
        /*0328*/ 	.word	0xffffffff


	//   ....[31]....
        /*032c*/ 	.word	0xffffffff


	//   ....[32]....
        /*0330*/ 	.word	0xffffffff


	//   ....[33]....
        /*0334*/ 	.word	0xffffffff


	//   ....[34]....
        /*0338*/ 	.word	0xffffffff


	//   ....[35]....
        /*033c*/ 	.word	0xffffffff


	//   ....[36]....
        /*0340*/ 	.word	0xffffffff


	//   ....[37]....
        /*0344*/ 	.word	0xffffffff


	//   ....[38]....
        /*0348*/ 	.word	0xffffffff


	//   ....[39]....
        /*034c*/ 	.word	0xffffffff


	//   ....[40]....
        /*0350*/ 	.word	0xffffffff


	//   ....[41]....
        /*0354*/ 	.word	0xffffffff


	//   ....[42]....
        /*0358*/ 	.word	0xffffffff


	//   ....[43]....
        /*035c*/ 	.word	0xffffffff


	//   ....[44]....
        /*0360*/ 	.word	0xffffffff


	//   ....[45]....
        /*0364*/ 	.word	0xffffffff


	//   ....[46]....
        /*0368*/ 	.word	0xffffffff


	//   ....[47]....
        /*036c*/ 	.word	0xffffffff


	//   ....[48]....
        /*0370*/ 	.word	0xffffffff


	//   ....[49]....
        /*0374*/ 	.word	0xffffffff


	//   ....[50]....
        /*0378*/ 	.word	0xffffffff


	//   ....[51]....
        /*037c*/ 	.word	0xffffffff


	//   ....[52]....
        /*0380*/ 	.word	0xffffffff


	//   ....[53]....
        /*0384*/ 	.word	0xffffffff


	//   ....[54]....
        /*0388*/ 	.word	0xffffffff


	//   ....[55]....
        /*038c*/ 	.word	0xffffffff


	//   ....[56]....
        /*0390*/ 	.word	0xffffffff


	//   ....[57]....
        /*0394*/ 	.word	0xffffffff


	//   ....[58]....
        /*0398*/ 	.word	0x0500000f


	//   ....[59]....
        /*039c*/ 	.word	0x0500000f


	//   ....[60]....
        /*03a0*/ 	.word	0x0500000f


	//   ....[61]....
        /*03a4*/ 	.word	0x0500000f


	//   ....[62]....
        /*03a8*/ 	.word	0x0500000f


	//   ....[63]....
        /*03ac*/ 	.word	0x0500000f


	//   ....[64]....
        /*03b0*/ 	.word	0x0500000f


	//   ....[65]....
        /*03b4*/ 	.word	0x0500000f


	//   ....[66]....
        /*03b8*/ 	.word	0x0500000f


	//   ....[67]....
        /*03bc*/ 	.word	0x0500000f


	//   ....[68]....
        /*03c0*/ 	.word	0x0500000f


	//   ....[69]....
        /*03c4*/ 	.word	0x0500000f


	//   ....[70]....
        /*03c8*/ 	.word	0x0500000f


	//   ....[71]....
        /*03cc*/ 	.word	0x0500000f


	//   ....[72]....
        /*03d0*/ 	.word	0x0500000f


	//   ....[73]....
        /*03d4*/ 	.word	0x0500000f


	//   ....[74]....
        /*03d8*/ 	.word	0x0500000f


	//   ....[75]....
        /*03dc*/ 	.word	0x0500000f


	//   ....[76]....
        /*03e0*/ 	.word	0x0500000f


	//   ....[77]....
        /*03e4*/ 	.word	0x0500000f


	//   ....[78]....
        /*03e8*/ 	.word	0x0500000f


	//   ....[79]....
        /*03ec*/ 	.word	0x0500000f


	//   ....[80]....
        /*03f0*/ 	.word	0x0500000f


	//   ....[81]....
        /*03f4*/ 	.word	0x0500000f


	//   ....[82]....
        /*03f8*/ 	.word	0x0500000f


	//   ....[83]....
        /*03fc*/ 	.word	0x0500000f


	//   ....[84]....
        /*0400*/ 	.word	0x0500000f


	//   ....[85]....
        /*0404*/ 	.word	0x0500000f


	//   ....[86]....
        /*0408*/ 	.word	0x0500000f


	//   ....[87]....
        /*040c*/ 	.word	0x0500000f


	//   ....[88]....
        /*0410*/ 	.word	0x0500000f


	//   ....[89]....
        /*0414*/ 	.word	0x0500000f


	//   ....[90]....
        /*0418*/ 	.word	0x0500000f


	//   ....[91]....
        /*041c*/ 	.word	0x0500000f


	//   ....[92]....
        /*0420*/ 	.word	0x0500000f


	//   ....[93]....
        /*0424*/ 	.word	0x0500000f


	//   ....[94]....
        /*0428*/ 	.word	0x0500000f


	//   ....[95]....
        /*042c*/ 	.word	0xffffffff


	//   ....[96]....
        /*0430*/ 	.word	0xffffffff


	//   ....[97]....
        /*0434*/ 	.word	0xffffffff


	//   ....[98]....
        /*0438*/ 	.word	0xffffffff


	//----- nvinfo : EIATTR_COOP_GROUP_INSTR_OFFSETS
	.align		4
.L_1465:
        /*043c*/ 	.byte	0x04, 0x28
        /*043e*/ 	.short	(.L_1467 - .L_1466)


	//   ....[0]....
.L_1466:
        /*0440*/ 	.word	0x000000c0


	//   ....[1]....
        /*0444*/ 	.word	0x00000250


	//   ....[2]....
        /*0448*/ 	.word	0x000002a0


	//   ....[3]....
        /*044c*/ 	.word	0x000004f0


	//   ....[4]....
        /*0450*/ 	.word	0x00000650


	//   ....[5]....
        /*0454*/ 	.word	0x00000770


	//   ....[6]....
        /*0458*/ 	.word	0x000008d0


	//   ....[7]....
        /*045c*/ 	.word	0x00006470


	//   ....[8]....
        /*0460*/ 	.word	0x0000ce60


	//   ....[9]....
        /*0464*/ 	.word	0x0000cf00


	//   ....[10]....
        /*0468*/ 	.word	0x0000d0e0


	//   ....[11]....
        /*046c*/ 	.word	0x0000d100


	//   ....[12]....
        /*0470*/ 	.word	0x000173c0


	//   ....[13]....
        /*0474*/ 	.word	0x00017470


	//   ....[14]....
        /*0478*/ 	.word	0x00017830


	//   ....[15]....
        /*047c*/ 	.word	0x000179a0


	//   ....[16]....
        /*0480*/ 	.word	0x00021fa0


	//   ....[17]....
        /*0484*/ 	.word	0x00022040


	//   ....[18]....
        /*0488*/ 	.word	0x00022210


	//   ....[19]....
        /*048c*/ 	.word	0x00022230


	//   ....[20]....
        /*0490*/ 	.word	0x0002a860


	//   ....[21]....
        /*0494*/ 	.word	0x0002a880


	//   ....[22]....
        /*0498*/ 	.word	0x0002a8e0


	//   ....[23]....
        /*049c*/ 	.word	0x0002a920


	//   ....[24]....
        /*04a0*/ 	.word	0x0002e370


	//   ....[25]....
        /*04a4*/ 	.word	0x0002e500


	//   ....[26]....
        /*04a8*/ 	.word	0x0002e530


	//   ....[27]....
        /*04ac*/ 	.word	0x0002e560


	//   ....[28]....
        /*04b0*/ 	.word	0x0002e5a0


	//   ....[29]....
        /*04b4*/ 	.word	0x0002e5f0


	//   ....[30]....
        /*04b8*/ 	.word	0x0002e650


	//   ....[31]....
        /*04bc*/ 	.word	0x0002e830


	//   ....[32]....
        /*04c0*/ 	.word	0x0002e890


	//   ....[33]....
        /*04c4*/ 	.word	0x0002e8d0


	//   ....[34]....
        /*04c8*/ 	.word	0x0002e910


	//   ....[35]....
        /*04cc*/ 	.word	0x0002e940


	//   ....[36]....
        /*04d0*/ 	.word	0x0002e970


	//   ....[37]....
        /*04d4*/ 	.word	0x0002ea00


	//   ....[38]....
        /*04d8*/ 	.word	0x0002ea60


	//   ....[39]....
        /*04dc*/ 	.word	0x0002eaf0


	//   ....[40]....
        /*04e0*/ 	.word	0x00033680


	//   ....[41]....
        /*04e4*/ 	.word	0x00033690


	//   ....[42]....
        /*04e8*/ 	.word	0x000337a0


	//   ....[43]....
        /*04ec*/ 	.word	0x00033800


	//   ....[44]....
        /*04f0*/ 	.word	0x00033840


	//   ....[45]....
        /*04f4*/ 	.word	0x00033880


	//   ....[46]....
        /*04f8*/ 	.word	0x000338b0


	//   ....[47]....
        /*04fc*/ 	.word	0x000338e0


	//   ....[48]....
        /*0500*/ 	.word	0x00033a70


	//   ....[49]....
        /*0504*/ 	.word	0x00033ad0


	//   ....[50]....
        /*0508*/ 	.word	0x00033b10


	//   ....[51]....
        /*050c*/ 	.word	0x00033b50


	//   ....[52]....
        /*0510*/ 	.word	0x00033b80


	//   ....[53]....
        /*0514*/ 	.word	0x00033bb0


	//   ....[54]....
        /*0518*/ 	.word	0x00033c70


	//   ....[55]....
        /*051c*/ 	.word	0x00033c90


	//   ....[56]....
        /*0520*/ 	.word	0x00033d00


	//   ....[57]....
        /*0524*/ 	.word	0x00034370


	//   ....[58]....
        /*0528*/ 	.word	0x000347b0


	//   ....[59]....
        /*052c*/ 	.word	0x00034850


	//   ....[60]....
        /*0530*/ 	.word	0x000348f0


	//   ....[61]....
        /*0534*/ 	.word	0x00034990


	//   ....[62]....
        /*0538*/ 	.word	0x00034a30


	//   ....[63]....
        /*053c*/ 	.word	0x00034ad0


	//   ....[64]....
        /*0540*/ 	.word	0x00034b70


	//   ....[65]....
        /*0544*/ 	.word	0x00034c10


	//   ....[66]....
        /*0548*/ 	.word	0x00034cb0


	//   ....[67]....
        /*054c*/ 	.word	0x00034da0


	//   ....[68]....
        /*0550*/ 	.word	0x00034e40


	//   ....[69]....
        /*0554*/ 	.word	0x00034ee0


	//   ....[70]....
        /*0558*/ 	.word	0x00034f80


	//   ....[71]....
        /*055c*/ 	.word	0x00035020


	//   ....[72]....
        /*0560*/ 	.word	0x000350c0


	//   ....[73]....
        /*0564*/ 	.word	0x00035160


	//   ....[74]....
        /*0568*/ 	.word	0x00035200


	//   ....[75]....
        /*056c*/ 	.word	0x00035500


	//   ....[76]....
        /*0570*/ 	.word	0x000357e0


	//   ....[77]....
        /*0574*/ 	.word	0x00035c00


	//   ....[78]....
        /*0578*/ 	.word	0x00035c90


	//   ....[79]....
        /*057c*/ 	.word	0x00035d30


	//   ....[80]....
        /*0580*/ 	.word	0x00035de0


	//   ....[81]....
        /*0584*/ 	.word	0x00035e60


	//   ....[82]....
        /*0588*/ 	.word	0x00035ee0


	//   ....[83]....
        /*058c*/ 	.word	0x00035f60


	//   ....[84]....
        /*0590*/ 	.word	0x00035fe0


	//   ....[85]....
        /*0594*/ 	.word	0x00036070


	//   ....[86]....
        /*0598*/ 	.word	0x00036120


	//   ....[87]....
        /*059c*/ 	.word	0x000361a0


	//   ....[88]....
        /*05a0*/ 	.word	0x00036220


	//   ....[89]....
        /*05a4*/ 	.word	0x000362a0


	//   ....[90]....
        /*05a8*/ 	.word	0x00036320


	//   ....[91]....
        /*05ac*/ 	.word	0x00036390


	//   ....[92]....
        /*05b0*/ 	.word	0x00036430


	//   ....[93]....
        /*05b4*/ 	.word	0x000364c0


	//   ....[94]....
        /*05b8*/ 	.word	0x000365f0


	//   ....[95]....
        /*05bc*/ 	.word	0x00039980


	//   ....[96]....
        /*05c0*/ 	.word	0x000399b0


	//   ....[97]....
        /*05c4*/ 	.word	0x000399d0


	//   ....[98]....
        /*05c8*/ 	.word	0x000399e0


	//----- nvinfo : EIATTR_REG_RECONFIG
	.align		4
.L_1467:
        /*05cc*/ 	.byte	0x01, 0x54
	.zero		2


	//----- nvinfo : EIATTR_SYSCALL_OFFSETS
	.align		4
        /*05d0*/ 	.byte	0x04, 0x46
        /*05d2*/ 	.short	(.L_1469 - .L_1468)


	//   ....[0]....
.L_1468:
        /*05d4*/ 	.word	0x00001b70


	//   ....[1]....
        /*05d8*/ 	.word	0x00001cc0


	//   ....[2]....
        /*05dc*/ 	.word	0x00006890


	//   ....[3]....
        /*05e0*/ 	.word	0x00006fe0


	//   ....[4]....
        /*05e4*/ 	.word	0x00030c70


	//   ....[5]....
        /*05e8*/ 	.word	0x00030db0


	//   ....[6]....
        /*05ec*/ 	.word	0x00030eb0


	//----- nvinfo : EIATTR_MBARRIER_INSTR_OFFSETS
	.align		4
.L_1469:
        /*05f0*/ 	.byte	0x04, 0x39
        /*05f2*/ 	.short	(.L_1471 - .L_1470)


	//   ....[0]....
.L_1470:
        /*05f4*/ 	.word	0x00000390
        /*05f8*/ 	.word	0x000000ff
        /*05fc*/ 	.word	0x00032400
        /*0600*/ 	.short	0x0100
        /*0602*/ 	.byte	0x08
	.zero		1


	//   ....[1]....
        /*0604*/ 	.word	0x000003a0
        /*0608*/ 	.word	0x000000ff
        /*060c*/ 	.word	0x00032410
        /*0610*/ 	.short	0x0100
        /*0612*/ 	.byte	0x08
	.zero		1


	//   ....[2]....
        /*0614*/ 	.word	0x000003b0
        /*0618*/ 	.word	0x000000ff
        /*061c*/ 	.word	0x00032420
        /*0620*/ 	.short	0x0100
        /*0622*/ 	.byte	0x08
	.zero		1


	//   ....[3]....
        /*0624*/ 	.word	0x000004a0
        /*0628*/ 	.word	0x000000ff
        /*062c*/ 	.word	0x00032430
        /*0630*/ 	.short	0x0100
        /*0632*/ 	.byte	0x08
	.zero		1


	//   ....[4]....
        /*0634*/ 	.word	0x000004b0
        /*0638*/ 	.word	0x000000ff
        /*063c*/ 	.word	0x00032440
        /*0640*/ 	.short	0x0100
        /*0642*/ 	.byte	0x08
	.zero		1


	//   ....[5]....
        /*0644*/ 	.word	0x000004c0
        /*0648*/ 	.word	0x000000ff
        /*064c*/ 	.word	0x00032438
        /*0650*/ 	.short	0x0100
        /*0652*/ 	.byte	0x08
	.zero		1


	//   ....[6]....
        /*0654*/ 	.word	0x000004d0
        /*0658*/ 	.word	0x000000ff
        /*065c*/ 	.word	0x00032448
        /*0660*/ 	.short	0x0100
        /*0662*/ 	.byte	0x08
	.zero		1


	//   ....[7]....
        /*0664*/ 	.word	0x00000600
        /*0668*/ 	.word	0x000000ff
        /*066c*/ 	.word	0x00032450
        /*0670*/ 	.short	0x0100
        /*0672*/ 	.byte	0x08
	.zero		1


	//   ....[8]....
        /*0674*/ 	.word	0x00000610
        /*0678*/ 	.word	0x000000ff
        /*067c*/ 	.word	0x00032460
        /*0680*/ 	.short	0x0100
        /*0682*/ 	.byte	0x08
	.zero		1


	//   ....[9]....
        /*0684*/ 	.word	0x00000620
        /*0688*/ 	.word	0x000000ff
        /*068c*/ 	.word	0x00032458
        /*0690*/ 	.short	0x0100
        /*0692*/ 	.byte	0x08
	.zero		1


	//   ....[10]....
        /*0694*/ 	.word	0x00000630
        /*0698*/ 	.word	0x000000ff
        /*069c*/ 	.word	0x00032468
        /*06a0*/ 	.short	0x0100
        /*06a2*/ 	.byte	0x08
	.zero		1


	//   ....[11]....
        /*06a4*/ 	.word	0x00000720
        /*06a8*/ 	.word	0x000000ff
        /*06ac*/ 	.word	0x00032470
        /*06b0*/ 	.short	0x0100
        /*06b2*/ 	.byte	0x06
	.zero		1


	//   ....[12]....
        /*06b4*/ 	.word	0x00000730
        /*06b8*/ 	.word	0x000000ff
        /*06bc*/ 	.word	0x00032480
        /*06c0*/ 	.short	0x0100
        /*06c2*/ 	.byte	0x06
	.zero		1


	//   ....[13]....
        /*06c4*/ 	.word	0x00000740
        /*06c8*/ 	.word	0x000000ff
        /*06cc*/ 	.word	0x00032478
        /*06d0*/ 	.short	0x0100
        /*06d2*/ 	.byte	0x06
	.zero		1


	//   ....[14]....
        /*06d4*/ 	.word	0x00000750
        /*06d8*/ 	.word	0x000000ff
        /*06dc*/ 	.word	0x00032488
        /*06e0*/ 	.short	0x0100
        /*06e2*/ 	.byte	0x06
	.zero		1


	//   ....[15]....
        /*06e4*/ 	.word	0x00000880
        /*06e8*/ 	.word	0x000000ff
        /*06ec*/ 	.word	0x00032490
        /*06f0*/ 	.short	0x0100
        /*06f2*/ 	.byte	0x08
	.zero		1


	//   ....[16]....
        /*06f4*/ 	.word	0x00000890
        /*06f8*/ 	.word	0x000000ff
        /*06fc*/ 	.word	0x000324a0
        /*0700*/ 	.short	0x0100
        /*0702*/ 	.byte	0x08
	.zero		1


	//   ....[17]....
        /*0704*/ 	.word	0x000008a0
        /*0708*/ 	.word	0x000000ff
        /*070c*/ 	.word	0x00032498
        /*0710*/ 	.short	0x0100
        /*0712*/ 	.byte	0x08
	.zero		1


	//   ....[18]....
        /*0714*/ 	.word	0x000008b0
        /*0718*/ 	.word	0x000000ff
        /*071c*/ 	.word	0x000324a8
        /*0720*/ 	.short	0x0100
        /*0722*/ 	.byte	0x08
	.zero		1


	//   ....[19]....
        /*0724*/ 	.word	0x000009e0
        /*0728*/ 	.word	0x000000ff
        /*072c*/ 	.word	0x000324b0
        /*0730*/ 	.short	0x0100
        /*0732*/ 	.byte	0x08
	.zero		1


	//   ....[20]....
        /*0734*/ 	.word	0x000009f0
        /*0738*/ 	.word	0x000000ff
        /*073c*/ 	.word	0x000324c0
        /*0740*/ 	.short	0x0100
        /*0742*/ 	.byte	0x08
	.zero		1


	//   ....[21]....
        /*0744*/ 	.word	0x00000a00
        /*0748*/ 	.word	0x000000ff
        /*074c*/ 	.word	0x000324b8
        /*0750*/ 	.short	0x0100
        /*0752*/ 	.byte	0x08
	.zero		1


	//   ....[22]....
        /*0754*/ 	.word	0x00000a10
        /*0758*/ 	.word	0x000000ff
        /*075c*/ 	.word	0x000324c8
        /*0760*/ 	.short	0x0100
        /*0762*/ 	.byte	0x08
	.zero		1


	//   ....[23]....
        /*0764*/ 	.word	0x00002f30
        /*0768*/ 	.word	0x00000056
        /*076c*/ 	.word	0x00032490
        /*0770*/ 	.short	0x010a
        /*0772*/ 	.byte	0x3f
	.zero		1


	//   ....[24]....
        /*0774*/ 	.word	0x000040a0
        /*0778*/ 	.word	0x00000056
        /*077c*/ 	.word	0x00032490
        /*0780*/ 	.short	0x010a
        /*0782*/ 	.byte	0x3f
	.zero		1


	//   ....[25]....
        /*0784*/ 	.word	0x00005060
        /*0788*/ 	.word	0x00000056
        /*078c*/ 	.word	0x00032490
        /*0790*/ 	.short	0x010a
        /*0792*/ 	.byte	0x3f
	.zero		1


	//   ....[26]....
        /*0794*/ 	.word	0x00005270
        /*0798*/ 	.word	0x00000004
        /*079c*/ 	.word	0x00000000
        /*07a0*/ 	.short	0x0101
        /*07a2*/ 	.byte	0x3f
	.zero		1


	//   ....[27]....
        /*07a4*/ 	.word	0x000052b0
        /*07a8*/ 	.word	0x00000056
        /*07ac*/ 	.word	0x000324b0
        /*07b0*/ 	.short	0x010a
        /*07b2*/ 	.byte	0x3f
	.zero		1


	//   ....[28]....
        /*07b4*/ 	.word	0x00005900
        /*07b8*/ 	.word	0x00000056
        /*07bc*/ 	.word	0x00000000
        /*07c0*/ 	.short	0x0101
        /*07c2*/ 	.byte	0x3f
	.zero		1


	//   ....[29]....
        /*07c4*/ 	.word	0x00006be0
        /*07c8*/ 	.word	0x00000091
        /*07cc*/ 	.word	0x00032400
        /*07d0*/ 	.short	0x010a
        /*07d2*/ 	.byte	0x3f
	.zero		1


	//   ....[30]....
        /*07d4*/ 	.word	0x00006c30
        /*07d8*/ 	.word	0x00000091
        /*07dc*/ 	.word	0x00032400
        /*07e0*/ 	.short	0x010a
        /*07e2*/ 	.byte	0x3f
	.zero		1


	//   ....[31]....
        /*07e4*/ 	.word	0x00007820
        /*07e8*/ 	.word	0x00000091
        /*07ec*/ 	.word	0x00032400
        /*07f0*/ 	.short	0x010a
        /*07f2*/ 	.byte	0x3f
	.zero		1


	//   ....[32]....
        /*07f4*/ 	.word	0x00008c00
        /*07f8*/ 	.word	0x00000091
        /*07fc*/ 	.word	0x00032400
        /*0800*/ 	.short	0x010a
        /*0802*/ 	.byte	0x3f
	.zero		1


	//   ....[33]....
        /*0804*/ 	.word	0x0000a1c0
        /*0808*/ 	.word	0x00000005
        /*080c*/ 	.word	0x00000000
        /*0810*/ 	.short	0x010a
        /*0812*/ 	.byte	0x3f
	.zero		1


	//   ....[34]....
        /*0814*/ 	.word	0x0000a2c0
        /*0818*/ 	.word	0x00000002
        /*081c*/ 	.word	0x00000000
        /*0820*/ 	.short	0x010a
        /*0822*/ 	.byte	0x3f
	.zero		1


	//   ....[35]....
        /*0824*/ 	.word	0x0000a6f0
        /*0828*/ 	.word	0x00000005
        /*082c*/ 	.word	0x00000000
        /*0830*/ 	.short	0x010a
        /*0832*/ 	.byte	0x3f
	.zero		1


	//   ....[36]....
        /*0834*/ 	.word	0x0000a7a0
        /*0838*/ 	.word	0x00000004
        /*083c*/ 	.word	0x00000000
        /*0840*/ 	.short	0x010a
        /*0842*/ 	.byte	0x3f
	.zero		1


	//   ....[37]....
        /*0844*/ 	.word	0x0000b4b0
        /*0848*/ 	.word	0x00000004
        /*084c*/ 	.word	0x00000000
        /*0850*/ 	.short	0x0101
        /*0852*/ 	.byte	0x3f
	.zero		1


	//   ....[38]....
        /*0854*/ 	.word	0x000150b0
        /*0858*/ 	.word	0x00000002
        /*085c*/ 	.word	0x00000000
        /*0860*/ 	.short	0x0101
        /*0862*/ 	.byte	0x3f
	.zero		1


	//   ....[39]....
        /*0864*/ 	.word	0x00015500
        /*0868*/ 	.word	0x00000007
        /*086c*/ 	.word	0x00000000
        /*0870*/ 	.short	0x010a
        /*0872*/ 	.byte	0x3f
	.zero		1


	//   ....[40]....
        /*0874*/ 	.word	0x00015600
        /*0878*/ 	.word	0x00000000
        /*087c*/ 	.word	0x00000000
        /*0880*/ 	.short	0x010a
        /*0882*/ 	.byte	0x3f
	.zero		1


	//   ....[41]....
        /*0884*/ 	.word	0x00015a30
        /*0888*/ 	.word	0x00000007
        /*088c*/ 	.word	0x00000000
        /*0890*/ 	.short	0x010a
        /*0892*/ 	.byte	0x3f
	.zero		1


	//   ....[42]....
        /*0894*/ 	.word	0x00015ae0
        /*0898*/ 	.word	0x00000006
        /*089c*/ 	.word	0x00000000
        /*08a0*/ 	.short	0x010a
        /*08a2*/ 	.byte	0x3f
	.zero		1


	//   ....[43]....
        /*08a4*/ 	.word	0x000167f0
        /*08a8*/ 	.word	0x00000006
        /*08ac*/ 	.word	0x00000000
        /*08b0*/ 	.short	0x0101
        /*08b2*/ 	.byte	0x3f
	.zero		1


	//   ....[44]....
        /*08b4*/ 	.word	0x0001f110
        /*08b8*/ 	.word	0x00000000
        /*08bc*/ 	.word	0x00000000
        /*08c0*/ 	.short	0x0101
        /*08c2*/ 	.byte	0x3f
	.zero		1


	//   ....[45]....
        /*08c4*/ 	.word	0x0001f320
        /*08c8*/ 	.word	0x00000005
        /*08cc*/ 	.word	0x00000000
        /*08d0*/ 	.short	0x010a
        /*08d2*/ 	.byte	0x3f
	.zero		1


	//   ....[46]....
        /*08d4*/ 	.word	0x0001f420
        /*08d8*/ 	.word	0x00000006
        /*08dc*/ 	.word	0x00000000
        /*08e0*/ 	.short	0x010a
        /*08e2*/ 	.byte	0x3f
	.zero		1


	//   ....[47]....
        /*08e4*/ 	.word	0x0001f850
        /*08e8*/ 	.word	0x00000005
        /*08ec*/ 	.word	0x00000000
        /*08f0*/ 	.short	0x010a
        /*08f2*/ 	.byte	0x3f
	.zero		1


	//   ....[48]....
        /*08f4*/ 	.word	0x0001f900
        /*08f8*/ 	.word	0x00000006
        /*08fc*/ 	.word	0x00000000
        /*0900*/ 	.short	0x010a
        /*0902*/ 	.byte	0x3f
	.zero		1


	//   ....[49]....
        /*0904*/ 	.word	0x00020600
        /*0908*/ 	.word	0x00000005
        /*090c*/ 	.word	0x00000000
        /*0910*/ 	.short	0x0101
        /*0912*/ 	.byte	0x3f
	.zero		1


	//   ....[50]....
        /*0914*/ 	.word	0x0002a3f0
        /*0918*/ 	.word	0x00000004
        /*091c*/ 	.word	0x00000000
        /*0920*/ 	.short	0x0101
        /*0922*/ 	.byte	0x3f
	.zero		1


	//   ....[51]....
        /*0924*/ 	.word	0x0002d0a0
        /*0928*/ 	.word	0x00000000
        /*092c*/ 	.word	0x00000000
        /*0930*/ 	.short	0x0101
        /*0932*/ 	.byte	0x3f
	.zero		1


	//   ....[52]....
        /*0934*/ 	.word	0x0002fab0
        /*0938*/ 	.word	0x00000007
        /*093c*/ 	.word	0x00032420
        /*0940*/ 	.short	0x010a
        /*0942*/ 	.byte	0x3f
	.zero		1


	//   ....[53]....
        /*0944*/ 	.word	0x0002fb30
        /*0948*/ 	.word	0x00000008
        /*094c*/ 	.word	0x000324a0
        /*0950*/ 	.short	0x010a
        /*0952*/ 	.byte	0x3f
	.zero		1


	//   ....[54]....
        /*0954*/ 	.word	0x0002fd10
        /*0958*/ 	.word	0x00000008
        /*095c*/ 	.word	0x000324c0
        /*0960*/ 	.short	0x010a
        /*0962*/ 	.byte	0x3f
	.zero		1


	//   ....[55]....
        /*0964*/ 	.word	0x00030120
        /*0968*/ 	.word	0x00000009
        /*096c*/ 	.word	0x000324a0
        /*0970*/ 	.short	0x010a
        /*0972*/ 	.byte	0x3f
	.zero		1


	//   ....[56]....
        /*0974*/ 	.word	0x000302e0
        /*0978*/ 	.word	0x00000009
        /*097c*/ 	.word	0x000324c0
        /*0980*/ 	.short	0x010a
        /*0982*/ 	.byte	0x3f
	.zero		1


	//   ....[57]....
        /*0984*/ 	.word	0x000313c0
        /*0988*/ 	.word	0x00000005
        /*098c*/ 	.word	0x00032440
        /*0990*/ 	.short	0x010a
        /*0992*/ 	.byte	0x3f
	.zero		1


	//   ....[58]....
        /*0994*/ 	.word	0x000319d0
        /*0998*/ 	.word	0x00000005
        /*099c*/ 	.word	0x00032420
        /*09a0*/ 	.short	0x010a
        /*09a2*/ 	.byte	0x3f
	.zero		1


	//   ....[59]....
        /*09a4*/ 	.word	0x00031aa0
        /*09a8*/ 	.word	0x00000002
        /*09ac*/ 	.word	0x00032460
        /*09b0*/ 	.short	0x010a
        /*09b2*/ 	.byte	0x3f
	.zero		1


	//   ....[60]....
        /*09b4*/ 	.word	0x000320f0
        /*09b8*/ 	.word	0x00000002
        /*09bc*/ 	.word	0x00032440
        /*09c0*/ 	.short	0x010a
        /*09c2*/ 	.byte	0x3f
	.zero		1


	//   ....[61]....
        /*09c4*/ 	.word	0x00032300
        /*09c8*/ 	.word	0x00000002
        /*09cc*/ 	.word	0x00032460
        /*09d0*/ 	.short	0x010a
        /*09d2*/ 	.byte	0x3f
	.zero		1


	//   ....[62]....
        /*09d4*/ 	.word	0x00032880
        /*09d8*/ 	.word	0x00000002
        /*09dc*/ 	.word	0x00032440
        /*09e0*/ 	.short	0x010a
        /*09e2*/ 	.byte	0x3f
	.zero		1


	//   ....[63]....
        /*09e4*/ 	.word	0x00032a80
        /*09e8*/ 	.word	0x00000002
        /*09ec*/ 	.word	0x00032460
        /*09f0*/ 	.short	0x010a
        /*09f2*/ 	.byte	0x3f
	.zero		1


	//   ....[64]....
        /*09f4*/ 	.word	0x00032f70
        /*09f8*/ 	.word	0x00000002
        /*09fc*/ 	.word	0x00032440
        /*0a00*/ 	.short	0x010a
        /*0a02*/ 	.byte	0x3f
	.zero		1


	//   ....[65]....
        /*0a04*/ 	.word	0x00033180
        /*0a08*/ 	.word	0x00000002
        /*0a0c*/ 	.word	0x00032460
        /*0a10*/ 	.short	0x010a
        /*0a12*/ 	.byte	0x3f
	.zero		1


	//   ....[66]....
        /*0a14*/ 	.word	0x00034300
        /*0a18*/ 	.word	0x00000000
        /*0a1c*/ 	.word	0x00032420
        /*0a20*/ 	.short	0x010a
        /*0a22*/ 	.byte	0x3f
	.zero		1


	//   ....[67]....
        /*0a24*/ 	.word	0x000344a0
        /*0a28*/ 	.word	0x00000006
        /*0a2c*/ 	.word	0x00000000
        /*0a30*/ 	.short	0x010a
        /*0a32*/ 	.byte	0x3f
	.zero		1


	//   ....[68]....
        /*0a34*/ 	.word	0x00034510
        /*0a38*/ 	.word	0x00000007
        /*0a3c*/ 	.word	0x00000000
        /*0a40*/ 	.short	0x010a
        /*0a42*/ 	.byte	0x3f
	.zero		1


	//   ....[69]....
        /*0a44*/ 	.word	0x00034580
        /*0a48*/ 	.word	0x00000004
        /*0a4c*/ 	.word	0x00000000
        /*0a50*/ 	.short	0x010a
        /*0a52*/ 	.byte	0x3f
	.zero		1


	//   ....[70]....
        /*0a54*/ 	.word	0x000345b0
        /*0a58*/ 	.word	0x00000003
        /*0a5c*/ 	.word	0x00000000
        /*0a60*/ 	.short	0x010a
        /*0a62*/ 	.byte	0x3f
	.zero		1


	//   ....[71]....
        /*0a64*/ 	.word	0x00034610
        /*0a68*/ 	.word	0x00000056
        /*0a6c*/ 	.word	0x00032490
        /*0a70*/ 	.short	0x010a
        /*0a72*/ 	.byte	0x3f
	.zero		1


	//   ....[72]....
        /*0a74*/ 	.word	0x00034660
        /*0a78*/ 	.word	0x00000056
        /*0a7c*/ 	.word	0x00032490
        /*0a80*/ 	.short	0x010a
        /*0a82*/ 	.byte	0x3f
	.zero		1


	//   ....[73]....
        /*0a84*/ 	.word	0x000346b0
        /*0a88*/ 	.word	0x00000056
        /*0a8c*/ 	.word	0x00032490
        /*0a90*/ 	.short	0x010a
        /*0a92*/ 	.byte	0x3f
	.zero		1


	//   ....[74]....
        /*0a94*/ 	.word	0x00034700
        /*0a98*/ 	.word	0x00000056
        /*0a9c*/ 	.word	0x000324b0
        /*0aa0*/ 	.short	0x010a
        /*0aa2*/ 	.byte	0x3f
	.zero		1


	//   ....[75]....
        /*0aa4*/ 	.word	0x00034cf0
        /*0aa8*/ 	.word	0x00000091
        /*0aac*/ 	.word	0x00032400
        /*0ab0*/ 	.short	0x010a
        /*0ab2*/ 	.byte	0x3f
	.zero		1


	//   ....[76]....
        /*0ab4*/ 	.word	0x00035240
        /*0ab8*/ 	.word	0x00000091
        /*0abc*/ 	.word	0x00032400
        /*0ac0*/ 	.short	0x010a
        /*0ac2*/ 	.byte	0x3f
	.zero		1


	//   ....[77]....
        /*0ac4*/ 	.word	0x00035290
        /*0ac8*/ 	.word	0x00000002
        /*0acc*/ 	.word	0x00000000
        /*0ad0*/ 	.short	0x010a
        /*0ad2*/ 	.byte	0x3f
	.zero		1


	//   ....[78]....
        /*0ad4*/ 	.word	0x000352e0
        /*0ad8*/ 	.word	0x00000004
        /*0adc*/ 	.word	0x00000000
        /*0ae0*/ 	.short	0x010a
        /*0ae2*/ 	.byte	0x3f
	.zero		1


	//   ....[79]....
        /*0ae4*/ 	.word	0x00035330
        /*0ae8*/ 	.word	0x00000000
        /*0aec*/ 	.word	0x00000000
        /*0af0*/ 	.short	0x010a
        /*0af2*/ 	.byte	0x3f
	.zero		1


	//   ....[80]....
        /*0af4*/ 	.word	0x00035380
        /*0af8*/ 	.word	0x00000006
        /*0afc*/ 	.word	0x00000000
        /*0b00*/ 	.short	0x010a
        /*0b02*/ 	.byte	0x3f
	.zero		1


	//   ....[81]....
        /*0b04*/ 	.word	0x000353d0
        /*0b08*/ 	.word	0x00000006
        /*0b0c*/ 	.word	0x00000000
        /*0b10*/ 	.short	0x010a
        /*0b12*/ 	.byte	0x3f
	.zero		1


	//   ....[82]....
        /*0b14*/ 	.word	0x00035420
        /*0b18*/ 	.word	0x00000006
        /*0b1c*/ 	.word	0x00000000
        /*0b20*/ 	.short	0x010a
        /*0b22*/ 	.byte	0x3f
	.zero		1


	//   ....[83]....
        /*0b24*/ 	.word	0x000355c0
        /*0b28*/ 	.word	0x00000007
        /*0b2c*/ 	.word	0x00032420
        /*0b30*/ 	.short	0x010a
        /*0b32*/ 	.byte	0x3f
	.zero		1


	//   ....[84]....
        /*0b34*/ 	.word	0x00035610
        /*0b38*/ 	.word	0x00000008
        /*0b3c*/ 	.word	0x000324a0
        /*0b40*/ 	.short	0x010a
        /*0b42*/ 	.byte	0x3f
	.zero		1


	//   ....[85]....
        /*0b44*/ 	.word	0x00035660
        /*0b48*/ 	.word	0x00000008
        /*0b4c*/ 	.word	0x000324c0
        /*0b50*/ 	.short	0x010a
        /*0b52*/ 	.byte	0x3f
	.zero		1


	//   ....[86]....
        /*0b54*/ 	.word	0x000356b0
        /*0b58*/ 	.word	0x00000009
        /*0b5c*/ 	.word	0x000324a0
        /*0b60*/ 	.short	0x010a
        /*0b62*/ 	.byte	0x3f
	.zero		1


	//   ....[87]....
        /*0b64*/ 	.word	0x00035700
        /*0b68*/ 	.word	0x00000009
        /*0b6c*/ 	.word	0x000324c0
        /*0b70*/ 	.short	0x010a
        /*0b72*/ 	.byte	0x3f
	.zero		1


	//   ....[88]....
        /*0b74*/ 	.word	0x000358a0
        /*0b78*/ 	.word	0x00000005
        /*0b7c*/ 	.word	0x00032440
        /*0b80*/ 	.short	0x010a
        /*0b82*/ 	.byte	0x3f
	.zero		1


	//   ....[89]....
        /*0b84*/ 	.word	0x00035920
        /*0b88*/ 	.word	0x00000005
        /*0b8c*/ 	.word	0x00032420
        /*0b90*/ 	.short	0x010a
        /*0b92*/ 	.byte	0x3f
	.zero		1


	//   ....[90]....
        /*0b94*/ 	.word	0x00035970
        /*0b98*/ 	.word	0x00000002
        /*0b9c*/ 	.word	0x00032460
        /*0ba0*/ 	.short	0x010a
        /*0ba2*/ 	.byte	0x3f
	.zero		1


	//   ....[91]....
        /*0ba4*/ 	.word	0x000359c0
        /*0ba8*/ 	.word	0x00000002
        /*0bac*/ 	.word	0x00032440
        /*0bb0*/ 	.short	0x010a
        /*0bb2*/ 	.byte	0x3f
	.zero		1


	//   ....[92]....
        /*0bb4*/ 	.word	0x00035a10
        /*0bb8*/ 	.word	0x00000002
        /*0bbc*/ 	.word	0x00032460
        /*0bc0*/ 	.short	0x010a
        /*0bc2*/ 	.byte	0x3f
	.zero		1


	//   ....[93]....
        /*0bc4*/ 	.word	0x00035a60
        /*0bc8*/ 	.word	0x00000002
        /*0bcc*/ 	.word	0x00032440
        /*0bd0*/ 	.short	0x010a
        /*0bd2*/ 	.byte	0x3f
	.zero		1


	//   ....[94]....
        /*0bd4*/ 	.word	0x00035ab0
        /*0bd8*/ 	.word	0x00000002
        /*0bdc*/ 	.word	0x00032460
        /*0be0*/ 	.short	0x010a
        /*0be2*/ 	.byte	0x3f
	.zero		1


	//   ....[95]....
        /*0be4*/ 	.word	0x00035b00
        /*0be8*/ 	.word	0x00000002
        /*0bec*/ 	.word	0x00032440
        /*0bf0*/ 	.short	0x010a
        /*0bf2*/ 	.byte	0x3f
	.zero		1


	//   ....[96]....
        /*0bf4*/ 	.word	0x00035b50
        /*0bf8*/ 	.word	0x00000002
        /*0bfc*/ 	.word	0x00032460
        /*0c00*/ 	.short	0x010a
        /*0c02*/ 	.byte	0x3f
	.zero		1


	//   ....[97]....
        /*0c04*/ 	.word	0x00036510
        /*0c08*/ 	.word	0x00000000
        /*0c0c*/ 	.word	0x00032420
        /*0c10*/ 	.short	0x010a
        /*0c12*/ 	.byte	0x3f
	.zero		1


	//   ....[98]....
        /*0c14*/ 	.word	0x000366b0
        /*0c18*/ 	.word	0x00000006
        /*0c1c*/ 	.word	0x00000000
        /*0c20*/ 	.short	0x010a
        /*0c22*/ 	.byte	0x3f
	.zero		1


	//   ....[99]....
        /*0c24*/ 	.word	0x00036700
        /*0c28*/ 	.word	0x00000007
        /*0c2c*/ 	.word	0x00000000
        /*0c30*/ 	.short	0x010a
        /*0c32*/ 	.byte	0x3f
	.zero		1


	//   ....[100]....
        /*0c34*/ 	.word	0x00036750
        /*0c38*/ 	.word	0x00000004
        /*0c3c*/ 	.word	0x00000000
        /*0c40*/ 	.short	0x010a
        /*0c42*/ 	.byte	0x3f
	.zero		1


	//   ....[101]....
        /*0c44*/ 	.word	0x000368d0
        /*0c48*/ 	.word	0x00000003
        /*0c4c*/ 	.word	0x00000000
        /*0c50*/ 	.short	0x010a
        /*0c52*/ 	.byte	0x3f
	.zero		1


	//   ....[102]....
        /*0c54*/ 	.word	0x000369d0
        /*0c58*/ 	.word	0x00000008
        /*0c5c*/ 	.word	0x00000000
        /*0c60*/ 	.short	0x010a
        /*0c62*/ 	.byte	0x3f
	.zero		1


	//   ....[103]....
        /*0c64*/ 	.word	0x00036df0
        /*0c68*/ 	.word	0x00000004
        /*0c6c*/ 	.word	0x00032410
        /*0c70*/ 	.short	0x010a
        /*0c72*/ 	.byte	0x3f
	.zero		1


	//   ....[104]....
        /*0c74*/ 	.word	0x00036f10
        /*0c78*/ 	.word	0x00000003
        /*0c7c*/ 	.word	0x00000000
        /*0c80*/ 	.short	0x010a
        /*0c82*/ 	.byte	0x3f
	.zero		1


	//   ....[105]....
        /*0c84*/ 	.word	0x00037010
        /*0c88*/ 	.word	0x00000008
        /*0c8c*/ 	.word	0x00000000
        /*0c90*/ 	.short	0x010a
        /*0c92*/ 	.byte	0x3f
	.zero		1


	//   ....[106]....
        /*0c94*/ 	.word	0x00037cb0
        /*0c98*/ 	.word	0x0000000a
        /*0c9c*/ 	.word	0x00000000
        /*0ca0*/ 	.short	0x0101
        /*0ca2*/ 	.byte	0x3f
	.zero		1


	//   ....[107]....
        /*0ca4*/ 	.word	0x00042150
        /*0ca8*/ 	.word	0x00000000
        /*0cac*/ 	.word	0x00000000
        /*0cb0*/ 	.short	0x0101
        /*0cb2*/ 	.byte	0x3f
	.zero		1


	//   ....[108]....
        /*0cb4*/ 	.word	0x00042180
        /*0cb8*/ 	.word	0x00000008
        /*0cbc*/ 	.word	0x00000000
        /*0cc0*/ 	.short	0x010a
        /*0cc2*/ 	.byte	0x3f
	.zero		1


	//   ....[109]....
        /*0cc4*/ 	.word	0x000421d0
        /*0cc8*/ 	.word	0x00000004
        /*0ccc*/ 	.word	0x00032410
        /*0cd0*/ 	.short	0x010a
        /*0cd2*/ 	.byte	0x3f
	.zero		1


	//   ....[110]....
        /*0cd4*/ 	.word	0x00042220
        /*0cd8*/ 	.word	0x00000008
        /*0cdc*/ 	.word	0x00000000
        /*0ce0*/ 	.short	0x010a
        /*0ce2*/ 	.byte	0x3f
	.zero		1


	//----- nvinfo : EIATTR_NUM_MBARRIERS
	.align		4
.L_1471:
        /*0ce4*/ 	.byte	0x03, 0x38
        /*0ce6*/ 	.short	0x0017


	//----- nvinfo : EIATTR_EXIT_INSTR_OFFSETS
	.align		4
        /*0ce8*/ 	.byte	0x04, 0x1c
        /*0cea*/ 	.short	(.L_1473 - .L_1472)


	//   ....[0]....
.L_1472:
        /*0cec*/ 	.word	0x00034600


	//----- nvinfo : EIATTR_MAX_THREADS
	.align		4
.L_1473:
        /*0cf0*/ 	.byte	0x04, 0x05
        /*0cf2*/ 	.short	(.L_1475 - .L_1474)
.L_1474:
        /*0cf4*/ 	.word	0x00000180
        /*0cf8*/ 	.word	0x00000001
        /*0cfc*/ 	.word	0x00000001


	//----- nvinfo : EIATTR_CRS_STACK_SIZE
	.align		4
.L_1475:
        /*0d00*/ 	.byte	0x04, 0x1e
        /*0d02*/ 	.short	(.L_1477 - .L_1476)
.L_1476:
        /*0d04*/ 	.word	0x00000000


	//----- nvinfo : EIATTR_CBANK_PARAM_SIZE
	.align		4
.L_1477:
        /*0d08*/ 	.byte	0x03, 0x19
        /*0d0a*/ 	.short	0x0b70


	//----- nvinfo : EIATTR_PARAM_CBANK
	.align		4
        /*0d0c*/ 	.byte	0x04, 0x0a
        /*0d0e*/ 	.short	(.L_1479 - .L_1478)
	.align		4
.L_1478:
        /*0d10*/ 	.word	index@(.nv.constant0._ZN7cutlass13device_kernelIN5flash11enable_sm90INS1_16FlashAttnFwdSm90INS1_25CollectiveMainloopFwdSm90ILi2EN4cute5tupleIJNS5_1CILi1EEES8_S8_EEENS6_IJNS7_ILi128EEENS7_ILi96EEENS7_ILi64EEEEEELi256ENS_6half_tEfNS_4arch4Sm90ELb0ELb1ELb1ELb1ELb0ELb1ELb1ELb1ELb0ELb0ELb0ELb0EEENS1_21CollectiveEpilogueFwdINS6_IJSA_NS7_ILi256EEESB_EEES9_SE_SG_Li256ELb1ELb0ELb0ELb0EEENS1_36VarlenDynamicPersistentTileSchedulerILi128ELi96ELi256ELi32ELb0ELb0ELb1ELb1ELb0ELb1EEEEEEEEEvNT_6ParamsE)
        /*0d14*/ 	.short	0x0210
        /*0d16*/ 	.short	0x0b70


	//----- nvinfo : EIATTR_SW_WAR
	.align		4
.L_1479:
        /*0d18*/ 	.byte	0x04, 0x36
        /*0d1a*/ 	.short	(.L_1481 - .L_1480)
.L_1480:
        /*0d1c*/ 	.word	0x00000008
.L_1481:


//--------------------- .nv.info._ZN7cutlass13device_kernelIN5flash11enable_sm90INS1_16FlashAttnFwdSm90INS1_25CollectiveMainloopFwdSm90ILi2EN4cute5tupleIJNS5_1CILi1EEES8_S8_EEENS6_IJNS7_ILi128EEENS7_ILi96EEENS7_ILi64EEEEEELi256ENS_6half_tEfNS_4arch4Sm90ELb1ELb0ELb1ELb0ELb0ELb0ELb0ELb1ELb0ELb0ELb0ELb0EEENS1_21CollectiveEpilogueFwdINS6_IJSA_NS7_ILi256EEESB_EEES9_SE_SG_Li256ELb0ELb0ELb0ELb0EEENS1_30DynamicPersistentTileSchedulerILi256ELi32ELb0ELb0ELb1EEEEEEEEEvNT_6ParamsE --------------------------
	.section	.nv.info._ZN7cutlass13device_kernelIN5flash11enable_sm90INS1_16FlashAttnFwdSm90INS1_25CollectiveMainloopFwdSm90ILi2EN4cute5tupleIJNS5_1CILi1EEES8_S8_EEENS6_IJNS7_ILi128EEENS7_ILi96EEENS7_ILi64EEEEEELi256ENS_6half_tEfNS_4arch4Sm90ELb1ELb0ELb1ELb0ELb0ELb0ELb0ELb1ELb0ELb0ELb0ELb0EEENS1_21CollectiveEpilogueFwdINS6_IJSA_NS7_ILi256EEESB_EEES9_SE_SG_Li256ELb0ELb0ELb0ELb0EEENS1_30DynamicPersistentTileSchedulerILi256ELi32ELb0ELb0ELb1EEEEEEEEEvNT_6ParamsE,"",@"SHT_CUDA_INFO"
	.sectionflags	@""
	.align	4


	//----- nvinfo : EIATTR_CUDA_API_VERSION
	.align		4
        /*0000*/ 	.byte	0x04, 0x37
        /*0002*/ 	.short	(.L_1483 - .L_1482)
.L_1482:
        /*0004*/ 	.word	0x00000082


	//----- nvinfo : EIATTR_KPARAM_INFO
	.align		4
.L_1483:
        /*0008*/ 	.byte	0x04, 0x17
        /*000a*/ 	.short	(.L_1485 - .L_1484)
.L_1484:
        /*000c*/ 	.word	0x00000000
        /*0010*/ 	.short	0x0000
        /*0012*/ 	.short	0x0070
        /*0014*/ 	.byte	0x00, 0xf0, 0x01, 0x2e


	//----- nvinfo : EIATTR_SPARSE_MMA_MASK
	.align		4
.L_1485:
        /*0018*/ 	.byte	0x03, 0x50
        /*001a*/ 	.short	0x0000


	//----- nvinfo : EIATTR_MAXREG_COUNT
	.align		4
        /*001c*/ 	.byte	0x03, 0x1b
        /*001e*/ 	.short	0x00a8


	//----- nvinfo : EIATTR_NUM_BARRIERS
	.align		4
        /*0020*/ 	.byte	0x02, 0x4c
        /*0022*/ 	.byte	0x10
	.zero		1


	//----- nvinfo : EIATTR_EXTERNS
	.align		4
        /*0024*/ 	.byte	0x04, 0x0f
        /*0026*/ 	.short	(.L_1487 - .L_1486)


	//   ....[0]....
	.align		4
.L_1486:
        /*0028*/ 	.word	index@(__assertfail)


	//----- nvinfo : EIATTR_MERCURY_ISA_VERSION
	.align		4
.L_1487:
        /*002c*/ 	.byte	0x03, 0x5f
        /*002e*/ 	.short	0x0101


	//----- nvinfo : EIATTR_INT_WARP_WIDE_INSTR_OFFSETS
	.align		4
        /*0030*/ 	.byte	0x04, 0x31
        /*0032*/ 	.short	(.L_1489 - .L_1488)


	//   ....[0]....
.L_1488:
        /*0034*/ 	.word	0x00000180


	//   ....[1]....
        /*0038*/ 	.word	0x000001b0


	//   ....[2]....
        /*003c*/ 	.word	0x000001c0


	//   ....[3]....
        /*0040*/ 	.word	0x0000b170


	//   ....[4]....
        /*0044*/ 	.word	0x0000b200


	//   ....[5]....
        /*0048*/ 	.word	0x0000b6f0


	//   ....[6]....
        /*004c*/ 	.word	0x0000d2e0


	//   ....[7]....
        /*0050*/ 	.word	0x0000d370


	//----- nvinfo : EIATTR_COOP_GROUP_MASK_REGIDS
	.align		4
.L_1489:
        /*0054*/ 	.byte	0x04, 0x29
        /*0056*/ 	.short	(.L_1491 - .L_1490)


	//   ....[0]....
.L_1490:
        /*0058*/ 	.word	0xffffffff


	//   ....[1]....
        /*005c*/ 	.word	0xffffffff


	//   ....[2]....
        /*0060*/ 	.word	0xffffffff


	//   ....[3]....
        /*0064*/ 	.word	0xffffffff


	//   ....[4]....
        /*0068*/ 	.word	0xffffffff


	//   ....[5]....
        /*006c*/ 	.word	0xffffffff


	//   ....[6]....
        /*0070*/ 	.word	0xffffffff


	//   ....[7]....
        /*0074*/ 	.word	0xffffffff


	//   ....[8]....
        /*0078*/ 	.word	0xffffffff


	//   ....[9]....
        /*007c*/ 	.word	0xffffffff


	//   ....[10]....
        /*0080*/ 	.word	0xffffffff


	//   ....[11]....
        /*0084*/ 	.word	0xffffffff


	//   ....[12]....
        /*0088*/ 	.word	0xffffffff


	//   ....[13]....
        /*008c*/ 	.word	0xffffffff


	//   ....[14]....
        /*0090*/ 	.word	0xffffffff


	//   ....[15]....
        /*0094*/ 	.word	0xffffffff


	//   ....[16]....
        /*0098*/ 	.word	0xffffffff


	//   ....[17]....
        /*009c*/ 	.word	0xffffffff


	//   ....[18]....
        /*00a0*/ 	.word	0xffffffff


	//   ....[19]....
        /*00a4*/ 	.word	0xffffffff


	//   ....[20]....
        /*00a8*/ 	.word	0xffffffff


	//   ....[21]....
        /*00ac*/ 	.word	0xffffffff


	//   ....[22]....
        /*00b0*/ 	.word	0xffffffff


	//   ....[23]....
        /*00b4*/ 	.word	0xffffffff


	//   ....[24]....
        /*00b8*/ 	.word	0xffffffff


	//   ....[25]....
        /*00bc*/ 	.word	0xffffffff


	//   ....[26]....
        /*00c0*/ 	.word	0xffffffff


	//   ....[27]....
        /*00c4*/ 	.word	0xffffffff


	//   ....[28]....
        /*00c8*/ 	.word	0x0500000f


	//   ....[29]....
        /*00cc*/ 	.word	0x0500000f


	//----- nvinfo : EIATTR_COOP_GROUP_INSTR_OFFSETS
	.align		4
.L_1491:
        /*00d0*/ 	.byte	0x04, 0x28
        /*00d2*/ 	.short	(.L_1493 - .L_1492)


	//   ....[0]....
.L_1492:
        /*00d4*/ 	.word	0x00000060


	//   ....[1]....
        /*00d8*/ 	.word	0x00000190


	//   ....[2]....
        /*00dc*/ 	.word	0x000001e0


	//   ....[3]....
        /*00e0*/ 	.word	0x000003d0


	//   ....[4]....
        /*00e4*/ 	.word	0x00000530


	//   ....[5]....
        /*00e8*/ 	.word	0x00000650


	//   ....[6]....
        /*00ec*/ 	.word	0x000007b0


	//   ....[7]....
        /*00f0*/ 	.word	0x00001610


	//   ....[8]....
        /*00f4*/ 	.word	0x000025b0


	//   ....[9]....
        /*00f8*/ 	.word	0x00002640


	//   ....[10]....
        /*00fc*/ 	.word	0x00002d40


	//   ....[11]....
        /*0100*/ 	.word	0x00002db0


	//   ....[12]....
        /*0104*/ 	.word	0x00004760


	//   ....[13]....
        /*0108*/ 	.word	0x00004840


	//   ....[14]....
        /*010c*/ 	.word	0x00004f10


	//   ....[15]....
        /*0110*/ 	.word	0x00004f80


	//   ....[16]....
        /*0114*/ 	.word	0x00006d70


	//   ....[17]....
        /*0118*/ 	.word	0x00006e20


	//   ....[18]....
        /*011c*/ 	.word	0x00007240


	//   ....[19]....
        /*0120*/ 	.word	0x00007390


	//   ....[20]....
        /*0124*/ 	.word	0x00008790


	//   ....[21]....
        /*0128*/ 	.word	0x000087d0


	//   ....[22]....
        /*012c*/ 	.word	0x000088a0


	//   ....[23]....
        /*0130*/ 	.word	0x000088c0


	//   ....[24]....
        /*0134*/ 	.word	0x000098a0


	//   ....[25]....
        /*0138*/ 	.word	0x0000abf0


	//   ....[26]....
        /*013c*/ 	.word	0x0000d3f0


	//   ....[27]....
        /*0140*/ 	.word	0x0000d5a0


	//   ....[28]....
        /*0144*/ 	.word	0x0000daf0


	//   ....[29]....
        /*0148*/ 	.word	0x0000ded0


	//----- nvinfo : EIATTR_REG_RECONFIG
	.align		4
.L_1493:
        /*014c*/ 	.byte	0x01, 0x54
	.zero		2


	//----- nvinfo : EIATTR_SYSCALL_OFFSETS
	.align		4
        /*0150*/ 	.byte	0x04, 0x46
        /*0152*/ 	.short	(.L_1495 - .L_1494)


	//   ....[0]....
.L_1494:
        /*0154*/ 	.word	0x000017c0


	//   ....[1]....
        /*0158*/ 	.word	0x0000b390


	//   ....[2]....
        /*015c*/ 	.word	0x0000b4d0


	//   ....[3]....
        /*0160*/ 	.word	0x0000b5d0


	//----- nvinfo : EIATTR_MBARRIER_INSTR_OFFSETS
	.align		4
.L_1495:
        /*0164*/ 	.byte	0x04, 0x39
        /*0166*/ 	.short	(.L_1497 - .L_1496)


	//   ....[0]....
.L_1496:
        /*0168*/ 	.word	0x00000280
        /*016c*/ 	.word	0x000000ff
        /*0170*/ 	.word	0x00022800
        /*0174*/ 	.short	0x0100
        /*0176*/ 	.byte	0x06
	.zero		1


	//   ....[1]....
        /*0178*/ 	.word	0x00000290
        /*017c*/ 	.word	0x000000ff
        /*0180*/ 	.word	0x00022820
        /*0184*/ 	.short	0x0100
        /*0186*/ 	.byte	0x06
	.zero		1


	//   ....[2]....
        /*0188*/ 	.word	0x00000380
        /*018c*/ 	.word	0x000000ff
        /*0190*/ 	.word	0x00022830
        /*0194*/ 	.short	0x0100
        /*0196*/ 	.byte	0x08
	.zero		1


	//   ....[3]....
        /*0198*/ 	.word	0x00000390
        /*019c*/ 	.word	0x000000ff
        /*01a0*/ 	.word	0x00022840
        /*01a4*/ 	.short	0x0100
        /*01a6*/ 	.byte	0x08
	.zero		1


	//   ....[4]....
        /*01a8*/ 	.word	0x000003a0
        /*01ac*/ 	.word	0x000000ff
        /*01b0*/ 	.word	0x00022838
        /*01b4*/ 	.short	0x0100
        /*01b6*/ 	.byte	0x08
	.zero		1


	//   ....[5]....
        /*01b8*/ 	.word	0x000003b0
        /*01bc*/ 	.word	0x000000ff
        /*01c0*/ 	.word	0x00022848
        /*01c4*/ 	.short	0x0100
        /*01c6*/ 	.byte	0x08
	.zero		1


	//   ....[6]....
        /*01c8*/ 	.word	0x000004e0
        /*01cc*/ 	.word	0x000000ff
        /*01d0*/ 	.word	0x00022850
        /*01d4*/ 	.short	0x0100
        /*01d6*/ 	.byte	0x08
	.zero		1


	//   ....[7]....
        /*01d8*/ 	.word	0x000004f0
        /*01dc*/ 	.word	0x000000ff
        /*01e0*/ 	.word	0x00022860
        /*01e4*/ 	.short	0x0100
        /*01e6*/ 	.byte	0x08
	.zero		1


	//   ....[8]....
        /*01e8*/ 	.word	0x00000500
        /*01ec*/ 	.word	0x000000ff
        /*01f0*/ 	.word	0x00022858
        /*01f4*/ 	.short	0x0100
        /*01f6*/ 	.byte	0x08
	.zero		1


	//   ....[9]....
        /*01f8*/ 	.word	0x00000510
        /*01fc*/ 	.word	0x000000ff
        /*0200*/ 	.word	0x00022868
        /*0204*/ 	.short	0x0100
        /*0206*/ 	.byte	0x08
	.zero		1


	//   ....[10]....
        /*0208*/ 	.word	0x00000600
        /*020c*/ 	.word	0x000000ff
        /*0210*/ 	.word	0x00022870
        /*0214*/ 	.short	0x0100
        /*0216*/ 	.byte	0x06
	.zero		1


	//   ....[11]....
        /*0218*/ 	.word	0x00000610
        /*021c*/ 	.word	0x000000ff
        /*0220*/ 	.word	0x00022880
        /*0224*/ 	.short	0x0100
        /*0226*/ 	.byte	0x06
	.zero		1


	//   ....[12]....
        /*0228*/ 	.word	0x00000620
        /*022c*/ 	.word	0x000000ff
        /*0230*/ 	.word	0x00022878
        /*0234*/ 	.short	0x0100
        /*0236*/ 	.byte	0x06
	.zero		1


	//   ....[13]....
        /*0238*/ 	.word	0x00000630
        /*023c*/ 	.word	0x000000ff
        /*0240*/ 	.word	0x00022888
        /*0244*/ 	.short	0x0100
        /*0246*/ 	.byte	0x06
	.zero		1


	//   ....[14]....
        /*0248*/ 	.word	0x00000760
        /*024c*/ 	.word	0x000000ff
        /*0250*/ 	.word	0x00022890
        /*0254*/ 	.short	0x0100
        /*0256*/ 	.byte	0x08
	.zero		1


	//   ....[15]....
        /*0258*/ 	.word	0x00000770
        /*025c*/ 	.word	0x000000ff
        /*0260*/ 	.word	0x000228a0
        /*0264*/ 	.short	0x0100
        /*0266*/ 	.byte	0x08
	.zero		1


	//   ....[16]....
        /*0268*/ 	.word	0x00000780
        /*026c*/ 	.word	0x000000ff
        /*0270*/ 	.word	0x00022898
        /*0274*/ 	.short	0x0100
        /*0276*/ 	.byte	0x08
	.zero		1


	//   ....[17]....
        /*0278*/ 	.word	0x00000790
        /*027c*/ 	.word	0x000000ff
        /*0280*/ 	.word	0x000228a8
        /*0284*/ 	.short	0x0100
        /*0286*/ 	.byte	0x08
	.zero		1


	//   ....[18]....
        /*0288*/ 	.word	0x000008c0
        /*028c*/ 	.word	0x000000ff
        /*0290*/ 	.word	0x000228b0
        /*0294*/ 	.short	0x0100
        /*0296*/ 	.byte	0x08
	.zero		1


	//   ....[19]....
        /*0298*/ 	.word	0x000008d0
        /*029c*/ 	.word	0x000000ff
        /*02a0*/ 	.word	0x000228c0
        /*02a4*/ 	.short	0x0100
        /*02a6*/ 	.byte	0x08
	.zero		1


	//   ....[20]....
        /*02a8*/ 	.word	0x000008e0
        /*02ac*/ 	.word	0x000000ff
        /*02b0*/ 	.word	0x000228b8
        /*02b4*/ 	.short	0x0100
        /*02b6*/ 	.byte	0x08
	.zero		1


	//   ....[21]....
        /*02b8*/ 	.word	0x000008f0
        /*02bc*/ 	.word	0x000000ff
        /*02c0*/ 	.word	0x000228c8
        /*02c4*/ 	.short	0x0100
        /*02c6*/ 	.byte	0x08
	.zero		1


	//   ....[22]....
        /*02c8*/ 	.word	0x00001830
        /*02cc*/ 	.word	0x000000ff
        /*02d0*/ 	.word	0x00022800
        /*02d4*/ 	.short	0x010a
        /*02d6*/ 	.byte	0x31
	.zero		1


	//   ....[23]....
        /*02d8*/ 	.word	0x000018e0
        /*02dc*/ 	.word	0x000000ff
        /*02e0*/ 	.word	0x00022830
        /*02e4*/ 	.short	0x010a
        /*02e6*/ 	.byte	0x15
	.zero		1


	//   ....[24]....
        /*02e8*/ 	.word	0x00001920
        /*02ec*/ 	.word	0x000000ff
        /*02f0*/ 	.word	0x00022830
        /*02f4*/ 	.short	0x010a
        /*02f6*/ 	.byte	0x15
	.zero		1


	//   ....[25]....
        /*02f8*/ 	.word	0x000031d0
        /*02fc*/ 	.word	0x00000000
        /*0300*/ 	.word	0x00000000
        /*0304*/ 	.short	0x0101
        /*0306*/ 	.byte	0x3f
	.zero		1


	//   ....[26]....
        /*0308*/ 	.word	0x000036e0
        /*030c*/ 	.word	0x000000ff
        /*0310*/ 	.word	0x00022850
        /*0314*/ 	.short	0x010a
        /*0316*/ 	.byte	0x15
	.zero		1


	//   ....[27]....
        /*0318*/ 	.word	0x00003720
        /*031c*/ 	.word	0x000000ff
        /*0320*/ 	.word	0x00022850
        /*0324*/ 	.short	0x010a
        /*0326*/ 	.byte	0x15
	.zero		1


	//   ....[28]....
        /*0328*/ 	.word	0x00003a80
        /*032c*/ 	.word	0x00000008
        /*0330*/ 	.word	0x00000000
        /*0334*/ 	.short	0x0101
        /*0336*/ 	.byte	0x3f
	.zero		1


	//   ....[29]....
        /*0338*/ 	.word	0x00003bb0
        /*033c*/ 	.word	0x000000ff
        /*0340*/ 	.word	0x00022830
        /*0344*/ 	.short	0x010a
        /*0346*/ 	.byte	0x1e
	.zero		1


	//   ....[30]....
        /*0348*/ 	.word	0x00003bf0
        /*034c*/ 	.word	0x000000ff
        /*0350*/ 	.word	0x00022830
        /*0354*/ 	.short	0x010a
        /*0356*/ 	.byte	0x1e
	.zero		1


	//   ....[31]....
        /*0358*/ 	.word	0x00005540
        /*035c*/ 	.word	0x00000003
        /*0360*/ 	.word	0x00000000
        /*0364*/ 	.short	0x0101
        /*0366*/ 	.byte	0x3f
	.zero		1


	//   ....[32]....
        /*0368*/ 	.word	0x00006160
        /*036c*/ 	.word	0x000000ff
        /*0370*/ 	.word	0x00022850
        /*0374*/ 	.short	0x010a
        /*0376*/ 	.byte	0x1e
	.zero		1


	//   ....[33]....
        /*0378*/ 	.word	0x000061a0
        /*037c*/ 	.word	0x000000ff
        /*0380*/ 	.word	0x00022850
        /*0384*/ 	.short	0x010a
        /*0386*/ 	.byte	0x1e
	.zero		1


	//   ....[34]....
        /*0388*/ 	.word	0x00006490
        /*038c*/ 	.word	0x000000b9
        /*0390*/ 	.word	0x00000000
        /*0394*/ 	.short	0x0101
        /*0396*/ 	.byte	0x3f
	.zero		1


	//   ....[35]....
        /*0398*/ 	.word	0x000065b0
        /*039c*/ 	.word	0x000000ff
        /*03a0*/ 	.word	0x00022830
        /*03a4*/ 	.short	0x010a
        /*03a6*/ 	.byte	0x17
	.zero		1


	//   ....[36]....
        /*03a8*/ 	.word	0x000065f0
        /*03ac*/ 	.word	0x000000ff
        /*03b0*/ 	.word	0x00022830
        /*03b4*/ 	.short	0x010a
        /*03b6*/ 	.byte	0x17
	.zero		1


	//   ....[37]....
        /*03b8*/ 	.word	0x00007690
        /*03bc*/ 	.word	0x00000098
        /*03c0*/ 	.word	0x00000000
        /*03c4*/ 	.short	0x0101
        /*03c6*/ 	.byte	0x3f
	.zero		1


	//   ....[38]....
        /*03c8*/ 	.word	0x00008450
        /*03cc*/ 	.word	0x000000ff
        /*03d0*/ 	.word	0x00022850
        /*03d4*/ 	.short	0x010a
        /*03d6*/ 	.byte	0x17
	.zero		1


	//   ....[39]....
        /*03d8*/ 	.word	0x00008490
        /*03dc*/ 	.word	0x000000ff
        /*03e0*/ 	.word	0x00022850
        /*03e4*/ 	.short	0x010a
        /*03e6*/ 	.byte	0x17
	.zero		1


	//   ....[40]....
        /*03e8*/ 	.word	0x00008770
        /*03ec*/ 	.word	0x000000c7
        /*03f0*/ 	.word	0x00000000
        /*03f4*/ 	.short	0x0101
        /*03f6*/ 	.byte	0x3f
	.zero		1


	//   ....[41]....
        /*03f8*/ 	.word	0x0000a160
        /*03fc*/ 	.word	0x000000ff
        /*0400*/ 	.word	0x00000000
        /*0404*/ 	.short	0x0101
        /*0406*/ 	.byte	0x05
	.zero		1


	//   ....[42]....
        /*0408*/ 	.word	0x0000b990
        /*040c*/ 	.word	0x00000008
        /*0410*/ 	.word	0x00022840
        /*0414*/ 	.short	0x010a
        /*0416*/ 	.byte	0x3f
	.zero		1


	//   ....[43]....
        /*0418*/ 	.word	0x0000bc70
        /*041c*/ 	.word	0x000000ff
        /*0420*/ 	.word	0x00022820
        /*0424*/ 	.short	0x010a
        /*0426*/ 	.byte	0x25
	.zero		1


	//   ....[44]....
        /*0428*/ 	.word	0x0000bd10
        /*042c*/ 	.word	0x00000008
        /*0430*/ 	.word	0x00022860
        /*0434*/ 	.short	0x010a
        /*0436*/ 	.byte	0x3f
	.zero		1


	//   ....[45]....
        /*0438*/ 	.word	0x0000c230
        /*043c*/ 	.word	0x00000002
        /*0440*/ 	.word	0x00022840
        /*0444*/ 	.short	0x010a
        /*0446*/ 	.byte	0x3f
	.zero		1


	//   ....[46]....
        /*0448*/ 	.word	0x0000c3a0
        /*044c*/ 	.word	0x00000002
        /*0450*/ 	.word	0x00022860
        /*0454*/ 	.short	0x010a
        /*0456*/ 	.byte	0x3f
	.zero		1


	//   ....[47]....
        /*0458*/ 	.word	0x0000c870
        /*045c*/ 	.word	0x00000003
        /*0460*/ 	.word	0x00022840
        /*0464*/ 	.short	0x010a
        /*0466*/ 	.byte	0x3f
	.zero		1


	//   ....[48]....
        /*0468*/ 	.word	0x0000c9e0
        /*046c*/ 	.word	0x00000003
        /*0470*/ 	.word	0x00022860
        /*0474*/ 	.short	0x010a
        /*0476*/ 	.byte	0x3f
	.zero		1


	//   ....[49]....
        /*0478*/ 	.word	0x0000ce50
        /*047c*/ 	.word	0x00000002
        /*0480*/ 	.word	0x00022840
        /*0484*/ 	.short	0x010a
        /*0486*/ 	.byte	0x3f
	.zero		1


	//   ....[50]....
        /*0488*/ 	.word	0x0000cfc0
        /*048c*/ 	.word	0x00000002
        /*0490*/ 	.word	0x00022860
        /*0494*/ 	.short	0x010a
        /*0496*/ 	.byte	0x3f
	.zero		1


	//   ....[51]....
        /*0498*/ 	.word	0x0000d550
        /*049c*/ 	.word	0x00000007
        /*04a0*/ 	.word	0x00022820
        /*04a4*/ 	.short	0x010a
        /*04a6*/ 	.byte	0x3f
	.zero		1


	//   ....[52]....
        /*04a8*/ 	.word	0x0000d6a0
        /*04ac*/ 	.word	0x00000005
        /*04b0*/ 	.word	0x00000000
        /*04b4*/ 	.short	0x010a
        /*04b6*/ 	.byte	0x3f
	.zero		1


	//   ....[53]....
        /*04b8*/ 	.word	0x0000d710
        /*04bc*/ 	.word	0x00000003
        /*04c0*/ 	.word	0x00000000
        /*04c4*/ 	.short	0x010a
        /*04c6*/ 	.byte	0x3f
	.zero		1


	//   ....[54]....
        /*04c8*/ 	.word	0x0000d770
        /*04cc*/ 	.word	0x00000005
        /*04d0*/ 	.word	0x00000000
        /*04d4*/ 	.short	0x010a
        /*04d6*/ 	.byte	0x3f
	.zero		1


	//   ....[55]....
        /*04d8*/ 	.word	0x0000d7a0
        /*04dc*/ 	.word	0x00000003
        /*04e0*/ 	.word	0x00000000
        /*04e4*/ 	.short	0x010a
        /*04e6*/ 	.byte	0x3f
	.zero		1


	//   ....[56]....
        /*04e8*/ 	.word	0x0000d810
        /*04ec*/ 	.word	0x00000003
        /*04f0*/ 	.word	0x00022800
        /*04f4*/ 	.short	0x010a
        /*04f6*/ 	.byte	0x3f
	.zero		1


	//   ....[57]....
        /*04f8*/ 	.word	0x0000d870
        /*04fc*/ 	.word	0x00000000
        /*0500*/ 	.word	0x00022830
        /*0504*/ 	.short	0x010a
        /*0506*/ 	.byte	0x3f
	.zero		1


	//   ....[58]....
        /*0508*/ 	.word	0x0000d8c0
        /*050c*/ 	.word	0x00000008
        /*0510*/ 	.word	0x00022850
        /*0514*/ 	.short	0x010a
        /*0516*/ 	.byte	0x3f
	.zero		1


	//   ....[59]....
        /*0518*/ 	.word	0x0000d920
        /*051c*/ 	.word	0x00000005
        /*0520*/ 	.word	0x00022830
        /*0524*/ 	.short	0x010a
        /*0526*/ 	.byte	0x3f
	.zero		1


	//   ....[60]....
        /*0528*/ 	.word	0x0000d970
        /*052c*/ 	.word	0x000000b9
        /*0530*/ 	.word	0x00022850
        /*0534*/ 	.short	0x010a
        /*0536*/ 	.byte	0x3f
	.zero		1


	//   ....[61]....
        /*0538*/ 	.word	0x0000d9d0
        /*053c*/ 	.word	0x00000005
        /*0540*/ 	.word	0x00022830
        /*0544*/ 	.short	0x010a
        /*0546*/ 	.byte	0x3f
	.zero		1


	//   ....[62]....
        /*0548*/ 	.word	0x0000da20
        /*054c*/ 	.word	0x000000c7
        /*0550*/ 	.word	0x00022850
        /*0554*/ 	.short	0x010a
        /*0556*/ 	.byte	0x3f
	.zero		1


	//   ....[63]....
        /*0558*/ 	.word	0x0000dba0
        /*055c*/ 	.word	0x00000008
        /*0560*/ 	.word	0x00022840
        /*0564*/ 	.short	0x010a
        /*0566*/ 	.byte	0x3f
	.zero		1


	//   ....[64]....
        /*0568*/ 	.word	0x0000dc00
        /*056c*/ 	.word	0x00000008
        /*0570*/ 	.word	0x00022820
        /*0574*/ 	.short	0x010a
        /*0576*/ 	.byte	0x3f
	.zero		1


	//   ....[65]....
        /*0578*/ 	.word	0x0000dc50
        /*057c*/ 	.word	0x00000008
        /*0580*/ 	.word	0x00022860
        /*0584*/ 	.short	0x010a
        /*0586*/ 	.byte	0x3f
	.zero		1


	//   ....[66]....
        /*0588*/ 	.word	0x0000dca0
        /*058c*/ 	.word	0x00000002
        /*0590*/ 	.word	0x00022840
        /*0594*/ 	.short	0x010a
        /*0596*/ 	.byte	0x3f
	.zero		1


	//   ....[67]....
        /*0598*/ 	.word	0x0000dcf0
        /*059c*/ 	.word	0x00000002
        /*05a0*/ 	.word	0x00022860
        /*05a4*/ 	.short	0x010a
        /*05a6*/ 	.byte	0x3f
	.zero		1


	//   ....[68]....
        /*05a8*/ 	.word	0x0000dd40
        /*05ac*/ 	.word	0x00000003
        /*05b0*/ 	.word	0x00022840
        /*05b4*/ 	.short	0x010a
        /*05b6*/ 	.byte	0x3f
	.zero		1


	//   ....[69]....
        /*05b8*/ 	.word	0x0000dd90
        /*05bc*/ 	.word	0x00000003
        /*05c0*/ 	.word	0x00022860
        /*05c4*/ 	.short	0x010a
        /*05c6*/ 	.byte	0x3f
	.zero		1


	//   ....[70]....
        /*05c8*/ 	.word	0x0000dde0
        /*05cc*/ 	.word	0x00000002
        /*05d0*/ 	.word	0x00022840
        /*05d4*/ 	.short	0x010a
        /*05d6*/ 	.byte	0x3f
	.zero		1


	//   ....[71]....
        /*05d8*/ 	.word	0x0000de30
        /*05dc*/ 	.word	0x00000002
        /*05e0*/ 	.word	0x00022860
        /*05e4*/ 	.short	0x010a
        /*05e6*/ 	.byte	0x3f
	.zero		1


	//   ....[72]....
        /*05e8*/ 	.word	0x0000df10
        /*05ec*/ 	.word	0x00000007
        /*05f0*/ 	.word	0x00022820
        /*05f4*/ 	.short	0x010a
        /*05f6*/ 	.byte	0x3f
	.zero		1


	//   ....[73]....
        /*05f8*/ 	.word	0x0000df60
        /*05fc*/ 	.word	0x00000005
        /*0600*/ 	.word	0x00000000
        /*0604*/ 	.short	0x010a
        /*0606*/ 	.byte	0x3f
	.zero		1


	//   ....[74]....
        /*0608*/ 	.word	0x0000dfb0
        /*060c*/ 	.word	0x00000003
        /*0610*/ 	.word	0x00000000
        /*0614*/ 	.short	0x010a
        /*0616*/ 	.byte	0x3f
	.zero		1


	//   ....[75]....
        /*0618*/ 	.word	0x0000e000
        /*061c*/ 	.word	0x00000005
        /*0620*/ 	.word	0x00000000
        /*0624*/ 	.short	0x010a
        /*0626*/ 	.byte	0x3f
	.zero		1


	//----- nvinfo : EIATTR_NUM_MBARRIERS
	.align		4
.L_1497:
        /*0628*/ 	.byte	0x03, 0x38
        /*062a*/ 	.short	0x0016


	//----- nvinfo : EIATTR_EXIT_INSTR_OFFSETS
	.align		4
        /*062c*/ 	.byte	0x04, 0x1c
        /*062e*/ 	.short	(.L_1499 - .L_1498)


	//   ....[0]....
.L_1498:
        /*0630*/ 	.word	0x00000a30


	//   ....[1]....
        /*0634*/ 	.word	0x0000abb0


	//   ....[2]....
        /*0638*/ 	.word	0x0000ac10


	//   ....[3]....
        /*063c*/ 	.word	0x0000d5c0


	//   ....[4]....
        /*0640*/ 	.word	0x0000d7f0


	//----- nvinfo : EIATTR_MAX_THREADS
	.align		4
.L_1499:
        /*0644*/ 	.byte	0x04, 0x05
        /*0646*/ 	.short	(.L_1501 - .L_1500)
.L_1500:
        /*0648*/ 	.word	0x00000180
        /*064c*/ 	.word	0x00000001
        /*0650*/ 	.word	0x00000001


	//----- nvinfo : EIATTR_CRS_STACK_SIZE
	.align		4
.L_1501:
        /*0654*/ 	.byte	0x04, 0x1e
        /*0656*/ 	.short	(.L_1503 - .L_1502)
.L_1502:
        /*0658*/ 	.word	0x00000000


	//----- nvinfo : EIATTR_CBANK_PARAM_SIZE
	.align		4
.L_1503:
        /*065c*/ 	.byte	0x03, 0x19
        /*065e*/ 	.short	0x0bf0


	//----- nvinfo : EIATTR_PARAM_CBANK
	.align		4
        /*0660*/ 	.byte	0x04, 0x0a
        /*0662*/ 	.short	(.L_1505 - .L_1504)
	.align		4
.L_1504:
        /*0664*/ 	.word	index@(.nv.constant0._ZN7cutlass13device_kernelIN5flash11enable_sm90INS1_16FlashAttnFwdSm90INS1_25CollectiveMainloopFwdSm90ILi2EN4cute5tupleIJNS5_1CILi1EEES8_S8_EEENS6_IJNS7_ILi128EEENS7_ILi96EEENS7_ILi64EEEEEELi256ENS_6half_tEfNS_4arch4Sm90ELb1ELb0ELb1ELb0ELb0ELb0ELb0ELb1ELb0ELb0ELb0ELb0EEENS1_21CollectiveEpilogueFwdINS6_IJSA_NS7_ILi256EEESB_EEES9_SE_SG_Li256ELb0ELb0ELb0ELb0EEENS1_30DynamicPersistentTileSchedulerILi256ELi32ELb0ELb0ELb1EEEEEEEEEvNT_6ParamsE)
        /*0668*/ 	.short	0x0210
        /*066a*/ 	.short	0x0bf0


	//----- nvinfo : EIATTR_SW_WAR
	.align		4
.L_1505:
        /*066c*/ 	.byte	0x04, 0x36
        /*066e*/ 	.short	(.L_1507 - .L_1506)
.L_1506:
        /*0670*/ 	.word	0x00000008
.L_1507:


//--------------------- .nv.info._ZN7cutlass13device_kernelIN5flash11enable_sm90INS1_16FlashAttnFwdSm90INS1_25CollectiveMainloopFwdSm90ILi2EN4cute5tupleIJNS5_1CILi1EEES8_S8_EEENS6_IJNS7_ILi128EEENS7_ILi96EEENS7_ILi64EEEEEELi256ENS_6half_tEfNS_4arch4Sm90ELb1ELb0ELb1ELb0ELb0ELb0ELb1ELb1ELb0ELb0ELb0ELb0EEENS1_21CollectiveEpilogueFwdINS6_IJSA_NS7_ILi256EEESB_EEES9_SE_SG_Li256ELb0ELb0ELb0ELb0EEENS1_30DynamicPersistentTileSchedulerILi256ELi32ELb0ELb0ELb1EEEEEEEEEvNT_6ParamsE --------------------------
	.section	.nv.info._ZN7cutlass13device_kernelIN5flash11enable_sm90INS1_16FlashAttnFwdSm90INS1_25CollectiveMainloopFwdSm90ILi2EN4cute5tupleIJNS5_1CILi1EEES8_S8_EEENS6_IJNS7_ILi128EEENS7_ILi96EEENS7_ILi64EEEEEELi256ENS_6half_tEfNS_4arch4Sm90ELb1ELb0ELb1ELb0ELb0ELb0ELb1ELb1ELb0ELb0ELb0ELb0EEENS1_21CollectiveEpilogueFwdINS6_IJSA_NS7_ILi256EEESB_EEES9_SE_SG_Li256ELb0ELb0ELb0ELb0EEENS1_30DynamicPersistentTileSchedulerILi256ELi32ELb0ELb0ELb1EEEEEEEEEvNT_6ParamsE,"",@"SHT_CUDA_INFO"
	.sectionflags	@""
	.align	4


	//----- nvinfo : EIATTR_CUDA_API_VERSION
	.align		4
        /*0000*/ 	.byte	0x04, 0x37
        /*0002*/ 	.short	(.L_1509 - .L_1508)
.L_1508:
        /*0004*/ 	.word	0x00000082


	//----- nvinfo : EIATTR_KPARAM_INFO
	.align		4
.L_1509:
        /*0008*/ 	.byte	0x04, 0x17
        /*000a*/ 	.short	(.L_1511 - .L_1510)
.L_1510:
        /*000c*/ 	.word	0x00000000
        /*0010*/ 	.short	0x0000
        /*0012*/ 	.short	0x0070
        /*0014*/ 	.byte	0x00, 0xf0, 0x01, 0x32


	//----- nvinfo : EIATTR_SPARSE_MMA_MASK
	.align		4
.L_1511:
        /*0018*/ 	.byte	0x03, 0x50
        /*001a*/ 	.short	0x0000


	//----- nvinfo : EIATTR_MAXREG_COUNT
	.align		4
        /*001c*/ 	.byte	0x03, 0x1b
        /*001e*/ 	.short	0x00a8


	//----- nvinfo : EIATTR_NUM_BARRIERS
	.align		4
        /*0020*/ 	.byte	0x02, 0x4c
        /*0022*/ 	.byte	0x10
	.zero		1


	//----- nvinfo : EIATTR_EXTERNS
	.align		4
        /*0024*/ 	.byte	0x04, 0x0f
        /*0026*/ 	.short	(.L_1513 - .L_1512)


	//   ....[0]....
	.align		4
.L_1512:
        /*0028*/ 	.word	index@(__assertfail)


	//----- nvinfo : EIATTR_ANNOTATIONS
	.align		4
.L_1513:
        /*002c*/ 	.byte	0x04, 0x55
        /*002e*/ 	.short	(.L_1515 - .L_1514)


	//   ....[0]....
.L_1514:
        /*0030*/ 	.word	0x00000001
        /*0034*/ 	.byte	0xa0, 0x09, 0x00, 0x00, 0x01, 0x00, 0x00, 0x00, 0xb0, 0x0a, 0x00, 0x00, 0x01, 0x00, 0x00, 0x00
        /*0044*/ 	.byte	0xc0, 0xc3, 0x00, 0x00, 0x01, 0x00, 0x00, 0x00, 0x70, 0xc4, 0x00, 0x00, 0x01, 0x00, 0x00, 0x00
        /*0054*/ 	.byte	0x80, 0xc4, 0x00, 0x00, 0x01, 0x00, 0x00, 0x00, 0x90, 0xc4, 0x00, 0x00, 0x01, 0x00, 0x00, 0x00
        /*0064*/ 	.byte	0xb0, 0xd2, 0x00, 0x00, 0x01, 0x00, 0x00, 0x00, 0x10, 0xd3, 0x00, 0x00, 0x01, 0x00, 0x00, 0x00
        /*0074*/ 	.byte	0xb0, 0xec, 0x00, 0x00, 0x01, 0x00, 0x00, 0x00, 0xe0, 0xed, 0x00, 0x00, 0x01, 0x00, 0x00, 0x00
        /*0084*/ 	.byte	0xb0, 0xee, 0x00, 0x00, 0x01, 0x00, 0x00, 0x00, 0x50, 0xef, 0x00, 0x00, 0x01, 0x00, 0x00, 0x00
        /*0094*/ 	.byte	0x90, 0xf0, 0x00, 0x00


	//----- nvinfo : EIATTR_MERCURY_ISA_VERSION
	.align		4
.L_1515:
        /*0098*/ 	.byte	0x03, 0x5f
        /*009a*/ 	.short	0x0101


	//----- nvinfo : EIATTR_INT_WARP_WIDE_INSTR_OFFSETS
	.align		4
        /*009c*/ 	.byte	0x04, 0x31
        /*009e*/ 	.short	(.L_1517 - .L_1516)


	//   ....[0]....
.L_1516:
        /*00a0*/ 	.word	0x000001b0


	//   ....[1]....
        /*00a4*/ 	.word	0x000001e0


	//   ....[2]....
        /*00a8*/ 	.word	0x00000250


	//   ....[3]....
        /*00ac*/ 	.word	0x00000290


	//   ....[4]....
        /*00b0*/ 	.word	0x0000c910


	//   ....[5]....
        /*00b4*/ 	.word	0x0000c9a0


	//   ....[6]....
        /*00b8*/ 	.word	0x0000ce90


	//   ....[7]....
        /*00bc*/ 	.word	0x0000ed30


	//   ....[8]....
        /*00c0*/ 	.word	0x0000edc0


	//----- nvinfo : EIATTR_COOP_GROUP_MASK_REGIDS
	.align		4
.L_1517:
        /*00c4*/ 	.byte	0x04, 0x29
        /*00c6*/ 	.short	(.L_1519 - .L_1518)


	//   ....[0]....
.L_1518:
        /*00c8*/ 	.word	0xffffffff


	//   ....[1]....
        /*00cc*/ 	.word	0xffffffff


	//   ....[2]....
        /*00d0*/ 	.word	0xffffffff


	//   ....[3]....
        /*00d4*/ 	.word	0xffffffff


	//   ....[4]....
        /*00d8*/ 	.word	0xffffffff


	//   ....[5]....
        /*00dc*/ 	.word	0xffffffff


	//   ....[6]....
        /*00e0*/ 	.word	0xffffffff


	//   ....[7]....
        /*00e4*/ 	.word	0xffffffff


	//   ....[8]....
        /*00e8*/ 	.word	0xffffffff


	//   ....[9]....
        /*00ec*/ 	.word	0xffffffff


	//   ....[10]....
        /*00f0*/ 	.word	0xffffffff


	//   ....[11]....
        /*00f4*/ 	.word	0xffffffff


	//   ....[12]....
        /*00f8*/ 	.word	0xffffffff


	//   ....[13]....
        /*00fc*/ 	.word	0xffffffff


	//   ....[14]....
        /*0100*/ 	.word	0xffffffff


	//   ....[15]....
        /*0104*/ 	.word	0xffffffff


	//   ....[16]....
        /*0108*/ 	.word	0xffffffff


	//   ....[17]....
        /*010c*/ 	.word	0xffffffff


	//   ....[18]....
        /*0110*/ 	.word	0xffffffff


	//   ....[19]....
        /*0114*/ 	.word	0xffffffff


	//   ....[20]....
        /*0118*/ 	.word	0xffffffff


	//   ....[21]....
        /*011c*/ 	.word	0xffffffff


	//   ....[22]....
        /*0120*/ 	.word	0xffffffff


	//   ....[23]....
        /*0124*/ 	.word	0xffffffff


	//   ....[24]....
        /*0128*/ 	.word	0xffffffff


	//   ....[25]....
        /*012c*/ 	.word	0xffffffff


	//   ....[26]....
        /*0130*/ 	.word	0xffffffff


	//   ....[27]....
        /*0134*/ 	.word	0xffffffff


	//   ....[28]....
        /*0138*/ 	.word	0x0500000f


	//   ....[29]....
        /*013c*/ 	.word	0x0500000f


	//----- nvinfo : EIATTR_COOP_GROUP_INSTR_OFFSETS
	.align		4
.L_1519:
        /*0140*/ 	.byte	0x04, 0x28
        /*0142*/ 	.short	(.L_1521 - .L_1520)


	//   ....[0]....
.L_1520:
        /*0144*/ 	.word	0x00000060


	//   ....[1]....
        /*0148*/ 	.word	0x000001c0


	//   ....[2]....
        /*014c*/ 	.word	0x00000270


	//   ....[3]....
        /*0150*/ 	.word	0x00000410


	//   ....[4]....
        /*0154*/ 	.word	0x00000570


	//   ....[5]....
        /*0158*/ 	.word	0x00000690


	//   ....[6]....
        /*015c*/ 	.word	0x000007f0


	//   ....[7]....
        /*0160*/ 	.word	0x000016d0


	//   ....[8]....
        /*0164*/ 	.word	0x00003630


	//   ....[9]....
        /*0168*/ 	.word	0x000036f0


	//   ....[10]....
        /*016c*/ 	.word	0x00003720


	//   ....[11]....
        /*0170*/ 	.word	0x00003780


	//   ....[12]....
        /*0174*/ 	.word	0x00005ec0


	//   ....[13]....
        /*0178*/ 	.word	0x00005ee0


	//   ....[14]....
        /*017c*/ 	.word	0x00005f00


	//   ....[15]....
        /*0180*/ 	.word	0x00005f20


	//   ....[16]....
        /*0184*/ 	.word	0x00008790


	//   ....[17]....
        /*0188*/ 	.word	0x00008830


	//   ....[18]....
        /*018c*/ 	.word	0x000088a0


	//   ....[19]....
        /*0190*/ 	.word	0x00008a00


	//   ....[20]....
        /*0194*/ 	.word	0x00009eb0


	//   ....[21]....
        /*0198*/ 	.word	0x00009f30


	//   ....[22]....
        /*019c*/ 	.word	0x00009f80


	//   ....[23]....
        /*01a0*/ 	.word	0x00009fb0


	//   ....[24]....
        /*01a4*/ 	.word	0x0000b620


	//   ....[25]....
        /*01a8*/ 	.word	0x0000c380


	//   ....[26]....
        /*01ac*/ 	.word	0x0000ee50


	//   ....[27]....
        /*01b0*/ 	.word	0x0000f030


	//   ....[28]....
        /*01b4*/ 	.word	0x0000f610


	//   ....[29]....
        /*01b8*/ 	.word	0x0000f9e0


	//----- nvinfo : EIATTR_REG_RECONFIG
	.align		4
.L_1521:
        /*01bc*/ 	.byte	0x01, 0x54
	.zero		2


	//----- nvinfo : EIATTR_SYSCALL_OFFSETS
	.align		4
        /*01c0*/ 	.byte	0x04, 0x46
        /*01c2*/ 	.short	(.L_1523 - .L_1522)


	//   ....[0]....
.L_1522:
        /*01c4*/ 	.word	0x000018d0


	//   ....[1]....
        /*01c8*/ 	.word	0x0000cb20


	//   ....[2]....
        /*01cc*/ 	.word	0x0000cc50


	//   ....[3]....
        /*01d0*/ 	.word	0x0000cd50


	//----- nvinfo : EIATTR_MBARRIER_INSTR_OFFSETS
	.align		4
.L_1523:
        /*01d4*/ 	.byte	0x04, 0x39
        /*01d6*/ 	.short	(.L_1525 - .L_1524)


	//   ....[0]....
.L_1524:
        /*01d8*/ 	.word	0x000002b0
        /*01dc*/ 	.word	0x000000ff
        /*01e0*/ 	.word	0x00032400
        /*01e4*/ 	.short	0x0100
        /*01e6*/ 	.byte	0x06
	.zero		1


	//   ....[1]....
        /*01e8*/ 	.word	0x000002c0
        /*01ec*/ 	.word	0x000000ff
        /*01f0*/ 	.word	0x00032410
        /*01f4*/ 	.short	0x0100
        /*01f6*/ 	.byte	0x06
	.zero		1


	//   ....[2]....
        /*01f8*/ 	.word	0x000002d0
        /*01fc*/ 	.word	0x000000ff
        /*0200*/ 	.word	0x00032420
        /*0204*/ 	.short	0x0100
        /*0206*/ 	.byte	0x06
	.zero		1


	//   ....[3]....
        /*0208*/ 	.word	0x000003c0
        /*020c*/ 	.word	0x000000ff
        /*0210*/ 	.word	0x00032430
        /*0214*/ 	.short	0x0100
        /*0216*/ 	.byte	0x08
	.zero		1


	//   ....[4]....
        /*0218*/ 	.word	0x000003d0
        /*021c*/ 	.word	0x000000ff
        /*0220*/ 	.word	0x00032440
        /*0224*/ 	.short	0x0100
        /*0226*/ 	.byte	0x08
	.zero		1


	//   ....[5]....
        /*0228*/ 	.word	0x000003e0
        /*022c*/ 	.word	0x000000ff
        /*0230*/ 	.word	0x00032438
        /*0234*/ 	.short	0x0100
        /*0236*/ 	.byte	0x08
	.zero		1


	//   ....[6]....
        /*0238*/ 	.word	0x000003f0
        /*023c*/ 	.word	0x000000ff
        /*0240*/ 	.word	0x00032448
        /*0244*/ 	.short	0x0100
        /*0246*/ 	.byte	0x08
	.zero		1


	//   ....[7]....
        /*0248*/ 	.word	0x00000520
        /*024c*/ 	.word	0x000000ff
        /*0250*/ 	.word	0x00032450
        /*0254*/ 	.short	0x0100
        /*0256*/ 	.byte	0x08
	.zero		1


	//   ....[8]....
        /*0258*/ 	.word	0x00000530
        /*025c*/ 	.word	0x000000ff
        /*0260*/ 	.word	0x00032460
        /*0264*/ 	.short	0x0100
        /*0266*/ 	.byte	0x08
	.zero		1


	//   ....[9]....
        /*0268*/ 	.word	0x00000540
        /*026c*/ 	.word	0x000000ff
        /*0270*/ 	.word	0x00032458
        /*0274*/ 	.short	0x0100
        /*0276*/ 	.byte	0x08
	.zero		1


	//   ....[10]....
        /*0278*/ 	.word	0x00000550
        /*027c*/ 	.word	0x000000ff
        /*0280*/ 	.word	0x00032468
        /*0284*/ 	.short	0x0100
        /*0286*/ 	.byte	0x08
	.zero		1


	//   ....[11]....
        /*0288*/ 	.word	0x00000640
        /*028c*/ 	.word	0x000000ff
        /*0290*/ 	.word	0x00032470
        /*0294*/ 	.short	0x0100
        /*0296*/ 	.byte	0x06
	.zero		1


	//   ....[12]....
        /*0298*/ 	.word	0x00000650
        /*029c*/ 	.word	0x000000ff
        /*02a0*/ 	.word	0x00032480
        /*02a4*/ 	.short	0x0100
        /*02a6*/ 	.byte	0x06
	.zero		1


	//   ....[13]....
        /*02a8*/ 	.word	0x00000660
        /*02ac*/ 	.word	0x000000ff
        /*02b0*/ 	.word	0x00032478
        /*02b4*/ 	.short	0x0100
        /*02b6*/ 	.byte	0x06
	.zero		1


	//   ....[14]....
        /*02b8*/ 	.word	0x00000670
        /*02bc*/ 	.word	0x000000ff
        /*02c0*/ 	.word	0x00032488
        /*02c4*/ 	.short	0x0100
        /*02c6*/ 	.byte	0x06
	.zero		1


	//   ....[15]....
        /*02c8*/ 	.word	0x000007a0
        /*02cc*/ 	.word	0x000000ff
        /*02d0*/ 	.word	0x00032490
        /*02d4*/ 	.short	0x0100
        /*02d6*/ 	.byte	0x08
	.zero		1


	//   ....[16]....
        /*02d8*/ 	.word	0x000007b0
        /*02dc*/ 	.word	0x000000ff
        /*02e0*/ 	.word	0x000324a0
        /*02e4*/ 	.short	0x0100
        /*02e6*/ 	.byte	0x08
	.zero		1


	//   ....[17]....
        /*02e8*/ 	.word	0x000007c0
        /*02ec*/ 	.word	0x000000ff
        /*02f0*/ 	.word	0x00032498
        /*02f4*/ 	.short	0x0100
        /*02f6*/ 	.byte	0x08
	.zero		1


	//   ....[18]....
        /*02f8*/ 	.word	0x000007d0
        /*02fc*/ 	.word	0x000000ff
        /*0300*/ 	.word	0x000324a8
        /*0304*/ 	.short	0x0100
        /*0306*/ 	.byte	0x08
	.zero		1


	//   ....[19]....
        /*0308*/ 	.word	0x00000900
        /*030c*/ 	.word	0x000000ff
        /*0310*/ 	.word	0x000324b0
        /*0314*/ 	.short	0x0100
        /*0316*/ 	.byte	0x08
	.zero		1


	//   ....[20]....
        /*0318*/ 	.word	0x00000910
        /*031c*/ 	.word	0x000000ff
        /*0320*/ 	.word	0x000324c0
        /*0324*/ 	.short	0x0100
        /*0326*/ 	.byte	0x08
	.zero		1


	//   ....[21]....
        /*0328*/ 	.word	0x00000920
        /*032c*/ 	.word	0x000000ff
        /*0330*/ 	.word	0x000324b8
        /*0334*/ 	.short	0x0100
        /*0336*/ 	.byte	0x08
	.zero		1


	//   ....[22]....
        /*0338*/ 	.word	0x00000930
        /*033c*/ 	.word	0x000000ff
        /*0340*/ 	.word	0x000324c8
        /*0344*/ 	.short	0x0100
        /*0346*/ 	.byte	0x08
	.zero		1


	//   ....[23]....
        /*0348*/ 	.word	0x00001930
        /*034c*/ 	.word	0x000000ff
        /*0350*/ 	.word	0x00032400
        /*0354*/ 	.short	0x010a
        /*0356*/ 	.byte	0x27
	.zero		1


	//   ....[24]....
        /*0358*/ 	.word	0x000019f0
        /*035c*/ 	.word	0x000000ff
        /*0360*/ 	.word	0x00032430
        /*0364*/ 	.short	0x010a
        /*0366*/ 	.byte	0x07
	.zero		1


	//   ....[25]....
        /*0368*/ 	.word	0x00001a30
        /*036c*/ 	.word	0x000000ff
        /*0370*/ 	.word	0x00032430
        /*0374*/ 	.short	0x010a
        /*0376*/ 	.byte	0x07
	.zero		1


	//   ....[26]....
        /*0378*/ 	.word	0x00001d20
        /*037c*/ 	.word	0x000000ff
        /*0380*/ 	.word	0x00032410
        /*0384*/ 	.short	0x010a
        /*0386*/ 	.byte	0x27
	.zero		1


	//   ....[27]....
        /*0388*/ 	.word	0x00001d60
        /*038c*/ 	.word	0x000000ff
        /*0390*/ 	.word	0x00032450
        /*0394*/ 	.short	0x010a
        /*0396*/ 	.byte	0x07
	.zero		1


	//   ....[28]....
        /*0398*/ 	.word	0x00001da0
        /*039c*/ 	.word	0x000000ff
        /*03a0*/ 	.word	0x00032450
        /*03a4*/ 	.short	0x010a
        /*03a6*/ 	.byte	0x07
	.zero		1


	//   ....[29]....
        /*03a8*/ 	.word	0x00003a80
        /*03ac*/ 	.word	0x00000018
        /*03b0*/ 	.word	0x00000000
        /*03b4*/ 	.short	0x0101
        /*03b6*/ 	.byte	0x3f
	.zero		1


	//   ....[30]....
        /*03b8*/ 	.word	0x000044f0
        /*03bc*/ 	.word	0x000000a5
        /*03c0*/ 	.word	0x00000000
        /*03c4*/ 	.short	0x0101
        /*03c6*/ 	.byte	0x3f
	.zero		1


	//   ....[31]....
        /*03c8*/ 	.word	0x000045d0
        /*03cc*/ 	.word	0x000000ff
        /*03d0*/ 	.word	0x00032430
        /*03d4*/ 	.short	0x010a
        /*03d6*/ 	.byte	0x04
	.zero		1


	//   ....[32]....
        /*03d8*/ 	.word	0x00004610
        /*03dc*/ 	.word	0x000000ff
        /*03e0*/ 	.word	0x00032430
        /*03e4*/ 	.short	0x010a
        /*03e6*/ 	.byte	0x04
	.zero		1


	//   ....[33]....
        /*03e8*/ 	.word	0x00004820
        /*03ec*/ 	.word	0x000000ff
        /*03f0*/ 	.word	0x00032450
        /*03f4*/ 	.short	0x010a
        /*03f6*/ 	.byte	0x04
	.zero		1


	//   ....[34]....
        /*03f8*/ 	.word	0x00004860
        /*03fc*/ 	.word	0x000000ff
        /*0400*/ 	.word	0x00032450
        /*0404*/ 	.short	0x010a
        /*0406*/ 	.byte	0x04
	.zero		1


	//   ....[35]....
        /*0408*/ 	.word	0x00006180
        /*040c*/ 	.word	0x00000098
        /*0410*/ 	.word	0x00000000
        /*0414*/ 	.short	0x0101
        /*0416*/ 	.byte	0x3f
	.zero		1


	//   ....[36]....
        /*0418*/ 	.word	0x00007550
        /*041c*/ 	.word	0x000000a9
        /*0420*/ 	.word	0x00000000
        /*0424*/ 	.short	0x0101
        /*0426*/ 	.byte	0x3f
	.zero		1


	//   ....[37]....
        /*0428*/ 	.word	0x00007650
        /*042c*/ 	.word	0x000000ff
        /*0430*/ 	.word	0x00032430
        /*0434*/ 	.short	0x010a
        /*0436*/ 	.byte	0x04
	.zero		1


	//   ....[38]....
        /*0438*/ 	.word	0x00007690
        /*043c*/ 	.word	0x000000ff
        /*0440*/ 	.word	0x00032430
        /*0444*/ 	.short	0x010a
        /*0446*/ 	.byte	0x04
	.zero		1


	//   ....[39]....
        /*0448*/ 	.word	0x000078a0
        /*044c*/ 	.word	0x000000ff
        /*0450*/ 	.word	0x00032450
        /*0454*/ 	.short	0x010a
        /*0456*/ 	.byte	0x04
	.zero		1


	//   ....[40]....
        /*0458*/ 	.word	0x000078e0
        /*045c*/ 	.word	0x000000ff
        /*0460*/ 	.word	0x00032450
        /*0464*/ 	.short	0x010a
        /*0466*/ 	.byte	0x04
	.zero		1


	//   ....[41]....
        /*0468*/ 	.word	0x00008c00
        /*046c*/ 	.word	0x00000098
        /*0470*/ 	.word	0x00000000
        /*0474*/ 	.short	0x0101
        /*0476*/ 	.byte	0x3f
	.zero		1


	//   ....[42]....
        /*0478*/ 	.word	0x00009e90
        /*047c*/ 	.word	0x000000d6
        /*0480*/ 	.word	0x00000000
        /*0484*/ 	.short	0x0101
        /*0486*/ 	.byte	0x3f
	.zero		1


	//   ....[43]....
        /*0488*/ 	.word	0x0000b8d0
        /*048c*/ 	.word	0x000000ff
        /*0490*/ 	.word	0x00000000
        /*0494*/ 	.short	0x0101
        /*0496*/ 	.byte	0x05
	.zero		1


	//   ....[44]....
        /*0498*/ 	.word	0x0000d0e0
        /*049c*/ 	.word	0x0000000a
        /*04a0*/ 	.word	0x00032440
        /*04a4*/ 	.short	0x010a
        /*04a6*/ 	.byte	0x3f
	.zero		1


	//   ....[45]....
        /*04a8*/ 	.word	0x0000d640
        /*04ac*/ 	.word	0x00000012
        /*04b0*/ 	.word	0x00032420
        /*04b4*/ 	.short	0x010a
        /*04b6*/ 	.byte	0x3f
	.zero		1


	//   ....[46]....
        /*04b8*/ 	.word	0x0000d6c0
        /*04bc*/ 	.word	0x0000000a
        /*04c0*/ 	.word	0x00032460
        /*04c4*/ 	.short	0x010a
        /*04c6*/ 	.byte	0x3f
	.zero		1


	//   ....[47]....
        /*04c8*/ 	.word	0x0000dbe0
        /*04cc*/ 	.word	0x00000002
        /*04d0*/ 	.word	0x00032440
        /*04d4*/ 	.short	0x010a
        /*04d6*/ 	.byte	0x3f
	.zero		1


	//   ....[48]....
        /*04d8*/ 	.word	0x0000dd70
        /*04dc*/ 	.word	0x00000002
        /*04e0*/ 	.word	0x00032460
        /*04e4*/ 	.short	0x010a
        /*04e6*/ 	.byte	0x3f
	.zero		1


	//   ....[49]....
        /*04e8*/ 	.word	0x0000e240
        /*04ec*/ 	.word	0x00000003
        /*04f0*/ 	.word	0x00032440
        /*04f4*/ 	.short	0x010a
        /*04f6*/ 	.byte	0x3f
	.zero		1


	//   ....[50]....
        /*04f8*/ 	.word	0x0000e3d0
        /*04fc*/ 	.word	0x00000003
        /*0500*/ 	.word	0x00032460
        /*0504*/ 	.short	0x010a
        /*0506*/ 	.byte	0x3f
	.zero		1


	//   ....[51]....
        /*0508*/ 	.word	0x0000e850
        /*050c*/ 	.word	0x00000002
        /*0510*/ 	.word	0x00032440
        /*0514*/ 	.short	0x010a
        /*0516*/ 	.byte	0x3f
	.zero		1


	//   ....[52]....
        /*0518*/ 	.word	0x0000e9e0
        /*051c*/ 	.word	0x00000002
        /*0520*/ 	.word	0x00032460
        /*0524*/ 	.short	0x010a
        /*0526*/ 	.byte	0x3f
	.zero		1


	//   ....[53]....
        /*0528*/ 	.word	0x0000efe0
        /*052c*/ 	.word	0x00000007
        /*0530*/ 	.word	0x00032420
        /*0534*/ 	.short	0x010a
        /*0536*/ 	.byte	0x3f
	.zero		1


	//   ....[54]....
        /*0538*/ 	.word	0x0000f130
        /*053c*/ 	.word	0x00000005
        /*0540*/ 	.word	0x00000000
        /*0544*/ 	.short	0x010a
        /*0546*/ 	.byte	0x3f
	.zero		1


	//   ....[55]....
        /*0548*/ 	.word	0x0000f1a0
        /*054c*/ 	.word	0x00000003
        /*0550*/ 	.word	0x00000000
        /*0554*/ 	.short	0x010a
        /*0556*/ 	.byte	0x3f
	.zero		1


	//   ....[56]....
        /*0558*/ 	.word	0x0000f200
        /*055c*/ 	.word	0x00000005
        /*0560*/ 	.word	0x00000000
        /*0564*/ 	.short	0x010a
        /*0566*/ 	.byte	0x3f
	.zero		1


	//   ....[57]....
        /*0568*/ 	.word	0x0000f230
        /*056c*/ 	.word	0x00000003
        /*0570*/ 	.word	0x00000000
        /*0574*/ 	.short	0x010a
        /*0576*/ 	.byte	0x3f
	.zero		1


	//   ....[58]....
        /*0578*/ 	.word	0x0000f2a0
        /*057c*/ 	.word	0x00000003
        /*0580*/ 	.word	0x00032400
        /*0584*/ 	.short	0x010a
        /*0586*/ 	.byte	0x3f
	.zero		1


	//   ....[59]....
        /*0588*/ 	.word	0x0000f300
        /*058c*/ 	.word	0x00000003
        /*0590*/ 	.word	0x00032430
        /*0594*/ 	.short	0x010a
        /*0596*/ 	.byte	0x3f
	.zero		1


	//   ....[60]....
        /*0598*/ 	.word	0x0000f360
        /*059c*/ 	.word	0x00000003
        /*05a0*/ 	.word	0x00032410
        /*05a4*/ 	.short	0x010a
        /*05a6*/ 	.byte	0x3f
	.zero		1


	//   ....[61]....
        /*05a8*/ 	.word	0x0000f3c0
        /*05ac*/ 	.word	0x00000003
        /*05b0*/ 	.word	0x00032450
        /*05b4*/ 	.short	0x010a
        /*05b6*/ 	.byte	0x3f
	.zero		1


	//   ....[62]....
        /*05b8*/ 	.word	0x0000f420
        /*05bc*/ 	.word	0x00000098
        /*05c0*/ 	.word	0x00032430
        /*05c4*/ 	.short	0x010a
        /*05c6*/ 	.byte	0x3f
	.zero		1


	//   ....[63]....
        /*05c8*/ 	.word	0x0000f480
        /*05cc*/ 	.word	0x000000d2
        /*05d0*/ 	.word	0x00032450
        /*05d4*/ 	.short	0x010a
        /*05d6*/ 	.byte	0x3f
	.zero		1


	//   ....[64]....
        /*05d8*/ 	.word	0x0000f4e0
        /*05dc*/ 	.word	0x00000099
        /*05e0*/ 	.word	0x00032430
        /*05e4*/ 	.short	0x010a
        /*05e6*/ 	.byte	0x3f
	.zero		1


	//   ....[65]....
        /*05e8*/ 	.word	0x0000f540
        /*05ec*/ 	.word	0x000000d1
        /*05f0*/ 	.word	0x00032450
        /*05f4*/ 	.short	0x010a
        /*05f6*/ 	.byte	0x3f
	.zero		1


	//   ....[66]....
        /*05f8*/ 	.word	0x0000f6c0
        /*05fc*/ 	.word	0x0000000a
        /*0600*/ 	.word	0x00032440
        /*0604*/ 	.short	0x010a
        /*0606*/ 	.byte	0x3f
	.zero		1


	//   ....[67]....
        /*0608*/ 	.word	0x0000f710
        /*060c*/ 	.word	0x00000012
        /*0610*/ 	.word	0x00032420
        /*0614*/ 	.short	0x010a
        /*0616*/ 	.byte	0x3f
	.zero		1


	//   ....[68]....
        /*0618*/ 	.word	0x0000f760
        /*061c*/ 	.word	0x0000000a
        /*0620*/ 	.word	0x00032460
        /*0624*/ 	.short	0x010a
        /*0626*/ 	.byte	0x3f
	.zero		1


	//   ....[69]....
        /*0628*/ 	.word	0x0000f7b0
        /*062c*/ 	.word	0x00000002
        /*0630*/ 	.word	0x00032440
        /*0634*/ 	.short	0x010a
        /*0636*/ 	.byte	0x3f
	.zero		1


	//   ....[70]....
        /*0638*/ 	.word	0x0000f800
        /*063c*/ 	.word	0x00000002
        /*0640*/ 	.word	0x00032460
        /*0644*/ 	.short	0x010a
        /*0646*/ 	.byte	0x3f
	.zero		1


	//   ....[71]....
        /*0648*/ 	.word	0x0000f850
        /*064c*/ 	.word	0x00000003
        /*0650*/ 	.word	0x00032440
        /*0654*/ 	.short	0x010a
        /*0656*/ 	.byte	0x3f
	.zero		1


	//   ....[72]....
        /*0658*/ 	.word	0x0000f8a0
        /*065c*/ 	.word	0x00000003
        /*0660*/ 	.word	0x00032460
        /*0664*/ 	.short	0x010a
        /*0666*/ 	.byte	0x3f
	.zero		1


	//   ....[73]....
        /*0668*/ 	.word	0x0000f8f0
        /*066c*/ 	.word	0x00000002
        /*0670*/ 	.word	0x00032440
        /*0674*/ 	.short	0x010a
        /*0676*/ 	.byte	0x3f
	.zero		1


	//   ....[74]....
        /*0678*/ 	.word	0x0000f940
        /*067c*/ 	.word	0x00000002
        /*0680*/ 	.word	0x00032460
        /*0684*/ 	.short	0x010a
        /*0686*/ 	.byte	0x3f
	.zero		1


	//   ....[75]....
        /*0688*/ 	.word	0x0000fa20
        /*068c*/ 	.word	0x00000007
        /*0690*/ 	.word	0x00032420
        /*0694*/ 	.short	0x010a
        /*0696*/ 	.byte	0x3f
	.zero		1


	//   ....[76]....
        /*0698*/ 	.word	0x0000fa70
        /*069c*/ 	.word	0x00000005
        /*06a0*/ 	.word	0x00000000
        /*06a4*/ 	.short	0x010a
        /*06a6*/ 	.byte	0x3f
	.zero		1


	//   ....[77]....
        /*06a8*/ 	.word	0x0000fac0
        /*06ac*/ 	.word	0x00000003
        /*06b0*/ 	.word	0x00000000
        /*06b4*/ 	.short	0x010a
        /*06b6*/ 	.byte	0x3f
	.zero		1


	//   ....[78]....
        /*06b8*/ 	.word	0x0000fb10
        /*06bc*/ 	.word	0x00000005
        /*06c0*/ 	.word	0x00000000
        /*06c4*/ 	.short	0x010a
        /*06c6*/ 	.byte	0x3f
	.zero		1


	//----- nvinfo : EIATTR_NUM_MBARRIERS
	.align		4
.L_1525:
        /*06c8*/ 	.byte	0x03, 0x38
        /*06ca*/ 	.short	0x0017


	//----- nvinfo : EIATTR_EXIT_INSTR_OFFSETS
	.align		4
        /*06cc*/ 	.byte	0x04, 0x1c
        /*06ce*/ 	.short	(.L_1527 - .L_1526)


	//   ....[0]....
.L_1526:
        /*06d0*/ 	.word	0x00000aa0


	//   ....[1]....
        /*06d4*/ 	.word	0x0000c340


	//   ....[2]....
        /*06d8*/ 	.word	0x0000c3a0


	//   ....[3]....
        /*06dc*/ 	.word	0x0000f050


	//   ....[4]....
        /*06e0*/ 	.word	0x0000f280


	//----- nvinfo : EIATTR_MAX_THREADS
	.align		4
.L_1527:
        /*06e4*/ 	.byte	0x04, 0x05
        /*06e6*/ 	.short	(.L_1529 - .L_1528)
.L_1528:
        /*06e8*/ 	.word	0x00000180
        /*06ec*/ 	.word	0x00000001
        /*06f0*/ 	.word	0x00000001


	//----- nvinfo : EIATTR_CRS_STACK_SIZE
	.align		4
.L_1529:
        /*06f4*/ 	.byte	0x04, 0x1e
        /*06f6*/ 	.short	(.L_1531 - .L_1530)
.L_1530:
        /*06f8*/ 	.word	0x00000000


	//----- nvinfo : EIATTR_CBANK_PARAM_SIZE
	.align		4
.L_1531:
        /*06fc*/ 	.byte	0x03, 0x19
        /*06fe*/ 	.short	0x0cf0


	//----- nvinfo : EIATTR_PARAM_CBANK
	.align		4
        /*0700*/ 	.byte	0x04, 0x0a
        /*0702*/ 	.short	(.L_1533 - .L_1532)
	.align		4
.L_1532:
        /*0704*/ 	.word	index@(.nv.constant0._ZN7cutlass13device_kernelIN5flash11enable_sm90INS1_16FlashAttnFwdSm90INS1_25CollectiveMainloopFwdSm90ILi2EN4cute5tupleIJNS5_1CILi1EEES8_S8_EEENS6_IJNS7_ILi128EEENS7_ILi96EEENS7_ILi64EEEEEELi256ENS_6half_tEfNS_4arch4Sm90ELb1ELb0ELb1ELb0ELb0ELb0ELb1ELb1ELb0ELb0ELb0ELb0EEENS1_21CollectiveEpilogueFwdINS6_IJSA_NS7_ILi256EEESB_EEES9_SE_SG_Li256ELb0ELb0ELb0ELb0EEENS1_30DynamicPersistentTileSchedulerILi256ELi32ELb0ELb0ELb1EEEEEEEEEvNT_6ParamsE)
        /*0708*/ 	.short	0x0210
        /*070a*/ 	.short	0x0cf0


	//----- nvinfo : EIATTR_SW_WAR
	.align		4
.L_1533:
        /*070c*/ 	.byte	0x04, 0x36
        /*070e*/ 	.short	(.L_1535 - .L_1534)
.L_1534:
        /*0710*/ 	.word	0x00000008
.L_1535:


//--------------------- .nv.info._ZN7cutlass13device_kernelIN5flash11enable_sm90INS1_16FlashAttnFwdSm90INS1_25CollectiveMainloopFwdSm90ILi2EN4cute5tupleIJNS5_1CILi1EEES8_S8_EEENS6_IJNS7_ILi128EEENS7_ILi96EEENS7_ILi64EEEEEELi256ENS_6half_tEfNS_4arch4Sm90ELb1ELb0ELb1ELb1ELb0ELb0ELb0ELb1ELb0ELb0ELb0ELb0EEENS1_21CollectiveEpilogueFwdINS6_IJSA_NS7_ILi256EEESB_EEES9_SE_SG_Li256ELb1ELb0ELb0ELb0EEENS1_36VarlenDynamicPersistentTileSchedulerILi128ELi96ELi256ELi32ELb0ELb0ELb1ELb1ELb1ELb1EEEEEEEEEvNT_6ParamsE --------------------------
	.section	.nv.info._ZN7cutlass13device_kernelIN5flash11enable_sm90INS1_16FlashAttnFwdSm90INS1_25CollectiveMainloopFwdSm90ILi2EN4cute5tupleIJNS5_1CILi1EEES8_S8_EEENS6_IJNS7_ILi128EEENS7_ILi96EEENS7_ILi64EEEEEELi256ENS_6half_tEfNS_4arch4Sm90ELb1ELb0ELb1ELb1ELb0ELb0ELb0ELb1ELb0ELb0ELb0ELb0EEENS1_21CollectiveEpilogueFwdINS6_IJSA_NS7_ILi256EEESB_EEES9_SE_SG_Li256ELb1ELb0ELb0ELb0EEENS1_36VarlenDynamicPersistentTileSchedulerILi128ELi96ELi256ELi32ELb0ELb0ELb1ELb1ELb1ELb1EEEEEEEEEvNT_6ParamsE,"",@"SHT_CUDA_INFO"
	.sectionflags	@""
	.align	4


	//----- nvinfo : EIATTR_CUDA_API_VERSION
	.align		4
        /*0000*/ 	.byte	0x04, 0x37
        /*0002*/ 	.short	(.L_1537 - .L_1536)
.L_1536:
        /*0004*/ 	.word	0x00000082


	//----- nvinfo : EIATTR_KPARAM_INFO
	.align		4
.L_1537:
        /*0008*/ 	.byte	0x04, 0x17
        /*000a*/ 	.short	(.L_1539 - .L_1538)
.L_1538:
        /*000c*/ 	.word	0x00000000
        /*0010*/ 	.short	0x0000
        /*0012*/ 	.short	0x0070
        /*0014*/ 	.byte	0x00, 0xf0, 0x01, 0x28


	//----- nvinfo : EIATTR_SPARSE_MMA_MASK
	.align		4
.L_1539:
        /*0018*/ 	.byte	0x03, 0x50
        /*001a*/ 	.short	0x0000


	//----- nvinfo : EIATTR_MAXREG_COUNT
	.align		4
        /*001c*/ 	.byte	0x03, 0x1b
        /*001e*/ 	.short	0x00a8


	//----- nvinfo : EIATTR_NUM_BARRIERS
	.align		4
        /*0020*/ 	.byte	0x02, 0x4c
        /*0022*/ 	.byte	0x10
	.zero		1


	//----- nvinfo : EIATTR_EXTERNS
	.align		4
        /*0024*/ 	.byte	0x04, 0x0f
        /*0026*/ 	.short	(.L_1541 - .L_1540)


	//   ....[0]....
	.align		4
.L_1540:
        /*0028*/ 	.word	index@(__assertfail)


	//----- nvinfo : EIATTR_ANNOTATIONS
	.align		4
.L_1541:
        /*002c*/ 	.byte	0x04, 0x55
        /*002e*/ 	.short	(.L_1543 - .L_1542)


	//   ....[0]....
.L_1542:
        /* <DEDUP_REMOVED lines=28> */


	//----- nvinfo : EIATTR_MERCURY_ISA_VERSION
	.align		4
.L_1543:
        /*01e0*/ 	.byte	0x03, 0x5f
        /*01e2*/ 	.short	0x0101


	//----- nvinfo : EIATTR_UNUSED_LOAD_BYTE_OFFSET
	.align		4
        /*01e4*/ 	.byte	0x04, 0x44
        /*01e6*/ 	.short	(.L_1545 - .L_1544)


	//   ....[0]....
.L_1544:
        /*01e8*/ 	.word	0x00000a50
        /*01ec*/ 	.word	0x0000fff0


	//   ....[1]....
        /*01f0*/ 	.word	0x00009410
        /*01f4*/ 	.word	0x0000fff0


	//----- nvinfo : EIATTR_INT_WARP_WIDE_INSTR_OFFSETS
	.align		4
.L_1545:
        /*01f8*/ 	.byte	0x04, 0x31
        /*01fa*/ 	.short	(.L_1547 - .L_1546)


	//   ....[0]....
.L_1546:
        /*01fc*/ 	.word	0x00000160


	//   ....[1]....
        /*0200*/ 	.word	0x000001a0


	//   ....[2]....
        /*0204*/ 	.word	0x00000210


	//   ....[3]....
        /*0208*/ 	.word	0x0000d130


	//   ....[4]....
        /*020c*/ 	.word	0x0000d1c0


	//   ....[5]....
        /*0210*/ 	.word	0x0000d650


	//   ....[6]....
        /*0214*/ 	.word	0x0000d680


	//   ....[7]....
        /*0218*/ 	.word	0x0000fa20


	//   ....[8]....
        /*021c*/ 	.word	0x0000fab0


	//----- nvinfo : EIATTR_COOP_GROUP_MASK_REGIDS
	.align		4
.L_1547:
        /*0220*/ 	.byte	0x04, 0x29
        /*0222*/ 	.short	(.L_1549 - .L_1548)


	//   ....[0]....
.L_1548:
        /*0224*/ 	.word	0xffffffff


	//   ....[1]....
        /*0228*/ 	.word	0xffffffff


	//   ....[2]....
        /*022c*/ 	.word	0xffffffff


	//   ....[3]....
        /*0230*/ 	.word	0xffffffff


	//   ....[4]....
        /*0234*/ 	.word	0xffffffff


	//   ....[5]....
        /*0238*/ 	.word	0xffffffff


	//   ....[6]....
        /*023c*/ 	.word	0xffffffff


	//   ....[7]....
        /*0240*/ 	.word	0xffffffff


	//   ....[8]....
        /*0244*/ 	.word	0xffffffff


	//   ....[9]....
        /*0248*/ 	.word	0xffffffff


	//   ....[10]....
        /*024c*/ 	.word	0xffffffff


	//   ....[11]....
        /*0250*/ 	.word	0xffffffff


	//   ....[12]....
        /*0254*/ 	.word	0xffffffff


	//   ....[13]....
        /*0258*/ 	.word	0xffffffff


	//   ....[14]....
        /*025c*/ 	.word	0xffffffff


	//   ....[15]....
        /*0260*/ 	.word	0xffffffff


	//   ....[16]....
        /*0264*/ 	.word	0xffffffff


	//   ....[17]....
        /*0268*/ 	.word	0xffffffff


	//   ....[18]....
        /*026c*/ 	.word	0xffffffff


	//   ....[19]....
        /*0270*/ 	.word	0xffffffff


	//   ....[20]....
        /*0274*/ 	.word	0xffffffff


	//   ....[21]....
        /*0278*/ 	.word	0xffffffff


	//   ....[22]....
        /*027c*/ 	.word	0xffffffff


	//   ....[23]....
        /*0280*/ 	.word	0xffffffff


	//   ....[24]....
        /*0284*/ 	.word	0xffffffff


	//   ....[25]....
        /*0288*/ 	.word	0xffffffff


	//   ....[26]....
        /*028c*/ 	.word	0xffffffff


	//   ....[27]....
        /*0290*/ 	.word	0xffffffff


	//   ....[28]....
        /*0294*/ 	.word	0xffffffff


	//   ....[29]....
        /*0298*/ 	.word	0xffffffff


	//   ....[30]....
        /*029c*/ 	.word	0xffffffff


	//   ....[31]....
        /*02a0*/ 	.word	0xffffffff


	//   ....[32]....
        /*02a4*/ 	.word	0xffffffff


	//   ....[33]....
        /*02a8*/ 	.word	0xffffffff


	//   ....[34]....
        /*02ac*/ 	.word	0xffffffff


	//   ....[35]....
        /*02b0*/ 	.word	0xffffffff


	//   ....[36]....
        /*02b4*/ 	.word	0xffffffff


	//   ....[37]....
        /*02b8*/ 	.word	0xffffffff


	//   ....[38]....
        /*02bc*/ 	.word	0xffffffff


	//   ....[39]....
        /*02c0*/ 	.word	0xffffffff


	//   ....[40]....
        /*02c4*/ 	.word	0xffffffff


	//   ....[41]....
        /*02c8*/ 	.word	0xffffffff


	//   ....[42]....
        /*02cc*/ 	.word	0xffffffff


	//   ....[43]....
        /*02d0*/ 	.word	0xffffffff


	//   ....[44]....
        /*02d4*/ 	.word	0xffffffff


	//   ....[45]....
        /*02d8*/ 	.word	0xffffffff


	//   ....[46]....
        /*02dc*/ 	.word	0xffffffff


	//   ....[47]....
        /*02e0*/ 	.word	0xffffffff


	//   ....[48]....
        /*02e4*/ 	.word	0xffffffff


	//   ....[49]....
        /*02e8*/ 	.word	0xffffffff


	//   ....[50]....
        /*02ec*/ 	.word	0xffffffff


	//   ....[51]....
        /*02f0*/ 	.word	0xffffffff


	//   ....[52]....
        /*02f4*/ 	.word	0xffffffff


	//   ....[53]....
        /*02f8*/ 	.word	0xffffffff


	//   ....[54]....
        /*02fc*/ 	.word	0xffffffff


	//   ....[55]....
        /*0300*/ 	.word	0xffffffff


	//   ....[56]....
        /*0304*/ 	.word	0xffffffff


	//   ....[57]....
        /*0308*/ 	.word	0xffffffff


	//   ....[58]....
        /*030c*/ 	.word	0x0500000f


	//   ....[59]....
        /*0310*/ 	.word	0x0500000f


	//   ....[60]....
        /*0314*/ 	.word	0x0500000f


	//   ....[61]....
        /*0318*/ 	.word	0x0500000f


	//   ....[62]....
        /*031c*/ 	.word	0x0500000f


	//   ....[63]....
        /*0320*/ 	.word	0x0500000f


	//   ....[64]....
        /*0324*/ 	.word	0x0500000f


	//   ....[65]....
        /*0328*/ 	.word	0x0500000f


	//   ....[66]....
        /*032c*/ 	.word	0x0500000f


	//   ....[67]....
        /*0330*/ 	.word	0x0500000f


	//   ....[68]....
        /*0334*/ 	.word	0x0500000f


	//   ....[69]....
        /*0338*/ 	.word	0x0500000f


	//   ....[70]....
        /*033c*/ 	.word	0x0500000f


	//   ....[71]....
        /*0340*/ 	.word	0x0500000f


	//   ....[72]....
        /*0344*/ 	.word	0x0500000f


	//   ....[73]....
        /*0348*/ 	.word	0x0500000f


	//   ....[74]....
        /*034c*/ 	.word	0x0500000f


	//   ....[75]....
        /*0350*/ 	.word	0x0500000f


	//   ....[76]....
        /*0354*/ 	.word	0x0500000f


	//----- nvinfo : EIATTR_COOP_GROUP_INSTR_OFFSETS
	.align		4
.L_1549:
        /*0358*/ 	.byte	0x04, 0x28
        /*035a*/ 	.short	(.L_1551 - .L_1550)


	//   ....[0]....
.L_1550:
        /*035c*/ 	.word	0x00000070


	//   ....[1]....
        /*0360*/ 	.word	0x00000170


	//   ....[2]....
        /*0364*/ 	.word	0x000001c0


	//   ....[3]....
        /*0368*/ 	.word	0x000003f0


	//   ....[4]....
        /*036c*/ 	.word	0x00000550


	//   ....[5]....
        /*0370*/ 	.word	0x00000670


	//   ....[6]....
        /*0374*/ 	.word	0x000007d0


	//   ....[7]....
        /*0378*/ 	.word	0x00001760


	//   ....[8]....
        /*037c*/ 	.word	0x00002780


	//   ....[9]....
        /*0380*/ 	.word	0x00002810


	//   ....[10]....
        /*0384*/ 	.word	0x00002f00


	//   ....[11]....
        /*0388*/ 	.word	0x00002f70


	//   ....[12]....
        /*038c*/ 	.word	0x00004920


	//   ....[13]....
        /*0390*/ 	.word	0x000049f0


	//   ....[14]....
        /*0394*/ 	.word	0x000050d0


	//   ....[15]....
        /*0398*/ 	.word	0x00005170


	//   ....[16]....
        /*039c*/ 	.word	0x00006f70


	//   ....[17]....
        /*03a0*/ 	.word	0x00006ff0


	//   ....[18]....
        /*03a4*/ 	.word	0x00007430


	//   ....[19]....
        /*03a8*/ 	.word	0x000075f0


	//   ....[20]....
        /*03ac*/ 	.word	0x00008990


	//   ....[21]....
        /*03b0*/ 	.word	0x000089d0


	//   ....[22]....
        /*03b4*/ 	.word	0x00008a90


	//   ....[23]....
        /*03b8*/ 	.word	0x00008aa0


	//   ....[24]....
        /*03bc*/ 	.word	0x0000bf60


	//   ....[25]....
        /*03c0*/ 	.word	0x0000c0e0


	//   ....[26]....
        /*03c4*/ 	.word	0x0000c110


	//   ....[27]....
        /*03c8*/ 	.word	0x0000c150


	//   ....[28]....
        /*03cc*/ 	.word	0x0000c1c0


	//   ....[29]....
        /*03d0*/ 	.word	0x0000c220


	//   ....[30]....
        /*03d4*/ 	.word	0x0000c260


	//   ....[31]....
        /*03d8*/ 	.word	0x0000c400


	//   ....[32]....
        /*03dc*/ 	.word	0x0000c460


	//   ....[33]....
        /*03e0*/ 	.word	0x0000c4a0


	//   ....[34]....
        /*03e4*/ 	.word	0x0000c4e0


	//   ....[35]....
        /*03e8*/ 	.word	0x0000c510


	//   ....[36]....
        /*03ec*/ 	.word	0x0000c540


	//   ....[37]....
        /*03f0*/ 	.word	0x0000c5d0


	//   ....[38]....
        /*03f4*/ 	.word	0x0000c630


	//   ....[39]....
        /*03f8*/ 	.word	0x0000c6c0


	//   ....[40]....
        /*03fc*/ 	.word	0x0000fb40


	//   ....[41]....
        /*0400*/ 	.word	0x0000fb50


	//   ....[42]....
        /*0404*/ 	.word	0x0000fc60


	//   ....[43]....
        /*0408*/ 	.word	0x0000fcc0


	//   ....[44]....
        /*040c*/ 	.word	0x0000fd00


	//   ....[45]....
        /*0410*/ 	.word	0x0000fd40


	//   ....[46]....
        /*0414*/ 	.word	0x0000fd70


	//   ....[47]....
        /*0418*/ 	.word	0x0000fda0


	//   ....[48]....
        /*041c*/ 	.word	0x0000ff30


	//   ....[49]....
        /*0420*/ 	.word	0x0000ff90


	//   ....[50]....
        /*0424*/ 	.word	0x0000ffd0


	//   ....[51]....
        /*0428*/ 	.word	0x00010010


	//   ....[52]....
        /*042c*/ 	.word	0x00010040


	//   ....[53]....
        /*0430*/ 	.word	0x00010070


	//   ....[54]....
        /*0434*/ 	.word	0x00010130


	//   ....[55]....
        /*0438*/ 	.word	0x00010150


	//   ....[56]....
        /*043c*/ 	.word	0x000101c0


	//   ....[57]....
        /*0440*/ 	.word	0x00010850


	//   ....[58]....
        /*0444*/ 	.word	0x00010de0


	//   ....[59]....
        /*0448*/ 	.word	0x00011200


	//   ....[60]....
        /*044c*/ 	.word	0x00011290


	//   ....[61]....
        /*0450*/ 	.word	0x00011330


	//   ....[62]....
        /*0454*/ 	.word	0x000113e0


	//   ....[63]....
        /*0458*/ 	.word	0x00011460


	//   ....[64]....
        /*045c*/ 	.word	0x000114e0


	//   ....[65]....
        /*0460*/ 	.word	0x00011560


	//   ....[66]....
        /*0464*/ 	.word	0x000115e0


	//   ....[67]....
        /*0468*/ 	.word	0x00011670


	//   ....[68]....
        /*046c*/ 	.word	0x00011720


	//   ....[69]....
        /*0470*/ 	.word	0x000117a0


	//   ....[70]....
        /*0474*/ 	.word	0x00011820


	//   ....[71]....
        /*0478*/ 	.word	0x000118a0


	//   ....[72]....
        /*047c*/ 	.word	0x00011920


	//   ....[73]....
        /*0480*/ 	.word	0x00011990


	//   ....[74]....
        /*0484*/ 	.word	0x00011a30


	//   ....[75]....
        /*0488*/ 	.word	0x00011ac0


	//   ....[76]....
        /*048c*/ 	.word	0x00011bf0


	//----- nvinfo : EIATTR_REG_RECONFIG
	.align		4
.L_1551:
        /*0490*/ 	.byte	0x01, 0x54
	.zero		2


	//----- nvinfo : EIATTR_SYSCALL_OFFSETS
	.align		4
        /*0494*/ 	.byte	0x04, 0x46
        /*0496*/ 	.short	(.L_1553 - .L_1552)


	//   ....[0]....
.L_1552:
        /*0498*/ 	.word	0x00001940


	//   ....[1]....
        /*049c*/ 	.word	0x0000d350


	//   ....[2]....
        /*04a0*/ 	.word	0x0000d490


	//   ....[3]....
        /*04a4*/ 	.word	0x0000d590


	//----- nvinfo : EIATTR_MBARRIER_INSTR_OFFSETS
	.align		4
.L_1553:
        /*04a8*/ 	.byte	0x04, 0x39
        /*04aa*/ 	.short	(.L_1555 - .L_1554)


	//   ....[0]....
.L_1554:
        /*04ac*/ 	.word	0x000002a0
        /*04b0*/ 	.word	0x000000ff
        /*04b4*/ 	.word	0x00022800
        /*04b8*/ 	.short	0x0100
        /*04ba*/ 	.byte	0x08
	.zero		1


	//   ....[1]....
        /*04bc*/ 	.word	0x000002b0
        /*04c0*/ 	.word	0x000000ff
        /*04c4*/ 	.word	0x00022820
        /*04c8*/ 	.short	0x0100
        /*04ca*/ 	.byte	0x08
	.zero		1


	//   ....[2]....
        /*04cc*/ 	.word	0x000003a0
        /*04d0*/ 	.word	0x000000ff
        /*04d4*/ 	.word	0x00022830
        /*04d8*/ 	.short	0x0100
        /*04da*/ 	.byte	0x08
	.zero		1


	//   ....[3]....
        /*04dc*/ 	.word	0x000003b0
        /*04e0*/ 	.word	0x000000ff
        /*04e4*/ 	.word	0x00022840
        /*04e8*/ 	.short	0x0100
        /*04ea*/ 	.byte	0x08
	.zero		1


	//   ....[4]....
        /*04ec*/ 	.word	0x000003c0
        /*04f0*/ 	.word	0x000000ff
        /*04f4*/ 	.word	0x00022838
        /*04f8*/ 	.short	0x0100
        /*04fa*/ 	.byte	0x08
	.zero		1


	//   ....[5]....
        /*04fc*/ 	.word	0x000003d0
        /*0500*/ 	.word	0x000000ff
        /*0504*/ 	.word	0x00022848
        /*0508*/ 	.short	0x0100
        /*050a*/ 	.byte	0x08
	.zero		1


	//   ....[6]....
        /*050c*/ 	.word	0x00000500
        /*0510*/ 	.word	0x000000ff
        /*0514*/ 	.word	0x00022850
        /*0518*/ 	.short	0x0100
        /*051a*/ 	.byte	0x08
	.zero		1


	//   ....[7]....
        /*051c*/ 	.word	0x00000510
        /*0520*/ 	.word	0x000000ff
        /*0524*/ 	.word	0x00022860
        /*0528*/ 	.short	0x0100
        /*052a*/ 	.byte	0x08
	.zero		1


	//   ....[8]....
        /*052c*/ 	.word	0x00000520
        /*0530*/ 	.word	0x000000ff
        /*0534*/ 	.word	0x00022858
        /*0538*/ 	.short	0x0100
        /*053a*/ 	.byte	0x08
	.zero		1


	//   ....[9]....
        /*053c*/ 	.word	0x00000530
        /*0540*/ 	.word	0x000000ff
        /*0544*/ 	.word	0x00022868
        /*0548*/ 	.short	0x0100
        /*054a*/ 	.byte	0x08
	.zero		1


	//   ....[10]....
        /*054c*/ 	.word	0x00000620
        /*0550*/ 	.word	0x000000ff
        /*0554*/ 	.word	0x00022870
        /*0558*/ 	.short	0x0100
        /*055a*/ 	.byte	0x06
	.zero		1


	//   ....[11]....
        /*055c*/ 	.word	0x00000630
        /*0560*/ 	.word	0x000000ff
        /*0564*/ 	.word	0x00022880
        /*0568*/ 	.short	0x0100
        /*056a*/ 	.byte	0x06
	.zero		1


	//   ....[12]....
        /*056c*/ 	.word	0x00000640
        /*0570*/ 	.word	0x000000ff
        /*0574*/ 	.word	0x00022878
        /*0578*/ 	.short	0x0100
        /*057a*/ 	.byte	0x06
	.zero		1


	//   ....[13]....
        /*057c*/ 	.word	0x00000650
        /*0580*/ 	.word	0x000000ff
        /*0584*/ 	.word	0x00022888
        /*0588*/ 	.short	0x0100
        /*058a*/ 	.byte	0x06
	.zero		1


	//   ....[14]....
        /*058c*/ 	.word	0x00000780
        /*0590*/ 	.word	0x000000ff
        /*0594*/ 	.word	0x00022890
        /*0598*/ 	.short	0x0100
        /*059a*/ 	.byte	0x08
	.zero		1


	//   ....[15]....
        /*059c*/ 	.word	0x00000790
        /*05a0*/ 	.word	0x000000ff
        /*05a4*/ 	.word	0x000228a0
        /*05a8*/ 	.short	0x0100
        /*05aa*/ 	.byte	0x08
	.zero		1


	//   ....[16]....
        /*05ac*/ 	.word	0x000007a0
        /*05b0*/ 	.word	0x000000ff
        /*05b4*/ 	.word	0x00022898
        /*05b8*/ 	.short	0x0100
        /*05ba*/ 	.byte	0x08
	.zero		1


	//   ....[17]....
        /*05bc*/ 	.word	0x000007b0
        /*05c0*/ 	.word	0x000000ff
        /*05c4*/ 	.word	0x000228a8
        /*05c8*/ 	.short	0x0100
        /*05ca*/ 	.byte	0x08
	.zero		1


	//   ....[18]....
        /*05cc*/ 	.word	0x000008e0
        /*05d0*/ 	.word	0x000000ff
        /*05d4*/ 	.word	0x000228b0
        /*05d8*/ 	.short	0x0100
        /*05da*/ 	.byte	0x08
	.zero		1


	//   ....[19]....
        /*05dc*/ 	.word	0x000008f0
        /*05e0*/ 	.word	0x000000ff
        /*05e4*/ 	.word	0x000228c0
        /*05e8*/ 	.short	0x0100
        /*05ea*/ 	.byte	0x08
	.zero		1


	//   ....[20]....
        /*05ec*/ 	.word	0x00000900
        /*05f0*/ 	.word	0x000000ff
        /*05f4*/ 	.word	0x000228b8
        /*05f8*/ 	.short	0x0100
        /*05fa*/ 	.byte	0x08
	.zero		1


	//   ....[21]....
        /*05fc*/ 	.word	0x00000910
        /*0600*/ 	.word	0x000000ff
        /*0604*/ 	.word	0x000228c8
        /*0608*/ 	.short	0x0100
        /*060a*/ 	.byte	0x08
	.zero		1


	//   ....[22]....
        /*060c*/ 	.word	0x000019e0
        /*0610*/ 	.word	0x00000007
        /*0614*/ 	.word	0x00022800
        /*0618*/ 	.short	0x010a
        /*061a*/ 	.byte	0x3f
	.zero		1


	//   ....[23]....
        /*061c*/ 	.word	0x00001aa0
        /*0620*/ 	.word	0x00000006
        /*0624*/ 	.word	0x00022830
        /*0628*/ 	.short	0x010a
        /*062a*/ 	.byte	0x3f
	.zero		1


	//   ....[24]....
        /*062c*/ 	.word	0x00001ae0
        /*0630*/ 	.word	0x00000006
        /*0634*/ 	.word	0x00022830
        /*0638*/ 	.short	0x010a
        /*063a*/ 	.byte	0x3f
	.zero		1


	//   ....[25]....
        /*063c*/ 	.word	0x00003390
        /*0640*/ 	.word	0x00000000
        /*0644*/ 	.word	0x00000000
        /*0648*/ 	.short	0x0101
        /*064a*/ 	.byte	0x3f
	.zero		1


	//   ....[26]....
        /*064c*/ 	.word	0x000038a0
        /*0650*/ 	.word	0x00000006
        /*0654*/ 	.word	0x00022850
        /*0658*/ 	.short	0x010a
        /*065a*/ 	.byte	0x3f
	.zero		1


	//   ....[27]....
        /*065c*/ 	.word	0x000038e0
        /*0660*/ 	.word	0x00000006
        /*0664*/ 	.word	0x00022850
        /*0668*/ 	.short	0x010a
        /*066a*/ 	.byte	0x3f
	.zero		1


	//   ....[28]....
        /*066c*/ 	.word	0x00003c60
        /*0670*/ 	.word	0x00000006
        /*0674*/ 	.word	0x00000000
        /*0678*/ 	.short	0x0101
        /*067a*/ 	.byte	0x3f
	.zero		1


	//   ....[29]....
        /*067c*/ 	.word	0x00003d90
        /*0680*/ 	.word	0x000000ff
        /*0684*/ 	.word	0x00022830
        /*0688*/ 	.short	0x010a
        /*068a*/ 	.byte	0x1a
	.zero		1


	//   ....[30]....
        /*068c*/ 	.word	0x00003dd0
        /*0690*/ 	.word	0x000000ff
        /*0694*/ 	.word	0x00022830
        /*0698*/ 	.short	0x010a
        /*069a*/ 	.byte	0x1a
	.zero		1


	//   ....[31]....
        /*069c*/ 	.word	0x000056b0
        /*06a0*/ 	.word	0x00000003
        /*06a4*/ 	.word	0x00000000
        /*06a8*/ 	.short	0x0101
        /*06aa*/ 	.byte	0x3f
	.zero		1


	//   ....[32]....
        /*06ac*/ 	.word	0x00006320
        /*06b0*/ 	.word	0x000000ff
        /*06b4*/ 	.word	0x00022850
        /*06b8*/ 	.short	0x010a
        /*06ba*/ 	.byte	0x1a
	.zero		1


	//   ....[33]....
        /*06bc*/ 	.word	0x00006360
        /*06c0*/ 	.word	0x000000ff
        /*06c4*/ 	.word	0x00022850
        /*06c8*/ 	.short	0x010a
        /*06ca*/ 	.byte	0x1a
	.zero		1


	//   ....[34]....
        /*06cc*/ 	.word	0x00006650
        /*06d0*/ 	.word	0x000000b1
        /*06d4*/ 	.word	0x00000000
        /*06d8*/ 	.short	0x0101
        /*06da*/ 	.byte	0x3f
	.zero		1


	//   ....[35]....
        /*06dc*/ 	.word	0x000067a0
        /*06e0*/ 	.word	0x000000ff
        /*06e4*/ 	.word	0x00022830
        /*06e8*/ 	.short	0x010a
        /*06ea*/ 	.byte	0x19
	.zero		1


	//   ....[36]....
        /*06ec*/ 	.word	0x000067e0
        /*06f0*/ 	.word	0x000000ff
        /*06f4*/ 	.word	0x00022830
        /*06f8*/ 	.short	0x010a
        /*06fa*/ 	.byte	0x19
	.zero		1


	//   ....[37]....
        /*06fc*/ 	.word	0x00007900
        /*0700*/ 	.word	0x0000009c
        /*0704*/ 	.word	0x00000000
        /*0708*/ 	.short	0x0101
        /*070a*/ 	.byte	0x3f
	.zero		1


	//   ....[38]....
        /*070c*/ 	.word	0x00008650
        /*0710*/ 	.word	0x000000ff
        /*0714*/ 	.word	0x00022850
        /*0718*/ 	.short	0x010a
        /*071a*/ 	.byte	0x19
	.zero		1


	//   ....[39]....
        /*071c*/ 	.word	0x00008690
        /*0720*/ 	.word	0x000000ff
        /*0724*/ 	.word	0x00022850
        /*0728*/ 	.short	0x010a
        /*072a*/ 	.byte	0x19
	.zero		1


	//   ....[40]....
        /*072c*/ 	.word	0x00008970
        /*0730*/ 	.word	0x000000c5
        /*0734*/ 	.word	0x00000000
        /*0738*/ 	.short	0x0101
        /*073a*/ 	.byte	0x3f
	.zero		1


	//   ....[41]....
        /*073c*/ 	.word	0x0000ab50
        /*0740*/ 	.word	0x00000066
        /*0744*/ 	.word	0x00000000
        /*0748*/ 	.short	0x0101
        /*074a*/ 	.byte	0x3f
	.zero		1


	//   ....[42]....
        /*074c*/ 	.word	0x0000dac0
        /*0750*/ 	.word	0x00000008
        /*0754*/ 	.word	0x00022840
        /*0758*/ 	.short	0x010a
        /*075a*/ 	.byte	0x3f
	.zero		1


	//   ....[43]....
        /*075c*/ 	.word	0x0000deb0
        /*0760*/ 	.word	0x0000000a
        /*0764*/ 	.word	0x00022820
        /*0768*/ 	.short	0x010a
        /*076a*/ 	.byte	0x3f
	.zero		1


	//   ....[44]....
        /*076c*/ 	.word	0x0000df70
        /*0770*/ 	.word	0x0000000b
        /*0774*/ 	.word	0x00022860
        /*0778*/ 	.short	0x010a
        /*077a*/ 	.byte	0x3f
	.zero		1


	//   ....[45]....
        /*077c*/ 	.word	0x0000e5a0
        /*0780*/ 	.word	0x00000002
        /*0784*/ 	.word	0x00022840
        /*0788*/ 	.short	0x010a
        /*078a*/ 	.byte	0x3f
	.zero		1


	//   ....[46]....
        /*078c*/ 	.word	0x0000e7b0
        /*0790*/ 	.word	0x00000002
        /*0794*/ 	.word	0x00022860
        /*0798*/ 	.short	0x010a
        /*079a*/ 	.byte	0x3f
	.zero		1


	//   ....[47]....
        /*079c*/ 	.word	0x0000ed30
        /*07a0*/ 	.word	0x00000002
        /*07a4*/ 	.word	0x00022840
        /*07a8*/ 	.short	0x010a
        /*07aa*/ 	.byte	0x3f
	.zero		1


	//   ....[48]....
        /*07ac*/ 	.word	0x0000ef30
        /*07b0*/ 	.word	0x00000002
        /*07b4*/ 	.word	0x00022860
        /*07b8*/ 	.short	0x010a
        /*07ba*/ 	.byte	0x3f
	.zero		1


	//   ....[49]....
        /*07bc*/ 	.word	0x0000f430
        /*07c0*/ 	.word	0x00000002
        /*07c4*/ 	.word	0x00022840
        /*07c8*/ 	.short	0x010a
        /*07ca*/ 	.byte	0x3f
	.zero		1


	//   ....[50]....
        /*07cc*/ 	.word	0x0000f640
        /*07d0*/ 	.word	0x00000002
        /*07d4*/ 	.word	0x00022860
        /*07d8*/ 	.short	0x010a
        /*07da*/ 	.byte	0x3f
	.zero		1


	//   ....[51]....
        /*07dc*/ 	.word	0x000107d0
        /*07e0*/ 	.word	0x00000000
        /*07e4*/ 	.word	0x00022820
        /*07e8*/ 	.short	0x010a
        /*07ea*/ 	.byte	0x3f
	.zero		1


	//   ....[52]....
        /*07ec*/ 	.word	0x00010990
        /*07f0*/ 	.word	0x00000006
        /*07f4*/ 	.word	0x00000000
        /*07f8*/ 	.short	0x010a
        /*07fa*/ 	.byte	0x3f
	.zero		1


	//   ....[53]....
        /*07fc*/ 	.word	0x00010a00
        /*0800*/ 	.word	0x00000007
        /*0804*/ 	.word	0x00000000
        /*0808*/ 	.short	0x010a
        /*080a*/ 	.byte	0x3f
	.zero		1


	//   ....[54]....
        /*080c*/ 	.word	0x00010a70
        /*0810*/ 	.word	0x00000004
        /*0814*/ 	.word	0x00000000
        /*0818*/ 	.short	0x010a
        /*081a*/ 	.byte	0x3f
	.zero		1


	//   ....[55]....
        /*081c*/ 	.word	0x00010aa0
        /*0820*/ 	.word	0x00000003
        /*0824*/ 	.word	0x00000000
        /*0828*/ 	.short	0x010a
        /*082a*/ 	.byte	0x3f
	.zero		1


	//   ....[56]....
        /*082c*/ 	.word	0x00010b00
        /*0830*/ 	.word	0x00000007
        /*0834*/ 	.word	0x00022800
        /*0838*/ 	.short	0x010a
        /*083a*/ 	.byte	0x3f
	.zero		1


	//   ....[57]....
        /*083c*/ 	.word	0x00010b50
        /*0840*/ 	.word	0x00000006
        /*0844*/ 	.word	0x00022830
        /*0848*/ 	.short	0x010a
        /*084a*/ 	.byte	0x3f
	.zero		1


	//   ....[58]....
        /*084c*/ 	.word	0x00010ba0
        /*0850*/ 	.word	0x00000006
        /*0854*/ 	.word	0x00022850
        /*0858*/ 	.short	0x010a
        /*085a*/ 	.byte	0x3f
	.zero		1


	//   ....[59]....
        /*085c*/ 	.word	0x00010c00
        /*0860*/ 	.word	0x00000005
        /*0864*/ 	.word	0x00022830
        /*0868*/ 	.short	0x010a
        /*086a*/ 	.byte	0x3f
	.zero		1


	//   ....[60]....
        /*086c*/ 	.word	0x00010c50
        /*0870*/ 	.word	0x000000b1
        /*0874*/ 	.word	0x00022850
        /*0878*/ 	.short	0x010a
        /*087a*/ 	.byte	0x3f
	.zero		1


	//   ....[61]....
        /*087c*/ 	.word	0x00010cb0
        /*0880*/ 	.word	0x00000005
        /*0884*/ 	.word	0x00022830
        /*0888*/ 	.short	0x010a
        /*088a*/ 	.byte	0x3f
	.zero		1


	//   ....[62]....
        /*088c*/ 	.word	0x00010d00
        /*0890*/ 	.word	0x000000c5
        /*0894*/ 	.word	0x00022850
        /*0898*/ 	.short	0x010a
        /*089a*/ 	.byte	0x3f
	.zero		1


	//   ....[63]....
        /*089c*/ 	.word	0x00010ea0
        /*08a0*/ 	.word	0x00000008
        /*08a4*/ 	.word	0x00022840
        /*08a8*/ 	.short	0x010a
        /*08aa*/ 	.byte	0x3f
	.zero		1


	//   ....[64]....
        /*08ac*/ 	.word	0x00010f20
        /*08b0*/ 	.word	0x00000008
        /*08b4*/ 	.word	0x00022820
        /*08b8*/ 	.short	0x010a
        /*08ba*/ 	.byte	0x3f
	.zero		1


	//   ....[65]....
        /*08bc*/ 	.word	0x00010f70
        /*08c0*/ 	.word	0x0000000b
        /*08c4*/ 	.word	0x00022860
        /*08c8*/ 	.short	0x010a
        /*08ca*/ 	.byte	0x3f
	.zero		1


	//   ....[66]....
        /*08cc*/ 	.word	0x00010fc0
        /*08d0*/ 	.word	0x00000002
        /*08d4*/ 	.word	0x00022840
        /*08d8*/ 	.short	0x010a
        /*08da*/ 	.byte	0x3f
	.zero		1


	//   ....[67]....
        /*08dc*/ 	.word	0x00011010
        /*08e0*/ 	.word	0x00000002
        /*08e4*/ 	.word	0x00022860
        /*08e8*/ 	.short	0x010a
        /*08ea*/ 	.byte	0x3f
	.zero		1


	//   ....[68]....
        /*08ec*/ 	.word	0x00011060
        /*08f0*/ 	.word	0x00000002
        /*08f4*/ 	.word	0x00022840
        /*08f8*/ 	.short	0x010a
        /*08fa*/ 	.byte	0x3f
	.zero		1


	//   ....[69]....
        /*08fc*/ 	.word	0x000110b0
        /*0900*/ 	.word	0x00000002
        /*0904*/ 	.word	0x00022860
        /*0908*/ 	.short	0x010a
        /*090a*/ 	.byte	0x3f
	.zero		1


	//   ....[70]....
        /*090c*/ 	.word	0x00011100
        /*0910*/ 	.word	0x00000002
        /*0914*/ 	.word	0x00022840
        /*0918*/ 	.short	0x010a
        /*091a*/ 	.byte	0x3f
	.zero		1


	//   ....[71]....
        /*091c*/ 	.word	0x00011150
        /*0920*/ 	.word	0x00000002
        /*0924*/ 	.word	0x00022860
        /*0928*/ 	.short	0x010a
        /*092a*/ 	.byte	0x3f
	.zero		1


	//   ....[72]....
        /*092c*/ 	.word	0x00011b10
        /*0930*/ 	.word	0x00000000
        /*0934*/ 	.word	0x00022820
        /*0938*/ 	.short	0x010a
        /*093a*/ 	.byte	0x3f
	.zero		1


	//   ....[73]....
        /*093c*/ 	.word	0x00011cb0
        /*0940*/ 	.word	0x00000006
        /*0944*/ 	.word	0x00000000
        /*0948*/ 	.short	0x010a
        /*094a*/ 	.byte	0x3f
	.zero		1


	//   ....[74]....
        /*094c*/ 	.word	0x00011d00
        /*0950*/ 	.word	0x00000007
        /*0954*/ 	.word	0x00000000
        /*0958*/ 	.short	0x010a
        /*095a*/ 	.byte	0x3f
	.zero		1


	//   ....[75]....
        /*095c*/ 	.word	0x00011d50
        /*0960*/ 	.word	0x00000004
        /*0964*/ 	.word	0x00000000
        /*0968*/ 	.short	0x010a
        /*096a*/ 	.byte	0x3f
	.zero		1


	//----- nvinfo : EIATTR_NUM_MBARRIERS
	.align		4
.L_1555:
        /*096c*/ 	.byte	0x03, 0x38
        /*096e*/ 	.short	0x0016


	//----- nvinfo : EIATTR_EXIT_INSTR_OFFSETS
	.align		4
        /*0970*/ 	.byte	0x04, 0x1c
        /*0972*/ 	.short	(.L_1557 - .L_1556)


	//   ....[0]....
.L_1556:
        /*0974*/ 	.word	0x00000a90


	//   ....[1]....
        /*0978*/ 	.word	0x0000bf20


	//   ....[2]....
        /*097c*/ 	.word	0x0000bf80


	//   ....[3]....
        /*0980*/ 	.word	0x00010af0


	//----- nvinfo : EIATTR_MAX_THREADS
	.align		4
.L_1557:
        /*0984*/ 	.byte	0x04, 0x05
        /*0986*/ 	.short	(.L_1559 - .L_1558)
.L_1558:
        /*0988*/ 	.word	0x00000180
        /*098c*/ 	.word	0x00000001
        /*0990*/ 	.word	0x00000001


	//----- nvinfo : EIATTR_CRS_STACK_SIZE
	.align		4
.L_1559:
        /*0994*/ 	.byte	0x04, 0x1e
        /*0996*/ 	.short	(.L_1561 - .L_1560)
.L_1560:
        /*0998*/ 	.word	0x00000000


	//----- nvinfo : EIATTR_CBANK_PARAM_SIZE
	.align		4
.L_1561:
        /*099c*/ 	.byte	0x03, 0x19
        /*099e*/ 	.short	0x0a70


	//----- nvinfo : EIATTR_PARAM_CBANK
	.align		4
        /*09a0*/ 	.byte	0x04, 0x0a
        /*09a2*/ 	.short	(.L_1563 - .L_1562)
	.align		4
.L_1562:
        /*09a4*/ 	.word	index@(.nv.constant0._ZN7cutlass13device_kernelIN5flash11enable_sm90INS1_16FlashAttnFwdSm90INS1_25CollectiveMainloopFwdSm90ILi2EN4cute5tupleIJNS5_1CILi1EEES8_S8_EEENS6_IJNS7_ILi128EEENS7_ILi96EEENS7_ILi64EEEEEELi256ENS_6half_tEfNS_4arch4Sm90ELb1ELb0ELb1ELb1ELb0ELb0ELb0ELb1ELb0ELb0ELb0ELb0EEENS1_21CollectiveEpilogueFwdINS6_IJSA_NS7_ILi256EEESB_EEES9_SE_SG_Li256ELb1ELb0ELb0ELb0EEENS1_36VarlenDynamicPersistentTileSchedulerILi128ELi96ELi256ELi32ELb0ELb0ELb1ELb1ELb1ELb1EEEEEEEEEvNT_6ParamsE)
        /*09a8*/ 	.short	0x0210
        /*09aa*/ 	.short	0x0a70


	//----- nvinfo : EIATTR_SW_WAR
	.align		4
.L_1563:
        /*09ac*/ 	.byte	0x04, 0x36
        /*09ae*/ 	.short	(.L_1565 - .L_1564)
.L_1564:
        /*09b0*/ 	.word	0x00000008
.L_1565:


//--------------------- .nv.info._ZN7cutlass13device_kernelIN5flash11enable_sm90INS1_16FlashAttnFwdSm90INS1_25CollectiveMainloopFwdSm90ILi2EN4cute5tupleIJNS5_1CILi1EEES8_S8_EEENS6_IJNS7_ILi128EEENS7_ILi96EEENS7_ILi64EEEEEELi256ENS_6half_tEfNS_4arch4Sm90ELb1ELb0ELb1ELb1ELb0ELb1ELb0ELb1ELb0ELb0ELb0ELb0EEENS1_21CollectiveEpilogueFwdINS6_IJSA_NS7_ILi256EEESB_EEES9_SE_SG_Li256ELb1ELb0ELb0ELb0EEENS1_36VarlenDynamicPersistentTileSchedulerILi128ELi96ELi256ELi32ELb0ELb0ELb1ELb1ELb1ELb1EEEEEEEEEvNT_6ParamsE --------------------------
	.section	.nv.info._ZN7cutlass13device_kernelIN5flash11enable_sm90INS1_16FlashAttnFwdSm90INS1_25CollectiveMainloopFwdSm90ILi2EN4cute5tupleIJNS5_1CILi1EEES8_S8_EEENS6_IJNS7_ILi128EEENS7_ILi96EEENS7_ILi64EEEEEELi256ENS_6half_tEfNS_4arch4Sm90ELb1ELb0ELb1ELb1ELb0ELb1ELb0ELb1ELb0ELb0ELb0ELb0EEENS1_21CollectiveEpilogueFwdINS6_IJSA_NS7_ILi256EEESB_EEES9_SE_SG_Li256ELb1ELb0ELb0ELb0EEENS1_36VarlenDynamicPersistentTileSchedulerILi128ELi96ELi256ELi32ELb0ELb0ELb1ELb1ELb1ELb1EEEEEEEEEvNT_6ParamsE,"",@"SHT_CUDA_INFO"
	.sectionflags	@""
	.align	4


	//----- nvinfo : EIATTR_CUDA_API_VERSION
	.align		4
        /*0000*/ 	.byte	0x04, 0x37
        /*0002*/ 	.short	(.L_1567 - .L_1566)
.L_1566:
        /*0004*/ 	.word	0x00000082


	//----- nvinfo : EIATTR_KPARAM_INFO
	.align		4
.L_1567:
        /*0008*/ 	.byte	0x04, 0x17
        /*000a*/ 	.short	(.L_1569 - .L_1568)
.L_1568:
        /*000c*/ 	.word	0x00000000
        /*0010*/ 	.short	0x0000
        /*0012*/ 	.short	0x0070
        /*0014*/ 	.byte	0x00, 0xf0, 0x01, 0x28


	//----- nvinfo : EIATTR_SPARSE_MMA_MASK
	.align		4
.L_1569:
        /*0018*/ 	.byte	0x03, 0x50
        /*001a*/ 	.short	0x0000


	//----- nvinfo : EIATTR_MAXREG_COUNT
	.align		4
        /*001c*/ 	.byte	0x03, 0x1b
        /*001e*/ 	.short	0x00a8


	//----- nvinfo : EIATTR_NUM_BARRIERS
	.align		4
        /*0020*/ 	.byte	0x02, 0x4c
        /*0022*/ 	.byte	0x10
	.zero		1


	//----- nvinfo : EIATTR_EXTERNS
	.align		4
        /*0024*/ 	.byte	0x04, 0x0f
        /*0026*/ 	.short	(.L_1571 - .L_1570)


	//   ....[0]....
	.align		4
.L_1570:
        /*0028*/ 	.word	index@(__assertfail)


	//----- nvinfo : EIATTR_ANNOTATIONS
	.align		4
.L_1571:
        /*002c*/ 	.byte	0x04, 0x55
        /*002e*/ 	.short	(.L_1573 - .L_1572)


	//   ....[0]....
.L_1572:
        /* <DEDUP_REMOVED lines=39> */


	//----- nvinfo : EIATTR_MERCURY_ISA_VERSION
	.align		4
.L_1573:
        /*0290*/ 	.byte	0x03, 0x5f
        /*0292*/ 	.short	0x0101


	//----- nvinfo : EIATTR_UNUSED_LOAD_BYTE_OFFSET
	.align		4
        /*0294*/ 	.byte	0x04, 0x44
        /*0296*/ 	.short	(.L_1575 - .L_1574)


	//   ....[0]....
.L_1574:
        /*0298*/ 	.word	0x00000b00
        /*029c*/ 	.word	0x0000fff0


	//   ....[1]....
        /*02a0*/ 	.word	0x00010a70
        /*02a4*/ 	.word	0x0000fff0


	//----- nvinfo : EIATTR_INT_WARP_WIDE_INSTR_OFFSETS
	.align		4
.L_1575:
        /*02a8*/ 	.byte	0x04, 0x31
        /*02aa*/ 	.short	(.L_1577 - .L_1576)


	//   ....[0]....
.L_1576:
        /*02ac*/ 	.word	0x000001c0


	//   ....[1]....
        /*02b0*/ 	.word	0x00000200


	//   ....[2]....
        /*02b4*/ 	.word	0x00000270


	//   ....[3]....
        /*02b8*/ 	.word	0x00015500


	//   ....[4]....
        /*02bc*/ 	.word	0x00015590


	//   ....[5]....
        /*02c0*/ 	.word	0x00015a10


	//   ....[6]....
        /*02c4*/ 	.word	0x00015a40


	//   ....[7]....
        /*02c8*/ 	.word	0x00017de0


	//   ....[8]....
        /*02cc*/ 	.word	0x00017e70


	//----- nvinfo : EIATTR_COOP_GROUP_MASK_REGIDS
	.align		4
.L_1577:
        /*02d0*/ 	.byte	0x04, 0x29
        /*02d2*/ 	.short	(.L_1579 - .L_1578)


	//   ....[0]....
.L_1578:
        /*02d4*/ 	.word	0xffffffff


	//   ....[1]....
        /*02d8*/ 	.word	0xffffffff


	//   ....[2]....
        /*02dc*/ 	.word	0xffffffff


	//   ....[3]....
        /*02e0*/ 	.word	0xffffffff


	//   ....[4]....
        /*02e4*/ 	.word	0xffffffff


	//   ....[5]....
        /*02e8*/ 	.word	0xffffffff


	//   ....[6]....
        /*02ec*/ 	.word	0xffffffff


	//   ....[7]....
        /*02f0*/ 	.word	0xffffffff


	//   ....[8]....
        /*02f4*/ 	.word	0xffffffff


	//   ....[9]....
        /*02f8*/ 	.word	0xffffffff


	//   ....[10]....
        /*02fc*/ 	.word	0xffffffff


	//   ....[11]....
        /*0300*/ 	.word	0xffffffff


	//   ....[12]....
        /*0304*/ 	.word	0xffffffff


	//   ....[13]....
        /*0308*/ 	.word	0xffffffff


	//   ....[14]....
        /*030c*/ 	.word	0xffffffff


	//   ....[15]....
        /*0310*/ 	.word	0xffffffff


	//   ....[16]....
        /*0314*/ 	.word	0xffffffff


	//   ....[17]....
        /*0318*/ 	.word	0xffffffff


	//   ....[18]....
        /*031c*/ 	.word	0xffffffff


	//   ....[19]....
        /*0320*/ 	.word	0xffffffff


	//   ....[20]....
        /*0324*/ 	.word	0xffffffff


	//   ....[21]....
        /*0328*/ 	.word	0xffffffff


	//   ....[22]....
        /*032c*/ 	.word	0xffffffff


	//   ....[23]....
        /*0330*/ 	.word	0xffffffff


	//   ....[24]....
        /*0334*/ 	.word	0xffffffff


	//   ....[25]....
        /*0338*/ 	.word	0xffffffff


	//   ....[26]....
        /*033c*/ 	.word	0xffffffff


	//   ....[27]....
        /*0340*/ 	.word	0xffffffff


	//   ....[28]....
        /*0344*/ 	.word	0xffffffff


	//   ....[29]....
        /*0348*/ 	.word	0xffffffff


	//   ....[30]....
        /*034c*/ 	.word	0xffffffff


	//   ....[31]....
        /*0350*/ 	.word	0xffffffff


	//   ....[32]....
        /*0354*/ 	.word	0xffffffff


	//   ....[33]....
        /*0358*/ 	.word	0xffffffff


	//   ....[34]....
        /*035c*/ 	.word	0xffffffff


	//   ....[35]....
        /*0360*/ 	.word	0xffffffff


	//   ....[36]....
        /*0364*/ 	.word	0xffffffff


	//   ....[37]....
        /*0368*/ 	.word	0xffffffff


	//   ....[38]....
        /*036c*/ 	.word	0xffffffff


	//   ....[39]....
        /*0370*/ 	.word	0xffffffff


	//   ....[40]....
        /*0374*/ 	.word	0xffffffff


	//   ....[41]....
        /*0378*/ 	.word	0xffffffff


	//   ....[42]....
        /*037c*/ 	.word	0xffffffff


	//   ....[43]....
        /*0380*/ 	.word	0xffffffff


	//   ....[44]....
        /*0384*/ 	.word	0xffffffff


	//   ....[45]....
        /*0388*/ 	.word	0xffffffff


	//   ....[46]....
        /*038c*/ 	.word	0xffffffff


	//   ....[47]....
        /*0390*/ 	.word	0xffffffff


	//   ....[48]....
        /*0394*/ 	.word	0xffffffff


	//   ....[49]....
        /*0398*/ 	.word	0xffffffff


	//   ....[50]....
        /*039c*/ 	.word	0xffffffff


	//   ....[51]....
        /*03a0*/ 	.word	0xffffffff


	//   ....[52]....
        /*03a4*/ 	.word	0xffffffff


	//   ....[53]....
        /*03a8*/ 	.word	0xffffffff


	//   ....[54]....
        /*03ac*/ 	.word	0xffffffff


	//   ....[55]....
        /*03b0*/ 	.word	0xffffffff


	//   ....[56]....
        /*03b4*/ 	.word	0xffffffff


	//   ....[57]....
        /*03b8*/ 	.word	0xffffffff


	//   ....[58]....
        /*03bc*/ 	.word	0x0500000f


	//   ....[59]....
        /*03c0*/ 	.word	0x0500000f


	//   ....[60]....
        /*03c4*/ 	.word	0x0500000f


	//   ....[61]....
        /*03c8*/ 	.word	0x0500000f


	//   ....[62]....
        /*03cc*/ 	.word	0x0500000f


	//   ....[63]....
        /*03d0*/ 	.word	0x0500000f


	//   ....[64]....
        /*03d4*/ 	.word	0x0500000f


	//   ....[65]....
        /*03d8*/ 	.word	0x0500000f


	//   ....[66]....
        /*03dc*/ 	.word	0x0500000f


	//   ....[67]....
        /*03e0*/ 	.word	0x0500000f


	//   ....[68]....
        /*03e4*/ 	.word	0x0500000f


	//   ....[69]....
        /*03e8*/ 	.word	0x0500000f


	//   ....[70]....
        /*03ec*/ 	.word	0x0500000f


	//   ....[71]....
        /*03f0*/ 	.word	0x0500000f


	//   ....[72]....
        /*03f4*/ 	.word	0x0500000f


	//   ....[73]....
        /*03f8*/ 	.word	0x0500000f


	//   ....[74]....
        /*03fc*/ 	.word	0x0500000f


	//   ....[75]....
        /*0400*/ 	.word	0x0500000f


	//   ....[76]....
        /*0404*/ 	.word	0x0500000f


	//   ....[77]....
        /*0408*/ 	.word	0x0500000f


	//   ....[78]....
        /*040c*/ 	.word	0x0500000f


	//   ....[79]....
        /*0410*/ 	.word	0x0500000f


	//   ....[80]....
        /*0414*/ 	.word	0x0500000f


	//   ....[81]....
        /*0418*/ 	.word	0x0500000f


	//   ....[82]....
        /*041c*/ 	.word	0x0500000f


	//   ....[83]....
        /*0420*/ 	.word	0x0500000f


	//   ....[84]....
        /*0424*/ 	.word	0x0500000f


	//   ....[85]....
        /*0428*/ 	.word	0x0500000f


	//   ....[86]....
        /*042c*/ 	.word	0x0500000f


	//   ....[87]....
        /*0430*/ 	.word	0x0500000f


	//   ....[88]....
        /*0434*/ 	.word	0x0500000f


	//   ....[89]....
        /*0438*/ 	.word	0x0500000f


	//   ....[90]....
        /*043c*/ 	.word	0x0500000f


	//   ....[91]....
        /*0440*/ 	.word	0x0500000f


	//   ....[92]....
        /*0444*/ 	.word	0x0500000f


	//   ....[93]....
        /*0448*/ 	.word	0x0500000f


	//   ....[94]....
        /*044c*/ 	.word	0x0500000f


	//----- nvinfo : EIATTR_COOP_GROUP_INSTR_OFFSETS
	.align		4
.L_1579:
        /*0450*/ 	.byte	0x04, 0x28
        /*0452*/ 	.short	(.L_1581 - .L_1580)


	//   ....[0]....
.L_1580:
        /*0454*/ 	.word	0x00000070


	//   ....[1]....
        /*0458*/ 	.word	0x000001d0


	//   ....[2]....
        /*045c*/ 	.word	0x00000220


	//   ....[3]....
        /*0460*/ 	.word	0x00000450


	//   ....[4]....
        /*0464*/ 	.word	0x000005b0


	//   ....[5]....
        /*0468*/ 	.word	0x000006d0


	//   ....[6]....
        /*046c*/ 	.word	0x00000830


	//   ....[7]....
        /*0470*/ 	.word	0x00005ab0


	//   ....[8]....
        /*0474*/ 	.word	0x00009930


	//   ....[9]....
        /*0478*/ 	.word	0x000099c0


	//   ....[10]....
        /*047c*/ 	.word	0x0000a0c0


	//   ....[11]....
        /*0480*/ 	.word	0x0000a110


	//   ....[12]....
        /*0484*/ 	.word	0x0000bc80


	//   ....[13]....
        /*0488*/ 	.word	0x0000bd50


	//   ....[14]....
        /*048c*/ 	.word	0x0000c510


	//   ....[15]....
        /*0490*/ 	.word	0x0000c560


	//   ....[16]....
        /*0494*/ 	.word	0x0000e4d0


	//   ....[17]....
        /*0498*/ 	.word	0x0000e530


	//   ....[18]....
        /*049c*/ 	.word	0x0000e9c0


	//   ....[19]....
        /*04a0*/ 	.word	0x0000eb80


	//   ....[20]....
        /*04a4*/ 	.word	0x0000fff0


	//   ....[21]....
        /*04a8*/ 	.word	0x00010050


	//   ....[22]....
        /*04ac*/ 	.word	0x000100b0


	//   ....[23]....
        /*04b0*/ 	.word	0x00010100


	//   ....[24]....
        /*04b4*/ 	.word	0x000133f0


	//   ....[25]....
        /*04b8*/ 	.word	0x00013570


	//   ....[26]....
        /*04bc*/ 	.word	0x000135a0


	//   ....[27]....
        /*04c0*/ 	.word	0x000135e0


	//   ....[28]....
        /*04c4*/ 	.word	0x00013650


	//   ....[29]....
        /*04c8*/ 	.word	0x000136b0


	//   ....[30]....
        /*04cc*/ 	.word	0x000136f0


	//   ....[31]....
        /*04d0*/ 	.word	0x00013890


	//   ....[32]....
        /*04d4*/ 	.word	0x000138f0


	//   ....[33]....
        /*04d8*/ 	.word	0x00013930


	//   ....[34]....
        /*04dc*/ 	.word	0x00013970


	//   ....[35]....
        /*04e0*/ 	.word	0x000139a0


	//   ....[36]....
        /*04e4*/ 	.word	0x000139d0


	//   ....[37]....
        /*04e8*/ 	.word	0x00013a60


	//   ....[38]....
        /*04ec*/ 	.word	0x00013ac0


	//   ....[39]....
        /*04f0*/ 	.word	0x00013b50


	//   ....[40]....
        /*04f4*/ 	.word	0x00017f00


	//   ....[41]....
        /*04f8*/ 	.word	0x00017f10


	//   ....[42]....
        /*04fc*/ 	.word	0x00018020


	//   ....[43]....
        /*0500*/ 	.word	0x00018080


	//   ....[44]....
        /*0504*/ 	.word	0x000180c0


	//   ....[45]....
        /*0508*/ 	.word	0x00018100


	//   ....[46]....
        /*050c*/ 	.word	0x00018130


	//   ....[47]....
        /*0510*/ 	.word	0x00018160


	//   ....[48]....
        /*0514*/ 	.word	0x000182f0


	//   ....[49]....
        /*0518*/ 	.word	0x00018350


	//   ....[50]....
        /*051c*/ 	.word	0x00018390


	//   ....[51]....
        /*0520*/ 	.word	0x000183d0


	//   ....[52]....
        /*0524*/ 	.word	0x00018400


	//   ....[53]....
        /*0528*/ 	.word	0x00018430


	//   ....[54]....
        /*052c*/ 	.word	0x000184f0


	//   ....[55]....
        /*0530*/ 	.word	0x00018510


	//   ....[56]....
        /*0534*/ 	.word	0x00018580


	//   ....[57]....
        /*0538*/ 	.word	0x00018c10


	//   ....[58]....
        /*053c*/ 	.word	0x000190a0


	//   ....[59]....
        /*0540*/ 	.word	0x00019140


	//   ....[60]....
        /*0544*/ 	.word	0x000191e0


	//   ....[61]....
        /*0548*/ 	.word	0x00019280


	//   ....[62]....
        /*054c*/ 	.word	0x00019320


	//   ....[63]....
        /*0550*/ 	.word	0x000193c0


	//   ....[64]....
        /*0554*/ 	.word	0x00019460


	//   ....[65]....
        /*0558*/ 	.word	0x00019500


	//   ....[66]....
        /*055c*/ 	.word	0x000195a0


	//   ....[67]....
        /*0560*/ 	.word	0x00019690


	//   ....[68]....
        /*0564*/ 	.word	0x00019730


	//   ....[69]....
        /*0568*/ 	.word	0x000197d0


	//   ....[70]....
        /*056c*/ 	.word	0x00019870


	//   ....[71]....
        /*0570*/ 	.word	0x00019910


	//   ....[72]....
        /*0574*/ 	.word	0x000199b0


	//   ....[73]....
        /*0578*/ 	.word	0x00019a50


	//   ....[74]....
        /*057c*/ 	.word	0x00019af0


	//   ....[75]....
        /*0580*/ 	.word	0x00019df0


	//   ....[76]....
        /*0584*/ 	.word	0x0001a0d0


	//   ....[77]....
        /*0588*/ 	.word	0x0001a4f0


	//   ....[78]....
        /*058c*/ 	.word	0x0001a580


	//   ....[79]....
        /*0590*/ 	.word	0x0001a620


	//   ....[80]....
        /*0594*/ 	.word	0x0001a6d0


	//   ....[81]....
        /*0598*/ 	.word	0x0001a750


	//   ....[82]....
        /*059c*/ 	.word	0x0001a7d0


	//   ....[83]....
        /*05a0*/ 	.word	0x0001a850


	//   ....[84]....
        /*05a4*/ 	.word	0x0001a8d0


	//   ....[85]....
        /*05a8*/ 	.word	0x0001a960


	//   ....[86]....
        /*05ac*/ 	.word	0x0001aa10


	//   ....[87]....
        /*05b0*/ 	.word	0x0001aa90


	//   ....[88]....
        /*05b4*/ 	.word	0x0001ab10


	//   ....[89]....
        /*05b8*/ 	.word	0x0001ab90


	//   ....[90]....
        /*05bc*/ 	.word	0x0001ac10


	//   ....[91]....
        /*05c0*/ 	.word	0x0001ac80


	//   ....[92]....
        /*05c4*/ 	.word	0x0001ad20


	//   ....[93]....
        /*05c8*/ 	.word	0x0001adb0


	//   ....[94]....
        /*05cc*/ 	.word	0x0001aee0


	//----- nvinfo : EIATTR_REG_RECONFIG
	.align		4
.L_1581:
        /*05d0*/ 	.byte	0x01, 0x54
	.zero		2


	//----- nvinfo : EIATTR_SYSCALL_OFFSETS
	.align		4
        /*05d4*/ 	.byte	0x04, 0x46
        /*05d6*/ 	.short	(.L_1583 - .L_1582)


	//   ....[0]....
.L_1582:
        /*05d8*/ 	.word	0x00001750


	//   ....[1]....
        /*05dc*/ 	.word	0x000018a0


	//   ....[2]....
        /*05e0*/ 	.word	0x00005c50


	//   ....[3]....
        /*05e4*/ 	.word	0x000060e0


	//   ....[4]....
        /*05e8*/ 	.word	0x00015720


	//   ....[5]....
        /*05ec*/ 	.word	0x00015860


	//   ....[6]....
        /*05f0*/ 	.word	0x00015960


	//----- nvinfo : EIATTR_MBARRIER_INSTR_OFFSETS
	.align		4
.L_1583:
        /*05f4*/ 	.byte	0x04, 0x39
        /*05f6*/ 	.short	(.L_1585 - .L_1584)


	//   ....[0]....
.L_1584:
        /*05f8*/ 	.word	0x00000300
        /*05fc*/ 	.word	0x000000ff
        /*0600*/ 	.word	0x00022800
        /*0604*/ 	.short	0x0100
        /*0606*/ 	.byte	0x08
	.zero		1


	//   ....[1]....
        /*0608*/ 	.word	0x00000310
        /*060c*/ 	.word	0x000000ff
        /*0610*/ 	.word	0x00022820
        /*0614*/ 	.short	0x0100
        /*0616*/ 	.byte	0x08
	.zero		1


	//   ....[2]....
        /*0618*/ 	.word	0x00000400
        /*061c*/ 	.word	0x000000ff
        /*0620*/ 	.word	0x00022830
        /*0624*/ 	.short	0x0100
        /*0626*/ 	.byte	0x08
	.zero		1


	//   ....[3]....
        /*0628*/ 	.word	0x00000410
        /*062c*/ 	.word	0x000000ff
        /*0630*/ 	.word	0x00022840
        /*0634*/ 	.short	0x0100
        /*0636*/ 	.byte	0x08
	.zero		1


	//   ....[4]....
        /*0638*/ 	.word	0x00000420
        /*063c*/ 	.word	0x000000ff
        /*0640*/ 	.word	0x00022838
        /*0644*/ 	.short	0x0100
        /*0646*/ 	.byte	0x08
	.zero		1


	//   ....[5]....
        /*0648*/ 	.word	0x00000430
        /*064c*/ 	.word	0x000000ff
        /*0650*/ 	.word	0x00022848
        /*0654*/ 	.short	0x0100
        /*0656*/ 	.byte	0x08
	.zero		1


	//   ....[6]....
        /*0658*/ 	.word	0x00000560
        /*065c*/ 	.word	0x000000ff
        /*0660*/ 	.word	0x00022850
        /*0664*/ 	.short	0x0100
        /*0666*/ 	.byte	0x08
	.zero		1


	//   ....[7]....
        /*0668*/ 	.word	0x00000570
        /*066c*/ 	.word	0x000000ff
        /*0670*/ 	.word	0x00022860
        /*0674*/ 	.short	0x0100
        /*0676*/ 	.byte	0x08
	.zero		1


	//   ....[8]....
        /*0678*/ 	.word	0x00000580
        /*067c*/ 	.word	0x000000ff
        /*0680*/ 	.word	0x00022858
        /*0684*/ 	.short	0x0100
        /*0686*/ 	.byte	0x08
	.zero		1


	//   ....[9]....
        /*0688*/ 	.word	0x00000590
        /*068c*/ 	.word	0x000000ff
        /*0690*/ 	.word	0x00022868
        /*0694*/ 	.short	0x0100
        /*0696*/ 	.byte	0x08
	.zero		1


	//   ....[10]....
        /*0698*/ 	.word	0x00000680
        /*069c*/ 	.word	0x000000ff
        /*06a0*/ 	.word	0x00022870
        /*06a4*/ 	.short	0x0100
        /*06a6*/ 	.byte	0x06
	.zero		1


	//   ....[11]....
        /*06a8*/ 	.word	0x00000690
        /*06ac*/ 	.word	0x000000ff
        /*06b0*/ 	.word	0x00022880
        /*06b4*/ 	.short	0x0100
        /*06b6*/ 	.byte	0x06
	.zero		1


	//   ....[12]....
        /*06b8*/ 	.word	0x000006a0
        /*06bc*/ 	.word	0x000000ff
        /*06c0*/ 	.word	0x00022878
        /*06c4*/ 	.short	0x0100
        /*06c6*/ 	.byte	0x06
	.zero		1


	//   ....[13]....
        /*06c8*/ 	.word	0x000006b0
        /*06cc*/ 	.word	0x000000ff
        /*06d0*/ 	.word	0x00022888
        /*06d4*/ 	.short	0x0100
        /*06d6*/ 	.byte	0x06
	.zero		1


	//   ....[14]....
        /*06d8*/ 	.word	0x000007e0
        /*06dc*/ 	.word	0x000000ff
        /*06e0*/ 	.word	0x00022890
        /*06e4*/ 	.short	0x0100
        /*06e6*/ 	.byte	0x08
	.zero		1


	//   ....[15]....
        /*06e8*/ 	.word	0x000007f0
        /*06ec*/ 	.word	0x000000ff
        /*06f0*/ 	.word	0x000228a0
        /*06f4*/ 	.short	0x0100
        /*06f6*/ 	.byte	0x08
	.zero		1


	//   ....[16]....
        /*06f8*/ 	.word	0x00000800
        /*06fc*/ 	.word	0x000000ff
        /*0700*/ 	.word	0x00022898
        /*0704*/ 	.short	0x0100
        /*0706*/ 	.byte	0x08
	.zero		1


	//   ....[17]....
        /*0708*/ 	.word	0x00000810
        /*070c*/ 	.word	0x000000ff
        /*0710*/ 	.word	0x000228a8
        /*0714*/ 	.short	0x0100
        /*0716*/ 	.byte	0x08
	.zero		1


	//   ....[18]....
        /*0718*/ 	.word	0x00000940
        /*071c*/ 	.word	0x000000ff
        /*0720*/ 	.word	0x000228b0
        /*0724*/ 	.short	0x0100
        /*0726*/ 	.byte	0x08
	.zero		1


	//   ....[19]....
        /*0728*/ 	.word	0x00000950
        /*072c*/ 	.word	0x000000ff
        /*0730*/ 	.word	0x000228c0
        /*0734*/ 	.short	0x0100
        /*0736*/ 	.byte	0x08
	.zero		1


	//   ....[20]....
        /*0738*/ 	.word	0x00000960
        /*073c*/ 	.word	0x000000ff
        /*0740*/ 	.word	0x000228b8
        /*0744*/ 	.short	0x0100
        /*0746*/ 	.byte	0x08
	.zero		1


	//   ....[21]....
        /*0748*/ 	.word	0x00000970
        /*074c*/ 	.word	0x000000ff
        /*0750*/ 	.word	0x000228c8
        /*0754*/ 	.short	0x0100
        /*0756*/ 	.byte	0x08
	.zero		1


	//   ....[22]....
        /*0758*/ 	.word	0x00002b30
        /*075c*/ 	.word	0x00000058
        /*0760*/ 	.word	0x00022890
        /*0764*/ 	.short	0x010a
        /*0766*/ 	.byte	0x3f
	.zero		1


	//   ....[23]....
        /*0768*/ 	.word	0x00003cb0
        /*076c*/ 	.word	0x00000058
        /*0770*/ 	.word	0x00022890
        /*0774*/ 	.short	0x010a
        /*0776*/ 	.byte	0x3f
	.zero		1


	//   ....[24]....
        /*0778*/ 	.word	0x00004c90
        /*077c*/ 	.word	0x00000058
        /*0780*/ 	.word	0x00022890
        /*0784*/ 	.short	0x010a
        /*0786*/ 	.byte	0x3f
	.zero		1


	//   ....[25]....
        /*0788*/ 	.word	0x00004ea0
        /*078c*/ 	.word	0x00000004
        /*0790*/ 	.word	0x00000000
        /*0794*/ 	.short	0x0101
        /*0796*/ 	.byte	0x3f
	.zero		1


	//   ....[26]....
        /*0798*/ 	.word	0x00004ee0
        /*079c*/ 	.word	0x00000058
        /*07a0*/ 	.word	0x000228b0
        /*07a4*/ 	.short	0x010a
        /*07a6*/ 	.byte	0x3f
	.zero		1


	//   ....[27]....
        /*07a8*/ 	.word	0x00005530
        /*07ac*/ 	.word	0x00000058
        /*07b0*/ 	.word	0x00000000
        /*07b4*/ 	.short	0x0101
        /*07b6*/ 	.byte	0x3f
	.zero		1


	//   ....[28]....
        /*07b8*/ 	.word	0x00005ce0
        /*07bc*/ 	.word	0x00000012
        /*07c0*/ 	.word	0x00022800
        /*07c4*/ 	.short	0x010a
        /*07c6*/ 	.byte	0x3f
	.zero		1


	//   ....[29]....
        /*07c8*/ 	.word	0x00005d30
        /*07cc*/ 	.word	0x00000012
        /*07d0*/ 	.word	0x00022800
        /*07d4*/ 	.short	0x010a
        /*07d6*/ 	.byte	0x3f
	.zero		1


	//   ....[30]....
        /*07d8*/ 	.word	0x00006950
        /*07dc*/ 	.word	0x00000012
        /*07e0*/ 	.word	0x00022800
        /*07e4*/ 	.short	0x010a
        /*07e6*/ 	.byte	0x3f
	.zero		1


	//   ....[31]....
        /*07e8*/ 	.word	0x00007c80
        /*07ec*/ 	.word	0x00000012
        /*07f0*/ 	.word	0x00022800
        /*07f4*/ 	.short	0x010a
        /*07f6*/ 	.byte	0x3f
	.zero		1


	//   ....[32]....
        /*07f8*/ 	.word	0x00008b70
        /*07fc*/ 	.word	0x0000000d
        /*0800*/ 	.word	0x00022830
        /*0804*/ 	.short	0x010a
        /*0806*/ 	.byte	0x3f
	.zero		1


	//   ....[33]....
        /*0808*/ 	.word	0x00008c10
        /*080c*/ 	.word	0x0000000d
        /*0810*/ 	.word	0x00022830
        /*0814*/ 	.short	0x010a
        /*0816*/ 	.byte	0x3f
	.zero		1


	//   ....[34]....
        /*0818*/ 	.word	0x0000a5d0
        /*081c*/ 	.word	0x00000003
        /*0820*/ 	.word	0x00000000
        /*0824*/ 	.short	0x0101
        /*0826*/ 	.byte	0x3f
	.zero		1


	//   ....[35]....
        /*0828*/ 	.word	0x0000aa80
        /*082c*/ 	.word	0x0000000d
        /*0830*/ 	.word	0x00022850
        /*0834*/ 	.short	0x010a
        /*0836*/ 	.byte	0x3f
	.zero		1


	//   ....[36]....
        /*0838*/ 	.word	0x0000aad0
        /*083c*/ 	.word	0x0000000d
        /*0840*/ 	.word	0x00022850
        /*0844*/ 	.short	0x010a
        /*0846*/ 	.byte	0x3f
	.zero		1


	//   ....[37]....
        /*0848*/ 	.word	0x0000af30
        /*084c*/ 	.word	0x0000000d
        /*0850*/ 	.word	0x00000000
        /*0854*/ 	.short	0x0101
        /*0856*/ 	.byte	0x3f
	.zero		1


	//   ....[38]....
        /*0858*/ 	.word	0x0000b010
        /*085c*/ 	.word	0x0000000e
        /*0860*/ 	.word	0x00022830
        /*0864*/ 	.short	0x010a
        /*0866*/ 	.byte	0x3f
	.zero		1


	//   ....[39]....
        /*0868*/ 	.word	0x0000b070
        /*086c*/ 	.word	0x0000000e
        /*0870*/ 	.word	0x00022830
        /*0874*/ 	.short	0x010a
        /*0876*/ 	.byte	0x3f
	.zero		1


	//   ....[40]....
        /*0878*/ 	.word	0x0000c8d0
        /*087c*/ 	.word	0x000000a2
        /*0880*/ 	.word	0x00000000
        /*0884*/ 	.short	0x0101
        /*0886*/ 	.byte	0x3f
	.zero		1


	//   ....[41]....
        /*0888*/ 	.word	0x0000d6b0
        /*088c*/ 	.word	0x0000000e
        /*0890*/ 	.word	0x00022850
        /*0894*/ 	.short	0x010a
        /*0896*/ 	.byte	0x3f
	.zero		1


	//   ....[42]....
        /*0898*/ 	.word	0x0000d700
        /*089c*/ 	.word	0x0000000e
        /*08a0*/ 	.word	0x00022850
        /*08a4*/ 	.short	0x010a
        /*08a6*/ 	.byte	0x3f
	.zero		1


	//   ....[43]....
        /*08a8*/ 	.word	0x0000dad0
        /*08ac*/ 	.word	0x0000000e
        /*08b0*/ 	.word	0x00000000
        /*08b4*/ 	.short	0x0101
        /*08b6*/ 	.byte	0x3f
	.zero		1


	//   ....[44]....
        /*08b8*/ 	.word	0x0000dbd0
        /*08bc*/ 	.word	0x0000000d
        /*08c0*/ 	.word	0x00022830
        /*08c4*/ 	.short	0x010a
        /*08c6*/ 	.byte	0x3f
	.zero		1


	//   ....[45]....
        /*08c8*/ 	.word	0x0000dc30
        /*08cc*/ 	.word	0x0000000d
        /*08d0*/ 	.word	0x00022830
        /*08d4*/ 	.short	0x010a
        /*08d6*/ 	.byte	0x3f
	.zero		1


	//   ....[46]....
        /*08d8*/ 	.word	0x0000ee60
        /*08dc*/ 	.word	0x0000009a
        /*08e0*/ 	.word	0x00000000
        /*08e4*/ 	.short	0x0101
        /*08e6*/ 	.byte	0x3f
	.zero		1


	//   ....[47]....
        /*08e8*/ 	.word	0x0000fba0
        /*08ec*/ 	.word	0x0000000d
        /*08f0*/ 	.word	0x00022850
        /*08f4*/ 	.short	0x010a
        /*08f6*/ 	.byte	0x3f
	.zero		1


	//   ....[48]....
        /*08f8*/ 	.word	0x0000fbf0
        /*08fc*/ 	.word	0x0000000d
        /*0900*/ 	.word	0x00022850
        /*0904*/ 	.short	0x010a
        /*0906*/ 	.byte	0x3f
	.zero		1


	//   ....[49]....
        /*0908*/ 	.word	0x0000ffc0
        /*090c*/ 	.word	0x0000000d
        /*0910*/ 	.word	0x00000000
        /*0914*/ 	.short	0x0101
        /*0916*/ 	.byte	0x3f
	.zero		1


	//   ....[50]....
        /*0918*/ 	.word	0x00012100
        /*091c*/ 	.word	0x00000000
        /*0920*/ 	.word	0x00000000
        /*0924*/ 	.short	0x0101
        /*0926*/ 	.byte	0x3f
	.zero		1


	//   ....[51]....
        /*0928*/ 	.word	0x00014890
        /*092c*/ 	.word	0x00000009
        /*0930*/ 	.word	0x00022820
        /*0934*/ 	.short	0x010a
        /*0936*/ 	.byte	0x3f
	.zero		1


	//   ....[52]....
        /*0938*/ 	.word	0x00014920
        /*093c*/ 	.word	0x00000005
        /*0940*/ 	.word	0x000228a0
        /*0944*/ 	.short	0x010a
        /*0946*/ 	.byte	0x3f
	.zero		1


	//   ....[53]....
        /*0948*/ 	.word	0x00014b00
        /*094c*/ 	.word	0x00000005
        /*0950*/ 	.word	0x000228c0
        /*0954*/ 	.short	0x010a
        /*0956*/ 	.byte	0x3f
	.zero		1


	//   ....[54]....
        /*0958*/ 	.word	0x00014f10
        /*095c*/ 	.word	0x00000006
        /*0960*/ 	.word	0x000228a0
        /*0964*/ 	.short	0x010a
        /*0966*/ 	.byte	0x3f
	.zero		1


	//   ....[55]....
        /*0968*/ 	.word	0x000150d0
        /*096c*/ 	.word	0x00000006
        /*0970*/ 	.word	0x000228c0
        /*0974*/ 	.short	0x010a
        /*0976*/ 	.byte	0x3f
	.zero		1


	//   ....[56]....
        /*0978*/ 	.word	0x00015ea0
        /*097c*/ 	.word	0x00000005
        /*0980*/ 	.word	0x00022840
        /*0984*/ 	.short	0x010a
        /*0986*/ 	.byte	0x3f
	.zero		1


	//   ....[57]....
        /*0988*/ 	.word	0x00016290
        /*098c*/ 	.word	0x00000007
        /*0990*/ 	.word	0x00022820
        /*0994*/ 	.short	0x010a
        /*0996*/ 	.byte	0x3f
	.zero		1


	//   ....[58]....
        /*0998*/ 	.word	0x00016350
        /*099c*/ 	.word	0x00000002
        /*09a0*/ 	.word	0x00022860
        /*09a4*/ 	.short	0x010a
        /*09a6*/ 	.byte	0x3f
	.zero		1


	//   ....[59]....
        /*09a8*/ 	.word	0x00016970
        /*09ac*/ 	.word	0x00000003
        /*09b0*/ 	.word	0x00022840
        /*09b4*/ 	.short	0x010a
        /*09b6*/ 	.byte	0x3f
	.zero		1


	//   ....[60]....
        /*09b8*/ 	.word	0x00016b80
        /*09bc*/ 	.word	0x00000003
        /*09c0*/ 	.word	0x00022860
        /*09c4*/ 	.short	0x010a
        /*09c6*/ 	.byte	0x3f
	.zero		1


	//   ....[61]....
        /*09c8*/ 	.word	0x000170f0
        /*09cc*/ 	.word	0x00000002
        /*09d0*/ 	.word	0x00022840
        /*09d4*/ 	.short	0x010a
        /*09d6*/ 	.byte	0x3f
	.zero		1


	//   ....[62]....
        /*09d8*/ 	.word	0x000172f0
        /*09dc*/ 	.word	0x00000002
        /*09e0*/ 	.word	0x00022860
        /*09e4*/ 	.short	0x010a
        /*09e6*/ 	.byte	0x3f
	.zero		1


	//   ....[63]....
        /*09e8*/ 	.word	0x000177f0
        /*09ec*/ 	.word	0x00000002
        /*09f0*/ 	.word	0x00022840
        /*09f4*/ 	.short	0x010a
        /*09f6*/ 	.byte	0x3f
	.zero		1


	//   ....[64]....
        /*09f8*/ 	.word	0x00017a00
        /*09fc*/ 	.word	0x00000002
        /*0a00*/ 	.word	0x00022860
        /*0a04*/ 	.short	0x010a
        /*0a06*/ 	.byte	0x3f
	.zero		1


	//   ....[65]....
        /*0a08*/ 	.word	0x00018b90
        /*0a0c*/ 	.word	0x00000000
        /*0a10*/ 	.word	0x00022820
        /*0a14*/ 	.short	0x010a
        /*0a16*/ 	.byte	0x3f
	.zero		1


	//   ....[66]....
        /*0a18*/ 	.word	0x00018d40
        /*0a1c*/ 	.word	0x00000006
        /*0a20*/ 	.word	0x00000000
        /*0a24*/ 	.short	0x010a
        /*0a26*/ 	.byte	0x3f
	.zero		1


	//   ....[67]....
        /*0a28*/ 	.word	0x00018db0
        /*0a2c*/ 	.word	0x00000007
        /*0a30*/ 	.word	0x00000000
        /*0a34*/ 	.short	0x010a
        /*0a36*/ 	.byte	0x3f
	.zero		1


	//   ....[68]....
        /*0a38*/ 	.word	0x00018e20
        /*0a3c*/ 	.word	0x00000004
        /*0a40*/ 	.word	0x00000000
        /*0a44*/ 	.short	0x010a
        /*0a46*/ 	.byte	0x3f
	.zero		1


	//   ....[69]....
        /*0a48*/ 	.word	0x00018e50
        /*0a4c*/ 	.word	0x00000003
        /*0a50*/ 	.word	0x00000000
        /*0a54*/ 	.short	0x010a
        /*0a56*/ 	.byte	0x3f
	.zero		1


	//   ....[70]....
        /*0a58*/ 	.word	0x00018eb0
        /*0a5c*/ 	.word	0x00000058
        /*0a60*/ 	.word	0x00022890
        /*0a64*/ 	.short	0x010a
        /*0a66*/ 	.byte	0x3f
	.zero		1


	//   ....[71]....
        /*0a68*/ 	.word	0x00018f00
        /*0a6c*/ 	.word	0x00000058
        /*0a70*/ 	.word	0x00022890
        /*0a74*/ 	.short	0x010a
        /*0a76*/ 	.byte	0x3f
	.zero		1


	//   ....[72]....
        /*0a78*/ 	.word	0x00018f50
        /*0a7c*/ 	.word	0x00000058
        /*0a80*/ 	.word	0x00022890
        /*0a84*/ 	.short	0x010a
        /*0a86*/ 	.byte	0x3f
	.zero		1


	//   ....[73]....
        /*0a88*/ 	.word	0x00018fa0
        /*0a8c*/ 	.word	0x00000058
        /*0a90*/ 	.word	0x000228b0
        /*0a94*/ 	.short	0x010a
        /*0a96*/ 	.byte	0x3f
	.zero		1


	//   ....[74]....
        /*0a98*/ 	.word	0x000195e0
        /*0a9c*/ 	.word	0x00000012
        /*0aa0*/ 	.word	0x00022800
        /*0aa4*/ 	.short	0x010a
        /*0aa6*/ 	.byte	0x3f
	.zero		1


	//   ....[75]....
        /*0aa8*/ 	.word	0x00019b30
        /*0aac*/ 	.word	0x00000012
        /*0ab0*/ 	.word	0x00022800
        /*0ab4*/ 	.short	0x010a
        /*0ab6*/ 	.byte	0x3f
	.zero		1


	//   ....[76]....
        /*0ab8*/ 	.word	0x00019b80
        /*0abc*/ 	.word	0x0000000d
        /*0ac0*/ 	.word	0x00022830
        /*0ac4*/ 	.short	0x010a
        /*0ac6*/ 	.byte	0x3f
	.zero		1


	//   ....[77]....
        /*0ac8*/ 	.word	0x00019bd0
        /*0acc*/ 	.word	0x0000000d
        /*0ad0*/ 	.word	0x00022850
        /*0ad4*/ 	.short	0x010a
        /*0ad6*/ 	.byte	0x3f
	.zero		1


	//   ....[78]....
        /*0ad8*/ 	.word	0x00019c20
        /*0adc*/ 	.word	0x0000000e
        /*0ae0*/ 	.word	0x00022830
        /*0ae4*/ 	.short	0x010a
        /*0ae6*/ 	.byte	0x3f
	.zero		1


	//   ....[79]....
        /*0ae8*/ 	.word	0x00019c70
        /*0aec*/ 	.word	0x0000000e
        /*0af0*/ 	.word	0x00022850
        /*0af4*/ 	.short	0x010a
        /*0af6*/ 	.byte	0x3f
	.zero		1


	//   ....[80]....
        /*0af8*/ 	.word	0x00019cc0
        /*0afc*/ 	.word	0x0000000d
        /*0b00*/ 	.word	0x00022830
        /*0b04*/ 	.short	0x010a
        /*0b06*/ 	.byte	0x3f
	.zero		1


	//   ....[81]....
        /*0b08*/ 	.word	0x00019d10
        /*0b0c*/ 	.word	0x0000000d
        /*0b10*/ 	.word	0x00022850
        /*0b14*/ 	.short	0x010a
        /*0b16*/ 	.byte	0x3f
	.zero		1


	//   ....[82]....
        /*0b18*/ 	.word	0x00019eb0
        /*0b1c*/ 	.word	0x00000009
        /*0b20*/ 	.word	0x00022820
        /*0b24*/ 	.short	0x010a
        /*0b26*/ 	.byte	0x3f
	.zero		1


	//   ....[83]....
        /*0b28*/ 	.word	0x00019f00
        /*0b2c*/ 	.word	0x00000005
        /*0b30*/ 	.word	0x000228a0
        /*0b34*/ 	.short	0x010a
        /*0b36*/ 	.byte	0x3f
	.zero		1


	//   ....[84]....
        /*0b38*/ 	.word	0x00019f50
        /*0b3c*/ 	.word	0x00000005
        /*0b40*/ 	.word	0x000228c0
        /*0b44*/ 	.short	0x010a
        /*0b46*/ 	.byte	0x3f
	.zero		1


	//   ....[85]....
        /*0b48*/ 	.word	0x00019fa0
        /*0b4c*/ 	.word	0x00000006
        /*0b50*/ 	.word	0x000228a0
        /*0b54*/ 	.short	0x010a
        /*0b56*/ 	.byte	0x3f
	.zero		1


	//   ....[86]....
        /*0b58*/ 	.word	0x00019ff0
        /*0b5c*/ 	.word	0x00000006
        /*0b60*/ 	.word	0x000228c0
        /*0b64*/ 	.short	0x010a
        /*0b66*/ 	.byte	0x3f
	.zero		1


	//   ....[87]....
        /*0b68*/ 	.word	0x0001a190
        /*0b6c*/ 	.word	0x00000005
        /*0b70*/ 	.word	0x00022840
        /*0b74*/ 	.short	0x010a
        /*0b76*/ 	.byte	0x3f
	.zero		1


	//   ....[88]....
        /*0b78*/ 	.word	0x0001a210
        /*0b7c*/ 	.word	0x00000005
        /*0b80*/ 	.word	0x00022820
        /*0b84*/ 	.short	0x010a
        /*0b86*/ 	.byte	0x3f
	.zero		1


	//   ....[89]....
        /*0b88*/ 	.word	0x0001a260
        /*0b8c*/ 	.word	0x00000002
        /*0b90*/ 	.word	0x00022860
        /*0b94*/ 	.short	0x010a
        /*0b96*/ 	.byte	0x3f
	.zero		1


	//   ....[90]....
        /*0b98*/ 	.word	0x0001a2b0
        /*0b9c*/ 	.word	0x00000003
        /*0ba0*/ 	.word	0x00022840
        /*0ba4*/ 	.short	0x010a
        /*0ba6*/ 	.byte	0x3f
	.zero		1


	//   ....[91]....
        /*0ba8*/ 	.word	0x0001a300
        /*0bac*/ 	.word	0x00000003
        /*0bb0*/ 	.word	0x00022860
        /*0bb4*/ 	.short	0x010a
        /*0bb6*/ 	.byte	0x3f
	.zero		1


	//   ....[92]....
        /*0bb8*/ 	.word	0x0001a350
        /*0bbc*/ 	.word	0x00000002
        /*0bc0*/ 	.word	0x00022840
        /*0bc4*/ 	.short	0x010a
        /*0bc6*/ 	.byte	0x3f
	.zero		1


	//   ....[93]....
        /*0bc8*/ 	.word	0x0001a3a0
        /*0bcc*/ 	.word	0x00000002
        /*0bd0*/ 	.word	0x00022860
        /*0bd4*/ 	.short	0x010a
        /*0bd6*/ 	.byte	0x3f
	.zero		1


	//   ....[94]....
        /*0bd8*/ 	.word	0x0001a3f0
        /*0bdc*/ 	.word	0x00000002
        /*0be0*/ 	.word	0x00022840
        /*0be4*/ 	.short	0x010a
        /*0be6*/ 	.byte	0x3f
	.zero		1


	//   ....[95]....
        /*0be8*/ 	.word	0x0001a440
        /*0bec*/ 	.word	0x00000002
        /*0bf0*/ 	.word	0x00022860
        /*0bf4*/ 	.short	0x010a
        /*0bf6*/ 	.byte	0x3f
	.zero		1


	//   ....[96]....
        /*0bf8*/ 	.word	0x0001ae00
        /*0bfc*/ 	.word	0x00000000
        /*0c00*/ 	.word	0x00022820
        /*0c04*/ 	.short	0x010a
        /*0c06*/ 	.byte	0x3f
	.zero		1


	//   ....[97]....
        /*0c08*/ 	.word	0x0001afa0
        /*0c0c*/ 	.word	0x00000006
        /*0c10*/ 	.word	0x00000000
        /*0c14*/ 	.short	0x010a
        /*0c16*/ 	.byte	0x3f
	.zero		1


	//   ....[98]....
        /*0c18*/ 	.word	0x0001aff0
        /*0c1c*/ 	.word	0x00000007
        /*0c20*/ 	.word	0x00000000
        /*0c24*/ 	.short	0x010a
        /*0c26*/ 	.byte	0x3f
	.zero		1


	//   ....[99]....
        /*0c28*/ 	.word	0x0001b040
        /*0c2c*/ 	.word	0x00000004
        /*0c30*/ 	.word	0x00000000
        /*0c34*/ 	.short	0x010a
        /*0c36*/ 	.byte	0x3f
	.zero		1


	//----- nvinfo : EIATTR_NUM_MBARRIERS
	.align		4
.L_1585:
        /*0c38*/ 	.byte	0x03, 0x38
        /*0c3a*/ 	.short	0x0016


	//----- nvinfo : EIATTR_EXIT_INSTR_OFFSETS
	.align		4
        /*0c3c*/ 	.byte	0x04, 0x1c
        /*0c3e*/ 	.short	(.L_1587 - .L_1586)


	//   ....[0]....
.L_1586:
        /*0c40*/ 	.word	0x00018ea0


	//----- nvinfo : EIATTR_MAX_THREADS
	.align		4
.L_1587:
        /*0c44*/ 	.byte	0x04, 0x05
        /*0c46*/ 	.short	(.L_1589 - .L_1588)
.L_1588:
        /*0c48*/ 	.word	0x00000180
        /*0c4c*/ 	.word	0x00000001
        /*0c50*/ 	.word	0x00000001


	//----- nvinfo : EIATTR_CRS_STACK_SIZE
	.align		4
.L_1589:
        /*0c54*/ 	.byte	0x04, 0x1e
        /*0c56*/ 	.short	(.L_1591 - .L_1590)
.L_1590:
        /*0c58*/ 	.word	0x00000000


	//----- nvinfo : EIATTR_CBANK_PARAM_SIZE
	.align		4
.L_1591:
        /*0c5c*/ 	.byte	0x03, 0x19
        /*0c5e*/ 	.short	0x0a70


	//----- nvinfo : EIATTR_PARAM_CBANK
	.align		4
        /*0c60*/ 	.byte	0x04, 0x0a
        /*0c62*/ 	.short	(.L_1593 - .L_1592)
	.align		4
.L_1592:
        /*0c64*/ 	.word	index@(.nv.constant0._ZN7cutlass13device_kernelIN5flash11enable_sm90INS1_16FlashAttnFwdSm90INS1_25CollectiveMainloopFwdSm90ILi2EN4cute5tupleIJNS5_1CILi1EEES8_S8_EEENS6_IJNS7_ILi128EEENS7_ILi96EEENS7_ILi64EEEEEELi256ENS_6half_tEfNS_4arch4Sm90ELb1ELb0ELb1ELb1ELb0ELb1ELb0ELb1ELb0ELb0ELb0ELb0EEENS1_21CollectiveEpilogueFwdINS6_IJSA_NS7_ILi256EEESB_EEES9_SE_SG_Li256ELb1ELb0ELb0ELb0EEENS1_36VarlenDynamicPersistentTileSchedulerILi128ELi96ELi256ELi32ELb0ELb0ELb1ELb1ELb1ELb1EEEEEEEEEvNT_6ParamsE)
        /*0c68*/ 	.short	0x0210
        /*0c6a*/ 	.short	0x0a70


	//----- nvinfo : EIATTR_SW_WAR
	.align		4
.L_1593:
        /*0c6c*/ 	.byte	0x04, 0x36
        /*0c6e*/ 	.short	(.L_1595 - .L_1594)
.L_1594:
        /*0c70*/ 	.word	0x00000008
.L_1595:


//--------------------- .nv.info._ZN7cutlass13device_kernelIN5flash11enable_sm90INS1_16FlashAttnFwdSm90INS1_25CollectiveMainloopFwdSm90ILi2EN4cute5tupleIJNS5_1CILi1EEES8_S8_EEENS6_IJNS7_ILi128EEENS7_ILi96EEENS7_ILi64EEEEEELi256ENS_6half_tEfNS_4arch4Sm90ELb1ELb0ELb1ELb1ELb0ELb0ELb1ELb1ELb0ELb0ELb0ELb0EEENS1_21CollectiveEpilogueFwdINS6_IJSA_NS7_ILi256EEESB_EEES9_SE_SG_Li256ELb1ELb0ELb0ELb0EEENS1_36VarlenDynamicPersistentTileSchedulerILi128ELi96ELi256ELi32ELb0ELb0ELb1ELb1ELb1ELb1EEEEEEEEEvNT_6ParamsE --------------------------
	.section	.nv.info._ZN7cutlass13device_kernelIN5flash11enable_sm90INS1_16FlashAttnFwdSm90INS1_25CollectiveMainloopFwdSm90ILi2EN4cute5tupleIJNS5_1CILi1EEES8_S8_EEENS6_IJNS7_ILi128EEENS7_ILi96EEENS7_ILi64EEEEEELi256ENS_6half_tEfNS_4arch4Sm90ELb1ELb0ELb1ELb1ELb0ELb0ELb1ELb1ELb0ELb0ELb0ELb0EEENS1_21CollectiveEpilogueFwdINS6_IJSA_NS7_ILi256EEESB_EEES9_SE_SG_Li256ELb1ELb0ELb0ELb0EEENS1_36VarlenDynamicPersistentTileSchedulerILi128ELi96ELi256ELi32ELb0ELb0ELb1ELb1ELb1ELb1EEEEEEEEEvNT_6ParamsE,"",@"SHT_CUDA_INFO"
	.sectionflags	@""
	.align	4


	//----- nvinfo : EIATTR_CUDA_API_VERSION
	.align		4
        /*0000*/ 	.byte	0x04, 0x37
        /*0002*/ 	.short	(.L_1597 - .L_1596)
.L_1596:
        /*0004*/ 	.word	0x00000082


	//----- nvinfo : EIATTR_KPARAM_INFO
	.align		4
.L_1597:
        /*0008*/ 	.byte	0x04, 0x17
        /*000a*/ 	.short	(.L_1599 - .L_1598)
.L_1598:
        /*000c*/ 	.word	0x00000000
        /*0010*/ 	.short	0x0000
        /*0012*/ 	.short	0x0070
        /*0014*/ 	.byte	0x00, 0xf0, 0x01, 0x2c


	//----- nvinfo : EIATTR_SPARSE_MMA_MASK
	.align		4
.L_1599:
        /*0018*/ 	.byte	0x03, 0x50
        /*001a*/ 	.short	0x0000


	//----- nvinfo : EIATTR_MAXREG_COUNT
	.align		4
        /*001c*/ 	.byte	0x03, 0x1b
        /*001e*/ 	.short	0x00a8


	//----- nvinfo : EIATTR_NUM_BARRIERS
	.align		4
        /*0020*/ 	.byte	0x02, 0x4c
        /*0022*/ 	.byte	0x10
	.zero		1


	//----- nvinfo : EIATTR_EXTERNS
	.align		4
        /*0024*/ 	.byte	0x04, 0x0f
        /*0026*/ 	.short	(.L_1601 - .L_1600)


	//   ....[0]....
	.align		4
.L_1600:
        /*0028*/ 	.word	index@(__assertfail)


	//----- nvinfo : EIATTR_ANNOTATIONS
	.align		4
.L_1601:
        /*002c*/ 	.byte	0x04, 0x55
        /*002e*/ 	.short	(.L_1603 - .L_1602)


	//   ....[0]....
.L_1602:
        /* <DEDUP_REMOVED lines=27> */


	//----- nvinfo : EIATTR_MERCURY_ISA_VERSION
	.align		4
.L_1603:
        /*01d0*/ 	.byte	0x03, 0x5f
        /*01d2*/ 	.short	0x0101


	//----- nvinfo : EIATTR_UNUSED_LOAD_BYTE_OFFSET
	.align		4
        /*01d4*/ 	.byte	0x04, 0x44
        /*01d6*/ 	.short	(.L_1605 - .L_1604)


	//   ....[0]....
.L_1604:
        /*01d8*/ 	.word	0x00000ad0
        /*01dc*/ 	.word	0x0000fff0


	//   ....[1]....
        /*01e0*/ 	.word	0x0000aa60
        /*01e4*/ 	.word	0x0000fff0


	//----- nvinfo : EIATTR_INT_WARP_WIDE_INSTR_OFFSETS
	.align		4
.L_1605:
        /*01e8*/ 	.byte	0x04, 0x31
        /*01ea*/ 	.short	(.L_1607 - .L_1606)


	//   ....[0]....
.L_1606:
        /*01ec*/ 	.word	0x00000190


	//   ....[1]....
        /*01f0*/ 	.word	0x000001d0


	//   ....[2]....
        /*01f4*/ 	.word	0x00000240


	//   ....[3]....
        /*01f8*/ 	.word	0x00000250


	//   ....[4]....
        /*01fc*/ 	.word	0x0000e880


	//   ....[5]....
        /*0200*/ 	.word	0x0000e920


	//   ....[6]....
        /*0204*/ 	.word	0x0000edc0


	//   ....[7]....
        /*0208*/ 	.word	0x0000edf0


	//   ....[8]....
        /*020c*/ 	.word	0x000113d0


	//   ....[9]....
        /*0210*/ 	.word	0x00011470


	//----- nvinfo : EIATTR_COOP_GROUP_MASK_REGIDS
	.align		4
.L_1607:
        /*0214*/ 	.byte	0x04, 0x29
        /*0216*/ 	.short	(.L_1609 - .L_1608)


	//   ....[0]....
.L_1608:
        /*0218*/ 	.word	0xffffffff


	//   ....[1]....
        /*021c*/ 	.word	0xffffffff


	//   ....[2]....
        /*0220*/ 	.word	0xffffffff


	//   ....[3]....
        /*0224*/ 	.word	0xffffffff


	//   ....[4]....
        /*0228*/ 	.word	0xffffffff


	//   ....[5]....
        /*022c*/ 	.word	0xffffffff


	//   ....[6]....
        /*0230*/ 	.word	0xffffffff


	//   ....[7]....
        /*0234*/ 	.word	0xffffffff


	//   ....[8]....
        /*0238*/ 	.word	0xffffffff


	//   ....[9]....
        /*023c*/ 	.word	0xffffffff


	//   ....[10]....
        /*0240*/ 	.word	0xffffffff


	//   ....[11]....
        /*0244*/ 	.word	0xffffffff


	//   ....[12]....
        /*0248*/ 	.word	0xffffffff


	//   ....[13]....
        /*024c*/ 	.word	0xffffffff


	//   ....[14]....
        /*0250*/ 	.word	0xffffffff


	//   ....[15]....
        /*0254*/ 	.word	0xffffffff


	//   ....[16]....
        /*0258*/ 	.word	0xffffffff


	//   ....[17]....
        /*025c*/ 	.word	0xffffffff


	//   ....[18]....
        /*0260*/ 	.word	0xffffffff


	//   ....[19]....
        /*0264*/ 	.word	0xffffffff


	//   ....[20]....
        /*0268*/ 	.word	0xffffffff


	//   ....[21]....
        /*026c*/ 	.word	0xffffffff


	//   ....[22]....
        /*0270*/ 	.word	0xffffffff


	//   ....[23]....
        /*0274*/ 	.word	0xffffffff


	//   ....[24]....
        /*0278*/ 	.word	0xffffffff


	//   ....[25]....
        /*027c*/ 	.word	0xffffffff


	//   ....[26]....
        /*0280*/ 	.word	0xffffffff


	//   ....[27]....
        /*0284*/ 	.word	0xffffffff


	//   ....[28]....
        /*0288*/ 	.word	0xffffffff


	//   ....[29]....
        /*028c*/ 	.word	0xffffffff


	//   ....[30]....
        /*0290*/ 	.word	0xffffffff


	//   ....[31]....
        /*0294*/ 	.word	0xffffffff


	//   ....[32]....
        /*0298*/ 	.word	0xffffffff


	//   ....[33]....
        /*029c*/ 	.word	0xffffffff


	//   ....[34]....
        /*02a0*/ 	.word	0xffffffff


	//   ....[35]....
        /*02a4*/ 	.word	0xffffffff


	//   ....[36]....
        /*02a8*/ 	.word	0xffffffff


	//   ....[37]....
        /*02ac*/ 	.word	0xffffffff


	//   ....[38]....
        /*02b0*/ 	.word	0xffffffff


	//   ....[39]....
        /*02b4*/ 	.word	0xffffffff


	//   ....[40]....
        /*02b8*/ 	.word	0xffffffff


	//   ....[41]....
        /*02bc*/ 	.word	0xffffffff


	//   ....[42]....
        /*02c0*/ 	.word	0xffffffff


	//   ....[43]....
        /*02c4*/ 	.word	0xffffffff


	//   ....[44]....
        /*02c8*/ 	.word	0xffffffff


	//   ....[45]....
        /*02cc*/ 	.word	0xffffffff


	//   ....[46]....
        /*02d0*/ 	.word	0xffffffff


	//   ....[47]....
        /*02d4*/ 	.word	0xffffffff


	//   ....[48]....
        /*02d8*/ 	.word	0xffffffff


	//   ....[49]....
        /*02dc*/ 	.word	0xffffffff


	//   ....[50]....
        /*02e0*/ 	.word	0xffffffff


	//   ....[51]....
        /*02e4*/ 	.word	0xffffffff


	//   ....[52]....
        /*02e8*/ 	.word	0xffffffff


	//   ....[53]....
        /*02ec*/ 	.word	0xffffffff


	//   ....[54]....
        /*02f0*/ 	.word	0xffffffff


	//   ....[55]....
        /*02f4*/ 	.word	0xffffffff


	//   ....[56]....
        /*02f8*/ 	.word	0xffffffff


	//   ....[57]....
        /*02fc*/ 	.word	0xffffffff


	//   ....[58]....
        /*0300*/ 	.word	0x0500000f


	//   ....[59]....
        /*0304*/ 	.word	0x0500000f


	//   ....[60]....
        /*0308*/ 	.word	0x0500000f


	//   ....[61]....
        /*030c*/ 	.word	0x0500000f


	//   ....[62]....
        /*0310*/ 	.word	0x0500000f


	//   ....[63]....
        /*0314*/ 	.word	0x0500000f


	//   ....[64]....
        /*0318*/ 	.word	0x0500000f


	//   ....[65]....
        /*031c*/ 	.word	0x0500000f


	//   ....[66]....
        /*0320*/ 	.word	0x0500000f


	//   ....[67]....
        /*0324*/ 	.word	0x0500000f


	//   ....[68]....
        /*0328*/ 	.word	0x0500000f


	//   ....[69]....
        /*032c*/ 	.word	0x0500000f


	//   ....[70]....
        /*0330*/ 	.word	0x0500000f


	//   ....[71]....
        /*0334*/ 	.word	0x0500000f


	//   ....[72]....
        /*0338*/ 	.word	0x0500000f


	//   ....[73]....
        /*033c*/ 	.word	0x0500000f


	//   ....[74]....
        /*0340*/ 	.word	0x0500000f


	//   ....[75]....
        /*0344*/ 	.word	0x0500000f


	//   ....[76]....
        /*0348*/ 	.word	0x0500000f


	//----- nvinfo : EIATTR_COOP_GROUP_INSTR_OFFSETS
	.align		4
.L_1609:
        /*034c*/ 	.byte	0x04, 0x28
        /*034e*/ 	.short	(.L_1611 - .L_1610)


	//   ....[0]....
.L_1610:
        /*0350*/ 	.word	0x00000070


	//   ....[1]....
        /*0354*/ 	.word	0x000001a0


	//   ....[2]....
        /*0358*/ 	.word	0x000001f0


	//   ....[3]....
        /*035c*/ 	.word	0x00000440


	//   ....[4]....
        /*0360*/ 	.word	0x000005a0


	//   ....[5]....
        /*0364*/ 	.word	0x000006c0


	//   ....[6]....
        /*0368*/ 	.word	0x00000820


	//   ....[7]....
        /*036c*/ 	.word	0x000017c0


	//   ....[8]....
        /*0370*/ 	.word	0x00003760


	//   ....[9]....
        /*0374*/ 	.word	0x00003820


	//   ....[10]....
        /*0378*/ 	.word	0x00003870


	//   ....[11]....
        /*037c*/ 	.word	0x000038e0


	//   ....[12]....
        /*0380*/ 	.word	0x00005f90


	//   ....[13]....
        /*0384*/ 	.word	0x00006050


	//   ....[14]....
        /*0388*/ 	.word	0x00006060


	//   ....[15]....
        /*038c*/ 	.word	0x000060b0


	//   ....[16]....
        /*0390*/ 	.word	0x00008980


	//   ....[17]....
        /*0394*/ 	.word	0x00008a00


	//   ....[18]....
        /*0398*/ 	.word	0x00008a10


	//   ....[19]....
        /*039c*/ 	.word	0x00008a50


	//   ....[20]....
        /*03a0*/ 	.word	0x0000a000


	//   ....[21]....
        /*03a4*/ 	.word	0x0000a070


	//   ....[22]....
        /*03a8*/ 	.word	0x0000a0c0


	//   ....[23]....
        /*03ac*/ 	.word	0x0000a0f0


	//   ....[24]....
        /*03b0*/ 	.word	0x0000d620


	//   ....[25]....
        /*03b4*/ 	.word	0x0000d7b0


	//   ....[26]....
        /*03b8*/ 	.word	0x0000d7e0


	//   ....[27]....
        /*03bc*/ 	.word	0x0000d820


	//   ....[28]....
        /*03c0*/ 	.word	0x0000d890


	//   ....[29]....
        /*03c4*/ 	.word	0x0000d8f0


	//   ....[30]....
        /*03c8*/ 	.word	0x0000d930


	//   ....[31]....
        /*03cc*/ 	.word	0x0000dae0


	//   ....[32]....
        /*03d0*/ 	.word	0x0000db40


	//   ....[33]....
        /*03d4*/ 	.word	0x0000db80


	//   ....[34]....
        /*03d8*/ 	.word	0x0000dbc0


	//   ....[35]....
        /*03dc*/ 	.word	0x0000dbf0


	//   ....[36]....
        /*03e0*/ 	.word	0x0000dc20


	//   ....[37]....
        /*03e4*/ 	.word	0x0000dcc0


	//   ....[38]....
        /*03e8*/ 	.word	0x0000dd20


	//   ....[39]....
        /*03ec*/ 	.word	0x0000ddb0


	//   ....[40]....
        /*03f0*/ 	.word	0x00011500


	//   ....[41]....
        /*03f4*/ 	.word	0x00011510


	//   ....[42]....
        /*03f8*/ 	.word	0x00011630


	//   ....[43]....
        /*03fc*/ 	.word	0x00011690


	//   ....[44]....
        /*0400*/ 	.word	0x000116d0


	//   ....[45]....
        /*0404*/ 	.word	0x00011710


	//   ....[46]....
        /*0408*/ 	.word	0x00011740


	//   ....[47]....
        /*040c*/ 	.word	0x00011770


	//   ....[48]....
        /*0410*/ 	.word	0x00011910


	//   ....[49]....
        /*0414*/ 	.word	0x00011970


	//   ....[50]....
        /*0418*/ 	.word	0x000119b0


	//   ....[51]....
        /*041c*/ 	.word	0x000119f0


	//   ....[52]....
        /*0420*/ 	.word	0x00011a20


	//   ....[53]....
        /*0424*/ 	.word	0x00011a50


	//   ....[54]....
        /*0428*/ 	.word	0x00011b10


	//   ....[55]....
        /*042c*/ 	.word	0x00011b30


	//   ....[56]....
        /*0430*/ 	.word	0x00011ba0


	//   ....[57]....
        /*0434*/ 	.word	0x00012220


	//   ....[58]....
        /*0438*/ 	.word	0x00012840


	//   ....[59]....
        /*043c*/ 	.word	0x00012c60


	//   ....[60]....
        /*0440*/ 	.word	0x00012cf0


	//   ....[61]....
        /*0444*/ 	.word	0x00012d90


	//   ....[62]....
        /*0448*/ 	.word	0x00012e40


	//   ....[63]....
        /*044c*/ 	.word	0x00012ec0


	//   ....[64]....
        /*0450*/ 	.word	0x00012f40


	//   ....[65]....
        /*0454*/ 	.word	0x00012fc0


	//   ....[66]....
        /*0458*/ 	.word	0x00013040


	//   ....[67]....
        /*045c*/ 	.word	0x000130d0


	//   ....[68]....
        /*0460*/ 	.word	0x00013180


	//   ....[69]....
        /*0464*/ 	.word	0x00013200


	//   ....[70]....
        /*0468*/ 	.word	0x00013280


	//   ....[71]....
        /*046c*/ 	.word	0x00013300


	//   ....[72]....
        /*0470*/ 	.word	0x00013380


	//   ....[73]....
        /*0474*/ 	.word	0x000133f0


	//   ....[74]....
        /*0478*/ 	.word	0x00013490


	//   ....[75]....
        /*047c*/ 	.word	0x00013520


	//   ....[76]....
        /*0480*/ 	.word	0x00013650


	//----- nvinfo : EIATTR_REG_RECONFIG
	.align		4
.L_1611:
        /*0484*/ 	.byte	0x01, 0x54
	.zero		2


	//----- nvinfo : EIATTR_SYSCALL_OFFSETS
	.align		4
        /*0488*/ 	.byte	0x04, 0x46
        /*048a*/ 	.short	(.L_1613 - .L_1612)


	//   ....[0]....
.L_1612:
        /*048c*/ 	.word	0x00001a20


	//   ....[1]....
        /*0490*/ 	.word	0x0000eab0


	//   ....[2]....
        /*0494*/ 	.word	0x0000ebf0


	//   ....[3]....
        /*0498*/ 	.word	0x0000ecf0


	//----- nvinfo : EIATTR_MBARRIER_INSTR_OFFSETS
	.align		4
.L_1613:
        /*049c*/ 	.byte	0x04, 0x39
        /*049e*/ 	.short	(.L_1615 - .L_1614)


	//   ....[0]....
.L_1614:
        /*04a0*/ 	.word	0x000002e0
        /*04a4*/ 	.word	0x000000ff
        /*04a8*/ 	.word	0x00032400
        /*04ac*/ 	.short	0x0100
        /*04ae*/ 	.byte	0x08
	.zero		1


	//   ....[1]....
        /*04b0*/ 	.word	0x000002f0
        /*04b4*/ 	.word	0x000000ff
        /*04b8*/ 	.word	0x00032410
        /*04bc*/ 	.short	0x0100
        /*04be*/ 	.byte	0x08
	.zero		1


	//   ....[2]....
        /*04c0*/ 	.word	0x00000300
        /*04c4*/ 	.word	0x000000ff
        /*04c8*/ 	.word	0x00032420
        /*04cc*/ 	.short	0x0100
        /*04ce*/ 	.byte	0x08
	.zero		1


	//   ....[3]....
        /*04d0*/ 	.word	0x000003f0
        /*04d4*/ 	.word	0x000000ff
        /*04d8*/ 	.word	0x00032430
        /*04dc*/ 	.short	0x0100
        /*04de*/ 	.byte	0x08
	.zero		1


	//   ....[4]....
        /*04e0*/ 	.word	0x00000400
        /*04e4*/ 	.word	0x000000ff
        /*04e8*/ 	.word	0x00032440
        /*04ec*/ 	.short	0x0100
        /*04ee*/ 	.byte	0x08
	.zero		1


	//   ....[5]....
        /*04f0*/ 	.word	0x00000410
        /*04f4*/ 	.word	0x000000ff
        /*04f8*/ 	.word	0x00032438
        /*04fc*/ 	.short	0x0100
        /*04fe*/ 	.byte	0x08
	.zero		1


	//   ....[6]....
        /*0500*/ 	.word	0x00000420
        /*0504*/ 	.word	0x000000ff
        /*0508*/ 	.word	0x00032448
        /*050c*/ 	.short	0x0100
        /*050e*/ 	.byte	0x08
	.zero		1


	//   ....[7]....
        /*0510*/ 	.word	0x00000550
        /*0514*/ 	.word	0x000000ff
        /*0518*/ 	.word	0x00032450
        /*051c*/ 	.short	0x0100
        /*051e*/ 	.byte	0x08
	.zero		1


	//   ....[8]....
        /*0520*/ 	.word	0x00000560
        /*0524*/ 	.word	0x000000ff
        /*0528*/ 	.word	0x00032460
        /*052c*/ 	.short	0x0100
        /*052e*/ 	.byte	0x08
	.zero		1


	//   ....[9]....
        /*0530*/ 	.word	0x00000570
        /*0534*/ 	.word	0x000000ff
        /*0538*/ 	.word	0x00032458
        /*053c*/ 	.short	0x0100
        /*053e*/ 	.byte	0x08
	.zero		1


	//   ....[10]....
        /*0540*/ 	.word	0x00000580
        /*0544*/ 	.word	0x000000ff
        /*0548*/ 	.word	0x00032468
        /*054c*/ 	.short	0x0100
        /*054e*/ 	.byte	0x08
	.zero		1


	//   ....[11]....
        /*0550*/ 	.word	0x00000670
        /*0554*/ 	.word	0x000000ff
        /*0558*/ 	.word	0x00032470
        /*055c*/ 	.short	0x0100
        /*055e*/ 	.byte	0x06
	.zero		1


	//   ....[12]....
        /*0560*/ 	.word	0x00000680
        /*0564*/ 	.word	0x000000ff
        /*0568*/ 	.word	0x00032480
        /*056c*/ 	.short	0x0100
        /*056e*/ 	.byte	0x06
	.zero		1


	//   ....[13]....
        /*0570*/ 	.word	0x00000690
        /*0574*/ 	.word	0x000000ff
        /*0578*/ 	.word	0x00032478
        /*057c*/ 	.short	0x0100
        /*057e*/ 	.byte	0x06
	.zero		1


	//   ....[14]....
        /*0580*/ 	.word	0x000006a0
        /*0584*/ 	.word	0x000000ff
        /*0588*/ 	.word	0x00032488
        /*058c*/ 	.short	0x0100
        /*058e*/ 	.byte	0x06
	.zero		1


	//   ....[15]....
        /*0590*/ 	.word	0x000007d0
        /*0594*/ 	.word	0x000000ff
        /*0598*/ 	.word	0x00032490
        /*059c*/ 	.short	0x0100
        /*059e*/ 	.byte	0x08
	.zero		1


	//   ....[16]....
        /*05a0*/ 	.word	0x000007e0
        /*05a4*/ 	.word	0x000000ff
        /*05a8*/ 	.word	0x000324a0
        /*05ac*/ 	.short	0x0100
        /*05ae*/ 	.byte	0x08
	.zero		1


	//   ....[17]....
        /*05b0*/ 	.word	0x000007f0
        /*05b4*/ 	.word	0x000000ff
        /*05b8*/ 	.word	0x00032498
        /*05bc*/ 	.short	0x0100
        /*05be*/ 	.byte	0x08
	.zero		1


	//   ....[18]....
        /*05c0*/ 	.word	0x00000800
        /*05c4*/ 	.word	0x000000ff
        /*05c8*/ 	.word	0x000324a8
        /*05cc*/ 	.short	0x0100
        /*05ce*/ 	.byte	0x08
	.zero		1


	//   ....[19]....
        /*05d0*/ 	.word	0x00000930
        /*05d4*/ 	.word	0x000000ff
        /*05d8*/ 	.word	0x000324b0
        /*05dc*/ 	.short	0x0100
        /*05de*/ 	.byte	0x08
	.zero		1


	//   ....[20]....
        /*05e0*/ 	.word	0x00000940
        /*05e4*/ 	.word	0x000000ff
        /*05e8*/ 	.word	0x000324c0
        /*05ec*/ 	.short	0x0100
        /*05ee*/ 	.byte	0x08
	.zero		1


	//   ....[21]....
        /*05f0*/ 	.word	0x00000950
        /*05f4*/ 	.word	0x000000ff
        /*05f8*/ 	.word	0x000324b8
        /*05fc*/ 	.short	0x0100
        /*05fe*/ 	.byte	0x08
	.zero		1


	//   ....[22]....
        /*0600*/ 	.word	0x00000960
        /*0604*/ 	.word	0x000000ff
        /*0608*/ 	.word	0x000324c8
        /*060c*/ 	.short	0x0100
        /*060e*/ 	.byte	0x08
	.zero		1


	//   ....[23]....
        /*0610*/ 	.word	0x00001ac0
        /*0614*/ 	.word	0x00000005
        /*0618*/ 	.word	0x00032400
        /*061c*/ 	.short	0x010a
        /*061e*/ 	.byte	0x3f
	.zero		1


	//   ....[24]....
        /*0620*/ 	.word	0x00001ba0
        /*0624*/ 	.word	0x00000000
        /*0628*/ 	.word	0x00032430
        /*062c*/ 	.short	0x010a
        /*062e*/ 	.byte	0x3f
	.zero		1


	//   ....[25]....
        /*0630*/ 	.word	0x00001be0
        /*0634*/ 	.word	0x00000000
        /*0638*/ 	.word	0x00032430
        /*063c*/ 	.short	0x010a
        /*063e*/ 	.byte	0x3f
	.zero		1


	//   ....[26]....
        /*0640*/ 	.word	0x00001ee0
        /*0644*/ 	.word	0x00000005
        /*0648*/ 	.word	0x00032410
        /*064c*/ 	.short	0x010a
        /*064e*/ 	.byte	0x3f
	.zero		1


	//   ....[27]....
        /*0650*/ 	.word	0x00001f20
        /*0654*/ 	.word	0x00000000
        /*0658*/ 	.word	0x00032450
        /*065c*/ 	.short	0x010a
        /*065e*/ 	.byte	0x3f
	.zero		1


	//   ....[28]....
        /*0660*/ 	.word	0x00001f60
        /*0664*/ 	.word	0x00000000
        /*0668*/ 	.word	0x00032450
        /*066c*/ 	.short	0x010a
        /*066e*/ 	.byte	0x3f
	.zero		1


	//   ....[29]....
        /*0670*/ 	.word	0x00003b50
        /*0674*/ 	.word	0x00000018
        /*0678*/ 	.word	0x00000000
        /*067c*/ 	.short	0x0101
        /*067e*/ 	.byte	0x3f
	.zero		1


	//   ....[30]....
        /*0680*/ 	.word	0x00004650
        /*0684*/ 	.word	0x00000000
        /*0688*/ 	.word	0x00000000
        /*068c*/ 	.short	0x0101
        /*068e*/ 	.byte	0x3f
	.zero		1


	//   ....[31]....
        /*0690*/ 	.word	0x00004780
        /*0694*/ 	.word	0x000000ff
        /*0698*/ 	.word	0x00032430
        /*069c*/ 	.short	0x010a
        /*069e*/ 	.byte	0x04
	.zero		1


	//   ....[32]....
        /*06a0*/ 	.word	0x000047c0
        /*06a4*/ 	.word	0x000000ff
        /*06a8*/ 	.word	0x00032430
        /*06ac*/ 	.short	0x010a
        /*06ae*/ 	.byte	0x04
	.zero		1


	//   ....[33]....
        /*06b0*/ 	.word	0x000049d0
        /*06b4*/ 	.word	0x000000ff
        /*06b8*/ 	.word	0x00032450
        /*06bc*/ 	.short	0x010a
        /*06be*/ 	.byte	0x04
	.zero		1


	//   ....[34]....
        /*06c0*/ 	.word	0x00004a10
        /*06c4*/ 	.word	0x000000ff
        /*06c8*/ 	.word	0x00032450
        /*06cc*/ 	.short	0x010a
        /*06ce*/ 	.byte	0x04
	.zero		1


	//   ....[35]....
        /*06d0*/ 	.word	0x00006380
        /*06d4*/ 	.word	0x00000098
        /*06d8*/ 	.word	0x00000000
        /*06dc*/ 	.short	0x0101
        /*06de*/ 	.byte	0x3f
	.zero		1


	//   ....[36]....
        /*06e0*/ 	.word	0x00007690
        /*06e4*/ 	.word	0x000000af
        /*06e8*/ 	.word	0x00000000
        /*06ec*/ 	.short	0x0101
        /*06ee*/ 	.byte	0x3f
	.zero		1


	//   ....[37]....
        /*06f0*/ 	.word	0x000077d0
        /*06f4*/ 	.word	0x000000ff
        /*06f8*/ 	.word	0x00032430
        /*06fc*/ 	.short	0x010a
        /*06fe*/ 	.byte	0x05
	.zero		1


	//   ....[38]....
        /*0700*/ 	.word	0x00007810
        /*0704*/ 	.word	0x000000ff
        /*0708*/ 	.word	0x00032430
        /*070c*/ 	.short	0x010a
        /*070e*/ 	.byte	0x05
	.zero		1


	//   ....[39]....
        /*0710*/ 	.word	0x00007a20
        /*0714*/ 	.word	0x000000ff
        /*0718*/ 	.word	0x00032450
        /*071c*/ 	.short	0x010a
        /*071e*/ 	.byte	0x05
	.zero		1


	//   ....[40]....
        /*0720*/ 	.word	0x00007a60
        /*0724*/ 	.word	0x000000ff
        /*0728*/ 	.word	0x00032450
        /*072c*/ 	.short	0x010a
        /*072e*/ 	.byte	0x05
	.zero		1


	//   ....[41]....
        /*0730*/ 	.word	0x00008cb0
        /*0734*/ 	.word	0x00000098
        /*0738*/ 	.word	0x00000000
        /*073c*/ 	.short	0x0101
        /*073e*/ 	.byte	0x3f
	.zero		1


	//   ....[42]....
        /*0740*/ 	.word	0x00009e50
        /*0744*/ 	.word	0x000000d7
        /*0748*/ 	.word	0x00000000
        /*074c*/ 	.short	0x0101
        /*074e*/ 	.byte	0x3f
	.zero		1


	//   ....[43]....
        /*0750*/ 	.word	0x0000c1c0
        /*0754*/ 	.word	0x00000097
        /*0758*/ 	.word	0x00000000
        /*075c*/ 	.short	0x0101
        /*075e*/ 	.byte	0x3f
	.zero		1


	//   ....[44]....
        /*0760*/ 	.word	0x0000f240
        /*0764*/ 	.word	0x00000008
        /*0768*/ 	.word	0x00032440
        /*076c*/ 	.short	0x010a
        /*076e*/ 	.byte	0x3f
	.zero		1


	//   ....[45]....
        /*0770*/ 	.word	0x0000f850
        /*0774*/ 	.word	0x00000008
        /*0778*/ 	.word	0x00032420
        /*077c*/ 	.short	0x010a
        /*077e*/ 	.byte	0x3f
	.zero		1


	//   ....[46]....
        /*0780*/ 	.word	0x0000f920
        /*0784*/ 	.word	0x0000000b
        /*0788*/ 	.word	0x00032460
        /*078c*/ 	.short	0x010a
        /*078e*/ 	.byte	0x3f
	.zero		1


	//   ....[47]....
        /*0790*/ 	.word	0x0000ff60
        /*0794*/ 	.word	0x00000002
        /*0798*/ 	.word	0x00032440
        /*079c*/ 	.short	0x010a
        /*079e*/ 	.byte	0x3f
	.zero		1


	//   ....[48]....
        /*07a0*/ 	.word	0x00010170
        /*07a4*/ 	.word	0x00000002
        /*07a8*/ 	.word	0x00032460
        /*07ac*/ 	.short	0x010a
        /*07ae*/ 	.byte	0x3f
	.zero		1


	//   ....[49]....
        /*07b0*/ 	.word	0x000106e0
        /*07b4*/ 	.word	0x00000002
        /*07b8*/ 	.word	0x00032440
        /*07bc*/ 	.short	0x010a
        /*07be*/ 	.byte	0x3f
	.zero		1


	//   ....[50]....
        /*07c0*/ 	.word	0x000108e0
        /*07c4*/ 	.word	0x00000002
        /*07c8*/ 	.word	0x00032460
        /*07cc*/ 	.short	0x010a
        /*07ce*/ 	.byte	0x3f
	.zero		1


	//   ....[51]....
        /*07d0*/ 	.word	0x00010de0
        /*07d4*/ 	.word	0x00000002
        /*07d8*/ 	.word	0x00032440
        /*07dc*/ 	.short	0x010a
        /*07de*/ 	.byte	0x3f
	.zero		1


	//   ....[52]....
        /*07e0*/ 	.word	0x00010ff0
        /*07e4*/ 	.word	0x00000002
        /*07e8*/ 	.word	0x00032460
        /*07ec*/ 	.short	0x010a
        /*07ee*/ 	.byte	0x3f
	.zero		1


	//   ....[53]....
        /*07f0*/ 	.word	0x000121b0
        /*07f4*/ 	.word	0x00000000
        /*07f8*/ 	.word	0x00032420
        /*07fc*/ 	.short	0x010a
        /*07fe*/ 	.byte	0x3f
	.zero		1


	//   ....[54]....
        /*0800*/ 	.word	0x00012380
        /*0804*/ 	.word	0x00000006
        /*0808*/ 	.word	0x00000000
        /*080c*/ 	.short	0x010a
        /*080e*/ 	.byte	0x3f
	.zero		1


	//   ....[55]....
        /*0810*/ 	.word	0x000123f0
        /*0814*/ 	.word	0x00000007
        /*0818*/ 	.word	0x00000000
        /*081c*/ 	.short	0x010a
        /*081e*/ 	.byte	0x3f
	.zero		1


	//   ....[56]....
        /*0820*/ 	.word	0x00012460
        /*0824*/ 	.word	0x00000004
        /*0828*/ 	.word	0x00000000
        /*082c*/ 	.short	0x010a
        /*082e*/ 	.byte	0x3f
	.zero		1


	//   ....[57]....
        /*0830*/ 	.word	0x00012490
        /*0834*/ 	.word	0x00000003
        /*0838*/ 	.word	0x00000000
        /*083c*/ 	.short	0x010a
        /*083e*/ 	.byte	0x3f
	.zero		1


	//   ....[58]....
        /*0840*/ 	.word	0x000124f0
        /*0844*/ 	.word	0x00000005
        /*0848*/ 	.word	0x00032400
        /*084c*/ 	.short	0x010a
        /*084e*/ 	.byte	0x3f
	.zero		1


	//   ....[59]....
        /*0850*/ 	.word	0x00012540
        /*0854*/ 	.word	0x00000000
        /*0858*/ 	.word	0x00032430
        /*085c*/ 	.short	0x010a
        /*085e*/ 	.byte	0x3f
	.zero		1


	//   ....[60]....
        /*0860*/ 	.word	0x00012590
        /*0864*/ 	.word	0x00000005
        /*0868*/ 	.word	0x00032410
        /*086c*/ 	.short	0x010a
        /*086e*/ 	.byte	0x3f
	.zero		1


	//   ....[61]....
        /*0870*/ 	.word	0x000125e0
        /*0874*/ 	.word	0x00000000
        /*0878*/ 	.word	0x00032450
        /*087c*/ 	.short	0x010a
        /*087e*/ 	.byte	0x3f
	.zero		1


	//   ....[62]....
        /*0880*/ 	.word	0x00012640
        /*0884*/ 	.word	0x00000014
        /*0888*/ 	.word	0x00032430
        /*088c*/ 	.short	0x010a
        /*088e*/ 	.byte	0x3f
	.zero		1


	//   ....[63]....
        /*0890*/ 	.word	0x000126a0
        /*0894*/ 	.word	0x00000014
        /*0898*/ 	.word	0x00032450
        /*089c*/ 	.short	0x010a
        /*089e*/ 	.byte	0x3f
	.zero		1


	//   ....[64]....
        /*08a0*/ 	.word	0x00012700
        /*08a4*/ 	.word	0x00000014
        /*08a8*/ 	.word	0x00032430
        /*08ac*/ 	.short	0x010a
        /*08ae*/ 	.byte	0x3f
	.zero		1


	//   ....[65]....
        /*08b0*/ 	.word	0x00012760
        /*08b4*/ 	.word	0x00000014
        /*08b8*/ 	.word	0x00032450
        /*08bc*/ 	.short	0x010a
        /*08be*/ 	.byte	0x3f
	.zero		1


	//   ....[66]....
        /*08c0*/ 	.word	0x00012900
        /*08c4*/ 	.word	0x00000008
        /*08c8*/ 	.word	0x00032440
        /*08cc*/ 	.short	0x010a
        /*08ce*/ 	.byte	0x3f
	.zero		1


	//   ....[67]....
        /*08d0*/ 	.word	0x00012980
        /*08d4*/ 	.word	0x00000008
        /*08d8*/ 	.word	0x00032420
        /*08dc*/ 	.short	0x010a
        /*08de*/ 	.byte	0x3f
	.zero		1


	//   ....[68]....
        /*08e0*/ 	.word	0x000129d0
        /*08e4*/ 	.word	0x0000000b
        /*08e8*/ 	.word	0x00032460
        /*08ec*/ 	.short	0x010a
        /*08ee*/ 	.byte	0x3f
	.zero		1


	//   ....[69]....
        /*08f0*/ 	.word	0x00012a20
        /*08f4*/ 	.word	0x00000002
        /*08f8*/ 	.word	0x00032440
        /*08fc*/ 	.short	0x010a
        /*08fe*/ 	.byte	0x3f
	.zero		1


	//   ....[70]....
        /*0900*/ 	.word	0x00012a70
        /*0904*/ 	.word	0x00000002
        /*0908*/ 	.word	0x00032460
        /*090c*/ 	.short	0x010a
        /*090e*/ 	.byte	0x3f
	.zero		1


	//   ....[71]....
        /*0910*/ 	.word	0x00012ac0
        /*0914*/ 	.word	0x00000002
        /*0918*/ 	.word	0x00032440
        /*091c*/ 	.short	0x010a
        /*091e*/ 	.byte	0x3f
	.zero		1


	//   ....[72]....
        /*0920*/ 	.word	0x00012b10
        /*0924*/ 	.word	0x00000002
        /*0928*/ 	.word	0x00032460
        /*092c*/ 	.short	0x010a
        /*092e*/ 	.byte	0x3f
	.zero		1


	//   ....[73]....
        /*0930*/ 	.word	0x00012b60
        /*0934*/ 	.word	0x00000002
        /*0938*/ 	.word	0x00032440
        /*093c*/ 	.short	0x010a
        /*093e*/ 	.byte	0x3f
	.zero		1


	//   ....[74]....
        /*0940*/ 	.word	0x00012bb0
        /*0944*/ 	.word	0x00000002
        /*0948*/ 	.word	0x00032460
        /*094c*/ 	.short	0x010a
        /*094e*/ 	.byte	0x3f
	.zero		1


	//   ....[75]....
        /*0950*/ 	.word	0x00013570
        /*0954*/ 	.word	0x00000000
        /*0958*/ 	.word	0x00032420
        /*095c*/ 	.short	0x010a
        /*095e*/ 	.byte	0x3f
	.zero		1


	//   ....[76]....
        /*0960*/ 	.word	0x00013710
        /*0964*/ 	.word	0x00000006
        /*0968*/ 	.word	0x00000000
        /*096c*/ 	.short	0x010a
        /*096e*/ 	.byte	0x3f
	.zero		1


	//   ....[77]....
        /*0970*/ 	.word	0x00013760
        /*0974*/ 	.word	0x00000007
        /*0978*/ 	.word	0x00000000
        /*097c*/ 	.short	0x010a
        /*097e*/ 	.byte	0x3f
	.zero		1


	//   ....[78]....
        /*0980*/ 	.word	0x000137b0
        /*0984*/ 	.word	0x00000004
        /*0988*/ 	.word	0x00000000
        /*098c*/ 	.short	0x010a
        /*098e*/ 	.byte	0x3f
	.zero		1


	//----- nvinfo : EIATTR_NUM_MBARRIERS
	.align		4
.L_1615:
        /*0990*/ 	.byte	0x03, 0x38
        /*0992*/ 	.short	0x0017


	//----- nvinfo : EIATTR_EXIT_INSTR_OFFSETS
	.align		4
        /*0994*/ 	.byte	0x04, 0x1c
        /*0996*/ 	.short	(.L_1617 - .L_1616)


	//   ....[0]....
.L_1616:
        /*0998*/ 	.word	0x00000b10


	//   ....[1]....
        /*099c*/ 	.word	0x0000d5e0


	//   ....[2]....
        /*09a0*/ 	.word	0x0000d640


	//   ....[3]....
        /*09a4*/ 	.word	0x000124e0


	//----- nvinfo : EIATTR_MAX_THREADS
	.align		4
.L_1617:
        /*09a8*/ 	.byte	0x04, 0x05
        /*09aa*/ 	.short	(.L_1619 - .L_1618)
.L_1618:
        /*09ac*/ 	.word	0x00000180
        /*09b0*/ 	.word	0x00000001
        /*09b4*/ 	.word	0x00000001


	//----- nvinfo : EIATTR_CRS_STACK_SIZE
	.align		4
.L_1619:
        /*09b8*/ 	.byte	0x04, 0x1e
        /*09ba*/ 	.short	(.L_1621 - .L_1620)
.L_1620:
        /*09bc*/ 	.word	0x00000000


	//----- nvinfo : EIATTR_CBANK_PARAM_SIZE
	.align		4
.L_1621:
        /*09c0*/ 	.byte	0x03, 0x19
        /*09c2*/ 	.short	0x0b70


	//----- nvinfo : EIATTR_PARAM_CBANK
	.align		4
        /*09c4*/ 	.byte	0x04, 0x0a
        /*09c6*/ 	.short	(.L_1623 - .L_1622)
	.align		4
.L_1622:
        /*09c8*/ 	.word	index@(.nv.constant0._ZN7cutlass13device_kernelIN5flash11enable_sm90INS1_16FlashAttnFwdSm90INS1_25CollectiveMainloopFwdSm90ILi2EN4cute5tupleIJNS5_1CILi1EEES8_S8_EEENS6_IJNS7_ILi128EEENS7_ILi96EEENS7_ILi64EEEEEELi256ENS_6half_tEfNS_4arch4Sm90ELb1ELb0ELb1ELb1ELb0ELb0ELb1ELb1ELb0ELb0ELb0ELb0EEENS1_21CollectiveEpilogueFwdINS6_IJSA_NS7_ILi256EEESB_EEES9_SE_SG_Li256ELb1ELb0ELb0ELb0EEENS1_36VarlenDynamicPersistentTileSchedulerILi128ELi96ELi256ELi32ELb0ELb0ELb1ELb1ELb1ELb1EEEEEEEEEvNT_6ParamsE)
        /*09cc*/ 	.short	0x0210
        /*09ce*/ 	.short	0x0b70


	//----- nvinfo : EIATTR_SW_WAR
	.align		4
.L_1623:
        /*09d0*/ 	.byte	0x04, 0x36
        /*09d2*/ 	.short	(.L_1625 - .L_1624)
.L_1624:
        /*09d4*/ 	.word	0x00000008
.L_1625:


//--------------------- .nv.info._ZN7cutlass13device_kernelIN5flash11enable_sm90INS1_16FlashAttnFwdSm90INS1_25CollectiveMainloopFwdSm90ILi2EN4cute5tupleIJNS5_1CILi1EEES8_S8_EEENS6_IJNS7_ILi128EEENS7_ILi96EEENS7_ILi64EEEEEELi256ENS_6half_tEfNS_4arch4Sm90ELb1ELb0ELb1ELb1ELb0ELb1ELb1ELb1ELb0ELb0ELb0ELb0EEENS1_21CollectiveEpilogueFwdINS6_IJSA_NS7_ILi256EEESB_EEES9_SE_SG_Li256ELb1ELb0ELb0ELb0EEENS1_36VarlenDynamicPersistentTileSchedulerILi128ELi96ELi256ELi32ELb0ELb0ELb1ELb1ELb1ELb1EEEEEEEEEvNT_6ParamsE --------------------------
	.section	.nv.info._ZN7cutlass13device_kernelIN5flash11enable_sm90INS1_16FlashAttnFwdSm90INS1_25CollectiveMainloopFwdSm90ILi2EN4cute5tupleIJNS5_1CILi1EEES8_S8_EEENS6_IJNS7_ILi128EEENS7_ILi96EEENS7_ILi64EEEEEELi256ENS_6half_tEfNS_4arch4Sm90ELb1ELb0ELb1ELb1ELb0ELb1ELb1ELb1ELb0ELb0ELb0ELb0EEENS1_21CollectiveEpilogueFwdINS6_IJSA_NS7_ILi256EEESB_EEES9_SE_SG_Li256ELb1ELb0ELb0ELb0EEENS1_36VarlenDynamicPersistentTileSchedulerILi128ELi96ELi256ELi32ELb0ELb0ELb1ELb1ELb1ELb1EEEEEEEEEvNT_6ParamsE,"",@"SHT_CUDA_INFO"
	.sectionflags	@""
	.align	4


	//----- nvinfo : EIATTR_CUDA_API_VERSION
	.align		4
        /*0000*/ 	.byte	0x04, 0x37
        /*0002*/ 	.short	(.L_1627 - .L_1626)
.L_1626:
        /*0004*/ 	.word	0x00000082


	//----- nvinfo : EIATTR_KPARAM_INFO
	.align		4
.L_1627:
        /*0008*/ 	.byte	0x04, 0x17
        /*000a*/ 	.short	(.L_1629 - .L_1628)
.L_1628:
        /*000c*/ 	.word	0x00000000
        /*0010*/ 	.short	0x0000
        /*0012*/ 	.short	0x0070
        /*0014*/ 	.byte	0x00, 0xf0, 0x01, 0x2c


	//----- nvinfo : EIATTR_SPARSE_MMA_MASK
	.align		4
.L_1629:
        /*0018*/ 	.byte	0x03, 0x50
        /*001a*/ 	.short	0x0000


	//----- nvinfo : EIATTR_MAXREG_COUNT
	.align		4
        /*001c*/ 	.byte	0x03, 0x1b
        /*001e*/ 	.short	0x00a8


	//----- nvinfo : EIATTR_NUM_BARRIERS
	.align		4
        /*0020*/ 	.byte	0x02, 0x4c
        /*0022*/ 	.byte	0x10
	.zero		1


	//----- nvinfo : EIATTR_EXTERNS
	.align		4
        /*0024*/ 	.byte	0x04, 0x0f
        /*0026*/ 	.short	(.L_1631 - .L_1630)


	//   ....[0]....
	.align		4
.L_1630:
        /*0028*/ 	.word	index@(__assertfail)


	//----- nvinfo : EIATTR_ANNOTATIONS
	.align		4
.L_1631:
        /*002c*/ 	.byte	0x04, 0x55
        /*002e*/ 	.short	(.L_1633 - .L_1632)


	//   ....[0]....
.L_1632:
        /* <DEDUP_REMOVED lines=83> */


	//----- nvinfo : EIATTR_MERCURY_ISA_VERSION
	.align		4
.L_1633:
        /*0550*/ 	.byte	0x03, 0x5f
        /*0552*/ 	.short	0x0101


	//----- nvinfo : EIATTR_UNUSED_LOAD_BYTE_OFFSET
	.align		4
        /*0554*/ 	.byte	0x04, 0x44
        /*0556*/ 	.short	(.L_1635 - .L_1634)


	//   ....[0]....
.L_1634:
        /*0558*/ 	.word	0x00000b40
        /*055c*/ 	.word	0x0000fff0


	//   ....[1]....
        /*0560*/ 	.word	0x00013000
        /*0564*/ 	.word	0x0000fff0


	//----- nvinfo : EIATTR_INT_WARP_WIDE_INSTR_OFFSETS
	.align		4
.L_1635:
        /*0568*/ 	.byte	0x04, 0x31
        /*056a*/ 	.short	(.L_1637 - .L_1636)


	//   ....[0]....
.L_1636:
        /*056c*/ 	.word	0x000001e0


	//   ....[1]....
        /*0570*/ 	.word	0x00000220


	//   ....[2]....
        /*0574*/ 	.word	0x00000290


	//   ....[3]....
        /*0578*/ 	.word	0x00000300


	//   ....[4]....
        /*057c*/ 	.word	0x00017c40


	//   ....[5]....
        /*0580*/ 	.word	0x00017cd0


	//   ....[6]....
        /*0584*/ 	.word	0x00018150


	//   ....[7]....
        /*0588*/ 	.word	0x00018180


	//   ....[8]....
        /*058c*/ 	.word	0x0001a720


	//   ....[9]....
        /*0590*/ 	.word	0x0001a7b0


	//----- nvinfo : EIATTR_COOP_GROUP_MASK_REGIDS
	.align		4
.L_1637:
        /*0594*/ 	.byte	0x04, 0x29
        /*0596*/ 	.short	(.L_1639 - .L_1638)


	//   ....[0]....
.L_1638:
        /*0598*/ 	.word	0xffffffff


	//   ....[1]....
        /*059c*/ 	.word	0xffffffff


	//   ....[2]....
        /*05a0*/ 	.word	0xffffffff


	//   ....[3]....
        /*05a4*/ 	.word	0xffffffff


	//   ....[4]....
        /*05a8*/ 	.word	0xffffffff


	//   ....[5]....
        /*05ac*/ 	.word	0xffffffff


	//   ....[6]....
        /*05b0*/ 	.word	0xffffffff


	//   ....[7]....
        /*05b4*/ 	.word	0xffffffff


	//   ....[8]....
        /*05b8*/ 	.word	0xffffffff


	//   ....[9]....
        /*05bc*/ 	.word	0xffffffff


	//   ....[10]....
        /*05c0*/ 	.word	0xffffffff


	//   ....[11]....
        /*05c4*/ 	.word	0xffffffff


	//   ....[12]....
        /*05c8*/ 	.word	0xffffffff


	//   ....[13]....
        /*05cc*/ 	.word	0xffffffff


	//   ....[14]....
        /*05d0*/ 	.word	0xffffffff


	//   ....[15]....
        /*05d4*/ 	.word	0xffffffff


	//   ....[16]....
        /*05d8*/ 	.word	0xffffffff


	//   ....[17]....
        /*05dc*/ 	.word	0xffffffff


	//   ....[18]....
        /*05e0*/ 	.word	0xffffffff


	//   ....[19]....
        /*05e4*/ 	.word	0xffffffff


	//   ....[20]....
        /*05e8*/ 	.word	0xffffffff


	//   ....[21]....
        /*05ec*/ 	.word	0xffffffff


	//   ....[22]....
        /*05f0*/ 	.word	0xffffffff


	//   ....[23]....
        /*05f4*/ 	.word	0xffffffff


	//   ....[24]....
        /*05f8*/ 	.word	0xffffffff


	//   ....[25]....
        /*05fc*/ 	.word	0xffffffff


	//   ....[26]....
        /*0600*/ 	.word	0xffffffff


	//   ....[27]....
        /*0604*/ 	.word	0xffffffff


	//   ....[28]....
        /*0608*/ 	.word	0xffffffff


	//   ....[29]....
        /*060c*/ 	.word	0xffffffff


	//   ....[30]....
        /*0610*/ 	.word	0xffffffff


	//   ....[31]....
        /*0614*/ 	.word	0xffffffff


	//   ....[32]....
        /*0618*/ 	.word	0xffffffff


	//   ....[33]....
        /*061c*/ 	.word	0xffffffff


	//   ....[34]....
        /*0620*/ 	.word	0xffffffff


	//   ....[35]....
        /*0624*/ 	.word	0xffffffff


	//   ....[36]....
        /*0628*/ 	.word	0xffffffff


	//   ....[37]....
        /*062c*/ 	.word	0xffffffff


	//   ....[38]....
        /*0630*/ 	.word	0xffffffff


	//   ....[39]....
        /*0634*/ 	.word	0xffffffff


	//   ....[40]....
        /*0638*/ 	.word	0xffffffff


	//   ....[41]....
        /*063c*/ 	.word	0xffffffff


	//   ....[42]....
        /*0640*/ 	.word	0xffffffff


	//   ....[43]....
        /*0644*/ 	.word	0xffffffff


	//   ....[44]....
        /*0648*/ 	.word	0xffffffff


	//   ....[45]....
        /*064c*/ 	.word	0xffffffff


	//   ....[46]....
        /*0650*/ 	.word	0xffffffff


	//   ....[47]....
        /*0654*/ 	.word	0xffffffff


	//   ....[48]....
        /*0658*/ 	.word	0xffffffff


	//   ....[49]....
        /*065c*/ 	.word	0xffffffff


	//   ....[50]....
        /*0660*/ 	.word	0xffffffff


	//   ....[51]....
        /*0664*/ 	.word	0xffffffff


	//   ....[52]....
        /*0668*/ 	.word	0xffffffff


	//   ....[53]....
        /*066c*/ 	.word	0xffffffff


	//   ....[54]....
        /*0670*/ 	.word	0xffffffff


	//   ....[55]....
        /*0674*/ 	.word	0xffffffff


	//   ....[56]....
        /*0678*/ 	.word	0xffffffff


	//   ....[57]....
        /*067c*/ 	.word	0xffffffff


	//   ....[58]....
        /*0680*/ 	.word	0x0500000f


	//   ....[59]....
        /*0684*/ 	.word	0x0500000f


	//   ....[60]....
        /*0688*/ 	.word	0x0500000f


	//   ....[61]....
        /*068c*/ 	.word	0x0500000f


	//   ....[62]....
        /*0690*/ 	.word	0x0500000f


	//   ....[63]....
        /*0694*/ 	.word	0x0500000f


	//   ....[64]....
        /*0698*/ 	.word	0x0500000f


	//   ....[65]....
        /*069c*/ 	.word	0x0500000f


	//   ....[66]....
        /*06a0*/ 	.word	0x0500000f


	//   ....[67]....
        /*06a4*/ 	.word	0x0500000f


	//   ....[68]....
        /*06a8*/ 	.word	0x0500000f


	//   ....[69]....
        /*06ac*/ 	.word	0x0500000f


	//   ....[70]....
        /*06b0*/ 	.word	0x0500000f


	//   ....[71]....
        /*06b4*/ 	.word	0x0500000f


	//   ....[72]....
        /*06b8*/ 	.word	0x0500000f


	//   ....[73]....
        /*06bc*/ 	.word	0x0500000f


	//   ....[74]....
        /*06c0*/ 	.word	0x0500000f


	//   ....[75]....
        /*06c4*/ 	.word	0x0500000f


	//   ....[76]....
        /*06c8*/ 	.word	0x0500000f


	//   ....[77]....
        /*06cc*/ 	.word	0x0500000f


	//   ....[78]....
        /*06d0*/ 	.word	0x0500000f


	//   ....[79]....
        /*06d4*/ 	.word	0x0500000f


	//   ....[80]....
        /*06d8*/ 	.word	0x0500000f


	//   ....[81]....
        /*06dc*/ 	.word	0x0500000f


	//   ....[82]....
        /*06e0*/ 	.word	0x0500000f


	//   ....[83]....
        /*06e4*/ 	.word	0x0500000f


	//   ....[84]....
        /*06e8*/ 	.word	0x0500000f


	//   ....[85]....
        /*06ec*/ 	.word	0x0500000f


	//   ....[86]....
        /*06f0*/ 	.word	0x0500000f


	//   ....[87]....
        /*06f4*/ 	.word	0x0500000f


	//   ....[88]....
        /*06f8*/ 	.word	0x0500000f


	//   ....[89]....
        /*06fc*/ 	.word	0x0500000f


	//   ....[90]....
        /*0700*/ 	.word	0x0500000f


	//   ....[91]....
        /*0704*/ 	.word	0x0500000f


	//   ....[92]....
        /*0708*/ 	.word	0x0500000f


	//   ....[93]....
        /*070c*/ 	.word	0x0500000f


	//   ....[94]....
        /*0710*/ 	.word	0x0500000f


	//----- nvinfo : EIATTR_COOP_GROUP_INSTR_OFFSETS
	.align		4
.L_1639:
        /*0714*/ 	.byte	0x04, 0x28
        /*0716*/ 	.short	(.L_1641 - .L_1640)


	//   ....[0]....
.L_1640:
        /*0718*/ 	.word	0x00000060


	//   ....[1]....
        /*071c*/ 	.word	0x000001f0


	//   ....[2]....
        /*0720*/ 	.word	0x000002b0


	//   ....[3]....
        /*0724*/ 	.word	0x00000480


	//   ....[4]....
        /*0728*/ 	.word	0x000005e0


	//   ....[5]....
        /*072c*/ 	.word	0x00000700


	//   ....[6]....
        /*0730*/ 	.word	0x00000860


	//   ....[7]....
        /*0734*/ 	.word	0x00005e70


	//   ....[8]....
        /*0738*/ 	.word	0x0000ab20


	//   ....[9]....
        /*073c*/ 	.word	0x0000ab70


	//   ....[10]....
        /*0740*/ 	.word	0x0000b360


	//   ....[11]....
        /*0744*/ 	.word	0x0000b380


	//   ....[12]....
        /*0748*/ 	.word	0x0000da20


	//   ....[13]....
        /*074c*/ 	.word	0x0000da40


	//   ....[14]....
        /*0750*/ 	.word	0x0000e220


	//   ....[15]....
        /*0754*/ 	.word	0x0000e240


	//   ....[16]....
        /*0758*/ 	.word	0x000109d0


	//   ....[17]....
        /*075c*/ 	.word	0x00010a40


	//   ....[18]....
        /*0760*/ 	.word	0x000110b0


	//   ....[19]....
        /*0764*/ 	.word	0x000110d0


	//   ....[20]....
        /*0768*/ 	.word	0x00012570


	//   ....[21]....
        /*076c*/ 	.word	0x000125d0


	//   ....[22]....
        /*0770*/ 	.word	0x00012620


	//   ....[23]....
        /*0774*/ 	.word	0x00012650


	//   ....[24]....
        /*0778*/ 	.word	0x00015b50


	//   ....[25]....
        /*077c*/ 	.word	0x00015cd0


	//   ....[26]....
        /*0780*/ 	.word	0x00015d00


	//   ....[27]....
        /*0784*/ 	.word	0x00015d40


	//   ....[28]....
        /*0788*/ 	.word	0x00015db0


	//   ....[29]....
        /*078c*/ 	.word	0x00015e10


	//   ....[30]....
        /*0790*/ 	.word	0x00015e50


	//   ....[31]....
        /*0794*/ 	.word	0x00015ff0


	//   ....[32]....
        /*0798*/ 	.word	0x00016050


	//   ....[33]....
        /*079c*/ 	.word	0x00016090


	//   ....[34]....
        /*07a0*/ 	.word	0x000160d0


	//   ....[35]....
        /*07a4*/ 	.word	0x00016100


	//   ....[36]....
        /*07a8*/ 	.word	0x00016130


	//   ....[37]....
        /*07ac*/ 	.word	0x000161c0


	//   ....[38]....
        /*07b0*/ 	.word	0x00016220


	//   ....[39]....
        /*07b4*/ 	.word	0x000162b0


	//   ....[40]....
        /*07b8*/ 	.word	0x0001a840


	//   ....[41]....
        /*07bc*/ 	.word	0x0001a850


	//   ....[42]....
        /*07c0*/ 	.word	0x0001a960


	//   ....[43]....
        /*07c4*/ 	.word	0x0001a9c0


	//   ....[44]....
        /*07c8*/ 	.word	0x0001aa00


	//   ....[45]....
        /*07cc*/ 	.word	0x0001aa40


	//   ....[46]....
        /*07d0*/ 	.word	0x0001aa70


	//   ....[47]....
        /*07d4*/ 	.word	0x0001aaa0


	//   ....[48]....
        /*07d8*/ 	.word	0x0001ac30


	//   ....[49]....
        /*07dc*/ 	.word	0x0001ac90


	//   ....[50]....
        /*07e0*/ 	.word	0x0001acd0


	//   ....[51]....
        /*07e4*/ 	.word	0x0001ad10


	//   ....[52]....
        /*07e8*/ 	.word	0x0001ad40


	//   ....[53]....
        /*07ec*/ 	.word	0x0001ad70


	//   ....[54]....
        /*07f0*/ 	.word	0x0001ae30


	//   ....[55]....
        /*07f4*/ 	.word	0x0001ae50


	//   ....[56]....
        /*07f8*/ 	.word	0x0001aec0


	//   ....[57]....
        /*07fc*/ 	.word	0x0001b530


	//   ....[58]....
        /*0800*/ 	.word	0x0001b9c0


	//   ....[59]....
        /*0804*/ 	.word	0x0001ba60


	//   ....[60]....
        /*0808*/ 	.word	0x0001bb00


	//   ....[61]....
        /*080c*/ 	.word	0x0001bba0


	//   ....[62]....
        /*0810*/ 	.word	0x0001bc40


	//   ....[63]....
        /*0814*/ 	.word	0x0001bce0


	//   ....[64]....
        /*0818*/ 	.word	0x0001bd80


	//   ....[65]....
        /*081c*/ 	.word	0x0001be20


	//   ....[66]....
        /*0820*/ 	.word	0x0001bec0


	//   ....[67]....
        /*0824*/ 	.word	0x0001bfb0


	//   ....[68]....
        /*0828*/ 	.word	0x0001c050


	//   ....[69]....
        /*082c*/ 	.word	0x0001c0f0


	//   ....[70]....
        /*0830*/ 	.word	0x0001c190


	//   ....[71]....
        /*0834*/ 	.word	0x0001c230


	//   ....[72]....
        /*0838*/ 	.word	0x0001c2d0


	//   ....[73]....
        /*083c*/ 	.word	0x0001c370


	//   ....[74]....
        /*0840*/ 	.word	0x0001c410


	//   ....[75]....
        /*0844*/ 	.word	0x0001c760


	//   ....[76]....
        /*0848*/ 	.word	0x0001ca40


	//   ....[77]....
        /*084c*/ 	.word	0x0001ce60


	//   ....[78]....
        /*0850*/ 	.word	0x0001cef0


	//   ....[79]....
        /*0854*/ 	.word	0x0001cf90


	//   ....[80]....
        /*0858*/ 	.word	0x0001d040


	//   ....[81]....
        /*085c*/ 	.word	0x0001d0c0


	//   ....[82]....
        /*0860*/ 	.word	0x0001d140


	//   ....[83]....
        /*0864*/ 	.word	0x0001d1c0


	//   ....[84]....
        /*0868*/ 	.word	0x0001d240


	//   ....[85]....
        /*086c*/ 	.word	0x0001d2d0


	//   ....[86]....
        /*0870*/ 	.word	0x0001d380


	//   ....[87]....
        /*0874*/ 	.word	0x0001d400


	//   ....[88]....
        /*0878*/ 	.word	0x0001d480


	//   ....[89]....
        /*087c*/ 	.word	0x0001d500


	//   ....[90]....
        /*0880*/ 	.word	0x0001d580


	//   ....[91]....
        /*0884*/ 	.word	0x0001d5f0


	//   ....[92]....
        /*0888*/ 	.word	0x0001d690


	//   ....[93]....
        /*088c*/ 	.word	0x0001d720


	//   ....[94]....
        /*0890*/ 	.word	0x0001d850


	//----- nvinfo : EIATTR_REG_RECONFIG
	.align		4
.L_1641:
        /*0894*/ 	.byte	0x01, 0x54
	.zero		2


	//----- nvinfo : EIATTR_SYSCALL_OFFSETS
	.align		4
        /*0898*/ 	.byte	0x04, 0x46
        /*089a*/ 	.short	(.L_1643 - .L_1642)


	//   ....[0]....
.L_1642:
        /*089c*/ 	.word	0x000018d0


	//   ....[1]....
        /*08a0*/ 	.word	0x00001a20


	//   ....[2]....
        /*08a4*/ 	.word	0x00006060


	//   ....[3]....
        /*08a8*/ 	.word	0x00006570


	//   ....[4]....
        /*08ac*/ 	.word	0x00017e60


	//   ....[5]....
        /*08b0*/ 	.word	0x00017fa0


	//   ....[6]....
        /*08b4*/ 	.word	0x000180a0


	//----- nvinfo : EIATTR_MBARRIER_INSTR_OFFSETS
	.align		4
.L_1643:
        /*08b8*/ 	.byte	0x04, 0x39
        /*08ba*/ 	.short	(.L_1645 - .L_1644)


	//   ....[0]....
.L_1644:
        /*08bc*/ 	.word	0x00000320
        /*08c0*/ 	.word	0x000000ff
        /*08c4*/ 	.word	0x00032400
        /*08c8*/ 	.short	0x0100
        /*08ca*/ 	.byte	0x08
	.zero		1


	//   ....[1]....
        /*08cc*/ 	.word	0x00000330
        /*08d0*/ 	.word	0x000000ff
        /*08d4*/ 	.word	0x00032410
        /*08d8*/ 	.short	0x0100
        /*08da*/ 	.byte	0x08
	.zero		1


	//   ....[2]....
        /*08dc*/ 	.word	0x00000340
        /*08e0*/ 	.word	0x000000ff
        /*08e4*/ 	.word	0x00032420
        /*08e8*/ 	.short	0x0100
        /*08ea*/ 	.byte	0x08
	.zero		1


	//   ....[3]....
        /*08ec*/ 	.word	0x00000430
        /*08f0*/ 	.word	0x000000ff
        /*08f4*/ 	.word	0x00032430
        /*08f8*/ 	.short	0x0100
        /*08fa*/ 	.byte	0x08
	.zero		1


	//   ....[4]....
        /*08fc*/ 	.word	0x00000440
        /*0900*/ 	.word	0x000000ff
        /*0904*/ 	.word	0x00032440
        /*0908*/ 	.short	0x0100
        /*090a*/ 	.byte	0x08
	.zero		1


	//   ....[5]....
        /*090c*/ 	.word	0x00000450
        /*0910*/ 	.word	0x000000ff
        /*0914*/ 	.word	0x00032438
        /*0918*/ 	.short	0x0100
        /*091a*/ 	.byte	0x08
	.zero		1


	//   ....[6]....
        /*091c*/ 	.word	0x00000460
        /*0920*/ 	.word	0x000000ff
        /*0924*/ 	.word	0x00032448
        /*0928*/ 	.short	0x0100
        /*092a*/ 	.byte	0x08
	.zero		1


	//   ....[7]....
        /*092c*/ 	.word	0x00000590
        /*0930*/ 	.word	0x000000ff
        /*0934*/ 	.word	0x00032450
        /*0938*/ 	.short	0x0100
        /*093a*/ 	.byte	0x08
	.zero		1


	//   ....[8]....
        /*093c*/ 	.word	0x000005a0
        /*0940*/ 	.word	0x000000ff
        /*0944*/ 	.word	0x00032460
        /*0948*/ 	.short	0x0100
        /*094a*/ 	.byte	0x08
	.zero		1


	//   ....[9]....
        /*094c*/ 	.word	0x000005b0
        /*0950*/ 	.word	0x000000ff
        /*0954*/ 	.word	0x00032458
        /*0958*/ 	.short	0x0100
        /*095a*/ 	.byte	0x08
	.zero		1


	//   ....[10]....
        /*095c*/ 	.word	0x000005c0
        /*0960*/ 	.word	0x000000ff
        /*0964*/ 	.word	0x00032468
        /*0968*/ 	.short	0x0100
        /*096a*/ 	.byte	0x08
	.zero		1


	//   ....[11]....
        /*096c*/ 	.word	0x000006b0
        /*0970*/ 	.word	0x000000ff
        /*0974*/ 	.word	0x00032470
        /*0978*/ 	.short	0x0100
        /*097a*/ 	.byte	0x06
	.zero		1


	//   ....[12]....
        /*097c*/ 	.word	0x000006c0
        /*0980*/ 	.word	0x000000ff
        /*0984*/ 	.word	0x00032480
        /*0988*/ 	.short	0x0100
        /*098a*/ 	.byte	0x06
	.zero		1


	//   ....[13]....
        /*098c*/ 	.word	0x000006d0
        /*0990*/ 	.word	0x000000ff
        /*0994*/ 	.word	0x00032478
        /*0998*/ 	.short	0x0100
        /*099a*/ 	.byte	0x06
	.zero		1


	//   ....[14]....
        /*099c*/ 	.word	0x000006e0
        /*09a0*/ 	.word	0x000000ff
        /*09a4*/ 	.word	0x00032488
        /*09a8*/ 	.short	0x0100
        /*09aa*/ 	.byte	0x06
	.zero		1


	//   ....[15]....
        /*09ac*/ 	.word	0x00000810
        /*09b0*/ 	.word	0x000000ff
        /*09b4*/ 	.word	0x00032490
        /*09b8*/ 	.short	0x0100
        /*09ba*/ 	.byte	0x08
	.zero		1


	//   ....[16]....
        /*09bc*/ 	.word	0x00000820
        /*09c0*/ 	.word	0x000000ff
        /*09c4*/ 	.word	0x000324a0
        /*09c8*/ 	.short	0x0100
        /*09ca*/ 	.byte	0x08
	.zero		1


	//   ....[17]....
        /*09cc*/ 	.word	0x00000830
        /*09d0*/ 	.word	0x000000ff
        /*09d4*/ 	.word	0x00032498
        /*09d8*/ 	.short	0x0100
        /*09da*/ 	.byte	0x08
	.zero		1


	//   ....[18]....
        /*09dc*/ 	.word	0x00000840
        /*09e0*/ 	.word	0x000000ff
        /*09e4*/ 	.word	0x000324a8
        /*09e8*/ 	.short	0x0100
        /*09ea*/ 	.byte	0x08
	.zero		1


	//   ....[19]....
        /*09ec*/ 	.word	0x00000970
        /*09f0*/ 	.word	0x000000ff
        /*09f4*/ 	.word	0x000324b0
        /*09f8*/ 	.short	0x0100
        /*09fa*/ 	.byte	0x08
	.zero		1


	//   ....[20]....
        /*09fc*/ 	.word	0x00000980
        /*0a00*/ 	.word	0x000000ff
        /*0a04*/ 	.word	0x000324c0
        /*0a08*/ 	.short	0x0100
        /*0a0a*/ 	.byte	0x08
	.zero		1


	//   ....[21]....
        /*0a0c*/ 	.word	0x00000990
        /*0a10*/ 	.word	0x000000ff
        /*0a14*/ 	.word	0x000324b8
        /*0a18*/ 	.short	0x0100
        /*0a1a*/ 	.byte	0x08
	.zero		1


	//   ....[22]....
        /*0a1c*/ 	.word	0x000009a0
        /*0a20*/ 	.word	0x000000ff
        /*0a24*/ 	.word	0x000324c8
        /*0a28*/ 	.short	0x0100
        /*0a2a*/ 	.byte	0x08
	.zero		1


	//   ....[23]....
        /*0a2c*/ 	.word	0x00002e30
        /*0a30*/ 	.word	0x0000005a
        /*0a34*/ 	.word	0x00032490
        /*0a38*/ 	.short	0x010a
        /*0a3a*/ 	.byte	0x3f
	.zero		1


	//   ....[24]....
        /*0a3c*/ 	.word	0x00003f90
        /*0a40*/ 	.word	0x0000005a
        /*0a44*/ 	.word	0x00032490
        /*0a48*/ 	.short	0x010a
        /*0a4a*/ 	.byte	0x3f
	.zero		1


	//   ....[25]....
        /*0a4c*/ 	.word	0x00005030
        /*0a50*/ 	.word	0x0000005a
        /*0a54*/ 	.word	0x00032490
        /*0a58*/ 	.short	0x010a
        /*0a5a*/ 	.byte	0x3f
	.zero		1


	//   ....[26]....
        /*0a5c*/ 	.word	0x00005250
        /*0a60*/ 	.word	0x00000004
        /*0a64*/ 	.word	0x00000000
        /*0a68*/ 	.short	0x0101
        /*0a6a*/ 	.byte	0x3f
	.zero		1


	//   ....[27]....
        /*0a6c*/ 	.word	0x00005290
        /*0a70*/ 	.word	0x0000005a
        /*0a74*/ 	.word	0x000324b0
        /*0a78*/ 	.short	0x010a
        /*0a7a*/ 	.byte	0x3f
	.zero		1


	//   ....[28]....
        /*0a7c*/ 	.word	0x000058f0
        /*0a80*/ 	.word	0x0000005a
        /*0a84*/ 	.word	0x00000000
        /*0a88*/ 	.short	0x0101
        /*0a8a*/ 	.byte	0x3f
	.zero		1


	//   ....[29]....
        /*0a8c*/ 	.word	0x00006100
        /*0a90*/ 	.word	0x00000011
        /*0a94*/ 	.word	0x00032400
        /*0a98*/ 	.short	0x010a
        /*0a9a*/ 	.byte	0x3f
	.zero		1


	//   ....[30]....
        /*0a9c*/ 	.word	0x00006150
        /*0aa0*/ 	.word	0x00000011
        /*0aa4*/ 	.word	0x00032400
        /*0aa8*/ 	.short	0x010a
        /*0aaa*/ 	.byte	0x3f
	.zero		1


	//   ....[31]....
        /*0aac*/ 	.word	0x00006e40
        /*0ab0*/ 	.word	0x00000011
        /*0ab4*/ 	.word	0x00032400
        /*0ab8*/ 	.short	0x010a
        /*0aba*/ 	.byte	0x3f
	.zero		1


	//   ....[32]....
        /*0abc*/ 	.word	0x00008240
        /*0ac0*/ 	.word	0x00000011
        /*0ac4*/ 	.word	0x00032400
        /*0ac8*/ 	.short	0x010a
        /*0aca*/ 	.byte	0x3f
	.zero		1


	//   ....[33]....
        /*0acc*/ 	.word	0x00009210
        /*0ad0*/ 	.word	0x000000b3
        /*0ad4*/ 	.word	0x00032430
        /*0ad8*/ 	.short	0x010a
        /*0ada*/ 	.byte	0x3f
	.zero		1


	//   ....[34]....
        /*0adc*/ 	.word	0x000092a0
        /*0ae0*/ 	.word	0x000000b3
        /*0ae4*/ 	.word	0x00032430
        /*0ae8*/ 	.short	0x010a
        /*0aea*/ 	.byte	0x3f
	.zero		1


	//   ....[35]....
        /*0aec*/ 	.word	0x000095b0
        /*0af0*/ 	.word	0x00000011
        /*0af4*/ 	.word	0x00032410
        /*0af8*/ 	.short	0x010a
        /*0afa*/ 	.byte	0x3f
	.zero		1


	//   ....[36]....
        /*0afc*/ 	.word	0x00009600
        /*0b00*/ 	.word	0x000000b3
        /*0b04*/ 	.word	0x00032450
        /*0b08*/ 	.short	0x010a
        /*0b0a*/ 	.byte	0x3f
	.zero		1


	//   ....[37]....
        /*0b0c*/ 	.word	0x00009680
        /*0b10*/ 	.word	0x000000b3
        /*0b14*/ 	.word	0x00032450
        /*0b18*/ 	.short	0x010a
        /*0b1a*/ 	.byte	0x3f
	.zero		1


	//   ....[38]....
        /*0b1c*/ 	.word	0x0000b6b0
        /*0b20*/ 	.word	0x00000018
        /*0b24*/ 	.word	0x00000000
        /*0b28*/ 	.short	0x0101
        /*0b2a*/ 	.byte	0x3f
	.zero		1


	//   ....[39]....
        /*0b2c*/ 	.word	0x0000c190
        /*0b30*/ 	.word	0x000000b3
        /*0b34*/ 	.word	0x00000000
        /*0b38*/ 	.short	0x0101
        /*0b3a*/ 	.byte	0x3f
	.zero		1


	//   ....[40]....
        /*0b3c*/ 	.word	0x0000c270
        /*0b40*/ 	.word	0x000000d3
        /*0b44*/ 	.word	0x00032430
        /*0b48*/ 	.short	0x010a
        /*0b4a*/ 	.byte	0x3f
	.zero		1


	//   ....[41]....
        /*0b4c*/ 	.word	0x0000c2e0
        /*0b50*/ 	.word	0x000000d3
        /*0b54*/ 	.word	0x00032430
        /*0b58*/ 	.short	0x010a
        /*0b5a*/ 	.byte	0x3f
	.zero		1


	//   ....[42]....
        /*0b5c*/ 	.word	0x0000c560
        /*0b60*/ 	.word	0x000000d3
        /*0b64*/ 	.word	0x00032450
        /*0b68*/ 	.short	0x010a
        /*0b6a*/ 	.byte	0x3f
	.zero		1


	//   ....[43]....
        /*0b6c*/ 	.word	0x0000c5b0
        /*0b70*/ 	.word	0x000000d3
        /*0b74*/ 	.word	0x00032450
        /*0b78*/ 	.short	0x010a
        /*0b7a*/ 	.byte	0x3f
	.zero		1


	//   ....[44]....
        /*0b7c*/ 	.word	0x0000ed00
        /*0b80*/ 	.word	0x000000a3
        /*0b84*/ 	.word	0x00000000
        /*0b88*/ 	.short	0x0101
        /*0b8a*/ 	.byte	0x3f
	.zero		1


	//   ....[45]....
        /*0b8c*/ 	.word	0x0000f5b0
        /*0b90*/ 	.word	0x000000d3
        /*0b94*/ 	.word	0x00000000
        /*0b98*/ 	.short	0x0101
        /*0b9a*/ 	.byte	0x3f
	.zero		1


	//   ....[46]....
        /*0b9c*/ 	.word	0x0000f7e0
        /*0ba0*/ 	.word	0x000000d3
        /*0ba4*/ 	.word	0x00032430
        /*0ba8*/ 	.short	0x010a
        /*0baa*/ 	.byte	0x3f
	.zero		1


	//   ....[47]....
        /*0bac*/ 	.word	0x0000f850
        /*0bb0*/ 	.word	0x000000d3
        /*0bb4*/ 	.word	0x00032430
        /*0bb8*/ 	.short	0x010a
        /*0bba*/ 	.byte	0x3f
	.zero		1


	//   ....[48]....
        /*0bbc*/ 	.word	0x0000fad0
        /*0bc0*/ 	.word	0x000000d3
        /*0bc4*/ 	.word	0x00032450
        /*0bc8*/ 	.short	0x010a
        /*0bca*/ 	.byte	0x3f
	.zero		1


	//   ....[49]....
        /*0bcc*/ 	.word	0x0000fb20
        /*0bd0*/ 	.word	0x000000d3
        /*0bd4*/ 	.word	0x00032450
        /*0bd8*/ 	.short	0x010a
        /*0bda*/ 	.byte	0x3f
	.zero		1


	//   ....[50]....
        /*0bdc*/ 	.word	0x00011ae0
        /*0be0*/ 	.word	0x000000b9
        /*0be4*/ 	.word	0x00000000
        /*0be8*/ 	.short	0x0101
        /*0bea*/ 	.byte	0x3f
	.zero		1


	//   ....[51]....
        /*0bec*/ 	.word	0x00012530
        /*0bf0*/ 	.word	0x000000d3
        /*0bf4*/ 	.word	0x00000000
        /*0bf8*/ 	.short	0x0101
        /*0bfa*/ 	.byte	0x3f
	.zero		1


	//   ....[52]....
        /*0bfc*/ 	.word	0x000147e0
        /*0c00*/ 	.word	0x00000000
        /*0c04*/ 	.word	0x00000000
        /*0c08*/ 	.short	0x0101
        /*0c0a*/ 	.byte	0x3f
	.zero		1


	//   ....[53]....
        /*0c0c*/ 	.word	0x00016fe0
        /*0c10*/ 	.word	0x00000009
        /*0c14*/ 	.word	0x00032420
        /*0c18*/ 	.short	0x010a
        /*0c1a*/ 	.byte	0x3f
	.zero		1


	//   ....[54]....
        /*0c1c*/ 	.word	0x00017060
        /*0c20*/ 	.word	0x00000005
        /*0c24*/ 	.word	0x000324a0
        /*0c28*/ 	.short	0x010a
        /*0c2a*/ 	.byte	0x3f
	.zero		1


	//   ....[55]....
        /*0c2c*/ 	.word	0x00017240
        /*0c30*/ 	.word	0x00000005
        /*0c34*/ 	.word	0x000324c0
        /*0c38*/ 	.short	0x010a
        /*0c3a*/ 	.byte	0x3f
	.zero		1


	//   ....[56]....
        /*0c3c*/ 	.word	0x00017650
        /*0c40*/ 	.word	0x00000006
        /*0c44*/ 	.word	0x000324a0
        /*0c48*/ 	.short	0x010a
        /*0c4a*/ 	.byte	0x3f
	.zero		1


	//   ....[57]....
        /*0c4c*/ 	.word	0x00017810
        /*0c50*/ 	.word	0x00000006
        /*0c54*/ 	.word	0x000324c0
        /*0c58*/ 	.short	0x010a
        /*0c5a*/ 	.byte	0x3f
	.zero		1


	//   ....[58]....
        /*0c5c*/ 	.word	0x000185e0
        /*0c60*/ 	.word	0x00000009
        /*0c64*/ 	.word	0x00032440
        /*0c68*/ 	.short	0x010a
        /*0c6a*/ 	.byte	0x3f
	.zero		1


	//   ....[59]....
        /*0c6c*/ 	.word	0x00018c00
        /*0c70*/ 	.word	0x00000009
        /*0c74*/ 	.word	0x00032420
        /*0c78*/ 	.short	0x010a
        /*0c7a*/ 	.byte	0x3f
	.zero		1


	//   ....[60]....
        /*0c7c*/ 	.word	0x00018cd0
        /*0c80*/ 	.word	0x00000005
        /*0c84*/ 	.word	0x00032460
        /*0c88*/ 	.short	0x010a
        /*0c8a*/ 	.byte	0x3f
	.zero		1


	//   ....[61]....
        /*0c8c*/ 	.word	0x00019300
        /*0c90*/ 	.word	0x00000002
        /*0c94*/ 	.word	0x00032440
        /*0c98*/ 	.short	0x010a
        /*0c9a*/ 	.byte	0x3f
	.zero		1


	//   ....[62]....
        /*0c9c*/ 	.word	0x00019510
        /*0ca0*/ 	.word	0x00000002
        /*0ca4*/ 	.word	0x00032460
        /*0ca8*/ 	.short	0x010a
        /*0caa*/ 	.byte	0x3f
	.zero		1


	//   ....[63]....
        /*0cac*/ 	.word	0x00019a60
        /*0cb0*/ 	.word	0x00000002
        /*0cb4*/ 	.word	0x00032440
        /*0cb8*/ 	.short	0x010a
        /*0cba*/ 	.byte	0x3f
	.zero		1


	//   ....[64]....
        /*0cbc*/ 	.word	0x00019c60
        /*0cc0*/ 	.word	0x00000002
        /*0cc4*/ 	.word	0x00032460
        /*0cc8*/ 	.short	0x010a
        /*0cca*/ 	.byte	0x3f
	.zero		1


	//   ....[65]....
        /*0ccc*/ 	.word	0x0001a140
        /*0cd0*/ 	.word	0x00000002
        /*0cd4*/ 	.word	0x00032440
        /*0cd8*/ 	.short	0x010a
        /*0cda*/ 	.byte	0x3f
	.zero		1


	//   ....[66]....
        /*0cdc*/ 	.word	0x0001a350
        /*0ce0*/ 	.word	0x00000002
        /*0ce4*/ 	.word	0x00032460
        /*0ce8*/ 	.short	0x010a
        /*0cea*/ 	.byte	0x3f
	.zero		1


	//   ....[67]....
        /*0cec*/ 	.word	0x0001b4c0
        /*0cf0*/ 	.word	0x00000000
        /*0cf4*/ 	.word	0x00032420
        /*0cf8*/ 	.short	0x010a
        /*0cfa*/ 	.byte	0x3f
	.zero		1


	//   ....[68]....
        /*0cfc*/ 	.word	0x0001b660
        /*0d00*/ 	.word	0x00000006
        /*0d04*/ 	.word	0x00000000
        /*0d08*/ 	.short	0x010a
        /*0d0a*/ 	.byte	0x3f
	.zero		1


	//   ....[69]....
        /*0d0c*/ 	.word	0x0001b6d0
        /*0d10*/ 	.word	0x00000007
        /*0d14*/ 	.word	0x00000000
        /*0d18*/ 	.short	0x010a
        /*0d1a*/ 	.byte	0x3f
	.zero		1


	//   ....[70]....
        /*0d1c*/ 	.word	0x0001b740
        /*0d20*/ 	.word	0x00000004
        /*0d24*/ 	.word	0x00000000
        /*0d28*/ 	.short	0x010a
        /*0d2a*/ 	.byte	0x3f
	.zero		1


	//   ....[71]....
        /*0d2c*/ 	.word	0x0001b770
        /*0d30*/ 	.word	0x00000003
        /*0d34*/ 	.word	0x00000000
        /*0d38*/ 	.short	0x010a
        /*0d3a*/ 	.byte	0x3f
	.zero		1


	//   ....[72]....
        /*0d3c*/ 	.word	0x0001b7d0
        /*0d40*/ 	.word	0x0000005a
        /*0d44*/ 	.word	0x00032490
        /*0d48*/ 	.short	0x010a
        /*0d4a*/ 	.byte	0x3f
	.zero		1


	//   ....[73]....
        /*0d4c*/ 	.word	0x0001b820
        /*0d50*/ 	.word	0x0000005a
        /*0d54*/ 	.word	0x00032490
        /*0d58*/ 	.short	0x010a
        /*0d5a*/ 	.byte	0x3f
	.zero		1


	//   ....[74]....
        /*0d5c*/ 	.word	0x0001b870
        /*0d60*/ 	.word	0x0000005a
        /*0d64*/ 	.word	0x00032490
        /*0d68*/ 	.short	0x010a
        /*0d6a*/ 	.byte	0x3f
	.zero		1


	//   ....[75]....
        /*0d6c*/ 	.word	0x0001b8c0
        /*0d70*/ 	.word	0x0000005a
        /*0d74*/ 	.word	0x000324b0
        /*0d78*/ 	.short	0x010a
        /*0d7a*/ 	.byte	0x3f
	.zero		1


	//   ....[76]....
        /*0d7c*/ 	.word	0x0001bf00
        /*0d80*/ 	.word	0x00000011
        /*0d84*/ 	.word	0x00032400
        /*0d88*/ 	.short	0x010a
        /*0d8a*/ 	.byte	0x3f
	.zero		1


	//   ....[77]....
        /*0d8c*/ 	.word	0x0001c450
        /*0d90*/ 	.word	0x00000011
        /*0d94*/ 	.word	0x00032400
        /*0d98*/ 	.short	0x010a
        /*0d9a*/ 	.byte	0x3f
	.zero		1


	//   ....[78]....
        /*0d9c*/ 	.word	0x0001c4a0
        /*0da0*/ 	.word	0x000000b3
        /*0da4*/ 	.word	0x00032430
        /*0da8*/ 	.short	0x010a
        /*0daa*/ 	.byte	0x3f
	.zero		1


	//   ....[79]....
        /*0dac*/ 	.word	0x0001c4f0
        /*0db0*/ 	.word	0x00000011
        /*0db4*/ 	.word	0x00032410
        /*0db8*/ 	.short	0x010a
        /*0dba*/ 	.byte	0x3f
	.zero		1


	//   ....[80]....
        /*0dbc*/ 	.word	0x0001c540
        /*0dc0*/ 	.word	0x000000b3
        /*0dc4*/ 	.word	0x00032450
        /*0dc8*/ 	.short	0x010a
        /*0dca*/ 	.byte	0x3f
	.zero		1


	//   ....[81]....
        /*0dcc*/ 	.word	0x0001c590
        /*0dd0*/ 	.word	0x000000d3
        /*0dd4*/ 	.word	0x00032430
        /*0dd8*/ 	.short	0x010a
        /*0dda*/ 	.byte	0x3f
	.zero		1


	//   ....[82]....
        /*0ddc*/ 	.word	0x0001c5e0
        /*0de0*/ 	.word	0x000000d3
        /*0de4*/ 	.word	0x00032450
        /*0de8*/ 	.short	0x010a
        /*0dea*/ 	.byte	0x3f
	.zero		1


	//   ....[83]....
        /*0dec*/ 	.word	0x0001c630
        /*0df0*/ 	.word	0x000000d3
        /*0df4*/ 	.word	0x00032430
        /*0df8*/ 	.short	0x010a
        /*0dfa*/ 	.byte	0x3f
	.zero		1


	//   ....[84]....
        /*0dfc*/ 	.word	0x0001c680
        /*0e00*/ 	.word	0x000000d3
        /*0e04*/ 	.word	0x00032450
        /*0e08*/ 	.short	0x010a
        /*0e0a*/ 	.byte	0x3f
	.zero		1


	//   ....[85]....
        /*0e0c*/ 	.word	0x0001c820
        /*0e10*/ 	.word	0x00000009
        /*0e14*/ 	.word	0x00032420
        /*0e18*/ 	.short	0x010a
        /*0e1a*/ 	.byte	0x3f
	.zero		1


	//   ....[86]....
        /*0e1c*/ 	.word	0x0001c870
        /*0e20*/ 	.word	0x00000005
        /*0e24*/ 	.word	0x000324a0
        /*0e28*/ 	.short	0x010a
        /*0e2a*/ 	.byte	0x3f
	.zero		1


	//   ....[87]....
        /*0e2c*/ 	.word	0x0001c8c0
        /*0e30*/ 	.word	0x00000005
        /*0e34*/ 	.word	0x000324c0
        /*0e38*/ 	.short	0x010a
        /*0e3a*/ 	.byte	0x3f
	.zero		1


	//   ....[88]....
        /*0e3c*/ 	.word	0x0001c910
        /*0e40*/ 	.word	0x00000006
        /*0e44*/ 	.word	0x000324a0
        /*0e48*/ 	.short	0x010a
        /*0e4a*/ 	.byte	0x3f
	.zero		1


	//   ....[89]....
        /*0e4c*/ 	.word	0x0001c960
        /*0e50*/ 	.word	0x00000006
        /*0e54*/ 	.word	0x000324c0
        /*0e58*/ 	.short	0x010a
        /*0e5a*/ 	.byte	0x3f
	.zero		1


	//   ....[90]....
        /*0e5c*/ 	.word	0x0001cb00
        /*0e60*/ 	.word	0x00000009
        /*0e64*/ 	.word	0x00032440
        /*0e68*/ 	.short	0x010a
        /*0e6a*/ 	.byte	0x3f
	.zero		1


	//   ....[91]....
        /*0e6c*/ 	.word	0x0001cb80
        /*0e70*/ 	.word	0x00000009
        /*0e74*/ 	.word	0x00032420
        /*0e78*/ 	.short	0x010a
        /*0e7a*/ 	.byte	0x3f
	.zero		1


	//   ....[92]....
        /*0e7c*/ 	.word	0x0001cbd0
        /*0e80*/ 	.word	0x00000005
        /*0e84*/ 	.word	0x00032460
        /*0e88*/ 	.short	0x010a
        /*0e8a*/ 	.byte	0x3f
	.zero		1


	//   ....[93]....
        /*0e8c*/ 	.word	0x0001cc20
        /*0e90*/ 	.word	0x00000002
        /*0e94*/ 	.word	0x00032440
        /*0e98*/ 	.short	0x010a
        /*0e9a*/ 	.byte	0x3f
	.zero		1


	//   ....[94]....
        /*0e9c*/ 	.word	0x0001cc70
        /*0ea0*/ 	.word	0x00000002
        /*0ea4*/ 	.word	0x00032460
        /*0ea8*/ 	.short	0x010a
        /*0eaa*/ 	.byte	0x3f
	.zero		1


	//   ....[95]....
        /*0eac*/ 	.word	0x0001ccc0
        /*0eb0*/ 	.word	0x00000002
        /*0eb4*/ 	.word	0x00032440
        /*0eb8*/ 	.short	0x010a
        /*0eba*/ 	.byte	0x3f
	.zero		1


	//   ....[96]....
        /*0ebc*/ 	.word	0x0001cd10
        /*0ec0*/ 	.word	0x00000002
        /*0ec4*/ 	.word	0x00032460
        /*0ec8*/ 	.short	0x010a
        /*0eca*/ 	.byte	0x3f
	.zero		1


	//   ....[97]....
        /*0ecc*/ 	.word	0x0001cd60
        /*0ed0*/ 	.word	0x00000002
        /*0ed4*/ 	.word	0x00032440
        /*0ed8*/ 	.short	0x010a
        /*0eda*/ 	.byte	0x3f
	.zero		1


	//   ....[98]....
        /*0edc*/ 	.word	0x0001cdb0
        /*0ee0*/ 	.word	0x00000002
        /*0ee4*/ 	.word	0x00032460
        /*0ee8*/ 	.short	0x010a
        /*0eea*/ 	.byte	0x3f
	.zero		1


	//   ....[99]....
        /*0eec*/ 	.word	0x0001d770
        /*0ef0*/ 	.word	0x00000000
        /*0ef4*/ 	.word	0x00032420
        /*0ef8*/ 	.short	0x010a
        /*0efa*/ 	.byte	0x3f
	.zero		1


	//   ....[100]....
        /*0efc*/ 	.word	0x0001d910
        /*0f00*/ 	.word	0x00000006
        /*0f04*/ 	.word	0x00000000
        /*0f08*/ 	.short	0x010a
        /*0f0a*/ 	.byte	0x3f
	.zero		1


	//   ....[101]....
        /*0f0c*/ 	.word	0x0001d960
        /*0f10*/ 	.word	0x00000007
        /*0f14*/ 	.word	0x00000000
        /*0f18*/ 	.short	0x010a
        /*0f1a*/ 	.byte	0x3f
	.zero		1


	//   ....[102]....
        /*0f1c*/ 	.word	0x0001d9b0
        /*0f20*/ 	.word	0x00000004
        /*0f24*/ 	.word	0x00000000
        /*0f28*/ 	.short	0x010a
        /*0f2a*/ 	.byte	0x3f
	.zero		1


	//----- nvinfo : EIATTR_NUM_MBARRIERS
	.align		4
.L_1645:
        /*0f2c*/ 	.byte	0x03, 0x38
        /*0f2e*/ 	.short	0x0017


	//----- nvinfo : EIATTR_EXIT_INSTR_OFFSETS
	.align		4
        /*0f30*/ 	.byte	0x04, 0x1c
        /*0f32*/ 	.short	(.L_1647 - .L_1646)


	//   ....[0]....
.L_1646:
        /*0f34*/ 	.word	0x0001b7c0


	//----- nvinfo : EIATTR_MAX_THREADS
	.align		4
.L_1647:
        /*0f38*/ 	.byte	0x04, 0x05
        /*0f3a*/ 	.short	(.L_1649 - .L_1648)
.L_1648:
        /*0f3c*/ 	.word	0x00000180
        /*0f40*/ 	.word	0x00000001
        /*0f44*/ 	.word	0x00000001


	//----- nvinfo : EIATTR_CRS_STACK_SIZE
	.align		4
.L_1649:
        /*0f48*/ 	.byte	0x04, 0x1e
        /*0f4a*/ 	.short	(.L_1651 - .L_1650)
.L_1650:
        /*0f4c*/ 	.word	0x00000000


	//----- nvinfo : EIATTR_CBANK_PARAM_SIZE
	.align		4
.L_1651:
        /*0f50*/ 	.byte	0x03, 0x19
        /*0f52*/ 	.short	0x0b70


	//----- nvinfo : EIATTR_PARAM_CBANK
	.align		4
        /*0f54*/ 	.byte	0x04, 0x0a
        /*0f56*/ 	.short	(.L_1653 - .L_1652)
	.align		4
.L_1652:
        /*0f58*/ 	.word	index@(.nv.constant0._ZN7cutlass13device_kernelIN5flash11enable_sm90INS1_16FlashAttnFwdSm90INS1_25CollectiveMainloopFwdSm90ILi2EN4cute5tupleIJNS5_1CILi1EEES8_S8_EEENS6_IJNS7_ILi128EEENS7_ILi96EEENS7_ILi64EEEEEELi256ENS_6half_tEfNS_4arch4Sm90ELb1ELb0ELb1ELb1ELb0ELb1ELb1ELb1ELb0ELb0ELb0ELb0EEENS1_21CollectiveEpilogueFwdINS6_IJSA_NS7_ILi256EEESB_EEES9_SE_SG_Li256ELb1ELb0ELb0ELb0EEENS1_36VarlenDynamicPersistentTileSchedulerILi128ELi96ELi256ELi32ELb0ELb0ELb1ELb1ELb1ELb1EEEEEEEEEvNT_6ParamsE)
        /*0f5c*/ 	.short	0x0210
        /*0f5e*/ 	.short	0x0b70


	//----- nvinfo : EIATTR_SW_WAR
	.align		4
.L_1653:
        /*0f60*/ 	.byte	0x04, 0x36
        /*0f62*/ 	.short	(.L_1655 - .L_1654)
.L_1654:
        /*0f64*/ 	.word	0x00000008
.L_1655:


//--------------------- .nv.callgraph             --------------------------
	.section	.nv.callgraph,"",@"SHT_CUDA_CALLGRAPH"
	.align	4
	.sectionentsize	8
	.align		4
        /*0000*/ 	.word	0x00000000
	.align		4
        /*0004*/ 	.word	0xffffffff
	.align		4
        /*0008*/ 	.word	index@(_ZN7cutlass13device_kernelIN5flash11enable_sm90INS1_16FlashAttnFwdSm90INS1_25CollectiveMainloopFwdSm90ILi2EN4cute5tupleIJNS5_1CILi1EEES8_S8_EEENS6_IJNS7_ILi128EEESA_NS7_ILi192EEEEEELi128ENS_6half_tEfNS_4arch4Sm90ELb0ELb0ELb1ELb0ELb0ELb0ELb0ELb1ELb1ELb0ELb0ELb0EEENS1_21CollectiveEpilogueFwdINS6_IJSA_SA_SA_EEES9_SD_SF_Li256ELb0ELb0ELb0ELb0EEENS1_29StaticPersistentTileSchedulerILb0EEEEEEEEEvNT_6ParamsE)
	.align		4
        /*000c*/ 	.word	index@(__assertfail)
	.align		4
        /*0010*/ 	.word	index@(_ZN7cutlass13device_kernelIN5flash11enable_sm90INS1_16FlashAttnFwdSm90INS1_25CollectiveMainloopFwdSm90ILi2EN4cute5tupleIJNS5_1CILi2EEENS7_ILi1EEES9_EEENS6_IJNS7_ILi128EEESB_NS7_ILi192EEEEEELi128ENS_6half_tEfNS_4arch4Sm90ELb0ELb0ELb1ELb0ELb0ELb0ELb0ELb1ELb1ELb0ELb0ELb0EEENS1_21CollectiveEpilogueFwdINS6_IJSB_SB_SB_EEESA_SE_SG_Li256ELb0ELb0ELb0ELb0EEENS1_29StaticPersistentTileSchedulerILb0EEEEEEEEEvNT_6ParamsE)
	.align		4
        /*0014*/ 	.word	index@(__assertfail)
	.align		4
        /*0018*/ 	.word	index@(_ZN7cutlass13device_kernelIN5flash11enable_sm90INS1_16FlashAttnFwdSm90INS1_25CollectiveMainloopFwdSm90ILi2EN4cute5tupleIJNS5_1CILi1EEES8_S8_EEENS6_IJNS7_ILi128EEESA_NS7_ILi192EEEEEELi128ENS_6half_tEfNS_4arch4Sm90ELb0ELb0ELb1ELb1ELb0ELb0ELb0ELb1ELb1ELb0ELb0ELb0EEENS1_21CollectiveEpilogueFwdINS6_IJSA_SA_SA_EEES9_SD_SF_Li256ELb1ELb0ELb0ELb0EEENS1_36VarlenDynamicPersistentTileSchedulerILi128ELi128ELi256ELi32ELb0ELb0ELb1ELb0ELb1ELb1EEEEEEEEEvNT_6ParamsE)
	.align		4
        /*001c*/ 	.word	index@(__assertfail)
	.align		4
        /*0020*/ 	.word	index@(_ZN7cutlass13device_kernelIN5flash11enable_sm90INS1_16FlashAttnFwdSm90INS1_25CollectiveMainloopFwdSm90ILi2EN4cute5tupleIJNS5_1CILi1EEES8_S8_EEENS6_IJNS7_ILi128EEESA_NS7_ILi192EEEEEELi128ENS_6half_tEfNS_4arch4Sm90ELb0ELb0ELb1ELb1ELb0ELb1ELb0ELb1ELb1ELb0ELb0ELb0EEENS1_21CollectiveEpilogueFwdINS6_IJSA_SA_SA_EEES9_SD_SF_Li256ELb1ELb0ELb0ELb0EEENS1_36VarlenDynamicPersistentTileSchedulerILi128ELi128ELi256ELi32ELb0ELb0ELb1ELb0ELb1ELb1EEEEEEEEEvNT_6ParamsE)
	.align		4
        /*0024*/ 	.word	index@(__assertfail)
	.align		4
        /*0028*/ 	.word	index@(_ZN7cutlass13device_kernelIN5flash11enable_sm90INS1_16FlashAttnFwdSm90INS1_25CollectiveMainloopFwdSm90ILi2EN4cute5tupleIJNS5_1CILi1EEES8_S8_EEENS6_IJNS7_ILi128EEENS7_ILi96EEENS7_ILi192EEEEEELi128ENS_6half_tEfNS_4arch4Sm90ELb0ELb1ELb1ELb0ELb0ELb0ELb0ELb1ELb1ELb0ELb0ELb0EEENS1_21CollectiveEpilogueFwdINS6_IJSA_SA_SB_EEES9_SE_SG_Li256ELb0ELb0ELb0ELb0EEENS1_30DynamicPersistentTileSchedulerILi256ELi32ELb0ELb0ELb1EEEEEEEEEvNT_6ParamsE)
	.align		4
        /*002c*/ 	.word	index@(__assertfail)
	.align		4
        /*0030*/ 	.word	index@(_ZN7cutlass13device_kernelIN5flash11enable_sm90INS1_16FlashAttnFwdSm90INS1_25CollectiveMainloopFwdSm90ILi2EN4cute5tupleIJNS5_1CILi1EEES8_S8_EEENS6_IJNS7_ILi128EEENS7_ILi96EEENS7_ILi192EEEEEELi128ENS_6half_tEfNS_4arch4Sm90ELb0ELb1ELb1ELb1ELb0ELb0ELb0ELb1ELb1ELb0ELb0ELb0EEENS1_21CollectiveEpilogueFwdINS6_IJSA_SA_SB_EEES9_SE_SG_Li256ELb1ELb0ELb0ELb0EEENS1_36VarlenDynamicPersistentTileSchedulerILi128ELi96ELi256ELi32ELb0ELb0ELb1ELb1ELb0ELb1EEEEEEEEEvNT_6ParamsE)
	.align		4
        /*0034*/ 	.word	index@(__assertfail)
	.align		4
        /*0038*/ 	.word	index@(_ZN7cutlass13device_kernelIN5flash11enable_sm90INS1_16FlashAttnFwdSm90INS1_25CollectiveMainloopFwdSm90ILi2EN4cute5tupleIJNS5_1CILi1EEES8_S8_EEENS6_IJNS7_ILi128EEENS7_ILi96EEENS7_ILi192EEEEEELi128ENS_6half_tEfNS_4arch4Sm90ELb0ELb1ELb1ELb1ELb0ELb1ELb0ELb1ELb1ELb0ELb0ELb0EEENS1_21CollectiveEpilogueFwdINS6_IJSA_SA_SB_EEES9_SE_SG_Li256ELb1ELb0ELb0ELb0EEENS1_36VarlenDynamicPersistentTileSchedulerILi128ELi96ELi256ELi32ELb0ELb0ELb1ELb1ELb0ELb1EEEEEEEEEvNT_6ParamsE)
	.align		4
        /*003c*/ 	.word	index@(__assertfail)
	.align		4
        /*0040*/ 	.word	index@(_ZN7cutlass13device_kernelIN5flash11enable_sm90INS1_16FlashAttnFwdSm90INS1_25CollectiveMainloopFwdSm90ILi2EN4cute5tupleIJNS5_1CILi1EEES8_S8_EEENS6_IJNS7_ILi128EEESA_NS7_ILi192EEEEEELi128ENS_6half_tEfNS_4arch4Sm90ELb1ELb0ELb1ELb0ELb0ELb0ELb0ELb1ELb1ELb0ELb0ELb0EEENS1_21CollectiveEpilogueFwdINS6_IJSA_SA_SA_EEES9_SD_SF_Li256ELb0ELb0ELb0ELb0EEENS1_30DynamicPersistentTileSchedulerILi256ELi32ELb0ELb0ELb1EEEEEEEEEvNT_6ParamsE)
	.align		4
        /*0044*/ 	.word	index@(__assertfail)
	.align		4
        /*0048*/ 	.word	index@(_ZN7cutlass13device_kernelIN5flash11enable_sm90INS1_16FlashAttnFwdSm90INS1_25CollectiveMainloopFwdSm90ILi2EN4cute5tupleIJNS5_1CILi1EEES8_S8_EEENS6_IJNS7_ILi128EEESA_NS7_ILi192EEEEEELi128ENS_6half_tEfNS_4arch4Sm90ELb1ELb0ELb1ELb1ELb0ELb0ELb0ELb1ELb1ELb0ELb0ELb0EEENS1_21CollectiveEpilogueFwdINS6_IJSA_SA_SA_EEES9_SD_SF_Li256ELb1ELb0ELb0ELb0EEENS1_36VarlenDynamicPersistentTileSchedulerILi128ELi128ELi256ELi32ELb0ELb0ELb1ELb1ELb1ELb1EEEEEEEEEvNT_6ParamsE)
	.align		4
        /*004c*/ 	.word	index@(__assertfail)
	.align		4
        /*0050*/ 	.word	index@(_ZN7cutlass13device_kernelIN5flash11enable_sm90INS1_16FlashAttnFwdSm90INS1_25CollectiveMainloopFwdSm90ILi2EN4cute5tupleIJNS5_1CILi1EEES8_S8_EEENS6_IJNS7_ILi128EEESA_NS7_ILi192EEEEEELi128ENS_6half_tEfNS_4arch4Sm90ELb1ELb0ELb1ELb1ELb0ELb1ELb0ELb1ELb1ELb0ELb0ELb0EEENS1_21CollectiveEpilogueFwdINS6_IJSA_SA_SA_EEES9_SD_SF_Li256ELb1ELb0ELb0ELb0EEENS1_36VarlenDynamicPersistentTileSchedulerILi128ELi128ELi256ELi32ELb0ELb0ELb1ELb1ELb1ELb1EEEEEEEEEvNT_6ParamsE)
	.align		4
        /*0054*/ 	.word	index@(__assertfail)
	.align		4
        /*0058*/ 	.word	index@(_ZN7cutlass13device_kernelIN5flash11enable_sm90INS1_16FlashAttnFwdSm90INS1_25CollectiveMainloopFwdSm90ILi2EN4cute5tupleIJNS5_1CILi1EEES8_S8_EEENS6_IJNS7_ILi64EEESA_SA_EEELi512ENS_6half_tEfNS_4arch4Sm90ELb0ELb0ELb1ELb0ELb0ELb0ELb0ELb0ELb0ELb0ELb0ELb0EEENS1_21CollectiveEpilogueFwdINS6_IJSA_NS7_ILi512EEESA_EEES9_SC_SE_Li256ELb0ELb0ELb0ELb0EEENS1_29StaticPersistentTileSchedulerILb0EEEEEEEEEvNT_6ParamsE)
	.align		4
        /*005c*/ 	.word	index@(__assertfail)
	.align		4
        /*0060*/ 	.word	index@(_ZN7cutlass13device_kernelIN5flash11enable_sm90INS1_16FlashAttnFwdSm90INS1_25CollectiveMainloopFwdSm90ILi2EN4cute5tupleIJNS5_1CILi1EEES8_S8_EEENS6_IJNS7_ILi64EEESA_SA_EEELi512ENS_6half_tEfNS_4arch4Sm90ELb0ELb0ELb1ELb0ELb0ELb0ELb1ELb0ELb0ELb0ELb0ELb0EEENS1_21CollectiveEpilogueFwdINS6_IJSA_NS7_ILi512EEESA_EEES9_SC_SE_Li256ELb0ELb0ELb0ELb0EEENS1_29StaticPersistentTileSchedulerILb0EEEEEEEEEvNT_6ParamsE)
	.align		4
        /*0064*/ 	.word	index@(__assertfail)
	.align		4
        /*0068*/ 	.word	index@(_ZN7cutlass13device_kernelIN5flash11enable_sm90INS1_16FlashAttnFwdSm90INS1_25CollectiveMainloopFwdSm90ILi2EN4cute5tupleIJNS5_1CILi1EEES8_S8_EEENS6_IJNS7_ILi64EEESA_SA_EEELi512ENS_6half_tEfNS_4arch4Sm90ELb0ELb0ELb1ELb1ELb0ELb0ELb0ELb0ELb0ELb0ELb0ELb0EEENS1_21CollectiveEpilogueFwdINS6_IJSA_NS7_ILi512EEESA_EEES9_SC_SE_Li256ELb1ELb0ELb0ELb0EEENS1_36VarlenDynamicPersistentTileSchedulerILi64ELi64ELi256ELi32ELb0ELb0ELb1ELb0ELb1ELb1EEEEEEEEEvNT_6ParamsE)
	.align		4
        /*006c*/ 	.word	index@(__assertfail)
	.align		4
        /*0070*/ 	.word	index@(_ZN7cutlass13device_kernelIN5flash11enable_sm90INS1_16FlashAttnFwdSm90INS1_25CollectiveMainloopFwdSm90ILi2EN4cute5tupleIJNS5_1CILi1EEES8_S8_EEENS6_IJNS7_ILi64EEESA_SA_EEELi512ENS_6half_tEfNS_4arch4Sm90ELb0ELb0ELb1ELb1ELb0ELb1ELb0ELb0ELb0ELb0ELb0ELb0EEENS1_21CollectiveEpilogueFwdINS6_IJSA_NS7_ILi512EEESA_EEES9_SC_SE_Li256ELb1ELb0ELb0ELb0EEENS1_36VarlenDynamicPersistentTileSchedulerILi64ELi64ELi256ELi32ELb0ELb0ELb1ELb0ELb1ELb1EEEEEEEEEvNT_6ParamsE)
	.align		4
        /*0074*/ 	.word	index@(__assertfail)
	.align		4
        /*0078*/ 	.word	index@(_ZN7cutlass13device_kernelIN5flash11enable_sm90INS1_16FlashAttnFwdSm90INS1_25CollectiveMainloopFwdSm90ILi2EN4cute5tupleIJNS5_1CILi1EEES8_S8_EEENS6_IJNS7_ILi64EEESA_SA_EEELi512ENS_6half_tEfNS_4arch4Sm90ELb0ELb0ELb1ELb1ELb0ELb0ELb1ELb0ELb0ELb0ELb0ELb0EEENS1_21CollectiveEpilogueFwdINS6_IJSA_NS7_ILi512EEESA_EEES9_SC_SE_Li256ELb1ELb0ELb0ELb0EEENS1_36VarlenDynamicPersistentTileSchedulerILi64ELi64ELi256ELi32ELb0ELb0ELb1ELb0ELb1ELb1EEEEEEEEEvNT_6ParamsE)
	.align		4
        /*007c*/ 	.word	index@(__assertfail)
	.align		4
        /*0080*/ 	.word	index@(_ZN7cutlass13device_kernelIN5flash11enable_sm90INS1_16FlashAttnFwdSm90INS1_25CollectiveMainloopFwdSm90ILi2EN4cute5tupleIJNS5_1CILi1EEES8_S8_EEENS6_IJNS7_ILi64EEESA_SA_EEELi512ENS_6half_tEfNS_4arch4Sm90ELb0ELb0ELb1ELb1ELb0ELb1ELb1ELb0ELb0ELb0ELb0ELb0EEENS1_21CollectiveEpilogueFwdINS6_IJSA_NS7_ILi512EEESA_EEES9_SC_SE_Li256ELb1ELb0ELb0ELb0EEENS1_36VarlenDynamicPersistentTileSchedulerILi64ELi64ELi256ELi32ELb0ELb0ELb1ELb0ELb1ELb1EEEEEEEEEvNT_6ParamsE)
	.align		4
        /*0084*/ 	.word	index@(__assertfail)
	.align		4
        /*0088*/ 	.word	index@(_ZN7cutlass13device_kernelIN5flash11enable_sm90INS1_16FlashAttnFwdSm90INS1_25CollectiveMainloopFwdSm90ILi2EN4cute5tupleIJNS5_1CILi1EEES8_S8_EEENS6_IJNS7_ILi64EEESA_SA_EEELi512ENS_6half_tEfNS_4arch4Sm90ELb0ELb1ELb1ELb0ELb0ELb0ELb0ELb0ELb0ELb0ELb0ELb0EEENS1_21CollectiveEpilogueFwdINS6_IJSA_NS7_ILi512EEESA_EEES9_SC_SE_Li256ELb0ELb0ELb0ELb0EEENS1_30DynamicPersistentTileSchedulerILi256ELi32ELb0ELb0ELb1EEEEEEEEEvNT_6ParamsE)
	.align		4
        /*008c*/ 	.word	index@(__assertfail)
	.align		4
        /*0090*/ 	.word	index@(_ZN7cutlass13device_kernelIN5flash11enable_sm90INS1_16FlashAttnFwdSm90INS1_25CollectiveMainloopFwdSm90ILi2EN4cute5tupleIJNS5_1CILi1EEES8_S8_EEENS6_IJNS7_ILi64EEESA_SA_EEELi512ENS_6half_tEfNS_4arch4Sm90ELb0ELb1ELb1ELb0ELb0ELb0ELb1ELb0ELb0ELb0ELb0ELb0EEENS1_21CollectiveEpilogueFwdINS6_IJSA_NS7_ILi512EEESA_EEES9_SC_SE_Li256ELb0ELb0ELb0ELb0EEENS1_30DynamicPersistentTileSchedulerILi256ELi32ELb0ELb0ELb1EEEEEEEEEvNT_6ParamsE)
	.align		4
        /*0094*/ 	.word	index@(__assertfail)
	.align		4
        /*0098*/ 	.word	index@(_ZN7cutlass13device_kernelIN5flash11enable_sm90INS1_16FlashAttnFwdSm90INS1_25CollectiveMainloopFwdSm90ILi2EN4cute5tupleIJNS5_1CILi1EEES8_S8_EEENS6_IJNS7_ILi64EEESA_SA_EEELi512ENS_6half_tEfNS_4arch4Sm90ELb0ELb1ELb1ELb1ELb0ELb0ELb0ELb0ELb0ELb0ELb0ELb0EEENS1_21CollectiveEpilogueFwdINS6_IJSA_NS7_ILi512EEESA_EEES9_SC_SE_Li256ELb1ELb0ELb0ELb0EEENS1_36VarlenDynamicPersistentTileSchedulerILi64ELi64ELi256ELi32ELb0ELb0ELb1ELb1ELb0ELb1EEEEEEEEEvNT_6ParamsE)
	.align		4
        /*009c*/ 	.word	index@(__assertfail)
	.align		4
        /*00a0*/ 	.word	index@(_ZN7cutlass13device_kernelIN5flash11enable_sm90INS1_16FlashAttnFwdSm90INS1_25CollectiveMainloopFwdSm90ILi2EN4cute5tupleIJNS5_1CILi1EEES8_S8_EEENS6_IJNS7_ILi64EEESA_SA_EEELi512ENS_6half_tEfNS_4arch4Sm90ELb0ELb1ELb1ELb1ELb0ELb1ELb0ELb0ELb0ELb0ELb0ELb0EEENS1_21CollectiveEpilogueFwdINS6_IJSA_NS7_ILi512EEESA_EEES9_SC_SE_Li256ELb1ELb0ELb0ELb0EEENS1_36VarlenDynamicPersistentTileSchedulerILi64ELi64ELi256ELi32ELb0ELb0ELb1ELb1ELb0ELb1EEEEEEEEEvNT_6ParamsE)
	.align		4
        /*00a4*/ 	.word	index@(__assertfail)
	.align		4
        /*00a8*/ 	.word	index@(_ZN7cutlass13device_kernelIN5flash11enable_sm90INS1_16FlashAttnFwdSm90INS1_25CollectiveMainloopFwdSm90ILi2EN4cute5tupleIJNS5_1CILi1EEES8_S8_EEENS6_IJNS7_ILi64EEESA_SA_EEELi512ENS_6half_tEfNS_4arch4Sm90ELb0ELb1ELb1ELb1ELb0ELb0ELb1ELb0ELb0ELb0ELb0ELb0EEENS1_21CollectiveEpilogueFwdINS6_IJSA_NS7_ILi512EEESA_EEES9_SC_SE_Li256ELb1ELb0ELb0ELb0EEENS1_36VarlenDynamicPersistentTileSchedulerILi64ELi64ELi256ELi32ELb0ELb0ELb1ELb1ELb0ELb1EEEEEEEEEvNT_6ParamsE)
	.align		4
        /*00ac*/ 	.word	index@(__assertfail)
	.align		4
        /*00b0*/ 	.word	index@(_ZN7cutlass13device_kernelIN5flash11enable_sm90INS1_16FlashAttnFwdSm90INS1_25CollectiveMainloopFwdSm90ILi2EN4cute5tupleIJNS5_1CILi1EEES8_S8_EEENS6_IJNS7_ILi64EEESA_SA_EEELi512ENS_6half_tEfNS_4arch4Sm90ELb0ELb1ELb1ELb1ELb0ELb1ELb1ELb0ELb0ELb0ELb0ELb0EEENS1_21CollectiveEpilogueFwdINS6_IJSA_NS7_ILi512EEESA_EEES9_SC_SE_Li256ELb1ELb0ELb0ELb0EEENS1_36VarlenDynamicPersistentTileSchedulerILi64ELi64ELi256ELi32ELb0ELb0ELb1ELb1ELb0ELb1EEEEEEEEEvNT_6ParamsE)
	.align		4
        /*00b4*/ 	.word	index@(__assertfail)
	.align		4
        /*00b8*/ 	.word	index@(_ZN7cutlass13device_kernelIN5flash11enable_sm90INS1_16FlashAttnFwdSm90INS1_25CollectiveMainloopFwdSm90ILi2EN4cute5tupleIJNS5_1CILi1EEES8_S8_EEENS6_IJNS7_ILi64EEESA_SA_EEELi512ENS_6half_tEfNS_4arch4Sm90ELb1ELb0ELb1ELb0ELb0ELb0ELb0ELb0ELb0ELb0ELb0ELb0EEENS1_21CollectiveEpilogueFwdINS6_IJSA_NS7_ILi512EEESA_EEES9_SC_SE_Li256ELb0ELb0ELb0ELb0EEENS1_30DynamicPersistentTileSchedulerILi256ELi32ELb0ELb0ELb1EEEEEEEEEvNT_6ParamsE)
	.align		4
        /*00bc*/ 	.word	index@(__assertfail)
	.align		4
        /*00c0*/ 	.word	index@(_ZN7cutlass13device_kernelIN5flash11enable_sm90INS1_16FlashAttnFwdSm90INS1_25CollectiveMainloopFwdSm90ILi2EN4cute5tupleIJNS5_1CILi1EEES8_S8_EEENS6_IJNS7_ILi64EEESA_SA_EEELi512ENS_6half_tEfNS_4arch4Sm90ELb1ELb0ELb1ELb0ELb0ELb0ELb1ELb0ELb0ELb0ELb0ELb0EEENS1_21CollectiveEpilogueFwdINS6_IJSA_NS7_ILi512EEESA_EEES9_SC_SE_Li256ELb0ELb0ELb0ELb0EEENS1_30DynamicPersistentTileSchedulerILi256ELi32ELb0ELb0ELb1EEEEEEEEEvNT_6ParamsE)
	.align		4
        /*00c4*/ 	.word	index@(__assertfail)
	.align		4
        /*00c8*/ 	.word	index@(_ZN7cutlass13device_kernelIN5flash11enable_sm90INS1_16FlashAttnFwdSm90INS1_25CollectiveMainloopFwdSm90ILi2EN4cute5tupleIJNS5_1CILi1EEES8_S8_EEENS6_IJNS7_ILi64EEESA_SA_EEELi512ENS_6half_tEfNS_4arch4Sm90ELb1ELb0ELb1ELb1ELb0ELb0ELb0ELb0ELb0ELb0ELb0ELb0EEENS1_21CollectiveEpilogueFwdINS6_IJSA_NS7_ILi512EEESA_EEES9_SC_SE_Li256ELb1ELb0ELb0ELb0EEENS1_36VarlenDynamicPersistentTileSchedulerILi64ELi64ELi256ELi32ELb0ELb0ELb1ELb1ELb1ELb1EEEEEEEEEvNT_6ParamsE)
	.align		4
        /*00cc*/ 	.word	index@(__assertfail)
	.align		4
        /*00d0*/ 	.word	index@(_ZN7cutlass13device_kernelIN5flash11enable_sm90INS1_16FlashAttnFwdSm90INS1_25CollectiveMainloopFwdSm90ILi2EN4cute5tupleIJNS5_1CILi1EEES8_S8_EEENS6_IJNS7_ILi64EEESA_SA_EEELi512ENS_6half_tEfNS_4arch4Sm90ELb1ELb0ELb1ELb1ELb0ELb1ELb0ELb0ELb0ELb0ELb0ELb0EEENS1_21CollectiveEpilogueFwdINS6_IJSA_NS7_ILi512EEESA_EEES9_SC_SE_Li256ELb1ELb0ELb0ELb0EEENS1_36VarlenDynamicPersistentTileSchedulerILi64ELi64ELi256ELi32ELb0ELb0ELb1ELb1ELb1ELb1EEEEEEEEEvNT_6ParamsE)
	.align		4
        /*00d4*/ 	.word	index@(__assertfail)
	.align		4
        /*00d8*/ 	.word	index@(_ZN7cutlass13device_kernelIN5flash11enable_sm90INS1_16FlashAttnFwdSm90INS1_25CollectiveMainloopFwdSm90ILi2EN4cute5tupleIJNS5_1CILi1EEES8_S8_EEENS6_IJNS7_ILi64EEESA_SA_EEELi512ENS_6half_tEfNS_4arch4Sm90ELb1ELb0ELb1ELb1ELb0ELb0ELb1ELb0ELb0ELb0ELb0ELb0EEENS1_21CollectiveEpilogueFwdINS6_IJSA_NS7_ILi512EEESA_EEES9_SC_SE_Li256ELb1ELb0ELb0ELb0EEENS1_36VarlenDynamicPersistentTileSchedulerILi64ELi64ELi256ELi32ELb0ELb0ELb1ELb1ELb1ELb1EEEEEEEEEvNT_6ParamsE)
	.align		4
        /*00dc*/ 	.word	index@(__assertfail)
	.align		4
        /*00e0*/ 	.word	index@(_ZN7cutlass13device_kernelIN5flash11enable_sm90INS1_16FlashAttnFwdSm90INS1_25CollectiveMainloopFwdSm90ILi2EN4cute5tupleIJNS5_1CILi1EEES8_S8_EEENS6_IJNS7_ILi64EEESA_SA_EEELi512ENS_6half_tEfNS_4arch4Sm90ELb1ELb0ELb1ELb1ELb0ELb1ELb1ELb0ELb0ELb0ELb0ELb0EEENS1_21CollectiveEpilogueFwdINS6_IJSA_NS7_ILi512EEESA_EEES9_SC_SE_Li256ELb1ELb0ELb0ELb0EEENS1_36VarlenDynamicPersistentTileSchedulerILi64ELi64ELi256ELi32ELb0ELb0ELb1ELb1ELb1ELb1EEEEEEEEEvNT_6ParamsE)
	.align		4
        /*00e4*/ 	.word	index@(__assertfail)
	.align		4
        /*00e8*/ 	.word	index@(_ZN7cutlass13device_kernelIN5flash11enable_sm90INS1_16FlashAttnFwdSm90INS1_25CollectiveMainloopFwdSm90ILi2EN4cute5tupleIJNS5_1CILi1EEES8_S8_EEENS6_IJNS7_ILi128EEENS7_ILi96EEENS7_ILi64EEEEEELi256ENS_6half_tEfNS_4arch4Sm90ELb0ELb0ELb1ELb0ELb0ELb0ELb0ELb1ELb0ELb0ELb0ELb0EEENS1_21CollectiveEpilogueFwdINS6_IJSA_NS7_ILi256EEESB_EEES9_SE_SG_Li256ELb0ELb0ELb0ELb0EEENS1_29StaticPersistentTileSchedulerILb0EEEEEEEEEvNT_6ParamsE)
	.align		4
        /*00ec*/ 	.word	index@(__assertfail)
	.align		4
        /*00f0*/ 	.word	index@(_ZN7cutlass13device_kernelIN5flash11enable_sm90INS1_16FlashAttnFwdSm90INS1_25CollectiveMainloopFwdSm90ILi2EN4cute5tupleIJNS5_1CILi1EEES8_S8_EEENS6_IJNS7_ILi128EEENS7_ILi96EEENS7_ILi64EEEEEELi256ENS_6half_tEfNS_4arch4Sm90ELb0ELb0ELb1ELb0ELb0ELb0ELb1ELb1ELb0ELb0ELb0ELb0EEENS1_21CollectiveEpilogueFwdINS6_IJSA_NS7_ILi256EEESB_EEES9_SE_SG_Li256ELb0ELb0ELb0ELb0EEENS1_29StaticPersistentTileSchedulerILb0EEEEEEEEEvNT_6ParamsE)
	.align		4
        /*00f4*/ 	.word	index@(__assertfail)
	.align		4
        /*00f8*/ 	.word	index@(_ZN7cutlass13device_kernelIN5flash11enable_sm90INS1_16FlashAttnFwdSm90INS1_25CollectiveMainloopFwdSm90ILi2EN4cute5tupleIJNS5_1CILi1EEES8_S8_EEENS6_IJNS7_ILi128EEENS7_ILi96EEENS7_ILi64EEEEEELi256ENS_6half_tEfNS_4arch4Sm90ELb0ELb0ELb1ELb1ELb0ELb0ELb0ELb1ELb0ELb0ELb0ELb0EEENS1_21CollectiveEpilogueFwdINS6_IJSA_NS7_ILi256EEESB_EEES9_SE_SG_Li256ELb1ELb0ELb0ELb0EEENS1_36VarlenDynamicPersistentTileSchedulerILi128ELi96ELi256ELi32ELb0ELb0ELb1ELb0ELb1ELb1EEEEEEEEEvNT_6ParamsE)
	.align		4
        /*00fc*/ 	.word	index@(__assertfail)
	.align		4
        /*0100*/ 	.word	index@(_ZN7cutlass13device_kernelIN5flash11enable_sm90INS1_16FlashAttnFwdSm90INS1_25CollectiveMainloopFwdSm90ILi2EN4cute5tupleIJNS5_1CILi1EEES8_S8_EEENS6_IJNS7_ILi128EEENS7_ILi96EEENS7_ILi64EEEEEELi256ENS_6half_tEfNS_4arch4Sm90ELb0ELb0ELb1ELb1ELb0ELb1ELb0ELb1ELb0ELb0ELb0ELb0EEENS1_21CollectiveEpilogueFwdINS6_IJSA_NS7_ILi256EEESB_EEES9_SE_SG_Li256ELb1ELb0ELb0ELb0EEENS1_36VarlenDynamicPersistentTileSchedulerILi128ELi96ELi256ELi32ELb0ELb0ELb1ELb0ELb1ELb1EEEEEEEEEvNT_6ParamsE)
	.align		4
        /*0104*/ 	.word	index@(__assertfail)
	.align		4
        /*0108*/ 	.word	index@(_ZN7cutlass13device_kernelIN5flash11enable_sm90INS1_16FlashAttnFwdSm90INS1_25CollectiveMainloopFwdSm90ILi2EN4cute5tupleIJNS5_1CILi1EEES8_S8_EEENS6_IJNS7_ILi128EEENS7_ILi96EEENS7_ILi64EEEEEELi256ENS_6half_tEfNS_4arch4Sm90ELb0ELb0ELb1ELb1ELb0ELb0ELb1ELb1ELb0ELb0ELb0ELb0EEENS1_21CollectiveEpilogueFwdINS6_IJSA_NS7_ILi256EEESB_EEES9_SE_SG_Li256ELb1ELb0ELb0ELb0EEENS1_36VarlenDynamicPersistentTileSchedulerILi128ELi96ELi256ELi32ELb0ELb0ELb1ELb0ELb1ELb1EEEEEEEEEvNT_6ParamsE)
	.align		4
        /*010c*/ 	.word	index@(__assertfail)
	.align		4
        /*0110*/ 	.word	index@(_ZN7cutlass13device_kernelIN5flash11enable_sm90INS1_16FlashAttnFwdSm90INS1_25CollectiveMainloopFwdSm90ILi2EN4cute5tupleIJNS5_1CILi1EEES8_S8_EEENS6_IJNS7_ILi128EEENS7_ILi96EEENS7_ILi64EEEEEELi256ENS_6half_tEfNS_4arch4Sm90ELb0ELb0ELb1ELb1ELb0ELb1ELb1ELb1ELb0ELb0ELb0ELb0EEENS1_21CollectiveEpilogueFwdINS6_IJSA_NS7_ILi256EEESB_EEES9_SE_SG_Li256ELb1ELb0ELb0ELb0EEENS1_36VarlenDynamicPersistentTileSchedulerILi128ELi96ELi256ELi32ELb0ELb0ELb1ELb0ELb1ELb1EEEEEEEEEvNT_6ParamsE)
	.align		4
        /*0114*/ 	.word	index@(__assertfail)
	.align		4
        /*0118*/ 	.word	index@(_ZN7cutlass13device_kernelIN5flash11enable_sm90INS1_16FlashAttnFwdSm90INS1_25CollectiveMainloopFwdSm90ILi2EN4cute5tupleIJNS5_1CILi1EEES8_S8_EEENS6_IJNS7_ILi128EEENS7_ILi96EEENS7_ILi64EEEEEELi256ENS_6half_tEfNS_4arch4Sm90ELb0ELb1ELb1ELb0ELb0ELb0ELb0ELb1ELb0ELb0ELb0ELb0EEENS1_21CollectiveEpilogueFwdINS6_IJSA_NS7_ILi256EEESB_EEES9_SE_SG_Li256ELb0ELb0ELb0ELb0EEENS1_30DynamicPersistentTileSchedulerILi256ELi32ELb0ELb0ELb1EEEEEEEEEvNT_6ParamsE)
	.align		4
        /*011c*/ 	.word	index@(__assertfail)
	.align		4
        /*0120*/ 	.word	index@(_ZN7cutlass13device_kernelIN5flash11enable_sm90INS1_16FlashAttnFwdSm90INS1_25CollectiveMainloopFwdSm90ILi2EN4cute5tupleIJNS5_1CILi1EEES8_S8_EEENS6_IJNS7_ILi128EEENS7_ILi96EEENS7_ILi64EEEEEELi256ENS_6half_tEfNS_4arch4Sm90ELb0ELb1ELb1ELb0ELb0ELb0ELb1ELb1ELb0ELb0ELb0ELb0EEENS1_21CollectiveEpilogueFwdINS6_IJSA_NS7_ILi256EEESB_EEES9_SE_SG_Li256ELb0ELb0ELb0ELb0EEENS1_30DynamicPersistentTileSchedulerILi256ELi32ELb0ELb0ELb1EEEEEEEEEvNT_6ParamsE)
	.align		4
        /*0124*/ 	.word	index@(__assertfail)
	.align		4
        /*0128*/ 	.word	index@(_ZN7cutlass13device_kernelIN5flash11enable_sm90INS1_16FlashAttnFwdSm90INS1_25CollectiveMainloopFwdSm90ILi2EN4cute5tupleIJNS5_1CILi1EEES8_S8_EEENS6_IJNS7_ILi128EEENS7_ILi96EEENS7_ILi64EEEEEELi256ENS_6half_tEfNS_4arch4Sm90ELb0ELb1ELb1ELb1ELb0ELb0ELb0ELb1ELb0ELb0ELb0ELb0EEENS1_21CollectiveEpilogueFwdINS6_IJSA_NS7_ILi256EEESB_EEES9_SE_SG_Li256ELb1ELb0ELb0ELb0EEENS1_36VarlenDynamicPersistentTileSchedulerILi128ELi96ELi256ELi32ELb0ELb0ELb1ELb1ELb0ELb1EEEEEEEEEvNT_6ParamsE)
	.align		4
        /*012c*/ 	.word	index@(__assertfail)
	.align		4
        /*0130*/ 	.word	index@(_ZN7cutlass13device_kernelIN5flash11enable_sm90INS1_16FlashAttnFwdSm90INS1_25CollectiveMainloopFwdSm90ILi2EN4cute5tupleIJNS5_1CILi1EEES8_S8_EEENS6_IJNS7_ILi128EEENS7_ILi96EEENS7_ILi64EEEEEELi256ENS_6half_tEfNS_4arch4Sm90ELb0ELb1ELb1ELb1ELb0ELb1ELb0ELb1ELb0ELb0ELb0ELb0EEENS1_21CollectiveEpilogueFwdINS6_IJSA_NS7_ILi256EEESB_EEES9_SE_SG_Li256ELb1ELb0ELb0ELb0EEENS1_36VarlenDynamicPersistentTileSchedulerILi128ELi96ELi256ELi32ELb0ELb0ELb1ELb1ELb0ELb1EEEEEEEEEvNT_6ParamsE)
	.align		4
        /*0134*/ 	.word	index@(__assertfail)
	.align		4
        /*0138*/ 	.word	index@(_ZN7cutlass13device_kernelIN5flash11enable_sm90INS1_16FlashAttnFwdSm90INS1_25CollectiveMainloopFwdSm90ILi2EN4cute5tupleIJNS5_1CILi1EEES8_S8_EEENS6_IJNS7_ILi128EEENS7_ILi96EEENS7_ILi64EEEEEELi256ENS_6half_tEfNS_4arch4Sm90ELb0ELb1ELb1ELb1ELb0ELb0ELb1ELb1ELb0ELb0ELb0ELb0EEENS1_21CollectiveEpilogueFwdINS6_IJSA_NS7_ILi256EEESB_EEES9_SE_SG_Li256ELb1ELb0ELb0ELb0EEENS1_36VarlenDynamicPersistentTileSchedulerILi128ELi96ELi256ELi32ELb0ELb0ELb1ELb1ELb0ELb1EEEEEEEEEvNT_6ParamsE)
	.align		4
        /*013c*/ 	.word	index@(__assertfail)
	.align		4
        /*0140*/ 	.word	index@(_ZN7cutlass13device_kernelIN5flash11enable_sm90INS1_16FlashAttnFwdSm90INS1_25CollectiveMainloopFwdSm90ILi2EN4cute5tupleIJNS5_1CILi1EEES8_S8_EEENS6_IJNS7_ILi128EEENS7_ILi96EEENS7_ILi64EEEEEELi256ENS_6half_tEfNS_4arch4Sm90ELb0ELb1ELb1ELb1ELb0ELb1ELb1ELb1ELb0ELb0ELb0ELb0EEENS1_21CollectiveEpilogueFwdINS6_IJSA_NS7_ILi256EEESB_EEES9_SE_SG_Li256ELb1ELb0ELb0ELb0EEENS1_36VarlenDynamicPersistentTileSchedulerILi128ELi96ELi256ELi32ELb0ELb0ELb1ELb1ELb0ELb1EEEEEEEEEvNT_6ParamsE)
	.align		4
        /*0144*/ 	.word	index@(__assertfail)
	.align		4
        /*0148*/ 	.word	index@(_ZN7cutlass13device_kernelIN5flash11enable_sm90INS1_16FlashAttnFwdSm90INS1_25CollectiveMainloopFwdSm90ILi2EN4cute5tupleIJNS5_1CILi1EEES8_S8_EEENS6_IJNS7_ILi128EEENS7_ILi96EEENS7_ILi64EEEEEELi256ENS_6half_tEfNS_4arch4Sm90ELb1ELb0ELb1ELb0ELb0ELb0ELb0ELb1ELb0ELb0ELb0ELb0EEENS1_21CollectiveEpilogueFwdINS6_IJSA_NS7_ILi256EEESB_EEES9_SE_SG_Li256ELb0ELb0ELb0ELb0EEENS1_30DynamicPersistentTileSchedulerILi256ELi32ELb0ELb0ELb1EEEEEEEEEvNT_6ParamsE)
	.align		4
        /*014c*/ 	.word	index@(__assertfail)
	.align		4
        /*0150*/ 	.word	index@(_ZN7cutlass13device_kernelIN5flash11enable_sm90INS1_16FlashAttnFwdSm90INS1_25CollectiveMainloopFwdSm90ILi2EN4cute5tupleIJNS5_1CILi1EEES8_S8_EEENS6_IJNS7_ILi128EEENS7_ILi96EEENS7_ILi64EEEEEELi256ENS_6half_tEfNS_4arch4Sm90ELb1ELb0ELb1ELb0ELb0ELb0ELb1ELb1ELb0ELb0ELb0ELb0EEENS1_21CollectiveEpilogueFwdINS6_IJSA_NS7_ILi256EEESB_EEES9_SE_SG_Li256ELb0ELb0ELb0ELb0EEENS1_30DynamicPersistentTileSchedulerILi256ELi32ELb0ELb0ELb1EEEEEEEEEvNT_6ParamsE)
	.align		4
        /*0154*/ 	.word	index@(__assertfail)
	.align		4
        /*0158*/ 	.word	index@(_ZN7cutlass13device_kernelIN5flash11enable_sm90INS1_16FlashAttnFwdSm90INS1_25CollectiveMainloopFwdSm90ILi2EN4cute5tupleIJNS5_1CILi1EEES8_S8_EEENS6_IJNS7_ILi128EEENS7_ILi96EEENS7_ILi64EEEEEELi256ENS_6half_tEfNS_4arch4Sm90ELb1ELb0ELb1ELb1ELb0ELb0ELb0ELb1ELb0ELb0ELb0ELb0EEENS1_21CollectiveEpilogueFwdINS6_IJSA_NS7_ILi256EEESB_EEES9_SE_SG_Li256ELb1ELb0ELb0ELb0EEENS1_36VarlenDynamicPersistentTileSchedulerILi128ELi96ELi256ELi32ELb0ELb0ELb1ELb1ELb1ELb1EEEEEEEEEvNT_6ParamsE)
	.align		4
        /*015c*/ 	.word	index@(__assertfail)
	.align		4
        /*0160*/ 	.word	index@(_ZN7cutlass13device_kernelIN5flash11enable_sm90INS1_16FlashAttnFwdSm90INS1_25CollectiveMainloopFwdSm90ILi2EN4cute5tupleIJNS5_1CILi1EEES8_S8_EEENS6_IJNS7_ILi128EEENS7_ILi96EEENS7_ILi64EEEEEELi256ENS_6half_tEfNS_4arch4Sm90ELb1ELb0ELb1ELb1ELb0ELb1ELb0ELb1ELb0ELb0ELb0ELb0EEENS1_21CollectiveEpilogueFwdINS6_IJSA_NS7_ILi256EEESB_EEES9_SE_SG_Li256ELb1ELb0ELb0ELb0EEENS1_36VarlenDynamicPersistentTileSchedulerILi128ELi96ELi256ELi32ELb0ELb0ELb1ELb1ELb1ELb1EEEEEEEEEvNT_6ParamsE)
	.align		4
        /*0164*/ 	.word	index@(__assertfail)
	.align		4
        /*0168*/ 	.word	index@(_ZN7cutlass13device_kernelIN5flash11enable_sm90INS1_16FlashAttnFwdSm90INS1_25CollectiveMainloopFwdSm90ILi2EN4cute5tupleIJNS5_1CILi1EEES8_S8_EEENS6_IJNS7_ILi128EEENS7_ILi96EEENS7_ILi64EEEEEELi256ENS_6half_tEfNS_4arch4Sm90ELb1ELb0ELb1ELb1ELb0ELb0ELb1ELb1ELb0ELb0ELb0ELb0EEENS1_21CollectiveEpilogueFwdINS6_IJSA_NS7_ILi256EEESB_EEES9_SE_SG_Li256ELb1ELb0ELb0ELb0EEENS1_36VarlenDynamicPersistentTileSchedulerILi128ELi96ELi256ELi32ELb0ELb0ELb1ELb1ELb1ELb1EEEEEEEEEvNT_6ParamsE)
	.align		4
        /*016c*/ 	.word	index@(__assertfail)
	.align		4
        /*0170*/ 	.word	index@(_ZN7cutlass13device_kernelIN5flash11enable_sm90INS1_16FlashAttnFwdSm90INS1_25CollectiveMainloopFwdSm90ILi2EN4cute5tupleIJNS5_1CILi1EEES8_S8_EEENS6_IJNS7_ILi128EEENS7_ILi96EEENS7_ILi64EEEEEELi256ENS_6half_tEfNS_4arch4Sm90ELb1ELb0ELb1ELb1ELb0ELb1ELb1ELb1ELb0ELb0ELb0ELb0EEENS1_21CollectiveEpilogueFwdINS6_IJSA_NS7_ILi256EEESB_EEES9_SE_SG_Li256ELb1ELb0ELb0ELb0EEENS1_36VarlenDynamicPersistentTileSchedulerILi128ELi96ELi256ELi32ELb0ELb0ELb1ELb1ELb1ELb1EEEEEEEEEvNT_6ParamsE)
	.align		4
        /*0174*/ 	.word	index@(__assertfail)
	.align		4
        /*0178*/ 	.word	0x00000000
	.align		4
        /*017c*/ 	.word	0xfffffffe
	.align		4
        /*0180*/ 	.word	0x00000000
	.align		4
        /*0184*/ 	.word	0xfffffffd
	.align		4
        /*0188*/ 	.word	0x00000000
	.align		4
        /*018c*/ 	.word	0xfffffffc


//--------------------- .nv.constant4             --------------------------
	.section	.nv.constant4,"a",@progbits
	.align	8
	.align		8
.nv.constant4:
        /*0000*/ 	.dword	__assertfail
	.align		8
        /*0008*/ 	.dword	__unnamed_1
	.align		8
        /*0010*/ 	.dword	__unnamed_2
	.align		8
        /*0018*/ 	.dword	__unnamed_3
	.align		8
        /*0020*/ 	.dword	__unnamed_4
	.align		8
        /*0028*/ 	.dword	__unnamed_5
	.align		8
        /*0030*/ 	.dword	__unnamed_6
	.align		8
        /*0038*/ 	.dword	__unnamed_7
	.align		8
        /*0040*/ 	.dword	__unnamed_8
	.align		8
        /*0048*/ 	.dword	__unnamed_9
	.align		8
        /*0050*/ 	.dword	__unnamed_10
	.align		8
        /*0058*/ 	.dword	__unnamed_11
	.align		8
        /*0060*/ 	.dword	__unnamed_12
	.align		8
        /*0068*/ 	.dword	__unnamed_13
	.align		8
        /*0070*/ 	.dword	__unnamed_14
	.align		8
        /*0078*/ 	.dword	__unnamed_15
	.align		8
        /*0080*/ 	.dword	__unnamed_16
	.align		8
        /*0088*/ 	.dword	__unnamed_17
	.align		8
        /*0090*/ 	.dword	__unnamed_18
	.align		8
        /*0098*/ 	.dword	__unnamed_19
	.align		8
        /*00a0*/ 	.dword	__unnamed_20
	.align		8
        /*00a8*/ 	.dword	__unnamed_21
	.align		8
        /*00b0*/ 	.dword	_ZN75_INTERNAL_502cd67e_39_flash_fwd_hdimdiff_fp16_softcap_sm90_cu_9949e2e8_54594cuda3std3__45__cpo5beginE
	.align		8
        /*00b8*/ 	.dword	_ZN75_INTERNAL_502cd67e_39_flash_fwd_hdimdiff_fp16_softcap_sm90_cu_9949e2e8_54594cuda3std3__45__cpo3endE
	.align		8
        /*00c0*/ 	.dword	_ZN75_INTERNAL_502cd67e_39_flash_fwd_hdimdiff_fp16_softcap_sm90_cu_9949e2e8_54594cuda3std3__45__cpo6cbeginE
	.align		8
        /*00c8*/ 	.dword	_ZN75_INTERNAL_502cd67e_39_flash_fwd_hdimdiff_fp16_softcap_sm90_cu_9949e2e8_54594cuda3std3__45__cpo4cendE
	.align		8
        /*00d0*/ 	.dword	_ZN75_INTERNAL_502cd67e_39_flash_fwd_hdimdiff_fp16_softcap_sm90_cu_9949e2e8_54594cuda3std3__477_GLOBAL__N__502cd67e_39_flash_fwd_hdimdiff_fp16_softcap_sm90_cu_9949e2e8_54596ignoreE
	.align		8
        /*00d8*/ 	.dword	_ZN75_INTERNAL_502cd67e_39_flash_fwd_hdimdiff_fp16_softcap_sm90_cu_9949e2e8_54594cuda3std3__419piecewise_constructE
	.align		8
        /*00e0*/ 	.dword	_ZN75_INTERNAL_502cd67e_39_flash_fwd_hdimdiff_fp16_softcap_sm90_cu_9949e2e8_54594cuda3std3__48in_placeE
	.align		8
        /*00e8*/ 	.dword	_ZN75_INTERNAL_502cd67e_39_flash_fwd_hdimdiff_fp16_softcap_sm90_cu_9949e2e8_54594cuda3std6ranges3__45__cpo4swapE
	.align		8
        /*00f0*/ 	.dword	_ZN75_INTERNAL_502cd67e_39_flash_fwd_hdimdiff_fp16_softcap_sm90_cu_9949e2e8_54594cuda3std6ranges3__45__cpo9iter_moveE
	.align		8
        /*00f8*/ 	.dword	_ZN75_INTERNAL_502cd67e_39_flash_fwd_hdimdiff_fp16_softcap_sm90_cu_9949e2e8_54594cute7productE
	.align		8
        /*0100*/ 	.dword	_ZN75_INTERNAL_502cd67e_39_flash_fwd_hdimdiff_fp16_softcap_sm90_cu_9949e2e8_54594cute1_E
	.align		8
        /*0108*/ 	.dword	$str$23
	.align		8
        /*0110*/ 	.dword	$str$24


//--------------------- .text._ZN7cutlass13device_kernelIN5flash11enable_sm90INS1_16FlashAttnFwdSm90INS1_25CollectiveMainloopFwdSm90ILi2EN4cute5tupleIJNS5_1CILi1EEES8_S8_EEENS6_IJNS7_ILi128EEESA_NS7_ILi192EEEEEELi128ENS_6half_tEfNS_4arch4Sm90ELb0ELb0ELb1ELb0ELb0ELb0ELb0ELb1ELb1ELb0ELb0ELb0EEENS1_21CollectiveEpilogueFwdINS6_IJSA_SA_SA_EEES9_SD_SF_Li256ELb0ELb0ELb0ELb0EEENS1_29StaticPersistentTileSchedulerILb0EEEEEEEEEvNT_6ParamsE --------------------------
	.section	.text._ZN7cutlass13device_kernelIN5flash11enable_sm90INS1_16FlashAttnFwdSm90INS1_25CollectiveMainloopFwdSm90ILi2EN4cute5tupleIJNS5_1CILi1EEES8_S8_EEENS6_IJNS7_ILi128EEESA_NS7_ILi192EEEEEELi128ENS_6half_tEfNS_4arch4Sm90ELb0ELb0ELb1ELb0ELb0ELb0ELb0ELb1ELb1ELb0ELb0ELb0EEENS1_21CollectiveEpilogueFwdINS6_IJSA_SA_SA_EEES9_SD_SF_Li256ELb0ELb0ELb0ELb0EEENS1_29StaticPersistentTileSchedulerILb0EEEEEEEEEvNT_6ParamsE,"ax",@progbits
	.align	128
.text._ZN7cutlass13device_kernelIN5flash11enable_sm90INS1_16FlashAttnFwdSm90INS1_25CollectiveMainloopFwdSm90ILi2EN4cute5tupleIJNS5_1CILi1EEES8_S8_EEENS6_IJNS7_ILi128EEESA_NS7_ILi192EEEEEELi128ENS_6half_tEfNS_4arch4Sm90ELb0ELb0ELb1ELb0ELb0ELb0ELb0ELb1ELb1ELb0ELb0ELb0EEENS1_21CollectiveEpilogueFwdINS6_IJSA_SA_SA_EEES9_SD_SF_Li256ELb0ELb0ELb0ELb0EEENS1_29StaticPersistentTileSchedulerILb0EEEEEEEEEvNT_6ParamsE:
        .type           _ZN7cutlass13device_kernelIN5flash11enable_sm90INS1_16FlashAttnFwdSm90INS1_25CollectiveMainloopFwdSm90ILi2EN4cute5tupleIJNS5_1CILi1EEES8_S8_EEENS6_IJNS7_ILi128EEESA_NS7_ILi192EEEEEELi128ENS_6half_tEfNS_4arch4Sm90ELb0ELb0ELb1ELb0ELb0ELb0ELb0ELb1ELb1ELb0ELb0ELb0EEENS1_21CollectiveEpilogueFwdINS6_IJSA_SA_SA_EEES9_SD_SF_Li256ELb0ELb0ELb0ELb0EEENS1_29StaticPersistentTileSchedulerILb0EEEEEEEEEvNT_6ParamsE,@function
        .size           _ZN7cutlass13device_kernelIN5flash11enable_sm90INS1_16FlashAttnFwdSm90INS1_25CollectiveMainloopFwdSm90ILi2EN4cute5tupleIJNS5_1CILi1EEES8_S8_EEENS6_IJNS7_ILi128EEESA_NS7_ILi192EEEEEELi128ENS_6half_tEfNS_4arch4Sm90ELb0ELb0ELb1ELb0ELb0ELb0ELb0ELb1ELb1ELb0ELb0ELb0EEENS1_21CollectiveEpilogueFwdINS6_IJSA_SA_SA_EEES9_SD_SF_Li256ELb0ELb0ELb0ELb0EEENS1_29StaticPersistentTileSchedulerILb0EEEEEEEEEvNT_6ParamsE,(.L_x_11931 - _ZN7cutlass13device_kernelIN5flash11enable_sm90INS1_16FlashAttnFwdSm90INS1_25CollectiveMainloopFwdSm90ILi2EN4cute5tupleIJNS5_1CILi1EEES8_S8_EEENS6_IJNS7_ILi128EEESA_NS7_ILi192EEEEEELi128ENS_6half_tEfNS_4arch4Sm90ELb0ELb0ELb1ELb0ELb0ELb0ELb0ELb1ELb1ELb0ELb0ELb0EEENS1_21CollectiveEpilogueFwdINS6_IJSA_SA_SA_EEES9_SD_SF_Li256ELb0ELb0ELb0ELb0EEENS1_29StaticPersistentTileSchedulerILb0EEEEEEEEEvNT_6ParamsE)
        .other          _ZN7cutlass13device_kernelIN5flash11enable_sm90INS1_16FlashAttnFwdSm90INS1_25CollectiveMainloopFwdSm90ILi2EN4cute5tupleIJNS5_1CILi1EEES8_S8_EEENS6_IJNS7_ILi128EEESA_NS7_ILi192EEEEEELi128ENS_6half_tEfNS_4arch4Sm90ELb0ELb0ELb1ELb0ELb0ELb0ELb0ELb1ELb1ELb0ELb0ELb0EEENS1_21CollectiveEpilogueFwdINS6_IJSA_SA_SA_EEES9_SD_SF_Li256ELb0ELb0ELb0ELb0EEENS1_29StaticPersistentTileSchedulerILb0EEEEEEEEEvNT_6ParamsE,@"STO_CUDA_ENTRY STV_DEFAULT"
_ZN7cutlass13device_kernelIN5flash11enable_sm90INS1_16FlashAttnFwdSm90INS1_25CollectiveMainloopFwdSm90ILi2EN4cute5tupleIJNS5_1CILi1EEES8_S8_EEENS6_IJNS7_ILi128EEESA_NS7_ILi192EEEEEELi128ENS_6half_tEfNS_4arch4Sm90ELb0ELb0ELb1ELb0ELb0ELb0ELb0ELb1ELb1ELb0ELb0ELb0EEENS1_21CollectiveEpilogueFwdINS6_IJSA_SA_SA_EEES9_SD_SF_Li256ELb0ELb0ELb0ELb0EEENS1_29StaticPersistentTileSchedulerILb0EEEEEEEEEvNT_6ParamsE:
[----:B------:R-:W1:Y:S02]  /*0000*/  LDC R1, c[0x0][0x28] ;  /* 0x00000a00ff017b82 */ /* 0x000e640000000800 */
[----:B-1----:R-:W-:Y:S01]  /*0010*/  VIADD R1, R1, 0xffffffe0 ;  /* 0xffffffe001017836 */ /* 0x002fe20000000000 */
[----:B------:R-:W1:Y:S01]  /*0020*/  S2R R3, SR_TID.X ;  /* 0x0000000000037919 */ /* 0x000e620000002100 */
[----:B------:R-:W-:Y:S01]  /*0030*/  ELECT P0, URZ, PT ;  /* 0x00000000003f782f */ /* 0x000fe20003800000 */
[----:B------:R-:W-:Y:S01]  /*0040*/  BSSY B0, `(.L_x_0) ;  /* 0x0000013000007945 */ /* 0x000fe20003800000 */
[----:B-1----:R-:W-:-:S05]  /*0050*/  SHF.R.U32.HI R0, RZ, 0x5, R3 ;  /* 0x00000005ff007819 */ /* 0x002fca0000011603 */
[----:B------:R-:W1:Y:S02]  /*0060*/  SHFL.IDX PT, R2, R0, RZ, 0x1f ;  /* 0x00001fff00027589 */ /* 0x000e6400000e0000 */
[----:B-1----:R-:W-:-:S13]  /*0070*/  ISETP.EQ.AND P0, PT, R2, RZ, P0 ;  /* 0x000000ff0200720c */ /* 0x002fda0000702270 */
[----:B------:R-:W-:Y:S05]  /*0080*/  @!P0 BRA `(.L_x_1) ;  /* 0x0000000000388947 */ /* 0x000fea0003800000 */
[----:B------:R-:W-:Y:S02]  /*0090*/  ULDC.64 UR4, c[0x0][0x198] ;  /* 0x0000660000047ab9 */ /* 0x000fe40000000a00 */
[----:B------:R-:W-:Y:S02]  /*00a0*/  UIADD3 UR6, UP0, UR4, 0x270, URZ ;  /* 0x0000027004067890 */ /* 0x000fe4000ff1e03f */
[----:B------:R-:W-:Y:S02]  /*00b0*/  UIADD3 UR8, UP1, UR4, 0x370, URZ ;  /* 0x0000037004087890 */ /* 0x000fe4000ff3e03f */
[----:B------:R-:W-:Y:S02]  /*00c0*/  UIADD3 UR10, UP2, UR4, 0x470, URZ ;  /* 0x00000470040a7890 */ /* 0x000fe4000ff5e03f */
[----:B------:R-:W-:Y:S02]  /*00d0*/  UIADD3 UR4, UP3, UR4, 0x9f0, URZ ;  /* 0x000009f004047890 */ /* 0x000fe4000ff7e03f */
[----:B------:R-:W-:-:S02]  /*00e0*/  UIADD3.X UR7, URZ, UR5, URZ, UP0, !UPT ;  /* 0x000000053f077290 */ /* 0x000fc400087fe43f */
[----:B------:R-:W-:Y:S02]  /*00f0*/  UIADD3.X UR9, URZ, UR5, URZ, UP1, !UPT ;  /* 0x000000053f097290 */ /* 0x000fe40008ffe43f */
[----:B------:R-:W-:Y:S02]  /*0100*/  UIADD3.X UR11, URZ, UR5, URZ, UP2, !UPT ;  /* 0x000000053f0b7290 */ /* 0x000fe400097fe43f */
[----:B------:R-:W-:-:S03]  /*0110*/  UIADD3.X UR5, URZ, UR5, URZ, UP3, !UPT ;  /* 0x000000053f057290 */ /* 0x000fc60009ffe43f */
[----:B------:R1:W-:Y:S02]  /*0120*/  UTMACCTL.PF [UR6] ;  /* 0x00000000060079b9 */ /* 0x0003e40008040000 */
[----:B------:R1:W-:Y:S02]  /*0130*/  UTMACCTL.PF [UR8] ;  /* 0x00000000080079b9 */ /* 0x0003e40008040000 */
[----:B------:R1:W-:Y:S02]  /*0140*/  UTMACCTL.PF [UR10] ;  /* 0x000000000a0079b9 */ /* 0x0003e40008040000 */
[----:B------:R1:W-:Y:S02]  /*0150*/  UTMACCTL.PF [UR4] ;  /* 0x00000000040079b9 */ /* 0x0003e40008040000 */
[----:B-1----:R-:W-:Y:S01]  /*0160*/  NOP ;  /* 0x0000000000007918 */ /* 0x002fe20000000000 */
.L_x_1:
[----:B------:R-:W-:Y:S05]  /*0170*/  BSYNC B0 ;  /* 0x0000000000007941 */ /* 0x000fea0003800000 */
.L_x_0:
[----:B------:R-:W-:Y:S01]  /*0180*/  VOTEU.ANY UP0, P0 ;  /* 0x00000000003f7886 */ /* 0x000fe20000000100 */
[----:B------:R-:W1:Y:S01]  /*0190*/  SHFL.IDX PT, R2, R0, RZ, 0x1f ;  /* 0x00001fff00027589 */ /* 0x000e6200000e0000 */
[----:B------:R-:W-:Y:S01]  /*01a0*/  UMOV UR4, 0x1 ;  /* 0x0000000100047882 */ /* 0x000fe20000000000 */
[----:B------:R-:W-:Y:S02]  /*01b0*/  VOTEU.ANY UP1, P0 ;  /* 0x00000000003f7886 */ /* 0x000fe40000020100 */
[----:B------:R-:W2:Y:S01]  /*01c0*/  @UP0 S2UR UR7, SR_CgaCtaId ;  /* 0x00000000000709c3 */ /* 0x000ea20000008800 */
[----:B------:R-:W-:Y:S01]  /*01d0*/  @UP0 UMOV UR6, 0x400 ;  /* 0x0000040000060882 */ /* 0x000fe20000000000 */
[----:B------:R-:W-:-:S04]  /*01e0*/  @UP0 UIADD3 UR4, -UR4, 0x100000, URZ ;  /* 0x0010000004040890 */ /* 0x000fc8000fffe13f */
[----:B------:R-:W-:Y:S02]  /*01f0*/  @UP0 USHF.L.U32 UR5, UR4, 0xb, URZ ;  /* 0x0000000b04050899 */ /* 0x000fe4000800063f */
[----:B------:R-:W-:Y:S01]  /*0200*/  @UP0 USHF.L.U32 UR4, UR4, 0x1, URZ ;  /* 0x0000000104040899 */ /* 0x000fe2000800063f */
[----:B-1----:R-:W-:Y:S02]  /*0210*/  ISETP.NE.AND P1, PT, R2, RZ, PT ;  /* 0x000000ff0200720c */ /* 0x002fe40003f25270 */
[----:B------:R-:W-:Y:S01]  /*0220*/  SHF.R.U32.HI R2, RZ, 0x7, R3 ;  /* 0x00000007ff027819 */ /* 0x000fe20000011603 */
[----:B--2---:R-:W-:Y:S01]  /*0230*/  @UP0 ULEA UR6, UR7, UR6, 0x18 ;  /* 0x0000000607060291 */ /* 0x004fe2000f8ec03f */
[----:B------:R-:W-:-:S04]  /*0240*/  VOTEU.ANY UP0, P0 ;  /* 0x00000000003f7886 */ /* 0x000fc80000000100 */
[----:B------:R-:W1:Y:S04]  /*0250*/  SHFL.IDX PT, R2, R2, RZ, 0x1f ;  /* 0x00001fff02027589 */ /* 0x000e6800000e0000 */
[----:B------:R-:W2:Y:S03]  /*0260*/  FENCE.VIEW.ASYNC.S ;  /* 0x00000000000073c6 */ /* 0x000ea60000000000 */
[----:B--2---:R2:W3:Y:S01]  /*0270*/  @UP0 SYNCS.EXCH.64 URZ, [UR6+0x34800], UR4 ;  /* 0x03480004063f05b2 */ /* 0x0044e20008000100 */
[----:B------:R2:W4:Y:S01]  /*0280*/  @UP1 SYNCS.EXCH.64 URZ, [UR6+0x34820], UR4 ;  /* 0x03482004063f15b2 */ /* 0x0005220008000100 */
[----:B------:R-:W-:Y:S05]  /*0290*/  @P1 BRA `(.L_x_2) ;  /* 0x0000000000481947 */ /* 0x000fea0003800000 */
[----:B--2---:R-:W2:Y:S01]  /*02a0*/  S2UR UR5, SR_CgaCtaId ;  /* 0x00000000000579c3 */ /* 0x004ea20000008800 */
[----:B------:R-:W-:Y:S01]  /*02b0*/  UMOV UR4, 0x400 ;  /* 0x0000040000047882 */ /* 0x000fe20000000000 */
[----:B------:R-:W-:Y:S01]  /*02c0*/  UMOV UR6, 0x1 ;  /* 0x0000000100067882 */ /* 0x000fe20000000000 */
[----:B------:R-:W-:Y:S01]  /*02d0*/  UMOV UR9, 0x2 ;  /* 0x0000000200097882 */ /* 0x000fe20000000000 */
[----:B------:R-:W-:-:S04]  /*02e0*/  UIADD3 UR6, -UR6, 0x100000, URZ ;  /* 0x0010000006067890 */ /* 0x000fc8000fffe13f */
[----:B------:R-:W-:Y:S02]  /*02f0*/  USHF.L.U32 UR7, UR6, 0xb, URZ ;  /* 0x0000000b06077899 */ /* 0x000fe4000800063f */
[----:B------:R-:W-:Y:S01]  /*0300*/  USHF.L.U32 UR6, UR6, 0x1, URZ ;  /* 0x0000000106067899 */ /* 0x000fe2000800063f */
[----:B------:R-:W-:Y:S01]  /*0310*/  ELECT P0, URZ, PT ;  /* 0x00000000003f782f */ /* 0x000fe20003800000 */
[----:B--2---:R-:W-:Y:S02]  /*0320*/  ULEA UR8, UR5, UR4, 0x18 ;  /* 0x0000000405087291 */ /* 0x004fe4000f8ec03f */
[----:B------:R-:W-:-:S04]  /*0330*/  UIADD3 UR4, -UR9, 0x100000, URZ ;  /* 0x0010000009047890 */ /* 0x000fc8000fffe13f */
[----:B------:R-:W-:Y:S02]  /*0340*/  USHF.L.U32 UR5, UR4, 0xb, URZ ;  /* 0x0000000b04057899 */ /* 0x000fe4000800063f */
[----:B------:R-:W-:Y:S01]  /*0350*/  USHF.L.U32 UR4, UR4, 0x1, URZ ;  /* 0x0000000104047899 */ /* 0x000fe2000800063f */
[----:B------:R-:W2:Y:S03]  /*0360*/  FENCE.VIEW.ASYNC.S ;  /* 0x00000000000073c6 */ /* 0x000ea60000000000 */
[----:B--2---:R2:W1:Y:S08]  /*0370*/  SYNCS.EXCH.64 URZ, [UR8+0x34830], UR6 ;  /* 0x03483006083f75b2 */ /* 0x0044700008000100 */
[----:B------:R2:W1:Y:S01]  /*0380*/  SYNCS.EXCH.64 URZ, [UR8+0x34840], UR4 ;  /* 0x03484004083f75b2 */ /* 0x0004620008000100 */
[----:B------:R2:W1:Y:S01]  /*0390*/  SYNCS.EXCH.64 URZ, [UR8+0x34838], UR6 ;  /* 0x03483806083f75b2 */ /* 0x0004620008000100 */
[----:B------:R2:W1:Y:S01]  /*03a0*/  SYNCS.EXCH.64 URZ, [UR8+0x34848], UR4 ;  /* 0x03484804083f75b2 */ /* 0x0004620008000100 */
[----:B------:R-:W-:Y:S01]  /*03b0*/  NOP ;  /* 0x0000000000007918 */ /* 0x000fe20000000000 */
.L_x_2:
[----:B------:R-:W5:Y:S01]  /*03c0*/  SHFL.IDX PT, R4, R0, RZ, 0x1f ;  /* 0x00001fff00047589 */ /* 0x000f6200000e0000 */
[----:B------:R-:W-:Y:S01]  /*03d0*/  NOP ;  /* 0x0000000000007918 */ /* 0x000fe20000000000 */
[----:B-----5:R-:W-:-:S13]  /*03e0*/  ISETP.NE.AND P0, PT, R4, RZ, PT ;  /* 0x000000ff0400720c */ /* 0x020fda0003f05270 */
[----:B------:R-:W-:Y:S05]  /*03f0*/  @P0 BRA `(.L_x_3) ;  /* 0x0000000000480947 */ /* 0x000fea0003800000 */
[----:B--2---:R-:W2:Y:S01]  /*0400*/  S2UR UR5, SR_CgaCtaId ;  /* 0x00000000000579c3 */ /* 0x004ea20000008800 */
[----:B------:R-:W-:Y:S01]  /*0410*/  UMOV UR4, 0x400 ;  /* 0x0000040000047882 */ /* 0x000fe20000000000 */
[----:B------:R-:W-:Y:S01]  /*0420*/  UMOV UR6, 0x1 ;  /* 0x0000000100067882 */ /* 0x000fe20000000000 */
[----:B------:R-:W-:Y:S01]  /*0430*/  UMOV UR7, 0x2 ;  /* 0x0000000200077882 */ /* 0x000fe20000000000 */
[----:B------:R-:W-:Y:S01]  /*0440*/  ELECT P0, URZ, PT ;  /* 0x00000000003f782f */ /* 0x000fe20003800000 */
[----:B--2---:R-:W-:Y:S02]  /*0450*/  ULEA UR8, UR5, UR4, 0x18 ;  /* 0x0000000405087291 */ /* 0x004fe4000f8ec03f */
[----:B------:R-:W-:-:S04]  /*0460*/  UIADD3 UR4, -UR6, 0x100000, URZ ;  /* 0x0010000006047890 */ /* 0x000fc8000fffe13f */
[----:B------:R-:W-:Y:S02]  /*0470*/  USHF.L.U32 UR5, UR4, 0xb, URZ ;  /* 0x0000000b04057899 */ /* 0x000fe4000800063f */
[----:B------:R-:W-:Y:S02]  /*0480*/  USHF.L.U32 UR4, UR4, 0x1, URZ ;  /* 0x0000000104047899 */ /* 0x000fe4000800063f */
        /* <DEDUP_REMOVED lines=9> */
.L_x_3:
[----:B------:R-:W5:Y:S01]  /*0520*/  SHFL.IDX PT, R4, R0, RZ, 0x1f ;  /* 0x00001fff00047589 */ /* 0x000f6200000e0000 */
[----:B------:R-:W-:Y:S01]  /*0530*/  NOP ;  /* 0x0000000000007918 */ /* 0x000fe20000000000 */
[----:B-----5:R-:W-:-:S13]  /*0540*/  ISETP.NE.AND P0, PT, R4, RZ, PT ;  /* 0x000000ff0400720c */ /* 0x020fda0003f05270 */
[----:B------:R-:W-:Y:S05]  /*0550*/  @P0 BRA `(.L_x_4) ;  /* 0x0000000000380947 */ /* 0x000fea0003800000 */
[----:B--2---:R-:W2:Y:S01]  /*0560*/  S2UR UR5, SR_CgaCtaId ;  /* 0x00000000000579c3 */ /* 0x004ea20000008800 */
[----:B------:R-:W-:Y:S01]  /*0570*/  UMOV UR4, 0x400 ;  /* 0x0000040000047882 */ /* 0x000fe20000000000 */
[----:B------:R-:W-:Y:S01]  /*0580*/  UMOV UR7, 0x1 ;  /* 0x0000000100077882 */ /* 0x000fe20000000000 */
[----:B------:R-:W-:Y:S01]  /*0590*/  ELECT P0, URZ, PT ;  /* 0x00000000003f782f */ /* 0x000fe20003800000 */
[----:B--2---:R-:W-:Y:S02]  /*05a0*/  ULEA UR6, UR5, UR4, 0x18 ;  /* 0x0000000405067291 */ /* 0x004fe4000f8ec03f */
[----:B------:R-:W-:-:S04]  /*05b0*/  UIADD3 UR4, -UR7, 0x100000, URZ ;  /* 0x0010000007047890 */ /* 0x000fc8000fffe13f */
[----:B------:R-:W-:Y:S02]  /*05c0*/  USHF.L.U32 UR5, UR4, 0xb, URZ ;  /* 0x0000000b04057899 */ /* 0x000fe4000800063f */
[----:B------:R-:W-:Y:S01]  /*05d0*/  USHF.L.U32 UR4, UR4, 0x1, URZ ;  /* 0x0000000104047899 */ /* 0x000fe2000800063f */
[----:B------:R-:W2:Y:S11]  /*05e0*/  FENCE.VIEW.ASYNC.S ;  /* 0x00000000000073c6 */ /* 0x000eb60000000000 */
[----:B--2---:R2:W1:Y:S01]  /*05f0*/  SYNCS.EXCH.64 URZ, [UR6+0x34870], UR4 ;  /* 0x03487004063f75b2 */ /* 0x0044620008000100 */
[----:B------:R2:W1:Y:S01]  /*0600*/  SYNCS.EXCH.64 URZ, [UR6+0x34880], UR4 ;  /* 0x03488004063f75b2 */ /* 0x0004620008000100 */
[----:B------:R2:W1:Y:S01]  /*0610*/  SYNCS.EXCH.64 URZ, [UR6+0x34878], UR4 ;  /* 0x03487804063f75b2 */ /* 0x0004620008000100 */
[----:B------:R2:W1:Y:S01]  /*0620*/  SYNCS.EXCH.64 URZ, [UR6+0x34888], UR4 ;  /* 0x03488804063f75b2 */ /* 0x0004620008000100 */
[----:B------:R-:W-:Y:S01]  /*0630*/  NOP ;  /* 0x0000000000007918 */ /* 0x000fe20000000000 */
.L_x_4:
        /* <DEDUP_REMOVED lines=22> */
.L_x_5:
        /* <DEDUP_REMOVED lines=22> */
.L_x_6:
[----:B-1----:R-:W-:Y:S01]  /*0900*/  ISETP.NE.AND P0, PT, R2, RZ, PT ;  /* 0x000000ff0200720c */ /* 0x002fe20003f05270 */
[----:B------:R-:W-:Y:S01]  /*0910*/  IMAD.MOV.U32 R2, RZ, RZ, 0x1 ;  /* 0x00000001ff027424 */ /* 0x000fe200078e00ff */
[----:B------:R-:W-:-:S04]  /*0920*/  NOP ;  /* 0x0000000000007918 */ /* 0x000fc80000000000 */
[----:B------:R-:W-:-:S05]  /*0930*/  SEL R2, R2, 0x2, !P0 ;  /* 0x0000000202027807 */ /* 0x000fca0004000000 */
[----:B------:R1:W-:Y:S01]  /*0940*/  STL [R1+0x1c], R2 ;  /* 0x00001c0201007387 */ /* 0x0003e20000100800 */
[----:B---34-:R-:W-:Y:S06]  /*0950*/  BAR.SYNC.DEFER_BLOCKING 0x0 ;  /* 0x0000000000007b1d */ /* 0x018fec0000010000 */
[----:B------:R-:W-:Y:S05]  /*0960*/  @!P0 BRA `(.L_x_7) ;  /* 0x0000007800108947 */ /* 0x000fea0003800000 */
.L_x_8:
[----:B------:R-:W-:-:S08]  /*0970*/  NOP ;  /* 0x0000000000007918 */ /* 0x000fd00000000000 */
[----:B------:R-:W3:Y:S02]  /*0980*/  USETMAXREG.TRY_ALLOC.CTAPOOL UP0, 0xf0 ;  /* 0x000000f0000079c8 */ /* 0x000ee40008000600 */
[----:B---3--:R-:W-:-:S13]  /*0990*/  PLOP3.LUT P0, PT, PT, PT, UP0, 0x80, 0x0 ;  /* 0x000000000000781c */ /* 0x008fda0003f0f008 */
[----:B------:R-:W-:Y:S05]  /*09a0*/  @!P0 BRA `(.L_x_8) ;  /* 0xfffffffc00f08947 */ /* 0x000fea000383ffff */
[----:B--2---:R-:W2:Y:S08]  /*09b0*/  S2UR UR7, SR_CTAID.X ;  /* 0x00000000000779c3 */ /* 0x004eb00000002500 */
[----:B------:R-:W-:Y:S08]  /*09c0*/  BAR.ARV 0x8, 0x120 ;  /* 0x0204800000007b1d */ /* 0x000ff00000002000 */
[----:B------:R-:W2:Y:S02]  /*09d0*/  LDC R0, c[0x0][0xda4] ;  /* 0x00036900ff007b82 */ /* 0x000ea40000000800 */
[----:B--2---:R-:W-:-:S13]  /*09e0*/  ISETP.LE.AND P0, PT, R0, UR7, PT ;  /* 0x0000000700007c0c */ /* 0x004fda000bf03270 */
[----:B------:R-:W-:Y:S05]  /*09f0*/  @P0 EXIT ;  /* 0x000000000000094d */ /* 0x000fea0003800000 */
[----:B------:R-:W2:Y:S01]  /*0a00*/  LDL.LU R8, [R1+0x1c] ;  /* 0x00001c0001087983 */ /* 0x000ea20000300800 */
[----:B------:R-:W-:Y:S01]  /*0a10*/  IADD3 R0, R3, -0x80, RZ ;  /* 0xffffff8003007810 */ /* 0x000fe20007ffe0ff */
[----:B------:R-:W3:Y:S01]  /*0a20*/  S2UR UR4, SR_CgaCtaId ;  /* 0x00000000000479c3 */ /* 0x000ee20000008800 */
[----:B------:R-:W-:Y:S01]  /*0a30*/  UMOV UR60, 0x400 ;  /* 0x00000400003c7882 */ /* 0x000fe20000000000 */
[----:B------:R-:W-:Y:S01]  /*0a40*/  MOV R18, UR7 ;  /* 0x0000000700127c02 */ /* 0x000fe20008000f00 */
[----:B------:R-:W-:Y:S01]  /*0a50*/  IMAD.MOV.U32 R19, RZ, RZ, RZ ;  /* 0x000000ffff137224 */ /* 0x000fe200078e00ff */
[----:B------:R-:W-:Y:S01]  /*0a60*/  SHF.R.S32.HI R3, RZ, 0x1f, R0 ;  /* 0x0000001fff037819 */ /* 0x000fe20000011400 */
[----:B------:R-:W-:Y:S01]  /*0a70*/  UMOV UR39, URZ ;  /* 0x0000003f00277c82 */ /* 0x000fe20008000000 */
[----:B------:R-:W-:Y:S02]  /*0a80*/  UMOV UR38, URZ ;  /* 0x0000003f00267c82 */ /* 0x000fe40008000000 */
[CC--:B------:R-:W-:Y:S01]  /*0a90*/  LEA.HI R5, R3.reuse, R0.reuse, RZ, 0x7 ;  /* 0x0000000003057211 */ /* 0x0c0fe200078f38ff */
[----:B------:R-:W4:Y:S01]  /*0aa0*/  S2UR UR6, SR_SWINHI ;  /* 0x00000000000679c3 */ /* 0x000f220000002f00 */
[----:B------:R-:W-:-:S02]  /*0ab0*/  LEA.HI R4, R3, R0, RZ, 0x4 ;  /* 0x0000000003047211 */ /* 0x000fc400078f20ff */
[----:B------:R-:W-:Y:S02]  /*0ac0*/  LOP3.LUT R7, R5, 0xffffff80, RZ, 0xc0, !PT ;  /* 0xffffff8005077812 */ /* 0x000fe400078ec0ff */
[----:B------:R-:W-:Y:S02]  /*0ad0*/  SHF.R.S32.HI R11, RZ, 0x4, R4 ;  /* 0x00000004ff0b7819 */ /* 0x000fe40000011404 */
[----:B------:R-:W-:Y:S01]  /*0ae0*/  LOP3.LUT R9, R4, 0x3fffff0, RZ, 0xc0, !PT ;  /* 0x03fffff004097812 */ /* 0x000fe200078ec0ff */
[----:B------:R-:W-:Y:S01]  /*0af0*/  IMAD.IADD R22, R0, 0x1, -R7 ;  /* 0x0000000100167824 */ /* 0x000fe200078e0a07 */
[----:B------:R-:W-:Y:S02]  /*0b00*/  LEA.HI R185, R3, R0, RZ, 0x5 ;  /* 0x0000000003b97211 */ /* 0x000fe400078f28ff */
[----:B------:R-:W-:Y:S01]  /*0b10*/  LEA.HI R4, R4, R11, RZ, 0x1 ;  /* 0x0000000b04047211 */ /* 0x000fe200078f08ff */
[----:B------:R-:W-:Y:S01]  /*0b20*/  IMAD.IADD R0, R0, 0x1, -R9 ;  /* 0x0000000100007824 */ /* 0x000fe200078e0a09 */
[----:B------:R-:W-:-:S02]  /*0b30*/  SHF.R.S32.HI R7, RZ, 0x1f, R22 ;  /* 0x0000001fff077819 */ /* 0x000fc40000011416 */
[----:B------:R-:W-:Y:S01]  /*0b40*/  LOP3.LUT R4, R4, 0x1ffffffe, RZ, 0xc0, !PT ;  /* 0x1ffffffe04047812 */ /* 0x000fe200078ec0ff */
[----:B---3--:R-:W-:Y:S01]  /*0b50*/  ULEA UR60, UR4, UR60, 0x18 ;  /* 0x0000003c043c7291 */ /* 0x008fe2000f8ec03f */
[----:B-1----:R-:W-:Y:S02]  /*0b60*/  LEA.HI R2, R7, R22, RZ, 0x2 ;  /* 0x0000001607027211 */ /* 0x002fe400078f10ff */
[----:B------:R-:W-:Y:S02]  /*0b70*/  SHF.R.S32.HI R185, RZ, 0x5, R185 ;  /* 0x00000005ffb97819 */ /* 0x000fe400000114b9 */
[--C-:B------:R-:W-:Y:S02]  /*0b80*/  SHF.R.S32.HI R3, RZ, 0x2, R2.reuse ;  /* 0x00000002ff037819 */ /* 0x100fe40000011402 */
[----:B------:R-:W-:Y:S01]  /*0b90*/  SHF.R.S32.HI R6, RZ, 0x1f, R2 ;  /* 0x0000001fff067819 */ /* 0x000fe20000011402 */
[----:B------:R-:W-:Y:S01]  /*0ba0*/  IMAD R9, R185, 0x10, R0 ;  /* 0x00000010b9097824 */ /* 0x000fe200078e0200 */
[----:B------:R-:W-:Y:S01]  /*0bb0*/  SHF.R.S32.HI R184, RZ, 0x7, R5 ;  /* 0x00000007ffb87819 */ /* 0x000fe20000011405 */
[----:B------:R-:W-:Y:S01]  /*0bc0*/  UMOV UR4, UR60 ;  /* 0x0000003c00047c82 */ /* 0x000fe20008000000 */
[----:B----4-:R-:W-:Y:S01]  /*0bd0*/  UMOV UR5, UR6 ;  /* 0x0000000600057c82 */ /* 0x010fe20008000000 */
[----:B------:R-:W-:Y:S01]  /*0be0*/  LEA.HI R6, R6, R3, RZ, 0x3 ;  /* 0x0000000306067211 */ /* 0x000fe200078f18ff */
[----:B------:R-:W-:Y:S01]  /*0bf0*/  IMAD.U32 R16, RZ, RZ, UR4 ;  /* 0x00000004ff107e24 */ /* 0x000fe2000f8e00ff */
[----:B------:R-:W-:-:S02]  /*0c00*/  IADD3 R4, R11, -R4, RZ ;  /* 0x800000040b047210 */ /* 0x000fc40007ffe0ff */
[----:B------:R-:W-:Y:S02]  /*0c10*/  LOP3.LUT R6, R6, 0xfffffff8, RZ, 0xc0, !PT ;  /* 0xfffffff806067812 */ /* 0x000fe400078ec0ff */
[----:B------:R-:W-:Y:S01]  /*0c20*/  LEA.HI R7, R7, R22, RZ, 0x5 ;  /* 0x0000001607077211 */ /* 0x000fe200078f28ff */
[----:B------:R-:W-:Y:S01]  /*0c30*/  IMAD R4, R9, 0x8, R4 ;  /* 0x0000000809047824 */ /* 0x000fe200078e0204 */
[----:B------:R-:W-:Y:S02]  /*0c40*/  LEA.HI R5, R5, R184, RZ, 0x1 ;  /* 0x000000b805057211 */ /* 0x000fe400078f08ff */
[----:B------:R-:W-:Y:S01]  /*0c50*/  IADD3 R9, R3, -R6, RZ ;  /* 0x8000000603097210 */ /* 0x000fe20007ffe0ff */
[----:B------:R-:W-:Y:S01]  /*0c60*/  IMAD.MOV.U32 R6, RZ, RZ, -0x2 ;  /* 0xfffffffeff067424 */ /* 0x000fe200078e00ff */
[----:B------:R-:W-:Y:S02]  /*0c70*/  LOP3.LUT R3, R2, 0x7ffffffc, RZ, 0xc0, !PT ;  /* 0x7ffffffc02037812 */ /* 0x000fe400078ec0ff */
[----:B------:R-:W-:Y:S01]  /*0c80*/  SHF.R.S32.HI R0, RZ, 0x5, R7 ;  /* 0x00000005ff007819 */ /* 0x000fe20000011407 */
[----:B------:R-:W-:Y:S01]  /*0c90*/  IMAD.SHL.U32 R7, R4, 0x8, RZ ;  /* 0x0000000804077824 */ /* 0x000fe200078e00ff */
[----:B------:R-:W-:Y:S01]  /*0ca0*/  LOP3.LUT R5, R5, 0x3fffffe, RZ, 0xc0, !PT ;  /* 0x03fffffe05057812 */ /* 0x000fe200078ec0ff */
[----:B------:R-:W-:Y:S01]  /*0cb0*/  IMAD.IADD R3, R22, 0x1, -R3 ;  /* 0x0000000116037824 */ /* 0x000fe200078e0a03 */
[----:B------:R-:W-:-:S02]  /*0cc0*/  MOV R17, UR5 ;  /* 0x0000000500117c02 */ /* 0x000fc40008000f00 */
[----:B------:R-:W-:Y:S01]  /*0cd0*/  LEA R0, R0, R9, 0x4 ;  /* 0x0000000900007211 */ /* 0x000fe200078e20ff */
[----:B------:R-:W-:Y:S02]  /*0ce0*/  IMAD.IADD R5, R184, 0x1, -R5 ;  /* 0x00000001b8057824 */ /* 0x000fe400078e0a05 */
[----:B------:R-:W-:Y:S02]  /*0cf0*/  IMAD R187, R3, R6, 0x80 ;  /* 0x0000008003bb7424 */ /* 0x000fe400078e0206 */
[----:B------:R-:W-:-:S04]  /*0d00*/  IMAD.WIDE R16, R7, 0x2, R16 ;  /* 0x0000000207107825 */ /* 0x000fc800078e0210 */
[----:B------:R-:W-:Y:S01]  /*0d10*/  IMAD R186, R5, 0x40, R0 ;  /* 0x0000004005ba7824 */ /* 0x000fe200078e0200 */
[----:B--2---:R-:W-:-:S07]  /*0d20*/  LOP3.LUT R2, R8, 0x1, RZ, 0xfc, !PT ;  /* 0x0000000108027812 */ /* 0x004fce00078efcff */
.L_x_31:
[----:B-1----:R-:W1:Y:S01]  /*0d30*/  SHFL.IDX PT, R0, R184, RZ, 0x1f ;  /* 0x00001fffb8007589 */ /* 0x002e6200000e0000 */
[----:B------:R-:W2:Y:S01]  /*0d40*/  LDC R88, c[0x0][0x2e0] ;  /* 0x0000b800ff587b82 */ /* 0x000ea20000000800 */
[----:B------:R-:W-:Y:S01]  /*0d50*/  ULDC UR4, c[0x0][0xda8] ;  /* 0x00036a0000047ab9 */ /* 0x000fe20000000800 */
[----:B------:R-:W-:Y:S01]  /*0d60*/  R2UR UR13, R18 ;  /* 0x00000000120d72ca */ /* 0x000fe200000e0000 */
[----:B------:R-:W-:Y:S01]  /*0d70*/  ULDC.64 UR8, c[0x0][0x3f8] ;  /* 0x0000fe0000087ab9 */ /* 0x000fe20000000a00 */
[----:B------:R-:W-:Y:S02]  /*0d80*/  UISETP.NE.AND UP1, UPT, UR4, 0x1, UPT ;  /* 0x000000010400788c */ /* 0x000fe4000bf25270 */
[----:B------:R-:W-:Y:S01]  /*0d90*/  UISETP.NE.U32.AND UP0, UPT, UR8, URZ, UPT ;  /* 0x0000003f0800728c */ /* 0x000fe2000bf05070 */
[----:B------:R-:W-:Y:S01]  /*0da0*/  ULDC UR4, c[0x0][0xdb4] ;  /* 0x00036d0000047ab9 */ /* 0x000fe20000000800 */
[----:B------:R-:W-:Y:S02]  /*0db0*/  ULDC UR6, c[0x0][0x404] ;  /* 0x0001010000067ab9 */ /* 0x000fe40000000800 */
[----:B------:R-:W-:-:S02]  /*0dc0*/  UISETP.NE.AND.EX UP0, UPT, UR9, URZ, UPT, UP0 ;  /* 0x0000003f0900728c */ /* 0x000fc4000bf05300 */
[----:B------:R-:W-:Y:S02]  /*0dd0*/  UIADD3 UR9, UR60, 0x10400, URZ ;  /* 0x000104003c097890 */ /* 0x000fe4000fffe03f */
[----:B------:R-:W-:Y:S02]  /*0de0*/  UISETP.NE.AND UP2, UPT, UR4, 0x1, UPT ;  /* 0x000000010400788c */ /* 0x000fe4000bf45270 */
[----:B------:R-:W-:Y:S01]  /*0df0*/  USEL UR6, UR6, 0x1, UP0 ;  /* 0x0000000106067887 */ /* 0x000fe20008000000 */
[----:B------:R-:W-:Y:S01]  /*0e00*/  @UP1 ULDC UR4, c[0x0][0xdac] ;  /* 0x00036b0000041ab9 */ /* 0x000fe20000000800 */
[----:B------:R-:W-:Y:S02]  /*0e10*/  ULOP3.LUT UP3, URZ, UR9, 0x3ff, URZ, 0xc0, !UPT ;  /* 0x000003ff093f7892 */ /* 0x000fe4000f86c03f */
[----:B------:R-:W-:Y:S01]  /*0e20*/  UIMAD.WIDE.U32 UR4, UR13, UR4, URZ ;  /* 0x000000040d0472a5 */ /* 0x000fe2000f8e003f */
[----:B-1----:R-:W-:Y:S01]  /*0e30*/  R2UR UR7, R0 ;  /* 0x00000000000772ca */ /* 0x002fe200000e0000 */
[----:B------:R-:W-:Y:S01]  /*0e40*/  @UP1 ULDC UR12, c[0x0][0xdb0] ;  /* 0x00036c00000c1ab9 */ /* 0x000fe20000000800 */
[----:B------:R-:W-:Y:S01]  /*0e50*/  UMOV UR61, UR13 ;  /* 0x0000000d003d7c82 */ /* 0x000fe20008000000 */
[----:B--2---:R-:W-:Y:S01]  /*0e60*/  IMAD R88, R88, UR6, RZ ;  /* 0x0000000658587c24 */ /* 0x004fe2000f8e02ff */
[----:B------:R-:W-:Y:S01]  /*0e70*/  @UP1 USHF.R.U32.HI UR61, URZ, UR12, UR5 ;  /* 0x0000000c3f3d1299 */ /* 0x000fe20008011605 */
[----:B------:R-:W-:Y:S01]  /*0e80*/  PLOP3.LUT P0, PT, PT, PT, UP3, 0x80, 0x0 ;  /* 0x000000000000781c */ /* 0x000fe20003f0f038 */
[----:B------:R-:W-:Y:S01]  /*0e90*/  @UP2 ULDC.64 UR10, c[0x0][0xdb8] ;  /* 0x00036e00000a2ab9 */ /* 0x000fe20000000a00 */
[----:B------:R-:W-:Y:S01]  /*0ea0*/  VIADD R0, R88, 0x7f ;  /* 0x0000007f58007836 */ /* 0x000fe20000000000 */
[----:B------:R-:W-:-:S03]  /*0eb0*/  UIMAD.WIDE.U32 UR4, UR61, UR10, URZ ;  /* 0x0000000a3d0472a5 */ /* 0x000fc6000f8e003f */
[----:B------:R-:W-:Y:S01]  /*0ec0*/  UMOV UR36, UR61 ;  /* 0x0000003d00247c82 */ /* 0x000fe20008000000 */
[----:B------:R-:W-:Y:S01]  /*0ed0*/  SHF.R.S32.HI R3, RZ, 0x1f, R0 ;  /* 0x0000001fff037819 */ /* 0x000fe20000011400 */
[----:B------:R-:W-:Y:S02]  /*0ee0*/  ULEA.HI UR8, UR7, UR7, URZ, 0x1 ;  /* 0x0000000707087291 */ /* 0x000fe4000f8f083f */
[----:B------:R-:W-:Y:S01]  /*0ef0*/  UMOV UR4, UR13 ;  /* 0x0000000d00047c82 */ /* 0x000fe20008000000 */
[----:B------:R-:W-:Y:S01]  /*0f00*/  LEA.HI R3, R3, R0, RZ, 0x7 ;  /* 0x0000000003037211 */ /* 0x000fe200078f38ff */
[----:B------:R-:W-:Y:S01]  /*0f10*/  ULOP3.LUT UR8, UR8, 0x1e, URZ, 0xc0, !UPT ;  /* 0x0000001e08087892 */ /* 0x000fe2000f8ec03f */
[----:B------:R-:W-:Y:S01]  /*0f20*/  MOV R23, UR4 ;  /* 0x0000000400177c02 */ /* 0x000fe20008000f00 */
[----:B------:R-:W-:Y:S01]  /*0f30*/  @UP2 USHF.R.U32.HI UR36, URZ, UR11, UR5 ;  /* 0x0000000b3f242299 */ /* 0x000fe20008011605 */
[----:B------:R-:W-:Y:S01]  /*0f40*/  SHF.R.S32.HI R188, RZ, 0x7, R3 ;  /* 0x00000007ffbc7819 */ /* 0x000fe20000011403 */
[----:B------:R-:W-:-:S04]  /*0f50*/  UIADD3 UR8, UR7, -UR8, URZ ;  /* 0x8000000807087290 */ /* 0x000fc8000fffe03f */
[----:B------:R-:W-:-:S04]  /*0f60*/  ULEA UR8, UR8, UR9, 0xd ;  /* 0x0000000908087291 */ /* 0x000fc8000f8e683f */
[----:B------:R-:W-:-:S04]  /*0f70*/  USHF.R.U32.HI UR8, URZ, 0x4, UR8 ;  /* 0x000000043f087899 */ /* 0x000fc80008011608 */
[----:B------:R-:W-:Y:S01]  /*0f80*/  ULOP3.LUT UR40, UR8, 0x3fff, URZ, 0xc0, !UPT ;  /* 0x00003fff08287892 */ /* 0x000fe2000f8ec03f */
[----:B------:R-:W-:Y:S11]  /*0f90*/  @!P0 BRA `(.L_x_9) ;  /* 0x0000000000408947 */ /* 0x000ff60003800000 */
[----:B------:R-:W-:Y:S01]  /*0fa0*/  MOV R0, 0x0 ;  /* 0x0000000000007802 */ /* 0x000fe20000000f00 */
[----:B------:R-:W-:Y:S01]  /*0fb0*/  ULDC.64 UR4, c[0x4][0x108] ;  /* 0x0100420000047ab9 */ /* 0x000fe20000000a00 */
[----:B------:R-:W-:Y:S01]  /*0fc0*/  ULDC.64 UR6, c[0x4][0x80] ;  /* 0x0100200000067ab9 */ /* 0x000fe20000000a00 */
[----:B------:R-:W-:Y:S01]  /*0fd0*/  IMAD.U32 R4, RZ, RZ, UR4 ;  /* 0x00000004ff047e24 */ /* 0x000fe2000f8e00ff */
[----:B------:R1:W2:Y:S01]  /*0fe0*/  LDC.64 R14, c[0x4][R0] ;  /* 0x01000000000e7b82 */ /* 0x0002a20000000a00 */
[----:B------:R-:W-:Y:S01]  /*0ff0*/  IMAD.U32 R5, RZ, RZ, UR5 ;  /* 0x00000005ff057e24 */ /* 0x000fe2000f8e00ff */
[----:B------:R-:W-:Y:S01]  /*1000*/  ULDC.64 UR4, c[0x4][0x110] ;  /* 0x0100440000047ab9 */ /* 0x000fe20000000a00 */
[----:B------:R-:W-:Y:S01]  /*1010*/  IMAD.U32 R10, RZ, RZ, UR6 ;  /* 0x00000006ff0a7e24 */ /* 0x000fe2000f8e00ff */
[----:B------:R-:W-:Y:S01]  /*1020*/  MOV R6, UR4 ;  /* 0x0000000400067c02 */ /* 0x000fe20008000f00 */
[----:B------:R-:W-:Y:S01]  /*1030*/  IMAD.U32 R7, RZ, RZ, UR5 ;  /* 0x00000005ff077e24 */ /* 0x000fe2000f8e00ff */
[----:B------:R-:W-:Y:S01]  /*1040*/  MOV R11, UR7 ;  /* 0x00000007000b7c02 */ /* 0x000fe20008000f00 */
[----:B------:R-:W-:Y:S01]  /*1050*/  IMAD.MOV.U32 R8, RZ, RZ, 0x70 ;  /* 0x00000070ff087424 */ /* 0x000fe200078e00ff */
[----:B------:R-:W-:Y:S01]  /*1060*/  MOV R13, RZ ;  /* 0x000000ff000d7202 */ /* 0x000fe20000000f00 */
[----:B-1----:R-:W-:-:S07]  /*1070*/  IMAD.MOV.U32 R12, RZ, RZ, 0x1 ;  /* 0x00000001ff0c7424 */ /* 0x002fce00078e00ff */
[----:B------:R-:W-:-:S07]  /*1080*/  LEPC R20, `(.L_x_9) ;  /* 0x000000001014794e */ /* 0x000fce0000000000 */
[----:B--2---:R-:W-:Y:S05]  /*1090*/  CALL.ABS.NOINC R14 ;  /* 0x000000000e007343 */ /* 0x004fea0003c00000 */
.L_x_9:
[----:B------:R-:W-:Y:S02]  /*10a0*/  LOP3.LUT R0, R19, 0x1, RZ, 0xc0, !PT ;  /* 0x0000000113007812 */ /* 0x000fe400078ec0ff */
[----:B------:R-:W-:Y:S02]  /*10b0*/  ISETP.NE.AND P0, PT, R2, 0x3, PT ;  /* 0x000000030200780c */ /* 0x000fe40003f05270 */
[----:B------:R-:W-:-:S04]  /*10c0*/  SHF.L.U32 R0, R0, 0x1f, RZ ;  /* 0x0000001f00007819 */ /* 0x000fc800000006ff */
[----:B------:R-:W1:Y:S02]  /*10d0*/  SYNCS.PHASECHK.TRANS64.TRYWAIT P1, [UR60+0x34800], R0 ;  /* 0x03480000ff0075a7 */ /* 0x000e64000802017c */
[----:B-1----:R-:W-:Y:S05]  /*10e0*/  @!P1 BRA `(.L_x_10) ;  /* 0x000000a0008c9947 */ /* 0x002fea0003800000 */
.L_x_89:
[----:B------:R-:W-:Y:S05]  /*10f0*/  @!P0 BRA `(.L_x_11) ;  /* 0x0000000000048947 */ /* 0x000fea0003800000 */
[----:B------:R-:W-:Y:S01]  /*1100*/  BPT.TRAP 0x1 ;  /* 0x000000040000795c */ /* 0x000fe20000300000 */
.L_x_11:
[----:B-1----:R-:W-:Y:S02]  /*1110*/  IMAD.U32 R0, RZ, RZ, UR38 ;  /* 0x00000026ff007e24 */ /* 0x002fe4000f8e00ff */
[----:B------:R-:W-:-:S03]  /*1120*/  IMAD.U32 R3, RZ, RZ, UR39 ;  /* 0x00000027ff037e24 */ /* 0x000fc6000f8e00ff */
[----:B------:R-:W-:Y:S02]  /*1130*/  LEA R0, R0, UR60, 0x3 ;  /* 0x0000003c00007c11 */ /* 0x000fe4000f8e18ff */
[----:B------:R-:W-:-:S04]  /*1140*/  SHF.L.U32 R3, R3, 0x1f, RZ ;  /* 0x0000001f03037819 */ /* 0x000fc800000006ff */
[----:B------:R1:W2:Y:S01]  /*1150*/  SYNCS.PHASECHK.TRANS64.TRYWAIT P2, [R0+URZ+0x34830], R3 ;  /* 0x03483003000075a7 */ /* 0x0002a2000804017f */
[----:B------:R-:W-:Y:S05]  /*1160*/  @!P0 BRA `(.L_x_12) ;  /* 0x0000000000048947 */ /* 0x000fea0003800000 */
[----:B------:R-:W-:Y:S01]  /*1170*/  BPT.TRAP 0x1 ;  /* 0x000000040000795c */ /* 0x000fe20000300000 */
.L_x_12:
[----:B------:R-:W3:Y:S01]  /*1180*/  S2R R4, SR_TID.X ;  /* 0x0000000000047919 */ /* 0x000ee20000002100 */
[----:B------:R-:W-:Y:S02]  /*1190*/  MOV R151, RZ ;  /* 0x000000ff00977202 */ /* 0x000fe40000000f00 */
[----:B---3--:R-:W-:-:S04]  /*11a0*/  LOP3.LUT R4, R4, 0x7f, RZ, 0xc0, !PT ;  /* 0x0000007f04047812 */ /* 0x008fc800078ec0ff */
[----:B------:R-:W-:Y:S01]  /*11b0*/  ISETP.NE.AND P1, PT, R4, RZ, PT ;  /* 0x000000ff0400720c */ /* 0x000fe20003f25270 */
[----:B--2---:R-:W-:-:S12]  /*11c0*/  @P2 BRA `(.L_x_13) ;  /* 0x0000000000082947 */ /* 0x004fd80003800000 */
[----:B------:R-:W2:Y:S02]  /*11d0*/  SYNCS.PHASECHK.TRANS64.TRYWAIT P2, [R0+URZ+0x34830], R3 ;  /* 0x03483003000075a7 */ /* 0x000ea4000804017f */
[----:B--2---:R-:W-:Y:S05]  /*11e0*/  @!P2 BRA `(.L_x_14) ;  /* 0x000000a00064a947 */ /* 0x004fea0003800000 */
.L_x_13:
[----:B------:R-:W-:Y:S05]  /*11f0*/  WARPSYNC.ALL ;  /* 0x0000000000007948 */ /* 0x000fea0003800000 */
[----:B------:R-:W-:Y:S01]  /*1200*/  UIADD3 UR4, UR60, 0x1c400, URZ ;  /* 0x0001c4003c047890 */ /* 0x000fe2000fffe03f */
[----:B------:R-:W-:Y:S01]  /*1210*/  WARPGROUP.ARRIVE ;  /* 0x00000000000079c5 */ /* 0x000fe20000000000 */
[----:B------:R-:W-:Y:S01]  /*1220*/  UMOV UR9, 0x40000040 ;  /* 0x4000004000097882 */ /* 0x000fe20000000000 */
[----:B------:R-:W-:Y:S01]  /*1230*/  UMOV UR11, 0x40000040 ;  /* 0x40000040000b7882 */ /* 0x000fe20000000000 */
[----:B------:R-:W-:Y:S01]  /*1240*/  USHF.R.U32.HI UR4, URZ, 0x4, UR4 ;  /* 0x000000043f047899 */ /* 0x000fe20008011604 */
[----:B------:R-:W-:Y:S01]  /*1250*/  IMAD.U32 R5, RZ, RZ, UR9 ;  /* 0x00000009ff057e24 */ /* 0x000fe2000f8e00ff */
[----:B------:R-:W-:Y:S01]  /*1260*/  UMOV UR57, 0x40000040 ;  /* 0x4000004000397882 */ /* 0x000fe20000000000 */
[----:B------:R-:W-:Y:S01]  /*1270*/  UMOV UR59, 0x40000040 ;  /* 0x40000040003b7882 */ /* 0x000fe20000000000 */
[----:B------:R-:W-:Y:S01]  /*1280*/  ULOP3.LUT UR4, UR4, 0x3fff, URZ, 0xc0, !UPT ;  /* 0x00003fff04047892 */ /* 0x000fe2000f8ec03f */
[----:B------:R-:W-:Y:S01]  /*1290*/  IADD3 R7, R187, R88, RZ ;  /* 0x00000058bb077210 */ /* 0x000fe20007ffe0ff */
[----:B------:R-:W-:Y:S01]  /*12a0*/  UMOV UR53, 0x40000040 ;  /* 0x4000004000357882 */ /* 0x000fe20000000000 */
[----:B------:R-:W-:Y:S01]  /*12b0*/  UMOV UR55, 0x40000040 ;  /* 0x4000004000377882 */ /* 0x000fe20000000000 */
[----:B------:R-:W-:Y:S01]  /*12c0*/  ULOP3.LUT UR37, UR4, 0x10000, URZ, 0xfc, !UPT ;  /* 0x0001000004257892 */ /* 0x000fe2000f8efc3f */
[----:B------:R-:W-:Y:S01]  /*12d0*/  P2R R9, PR, RZ, 0x1 ;  /* 0x00000001ff097803 */ /* 0x000fe20000000000 */
[----:B------:R-:W-:Y:S01]  /*12e0*/  ULOP3.LUT UR4, UR40, 0x10000, URZ, 0xfc, !UPT ;  /* 0x0001000028047892 */ /* 0x000fe2000f8efc3f */
[----:B------:R-:W-:Y:S01]  /*12f0*/  IMAD R7, R188, -0x80, R7 ;  /* 0xffffff80bc077824 */ /* 0x000fe200078e0207 */
[----:B------:R-:W-:Y:S01]  /*1300*/  UIMAD UR5, UR38, 0xc00, UR37 ;  /* 0x00000c00260578a4 */ /* 0x000fe2000f8e0225 */
[----:B-12---:R-:W-:Y:S01]  /*1310*/  @!P1 VIADD R0, R0, 0x34840 ;  /* 0x0003484000009836 */ /* 0x006fe20000000000 */
[----:B------:R-:W-:Y:S01]  /*1320*/  UIADD3 UR56, UR4, 0x2, URZ ;  /* 0x0000000204387890 */ /* 0x000fe2000fffe03f */
[--C-:B------:R-:W-:Y:S01]  /*1330*/  IMAD.MOV.U32 R150, RZ, RZ, R151.reuse ;  /* 0x000000ffff967224 */ /* 0x100fe200078e0097 */
[----:B------:R-:W-:Y:S01]  /*1340*/  UIADD3 UR58, UR5, 0x2, URZ ;  /* 0x00000002053a7890 */ /* 0x000fe2000fffe03f */
[C---:B------:R-:W-:Y:S01]  /*1350*/  ISETP.GT.AND P2, PT, R7.reuse, RZ, PT ;  /* 0x000000ff0700720c */ /* 0x040fe20003f44270 */
[----:B------:R-:W-:Y:S01]  /*1360*/  UMOV UR8, UR4 ;  /* 0x0000000400087c82 */ /* 0x000fe20008000000 */
[----:B------:R-:W-:Y:S01]  /*1370*/  UMOV UR10, UR5 ;  /* 0x00000005000a7c82 */ /* 0x000fe20008000000 */
[----:B------:R-:W-:Y:S01]  /*1380*/  UIADD3 UR52, UR4, 0x4, URZ ;  /* 0x0000000404347890 */ /* 0x000fe2000fffe03f */
[----:B------:R-:W-:Y:S01]  /*1390*/  HGMMA.64x128x16.F32 R24, gdesc[UR8], RZ, !UPT, gsb0 ;  /* 0x01e00000081879f0 */ /* 0x000fe2000c0008ff */
[----:B------:R-:W-:Y:S01]  /*13a0*/  UIADD3 UR54, UR5, 0x4, URZ ;  /* 0x0000000405367890 */ /* 0x000fe2000fffe03f */
[----:B------:R-:W-:Y:S01]  /*13b0*/  IMAD.U32 R4, RZ, RZ, UR8 ;  /* 0x00000008ff047e24 */ /* 0x000fe2000f8e00ff */
[----:B------:R-:W-:Y:S01]  /*13c0*/  UIADD3 UR48, UR4, 0x6, URZ ;  /* 0x0000000604307890 */ /* 0x000fe2000fffe03f */
[C---:B------:R-:W-:Y:S01]  /*13d0*/  ISETP.GT.AND P3, PT, R7.reuse, 0x1, PT ;  /* 0x000000010700780c */ /* 0x040fe20003f64270 */
[----:B------:R-:W-:Y:S01]  /*13e0*/  UIADD3 UR50, UR5, 0x6, URZ ;  /* 0x0000000605327890 */ /* 0x000fe2000fffe03f */
[C---:B------:R-:W-:Y:S01]  /*13f0*/  ISETP.GT.AND P6, PT, R7.reuse, 0x8, PT ;  /* 0x000000080700780c */ /* 0x040fe20003fc4270 */
[----:B------:R-:W-:Y:S01]  /*1400*/  UMOV UR49, 0x40000040 ;  /* 0x4000004000317882 */ /* 0x000fe20000000000 */
[----:B------:R-:W-:Y:S01]  /*1410*/  UMOV UR51, 0x40000040 ;  /* 0x4000004000337882 */ /* 0x000fe20000000000 */
[----:B------:R-:W-:Y:S01]  /*1420*/  UIADD3 UR8, UR4, 0x400, URZ ;  /* 0x0000040004087890 */ /* 0x000fe2000fffe03f */
[C---:B------:R-:W-:Y:S01]  /*1430*/  ISETP.GT.AND P5, PT, R7.reuse, 0x9, PT ;  /* 0x000000090700780c */ /* 0x040fe20003fa4270 */
[----:B------:R-:W-:Y:S01]  /*1440*/  UIADD3 UR10, UR5, 0x400, URZ ;  /* 0x00000400050a7890 */ /* 0x000fe2000fffe03f */
[----:B------:R-:W-:Y:S01]  /*1450*/  ISETP.GT.AND P4, PT, R7, 0x10, PT ;  /* 0x000000100700780c */ /* 0x000fe20003f84270 */
[----:B------:R-:W-:Y:S01]  /*1460*/  UMOV UR9, 0x40000040 ;  /* 0x4000004000097882 */ /* 0x000fe20000000000 */
[----:B------:R-:W-:Y:S01]  /*1470*/  UMOV UR11, 0x40000040 ;  /* 0x40000040000b7882 */ /* 0x000fe20000000000 */
[----:B------:R-:W-:Y:S01]  /*1480*/  UIADD3 UR12, UR4, 0x402, URZ ;  /* 0x00000402040c7890 */ /* 0x000fe2000fffe03f */
[----:B------:R-:W-:Y:S01]  /*1490*/  @!P1 PRMT R0, RZ, 0x654, R0 ;  /* 0x00000654ff009816 */ /* 0x000fe20000000000 */
[----:B------:R-:W-:Y:S01]  /*14a0*/  UIADD3 UR14, UR5, 0x402, URZ ;  /* 0x00000402050e7890 */ /* 0x000fe2000fffe03f */
[-C--:B------:R-:W-:Y:S01]  /*14b0*/  MOV R149, R151.reuse ;  /* 0x0000009700957202 */ /* 0x080fe20000000f00 */
[----:B------:R-:W-:Y:S01]  /*14c0*/  UMOV UR13, 0x40000040 ;  /* 0x40000040000d7882 */ /* 0x000fe20000000000 */
[----:B------:R-:W-:Y:S01]  /*14d0*/  UMOV UR15, 0x40000040 ;  /* 0x40000040000f7882 */ /* 0x000fe20000000000 */
[----:B------:R-:W-:Y:S01]  /*14e0*/  UIADD3 UR16, UR4, 0x404, URZ ;  /* 0x0000040404107890 */ /* 0x000fe2000fffe03f */
[--C-:B------:R-:W-:Y:S01]  /*14f0*/  IMAD.MOV.U32 R148, RZ, RZ, R151.reuse ;  /* 0x000000ffff947224 */ /* 0x100fe200078e0097 */
[----:B------:R-:W-:Y:S01]  /*1500*/  UIADD3 UR18, UR5, 0x404, URZ ;  /* 0x0000040405127890 */ /* 0x000fe2000fffe03f */
[--C-:B------:R-:W-:Y:S01]  /*1510*/  IMAD.MOV.U32 R147, RZ, RZ, R151.reuse ;  /* 0x000000ffff937224 */ /* 0x100fe200078e0097 */
[----:B------:R-:W-:Y:S01]  /*1520*/  UMOV UR17, 0x40000040 ;  /* 0x4000004000117882 */ /* 0x000fe20000000000 */
[----:B------:R-:W-:Y:S01]  /*1530*/  UMOV UR19, 0x40000040 ;  /* 0x4000004000137882 */ /* 0x000fe20000000000 */
[----:B------:R-:W-:Y:S01]  /*1540*/  UIADD3 UR20, UR4, 0x406, URZ ;  /* 0x0000040604147890 */ /* 0x000fe2000fffe03f */
[-C--:B------:R-:W-:Y:S01]  /*1550*/  MOV R146, R151.reuse ;  /* 0x0000009700927202 */ /* 0x080fe20000000f00 */
[----:B------:R-:W-:Y:S01]  /*1560*/  UIADD3 UR22, UR5, 0x406, URZ ;  /* 0x0000040605167890 */ /* 0x000fe2000fffe03f */
[--C-:B------:R-:W-:Y:S01]  /*1570*/  IMAD.MOV.U32 R145, RZ, RZ, R151.reuse ;  /* 0x000000ffff917224 */ /* 0x100fe200078e0097 */
[----:B------:R-:W-:Y:S01]  /*1580*/  UMOV UR21, 0x40000040 ;  /* 0x4000004000157882 */ /* 0x000fe20000000000 */
[----:B------:R-:W-:Y:S01]  /*1590*/  UMOV UR23, 0x40000040 ;  /* 0x4000004000177882 */ /* 0x000fe20000000000 */
[----:B------:R-:W-:Y:S01]  /*15a0*/  UIADD3 UR24, UR4, 0x800, URZ ;  /* 0x0000080004187890 */ /* 0x000fe2000fffe03f */
[--C-:B------:R-:W-:Y:S01]  /*15b0*/  IMAD.MOV.U32 R144, RZ, RZ, R151.reuse ;  /* 0x000000ffff907224 */ /* 0x100fe200078e0097 */
        /* <DEDUP_REMOVED lines=22> */
[----:B------:R-:W-:Y:S01]  /*1720*/  ULDC UR4, c[0x0][0x9d8] ;  /* 0x0002760000047ab9 */ /* 0x000fe20000000800 */
[----:B------:R-:W-:Y:S01]  /*1730*/  ULDC UR5, c[0x0][0x988] ;  /* 0x0002620000057ab9 */ /* 0x000fe20000000800 */
[--C-:B------:R-:W-:Y:S01]  /*1740*/  IMAD.MOV.U32 R136, RZ, RZ, R151.reuse ;  /* 0x000000ffff887224 */ /* 0x100fe200078e0097 */
[-C--:B------:R-:W-:Y:S01]  /*1750*/  MOV R134, R151.reuse ;  /* 0x0000009700867202 */ /* 0x080fe20000000f00 */
        /* <DEDUP_REMOVED lines=15> */
[----:B------:R-:W-:Y:S01]  /*1850*/  MOV R89, R151 ;  /* 0x0000009700597202 */ /* 0x000fe20000000f00 */
[----:B------:R-:W-:-:S02]  /*1860*/  IMAD.MOV.U32 R111, RZ, RZ, R151 ;  /* 0x000000ffff6f7224 */ /* 0x000fc400078e0097 */
[--C-:B------:R-:W-:Y:S02]  /*1870*/  IMAD.MOV.U32 R109, RZ, RZ, R151.reuse ;  /* 0x000000ffff6d7224 */ /* 0x100fe400078e0097 */
[--C-:B------:R-:W-:Y:S02]  /*1880*/  IMAD.MOV.U32 R105, RZ, RZ, R151.reuse ;  /* 0x000000ffff697224 */ /* 0x100fe400078e0097 */
[--C-:B------:R-:W-:Y:S02]  /*1890*/  IMAD.MOV.U32 R103, RZ, RZ, R151.reuse ;  /* 0x000000ffff677224 */ /* 0x100fe400078e0097 */
[--C-:B------:R-:W-:Y:S02]  /*18a0*/  IMAD.MOV.U32 R99, RZ, RZ, R151.reuse ;  /* 0x000000ffff637224 */ /* 0x100fe400078e0097 */
[--C-:B------:R-:W-:Y:S02]  /*18b0*/  IMAD.MOV.U32 R97, RZ, RZ, R151.reuse ;  /* 0x000000ffff617224 */ /* 0x100fe400078e0097 */
[----:B------:R-:W-:-:S02]  /*18c0*/  IMAD.MOV.U32 R93, RZ, RZ, R151 ;  /* 0x000000ffff5d7224 */ /* 0x000fc400078e0097 */
[----:B------:R-:W-:Y:S01]  /*18d0*/  IMAD.MOV.U32 R91, RZ, RZ, R151 ;  /* 0x000000ffff5b7224 */ /* 0x000fe200078e0097 */
[----:B------:R-:W-:Y:S02]  /*18e0*/  WARPGROUP.DEPBAR.LE gsb0, 0x0 ;  /* 0x00008000000079c5 */ /* 0x000fe40000010000 */
[----:B------:R-:W-:-:S06]  /*18f0*/  WARPGROUP.ARRIVE ;  /* 0x00000000000079c5 */ /* 0x000fcc0000000000 */
[----:B------:R-:W-:Y:S03]  /*1900*/  HGMMA.64x128x16.F32 R24, gdesc[UR56], R24, gsb0 ;  /* 0x01e00000381879f0 */ /* 0x000fe60008000818 */
[----:B------:R-:W-:Y:S02]  /*1910*/  WARPGROUP.DEPBAR.LE gsb0, 0x0 ;  /* 0x00008000000079c5 */ /* 0x000fe40000010000 */
[----:B------:R-:W-:-:S07]  /*1920*/  WARPGROUP.ARRIVE ;  /* 0x00000000000079c5 */ /* 0x000fce0000000000 */
        /* <DEDUP_REMOVED lines=29> */
[----:B------:R-:W-:Y:S01]  /*1b00*/  FMUL.FTZ R24, R24, UR4 ;  /* 0x0000000418187c20 */ /* 0x000fe20008410000 */
[----:B------:R-:W-:Y:S01]  /*1b10*/  FMUL.FTZ R25, R25, UR4 ;  /* 0x0000000419197c20 */ /* 0x000fe20008410000 */
[----:B------:R-:W-:Y:S01]  /*1b20*/  FMUL.FTZ R28, R28, UR4 ;  /* 0x000000041c1c7c20 */ /* 0x000fe20008410000 */
[----:B------:R-:W-:Y:S01]  /*1b30*/  FMUL.FTZ R29, R29, UR4 ;  /* 0x000000041d1d7c20 */ /* 0x000fe20008410000 */
[----:B------:R-:W-:Y:S01]  /*1b40*/  FMUL.FTZ R32, R32, UR4 ;  /* 0x0000000420207c20 */ /* 0x000fe20008410000 */
[----:B------:R-:W-:Y:S01]  /*1b50*/  FMUL.FTZ R26, R26, UR4 ;  /* 0x000000041a1a7c20 */ /* 0x000fe20008410000 */
[----:B------:R-:W1:Y:S01]  /*1b60*/  MUFU.TANH R24, R24 ;  /* 0x0000001800187308 */ /* 0x000e620000002400 */
[----:B------:R-:W-:Y:S01]  /*1b70*/  FMUL.FTZ R33, R33, UR4 ;  /* 0x0000000421217c20 */ /* 0x000fe20008410000 */
[----:B------:R-:W-:Y:S01]  /*1b80*/  FMUL.FTZ R27, R27, UR4 ;  /* 0x000000041b1b7c20 */ /* 0x000fe20008410000 */
[----:B------:R-:W-:Y:S01]  /*1b90*/  FMUL.FTZ R36, R36, UR4 ;  /* 0x0000000424247c20 */ /* 0x000fe20008410000 */
[----:B------:R-:W-:Y:S01]  /*1ba0*/  FMUL.FTZ R30, R30, UR4 ;  /* 0x000000041e1e7c20 */ /* 0x000fe20008410000 */
[----:B------:R-:W-:Y:S01]  /*1bb0*/  FMUL.FTZ R37, R37, UR4 ;  /* 0x0000000425257c20 */ /* 0x000fe20008410000 */
[----:B------:R-:W-:Y:S01]  /*1bc0*/  FMUL.FTZ R31, R31, UR4 ;  /* 0x000000041f1f7c20 */ /* 0x000fe20008410000 */
[----:B------:R-:W-:Y:S01]  /*1bd0*/  FMUL.FTZ R40, R40, UR4 ;  /* 0x0000000428287c20 */ /* 0x000fe20008410000 */
[----:B------:R-:W2:Y:S01]  /*1be0*/  MUFU.TANH R25, R25 ;  /* 0x0000001900197308 */ /* 0x000ea20000002400 */
[----:B------:R-:W-:Y:S01]  /*1bf0*/  FMUL.FTZ R34, R34, UR4 ;  /* 0x0000000422227c20 */ /* 0x000fe20008410000 */
[----:B------:R-:W-:Y:S01]  /*1c00*/  FMUL.FTZ R35, R35, UR4 ;  /* 0x0000000423237c20 */ /* 0x000fe20008410000 */
[----:B------:R-:W-:Y:S01]  /*1c10*/  FMUL.FTZ R41, R41, UR4 ;  /* 0x0000000429297c20 */ /* 0x000fe20008410000 */
[----:B------:R-:W-:Y:S01]  /*1c20*/  FMUL.FTZ R46, R46, UR4 ;  /* 0x000000042e2e7c20 */ /* 0x000fe20008410000 */
[----:B------:R-:W-:Y:S01]  /*1c30*/  FMUL.FTZ R44, R44, UR4 ;  /* 0x000000042c2c7c20 */ /* 0x000fe20008410000 */
[----:B------:R-:W-:Y:S01]  /*1c40*/  FMUL.FTZ R58, R58, UR4 ;  /* 0x000000043a3a7c20 */ /* 0x000fe20008410000 */
[----:B------:R-:W-:Y:S01]  /*1c50*/  FMUL.FTZ R38, R38, UR4 ;  /* 0x0000000426267c20 */ /* 0x000fe20008410000 */
[----:B------:R-:W3:Y:S01]  /*1c60*/  MUFU.TANH R28, R28 ;  /* 0x0000001c001c7308 */ /* 0x000ee20000002400 */
[----:B-1----:R-:W-:Y:S01]  /*1c70*/  FSEL R12, R24, -INF , P2 ;  /* 0xff800000180c7808 */ /* 0x002fe20001000000 */
[----:B------:R-:W-:Y:S01]  /*1c80*/  FMUL.FTZ R70, R70, UR4 ;  /* 0x0000000446467c20 */ /* 0x000fe20008410000 */
[----:B------:R-:W-:Y:S01]  /*1c90*/  FMUL.FTZ R39, R39, UR4 ;  /* 0x0000000427277c20 */ /* 0x000fe20008410000 */
[----:B------:R-:W-:Y:S01]  /*1ca0*/  FMUL.FTZ R45, R45, UR4 ;  /* 0x000000042d2d7c20 */ /* 0x000fe20008410000 */
[----:B------:R-:W-:Y:S01]  /*1cb0*/  FMUL.FTZ R48, R48, UR4 ;  /* 0x0000000430307c20 */ /* 0x000fe20008410000 */
[----:B------:R-:W-:Y:S01]  /*1cc0*/  FMUL.FTZ R42, R42, UR4 ;  /* 0x000000042a2a7c20 */ /* 0x000fe20008410000 */
[----:B------:R-:W-:Y:S01]  /*1cd0*/  FMUL.FTZ R43, R43, UR4 ;  /* 0x000000042b2b7c20 */ /* 0x000fe20008410000 */
[----:B------:R-:W1:Y:S01]  /*1ce0*/  MUFU.TANH R29, R29 ;  /* 0x0000001d001d7308 */ /* 0x000e620000002400 */
[----:B--2---:R-:W-:Y:S01]  /*1cf0*/  FSEL R25, R25, -INF , P3 ;  /* 0xff80000019197808 */ /* 0x004fe20001800000 */
[----:B------:R-:W-:Y:S01]  /*1d00*/  FMUL.FTZ R49, R49, UR4 ;  /* 0x0000000431317c20 */ /* 0x000fe20008410000 */
[----:B------:R-:W-:Y:S01]  /*1d10*/  FMUL.FTZ R52, R52, UR4 ;  /* 0x0000000434347c20 */ /* 0x000fe20008410000 */
[----:B------:R-:W-:Y:S01]  /*1d20*/  FMUL.FTZ R47, R47, UR4 ;  /* 0x000000042f2f7c20 */ /* 0x000fe20008410000 */
[----:B------:R-:W-:Y:S01]  /*1d30*/  FMNMX.FTZ R11, R12, R25, !PT ;  /* 0x000000190c0b7209 */ /* 0x000fe20007810000 */
[----:B------:R-:W-:Y:S01]  /*1d40*/  FMUL.FTZ R53, R53, UR4 ;  /* 0x0000000435357c20 */ /* 0x000fe20008410000 */
[----:B------:R-:W-:Y:S01]  /*1d50*/  FMUL.FTZ R56, R56, UR4 ;  /* 0x0000000438387c20 */ /* 0x000fe20008410000 */
[----:B------:R-:W2:Y:S01]  /*1d60*/  MUFU.TANH R6, R26 ;  /* 0x0000001a00067308 */ /* 0x000ea20000002400 */
[----:B---3--:R-:W-:Y:S01]  /*1d70*/  FSEL R90, R28, -INF , P6 ;  /* 0xff8000001c5a7808 */ /* 0x008fe20003000000 */
[----:B------:R-:W-:Y:S01]  /*1d80*/  FMUL.FTZ R50, R50, UR4 ;  /* 0x0000000432327c20 */ /* 0x000fe20008410000 */
[----:B------:R-:W-:Y:S01]  /*1d90*/  FMUL.FTZ R51, R51, UR4 ;  /* 0x0000000433337c20 */ /* 0x000fe20008410000 */
[----:B------:R-:W-:Y:S01]  /*1da0*/  FMUL.FTZ R57, R57, UR4 ;  /* 0x0000000439397c20 */ /* 0x000fe20008410000 */
[----:B------:R-:W-:Y:S01]  /*1db0*/  FMNMX.FTZ R11, R90, R11, !PT ;  /* 0x0000000b5a0b7209 */ /* 0x000fe20007810000 */
[----:B------:R-:W-:Y:S01]  /*1dc0*/  FMUL.FTZ R62, R62, UR4 ;  /* 0x000000043e3e7c20 */ /* 0x000fe20008410000 */
[----:B------:R-:W-:Y:S01]  /*1dd0*/  FMUL.FTZ R74, R74, UR4 ;  /* 0x000000044a4a7c20 */ /* 0x000fe20008410000 */
[----:B------:R-:W3:Y:S01]  /*1de0*/  MUFU.TANH R32, R32 ;  /* 0x0000002000207308 */ /* 0x000ee20000002400 */
[----:B-1----:R-:W-:Y:S01]  /*1df0*/  FSEL R92, R29, -INF , P5 ;  /* 0xff8000001d5c7808 */ /* 0x002fe20002800000 */
[----:B------:R-:W-:Y:S01]  /*1e00*/  FMUL.FTZ R60, R60, UR4 ;  /* 0x000000043c3c7c20 */ /* 0x000fe20008410000 */
[----:B------:R-:W-:Y:S01]  /*1e10*/  FMUL.FTZ R54, R54, UR4 ;  /* 0x0000000436367c20 */ /* 0x000fe20008410000 */
[----:B------:R-:W-:Y:S01]  /*1e20*/  FMUL.FTZ R55, R55, UR4 ;  /* 0x0000000437377c20 */ /* 0x000fe20008410000 */
[----:B------:R-:W-:Y:S01]  /*1e30*/  FMNMX.FTZ R11, R92, R11, !PT ;  /* 0x0000000b5c0b7209 */ /* 0x000fe20007810000 */
[----:B------:R-:W-:Y:S01]  /*1e40*/  FMUL.FTZ R61, R61, UR4 ;  /* 0x000000043d3d7c20 */ /* 0x000fe20008410000 */
[----:B------:R-:W-:Y:S01]  /*1e50*/  FMUL.FTZ R64, R64, UR4 ;  /* 0x0000000440407c20 */ /* 0x000fe20008410000 */
[----:B------:R-:W1:Y:S01]  /*1e60*/  MUFU.TANH R3, R27 ;  /* 0x0000001b00037308 */ /* 0x000e620000002400 */
[----:B--2---:R-:W-:Y:S01]  /*1e70*/  FSEL R6, R6, -INF , P2 ;  /* 0xff80000006067808 */ /* 0x004fe20001000000 */
[----:B------:R-:W-:Y:S01]  /*1e80*/  FMUL.FTZ R59, R59, UR4 ;  /* 0x000000043b3b7c20 */ /* 0x000fe20008410000 */
[----:B------:R-:W-:Y:S01]  /*1e90*/  ISETP.GT.AND P2, PT, R7, 0x11, PT ;  /* 0x000000110700780c */ /* 0x000fe20003f44270 */
[----:B------:R-:W-:Y:S01]  /*1ea0*/  FMUL.FTZ R65, R65, UR4 ;  /* 0x0000000441417c20 */ /* 0x000fe20008410000 */
[----:B------:R-:W-:Y:S01]  /*1eb0*/  FMUL.FTZ R68, R68, UR4 ;  /* 0x0000000444447c20 */ /* 0x000fe20008410000 */
        /* <DEDUP_REMOVED lines=13> */
[----:B------:R-:W-:Y:S01]  /*1f90*/  ISETP.GT.AND P3, PT, R7, 0x18, PT ;  /* 0x000000180700780c */ /* 0x000fe20003f64270 */
[----:B------:R-:W-:Y:S01]  /*1fa0*/  FMUL.FTZ R71, R71, UR4 ;  /* 0x0000000447477c20 */ /* 0x000fe20008410000 */
[----:B------:R-:W-:Y:S01]  /*1fb0*/  FMUL.FTZ R77, R77, UR4 ;  /* 0x000000044d4d7c20 */ /* 0x000fe20008410000 */
[----:B------:R-:W-:Y:S01]  /*1fc0*/  FMUL.FTZ R80, R80, UR4 ;  /* 0x0000000450507c20 */ /* 0x000fe20008410000 */
[----:B------:R-:W-:Y:S01]  /*1fd0*/  FMUL.FTZ R75, R75, UR4 ;  /* 0x000000044b4b7c20 */ /* 0x000fe20008410000 */
[----:B------:R-:W-:Y:S01]  /*1fe0*/  MUFU.TANH R36, R36 ;  /* 0x0000002400247308 */ /* 0x000fe20000002400 */
[----:B--2---:R-:W-:Y:S01]  /*1ff0*/  FSEL R96, R33, -INF , P2 ;  /* 0xff80000021607808 */ /* 0x004fe20001000000 */
[----:B------:R-:W-:Y:S01]  /*2000*/  FMUL.FTZ R81, R81, UR4 ;  /* 0x0000000451517c20 */ /* 0x000fe20008410000 */
[----:B------:R-:W-:Y:S01]  /*2010*/  FMUL.FTZ R84, R84, UR4 ;  /* 0x0000000454547c20 */ /* 0x000fe20008410000 */
[----:B------:R-:W-:Y:S01]  /*2020*/  FMUL.FTZ R85, R85, UR4 ;  /* 0x0000000455557c20 */ /* 0x000fe20008410000 */
[----:B------:R-:W-:Y:S01]  /*2030*/  FMNMX.FTZ R11, R96, R11, !PT ;  /* 0x0000000b600b7209 */ /* 0x000fe20007810000 */
[----:B------:R-:W-:Y:S01]  /*2040*/  FMUL.FTZ R79, R79, UR4 ;  /* 0x000000044f4f7c20 */ /* 0x000fe20008410000 */
[----:B------:R-:W-:Y:S01]  /*2050*/  FMUL.FTZ R82, R82, UR4 ;  /* 0x0000000452527c20 */ /* 0x000fe20008410000 */
[----:B------:R-:W1:Y:S01]  /*2060*/  MUFU.TANH R14, R31 ;  /* 0x0000001f000e7308 */ /* 0x000e620000002400 */
[----:B---3--:R-:W-:Y:S01]  /*2070*/  FSEL R8, R8, -INF , P6 ;  /* 0xff80000008087808 */ /* 0x008fe20003000000 */
[----:B------:R-:W-:Y:S01]  /*2080*/  FMUL.FTZ R83, R83, UR4 ;  /* 0x0000000453537c20 */ /* 0x000fe20008410000 */
[----:B------:R-:W-:Y:S01]  /*2090*/  ISETP.GT.AND P6, PT, R7, 0x19, PT ;  /* 0x000000190700780c */ /* 0x000fe20003fc4270 */
[----:B------:R-:W-:Y:S01]  /*20a0*/  FMUL.FTZ R86, R86, UR4 ;  /* 0x0000000456567c20 */ /* 0x000fe20008410000 */
[----:B------:R-:W-:Y:S01]  /*20b0*/  FMUL.FTZ R87, R87, UR4 ;  /* 0x0000000457577c20 */ /* 0x000fe20008410000 */
[----:B------:R2:W-:Y:S02]  /*20c0*/  @!P1 SYNCS.ARRIVE.TRANS64.RED.A1T0 RZ, [R0+URZ], RZ ;  /* 0x000000ff00ff99a7 */ /* 0x0005e4000810043f */
[----:B------:R-:W3:Y:S08]  /*20d0*/  MUFU.TANH R37, R37 ;  /* 0x0000002500257308 */ /* 0x000ef00000002400 */
[----:B------:R-:W4:Y:S01]  /*20e0*/  MUFU.TANH R20, R34 ;  /* 0x0000002200147308 */ /* 0x000f220000002400 */
[----:B-1----:R-:W-:-:S02]  /*20f0*/  FSEL R14, R14, -INF , P5 ;  /* 0xff8000000e0e7808 */ /* 0x002fc40002800000 */
[----:B------:R-:W-:-:S05]  /*2100*/  ISETP.GT.AND P5, PT, R7, 0x20, PT ;  /* 0x000000200700780c */ /* 0x000fca0003fa4270 */
[----:B------:R-:W1:Y:S01]  /*2110*/  MUFU.TANH R40, R40 ;  /* 0x0000002800287308 */ /* 0x000e620000002400 */
[----:B---3--:R-:W-:-:S07]  /*2120*/  FSEL R98, R37, -INF , P6 ;  /* 0xff80000025627808 */ /* 0x008fce0003000000 */
[----:B------:R-:W3:Y:S01]  /*2130*/  MUFU.TANH R35, R35 ;  /* 0x0000002300237308 */ /* 0x000ee20000002400 */
[----:B----4-:R-:W-:Y:S02]  /*2140*/  FSEL R20, R20, -INF , P4 ;  /* 0xff80000014147808 */ /* 0x010fe40002000000 */
[----:B------:R-:W-:-:S05]  /*2150*/  ISETP.GT.AND P4, PT, R7, 0x21, PT ;  /* 0x000000210700780c */ /* 0x000fca0003f84270 */
[----:B------:R-:W4:Y:S01]  /*2160*/  MUFU.TANH R41, R41 ;  /* 0x0000002900297308 */ /* 0x000f220000002400 */
[----:B-1----:R-:W-:-:S07]  /*2170*/  FSEL R100, R40, -INF , P5 ;  /* 0xff80000028647808 */ /* 0x002fce0002800000 */
[----:B------:R-:W1:Y:S01]  /*2180*/  MUFU.TANH R34, R46 ;  /* 0x0000002e00227308 */ /* 0x000e620000002400 */
[----:B---3--:R-:W-:Y:S02]  /*2190*/  FSEL R24, R35, -INF , P2 ;  /* 0xff80000023187808 */ /* 0x008fe40001000000 */
[----:B------:R-:W-:-:S05]  /*21a0*/  ISETP.GT.AND P2, PT, R7, 0x28, PT ;  /* 0x000000280700780c */ /* 0x000fca0003f44270 */
[----:B------:R-:W3:Y:S01]  /*21b0*/  MUFU.TANH R26, R38 ;  /* 0x00000026001a7308 */ /* 0x000ee20000002400 */
[----:B----4-:R-:W-:-:S07]  /*21c0*/  FSEL R102, R41, -INF , P4 ;  /* 0xff80000029667808 */ /* 0x010fce0002000000 */
[----:B------:R-:W-:Y:S01]  /*21d0*/  MUFU.TANH R46, R58 ;  /* 0x0000003a002e7308 */ /* 0x000fe20000002400 */
[----:B-1----:R-:W-:-:S07]  /*21e0*/  FSEL R34, R34, -INF , P2 ;  /* 0xff80000022227808 */ /* 0x002fce0001000000 */
[----:B------:R-:W1:Y:S01]  /*21f0*/  MUFU.TANH R44, R44 ;  /* 0x0000002c002c7308 */ /* 0x000e620000002400 */
[----:B---3--:R-:W-:-:S07]  /*2200*/  FSEL R26, R26, -INF , P3 ;  /* 0xff8000001a1a7808 */ /* 0x008fce0001800000 */
[----:B------:R3:W-:Y:S08]  /*2210*/  MUFU.TANH R58, R70 ;  /* 0x00000046003a7308 */ /* 0x0007f00000002400 */
[----:B------:R-:W4:Y:S01]  /*2220*/  MUFU.TANH R39, R39 ;  /* 0x0000002700277308 */ /* 0x000f220000002400 */
[----:B---3--:R-:W-:Y:S02]  /*2230*/  FSEL R70, R36, -INF , P3 ;  /* 0xff80000024467808 */ /* 0x008fe40001800000 */
[----:B------:R-:W-:-:S02]  /*2240*/  ISETP.GT.AND P3, PT, R7, 0x29, PT ;  /* 0x000000290700780c */ /* 0x000fc40003f64270 */
[----:B------:R-:W-:Y:S02]  /*2250*/  FMNMX.FTZ R11, R70, R11, !PT ;  /* 0x0000000b460b7209 */ /* 0x000fe40007810000 */
[----:B-1----:R-:W-:Y:S01]  /*2260*/  FSEL R104, R44, -INF , P2 ;  /* 0xff8000002c687808 */ /* 0x002fe20001000000 */
[----:B------:R-:W1:Y:S01]  /*2270*/  MUFU.TANH R45, R45 ;  /* 0x0000002d002d7308 */ /* 0x000e620000002400 */
[----:B------:R-:W-:Y:S02]  /*2280*/  FMNMX.FTZ R11, R98, R11, !PT ;  /* 0x0000000b620b7209 */ /* 0x000fe40007810000 */
[----:B------:R-:W-:Y:S02]  /*2290*/  ISETP.GT.AND P2, PT, R7, 0x39, PT ;  /* 0x000000390700780c */ /* 0x000fe40003f44270 */
[----:B------:R-:W-:-:S03]  /*22a0*/  FMNMX.FTZ R11, R100, R11, !PT ;  /* 0x0000000b640b7209 */ /* 0x000fc60007810000 */
[----:B------:R-:W3:Y:S01]  /*22b0*/  MUFU.TANH R30, R42 ;  /* 0x0000002a001e7308 */ /* 0x000ee20000002400 */
[----:B------:R-:W-:Y:S02]  /*22c0*/  FMNMX.FTZ R11, R102, R11, !PT ;  /* 0x0000000b660b7209 */ /* 0x000fe40007810000 */
[----:B----4-:R-:W-:Y:S02]  /*22d0*/  FSEL R28, R39, -INF , P6 ;  /* 0xff800000271c7808 */ /* 0x010fe40003000000 */
[----:B------:R-:W-:Y:S02]  /*22e0*/  ISETP.GT.AND P6, PT, R7, 0x30, PT ;  /* 0x000000300700780c */ /* 0x000fe40003fc4270 */
[----:B------:R-:W-:Y:S01]  /*22f0*/  FMNMX.FTZ R11, R104, R11, !PT ;  /* 0x0000000b680b7209 */ /* 0x000fe20007810000 */
[----:B------:R-:W4:Y:S01]  /*2300*/  MUFU.TANH R48, R48 ;  /* 0x0000003000307308 */ /* 0x000f220000002400 */
[----:B-1----:R-:W-:-:S04]  /*2310*/  FSEL R106, R45, -INF , P3 ;  /* 0xff8000002d6a7808 */ /* 0x002fc80001800000 */
[----:B------:R-:W-:-:S03]  /*2320*/  FMNMX.FTZ R11, R106, R11, !PT ;  /* 0x0000000b6a0b7209 */ /* 0x000fc60007810000 */
[----:B------:R-:W1:Y:S01]  /*2330*/  MUFU.TANH R43, R43 ;  /* 0x0000002b002b7308 */ /* 0x000e620000002400 */
[----:B---3--:R-:W-:Y:S02]  /*2340*/  FSEL R30, R30, -INF , P5 ;  /* 0xff8000001e1e7808 */ /* 0x008fe40002800000 */
[----:B------:R-:W-:-:S05]  /*2350*/  ISETP.GT.AND P5, PT, R7, 0x31, PT ;  /* 0x000000310700780c */ /* 0x000fca0003fa4270 */
[----:B------:R-:W-:Y:S01]  /*2360*/  MUFU.TANH R49, R49 ;  /* 0x0000003100317308 */ /* 0x000fe20000002400 */
[----:B----4-:R-:W-:-:S04]  /*2370*/  FSEL R108, R48, -INF , P6 ;  /* 0xff800000306c7808 */ /* 0x010fc80003000000 */
[----:B------:R-:W-:-:S03]  /*2380*/  FMNMX.FTZ R11, R108, R11, !PT ;  /* 0x0000000b6c0b7209 */ /* 0x000fc60007810000 */
[----:B------:R-:W3:Y:S01]  /*2390*/  MUFU.TANH R52, R52 ;  /* 0x0000003400347308 */ /* 0x000ee20000002400 */
[----:B-1----:R-:W-:Y:S02]  /*23a0*/  FSEL R32, R43, -INF , P4 ;  /* 0xff8000002b207808 */ /* 0x002fe40002000000 */
[----:B------:R-:W-:-:S05]  /*23b0*/  ISETP.GT.AND P4, PT, R7, 0x38, PT ;  /* 0x000000380700780c */ /* 0x000fca0003f84270 */
[----:B------:R-:W1:Y:S08]  /*23c0*/  MUFU.TANH R47, R47 ;  /* 0x0000002f002f7308 */ /* 0x000e700000002400 */
[----:B------:R-:W4:Y:S01]  /*23d0*/  MUFU.TANH R53, R53 ;  /* 0x0000003500357308 */ /* 0x000f220000002400 */
[----:B---3--:R-:W-:-:S07]  /*23e0*/  FSEL R110, R52, -INF , P4 ;  /* 0xff800000346e7808 */ /* 0x008fce0002000000 */
[----:B------:R-:W3:Y:S01]  /*23f0*/  MUFU.TANH R38, R50 ;  /* 0x0000003200267308 */ /* 0x000ee20000002400 */
[----:B-1----:R-:W-:Y:S02]  /*2400*/  FSEL R36, R47, -INF , P3 ;  /* 0xff8000002f247808 */ /* 0x002fe40001800000 */
[----:B------:R-:W-:-:S04]  /*2410*/  ISETP.GT.AND P3, PT, R7, 0x40, PT ;  /* 0x000000400700780c */ /* 0x000fc80003f64270 */
[----:B------:R-:W-:Y:S01]  /*2420*/  FSEL R46, R46, -INF , P3 ;  /* 0xff8000002e2e7808 */ /* 0x000fe20001800000 */
[----:B------:R-:W1:Y:S01]  /*2430*/  MUFU.TANH R56, R56 ;  /* 0x0000003800387308 */ /* 0x000e620000002400 */
[----:B----4-:R-:W-:-:S07]  /*2440*/  FSEL R112, R53, -INF , P2 ;  /* 0xff80000035707808 */ /* 0x010fce0001000000 */
[----:B------:R-:W4:Y:S01]  /*2450*/  MUFU.TANH R51, R51 ;  /* 0x0000003300337308 */ /* 0x000f220000002400 */
[----:B---3--:R-:W-:Y:S02]  /*2460*/  FSEL R38, R38, -INF , P6 ;  /* 0xff80000026267808 */ /* 0x008fe40003000000 */
[----:B------:R-:W-:-:S05]  /*2470*/  ISETP.GT.AND P6, PT, R7, 0x41, PT ;  /* 0x000000410700780c */ /* 0x000fca0003fc4270 */
[----:B------:R-:W-:Y:S01]  /*2480*/  MUFU.TANH R50, R62 ;  /* 0x0000003e00327308 */ /* 0x000fe20000002400 */
[----:B-1----:R-:W-:Y:S02]  /*2490*/  FSEL R114, R56, -INF , P3 ;  /* 0xff80000038727808 */ /* 0x002fe40001800000 */
[----:B------:R-:W-:-:S05]  /*24a0*/  ISETP.GT.AND P3, PT, R7, 0x51, PT ;  /* 0x000000510700780c */ /* 0x000fca0003f64270 */
[----:B------:R-:W1:Y:S01]  /*24b0*/  MUFU.TANH R57, R57 ;  /* 0x0000003900397308 */ /* 0x000e620000002400 */
[----:B----4-:R-:W-:-:S07]  /*24c0*/  FSEL R40, R51, -INF , P5 ;  /* 0xff80000033287808 */ /* 0x010fce0002800000 */
        /* <DEDUP_REMOVED lines=8> */
[----:B------:R-:W-:Y:S02]  /*2550*/  FSEL R50, R50, -INF , P5 ;  /* 0xff80000032327808 */ /* 0x000fe40002800000 */
[----:B------:R-:W-:-:S03]  /*2560*/  FMNMX.FTZ R11, R112, R11, !PT ;  /* 0x0000000b700b7209 */ /* 0x000fc60007810000 */
[----:B------:R-:W3:Y:S01]  /*2570*/  MUFU.TANH R55, R55 ;  /* 0x0000003700377308 */ /* 0x000ee20000002400 */
[----:B------:R-:W-:Y:S02]  /*2580*/  FMNMX.FTZ R11, R114, R11, !PT ;  /* 0x0000000b720b7209 */ /* 0x000fe40007810000 */
[----:B----4-:R-:W-:Y:S02]  /*2590*/  FSEL R42, R42, -INF , P4 ;  /* 0xff8000002a2a7808 */ /* 0x010fe40002000000 */
[C---:B------:R-:W-:Y:S02]  /*25a0*/  ISETP.GT.AND P4, PT, R7.reuse, 0x49, PT ;  /* 0x000000490700780c */ /* 0x040fe40003f84270 */
[----:B------:R-:W-:Y:S01]  /*25b0*/  FMNMX.FTZ R11, R116, R11, !PT ;  /* 0x0000000b740b7209 */ /* 0x000fe20007810000 */
[----:B------:R-:W4:Y:S01]  /*25c0*/  MUFU.TANH R61, R61 ;  /* 0x0000003d003d7308 */ /* 0x000f220000002400 */
[----:B-1----:R-:W-:Y:S02]  /*25d0*/  FSEL R118, R60, -INF , P5 ;  /* 0xff8000003c767808 */ /* 0x002fe40002800000 */
[----:B------:R-:W-:-:S02]  /*25e0*/  ISETP.GT.AND P5, PT, R7, 0x59, PT ;  /* 0x000000590700780c */ /* 0x000fc40003fa4270 */
[----:B------:R-:W-:-:S03]  /*25f0*/  FMNMX.FTZ R11, R118, R11, !PT ;  /* 0x0000000b760b7209 */ /* 0x000fc60007810000 */
[----:B------:R-:W1:Y:S01]  /*2600*/  MUFU.TANH R64, R64 ;  /* 0x0000004000407308 */ /* 0x000e620000002400 */
[----:B---3--:R-:W-:Y:S02]  /*2610*/  FSEL R44, R55, -INF , P2 ;  /* 0xff800000372c7808 */ /* 0x008fe40001000000 */
[----:B------:R-:W-:-:S05]  /*2620*/  ISETP.GT.AND P2, PT, R7, 0x50, PT ;  /* 0x000000500700780c */ /* 0x000fca0003f44270 */
[----:B------:R-:W3:Y:S01]  /*2630*/  MUFU.TANH R59, R59 ;  /* 0x0000003b003b7308 */ /* 0x000ee20000002400 */
[----:B----4-:R-:W-:-:S04]  /*2640*/  FSEL R120, R61, -INF , P4 ;  /* 0xff8000003d787808 */ /* 0x010fc80002000000 */
[----:B------:R-:W-:-:S03]  /*2650*/  FMNMX.FTZ R11, R120, R11, !PT ;  /* 0x0000000b780b7209 */ /* 0x000fc60007810000 */
[----:B------:R-:W-:Y:S01]  /*2660*/  MUFU.TANH R65, R65 ;  /* 0x0000004100417308 */ /* 0x000fe20000002400 */
[----:B-1----:R-:W-:-:S04]  /*2670*/  FSEL R122, R64, -INF , P2 ;  /* 0xff800000407a7808 */ /* 0x002fc80001000000 */
[----:B------:R-:W-:-:S03]  /*2680*/  FMNMX.FTZ R11, R122, R11, !PT ;  /* 0x0000000b7a0b7209 */ /* 0x000fc60007810000 */
[----:B------:R-:W1:Y:S01]  /*2690*/  MUFU.TANH R68, R68 ;  /* 0x0000004400447308 */ /* 0x000e620000002400 */
[----:B---3--:R-:W-:Y:S02]  /*26a0*/  FSEL R48, R59, -INF , P6 ;  /* 0xff8000003b307808 */ /* 0x008fe40003000000 */
[----:B------:R-:W-:-:S04]  /*26b0*/  ISETP.GT.AND P6, PT, R7, 0x58, PT ;  /* 0x000000580700780c */ /* 0x000fc80003fc4270 */
[----:B------:R-:W-:Y:S01]  /*26c0*/  FSEL R58, R58, -INF , P6 ;  /* 0xff8000003a3a7808 */ /* 0x000fe20003000000 */
[----:B------:R-:W3:Y:S08]  /*26d0*/  MUFU.TANH R63, R63 ;  /* 0x0000003f003f7308 */ /* 0x000ef00000002400 */
[----:B------:R-:W4:Y:S01]  /*26e0*/  MUFU.TANH R69, R69 ;  /* 0x0000004500457308 */ /* 0x000f220000002400 */
[----:B-1----:R-:W-:-:S02]  /*26f0*/  FSEL R68, R68, -INF , P6 ;  /* 0xff80000044447808 */ /* 0x002fc40003000000 */
[----:B------:R-:W-:-:S05]  /*2700*/  ISETP.GT.AND P6, PT, R7, 0x69, PT ;  /* 0x000000690700780c */ /* 0x000fca0003fc4270 */
[----:B------:R-:W1:Y:S01]  /*2710*/  MUFU.TANH R67, R67 ;  /* 0x0000004300437308 */ /* 0x000e620000002400 */
[----:B---3--:R-:W-:Y:S02]  /*2720*/  FSEL R52, R63, -INF , P4 ;  /* 0xff8000003f347808 */ /* 0x008fe40002000000 */
[----:B------:R-:W-:-:S04]  /*2730*/  ISETP.GT.AND P4, PT, R7, 0x60, PT ;  /* 0x000000600700780c */ /* 0x000fc80003f84270 */
[----:B------:R-:W-:Y:S01]  /*2740*/  FSEL R62, R62, -INF , P4 ;  /* 0xff8000003e3e7808 */ /* 0x000fe20002000000 */
[----:B------:R-:W3:Y:S01]  /*2750*/  MUFU.TANH R72, R72 ;  /* 0x0000004800487308 */ /* 0x000ee20000002400 */
[----:B----4-:R-:W-:-:S07]  /*2760*/  FSEL R124, R69, -INF , P5 ;  /* 0xff800000457c7808 */ /* 0x010fce0002800000 */
[----:B------:R-:W4:Y:S01]  /*2770*/  MUFU.TANH R54, R66 ;  /* 0x0000004200367308 */ /* 0x000f220000002400 */
[----:B-1----:R-:W-:-:S07]  /*2780*/  FSEL R56, R67, -INF , P3 ;  /* 0xff80000043387808 */ /* 0x002fce0001800000 */
[----:B------:R-:W1:Y:S01]  /*2790*/  MUFU.TANH R73, R73 ;  /* 0x0000004900497308 */ /* 0x000e620000002400 */
[----:B---3--:R-:W-:Y:S02]  /*27a0*/  FSEL R72, R72, -INF , P4 ;  /* 0xff80000048487808 */ /* 0x008fe40002000000 */
[----:B------:R-:W-:-:S05]  /*27b0*/  ISETP.GT.AND P4, PT, R7, 0x71, PT ;  /* 0x000000710700780c */ /* 0x000fca0003f84270 */
[----:B------:R3:W5:Y:S01]  /*27c0*/  MUFU.TANH R66, R78 ;  /* 0x0000004e00427308 */ /* 0x0007620000002400 */
[----:B----4-:R-:W-:Y:S02]  /*27d0*/  FSEL R54, R54, -INF , P2 ;  /* 0xff80000036367808 */ /* 0x010fe40001000000 */
[----:B------:R-:W-:-:S05]  /*27e0*/  ISETP.GT.AND P2, PT, R7, 0x68, PT ;  /* 0x000000680700780c */ /* 0x000fca0003f44270 */
[----:B------:R-:W4:Y:S01]  /*27f0*/  MUFU.TANH R76, R76 ;  /* 0x0000004c004c7308 */ /* 0x000f220000002400 */
[----:B---3--:R-:W-:Y:S02]  /*2800*/  FSEL R78, R65, -INF , P3 ;  /* 0xff800000414e7808 */ /* 0x008fe40001800000 */
[----:B------:R-:W-:Y:S02]  /*2810*/  ISETP.GT.AND P3, PT, R7, 0x61, PT ;  /* 0x000000610700780c */ /* 0x000fe40003f64270 */
[----:B------:R-:W-:Y:S02]  /*2820*/  FMNMX.FTZ R11, R78, R11, !PT ;  /* 0x0000000b4e0b7209 */ /* 0x000fe40007810000 */
[----:B-1----:R-:W-:Y:S01]  /*2830*/  FSEL R126, R73, -INF , P3 ;  /* 0xff800000497e7808 */ /* 0x002fe20001800000 */
[----:B------:R-:W1:Y:S01]  /*2840*/  MUFU.TANH R71, R71 ;  /* 0x0000004700477308 */ /* 0x000e620000002400 */
[----:B------:R-:W-:Y:S02]  /*2850*/  FMNMX.FTZ R11, R68, R11, !PT ;  /* 0x0000000b440b7209 */ /* 0x000fe40007810000 */
[----:B-----5:R-:W-:-:S02]  /*2860*/  FSEL R66, R66, -INF , P2 ;  /* 0xff80000042427808 */ /* 0x020fc40001000000 */
[----:B------:R-:W-:-:S03]  /*2870*/  FMNMX.FTZ R11, R124, R11, !PT ;  /* 0x0000000b7c0b7209 */ /* 0x000fc60007810000 */
[----:B------:R-:W3:Y:S01]  /*2880*/  MUFU.TANH R77, R77 ;  /* 0x0000004d004d7308 */ /* 0x000ee20000002400 */
[----:B------:R-:W-:Y:S02]  /*2890*/  FMNMX.FTZ R11, R72, R11, !PT ;  /* 0x0000000b480b7209 */ /* 0x000fe40007810000 */
[----:B----4-:R-:W-:Y:S02]  /*28a0*/  FSEL R76, R76, -INF , P2 ;  /* 0xff8000004c4c7808 */ /* 0x010fe40001000000 */
[----:B------:R-:W-:Y:S02]  /*28b0*/  FMNMX.FTZ R11, R126, R11, !PT ;  /* 0x0000000b7e0b7209 */ /* 0x000fe40007810000 */
[----:B------:R-:W-:Y:S01]  /*28c0*/  ISETP.GT.AND P2, PT, R7, 0x79, PT ;  /* 0x000000790700780c */ /* 0x000fe20003f44270 */
[----:B------:R-:W4:Y:S01]  /*28d0*/  MUFU.TANH R80, R80 ;  /* 0x0000005000507308 */ /* 0x000f220000002400 */
[----:B-1----:R-:W-:Y:S02]  /*28e0*/  FSEL R60, R71, -INF , P5 ;  /* 0xff800000473c7808 */ /* 0x002fe40002800000 */
[----:B------:R-:W-:-:S02]  /*28f0*/  ISETP.GT.AND P5, PT, R7, 0x70, PT ;  /* 0x000000700700780c */ /* 0x000fc40003fa4270 */
[----:B------:R-:W-:-:S03]  /*2900*/  FMNMX.FTZ R11, R76, R11, !PT ;  /* 0x0000000b4c0b7209 */ /* 0x000fc60007810000 */
[----:B------:R-:W1:Y:S01]  /*2910*/  MUFU.TANH R75, R75 ;  /* 0x0000004b004b7308 */ /* 0x000e620000002400 */
[----:B---3--:R-:W-:-:S04]  /*2920*/  FSEL R128, R77, -INF , P6 ;  /* 0xff8000004d807808 */ /* 0x008fc80003000000 */
[----:B------:R-:W-:-:S03]  /*2930*/  FMNMX.FTZ R11, R128, R11, !PT ;  /* 0x0000000b800b7209 */ /* 0x000fc60007810000 */
[----:B------:R-:W3:Y:S01]  /*2940*/  MUFU.TANH R81, R81 ;  /* 0x0000005100517308 */ /* 0x000ee20000002400 */
[----:B----4-:R-:W-:-:S04]  /*2950*/  FSEL R80, R80, -INF , P5 ;  /* 0xff80000050507808 */ /* 0x010fc80002800000 */
[----:B------:R-:W-:-:S03]  /*2960*/  FMNMX.FTZ R11, R80, R11, !PT ;  /* 0x0000000b500b7209 */ /* 0x000fc60007810000 */
[----:B------:R-:W4:Y:S01]  /*2970*/  MUFU.TANH R84, R84 ;  /* 0x0000005400547308 */ /* 0x000f220000002400 */
[----:B-1----:R-:W-:Y:S02]  /*2980*/  FSEL R64, R75, -INF , P3 ;  /* 0xff8000004b407808 */ /* 0x002fe40001800000 */
[----:B------:R-:W-:Y:S01]  /*2990*/  ISETP.GT.AND P3, PT, R7, 0x78, PT ;  /* 0x000000780700780c */ /* 0x000fe20003f64270 */
[----:B------:R-:W-:-:S04]  /*29a0*/  IMAD.U32 R7, RZ, RZ, UR5 ;  /* 0x00000005ff077e24 */ /* 0x000fc8000f8e00ff */
[----:B------:R-:W1:Y:S01]  /*29b0*/  MUFU.TANH R85, R85 ;  /* 0x0000005500557308 */ /* 0x000e620000002400 */
[----:B---3--:R-:W-:-:S04]  /*29c0*/  FSEL R130, R81, -INF , P4 ;  /* 0xff80000051827808 */ /* 0x008fc80002000000 */
[----:B------:R-:W-:-:S03]  /*29d0*/  FMNMX.FTZ R11, R130, R11, !PT ;  /* 0x0000000b820b7209 */ /* 0x000fc60007810000 */
[----:B------:R-:W-:Y:S01]  /*29e0*/  MUFU.TANH R79, R79 ;  /* 0x0000004f004f7308 */ /* 0x000fe20000002400 */
[----:B----4-:R-:W-:-:S04]  /*29f0*/  FSEL R84, R84, -INF , P3 ;  /* 0xff80000054547808 */ /* 0x010fc80001800000 */
[----:B------:R-:W-:-:S03]  /*2a00*/  FMNMX.FTZ R11, R84, R11, !PT ;  /* 0x0000000b540b7209 */ /* 0x000fc60007810000 */
[----:B------:R-:W3:Y:S01]  /*2a10*/  MUFU.TANH R82, R82 ;  /* 0x0000005200527308 */ /* 0x000ee20000002400 */
[----:B-1----:R-:W-:-:S04]  /*2a20*/  FSEL R132, R85, -INF , P2 ;  /* 0xff80000055847808 */ /* 0x002fc80001000000 */
[----:B------:R-:W-:-:S03]  /*2a30*/  FMNMX.FTZ R11, R132, R11, !PT ;  /* 0x0000000b840b7209 */ /* 0x000fc60007810000 */
[----:B------:R-:W-:Y:S02]  /*2a40*/  MUFU.TANH R83, R83 ;  /* 0x0000005300537308 */ /* 0x000fe40000002400 */
[----:B------:R-:W1:Y:S06]  /*2a50*/  SHFL.BFLY PT, R10, R11, 0x2, 0x1f ;  /* 0x0c401f000b0a7f89 */ /* 0x000e6c00000e0000 */
[----:B------:R-:W4:Y:S01]  /*2a60*/  MUFU.TANH R86, R86 ;  /* 0x0000005600567308 */ /* 0x000f220000002400 */
[----:B---3--:R-:W-:-:S07]  /*2a70*/  FSEL R82, R82, -INF , P5 ;  /* 0xff80000052527808 */ /* 0x008fce0002800000 */
[----:B------:R-:W3:Y:S01]  /*2a80*/  MUFU.TANH R87, R87 ;  /* 0x0000005700577308 */ /* 0x000ee20000002400 */
[----:B----4-:R-:W-:Y:S02]  /*2a90*/  FSEL R86, R86, -INF , P3 ;  /* 0xff80000056567808 */ /* 0x010fe40001800000 */
[----:B-1----:R-:W-:-:S05]  /*2aa0*/  FMNMX.FTZ R13, R11, R10, !PT ;  /* 0x0000000a0b0d7209 */ /* 0x002fca0007810000 */
[----:B------:R-:W1:Y:S02]  /*2ab0*/  SHFL.BFLY PT, R10, R13, 0x1, 0x1f ;  /* 0x0c201f000d0a7f89 */ /* 0x000e6400000e0000 */
[----:B-1----:R-:W-:Y:S02]  /*2ac0*/  FMNMX.FTZ R10, R13, R10, !PT ;  /* 0x0000000a0d0a7209 */ /* 0x002fe40007810000 */
[----:B------:R-:W-:Y:S02]  /*2ad0*/  FMNMX.FTZ R13, R6, R3, !PT ;  /* 0x00000003060d7209 */ /* 0x000fe40007810000 */
[C---:B------:R-:W-:Y:S01]  /*2ae0*/  FSETP.NEU.FTZ.AND P0, PT, R10.reuse, -INF , PT ;  /* 0xff8000000a00780b */ /* 0x040fe20003f1d000 */
[----:B------:R-:W-:Y:S01]  /*2af0*/  FMUL.FTZ R15, R10, R7 ;  /* 0x000000070a0f7220 */ /* 0x000fe20000410000 */
[----:B------:R-:W-:-:S04]  /*2b00*/  FMNMX.FTZ R13, R8, R13, !PT ;  /* 0x0000000d080d7209 */ /* 0x000fc80007810000 */
[----:B------:R-:W-:Y:S02]  /*2b10*/  FMNMX.FTZ R13, R14, R13, !PT ;  /* 0x0000000d0e0d7209 */ /* 0x000fe40007810000 */
[----:B------:R-:W-:Y:S02]  /*2b20*/  FSEL R37, R15, RZ, P0 ;  /* 0x000000ff0f257208 */ /* 0x000fe40000000000 */
[----:B------:R-:W-:Y:S02]  /*2b30*/  FMNMX.FTZ R13, R20, R13, !PT ;  /* 0x0000000d140d7209 */ /* 0x000fe40007810000 */
[----:B------:R-:W-:Y:S01]  /*2b40*/  ISETP.NE.AND P0, PT, R9, RZ, PT ;  /* 0x000000ff0900720c */ /* 0x000fe20003f05270 */
[--C-:B------:R-:W-:Y:S01]  /*2b50*/  FFMA.FTZ R9, R25, R7, -R37.reuse ;  /* 0x0000000719097223 */ /* 0x100fe20000010825 */
[----:B------:R-:W-:Y:S01]  /*2b60*/  FMNMX.FTZ R15, R24, R13, !PT ;  /* 0x0000000d180f7209 */ /* 0x000fe20007810000 */
[-CC-:B------:R-:W-:Y:S01]  /*2b70*/  FFMA.FTZ R178, R70, R7.reuse, -R37.reuse ;  /* 0x0000000746b27223 */ /* 0x180fe20000010825 */
[----:B------:R-:W-:Y:S01]  /*2b80*/  FSEL R70, R79, -INF , P6 ;  /* 0xff8000004f467808 */ /* 0x000fe20003000000 */
[--C-:B------:R-:W-:Y:S01]  /*2b90*/  FFMA.FTZ R74, R74, R7, -R37.reuse ;  /* 0x000000074a4a7223 */ /* 0x100fe20000010825 */
[----:B------:R-:W-:Y:S01]  /*2ba0*/  FMNMX.FTZ R15, R26, R15, !PT ;  /* 0x0000000f1a0f7209 */ /* 0x000fe20007810000 */
[-CC-:B------:R-:W-:Y:S01]  /*2bb0*/  FFMA.FTZ R182, R90, R7.reuse, -R37.reuse ;  /* 0x000000075ab67223 */ /* 0x180fe20000010825 */
[----:B---3--:R-:W-:Y:S01]  /*2bc0*/  FSEL R90, R87, -INF , P2 ;  /* 0xff800000575a7808 */ /* 0x008fe20001000000 */
[--C-:B------:R-:W-:Y:S01]  /*2bd0*/  FFMA.FTZ R180, R12, R7, -R37.reuse ;  /* 0x000000070cb47223 */ /* 0x100fe20000010825 */
[----:B------:R-:W-:Y:S01]  /*2be0*/  FMNMX.FTZ R15, R28, R15, !PT ;  /* 0x0000000f1c0f7209 */ /* 0x000fe20007810000 */
[----:B------:R-:W-:Y:S01]  /*2bf0*/  MUFU.EX2 R9, R9 ;  /* 0x0000000900097308 */ /* 0x000fe20000000800 */
[-CC-:B------:R-:W-:Y:S01]  /*2c00*/  FFMA.FTZ R11, R92, R7.reuse, -R37.reuse ;  /* 0x000000075c0b7223 */ /* 0x180fe20000010825 */
[--C-:B------:R-:W-:Y:S01]  /*2c10*/  FFMA.FTZ R176, R94, R7, -R37.reuse ;  /* 0x000000075eb07223 */ /* 0x100fe20000010825 */
[----:B------:R-:W-:Y:S01]  /*2c20*/  FMNMX.FTZ R15, R30, R15, !PT ;  /* 0x0000000f1e0f7209 */ /* 0x000fe20007810000 */
[-CC-:B------:R-:W-:Y:S01]  /*2c30*/  FFMA.FTZ R96, R96, R7.reuse, -R37.reuse ;  /* 0x0000000760607223 */ /* 0x180fe20000010825 */
[-CC-:B------:R-:W-:Y:S01]  /*2c40*/  FFMA.FTZ R98, R98, R7.reuse, -R37.reuse ;  /* 0x0000000762627223 */ /* 0x180fe20000010825 */
[--C-:B------:R-:W-:Y:S01]  /*2c50*/  FFMA.FTZ R172, R100, R7, -R37.reuse ;  /* 0x0000000764ac7223 */ /* 0x100fe20000010825 */
[----:B------:R-:W-:Y:S01]  /*2c60*/  FMNMX.FTZ R21, R32, R15, !PT ;  /* 0x0000000f20157209 */ /* 0x000fe20007810000 */
[----:B------:R-:W1:Y:S01]  /*2c70*/  MUFU.EX2 R180, R180 ;  /* 0x000000b400b47308 */ /* 0x000e620000000800 */
[-CC-:B------:R-:W-:Y:S01]  /*2c80*/  FFMA.FTZ R102, R102, R7.reuse, -R37.reuse ;  /* 0x0000000766667223 */ /* 0x180fe20000010825 */
[--C-:B------:R-:W-:Y:S01]  /*2c90*/  FFMA.FTZ R174, R104, R7, -R37.reuse ;  /* 0x0000000768ae7223 */ /* 0x100fe20000010825 */
[----:B------:R-:W-:Y:S01]  /*2ca0*/  FMNMX.FTZ R21, R34, R21, !PT ;  /* 0x0000001522157209 */ /* 0x000fe20007810000 */
[-CC-:B------:R-:W-:Y:S01]  /*2cb0*/  FFMA.FTZ R106, R106, R7.reuse, -R37.reuse ;  /* 0x000000076a6a7223 */ /* 0x180fe20000010825 */
[-CC-:B------:R-:W-:Y:S01]  /*2cc0*/  FFMA.FTZ R168, R108, R7.reuse, -R37.reuse ;  /* 0x000000076ca87223 */ /* 0x180fe20000010825 */
[--C-:B------:R-:W-:Y:S01]  /*2cd0*/  FFMA.FTZ R170, R110, R7, -R37.reuse ;  /* 0x000000076eaa7223 */ /* 0x100fe20000010825 */
[----:B------:R-:W-:Y:S01]  /*2ce0*/  FMNMX.FTZ R21, R36, R21, !PT ;  /* 0x0000001524157209 */ /* 0x000fe20007810000 */
[----:B------:R-:W3:Y:S01]  /*2cf0*/  MUFU.EX2 R182, R182 ;  /* 0x000000b600b67308 */ /* 0x000ee20000000800 */
[-CC-:B------:R-:W-:Y:S01]  /*2d00*/  FFMA.FTZ R112, R112, R7.reuse, -R37.reuse ;  /* 0x0000000770707223 */ /* 0x180fe20000010825 */
[--C-:B------:R-:W-:Y:S01]  /*2d10*/  FFMA.FTZ R152, R114, R7, -R37.reuse ;  /* 0x0000000772987223 */ /* 0x100fe20000010825 */
[----:B------:R-:W-:Y:S01]  /*2d20*/  FMNMX.FTZ R21, R38, R21, !PT ;  /* 0x0000001526157209 */ /* 0x000fe20007810000 */
[-CC-:B------:R-:W-:Y:S01]  /*2d30*/  FFMA.FTZ R116, R116, R7.reuse, -R37.reuse ;  /* 0x0000000774747223 */ /* 0x180fe20000010825 */
[-CC-:B------:R-:W-:Y:S01]  /*2d40*/  FFMA.FTZ R154, R118, R7.reuse, -R37.reuse ;  /* 0x00000007769a7223 */ /* 0x180fe20000010825 */
[--C-:B------:R-:W-:Y:S01]  /*2d50*/  FFMA.FTZ R120, R120, R7, -R37.reuse ;  /* 0x0000000778787223 */ /* 0x100fe20000010825 */
[----:B------:R-:W-:Y:S01]  /*2d60*/  FMNMX.FTZ R25, R40, R21, !PT ;  /* 0x0000001528197209 */ /* 0x000fe20007810000 */
[----:B------:R-:W4:Y:S01]  /*2d70*/  MUFU.EX2 R11, R11 ;  /* 0x0000000b000b7308 */ /* 0x000f220000000800 */
[-CC-:B------:R-:W-:Y:S01]  /*2d80*/  FFMA.FTZ R122, R122, R7.reuse, -R37.reuse ;  /* 0x000000077a7a7223 */ /* 0x180fe20000010825 */
[--C-:B------:R-:W-:Y:S01]  /*2d90*/  FFMA.FTZ R78, R78, R7, -R37.reuse ;  /* 0x000000074e4e7223 */ /* 0x100fe20000010825 */
[----:B------:R-:W-:Y:S01]  /*2da0*/  FMNMX.FTZ R25, R42, R25, !PT ;  /* 0x000000192a197209 */ /* 0x000fe20007810000 */
[-CC-:B------:R-:W-:Y:S01]  /*2db0*/  FFMA.FTZ R68, R68, R7.reuse, -R37.reuse ;  /* 0x0000000744447223 */ /* 0x180fe20000010825 */
[-CC-:B------:R-:W-:Y:S01]  /*2dc0*/  FFMA.FTZ R124, R124, R7.reuse, -R37.reuse ;  /* 0x000000077c7c7223 */ /* 0x180fe20000010825 */
[--C-:B------:R-:W-:Y:S01]  /*2dd0*/  FFMA.FTZ R72, R72, R7, -R37.reuse ;  /* 0x0000000748487223 */ /* 0x100fe20000010825 */
[----:B------:R-:W-:Y:S01]  /*2de0*/  FMNMX.FTZ R25, R44, R25, !PT ;  /* 0x000000192c197209 */ /* 0x000fe20007810000 */
[----:B------:R-:W5:Y:S01]  /*2df0*/  MUFU.EX2 R176, R176 ;  /* 0x000000b000b07308 */ /* 0x000f620000000800 */
[-CC-:B------:R-:W-:Y:S01]  /*2e00*/  FFMA.FTZ R126, R126, R7.reuse, -R37.reuse ;  /* 0x000000077e7e7223 */ /* 0x180fe20000010825 */
[--C-:B------:R-:W-:Y:S01]  /*2e10*/  FFMA.FTZ R76, R76, R7, -R37.reuse ;  /* 0x000000074c4c7223 */ /* 0x100fe20000010825 */
[----:B------:R-:W-:Y:S01]  /*2e20*/  FMNMX.FTZ R25, R46, R25, !PT ;  /* 0x000000192e197209 */ /* 0x000fe20007810000 */
[-CC-:B------:R-:W-:Y:S01]  /*2e30*/  FFMA.FTZ R128, R128, R7.reuse, -R37.reuse ;  /* 0x0000000780807223 */ /* 0x180fe20000010825 */
[-CC-:B------:R-:W-:Y:S01]  /*2e40*/  FFMA.FTZ R80, R80, R7.reuse, -R37.reuse ;  /* 0x0000000750507223 */ /* 0x180fe20000010825 */
[--C-:B------:R-:W-:Y:S01]  /*2e50*/  FFMA.FTZ R130, R130, R7, -R37.reuse ;  /* 0x0000000782827223 */ /* 0x100fe20000010825 */
[----:B------:R-:W-:Y:S01]  /*2e60*/  FMNMX.FTZ R27, R48, R25, !PT ;  /* 0x00000019301b7209 */ /* 0x000fe20007810000 */
[----:B------:R2:W5:Y:S01]  /*2e70*/  MUFU.EX2 R13, R96 ;  /* 0x00000060000d7308 */ /* 0x0005620000000800 */
[-CC-:B------:R-:W-:Y:S01]  /*2e80*/  FFMA.FTZ R84, R84, R7.reuse, -R37.reuse ;  /* 0x0000000754547223 */ /* 0x180fe20000010825 */
[----:B------:R-:W-:Y:S01]  /*2e90*/  FFMA.FTZ R37, R132, R7, -R37 ;  /* 0x0000000784257223 */ /* 0x000fe20000010825 */
[----:B------:R-:W-:Y:S01]  /*2ea0*/  FMNMX.FTZ R27, R50, R27, !PT ;  /* 0x0000001b321b7209 */ /* 0x000fe20007810000 */
[--C-:B------:R-:W-:Y:S01]  /*2eb0*/  IMAD.MOV.U32 R132, RZ, RZ, R151.reuse ;  /* 0x000000ffff847224 */ /* 0x100fe200078e0097 */
[----:B------:R-:W-:Y:S01]  /*2ec0*/  MOV R110, R151 ;  /* 0x00000097006e7202 */ /* 0x000fe20000000f00 */
[--C-:B------:R-:W-:Y:S01]  /*2ed0*/  IMAD.MOV.U32 R118, RZ, RZ, R151.reuse ;  /* 0x000000ffff767224 */ /* 0x100fe200078e0097 */
[----:B------:R-:W-:Y:S01]  /*2ee0*/  FMNMX.FTZ R27, R52, R27, !PT ;  /* 0x0000001b341b7209 */ /* 0x000fe20007810000 */
[----:B------:R-:W5:Y:S01]  /*2ef0*/  MUFU.EX2 R178, R178 ;  /* 0x000000b200b27308 */ /* 0x000f620000000800 */
[--C-:B------:R-:W-:Y:S01]  /*2f00*/  IMAD.MOV.U32 R114, RZ, RZ, R151.reuse ;  /* 0x000000ffff727224 */ /* 0x100fe200078e0097 */
[----:B------:R-:W-:Y:S01]  /*2f10*/  MOV R104, R151 ;  /* 0x0000009700687202 */ /* 0x000fe20000000f00 */
[--C-:B------:R-:W-:Y:S01]  /*2f20*/  IMAD.MOV.U32 R108, RZ, RZ, R151.reuse ;  /* 0x000000ffff6c7224 */ /* 0x100fe200078e0097 */
[----:B------:R-:W-:Y:S01]  /*2f30*/  FMNMX.FTZ R27, R54, R27, !PT ;  /* 0x0000001b361b7209 */ /* 0x000fe20007810000 */
[--C-:B------:R-:W-:Y:S01]  /*2f40*/  IMAD.MOV.U32 R100, RZ, RZ, R151.reuse ;  /* 0x000000ffff647224 */ /* 0x100fe200078e0097 */
[----:B------:R-:W-:Y:S01]  /*2f50*/  MOV R92, R151 ;  /* 0x00000097005c7202 */ /* 0x000fe20000000f00 */
[--C-:B--2---:R-:W-:Y:S01]  /*2f60*/  IMAD.MOV.U32 R96, RZ, RZ, R151.reuse ;  /* 0x000000ffff607224 */ /* 0x104fe200078e0097 */
[----:B------:R-:W-:Y:S01]  /*2f70*/  FMNMX.FTZ R29, R56, R27, !PT ;  /* 0x0000001b381d7209 */ /* 0x000fe20007810000 */
[----:B------:R2:W-:Y:S01]  /*2f80*/  MUFU.EX2 R15, R98 ;  /* 0x00000062000f7308 */ /* 0x0005e20000000800 */
[----:B------:R-:W-:-:S02]  /*2f90*/  IMAD.MOV.U32 R94, RZ, RZ, R151 ;  /* 0x000000ffff5e7224 */ /* 0x000fc400078e0097 */
[----:B------:R-:W-:-:S04]  /*2fa0*/  FMNMX.FTZ R29, R58, R29, !PT ;  /* 0x0000001d3a1d7209 */ /* 0x000fc80007810000 */
[----:B------:R-:W-:Y:S01]  /*2fb0*/  FMNMX.FTZ R29, R60, R29, !PT ;  /* 0x0000001d3c1d7209 */ /* 0x000fe20007810000 */
[----:B------:R1:W-:Y:S01]  /*2fc0*/  MUFU.EX2 R27, R74 ;  /* 0x0000004a001b7308 */ /* 0x0003e20000000800 */
[----:B--2---:R-:W-:Y:S02]  /*2fd0*/  MOV R98, R151 ;  /* 0x0000009700627202 */ /* 0x004fe40000000f00 */
[----:B------:R-:W-:-:S04]  /*2fe0*/  FMNMX.FTZ R29, R62, R29, !PT ;  /* 0x0000001d3e1d7209 */ /* 0x000fc80007810000 */
[----:B------:R-:W-:Y:S01]  /*2ff0*/  FMNMX.FTZ R31, R64, R29, !PT ;  /* 0x0000001d401f7209 */ /* 0x000fe20007810000 */
[----:B------:R-:W-:Y:S01]  /*3000*/  MUFU.EX2 R172, R172 ;  /* 0x000000ac00ac7308 */ /* 0x000fe20000000800 */
[----:B-1----:R-:W-:Y:S02]  /*3010*/  FSEL R74, R83, -INF , P4 ;  /* 0xff800000534a7808 */ /* 0x002fe40002000000 */
[----:B------:R-:W-:-:S04]  /*3020*/  FMNMX.FTZ R31, R66, R31, !PT ;  /* 0x0000001f421f7209 */ /* 0x000fc80007810000 */
[----:B------:R-:W-:Y:S01]  /*3030*/  FMNMX.FTZ R31, R70, R31, !PT ;  /* 0x0000001f461f7209 */ /* 0x000fe20007810000 */
[----:B------:R1:W-:Y:S03]  /*3040*/  MUFU.EX2 R21, R102 ;  /* 0x0000006600157308 */ /* 0x0003e60000000800 */
[----:B------:R-:W-:-:S04]  /*3050*/  FMNMX.FTZ R31, R82, R31, !PT ;  /* 0x0000001f521f7209 */ /* 0x000fc80007810000 */
[----:B------:R-:W-:Y:S01]  /*3060*/  FMNMX.FTZ R33, R74, R31, !PT ;  /* 0x0000001f4a217209 */ /* 0x000fe20007810000 */
[----:B------:R-:W-:Y:S01]  /*3070*/  MUFU.EX2 R174, R174 ;  /* 0x000000ae00ae7308 */ /* 0x000fe20000000800 */
[----:B-1----:R-:W-:Y:S02]  /*3080*/  IMAD.MOV.U32 R102, RZ, RZ, R151 ;  /* 0x000000ffff667224 */ /* 0x002fe400078e0097 */
[----:B------:R-:W-:-:S04]  /*3090*/  FMNMX.FTZ R33, R86, R33, !PT ;  /* 0x0000002156217209 */ /* 0x000fc80007810000 */
[----:B------:R-:W-:Y:S01]  /*30a0*/  FMNMX.FTZ R33, R90, R33, !PT ;  /* 0x000000215a217209 */ /* 0x000fe20007810000 */
[----:B------:R1:W-:Y:S04]  /*30b0*/  MUFU.EX2 R25, R106 ;  /* 0x0000006a00197308 */ /* 0x0003e80000000800 */
[----:B------:R-:W2:Y:S04]  /*30c0*/  SHFL.BFLY PT, R12, R33, 0x2, 0x1f ;  /* 0x0c401f00210c7f89 */ /* 0x000ea800000e0000 */
[----:B------:R-:W-:Y:S01]  /*30d0*/  MUFU.EX2 R168, R168 ;  /* 0x000000a800a87308 */ /* 0x000fe20000000800 */
[----:B-1----:R-:W-:-:S07]  /*30e0*/  IMAD.MOV.U32 R106, RZ, RZ, R151 ;  /* 0x000000ffff6a7224 */ /* 0x002fce00078e0097 */
[----:B------:R-:W-:Y:S08]  /*30f0*/  MUFU.EX2 R170, R170 ;  /* 0x000000aa00aa7308 */ /* 0x000ff00000000800 */
[----:B------:R1:W-:Y:S01]  /*3100*/  MUFU.EX2 R29, R112 ;  /* 0x00000070001d7308 */ /* 0x0003e20000000800 */
[----:B--2---:R-:W-:-:S07]  /*3110*/  FMNMX.FTZ R35, R33, R12, !PT ;  /* 0x0000000c21237209 */ /* 0x004fce0007810000 */
[----:B------:R-:W-:Y:S01]  /*3120*/  MUFU.EX2 R152, R152 ;  /* 0x0000009800987308 */ /* 0x000fe20000000800 */
[----:B------:R-:W2:Y:S01]  /*3130*/  SHFL.BFLY PT, R12, R35, 0x1, 0x1f ;  /* 0x0c201f00230c7f89 */ /* 0x000ea200000e0000 */
[----:B-1----:R-:W-:-:S06]  /*3140*/  IMAD.MOV.U32 R112, RZ, RZ, R151 ;  /* 0x000000ffff707224 */ /* 0x002fcc00078e0097 */
[----:B------:R1:W-:Y:S08]  /*3150*/  MUFU.EX2 R31, R116 ;  /* 0x00000074001f7308 */ /* 0x0003f00000000800 */
[----:B------:R-:W-:Y:S01]  /*3160*/  MUFU.EX2 R154, R154 ;  /* 0x0000009a009a7308 */ /* 0x000fe20000000800 */
[----:B-1----:R-:W-:-:S07]  /*3170*/  MOV R116, R151 ;  /* 0x0000009700747202 */ /* 0x002fce0000000f00 */
[----:B------:R1:W-:Y:S01]  /*3180*/  MUFU.EX2 R39, R120 ;  /* 0x0000007800277308 */ /* 0x0003e20000000800 */
[----:B--2---:R-:W-:-:S04]  /*3190*/  FMNMX.FTZ R12, R35, R12, !PT ;  /* 0x0000000c230c7209 */ /* 0x004fc80007810000 */
[C---:B------:R-:W-:Y:S01]  /*31a0*/  FSETP.NEU.FTZ.AND P2, PT, R12.reuse, -INF , PT ;  /* 0xff8000000c00780b */ /* 0x040fe20003f5d000 */
[-C--:B------:R-:W-:Y:S02]  /*31b0*/  FMUL.FTZ R47, R12, R7.reuse ;  /* 0x000000070c2f7220 */ /* 0x080fe40000410000 */
[----:B------:R-:W-:Y:S01]  /*31c0*/  MUFU.EX2 R122, R122 ;  /* 0x0000007a007a7308 */ /* 0x000fe20000000800 */
[--C-:B-1----:R-:W-:Y:S02]  /*31d0*/  IMAD.MOV.U32 R120, RZ, RZ, R151.reuse ;  /* 0x000000ffff787224 */ /* 0x102fe400078e0097 */
[----:B------:R-:W-:Y:S02]  /*31e0*/  FSEL R47, R47, RZ, P2 ;  /* 0x000000ff2f2f7208 */ /* 0x000fe40001000000 */
[----:B------:R-:W-:Y:S01]  /*31f0*/  ISETP.GE.AND P2, PT, R88, 0x81, PT ;  /* 0x000000815800780c */ /* 0x000fe20003f46270 */
[----:B------:R-:W-:Y:S02]  /*3200*/  IMAD.MOV.U32 R88, RZ, RZ, R151 ;  /* 0x000000ffff587224 */ /* 0x000fe400078e0097 */
[-CC-:B------:R-:W-:Y:S01]  /*3210*/  FFMA.FTZ R3, R3, R7.reuse, -R47.reuse ;  /* 0x0000000703037223 */ /* 0x180fe2000001082f */
[-CC-:B------:R-:W-:Y:S01]  /*3220*/  FFMA.FTZ R6, R6, R7.reuse, -R47.reuse ;  /* 0x0000000706067223 */ /* 0x180fe2000001082f */
[-CC-:B------:R-:W-:Y:S01]  /*3230*/  FFMA.FTZ R14, R14, R7.reuse, -R47.reuse ;  /* 0x000000070e0e7223 */ /* 0x180fe2000001082f */
[-CC-:B------:R-:W-:Y:S01]  /*3240*/  FFMA.FTZ R8, R8, R7.reuse, -R47.reuse ;  /* 0x0000000708087223 */ /* 0x180fe2000001082f */
[----:B------:R1:W-:Y:S01]  /*3250*/  MUFU.EX2 R181, R3 ;  /* 0x0000000300b57308 */ /* 0x0003e20000000800 */
[-CC-:B------:R-:W-:Y:S01]  /*3260*/  FFMA.FTZ R20, R20, R7.reuse, -R47.reuse ;  /* 0x0000000714147223 */ /* 0x180fe2000001082f */
[-CC-:B------:R-:W-:Y:S01]  /*3270*/  FFMA.FTZ R24, R24, R7.reuse, -R47.reuse ;  /* 0x0000000718187223 */ /* 0x180fe2000001082f */
[-CC-:B------:R-:W-:Y:S01]  /*3280*/  FFMA.FTZ R26, R26, R7.reuse, -R47.reuse ;  /* 0x000000071a1a7223 */ /* 0x180fe2000001082f */
[-CC-:B------:R-:W-:Y:S01]  /*3290*/  FFMA.FTZ R28, R28, R7.reuse, -R47.reuse ;  /* 0x000000071c1c7223 */ /* 0x180fe2000001082f */
[-CC-:B------:R-:W-:Y:S01]  /*32a0*/  FFMA.FTZ R30, R30, R7.reuse, -R47.reuse ;  /* 0x000000071e1e7223 */ /* 0x180fe2000001082f */
[-CC-:B------:R-:W-:Y:S01]  /*32b0*/  FFMA.FTZ R32, R32, R7.reuse, -R47.reuse ;  /* 0x0000000720207223 */ /* 0x180fe2000001082f */
[-C--:B------:R-:W-:Y:S01]  /*32c0*/  FFMA.FTZ R34, R34, R7.reuse, -R47 ;  /* 0x0000000722227223 */ /* 0x080fe2000001082f */
[----:B------:R3:W-:Y:S01]  /*32d0*/  MUFU.EX2 R183, R14 ;  /* 0x0000000e00b77308 */ /* 0x0007e20000000800 */
[----:B-1----:R-:W-:Y:S01]  /*32e0*/  FADD.FTZ R3, R180, R9 ;  /* 0x00000009b4037221 */ /* 0x002fe20000010000 */
[-CC-:B------:R-:W-:Y:S01]  /*32f0*/  FFMA.FTZ R36, R36, R7.reuse, -R47.reuse ;  /* 0x0000000724247223 */ /* 0x180fe2000001082f */
[-CC-:B------:R-:W-:Y:S01]  /*3300*/  FFMA.FTZ R38, R38, R7.reuse, -R47.reuse ;  /* 0x0000000726267223 */ /* 0x180fe2000001082f */
[-CC-:B------:R-:W-:Y:S01]  /*3310*/  FFMA.FTZ R40, R40, R7.reuse, -R47.reuse ;  /* 0x0000000728287223 */ /* 0x180fe2000001082f */
[-CC-:B------:R-:W-:Y:S01]  /*3320*/  FFMA.FTZ R42, R42, R7.reuse, -R47.reuse ;  /* 0x000000072a2a7223 */ /* 0x180fe2000001082f */
[-CC-:B------:R-:W-:Y:S01]  /*3330*/  FFMA.FTZ R44, R44, R7.reuse, -R47.reuse ;  /* 0x000000072c2c7223 */ /* 0x180fe2000001082f */
[-C--:B------:R-:W-:Y:S01]  /*3340*/  FFMA.FTZ R46, R46, R7.reuse, -R47 ;  /* 0x000000072e2e7223 */ /* 0x080fe2000001082f */
[----:B------:R-:W1:Y:S01]  /*3350*/  MUFU.EX2 R6, R6 ;  /* 0x0000000600067308 */ /* 0x000e620000000800 */
[----:B---3--:R-:W-:Y:S01]  /*3360*/  FADD.FTZ R14, R182, R3 ;  /* 0x00000003b60e7221 */ /* 0x008fe20000010000 */
[-CC-:B------:R-:W-:Y:S01]  /*3370*/  FFMA.FTZ R48, R48, R7.reuse, -R47.reuse ;  /* 0x0000000730307223 */ /* 0x180fe2000001082f */
[-CC-:B------:R-:W-:Y:S01]  /*3380*/  FFMA.FTZ R50, R50, R7.reuse, -R47.reuse ;  /* 0x0000000732327223 */ /* 0x180fe2000001082f */
[-CC-:B------:R-:W-:Y:S01]  /*3390*/  FFMA.FTZ R52, R52, R7.reuse, -R47.reuse ;  /* 0x0000000734347223 */ /* 0x180fe2000001082f */
[----:B----4-:R-:W-:Y:S01]  /*33a0*/  FADD.FTZ R3, R11, R14 ;  /* 0x0000000e0b037221 */ /* 0x010fe20000010000 */
[-CC-:B------:R-:W-:Y:S01]  /*33b0*/  FFMA.FTZ R54, R54, R7.reuse, -R47.reuse ;  /* 0x0000000736367223 */ /* 0x180fe2000001082f */
[-C--:B------:R-:W-:Y:S01]  /*33c0*/  FFMA.FTZ R56, R56, R7.reuse, -R47 ;  /* 0x0000000738387223 */ /* 0x080fe2000001082f */
[----:B------:R-:W2:Y:S01]  /*33d0*/  MUFU.EX2 R8, R8 ;  /* 0x0000000800087308 */ /* 0x000ea20000000800 */
[----:B-----5:R-:W-:Y:S01]  /*33e0*/  FADD.FTZ R14, R176, R3 ;  /* 0x00000003b00e7221 */ /* 0x020fe20000010000 */
[-CC-:B------:R-:W-:Y:S01]  /*33f0*/  FFMA.FTZ R58, R58, R7.reuse, -R47.reuse ;  /* 0x000000073a3a7223 */ /* 0x180fe2000001082f */
[----:B------:R-:W-:Y:S01]  /*3400*/  F2FP.F16.F32.PACK_AB R180, R9, R180 ;  /* 0x000000b409b4723e */ /* 0x000fe200000000ff */
[-CC-:B------:R-:W-:Y:S01]  /*3410*/  FFMA.FTZ R60, R60, R7.reuse, -R47.reuse ;  /* 0x000000073c3c7223 */ /* 0x180fe2000001082f */
[----:B------:R-:W-:Y:S01]  /*3420*/  FADD.FTZ R3, R13, R14 ;  /* 0x0000000e0d037221 */ /* 0x000fe20000010000 */
[-CC-:B------:R-:W-:Y:S01]  /*3430*/  FFMA.FTZ R62, R62, R7.reuse, -R47.reuse ;  /* 0x000000073e3e7223 */ /* 0x180fe2000001082f */
[-C--:B------:R-:W-:Y:S01]  /*3440*/  FFMA.FTZ R64, R64, R7.reuse, -R47 ;  /* 0x0000000740407223 */ /* 0x080fe2000001082f */
[----:B------:R-:W3:Y:S01]  /*3450*/  MUFU.EX2 R20, R20 ;  /* 0x0000001400147308 */ /* 0x000ee20000000800 */
[----:B------:R-:W-:Y:S01]  /*3460*/  FADD.FTZ R14, R178, R3 ;  /* 0x00000003b20e7221 */ /* 0x000fe20000010000 */
[----:B-1----:R-:W-:Y:S01]  /*3470*/  FADD.FTZ R3, R6, R181 ;  /* 0x000000b506037221 */ /* 0x002fe20000010000 */
[-CC-:B------:R-:W-:Y:S01]  /*3480*/  FFMA.FTZ R66, R66, R7.reuse, -R47.reuse ;  /* 0x0000000742427223 */ /* 0x180fe2000001082f */
[-CC-:B------:R-:W-:Y:S01]  /*3490*/  FFMA.FTZ R70, R70, R7.reuse, -R47.reuse ;  /* 0x0000000746467223 */ /* 0x180fe2000001082f */
[----:B------:R-:W-:Y:S01]  /*34a0*/  FADD.FTZ R49, R15, R14 ;  /* 0x0000000e0f317221 */ /* 0x000fe20000010000 */
[-CC-:B------:R-:W-:Y:S01]  /*34b0*/  FFMA.FTZ R82, R82, R7.reuse, -R47.reuse ;  /* 0x0000000752527223 */ /* 0x180fe2000001082f */
[-C--:B------:R-:W-:Y:S01]  /*34c0*/  FFMA.FTZ R74, R74, R7.reuse, -R47 ;  /* 0x000000074a4a7223 */ /* 0x080fe2000001082f */
[----:B------:R1:W4:Y:S01]  /*34d0*/  MUFU.EX2 R177, R24 ;  /* 0x0000001800b17308 */ /* 0x0003220000000800 */
[----:B--2---:R-:W-:Y:S01]  /*34e0*/  FADD.FTZ R14, R8, R3 ;  /* 0x00000003080e7221 */ /* 0x004fe20000010000 */
[-CC-:B------:R-:W-:Y:S01]  /*34f0*/  FFMA.FTZ R86, R86, R7.reuse, -R47.reuse ;  /* 0x0000000756567223 */ /* 0x180fe2000001082f */
[----:B------:R-:W-:Y:S01]  /*3500*/  FFMA.FTZ R47, R90, R7, -R47 ;  /* 0x000000075a2f7223 */ /* 0x000fe2000001082f */
[----:B------:R-:W-:Y:S01]  /*3510*/  F2FP.F16.F32.PACK_AB R181, R181, R6 ;  /* 0x00000006b5b5723e */ /* 0x000fe200000000ff */
[C---:B------:R-:W-:Y:S01]  /*3520*/  FADD.FTZ R3, R183.reuse, R14 ;  /* 0x0000000eb7037221 */ /* 0x040fe20000010000 */
[----:B------:R-:W-:Y:S01]  /*3530*/  F2FP.F16.F32.PACK_AB R183, R183, R8 ;  /* 0x00000008b7b7723e */ /* 0x000fe200000000ff */
[----:B------:R-:W-:Y:S01]  /*3540*/  IMAD.MOV.U32 R8, RZ, RZ, 0x3f800000 ;  /* 0x3f800000ff087424 */ /* 0x000fe200078e00ff */
[----:B------:R-:W2:Y:S01]  /*3550*/  MUFU.EX2 R26, R26 ;  /* 0x0000001a001a7308 */ /* 0x000ea20000000800 */
[----:B-1----:R-:W-:Y:S01]  /*3560*/  FADD.FTZ R24, R172, R49 ;  /* 0x00000031ac187221 */ /* 0x002fe20000010000 */
[----:B---3--:R-:W-:Y:S01]  /*3570*/  FADD.FTZ R14, R20, R3 ;  /* 0x00000003140e7221 */ /* 0x008fe20000010000 */
[----:B------:R-:W-:Y:S01]  /*3580*/  F2FP.F16.F32.PACK_AB R182, R11, R182 ;  /* 0x000000b60bb6723e */ /* 0x000fe200000000ff */
[----:B------:R-:W-:-:S02]  /*3590*/  IMAD.MOV.U32 R90, RZ, RZ, R151 ;  /* 0x000000ffff5a7224 */ /* 0x000fc400078e0097 */
[----:B------:R-:W-:Y:S01]  /*35a0*/  FADD.FTZ R49, R21, R24 ;  /* 0x0000001815317221 */ /* 0x000fe20000010000 */
[----:B------:R-:W-:Y:S01]  /*35b0*/  F2FP.F16.F32.PACK_AB R176, R13, R176 ;  /* 0x000000b00db0723e */ /* 0x000fe200000000ff */
[----:B------:R-:W1:Y:S02]  /*35c0*/  MUFU.EX2 R179, R28 ;  /* 0x0000001c00b37308 */ /* 0x000e640000000800 */
[----:B------:R-:W-:Y:S01]  /*35d0*/  FADD.FTZ R24, R174, R49 ;  /* 0x00000031ae187221 */ /* 0x000fe20000010000 */
[----:B----4-:R-:W-:Y:S01]  /*35e0*/  FADD.FTZ R3, R177, R14 ;  /* 0x0000000eb1037221 */ /* 0x010fe20000010000 */
[----:B------:R-:W-:Y:S02]  /*35f0*/  F2FP.F16.F32.PACK_AB R178, R15, R178 ;  /* 0x000000b20fb2723e */ /* 0x000fe400000000ff */
[----:B------:R-:W-:Y:S01]  /*3600*/  FADD.FTZ R49, R25, R24 ;  /* 0x0000001819317221 */ /* 0x000fe20000010000 */
[----:B------:R-:W-:Y:S01]  /*3610*/  F2FP.F16.F32.PACK_AB R172, R21, R172 ;  /* 0x000000ac15ac723e */ /* 0x000fe200000000ff */
[----:B------:R-:W3:Y:S01]  /*3620*/  MUFU.EX2 R30, R30 ;  /* 0x0000001e001e7308 */ /* 0x000ee20000000800 */
[----:B--2---:R-:W-:Y:S01]  /*3630*/  FADD.FTZ R14, R26, R3 ;  /* 0x000000031a0e7221 */ /* 0x004fe20000010000 */
[----:B------:R-:W-:Y:S01]  /*3640*/  FADD.FTZ R24, R168, R49 ;  /* 0x00000031a8187221 */ /* 0x000fe20000010000 */
[----:B------:R-:W-:-:S02]  /*3650*/  F2FP.F16.F32.PACK_AB R174, R25, R174 ;  /* 0x000000ae19ae723e */ /* 0x000fc400000000ff */
[C---:B------:R-:W-:Y:S01]  /*3660*/  F2FP.F16.F32.PACK_AB R168, R27.reuse, R168 ;  /* 0x000000a81ba8723e */ /* 0x040fe200000000ff */
[----:B------:R-:W-:Y:S01]  /*3670*/  FADD.FTZ R49, R27, R24 ;  /* 0x000000181b317221 */ /* 0x000fe20000010000 */
[----:B------:R-:W-:Y:S01]  /*3680*/  F2FP.F16.F32.PACK_AB R177, R177, R20 ;  /* 0x00000014b1b1723e */ /* 0x000fe200000000ff */
[----:B------:R-:W2:Y:S01]  /*3690*/  MUFU.EX2 R173, R32 ;  /* 0x0000002000ad7308 */ /* 0x000ea20000000800 */
[----:B-1----:R-:W-:Y:S01]  /*36a0*/  FADD.FTZ R3, R179, R14 ;  /* 0x0000000eb3037221 */ /* 0x002fe20000010000 */
[----:B------:R-:W-:Y:S01]  /*36b0*/  FADD.FTZ R24, R170, R49 ;  /* 0x00000031aa187221 */ /* 0x000fe20000010000 */
[----:B------:R-:W-:Y:S02]  /*36c0*/  F2FP.F16.F32.PACK_AB R170, R29, R170 ;  /* 0x000000aa1daa723e */ /* 0x000fe400000000ff */
[----:B------:R-:W-:Y:S01]  /*36d0*/  F2FP.F16.F32.PACK_AB R179, R179, R26 ;  /* 0x0000001ab3b3723e */ /* 0x000fe200000000ff */
[----:B------:R-:W-:Y:S01]  /*36e0*/  FADD.FTZ R49, R29, R24 ;  /* 0x000000181d317221 */ /* 0x000fe20000010000 */
[----:B------:R-:W-:Y:S01]  /*36f0*/  MOV R6, 0x3f800000 ;  /* 0x3f80000000067802 */ /* 0x000fe20000000f00 */
[----:B------:R-:W1:Y:S01]  /*3700*/  MUFU.EX2 R34, R34 ;  /* 0x0000002200227308 */ /* 0x000e620000000800 */
[----:B---3--:R-:W-:-:S07]  /*3710*/  FADD.FTZ R14, R30, R3 ;  /* 0x000000031e0e7221 */ /* 0x008fce0000010000 */
[----:B------:R-:W3:Y:S01]  /*3720*/  MUFU.EX2 R175, R36 ;  /* 0x0000002400af7308 */ /* 0x000ee20000000800 */
[----:B--2---:R-:W-:Y:S01]  /*3730*/  FADD.FTZ R3, R173, R14 ;  /* 0x0000000ead037221 */ /* 0x004fe20000010000 */
[----:B------:R-:W-:Y:S01]  /*3740*/  FADD.FTZ R14, R152, R49 ;  /* 0x00000031980e7221 */ /* 0x000fe20000010000 */
[----:B------:R-:W-:Y:S02]  /*3750*/  F2FP.F16.F32.PACK_AB R152, R31, R152 ;  /* 0x000000981f98723e */ /* 0x000fe400000000ff */
[----:B------:R-:W-:Y:S01]  /*3760*/  F2FP.F16.F32.PACK_AB R173, R173, R30 ;  /* 0x0000001eadad723e */ /* 0x000fe200000000ff */
[----:B------:R-:W-:Y:S02]  /*3770*/  FADD.FTZ R49, R31, R14 ;  /* 0x0000000e1f317221 */ /* 0x000fe40000010000 */
[----:B------:R-:W2:Y:S01]  /*3780*/  MUFU.EX2 R38, R38 ;  /* 0x0000002600267308 */ /* 0x000ea20000000800 */
[----:B-1----:R-:W-:Y:S01]  /*3790*/  FADD.FTZ R0, R34, R3 ;  /* 0x0000000322007221 */ /* 0x002fe20000010000 */
[----:B------:R-:W-:Y:S01]  /*37a0*/  FADD.FTZ R14, R154, R49 ;  /* 0x000000319a0e7221 */ /* 0x000fe20000010000 */
[----:B------:R-:W-:-:S03]  /*37b0*/  F2FP.F16.F32.PACK_AB R154, R39, R154 ;  /* 0x0000009a279a723e */ /* 0x000fc600000000ff */
[----:B------:R-:W-:Y:S02]  /*37c0*/  FADD.FTZ R49, R39, R14 ;  /* 0x0000000e27317221 */ /* 0x000fe40000010000 */
[----:B------:R-:W1:Y:S01]  /*37d0*/  MUFU.EX2 R169, R40 ;  /* 0x0000002800a97308 */ /* 0x000e620000000800 */
[C---:B---3--:R-:W-:Y:S01]  /*37e0*/  FADD.FTZ R3, R175.reuse, R0 ;  /* 0x00000000af037221 */ /* 0x048fe20000010000 */
[----:B------:R-:W-:Y:S01]  /*37f0*/  FADD.FTZ R14, R122, R49 ;  /* 0x000000317a0e7221 */ /* 0x000fe20000010000 */
[----:B------:R-:W-:-:S05]  /*3800*/  F2FP.F16.F32.PACK_AB R175, R175, R34 ;  /* 0x00000022afaf723e */ /* 0x000fca00000000ff */
[----:B------:R-:W3:Y:S01]  /*3810*/  MUFU.EX2 R42, R42 ;  /* 0x0000002a002a7308 */ /* 0x000ee20000000800 */
[----:B--2---:R-:W-:-:S07]  /*3820*/  FADD.FTZ R0, R38, R3 ;  /* 0x0000000326007221 */ /* 0x004fce0000010000 */
[----:B------:R-:W2:Y:S01]  /*3830*/  MUFU.EX2 R171, R44 ;  /* 0x0000002c00ab7308 */ /* 0x000ea20000000800 */
[C---:B-1----:R-:W-:Y:S01]  /*3840*/  FADD.FTZ R3, R169.reuse, R0 ;  /* 0x00000000a9037221 */ /* 0x042fe20000010000 */
[----:B------:R-:W-:-:S06]  /*3850*/  F2FP.F16.F32.PACK_AB R169, R169, R38 ;  /* 0x00000026a9a9723e */ /* 0x000fcc00000000ff */
[----:B------:R-:W1:Y:S01]  /*3860*/  MUFU.EX2 R41, R78 ;  /* 0x0000004e00297308 */ /* 0x000e620000000800 */
[----:B---3--:R-:W-:-:S07]  /*3870*/  FADD.FTZ R0, R42, R3 ;  /* 0x000000032a007221 */ /* 0x008fce0000010000 */
[----:B------:R-:W3:Y:S01]  /*3880*/  MUFU.EX2 R46, R46 ;  /* 0x0000002e002e7308 */ /* 0x000ee20000000800 */
[C---:B--2---:R-:W-:Y:S01]  /*3890*/  FADD.FTZ R3, R171.reuse, R0 ;  /* 0x00000000ab037221 */ /* 0x044fe20000010000 */
[----:B------:R-:W-:-:S06]  /*38a0*/  F2FP.F16.F32.PACK_AB R171, R171, R42 ;  /* 0x0000002aabab723e */ /* 0x000fcc00000000ff */
[----:B------:R-:W2:Y:S01]  /*38b0*/  MUFU.EX2 R68, R68 ;  /* 0x0000004400447308 */ /* 0x000ea20000000800 */
[C---:B-1----:R-:W-:Y:S01]  /*38c0*/  FADD.FTZ R49, R41.reuse, R14 ;  /* 0x0000000e29317221 */ /* 0x042fe20000010000 */
[----:B------:R-:W-:Y:S02]  /*38d0*/  F2FP.F16.F32.PACK_AB R156, R41, R122 ;  /* 0x0000007a299c723e */ /* 0x000fe400000000ff */
[----:B------:R-:W-:-:S04]  /*38e0*/  MOV R122, R151 ;  /* 0x00000097007a7202 */ /* 0x000fc80000000f00 */
[----:B------:R-:W1:Y:S01]  /*38f0*/  MUFU.EX2 R153, R48 ;  /* 0x0000003000997308 */ /* 0x000e620000000800 */
[----:B---3--:R-:W-:-:S07]  /*3900*/  FADD.FTZ R0, R46, R3 ;  /* 0x000000032e007221 */ /* 0x008fce0000010000 */
[----:B------:R3:W4:Y:S01]  /*3910*/  MUFU.EX2 R43, R124 ;  /* 0x0000007c002b7308 */ /* 0x0007220000000800 */
[----:B--2---:R-:W-:-:S07]  /*3920*/  FADD.FTZ R14, R68, R49 ;  /* 0x00000031440e7221 */ /* 0x004fce0000010000 */
[----:B------:R-:W2:Y:S01]  /*3930*/  MUFU.EX2 R50, R50 ;  /* 0x0000003200327308 */ /* 0x000ea20000000800 */
[C---:B-1----:R-:W-:Y:S01]  /*3940*/  FADD.FTZ R3, R153.reuse, R0 ;  /* 0x0000000099037221 */ /* 0x042fe20000010000 */
[----:B------:R-:W-:Y:S01]  /*3950*/  F2FP.F16.F32.PACK_AB R153, R153, R46 ;  /* 0x0000002e9999723e */ /* 0x000fe200000000ff */
[----:B---3--:R-:W-:-:S05]  /*3960*/  IMAD.MOV.U32 R124, RZ, RZ, R151 ;  /* 0x000000ffff7c7224 */ /* 0x008fca00078e0097 */
[----:B------:R-:W1:Y:S01]  /*3970*/  MUFU.EX2 R72, R72 ;  /* 0x0000004800487308 */ /* 0x000e620000000800 */
[C---:B----4-:R-:W-:Y:S01]  /*3980*/  FADD.FTZ R9, R43.reuse, R14 ;  /* 0x0000000e2b097221 */ /* 0x050fe20000010000 */
[----:B------:R-:W-:-:S06]  /*3990*/  F2FP.F16.F32.PACK_AB R158, R43, R68 ;  /* 0x000000442b9e723e */ /* 0x000fcc00000000ff */
[----:B------:R-:W3:Y:S01]  /*39a0*/  MUFU.EX2 R155, R52 ;  /* 0x00000034009b7308 */ /* 0x000ee20000000800 */
[----:B--2---:R-:W-:-:S07]  /*39b0*/  FADD.FTZ R0, R50, R3 ;  /* 0x0000000332007221 */ /* 0x004fce0000010000 */
[----:B------:R2:W4:Y:S01]  /*39c0*/  MUFU.EX2 R33, R126 ;  /* 0x0000007e00217308 */ /* 0x0005220000000800 */
[----:B-1----:R-:W-:-:S07]  /*39d0*/  FADD.FTZ R14, R72, R9 ;  /* 0x00000009480e7221 */ /* 0x002fce0000010000 */
[----:B------:R-:W1:Y:S01]  /*39e0*/  MUFU.EX2 R54, R54 ;  /* 0x0000003600367308 */ /* 0x000e620000000800 */
[C---:B---3--:R-:W-:Y:S01]  /*39f0*/  FADD.FTZ R3, R155.reuse, R0 ;  /* 0x000000009b037221 */ /* 0x048fe20000010000 */
[----:B------:R-:W-:Y:S01]  /*3a00*/  F2FP.F16.F32.PACK_AB R155, R155, R50 ;  /* 0x000000329b9b723e */ /* 0x000fe200000000ff */
[----:B--2---:R-:W-:-:S05]  /*3a10*/  IMAD.MOV.U32 R126, RZ, RZ, R151 ;  /* 0x000000ffff7e7224 */ /* 0x004fca00078e0097 */
[----:B------:R-:W2:Y:S01]  /*3a20*/  MUFU.EX2 R76, R76 ;  /* 0x0000004c004c7308 */ /* 0x000ea20000000800 */
[C---:B----4-:R-:W-:Y:S01]  /*3a30*/  FADD.FTZ R9, R33.reuse, R14 ;  /* 0x0000000e21097221 */ /* 0x050fe20000010000 */
[----:B------:R-:W-:-:S06]  /*3a40*/  F2FP.F16.F32.PACK_AB R160, R33, R72 ;  /* 0x0000004821a0723e */ /* 0x000fcc00000000ff */
[----:B------:R-:W3:Y:S01]  /*3a50*/  MUFU.EX2 R157, R56 ;  /* 0x00000038009d7308 */ /* 0x000ee20000000800 */
[----:B-1----:R-:W-:-:S07]  /*3a60*/  FADD.FTZ R0, R54, R3 ;  /* 0x0000000336007221 */ /* 0x002fce0000010000 */
[----:B------:R1:W4:Y:S01]  /*3a70*/  MUFU.EX2 R45, R128 ;  /* 0x00000080002d7308 */ /* 0x0003220000000800 */
[----:B--2---:R-:W-:-:S07]  /*3a80*/  FADD.FTZ R14, R76, R9 ;  /* 0x000000094c0e7221 */ /* 0x004fce0000010000 */
[----:B------:R-:W2:Y:S01]  /*3a90*/  MUFU.EX2 R58, R58 ;  /* 0x0000003a003a7308 */ /* 0x000ea20000000800 */
[C---:B---3--:R-:W-:Y:S01]  /*3aa0*/  FADD.FTZ R3, R157.reuse, R0 ;  /* 0x000000009d037221 */ /* 0x048fe20000010000 */
[----:B------:R-:W-:Y:S02]  /*3ab0*/  F2FP.F16.F32.PACK_AB R157, R157, R54 ;  /* 0x000000369d9d723e */ /* 0x000fe400000000ff */
[----:B-1----:R-:W-:-:S04]  /*3ac0*/  MOV R128, R151 ;  /* 0x0000009700807202 */ /* 0x002fc80000000f00 */
        /* <DEDUP_REMOVED lines=16> */
[----:B------:R-:W1:Y:S01]  /*3bd0*/  MUFU.EX2 R66, R66 ;  /* 0x0000004200427308 */ /* 0x000e620000000800 */
[----:B--2---:R-:W-:-:S07]  /*3be0*/  FADD.FTZ R14, R84, R9 ;  /* 0x00000009540e7221 */ /* 0x004fce0000010000 */
[----:B------:R-:W2:Y:S01]  /*3bf0*/  MUFU.EX2 R163, R70 ;  /* 0x0000004600a37308 */ /* 0x000ea20000000800 */
[C---:B---3--:R-:W-:Y:S01]  /*3c00*/  FADD.FTZ R9, R161.reuse, R0 ;  /* 0x00000000a1097221 */ /* 0x048fe20000010000 */
[----:B------:R-:W-:-:S06]  /*3c10*/  F2FP.F16.F32.PACK_AB R161, R161, R62 ;  /* 0x0000003ea1a1723e */ /* 0x000fcc00000000ff */
[----:B------:R-:W3:Y:S01]  /*3c20*/  MUFU.EX2 R82, R82 ;  /* 0x0000005200527308 */ /* 0x000ee20000000800 */
[----:B-1----:R-:W-:-:S07]  /*3c30*/  FADD.FTZ R0, R66, R9 ;  /* 0x0000000942007221 */ /* 0x002fce0000010000 */
[----:B------:R-:W1:Y:S01]  /*3c40*/  MUFU.EX2 R165, R74 ;  /* 0x0000004a00a57308 */ /* 0x000e620000000800 */
[C---:B--2---:R-:W-:Y:S01]  /*3c50*/  FADD.FTZ R9, R163.reuse, R0 ;  /* 0x00000000a3097221 */ /* 0x044fe20000010000 */
[----:B------:R-:W-:-:S06]  /*3c60*/  F2FP.F16.F32.PACK_AB R163, R163, R66 ;  /* 0x00000042a3a3723e */ /* 0x000fcc00000000ff */
[----:B------:R-:W2:Y:S01]  /*3c70*/  MUFU.EX2 R86, R86 ;  /* 0x0000005600567308 */ /* 0x000ea20000000800 */
[----:B---3--:R-:W-:-:S07]  /*3c80*/  FADD.FTZ R0, R82, R9 ;  /* 0x0000000952007221 */ /* 0x008fce0000010000 */
[----:B------:R-:W3:Y:S01]  /*3c90*/  MUFU.EX2 R37, R37 ;  /* 0x0000002500257308 */ /* 0x000ee20000000800 */
[C---:B-1----:R-:W-:Y:S01]  /*3ca0*/  FADD.FTZ R9, R165.reuse, R0 ;  /* 0x00000000a5097221 */ /* 0x042fe20000010000 */
[----:B------:R-:W-:-:S06]  /*3cb0*/  F2FP.F16.F32.PACK_AB R165, R165, R82 ;  /* 0x00000052a5a5723e */ /* 0x000fcc00000000ff */
[----:B------:R-:W1:Y:S01]  /*3cc0*/  MUFU.EX2 R47, R47 ;  /* 0x0000002f002f7308 */ /* 0x000e620000000800 */
[----:B--2---:R-:W-:Y:S01]  /*3cd0*/  FADD.FTZ R0, R86, R9 ;  /* 0x0000000956007221 */ /* 0x004fe20000010000 */
[C---:B---3--:R-:W-:Y:S01]  /*3ce0*/  FADD.FTZ R3, R37.reuse, R14 ;  /* 0x0000000e25037221 */ /* 0x048fe20000010000 */
[----:B------:R-:W-:Y:S02]  /*3cf0*/  F2FP.F16.F32.PACK_AB R166, R37, R84 ;  /* 0x0000005425a6723e */ /* 0x000fe400000000ff */
[C---:B-1----:R-:W-:Y:S01]  /*3d00*/  FADD.FTZ R0, R47.reuse, R0 ;  /* 0x000000002f007221 */ /* 0x042fe20000010000 */
[----:B------:R-:W-:Y:S01]  /*3d10*/  F2FP.F16.F32.PACK_AB R167, R47, R86 ;  /* 0x000000562fa7723e */ /* 0x000fe200000000ff */
[----:B------:R-:W-:Y:S06]  /*3d20*/  @!P2 BRA `(.L_x_15) ;  /* 0x0000002800fca947 */ /* 0x000fec0003800000 */
[----:B------:R-:W-:Y:S01]  /*3d30*/  VIADD R188, R188, 0xfffffffe ;  /* 0xfffffffebcbc7836 */ /* 0x000fe20000000000 */
[----:B------:R-:W-:Y:S01]  /*3d40*/  MOV R9, R12 ;  /* 0x0000000c00097202 */ /* 0x000fe20000000f00 */
[----:B------:R-:W-:Y:S01]  /*3d50*/  IMAD.MOV.U32 R11, RZ, RZ, R10 ;  /* 0x000000ffff0b7224 */ /* 0x000fe200078e000a */
[----:B------:R-:W-:Y:S01]  /*3d60*/  CS2R R150, SRZ ;  /* 0x0000000000967805 */ /* 0x000fe2000001ff00 */
[----:B------:R-:W-:Y:S01]  /*3d70*/  IMAD.MOV.U32 R6, RZ, RZ, 0x3f800000 ;  /* 0x3f800000ff067424 */ /* 0x000fe200078e00ff */
[----:B------:R-:W-:Y:S02]  /*3d80*/  CS2R R146, SRZ ;  /* 0x0000000000927805 */ /* 0x000fe4000001ff00 */
[----:B------:R-:W-:Y:S02]  /*3d90*/  CS2R R142, SRZ ;  /* 0x00000000008e7805 */ /* 0x000fe4000001ff00 */
[----:B------:R-:W-:Y:S02]  /*3da0*/  CS2R R138, SRZ ;  /* 0x00000000008a7805 */ /* 0x000fe4000001ff00 */
[----:B------:R-:W-:-:S02]  /*3db0*/  CS2R R134, SRZ ;  /* 0x0000000000867805 */ /* 0x000fc4000001ff00 */
[----:B------:R-:W-:Y:S02]  /*3dc0*/  CS2R R130, SRZ ;  /* 0x0000000000827805 */ /* 0x000fe4000001ff00 */
[----:B------:R-:W-:Y:S02]  /*3dd0*/  CS2R R126, SRZ ;  /* 0x00000000007e7805 */ /* 0x000fe4000001ff00 */
        /* <DEDUP_REMOVED lines=24> */
[----:B------:R-:W-:Y:S01]  /*3f60*/  CS2R R88, SRZ ;  /* 0x0000000000587805 */ /* 0x000fe2000001ff00 */
[----:B------:R-:W-:Y:S01]  /*3f70*/  UMOV UR4, UR39 ;  /* 0x0000002700047c82 */ /* 0x000fe20008000000 */
[----:B------:R-:W-:Y:S01]  /*3f80*/  UMOV UR5, UR38 ;  /* 0x0000002600057c82 */ /* 0x000fe20008000000 */
[----:B------:R-:W-:-:S05]  /*3f90*/  ULDC UR6, c[0x0][0x9d8] ;  /* 0x0002760000067ab9 */ /* 0x000fca0000000800 */
.L_x_24:
[----:B------:R-:W-:-:S04]  /*3fa0*/  UIADD3 UR7, UR5, 0x1, URZ ;  /* 0x0000000105077890 */ /* 0x000fc8000fffe03f */
[----:B------:R-:W-:-:S04]  /*3fb0*/  UISETP.NE.AND UP0, UPT, UR7, 0x2, UPT ;  /* 0x000000020700788c */ /* 0x000fc8000bf05270 */
[----:B------:R-:W-:Y:S02]  /*3fc0*/  USEL UR39, URZ, 0x1, UP0 ;  /* 0x000000013f277887 */ /* 0x000fe40008000000 */
[----:B------:R-:W-:Y:S02]  /*3fd0*/  USEL UR38, UR7, URZ, UP0 ;  /* 0x0000003f07267287 */ /* 0x000fe40008000000 */
[----:B------:R-:W-:Y:S01]  /*3fe0*/  ULOP3.LUT UR39, UR4, UR39, URZ, 0x3c, !UPT ;  /* 0x0000002704277292 */ /* 0x000fe2000f8e3c3f */
[----:B------:R-:W-:Y:S11]  /*3ff0*/  @!P0 BRA `(.L_x_16) ;  /* 0x0000000000048947 */ /* 0x000ff60003800000 */
[----:B------:R-:W-:Y:S01]  /*4000*/  BPT.TRAP 0x1 ;  /* 0x000000040000795c */ /* 0x000fe20000300000 */
.L_x_16:
[----:B------:R-:W-:Y:S01]  /*4010*/  ULEA UR7, UR38, UR60, 0x3 ;  /* 0x0000003c26077291 */ /* 0x000fe2000f8e183f */
[----:B------:R-:W-:-:S04]  /*4020*/  MOV R7, UR39 ;  /* 0x0000002700077c02 */ /* 0x000fc80008000f00 */
[----:B------:R-:W-:-:S04]  /*4030*/  SHF.L.U32 R7, R7, 0x1f, RZ ;  /* 0x0000001f07077819 */ /* 0x000fc800000006ff */
[----:B------:R1:W2:Y:S01]  /*4040*/  SYNCS.PHASECHK.TRANS64.TRYWAIT P2, [UR7+0x34830], R7 ;  /* 0x03483007ff0075a7 */ /* 0x0002a20008040147 */
[----:B------:R-:W-:Y:S05]  /*4050*/  @!P0 BRA `(.L_x_17) ;  /* 0x0000000000048947 */ /* 0x000fea0003800000 */
[----:B------:R-:W-:Y:S01]  /*4060*/  BPT.TRAP 0x1 ;  /* 0x000000040000795c */ /* 0x000fe20000300000 */
.L_x_17:
[----:B--2---:R-:W-:Y:S05]  /*4070*/  @P2 BRA `(.L_x_18) ;  /* 0x0000000000082947 */ /* 0x004fea0003800000 */
[----:B------:R-:W2:Y:S02]  /*4080*/  SYNCS.PHASECHK.TRANS64.TRYWAIT P2, [UR7+0x34830], R7 ;  /* 0x03483007ff0075a7 */ /* 0x000ea40008040147 */
[----:B--2---:R-:W-:Y:S05]  /*4090*/  @!P2 BRA `(.L_x_19) ;  /* 0x0000007000cca947 */ /* 0x004fea0003800000 */
.L_x_18:
[----:B------:R-:W-:Y:S01]  /*40a0*/  R2UR UR40, R4 ;  /* 0x00000000042872ca */ /* 0x000fe200000e0000 */
[----:B------:R-:W-:Y:S01]  /*40b0*/  UIMAD UR10, UR38, 0xc00, UR37 ;  /* 0x00000c00260a78a4 */ /* 0x000fe2000f8e0225 */
[----:B------:R-:W-:Y:S01]  /*40c0*/  R2UR UR41, R5 ;  /* 0x00000000052972ca */ /* 0x000fe200000e0000 */
[----:B------:R-:W-:Y:S01]  /*40d0*/  WARPGROUP.ARRIVE ;  /* 0x00000000000079c5 */ /* 0x000fe20000000000 */
[----:B------:R-:W-:Y:S01]  /*40e0*/  UMOV UR43, 0x40000040 ;  /* 0x40000040002b7882 */ /* 0x000fe20000000000 */
[----:B------:R-:W-:Y:S01]  /*40f0*/  UIADD3 UR14, UR10, 0x402, URZ ;  /* 0x000004020a0e7890 */ /* 0x000fe2000fffe03f */
[-C--:B------:R-:W-:Y:S01]  /*4100*/  FMUL.FTZ R88, R88, R8.reuse ;  /* 0x0000000858587220 */ /* 0x080fe20000410000 */
[----:B------:R-:W-:Y:S01]  /*4110*/  UMOV UR15, 0x40000040 ;  /* 0x40000040000f7882 */ /* 0x000fe20000000000 */
[----:B------:R-:W-:Y:S01]  /*4120*/  UMOV UR42, UR10 ;  /* 0x0000000a002a7c82 */ /* 0x000fe20008000000 */
[----:B------:R-:W-:Y:S01]  /*4130*/  UIADD3 UR18, UR10, 0x404, URZ ;  /* 0x000004040a127890 */ /* 0x000fe2000fffe03f */
[-C--:B------:R-:W-:Y:S01]  /*4140*/  FMUL.FTZ R89, R89, R8.reuse ;  /* 0x0000000859597220 */ /* 0x080fe20000410000 */
[----:B------:R-:W-:Y:S01]  /*4150*/  UMOV UR19, 0x40000040 ;  /* 0x4000004000137882 */ /* 0x000fe20000000000 */
[----:B------:R-:W-:Y:S01]  /*4160*/  UIADD3 UR22, UR10, 0x406, URZ ;  /* 0x000004060a167890 */ /* 0x000fe2000fffe03f */
[-C--:B------:R-:W-:Y:S01]  /*4170*/  FMUL.FTZ R92, R92, R8.reuse ;  /* 0x000000085c5c7220 */ /* 0x080fe20000410000 */
[----:B------:R-:W-:Y:S01]  /*4180*/  UMOV UR23, 0x40000040 ;  /* 0x4000004000177882 */ /* 0x000fe20000000000 */
[----:B------:R-:W-:Y:S01]  /*4190*/  HGMMA.64x128x16.F32 R24, gdesc[UR40], RZ, !UPT, gsb0 ;  /* 0x01e00000281879f0 */ /* 0x000fe2000c0008ff */
[----:B------:R-:W-:Y:S01]  /*41a0*/  UIADD3 UR42, UR10, 0x2, URZ ;  /* 0x000000020a2a7890 */ /* 0x000fe2000fffe03f */
[-C--:B------:R-:W-:Y:S01]  /*41b0*/  FMUL.FTZ R93, R93, R8.reuse ;  /* 0x000000085d5d7220 */ /* 0x080fe20000410000 */
[----:B------:R-:W-:Y:S01]  /*41c0*/  UMOV UR40, UR56 ;  /* 0x0000003800287c82 */ /* 0x000fe20008000000 */
[----:B------:R-:W-:Y:S01]  /*41d0*/  UMOV UR41, UR57 ;  /* 0x0000003900297c82 */ /* 0x000fe20008000000 */
[----:B------:R-:W-:Y:S01]  /*41e0*/  UMOV UR43, 0x40000040 ;  /* 0x40000040002b7882 */ /* 0x000fe20000000000 */
[----:B------:R-:W-:Y:S01]  /*41f0*/  UIADD3 UR26, UR10, 0x800, URZ ;  /* 0x000008000a1a7890 */ /* 0x000fe2000fffe03f */
[-C--:B------:R-:W-:Y:S01]  /*4200*/  FMUL.FTZ R96, R96, R8.reuse ;  /* 0x0000000860607220 */ /* 0x080fe20000410000 */
[----:B------:R-:W-:Y:S01]  /*4210*/  UMOV UR27, 0x40000040 ;  /* 0x40000040001b7882 */ /* 0x000fe20000000000 */
[----:B------:R-:W-:Y:S01]  /*4220*/  UIADD3 UR30, UR10, 0x802, URZ ;  /* 0x000008020a1e7890 */ /* 0x000fe2000fffe03f */
[-C--:B------:R-:W-:Y:S01]  /*4230*/  FMUL.FTZ R97, R97, R8.reuse ;  /* 0x0000000861617220 */ /* 0x080fe20000410000 */
[----:B------:R-:W-:Y:S01]  /*4240*/  UMOV UR31, 0x40000040 ;  /* 0x40000040001f7882 */ /* 0x000fe20000000000 */
[----:B------:R-:W-:Y:S01]  /*4250*/  UIADD3 UR34, UR10, 0x804, URZ ;  /* 0x000008040a227890 */ /* 0x000fe2000fffe03f */
[-C--:B------:R-:W-:Y:S01]  /*4260*/  FMUL.FTZ R100, R100, R8.reuse ;  /* 0x0000000864647220 */ /* 0x080fe20000410000 */
[----:B------:R-:W-:Y:S01]  /*4270*/  UMOV UR35, 0x40000040 ;  /* 0x4000004000237882 */ /* 0x000fe20000000000 */
[-C--:B------:R-:W-:Y:S01]  /*4280*/  FMUL.FTZ R101, R101, R8.reuse ;  /* 0x0000000865657220 */ /* 0x080fe20000410000 */
        /* <DEDUP_REMOVED lines=23> */
[----:B------:R-:W-:Y:S01]  /*4400*/  FMUL.FTZ R149, R149, R8 ;  /* 0x0000000895957220 */ /* 0x000fe20000410000 */
        /* <DEDUP_REMOVED lines=32> */
[----:B------:R-:W-:-:S02]  /*4610*/  WARPGROUP.DEPBAR.LE gsb0, 0x0 ;  /* 0x00008000000079c5 */ /* 0x000fc40000010000 */
[----:B------:R-:W-:-:S06]  /*4620*/  WARPGROUP.ARRIVE ;  /* 0x00000000000079c5 */ /* 0x000fcc0000000000 */
[----:B------:R-:W-:Y:S01]  /*4630*/  HGMMA.64x128x16.F32 R24, gdesc[UR40], R24, gsb0 ;  /* 0x01e00000281879f0 */ /* 0x000fe20008000818 */
[----:B------:R-:W-:Y:S01]  /*4640*/  UIADD3 UR42, UR10, 0x4, URZ ;  /* 0x000000040a2a7890 */ /* 0x000fe2000fffe03f */
[----:B------:R-:W-:Y:S01]  /*4650*/  UMOV UR40, UR52 ;  /* 0x0000003400287c82 */ /* 0x000fe20008000000 */
[----:B------:R-:W-:Y:S01]  /*4660*/  UMOV UR41, UR53 ;  /* 0x0000003500297c82 */ /* 0x000fe20008000000 */
[----:B------:R-:W-:Y:S01]  /*4670*/  UMOV UR43, 0x40000040 ;  /* 0x40000040002b7882 */ /* 0x000fe20000000000 */
[----:B------:R-:W-:Y:S02]  /*4680*/  WARPGROUP.DEPBAR.LE gsb0, 0x0 ;  /* 0x00008000000079c5 */ /* 0x000fe40000010000 */
        /* <DEDUP_REMOVED lines=42> */
[----:B------:R-:W-:Y:S05]  /*4930*/  @!P0 BRA `(.L_x_20) ;  /* 0x0000000000048947 */ /* 0x000fea0003800000 */
[----:B------:R-:W-:Y:S01]  /*4940*/  BPT.TRAP 0x1 ;  /* 0x000000040000795c */ /* 0x000fe20000300000 */
.L_x_20:
[----:B------:R-:W-:Y:S01]  /*4950*/  ULEA UR11, UR5, UR60, 0x3 ;  /* 0x0000003c050b7291 */ /* 0x000fe2000f8e183f */
[----:B------:R-:W-:-:S05]  /*4960*/  IMAD.U32 R6, RZ, RZ, UR4 ;  /* 0x00000004ff067e24 */ /* 0x000fca000f8e00ff */
[----:B------:R-:W-:-:S04]  /*4970*/  SHF.L.U32 R6, R6, 0x1f, RZ ;  /* 0x0000001f06067819 */ /* 0x000fc800000006ff */
[----:B------:R3:W4:Y:S01]  /*4980*/  SYNCS.PHASECHK.TRANS64.TRYWAIT P2, [UR11+0x34850], R6 ;  /* 0x03485006ff0075a7 */ /* 0x000722000804014b */
[----:B------:R-:W-:Y:S05]  /*4990*/  @!P0 BRA `(.L_x_21) ;  /* 0x0000000000048947 */ /* 0x000fea0003800000 */
[----:B------:R-:W-:Y:S01]  /*49a0*/  BPT.TRAP 0x1 ;  /* 0x000000040000795c */ /* 0x000fe20000300000 */
.L_x_21:
[----:B----4-:R-:W-:Y:S05]  /*49b0*/  @P2 BRA `(.L_x_22) ;  /* 0x0000000000082947 */ /* 0x010fea0003800000 */
[----:B------:R-:W4:Y:S02]  /*49c0*/  SYNCS.PHASECHK.TRANS64.TRYWAIT P2, [UR11+0x34850], R6 ;  /* 0x03485006ff0075a7 */ /* 0x000f24000804014b */
[----:B----4-:R-:W-:Y:S05]  /*49d0*/  @!P2 BRA `(.L_x_23) ;  /* 0x000000680094a947 */ /* 0x010fea0003800000 */
.L_x_22:
[----:B------:R-:W-:Y:S01]  /*49e0*/  UIADD3 UR4, UR60, 0x400, URZ ;  /* 0x000004003c047890 */ /* 0x000fe2000fffe03f */
[----:B------:R-:W-:Y:S01]  /*49f0*/  WARPGROUP.ARRIVE ;  /* 0x00000000000079c5 */ /* 0x000fe20000000000 */
[----:B------:R-:W-:Y:S01]  /*4a00*/  UMOV UR15, 0x40000040 ;  /* 0x40000040000f7882 */ /* 0x000fe20000000000 */
[----:B-1-3--:R-:W-:Y:S01]  /*4a10*/  FMUL.FTZ R6, R24, UR6 ;  /* 0x0000000618067c20 */ /* 0x00afe20008410000 */
[----:B------:R-:W-:Y:S01]  /*4a20*/  USHF.R.U32.HI UR4, URZ, 0x4, UR4 ;  /* 0x000000043f047899 */ /* 0x000fe20008011604 */
[----:B------:R-:W-:Y:S01]  /*4a30*/  FMUL.FTZ R12, R25, UR6 ;  /* 0x00000006190c7c20 */ /* 0x000fe20008410000 */
[----:B------:R-:W-:Y:S01]  /*4a40*/  FMUL.FTZ R24, R28, UR6 ;  /* 0x000000061c187c20 */ /* 0x000fe20008410000 */
[----:B------:R-:W-:Y:S01]  /*4a50*/  FMUL.FTZ R190, R33, UR6 ;  /* 0x0000000621be7c20 */ /* 0x000fe20008410000 */
[----:B------:R-:W-:Y:S01]  /*4a60*/  ULOP3.LUT UR4, UR4, 0x3fff, URZ, 0xc0, !UPT ;  /* 0x00003fff04047892 */ /* 0x000fe2000f8ec03f */
[----:B------:R-:W2:Y:S01]  /*4a70*/  MUFU.TANH R6, R6 ;  /* 0x0000000600067308 */ /* 0x000ea20000002400 */
[----:B------:R-:W-:Y:S01]  /*4a80*/  FMUL.FTZ R192, R36, UR6 ;  /* 0x0000000624c07c20 */ /* 0x000fe20008410000 */
[----:B------:R-:W-:Y:S01]  /*4a90*/  FMUL.FTZ R194, R37, UR6 ;  /* 0x0000000625c27c20 */ /* 0x000fe20008410000 */
[----:B------:R-:W-:Y:S01]  /*4aa0*/  ULOP3.LUT UR4, UR4, 0x4000000, URZ, 0xfc, !UPT ;  /* 0x0400000004047892 */ /* 0x000fe2000f8efc3f */
[----:B------:R-:W-:Y:S01]  /*4ab0*/  FMUL.FTZ R196, R40, UR6 ;  /* 0x0000000628c47c20 */ /* 0x000fe20008410000 */
[----:B------:R-:W-:Y:S01]  /*4ac0*/  FMUL.FTZ R198, R41, UR6 ;  /* 0x0000000629c67c20 */ /* 0x000fe20008410000 */
[----:B------:R-:W-:Y:S01]  /*4ad0*/  FMUL.FTZ R200, R44, UR6 ;  /* 0x000000062cc87c20 */ /* 0x000fe20008410000 */
[----:B------:R-:W-:Y:S01]  /*4ae0*/  ULEA UR4, UR5, UR4, 0xb ;  /* 0x0000000405047291 */ /* 0x000fe2000f8e583f */
[----:B------:R-:W1:Y:S01]  /*4af0*/  MUFU.TANH R12, R12 ;  /* 0x0000000c000c7308 */ /* 0x000e620000002400 */
[----:B------:R-:W-:Y:S01]  /*4b00*/  FMUL.FTZ R202, R45, UR6 ;  /* 0x000000062dca7c20 */ /* 0x000fe20008410000 */
[----:B------:R-:W-:Y:S01]  /*4b10*/  FMUL.FTZ R204, R52, UR6 ;  /* 0x0000000634cc7c20 */ /* 0x000fe20008410000 */
[----:B------:R-:W-:Y:S01]  /*4b20*/  UIADD3 UR10, UR4, 0x80, URZ ;  /* 0x00000080040a7890 */ /* 0x000fe2000fffe03f */
[----:B------:R-:W-:Y:S01]  /*4b30*/  FMUL.FTZ R206, R53, UR6 ;  /* 0x0000000635ce7c20 */ /* 0x000fe20008410000 */
[----:B------:R-:W-:Y:S01]  /*4b40*/  FMUL.FTZ R208, R56, UR6 ;  /* 0x0000000638d07c20 */ /* 0x000fe20008410000 */
[----:B------:R-:W-:Y:S01]  /*4b50*/  UMOV UR14, UR4 ;  /* 0x00000004000e7c82 */ /* 0x000fe20008000000 */
[----:B------:R-:W-:Y:S01]  /*4b60*/  FMUL.FTZ R14, R26, UR6 ;  /* 0x000000061a0e7c20 */ /* 0x000fe20008410000 */
[----:B------:R-:W-:Y:S01]  /*4b70*/  HGMMA.64x128x16.F32 R88, R180, gdesc[UR12].tnspB, R88, gsb0 ;  /* 0x41e0000cb4587df0 */ /* 0x000fe20008000858 */
[----:B------:R-:W-:Y:S01]  /*4b80*/  UMOV UR15, 0x40000040 ;  /* 0x40000040000f7882 */ /* 0x000fe20000000000 */
[----:B------:R-:W-:Y:S01]  /*4b90*/  UMOV UR14, UR10 ;  /* 0x0000000a000e7c82 */ /* 0x000fe20008000000 */
[----:B------:R-:W-:Y:S01]  /*4ba0*/  UIADD3 UR10, UR4, 0x100, URZ ;  /* 0x00000100040a7890 */ /* 0x000fe2000fffe03f */
[----:B------:R-:W3:Y:S01]  /*4bb0*/  MUFU.TANH R24, R24 ;  /* 0x0000001800187308 */ /* 0x000ee20000002400 */
[----:B--2---:R-:W-:Y:S01]  /*4bc0*/  FMNMX.FTZ R7, R6, R11, !PT ;  /* 0x0000000b06077209 */ /* 0x004fe20007810000 */
[----:B------:R-:W-:Y:S01]  /*4bd0*/  FMUL.FTZ R210, R57, UR6 ;  /* 0x0000000639d27c20 */ /* 0x000fe20008410000 */
[----:B------:R-:W-:Y:S01]  /*4be0*/  FMUL.FTZ R20, R27, UR6 ;  /* 0x000000061b147c20 */ /* 0x000fe20008410000 */
[----:B------:R-:W-:Y:S01]  /*4bf0*/  FMUL.FTZ R212, R60, UR6 ;  /* 0x000000063cd47c20 */ /* 0x000fe20008410000 */
[----:B-1----:R-:W-:Y:S01]  /*4c00*/  FMNMX.FTZ R7, R12, R7, !PT ;  /* 0x000000070c077209 */ /* 0x002fe20007810000 */
[----:B------:R-:W-:Y:S01]  /*4c10*/  FMUL.FTZ R26, R30, UR6 ;  /* 0x000000061e1a7c20 */ /* 0x000fe20008410000 */
[----:B------:R-:W-:Y:S01]  /*4c20*/  FMUL.FTZ R214, R61, UR6 ;  /* 0x000000063dd67c20 */ /* 0x000fe20008410000 */
[----:B------:R-:W-:Y:S01]  /*4c30*/  MUFU.TANH R190, R190 ;  /* 0x000000be00be7308 */ /* 0x000fe20000002400 */
[----:B------:R-:W-:Y:S01]  /*4c40*/  FMUL.FTZ R28, R31, UR6 ;  /* 0x000000061f1c7c20 */ /* 0x000fe20008410000 */
[----:B------:R-:W-:Y:S01]  /*4c50*/  FMUL.FTZ R216, R64, UR6 ;  /* 0x0000000640d87c20 */ /* 0x000fe20008410000 */
[----:B------:R-:W-:Y:S01]  /*4c60*/  FMUL.FTZ R30, R34, UR6 ;  /* 0x00000006221e7c20 */ /* 0x000fe20008410000 */
[----:B------:R-:W-:Y:S01]  /*4c70*/  FMUL.FTZ R34, R38, UR6 ;  /* 0x0000000626227c20 */ /* 0x000fe20008410000 */
[----:B------:R-:W-:Y:S01]  /*4c80*/  FMUL.FTZ R218, R69, UR6 ;  /* 0x0000000645da7c20 */ /* 0x000fe20008410000 */
[----:B------:R-:W-:Y:S01]  /*4c90*/  FMUL.FTZ R36, R39, UR6 ;  /* 0x0000000627247c20 */ /* 0x000fe20008410000 */
[----:B------:R-:W-:Y:S01]  /*4ca0*/  FMUL.FTZ R72, R72, UR6 ;  /* 0x0000000648487c20 */ /* 0x000fe20008410000 */
[----:B------:R-:W-:Y:S01]  /*4cb0*/  MUFU.TANH R192, R192 ;  /* 0x000000c000c07308 */ /* 0x000fe20000002400 */
[----:B---3--:R-:W-:Y:S01]  /*4cc0*/  FMNMX.FTZ R7, R24, R7, !PT ;  /* 0x0000000718077209 */ /* 0x008fe20007810000 */
[----:B------:R-:W-:Y:S01]  /*4cd0*/  FMUL.FTZ R38, R42, UR6 ;  /* 0x000000062a267c20 */ /* 0x000fe20008410000 */
[----:B------:R-:W-:Y:S01]  /*4ce0*/  FMUL.FTZ R220, R73, UR6 ;  /* 0x0000000649dc7c20 */ /* 0x000fe20008410000 */
[----:B------:R-:W-:Y:S01]  /*4cf0*/  FMUL.FTZ R40, R43, UR6 ;  /* 0x000000062b287c20 */ /* 0x000fe20008410000 */
[----:B------:R-:W-:Y:S01]  /*4d00*/  FMUL.FTZ R76, R76, UR6 ;  /* 0x000000064c4c7c20 */ /* 0x000fe20008410000 */
        /* <DEDUP_REMOVED lines=27> */
[C---:B------:R-:W-:Y:S01]  /*4ec0*/  ISETP.GT.AND P2, PT, R188.reuse, RZ, PT ;  /* 0x000000ffbc00720c */ /* 0x040fe20003f44270 */
[----:B------:R-:W-:Y:S01]  /*4ed0*/  UMOV UR5, UR38 ;  /* 0x0000002600057c82 */ /* 0x000fe20008000000 */
[----:B------:R-:W-:-:S05]  /*4ee0*/  IADD3 R188, R188, -0x1, RZ ;  /* 0xffffffffbcbc7810 */ /* 0x000fca0007ffe0ff */
[----:B------:R-:W-:Y:S08]  /*4ef0*/  MUFU.TANH R202, R202 ;  /* 0x000000ca00ca7308 */ /* 0x000ff00000002400 */
[----:B------:R-:W-:Y:S08]  /*4f00*/  MUFU.TANH R204, R204 ;  /* 0x000000cc00cc7308 */ /* 0x000ff00000002400 */
[----:B------:R-:W-:Y:S08]  /*4f10*/  MUFU.TANH R206, R206 ;  /* 0x000000ce00ce7308 */ /* 0x000ff00000002400 */
[----:B------:R-:W-:Y:S08]  /*4f20*/  MUFU.TANH R208, R208 ;  /* 0x000000d000d07308 */ /* 0x000ff00000002400 */
[----:B------:R-:W1:Y:S08]  /*4f30*/  MUFU.TANH R14, R14 ;  /* 0x0000000e000e7308 */ /* 0x000e700000002400 */
[----:B------:R-:W-:Y:S08]  /*4f40*/  MUFU.TANH R210, R210 ;  /* 0x000000d200d27308 */ /* 0x000ff00000002400 */
[----:B------:R-:W2:Y:S01]  /*4f50*/  MUFU.TANH R20, R20 ;  /* 0x0000001400147308 */ /* 0x000ea20000002400 */
[----:B-1----:R-:W-:-:S07]  /*4f60*/  FMNMX.FTZ R21, R14, R9, !PT ;  /* 0x000000090e157209 */ /* 0x002fce0007810000 */
[----:B------:R-:W-:Y:S08]  /*4f70*/  MUFU.TANH R212, R212 ;  /* 0x000000d400d47308 */ /* 0x000ff00000002400 */
[----:B------:R-:W1:Y:S01]  /*4f80*/  MUFU.TANH R26, R26 ;  /* 0x0000001a001a7308 */ /* 0x000e620000002400 */
[----:B--2---:R-:W-:-:S07]  /*4f90*/  FMNMX.FTZ R21, R20, R21, !PT ;  /* 0x0000001514157209 */ /* 0x004fce0007810000 */
[----:B------:R-:W-:Y:S08]  /*4fa0*/  MUFU.TANH R214, R214 ;  /* 0x000000d600d67308 */ /* 0x000ff00000002400 */
[----:B------:R-:W2:Y:S01]  /*4fb0*/  MUFU.TANH R28, R28 ;  /* 0x0000001c001c7308 */ /* 0x000ea20000002400 */
[----:B-1----:R-:W-:Y:S01]  /*4fc0*/  FMNMX.FTZ R21, R26, R21, !PT ;  /* 0x000000151a157209 */ /* 0x002fe20007810000 */
[----:B------:R-:W-:-:S02]  /*4fd0*/  WARPGROUP.DEPBAR.LE gsb0, 0x0 ;  /* 0x00008000000079c5 */ /* 0x000fc40000010000 */
[----:B------:R-:W-:Y:S01]  /*4fe0*/  WARPGROUP.ARRIVE ;  /* 0x00000000000079c5 */ /* 0x000fe20000000000 */
[----:B------:R-:W-:Y:S01]  /*4ff0*/  FMUL.FTZ R180, R29, UR6 ;  /* 0x000000061db47c20 */ /* 0x000fe20008410000 */
[----:B------:R-:W-:Y:S01]  /*5000*/  FMUL.FTZ R182, R32, UR6 ;  /* 0x0000000620b67c20 */ /* 0x000fe20008410000 */
[----:B------:R-:W-:Y:S01]  /*5010*/  FMUL.FTZ R32, R35, UR6 ;  /* 0x0000000623207c20 */ /* 0x000fe20008410000 */
[----:B------:R-:W-:Y:S02]  /*5020*/  MUFU.TANH R216, R216 ;  /* 0x000000d800d87308 */ /* 0x000fe40000002400 */
[----:B------:R-:W-:Y:S01]  /*5030*/  HGMMA.64x128x16.F32 R88, R176, gdesc[UR12].tnspB, R88, gsb0 ;  /* 0x41e0000cb0587df0 */ /* 0x000fe20008000858 */
[----:B------:R-:W-:Y:S01]  /*5040*/  UMOV UR14, UR10 ;  /* 0x0000000a000e7c82 */ /* 0x000fe20008000000 */
[----:B------:R-:W-:Y:S01]  /*5050*/  UMOV UR15, 0x40000040 ;  /* 0x40000040000f7882 */ /* 0x000fe20000000000 */
[----:B------:R-:W-:-:S03]  /*5060*/  UIADD3 UR10, UR4, 0x180, URZ ;  /* 0x00000180040a7890 */ /* 0x000fc6000fffe03f */
[----:B------:R-:W1:Y:S01]  /*5070*/  MUFU.TANH R180, R180 ;  /* 0x000000b400b47308 */ /* 0x000e620000002400 */
[----:B--2---:R-:W-:-:S07]  /*5080*/  FMNMX.FTZ R21, R28, R21, !PT ;  /* 0x000000151c157209 */ /* 0x004fce0007810000 */
[----:B------:R-:W2:Y:S08]  /*5090*/  MUFU.TANH R182, R182 ;  /* 0x000000b600b67308 */ /* 0x000eb00000002400 */
[----:B------:R-:W3:Y:S01]  /*50a0*/  MUFU.TANH R30, R30 ;  /* 0x0000001e001e7308 */ /* 0x000ee20000002400 */
[----:B-1----:R-:W-:-:S07]  /*50b0*/  FMNMX.FTZ R7, R180, R7, !PT ;  /* 0x00000007b4077209 */ /* 0x002fce0007810000 */
[----:B------:R-:W1:Y:S01]  /*50c0*/  MUFU.TANH R32, R32 ;  /* 0x0000002000207308 */ /* 0x000e620000002400 */
[----:B--2---:R-:W-:-:S04]  /*50d0*/  FMNMX.FTZ R7, R182, R7, !PT ;  /* 0x00000007b6077209 */ /* 0x004fc80007810000 */
[----:B------:R-:W-:-:S03]  /*50e0*/  FMNMX.FTZ R7, R190, R7, !PT ;  /* 0x00000007be077209 */ /* 0x000fc60007810000 */
[----:B------:R-:W2:Y:S01]  /*50f0*/  MUFU.TANH R34, R34 ;  /* 0x0000002200227308 */ /* 0x000ea20000002400 */
[----:B------:R-:W-:Y:S02]  /*5100*/  FMNMX.FTZ R7, R192, R7, !PT ;  /* 0x00000007c0077209 */ /* 0x000fe40007810000 */
[----:B---3--:R-:W-:Y:S02]  /*5110*/  FMNMX.FTZ R25, R30, R21, !PT ;  /* 0x000000151e197209 */ /* 0x008fe40007810000 */
[----:B------:R-:W-:-:S03]  /*5120*/  FMNMX.FTZ R7, R194, R7, !PT ;  /* 0x00000007c2077209 */ /* 0x000fc60007810000 */
[----:B------:R-:W-:Y:S01]  /*5130*/  MUFU.TANH R218, R218 ;  /* 0x000000da00da7308 */ /* 0x000fe20000002400 */
[----:B------:R-:W-:Y:S02]  /*5140*/  FMNMX.FTZ R7, R196, R7, !PT ;  /* 0x00000007c4077209 */ /* 0x000fe40007810000 */
[----:B-1----:R-:W-:Y:S02]  /*5150*/  FMNMX.FTZ R25, R32, R25, !PT ;  /* 0x0000001920197209 */ /* 0x002fe40007810000 */
[----:B------:R-:W-:-:S03]  /*5160*/  FMNMX.FTZ R7, R198, R7, !PT ;  /* 0x00000007c6077209 */ /* 0x000fc60007810000 */
[----:B------:R-:W1:Y:S01]  /*5170*/  MUFU.TANH R36, R36 ;  /* 0x0000002400247308 */ /* 0x000e620000002400 */
[----:B------:R-:W-:Y:S02]  /*5180*/  FMNMX.FTZ R7, R200, R7, !PT ;  /* 0x00000007c8077209 */ /* 0x000fe40007810000 */
[----:B--2---:R-:W-:Y:S02]  /*5190*/  FMNMX.FTZ R25, R34, R25, !PT ;  /* 0x0000001922197209 */ /* 0x004fe40007810000 */
[----:B------:R-:W-:-:S03]  /*51a0*/  FMNMX.FTZ R7, R202, R7, !PT ;  /* 0x00000007ca077209 */ /* 0x000fc60007810000 */
        /* <DEDUP_REMOVED lines=24> */
[----:B------:R-:W-:Y:S01]  /*5330*/  UIADD3 UR10, UR4, 0x200, URZ ;  /* 0x00000200040a7890 */ /* 0x000fe2000fffe03f */
[----:B--2---:R-:W-:-:S02]  /*5340*/  FMNMX.FTZ R31, R46, R27, !PT ;  /* 0x0000001b2e1f7209 */ /* 0x004fc40007810000 */
[----:B------:R-:W1:Y:S08]  /*5350*/  MUFU.TANH R176, R176 ;  /* 0x000000b000b07308 */ /* 0x000e700000002400 */
[----:B------:R-:W2:Y:S08]  /*5360*/  MUFU.TANH R178, R178 ;  /* 0x000000b200b27308 */ /* 0x000eb00000002400 */
[----:B------:R-:W3:Y:S01]  /*5370*/  MUFU.TANH R48, R48 ;  /* 0x0000003000307308 */ /* 0x000ee20000002400 */
[----:B-1----:R-:W-:-:S07]  /*5380*/  FMNMX.FTZ R7, R176, R7, !PT ;  /* 0x00000007b0077209 */ /* 0x002fce0007810000 */
[----:B------:R-:W-:Y:S01]  /*5390*/  MUFU.TANH R228, R228 ;  /* 0x000000e400e47308 */ /* 0x000fe20000002400 */
[----:B--2---:R-:W-:-:S04]  /*53a0*/  FMNMX.FTZ R7, R178, R7, !PT ;  /* 0x00000007b2077209 */ /* 0x004fc80007810000 */
[----:B------:R-:W-:-:S03]  /*53b0*/  FMNMX.FTZ R7, R204, R7, !PT ;  /* 0x00000007cc077209 */ /* 0x000fc60007810000 */
[----:B------:R-:W1:Y:S01]  /*53c0*/  MUFU.TANH R50, R50 ;  /* 0x0000003200327308 */ /* 0x000e620000002400 */
[----:B------:R-:W-:Y:S02]  /*53d0*/  FMNMX.FTZ R7, R206, R7, !PT ;  /* 0x00000007ce077209 */ /* 0x000fe40007810000 */
[----:B---3--:R-:W-:Y:S02]  /*53e0*/  FMNMX.FTZ R31, R48, R31, !PT ;  /* 0x0000001f301f7209 */ /* 0x008fe40007810000 */
[----:B------:R-:W-:-:S03]  /*53f0*/  FMNMX.FTZ R7, R208, R7, !PT ;  /* 0x00000007d0077209 */ /* 0x000fc60007810000 */
[----:B------:R-:W-:Y:S01]  /*5400*/  MUFU.TANH R226, R226 ;  /* 0x000000e200e27308 */ /* 0x000fe20000002400 */
[----:B------:R-:W-:-:S04]  /*5410*/  FMNMX.FTZ R7, R210, R7, !PT ;  /* 0x00000007d2077209 */ /* 0x000fc80007810000 */
[----:B------:R-:W-:-:S03]  /*5420*/  FMNMX.FTZ R7, R212, R7, !PT ;  /* 0x00000007d4077209 */ /* 0x000fc60007810000 */
[----:B------:R-:W2:Y:S01]  /*5430*/  MUFU.TANH R52, R52 ;  /* 0x0000003400347308 */ /* 0x000ea20000002400 */
[----:B------:R-:W-:Y:S02]  /*5440*/  FMNMX.FTZ R7, R214, R7, !PT ;  /* 0x00000007d6077209 */ /* 0x000fe40007810000 */
[----:B-1----:R-:W-:Y:S02]  /*5450*/  FMNMX.FTZ R31, R50, R31, !PT ;  /* 0x0000001f321f7209 */ /* 0x002fe40007810000 */
[----:B------:R-:W-:-:S03]  /*5460*/  FMNMX.FTZ R7, R216, R7, !PT ;  /* 0x00000007d8077209 */ /* 0x000fc60007810000 */
[----:B------:R-:W1:Y:S08]  /*5470*/  MUFU.TANH R54, R54 ;  /* 0x0000003600367308 */ /* 0x000e700000002400 */
[----:B------:R-:W3:Y:S01]  /*5480*/  MUFU.TANH R56, R56 ;  /* 0x0000003800387308 */ /* 0x000ee20000002400 */
[----:B--2---:R-:W-:-:S07]  /*5490*/  FMNMX.FTZ R31, R52, R31, !PT ;  /* 0x0000001f341f7209 */ /* 0x004fce0007810000 */
[----:B------:R-:W2:Y:S01]  /*54a0*/  MUFU.TANH R58, R58 ;  /* 0x0000003a003a7308 */ /* 0x000ea20000002400 */
[----:B-1----:R-:W-:-:S07]  /*54b0*/  FMNMX.FTZ R33, R54, R31, !PT ;  /* 0x0000001f36217209 */ /* 0x002fce0007810000 */
[----:B------:R-:W1:Y:S01]  /*54c0*/  MUFU.TANH R60, R60 ;  /* 0x0000003c003c7308 */ /* 0x000e620000002400 */
[----:B---3--:R-:W-:-:S07]  /*54d0*/  FMNMX.FTZ R33, R56, R33, !PT ;  /* 0x0000002138217209 */ /* 0x008fce0007810000 */
[----:B------:R-:W3:Y:S01]  /*54e0*/  MUFU.TANH R62, R62 ;  /* 0x0000003e003e7308 */ /* 0x000ee20000002400 */
[----:B--2---:R-:W-:-:S07]  /*54f0*/  FMNMX.FTZ R33, R58, R33, !PT ;  /* 0x000000213a217209 */ /* 0x004fce0007810000 */
[----:B------:R-:W2:Y:S01]  /*5500*/  MUFU.TANH R64, R64 ;  /* 0x0000004000407308 */ /* 0x000ea20000002400 */
[----:B-1----:R-:W-:-:S07]  /*5510*/  FMNMX.FTZ R33, R60, R33, !PT ;  /* 0x000000213c217209 */ /* 0x002fce0007810000 */
[----:B------:R-:W1:Y:S01]  /*5520*/  MUFU.TANH R66, R66 ;  /* 0x0000004200427308 */ /* 0x000e620000002400 */
[----:B---3--:R-:W-:-:S07]  /*5530*/  FMNMX.FTZ R35, R62, R33, !PT ;  /* 0x000000213e237209 */ /* 0x008fce0007810000 */
[----:B------:R-:W-:Y:S01]  /*5540*/  MUFU.TANH R70, R70 ;  /* 0x0000004600467308 */ /* 0x000fe20000002400 */
[----:B--2---:R-:W-:-:S07]  /*5550*/  FMNMX.FTZ R35, R64, R35, !PT ;  /* 0x0000002340237209 */ /* 0x004fce0007810000 */
[----:B------:R-:W-:Y:S01]  /*5560*/  MUFU.TANH R74, R74 ;  /* 0x0000004a004a7308 */ /* 0x000fe20000002400 */
[----:B-1----:R-:W-:-:S07]  /*5570*/  FMNMX.FTZ R35, R66, R35, !PT ;  /* 0x0000002342237209 */ /* 0x002fce0007810000 */
[----:B------:R-:W-:Y:S01]  /*5580*/  MUFU.TANH R78, R78 ;  /* 0x0000004e004e7308 */ /* 0x000fe20000002400 */
[----:B------:R-:W-:Y:S02]  /*5590*/  WARPGROUP.DEPBAR.LE gsb0, 0x0 ;  /* 0x00008000000079c5 */ /* 0x000fe40000010000 */
[----:B------:R-:W-:Y:S01]  /*55a0*/  WARPGROUP.ARRIVE ;  /* 0x00000000000079c5 */ /* 0x000fe20000000000 */
[----:B------:R-:W-:Y:S01]  /*55b0*/  FMUL.FTZ R172, R65, UR6 ;  /* 0x0000000641ac7c20 */ /* 0x000fe20008410000 */
[----:B------:R-:W-:Y:S01]  /*55c0*/  FMUL.FTZ R174, R68, UR6 ;  /* 0x0000000644ae7c20 */ /* 0x000fe20008410000 */
[----:B------:R-:W-:Y:S02]  /*55d0*/  FMUL.FTZ R68, R71, UR6 ;  /* 0x0000000647447c20 */ /* 0x000fe40008410000 */
[----:B------:R-:W-:Y:S01]  /*55e0*/  MUFU.TANH R84, R84 ;  /* 0x0000005400547308 */ /* 0x000fe20000002400 */
[----:B------:R-:W-:Y:S01]  /*55f0*/  HGMMA.64x128x16.F32 R88, R168, gdesc[UR12].tnspB, R88, gsb0 ;  /* 0x41e0000ca8587df0 */ /* 0x000fe20008000858 */
[----:B------:R-:W-:Y:S01]  /*5600*/  UMOV UR14, UR10 ;  /* 0x0000000a000e7c82 */ /* 0x000fe20008000000 */
[----:B------:R-:W-:Y:S01]  /*5610*/  UMOV UR15, 0x40000040 ;  /* 0x40000040000f7882 */ /* 0x000fe20000000000 */
[----:B------:R-:W-:-:S04]  /*5620*/  UIADD3 UR10, UR4, 0x280, URZ ;  /* 0x00000280040a7890 */ /* 0x000fc8000fffe03f */
[----:B------:R-:W1:Y:S08]  /*5630*/  MUFU.TANH R172, R172 ;  /* 0x000000ac00ac7308 */ /* 0x000e700000002400 */
[----:B------:R-:W2:Y:S08]  /*5640*/  MUFU.TANH R174, R174 ;  /* 0x000000ae00ae7308 */ /* 0x000eb00000002400 */
[----:B------:R-:W3:Y:S01]  /*5650*/  MUFU.TANH R68, R68 ;  /* 0x0000004400447308 */ /* 0x000ee20000002400 */
[----:B-1----:R-:W-:-:S07]  /*5660*/  FMNMX.FTZ R7, R172, R7, !PT ;  /* 0x00000007ac077209 */ /* 0x002fce0007810000 */
[----:B------:R-:W1:Y:S01]  /*5670*/  MUFU.TANH R82, R82 ;  /* 0x0000005200527308 */ /* 0x000e620000002400 */
[----:B--2---:R-:W-:-:S04]  /*5680*/  FMNMX.FTZ R7, R174, R7, !PT ;  /* 0x00000007ae077209 */ /* 0x004fc80007810000 */
[----:B------:R-:W-:-:S03]  /*5690*/  FMNMX.FTZ R7, R218, R7, !PT ;  /* 0x00000007da077209 */ /* 0x000fc60007810000 */
[----:B------:R-:W-:Y:S01]  /*56a0*/  MUFU.TANH R86, R86 ;  /* 0x0000005600567308 */ /* 0x000fe20000002400 */
[----:B------:R-:W-:Y:S02]  /*56b0*/  FMNMX.FTZ R7, R72, R7, !PT ;  /* 0x0000000748077209 */ /* 0x000fe40007810000 */
[----:B---3--:R-:W-:Y:S02]  /*56c0*/  FMNMX.FTZ R35, R68, R35, !PT ;  /* 0x0000002344237209 */ /* 0x008fe40007810000 */
[----:B------:R-:W-:Y:S02]  /*56d0*/  FMNMX.FTZ R7, R220, R7, !PT ;  /* 0x00000007dc077209 */ /* 0x000fe40007810000 */
[----:B------:R-:W-:Y:S02]  /*56e0*/  FMNMX.FTZ R37, R70, R35, !PT ;  /* 0x0000002346257209 */ /* 0x000fe40007810000 */
[----:B------:R-:W-:Y:S02]  /*56f0*/  FMNMX.FTZ R7, R76, R7, !PT ;  /* 0x000000074c077209 */ /* 0x000fe40007810000 */
[----:B------:R-:W-:-:S02]  /*5700*/  FMNMX.FTZ R37, R74, R37, !PT ;  /* 0x000000254a257209 */ /* 0x000fc40007810000 */
[----:B------:R-:W-:Y:S02]  /*5710*/  FMNMX.FTZ R7, R222, R7, !PT ;  /* 0x00000007de077209 */ /* 0x000fe40007810000 */
[----:B------:R-:W-:Y:S02]  /*5720*/  FMNMX.FTZ R37, R78, R37, !PT ;  /* 0x000000254e257209 */ /* 0x000fe40007810000 */
[----:B------:R-:W-:Y:S02]  /*5730*/  FMNMX.FTZ R7, R80, R7, !PT ;  /* 0x0000000750077209 */ /* 0x000fe40007810000 */
[----:B------:R-:W-:Y:S02]  /*5740*/  FMNMX.FTZ R37, R84, R37, !PT ;  /* 0x0000002554257209 */ /* 0x000fe40007810000 */
[----:B------:R-:W-:Y:S02]  /*5750*/  FMNMX.FTZ R7, R224, R7, !PT ;  /* 0x00000007e0077209 */ /* 0x000fe40007810000 */
[----:B-1----:R-:W-:-:S02]  /*5760*/  FMNMX.FTZ R39, R82, R37, !PT ;  /* 0x0000002552277209 */ /* 0x002fc40007810000 */
[----:B------:R-:W-:-:S04]  /*5770*/  FMNMX.FTZ R7, R228, R7, !PT ;  /* 0x00000007e4077209 */ /* 0x000fc80007810000 */
[----:B------:R-:W-:-:S05]  /*5780*/  FMNMX.FTZ R7, R226, R7, !PT ;  /* 0x00000007e2077209 */ /* 0x000fca0007810000 */
[----:B------:R-:W1:Y:S02]  /*5790*/  SHFL.BFLY PT, R8, R7, 0x2, 0x1f ;  /* 0x0c401f0007087f89 */ /* 0x000e6400000e0000 */
[----:B-1----:R-:W-:Y:S02]  /*57a0*/  FMNMX.FTZ R8, R7, R8, !PT ;  /* 0x0000000807087209 */ /* 0x002fe40007810000 */
[----:B------:R-:W1:Y:S03]  /*57b0*/  LDC R7, c[0x0][0x988] ;  /* 0x00026200ff077b82 */ /* 0x000e660000000800 */
[----:B------:R-:W2:Y:S02]  /*57c0*/  SHFL.BFLY PT, R13, R8, 0x1, 0x1f ;  /* 0x0c201f00080d7f89 */ /* 0x000ea400000e0000 */
[----:B--2---:R-:W-:-:S05]  /*57d0*/  FMNMX.FTZ R10, R8, R13, !PT ;  /* 0x0000000d080a7209 */ /* 0x004fca0007810000 */
[C---:B-1----:R-:W-:Y:S01]  /*57e0*/  FMUL.FTZ R29, R10.reuse, R7 ;  /* 0x000000070a1d7220 */ /* 0x042fe20000410000 */
[----:B------:R-:W-:-:S03]  /*57f0*/  FADD.FTZ R8, -R10, R11 ;  /* 0x0000000b0a087221 */ /* 0x000fc60000010100 */
[-CC-:B------:R-:W-:Y:S01]  /*5800*/  FFMA.FTZ R11, R6, R7.reuse, -R29.reuse ;  /* 0x00000007060b7223 */ /* 0x180fe2000001081d */
[-CC-:B------:R-:W-:Y:S01]  /*5810*/  FFMA.FTZ R230, R12, R7.reuse, -R29.reuse ;  /* 0x000000070ce67223 */ /* 0x180fe2000001081d */
[-CC-:B------:R-:W-:Y:S01]  /*5820*/  FFMA.FTZ R192, R192, R7.reuse, -R29.reuse ;  /* 0x00000007c0c07223 */ /* 0x180fe2000001081d */
[-CC-:B------:R-:W-:Y:S01]  /*5830*/  FFMA.FTZ R196, R196, R7.reuse, -R29.reuse ;  /* 0x00000007c4c47223 */ /* 0x180fe2000001081d */
[-CC-:B------:R-:W-:Y:S01]  /*5840*/  FFMA.FTZ R200, R200, R7.reuse, -R29.reuse ;  /* 0x00000007c8c87223 */ /* 0x180fe2000001081d */
[-CC-:B------:R-:W-:Y:S01]  /*5850*/  FFMA.FTZ R13, R24, R7.reuse, -R29.reuse ;  /* 0x00000007180d7223 */ /* 0x180fe2000001081d */
[----:B------:R1:W-:Y:S01]  /*5860*/  MUFU.EX2 R21, R192 ;  /* 0x000000c000157308 */ /* 0x0003e20000000800 */
[-CC-:B------:R-:W-:Y:S01]  /*5870*/  FFMA.FTZ R43, R72, R7.reuse, -R29.reuse ;  /* 0x00000007482b7223 */ /* 0x180fe2000001081d */
[----:B------:R-:W-:Y:S02]  /*5880*/  WARPGROUP.DEPBAR.LE gsb0, 0x0 ;  /* 0x00008000000079c5 */ /* 0x000fe40000010000 */
[----:B------:R-:W-:Y:S01]  /*5890*/  WARPGROUP.ARRIVE ;  /* 0x00000000000079c5 */ /* 0x000fe20000000000 */
[----:B------:R-:W-:Y:S01]  /*58a0*/  FMUL.FTZ R168, R83, UR6 ;  /* 0x0000000653a87c20 */ /* 0x000fe20008410000 */
[----:B------:R-:W-:Y:S01]  /*58b0*/  FMUL.FTZ R170, R87, UR6 ;  /* 0x0000000657aa7c20 */ /* 0x000fe20008410000 */
[-CC-:B------:R-:W-:Y:S01]  /*58c0*/  FFMA.FTZ R47, R80, R7.reuse, -R29.reuse ;  /* 0x00000007502f7223 */ /* 0x180fe2000001081d */
[----:B------:R2:W-:Y:S01]  /*58d0*/  MUFU.EX2 R25, R196 ;  /* 0x000000c400197308 */ /* 0x0005e20000000800 */
[-CC-:B-1----:R-:W-:Y:S01]  /*58e0*/  FFMA.FTZ R192, R202, R7.reuse, -R29.reuse ;  /* 0x00000007cac07223 */ /* 0x182fe2000001081d */
[----:B------:R-:W-:Y:S01]  /*58f0*/  HGMMA.64x128x16.F32 R88, R152, gdesc[UR12].tnspB, R88, gsb0 ;  /* 0x41e0000c98587df0 */ /* 0x000fe20008000858 */
[----:B------:R-:W-:Y:S01]  /*5900*/  UMOV UR14, UR10 ;  /* 0x0000000a000e7c82 */ /* 0x000fe20008000000 */
[----:B------:R-:W-:Y:S01]  /*5910*/  UMOV UR15, 0x40000040 ;  /* 0x40000040000f7882 */ /* 0x000fe20000000000 */
[----:B------:R-:W-:Y:S01]  /*5920*/  UIADD3 UR10, UR4, 0x300, URZ ;  /* 0x00000300040a7890 */ /* 0x000fe2000fffe03f */
[-CC-:B------:R-:W-:Y:S01]  /*5930*/  FFMA.FTZ R24, R180, R7.reuse, -R29.reuse ;  /* 0x00000007b4187223 */ /* 0x180fe2000001081d */
[-CC-:B------:R-:W-:Y:S01]  /*5940*/  FFMA.FTZ R15, R182, R7.reuse, -R29.reuse ;  /* 0x00000007b60f7223 */ /* 0x180fe2000001081d */
[----:B------:R-:W1:Y:S01]  /*5950*/  MUFU.TANH R168, R168 ;  /* 0x000000a800a87308 */ /* 0x000e620000002400 */
[-CC-:B------:R-:W-:Y:S01]  /*5960*/  FFMA.FTZ R176, R176, R7.reuse, -R29.reuse ;  /* 0x00000007b0b07223 */ /* 0x180fe2000001081d */
[-CC-:B------:R-:W-:Y:S01]  /*5970*/  FFMA.FTZ R204, R204, R7.reuse, -R29.reuse ;  /* 0x00000007cccc7223 */ /* 0x180fe2000001081d */
[-CC-:B--2---:R-:W-:Y:S01]  /*5980*/  FFMA.FTZ R196, R206, R7.reuse, -R29.reuse ;  /* 0x00000007cec47223 */ /* 0x184fe2000001081d */
[-CC-:B------:R-:W-:Y:S01]  /*5990*/  FFMA.FTZ R208, R208, R7.reuse, -R29.reuse ;  /* 0x00000007d0d07223 */ /* 0x180fe2000001081d */
[-CC-:B------:R-:W-:Y:S01]  /*59a0*/  FFMA.FTZ R212, R212, R7.reuse, -R29.reuse ;  /* 0x00000007d4d47223 */ /* 0x180fe2000001081d */
[-CC-:B------:R-:W-:Y:S01]  /*59b0*/  FFMA.FTZ R41, R174, R7.reuse, -R29.reuse ;  /* 0x00000007ae297223 */ /* 0x180fe2000001081d */
[-CC-:B------:R-:W-:Y:S01]  /*59c0*/  FFMA.FTZ R72, R220, R7.reuse, -R29.reuse ;  /* 0x00000007dc487223 */ /* 0x180fe2000001081d */
[----:B------:R-:W2:Y:S01]  /*59d0*/  MUFU.TANH R170, R170 ;  /* 0x000000aa00aa7308 */ /* 0x000ea20000002400 */
[-CC-:B------:R-:W-:Y:S01]  /*59e0*/  FFMA.FTZ R80, R224, R7.reuse, -R29.reuse ;  /* 0x00000007e0507223 */ /* 0x180fe2000001081d */
[-CC-:B------:R-:W-:Y:S01]  /*59f0*/  FFMA.FTZ R49, R228, R7.reuse, -R29.reuse ;  /* 0x00000007e4317223 */ /* 0x180fe2000001081d */
[-C--:B------:R-:W-:Y:S01]  /*5a00*/  FFMA.FTZ R202, R226, R7.reuse, -R29 ;  /* 0x00000007e2ca7223 */ /* 0x080fe2000001081d */
[----:B------:R-:W-:Y:S01]  /*5a10*/  UIADD3 UR4, UR4, 0x380, URZ ;  /* 0x0000038004047890 */ /* 0x000fe2000fffe03f */
[----:B------:R-:W-:-:S03]  /*5a20*/  FMUL.FTZ R8, R8, R7 ;  /* 0x0000000708087220 */ /* 0x000fc60000410000 */
[----:B------:R3:W-:Y:S01]  /*5a30*/  MUFU.EX2 R27, R200 ;  /* 0x000000c8001b7308 */ /* 0x0007e20000000800 */
[----:B-1----:R-:W-:-:S04]  /*5a40*/  FMNMX.FTZ R39, R168, R39, !PT ;  /* 0x00000027a8277209 */ /* 0x002fc80007810000 */
[----:B------:R-:W-:-:S03]  /*5a50*/  FMNMX.FTZ R39, R86, R39, !PT ;  /* 0x0000002756277209 */ /* 0x000fc60007810000 */
[----:B------:R-:W-:Y:S01]  /*5a60*/  MUFU.EX2 R8, R8 ;  /* 0x0000000800087308 */ /* 0x000fe20000000800 */
[----:B--2---:R-:W-:Y:S01]  /*5a70*/  FMNMX.FTZ R6, R170, R39, !PT ;  /* 0x00000027aa067209 */ /* 0x004fe20007810000 */
[-CC-:B------:R-:W-:Y:S01]  /*5a80*/  FFMA.FTZ R39, R216, R7.reuse, -R29.reuse ;  /* 0x00000007d8277223 */ /* 0x180fe2000001081d */
[----:B---3--:R-:W-:-:S03]  /*5a90*/  FFMA.FTZ R200, R218, R7, -R29 ;  /* 0x00000007dac87223 */ /* 0x008fc6000001081d */
[----:B------:R-:W1:Y:S02]  /*5aa0*/  SHFL.BFLY PT, R45, R6, 0x2, 0x1f ;  /* 0x0c401f00062d7f89 */ /* 0x000e6400000e0000 */
[----:B------:R-:W2:Y:S08]  /*5ab0*/  MUFU.EX2 R11, R11 ;  /* 0x0000000b000b7308 */ /* 0x000eb00000000800 */
[----:B------:R-:W3:Y:S08]  /*5ac0*/  MUFU.EX2 R230, R230 ;  /* 0x000000e600e67308 */ /* 0x000ef00000000800 */
[----:B------:R-:W-:Y:S01]  /*5ad0*/  MUFU.EX2 R13, R13 ;  /* 0x0000000d000d7308 */ /* 0x000fe20000000800 */
[----:B--2---:R-:W-:Y:S01]  /*5ae0*/  FFMA.FTZ R3, R8, R3, R11 ;  /* 0x0000000308037223 */ /* 0x004fe2000001000b */
[----:B-1----:R-:W-:Y:S01]  /*5af0*/  FMNMX.FTZ R51, R6, R45, !PT ;  /* 0x0000002d06337209 */ /* 0x002fe20007810000 */
[-CC-:B------:R-:W-:Y:S01]  /*5b00*/  FFMA.FTZ R45, R76, R7.reuse, -R29.reuse ;  /* 0x000000074c2d7223 */ /* 0x180fe2000001081d */
[----:B------:R-:W-:-:S04]  /*5b10*/  FFMA.FTZ R76, R222, R7, -R29 ;  /* 0x00000007de4c7223 */ /* 0x000fc8000001081d */
[----:B------:R-:W1:Y:S01]  /*5b20*/  MUFU.EX2 R24, R24 ;  /* 0x0000001800187308 */ /* 0x000e620000000800 */
[----:B---3--:R-:W-:Y:S01]  /*5b30*/  F2FP.F16.F32.PACK_AB R180, R230, R11 ;  /* 0x0000000be6b4723e */ /* 0x008fe200000000ff */
[----:B------:R-:W2:Y:S01]  /*5b40*/  SHFL.BFLY PT, R12, R51, 0x1, 0x1f ;  /* 0x0c201f00330c7f89 */ /* 0x000ea200000e0000 */
[----:B------:R-:W-:-:S05]  /*5b50*/  IMAD.MOV.U32 R11, RZ, RZ, R10 ;  /* 0x000000ffff0b7224 */ /* 0x000fca00078e000a */
[----:B------:R-:W-:Y:S08]  /*5b60*/  MUFU.EX2 R15, R15 ;  /* 0x0000000f000f7308 */ /* 0x000ff00000000800 */
[----:B------:R-:W3:Y:S01]  /*5b70*/  MUFU.EX2 R192, R192 ;  /* 0x000000c000c07308 */ /* 0x000ee20000000800 */
[----:B-1----:R-:W-:-:S07]  /*5b80*/  F2FP.F16.F32.PACK_AB R182, R24, R13 ;  /* 0x0000000d18b6723e */ /* 0x002fce00000000ff */
[----:B------:R-:W-:Y:S01]  /*5b90*/  MUFU.EX2 R31, R176 ;  /* 0x000000b0001f7308 */ /* 0x000fe20000000800 */
[----:B--2---:R-:W-:-:S05]  /*5ba0*/  FMNMX.FTZ R12, R51, R12, !PT ;  /* 0x0000000c330c7209 */ /* 0x004fca0007810000 */
[----:B------:R-:W-:Y:S01]  /*5bb0*/  FADD.FTZ R6, -R12, R9 ;  /* 0x000000090c067221 */ /* 0x000fe20000010100 */
[----:B------:R-:W-:Y:S01]  /*5bc0*/  IMAD.U32 R9, RZ, RZ, UR7 ;  /* 0x00000007ff097e24 */ /* 0x000fe2000f8e00ff */
[----:B------:R-:W-:Y:S01]  /*5bd0*/  MUFU.EX2 R33, R204 ;  /* 0x000000cc00217308 */ /* 0x000fe20000000800 */
[----:B---3--:R-:W-:Y:S01]  /*5be0*/  F2FP.F16.F32.PACK_AB R174, R192, R27 ;  /* 0x0000001bc0ae723e */ /* 0x008fe200000000ff */
[----:B------:R-:W-:Y:S02]  /*5bf0*/  FMUL.FTZ R6, R6, R7 ;  /* 0x0000000706067220 */ /* 0x000fe40000410000 */
[----:B------:R-:W-:-:S04]  /*5c00*/  @!P1 IADD3 R9, R9, 0x34840, RZ ;  /* 0x0003484009099810 */ /* 0x000fc80007ffe0ff */
[----:B------:R-:W-:Y:S01]  /*5c10*/  MUFU.EX2 R6, R6 ;  /* 0x0000000600067308 */ /* 0x000fe20000000800 */
[----:B------:R-:W-:-:S07]  /*5c20*/  @!P1 PRMT R9, RZ, 0x654, R9 ;  /* 0x00000654ff099816 */ /* 0x000fce0000000009 */
[----:B------:R-:W-:Y:S08]  /*5c30*/  MUFU.EX2 R196, R196 ;  /* 0x000000c400c47308 */ /* 0x000ff00000000800 */
[----:B------:R-:W-:Y:S08]  /*5c40*/  MUFU.EX2 R35, R208 ;  /* 0x000000d000237308 */ /* 0x000ff00000000800 */
[----:B------:R-:W-:Y:S08]  /*5c50*/  MUFU.EX2 R37, R212 ;  /* 0x000000d400257308 */ /* 0x000ff00000000800 */
[----:B------:R-:W-:Y:S01]  /*5c60*/  MUFU.EX2 R39, R39 ;  /* 0x0000002700277308 */ /* 0x000fe20000000800 */
[----:B------:R-:W-:-:S02]  /*5c70*/  WARPGROUP.DEPBAR.LE gsb0, 0x0 ;  /* 0x00008000000079c5 */ /* 0x000fc40000010000 */
[----:B------:R-:W-:Y:S01]  /*5c80*/  WARPGROUP.ARRIVE ;  /* 0x00000000000079c5 */ /* 0x000fe20000000000 */
[-CC-:B------:R-:W-:Y:S01]  /*5c90*/  FFMA.FTZ R152, R190, R7.reuse, -R29.reuse ;  /* 0x00000007be987223 */ /* 0x180fe2000001081d */
[-CC-:B------:R-:W-:Y:S01]  /*5ca0*/  FFMA.FTZ R154, R194, R7.reuse, -R29.reuse ;  /* 0x00000007c29a7223 */ /* 0x180fe2000001081d */
[-CC-:B------:R-:W-:Y:S01]  /*5cb0*/  FFMA.FTZ R190, R198, R7.reuse, -R29.reuse ;  /* 0x00000007c6be7223 */ /* 0x180fe2000001081d */
[-CC-:B------:R-:W-:Y:S01]  /*5cc0*/  FFMA.FTZ R194, R178, R7.reuse, -R29.reuse ;  /* 0x00000007b2c27223 */ /* 0x180fe2000001081d */
[----:B------:R-:W-:Y:S01]  /*5cd0*/  FFMA.FTZ R198, R172, R7, -R29 ;  /* 0x00000007acc67223 */ /* 0x000fe2000001081d */
[----:B------:R-:W-:Y:S01]  /*5ce0*/  HGMMA.64x128x16.F32 R88, R156, gdesc[UR12].tnspB, R88, gsb0 ;  /* 0x41e0000c9c587df0 */ /* 0x000fe20008000858 */
[----:B------:R-:W-:Y:S01]  /*5cf0*/  UMOV UR14, UR10 ;  /* 0x0000000a000e7c82 */ /* 0x000fe20008000000 */
[----:B------:R-:W-:Y:S01]  /*5d00*/  UMOV UR15, 0x40000040 ;  /* 0x40000040000f7882 */ /* 0x000fe20000000000 */
[----:B------:R-:W-:Y:S01]  /*5d10*/  UMOV UR10, UR4 ;  /* 0x00000004000a7c82 */ /* 0x000fe20008000000 */
[----:B------:R-:W1:Y:S01]  /*5d20*/  MUFU.EX2 R152, R152 ;  /* 0x0000009800987308 */ /* 0x000e620000000800 */
[----:B------:R-:W-:-:S07]  /*5d30*/  UMOV UR4, UR39 ;  /* 0x0000002700047c82 */ /* 0x000fce0008000000 */
[----:B------:R-:W2:Y:S08]  /*5d40*/  MUFU.EX2 R154, R154 ;  /* 0x0000009a009a7308 */ /* 0x000eb00000000800 */
[----:B------:R-:W3:Y:S01]  /*5d50*/  MUFU.EX2 R190, R190 ;  /* 0x000000be00be7308 */ /* 0x000ee20000000800 */
[----:B-1----:R-:W-:-:S07]  /*5d60*/  F2FP.F16.F32.PACK_AB R176, R152, R15 ;  /* 0x0000000f98b0723e */ /* 0x002fce00000000ff */
[----:B------:R-:W-:Y:S01]  /*5d70*/  MUFU.EX2 R194, R194 ;  /* 0x000000c200c27308 */ /* 0x000fe20000000800 */
[----:B--2---:R-:W-:-:S07]  /*5d80*/  F2FP.F16.F32.PACK_AB R178, R154, R21 ;  /* 0x000000159ab2723e */ /* 0x004fce00000000ff */
[----:B------:R-:W-:Y:S01]  /*5d90*/  MUFU.EX2 R198, R198 ;  /* 0x000000c600c67308 */ /* 0x000fe20000000800 */
[----:B---3--:R-:W-:-:S07]  /*5da0*/  F2FP.F16.F32.PACK_AB R172, R190, R25 ;  /* 0x00000019beac723e */ /* 0x008fce00000000ff */
[----:B------:R-:W-:Y:S08]  /*5db0*/  MUFU.EX2 R41, R41 ;  /* 0x0000002900297308 */ /* 0x000ff00000000800 */
[----:B------:R-:W-:Y:S08]  /*5dc0*/  MUFU.EX2 R200, R200 ;  /* 0x000000c800c87308 */ /* 0x000ff00000000800 */
[----:B------:R-:W-:Y:S08]  /*5dd0*/  MUFU.EX2 R43, R43 ;  /* 0x0000002b002b7308 */ /* 0x000ff00000000800 */
[----:B------:R-:W-:Y:S08]  /*5de0*/  MUFU.EX2 R72, R72 ;  /* 0x0000004800487308 */ /* 0x000ff00000000800 */
[----:B------:R-:W-:Y:S08]  /*5df0*/  MUFU.EX2 R45, R45 ;  /* 0x0000002d002d7308 */ /* 0x000ff00000000800 */
[----:B------:R-:W-:Y:S08]  /*5e00*/  MUFU.EX2 R76, R76 ;  /* 0x0000004c004c7308 */ /* 0x000ff00000000800 */
[----:B------:R-:W-:Y:S08]  /*5e10*/  MUFU.EX2 R47, R47 ;  /* 0x0000002f002f7308 */ /* 0x000ff00000000800 */
[----:B------:R-:W1:Y:S08]  /*5e20*/  MUFU.EX2 R80, R80 ;  /* 0x0000005000507308 */ /* 0x000e700000000800 */
[----:B------:R-:W-:Y:S08]  /*5e30*/  MUFU.EX2 R49, R49 ;  /* 0x0000003100317308 */ /* 0x000ff00000000800 */
[----:B------:R-:W2:Y:S01]  /*5e40*/  MUFU.EX2 R202, R202 ;  /* 0x000000ca00ca7308 */ /* 0x000ea20000000800 */
[----:B------:R-:W-:-:S02]  /*5e50*/  WARPGROUP.DEPBAR.LE gsb0, 0x0 ;  /* 0x00008000000079c5 */ /* 0x000fc40000010000 */
[----:B------:R-:W-:Y:S01]  /*5e60*/  WARPGROUP.ARRIVE ;  /* 0x00000000000079c5 */ /* 0x000fe20000000000 */
[-CC-:B------:R-:W-:Y:S01]  /*5e70*/  FFMA.FTZ R156, R210, R7.reuse, -R29.reuse ;  /* 0x00000007d29c7223 */ /* 0x180fe2000001081d */
[-C--:B------:R-:W-:Y:S01]  /*5e80*/  FFMA.FTZ R158, R214, R7.reuse, -R29 ;  /* 0x00000007d69e7223 */ /* 0x080fe2000001081d */
[----:B------:R-:W-:-:S03]  /*5e90*/  FMUL.FTZ R29, R12, R7 ;  /* 0x000000070c1d7220 */ /* 0x000fc60000410000 */
[----:B------:R-:W-:Y:S01]  /*5ea0*/  HGMMA.64x128x16.F32 R88, R160, gdesc[UR12].tnspB, R88, gsb0 ;  /* 0x41e0000ca0587df0 */ /* 0x000fe20008000858 */
[-CC-:B------:R-:W-:Y:S01]  /*5eb0*/  FFMA.FTZ R177, R30, R7.reuse, -R29.reuse ;  /* 0x000000071eb17223 */ /* 0x180fe2000001081d */
[-CC-:B------:R-:W-:Y:S01]  /*5ec0*/  FFMA.FTZ R30, R36, R7.reuse, -R29.reuse ;  /* 0x00000007241e7223 */ /* 0x180fe2000001081d */
[----:B------:R-:W-:Y:S01]  /*5ed0*/  IMAD.U32 R36, RZ, RZ, UR11 ;  /* 0x0000000bff247e24 */ /* 0x000fe2000f8e00ff */
[----:B------:R-:W-:Y:S01]  /*5ee0*/  UMOV UR11, 0x40000040 ;  /* 0x40000040000b7882 */ /* 0x000fe20000000000 */
[-CC-:B------:R-:W-:Y:S01]  /*5ef0*/  FFMA.FTZ R181, R14, R7.reuse, -R29.reuse ;  /* 0x000000070eb57223 */ /* 0x180fe2000001081d */
[-CC-:B------:R-:W-:Y:S01]  /*5f00*/  FFMA.FTZ R183, R26, R7.reuse, -R29.reuse ;  /* 0x000000071ab77223 */ /* 0x180fe2000001081d */
[-CC-:B------:R-:W-:Y:S01]  /*5f10*/  FFMA.FTZ R28, R28, R7.reuse, -R29.reuse ;  /* 0x000000071c1c7223 */ /* 0x180fe2000001081d */
[----:B------:R-:W-:Y:S01]  /*5f20*/  @!P1 VIADD R36, R36, 0x34860 ;  /* 0x0003486024249836 */ /* 0x000fe20000000000 */
[----:B------:R-:W-:Y:S01]  /*5f30*/  MUFU.EX2 R177, R177 ;  /* 0x000000b100b17308 */ /* 0x000fe20000000800 */
[-CC-:B------:R-:W-:Y:S01]  /*5f40*/  FFMA.FTZ R179, R34, R7.reuse, -R29.reuse ;  /* 0x0000000722b37223 */ /* 0x180fe2000001081d */
[-CC-:B------:R-:W-:Y:S01]  /*5f50*/  FFMA.FTZ R173, R38, R7.reuse, -R29.reuse ;  /* 0x0000000726ad7223 */ /* 0x180fe2000001081d */
[-CC-:B------:R-:W-:Y:S01]  /*5f60*/  FFMA.FTZ R175, R42, R7.reuse, -R29.reuse ;  /* 0x000000072aaf7223 */ /* 0x180fe2000001081d */
[----:B------:R-:W-:Y:S01]  /*5f70*/  @!P1 PRMT R38, RZ, 0x654, R36 ;  /* 0x00000654ff269816 */ /* 0x000fe20000000024 */
[-CC-:B------:R-:W-:Y:S01]  /*5f80*/  FFMA.FTZ R26, R44, R7.reuse, -R29.reuse ;  /* 0x000000072c1a7223 */ /* 0x180fe2000001081d */
[-CC-:B------:R-:W-:Y:S01]  /*5f90*/  FFMA.FTZ R169, R46, R7.reuse, -R29.reuse ;  /* 0x000000072ea97223 */ /* 0x180fe2000001081d */
[-CC-:B------:R-:W-:Y:S01]  /*5fa0*/  FFMA.FTZ R14, R48, R7.reuse, -R29.reuse ;  /* 0x00000007300e7223 */ /* 0x180fe2000001081d */
[----:B------:R-:W3:Y:S01]  /*5fb0*/  MUFU.EX2 R181, R181 ;  /* 0x000000b500b57308 */ /* 0x000ee20000000800 */
[-CC-:B------:R-:W-:Y:S01]  /*5fc0*/  FFMA.FTZ R171, R50, R7.reuse, -R29.reuse ;  /* 0x0000000732ab7223 */ /* 0x180fe2000001081d */
[-CC-:B------:R-:W-:Y:S01]  /*5fd0*/  FFMA.FTZ R153, R54, R7.reuse, -R29.reuse ;  /* 0x0000000736997223 */ /* 0x180fe2000001081d */
[-CC-:B------:R-:W-:Y:S01]  /*5fe0*/  FFMA.FTZ R34, R56, R7.reuse, -R29.reuse ;  /* 0x0000000738227223 */ /* 0x180fe2000001081d */
[-CC-:B------:R-:W-:Y:S01]  /*5ff0*/  FFMA.FTZ R155, R58, R7.reuse, -R29.reuse ;  /* 0x000000073a9b7223 */ /* 0x180fe2000001081d */
[-CC-:B------:R-:W-:Y:S01]  /*6000*/  FFMA.FTZ R60, R60, R7.reuse, -R29.reuse ;  /* 0x000000073c3c7223 */ /* 0x180fe2000001081d */
[-CC-:B------:R-:W-:Y:S01]  /*6010*/  FFMA.FTZ R62, R62, R7.reuse, -R29.reuse ;  /* 0x000000073e3e7223 */ /* 0x180fe2000001081d */
[-CC-:B------:R-:W-:Y:S01]  /*6020*/  FFMA.FTZ R64, R64, R7.reuse, -R29.reuse ;  /* 0x0000000740407223 */ /* 0x180fe2000001081d */
[----:B------:R-:W-:Y:S01]  /*6030*/  MUFU.EX2 R183, R183 ;  /* 0x000000b700b77308 */ /* 0x000fe20000000800 */
        /* <DEDUP_REMOVED lines=8> */
[----:B------:R-:W-:-:S07]  /*60c0*/  FFMA.FTZ R86, R86, R7, -R29 ;  /* 0x0000000756567223 */ /* 0x000fce000001081d */
[----:B------:R-:W-:Y:S08]  /*60d0*/  MUFU.EX2 R179, R179 ;  /* 0x000000b300b37308 */ /* 0x000ff00000000800 */
        /* <DEDUP_REMOVED lines=17> */
[----:B------:R-:W-:Y:S01]  /*61f0*/  FFMA.FTZ R20, R52, R7, -R29 ;  /* 0x0000000734147223 */ /* 0x000fe2000001081d */
[----:B------:R-:W-:Y:S01]  /*6200*/  MUFU.EX2 R60, R60 ;  /* 0x0000003c003c7308 */ /* 0x000fe20000000800 */
[----:B------:R-:W-:Y:S07]  /*6210*/  HGMMA.64x128x16.F32 R88, R164, gdesc[UR8].tnspB, R88, gsb0 ;  /* 0x41e00008a4587df0 */ /* 0x000fee0008000858 */
[----:B------:R-:W4:Y:S08]  /*6220*/  MUFU.EX2 R160, R160 ;  /* 0x000000a000a07308 */ /* 0x000f300000000800 */
[----:B------:R-:W5:Y:S08]  /*6230*/  MUFU.EX2 R162, R162 ;  /* 0x000000a200a27308 */ /* 0x000f700000000800 */
        /* <DEDUP_REMOVED lines=9> */
[----:B------:R-:W5:Y:S01]  /*62d0*/  MUFU.EX2 R84, R84 ;  /* 0x0000005400547308 */ /* 0x000f620000000800 */
[----:B------:R-:W-:-:S02]  /*62e0*/  WARPGROUP.DEPBAR.LE gsb0, 0x0 ;  /* 0x00008000000079c5 */ /* 0x000fc40000010000 */
[----:B------:R3:W-:Y:S05]  /*62f0*/  @!P1 SYNCS.ARRIVE.TRANS64.RED.A1T0 RZ, [R9+URZ], RZ ;  /* 0x000000ff09ff99a7 */ /* 0x0007ea000810043f */
[----:B------:R-:W5:Y:S01]  /*6300*/  MUFU.EX2 R165, R82 ;  /* 0x0000005200a57308 */ /* 0x000f620000000800 */
[----:B-1----:R-:W-:Y:S02]  /*6310*/  F2FP.F16.F32.PACK_AB R164, R80, R47 ;  /* 0x0000002f50a4723e */ /* 0x002fe400000000ff */
[----:B--2---:R-:W-:Y:S01]  /*6320*/  F2FP.F16.F32.PACK_AB R166, R202, R49 ;  /* 0x00000031caa6723e */ /* 0x004fe200000000ff */
[----:B---3--:R-:W-:Y:S01]  /*6330*/  FFMA.FTZ R9, R6, R0, R181 ;  /* 0x0000000006097223 */ /* 0x008fe200000100b5 */
[----:B------:R-:W-:Y:S01]  /*6340*/  FADD.FTZ R0, R230, R3 ;  /* 0x00000003e6007221 */ /* 0x000fe20000010000 */
[----:B------:R1:W-:Y:S02]  /*6350*/  @!P1 SYNCS.ARRIVE.TRANS64.RED.A1T0 RZ, [R38+URZ], RZ ;  /* 0x000000ff26ff99a7 */ /* 0x0003e4000810043f */
[----:B------:R-:W-:Y:S01]  /*6360*/  MUFU.EX2 R167, R86 ;  /* 0x0000005600a77308 */ /* 0x000fe20000000800 */
[C---:B----4-:R-:W-:Y:S01]  /*6370*/  FADD.FTZ R36, R160.reuse, R9 ;  /* 0x00000009a0247221 */ /* 0x050fe20000010000 */
[----:B------:R-:W-:Y:S01]  /*6380*/  FADD.FTZ R3, R13, R0 ;  /* 0x000000000d037221 */ /* 0x000fe20000010000 */
[----:B------:R-:W-:-:S02]  /*6390*/  F2FP.F16.F32.PACK_AB R181, R160, R181 ;  /* 0x000000b5a0b5723e */ /* 0x000fc400000000ff */
[----:B------:R-:W-:Y:S01]  /*63a0*/  FADD.FTZ R9, R183, R36 ;  /* 0x00000024b7097221 */ /* 0x000fe20000010000 */
[----:B------:R-:W-:Y:S01]  /*63b0*/  FADD.FTZ R0, R24, R3 ;  /* 0x0000000318007221 */ /* 0x000fe20000010000 */
[C---:B------:R-:W-:Y:S02]  /*63c0*/  F2FP.F16.F32.PACK_AB R183, R28.reuse, R183 ;  /* 0x000000b71cb7723e */ /* 0x040fe400000000ff */
[----:B------:R-:W-:Y:S01]  /*63d0*/  FADD.FTZ R36, R28, R9 ;  /* 0x000000091c247221 */ /* 0x000fe20000010000 */
[----:B------:R-:W-:Y:S01]  /*63e0*/  FADD.FTZ R3, R15, R0 ;  /* 0x000000000f037221 */ /* 0x000fe20000010000 */
[----:B------:R-:W-:Y:S02]  /*63f0*/  F2FP.F16.F32.PACK_AB R160, R72, R43 ;  /* 0x0000002b48a0723e */ /* 0x000fe400000000ff */
[----:B------:R-:W-:Y:S01]  /*6400*/  FADD.FTZ R9, R177, R36 ;  /* 0x00000024b1097221 */ /* 0x000fe20000010000 */
[----:B------:R-:W-:Y:S01]  /*6410*/  FADD.FTZ R0, R152, R3 ;  /* 0x0000000398007221 */ /* 0x000fe20000010000 */
[----:B-----5:R-:W-:-:S02]  /*6420*/  F2FP.F16.F32.PACK_AB R177, R162, R177 ;  /* 0x000000b1a2b1723e */ /* 0x020fc400000000ff */
[----:B------:R-:W-:Y:S01]  /*6430*/  FADD.FTZ R36, R162, R9 ;  /* 0x00000009a2247221 */ /* 0x000fe20000010000 */
[----:B------:R-:W-:Y:S01]  /*6440*/  FADD.FTZ R3, R21, R0 ;  /* 0x0000000015037221 */ /* 0x000fe20000010000 */
[----:B------:R-:W-:Y:S02]  /*6450*/  F2FP.F16.F32.PACK_AB R152, R156, R35 ;  /* 0x000000239c98723e */ /* 0x000fe400000000ff */
[----:B------:R-:W-:Y:S01]  /*6460*/  FADD.FTZ R9, R179, R36 ;  /* 0x00000024b3097221 */ /* 0x000fe20000010000 */
[----:B------:R-:W-:Y:S01]  /*6470*/  FADD.FTZ R0, R154, R3 ;  /* 0x000000039a007221 */ /* 0x000fe20000010000 */
[----:B------:R-:W-:Y:S02]  /*6480*/  F2FP.F16.F32.PACK_AB R154, R158, R37 ;  /* 0x000000259e9a723e */ /* 0x000fe400000000ff */
[----:B------:R-:W-:Y:S01]  /*6490*/  FADD.FTZ R36, R30, R9 ;  /* 0x000000091e247221 */ /* 0x000fe20000010000 */
[----:B------:R-:W-:Y:S01]  /*64a0*/  FADD.FTZ R3, R25, R0 ;  /* 0x0000000019037221 */ /* 0x000fe20000010000 */
[-CC-:B------:R-:W-:Y:S01]  /*64b0*/  FFMA.FTZ R0, R168, R7.reuse, -R29.reuse ;  /* 0x00000007a8007223 */ /* 0x180fe2000001081d */
[----:B------:R-:W-:Y:S01]  /*64c0*/  FFMA.FTZ R29, R170, R7, -R29 ;  /* 0x00000007aa1d7223 */ /* 0x000fe2000001081d */
[----:B------:R-:W-:Y:S01]  /*64d0*/  FADD.FTZ R9, R173, R36 ;  /* 0x00000024ad097221 */ /* 0x000fe20000010000 */
[----:B------:R-:W-:Y:S01]  /*64e0*/  FADD.FTZ R36, R190, R3 ;  /* 0x00000003be247221 */ /* 0x000fe20000010000 */
[----:B------:R-:W-:-:S02]  /*64f0*/  F2FP.F16.F32.PACK_AB R179, R30, R179 ;  /* 0x000000b31eb3723e */ /* 0x000fc400000000ff */
[C---:B-1----:R-:W-:Y:S01]  /*6500*/  FADD.FTZ R38, R32.reuse, R9 ;  /* 0x0000000920267221 */ /* 0x042fe20000010000 */
[----:B------:R-:W-:Y:S01]  /*6510*/  FADD.FTZ R3, R27, R36 ;  /* 0x000000241b037221 */ /* 0x000fe20000010000 */
[----:B------:R-:W-:Y:S01]  /*6520*/  MUFU.EX2 R29, R29 ;  /* 0x0000001d001d7308 */ /* 0x000fe20000000800 */
[----:B------:R-:W-:Y:S01]  /*6530*/  F2FP.F16.F32.PACK_AB R173, R32, R173 ;  /* 0x000000ad20ad723e */ /* 0x000fe200000000ff */
[----:B------:R-:W-:Y:S01]  /*6540*/  FADD.FTZ R9, R175, R38 ;  /* 0x00000026af097221 */ /* 0x000fe20000010000 */
[----:B------:R-:W-:Y:S01]  /*6550*/  FADD.FTZ R36, R192, R3 ;  /* 0x00000003c0247221 */ /* 0x000fe20000010000 */
[C---:B------:R-:W-:Y:S02]  /*6560*/  F2FP.F16.F32.PACK_AB R175, R26.reuse, R175 ;  /* 0x000000af1aaf723e */ /* 0x040fe400000000ff */
[----:B------:R-:W-:Y:S01]  /*6570*/  FADD.FTZ R38, R26, R9 ;  /* 0x000000091a267221 */ /* 0x000fe20000010000 */
[----:B------:R-:W-:Y:S01]  /*6580*/  FADD.FTZ R3, R31, R36 ;  /* 0x000000241f037221 */ /* 0x000fe20000010000 */
[----:B------:R-:W-:-:S02]  /*6590*/  F2FP.F16.F32.PACK_AB R168, R194, R31 ;  /* 0x0000001fc2a8723e */ /* 0x000fc400000000ff */
[----:B------:R-:W-:Y:S01]  /*65a0*/  FADD.FTZ R9, R169, R38 ;  /* 0x00000026a9097221 */ /* 0x000fe20000010000 */
[----:B------:R-:W-:Y:S01]  /*65b0*/  FADD.FTZ R24, R194, R3 ;  /* 0x00000003c2187221 */ /* 0x000fe20000010000 */
[C---:B------:R-:W-:Y:S02]  /*65c0*/  F2FP.F16.F32.PACK_AB R169, R14.reuse, R169 ;  /* 0x000000a90ea9723e */ /* 0x040fe400000000ff */
        /* <DEDUP_REMOVED lines=8> */
[----:B------:R-:W-:Y:S02]  /*6650*/  F2FP.F16.F32.PACK_AB R162, R76, R45 ;  /* 0x0000002d4ca2723e */ /* 0x000fe400000000ff */
[----:B------:R-:W-:Y:S01]  /*6660*/  FADD.FTZ R9, R153, R28 ;  /* 0x0000001c99097221 */ /* 0x000fe20000010000 */
[----:B------:R-:W-:Y:S01]  /*6670*/  FADD.FTZ R24, R156, R3 ;  /* 0x000000039c187221 */ /* 0x000fe20000010000 */
[C---:B------:R-:W-:Y:S02]  /*6680*/  F2FP.F16.F32.PACK_AB R153, R34.reuse, R153 ;  /* 0x000000992299723e */ /* 0x040fe400000000ff */
[----:B------:R-:W-:Y:S01]  /*6690*/  FADD.FTZ R28, R34, R9 ;  /* 0x00000009221c7221 */ /* 0x000fe20000010000 */
[----:B------:R-:W-:Y:S01]  /*66a0*/  FADD.FTZ R3, R37, R24 ;  /* 0x0000001825037221 */ /* 0x000fe20000010000 */
[----:B------:R1:W2:Y:S01]  /*66b0*/  MUFU.EX2 R9, R0 ;  /* 0x0000000000097308 */ /* 0x0002a20000000800 */
[----:B------:R-:W-:Y:S01]  /*66c0*/  F2FP.F16.F32.PACK_AB R156, R198, R39 ;  /* 0x00000027c69c723e */ /* 0x000fe200000000ff */
        /* <DEDUP_REMOVED lines=10> */
[----:B------:R-:W-:-:S03]  /*6770*/  FADD.FTZ R3, R41, R14 ;  /* 0x0000000e29037221 */ /* 0x000fc60000010000 */
        /* <DEDUP_REMOVED lines=11> */
[----:B-1----:R-:W-:Y:S01]  /*6830*/  FADD.FTZ R0, R76, R3 ;  /* 0x000000034c007221 */ /* 0x002fe20000010000 */
[C---:B------:R-:W-:Y:S02]  /*6840*/  F2FP.F16.F32.PACK_AB R163, R84.reuse, R163 ;  /* 0x000000a354a3723e */ /* 0x040fe400000000ff */
[----:B------:R-:W-:Y:S01]  /*6850*/  FADD.FTZ R28, R84, R28 ;  /* 0x0000001c541c7221 */ /* 0x000fe20000010000 */
[----:B------:R-:W-:-:S03]  /*6860*/  FADD.FTZ R3, R47, R0 ;  /* 0x000000002f037221 */ /* 0x000fc60000010000 */
[----:B------:R-:W-:Y:S01]  /*6870*/  FADD.FTZ R28, R165, R28 ;  /* 0x0000001ca51c7221 */ /* 0x000fe20000010000 */
[----:B------:R-:W-:Y:S01]  /*6880*/  FADD.FTZ R0, R80, R3 ;  /* 0x0000000350007221 */ /* 0x000fe20000010000 */
[C---:B--2---:R-:W-:Y:S02]  /*6890*/  F2FP.F16.F32.PACK_AB R165, R9.reuse, R165 ;  /* 0x000000a509a5723e */ /* 0x044fe400000000ff */
[----:B------:R-:W-:Y:S01]  /*68a0*/  FADD.FTZ R28, R9, R28 ;  /* 0x0000001c091c7221 */ /* 0x000fe20000010000 */
[----:B------:R-:W-:Y:S01]  /*68b0*/  FADD.FTZ R3, R49, R0 ;  /* 0x0000000031037221 */ /* 0x000fe20000010000 */
[----:B------:R-:W-:Y:S02]  /*68c0*/  IMAD.MOV.U32 R9, RZ, RZ, R12 ;  /* 0x000000ffff097224 */ /* 0x000fe400078e000c */
[----:B------:R-:W-:Y:S01]  /*68d0*/  FADD.FTZ R28, R167, R28 ;  /* 0x0000001ca71c7221 */ /* 0x000fe20000010000 */
[----:B------:R-:W-:Y:S01]  /*68e0*/  FADD.FTZ R3, R202, R3 ;  /* 0x00000003ca037221 */ /* 0x000fe20000010000 */
[----:B------:R-:W-:-:S02]  /*68f0*/  F2FP.F16.F32.PACK_AB R167, R29, R167 ;  /* 0x000000a71da7723e */ /* 0x000fc400000000ff */
[----:B------:R-:W-:Y:S01]  /*6900*/  FADD.FTZ R0, R29, R28 ;  /* 0x0000001c1d007221 */ /* 0x000fe20000010000 */
[----:B------:R-:W-:Y:S06]  /*6910*/  @P2 BRA `(.L_x_24) ;  /* 0xffffffd400a02947 */ /* 0x000fec000383ffff */
.L_x_15:
[----:B------:R-:W-:Y:S06]  /*6920*/  BAR.ARV 0x8, 0x120 ;  /* 0x0204800000007b1d */ /* 0x000fec0000002000 */
        /* <DEDUP_REMOVED lines=64> */
[----:B------:R-:W-:Y:S06]  /*6d30*/  @!P0 BRA `(.L_x_25) ;  /* 0x0000000000048947 */ /* 0x000fec0003800000 */
[----:B------:R-:W-:Y:S01]  /*6d40*/  BPT.TRAP 0x1 ;  /* 0x000000040000795c */ /* 0x000fe20000300000 */
.L_x_25:
[----:B------:R-:W-:Y:S01]  /*6d50*/  ULEA UR7, UR38, UR60, 0x3 ;  /* 0x0000003c26077291 */ /* 0x000fe2000f8e183f */
[----:B------:R-:W-:-:S04]  /*6d60*/  MOV R4, UR39 ;  /* 0x0000002700047c02 */ /* 0x000fc80008000f00 */
[----:B------:R-:W-:-:S04]  /*6d70*/  SHF.L.U32 R4, R4, 0x1f, RZ ;  /* 0x0000001f04047819 */ /* 0x000fc800000006ff */
[----:B------:R1:W2:Y:S01]  /*6d80*/  SYNCS.PHASECHK.TRANS64.TRYWAIT P2, [UR7+0x34850], R4 ;  /* 0x03485004ff0075a7 */ /* 0x0002a20008040147 */
[----:B------:R-:W-:Y:S05]  /*6d90*/  @!P0 BRA `(.L_x_26) ;  /* 0x0000000000048947 */ /* 0x000fea0003800000 */
[----:B------:R-:W-:Y:S01]  /*6da0*/  BPT.TRAP 0x1 ;  /* 0x000000040000795c */ /* 0x000fe20000300000 */
.L_x_26:
[----:B--2---:R-:W-:Y:S05]  /*6db0*/  @P2 BRA `(.L_x_27) ;  /* 0x0000000000082947 */ /* 0x004fea0003800000 */
[----:B------:R-:W2:Y:S02]  /*6dc0*/  SYNCS.PHASECHK.TRANS64.TRYWAIT P0, [UR7+0x34850], R4 ;  /* 0x03485004ff0075a7 */ /* 0x000ea40008000147 */
[----:B--2---:R-:W-:Y:S05]  /*6dd0*/  @!P0 BRA `(.L_x_28) ;  /* 0x0000004400ac8947 */ /* 0x004fea0003800000 */
.L_x_27:
[----:B------:R-:W-:Y:S01]  /*6de0*/  UIADD3 UR4, UR60, 0x400, URZ ;  /* 0x000004003c047890 */ /* 0x000fe2000fffe03f */
[----:B------:R-:W-:Y:S01]  /*6df0*/  WARPGROUP.ARRIVE ;  /* 0x00000000000079c5 */ /* 0x000fe20000000000 */
[----:B------:R-:W-:Y:S01]  /*6e00*/  UMOV UR11, 0x40000040 ;  /* 0x40000040000b7882 */ /* 0x000fe20000000000 */
[----:B------:R-:W3:Y:S01]  /*6e10*/  SHFL.BFLY PT, R9, R0, 0x2, 0x1f ;  /* 0x0c401f0000097f89 */ /* 0x000ee200000e0000 */
[----:B------:R-:W-:Y:S01]  /*6e20*/  USHF.R.U32.HI UR4, URZ, 0x4, UR4 ;  /* 0x000000043f047899 */ /* 0x000fe20008011604 */
[C---:B------:R-:W-:Y:S01]  /*6e30*/  IADD3 R93, P4, R16.reuse, 0x20, RZ ;  /* 0x00000020105d7810 */ /* 0x040fe20007f9e0ff */
[----:B------:R-:W-:Y:S01]  /*6e40*/  UIADD3 UR35, -UR36, URZ, URZ ;  /* 0x0000003f24237290 */ /* 0x000fe2000fffe13f */
[----:B-12---:R-:W1:Y:S01]  /*6e50*/  SHFL.BFLY PT, R4, R3, 0x2, 0x1f ;  /* 0x0c401f0003047f89 */ /* 0x006e6200000e0000 */
[----:B------:R-:W-:Y:S01]  /*6e60*/  ULOP3.LUT UR4, UR4, 0x3fff, URZ, 0xc0, !UPT ;  /* 0x00003fff04047892 */ /* 0x000fe2000f8ec03f */
[----:B------:R-:W-:Y:S01]  /*6e70*/  LOP3.LUT R92, R93, 0x380, RZ, 0xc0, !PT ;  /* 0x000003805d5c7812 */ /* 0x000fe200078ec0ff */
[----:B------:R-:W-:Y:S01]  /*6e80*/  UIADD3 UR34, -UR61, URZ, URZ ;  /* 0x0000003f3d227290 */ /* 0x000fe2000fffe13f */
[----:B------:R-:W-:Y:S01]  /*6e90*/  IADD3 R91, P5, R16, 0x40, RZ ;  /* 0x00000040105b7810 */ /* 0x000fe20007fbe0ff */
[----:B------:R-:W-:Y:S01]  /*6ea0*/  ULOP3.LUT UR4, UR4, 0x4000000, URZ, 0xfc, !UPT ;  /* 0x0400000004047892 */ /* 0x000fe2000f8efc3f */
[----:B------:R-:W-:Y:S01]  /*6eb0*/  SHF.R.U64 R92, R92, 0x3, RZ ;  /* 0x000000035c5c7819 */ /* 0x000fe200000012ff */
[----:B------:R-:W-:Y:S01]  /*6ec0*/  ULDC UR5, c[0x0][0xda8] ;  /* 0x00036a0000057ab9 */ /* 0x000fe20000000800 */
[----:B------:R-:W-:Y:S01]  /*6ed0*/  IADD3 R89, P6, R16, 0x60, RZ ;  /* 0x0000006010597810 */ /* 0x000fe20007fde0ff */
[----:B------:R-:W-:Y:S01]  /*6ee0*/  ULEA UR4, UR38, UR4, 0xb ;  /* 0x0000000426047291 */ /* 0x000fe2000f8e583f */
[----:B------:R-:W-:Y:S01]  /*6ef0*/  LOP3.LUT R92, R92, R93, RZ, 0x3c, !PT ;  /* 0x0000005d5c5c7212 */ /* 0x000fe200078e3cff */
[----:B------:R-:W-:Y:S01]  /*6f00*/  IMAD.X R93, RZ, RZ, R17, P4 ;  /* 0x000000ffff5d7224 */ /* 0x000fe200020e0611 */
[----:B------:R-:W-:Y:S01]  /*6f10*/  LOP3.LUT R90, R91, 0x380, RZ, 0xc0, !PT ;  /* 0x000003805b5a7812 */ /* 0x000fe200078ec0ff */
[----:B------:R-:W-:Y:S01]  /*6f20*/  UIADD3 UR6, UR4, 0x80, URZ ;  /* 0x0000008004067890 */ /* 0x000fe2000fffe03f */
[----:B------:R-:W-:Y:S01]  /*6f30*/  LOP3.LUT R88, R89, 0x380, RZ, 0xc0, !PT ;  /* 0x0000038059587812 */ /* 0x000fe200078ec0ff */
[----:B------:R-:W-:Y:S01]  /*6f40*/  ULDC.64 UR8, c[0x0][0xb70] ;  /* 0x0002dc0000087ab9 */ /* 0x000fe20000000a00 */
[----:B------:R-:W-:Y:S01]  /*6f50*/  UMOV UR10, UR4 ;  /* 0x00000004000a7c82 */ /* 0x000fe20008000000 */
[C---:B------:R-:W-:Y:S01]  /*6f60*/  IADD3 R11, P4, R16.reuse, 0x4060, RZ ;  /* 0x00004060100b7810 */ /* 0x040fe20007f9e0ff */
[----:B------:R-:W-:Y:S01]  /*6f70*/  HGMMA.64x128x16.F32 R24, R180, gdesc[UR8].tnspB, R24, gsb0 ;  /* 0x41e00008b4187df0 */ /* 0x000fe20008000818 */
[----:B------:R-:W-:Y:S01]  /*6f80*/  UMOV UR11, 0x40000040 ;  /* 0x40000040000b7882 */ /* 0x000fe20000000000 */
[----:B------:R-:W-:Y:S01]  /*6f90*/  UMOV UR10, UR6 ;  /* 0x00000006000a7c82 */ /* 0x000fe20008000000 */
[----:B------:R-:W-:Y:S01]  /*6fa0*/  UIADD3 UR6, UR4, 0x100, URZ ;  /* 0x0000010004067890 */ /* 0x000fe2000fffe03f */
[----:B---3--:R-:W-:Y:S01]  /*6fb0*/  FADD.FTZ R0, R9, R0 ;  /* 0x0000000009007221 */ /* 0x008fe20000010000 */
[----:B------:R-:W-:Y:S01]  /*6fc0*/  IADD3 R9, P3, R16, 0x4040, RZ ;  /* 0x0000404010097810 */ /* 0x000fe20007f7e0ff */
[----:B-1----:R-:W-:Y:S01]  /*6fd0*/  FADD.FTZ R5, R4, R3 ;  /* 0x0000000304057221 */ /* 0x002fe20000010000 */
[----:B------:R-:W-:-:S02]  /*6fe0*/  SHF.R.U64 R90, R90, 0x3, RZ ;  /* 0x000000035a5a7819 */ /* 0x000fc400000012ff */
[----:B------:R-:W1:Y:S01]  /*6ff0*/  SHFL.BFLY PT, R3, R0, 0x1, 0x1f ;  /* 0x0c201f0000037f89 */ /* 0x000e6200000e0000 */
[----:B------:R-:W-:Y:S02]  /*7000*/  LOP3.LUT R8, R9, 0x380, RZ, 0xc0, !PT ;  /* 0x0000038009087812 */ /* 0x000fe400078ec0ff */
[----:B------:R-:W-:Y:S01]  /*7010*/  SHF.R.U64 R88, R88, 0x3, RZ ;  /* 0x0000000358587819 */ /* 0x000fe200000012ff */
[----:B------:R-:W2:Y:S01]  /*7020*/  SHFL.BFLY PT, R6, R5, 0x1, 0x1f ;  /* 0x0c201f0005067f89 */ /* 0x000ea200000e0000 */
[----:B------:R-:W-:Y:S02]  /*7030*/  SHF.R.U64 R8, R8, 0x3, RZ ;  /* 0x0000000308087819 */ /* 0x000fe400000012ff */
[----:B------:R-:W-:Y:S02]  /*7040*/  LOP3.LUT R4, R11, 0x380, RZ, 0xc0, !PT ;  /* 0x000003800b047812 */ /* 0x000fe400078ec0ff */
[----:B------:R-:W-:Y:S01]  /*7050*/  LOP3.LUT R8, R8, R9, RZ, 0x3c, !PT ;  /* 0x0000000908087212 */ /* 0x000fe200078e3cff */
[----:B------:R-:W-:Y:S01]  /*7060*/  IMAD.X R9, RZ, RZ, R17, P3 ;  /* 0x000000ffff097224 */ /* 0x000fe200018e0611 */
[----:B------:R-:W-:-:S02]  /*7070*/  LOP3.LUT R90, R90, R91, RZ, 0x3c, !PT ;  /* 0x0000005b5a5a7212 */ /* 0x000fc400078e3cff */
[----:B------:R-:W-:Y:S01]  /*7080*/  LOP3.LUT R88, R88, R89, RZ, 0x3c, !PT ;  /* 0x0000005958587212 */ /* 0x000fe200078e3cff */
[----:B------:R-:W-:Y:S01]  /*7090*/  IMAD.X R89, RZ, RZ, R17, P6 ;  /* 0x000000ffff597224 */ /* 0x000fe200030e0611 */
[----:B------:R-:W-:Y:S02]  /*70a0*/  SHF.R.U64 R4, R4, 0x3, RZ ;  /* 0x0000000304047819 */ /* 0x000fe400000012ff */
[----:B------:R-:W-:Y:S02]  /*70b0*/  IADD3.X R91, RZ, R17, RZ, P5, !PT ;  /* 0x00000011ff5b7210 */ /* 0x000fe40002ffe4ff */
[----:B------:R-:W-:Y:S01]  /*70c0*/  R2UR UR12, R23 ;  /* 0x00000000170c72ca */ /* 0x000fe200000e0000 */
[----:B------:R-:W-:Y:S01]  /*70d0*/  IMAD.MOV.U32 R23, RZ, RZ, -0x800000 ;  /* 0xff800000ff177424 */ /* 0x000fe200078e00ff */
[----:B------:R-:W-:Y:S02]  /*70e0*/  MOV R93, R92 ;  /* 0x0000005c005d7202 */ /* 0x000fe40000000f00 */
[----:B------:R-:W-:Y:S01]  /*70f0*/  IADD3 R21, P0, R16, 0x4000, RZ ;  /* 0x0000400010157810 */ /* 0x000fe20007f1e0ff */
[----:B-1----:R-:W-:Y:S01]  /*7100*/  FADD.FTZ R13, R0, R3 ;  /* 0x00000003000d7221 */ /* 0x002fe20000010000 */
[----:B------:R-:W-:-:S02]  /*7110*/  LOP3.LUT R4, R4, R11, RZ, 0x3c, !PT ;  /* 0x0000000b04047212 */ /* 0x000fc400078e3cff */
[----:B------:R-:W-:Y:S01]  /*7120*/  MOV R92, R90 ;  /* 0x0000005a005c7202 */ /* 0x000fe20000000f00 */
[----:B--2---:R-:W-:Y:S01]  /*7130*/  FADD.FTZ R11, R5, R6 ;  /* 0x00000006050b7221 */ /* 0x004fe20000010000 */
[----:B------:R-:W-:Y:S02]  /*7140*/  FSETP.NE.FTZ.AND P3, PT, R13, RZ, PT ;  /* 0x000000ff0d00720b */ /* 0x000fe40003f75000 */
[----:B------:R-:W-:Y:S01]  /*7150*/  MOV R91, R88 ;  /* 0x00000058005b7202 */ /* 0x000fe20000000f00 */
[----:B------:R-:W-:Y:S01]  /*7160*/  UIMAD UR34, UR5, UR34, UR12 ;  /* 0x00000022052272a4 */ /* 0x000fe2000f8e020c */
[----:B------:R-:W-:Y:S01]  /*7170*/  MOV R88, R8 ;  /* 0x0000000800587202 */ /* 0x000fe20000000f00 */
[----:B------:R-:W-:Y:S01]  /*7180*/  IMAD.U32 R9, RZ, RZ, UR7 ;  /* 0x00000007ff097e24 */ /* 0x000fe2000f8e00ff */
[----:B------:R-:W-:Y:S01]  /*7190*/  LOP3.LUT R20, R21, 0x380, RZ, 0xc0, !PT ;  /* 0x0000038015147812 */ /* 0x000fe200078ec0ff */
[----:B------:R-:W-:Y:S01]  /*71a0*/  USHF.L.U32 UR34, UR34, 0x7, URZ ;  /* 0x0000000722227899 */ /* 0x000fe2000800063f */
[----:B------:R-:W-:Y:S01]  /*71b0*/  IADD3 R15, P2, R16, 0x4020, RZ ;  /* 0x00004020100f7810 */ /* 0x000fe20007f5e0ff */
[----:B------:R-:W-:Y:S01]  /*71c0*/  @!P1 VIADD R9, R9, 0x34860 ;  /* 0x0003486009099836 */ /* 0x000fe20000000000 */
[----:B------:R-:W-:Y:S01]  /*71d0*/  FSETP.NE.FTZ.AND P5, PT, R11, RZ, PT ;  /* 0x000000ff0b00720b */ /* 0x000fe20003fb5000 */
[----:B------:R-:W-:Y:S01]  /*71e0*/  ULDC UR7, c[0x0][0xa88] ;  /* 0x0002a20000077ab9 */ /* 0x000fe20000000800 */
[----:B------:R-:W-:Y:S01]  /*71f0*/  SHF.R.U64 R20, R20, 0x3, RZ ;  /* 0x0000000314147819 */ /* 0x000fe200000012ff */
[----:B------:R-:W-:Y:S01]  /*7200*/  @P3 MUFU.LG2 R8, R13 ;  /* 0x0000000d00083308 */ /* 0x000fe20000000c00 */
[----:B------:R-:W-:Y:S01]  /*7210*/  LOP3.LUT R14, R15, 0x380, RZ, 0xc0, !PT ;  /* 0x000003800f0e7812 */ /* 0x000fe200078ec0ff */
[----:B------:R-:W-:Y:S01]  /*7220*/  ULDC.64 UR12, c[0x0][0x208] ;  /* 0x00008200000c7ab9 */ /* 0x000fe20000000a00 */
[----:B------:R-:W-:Y:S01]  /*7230*/  LOP3.LUT R20, R20, R21, RZ, 0x3c, !PT ;  /* 0x0000001514147212 */ /* 0x000fe200078e3cff */
[----:B------:R-:W-:Y:S01]  /*7240*/  IMAD.X R21, RZ, RZ, R17, P0 ;  /* 0x000000ffff157224 */ /* 0x000fe200000e0611 */
[----:B------:R-:W-:-:S02]  /*7250*/  SHF.R.U64 R14, R14, 0x3, RZ ;  /* 0x000000030e0e7819 */ /* 0x000fc400000012ff */
[----:B------:R-:W-:Y:S02]  /*7260*/  IADD3.X R5, RZ, R17, RZ, P4, !PT ;  /* 0x00000011ff057210 */ /* 0x000fe400027fe4ff */
[----:B------:R-:W-:Y:S01]  /*7270*/  LOP3.LUT R14, R14, R15, RZ, 0x3c, !PT ;  /* 0x0000000f0e0e7212 */ /* 0x000fe200078e3cff */
[----:B------:R-:W-:Y:S01]  /*7280*/  IMAD.X R15, RZ, RZ, R17, P2 ;  /* 0x000000ffff0f7224 */ /* 0x000fe200010e0611 */
[----:B------:R-:W-:Y:S01]  /*7290*/  MOV R90, R20 ;  /* 0x00000014005a7202 */ /* 0x000fe20000000f00 */
[----:B------:R-:W-:Y:S01]  /*72a0*/  @P3 FMUL.FTZ R20, R7, 0.69314718246459960938 ;  /* 0x3f31721807143820 */ /* 0x000fe20000410000 */
[----:B------:R-:W-:Y:S01]  /*72b0*/  MOV R6, RZ ;  /* 0x000000ff00067202 */ /* 0x000fe20000000f00 */
[----:B------:R-:W1:Y:S01]  /*72c0*/  @P5 MUFU.LG2 R0, R11 ;  /* 0x0000000b00005308 */ /* 0x000e620000000c00 */
[----:B------:R-:W-:Y:S01]  /*72d0*/  MOV R89, R14 ;  /* 0x0000000e00597202 */ /* 0x000fe20000000f00 */
[----:B------:R-:W-:Y:S01]  /*72e0*/  IMAD.MOV.U32 R14, RZ, RZ, RZ ;  /* 0x000000ffff0e7224 */ /* 0x000fe200078e00ff */
[----:B------:R-:W-:-:S02]  /*72f0*/  LOP3.LUT R95, R16, 0x380, RZ, 0xc0, !PT ;  /* 0x00000380105f7812 */ /* 0x000fc400078ec0ff */
[----:B------:R-:W-:Y:S02]  /*7300*/  @!P1 PRMT R9, RZ, 0x654, R9 ;  /* 0x00000654ff099816 */ /* 0x000fe40000000009 */
[----:B------:R-:W-:Y:S01]  /*7310*/  SHF.R.U64 R95, R95, 0x3, RZ ;  /* 0x000000035f5f7819 */ /* 0x000fe200000012ff */
[----:B------:R2:W3:Y:S01]  /*7320*/  @P5 MUFU.RCP R6, R11 ;  /* 0x0000000b00065308 */ /* 0x0004e20000001000 */
[----:B------:R-:W-:Y:S02]  /*7330*/  MOV R3, 0xff800000 ;  /* 0xff80000000037802 */ /* 0x000fe40000000f00 */
[----:B------:R-:W-:Y:S01]  /*7340*/  LOP3.LUT R94, R95, R16, RZ, 0x3c, !PT ;  /* 0x000000105f5e7212 */ /* 0x000fe200078e3cff */
[----:B------:R-:W-:Y:S01]  /*7350*/  IMAD.MOV.U32 R95, RZ, RZ, R17 ;  /* 0x000000ffff5f7224 */ /* 0x000fe200078e0011 */
[----:B------:R-:W-:-:S03]  /*7360*/  LOP3.LUT P0, RZ, R22, 0x3, RZ, 0xc0, !PT ;  /* 0x0000000316ff7812 */ /* 0x000fc6000780c0ff */
[----:B------:R4:W5:Y:S01]  /*7370*/  @P3 MUFU.RCP R14, R13 ;  /* 0x0000000d000e3308 */ /* 0x0009620000001000 */
[----:B------:R-:W-:Y:S01]  /*7380*/  MOV R94, R94 ;  /* 0x0000005e005e7202 */ /* 0x000fe20000000f00 */
[----:B-1----:R-:W-:Y:S01]  /*7390*/  @P5 FMUL.FTZ R0, R0, 0.69314718246459960938 ;  /* 0x3f31721800005820 */ /* 0x002fe20000410000 */
[----:B------:R-:W-:-:S04]  /*73a0*/  IADD3 R95, R186, UR34, RZ ;  /* 0x00000022ba5f7c10 */ /* 0x000fc8000fffe0ff */
[----:B--2---:R-:W-:-:S04]  /*73b0*/  IADD3 R11, R95, 0x8, RZ ;  /* 0x000000085f0b7810 */ /* 0x004fc80007ffe0ff */
[----:B------:R-:W-:Y:S02]  /*73c0*/  ISETP.GE.OR P2, PT, R11, UR7, P0 ;  /* 0x000000070b007c0c */ /* 0x000fe40008746670 */
[----:B------:R-:W-:Y:S01]  /*73d0*/  ISETP.GE.OR P0, PT, R95, UR7, P0 ;  /* 0x000000075f007c0c */ /* 0x000fe20008706670 */
[----:B------:R-:W-:Y:S02]  /*73e0*/  WARPGROUP.DEPBAR.LE gsb0, 0x0 ;  /* 0x00008000000079c5 */ /* 0x000fe40000010000 */
[----:B------:R-:W-:-:S06]  /*73f0*/  WARPGROUP.ARRIVE ;  /* 0x00000000000079c5 */ /* 0x000fcc0000000000 */
[----:B------:R-:W-:Y:S01]  /*7400*/  HGMMA.64x128x16.F32 R24, R176, gdesc[UR8].tnspB, R24, gsb0 ;  /* 0x41e00008b0187df0 */ /* 0x000fe20008000818 */
[----:B------:R-:W-:Y:S01]  /*7410*/  UMOV UR10, UR6 ;  /* 0x00000006000a7c82 */ /* 0x000fe20008000000 */
[----:B------:R-:W-:Y:S01]  /*7420*/  UMOV UR11, 0x40000040 ;  /* 0x40000040000b7882 */ /* 0x000fe20000000000 */
[----:B------:R-:W-:Y:S01]  /*7430*/  UIADD3 UR6, UR4, 0x180, URZ ;  /* 0x0000018004067890 */ /* 0x000fe2000fffe03f */
        /* <DEDUP_REMOVED lines=17> */
[----:B------:R-:W-:Y:S02]  /*7550*/  UIADD3 UR6, UR4, 0x300, URZ ;  /* 0x0000030004067890 */ /* 0x000fe4000fffe03f */
[----:B------:R-:W-:Y:S01]  /*7560*/  UIADD3 UR4, UR4, 0x380, URZ ;  /* 0x0000038004047890 */ /* 0x000fe2000fffe03f */
[----:B------:R-:W-:Y:S02]  /*7570*/  WARPGROUP.DEPBAR.LE gsb0, 0x0 ;  /* 0x00008000000079c5 */ /* 0x000fe40000010000 */
[----:B------:R-:W-:-:S06]  /*7580*/  WARPGROUP.ARRIVE ;  /* 0x00000000000079c5 */ /* 0x000fcc0000000000 */
[----:B------:R-:W-:Y:S01]  /*7590*/  HGMMA.64x128x16.F32 R24, R156, gdesc[UR8].tnspB, R24, gsb0 ;  /* 0x41e000089c187df0 */ /* 0x000fe20008000818 */
[----:B------:R-:W-:Y:S01]  /*75a0*/  UMOV UR10, UR6 ;  /* 0x00000006000a7c82 */ /* 0x000fe20008000000 */
[----:B------:R-:W-:Y:S01]  /*75b0*/  UMOV UR11, 0x40000040 ;  /* 0x40000040000b7882 */ /* 0x000fe20000000000 */
[----:B------:R-:W-:Y:S02]  /*75c0*/  WARPGROUP.DEPBAR.LE gsb0, 0x0 ;  /* 0x00008000000079c5 */ /* 0x000fe40000010000 */
[----:B------:R-:W-:-:S07]  /*75d0*/  WARPGROUP.ARRIVE ;  /* 0x00000000000079c5 */ /* 0x000fce0000000000 */
[----:B------:R-:W-:Y:S01]  /*75e0*/  HGMMA.64x128x16.F32 R24, R160, gdesc[UR8].tnspB, R24, gsb0 ;  /* 0x41e00008a0187df0 */ /* 0x000fe20008000818 */
[----:B------:R-:W-:Y:S01]  /*75f0*/  UMOV UR10, UR4 ;  /* 0x00000004000a7c82 */ /* 0x000fe20008000000 */
[----:B------:R-:W-:Y:S01]  /*7600*/  UMOV UR11, 0x40000040 ;  /* 0x40000040000b7882 */ /* 0x000fe20000000000 */
[----:B------:R-:W-:Y:S02]  /*7610*/  ULDC UR4, c[0x0][0xdb4] ;  /* 0x00036d0000047ab9 */ /* 0x000fe40000000800 */
[----:B------:R-:W-:-:S04]  /*7620*/  UIMAD UR35, UR4, UR35, UR61 ;  /* 0x00000023042372a4 */ /* 0x000fc8000f8e023d */
[----:B------:R-:W-:-:S04]  /*7630*/  USHF.R.S32.HI UR4, URZ, 0x1f, UR35 ;  /* 0x0000001f3f047899 */ /* 0x000fc80008011423 */
[----:B------:R-:W-:Y:S02]  /*7640*/  UIMAD UR6, UR4, UR8, URZ ;  /* 0x00000008040672a4 */ /* 0x000fe4000f8e023f */
[----:B------:R-:W-:Y:S02]  /*7650*/  UIMAD.WIDE.U32 UR4, UR35, UR8, URZ ;  /* 0x00000008230472a5 */ /* 0x000fe4000f8e003f */
[----:B------:R-:W-:Y:S01]  /*7660*/  UIMAD UR6, UR35, UR9, UR6 ;  /* 0x00000009230672a4 */ /* 0x000fe2000f8e0206 */
[----:B------:R-:W-:Y:S02]  /*7670*/  WARPGROUP.DEPBAR.LE gsb0, 0x0 ;  /* 0x00008000000079c5 */ /* 0x000fe40000010000 */
[----:B------:R-:W-:-:S06]  /*7680*/  WARPGROUP.ARRIVE ;  /* 0x00000000000079c5 */ /* 0x000fcc0000000000 */
[----:B------:R-:W-:Y:S01]  /*7690*/  HGMMA.64x128x16.F32 R24, R164, gdesc[UR8].tnspB, R24, gsb0 ;  /* 0x41e00008a4187df0 */ /* 0x000fe20008000818 */
[----:B------:R-:W-:Y:S02]  /*76a0*/  R2UR UR10, R18 ;  /* 0x00000000120a72ca */ /* 0x000fe400000e0000 */
[----:B------:R-:W-:Y:S01]  /*76b0*/  MOV R18, R4 ;  /* 0x0000000400127202 */ /* 0x000fe20000000f00 */
[----:B------:R-:W-:Y:S02]  /*76c0*/  IMAD.U32 R5, RZ, RZ, UR5 ;  /* 0x00000005ff057e24 */ /* 0x000fe4000f8e00ff */
[----:B------:R-:W-:Y:S01]  /*76d0*/  @P5 FMUL.FTZ R5, R7, 0.69314718246459960938 ;  /* 0x3f31721807055820 */ /* 0x000fe20000410000 */
[----:B------:R-:W-:Y:S01]  /*76e0*/  @P3 FMUL.FTZ R7, R8, 0.69314718246459960938 ;  /* 0x3f31721808073820 */ /* 0x000fe20000410000 */
[----:B------:R-:W-:Y:S01]  /*76f0*/  IMAD.U32 R4, RZ, RZ, UR4 ;  /* 0x00000004ff047e24 */ /* 0x000fe2000f8e00ff */
[----:B------:R-:W-:Y:S01]  /*7700*/  UIADD3 UR4, UR5, UR6, URZ ;  /* 0x0000000605047290 */ /* 0x000fe2000fffe03f */
[----:B------:R-:W-:Y:S01]  /*7710*/  @P5 FFMA.FTZ R3, R5, R10, R0 ;  /* 0x0000000a05035223 */ /* 0x000fe20000010000 */
[----:B------:R-:W-:Y:S01]  /*7720*/  @P3 FFMA.FTZ R23, R20, R12, R7 ;  /* 0x0000000c14173223 */ /* 0x000fe20000010007 */
[----:B------:R-:W-:Y:S01]  /*7730*/  IMAD.MOV.U32 R12, RZ, RZ, R4 ;  /* 0x000000ffff0c7224 */ /* 0x000fe200078e0004 */
[----:B------:R-:W1:Y:S02]  /*7740*/  LDC.64 R20, c[0x0][0xb78] ;  /* 0x0002de00ff147b82 */ /* 0x000e640000000a00 */
[----:B----4-:R-:W-:Y:S01]  /*7750*/  IMAD.U32 R13, RZ, RZ, UR4 ;  /* 0x00000004ff0d7e24 */ /* 0x010fe2000f8e00ff */
[----:B------:R-:W-:-:S06]  /*7760*/  USHF.R.S32.HI UR4, URZ, 0x1f, UR36 ;  /* 0x0000001f3f047899 */ /* 0x000fcc0008011424 */
[----:B-1----:R-:W-:Y:S01]  /*7770*/  IMAD R0, R20, UR4, RZ ;  /* 0x0000000414007c24 */ /* 0x002fe2000f8e02ff */
[----:B------:R-:W-:Y:S01]  /*7780*/  ULDC.64 UR4, c[0x0][0xb40] ;  /* 0x0002d00000047ab9 */ /* 0x000fe20000000a00 */
[----:B------:R-:W-:Y:S02]  /*7790*/  WARPGROUP.DEPBAR.LE gsb0, 0x0 ;  /* 0x00008000000079c5 */ /* 0x000fe40000010000 */
[----:B------:R1:W-:Y:S01]  /*77a0*/  @!P1 SYNCS.ARRIVE.TRANS64.RED.A1T0 RZ, [R9+URZ], RZ ;  /* 0x000000ff09ff99a7 */ /* 0x0003e2000810043f */
[-C--:B---3--:R-:W-:Y:S01]  /*77b0*/  FMUL.FTZ R4, R25, R6.reuse ;  /* 0x0000000619047220 */ /* 0x088fe20000410000 */
[----:B------:R-:W-:Y:S01]  /*77c0*/  FMUL.FTZ R5, R24, R6 ;  /* 0x0000000618057220 */ /* 0x000fe20000410000 */
[-C--:B-----5:R-:W-:Y:S01]  /*77d0*/  FMUL.FTZ R27, R27, R14.reuse ;  /* 0x0000000e1b1b7220 */ /* 0x0a0fe20000410000 */
[----:B------:R-:W-:Y:S01]  /*77e0*/  FMUL.FTZ R26, R26, R14 ;  /* 0x0000000e1a1a7220 */ /* 0x000fe20000410000 */
[-C--:B------:R-:W-:Y:S01]  /*77f0*/  FMUL.FTZ R29, R29, R6.reuse ;  /* 0x000000061d1d7220 */ /* 0x080fe20000410000 */
[----:B------:R-:W-:Y:S01]  /*7800*/  FMUL.FTZ R28, R28, R6 ;  /* 0x000000061c1c7220 */ /* 0x000fe20000410000 */
[-C--:B------:R-:W-:Y:S01]  /*7810*/  FMUL.FTZ R7, R31, R14.reuse ;  /* 0x0000000e1f077220 */ /* 0x080fe20000410000 */
[----:B------:R-:W-:Y:S01]  /*7820*/  FMUL.FTZ R30, R30, R14 ;  /* 0x0000000e1e1e7220 */ /* 0x000fe20000410000 */
[-C--:B------:R-:W-:Y:S01]  /*7830*/  FMUL.FTZ R8, R33, R6.reuse ;  /* 0x0000000621087220 */ /* 0x080fe20000410000 */
[-C--:B-1----:R-:W-:Y:S01]  /*7840*/  FMUL.FTZ R9, R32, R6.reuse ;  /* 0x0000000620097220 */ /* 0x082fe20000410000 */
[-C--:B------:R-:W-:Y:S01]  /*7850*/  FMUL.FTZ R10, R37, R6.reuse ;  /* 0x00000006250a7220 */ /* 0x080fe20000410000 */
[----:B------:R-:W-:Y:S01]  /*7860*/  FMUL.FTZ R11, R36, R6 ;  /* 0x00000006240b7220 */ /* 0x000fe20000410000 */
[----:B------:R-:W-:Y:S01]  /*7870*/  F2FP.F16.F32.PACK_AB R4, R4, R5 ;  /* 0x000000050404723e */ /* 0x000fe200000000ff */
        /* <DEDUP_REMOVED lines=28> */
[----:B------:R-:W-:Y:S01]  /*7a40*/  F2FP.F16.F32.PACK_AB R5, R27, R26 ;  /* 0x0000001a1b05723e */ /* 0x000fe200000000ff */
        /* <DEDUP_REMOVED lines=8> */
[-C--:B------:R-:W-:Y:S01]  /*7ad0*/  FMUL.FTZ R54, R54, R14.reuse ;  /* 0x0000000e36367220 */ /* 0x080fe20000410000 */
[-C--:B------:R-:W-:Y:S01]  /*7ae0*/  FMUL.FTZ R59, R59, R14.reuse ;  /* 0x0000000e3b3b7220 */ /* 0x080fe20000410000 */
[----:B------:R-:W-:Y:S01]  /*7af0*/  FMUL.FTZ R58, R58, R14 ;  /* 0x0000000e3a3a7220 */ /* 0x000fe20000410000 */
[----:B------:R-:W-:Y:S01]  /*7b00*/  F2FP.F16.F32.PACK_AB R7, R7, R30 ;  /* 0x0000001e0707723e */ /* 0x000fe200000000ff */
[----:B------:R-:W-:Y:S01]  /*7b10*/  BAR.SYNC.DEFER_BLOCKING 0x1, 0x100 ;  /* 0x0044000000007b1d */ /* 0x000fe20000010000 */
[-C--:B------:R-:W-:Y:S01]  /*7b20*/  FMUL.FTZ R63, R63, R14.reuse ;  /* 0x0000000e3f3f7220 */ /* 0x080fe20000410000 */
[-C--:B------:R-:W-:Y:S01]  /*7b30*/  FMUL.FTZ R62, R62, R14.reuse ;  /* 0x0000000e3e3e7220 */ /* 0x080fe20000410000 */
[-C--:B------:R-:W-:Y:S01]  /*7b40*/  FMUL.FTZ R67, R67, R14.reuse ;  /* 0x0000000e43437220 */ /* 0x080fe20000410000 */
[-C--:B------:R-:W-:Y:S01]  /*7b50*/  FMUL.FTZ R66, R66, R14.reuse ;  /* 0x0000000e42427220 */ /* 0x080fe20000410000 */
[----:B------:R-:W-:Y:S01]  /*7b60*/  IMAD R28, R21, UR36, R0 ;  /* 0x00000024151c7c24 */ /* 0x000fe2000f8e0200 */
[----:B------:R-:W-:Y:S01]  /*7b70*/  F2FP.F16.F32.PACK_AB R8, R8, R9 ;  /* 0x000000090808723e */ /* 0x000fe200000000ff */
[-C--:B------:R-:W-:Y:S01]  /*7b80*/  FMUL.FTZ R71, R71, R14.reuse ;  /* 0x0000000e47477220 */ /* 0x080fe20000410000 */
[----:B------:R-:W-:Y:S01]  /*7b90*/  F2FP.F16.F32.PACK_AB R10, R10, R11 ;  /* 0x0000000b0a0a723e */ /* 0x000fe200000000ff */
[-C--:B------:R-:W-:Y:S01]  /*7ba0*/  FMUL.FTZ R70, R70, R14.reuse ;  /* 0x0000000e46467220 */ /* 0x080fe20000410000 */
[-C--:B------:R-:W-:Y:S01]  /*7bb0*/  FMUL.FTZ R75, R75, R14.reuse ;  /* 0x0000000e4b4b7220 */ /* 0x080fe20000410000 */
[----:B------:R-:W-:Y:S01]  /*7bc0*/  FMUL.FTZ R74, R74, R14 ;  /* 0x0000000e4a4a7220 */ /* 0x000fe20000410000 */
[----:B------:R-:W-:Y:S01]  /*7bd0*/  IMAD.WIDE.U32 R20, R20, UR36, R12 ;  /* 0x0000002414147c25 */ /* 0x000fe2000f8e000c */
[----:B------:R-:W-:-:S03]  /*7be0*/  F2FP.F16.F32.PACK_AB R9, R35, R34 ;  /* 0x000000222309723e */ /* 0x000fc600000000ff */
[----:B------:R-:W-:Y:S01]  /*7bf0*/  FMUL.FTZ R79, R79, R14 ;  /* 0x0000000e4f4f7220 */ /* 0x000fe20000410000 */
[----:B------:R-:W-:Y:S01]  /*7c00*/  F2FP.F16.F32.PACK_AB R11, R39, R38 ;  /* 0x00000026270b723e */ /* 0x000fe200000000ff */
[-C--:B------:R-:W-:Y:S01]  /*7c10*/  FMUL.FTZ R78, R78, R14.reuse ;  /* 0x0000000e4e4e7220 */ /* 0x080fe20000410000 */
[-C--:B------:R-:W-:Y:S01]  /*7c20*/  FMUL.FTZ R83, R83, R14.reuse ;  /* 0x0000000e53537220 */ /* 0x080fe20000410000 */
[-C--:B------:R-:W-:Y:S01]  /*7c30*/  FMUL.FTZ R82, R82, R14.reuse ;  /* 0x0000000e52527220 */ /* 0x080fe20000410000 */
[-C--:B------:R-:W-:Y:S01]  /*7c40*/  FMUL.FTZ R87, R87, R14.reuse ;  /* 0x0000000e57577220 */ /* 0x080fe20000410000 */
[----:B------:R-:W-:Y:S01]  /*7c50*/  FMUL.FTZ R86, R86, R14 ;  /* 0x0000000e56567220 */ /* 0x000fe20000410000 */
[----:B------:R-:W-:Y:S02]  /*7c60*/  F2FP.F16.F32.PACK_AB R12, R41, R40 ;  /* 0x00000028290c723e */ /* 0x000fe400000000ff */
[----:B------:R-:W-:Y:S01]  /*7c70*/  F2FP.F16.F32.PACK_AB R13, R43, R42 ;  /* 0x0000002a2b0d723e */ /* 0x000fe200000000ff */
[----:B------:R1:W-:Y:S01]  /*7c80*/  STSM.16.M88.4 [R94], R4 ;  /* 0x000000045e007844 */ /* 0x0003e20000000200 */
[----:B------:R-:W-:-:S02]  /*7c90*/  F2FP.F16.F32.PACK_AB R14, R45, R44 ;  /* 0x0000002c2d0e723e */ /* 0x000fc400000000ff */
[----:B------:R-:W-:Y:S01]  /*7ca0*/  F2FP.F16.F32.PACK_AB R15, R15, R46 ;  /* 0x0000002e0f0f723e */ /* 0x000fe200000000ff */
[----:B------:R-:W-:Y:S01]  /*7cb0*/  STSM.16.M88.4 [R93], R8 ;  /* 0x000000085d007844 */ /* 0x000fe20000000200 */
[----:B------:R-:W-:Y:S02]  /*7cc0*/  F2FP.F16.F32.PACK_AB R24, R24, R25 ;  /* 0x000000191818723e */ /* 0x000fe400000000ff */
[----:B------:R-:W-:Y:S01]  /*7cd0*/  F2FP.F16.F32.PACK_AB R56, R57, R56 ;  /* 0x000000383938723e */ /* 0x000fe200000000ff */
[----:B------:R-:W-:Y:S01]  /*7ce0*/  STSM.16.M88.4 [R92], R12 ;  /* 0x0000000c5c007844 */ /* 0x000fe20000000200 */
[----:B------:R-:W-:Y:S02]  /*7cf0*/  F2FP.F16.F32.PACK_AB R25, R51, R50 ;  /* 0x000000323319723e */ /* 0x000fe400000000ff */
[----:B------:R-:W-:Y:S02]  /*7d00*/  F2FP.F16.F32.PACK_AB R26, R53, R52 ;  /* 0x00000034351a723e */ /* 0x000fe400000000ff */
[----:B------:R-:W-:-:S02]  /*7d10*/  F2FP.F16.F32.PACK_AB R27, R27, R54 ;  /* 0x000000361b1b723e */ /* 0x000fc400000000ff */
[----:B------:R-:W-:Y:S02]  /*7d20*/  F2FP.F16.F32.PACK_AB R57, R59, R58 ;  /* 0x0000003a3b39723e */ /* 0x000fe400000000ff */
[----:B------:R-:W-:Y:S01]  /*7d30*/  F2FP.F16.F32.PACK_AB R64, R65, R64 ;  /* 0x000000404140723e */ /* 0x000fe200000000ff */
[----:B------:R-:W-:Y:S01]  /*7d40*/  STSM.16.M88.4 [R91], R24 ;  /* 0x000000185b007844 */ /* 0x000fe20000000200 */
[----:B------:R-:W-:Y:S02]  /*7d50*/  F2FP.F16.F32.PACK_AB R58, R61, R60 ;  /* 0x0000003c3d3a723e */ /* 0x000fe400000000ff */
[----:B------:R-:W-:Y:S02]  /*7d60*/  F2FP.F16.F32.PACK_AB R59, R63, R62 ;  /* 0x0000003e3f3b723e */ /* 0x000fe400000000ff */
[----:B------:R-:W-:Y:S02]  /*7d70*/  F2FP.F16.F32.PACK_AB R65, R67, R66 ;  /* 0x000000424341723e */ /* 0x000fe400000000ff */
[----:B------:R-:W-:Y:S01]  /*7d80*/  F2FP.F16.F32.PACK_AB R72, R73, R72 ;  /* 0x000000484948723e */ /* 0x000fe200000000ff */
[----:B------:R-:W-:Y:S01]  /*7d90*/  STSM.16.M88.4 [R90], R56 ;  /* 0x000000385a007844 */ /* 0x000fe20000000200 */
[----:B-1----:R-:W-:-:S02]  /*7da0*/  SHF.R.S32.HI R5, RZ, 0x1f, R95 ;  /* 0x0000001fff057819 */ /* 0x002fc4000001145f */
[----:B------:R-:W-:Y:S02]  /*7db0*/  IADD3 R0, P1, R95, R20, RZ ;  /* 0x000000145f007210 */ /* 0x000fe40007f3e0ff */
[----:B------:R-:W-:Y:S02]  /*7dc0*/  F2FP.F16.F32.PACK_AB R66, R69, R68 ;  /* 0x000000444542723e */ /* 0x000fe400000000ff */
[----:B------:R-:W-:Y:S02]  /*7dd0*/  F2FP.F16.F32.PACK_AB R67, R71, R70 ;  /* 0x000000464743723e */ /* 0x000fe400000000ff */
[----:B------:R-:W-:Y:S02]  /*7de0*/  F2FP.F16.F32.PACK_AB R73, R75, R74 ;  /* 0x0000004a4b49723e */ /* 0x000fe400000000ff */
[----:B------:R-:W-:Y:S01]  /*7df0*/  F2FP.F16.F32.PACK_AB R80, R81, R80 ;  /* 0x000000505150723e */ /* 0x000fe200000000ff */
[----:B------:R-:W-:Y:S01]  /*7e00*/  STSM.16.M88.4 [R89], R64 ;  /* 0x0000004059007844 */ /* 0x000fe20000000200 */
[----:B------:R-:W-:-:S02]  /*7e10*/  F2FP.F16.F32.PACK_AB R74, R77, R76 ;  /* 0x0000004c4d4a723e */ /* 0x000fc400000000ff */
[----:B------:R-:W-:Y:S02]  /*7e20*/  F2FP.F16.F32.PACK_AB R75, R79, R78 ;  /* 0x0000004e4f4b723e */ /* 0x000fe400000000ff */
[----:B------:R-:W-:Y:S02]  /*7e30*/  F2FP.F16.F32.PACK_AB R81, R83, R82 ;  /* 0x000000525351723e */ /* 0x000fe400000000ff */
[----:B------:R-:W-:Y:S01]  /*7e40*/  F2FP.F16.F32.PACK_AB R82, R85, R84 ;  /* 0x000000545552723e */ /* 0x000fe200000000ff */
[----:B------:R-:W-:Y:S01]  /*7e50*/  STSM.16.M88.4 [R88], R72 ;  /* 0x0000004858007844 */ /* 0x000fe20000000200 */
[----:B------:R-:W-:Y:S02]  /*7e60*/  F2FP.F16.F32.PACK_AB R83, R87, R86 ;  /* 0x000000565753723e */ /* 0x000fe400000000ff */
[----:B------:R-:W-:Y:S02]  /*7e70*/  IADD3.X R5, R5, R21, R28, P1, !PT ;  /* 0x0000001505057210 */ /* 0x000fe40000ffe41c */
[----:B------:R-:W-:Y:S01]  /*7e80*/  LEA R4, P1, R0, UR4, 0x2 ;  /* 0x0000000400047c11 */ /* 0x000fe2000f8210ff */
[----:B------:R1:W-:Y:S01]  /*7e90*/  STSM.16.M88.4 [R18], R80 ;  /* 0x0000005012007844 */ /* 0x0003e20000000200 */
[----:B------:R-:W-:-:S02]  /*7ea0*/  ULDC UR4, c[0x0][0xc] ;  /* 0x0000030000047ab9 */ /* 0x000fc40000000800 */
[----:B------:R-:W-:Y:S01]  /*7eb0*/  LEA.HI.X R5, R0, UR5, R5, 0x2, P1 ;  /* 0x0000000500057c11 */ /* 0x000fe200088f1405 */
[----:B------:R-:W-:Y:S01]  /*7ec0*/  @!PT LDS RZ, [RZ] ;  /* 0x00000000fffff984 */ /* 0x000fe20000000800 */
[----:B------:R-:W-:Y:S01]  /*7ed0*/  @!PT LDS RZ, [RZ] ;  /* 0x00000000fffff984 */ /* 0x000fe20000000800 */
[----:B------:R-:W-:Y:S01]  /*7ee0*/  @!PT LDS RZ, [RZ] ;  /* 0x00000000fffff984 */ /* 0x000fe20000000800 */
[----:B------:R-:W-:Y:S01]  /*7ef0*/  @!PT LDS RZ, [RZ] ;  /* 0x00000000fffff984 */ /* 0x000fe20000000800 */
[----:B------:R2:W-:Y:S06]  /*7f00*/  MEMBAR.ALL.CTA ;  /* 0x0000000000007992 */ /* 0x0005ec0000008000 */
[----:B--2---:R-:W2:Y:S01]  /*7f10*/  FENCE.VIEW.ASYNC.S ;  /* 0x00000000000073c6 */ /* 0x004ea20000000000 */
[----:B------:R-:W-:-:S03]  /*7f20*/  UIADD3 UR10, UR4, UR10, URZ ;  /* 0x0000000a040a7290 */ /* 0x000fc6000fffe03f */
[----:B--2---:R-:W2:Y:S03]  /*7f30*/  SHFL.IDX PT, R0, R185, RZ, 0x1f ;  /* 0x00001fffb9007589 */ /* 0x004ea600000e0000 */
[----:B-1----:R-:W-:Y:S01]  /*7f40*/  MOV R18, UR10 ;  /* 0x0000000a00127c02 */ /* 0x002fe20008000f00 */
[----:B------:R-:W-:Y:S06]  /*7f50*/  BAR.ARV 0x1, 0x120 ;  /* 0x0044800000007b1d */ /* 0x000fec0000002000 */
[----:B------:R1:W-:Y:S01]  /*7f60*/  @!P0 STG.E desc[UR12][R4.64], R3 ;  /* 0x0000000304008986 */ /* 0x0003e2000c10190c */
[----:B--2---:R-:W-:-:S03]  /*7f70*/  ISETP.NE.AND P0, PT, R0, 0x7, PT ;  /* 0x000000070000780c */ /* 0x004fc60003f05270 */
[----:B------:R1:W-:Y:S10]  /*7f80*/  @!P2 STG.E desc[UR12][R4.64+0x20], R23 ;  /* 0x000020170400a986 */ /* 0x0003f4000c10190c */
[----:B------:R-:W-:Y:S05]  /*7f90*/  @P0 BRA `(.L_x_29) ;  /* 0x0000000000580947 */ /* 0x000fea0003800000 */
[----:B------:R-:W-:Y:S01]  /*7fa0*/  BAR.SYNC.DEFER_BLOCKING 0x1, 0x120 ;  /* 0x0044800000007b1d */ /* 0x000fe20000010000 */
[----:B------:R-:W-:-:S05]  /*7fb0*/  ELECT P0, URZ, PT ;  /* 0x00000000003f782f */ /* 0x000fca0003800000 */
[----:B------:R-:W-:Y:S08]  /*7fc0*/  BSSY B0, `(.L_x_29) ;  /* 0x0000013000007945 */ /* 0x000ff00003800000 */
[----:B------:R-:W-:Y:S05]  /*7fd0*/  @!P0 BRA `(.L_x_30) ;  /* 0x0000000000448947 */ /* 0x000fea0003800000 */
[----:B------:R-:W-:Y:S01]  /*7fe0*/  ULDC.64 UR6, c[0x0][0x198] ;  /* 0x0000660000067ab9 */ /* 0x000fe20000000a00 */
[----:B------:R-:W-:Y:S01]  /*7ff0*/  UMOV UR33, URZ ;  /* 0x0000003f00217c82 */ /* 0x000fe20008000000 */
[----:B------:R-:W-:Y:S02]  /*8000*/  UIADD3 UR4, UP0, UR6, 0x9f0, URZ ;  /* 0x000009f006047890 */ /* 0x000fe4000ff1e03f */
[----:B------:R-:W-:Y:S02]  /*8010*/  UIADD3 UR6, UR60, 0x4000, URZ ;  /* 0x000040003c067890 */ /* 0x000fe4000fffe03f */
[----:B------:R-:W-:Y:S01]  /*8020*/  UIADD3.X UR5, URZ, UR7, URZ, UP0, !UPT ;  /* 0x000000073f057290 */ /* 0x000fe200087fe43f */
[----:B------:R-:W-:Y:S01]  /*8030*/  UMOV UR37, URZ ;  /* 0x0000003f00257c82 */ /* 0x000fe20008000000 */
[----:B------:R-:W-:Y:S01]  /*8040*/  UMOV UR32, UR60 ;  /* 0x0000003c00207c82 */ /* 0x000fe20008000000 */
[----:B------:R-:W-:-:S06]  /*8050*/  UMOV UR7, 0x40 ;  /* 0x0000004000077882 */ /* 0x000fcc0000000000 */
[----:B------:R2:W-:Y:S02]  /*8060*/  UTMASTG.5D [UR32], [UR4] ;  /* 0x00000020040073b5 */ /* 0x0005e40008020000 */
[----:B--2---:R-:W-:Y:S01]  /*8070*/  UMOV UR32, UR6 ;  /* 0x0000000600207c82 */ /* 0x004fe20008000000 */
[----:B------:R-:W-:Y:S01]  /*8080*/  UMOV UR33, UR7 ;  /* 0x0000000700217c82 */ /* 0x000fe20008000000 */
[----:B------:R-:W-:Y:S01]  /*8090*/  UIADD3 UR6, UR60, 0x34820, URZ ;  /* 0x000348203c067890 */ /* 0x000fe2000fffe03f */
[----:B------:R2:W-:Y:S03]  /*80a0*/  UTMASTG.5D [UR32], [UR4] ;  /* 0x00000020040073b5 */ /* 0x0005e60008020000 */
[----:B------:R-:W-:Y:S01]  /*80b0*/  UPRMT UR6, URZ, 0x654, UR6 ;  /* 0x000006543f067896 */ /* 0x000fe20008000006 */
[----:B------:R0:W-:Y:S01]  /*80c0*/  UTMACMDFLUSH ;  /* 0x00000000000079b7 */ /* 0x0001e20000000000 */
[----:B------:R-:W-:-:S07]  /*80d0*/  DEPBAR.LE SB0, 0x0 ;  /* 0x000080000000791a */ /* 0x000fce0000000000 */
[----:B--2---:R-:W-:Y:S03]  /*80e0*/  SYNCS.ARRIVE.TRANS64.RED.A1T0 RZ, [UR6], RZ ;  /* 0x000000ffffff79a7 */ /* 0x004fe60008100406 */
.L_x_30:
[----:B------:R-:W-:Y:S05]  /*80f0*/  BSYNC B0 ;  /* 0x0000000000007941 */ /* 0x000fea0003800000 */
.L_x_29:
[----:B------:R-:W2:Y:S01]  /*8100*/  LDC R0, c[0x0][0xda4] ;  /* 0x00036900ff007b82 */ /* 0x000ea20000000800 */
[----:B------:R-:W-:Y:S01]  /*8110*/  R2UR UR5, R18 ;  /* 0x00000000120572ca */ /* 0x000fe200000e0000 */
[----:B------:R-:W-:Y:S01]  /*8120*/  UIADD3 UR38, UR38, 0x1, URZ ;  /* 0x0000000126267890 */ /* 0x000fe2000fffe03f */
[----:B------:R-:W-:-:S03]  /*8130*/  VIADD R19, R19, 0x1 ;  /* 0x0000000113137836 */ /* 0x000fc60000000000 */
[----:B------:R-:W-:-:S04]  /*8140*/  UISETP.NE.AND UP0, UPT, UR38, 0x2, UPT ;  /* 0x000000022600788c */ /* 0x000fc8000bf05270 */
[----:B------:R-:W-:Y:S02]  /*8150*/  USEL UR4, URZ, 0x1, UP0 ;  /* 0x000000013f047887 */ /* 0x000fe40008000000 */
[----:B------:R-:W-:Y:S02]  /*8160*/  USEL UR38, UR38, URZ, UP0 ;  /* 0x0000003f26267287 */ /* 0x000fe40008000000 */
[----:B------:R-:W-:Y:S01]  /*8170*/  ULOP3.LUT UR39, UR39, UR4, URZ, 0x3c, !UPT ;  /* 0x0000000427277292 */ /* 0x000fe2000f8e3c3f */
[----:B--2---:R-:W-:-:S13]  /*8180*/  ISETP.LE.AND P0, PT, R0, UR5, PT ;  /* 0x0000000500007c0c */ /* 0x004fda000bf03270 */
[----:B------:R-:W-:Y:S05]  /*8190*/  @!P0 BRA `(.L_x_31) ;  /* 0xffffff8800e48947 */ /* 0x000fea000383ffff */
[----:B------:R-:W-:Y:S05]  /*81a0*/  EXIT ;  /* 0x000000000000794d */ /* 0x000fea0003800000 */
.L_x_7:
[----:B------:R-:W-:-:S08]  /*81b0*/  NOP ;  /* 0x0000000000007918 */ /* 0x000fd00000000000 */
[----:B-1----:R-:W1:-:S00]  /*81c0*/  USETMAXREG.DEALLOC.CTAPOOL 0x18 ;  /* 0x00000018000079c8 */ /* 0x002e4000080e0500 */
[----:B-1----:R-:W-:-:S06]  /*81d0*/  LOP3.LUT R0, R0, 0x3, RZ, 0xc0, !PT ;  /* 0x0000000300007812 */ /* 0x002fcc00078ec0ff */
[----:B------:R-:W1:Y:S02]  /*81e0*/  SHFL.IDX PT, R0, R0, RZ, 0x1f ;  /* 0x00001fff00007589 */ /* 0x000e6400000e0000 */
[----:B-1----:R-:W-:-:S13]  /*81f0*/  ISETP.NE.AND P0, PT, R0, RZ, PT ;  /* 0x000000ff0000720c */ /* 0x002fda0003f05270 */
[----:B--2---:R-:W-:Y:S05]  /*8200*/  @P0 EXIT ;  /* 0x000000000000094d */ /* 0x004fea0003800000 */
[----:B------:R-:W1:Y:S01]  /*8210*/  S2UR UR4, SR_CTAID.X ;  /* 0x00000000000479c3 */ /* 0x000e620000002500 */
[----:B------:R-:W-:Y:S01]  /*8220*/  IMAD.MOV.U32 R16, RZ, RZ, RZ ;  /* 0x000000ffff107224 */ /* 0x000fe200078e00ff */
[----:B------:R-:W-:Y:S01]  /*8230*/  MOV R2, 0x1 ;  /* 0x0000000100027802 */ /* 0x000fe20000000f00 */
[----:B------:R-:W-:-:S05]  /*8240*/  IMAD.MOV.U32 R17, RZ, RZ, 0x1 ;  /* 0x00000001ff117424 */ /* 0x000fca00078e00ff */
[----:B------:R-:W1:Y:S02]  /*8250*/  LDC R0, c[0x0][0xda4] ;  /* 0x00036900ff007b82 */ /* 0x000e640000000800 */
[----:B-1----:R-:W-:-:S13]  /*8260*/  ISETP.LE.AND P0, PT, R0, UR4, PT ;  /* 0x0000000400007c0c */ /* 0x002fda000bf03270 */
[----:B------:R-:W-:Y:S05]  /*8270*/  @P0 BRA `(.L_x_32) ;  /* 0x0000002c00540947 */ /* 0x000fea0003800000 */
[----:B------:R-:W-:Y:S01]  /*8280*/  IMAD.U32 R0, RZ, RZ, UR4 ;  /* 0x00000004ff007e24 */ /* 0x000fe2000f8e00ff */
[----:B------:R-:W-:Y:S01]  /*8290*/  MOV R16, RZ ;  /* 0x000000ff00107202 */ /* 0x000fe20000000f00 */
[----:B------:R-:W-:Y:S01]  /*82a0*/  IMAD.MOV.U32 R17, RZ, RZ, 0x1 ;  /* 0x00000001ff117424 */ /* 0x000fe200078e00ff */
[----:B------:R-:W-:Y:S01]  /*82b0*/  ULDC.64 UR36, c[0x0][0x198] ;  /* 0x0000660000247ab9 */ /* 0x000fe20000000a00 */
[----:B------:R-:W-:Y:S01]  /*82c0*/  ULDC UR38, c[0x0][0xc] ;  /* 0x0000030000267ab9 */ /* 0x000fe20000000800 */
[----:B------:R1:W-:Y:S04]  /*82d0*/  STL [R1+0x10], R0 ;  /* 0x0000100001007387 */ /* 0x0003e80000100800 */
[----:B------:R1:W-:Y:S02]  /*82e0*/  STL [R1+0x18], RZ ;  /* 0x000018ff01007387 */ /* 0x0003e40000100800 */
.L_x_76:
[----:B-1----:R-:W2:Y:S01]  /*82f0*/  LDL R6, [R1+0x10] ;  /* 0x0000100001067983 */ /* 0x002ea20000100800 */
[----:B------:R-:W3:Y:S01]  /*8300*/  LDC R2, c[0x0][0xda8] ;  /* 0x00036a00ff027b82 */ /* 0x000ee20000000800 */
[----:B------:R-:W-:Y:S05]  /*8310*/  YIELD ;  /* 0x0000000000007946 */ /* 0x000fea0003800000 */
[----:B------:R-:W-:Y:S02]  /*8320*/  ULDC.64 UR4, c[0x0][0x3f8] ;  /* 0x0000fe0000047ab9 */ /* 0x000fe40000000a00 */
[----:B-1----:R-:W1:Y:S01]  /*8330*/  LDC R0, c[0x0][0xdb4] ;  /* 0x00036d00ff007b82 */ /* 0x002e620000000800 */
[----:B------:R-:W-:-:S03]  /*8340*/  UISETP.NE.U32.AND UP0, UPT, UR4, URZ, UPT ;  /* 0x0000003f0400728c */ /* 0x000fc6000bf05070 */
[----:B------:R-:W-:Y:S01]  /*8350*/  ULDC UR4, c[0x0][0x404] ;  /* 0x0001010000047ab9 */ /* 0x000fe20000000800 */
[----:B------:R-:W-:-:S04]  /*8360*/  UISETP.NE.AND.EX UP0, UPT, UR5, URZ, UPT, UP0 ;  /* 0x0000003f0500728c */ /* 0x000fc8000bf05300 */
[----:B------:R-:W-:Y:S01]  /*8370*/  USEL UR4, UR4, 0x1, UP0 ;  /* 0x0000000104047887 */ /* 0x000fe20008000000 */
[----:B---3--:R-:W-:Y:S02]  /*8380*/  ISETP.NE.AND P0, PT, R2, 0x1, PT ;  /* 0x000000010200780c */ /* 0x008fe40003f05270 */
[----:B-1----:R-:W-:-:S11]  /*8390*/  ISETP.NE.AND P1, PT, R0, 0x1, PT ;  /* 0x000000010000780c */ /* 0x002fd60003f25270 */
[----:B------:R-:W2:Y:S08]  /*83a0*/  @P0 LDC R4, c[0x0][0xdac] ;  /* 0x00036b00ff040b82 */ /* 0x000eb00000000800 */
[----:B------:R-:W1:Y:S08]  /*83b0*/  @P0 LDC R5, c[0x0][0xdb0] ;  /* 0x00036c00ff050b82 */ /* 0x000e700000000800 */
[----:B------:R-:W3:Y:S01]  /*83c0*/  @P1 LDC.64 R2, c[0x0][0xdb8] ;  /* 0x00036e00ff021b82 */ /* 0x000ee20000000a00 */
[----:B--2---:R-:W-:-:S05]  /*83d0*/  @P0 IMAD.HI.U32 R4, R6, R4, RZ ;  /* 0x0000000406040227 */ /* 0x004fca00078e00ff */
[----:B-1----:R-:W-:Y:S02]  /*83e0*/  @P0 SHF.R.U32.HI R6, RZ, R5, R4 ;  /* 0x00000005ff060219 */ /* 0x002fe40000011604 */
[----:B------:R-:W1:Y:S03]  /*83f0*/  S2R R4, SR_CgaCtaId ;  /* 0x0000000000047919 */ /* 0x000e660000008800 */
[----:B---3--:R-:W-:Y:S01]  /*8400*/  @P1 IMAD.HI.U32 R2, R6, R2, RZ ;  /* 0x0000000206021227 */ /* 0x008fe200078e00ff */
[----:B------:R2:W-:Y:S03]  /*8410*/  STL [R1+0x8], R6 ;  /* 0x0000080601007387 */ /* 0x0005e60000100800 */
[----:B------:R-:W-:Y:S01]  /*8420*/  IMAD.MOV.U32 R19, RZ, RZ, R6 ;  /* 0x000000ffff137224 */ /* 0x000fe200078e0006 */
[----:B------:R-:W-:-:S02]  /*8430*/  @P1 SHF.R.U32.HI R19, RZ, R3, R2 ;  /* 0x00000003ff131219 */ /* 0x000fc40000011602 */
[----:B------:R-:W3:Y:S01]  /*8440*/  LDC R2, c[0x0][0x2e0] ;  /* 0x0000b800ff027b82 */ /* 0x000ee20000000800 */
[----:B------:R-:W-:-:S04]  /*8450*/  MOV R3, 0x400 ;  /* 0x0000040000037802 */ /* 0x000fc80000000f00 */
[----:B-1----:R-:W-:Y:S01]  /*8460*/  LEA R8, R4, R3, 0x18 ;  /* 0x0000000304087211 */ /* 0x002fe200078ec0ff */
[----:B---3--:R-:W-:-:S03]  /*8470*/  IMAD R7, R2, UR4, RZ ;  /* 0x0000000402077c24 */ /* 0x008fc6000f8e02ff */
[----:B------:R-:W-:Y:S01]  /*8480*/  IADD3 R2, R8, 0x1c400, RZ ;  /* 0x0001c40008027810 */ /* 0x000fe20007ffe0ff */
[----:B------:R2:W-:Y:S03]  /*8490*/  STL [R1+0x4], R8 ;  /* 0x0000040801007387 */ /* 0x0005e60000100800 */
[----:B------:R-:W-:Y:S01]  /*84a0*/  LOP3.LUT P0, RZ, R2, 0x3ff, RZ, 0xc0, !PT ;  /* 0x000003ff02ff7812 */ /* 0x000fe2000780c0ff */
[----:B------:R-:W-:Y:S01]  /*84b0*/  VIADD R2, R7, 0x7f ;  /* 0x0000007f07027836 */ /* 0x000fe20000000000 */
[----:B------:R2:W-:Y:S04]  /*84c0*/  STL [R1+0x14], R7 ;  /* 0x0000140701007387 */ /* 0x0005e80000100800 */
[----:B------:R-:W-:-:S04]  /*84d0*/  SHF.R.S32.HI R3, RZ, 0x1f, R2 ;  /* 0x0000001fff037819 */ /* 0x000fc80000011402 */
[----:B------:R-:W-:Y:S01]  /*84e0*/  LEA.HI R2, R3, R2, RZ, 0x7 ;  /* 0x0000000203027211 */ /* 0x000fe200078f38ff */
[----:B------:R-:W-:-:S04]  /*84f0*/  IMAD.MOV R3, RZ, RZ, -R19 ;  /* 0x000000ffff037224 */ /* 0x000fc800078e0a13 */
[----:B------:R-:W-:Y:S01]  /*8500*/  IMAD R3, R0, R3, R6 ;  /* 0x0000000300037224 */ /* 0x000fe200078e0206 */
[----:B------:R-:W-:-:S05]  /*8510*/  SHF.R.S32.HI R0, RZ, 0x7, R2 ;  /* 0x00000007ff007819 */ /* 0x000fca0000011402 */
[----:B------:R2:W-:Y:S04]  /*8520*/  STL [R1+0xc], R0 ;  /* 0x00000c0001007387 */ /* 0x0005e80000100800 */
[----:B------:R2:W-:Y:S01]  /*8530*/  STL [R1], R3 ;  /* 0x0000000301007387 */ /* 0x0005e20000100800 */
[----:B------:R-:W-:Y:S05]  /*8540*/  @!P0 BRA `(.L_x_33) ;  /* 0x0000000000408947 */ /* 0x000fea0003800000 */
[----:B------:R-:W-:Y:S01]  /*8550*/  MOV R2, 0x0 ;  /* 0x0000000000027802 */ /* 0x000fe20000000f00 */
[----:B------:R-:W-:Y:S01]  /*8560*/  ULDC.64 UR6, c[0x4][0x108] ;  /* 0x0100420000067ab9 */ /* 0x000fe20000000a00 */
[----:B------:R-:W-:Y:S01]  /*8570*/  ULDC.64 UR8, c[0x4][0x110] ;  /* 0x0100440000087ab9 */ /* 0x000fe20000000a00 */
[----:B------:R-:W-:Y:S01]  /*8580*/  ULDC.64 UR4, c[0x4][0x60] ;  /* 0x0100180000047ab9 */ /* 0x000fe20000000a00 */
[----:B------:R-:W-:Y:S01]  /*8590*/  MOV R4, UR6 ;  /* 0x0000000600047c02 */ /* 0x000fe20008000f00 */
[----:B------:R-:W-:Y:S01]  /*85a0*/  IMAD.U32 R5, RZ, RZ, UR7 ;  /* 0x00000007ff057e24 */ /* 0x000fe2000f8e00ff */
[----:B--2---:R-:W1:Y:S01]  /*85b0*/  LDC.64 R2, c[0x4][R2] ;  /* 0x0100000002027b82 */ /* 0x004e620000000a00 */
[----:B------:R-:W-:Y:S01]  /*85c0*/  IMAD.U32 R6, RZ, RZ, UR8 ;  /* 0x00000008ff067e24 */ /* 0x000fe2000f8e00ff */
[----:B------:R-:W-:Y:S01]  /*85d0*/  MOV R7, UR9 ;  /* 0x0000000900077c02 */ /* 0x000fe20008000f00 */
[----:B------:R-:W-:Y:S01]  /*85e0*/  IMAD.U32 R10, RZ, RZ, UR4 ;  /* 0x00000004ff0a7e24 */ /* 0x000fe2000f8e00ff */
[----:B------:R-:W-:Y:S01]  /*85f0*/  MOV R8, 0x70 ;  /* 0x0000007000087802 */ /* 0x000fe20000000f00 */
[----:B------:R-:W-:-:S02]  /*8600*/  IMAD.U32 R11, RZ, RZ, UR5 ;  /* 0x00000005ff0b7e24 */ /* 0x000fc4000f8e00ff */
[----:B------:R-:W-:Y:S02]  /*8610*/  IMAD.MOV.U32 R12, RZ, RZ, 0x1 ;  /* 0x00000001ff0c7424 */ /* 0x000fe400078e00ff */
[----:B------:R-:W-:-:S07]  /*8620*/  IMAD.MOV.U32 R13, RZ, RZ, RZ ;  /* 0x000000ffff0d7224 */ /* 0x000fce00078e00ff */
[----:B------:R-:W-:-:S07]  /*8630*/  LEPC R20, `(.L_x_33) ;  /* 0x000000001014794e */ /* 0x000fce0000000000 */
[----:B-1----:R-:W-:Y:S05]  /*8640*/  CALL.ABS.NOINC R2 ;  /* 0x0000000002007343 */ /* 0x002fea0003c00000 */
.L_x_33:
[----:B------:R-:W2:Y:S02]  /*8650*/  LDL R2, [R1+0x4] ;  /* 0x0000040001027983 */ /* 0x000ea40000100800 */
[----:B--2---:R-:W-:-:S04]  /*8660*/  IADD3 R0, R2, 0x400, RZ ;  /* 0x0000040002007810 */ /* 0x004fc80007ffe0ff */
[----:B------:R-:W-:-:S13]  /*8670*/  LOP3.LUT P0, RZ, R0, 0x3ff, RZ, 0xc0, !PT ;  /* 0x000003ff00ff7812 */ /* 0x000fda000780c0ff */
[----:B------:R-:W-:Y:S05]  /*8680*/  @!P0 BRA `(.L_x_34) ;  /* 0x0000000000808947 */ /* 0x000fea0003800000 */
[----:B------:R-:W-:Y:S01]  /*8690*/  MOV R0, 0x0 ;  /* 0x0000000000007802 */ /* 0x000fe20000000f00 */
[----:B------:R-:W-:Y:S01]  /*86a0*/  ULDC.64 UR6, c[0x4][0x108] ;  /* 0x0100420000067ab9 */ /* 0x000fe20000000a00 */
[----:B------:R-:W-:Y:S01]  /*86b0*/  ULDC.64 UR8, c[0x4][0x110] ;  /* 0x0100440000087ab9 */ /* 0x000fe20000000a00 */
[----:B------:R-:W-:Y:S01]  /*86c0*/  ULDC.64 UR4, c[0x4][0x68] ;  /* 0x01001a0000047ab9 */ /* 0x000fe20000000a00 */
[----:B------:R1:W2:Y:S01]  /*86d0*/  LDC.64 R2, c[0x4][R0] ;  /* 0x0100000000027b82 */ /* 0x0002a20000000a00 */
[----:B------:R-:W-:Y:S01]  /*86e0*/  IMAD.U32 R4, RZ, RZ, UR6 ;  /* 0x00000006ff047e24 */ /* 0x000fe2000f8e00ff */
[----:B------:R-:W-:Y:S01]  /*86f0*/  MOV R6, UR8 ;  /* 0x0000000800067c02 */ /* 0x000fe20008000f00 */
[----:B------:R-:W-:Y:S01]  /*8700*/  IMAD.U32 R5, RZ, RZ, UR7 ;  /* 0x00000007ff057e24 */ /* 0x000fe2000f8e00ff */
[----:B------:R-:W-:Y:S01]  /*8710*/  MOV R11, UR5 ;  /* 0x00000005000b7c02 */ /* 0x000fe20008000f00 */
[----:B------:R-:W-:Y:S01]  /*8720*/  IMAD.U32 R7, RZ, RZ, UR9 ;  /* 0x00000009ff077e24 */ /* 0x000fe2000f8e00ff */
[----:B------:R-:W-:Y:S01]  /*8730*/  MOV R13, RZ ;  /* 0x000000ff000d7202 */ /* 0x000fe20000000f00 */
[----:B------:R-:W-:-:S02]  /*8740*/  IMAD.U32 R10, RZ, RZ, UR4 ;  /* 0x00000004ff0a7e24 */ /* 0x000fc4000f8e00ff */
[----:B------:R-:W-:Y:S02]  /*8750*/  IMAD.MOV.U32 R8, RZ, RZ, 0x70 ;  /* 0x00000070ff087424 */ /* 0x000fe400078e00ff */
[----:B-1----:R-:W-:-:S07]  /*8760*/  IMAD.MOV.U32 R12, RZ, RZ, 0x1 ;  /* 0x00000001ff0c7424 */ /* 0x002fce00078e00ff */
[----:B------:R-:W-:-:S07]  /*8770*/  LEPC R20, `(.L_x_35) ;  /* 0x000000001014794e */ /* 0x000fce0000000000 */
[----:B--2---:R-:W-:Y:S05]  /*8780*/  CALL.ABS.NOINC R2 ;  /* 0x0000000002007343 */ /* 0x004fea0003c00000 */
.L_x_35:
[----:B------:R-:W-:Y:S01]  /*8790*/  MOV R2, 0x0 ;  /* 0x0000000000027802 */ /* 0x000fe20000000f00 */
[----:B------:R-:W-:Y:S01]  /*87a0*/  ULDC.64 UR6, c[0x4][0x108] ;  /* 0x0100420000067ab9 */ /* 0x000fe20000000a00 */
[----:B------:R-:W-:Y:S01]  /*87b0*/  ULDC.64 UR8, c[0x4][0x110] ;  /* 0x0100440000087ab9 */ /* 0x000fe20000000a00 */
[----:B------:R-:W-:Y:S01]  /*87c0*/  ULDC.64 UR4, c[0x4][0x70] ;  /* 0x01001c0000047ab9 */ /* 0x000fe20000000a00 */
[----:B------:R-:W-:Y:S01]  /*87d0*/  IMAD.U32 R4, RZ, RZ, UR6 ;  /* 0x00000006ff047e24 */ /* 0x000fe2000f8e00ff */
[----:B------:R-:W-:Y:S01]  /*87e0*/  MOV R6, UR8 ;  /* 0x0000000800067c02 */ /* 0x000fe20008000f00 */
[----:B------:R-:W1:Y:S01]  /*87f0*/  LDC.64 R2, c[0x4][R2] ;  /* 0x0100000002027b82 */ /* 0x000e620000000a00 */
[----:B------:R-:W-:Y:S01]  /*8800*/  IMAD.U32 R5, RZ, RZ, UR7 ;  /* 0x00000007ff057e24 */ /* 0x000fe2000f8e00ff */
[----:B------:R-:W-:Y:S01]  /*8810*/  MOV R11, UR5 ;  /* 0x00000005000b7c02 */ /* 0x000fe20008000f00 */
[----:B------:R-:W-:Y:S01]  /*8820*/  IMAD.U32 R7, RZ, RZ, UR9 ;  /* 0x00000009ff077e24 */ /* 0x000fe2000f8e00ff */
[----:B------:R-:W-:Y:S01]  /*8830*/  MOV R13, RZ ;  /* 0x000000ff000d7202 */ /* 0x000fe20000000f00 */
[----:B------:R-:W-:-:S02]  /*8840*/  IMAD.U32 R10, RZ, RZ, UR4 ;  /* 0x00000004ff0a7e24 */ /* 0x000fc4000f8e00ff */
[----:B------:R-:W-:Y:S02]  /*8850*/  IMAD.MOV.U32 R8, RZ, RZ, 0x70 ;  /* 0x00000070ff087424 */ /* 0x000fe400078e00ff */
[----:B------:R-:W-:-:S07]  /*8860*/  IMAD.MOV.U32 R12, RZ, RZ, 0x1 ;  /* 0x00000001ff0c7424 */ /* 0x000fce00078e00ff */
[----:B------:R-:W-:-:S07]  /*8870*/  LEPC R20, `(.L_x_34) ;  /* 0x000000001014794e */ /* 0x000fce0000000000 */
[----:B-1----:R-:W-:Y:S05]  /*8880*/  CALL.ABS.NOINC R2 ;  /* 0x0000000002007343 */ /* 0x002fea0003c00000 */
.L_x_34:
[----:B------:R-:W2:Y:S01]  /*8890*/  LDL R2, [R1] ;  /* 0x0000000001027983 */ /* 0x000ea20000100800 */
[----:B------:R-:W1:Y:S01]  /*88a0*/  LDC R0, c[0x0][0x428] ;  /* 0x00010a00ff007b82 */ /* 0x000e620000000800 */
[----:B------:R-:W-:Y:S02]  /*88b0*/  ULDC.64 UR4, c[0x0][0x9f8] ;  /* 0x00027e0000047ab9 */ /* 0x000fe40000000a00 */
[----:B------:R-:W3:Y:S01]  /*88c0*/  LDL.LU R6, [R1+0x8] ;  /* 0x0000080001067983 */ /* 0x000ee20000300800 */
[----:B-1----:R-:W-:-:S03]  /*88d0*/  ISETP.NE.AND P1, PT, R0, 0x1, PT ;  /* 0x000000010000780c */ /* 0x002fc60003f25270 */
[----:B------:R-:W4:Y:S01]  /*88e0*/  LDL R5, [R1+0x10] ;  /* 0x0000100001057983 */ /* 0x000f220000100800 */
[----:B------:R-:W-:Y:S01]  /*88f0*/  ISETP.NE.U32.AND P0, PT, RZ, UR4, PT ;  /* 0x00000004ff007c0c */ /* 0x000fe2000bf05070 */
[----:B------:R-:W-:Y:S01]  /*8900*/  ULDC.64 UR6, c[0x0][0x208] ;  /* 0x0000820000067ab9 */ /* 0x000fe20000000a00 */
[----:B------:R-:W-:Y:S01]  /*8910*/  ULDC UR4, c[0x0][0xda8] ;  /* 0x00036a0000047ab9 */ /* 0x000fe20000000800 */
[----:B------:R-:W1:Y:S01]  /*8920*/  S2R R7, SR_TID.X ;  /* 0x0000000000077919 */ /* 0x000e620000002100 */
[----:B------:R-:W-:-:S05]  /*8930*/  ISETP.NE.AND.EX P0, PT, RZ, UR5, PT, P0 ;  /* 0x00000005ff007c0c */ /* 0x000fca000bf05300 */
[----:B------:R-:W2:Y:S08]  /*8940*/  @P1 LDC R0, c[0x0][0x42c] ;  /* 0x00010b00ff001b82 */ /* 0x000eb00000000800 */
[----:B------:R-:W2:Y:S01]  /*8950*/  @P1 LDC R3, c[0x0][0x430] ;  /* 0x00010c00ff031b82 */ /* 0x000ea20000000800 */
[----:B-1----:R-:W-:Y:S01]  /*8960*/  LOP3.LUT R7, R7, 0x1f, RZ, 0xc0, !PT ;  /* 0x0000001f07077812 */ /* 0x002fe200078ec0ff */
[----:B--2---:R-:W-:-:S04]  /*8970*/  @P1 IMAD.HI.U32 R0, R2, R0, RZ ;  /* 0x0000000002001227 */ /* 0x004fc800078e00ff */
[----:B------:R-:W-:Y:S01]  /*8980*/  IMAD.MOV.U32 R4, RZ, RZ, R2 ;  /* 0x000000ffff047224 */ /* 0x000fe200078e0002 */
[----:B------:R-:W-:Y:S01]  /*8990*/  @P1 SHF.R.U32.HI R4, RZ, R3, R0 ;  /* 0x00000003ff041219 */ /* 0x000fe20000011600 */
[----:B------:R-:W-:Y:S01]  /*89a0*/  IMAD.MOV.U32 R0, RZ, RZ, R19 ;  /* 0x000000ffff007224 */ /* 0x000fe200078e0013 */
[----:B------:R-:W1:Y:S02]  /*89b0*/  @P0 LDC.64 R2, c[0x0][0x9f8] ;  /* 0x00027e00ff020b82 */ /* 0x000e640000000a00 */
[----:B-1----:R-:W-:-:S05]  /*89c0*/  @P0 IMAD.WIDE R2, R19, 0x4, R2 ;  /* 0x0000000413020825 */ /* 0x002fca00078e0202 */
[----:B------:R1:W5:Y:S01]  /*89d0*/  @P0 LDG.E R0, desc[UR6][R2.64] ;  /* 0x0000000602000981 */ /* 0x000362000c1e1900 */
[----:B------:R-:W-:Y:S02]  /*89e0*/  ISETP.NE.AND P1, PT, R7, RZ, PT ;  /* 0x000000ff0700720c */ /* 0x000fe40003f25270 */
[----:B---3--:R-:W-:Y:S02]  /*89f0*/  IADD3 R8, -R6, RZ, RZ ;  /* 0x000000ff06087210 */ /* 0x008fe40007ffe1ff */
[----:B------:R-:W-:-:S03]  /*8a00*/  PLOP3.LUT P2, PT, P1, PT, PT, 0x8, 0x0 ;  /* 0x000000000000781c */ /* 0x000fc60000f4e170 */
[----:B----4-:R-:W-:-:S04]  /*8a10*/  IMAD R8, R8, UR4, R5 ;  /* 0x0000000408087c24 */ /* 0x010fc8000f8e0205 */
[----:B------:R-:W-:Y:S02]  /*8a20*/  IMAD.SHL.U32 R8, R8, 0x80, RZ ;  /* 0x0000008008087824 */ /* 0x000fe400078e00ff */
[----:B------:R-:W-:-:S05]  /*8a30*/  VOTEU.ALL UP1, P1 ;  /* 0x00000000003f7886 */ /* 0x000fca0000820000 */
[----:B------:R-:W-:-:S04]  /*8a40*/  @!UP1 UIADD3 UR8, UP0, UR36, 0x270, URZ ;  /* 0x0000027024089890 */ /* 0x000fc8000ff1e03f */
[----:B------:R-:W-:-:S03]  /*8a50*/  @!UP1 UIADD3.X UR9, URZ, UR37, URZ, UP0, !UPT ;  /* 0x000000253f099290 */ /* 0x000fc600087fe43f */
[----:B-1----:R-:W-:-:S09]  /*8a60*/  VOTEU.ALL UP0, P1 ;  /* 0x00000000003f7886 */ /* 0x002fd20000800000 */
.L_x_36:
[----:B------:R-:W2:Y:S01]  /*8a70*/  LDL R2, [R1] ;  /* 0x0000000001027983 */ /* 0x000ea20000100800 */
[----:B------:R-:W-:Y:S02]  /*8a80*/  PLOP3.LUT P0, PT, P0, P2, PT, 0xa2, 0x0 ;  /* 0x000000000000781c */ /* 0x000fe40000705472 */
[----:B------:R-:W-:Y:S01]  /*8a90*/  @P2 R2UR P0, UR7, R19 ;  /* 0x00000000130722ca */ /* 0x000fe20000000000 */
[----:B------:R-:W-:-:S07]  /*8aa0*/  UMOV UR4, URZ ;  /* 0x0000003f00047c82 */ /* 0x000fce0008000000 */
[----:B------:R-:W-:Y:S02]  /*8ab0*/  PLOP3.LUT P0, PT, P0, P2, PT, 0xa2, 0x0 ;  /* 0x000000000000781c */ /* 0x000fe40000705472 */
[----:B--2---:R-:W-:-:S08]  /*8ac0*/  @P2 R2UR.OR P0, UR6, R2 ;  /* 0x00000000020622ca */ /* 0x004fd00000100000 */
[----:B------:R-:W-:Y:S02]  /*8ad0*/  PLOP3.LUT P0, PT, P0, P2, PT, 0xa2, 0x0 ;  /* 0x000000000000781c */ /* 0x000fe40000705472 */
[----:B------:R-:W-:-:S08]  /*8ae0*/  @P2 R2UR.OR P0, UR5, R8 ;  /* 0x00000000080522ca */ /* 0x000fd00000100000 */
[----:B------:R-:W-:-:S05]  /*8af0*/  @P2 PLOP3.LUT P2, PT, P0, PT, PT, 0x80, 0x0 ;  /* 0x000000000000281c */ /* 0x000fca000074f070 */
[----:B------:R1:W-:Y:S08]  /*8b00*/  @!UP0 UTMAPF.L2.4D [UR4], [UR8] ;  /* 0x00000004080085b8 */ /* 0x0003f00008018000 */
[----:B-1----:R-:W-:Y:S05]  /*8b10*/  @P2 BRA.U.ANY `(.L_x_36) ;  /* 0xfffffffd00d42947 */ /* 0x002fea000393ffff */
[----:B------:R-:W-:Y:S01]  /*8b20*/  PLOP3.LUT P2, PT, P1, PT, PT, 0x8, 0x0 ;  /* 0x000000000000781c */ /* 0x000fe20000f4e170 */
[----:B------:R-:W-:Y:S01]  /*8b30*/  VOTEU.ALL UP0, P1 ;  /* 0x00000000003f7886 */ /* 0x000fe20000800000 */
[----:B------:R-:W-:-:S11]  /*8b40*/  UMOV UR4, 0x40 ;  /* 0x0000004000047882 */ /* 0x000fd60000000000 */
.L_x_37:
[----:B------:R-:W2:Y:S01]  /*8b50*/  LDL R2, [R1] ;  /* 0x0000000001027983 */ /* 0x000ea20000100800 */
[----:B------:R-:W-:Y:S02]  /*8b60*/  PLOP3.LUT P0, PT, P0, P2, PT, 0xa2, 0x0 ;  /* 0x000000000000781c */ /* 0x000fe40000705472 */
[----:B------:R-:W-:-:S08]  /*8b70*/  @P2 R2UR P0, UR7, R19 ;  /* 0x00000000130722ca */ /* 0x000fd00000000000 */
        /* <DEDUP_REMOVED lines=10> */
.L_x_38:
        /* <DEDUP_REMOVED lines=10> */
[----:B------:R-:W1:Y:S01]  /*8cc0*/  LDC.64 R2, c[0x0][0x3f8] ;  /* 0x0000fe00ff027b82 */ /* 0x000e620000000a00 */
[----:B------:R-:W-:Y:S01]  /*8cd0*/  UMOV UR4, 0xffffffff ;  /* 0xffffffff00047882 */ /* 0x000fe20000000000 */
[----:B-1----:R-:W-:-:S04]  /*8ce0*/  ISETP.NE.U32.AND P0, PT, R2, RZ, PT ;  /* 0x000000ff0200720c */ /* 0x002fc80003f05070 */
[----:B------:R-:W-:-:S04]  /*8cf0*/  ISETP.NE.AND.EX P0, PT, R3, RZ, PT, P0 ;  /* 0x000000ff0300720c */ /* 0x000fc80003f05300 */
[----:B-----5:R-:W-:Y:S01]  /*8d00*/  SEL R5, R0, RZ, !P0 ;  /* 0x000000ff00057207 */ /* 0x020fe20004000000 */
[----:B------:R-:W-:Y:S08]  /*8d10*/  BRA.DIV UR4, `(.L_x_39) ;  /* 0x0000002604f47947 */ /* 0x000ff0000b800000 */
.L_x_92:
[----:B------:R-:W2:Y:S01]  /*8d20*/  LDL R6, [R1+0xc] ;  /* 0x00000c0001067983 */ /* 0x000ea20000100800 */
[----:B------:R-:W-:Y:S01]  /*8d30*/  UMOV UR4, 0xffffffff ;  /* 0xffffffff00047882 */ /* 0x000fe20000000000 */
[----:B------:R-:W-:Y:S01]  /*8d40*/  SHF.R.S32.HI R11, RZ, 0x1f, R0 ;  /* 0x0000001fff0b7819 */ /* 0x000fe20000011400 */
[----:B--2---:R-:W-:Y:S01]  /*8d50*/  VIADD R10, R6, 0xffffffff ;  /* 0xffffffff060a7836 */ /* 0x004fe20000000000 */
[----:B------:R-:W-:Y:S06]  /*8d60*/  BRA.DIV UR4, `(.L_x_40) ;  /* 0x0000002a04147947 */ /* 0x000fec000b800000 */
[----:B------:R-:W-:-:S13]  /*8d70*/  ELECT P6, URZ, PT ;  /* 0x00000000003f782f */ /* 0x000fda00038c0000 */
.L_x_95:
[----:B------:R-:W-:Y:S05]  /*8d80*/  @!P6 BRA `(.L_x_41) ;  /* 0x000000040018e947 */ /* 0x000fea0003800000 */
[----:B------:R-:W-:Y:S01]  /*8d90*/  MOV R18, R10 ;  /* 0x0000000a00127202 */ /* 0x000fe20000000f00 */
[----:B------:R-:W-:Y:S01]  /*8da0*/  IMAD.MOV.U32 R5, RZ, RZ, R0 ;  /* 0x000000ffff057224 */ /* 0x000fe200078e0000 */
[----:B------:R-:W-:Y:S06]  /*8db0*/  @!P0 BRA `(.L_x_42) ;  /* 0x00000000004c8947 */ /* 0x000fec0003800000 */
[----:B------:R-:W1:Y:S01]  /*8dc0*/  LDC R9, c[0x0][0x41c] ;  /* 0x00010700ff097b82 */ /* 0x000e620000000800 */
[----:B------:R-:W-:Y:S01]  /*8dd0*/  IMAD.MOV.U32 R5, RZ, RZ, R10 ;  /* 0x000000ffff057224 */ /* 0x000fe200078e000a */
[----:B------:R-:W-:Y:S01]  /*8de0*/  ULDC.64 UR4, c[0x0][0x408] ;  /* 0x0001020000047ab9 */ /* 0x000fe20000000a00 */
[----:B------:R-:W-:Y:S01]  /*8df0*/  ULDC.64 UR6, c[0x0][0x208] ;  /* 0x0000820000067ab9 */ /* 0x000fe20000000a00 */
[----:B-1----:R-:W-:-:S13]  /*8e00*/  ISETP.NE.AND P1, PT, R9, 0x1, PT ;  /* 0x000000010900780c */ /* 0x002fda0003f25270 */
[----:B------:R-:W1:Y:S02]  /*8e10*/  @P1 LDC.64 R6, c[0x0][0x420] ;  /* 0x00010800ff061b82 */ /* 0x000e640000000a00 */
[----:B-1----:R-:W-:-:S05]  /*8e20*/  @P1 IMAD.HI.U32 R6, R10, R6, RZ ;  /* 0x000000060a061227 */ /* 0x002fca00078e00ff */
[----:B------:R-:W-:Y:S01]  /*8e30*/  @P1 SHF.R.U32.HI R5, RZ, R7, R6 ;  /* 0x00000007ff051219 */ /* 0x000fe20000011606 */
[----:B------:R-:W-:-:S03]  /*8e40*/  IMAD R6, R11, UR4, RZ ;  /* 0x000000040b067c24 */ /* 0x000fc6000f8e02ff */
[----:B------:R-:W-:Y:S02]  /*8e50*/  IADD3 R18, -R5, RZ, RZ ;  /* 0x000000ff05127210 */ /* 0x000fe40007ffe1ff */
[----:B------:R-:W-:-:S03]  /*8e60*/  SHF.R.S32.HI R7, RZ, 0x1f, R5 ;  /* 0x0000001fff077819 */ /* 0x000fc60000011405 */
[----:B------:R-:W-:Y:S02]  /*8e70*/  IMAD R18, R9, R18, R10 ;  /* 0x0000001209127224 */ /* 0x000fe400078e020a */
[----:B------:R-:W-:Y:S02]  /*8e80*/  IMAD R9, R0, UR5, R6 ;  /* 0x0000000500097c24 */ /* 0x000fe4000f8e0206 */
[----:B------:R-:W-:-:S04]  /*8e90*/  IMAD.MOV.U32 R6, RZ, RZ, R5 ;  /* 0x000000ffff067224 */ /* 0x000fc800078e0005 */
[----:B------:R-:W-:-:S04]  /*8ea0*/  IMAD.WIDE.U32 R6, R0, UR4, R6 ;  /* 0x0000000400067c25 */ /* 0x000fc8000f8e0006 */
[----:B------:R-:W-:Y:S01]  /*8eb0*/  IMAD.IADD R5, R7, 0x1, R9 ;  /* 0x0000000107057824 */ /* 0x000fe200078e0209 */
[----:B------:R-:W-:-:S04]  /*8ec0*/  LEA R12, P1, R6, R2, 0x2 ;  /* 0x00000002060c7211 */ /* 0x000fc800078210ff */
[----:B------:R-:W-:-:S05]  /*8ed0*/  LEA.HI.X R13, R6, R3, R5, 0x2, P1 ;  /* 0x00000003060d7211 */ /* 0x000fca00008f1405 */
[----:B------:R1:W5:Y:S04]  /*8ee0*/  LDG.E R5, desc[UR6][R12.64] ;  /* 0x000000060c057981 */ /* 0x000368000c1e1900 */
.L_x_42:
[----:B------:R-:W2:Y:S01]  /*8ef0*/  S2R R7, SR_CgaCtaId ;  /* 0x0000000000077919 */ /* 0x000ea20000008800 */
[----:B------:R-:W-:-:S04]  /*8f00*/  MOV R6, 0x400 ;  /* 0x0000040000067802 */ /* 0x000fc80000000f00 */
[----:B--2---:R-:W-:Y:S02]  /*8f10*/  LEA R6, R7, R6, 0x18 ;  /* 0x0000000607067211 */ /* 0x004fe400078ec0ff */
[----:B------:R-:W-:Y:S02]  /*8f20*/  SHF.L.U32 R7, R17, 0x1f, RZ ;  /* 0x0000001f11077819 */ /* 0x000fe400000006ff */
[----:B------:R-:W-:-:S04]  /*8f30*/  LEA R6, R16, R6, 0x3 ;  /* 0x0000000610067211 */ /* 0x000fc800078e18ff */
[----:B------:R-:W2:Y:S02]  /*8f40*/  SYNCS.PHASECHK.TRANS64.TRYWAIT P1, [R6+URZ+0x34840], R7 ;  /* 0x03484007060075a7 */ /* 0x000ea4000802017f */
[----:B--2---:R-:W-:Y:S05]  /*8f50*/  @!P1 BRA `(.L_x_43) ;  /* 0x0000002400b89947 */ /* 0x004fea0003800000 */
.L_x_96:
[----:B------:R-:W3:Y:S02]  /*8f60*/  S2R R9, SR_TID.X ;  /* 0x0000000000097919 */ /* 0x000ee40000002100 */
[----:B---3--:R-:W-:-:S04]  /*8f70*/  LOP3.LUT R9, R9, 0x7f, RZ, 0xc0, !PT ;  /* 0x0000007f09097812 */ /* 0x008fc800078ec0ff */
[----:B------:R-:W-:-:S13]  /*8f80*/  ISETP.NE.AND P1, PT, R9, RZ, PT ;  /* 0x000000ff0900720c */ /* 0x000fda0003f25270 */
[----:B------:R-:W-:Y:S05]  /*8f90*/  @P1 BRA `(.L_x_44) ;  /* 0x00000000001c1947 */ /* 0x000fea0003800000 */
[----:B------:R-:W3:Y:S01]  /*8fa0*/  S2R R9, SR_TID.X ;  /* 0x0000000000097919 */ /* 0x000ee20000002100 */
[----:B--2---:R-:W-:-:S04]  /*8fb0*/  IMAD.MOV.U32 R7, RZ, RZ, 0xc000 ;  /* 0x0000c000ff077424 */ /* 0x004fc800078e00ff */
[----:B------:R4:W-:Y:S01]  /*8fc0*/  SYNCS.ARRIVE.TRANS64 RZ, [R6+URZ+0x34830], R7 ;  /* 0x0348300706ff79a7 */ /* 0x0009e2000800003f */
[----:B---3--:R-:W-:-:S04]  /*8fd0*/  LOP3.LUT R9, R9, 0x1f, RZ, 0xc0, !PT ;  /* 0x0000001f09097812 */ /* 0x008fc800078ec0ff */
[----:B------:R-:W-:-:S13]  /*8fe0*/  ISETP.NE.AND P1, PT, R9, RZ, PT ;  /* 0x000000ff0900720c */ /* 0x000fda0003f25270 */
[----:B----4-:R-:W-:Y:S05]  /*8ff0*/  @!P1 BRA `(.L_x_44) ;  /* 0x0000000000049947 */ /* 0x010fea0003800000 */
[----:B------:R-:W-:Y:S01]  /*9000*/  BPT.TRAP 0x1 ;  /* 0x000000040000795c */ /* 0x000fe20000300000 */
.L_x_44:
[----:B------:R-:W3:Y:S01]  /*9010*/  S2R R9, SR_CgaCtaId ;  /* 0x0000000000097919 */ /* 0x000ee20000008800 */
[----:B--2---:R-:W-:Y:S01]  /*9020*/  MOV R7, 0x400 ;  /* 0x0000040000077802 */ /* 0x004fe20000000f00 */
[----:B------:R-:W-:Y:S01]  /*9030*/  UIADD3 UR4, UP0, UR36, 0x370, URZ ;  /* 0x0000037024047890 */ /* 0x000fe2000ff1e03f */
[----:B------:R-:W-:Y:S01]  /*9040*/  R2UR UR9, R6 ;  /* 0x00000000060972ca */ /* 0x000fe200000e0000 */
[----:B------:R-:W-:Y:S01]  /*9050*/  UMOV UR10, URZ ;  /* 0x0000003f000a7c82 */ /* 0x000fe20008000000 */
[----:B------:R-:W-:Y:S01]  /*9060*/  R2UR UR11, R18 ;  /* 0x00000000120b72ca */ /* 0x000fe200000e0000 */
[----:B------:R-:W-:Y:S01]  /*9070*/  UIADD3.X UR5, URZ, UR37, URZ, UP0, !UPT ;  /* 0x000000253f057290 */ /* 0x000fe200087fe43f */
[----:B------:R-:W-:Y:S01]  /*9080*/  R2UR UR12, R4 ;  /* 0x00000000040c72ca */ /* 0x000fe200000e0000 */
[----:B------:R-:W-:Y:S01]  /*9090*/  UMOV UR6, 0x0 ;  /* 0x0000000000067882 */ /* 0x000fe20000000000 */
[----:B-----5:R-:W-:Y:S01]  /*90a0*/  R2UR UR13, R5 ;  /* 0x00000000050d72ca */ /* 0x020fe200000e0000 */
[----:B------:R-:W-:Y:S01]  /*90b0*/  UMOV UR7, 0x14f00000 ;  /* 0x14f0000000077882 */ /* 0x000fe20000000000 */
[----:B------:R-:W-:-:S05]  /*90c0*/  UMOV UR16, 0x40 ;  /* 0x0000004000107882 */ /* 0x000fca0000000000 */
[----:B------:R-:W-:Y:S02]  /*90d0*/  UIADD3 UR9, UR9, 0x34830, URZ ;  /* 0x0003483009097890 */ /* 0x000fe4000fffe03f */
[----:B------:R-:W-:Y:S01]  /*90e0*/  USHF.L.U32 UR11, UR11, 0x7, URZ ;  /* 0x000000070b0b7899 */ /* 0x000fe2000800063f */
[----:B---3--:R-:W-:-:S05]  /*90f0*/  LEA R7, R9, R7, 0x18 ;  /* 0x0000000709077211 */ /* 0x008fca00078ec0ff */
[----:B------:R-:W-:-:S05]  /*9100*/  IMAD R6, R16, 0xc000, R7 ;  /* 0x0000c00010067824 */ /* 0x000fca00078e0207 */
[----:B------:R-:W-:-:S13]  /*9110*/  R2UR UR8, R6 ;  /* 0x00000000060872ca */ /* 0x000fda00000e0000 */
[----:B------:R-:W-:Y:S02]  /*9120*/  UIADD3 UR14, UR8, 0x1c400, URZ ;  /* 0x0001c400080e7890 */ /* 0x000fe4000fffe03f */
[----:B------:R-:W-:Y:S02]  /*9130*/  UIADD3 UR15, UR8, 0x20400, URZ ;  /* 0x00020400080f7890 */ /* 0x000fe4000fffe03f */
[----:B------:R-:W-:-:S03]  /*9140*/  UIADD3 UR17, UR8, 0x24400, URZ ;  /* 0x0002440008117890 */ /* 0x000fc6000fffe03f */
[----:B------:R-:W-:Y:S01]  /*9150*/  UMOV UR8, UR14 ;  /* 0x0000000e00087c82 */ /* 0x000fe20008000000 */
[----:B------:R-:W-:Y:S01]  /*9160*/  UMOV UR14, 0x80 ;  /* 0x00000080000e7882 */ /* 0x000fe20000000000 */
[----:B------:R2:W-:Y:S02]  /*9170*/  UTMALDG.4D [UR8], [UR4], desc[UR6] ;  /* 0x00000608040075b4 */ /* 0x0005e40008019000 */
[----:B--2---:R-:W-:Y:S01]  /*9180*/  UMOV UR8, UR15 ;  /* 0x0000000f00087c82 */ /* 0x004fe20008000000 */
[----:B------:R-:W-:Y:S02]  /*9190*/  UMOV UR10, UR16 ;  /* 0x00000010000a7c82 */ /* 0x000fe40008000000 */
[----:B------:R2:W-:Y:S02]  /*91a0*/  UTMALDG.4D [UR8], [UR4], desc[UR6] ;  /* 0x00000608040075b4 */ /* 0x0005e40008019000 */
[----:B--2---:R-:W-:Y:S01]  /*91b0*/  UMOV UR8, UR17 ;  /* 0x0000001100087c82 */ /* 0x004fe20008000000 */
[----:B------:R-:W-:-:S02]  /*91c0*/  UMOV UR10, UR14 ;  /* 0x0000000e000a7c82 */ /* 0x000fc40008000000 */
[----:B------:R2:W-:Y:S02]  /*91d0*/  UTMALDG.4D [UR8], [UR4], desc[UR6] ;  /* 0x00000608040075b4 */ /* 0x0005e40008019000 */
[----:B--2---:R-:W-:Y:S01]  /*91e0*/  NOP ;  /* 0x0000000000007918 */ /* 0x004fe20000000000 */
.L_x_41:
[----:B------:R-:W2:Y:S04]  /*91f0*/  LDL.LU R14, [R1] ;  /* 0x00000000010e7983 */ /* 0x000ea80000300800 */
[----:B-1----:R-:W3:Y:S01]  /*9200*/  LDL R13, [R1+0x18] ;  /* 0x00001800010d7983 */ /* 0x002ee20000100800 */
[----:B------:R-:W-:-:S03]  /*9210*/  MOV R9, 0x400 ;  /* 0x0000040000097802 */ /* 0x000fc60000000f00 */
[----:B------:R-:W4:Y:S01]  /*9220*/  LDL.LU R7, [R1+0x14] ;  /* 0x0000140001077983 */ /* 0x000f220000300800 */
[----:B------:R-:W1:Y:S01]  /*9230*/  S2R R12, SR_CgaCtaId ;  /* 0x00000000000c7919 */ /* 0x000e620000008800 */
[----:B------:R-:W-:Y:S05]  /*9240*/  WARPSYNC.ALL ;  /* 0x0000000000007948 */ /* 0x000fea0003800000 */
[----:B------:R-:W-:-:S13]  /*9250*/  ELECT P1, URZ, PT ;  /* 0x00000000003f782f */ /* 0x000fda0003820000 */
[----:B------:R-:W-:Y:S01]  /*9260*/  @P1 R2UR UR13, R19 ;  /* 0x00000000130d12ca */ /* 0x000fe200000e0000 */
[----:B------:R-:W-:Y:S01]  /*9270*/  UIADD3 UR4, UP0, UR36, 0x270, URZ ;  /* 0x0000027024047890 */ /* 0x000fe2000ff1e03f */
[----:B------:R-:W-:-:S03]  /*9280*/  @P1 R2UR UR11, R8 ;  /* 0x00000000080b12ca */ /* 0x000fc600000e0000 */
[----:B------:R-:W-:Y:S01]  /*9290*/  UIADD3.X UR5, URZ, UR37, URZ, UP0, !UPT ;  /* 0x000000253f057290 */ /* 0x000fe200087fe43f */
[----:B-1----:R-:W-:-:S04]  /*92a0*/  LEA R9, R12, R9, 0x18 ;  /* 0x000000090c097211 */ /* 0x002fc800078ec0ff */
[----:B------:R-:W-:Y:S01]  /*92b0*/  R2UR UR24, R9 ;  /* 0x00000000091872ca */ /* 0x000fe200000e0000 */
[----:B------:R-:W-:Y:S01]  /*92c0*/  @P1 IMAD.MOV.U32 R6, RZ, RZ, 0xc000 ;  /* 0x0000c000ff061424 */ /* 0x000fe200078e00ff */
[----:B------:R-:W-:Y:S01]  /*92d0*/  BAR.SYNC.DEFER_BLOCKING 0x8, 0x120 ;  /* 0x0204800000007b1d */ /* 0x000fe20000010000 */
[----:B------:R-:W-:-:S10]  /*92e0*/  @P1 R2UR UR21, R19 ;  /* 0x00000000131512ca */ /* 0x000fd400000e0000 */
[----:B------:R-:W-:Y:S02]  /*92f0*/  UIADD3 UR8, UR24, 0x10400, URZ ;  /* 0x0001040018087890 */ /* 0x000fe4000fffe03f */
[----:B------:R-:W-:Y:S01]  /*9300*/  UIADD3 UR9, UR24, 0x34800, URZ ;  /* 0x0003480018097890 */ /* 0x000fe2000fffe03f */
[----:B------:R-:W-:Y:S01]  /*9310*/  UMOV UR6, 0x0 ;  /* 0x0000000000067882 */ /* 0x000fe20000000000 */
[----:B------:R-:W-:Y:S01]  /*9320*/  UMOV UR7, 0x12f00000 ;  /* 0x12f0000000077882 */ /* 0x000fe20000000000 */
[----:B------:R-:W-:Y:S01]  /*9330*/  UMOV UR10, URZ ;  /* 0x0000003f000a7c82 */ /* 0x000fe20008000000 */
[----:B------:R-:W-:Y:S01]  /*9340*/  @P1 R2UR UR19, R8 ;  /* 0x00000000081312ca */ /* 0x000fe200000e0000 */
[----:B------:R-:W-:Y:S01]  /*9350*/  UIADD3 UR16, UR24, 0x14400, URZ ;  /* 0x0001440018107890 */ /* 0x000fe2000fffe03f */
[----:B------:R3:W-:Y:S01]  /*9360*/  @P1 SYNCS.ARRIVE.TRANS64 RZ, [R9+URZ+0x34800], R6 ;  /* 0x0348000609ff19a7 */ /* 0x0007e2000800003f */
[----:B------:R-:W-:Y:S01]  /*9370*/  UMOV UR14, 0x0 ;  /* 0x00000000000e7882 */ /* 0x000fe20000000000 */
[----:B------:R-:W-:Y:S01]  /*9380*/  UMOV UR15, 0x12f00000 ;  /* 0x12f00000000f7882 */ /* 0x000fe20000000000 */
[----:B------:R-:W-:Y:S01]  /*9390*/  UMOV UR18, 0x40 ;  /* 0x0000004000127882 */ /* 0x000fe20000000000 */
[----:B------:R-:W-:Y:S01]  /*93a0*/  UMOV UR17, UR9 ;  /* 0x0000000900117c82 */ /* 0x000fe20008000000 */
[----:B------:R-:W-:Y:S01]  /*93b0*/  UMOV UR22, 0x0 ;  /* 0x0000000000167882 */ /* 0x000fe20000000000 */
[----:B------:R-:W-:Y:S01]  /*93c0*/  UMOV UR23, 0x12f00000 ;  /* 0x12f0000000177882 */ /* 0x000fe20000000000 */
[----:B------:R-:W-:Y:S01]  /*93d0*/  BSSY B0, `(.L_x_45) ;  /* 0x0000010000007945 */ /* 0x000fe20003800000 */
[----:B--2---:R-:W-:-:S02]  /*93e0*/  @P1 R2UR UR12, R14 ;  /* 0x000000000e0c12ca */ /* 0x004fc400000e0000 */
[----:B------:R-:W-:Y:S02]  /*93f0*/  @P1 R2UR UR20, R14 ;  /* 0x000000000e1412ca */ /* 0x000fe400000e0000 */
[----:B---3--:R-:W-:-:S09]  /*9400*/  LOP3.LUT R6, R13, 0x1, RZ, 0xc, !PT ;  /* 0x000000010d067812 */ /* 0x008fd200078e0cff */
[----:B------:R1:W-:Y:S01]  /*9410*/  UTMALDG.4D [UR8], [UR4], desc[UR6] ;  /* 0x00000608040075b4 */ /* 0x0003e20008019000 */
[----:B------:R-:W-:Y:S01]  /*9420*/  SHF.L.U32 R6, R6, 0x1f, RZ ;  /* 0x0000001f06067819 */ /* 0x000fe200000006ff */
[----:B------:R2:W-:Y:S01]  /*9430*/  UTMALDG.4D [UR16], [UR4], desc[UR14] ;  /* 0x00000e10040075b4 */ /* 0x0005e20008019000 */
[----:B-1----:R-:W-:Y:S02]  /*9440*/  @P1 R2UR UR13, R19 ;  /* 0x00000000130d12ca */ /* 0x002fe400000e0000 */
[----:B------:R-:W-:Y:S02]  /*9450*/  @P1 R2UR UR12, R14 ;  /* 0x000000000e0c12ca */ /* 0x000fe400000e0000 */
[----:B------:R-:W-:Y:S01]  /*9460*/  @P1 R2UR UR11, R8 ;  /* 0x00000000080b12ca */ /* 0x000fe200000e0000 */
[----:B------:R-:W-:Y:S01]  /*9470*/  UIADD3 UR8, UR24, 0x18400, URZ ;  /* 0x0001840018087890 */ /* 0x000fe2000fffe03f */
[----:B------:R-:W-:-:S11]  /*9480*/  UMOV UR10, 0x80 ;  /* 0x00000080000a7882 */ /* 0x000fd60000000000 */
[----:B------:R2:W-:Y:S01]  /*9490*/  UTMALDG.4D [UR8], [UR4], desc[UR22] ;  /* 0x00001608040075b4 */ /* 0x0005e20008019000 */
[----:B------:R-:W1:Y:S01]  /*94a0*/  SYNCS.PHASECHK.TRANS64.TRYWAIT P1, [R9+URZ+0x34820], R6 ;  /* 0x03482006090075a7 */ /* 0x000e62000802017f */
[----:B----4-:R-:W-:Y:S01]  /*94b0*/  ISETP.GE.AND P2, PT, R7, 0x81, PT ;  /* 0x000000810700780c */ /* 0x010fe20003f46270 */
[----:B-12---:R-:W-:-:S12]  /*94c0*/  @!P1 BRA `(.L_x_46) ;  /* 0x0000002000709947 */ /* 0x006fd80003800000 */
.L_x_97:
[----:B------:R-:W-:Y:S05]  /*94d0*/  BSYNC B0 ;  /* 0x0000000000007941 */ /* 0x000fea0003800000 */
.L_x_45:
[----:B------:R-:W-:Y:S05]  /*94e0*/  @!P2 BRA `(.L_x_47) ;  /* 0x0000001400c8a947 */ /* 0x000fea0003800000 */
[----:B-1----:R-:W2:Y:S01]  /*94f0*/  LDL R7, [R1+0xc] ;  /* 0x00000c0001077983 */ /* 0x002ea20000100800 */
[----:B------:R-:W-:Y:S01]  /*9500*/  IMAD.MOV.U32 R6, RZ, RZ, 0x1 ;  /* 0x00000001ff067424 */ /* 0x000fe200078e00ff */
[----:B--2---:R-:W-:-:S04]  /*9510*/  IADD3 R13, -R7, RZ, RZ ;  /* 0x000000ff070d7210 */ /* 0x004fc80007ffe1ff */
[----:B------:R-:W-:-:S05]  /*9520*/  VIADDMNMX R13, R13, R6, 0xffffffff, !PT ;  /* 0xffffffff0d0d7446 */ /* 0x000fca0007800106 */
[----:B------:R-:W-:-:S05]  /*9530*/  IMAD.IADD R6, R7, 0x1, R13 ;  /* 0x0000000107067824 */ /* 0x000fca00078e020d */
[----:B------:R-:W-:-:S04]  /*9540*/  LOP3.LUT R6, R6, 0x1, RZ, 0xc0, !PT ;  /* 0x0000000106067812 */ /* 0x000fc800078ec0ff */
[----:B------:R-:W-:Y:S02]  /*9550*/  ISETP.NE.U32.AND P1, PT, R6, 0x1, PT ;  /* 0x000000010600780c */ /* 0x000fe40003f25070 */
[----:B------:R-:W-:-:S11]  /*9560*/  IADD3 R6, R7, -0x2, RZ ;  /* 0xfffffffe07067810 */ /* 0x000fd60007ffe0ff */
[----:B------:R-:W-:Y:S05]  /*9570*/  @P1 BRA `(.L_x_48) ;  /* 0x0000000400e81947 */ /* 0x000fea0003800000 */
[----:B------:R-:W-:Y:S01]  /*9580*/  VIADD R7, R16, 0x1 ;  /* 0x0000000110077836 */ /* 0x000fe20000000000 */
[----:B------:R-:W-:Y:S04]  /*9590*/  BSSY B0, `(.L_x_49) ;  /* 0x0000074000007945 */ /* 0x000fe80003800000 */
[----:B------:R-:W-:-:S04]  /*95a0*/  ISETP.NE.AND P1, PT, R7, 0x2, PT ;  /* 0x000000020700780c */ /* 0x000fc80003f25270 */
[----:B------:R-:W-:Y:S02]  /*95b0*/  SEL R12, RZ, 0x1, P1 ;  /* 0x00000001ff0c7807 */ /* 0x000fe40000800000 */
[----:B------:R-:W-:Y:S02]  /*95c0*/  SEL R7, R7, RZ, P1 ;  /* 0x000000ff07077207 */ /* 0x000fe40000800000 */
[----:B------:R-:W-:Y:S01]  /*95d0*/  LOP3.LUT R12, R17, R12, RZ, 0x3c, !PT ;  /* 0x0000000c110c7212 */ /* 0x000fe200078e3cff */
[----:B------:R-:W-:Y:S06]  /*95e0*/  @!P6 BRA `(.L_x_50) ;  /* 0x0000000400b8e947 */ /* 0x000fec0003800000 */
[----:B------:R-:W-:Y:S01]  /*95f0*/  IMAD.MOV.U32 R8, RZ, RZ, R5 ;  /* 0x000000ffff087224 */ /* 0x000fe200078e0005 */
[----:B------:R-:W-:Y:S06]  /*9600*/  @!P0 BRA `(.L_x_51) ;  /* 0x0000000000488947 */ /* 0x000fec0003800000 */
[----:B------:R-:W1:Y:S01]  /*9610*/  LDC R15, c[0x0][0x41c] ;  /* 0x00010700ff0f7b82 */ /* 0x000e620000000800 */
[----:B------:R-:W-:Y:S01]  /*9620*/  ULDC.64 UR4, c[0x0][0x408] ;  /* 0x0001020000047ab9 */ /* 0x000fe20000000a00 */
[----:B------:R-:W-:Y:S01]  /*9630*/  ULDC.64 UR6, c[0x0][0x208] ;  /* 0x0000820000067ab9 */ /* 0x000fe20000000a00 */
[----:B-1----:R-:W-:-:S13]  /*9640*/  ISETP.NE.AND P1, PT, R15, 0x1, PT ;  /* 0x000000010f00780c */ /* 0x002fda0003f25270 */
[----:B------:R-:W1:Y:S02]  /*9650*/  @P1 LDC.64 R8, c[0x0][0x420] ;  /* 0x00010800ff081b82 */ /* 0x000e640000000a00 */
[----:B-1----:R-:W-:Y:S01]  /*9660*/  @P1 IMAD.HI.U32 R14, R6, R8, RZ ;  /* 0x00000008060e1227 */ /* 0x002fe200078e00ff */
[----:B------:R-:W-:-:S04]  /*9670*/  MOV R8, R6 ;  /* 0x0000000600087202 */ /* 0x000fc80000000f00 */
[----:B------:R-:W-:Y:S01]  /*9680*/  @P1 SHF.R.U32.HI R8, RZ, R9, R14 ;  /* 0x00000009ff081219 */ /* 0x000fe2000001160e */
[----:B------:R-:W-:-:S04]  /*9690*/  IMAD R14, R11, UR4, RZ ;  /* 0x000000040b0e7c24 */ /* 0x000fc8000f8e02ff */
[----:B------:R-:W-:Y:S02]  /*96a0*/  IMAD.MOV R9, RZ, RZ, -R8 ;  /* 0x000000ffff097224 */ /* 0x000fe400078e0a08 */
[----:B------:R-:W-:Y:S02]  /*96b0*/  IMAD R14, R0, UR5, R14 ;  /* 0x00000005000e7c24 */ /* 0x000fe4000f8e020e */
[----:B------:R-:W-:Y:S01]  /*96c0*/  IMAD R6, R15, R9, R6 ;  /* 0x000000090f067224 */ /* 0x000fe200078e0206 */
[----:B------:R-:W-:-:S03]  /*96d0*/  SHF.R.S32.HI R9, RZ, 0x1f, R8 ;  /* 0x0000001fff097819 */ /* 0x000fc60000011408 */
[----:B------:R-:W-:-:S04]  /*96e0*/  IMAD.WIDE.U32 R8, R0, UR4, R8 ;  /* 0x0000000400087c25 */ /* 0x000fc8000f8e0008 */
[----:B------:R-:W-:Y:S01]  /*96f0*/  IMAD.IADD R9, R14, 0x1, R9 ;  /* 0x000000010e097824 */ /* 0x000fe200078e0209 */
[----:B------:R-:W-:-:S04]  /*9700*/  LEA R2, P1, R8, R2, 0x2 ;  /* 0x0000000208027211 */ /* 0x000fc800078210ff */
[----:B------:R-:W-:-:S05]  /*9710*/  LEA.HI.X R3, R8, R3, R9, 0x2, P1 ;  /* 0x0000000308037211 */ /* 0x000fca00008f1409 */
[----:B------:R1:W5:Y:S04]  /*9720*/  LDG.E R8, desc[UR6][R2.64] ;  /* 0x0000000602087981 */ /* 0x000368000c1e1900 */
.L_x_51:
[----:B-1----:R-:W1:Y:S01]  /*9730*/  S2R R3, SR_CgaCtaId ;  /* 0x0000000000037919 */ /* 0x002e620000008800 */
[----:B------:R-:W-:-:S04]  /*9740*/  MOV R2, 0x400 ;  /* 0x0000040000027802 */ /* 0x000fc80000000f00 */
[----:B-1----:R-:W-:Y:S02]  /*9750*/  LEA R2, R3, R2, 0x18 ;  /* 0x0000000203027211 */ /* 0x002fe400078ec0ff */
[----:B------:R-:W-:Y:S02]  /*9760*/  SHF.L.U32 R3, R12, 0x1f, RZ ;  /* 0x0000001f0c037819 */ /* 0x000fe400000006ff */
[----:B------:R-:W-:-:S04]  /*9770*/  LEA R2, R7, R2, 0x3 ;  /* 0x0000000207027211 */ /* 0x000fc800078e18ff */
[----:B------:R-:W1:Y:S02]  /*9780*/  SYNCS.PHASECHK.TRANS64.TRYWAIT P1, [R2+URZ+0x34840], R3 ;  /* 0x03484003020075a7 */ /* 0x000e64000802017f */
[----:B-1----:R-:W-:Y:S05]  /*9790*/  @!P1 BRA `(.L_x_52) ;  /* 0x0000001c00dc9947 */ /* 0x002fea0003800000 */
.L_x_98:
[----:B------:R-:W2:Y:S02]  /*97a0*/  S2R R9, SR_TID.X ;  /* 0x0000000000097919 */ /* 0x000ea40000002100 */
[----:B--2---:R-:W-:-:S04]  /*97b0*/  LOP3.LUT R9, R9, 0x7f, RZ, 0xc0, !PT ;  /* 0x0000007f09097812 */ /* 0x004fc800078ec0ff */
[----:B------:R-:W-:-:S13]  /*97c0*/  ISETP.NE.AND P2, PT, R9, RZ, PT ;  /* 0x000000ff0900720c */ /* 0x000fda0003f45270 */
[----:B------:R-:W-:Y:S05]  /*97d0*/  @P2 BRA `(.L_x_53) ;  /* 0x00000000001c2947 */ /* 0x000fea0003800000 */
[----:B------:R-:W2:Y:S01]  /*97e0*/  S2R R9, SR_TID.X ;  /* 0x0000000000097919 */ /* 0x000ea20000002100 */
[----:B-1----:R-:W-:-:S04]  /*97f0*/  IMAD.MOV.U32 R3, RZ, RZ, 0xc000 ;  /* 0x0000c000ff037424 */ /* 0x002fc800078e00ff */
[----:B------:R3:W-:Y:S01]  /*9800*/  SYNCS.ARRIVE.TRANS64 RZ, [R2+URZ+0x34830], R3 ;  /* 0x0348300302ff79a7 */ /* 0x0007e2000800003f */
[----:B--2---:R-:W-:-:S04]  /*9810*/  LOP3.LUT R9, R9, 0x1f, RZ, 0xc0, !PT ;  /* 0x0000001f09097812 */ /* 0x004fc800078ec0ff */
[----:B------:R-:W-:-:S13]  /*9820*/  ISETP.NE.AND P1, PT, R9, RZ, PT ;  /* 0x000000ff0900720c */ /* 0x000fda0003f25270 */
[----:B---3--:R-:W-:Y:S05]  /*9830*/  @!P1 BRA `(.L_x_53) ;  /* 0x0000000000049947 */ /* 0x008fea0003800000 */
[----:B------:R-:W-:Y:S01]  /*9840*/  BPT.TRAP 0x1 ;  /* 0x000000040000795c */ /* 0x000fe20000300000 */
.L_x_53:
[----:B------:R-:W2:Y:S01]  /*9850*/  S2R R14, SR_CgaCtaId ;  /* 0x00000000000e7919 */ /* 0x000ea20000008800 */
[----:B------:R-:W-:Y:S01]  /*9860*/  MOV R9, 0x400 ;  /* 0x0000040000097802 */ /* 0x000fe20000000f00 */
        /* <DEDUP_REMOVED lines=9> */
[----:B------:R-:W-:Y:S01]  /*9900*/  UMOV UR17, 0x40 ;  /* 0x0000004000117882 */ /* 0x000fe20000000000 */
[----:B------:R-:W-:Y:S01]  /*9910*/  UMOV UR16, 0x80 ;  /* 0x0000008000107882 */ /* 0x000fe20000000000 */
[----:B-1----:R-:W-:-:S03]  /*9920*/  SHF.L.U32 R3, R17, 0x1f, RZ ;  /* 0x0000001f11037819 */ /* 0x002fc600000006ff */
[----:B------:R-:W-:Y:S02]  /*9930*/  UIADD3 UR9, UR9, 0x34830, URZ ;  /* 0x0003483009097890 */ /* 0x000fe4000fffe03f */
[----:B------:R-:W-:Y:S01]  /*9940*/  USHF.L.U32 UR11, UR11, 0x7, URZ ;  /* 0x000000070b0b7899 */ /* 0x000fe2000800063f */
[----:B--2---:R-:W-:-:S05]  /*9950*/  LEA R9, R14, R9, 0x18 ;  /* 0x000000090e097211 */ /* 0x004fca00078ec0ff */
[----:B------:R-:W-:-:S05]  /*9960*/  IMAD R2, R7, 0xc000, R9 ;  /* 0x0000c00007027824 */ /* 0x000fca00078e0209 */
[----:B------:R-:W-:Y:S01]  /*9970*/  R2UR UR14, R2 ;  /* 0x00000000020e72ca */ /* 0x000fe200000e0000 */
[----:B------:R-:W-:-:S05]  /*9980*/  VIADD R2, R9, 0x34800 ;  /* 0x0003480009027836 */ /* 0x000fca0000000000 */
[----:B------:R-:W-:-:S07]  /*9990*/  LEA R2, R16, R2, 0x3 ;  /* 0x0000000210027211 */ /* 0x000fce00078e18ff */
[----:B------:R-:W-:Y:S02]  /*99a0*/  UIADD3 UR8, UR14, 0x1c400, URZ ;  /* 0x0001c4000e087890 */ /* 0x000fe4000fffe03f */
[----:B------:R-:W-:Y:S02]  /*99b0*/  UIADD3 UR15, UR14, 0x20400, URZ ;  /* 0x000204000e0f7890 */ /* 0x000fe4000fffe03f */
[----:B------:R-:W-:-:S05]  /*99c0*/  UIADD3 UR14, UR14, 0x24400, URZ ;  /* 0x000244000e0e7890 */ /* 0x000fca000fffe03f */
[----:B------:R1:W-:Y:S02]  /*99d0*/  UTMALDG.4D [UR8], [UR4], desc[UR6] ;  /* 0x00000608040075b4 */ /* 0x0003e40008019000 */
[----:B-1----:R-:W-:Y:S01]  /*99e0*/  UMOV UR8, UR15 ;  /* 0x0000000f00087c82 */ /* 0x002fe20008000000 */
[----:B------:R-:W-:Y:S02]  /*99f0*/  UMOV UR10, UR17 ;  /* 0x00000011000a7c82 */ /* 0x000fe40008000000 */
[----:B------:R1:W-:Y:S02]  /*9a00*/  UTMALDG.4D [UR8], [UR4], desc[UR6] ;  /* 0x00000608040075b4 */ /* 0x0003e40008019000 */
[----:B-1----:R-:W-:Y:S01]  /*9a10*/  UMOV UR8, UR14 ;  /* 0x0000000e00087c82 */ /* 0x002fe20008000000 */
[----:B------:R-:W-:Y:S02]  /*9a20*/  UMOV UR10, UR16 ;  /* 0x00000010000a7c82 */ /* 0x000fe40008000000 */
[----:B------:R1:W-:Y:S01]  /*9a30*/  UTMALDG.4D [UR8], [UR4], desc[UR6] ;  /* 0x00000608040075b4 */ /* 0x0003e20008019000 */
[----:B------:R-:W2:Y:S02]  /*9a40*/  SYNCS.PHASECHK.TRANS64.TRYWAIT P1, [R2+URZ+0x60], R3 ;  /* 0x00006003020075a7 */ /* 0x000ea4000802017f */
[----:B-12---:R-:W-:Y:S05]  /*9a50*/  @!P1 BRA `(.L_x_54) ;  /* 0x0000001c00409947 */ /* 0x006fea0003800000 */
.L_x_99:
[----:B------:R-:W-:Y:S05]  /*9a60*/  @P2 BRA `(.L_x_55) ;  /* 0x00000000002c2947 */ /* 0x000fea0003800000 */
[----:B------:R-:W2:Y:S01]  /*9a70*/  S2R R9, SR_TID.X ;  /* 0x0000000000097919 */ /* 0x000ea20000002100 */
[----:B------:R-:W-:Y:S01]  /*9a80*/  MOV R14, 0x400 ;  /* 0x00000400000e7802 */ /* 0x000fe20000000f00 */
[----:B-1----:R-:W-:Y:S01]  /*9a90*/  IMAD.MOV.U32 R3, RZ, RZ, 0x8000 ;  /* 0x00008000ff037424 */ /* 0x002fe200078e00ff */
[----:B------:R-:W1:Y:S01]  /*9aa0*/  S2R R15, SR_CgaCtaId ;  /* 0x00000000000f7919 */ /* 0x000e620000008800 */
[----:B--2---:R-:W-:-:S04]  /*9ab0*/  LOP3.LUT R9, R9, 0x1f, RZ, 0xc0, !PT ;  /* 0x0000001f09097812 */ /* 0x004fc800078ec0ff */
[----:B------:R-:W-:Y:S02]  /*9ac0*/  ISETP.NE.AND P1, PT, R9, RZ, PT ;  /* 0x000000ff0900720c */ /* 0x000fe40003f25270 */
[----:B-1----:R-:W-:-:S05]  /*9ad0*/  LEA R14, R15, R14, 0x18 ;  /* 0x0000000e0f0e7211 */ /* 0x002fca00078ec0ff */
[----:B------:R-:W-:-:S04]  /*9ae0*/  IMAD R2, R16, 0x8, R14 ;  /* 0x0000000810027824 */ /* 0x000fc800078e020e */
[----:B------:R2:W-:Y:S02]  /*9af0*/  SYNCS.ARRIVE.TRANS64 RZ, [R2+URZ+0x34850], R3 ;  /* 0x0348500302ff79a7 */ /* 0x0005e4000800003f */
[----:B------:R-:W-:Y:S05]  /*9b00*/  @!P1 BRA `(.L_x_55) ;  /* 0x0000000000049947 */ /* 0x000fea0003800000 */
[----:B------:R-:W-:Y:S01]  /*9b10*/  BPT.TRAP 0x1 ;  /* 0x000000040000795c */ /* 0x000fe20000300000 */
.L_x_55:
[----:B------:R-:W3:Y:S01]  /*9b20*/  S2R R9, SR_CgaCtaId ;  /* 0x0000000000097919 */ /* 0x000ee20000008800 */
[----:B-12---:R-:W-:Y:S01]  /*9b30*/  MOV R3, 0x400 ;  /* 0x0000040000037802 */ /* 0x006fe20000000f00 */
[----:B------:R-:W-:Y:S01]  /*9b40*/  UIADD3 UR4, UP0, UR36, 0x470, URZ ;  /* 0x0000047024047890 */ /* 0x000fe2000ff1e03f */
[----:B------:R-:W-:Y:S01]  /*9b50*/  R2UR UR11, R18 ;  /* 0x00000000120b72ca */ /* 0x000fe200000e0000 */
[----:B------:R-:W-:Y:S01]  /*9b60*/  UMOV UR10, URZ ;  /* 0x0000003f000a7c82 */ /* 0x000fe20008000000 */
[----:B------:R-:W-:Y:S01]  /*9b70*/  R2UR UR13, R5 ;  /* 0x00000000050d72ca */ /* 0x000fe200000e0000 */
[----:B------:R-:W-:Y:S01]  /*9b80*/  UIADD3.X UR5, URZ, UR37, URZ, UP0, !UPT ;  /* 0x000000253f057290 */ /* 0x000fe200087fe43f */
[----:B------:R-:W-:Y:S01]  /*9b90*/  R2UR UR12, R4 ;  /* 0x00000000040c72ca */ /* 0x000fe200000e0000 */
[----:B------:R-:W-:Y:S01]  /*9ba0*/  UMOV UR7, 0x14f00000 ;  /* 0x14f0000000077882 */ /* 0x000fe20000000000 */
[----:B------:R-:W-:Y:S01]  /*9bb0*/  UMOV UR15, 0x40 ;  /* 0x00000040000f7882 */ /* 0x000fe20000000000 */
[----:B------:R-:W-:Y:S01]  /*9bc0*/  IMAD.MOV.U32 R5, RZ, RZ, R8 ;  /* 0x000000ffff057224 */ /* 0x000fe200078e0008 */
[----:B------:R-:W-:-:S05]  /*9bd0*/  MOV R18, R6 ;  /* 0x0000000600127202 */ /* 0x000fca0000000f00 */
[----:B------:R-:W-:Y:S01]  /*9be0*/  USHF.L.U32 UR11, UR11, 0x7, URZ ;  /* 0x000000070b0b7899 */ /* 0x000fe2000800063f */
[----:B---3--:R-:W-:-:S04]  /*9bf0*/  LEA R3, R9, R3, 0x18 ;  /* 0x0000000309037211 */ /* 0x008fc800078ec0ff */
[----:B------:R-:W-:-:S04]  /*9c00*/  LEA R2, R16, R3, 0x3 ;  /* 0x0000000310027211 */ /* 0x000fc800078e18ff */
[----:B------:R-:W-:Y:S01]  /*9c10*/  R2UR UR9, R2 ;  /* 0x00000000020972ca */ /* 0x000fe200000e0000 */
[----:B------:R-:W-:-:S05]  /*9c20*/  IMAD R2, R16, 0x8000, R3 ;  /* 0x0000800010027824 */ /* 0x000fca00078e0203 */
[----:B------:R-:W-:-:S07]  /*9c30*/  R2UR UR6, R2 ;  /* 0x00000000020672ca */ /* 0x000fce00000e0000 */
[----:B------:R-:W-:-:S06]  /*9c40*/  UIADD3 UR9, UR9, 0x34850, URZ ;  /* 0x0003485009097890 */ /* 0x000fcc000fffe03f */
[----:B------:R-:W-:Y:S02]  /*9c50*/  UIADD3 UR8, UR6, 0x400, URZ ;  /* 0x0000040006087890 */ /* 0x000fe4000fffe03f */
[----:B------:R-:W-:-:S03]  /*9c60*/  UIADD3 UR14, UR6, 0x4400, URZ ;  /* 0x00004400060e7890 */ /* 0x000fc6000fffe03f */
[----:B------:R-:W-:-:S04]  /*9c70*/  UMOV UR6, 0x0 ;  /* 0x0000000000067882 */ /* 0x000fc80000000000 */
[----:B------:R1:W-:Y:S02]  /*9c80*/  UTMALDG.4D [UR8], [UR4], desc[UR6] ;  /* 0x00000608040075b4 */ /* 0x0003e40008019000 */
[----:B-1----:R-:W-:Y:S01]  /*9c90*/  UMOV UR8, UR14 ;  /* 0x0000000e00087c82 */ /* 0x002fe20008000000 */
[----:B------:R-:W-:Y:S02]  /*9ca0*/  UMOV UR10, UR15 ;  /* 0x0000000f000a7c82 */ /* 0x000fe40008000000 */
[----:B------:R1:W-:Y:S02]  /*9cb0*/  UTMALDG.4D [UR8], [UR4], desc[UR6] ;  /* 0x00000608040075b4 */ /* 0x0003e40008019000 */
[----:B-1----:R-:W-:Y:S01]  /*9cc0*/  NOP ;  /* 0x0000000000007918 */ /* 0x002fe20000000000 */
.L_x_50:
[----:B------:R-:W-:Y:S05]  /*9cd0*/  BSYNC B0 ;  /* 0x0000000000007941 */ /* 0x000fea0003800000 */
.L_x_49:
[----:B------:R-:W2:Y:S01]  /*9ce0*/  LDL.LU R2, [R1+0xc] ;  /* 0x00000c0001027983 */ /* 0x000ea20000300800 */
[----:B------:R-:W-:Y:S01]  /*9cf0*/  IMAD.MOV.U32 R16, RZ, RZ, R7 ;  /* 0x000000ffff107224 */ /* 0x000fe200078e0007 */
[----:B------:R-:W-:Y:S01]  /*9d00*/  MOV R17, R12 ;  /* 0x0000000c00117202 */ /* 0x000fe20000000f00 */
[----:B--2---:R-:W-:-:S07]  /*9d10*/  VIADD R6, R2, 0xfffffffd ;  /* 0xfffffffd02067836 */ /* 0x004fce0000000000 */
.L_x_48:
[----:B------:R-:W-:Y:S01]  /*9d20*/  IMAD.MOV R13, RZ, RZ, -R13 ;  /* 0x000000ffff0d7224 */ /* 0x000fe200078e0a0d */
[----:B------:R-:W-:Y:S04]  /*9d30*/  BSSY B0, `(.L_x_47) ;  /* 0x00000ed000007945 */ /* 0x000fe80003800000 */
[----:B------:R-:W-:-:S13]  /*9d40*/  ISETP.NE.AND P1, PT, R10, R13, PT ;  /* 0x0000000d0a00720c */ /* 0x000fda0003f25270 */
[----:B------:R-:W-:Y:S05]  /*9d50*/  @!P1 BRA `(.L_x_56) ;  /* 0x0000000c00a89947 */ /* 0x000fea0003800000 */
[----:B------:R-:W-:-:S07]  /*9d60*/  IMAD.MOV.U32 R8, RZ, RZ, R5 ;  /* 0x000000ffff087224 */ /* 0x000fce00078e0005 */
.L_x_71:
[----:B------:R-:W-:Y:S01]  /*9d70*/  IADD3 R7, R16, 0x1, RZ ;  /* 0x0000000110077810 */ /* 0x000fe20007ffe0ff */
[----:B------:R-:W-:Y:S03]  /*9d80*/  BSSY B1, `(.L_x_57) ;  /* 0x0000070000017945 */ /* 0x000fe60003800000 */
        /* <DEDUP_REMOVED lines=10> */
[----:B------:R-:W-:-:S04]  /*9e30*/  IMAD R13, R11, UR4, RZ ;  /* 0x000000040b0d7c24 */ /* 0x000fc8000f8e02ff */
[----:B------:R-:W-:Y:S01]  /*9e40*/  IMAD R13, R0, UR5, R13 ;  /* 0x00000005000d7c24 */ /* 0x000fe2000f8e020d */
[----:B-1----:R-:W-:-:S13]  /*9e50*/  ISETP.NE.AND P1, PT, R9, 0x1, PT ;  /* 0x000000010900780c */ /* 0x002fda0003f25270 */
[----:B------:R-:W1:Y:S02]  /*9e60*/  @P1 LDC.64 R2, c[0x0][0x420] ;  /* 0x00010800ff021b82 */ /* 0x000e640000000a00 */
[----:B-1----:R-:W-:-:S04]  /*9e70*/  @P1 IMAD.HI.U32 R8, R6, R2, RZ ;  /* 0x0000000206081227 */ /* 0x002fc800078e00ff */
[----:B------:R-:W-:Y:S01]  /*9e80*/  IMAD.MOV.U32 R2, RZ, RZ, R6 ;  /* 0x000000ffff027224 */ /* 0x000fe200078e0006 */
[----:B------:R-:W-:-:S04]  /*9e90*/  @P1 SHF.R.U32.HI R2, RZ, R3, R8 ;  /* 0x00000003ff021219 */ /* 0x000fc80000011608 */
[----:B------:R-:W-:Y:S02]  /*9ea0*/  IADD3 R12, -R2, RZ, RZ ;  /* 0x000000ff020c7210 */ /* 0x000fe40007ffe1ff */
[----:B------:R-:W-:-:S03]  /*9eb0*/  SHF.R.S32.HI R3, RZ, 0x1f, R2 ;  /* 0x0000001fff037819 */ /* 0x000fc60000011402 */
[----:B------:R-:W-:Y:S02]  /*9ec0*/  IMAD R12, R9, R12, R6 ;  /* 0x0000000c090c7224 */ /* 0x000fe400078e0206 */
[----:B------:R-:W1:Y:S01]  /*9ed0*/  LDC.64 R8, c[0x0][0x3f8] ;  /* 0x0000fe00ff087b82 */ /* 0x000e620000000a00 */
[----:B------:R-:W-:-:S04]  /*9ee0*/  IMAD.WIDE.U32 R2, R0, UR4, R2 ;  /* 0x0000000400027c25 */ /* 0x000fc8000f8e0002 */
[----:B------:R-:W-:Y:S01]  /*9ef0*/  IMAD.IADD R13, R13, 0x1, R3 ;  /* 0x000000010d0d7824 */ /* 0x000fe200078e0203 */
[----:B-1----:R-:W-:-:S04]  /*9f00*/  LEA R8, P1, R2, R8, 0x2 ;  /* 0x0000000802087211 */ /* 0x002fc800078210ff */
[----:B------:R-:W-:-:S05]  /*9f10*/  LEA.HI.X R9, R2, R9, R13, 0x2, P1 ;  /* 0x0000000902097211 */ /* 0x000fca00008f140d */
[----:B------:R1:W5:Y:S04]  /*9f20*/  LDG.E R8, desc[UR6][R8.64] ;  /* 0x0000000608087981 */ /* 0x000368000c1e1900 */
.L_x_59:
[----:B------:R-:W2:Y:S01]  /*9f30*/  S2R R3, SR_CgaCtaId ;  /* 0x0000000000037919 */ /* 0x000ea20000008800 */
[----:B------:R-:W-:-:S04]  /*9f40*/  MOV R2, 0x400 ;  /* 0x0000040000027802 */ /* 0x000fc80000000f00 */
[----:B--2---:R-:W-:Y:S02]  /*9f50*/  LEA R2, R3, R2, 0x18 ;  /* 0x0000000203027211 */ /* 0x004fe400078ec0ff */
[----:B------:R-:W-:-:S03]  /*9f60*/  SHF.L.U32 R3, R10, 0x1f, RZ ;  /* 0x0000001f0a037819 */ /* 0x000fc600000006ff */
[----:B------:R-:W-:-:S04]  /*9f70*/  IMAD R2, R7, 0x8, R2 ;  /* 0x0000000807027824 */ /* 0x000fc800078e0202 */
[----:B------:R-:W2:Y:S02]  /*9f80*/  SYNCS.PHASECHK.TRANS64.TRYWAIT P1, [R2+URZ+0x34840], R3 ;  /* 0x03484003020075a7 */ /* 0x000ea4000802017f */
[----:B--2---:R-:W-:Y:S05]  /*9f90*/  @!P1 BRA `(.L_x_60) ;  /* 0x0000001800049947 */ /* 0x004fea0003800000 */
.L_x_100:
[----:B-1----:R-:W1:Y:S02]  /*9fa0*/  S2R R9, SR_TID.X ;  /* 0x0000000000097919 */ /* 0x002e640000002100 */
[----:B-1----:R-:W-:-:S04]  /*9fb0*/  LOP3.LUT R9, R9, 0x7f, RZ, 0xc0, !PT ;  /* 0x0000007f09097812 */ /* 0x002fc800078ec0ff */
[----:B------:R-:W-:-:S13]  /*9fc0*/  ISETP.NE.AND P2, PT, R9, RZ, PT ;  /* 0x000000ff0900720c */ /* 0x000fda0003f45270 */
[----:B------:R-:W-:Y:S05]  /*9fd0*/  @P2 BRA `(.L_x_61) ;  /* 0x00000000001c2947 */ /* 0x000fea0003800000 */
[----:B------:R-:W1:Y:S01]  /*9fe0*/  S2R R9, SR_TID.X ;  /* 0x0000000000097919 */ /* 0x000e620000002100 */
[----:B--2---:R-:W-:-:S04]  /*9ff0*/  MOV R3, 0xc000 ;  /* 0x0000c00000037802 */ /* 0x004fc80000000f00 */
[----:B------:R3:W-:Y:S01]  /*a000*/  SYNCS.ARRIVE.TRANS64 RZ, [R2+URZ+0x34830], R3 ;  /* 0x0348300302ff79a7 */ /* 0x0007e2000800003f */
[----:B-1----:R-:W-:-:S04]  /*a010*/  LOP3.LUT R9, R9, 0x1f, RZ, 0xc0, !PT ;  /* 0x0000001f09097812 */ /* 0x002fc800078ec0ff */
[----:B------:R-:W-:-:S13]  /*a020*/  ISETP.NE.AND P1, PT, R9, RZ, PT ;  /* 0x000000ff0900720c */ /* 0x000fda0003f25270 */
[----:B---3--:R-:W-:Y:S05]  /*a030*/  @!P1 BRA `(.L_x_61) ;  /* 0x0000000000049947 */ /* 0x008fea0003800000 */
[----:B------:R-:W-:Y:S01]  /*a040*/  BPT.TRAP 0x1 ;  /* 0x000000040000795c */ /* 0x000fe20000300000 */
.L_x_61:
[----:B------:R-:W1:Y:S01]  /*a050*/  S2R R9, SR_CgaCtaId ;  /* 0x0000000000097919 */ /* 0x000e620000008800 */
        /* <DEDUP_REMOVED lines=12> */
[----:B------:R-:W-:-:S03]  /*a120*/  SHF.L.U32 R17, R17, 0x1f, RZ ;  /* 0x0000001f11117819 */ /* 0x000fc600000006ff */
[----:B------:R-:W-:Y:S02]  /*a130*/  UIADD3 UR9, UR9, 0x34830, URZ ;  /* 0x0003483009097890 */ /* 0x000fe4000fffe03f */
[----:B------:R-:W-:Y:S01]  /*a140*/  USHF.L.U32 UR11, UR11, 0x7, URZ ;  /* 0x000000070b0b7899 */ /* 0x000fe2000800063f */
[----:B-1----:R-:W-:-:S05]  /*a150*/  LEA R3, R9, R3, 0x18 ;  /* 0x0000000309037211 */ /* 0x002fca00078ec0ff */
[----:B------:R-:W-:Y:S02]  /*a160*/  IMAD R2, R7, 0xc000, R3 ;  /* 0x0000c00007027824 */ /* 0x000fe400078e0203 */
[----:B------:R-:W-:-:S03]  /*a170*/  VIADD R3, R3, 0x34800 ;  /* 0x0003480003037836 */ /* 0x000fc60000000000 */
[----:B------:R-:W-:Y:S01]  /*a180*/  R2UR UR14, R2 ;  /* 0x00000000020e72ca */ /* 0x000fe200000e0000 */
[----:B------:R-:W-:-:S12]  /*a190*/  IMAD R2, R16, 0x8, R3 ;  /* 0x0000000810027824 */ /* 0x000fd800078e0203 */
        /* <DEDUP_REMOVED lines=12> */
.L_x_101:
[----:B------:R-:W-:Y:S05]  /*a260*/  @P2 BRA `(.L_x_63) ;  /* 0x00000000001c2947 */ /* 0x000fea0003800000 */
[----:B------:R-:W2:Y:S01]  /*a270*/  S2R R9, SR_TID.X ;  /* 0x0000000000097919 */ /* 0x000ea20000002100 */
[----:B------:R-:W-:-:S04]  /*a280*/  MOV R3, 0x8000 ;  /* 0x0000800000037802 */ /* 0x000fc80000000f00 */
[----:B------:R3:W-:Y:S01]  /*a290*/  SYNCS.ARRIVE.TRANS64 RZ, [R2+URZ+0x50], R3 ;  /* 0x0000500302ff79a7 */ /* 0x0007e2000800003f */
[----:B--2---:R-:W-:-:S04]  /*a2a0*/  LOP3.LUT R9, R9, 0x1f, RZ, 0xc0, !PT ;  /* 0x0000001f09097812 */ /* 0x004fc800078ec0ff */
[----:B------:R-:W-:-:S13]  /*a2b0*/  ISETP.NE.AND P1, PT, R9, RZ, PT ;  /* 0x000000ff0900720c */ /* 0x000fda0003f25270 */
[----:B---3--:R-:W-:Y:S05]  /*a2c0*/  @!P1 BRA `(.L_x_63) ;  /* 0x0000000000049947 */ /* 0x008fea0003800000 */
[----:B------:R-:W-:Y:S01]  /*a2d0*/  BPT.TRAP 0x1 ;  /* 0x000000040000795c */ /* 0x000fe20000300000 */
.L_x_63:
        /* <DEDUP_REMOVED lines=9> */
[----:B------:R-:W-:Y:S01]  /*a370*/  R2UR UR12, R4 ;  /* 0x00000000040c72ca */ /* 0x000fe200000e0000 */
[----:B------:R-:W-:Y:S01]  /*a380*/  UMOV UR15, 0x40 ;  /* 0x00000040000f7882 */ /* 0x000fe20000000000 */
[----:B------:R-:W-:Y:S01]  /*a390*/  IMAD.MOV.U32 R18, RZ, RZ, R12 ;  /* 0x000000ffff127224 */ /* 0x000fe200078e000c */
[----:B------:R-:W-:-:S04]  /*a3a0*/  MOV R5, R8 ;  /* 0x0000000800057202 */ /* 0x000fc80000000f00 */
[----:B------:R-:W-:Y:S02]  /*a3b0*/  USHF.L.U32 UR11, UR11, 0x7, URZ ;  /* 0x000000070b0b7899 */ /* 0x000fe4000800063f */
[----:B------:R-:W-:Y:S01]  /*a3c0*/  UIADD3 UR9, UR9, 0x50, URZ ;  /* 0x0000005009097890 */ /* 0x000fe2000fffe03f */
[----:B--2---:R-:W-:-:S05]  /*a3d0*/  LEA R3, R9, R3, 0x18 ;  /* 0x0000000309037211 */ /* 0x004fca00078ec0ff */
[----:B------:R-:W-:-:S05]  /*a3e0*/  IMAD R16, R16, 0x8000, R3 ;  /* 0x0000800010107824 */ /* 0x000fca00078e0203 */
[----:B------:R-:W-:-:S13]  /*a3f0*/  R2UR UR6, R16 ;  /* 0x00000000100672ca */ /* 0x000fda00000e0000 */
[----:B------:R-:W-:Y:S02]  /*a400*/  UIADD3 UR8, UR6, 0x400, URZ ;  /* 0x0000040006087890 */ /* 0x000fe4000fffe03f */
[----:B------:R-:W-:-:S03]  /*a410*/  UIADD3 UR14, UR6, 0x4400, URZ ;  /* 0x00004400060e7890 */ /* 0x000fc6000fffe03f */
[----:B------:R-:W-:-:S04]  /*a420*/  UMOV UR6, 0x0 ;  /* 0x0000000000067882 */ /* 0x000fc80000000000 */
[----:B------:R2:W-:Y:S02]  /*a430*/  UTMALDG.4D [UR8], [UR4], desc[UR6] ;  /* 0x00000608040075b4 */ /* 0x0005e40008019000 */
[----:B--2---:R-:W-:Y:S01]  /*a440*/  UMOV UR8, UR14 ;  /* 0x0000000e00087c82 */ /* 0x004fe20008000000 */
[----:B------:R-:W-:Y:S02]  /*a450*/  UMOV UR10, UR15 ;  /* 0x0000000f000a7c82 */ /* 0x000fe40008000000 */
[----:B------:R2:W-:Y:S02]  /*a460*/  UTMALDG.4D [UR8], [UR4], desc[UR6] ;  /* 0x00000608040075b4 */ /* 0x0005e40008019000 */
[----:B--2---:R-:W-:Y:S01]  /*a470*/  NOP ;  /* 0x0000000000007918 */ /* 0x004fe20000000000 */
.L_x_58:
[----:B------:R-:W-:Y:S05]  /*a480*/  BSYNC B1 ;  /* 0x0000000000017941 */ /* 0x000fea0003800000 */
.L_x_57:
[----:B------:R-:W-:Y:S01]  /*a490*/  VIADD R16, R7, 0x1 ;  /* 0x0000000107107836 */ /* 0x000fe20000000000 */
[----:B------:R-:W-:Y:S04]  /*a4a0*/  BSSY B1, `(.L_x_64) ;  /* 0x0000072000017945 */ /* 0x000fe80003800000 */
[----:B------:R-:W-:-:S04]  /*a4b0*/  ISETP.NE.AND P1, PT, R16, 0x2, PT ;  /* 0x000000021000780c */ /* 0x000fc80003f25270 */
[----:B-1----:R-:W-:Y:S02]  /*a4c0*/  SEL R17, RZ, 0x1, P1 ;  /* 0x00000001ff117807 */ /* 0x002fe40000800000 */
[----:B------:R-:W-:Y:S02]  /*a4d0*/  SEL R16, R16, RZ, P1 ;  /* 0x000000ff10107207 */ /* 0x000fe40000800000 */
[----:B------:R-:W-:Y:S01]  /*a4e0*/  LOP3.LUT R17, R10, R17, RZ, 0x3c, !PT ;  /* 0x000000110a117212 */ /* 0x000fe200078e3cff */
[----:B------:R-:W-:Y:S06]  /*a4f0*/  @!P6 BRA `(.L_x_65) ;  /* 0x0000000400b0e947 */ /* 0x000fec0003800000 */
[----:B------:R-:W-:Y:S01]  /*a500*/  VIADD R12, R6, 0xffffffff ;  /* 0xffffffff060c7836 */ /* 0x000fe20000000000 */
        /* <DEDUP_REMOVED lines=8> */
[----:B-1----:R-:W-:Y:S01]  /*a590*/  @P1 IMAD.HI.U32 R9, R12, R2, RZ ;  /* 0x000000020c091227 */ /* 0x002fe200078e00ff */
[----:B------:R-:W-:-:S04]  /*a5a0*/  MOV R2, R12 ;  /* 0x0000000c00027202 */ /* 0x000fc80000000f00 */
[----:B------:R-:W-:-:S05]  /*a5b0*/  @P1 SHF.R.U32.HI R2, RZ, R3, R9 ;  /* 0x00000003ff021219 */ /* 0x000fca0000011609 */
[----:B------:R-:W-:-:S04]  /*a5c0*/  IMAD.MOV R3, RZ, RZ, -R2 ;  /* 0x000000ffff037224 */ /* 0x000fc800078e0a02 */
[----:B------:R-:W-:Y:S01]  /*a5d0*/  IMAD R12, R8, R3, R12 ;  /* 0x00000003080c7224 */ /* 0x000fe200078e020c */
[--C-:B------:R-:W-:Y:S01]  /*a5e0*/  SHF.R.S32.HI R3, RZ, 0x1f, R2.reuse ;  /* 0x0000001fff037819 */ /* 0x100fe20000011402 */
[----:B------:R-:W1:Y:S02]  /*a5f0*/  LDC.64 R8, c[0x0][0x3f8] ;  /* 0x0000fe00ff087b82 */ /* 0x000e640000000a00 */
[----:B------:R-:W-:-:S04]  /*a600*/  IMAD.WIDE.U32 R2, R0, UR4, R2 ;  /* 0x0000000400027c25 */ /* 0x000fc8000f8e0002 */
[----:B------:R-:W-:Y:S01]  /*a610*/  IMAD.IADD R13, R13, 0x1, R3 ;  /* 0x000000010d0d7824 */ /* 0x000fe200078e0203 */
[----:B-1----:R-:W-:-:S04]  /*a620*/  LEA R8, P1, R2, R8, 0x2 ;  /* 0x0000000802087211 */ /* 0x002fc800078210ff */
[----:B------:R-:W-:-:S05]  /*a630*/  LEA.HI.X R9, R2, R9, R13, 0x2, P1 ;  /* 0x0000000902097211 */ /* 0x000fca00008f140d */
[----:B------:R1:W5:Y:S04]  /*a640*/  LDG.E R8, desc[UR6][R8.64] ;  /* 0x0000000608087981 */ /* 0x000368000c1e1900 */
.L_x_66:
[----:B------:R-:W2:Y:S01]  /*a650*/  S2R R3, SR_CgaCtaId ;  /* 0x0000000000037919 */ /* 0x000ea20000008800 */
[----:B------:R-:W-:-:S04]  /*a660*/  MOV R2, 0x400 ;  /* 0x0000040000027802 */ /* 0x000fc80000000f00 */
[----:B--2---:R-:W-:Y:S02]  /*a670*/  LEA R2, R3, R2, 0x18 ;  /* 0x0000000203027211 */ /* 0x004fe400078ec0ff */
[----:B------:R-:W-:Y:S02]  /*a680*/  SHF.L.U32 R3, R17, 0x1f, RZ ;  /* 0x0000001f11037819 */ /* 0x000fe400000006ff */
[----:B------:R-:W-:-:S04]  /*a690*/  LEA R2, R16, R2, 0x3 ;  /* 0x0000000210027211 */ /* 0x000fc800078e18ff */
[----:B------:R-:W2:Y:S02]  /*a6a0*/  SYNCS.PHASECHK.TRANS64.TRYWAIT P1, [R2+URZ+0x34840], R3 ;  /* 0x03484003020075a7 */ /* 0x000ea4000802017f */
[----:B--2---:R-:W-:Y:S05]  /*a6b0*/  @!P1 BRA `(.L_x_67) ;  /* 0x0000001000649947 */ /* 0x004fea0003800000 */
.L_x_102:
[----:B-1----:R-:W1:Y:S02]  /*a6c0*/  S2R R9, SR_TID.X ;  /* 0x0000000000097919 */ /* 0x002e640000002100 */
[----:B-1----:R-:W-:-:S04]  /*a6d0*/  LOP3.LUT R9, R9, 0x7f, RZ, 0xc0, !PT ;  /* 0x0000007f09097812 */ /* 0x002fc800078ec0ff */
[----:B------:R-:W-:-:S13]  /*a6e0*/  ISETP.NE.AND P2, PT, R9, RZ, PT ;  /* 0x000000ff0900720c */ /* 0x000fda0003f45270 */
[----:B------:R-:W-:Y:S05]  /*a6f0*/  @P2 BRA `(.L_x_68) ;  /* 0x00000000001c2947 */ /* 0x000fea0003800000 */
[----:B------:R-:W1:Y:S01]  /*a700*/  S2R R9, SR_TID.X ;  /* 0x0000000000097919 */ /* 0x000e620000002100 */
[----:B--2---:R-:W-:-:S04]  /*a710*/  IMAD.MOV.U32 R3, RZ, RZ, 0xc000 ;  /* 0x0000c000ff037424 */ /* 0x004fc800078e00ff */
[----:B------:R3:W-:Y:S01]  /*a720*/  SYNCS.ARRIVE.TRANS64 RZ, [R2+URZ+0x34830], R3 ;  /* 0x0348300302ff79a7 */ /* 0x0007e2000800003f */
[----:B-1----:R-:W-:-:S04]  /*a730*/  LOP3.LUT R9, R9, 0x1f, RZ, 0xc0, !PT ;  /* 0x0000001f09097812 */ /* 0x002fc800078ec0ff */
[----:B------:R-:W-:-:S13]  /*a740*/  ISETP.NE.AND P1, PT, R9, RZ, PT ;  /* 0x000000ff0900720c */ /* 0x000fda0003f25270 */
[----:B---3--:R-:W-:Y:S05]  /*a750*/  @!P1 BRA `(.L_x_68) ;  /* 0x0000000000049947 */ /* 0x008fea0003800000 */
[----:B------:R-:W-:Y:S01]  /*a760*/  BPT.TRAP 0x1 ;  /* 0x000000040000795c */ /* 0x000fe20000300000 */
.L_x_68:
[----:B------:R-:W1:Y:S01]  /*a770*/  S2R R13, SR_CgaCtaId ;  /* 0x00000000000d7919 */ /* 0x000e620000008800 */
[----:B------:R-:W-:Y:S01]  /*a780*/  MOV R9, 0x400 ;  /* 0x0000040000097802 */ /* 0x000fe20000000f00 */
[----:B------:R-:W-:Y:S01]  /*a790*/  UIADD3 UR4, UP0, UR36, 0x370, URZ ;  /* 0x0000037024047890 */ /* 0x000fe2000ff1e03f */
[----:B------:R-:W-:Y:S01]  /*a7a0*/  R2UR UR11, R12 ;  /* 0x000000000c0b72ca */ /* 0x000fe200000e0000 */
[----:B------:R-:W-:Y:S01]  /*a7b0*/  UMOV UR10, URZ ;  /* 0x0000003f000a7c82 */ /* 0x000fe20008000000 */
[----:B------:R-:W-:Y:S01]  /*a7c0*/  R2UR UR12, R4 ;  /* 0x00000000040c72ca */ /* 0x000fe200000e0000 */
[----:B------:R-:W-:Y:S01]  /*a7d0*/  UIADD3.X UR5, URZ, UR37, URZ, UP0, !UPT ;  /* 0x000000253f057290 */ /* 0x000fe200087fe43f */
[----:B-----5:R-:W-:Y:S01]  /*a7e0*/  R2UR UR13, R8 ;  /* 0x00000000080d72ca */ /* 0x020fe200000e0000 */
[----:B------:R-:W-:Y:S01]  /*a7f0*/  UMOV UR6, 0x0 ;  /* 0x0000000000067882 */ /* 0x000fe20000000000 */
[----:B------:R-:W-:Y:S01]  /*a800*/  UMOV UR7, 0x14f00000 ;  /* 0x14f0000000077882 */ /* 0x000fe20000000000 */
[----:B------:R-:W-:Y:S01]  /*a810*/  UMOV UR18, 0x40 ;  /* 0x0000004000127882 */ /* 0x000fe20000000000 */
[----:B------:R-:W-:-:S05]  /*a820*/  UMOV UR17, 0x80 ;  /* 0x0000008000117882 */ /* 0x000fca0000000000 */
[----:B------:R-:W-:Y:S01]  /*a830*/  USHF.L.U32 UR11, UR11, 0x7, URZ ;  /* 0x000000070b0b7899 */ /* 0x000fe2000800063f */
[----:B-1----:R-:W-:-:S05]  /*a840*/  LEA R9, R13, R9, 0x18 ;  /* 0x000000090d097211 */ /* 0x002fca00078ec0ff */
[----:B--2---:R-:W-:-:S05]  /*a850*/  VIADD R2, R9, 0x34800 ;  /* 0x0003480009027836 */ /* 0x004fca0000000000 */
[----:B------:R-:W-:Y:S01]  /*a860*/  LEA R3, R16, R2, 0x3 ;  /* 0x0000000210037211 */ /* 0x000fe200078e18ff */
[----:B------:R-:W-:-:S03]  /*a870*/  IMAD R2, R7, 0x8, R2 ;  /* 0x0000000807027824 */ /* 0x000fc600078e0202 */
[----:B------:R-:W-:Y:S01]  /*a880*/  R2UR UR9, R3 ;  /* 0x00000000030972ca */ /* 0x000fe200000e0000 */
[----:B------:R-:W-:-:S05]  /*a890*/  IMAD R3, R16, 0xc000, R9 ;  /* 0x0000c00010037824 */ /* 0x000fca00078e0209 */
[----:B------:R-:W-:Y:S02]  /*a8a0*/  R2UR UR8, R3 ;  /* 0x00000000030872ca */ /* 0x000fe400000e0000 */
[----:B------:R-:W-:-:S05]  /*a8b0*/  SHF.L.U32 R3, R10, 0x1f, RZ ;  /* 0x0000001f0a037819 */ /* 0x000fca00000006ff */
[----:B------:R-:W-:-:S06]  /*a8c0*/  UIADD3 UR9, UR9, 0x30, URZ ;  /* 0x0000003009097890 */ /* 0x000fcc000fffe03f */
[----:B------:R-:W-:Y:S02]  /*a8d0*/  UIADD3 UR14, UR8, 0x1c400, URZ ;  /* 0x0001c400080e7890 */ /* 0x000fe4000fffe03f */
[----:B------:R-:W-:Y:S02]  /*a8e0*/  UIADD3 UR15, UR8, 0x20400, URZ ;  /* 0x00020400080f7890 */ /* 0x000fe4000fffe03f */
[----:B------:R-:W-:-:S03]  /*a8f0*/  UIADD3 UR16, UR8, 0x24400, URZ ;  /* 0x0002440008107890 */ /* 0x000fc6000fffe03f */
[----:B------:R-:W-:Y:S02]  /*a900*/  UMOV UR8, UR14 ;  /* 0x0000000e00087c82 */ /* 0x000fe40008000000 */
[----:B------:R1:W-:Y:S02]  /*a910*/  UTMALDG.4D [UR8], [UR4], desc[UR6] ;  /* 0x00000608040075b4 */ /* 0x0003e40008019000 */
[----:B-1----:R-:W-:Y:S01]  /*a920*/  UMOV UR8, UR15 ;  /* 0x0000000f00087c82 */ /* 0x002fe20008000000 */
[----:B------:R-:W-:Y:S02]  /*a930*/  UMOV UR10, UR18 ;  /* 0x00000012000a7c82 */ /* 0x000fe40008000000 */
[----:B------:R1:W-:Y:S02]  /*a940*/  UTMALDG.4D [UR8], [UR4], desc[UR6] ;  /* 0x00000608040075b4 */ /* 0x0003e40008019000 */
[----:B-1----:R-:W-:Y:S01]  /*a950*/  UMOV UR8, UR16 ;  /* 0x0000001000087c82 */ /* 0x002fe20008000000 */
[----:B------:R-:W-:-:S02]  /*a960*/  UMOV UR10, UR17 ;  /* 0x00000011000a7c82 */ /* 0x000fc40008000000 */
[----:B------:R1:W-:Y:S01]  /*a970*/  UTMALDG.4D [UR8], [UR4], desc[UR6] ;  /* 0x00000608040075b4 */ /* 0x0003e20008019000 */
[----:B------:R-:W2:Y:S02]  /*a980*/  SYNCS.PHASECHK.TRANS64.TRYWAIT P1, [R2+URZ+0x60], R3 ;  /* 0x00006003020075a7 */ /* 0x000ea4000802017f */
[----:B-12---:R-:W-:Y:S05]  /*a990*/  @!P1 BRA `(.L_x_69) ;  /* 0x0000000c00c09947 */ /* 0x006fea0003800000 */
.L_x_103:
        /* <DEDUP_REMOVED lines=8> */
.L_x_70:
[----:B------:R-:W2:Y:S01]  /*aa20*/  S2R R9, SR_CgaCtaId ;  /* 0x0000000000097919 */ /* 0x000ea20000008800 */
[----:B-1----:R-:W-:Y:S01]  /*aa30*/  MOV R3, 0x400 ;  /* 0x0000040000037802 */ /* 0x002fe20000000f00 */
        /* <DEDUP_REMOVED lines=9> */
[----:B------:R-:W-:-:S02]  /*aad0*/  IMAD.MOV.U32 R18, RZ, RZ, R12 ;  /* 0x000000ffff127224 */ /* 0x000fc400078e000c */
[----:B------:R-:W-:-:S03]  /*aae0*/  IMAD.MOV.U32 R5, RZ, RZ, R8 ;  /* 0x000000ffff057224 */ /* 0x000fc600078e0008 */
[----:B------:R-:W-:Y:S02]  /*aaf0*/  USHF.L.U32 UR11, UR11, 0x7, URZ ;  /* 0x000000070b0b7899 */ /* 0x000fe4000800063f */
[----:B------:R-:W-:Y:S01]  /*ab00*/  UIADD3 UR9, UR9, 0x50, URZ ;  /* 0x0000005009097890 */ /* 0x000fe2000fffe03f */
[----:B--2---:R-:W-:-:S04]  /*ab10*/  LEA R3, R9, R3, 0x18 ;  /* 0x0000000309037211 */ /* 0x004fc800078ec0ff */
[----:B------:R-:W-:-:S04]  /*ab20*/  LEA R7, R7, R3, 0xf ;  /* 0x0000000307077211 */ /* 0x000fc800078e78ff */
[----:B------:R-:W-:-:S13]  /*ab30*/  R2UR UR6, R7 ;  /* 0x00000000070672ca */ /* 0x000fda00000e0000 */
        /* <DEDUP_REMOVED lines=8> */
.L_x_65:
[----:B------:R-:W-:Y:S05]  /*abc0*/  BSYNC B1 ;  /* 0x0000000000017941 */ /* 0x000fea0003800000 */
.L_x_64:
[C---:B------:R-:W-:Y:S02]  /*abd0*/  ISETP.GT.AND P1, PT, R6.reuse, 0x1, PT ;  /* 0x000000010600780c */ /* 0x040fe40003f24270 */
[----:B------:R-:W-:-:S11]  /*abe0*/  IADD3 R6, R6, -0x2, RZ ;  /* 0xfffffffe06067810 */ /* 0x000fd60007ffe0ff */
[----:B------:R-:W-:Y:S05]  /*abf0*/  @P1 BRA `(.L_x_71) ;  /* 0xfffffff0005c1947 */ /* 0x000fea000383ffff */
.L_x_56:
[----:B------:R-:W-:Y:S05]  /*ac00*/  BSYNC B0 ;  /* 0x0000000000007941 */ /* 0x000fea0003800000 */
.L_x_47:
[----:B------:R-:W-:Y:S04]  /*ac10*/  BSSY B0, `(.L_x_72) ;  /* 0x000002c000007945 */ /* 0x000fe80003800000 */
[----:B------:R-:W-:Y:S05]  /*ac20*/  @!P6 BRA `(.L_x_73) ;  /* 0x0000000000a8e947 */ /* 0x000fea0003800000 */
[----:B------:R-:W2:Y:S01]  /*ac30*/  S2R R3, SR_CgaCtaId ;  /* 0x0000000000037919 */ /* 0x000ea20000008800 */
[----:B------:R-:W-:Y:S01]  /*ac40*/  MOV R0, 0x400 ;  /* 0x0000040000007802 */ /* 0x000fe20000000f00 */
[----:B------:R-:W3:Y:S03]  /*ac50*/  S2R R2, SR_TID.X ;  /* 0x0000000000027919 */ /* 0x000ee60000002100 */
[----:B--2---:R-:W-:Y:S02]  /*ac60*/  LEA R0, R3, R0, 0x18 ;  /* 0x0000000003007211 */ /* 0x004fe400078ec0ff */
[----:B---3--:R-:W-:-:S03]  /*ac70*/  LOP3.LUT R2, R2, 0x7f, RZ, 0xc0, !PT ;  /* 0x0000007f02027812 */ /* 0x008fc600078ec0ff */
[----:B------:R-:W-:Y:S01]  /*ac80*/  IMAD R3, R16, 0x8, R0 ;  /* 0x0000000810037824 */ /* 0x000fe200078e0200 */
[----:B------:R-:W-:Y:S02]  /*ac90*/  SHF.L.U32 R0, R17, 0x1f, RZ ;  /* 0x0000001f11007819 */ /* 0x000fe400000006ff */
[----:B------:R-:W-:Y:S02]  /*aca0*/  ISETP.NE.AND P1, PT, R2, RZ, PT ;  /* 0x000000ff0200720c */ /* 0x000fe40003f25270 */
[----:B------:R-:W2:Y:S02]  /*acb0*/  SYNCS.PHASECHK.TRANS64.TRYWAIT P0, [R3+URZ+0x34860], R0 ;  /* 0x03486000030075a7 */ /* 0x000ea4000800017f */
[----:B--2---:R-:W-:Y:S09]  /*acc0*/  @!P0 BRA `(.L_x_74) ;  /* 0x0000000c00088947 */ /* 0x004ff20003800000 */
.L_x_104:
        /* <DEDUP_REMOVED lines=8> */
.L_x_75:
        /* <DEDUP_REMOVED lines=10> */
[----:B------:R-:W-:-:S06]  /*adf0*/  UMOV UR15, 0x40 ;  /* 0x00000040000f7882 */ /* 0x000fcc0000000000 */
[----:B------:R-:W-:Y:S02]  /*ae00*/  UIADD3 UR9, UR9, 0x34850, URZ ;  /* 0x0003485009097890 */ /* 0x000fe4000fffe03f */
[----:B------:R-:W-:Y:S01]  /*ae10*/  USHF.L.U32 UR11, UR11, 0x7, URZ ;  /* 0x000000070b0b7899 */ /* 0x000fe2000800063f */
[----:B---3--:R-:W-:-:S04]  /*ae20*/  LEA R0, R2, R0, 0x18 ;  /* 0x0000000002007211 */ /* 0x008fc800078ec0ff */
[----:B------:R-:W-:-:S04]  /*ae30*/  LEA R0, R16, R0, 0xf ;  /* 0x0000000010007211 */ /* 0x000fc800078e78ff */
        /* <DEDUP_REMOVED lines=9> */
.L_x_73:
[----:B------:R-:W-:Y:S05]  /*aed0*/  BSYNC B0 ;  /* 0x0000000000007941 */ /* 0x000fea0003800000 */
.L_x_72:
[----:B------:R-:W2:Y:S01]  /*aee0*/  LDL.LU R0, [R1+0x10] ;  /* 0x0000100001007983 */ /* 0x000ea20000300800 */
[----:B------:R-:W-:-:S03]  /*aef0*/  ULDC UR4, c[0x0][0xda4] ;  /* 0x0003690000047ab9 */ /* 0x000fc60000000800 */
[----:B------:R-:W3:Y:S01]  /*af00*/  LDL.LU R2, [R1+0x18] ;  /* 0x0000180001027983 */ /* 0x000ee20000300800 */
[----:B------:R-:W-:-:S05]  /*af10*/  VIADD R16, R16, 0x1 ;  /* 0x0000000110107836 */ /* 0x000fca0000000000 */
[----:B------:R-:W-:-:S04]  /*af20*/  ISETP.NE.AND P0, PT, R16, 0x2, PT ;  /* 0x000000021000780c */ /* 0x000fc80003f05270 */
[----:B------:R-:W-:Y:S01]  /*af30*/  SEL R16, R16, RZ, P0 ;  /* 0x000000ff10107207 */ /* 0x000fe20000000000 */
[----:B--2---:R-:W-:Y:S01]  /*af40*/  VIADD R0, R0, UR38 ;  /* 0x0000002600007c36 */ /* 0x004fe20008000000 */
[----:B---3--:R-:W-:-:S04]  /*af50*/  IADD3 R2, R2, 0x1, RZ ;  /* 0x0000000102027810 */ /* 0x008fc80007ffe0ff */
[----:B------:R2:W-:Y:S01]  /*af60*/  STL [R1+0x10], R0 ;  /* 0x0000100001007387 */ /* 0x0005e20000100800 */
[----:B------:R-:W-:-:S03]  /*af70*/  ISETP.GE.AND P1, PT, R0, UR4, PT ;  /* 0x0000000400007c0c */ /* 0x000fc6000bf26270 */
[----:B------:R3:W-:Y:S01]  /*af80*/  STL [R1+0x18], R2 ;  /* 0x0000180201007387 */ /* 0x0007e20000100800 */
[----:B--2---:R-:W-:-:S04]  /*af90*/  SEL R0, RZ, 0x1, P0 ;  /* 0x00000001ff007807 */ /* 0x004fc80000000000 */
[----:B------:R-:W-:-:S05]  /*afa0*/  LOP3.LUT R17, R17, R0, RZ, 0x3c, !PT ;  /* 0x0000000011117212 */ /* 0x000fca00078e3cff */
[----:B---3--:R-:W-:Y:S05]  /*afb0*/  @!P1 BRA `(.L_x_76) ;  /* 0xffffffd000cc9947 */ /* 0x008fea000383ffff */
[----:B------:R-:W-:-:S07]  /*afc0*/  LOP3.LUT R2, R2, 0x1, RZ, 0xc, !PT ;  /* 0x0000000102027812 */ /* 0x000fce00078e0cff */
.L_x_32:
[----:B------:R-:W2:Y:S01]  /*afd0*/  S2R R3, SR_CgaCtaId ;  /* 0x0000000000037919 */ /* 0x000ea20000008800 */
[----:B------:R-:W-:Y:S01]  /*afe0*/  MOV R0, 0x400 ;  /* 0x0000040000007802 */ /* 0x000fe20000000f00 */
[----:B------:R-:W-:Y:S03]  /*aff0*/  BSSY B0, `(.L_x_77) ;  /* 0x0000005000007945 */ /* 0x000fe60003800000 */
[----:B--2---:R-:W-:Y:S02]  /*b000*/  LEA R0, R3, R0, 0x18 ;  /* 0x0000000003007211 */ /* 0x004fe400078ec0ff */
[----:B------:R-:W-:-:S04]  /*b010*/  SHF.L.U32 R3, R2, 0x1f, RZ ;  /* 0x0000001f02037819 */ /* 0x000fc800000006ff */
[----:B------:R-:W2:Y:S02]  /*b020*/  SYNCS.PHASECHK.TRANS64.TRYWAIT P0, [R0+URZ+0x34820], R3 ;  /* 0x03482003000075a7 */ /* 0x000ea4000800017f */
[----:B--2---:R-:W-:Y:S05]  /*b030*/  @!P0 BRA `(.L_x_78) ;  /* 0x0000000800408947 */ /* 0x004fea0003800000 */
.L_x_105:
[----:B------:R-:W-:Y:S05]  /*b040*/  BSYNC B0 ;  /* 0x0000000000007941 */ /* 0x000fea0003800000 */
.L_x_77:
[----:B------:R-:W-:-:S03]  /*b050*/  UMOV UR4, 0xffffffff ;  /* 0xffffffff00047882 */ /* 0x000fc60000000000 */
[----:B------:R-:W-:Y:S05]  /*b060*/  BRA.DIV UR4, `(.L_x_79) ;  /* 0x0000000a04487947 */ /* 0x000fea000b800000 */
[----:B------:R-:W3:Y:S02]  /*b070*/  S2R R2, SR_TID.X ;  /* 0x0000000000027919 */ /* 0x000ee40000002100 */
[----:B---3--:R-:W-:-:S04]  /*b080*/  SHF.R.U32.HI R2, RZ, 0x5, R2 ;  /* 0x00000005ff027819 */ /* 0x008fc80000011602 */
[----:B------:R-:W-:-:S05]  /*b090*/  LOP3.LUT R2, R2, 0x3, RZ, 0xc0, !PT ;  /* 0x0000000302027812 */ /* 0x000fca00078ec0ff */
[----:B------:R3:W4:Y:S02]  /*b0a0*/  SHFL.IDX PT, R14, R2, RZ, 0x1f ;  /* 0x00001fff020e7589 */ /* 0x00072400000e0000 */
.L_x_108:
[----:B----4-:R-:W-:Y:S01]  /*b0b0*/  ISETP.NE.AND P0, PT, R14, RZ, PT ;  /* 0x000000ff0e00720c */ /* 0x010fe20003f05270 */
[----:B------:R-:W-:-:S12]  /*b0c0*/  BSSY B0, `(.L_x_80) ;  /* 0x0000024000007945 */ /* 0x000fd80003800000 */
[----:B------:R-:W-:Y:S05]  /*b0d0*/  @P0 BRA `(.L_x_81) ;  /* 0x0000000000880947 */ /* 0x000fea0003800000 */
[----:B------:R-:W-:-:S03]  /*b0e0*/  UMOV UR4, 0xffffffff ;  /* 0xffffffff00047882 */ /* 0x000fc60000000000 */
[----:B------:R-:W-:Y:S05]  /*b0f0*/  BRA.DIV UR4, `(.L_x_82) ;  /* 0x0000000a04587947 */ /* 0x000fea000b800000 */
[----:B------:R-:W-:-:S13]  /*b100*/  ELECT P6, URZ, PT ;  /* 0x00000000003f782f */ /* 0x000fda00038c0000 */
.L_x_111:
[----:B------:R-:W-:Y:S05]  /*b110*/  @!P6 BRA `(.L_x_81) ;  /* 0x000000000078e947 */ /* 0x000fea0003800000 */
[----:B---3--:R-:W3:Y:S02]  /*b120*/  LDL.LU R2, [R1+0x1c] ;  /* 0x00001c0001027983 */ /* 0x008ee40000300800 */
[----:B---3--:R-:W-:-:S04]  /*b130*/  LOP3.LUT R2, R2, 0x2, RZ, 0xfc, !PT ;  /* 0x0000000202027812 */ /* 0x008fc800078efcff */
[----:B------:R-:W-:-:S13]  /*b140*/  ISETP.NE.AND P2, PT, R2, 0x3, PT ;  /* 0x000000030200780c */ /* 0x000fda0003f45270 */
[----:B------:R-:W-:Y:S05]  /*b150*/  @!P2 BRA `(.L_x_83) ;  /* 0x000000000004a947 */ /* 0x000fea0003800000 */
[----:B------:R-:W-:Y:S01]  /*b160*/  BPT.TRAP 0x1 ;  /* 0x000000040000795c */ /* 0x000fe20000300000 */
.L_x_83:
[----:B--2---:R-:W-:Y:S01]  /*b170*/  VIADD R3, R0, 0x34840 ;  /* 0x0003484000037836 */ /* 0x004fe20000000000 */
[----:B------:R-:W-:Y:S02]  /*b180*/  SHF.L.U32 R5, R17, 0x1f, RZ ;  /* 0x0000001f11057819 */ /* 0x000fe400000006ff */
[C---:B------:R-:W-:Y:S01]  /*b190*/  IADD3 R2, R16.reuse, 0x1, RZ ;  /* 0x0000000110027810 */ /* 0x040fe20007ffe0ff */
[----:B-1----:R-:W-:-:S03]  /*b1a0*/  IMAD R6, R16, 0x8, R3 ;  /* 0x0000000810067824 */ /* 0x002fc600078e0203 */
[----:B------:R-:W-:Y:S01]  /*b1b0*/  ISETP.NE.AND P1, PT, R2, 0x2, PT ;  /* 0x000000020200780c */ /* 0x000fe20003f25270 */
[----:B------:R-:W1:Y:S03]  /*b1c0*/  SYNCS.PHASECHK.TRANS64.TRYWAIT P0, [R6+URZ], R5 ;  /* 0x00000005060075a7 */ /* 0x000e66000800017f */
[----:B------:R-:W-:-:S04]  /*b1d0*/  SEL R4, RZ, 0x1, P1 ;  /* 0x00000001ff047807 */ /* 0x000fc80000800000 */
[----:B------:R-:W-:Y:S02]  /*b1e0*/  LOP3.LUT R17, R17, R4, RZ, 0x3c, !PT ;  /* 0x0000000411117212 */ /* 0x000fe400078e3cff */
[----:B------:R-:W-:Y:S02]  /*b1f0*/  SEL R4, R2, RZ, P1 ;  /* 0x000000ff02047207 */ /* 0x000fe40000800000 */
[----:B------:R-:W-:-:S03]  /*b200*/  SHF.L.U32 R2, R17, 0x1f, RZ ;  /* 0x0000001f11027819 */ /* 0x000fc600000006ff */
[----:B------:R-:W-:Y:S01]  /*b210*/  IMAD R3, R4, 0x8, R3 ;  /* 0x0000000804037824 */ /* 0x000fe200078e0203 */
[----:B-1----:R-:W-:Y:S06]  /*b220*/  @!P0 BRA `(.L_x_84) ;  /* 0x00000008002c8947 */ /* 0x002fec0003800000 */
.L_x_112:
[----:B------:R-:W2:Y:S02]  /*b230*/  SYNCS.PHASECHK.TRANS64.TRYWAIT P0, [R3+URZ], R2 ;  /* 0x00000002030075a7 */ /* 0x000ea4000800017f */
[----:B--2---:R-:W-:Y:S05]  /*b240*/  @!P0 BRA `(.L_x_85) ;  /* 0x0000000800388947 */ /* 0x004fea0003800000 */
.L_x_113:
[----:B------:R-:W-:Y:S05]  /*b250*/  @!P2 BRA `(.L_x_86) ;  /* 0x000000000004a947 */ /* 0x000fea0003800000 */
[----:B------:R-:W-:Y:S01]  /*b260*/  BPT.TRAP 0x1 ;  /* 0x000000040000795c */ /* 0x000fe20000300000 */
.L_x_86:
[----:B--2---:R-:W-:-:S05]  /*b270*/  IADD3 R3, R0, 0x34860, RZ ;  /* 0x0003486000037810 */ /* 0x004fca0007ffe0ff */
[----:B------:R-:W-:-:S04]  /*b280*/  IMAD R16, R16, 0x8, R3 ;  /* 0x0000000810107824 */ /* 0x000fc800078e0203 */
[----:B------:R-:W2:Y:S02]  /*b290*/  SYNCS.PHASECHK.TRANS64.TRYWAIT P0, [R16+URZ], R5 ;  /* 0x00000005100075a7 */ /* 0x000ea4000800017f */
[----:B--2---:R-:W-:Y:S05]  /*b2a0*/  @!P0 BRA `(.L_x_87) ;  /* 0x0000000800348947 */ /* 0x004fea0003800000 */
.L_x_114:
[----:B------:R-:W-:-:S07]  /*b2b0*/  LEA R3, R4, R3, 0x3 ;  /* 0x0000000304037211 */ /* 0x000fce00078e18ff */
.L_x_88:
[----:B---3--:R3:W4:Y:S02]  /*b2c0*/  SYNCS.PHASECHK.TRANS64.TRYWAIT P0, [R3+URZ], R2 ;  /* 0x00000002030075a7 */ /* 0x008724000800017f */
[----:B----4-:R-:W-:Y:S05]  /*b2d0*/  @!P0 NANOSLEEP.SYNCS 0x989680 ;  /* 0x009896800000895d */ /* 0x010fea0003900000 */
[----:B------:R-:W4:Y:S02]  /*b2e0*/  @!P0 SYNCS.PHASECHK.TRANS64 P0, [R3+URZ], R2 ;  /* 0x00000002030085a7 */ /* 0x000f24000800007f */
[----:B----4-:R-:W-:Y:S05]  /*b2f0*/  @!P0 BRA `(.L_x_88) ;  /* 0xfffffffc00f08947 */ /* 0x010fea000383ffff */
.L_x_81:
[----:B------:R-:W-:Y:S05]  /*b300*/  BSYNC B0 ;  /* 0x0000000000007941 */ /* 0x000fea0003800000 */
.L_x_80:
[----:B------:R-:W-:Y:S05]  /*b310*/  EXIT ;  /* 0x000000000000794d */ /* 0x000fea0003800000 */
.L_x_10:
[----:B-1----:R-:W-:-:S04]  /*b320*/  IMAD.U32 R3, RZ, RZ, UR60 ;  /* 0x0000003cff037e24 */ /* 0x002fc8000f8e00ff */
[----:B------:R1:W2:Y:S03]  /*b330*/  SYNCS.PHASECHK.TRANS64.TRYWAIT P1, [R3+URZ+0x34800], R0 ;  /* 0x03480000030075a7 */ /* 0x0002a6000802017f */
[----:B--2---:R-:W-:Y:S05]  /*b340*/  @!P1 NANOSLEEP.SYNCS 0x989680 ;  /* 0x009896800000995d */ /* 0x004fea0003900000 */
[----:B------:R-:W2:Y:S02]  /*b350*/  @!P1 SYNCS.PHASECHK.TRANS64 P1, [R3+URZ+0x34800], R0 ;  /* 0x03480000030095a7 */ /* 0x000ea4000802007f */
[----:B--2---:R-:W-:Y:S05]  /*b360*/  @!P1 BRA `(.L_x_10) ;  /* 0xfffffffc00ec9947 */ /* 0x004fea000383ffff */
[----:B------:R-:W-:Y:S05]  /*b370*/  BRA `(.L_x_89) ;  /* 0xffffff5c005c7947 */ /* 0x000fea000383ffff */
.L_x_14:
[----:B--2---:R2:W3:Y:S02]  /*b380*/  SYNCS.PHASECHK.TRANS64.TRYWAIT P2, [R0+URZ+0x34830], R3 ;  /* 0x03483003000075a7 */ /* 0x0044e4000804017f */
[----:B---3--:R-:W-:Y:S05]  /*b390*/  @!P2 NANOSLEEP.SYNCS 0x989680 ;  /* 0x009896800000a95d */ /* 0x008fea0003900000 */
[----:B------:R-:W3:Y:S02]  /*b3a0*/  @!P2 SYNCS.PHASECHK.TRANS64 P2, [R0+URZ+0x34830], R3 ;  /* 0x034830030000a5a7 */ /* 0x000ee4000804007f */
[----:B---3--:R-:W-:Y:S05]  /*b3b0*/  @!P2 BRA `(.L_x_14) ;  /* 0xfffffffc00f0a947 */ /* 0x008fea000383ffff */
[----:B------:R-:W-:Y:S05]  /*b3c0*/  BRA `(.L_x_13) ;  /* 0xffffff5c00887947 */ /* 0x000fea000383ffff */
.L_x_19:
[----:B--2---:R-:W-:-:S04]  /*b3d0*/  MOV R10, UR7 ;  /* 0x00000007000a7c02 */ /* 0x004fc80008000f00 */
[----:B------:R2:W3:Y:S03]  /*b3e0*/  SYNCS.PHASECHK.TRANS64.TRYWAIT P2, [R10+URZ+0x34830], R7 ;  /* 0x034830070a0075a7 */ /* 0x0004e6000804017f */
[----:B---3--:R-:W-:Y:S05]  /*b3f0*/  @!P2 NANOSLEEP.SYNCS 0x989680 ;  /* 0x009896800000a95d */ /* 0x008fea0003900000 */
[----:B------:R-:W3:Y:S02]  /*b400*/  @!P2 SYNCS.PHASECHK.TRANS64 P2, [R10+URZ+0x34830], R7 ;  /* 0x034830070a00a5a7 */ /* 0x000ee4000804007f */
[----:B---3--:R-:W-:Y:S05]  /*b410*/  @!P2 BRA `(.L_x_19) ;  /* 0xfffffffc00eca947 */ /* 0x008fea000383ffff */
[----:B------:R-:W-:Y:S05]  /*b420*/  BRA `(.L_x_18) ;  /* 0xffffff8c001c7947 */ /* 0x000fea000383ffff */
.L_x_23:
[----:B-12---:R-:W-:-:S04]  /*b430*/  IMAD.U32 R7, RZ, RZ, UR11 ;  /* 0x0000000bff077e24 */ /* 0x006fc8000f8e00ff */
[----:B------:R1:W2:Y:S03]  /*b440*/  SYNCS.PHASECHK.TRANS64.TRYWAIT P2, [R7+URZ+0x34850], R6 ;  /* 0x03485006070075a7 */ /* 0x0002a6000804017f */
[----:B--2---:R-:W-:Y:S05]  /*b450*/  @!P2 NANOSLEEP.SYNCS 0x989680 ;  /* 0x009896800000a95d */ /* 0x004fea0003900000 */
[----:B------:R-:W2:Y:S02]  /*b460*/  @!P2 SYNCS.PHASECHK.TRANS64 P2, [R7+URZ+0x34850], R6 ;  /* 0x034850060700a5a7 */ /* 0x000ea4000804007f */
[----:B--2---:R-:W-:Y:S05]  /*b470*/  @!P2 BRA `(.L_x_23) ;  /* 0xfffffffc00eca947 */ /* 0x004fea000383ffff */
[----:B------:R-:W-:Y:S05]  /*b480*/  BRA `(.L_x_22) ;  /* 0xffffff9400547947 */ /* 0x000fea000383ffff */
.L_x_28:
[----:B--2---:R-:W-:-:S04]  /*b490*/  MOV R5, UR7 ;  /* 0x0000000700057c02 */ /* 0x004fc80008000f00 */
[----:B------:R2:W3:Y:S03]  /*b4a0*/  SYNCS.PHASECHK.TRANS64.TRYWAIT P0, [R5+URZ+0x34850], R4 ;  /* 0x03485004050075a7 */ /* 0x0004e6000800017f */
[----:B---3--:R-:W-:Y:S05]  /*b4b0*/  @!P0 NANOSLEEP.SYNCS 0x989680 ;  /* 0x009896800000895d */ /* 0x008fea0003900000 */
[----:B------:R-:W3:Y:S02]  /*b4c0*/  @!P0 SYNCS.PHASECHK.TRANS64 P0, [R5+URZ+0x34850], R4 ;  /* 0x03485004050085a7 */ /* 0x000ee4000800007f */
[----:B---3--:R-:W-:Y:S05]  /*b4d0*/  @!P0 BRA `(.L_x_28) ;  /* 0xfffffffc00ec8947 */ /* 0x008fea000383ffff */
[----:B------:R-:W-:Y:S05]  /*b4e0*/  BRA `(.L_x_27) ;  /* 0xffffffb8003c7947 */ /* 0x000fea000383ffff */
.L_x_39:
[----:B------:R-:W1:Y:S01]  /*b4f0*/  S2R R6, SR_TID.X ;  /* 0x0000000000067919 */ /* 0x000e620000002100 */
[----:B------:R-:W-:Y:S01]  /*b500*/  BSSY B0, `(.L_x_90) ;  /* 0x000000a000007945 */ /* 0x000fe20003800000 */
[----:B------:R-:W-:Y:S01]  /*b510*/  MOV R12, RZ ;  /* 0x000000ff000c7202 */ /* 0x000fe20000000f00 */
[----:B------:R-:W-:Y:S01]  /*b520*/  IMAD.MOV.U32 R11, RZ, RZ, 0x1f ;  /* 0x0000001fff0b7424 */ /* 0x000fe200078e00ff */
[----:B------:R-:W-:Y:S02]  /*b530*/  MOV R15, 0xffffffff ;  /* 0xffffffff000f7802 */ /* 0x000fe40000000f00 */
[----:B-1----:R-:W-:-:S04]  /*b540*/  SHF.R.U32.HI R6, RZ, 0x5, R6 ;  /* 0x00000005ff067819 */ /* 0x002fc80000011606 */
[----:B------:R-:W-:-:S05]  /*b550*/  LOP3.LUT R6, R6, 0x3, RZ, 0xc0, !PT ;  /* 0x0000000306067812 */ /* 0x000fca00078ec0ff */
[----:B------:R-:W-:-:S07]  /*b560*/  IMAD.MOV.U32 R13, RZ, RZ, R6 ;  /* 0x000000ffff0d7224 */ /* 0x000fce00078e0006 */
[----:B------:R-:W-:Y:S05]  /*b570*/  WARPSYNC.COLLECTIVE R15, `(.L_x_91) ;  /* 0x000000000f087348 */ /* 0x000fea0003c00000 */
[----:B------:R1:W2:Y:S02]  /*b580*/  SHFL.IDX P6, R14, R13, R12, R11 ;  /* 0x0000000c0d0e7389 */ /* 0x0002a400000c000b */
[----:B-12---:R-:W-:Y:S01]  /*b590*/  ENDCOLLECTIVE ;  /* 0x000000000000791b */ /* 0x006fe20003800000 */
.L_x_91:
[----:B------:R-:W-:Y:S05]  /*b5a0*/  BSYNC B0 ;  /* 0x0000000000007941 */ /* 0x000fea0003800000 */
.L_x_90:
[----:B------:R-:W-:Y:S05]  /*b5b0*/  BRA `(.L_x_92) ;  /* 0xffffffd400d87947 */ /* 0x000fea000383ffff */
.L_x_40:
[----:B------:R-:W-:Y:S01]  /*b5c0*/  BSSY B0, `(.L_x_93) ;  /* 0x0000006000007945 */ /* 0x000fe20003800000 */
[----:B------:R-:W-:-:S07]  /*b5d0*/  IMAD.MOV.U32 R15, RZ, RZ, -0x1 ;  /* 0xffffffffff0f7424 */ /* 0x000fce00078e00ff */
[----:B------:R-:W-:Y:S05]  /*b5e0*/  WARPSYNC.COLLECTIVE R15, `(.L_x_94) ;  /* 0x000000000f0c7348 */ /* 0x000fea0003c00000 */
[----:B------:R-:W-:Y:S02]  /*b5f0*/  ELECT P6, UR62, PT ;  /* 0x00000000003e782f */ /* 0x000fe400038c0000 */
[----:B------:R-:W-:Y:S01]  /*b600*/  MOV R14, UR62 ;  /* 0x0000003e000e7c02 */ /* 0x000fe20008000f00 */
[----:B------:R-:W-:Y:S10]  /*b610*/  ENDCOLLECTIVE ;  /* 0x000000000000791b */ /* 0x000ff40003800000 */
.L_x_94:
[----:B------:R-:W-:Y:S05]  /*b620*/  BSYNC B0 ;  /* 0x0000000000007941 */ /* 0x000fea0003800000 */
.L_x_93:
[----:B------:R-:W-:Y:S05]  /*b630*/  BRA `(.L_x_95) ;  /* 0xffffffd400d07947 */ /* 0x000fea000383ffff */
.L_x_43:
[----:B--2---:R2:W3:Y:S02]  /*b640*/  SYNCS.PHASECHK.TRANS64.TRYWAIT P1, [R6+URZ+0x34840], R7 ;  /* 0x03484007060075a7 */ /* 0x0044e4000802017f */
[----:B---3--:R-:W-:Y:S05]  /*b650*/  @!P1 NANOSLEEP.SYNCS 0x989680 ;  /* 0x009896800000995d */ /* 0x008fea0003900000 */
[----:B------:R-:W3:Y:S02]  /*b660*/  @!P1 SYNCS.PHASECHK.TRANS64 P1, [R6+URZ+0x34840], R7 ;  /* 0x03484007060095a7 */ /* 0x000ee4000802007f */
[----:B---3--:R-:W-:Y:S05]  /*b670*/  @!P1 BRA `(.L_x_43) ;  /* 0xfffffffc00f09947 */ /* 0x008fea000383ffff */
[----:B------:R-:W-:Y:S05]  /*b680*/  BRA `(.L_x_96) ;  /* 0xffffffd800347947 */ /* 0x000fea000383ffff */
.L_x_46:
[----:B-1----:R-:W1:Y:S01]  /*b690*/  S2R R8, SR_CgaCtaId ;  /* 0x0000000000087919 */ /* 0x002e620000008800 */
[----:B------:R-:W-:-:S04]  /*b6a0*/  MOV R7, 0x400 ;  /* 0x0000040000077802 */ /* 0x000fc80000000f00 */
[----:B-1----:R-:W-:-:S04]  /*b6b0*/  LEA R7, R8, R7, 0x18 ;  /* 0x0000000708077211 */ /* 0x002fc800078ec0ff */
[----:B------:R1:W2:Y:S03]  /*b6c0*/  SYNCS.PHASECHK.TRANS64.TRYWAIT P1, [R7+URZ+0x34820], R6 ;  /* 0x03482006070075a7 */ /* 0x0002a6000802017f */
[----:B--2---:R-:W-:Y:S05]  /*b6d0*/  @!P1 NANOSLEEP.SYNCS 0x989680 ;  /* 0x009896800000995d */ /* 0x004fea0003900000 */
[----:B------:R-:W2:Y:S02]  /*b6e0*/  @!P1 SYNCS.PHASECHK.TRANS64 P1, [R7+URZ+0x34820], R6 ;  /* 0x03482006070095a7 */ /* 0x000ea4000802007f */
[----:B--2---:R-:W-:Y:S05]  /*b6f0*/  @!P1 BRA `(.L_x_46) ;  /* 0xfffffffc00e49947 */ /* 0x004fea000383ffff */
[----:B------:R-:W-:Y:S05]  /*b700*/  BRA `(.L_x_97) ;  /* 0xffffffdc00707947 */ /* 0x000fea000383ffff */
.L_x_52:
[----:B-1----:R1:W2:Y:S02]  /*b710*/  SYNCS.PHASECHK.TRANS64.TRYWAIT P1, [R2+URZ+0x34840], R3 ;  /* 0x03484003020075a7 */ /* 0x0022a4000802017f */
[----:B--2---:R-:W-:Y:S05]  /*b720*/  @!P1 NANOSLEEP.SYNCS 0x989680 ;  /* 0x009896800000995d */ /* 0x004fea0003900000 */
[----:B------:R-:W2:Y:S02]  /*b730*/  @!P1 SYNCS.PHASECHK.TRANS64 P1, [R2+URZ+0x34840], R3 ;  /* 0x03484003020095a7 */ /* 0x000ea4000802007f */
[----:B--2---:R-:W-:Y:S05]  /*b740*/  @!P1 BRA `(.L_x_52) ;  /* 0xfffffffc00f09947 */ /* 0x004fea000383ffff */
[----:B------:R-:W-:Y:S05]  /*b750*/  BRA `(.L_x_98) ;  /* 0xffffffe000107947 */ /* 0x000fea000383ffff */
.L_x_54:
[----:B-1----:R1:W2:Y:S02]  /*b760*/  SYNCS.PHASECHK.TRANS64.TRYWAIT P1, [R2+URZ+0x60], R3 ;  /* 0x00006003020075a7 */ /* 0x0022a4000802017f */
[----:B--2---:R-:W-:Y:S05]  /*b770*/  @!P1 NANOSLEEP.SYNCS 0x989680 ;  /* 0x009896800000995d */ /* 0x004fea0003900000 */
[----:B------:R-:W2:Y:S02]  /*b780*/  @!P1 SYNCS.PHASECHK.TRANS64 P1, [R2+URZ+0x60], R3 ;  /* 0x00006003020095a7 */ /* 0x000ea4000802007f */
[----:B--2---:R-:W-:Y:S05]  /*b790*/  @!P1 BRA `(.L_x_54) ;  /* 0xfffffffc00f09947 */ /* 0x004fea000383ffff */
[----:B------:R-:W-:Y:S05]  /*b7a0*/  BRA `(.L_x_99) ;  /* 0xffffffe000ac7947 */ /* 0x000fea000383ffff */
.L_x_60:
[----:B--2---:R2:W3:Y:S02]  /*b7b0*/  SYNCS.PHASECHK.TRANS64.TRYWAIT P1, [R2+URZ+0x34840], R3 ;  /* 0x03484003020075a7 */ /* 0x0044e4000802017f */
[----:B---3--:R-:W-:Y:S05]  /*b7c0*/  @!P1 NANOSLEEP.SYNCS 0x989680 ;  /* 0x009896800000995d */ /* 0x008fea0003900000 */
[----:B------:R-:W3:Y:S02]  /*b7d0*/  @!P1 SYNCS.PHASECHK.TRANS64 P1, [R2+URZ+0x34840], R3 ;  /* 0x03484003020095a7 */ /* 0x000ee4000802007f */
[----:B---3--:R-:W-:Y:S05]  /*b7e0*/  @!P1 BRA `(.L_x_60) ;  /* 0xfffffffc00f09947 */ /* 0x008fea000383ffff */
[----:B------:R-:W-:Y:S05]  /*b7f0*/  BRA `(.L_x_100) ;  /* 0xffffffe400e87947 */ /* 0x000fea000383ffff */
.L_x_62:
[----:B-1----:R1:W2:Y:S02]  /*b800*/  SYNCS.PHASECHK.TRANS64.TRYWAIT P1, [R2+URZ+0x60], R17 ;  /* 0x00006011020075a7 */ /* 0x0022a4000802017f */
[----:B--2---:R-:W-:Y:S05]  /*b810*/  @!P1 NANOSLEEP.SYNCS 0x989680 ;  /* 0x009896800000995d */ /* 0x004fea0003900000 */
[----:B------:R-:W2:Y:S02]  /*b820*/  @!P1 SYNCS.PHASECHK.TRANS64 P1, [R2+URZ+0x60], R17 ;  /* 0x00006011020095a7 */ /* 0x000ea4000802007f */
[----:B--2---:R-:W-:Y:S05]  /*b830*/  @!P1 BRA `(.L_x_62) ;  /* 0xfffffffc00f09947 */ /* 0x004fea000383ffff */
[----:B------:R-:W-:Y:S05]  /*b840*/  BRA `(.L_x_101) ;  /* 0xffffffe800847947 */ /* 0x000fea000383ffff */
.L_x_67:
[----:B--2---:R2:W3:Y:S02]  /*b850*/  SYNCS.PHASECHK.TRANS64.TRYWAIT P1, [R2+URZ+0x34840], R3 ;  /* 0x03484003020075a7 */ /* 0x0044e4000802017f */
[----:B---3--:R-:W-:Y:S05]  /*b860*/  @!P1 NANOSLEEP.SYNCS 0x989680 ;  /* 0x009896800000995d */ /* 0x008fea0003900000 */
[----:B------:R-:W3:Y:S02]  /*b870*/  @!P1 SYNCS.PHASECHK.TRANS64 P1, [R2+URZ+0x34840], R3 ;  /* 0x03484003020095a7 */ /* 0x000ee4000802007f */
[----:B---3--:R-:W-:Y:S05]  /*b880*/  @!P1 BRA `(.L_x_67) ;  /* 0xfffffffc00f09947 */ /* 0x008fea000383ffff */
[----:B------:R-:W-:Y:S05]  /*b890*/  BRA `(.L_x_102) ;  /* 0xffffffec00887947 */ /* 0x000fea000383ffff */
.L_x_69:
[----:B-1----:R1:W2:Y:S02]  /*b8a0*/  SYNCS.PHASECHK.TRANS64.TRYWAIT P1, [R2+URZ+0x60], R3 ;  /* 0x00006003020075a7 */ /* 0x0022a4000802017f */
[----:B--2---:R-:W-:Y:S05]  /*b8b0*/  @!P1 NANOSLEEP.SYNCS 0x989680 ;  /* 0x009896800000995d */ /* 0x004fea0003900000 */
[----:B------:R-:W2:Y:S02]  /*b8c0*/  @!P1 SYNCS.PHASECHK.TRANS64 P1, [R2+URZ+0x60], R3 ;  /* 0x00006003020095a7 */ /* 0x000ea4000802007f */
[----:B--2---:R-:W-:Y:S05]  /*b8d0*/  @!P1 BRA `(.L_x_69) ;  /* 0xfffffffc00f09947 */ /* 0x004fea000383ffff */
[----:B------:R-:W-:Y:S05]  /*b8e0*/  BRA `(.L_x_103) ;  /* 0xfffffff0002c7947 */ /* 0x000fea000383ffff */
.L_x_74:
[----:B--2---:R2:W3:Y:S02]  /*b8f0*/  SYNCS.PHASECHK.TRANS64.TRYWAIT P0, [R3+URZ+0x34860], R0 ;  /* 0x03486000030075a7 */ /* 0x0044e4000800017f */
[----:B---3--:R-:W-:Y:S05]  /*b900*/  @!P0 NANOSLEEP.SYNCS 0x989680 ;  /* 0x009896800000895d */ /* 0x008fea0003900000 */
[----:B------:R-:W3:Y:S02]  /*b910*/  @!P0 SYNCS.PHASECHK.TRANS64 P0, [R3+URZ+0x34860], R0 ;  /* 0x03486000030085a7 */ /* 0x000ee4000800007f */
[----:B---3--:R-:W-:Y:S05]  /*b920*/  @!P0 BRA `(.L_x_74) ;  /* 0xfffffffc00f08947 */ /* 0x008fea000383ffff */
[----:B------:R-:W-:Y:S05]  /*b930*/  BRA `(.L_x_104) ;  /* 0xfffffff000e47947 */ /* 0x000fea000383ffff */
.L_x_78:
[----:B--2---:R2:W3:Y:S02]  /*b940*/  SYNCS.PHASECHK.TRANS64.TRYWAIT P0, [R0+URZ+0x34820], R3 ;  /* 0x03482003000075a7 */ /* 0x0044e4000800017f */
[----:B---3--:R-:W-:Y:S05]  /*b950*/  @!P0 NANOSLEEP.SYNCS 0x989680 ;  /* 0x009896800000895d */ /* 0x008fea0003900000 */
[----:B------:R-:W3:Y:S02]  /*b960*/  @!P0 SYNCS.PHASECHK.TRANS64 P0, [R0+URZ+0x34820], R3 ;  /* 0x03482003000085a7 */ /* 0x000ee4000800007f */
[----:B---3--:R-:W-:Y:S05]  /*b970*/  @!P0 BRA `(.L_x_78) ;  /* 0xfffffffc00f08947 */ /* 0x008fea000383ffff */
[----:B------:R-:W-:Y:S05]  /*b980*/  BRA `(.L_x_105) ;  /* 0xfffffff400ac7947 */ /* 0x000fea000383ffff */
.L_x_79:
[----:B------:R-:W3:Y:S01]  /*b990*/  S2R R2, SR_TID.X ;  /* 0x0000000000027919 */ /* 0x000ee20000002100 */
[----:B------:R-:W-:Y:S01]  /*b9a0*/  BSSY B0, `(.L_x_106) ;  /* 0x000000a000007945 */ /* 0x000fe20003800000 */
[----:B------:R-:W-:Y:S01]  /*b9b0*/  IMAD.MOV.U32 R12, RZ, RZ, RZ ;  /* 0x000000ffff0c7224 */ /* 0x000fe200078e00ff */
[----:B------:R-:W-:Y:S01]  /*b9c0*/  MOV R11, 0x1f ;  /* 0x0000001f000b7802 */ /* 0x000fe20000000f00 */
[----:B------:R-:W-:Y:S01]  /*b9d0*/  IMAD.MOV.U32 R15, RZ, RZ, -0x1 ;  /* 0xffffffffff0f7424 */ /* 0x000fe200078e00ff */
[----:B---3--:R-:W-:-:S04]  /*b9e0*/  SHF.R.U32.HI R2, RZ, 0x5, R2 ;  /* 0x00000005ff027819 */ /* 0x008fc80000011602 */
[----:B------:R-:W-:-:S04]  /*b9f0*/  LOP3.LUT R2, R2, 0x3, RZ, 0xc0, !PT ;  /* 0x0000000302027812 */ /* 0x000fc800078ec0ff */
[----:B------:R-:W-:-:S07]  /*ba00*/  MOV R13, R2 ;  /* 0x00000002000d7202 */ /* 0x000fce0000000f00 */
[----:B-12---:R-:W-:Y:S05]  /*ba10*/  WARPSYNC.COLLECTIVE R15, `(.L_x_107) ;  /* 0x000000000f087348 */ /* 0x006fea0003c00000 */
[----:B------:R3:W4:Y:S02]  /*ba20*/  SHFL.IDX P6, R14, R13, R12, R11 ;  /* 0x0000000c0d0e7389 */ /* 0x00072400000c000b */
[----:B-1234-:R-:W-:Y:S01]  /*ba30*/  ENDCOLLECTIVE ;  /* 0x000000000000791b */ /* 0x01efe20003800000 */
.L_x_107:
[----:B------:R-:W-:Y:S05]  /*ba40*/  BSYNC B0 ;  /* 0x0000000000007941 */ /* 0x000fea0003800000 */
.L_x_106:
[----:B------:R-:W-:Y:S05]  /*ba50*/  BRA `(.L_x_108) ;  /* 0xfffffff400947947 */ /* 0x000fea000383ffff */
.L_x_82:
[----:B------:R-:W-:Y:S01]  /*ba60*/  BSSY B1, `(.L_x_109) ;  /* 0x0000006000017945 */ /* 0x000fe20003800000 */
[----:B------:R-:W-:-:S07]  /*ba70*/  MOV R15, 0xffffffff ;  /* 0xffffffff000f7802 */ /* 0x000fce0000000f00 */
[----:B-123--:R-:W-:Y:S05]  /*ba80*/  WARPSYNC.COLLECTIVE R15, `(.L_x_110) ;  /* 0x000000000f0c7348 */ /* 0x00efea0003c00000 */
[----:B------:R-:W-:Y:S02]  /*ba90*/  ELECT P6, UR62, PT ;  /* 0x00000000003e782f */ /* 0x000fe400038c0000 */
[----:B------:R-:W-:Y:S01]  /*baa0*/  MOV R14, UR62 ;  /* 0x0000003e000e7c02 */ /* 0x000fe20008000f00 */
[----:B-123--:R-:W-:Y:S10]  /*bab0*/  ENDCOLLECTIVE ;  /* 0x000000000000791b */ /* 0x00eff40003800000 */
.L_x_110:
[----:B------:R-:W-:Y:S05]  /*bac0*/  BSYNC B1 ;  /* 0x0000000000017941 */ /* 0x000fea0003800000 */
.L_x_109:
[----:B------:R-:W-:Y:S05]  /*bad0*/  BRA `(.L_x_111) ;  /* 0xfffffff4008c7947 */ /* 0x000fea000383ffff */
.L_x_84:
[----:B-1----:R1:W2:Y:S02]  /*bae0*/  SYNCS.PHASECHK.TRANS64.TRYWAIT P0, [R6+URZ], R5 ;  /* 0x00000005060075a7 */ /* 0x0022a4000800017f */
[----:B--2---:R-:W-:Y:S05]  /*baf0*/  @!P0 NANOSLEEP.SYNCS 0x989680 ;  /* 0x009896800000895d */ /* 0x004fea0003900000 */
[----:B------:R-:W2:Y:S02]  /*bb00*/  @!P0 SYNCS.PHASECHK.TRANS64 P0, [R6+URZ], R5 ;  /* 0x00000005060085a7 */ /* 0x000ea4000800007f */
[----:B--2---:R-:W-:Y:S05]  /*bb10*/  @!P0 BRA `(.L_x_84) ;  /* 0xfffffffc00f08947 */ /* 0x004fea000383ffff */
[----:B------:R-:W-:Y:S05]  /*bb20*/  BRA `(.L_x_112) ;  /* 0xfffffff400c07947 */ /* 0x000fea000383ffff */
.L_x_85:
[----:B--2---:R2:W3:Y:S02]  /*bb30*/  SYNCS.PHASECHK.TRANS64.TRYWAIT P0, [R3+URZ], R2 ;  /* 0x00000002030075a7 */ /* 0x0044e4000800017f */
[----:B---3--:R-:W-:Y:S05]  /*bb40*/  @!P0 NANOSLEEP.SYNCS 0x989680 ;  /* 0x009896800000895d */ /* 0x008fea0003900000 */
[----:B------:R-:W3:Y:S02]  /*bb50*/  @!P0 SYNCS.PHASECHK.TRANS64 P0, [R3+URZ], R2 ;  /* 0x00000002030085a7 */ /* 0x000ee4000800007f */
[----:B---3--:R-:W-:Y:S05]  /*bb60*/  @!P0 BRA `(.L_x_85) ;  /* 0xfffffffc00f08947 */ /* 0x008fea000383ffff */
[----:B------:R-:W-:Y:S05]  /*bb70*/  BRA `(.L_x_113) ;  /* 0xfffffff400b47947 */ /* 0x000fea000383ffff */
.L_x_87:
[----:B--2---:R2:W3:Y:S02]  /*bb80*/  SYNCS.PHASECHK.TRANS64.TRYWAIT P0, [R16+URZ], R5 ;  /* 0x00000005100075a7 */ /* 0x0044e4000800017f */
[----:B---3--:R-:W-:Y:S05]  /*bb90*/  @!P0 NANOSLEEP.SYNCS 0x989680 ;  /* 0x009896800000895d */ /* 0x008fea0003900000 */
[----:B------:R-:W3:Y:S02]  /*bba0*/  @!P0 SYNCS.PHASECHK.TRANS64 P0, [R16+URZ], R5 ;  /* 0x00000005100085a7 */ /* 0x000ee4000800007f */
[----:B---3--:R-:W-:Y:S05]  /*bbb0*/  @!P0 BRA `(.L_x_87) ;  /* 0xfffffffc00f08947 */ /* 0x008fea000383ffff */
[----:B------:R-:W-:Y:S05]  /*bbc0*/  BRA `(.L_x_114) ;  /* 0xfffffff400b87947 */ /* 0x000fea000383ffff */
.L_x_115:
[----:B------:R-:W-:-:S00]  /*bbd0*/  BRA `(.L_x_115) ;  /* 0xfffffffc00fc7947 */ /* 0x000fc0000383ffff */
[----:B------:R-:W-:-:S00]  /*bbe0*/  NOP ;  /* 0x0000000000007918 */ /* 0x000fc00000000000 */
        /* <DEDUP_REMOVED lines=9> */
.L_x_11931:


//--------------------- .text._ZN7cutlass13device_kernelIN5flash11enable_sm90INS1_16FlashAttnFwdSm90INS1_25CollectiveMainloopFwdSm90ILi2EN4cute5tupleIJNS5_1CILi2EEENS7_ILi1EEES9_EEENS6_IJNS7_ILi128EEESB_NS7_ILi192EEEEEELi128ENS_6half_tEfNS_4arch4Sm90ELb0ELb0ELb1ELb0ELb0ELb0ELb0ELb1ELb1ELb0ELb0ELb0EEENS1_21CollectiveEpilogueFwdINS6_IJSB_SB_SB_EEESA_SE_SG_Li256ELb0ELb0ELb0ELb0EEENS1_29StaticPersistentTileSchedulerILb0EEEEEEEEEvNT_6ParamsE --------------------------
	.section	.text._ZN7cutlass13device_kernelIN5flash11enable_sm90INS1_16FlashAttnFwdSm90INS1_25CollectiveMainloopFwdSm90ILi2EN4cute5tupleIJNS5_1CILi2EEENS7_ILi1EEES9_EEENS6_IJNS7_ILi128EEESB_NS7_ILi192EEEEEELi128ENS_6half_tEfNS_4arch4Sm90ELb0ELb0ELb1ELb0ELb0ELb0ELb0ELb1ELb1ELb0ELb0ELb0EEENS1_21CollectiveEpilogueFwdINS6_IJSB_SB_SB_EEESA_SE_SG_Li256ELb0ELb0ELb0ELb0EEENS1_29StaticPersistentTileSchedulerILb0EEEEEEEEEvNT_6ParamsE,"ax",@progbits
	.align	128
.text._ZN7cutlass13device_kernelIN5flash11enable_sm90INS1_16FlashAttnFwdSm90INS1_25CollectiveMainloopFwdSm90ILi2EN4cute5tupleIJNS5_1CILi2EEENS7_ILi1EEES9_EEENS6_IJNS7_ILi128EEESB_NS7_ILi192EEEEEELi128ENS_6half_tEfNS_4arch4Sm90ELb0ELb0ELb1ELb0ELb0ELb0ELb0ELb1ELb1ELb0ELb0ELb0EEENS1_21CollectiveEpilogueFwdINS6_IJSB_SB_SB_EEESA_SE_SG_Li256ELb0ELb0ELb0ELb0EEENS1_29StaticPersistentTileSchedulerILb0EEEEEEEEEvNT_6ParamsE:
        .type           _ZN7cutlass13device_kernelIN5flash11enable_sm90INS1_16FlashAttnFwdSm90INS1_25CollectiveMainloopFwdSm90ILi2EN4cute5tupleIJNS5_1CILi2EEENS7_ILi1EEES9_EEENS6_IJNS7_ILi128EEESB_NS7_ILi192EEEEEELi128ENS_6half_tEfNS_4arch4Sm90ELb0ELb0ELb1ELb0ELb0ELb0ELb0ELb1ELb1ELb0ELb0ELb0EEENS1_21CollectiveEpilogueFwdINS6_IJSB_SB_SB_EEESA_SE_SG_Li256ELb0ELb0ELb0ELb0EEENS1_29StaticPersistentTileSchedulerILb0EEEEEEEEEvNT_6ParamsE,@function
        .size           _ZN7cutlass13device_kernelIN5flash11enable_sm90INS1_16FlashAttnFwdSm90INS1_25CollectiveMainloopFwdSm90ILi2EN4cute5tupleIJNS5_1CILi2EEENS7_ILi1EEES9_EEENS6_IJNS7_ILi128EEESB_NS7_ILi192EEEEEELi128ENS_6half_tEfNS_4arch4Sm90ELb0ELb0ELb1ELb0ELb0ELb0ELb0ELb1ELb1ELb0ELb0ELb0EEENS1_21CollectiveEpilogueFwdINS6_IJSB_SB_SB_EEESA_SE_SG_Li256ELb0ELb0ELb0ELb0EEENS1_29StaticPersistentTileSchedulerILb0EEEEEEEEEvNT_6ParamsE,(.L_x_11932 - _ZN7cutlass13device_kernelIN5flash11enable_sm90INS1_16FlashAttnFwdSm90INS1_25CollectiveMainloopFwdSm90ILi2EN4cute5tupleIJNS5_1CILi2EEENS7_ILi1EEES9_EEENS6_IJNS7_ILi128EEESB_NS7_ILi192EEEEEELi128ENS_6half_tEfNS_4arch4Sm90ELb0ELb0ELb1ELb0ELb0ELb0ELb0ELb1ELb1ELb0ELb0ELb0EEENS1_21CollectiveEpilogueFwdINS6_IJSB_SB_SB_EEESA_SE_SG_Li256ELb0ELb0ELb0ELb0EEENS1_29StaticPersistentTileSchedulerILb0EEEEEEEEEvNT_6ParamsE)
        .other          _ZN7cutlass13device_kernelIN5flash11enable_sm90INS1_16FlashAttnFwdSm90INS1_25CollectiveMainloopFwdSm90ILi2EN4cute5tupleIJNS5_1CILi2EEENS7_ILi1EEES9_EEENS6_IJNS7_ILi128EEESB_NS7_ILi192EEEEEELi128ENS_6half_tEfNS_4arch4Sm90ELb0ELb0ELb1ELb0ELb0ELb0ELb0ELb1ELb1ELb0ELb0ELb0EEENS1_21CollectiveEpilogueFwdINS6_IJSB_SB_SB_EEESA_SE_SG_Li256ELb0ELb0ELb0ELb0EEENS1_29StaticPersistentTileSchedulerILb0EEEEEEEEEvNT_6ParamsE,@"STO_CUDA_ENTRY STV_DEFAULT"
_ZN7cutlass13device_kernelIN5flash11enable_sm90INS1_16FlashAttnFwdSm90INS1_25CollectiveMainloopFwdSm90ILi2EN4cute5tupleIJNS5_1CILi2EEENS7_ILi1EEES9_EEENS6_IJNS7_ILi128EEESB_NS7_ILi192EEEEEELi128ENS_6half_tEfNS_4arch4Sm90ELb0ELb0ELb1ELb0ELb0ELb0ELb0ELb1ELb1ELb0ELb0ELb0EEENS1_21CollectiveEpilogueFwdINS6_IJSB_SB_SB_EEESA_SE_SG_Li256ELb0ELb0ELb0ELb0EEENS1_29StaticPersistentTileSchedulerILb0EEEEEEEEEvNT_6ParamsE:
[----:B------:R-:W1:Y:S02]  /*0000*/  LDC R1, c[0x0][0x28] ;  /* 0x00000a00ff017b82 */ /* 0x000e640000000800 */
[----:B-1----:R-:W-:Y:S01]  /*0010*/  VIADD R1, R1, 0xffffffd8 ;  /* 0xffffffd801017836 */ /* 0x002fe20000000000 */
[----:B------:R-:W1:Y:S01]  /*0020*/  S2R R8, SR_TID.X ;  /* 0x0000000000087919 */ /* 0x000e620000002100 */
[----:B------:R-:W-:Y:S01]  /*0030*/  ELECT P0, URZ, PT ;  /* 0x00000000003f782f */ /* 0x000fe20003800000 */
[----:B------:R-:W-:Y:S01]  /*0040*/  BSSY B0, `(.L_x_116) ;  /* 0x0000014000007945 */ /* 0x000fe20003800000 */
[----:B-1----:R-:W-:-:S05]  /*0050*/  SHF.R.U32.HI R0, RZ, 0x5, R8 ;  /* 0x00000005ff007819 */ /* 0x002fca0000011608 */
[----:B------:R-:W1:Y:S02]  /*0060*/  SHFL.IDX PT, R2, R0, RZ, 0x1f ;  /* 0x00001fff00027589 */ /* 0x000e6400000e0000 */
[----:B-1----:R-:W-:Y:S02]  /*0070*/  ISETP.EQ.AND P0, PT, R2, RZ, P0 ;  /* 0x000000ff0200720c */ /* 0x002fe40000702270 */
[----:B------:R-:W-:-:S11]  /*0080*/  SHF.R.U32.HI R2, RZ, 0x7, R8 ;  /* 0x00000007ff027819 */ /* 0x000fd60000011608 */
        /* <DEDUP_REMOVED lines=15> */
.L_x_117:
[----:B------:R-:W-:Y:S05]  /*0180*/  BSYNC B0 ;  /* 0x0000000000007941 */ /* 0x000fea0003800000 */
.L_x_116:
[----:B------:R-:W-:Y:S01]  /*0190*/  VOTEU.ANY UP0, P0 ;  /* 0x00000000003f7886 */ /* 0x000fe20000000100 */
[----:B------:R-:W1:Y:S01]  /*01a0*/  SHFL.IDX PT, R2, R2, RZ, 0x1f ;  /* 0x00001fff02027589 */ /* 0x000e6200000e0000 */
[----:B------:R-:W-:Y:S01]  /*01b0*/  UMOV UR4, 0x1 ;  /* 0x0000000100047882 */ /* 0x000fe20000000000 */
[----:B------:R-:W-:Y:S01]  /*01c0*/  UMOV UR7, 0x2 ;  /* 0x0000000200077882 */ /* 0x000fe20000000000 */
[----:B------:R-:W-:Y:S01]  /*01d0*/  VOTEU.ANY UP1, P0 ;  /* 0x00000000003f7886 */ /* 0x000fe20000020100 */
[----:B------:R-:W2:Y:S01]  /*01e0*/  @UP0 S2UR UR8, SR_CgaCtaId ;  /* 0x00000000000809c3 */ /* 0x000ea20000008800 */
[----:B------:R-:W3:Y:S01]  /*01f0*/  SHFL.IDX PT, R3, R0, RZ, 0x1f ;  /* 0x00001fff00037589 */ /* 0x000ee200000e0000 */
[----:B------:R-:W-:Y:S01]  /*0200*/  @UP0 UMOV UR6, 0x400 ;  /* 0x0000040000060882 */ /* 0x000fe20000000000 */
[----:B------:R-:W-:-:S04]  /*0210*/  @UP0 UIADD3 UR4, -UR4, 0x100000, URZ ;  /* 0x0010000004040890 */ /* 0x000fc8000fffe13f */
[----:B------:R-:W-:Y:S02]  /*0220*/  @UP0 USHF.L.U32 UR5, UR4, 0xb, URZ ;  /* 0x0000000b04050899 */ /* 0x000fe4000800063f */
[----:B------:R-:W-:Y:S01]  /*0230*/  @UP0 USHF.L.U32 UR4, UR4, 0x1, URZ ;  /* 0x0000000104040899 */ /* 0x000fe2000800063f */
[----:B------:R-:W-:Y:S01]  /*0240*/  VOTEU.ANY UP2, P0 ;  /* 0x00000000003f7886 */ /* 0x000fe20000040100 */
[----:B-1----:R-:W-:Y:S01]  /*0250*/  R2UR UR9, R2 ;  /* 0x00000000020972ca */ /* 0x002fe200000e0000 */
[----:B--2---:R-:W-:Y:S01]  /*0260*/  @UP0 ULEA UR8, UR8, UR6, 0x18 ;  /* 0x0000000608080291 */ /* 0x004fe2000f8ec03f */
[----:B---3--:R-:W-:Y:S01]  /*0270*/  ISETP.NE.AND P1, PT, R3, RZ, PT ;  /* 0x000000ff0300720c */ /* 0x008fe20003f25270 */
[----:B------:R-:W-:-:S04]  /*0280*/  @UP0 UIADD3 UR6, -UR7, 0x100000, URZ ;  /* 0x0010000007060890 */ /* 0x000fc8000fffe13f */
[----:B------:R-:W-:Y:S02]  /*0290*/  @UP0 USHF.L.U32 UR7, UR6, 0xb, URZ ;  /* 0x0000000b06070899 */ /* 0x000fe4000800063f */
[----:B------:R-:W-:-:S04]  /*02a0*/  @UP0 USHF.L.U32 UR6, UR6, 0x1, URZ ;  /* 0x0000000106060899 */ /* 0x000fc8000800063f */
[----:B------:R-:W-:Y:S01]  /*02b0*/  UISETP.NE.AND UP0, UPT, UR9, URZ, UPT ;  /* 0x0000003f0900728c */ /* 0x000fe2000bf05270 */
[----:B------:R-:W1:Y:S02]  /*02c0*/  FENCE.VIEW.ASYNC.S ;  /* 0x00000000000073c6 */ /* 0x000e640000000000 */
[----:B-1----:R1:W2:Y:S05]  /*02d0*/  @UP1 SYNCS.EXCH.64 URZ, [UR8+0x34800], UR4 ;  /* 0x03480004083f15b2 */ /* 0x0022aa0008000100 */
[----:B------:R1:W3:Y:S01]  /*02e0*/  @UP2 SYNCS.EXCH.64 URZ, [UR8+0x34820], UR6 ;  /* 0x03482006083f25b2 */ /* 0x0002e20008000100 */
[----:B------:R-:W-:Y:S05]  /*02f0*/  @P1 BRA `(.L_x_118) ;  /* 0x0000000000481947 */ /* 0x000fea0003800000 */
[----:B-1----:R-:W1:Y:S01]  /*0300*/  S2UR UR5, SR_CgaCtaId ;  /* 0x00000000000579c3 */ /* 0x002e620000008800 */
[----:B------:R-:W-:Y:S01]  /*0310*/  UMOV UR4, 0x400 ;  /* 0x0000040000047882 */ /* 0x000fe20000000000 */
[----:B------:R-:W-:Y:S01]  /*0320*/  UMOV UR6, 0x1 ;  /* 0x0000000100067882 */ /* 0x000fe20000000000 */
[----:B------:R-:W-:Y:S01]  /*0330*/  UMOV UR9, 0x4 ;  /* 0x0000000400097882 */ /* 0x000fe20000000000 */
[----:B------:R-:W-:-:S04]  /*0340*/  UIADD3 UR6, -UR6, 0x100000, URZ ;  /* 0x0010000006067890 */ /* 0x000fc8000fffe13f */
[----:B------:R-:W-:Y:S02]  /*0350*/  USHF.L.U32 UR7, UR6, 0xb, URZ ;  /* 0x0000000b06077899 */ /* 0x000fe4000800063f */
[----:B------:R-:W-:Y:S01]  /*0360*/  USHF.L.U32 UR6, UR6, 0x1, URZ ;  /* 0x0000000106067899 */ /* 0x000fe2000800063f */
[----:B------:R-:W-:Y:S01]  /*0370*/  ELECT P0, URZ, PT ;  /* 0x00000000003f782f */ /* 0x000fe20003800000 */
[----:B-1----:R-:W-:Y:S02]  /*0380*/  ULEA UR8, UR5, UR4, 0x18 ;  /* 0x0000000405087291 */ /* 0x002fe4000f8ec03f */
[----:B------:R-:W-:-:S04]  /*0390*/  UIADD3 UR4, -UR9, 0x100000, URZ ;  /* 0x0010000009047890 */ /* 0x000fc8000fffe13f */
[----:B------:R-:W-:Y:S02]  /*03a0*/  USHF.L.U32 UR5, UR4, 0xb, URZ ;  /* 0x0000000b04057899 */ /* 0x000fe4000800063f */
[----:B------:R-:W-:Y:S01]  /*03b0*/  USHF.L.U32 UR4, UR4, 0x1, URZ ;  /* 0x0000000104047899 */ /* 0x000fe2000800063f */
[----:B------:R-:W1:Y:S03]  /*03c0*/  FENCE.VIEW.ASYNC.S ;  /* 0x00000000000073c6 */ /* 0x000e660000000000 */
[----:B-1----:R4:W1:Y:S08]  /*03d0*/  SYNCS.EXCH.64 URZ, [UR8+0x34830], UR6 ;  /* 0x03483006083f75b2 */ /* 0x0028700008000100 */
[----:B------:R4:W1:Y:S01]  /*03e0*/  SYNCS.EXCH.64 URZ, [UR8+0x34840], UR4 ;  /* 0x03484004083f75b2 */ /* 0x0008620008000100 */
[----:B------:R4:W1:Y:S01]  /*03f0*/  SYNCS.EXCH.64 URZ, [UR8+0x34838], UR6 ;  /* 0x03483806083f75b2 */ /* 0x0008620008000100 */
[----:B------:R4:W1:Y:S02]  /*0400*/  SYNCS.EXCH.64 URZ, [UR8+0x34848], UR4 ;  /* 0x03484804083f75b2 */ /* 0x0008640008000100 */
[----:B----4-:R-:W-:Y:S01]  /*0410*/  NOP ;  /* 0x0000000000007918 */ /* 0x010fe20000000000 */
.L_x_118:
[----:B-1----:R-:W1:Y:S01]  /*0420*/  S2UR UR4, SR_CTAID.Y ;  /* 0x00000000000479c3 */ /* 0x002e620000002600 */
[----:B------:R-:W4:Y:S01]  /*0430*/  SHFL.IDX PT, R7, R0, RZ, 0x1f ;  /* 0x00001fff00077589 */ /* 0x000f2200000e0000 */
[----:B------:R-:W-:Y:S01]  /*0440*/  ULDC UR5, c[0x0][0x154] ;  /* 0x0000550000057ab9 */ /* 0x000fe20000000800 */
[----:B------:R-:W-:-:S05]  /*0450*/  NOP ;  /* 0x0000000000007918 */ /* 0x000fca0000000000 */
[----:B------:R-:W5:Y:S08]  /*0460*/  S2UR UR6, SR_CTAID.X ;  /* 0x00000000000679c3 */ /* 0x000f700000002500 */
[----:B------:R-:W2:Y:S01]  /*0470*/  LDC R6, c[0x0][0x148] ;  /* 0x00005200ff067b82 */ /* 0x000ea20000000800 */
[----:B-1----:R-:W-:Y:S02]  /*0480*/  I2FP.F32.U32 R2, UR4 ;  /* 0x0000000400027c45 */ /* 0x002fe40008201000 */
[----:B----4-:R-:W-:-:S03]  /*0490*/  ISETP.NE.AND P0, PT, R7, RZ, PT ;  /* 0x000000ff0700720c */ /* 0x010fc60003f05270 */
[----:B------:R-:W-:Y:S01]  /*04a0*/  FMUL R5, R2, UR5 ;  /* 0x0000000502057c20 */ /* 0x000fe20008400000 */
[----:B------:R-:W-:Y:S02]  /*04b0*/  SHF.R.S32.HI R2, RZ, 0x1f, R8 ;  /* 0x0000001fff027819 */ /* 0x000fe40000011408 */
[----:B-----5:R-:W-:Y:S02]  /*04c0*/  I2FP.F32.U32 R4, UR6 ;  /* 0x0000000600047c45 */ /* 0x020fe40008201000 */
[----:B------:R-:W-:Y:S01]  /*04d0*/  LEA.HI R2, R2, R8, RZ, 0x7 ;  /* 0x0000000802027211 */ /* 0x000fe200078f38ff */
[----:B------:R-:W1:Y:S02]  /*04e0*/  F2I.U32.TRUNC.NTZ R5, R5 ;  /* 0x0000000500057305 */ /* 0x000e64000020f000 */
[----:B-1----:R-:W-:-:S04]  /*04f0*/  IMAD.MOV R11, RZ, RZ, -R5 ;  /* 0x000000ffff0b7224 */ /* 0x002fc800078e0a05 */
[----:B--2---:R-:W-:Y:S01]  /*0500*/  IMAD R11, R6, R11, UR4 ;  /* 0x00000004060b7e24 */ /* 0x004fe2000f8e020b */
[----:B------:R-:W-:Y:S02]  /*0510*/  ULDC UR4, c[0x0][0x150] ;  /* 0x0000540000047ab9 */ /* 0x000fe40000000800 */
[----:B------:R-:W-:Y:S01]  /*0520*/  FMUL R9, R4, UR4 ;  /* 0x0000000404097c20 */ /* 0x000fe20008400000 */
[----:B------:R-:W-:Y:S06]  /*0530*/  @P0 BRA `(.L_x_119) ;  /* 0x0000000000480947 */ /* 0x000fec0003800000 */
[----:B------:R-:W1:Y:S01]  /*0540*/  S2UR UR5, SR_CgaCtaId ;  /* 0x00000000000579c3 */ /* 0x000e620000008800 */
[----:B------:R-:W-:Y:S01]  /*0550*/  UMOV UR4, 0x400 ;  /* 0x0000040000047882 */ /* 0x000fe20000000000 */
[----:B------:R-:W-:Y:S01]  /*0560*/  UMOV UR6, 0x1 ;  /* 0x0000000100067882 */ /* 0x000fe20000000000 */
[----:B------:R-:W-:Y:S01]  /*0570*/  UMOV UR7, 0x4 ;  /* 0x0000000400077882 */ /* 0x000fe20000000000 */
[----:B------:R-:W-:Y:S01]  /*0580*/  ELECT P0, URZ, PT ;  /* 0x00000000003f782f */ /* 0x000fe20003800000 */
[----:B-1----:R-:W-:Y:S02]  /*0590*/  ULEA UR8, UR5, UR4, 0x18 ;  /* 0x0000000405087291 */ /* 0x002fe4000f8ec03f */
[----:B------:R-:W-:-:S04]  /*05a0*/  UIADD3 UR4, -UR6, 0x100000, URZ ;  /* 0x0010000006047890 */ /* 0x000fc8000fffe13f */
[----:B------:R-:W-:Y:S02]  /*05b0*/  USHF.L.U32 UR5, UR4, 0xb, URZ ;  /* 0x0000000b04057899 */ /* 0x000fe4000800063f */
[----:B------:R-:W-:Y:S02]  /*05c0*/  USHF.L.U32 UR4, UR4, 0x1, URZ ;  /* 0x0000000104047899 */ /* 0x000fe4000800063f */
[----:B------:R-:W-:-:S04]  /*05d0*/  UIADD3 UR6, -UR7, 0x100000, URZ ;  /* 0x0010000007067890 */ /* 0x000fc8000fffe13f */
[----:B------:R-:W-:Y:S02]  /*05e0*/  USHF.L.U32 UR7, UR6, 0xb, URZ ;  /* 0x0000000b06077899 */ /* 0x000fe4000800063f */
[----:B------:R-:W-:Y:S01]  /*05f0*/  USHF.L.U32 UR6, UR6, 0x1, URZ ;  /* 0x0000000106067899 */ /* 0x000fe2000800063f */
[----:B------:R-:W1:Y:S03]  /*0600*/  FENCE.VIEW.ASYNC.S ;  /* 0x00000000000073c6 */ /* 0x000e660000000000 */
[----:B-1----:R1:W2:Y:S08]  /*0610*/  SYNCS.EXCH.64 URZ, [UR8+0x34850], UR4 ;  /* 0x03485004083f75b2 */ /* 0x0022b00008000100 */
[----:B------:R1:W4:Y:S01]  /*0620*/  SYNCS.EXCH.64 URZ, [UR8+0x34860], UR6 ;  /* 0x03486006083f75b2 */ /* 0x0003220008000100 */
[----:B------:R1:W1:Y:S01]  /*0630*/  SYNCS.EXCH.64 URZ, [UR8+0x34858], UR4 ;  /* 0x03485804083f75b2 */ /* 0x0002620008000100 */
[----:B------:R1:W1:Y:S01]  /*0640*/  SYNCS.EXCH.64 URZ, [UR8+0x34868], UR6 ;  /* 0x03486806083f75b2 */ /* 0x0002620008000100 */
[----:B------:R-:W-:Y:S01]  /*0650*/  NOP ;  /* 0x0000000000007918 */ /* 0x000fe20000000000 */
.L_x_119:
[----:B------:R-:W5:Y:S01]  /*0660*/  SHFL.IDX PT, R6, R0, RZ, 0x1f ;  /* 0x00001fff00067589 */ /* 0x000f6200000e0000 */
[----:B------:R-:W-:Y:S01]  /*0670*/  LOP3.LUT R2, R2, 0xffffff80, RZ, 0xc0, !PT ;  /* 0xffffff8002027812 */ /* 0x000fe200078ec0ff */
[----:B------:R-:W1:Y:S01]  /*0680*/  LDC R10, c[0x0][0x144] ;  /* 0x00005100ff0a7b82 */ /* 0x000e620000000800 */
[----:B------:R-:W1:Y:S01]  /*0690*/  F2I.U32.TRUNC.NTZ R9, R9 ;  /* 0x0000000900097305 */ /* 0x000e62000020f000 */
[----:B------:R-:W-:Y:S02]  /*06a0*/  NOP ;  /* 0x0000000000007918 */ /* 0x000fe40000000000 */
[----:B------:R-:W-:Y:S01]  /*06b0*/  IMAD.IADD R2, R8, 0x1, -R2 ;  /* 0x0000000108027824 */ /* 0x000fe200078e0a02 */
[----:B------:R-:W-:-:S04]  /*06c0*/  SHF.R.S32.HI R8, RZ, 0x1f, R7 ;  /* 0x0000001fff087819 */ /* 0x000fc80000011407 */
[----:B------:R-:W-:-:S04]  /*06d0*/  SHF.R.S32.HI R5, RZ, 0x1f, R2 ;  /* 0x0000001fff057819 */ /* 0x000fc80000011402 */
[----:B------:R-:W-:-:S04]  /*06e0*/  LEA.HI R5, R5, R2, RZ, 0x3 ;  /* 0x0000000205057211 */ /* 0x000fc800078f18ff */
[--C-:B------:R-:W-:Y:S02]  /*06f0*/  SHF.R.S32.HI R4, RZ, 0x3, R5.reuse ;  /* 0x00000003ff047819 */ /* 0x100fe40000011405 */
[----:B------:R-:W-:Y:S02]  /*0700*/  SHF.R.S32.HI R5, RZ, 0x1f, R5 ;  /* 0x0000001fff057819 */ /* 0x000fe40000011405 */
[----:B-----5:R-:W-:Y:S02]  /*0710*/  ISETP.NE.AND P0, PT, R6, RZ, PT ;  /* 0x000000ff0600720c */ /* 0x020fe40003f05270 */
[----:B------:R-:W-:Y:S02]  /*0720*/  LEA.HI R5, R5, R4, RZ, 0x2 ;  /* 0x0000000405057211 */ /* 0x000fe400078f10ff */
[----:B------:R-:W-:Y:S02]  /*0730*/  SHF.R.S32.HI R6, RZ, 0x1f, R3 ;  /* 0x0000001fff067819 */ /* 0x000fe40000011403 */
[----:B------:R-:W-:-:S02]  /*0740*/  LOP3.LUT R5, R5, 0xfffffffc, RZ, 0xc0, !PT ;  /* 0xfffffffc05057812 */ /* 0x000fc400078ec0ff */
[----:B------:R-:W-:-:S05]  /*0750*/  LEA.HI R6, R6, R3, RZ, 0x2 ;  /* 0x0000000306067211 */ /* 0x000fca00078f10ff */
[----:B------:R-:W-:Y:S05]  /*0760*/  @P0 BRA `(.L_x_120) ;  /* 0x0000000000480947 */ /* 0x000fea0003800000 */
[----:B-1----:R-:W1:Y:S01]  /*0770*/  S2UR UR5, SR_CgaCtaId ;  /* 0x00000000000579c3 */ /* 0x002e620000008800 */
        /* <DEDUP_REMOVED lines=12> */
[----:B-1----:R1:W1:Y:S08]  /*0840*/  SYNCS.EXCH.64 URZ, [UR8+0x34870], UR4 ;  /* 0x03487004083f75b2 */ /* 0x0022700008000100 */
[----:B------:R1:W1:Y:S01]  /*0850*/  SYNCS.EXCH.64 URZ, [UR8+0x34880], UR6 ;  /* 0x03488006083f75b2 */ /* 0x0002620008000100 */
[----:B------:R1:W1:Y:S01]  /*0860*/  SYNCS.EXCH.64 URZ, [UR8+0x34878], UR4 ;  /* 0x03487804083f75b2 */ /* 0x0002620008000100 */
[----:B------:R1:W1:Y:S01]  /*0870*/  SYNCS.EXCH.64 URZ, [UR8+0x34888], UR6 ;  /* 0x03488806083f75b2 */ /* 0x0002620008000100 */
[----:B------:R-:W-:Y:S01]  /*0880*/  NOP ;  /* 0x0000000000007918 */ /* 0x000fe20000000000 */
.L_x_120:
[----:B------:R-:W5:Y:S01]  /*0890*/  SHFL.IDX PT, R12, R0, RZ, 0x1f ;  /* 0x00001fff000c7589 */ /* 0x000f6200000e0000 */
[----:B-1----:R-:W1:Y:S01]  /*08a0*/  S2UR UR4, SR_CTAID.X ;  /* 0x00000000000479c3 */ /* 0x002e620000002500 */
[----:B------:R-:W-:Y:S01]  /*08b0*/  LOP3.LUT R6, R6, 0x3ffffffc, RZ, 0xc0, !PT ;  /* 0x3ffffffc06067812 */ /* 0x000fe200078ec0ff */
[----:B------:R-:W-:Y:S01]  /*08c0*/  IMAD.IADD R5, R4, 0x1, -R5 ;  /* 0x0000000104057824 */ /* 0x000fe200078e0a05 */
[----:B------:R-:W-:Y:S01]  /*08d0*/  LEA.HI R8, R8, R7, RZ, 0x2 ;  /* 0x0000000708087211 */ /* 0x000fe200078f10ff */
[----:B------:R-:W-:Y:S01]  /*08e0*/  IMAD.MOV R9, RZ, RZ, -R9 ;  /* 0x000000ffff097224 */ /* 0x000fe200078e0a09 */
[----:B------:R-:W-:Y:S01]  /*08f0*/  IADD3 R6, R3, -R6, RZ ;  /* 0x8000000603067210 */ /* 0x000fe20007ffe0ff */
[----:B------:R-:W-:Y:S01]  /*0900*/  NOP ;  /* 0x0000000000007918 */ /* 0x000fe20000000000 */
[----:B------:R-:W-:-:S03]  /*0910*/  LOP3.LUT R8, R8, 0x3ffffffc, RZ, 0xc0, !PT ;  /* 0x3ffffffc08087812 */ /* 0x000fc600078ec0ff */
[--C-:B------:R-:W-:Y:S02]  /*0920*/  IMAD R6, R6, 0x4, R5.reuse ;  /* 0x0000000406067824 */ /* 0x100fe400078e0205 */
[----:B------:R-:W-:Y:S02]  /*0930*/  IMAD.IADD R8, R7, 0x1, -R8 ;  /* 0x0000000107087824 */ /* 0x000fe400078e0a08 */
[----:B------:R-:W2:Y:S01]  /*0940*/  LDC R7, c[0x0][0x140] ;  /* 0x00005000ff077b82 */ /* 0x000ea20000000800 */
[----:B------:R-:W-:Y:S01]  /*0950*/  LEA.HI R3, R6, R6, RZ, 0x1 ;  /* 0x0000000606037211 */ /* 0x000fe200078f08ff */
[----:B------:R-:W-:-:S03]  /*0960*/  IMAD R8, R8, 0x4, R5 ;  /* 0x0000000408087824 */ /* 0x000fc600078e0205 */
[----:B------:R-:W-:Y:S02]  /*0970*/  LOP3.LUT R3, R3, 0xfffffffe, RZ, 0xc0, !PT ;  /* 0xfffffffe03037812 */ /* 0x000fe400078ec0ff */
[----:B------:R-:W-:Y:S02]  /*0980*/  LEA.HI R4, R8, R8, RZ, 0x1 ;  /* 0x0000000808047211 */ /* 0x000fe400078f08ff */
[----:B-----5:R-:W-:Y:S01]  /*0990*/  ISETP.NE.AND P0, PT, R12, RZ, PT ;  /* 0x000000ff0c00720c */ /* 0x020fe20003f05270 */
[----:B-1----:R-:W-:Y:S01]  /*09a0*/  IMAD R10, R10, R9, UR4 ;  /* 0x000000040a0a7e24 */ /* 0x002fe2000f8e0209 */
[----:B------:R-:W-:-:S04]  /*09b0*/  IADD3 R3, R6, -R3, RZ ;  /* 0x8000000306037210 */ /* 0x000fc80007ffe0ff */
[----:B------:R-:W-:Y:S02]  /*09c0*/  ISETP.NE.AND P6, PT, R3, R10, PT ;  /* 0x0000000a0300720c */ /* 0x000fe40003fc5270 */
[----:B------:R-:W-:-:S05]  /*09d0*/  LOP3.LUT R3, R4, 0xfffffffe, RZ, 0xc0, !PT ;  /* 0xfffffffe04037812 */ /* 0x000fca00078ec0ff */
[----:B------:R-:W-:Y:S01]  /*09e0*/  IMAD.IADD R3, R8, 0x1, -R3 ;  /* 0x0000000108037824 */ /* 0x000fe200078e0a03 */
        /* <DEDUP_REMOVED lines=19> */
.L_x_121:
[----:B------:R-:W5:Y:S01]  /*0b20*/  SHFL.IDX PT, R5, R0, RZ, 0x1f ;  /* 0x00001fff00057589 */ /* 0x000f6200000e0000 */
[----:B------:R-:W-:Y:S01]  /*0b30*/  ISETP.NE.AND P4, PT, R3, R10, PT ;  /* 0x0000000a0300720c */ /* 0x000fe20003f85270 */
[----:B------:R-:W-:Y:S01]  /*0b40*/  IMAD.SHL.U32 R3, R6, 0x4, RZ ;  /* 0x0000000406037824 */ /* 0x000fe200078e00ff */
[----:B------:R-:W-:Y:S01]  /*0b50*/  LOP3.LUT P0, RZ, R2, 0x7, RZ, 0xc0, !PT ;  /* 0x0000000702ff7812 */ /* 0x000fe2000780c0ff */
[----:B------:R-:W-:Y:S01]  /*0b60*/  IMAD.SHL.U32 R19, R8, 0x4, RZ ;  /* 0x0000000408137824 */ /* 0x000fe200078e00ff */
[----:B------:R-:W-:Y:S01]  /*0b70*/  MOV R2, 0x1 ;  /* 0x0000000100027802 */ /* 0x000fe20000000f00 */
[----:B------:R-:W-:Y:S01]  /*0b80*/  IMAD.MOV.U32 R18, RZ, RZ, 0x1 ;  /* 0x00000001ff127424 */ /* 0x000fe200078e00ff */
[----:B------:R-:W-:Y:S01]  /*0b90*/  LOP3.LUT R22, R6, 0xc, R3, 0x78, !PT ;  /* 0x0000000c06167812 */ /* 0x000fe200078e7803 */
[----:B------:R-:W-:Y:S01]  /*0ba0*/  NOP ;  /* 0x0000000000007918 */ /* 0x000fe20000000000 */
[----:B------:R-:W-:Y:S02]  /*0bb0*/  LOP3.LUT R19, R8, 0xc, R19, 0x78, !PT ;  /* 0x0000000c08137812 */ /* 0x000fe400078e7813 */
[----:B------:R-:W-:-:S02]  /*0bc0*/  @P6 LEA.HI R3, R22, R22, RZ, 0x1 ;  /* 0x0000001616036211 */ /* 0x000fc400078f08ff */
[----:B------:R-:W-:Y:S02]  /*0bd0*/  ISETP.LT.U32.AND P2, PT, R22, 0x2, !P0 ;  /* 0x000000021600780c */ /* 0x000fe40004741070 */
[----:B------:R-:W-:Y:S02]  /*0be0*/  @P6 SHF.R.S32.HI R3, RZ, 0x1, R3 ;  /* 0x00000001ff036819 */ /* 0x000fe40000011403 */
[----:B------:R-:W-:Y:S02]  /*0bf0*/  @P4 LEA.HI R4, R19, R19, RZ, 0x1 ;  /* 0x0000001313044211 */ /* 0x000fe400078f08ff */
[----:B------:R-:W-:Y:S02]  /*0c00*/  @P6 ISETP.NE.AND P5, PT, R3, R11, PT ;  /* 0x0000000b0300620c */ /* 0x000fe40003fa5270 */
[----:B------:R-:W-:Y:S02]  /*0c10*/  SEL R3, RZ, 0x1, !P2 ;  /* 0x00000001ff037807 */ /* 0x000fe40005000000 */
[----:B------:R-:W-:-:S02]  /*0c20*/  @P4 SHF.R.S32.HI R4, RZ, 0x1, R4 ;  /* 0x00000001ff044819 */ /* 0x000fc40000011404 */
[----:B-----5:R-:W-:Y:S02]  /*0c30*/  ISETP.NE.AND P2, PT, R5, RZ, PT ;  /* 0x000000ff0500720c */ /* 0x020fe40003f45270 */
[----:B------:R-:W-:Y:S02]  /*0c40*/  @P4 ISETP.NE.AND P3, PT, R4, R11, PT ;  /* 0x0000000b0400420c */ /* 0x000fe40003f65270 */
[----:B------:R-:W-:Y:S02]  /*0c50*/  ISETP.LT.U32.AND P0, PT, R19, 0x2, !P0 ;  /* 0x000000021300780c */ /* 0x000fe40004701070 */
[----:B--2---:R-:W-:Y:S02]  /*0c60*/  ISETP.EQ.U32.AND P1, PT, R7, 0x1, PT ;  /* 0x000000010700780c */ /* 0x004fe40003f22070 */
[----:B------:R-:W-:Y:S02]  /*0c70*/  @P6 SEL R18, RZ, 0x1, P5 ;  /* 0x00000001ff126807 */ /* 0x000fe40002800000 */
[----:B------:R-:W-:-:S02]  /*0c80*/  SEL R5, RZ, 0x1, !P0 ;  /* 0x00000001ff057807 */ /* 0x000fc40004000000 */
[----:B------:R-:W-:Y:S01]  /*0c90*/  @P4 SEL R2, RZ, 0x1, P3 ;  /* 0x00000001ff024807 */ /* 0x000fe20001800000 */
[----:B------:R-:W-:Y:S06]  /*0ca0*/  @P2 BRA `(.L_x_122) ;  /* 0x0000000000482947 */ /* 0x000fec0003800000 */
        /* <DEDUP_REMOVED lines=17> */
[----:B--2---:R-:W-:Y:S01]  /*0dc0*/  NOP ;  /* 0x0000000000007918 */ /* 0x004fe20000000000 */
.L_x_122:
[----:B------:R-:W-:Y:S01]  /*0dd0*/  LOP3.LUT R18, R18, R3, RZ, 0xc0, !PT ;  /* 0x0000000312127212 */ /* 0x000fe200078ec0ff */
[----:B------:R-:W-:Y:S01]  /*0de0*/  NOP ;  /* 0x0000000000007918 */ /* 0x000fe20000000000 */
[----:B------:R-:W-:Y:S01]  /*0df0*/  LOP3.LUT R2, R2, R5, RZ, 0xc0, !PT ;  /* 0x0000000502027212 */ /* 0x000fe200078ec0ff */
[----:B------:R-:W-:Y:S06]  /*0e00*/  @!P1 BRA `(.L_x_123) ;  /* 0x0000000000089947 */ /* 0x000fec0003800000 */
[----:B-1-34-:R-:W-:Y:S01]  /*0e10*/  UCGABAR_ARV ;  /* 0x00000000000079c7 */ /* 0x01afe20008000000 */
[----:B------:R-:W-:Y:S05]  /*0e20*/  BRA `(.L_x_124) ;  /* 0x0000000000047947 */ /* 0x000fea0003800000 */
.L_x_123:
[----:B-1-34-:R-:W-:Y:S01]  /*0e30*/  NOP ;  /* 0x0000000000007918 */ /* 0x01afe20000000000 */
.L_x_124:
[----:B------:R-:W-:Y:S05]  /*0e40*/  @!P1 BRA `(.L_x_125) ;  /* 0x00000000000c9947 */ /* 0x000fea0003800000 */
[----:B------:R-:W-:Y:S01]  /*0e50*/  UCGABAR_WAIT ;  /* 0x0000000000007dc7 */ /* 0x000fe20008000000 */
[----:B------:R-:W-:Y:S01]  /*0e60*/  CCTL.IVALL ;  /* 0x00000000ff00798f */ /* 0x000fe20002000000 */
[----:B------:R-:W-:Y:S05]  /*0e70*/  BRA `(.L_x_126) ;  /* 0x0000000000047947 */ /* 0x000fea0003800000 */
.L_x_125:
[----:B------:R-:W-:Y:S06]  /*0e80*/  BAR.SYNC.DEFER_BLOCKING 0x0 ;  /* 0x0000000000007b1d */ /* 0x000fec0000010000 */
.L_x_126:
[----:B------:R-:W-:Y:S01]  /*0e90*/  UMOV UR4, 0x1 ;  /* 0x0000000100047882 */ /* 0x000fe20000000000 */
[----:B------:R-:W-:Y:S01]  /*0ea0*/  PLOP3.LUT P0, PT, PT, PT, UP0, 0x80, 0x0 ;  /* 0x000000000000781c */ /* 0x000fe20003f0f008 */
[----:B------:R-:W-:-:S06]  /*0eb0*/  USEL UR4, UR4, 0x2, !UP0 ;  /* 0x0000000204047887 */ /* 0x000fcc000c000000 */
[----:B------:R-:W-:-:S05]  /*0ec0*/  IMAD.U32 R3, RZ, RZ, UR4 ;  /* 0x00000004ff037e24 */ /* 0x000fca000f8e00ff */
[----:B------:R1:W-:Y:S01]  /*0ed0*/  STL [R1+0x24], R3 ;  /* 0x0000240301007387 */ /* 0x0003e20000100800 */
[----:B------:R-:W-:Y:S05]  /*0ee0*/  @!P0 BRA `(.L_x_127) ;  /* 0x00000074001c8947 */ /* 0x000fea0003800000 */
.L_x_128:
[----:B------:R-:W-:-:S08]  /*0ef0*/  NOP ;  /* 0x0000000000007918 */ /* 0x000fd00000000000 */
[----:B------:R-:W2:Y:S02]  /*0f00*/  USETMAXREG.TRY_ALLOC.CTAPOOL UP0, 0xf0 ;  /* 0x000000f0000079c8 */ /* 0x000ea40008000600 */
[----:B--2---:R-:W-:-:S13]  /*0f10*/  PLOP3.LUT P0, PT, PT, PT, UP0, 0x80, 0x0 ;  /* 0x000000000000781c */ /* 0x004fda0003f0f008 */
[----:B------:R-:W-:Y:S05]  /*0f20*/  @!P0 BRA `(.L_x_128) ;  /* 0xfffffffc00f08947 */ /* 0x000fea000383ffff */
[----:B------:R-:W2:Y:S08]  /*0f30*/  S2UR UR7, SR_CTAID.X ;  /* 0x00000000000779c3 */ /* 0x000eb00000002500 */
[----:B------:R-:W-:Y:S08]  /*0f40*/  BAR.ARV 0x8, 0x120 ;  /* 0x0204800000007b1d */ /* 0x000ff00000002000 */
[----:B------:R-:W2:Y:S02]  /*0f50*/  LDC R0, c[0x0][0xda4] ;  /* 0x00036900ff007b82 */ /* 0x000ea40000000800 */
[----:B--2---:R-:W-:-:S13]  /*0f60*/  ISETP.LE.AND P0, PT, R0, UR7, PT ;  /* 0x0000000700007c0c */ /* 0x004fda000bf03270 */
[----:B------:R-:W-:Y:S05]  /*0f70*/  @P0 EXIT ;  /* 0x000000000000094d */ /* 0x000fea0003800000 */
[----:B------:R-:W2:Y:S01]  /*0f80*/  LDL R4, [R1+0x24] ;  /* 0x0000240001047983 */ /* 0x000ea20000100800 */
[----:B------:R-:W3:Y:S01]  /*0f90*/  S2UR UR4, SR_CgaCtaId ;  /* 0x00000000000479c3 */ /* 0x000ee20000008800 */
[----:B------:R-:W-:Y:S01]  /*0fa0*/  UMOV UR60, 0x400 ;  /* 0x00000400003c7882 */ /* 0x000fe20000000000 */
[----:B------:R-:W-:Y:S01]  /*0fb0*/  IMAD.U32 R23, RZ, RZ, UR7 ;  /* 0x00000007ff177e24 */ /* 0x000fe2000f8e00ff */
[----:B-1----:R-:W1:Y:S01]  /*0fc0*/  S2R R3, SR_TID.X ;  /* 0x0000000000037919 */ /* 0x002e620000002100 */
[----:B------:R-:W-:Y:S01]  /*0fd0*/  IMAD.MOV.U32 R184, RZ, RZ, RZ ;  /* 0x000000ffffb87224 */ /* 0x000fe200078e00ff */
[----:B------:R-:W-:Y:S01]  /*0fe0*/  UMOV UR39, URZ ;  /* 0x0000003f00277c82 */ /* 0x000fe20008000000 */
[----:B------:R-:W-:Y:S02]  /*0ff0*/  UMOV UR38, URZ ;  /* 0x0000003f00267c82 */ /* 0x000fe40008000000 */
[----:B------:R-:W4:Y:S01]  /*1000*/  S2UR UR6, SR_SWINHI ;  /* 0x00000000000679c3 */ /* 0x000f220000002f00 */
[----:B---3--:R-:W-:-:S07]  /*1010*/  ULEA UR60, UR4, UR60, 0x18 ;  /* 0x0000003c043c7291 */ /* 0x008fce000f8ec03f */
[----:B------:R-:W-:Y:S01]  /*1020*/  UMOV UR4, UR60 ;  /* 0x0000003c00047c82 */ /* 0x000fe20008000000 */
[----:B----4-:R-:W-:Y:S01]  /*1030*/  UMOV UR5, UR6 ;  /* 0x0000000600057c82 */ /* 0x010fe20008000000 */
[----:B------:R-:W-:Y:S02]  /*1040*/  IMAD.U32 R16, RZ, RZ, UR4 ;  /* 0x00000004ff107e24 */ /* 0x000fe4000f8e00ff */
[----:B-1----:R-:W-:Y:S02]  /*1050*/  VIADD R0, R3, 0xffffff80 ;  /* 0xffffff8003007836 */ /* 0x002fe40000000000 */
[----:B------:R-:W-:-:S03]  /*1060*/  IMAD.U32 R17, RZ, RZ, UR5 ;  /* 0x00000005ff117e24 */ /* 0x000fc6000f8e00ff */
[----:B------:R-:W-:-:S04]  /*1070*/  SHF.R.S32.HI R3, RZ, 0x1f, R0 ;  /* 0x0000001fff037819 */ /* 0x000fc80000011400 */
[CC--:B------:R-:W-:Y:S02]  /*1080*/  LEA.HI R7, R3.reuse, R0.reuse, RZ, 0x4 ;  /* 0x0000000003077211 */ /* 0x0c0fe400078f20ff */
[CC--:B------:R-:W-:Y:S02]  /*1090*/  LEA.HI R188, R3.reuse, R0.reuse, RZ, 0x5 ;  /* 0x0000000003bc7211 */ /* 0x0c0fe400078f28ff */
[----:B------:R-:W-:Y:S02]  /*10a0*/  SHF.R.S32.HI R8, RZ, 0x4, R7 ;  /* 0x00000004ff087819 */ /* 0x000fe40000011407 */
[----:B------:R-:W-:Y:S02]  /*10b0*/  SHF.R.S32.HI R188, RZ, 0x5, R188 ;  /* 0x00000005ffbc7819 */ /* 0x000fe400000114bc */
[----:B--2---:R-:W-:Y:S02]  /*10c0*/  R2UR UR8, R4 ;  /* 0x00000000040872ca */ /* 0x004fe400000e0000 */
[----:B------:R-:W-:-:S02]  /*10d0*/  LEA.HI R4, R3, R0, RZ, 0x7 ;  /* 0x0000000003047211 */ /* 0x000fc400078f38ff */
[C---:B------:R-:W-:Y:S02]  /*10e0*/  LEA.HI R3, R7.reuse, R8, RZ, 0x1 ;  /* 0x0000000807037211 */ /* 0x040fe400078f08ff */
[----:B------:R-:W-:Y:S02]  /*10f0*/  LOP3.LUT R185, R4, 0xffffff80, RZ, 0xc0, !PT ;  /* 0xffffff8004b97812 */ /* 0x000fe400078ec0ff */
[----:B------:R-:W-:Y:S02]  /*1100*/  LOP3.LUT R7, R7, 0x3fffff0, RZ, 0xc0, !PT ;  /* 0x03fffff007077812 */ /* 0x000fe400078ec0ff */
[----:B------:R-:W-:Y:S01]  /*1110*/  LOP3.LUT R3, R3, 0x1ffffffe, RZ, 0xc0, !PT ;  /* 0x1ffffffe03037812 */ /* 0x000fe200078ec0ff */
[C---:B------:R-:W-:Y:S01]  /*1120*/  IMAD.IADD R185, R0.reuse, 0x1, -R185 ;  /* 0x0000000100b97824 */ /* 0x040fe200078e0ab9 */
[----:B------:R-:W-:Y:S01]  /*1130*/  SHF.R.S32.HI R187, RZ, 0x7, R4 ;  /* 0x00000007ffbb7819 */ /* 0x000fe20000011404 */
[----:B------:R-:W-:Y:S01]  /*1140*/  IMAD.IADD R7, R0, 0x1, -R7 ;  /* 0x0000000100077824 */ /* 0x000fe200078e0a07 */
[----:B------:R-:W-:Y:S01]  /*1150*/  IADD3 R3, R8, -R3, RZ ;  /* 0x8000000308037210 */ /* 0x000fe20007ffe0ff */
[----:B------:R-:W-:Y:S01]  /*1160*/  ULOP3.LUT UR4, UR8, 0x1, URZ, 0xfc, !UPT ;  /* 0x0000000108047892 */ /* 0x000fe2000f8efc3f */
[----:B------:R-:W-:Y:S01]  /*1170*/  SHF.R.S32.HI R6, RZ, 0x1f, R185 ;  /* 0x0000001fff067819 */ /* 0x000fe200000114b9 */
[----:B------:R-:W-:Y:S01]  /*1180*/  IMAD R0, R188, 0x10, R7 ;  /* 0x00000010bc007824 */ /* 0x000fe200078e0207 */
[----:B------:R-:W-:Y:S01]  /*1190*/  LEA.HI R4, R4, R187, RZ, 0x1 ;  /* 0x000000bb04047211 */ /* 0x000fe200078f08ff */
[----:B------:R-:W-:Y:S01]  /*11a0*/  IMAD.MOV.U32 R7, RZ, RZ, -0x2 ;  /* 0xfffffffeff077424 */ /* 0x000fe200078e00ff */
[-C--:B------:R-:W-:Y:S01]  /*11b0*/  LEA.HI R5, R6, R185.reuse, RZ, 0x2 ;  /* 0x000000b906057211 */ /* 0x080fe200078f10ff */
[----:B------:R-:W-:Y:S01]  /*11c0*/  IMAD R3, R0, 0x8, R3 ;  /* 0x0000000800037824 */ /* 0x000fe200078e0203 */
[----:B------:R-:W-:Y:S01]  /*11d0*/  LEA.HI R6, R6, R185, RZ, 0x5 ;  /* 0x000000b906067211 */ /* 0x000fe200078f28ff */
[----:B------:R-:W-:Y:S01]  /*11e0*/  IMAD.U32 R191, RZ, RZ, UR4 ;  /* 0x00000004ffbf7e24 */ /* 0x000fe2000f8e00ff */
[--C-:B------:R-:W-:Y:S01]  /*11f0*/  SHF.R.S32.HI R9, RZ, 0x2, R5.reuse ;  /* 0x00000002ff097819 */ /* 0x100fe20000011405 */
[----:B------:R-:W-:Y:S01]  /*1200*/  IMAD.SHL.U32 R3, R3, 0x8, RZ ;  /* 0x0000000803037824 */ /* 0x000fe200078e00ff */
[----:B------:R-:W-:-:S02]  /*1210*/  SHF.R.S32.HI R10, RZ, 0x1f, R5 ;  /* 0x0000001fff0a7819 */ /* 0x000fc40000011405 */
[----:B------:R-:W-:Y:S01]  /*1220*/  LOP3.LUT R0, R5, 0x7ffffffc, RZ, 0xc0, !PT ;  /* 0x7ffffffc05007812 */ /* 0x000fe200078ec0ff */
[----:B------:R-:W-:Y:S01]  /*1230*/  IMAD.WIDE R16, R3, 0x2, R16 ;  /* 0x0000000203107825 */ /* 0x000fe200078e0210 */
[----:B------:R-:W-:Y:S02]  /*1240*/  LEA.HI R10, R10, R9, RZ, 0x3 ;  /* 0x000000090a0a7211 */ /* 0x000fe400078f18ff */
[----:B------:R-:W-:Y:S02]  /*1250*/  LOP3.LUT R4, R4, 0x3fffffe, RZ, 0xc0, !PT ;  /* 0x03fffffe04047812 */ /* 0x000fe400078ec0ff */
[----:B------:R-:W-:Y:S02]  /*1260*/  LOP3.LUT R10, R10, 0xfffffff8, RZ, 0xc0, !PT ;  /* 0xfffffff80a0a7812 */ /* 0x000fe400078ec0ff */
[----:B------:R-:W-:Y:S02]  /*1270*/  SHF.R.S32.HI R6, RZ, 0x5, R6 ;  /* 0x00000005ff067819 */ /* 0x000fe40000011406 */
[----:B------:R-:W-:Y:S01]  /*1280*/  IADD3 R0, R185, -R0, RZ ;  /* 0x80000000b9007210 */ /* 0x000fe20007ffe0ff */
[----:B------:R-:W-:Y:S01]  /*1290*/  IMAD.IADD R9, R9, 0x1, -R10 ;  /* 0x0000000109097824 */ /* 0x000fe200078e0a0a */
[----:B------:R-:W-:-:S03]  /*12a0*/  IADD3 R4, R187, -R4, RZ ;  /* 0x80000004bb047210 */ /* 0x000fc60007ffe0ff */
[----:B------:R-:W-:Y:S02]  /*12b0*/  IMAD R9, R6, 0x10, R9 ;  /* 0x0000001006097824 */ /* 0x000fe400078e0209 */
[----:B------:R-:W-:Y:S02]  /*12c0*/  IMAD R190, R0, R7, 0x80 ;  /* 0x0000008000be7424 */ /* 0x000fe400078e0207 */
[----:B------:R-:W-:-:S07]  /*12d0*/  IMAD R189, R4, 0x40, R9 ;  /* 0x0000004004bd7824 */ /* 0x000fce00078e0209 */
.L_x_155:
[----:B------:R-:W1:Y:S01]  /*12e0*/  SHFL.IDX PT, R0, R187, RZ, 0x1f ;  /* 0x00001fffbb007589 */ /* 0x000e6200000e0000 */
        /* <DEDUP_REMOVED lines=21> */
[----:B------:R-:W-:-:S02]  /*1440*/  @UP2 ULDC.64 UR10, c[0x0][0xdb8] ;  /* 0x00036e00000a2ab9 */ /* 0x000fc40000000a00 */
[----:B------:R-:W-:Y:S01]  /*1450*/  UIMAD.WIDE.U32 UR4, UR61, UR10, URZ ;  /* 0x0000000a3d0472a5 */ /* 0x000fe2000f8e003f */
[----:B------:R-:W-:Y:S02]  /*1460*/  IADD3 R0, R89, 0x7f, RZ ;  /* 0x0000007f59007810 */ /* 0x000fe40007ffe0ff */
[----:B------:R-:W-:Y:S01]  /*1470*/  UMOV UR36, UR61 ;  /* 0x0000003d00247c82 */ /* 0x000fe20008000000 */
[----:B------:R-:W-:Y:S01]  /*1480*/  @UP2 USHF.R.U32.HI UR36, URZ, UR11, UR5 ;  /* 0x0000000b3f242299 */ /* 0x000fe20008011605 */
[----:B------:R-:W-:Y:S01]  /*1490*/  SHF.R.S32.HI R3, RZ, 0x1f, R0 ;  /* 0x0000001fff037819 */ /* 0x000fe20000011400 */
[----:B------:R-:W-:Y:S01]  /*14a0*/  ULEA.HI UR8, UR7, UR7, URZ, 0x1 ;  /* 0x0000000707087291 */ /* 0x000fe2000f8f083f */
[----:B------:R-:W-:Y:S02]  /*14b0*/  UMOV UR4, UR13 ;  /* 0x0000000d00047c82 */ /* 0x000fe40008000000 */
[----:B------:R-:W-:Y:S01]  /*14c0*/  LEA.HI R3, R3, R0, RZ, 0x7 ;  /* 0x0000000003037211 */ /* 0x000fe200078f38ff */
[----:B------:R-:W-:Y:S01]  /*14d0*/  ULOP3.LUT UR8, UR8, 0x1e, URZ, 0xc0, !UPT ;  /* 0x0000001e08087892 */ /* 0x000fe2000f8ec03f */
[----:B------:R-:W-:-:S02]  /*14e0*/  IMAD.U32 R186, RZ, RZ, UR4 ;  /* 0x00000004ffba7e24 */ /* 0x000fc4000f8e00ff */
        /* <DEDUP_REMOVED lines=22> */
.L_x_129:
[----:B------:R-:W-:Y:S02]  /*1650*/  LOP3.LUT R0, R184, 0x1, RZ, 0xc0, !PT ;  /* 0x00000001b8007812 */ /* 0x000fe400078ec0ff */
[----:B------:R-:W-:Y:S02]  /*1660*/  R2UR UR4, R191 ;  /* 0x00000000bf0472ca */ /* 0x000fe400000e0000 */
[----:B------:R-:W-:-:S04]  /*1670*/  SHF.L.U32 R0, R0, 0x1f, RZ ;  /* 0x0000001f00007819 */ /* 0x000fc800000006ff */
[----:B------:R-:W1:Y:S07]  /*1680*/  SYNCS.PHASECHK.TRANS64.TRYWAIT P1, [UR60+0x34800], R0 ;  /* 0x03480000ff0075a7 */ /* 0x000e6e000802017c */
[----:B------:R-:W-:-:S05]  /*1690*/  IMAD.U32 R3, RZ, RZ, UR4 ;  /* 0x00000004ff037e24 */ /* 0x000fca000f8e00ff */
[----:B------:R-:W-:Y:S01]  /*16a0*/  ISETP.NE.AND P0, PT, R3, 0x3, PT ;  /* 0x000000030300780c */ /* 0x000fe20003f05270 */
[----:B-1----:R-:W-:-:S12]  /*16b0*/  @!P1 BRA `(.L_x_130) ;  /* 0x000000a000449947 */ /* 0x002fd80003800000 */
.L_x_221:
[----:B------:R-:W-:Y:S05]  /*16c0*/  @!P0 BRA `(.L_x_131) ;  /* 0x0000000000048947 */ /* 0x000fea0003800000 */
[----:B------:R-:W-:Y:S01]  /*16d0*/  BPT.TRAP 0x1 ;  /* 0x000000040000795c */ /* 0x000fe20000300000 */
.L_x_131:
[----:B-1----:R-:W-:Y:S02]  /*16e0*/  IMAD.U32 R0, RZ, RZ, UR38 ;  /* 0x00000026ff007e24 */ /* 0x002fe4000f8e00ff */
[----:B------:R-:W-:-:S03]  /*16f0*/  IMAD.U32 R3, RZ, RZ, UR39 ;  /* 0x00000027ff037e24 */ /* 0x000fc6000f8e00ff */
[----:B------:R-:W-:Y:S02]  /*1700*/  LEA R0, R0, UR60, 0x3 ;  /* 0x0000003c00007c11 */ /* 0x000fe4000f8e18ff */
[----:B------:R-:W-:-:S04]  /*1710*/  SHF.L.U32 R3, R3, 0x1f, RZ ;  /* 0x0000001f03037819 */ /* 0x000fc800000006ff */
[----:B------:R1:W2:Y:S01]  /*1720*/  SYNCS.PHASECHK.TRANS64.TRYWAIT P1, [R0+URZ+0x34830], R3 ;  /* 0x03483003000075a7 */ /* 0x0002a2000802017f */
[----:B------:R-:W-:Y:S05]  /*1730*/  @!P0 BRA `(.L_x_132) ;  /* 0x0000000000048947 */ /* 0x000fea0003800000 */
[----:B------:R-:W-:Y:S01]  /*1740*/  BPT.TRAP 0x1 ;  /* 0x000000040000795c */ /* 0x000fe20000300000 */
.L_x_132:
[----:B--2---:R-:W-:Y:S05]  /*1750*/  @P1 BRA `(.L_x_133) ;  /* 0x0000000000081947 */ /* 0x004fea0003800000 */
[----:B------:R-:W2:Y:S02]  /*1760*/  SYNCS.PHASECHK.TRANS64.TRYWAIT P1, [R0+URZ+0x34830], R3 ;  /* 0x03483003000075a7 */ /* 0x000ea4000802017f */
[----:B--2---:R-:W-:Y:S05]  /*1770*/  @!P1 BRA `(.L_x_134) ;  /* 0x000000a0002c9947 */ /* 0x004fea0003800000 */
.L_x_133:
[----:B------:R-:W-:Y:S05]  /*1780*/  WARPSYNC.ALL ;  /* 0x0000000000007948 */ /* 0x000fea0003800000 */
[----:B------:R-:W-:Y:S01]  /*1790*/  UIADD3 UR4, UR60, 0x1c400, URZ ;  /* 0x0001c4003c047890 */ /* 0x000fe2000fffe03f */
[----:B------:R-:W-:Y:S01]  /*17a0*/  WARPGROUP.ARRIVE ;  /* 0x00000000000079c5 */ /* 0x000fe20000000000 */
[----:B------:R-:W-:Y:S01]  /*17b0*/  UMOV UR9, 0x40000040 ;  /* 0x4000004000097882 */ /* 0x000fe20000000000 */
[----:B------:R-:W-:Y:S01]  /*17c0*/  UMOV UR11, 0x40000040 ;  /* 0x40000040000b7882 */ /* 0x000fe20000000000 */
[----:B------:R-:W-:Y:S01]  /*17d0*/  USHF.R.U32.HI UR4, URZ, 0x4, UR4 ;  /* 0x000000043f047899 */ /* 0x000fe20008011604 */
[----:B------:R-:W-:Y:S01]  /*17e0*/  MOV R5, UR9 ;  /* 0x0000000900057c02 */ /* 0x000fe20008000f00 */
[----:B------:R-:W-:Y:S01]  /*17f0*/  UMOV UR57, 0x40000040 ;  /* 0x4000004000397882 */ /* 0x000fe20000000000 */
[----:B------:R-:W-:Y:S01]  /*1800*/  UMOV UR59, 0x40000040 ;  /* 0x40000040003b7882 */ /* 0x000fe20000000000 */
[----:B------:R-:W-:Y:S01]  /*1810*/  ULOP3.LUT UR4, UR4, 0x3fff, URZ, 0xc0, !UPT ;  /* 0x00003fff04047892 */ /* 0x000fe2000f8ec03f */
[----:B------:R-:W-:Y:S01]  /*1820*/  UMOV UR53, 0x40000040 ;  /* 0x4000004000357882 */ /* 0x000fe20000000000 */
[----:B------:R-:W-:-:S02]  /*1830*/  UMOV UR55, 0x40000040 ;  /* 0x4000004000377882 */ /* 0x000fc40000000000 */
[----:B------:R-:W-:Y:S02]  /*1840*/  ULOP3.LUT UR37, UR4, 0x10000, URZ, 0xfc, !UPT ;  /* 0x0001000004257892 */ /* 0x000fe4000f8efc3f */
[----:B------:R-:W-:Y:S02]  /*1850*/  ULOP3.LUT UR4, UR40, 0x10000, URZ, 0xfc, !UPT ;  /* 0x0001000028047892 */ /* 0x000fe4000f8efc3f */
[----:B------:R-:W-:Y:S02]  /*1860*/  UIMAD UR5, UR38, 0xc00, UR37 ;  /* 0x00000c00260578a4 */ /* 0x000fe4000f8e0225 */
[----:B------:R-:W-:Y:S02]  /*1870*/  UIADD3 UR56, UR4, 0x2, URZ ;  /* 0x0000000204387890 */ /* 0x000fe4000fffe03f */
[----:B------:R-:W-:Y:S01]  /*1880*/  UIADD3 UR58, UR5, 0x2, URZ ;  /* 0x00000002053a7890 */ /* 0x000fe2000fffe03f */
[----:B------:R-:W-:Y:S02]  /*1890*/  UMOV UR8, UR4 ;  /* 0x0000000400087c82 */ /* 0x000fe40008000000 */
[----:B------:R-:W-:Y:S01]  /*18a0*/  UMOV UR10, UR5 ;  /* 0x00000005000a7c82 */ /* 0x000fe20008000000 */
[----:B------:R-:W-:Y:S01]  /*18b0*/  UIADD3 UR52, UR4, 0x4, URZ ;  /* 0x0000000404347890 */ /* 0x000fe2000fffe03f */
[----:B------:R-:W-:Y:S01]  /*18c0*/  HGMMA.64x128x16.F32 R24, gdesc[UR8], RZ, !UPT, gsb0 ;  /* 0x01e00000081879f0 */ /* 0x000fe2000c0008ff */
[----:B------:R-:W-:Y:S01]  /*18d0*/  UIADD3 UR54, UR5, 0x4, URZ ;  /* 0x0000000405367890 */ /* 0x000fe2000fffe03f */
[----:B------:R-:W-:Y:S01]  /*18e0*/  IMAD.U32 R4, RZ, RZ, UR8 ;  /* 0x00000008ff047e24 */ /* 0x000fe2000f8e00ff */
[----:B------:R-:W-:-:S02]  /*18f0*/  UIADD3 UR48, UR4, 0x6, URZ ;  /* 0x0000000604307890 */ /* 0x000fc4000fffe03f */
[----:B------:R-:W-:Y:S01]  /*1900*/  UIADD3 UR50, UR5, 0x6, URZ ;  /* 0x0000000605327890 */ /* 0x000fe2000fffe03f */
[----:B------:R-:W-:Y:S01]  /*1910*/  UMOV UR49, 0x40000040 ;  /* 0x4000004000317882 */ /* 0x000fe20000000000 */
[----:B------:R-:W-:Y:S01]  /*1920*/  UMOV UR51, 0x40000040 ;  /* 0x4000004000337882 */ /* 0x000fe20000000000 */
[----:B------:R-:W-:Y:S02]  /*1930*/  UIADD3 UR8, UR4, 0x400, URZ ;  /* 0x0000040004087890 */ /* 0x000fe4000fffe03f */
[----:B------:R-:W-:Y:S01]  /*1940*/  UIADD3 UR10, UR5, 0x400, URZ ;  /* 0x00000400050a7890 */ /* 0x000fe2000fffe03f */
[----:B------:R-:W-:Y:S01]  /*1950*/  UMOV UR9, 0x40000040 ;  /* 0x4000004000097882 */ /* 0x000fe20000000000 */
[----:B------:R-:W-:Y:S01]  /*1960*/  UMOV UR11, 0x40000040 ;  /* 0x40000040000b7882 */ /* 0x000fe20000000000 */
[----:B------:R-:W-:Y:S02]  /*1970*/  UIADD3 UR12, UR4, 0x402, URZ ;  /* 0x00000402040c7890 */ /* 0x000fe4000fffe03f */
[----:B------:R-:W-:Y:S01]  /*1980*/  UIADD3 UR14, UR5, 0x402, URZ ;  /* 0x00000402050e7890 */ /* 0x000fe2000fffe03f */
[----:B------:R-:W-:Y:S01]  /*1990*/  UMOV UR13, 0x40000040 ;  /* 0x40000040000d7882 */ /* 0x000fe20000000000 */
[----:B------:R-:W-:Y:S01]  /*19a0*/  UMOV UR15, 0x40000040 ;  /* 0x40000040000f7882 */ /* 0x000fe20000000000 */
        /* <DEDUP_REMOVED lines=24> */
[----:B------:R-:W-:-:S02]  /*1b30*/  WARPGROUP.DEPBAR.LE gsb0, 0x0 ;  /* 0x00008000000079c5 */ /* 0x000fc40000010000 */
        /* <DEDUP_REMOVED lines=35> */
.L_x_135:
[----:B------:R-:W-:Y:S01]  /*1d70*/  ULDC UR4, c[0x0][0x9d8] ;  /* 0x0002760000047ab9 */ /* 0x000fe20000000800 */
[----:B------:R-:W-:Y:S02]  /*1d80*/  IMAD.IADD R7, R190, 0x1, R89 ;  /* 0x00000001be077824 */ /* 0x000fe400078e0259 */
[----:B------:R-:W-:Y:S01]  /*1d90*/  FMUL.FTZ R24, R24, UR4 ;  /* 0x0000000418187c20 */ /* 0x000fe20008410000 */
[----:B------:R-:W-:Y:S01]  /*1da0*/  FMUL.FTZ R25, R25, UR4 ;  /* 0x0000000419197c20 */ /* 0x000fe20008410000 */
[----:B------:R-:W-:Y:S01]  /*1db0*/  FMUL.FTZ R28, R28, UR4 ;  /* 0x000000041c1c7c20 */ /* 0x000fe20008410000 */
[----:B------:R-:W-:Y:S01]  /*1dc0*/  FMUL.FTZ R29, R29, UR4 ;  /* 0x000000041d1d7c20 */ /* 0x000fe20008410000 */
[----:B------:R-:W-:Y:S01]  /*1dd0*/  FMUL.FTZ R32, R32, UR4 ;  /* 0x0000000420207c20 */ /* 0x000fe20008410000 */
[----:B------:R-:W-:Y:S01]  /*1de0*/  IMAD R7, R192, -0x80, R7 ;  /* 0xffffff80c0077824 */ /* 0x000fe200078e0207 */
[----:B------:R-:W3:Y:S01]  /*1df0*/  MUFU.TANH R24, R24 ;  /* 0x0000001800187308 */ /* 0x000ee20000002400 */
[----:B------:R-:W-:Y:S01]  /*1e00*/  FMUL.FTZ R33, R33, UR4 ;  /* 0x0000000421217c20 */ /* 0x000fe20008410000 */
[----:B------:R-:W-:Y:S01]  /*1e10*/  FMUL.FTZ R26, R26, UR4 ;  /* 0x000000041a1a7c20 */ /* 0x000fe20008410000 */
[----:B------:R-:W-:Y:S01]  /*1e20*/  FMUL.FTZ R31, R31, UR4 ;  /* 0x000000041f1f7c20 */ /* 0x000fe20008410000 */
[----:B------:R-:W-:Y:S01]  /*1e30*/  FMUL.FTZ R43, R43, UR4 ;  /* 0x000000042b2b7c20 */ /* 0x000fe20008410000 */
[C---:B------:R-:W-:Y:S01]  /*1e40*/  ISETP.GT.AND P2, PT, R7.reuse, RZ, PT ;  /* 0x000000ff0700720c */ /* 0x040fe20003f44270 */
[----:B------:R-:W-:Y:S01]  /*1e50*/  FMUL.FTZ R36, R36, UR4 ;  /* 0x0000000424247c20 */ /* 0x000fe20008410000 */
[----:B------:R-:W-:Y:S01]  /*1e60*/  ISETP.GT.AND P1, PT, R7, 0x1, PT ;  /* 0x000000010700780c */ /* 0x000fe20003f24270 */
[----:B------:R-:W4:Y:S01]  /*1e70*/  MUFU.TANH R25, R25 ;  /* 0x0000001900197308 */ /* 0x000f220000002400 */
[----:B------:R-:W-:Y:S01]  /*1e80*/  FMUL.FTZ R55, R55, UR4 ;  /* 0x0000000437377c20 */ /* 0x000fe20008410000 */
[----:B------:R-:W-:Y:S01]  /*1e90*/  FMUL.FTZ R27, R27, UR4 ;  /* 0x000000041b1b7c20 */ /* 0x000fe20008410000 */
[----:B------:R-:W-:Y:S01]  /*1ea0*/  FMUL.FTZ R35, R35, UR4 ;  /* 0x0000000423237c20 */ /* 0x000fe20008410000 */
[----:B------:R-:W-:Y:S01]  /*1eb0*/  FMUL.FTZ R67, R67, UR4 ;  /* 0x0000000443437c20 */ /* 0x000fe20008410000 */
[----:B------:R-:W-:Y:S01]  /*1ec0*/  FMUL.FTZ R47, R47, UR4 ;  /* 0x000000042f2f7c20 */ /* 0x000fe20008410000 */
[----:B------:R-:W-:Y:S01]  /*1ed0*/  ISETP.GT.AND P6, PT, R7, 0x8, PT ;  /* 0x000000080700780c */ /* 0x000fe20003fc4270 */
[----:B------:R-:W-:Y:S01]  /*1ee0*/  FMUL.FTZ R37, R37, UR4 ;  /* 0x0000000425257c20 */ /* 0x000fe20008410000 */
[----:B------:R-:W-:Y:S01]  /*1ef0*/  MUFU.TANH R28, R28 ;  /* 0x0000001c001c7308 */ /* 0x000fe20000002400 */
[----:B---3--:R-:W-:Y:S01]  /*1f00*/  FSEL R9, R24, -INF , P2 ;  /* 0xff80000018097808 */ /* 0x008fe20001000000 */
[----:B------:R-:W-:Y:S01]  /*1f10*/  FMUL.FTZ R59, R59, UR4 ;  /* 0x000000043b3b7c20 */ /* 0x000fe20008410000 */
[----:B------:R-:W-:Y:S01]  /*1f20*/  FMUL.FTZ R30, R30, UR4 ;  /* 0x000000041e1e7c20 */ /* 0x000fe20008410000 */
[----:B------:R-:W-:Y:S01]  /*1f30*/  FMUL.FTZ R39, R39, UR4 ;  /* 0x0000000427277c20 */ /* 0x000fe20008410000 */
[----:B------:R-:W-:Y:S01]  /*1f40*/  FMUL.FTZ R71, R71, UR4 ;  /* 0x0000000447477c20 */ /* 0x000fe20008410000 */
[----:B------:R-:W-:Y:S01]  /*1f50*/  FMUL.FTZ R51, R51, UR4 ;  /* 0x0000000433337c20 */ /* 0x000fe20008410000 */
[----:B------:R-:W-:Y:S01]  /*1f60*/  ISETP.GT.AND P5, PT, R7, 0x9, PT ;  /* 0x000000090700780c */ /* 0x000fe20003fa4270 */
[----:B------:R-:W-:Y:S01]  /*1f70*/  MUFU.TANH R29, R29 ;  /* 0x0000001d001d7308 */ /* 0x000fe20000002400 */
[----:B----4-:R-:W-:Y:S01]  /*1f80*/  FSEL R10, R25, -INF , P1 ;  /* 0xff800000190a7808 */ /* 0x010fe20000800000 */
[----:B------:R-:W-:Y:S01]  /*1f90*/  FMUL.FTZ R40, R40, UR4 ;  /* 0x0000000428287c20 */ /* 0x000fe20008410000 */
[----:B------:R-:W-:Y:S01]  /*1fa0*/  FMUL.FTZ R63, R63, UR4 ;  /* 0x000000043f3f7c20 */ /* 0x000fe20008410000 */
[----:B------:R-:W-:Y:S01]  /*1fb0*/  FMUL.FTZ R75, R75, UR4 ;  /* 0x000000044b4b7c20 */ /* 0x000fe20008410000 */
[----:B------:R-:W-:Y:S01]  /*1fc0*/  FMNMX.FTZ R8, R9, R10, !PT ;  /* 0x0000000a09087209 */ /* 0x000fe20007810000 */
[----:B------:R-:W-:Y:S01]  /*1fd0*/  FMUL.FTZ R41, R41, UR4 ;  /* 0x0000000429297c20 */ /* 0x000fe20008410000 */
[C---:B------:R-:W-:Y:S01]  /*1fe0*/  ISETP.GT.AND P4, PT, R7.reuse, 0x10, PT ;  /* 0x000000100700780c */ /* 0x040fe20003f84270 */
[----:B------:R-:W-:Y:S01]  /*1ff0*/  MUFU.TANH R32, R32 ;  /* 0x0000002000207308 */ /* 0x000fe20000002400 */
[----:B------:R-:W-:Y:S01]  /*2000*/  FMUL.FTZ R34, R34, UR4 ;  /* 0x0000000422227c20 */ /* 0x000fe20008410000 */
[----:B------:R-:W-:Y:S01]  /*2010*/  ISETP.GT.AND P3, PT, R7, 0x11, PT ;  /* 0x000000110700780c */ /* 0x000fe20003f64270 */
[----:B------:R-:W-:Y:S01]  /*2020*/  FMUL.FTZ R44, R44, UR4 ;  /* 0x000000042c2c7c20 */ /* 0x000fe20008410000 */
[----:B------:R-:W-:Y:S01]  /*2030*/  FMUL.FTZ R38, R38, UR4 ;  /* 0x0000000426267c20 */ /* 0x000fe20008410000 */
[----:B------:R-:W-:Y:S01]  /*2040*/  FMUL.FTZ R45, R45, UR4 ;  /* 0x000000042d2d7c20 */ /* 0x000fe20008410000 */
[----:B------:R-:W-:Y:S01]  /*2050*/  FMUL.FTZ R48, R48, UR4 ;  /* 0x0000000430307c20 */ /* 0x000fe20008410000 */
[----:B------:R-:W-:Y:S01]  /*2060*/  FMUL.FTZ R42, R42, UR4 ;  /* 0x000000042a2a7c20 */ /* 0x000fe20008410000 */
[----:B-12---:R-:W1:Y:S01]  /*2070*/  MUFU.TANH R3, R26 ;  /* 0x0000001a00037308 */ /* 0x006e620000002400 */
        /* <DEDUP_REMOVED lines=28> */
[----:B------:R-:W-:Y:S01]  /*2240*/  FMUL.FTZ R80, R80, UR4 ;  /* 0x0000000450507c20 */ /* 0x000fe20008410000 */
[----:B------:R-:W-:Y:S01]  /*2250*/  FMUL.FTZ R74, R74, UR4 ;  /* 0x000000044a4a7c20 */ /* 0x000fe20008410000 */
[----:B------:R-:W-:Y:S01]  /*2260*/  FMUL.FTZ R81, R81, UR4 ;  /* 0x0000000451517c20 */ /* 0x000fe20008410000 */
[----:B------:R-:W1:Y:S01]  /*2270*/  MUFU.TANH R6, R27 ;  /* 0x0000001b00067308 */ /* 0x000e620000002400 */
[----:B---3--:R-:W-:Y:S01]  /*2280*/  FSEL R13, R13, -INF , P5 ;  /* 0xff8000000d0d7808 */ /* 0x008fe20002800000 */
[----:B------:R-:W-:Y:S01]  /*2290*/  FMUL.FTZ R84, R84, UR4 ;  /* 0x0000000454547c20 */ /* 0x000fe20008410000 */
[----:B------:R-:W-:Y:S01]  /*22a0*/  FMUL.FTZ R85, R85, UR4 ;  /* 0x0000000455557c20 */ /* 0x000fe20008410000 */
[----:B------:R-:W-:Y:S01]  /*22b0*/  ULDC UR5, c[0x0][0x988] ;  /* 0x0002620000057ab9 */ /* 0x000fe20000000800 */
[----:B------:R-:W-:Y:S01]  /*22c0*/  P2R R12, PR, RZ, 0x1 ;  /* 0x00000001ff0c7803 */ /* 0x000fe20000000000 */
[----:B------:R-:W-:Y:S01]  /*22d0*/  FMUL.FTZ R78, R78, UR4 ;  /* 0x000000044e4e7c20 */ /* 0x000fe20008410000 */
[----:B------:R-:W-:Y:S01]  /*22e0*/  FMUL.FTZ R79, R79, UR4 ;  /* 0x000000044f4f7c20 */ /* 0x000fe20008410000 */
[----:B------:R-:W-:Y:S01]  /*22f0*/  MUFU.TANH R43, R55 ;  /* 0x00000037002b7308 */ /* 0x000fe20000002400 */
[----:B------:R-:W-:Y:S01]  /*2300*/  FMUL.FTZ R82, R82, UR4 ;  /* 0x0000000452527c20 */ /* 0x000fe20008410000 */
[----:B------:R-:W-:Y:S01]  /*2310*/  FMUL.FTZ R83, R83, UR4 ;  /* 0x0000000453537c20 */ /* 0x000fe20008410000 */
[----:B------:R-:W-:Y:S01]  /*2320*/  FMUL.FTZ R86, R86, UR4 ;  /* 0x0000000456567c20 */ /* 0x000fe20008410000 */
[----:B------:R-:W-:Y:S01]  /*2330*/  FMUL.FTZ R87, R87, UR4 ;  /* 0x0000000457577c20 */ /* 0x000fe20008410000 */
[----:B------:R-:W-:-:S02]  /*2340*/  CS2R R150, SRZ ;  /* 0x0000000000967805 */ /* 0x000fc4000001ff00 */
[----:B------:R-:W-:Y:S02]  /*2350*/  CS2R R148, SRZ ;  /* 0x0000000000947805 */ /* 0x000fe4000001ff00 */
[----:B------:R-:W-:Y:S01]  /*2360*/  CS2R R146, SRZ ;  /* 0x0000000000927805 */ /* 0x000fe2000001ff00 */
[----:B------:R-:W2:Y:S01]  /*2370*/  MUFU.TANH R36, R36 ;  /* 0x0000002400247308 */ /* 0x000ea20000002400 */
[----:B-1----:R-:W-:Y:S02]  /*2380*/  FSEL R6, R6, -INF , P1 ;  /* 0xff80000006067808 */ /* 0x002fe40000800000 */
[----:B------:R-:W-:Y:S02]  /*2390*/  CS2R R144, SRZ ;  /* 0x0000000000907805 */ /* 0x000fe4000001ff00 */
[----:B------:R-:W-:-:S03]  /*23a0*/  ISETP.GT.AND P1, PT, R7, 0x19, PT ;  /* 0x000000190700780c */ /* 0x000fc60003f24270 */
[----:B------:R1:W-:Y:S08]  /*23b0*/  MUFU.TANH R55, R67 ;  /* 0x0000004300377308 */ /* 0x0003f00000002400 */
[----:B------:R-:W3:Y:S01]  /*23c0*/  MUFU.TANH R21, R35 ;  /* 0x0000002300157308 */ /* 0x000ee20000002400 */
[----:B-1----:R-:W-:Y:S02]  /*23d0*/  FSEL R67, R28, -INF , P6 ;  /* 0xff8000001c437808 */ /* 0x002fe40003000000 */
[----:B--2---:R-:W-:-:S02]  /*23e0*/  FSEL R93, R36, -INF , P2 ;  /* 0xff800000245d7808 */ /* 0x004fc40001000000 */
[----:B------:R-:W-:-:S03]  /*23f0*/  FMNMX.FTZ R8, R67, R8, !PT ;  /* 0x0000000843087209 */ /* 0x000fc60007810000 */
[----:B------:R-:W1:Y:S08]  /*2400*/  MUFU.TANH R35, R47 ;  /* 0x0000002f00237308 */ /* 0x000e700000002400 */
[----:B------:R-:W2:Y:S01]  /*2410*/  MUFU.TANH R11, R30 ;  /* 0x0000001e000b7308 */ /* 0x000ea20000002400 */
[----:B---3--:R-:W-:Y:S02]  /*2420*/  FSEL R21, R21, -INF , P3 ;  /* 0xff80000015157808 */ /* 0x008fe40001800000 */
[----:B------:R-:W-:-:S05]  /*2430*/  ISETP.GT.AND P3, PT, R7, 0x29, PT ;  /* 0x000000290700780c */ /* 0x000fca0003f64270 */
[----:B------:R-:W-:Y:S01]  /*2440*/  MUFU.TANH R47, R59 ;  /* 0x0000003b002f7308 */ /* 0x000fe20000002400 */
[----:B-1----:R-:W-:-:S07]  /*2450*/  FSEL R35, R35, -INF , P3 ;  /* 0xff80000023237808 */ /* 0x002fce0001800000 */
[----:B------:R-:W1:Y:S01]  /*2460*/  MUFU.TANH R37, R37 ;  /* 0x0000002500257308 */ /* 0x000e620000002400 */
[----:B--2---:R-:W-:Y:S02]  /*2470*/  FSEL R11, R11, -INF , P6 ;  /* 0xff8000000b0b7808 */ /* 0x004fe40003000000 */
[----:B------:R-:W-:-:S05]  /*2480*/  ISETP.GT.AND P6, PT, R7, 0x20, PT ;  /* 0x000000200700780c */ /* 0x000fca0003fc4270 */
[----:B------:R2:W-:Y:S08]  /*2490*/  MUFU.TANH R59, R71 ;  /* 0x00000047003b7308 */ /* 0x0005f00000002400 */
[----:B------:R-:W3:Y:S01]  /*24a0*/  MUFU.TANH R27, R39 ;  /* 0x00000027001b7308 */ /* 0x000ee20000002400 */
[----:B--2---:R-:W-:Y:S02]  /*24b0*/  FSEL R71, R29, -INF , P5 ;  /* 0xff8000001d477808 */ /* 0x004fe40002800000 */
[----:B-1----:R-:W-:-:S02]  /*24c0*/  FSEL R95, R37, -INF , P1 ;  /* 0xff800000255f7808 */ /* 0x002fc40000800000 */
[----:B------:R-:W-:Y:S02]  /*24d0*/  FMNMX.FTZ R8, R71, R8, !PT ;  /* 0x0000000847087209 */ /* 0x000fe40007810000 */
[----:B------:R-:W-:Y:S01]  /*24e0*/  ISETP.GT.AND P5, PT, R7, 0x21, PT ;  /* 0x000000210700780c */ /* 0x000fe20003fa4270 */
[----:B------:R-:W1:Y:S03]  /*24f0*/  MUFU.TANH R39, R51 ;  /* 0x0000003300277308 */ /* 0x000e660000002400 */
[----:B------:R-:W-:-:S05]  /*2500*/  FSEL R31, R31, -INF , P5 ;  /* 0xff8000001f1f7808 */ /* 0x000fca0002800000 */
[----:B------:R-:W-:Y:S01]  /*2510*/  MUFU.TANH R51, R63 ;  /* 0x0000003f00337308 */ /* 0x000fe20000002400 */
[----:B---3--:R-:W-:Y:S02]  /*2520*/  FSEL R27, R27, -INF , P1 ;  /* 0xff8000001b1b7808 */ /* 0x008fe40000800000 */
[----:B------:R-:W-:-:S05]  /*2530*/  ISETP.GT.AND P1, PT, R7, 0x31, PT ;  /* 0x000000310700780c */ /* 0x000fca0003f24270 */
[----:B------:R-:W2:Y:S01]  /*2540*/  MUFU.TANH R40, R40 ;  /* 0x0000002800287308 */ /* 0x000ea20000002400 */
[----:B-1----:R-:W-:-:S07]  /*2550*/  FSEL R39, R39, -INF , P1 ;  /* 0xff80000027277808 */ /* 0x002fce0000800000 */
[----:B------:R1:W-:Y:S08]  /*2560*/  MUFU.TANH R63, R75 ;  /* 0x0000004b003f7308 */ /* 0x0003f00000002400 */
[----:B------:R-:W3:Y:S01]  /*2570*/  MUFU.TANH R15, R34 ;  /* 0x00000022000f7308 */ /* 0x000ee20000002400 */
[----:B-1----:R-:W-:Y:S02]  /*2580*/  FSEL R75, R32, -INF , P4 ;  /* 0xff800000204b7808 */ /* 0x002fe40002000000 */
[----:B--2---:R-:W-:-:S02]  /*2590*/  FSEL R97, R40, -INF , P6 ;  /* 0xff80000028617808 */ /* 0x004fc40003000000 */
[----:B------:R-:W-:-:S03]  /*25a0*/  FMNMX.FTZ R8, R75, R8, !PT ;  /* 0x000000084b087209 */ /* 0x000fc60007810000 */
[----:B------:R-:W1:Y:S01]  /*25b0*/  MUFU.TANH R41, R41 ;  /* 0x0000002900297308 */ /* 0x000e620000002400 */
[----:B------:R-:W-:-:S04]  /*25c0*/  FMNMX.FTZ R8, R91, R8, !PT ;  /* 0x000000085b087209 */ /* 0x000fc80007810000 */
[----:B------:R-:W-:-:S03]  /*25d0*/  FMNMX.FTZ R8, R93, R8, !PT ;  /* 0x000000085d087209 */ /* 0x000fc60007810000 */
[----:B------:R-:W2:Y:S01]  /*25e0*/  MUFU.TANH R44, R44 ;  /* 0x0000002c002c7308 */ /* 0x000ea20000002400 */
[----:B------:R-:W-:Y:S02]  /*25f0*/  FMNMX.FTZ R8, R95, R8, !PT ;  /* 0x000000085f087209 */ /* 0x000fe40007810000 */
[----:B---3--:R-:W-:Y:S02]  /*2600*/  FSEL R15, R15, -INF , P4 ;  /* 0xff8000000f0f7808 */ /* 0x008fe40002000000 */
[----:B------:R-:W-:Y:S02]  /*2610*/  ISETP.GT.AND P4, PT, R7, 0x28, PT ;  /* 0x000000280700780c */ /* 0x000fe40003f84270 */
[----:B------:R-:W-:Y:S01]  /*2620*/  FMNMX.FTZ R8, R97, R8, !PT ;  /* 0x0000000861087209 */ /* 0x000fe20007810000 */
[----:B------:R-:W3:Y:S01]  /*2630*/  MUFU.TANH R38, R38 ;  /* 0x0000002600267308 */ /* 0x000ee20000002400 */
[----:B-1----:R-:W-:Y:S02]  /*2640*/  FSEL R99, R41, -INF , P5 ;  /* 0xff80000029637808 */ /* 0x002fe40002800000 */
[----:B------:R-:W-:-:S02]  /*2650*/  ISETP.GT.AND P5, PT, R7, 0x39, PT ;  /* 0x000000390700780c */ /* 0x000fc40003fa4270 */
[----:B------:R-:W-:Y:S02]  /*2660*/  FMNMX.FTZ R8, R99, R8, !PT ;  /* 0x0000000863087209 */ /* 0x000fe40007810000 */
[----:B------:R-:W-:Y:S01]  /*2670*/  FSEL R43, R43, -INF , P5 ;  /* 0xff8000002b2b7808 */ /* 0x000fe20002800000 */
[----:B------:R-:W1:Y:S01]  /*2680*/  MUFU.TANH R45, R45 ;  /* 0x0000002d002d7308 */ /* 0x000e620000002400 */
[----:B--2---:R-:W-:-:S04]  /*2690*/  FSEL R101, R44, -INF , P4 ;  /* 0xff8000002c657808 */ /* 0x004fc80002000000 */
[----:B------:R-:W-:-:S03]  /*26a0*/  FMNMX.FTZ R8, R101, R8, !PT ;  /* 0x0000000865087209 */ /* 0x000fc60007810000 */
[----:B------:R-:W2:Y:S01]  /*26b0*/  MUFU.TANH R48, R48 ;  /* 0x0000003000307308 */ /* 0x000ea20000002400 */
[----:B---3--:R-:W-:Y:S02]  /*26c0*/  FSEL R25, R38, -INF , P2 ;  /* 0xff80000026197808 */ /* 0x008fe40001000000 */
[----:B------:R-:W-:-:S05]  /*26d0*/  ISETP.GT.AND P2, PT, R7, 0x30, PT ;  /* 0x000000300700780c */ /* 0x000fca0003f44270 */
[----:B------:R-:W3:Y:S01]  /*26e0*/  MUFU.TANH R42, R42 ;  /* 0x0000002a002a7308 */ /* 0x000ee20000002400 */
[----:B-1----:R-:W-:Y:S02]  /*26f0*/  FSEL R103, R45, -INF , P3 ;  /* 0xff8000002d677808 */ /* 0x002fe40001800000 */
[----:B------:R-:W-:Y:S02]  /*2700*/  ISETP.GT.AND P3, PT, R7, 0x41, PT ;  /* 0x000000410700780c */ /* 0x000fe40003f64270 */
        /* <DEDUP_REMOVED lines=55> */
[----:B------:R-:W-:-:S03]  /*2a80*/  FMNMX.FTZ R8, R123, R8, !PT ;  /* 0x000000087b087209 */ /* 0x000fc60007810000 */
        /* <DEDUP_REMOVED lines=27> */
[----:B-1----:R-:W-:-:S04]  /*2c40*/  FSEL R135, R77, -INF , P5 ;  /* 0xff8000004d877808 */ /* 0x002fc80002800000 */
        /* <DEDUP_REMOVED lines=13> */
[----:B------:R-:W-:Y:S01]  /*2d20*/  MUFU.TANH R79, R79 ;  /* 0x0000004f004f7308 */ /* 0x000fe20000002400 */
[----:B---3--:R-:W-:-:S04]  /*2d30*/  FSEL R143, R85, -INF , P1 ;  /* 0xff800000558f7808 */ /* 0x008fc80000800000 */
[----:B------:R-:W-:Y:S01]  /*2d40*/  FMNMX.FTZ R14, R143, R8, !PT ;  /* 0x000000088f0e7209 */ /* 0x000fe20007810000 */
[----:B------:R-:W-:Y:S02]  /*2d50*/  IMAD.U32 R8, RZ, RZ, UR5 ;  /* 0x00000005ff087e24 */ /* 0x000fe4000f8e00ff */
[----:B------:R-:W-:Y:S01]  /*2d60*/  MUFU.TANH R82, R82 ;  /* 0x0000005200527308 */ /* 0x000fe20000002400 */
[----:B-1----:R-:W-:Y:S01]  /*2d70*/  FSEL R85, R78, -INF , P6 ;  /* 0xff8000004e557808 */ /* 0x002fe20003000000 */
[----:B------:R-:W1:Y:S06]  /*2d80*/  SHFL.BFLY PT, R7, R14, 0x2, 0x1f ;  /* 0x0c401f000e077f89 */ /* 0x000e6c00000e0000 */
[----:B------:R-:W-:Y:S08]  /*2d90*/  MUFU.TANH R83, R83 ;  /* 0x0000005300537308 */ /* 0x000ff00000002400 */
[----:B------:R-:W-:Y:S08]  /*2da0*/  MUFU.TANH R86, R86 ;  /* 0x0000005600567308 */ /* 0x000ff00000002400 */
[----:B------:R-:W2:Y:S01]  /*2db0*/  MUFU.TANH R87, R87 ;  /* 0x0000005700577308 */ /* 0x000ea20000002400 */
[----:B-1----:R-:W-:-:S05]  /*2dc0*/  FMNMX.FTZ R20, R14, R7, !PT ;  /* 0x000000070e147209 */ /* 0x002fca0007810000 */
[----:B------:R-:W1:Y:S01]  /*2dd0*/  SHFL.BFLY PT, R7, R20, 0x1, 0x1f ;  /* 0x0c201f0014077f89 */ /* 0x000e6200000e0000 */
[----:B--2---:R-:W-:Y:S02]  /*2de0*/  FSEL R87, R87, -INF , P1 ;  /* 0xff80000057577808 */ /* 0x004fe40000800000 */
[----:B-1----:R-:W-:-:S04]  /*2df0*/  FMNMX.FTZ R7, R20, R7, !PT ;  /* 0x0000000714077209 */ /* 0x002fc80007810000 */
[C---:B------:R-:W-:Y:S01]  /*2e00*/  FSETP.NEU.FTZ.AND P0, PT, R7.reuse, -INF , PT ;  /* 0xff8000000700780b */ /* 0x040fe20003f1d000 */
[----:B------:R-:W-:-:S05]  /*2e10*/  FMUL.FTZ R24, R7, R8 ;  /* 0x0000000807187220 */ /* 0x000fca0000410000 */
[----:B------:R-:W-:Y:S02]  /*2e20*/  FSEL R24, R24, RZ, P0 ;  /* 0x000000ff18187208 */ /* 0x000fe40000000000 */
[----:B------:R-:W-:-:S03]  /*2e30*/  ISETP.NE.AND P0, PT, R12, RZ, PT ;  /* 0x000000ff0c00720c */ /* 0x000fc60003f05270 */
[--C-:B------:R-:W-:Y:S01]  /*2e40*/  FFMA.FTZ R65, R10, R8, -R24.reuse ;  /* 0x000000080a417223 */ /* 0x100fe20000010818 */
[----:B------:R-:W-:Y:S01]  /*2e50*/  FMNMX.FTZ R10, R3, R6, !PT ;  /* 0x00000006030a7209 */ /* 0x000fe20007810000 */
[-CC-:B------:R-:W-:Y:S01]  /*2e60*/  FFMA.FTZ R69, R91, R8.reuse, -R24.reuse ;  /* 0x000000085b457223 */ /* 0x180fe20000010818 */
[----:B------:R-:W-:Y:S01]  /*2e70*/  FSEL R91, R79, -INF , P5 ;  /* 0xff8000004f5b7808 */ /* 0x000fe20002800000 */
        /* <DEDUP_REMOVED lines=10> */
[--C-:B------:R-:W-:Y:S01]  /*2f20*/  FFMA.FTZ R180, R9, R8, -R24.reuse ;  /* 0x0000000809b47223 */ /* 0x100fe20000010818 */
[----:B------:R-:W-:Y:S01]  /*2f30*/  FSEL R97, R86, -INF , P2 ;  /* 0xff80000056617808 */ /* 0x000fe20001000000 */
[----:B------:R-:W-:Y:S01]  /*2f40*/  MUFU.EX2 R65, R65 ;  /* 0x0000004100417308 */ /* 0x000fe20000000800 */
[----:B------:R-:W-:Y:S01]  /*2f50*/  FMNMX.FTZ R10, R21, R10, !PT ;  /* 0x0000000a150a7209 */ /* 0x000fe20007810000 */
[-CC-:B------:R-:W-:Y:S01]  /*2f60*/  FFMA.FTZ R176, R75, R8.reuse, -R24.reuse ;  /* 0x000000084bb07223 */ /* 0x180fe20000010818 */
[-CC-:B------:R-:W-:Y:S01]  /*2f70*/  FFMA.FTZ R73, R99, R8.reuse, -R24.reuse ;  /* 0x0000000863497223 */ /* 0x180fe20000010818 */
[--C-:B------:R-:W-:Y:S01]  /*2f80*/  FFMA.FTZ R174, R101, R8, -R24.reuse ;  /* 0x0000000865ae7223 */ /* 0x100fe20000010818 */
[----:B------:R-:W-:Y:S01]  /*2f90*/  FMNMX.FTZ R10, R25, R10, !PT ;  /* 0x0000000a190a7209 */ /* 0x000fe20007810000 */
[-CC-:B------:R-:W-:Y:S01]  /*2fa0*/  FFMA.FTZ R75, R103, R8.reuse, -R24.reuse ;  /* 0x00000008674b7223 */ /* 0x180fe20000010818 */
[--C-:B------:R-:W-:Y:S01]  /*2fb0*/  FFMA.FTZ R168, R105, R8, -R24.reuse ;  /* 0x0000000869a87223 */ /* 0x100fe20000010818 */
[----:B------:R-:W1:Y:S01]  /*2fc0*/  MUFU.EX2 R180, R180 ;  /* 0x000000b400b47308 */ /* 0x000e620000000800 */
[----:B------:R-:W-:Y:S01]  /*2fd0*/  FMNMX.FTZ R10, R27, R10, !PT ;  /* 0x0000000a1b0a7209 */ /* 0x000fe20007810000 */
[-CC-:B------:R-:W-:Y:S01]  /*2fe0*/  FFMA.FTZ R77, R107, R8.reuse, -R24.reuse ;  /* 0x000000086b4d7223 */ /* 0x180fe20000010818 */
[-CC-:B------:R-:W-:Y:S01]  /*2ff0*/  FFMA.FTZ R170, R109, R8.reuse, -R24.reuse ;  /* 0x000000086daa7223 */ /* 0x180fe20000010818 */
[--C-:B------:R-:W-:Y:S01]  /*3000*/  FFMA.FTZ R111, R111, R8, -R24.reuse ;  /* 0x000000086f6f7223 */ /* 0x100fe20000010818 */
[----:B------:R-:W-:Y:S01]  /*3010*/  FMNMX.FTZ R10, R29, R10, !PT ;  /* 0x0000000a1d0a7209 */ /* 0x000fe20007810000 */
[-CC-:B------:R-:W-:Y:S01]  /*3020*/  FFMA.FTZ R152, R113, R8.reuse, -R24.reuse ;  /* 0x0000000871987223 */ /* 0x180fe20000010818 */
[--C-:B------:R-:W-:Y:S01]  /*3030*/  FFMA.FTZ R81, R115, R8, -R24.reuse ;  /* 0x0000000873517223 */ /* 0x100fe20000010818 */
[----:B------:R-:W2:Y:S01]  /*3040*/  MUFU.EX2 R182, R182 ;  /* 0x000000b600b67308 */ /* 0x000ea20000000800 */
[----:B------:R-:W-:Y:S01]  /*3050*/  FMNMX.FTZ R10, R31, R10, !PT ;  /* 0x0000000a1f0a7209 */ /* 0x000fe20007810000 */
[-CC-:B------:R-:W-:Y:S01]  /*3060*/  FFMA.FTZ R154, R117, R8.reuse, -R24.reuse ;  /* 0x00000008759a7223 */ /* 0x180fe20000010818 */
[-CC-:B------:R-:W-:Y:S01]  /*3070*/  FFMA.FTZ R83, R119, R8.reuse, -R24.reuse ;  /* 0x0000000877537223 */ /* 0x180fe20000010818 */
[--C-:B------:R-:W-:Y:S01]  /*3080*/  FFMA.FTZ R156, R121, R8, -R24.reuse ;  /* 0x00000008799c7223 */ /* 0x100fe20000010818 */
[----:B------:R-:W-:Y:S01]  /*3090*/  FMNMX.FTZ R10, R33, R10, !PT ;  /* 0x0000000a210a7209 */ /* 0x000fe20007810000 */
[-CC-:B------:R-:W-:Y:S01]  /*30a0*/  FFMA.FTZ R123, R123, R8.reuse, -R24.reuse ;  /* 0x000000087b7b7223 */ /* 0x180fe20000010818 */
[--C-:B------:R-:W-:Y:S01]  /*30b0*/  FFMA.FTZ R125, R125, R8, -R24.reuse ;  /* 0x000000087d7d7223 */ /* 0x100fe20000010818 */
[----:B------:R-:W3:Y:S01]  /*30c0*/  MUFU.EX2 R67, R67 ;  /* 0x0000004300437308 */ /* 0x000ee20000000800 */
[----:B------:R-:W-:Y:S01]  /*30d0*/  FMNMX.FTZ R10, R35, R10, !PT ;  /* 0x0000000a230a7209 */ /* 0x000fe20007810000 */
[-CC-:B------:R-:W-:Y:S01]  /*30e0*/  FFMA.FTZ R127, R127, R8.reuse, -R24.reuse ;  /* 0x000000087f7f7223 */ /* 0x180fe20000010818 */
[-CC-:B------:R-:W-:Y:S01]  /*30f0*/  FFMA.FTZ R129, R129, R8.reuse, -R24.reuse ;  /* 0x0000000881817223 */ /* 0x180fe20000010818 */
[--C-:B------:R-:W-:Y:S01]  /*3100*/  FFMA.FTZ R131, R131, R8, -R24.reuse ;  /* 0x0000000883837223 */ /* 0x100fe20000010818 */
[----:B------:R-:W-:Y:S01]  /*3110*/  FMNMX.FTZ R10, R37, R10, !PT ;  /* 0x0000000a250a7209 */ /* 0x000fe20007810000 */
[-CC-:B------:R-:W-:Y:S01]  /*3120*/  FFMA.FTZ R133, R133, R8.reuse, -R24.reuse ;  /* 0x0000000885857223 */ /* 0x180fe20000010818 */
[--C-:B------:R-:W-:Y:S01]  /*3130*/  FFMA.FTZ R135, R135, R8, -R24.reuse ;  /* 0x0000000887877223 */ /* 0x100fe20000010818 */
[----:B------:R-:W4:Y:S01]  /*3140*/  MUFU.EX2 R176, R176 ;  /* 0x000000b000b07308 */ /* 0x000f220000000800 */
[----:B------:R-:W-:Y:S01]  /*3150*/  FMNMX.FTZ R10, R39, R10, !PT ;  /* 0x0000000a270a7209 */ /* 0x000fe20007810000 */
[-CC-:B------:R-:W-:Y:S01]  /*3160*/  FFMA.FTZ R137, R137, R8.reuse, -R24.reuse ;  /* 0x0000000889897223 */ /* 0x180fe20000010818 */
[-CC-:B------:R-:W-:Y:S01]  /*3170*/  FFMA.FTZ R139, R139, R8.reuse, -R24.reuse ;  /* 0x000000088b8b7223 */ /* 0x180fe20000010818 */
[--C-:B------:R-:W-:Y:S01]  /*3180*/  FFMA.FTZ R141, R141, R8, -R24.reuse ;  /* 0x000000088d8d7223 */ /* 0x100fe20000010818 */
[----:B------:R-:W-:Y:S01]  /*3190*/  FMNMX.FTZ R10, R41, R10, !PT ;  /* 0x0000000a290a7209 */ /* 0x000fe20007810000 */
[----:B------:R-:W-:Y:S01]  /*31a0*/  FFMA.FTZ R24, R143, R8, -R24 ;  /* 0x000000088f187223 */ /* 0x000fe20000010818 */
[----:B------:R-:W-:Y:S01]  /*31b0*/  ISETP.GE.AND P2, PT, R89, 0x81, PT ;  /* 0x000000815900780c */ /* 0x000fe20003f46270 */
[----:B------:R-:W5:Y:S01]  /*31c0*/  MUFU.EX2 R69, R69 ;  /* 0x0000004500457308 */ /* 0x000f620000000800 */
[----:B------:R-:W-:-:S02]  /*31d0*/  FMNMX.FTZ R10, R43, R10, !PT ;  /* 0x0000000a2b0a7209 */ /* 0x000fc40007810000 */
[----:B------:R-:W-:Y:S02]  /*31e0*/  CS2R R142, SRZ ;  /* 0x00000000008e7805 */ /* 0x000fe4000001ff00 */
[----:B------:R-:W-:Y:S02]  /*31f0*/  CS2R R120, SRZ ;  /* 0x0000000000787805 */ /* 0x000fe4000001ff00 */
[----:B------:R-:W-:Y:S02]  /*3200*/  CS2R R118, SRZ ;  /* 0x0000000000767805 */ /* 0x000fe4000001ff00 */
[----:B------:R-:W-:Y:S02]  /*3210*/  FMNMX.FTZ R10, R45, R10, !PT ;  /* 0x0000000a2d0a7209 */ /* 0x000fe40007810000 */
[----:B------:R-:W-:Y:S02]  /*3220*/  CS2R R116, SRZ ;  /* 0x0000000000747805 */ /* 0x000fe4000001ff00 */
[----:B------:R-:W-:Y:S01]  /*3230*/  CS2R R114, SRZ ;  /* 0x0000000000727805 */ /* 0x000fe2000001ff00 */
[----:B------:R-:W-:Y:S01]  /*3240*/  MUFU.EX2 R178, R178 ;  /* 0x000000b200b27308 */ /* 0x000fe20000000800 */
        /* <DEDUP_REMOVED lines=12> */
[----:B------:R-:W-:Y:S01]  /*3310*/  FMNMX.FTZ R10, R53, R10, !PT ;  /* 0x0000000a350a7209 */ /* 0x000fe20007810000 */
[----:B------:R-:W-:Y:S03]  /*3320*/  MUFU.EX2 R172, R172 ;  /* 0x000000ac00ac7308 */ /* 0x000fe60000000800 */
[----:B------:R-:W-:-:S04]  /*3330*/  FMNMX.FTZ R10, R55, R10, !PT ;  /* 0x0000000a370a7209 */ /* 0x000fc80007810000 */
        /* <DEDUP_REMOVED lines=14> */
[----:B------:R-:W-:-:S05]  /*3420*/  FMNMX.FTZ R10, R87, R10, !PT ;  /* 0x0000000a570a7209 */ /* 0x000fca0007810000 */
[----:B------:R-:W1:Y:S01]  /*3430*/  SHFL.BFLY PT, R9, R10, 0x2, 0x1f ;  /* 0x0c401f000a097f89 */ /* 0x000e6200000e0000 */
[----:B------:R-:W-:Y:S08]  /*3440*/  MUFU.EX2 R170, R170 ;  /* 0x000000aa00aa7308 */ /* 0x000ff00000000800 */
[----:B------:R2:W-:Y:S08]  /*3450*/  MUFU.EX2 R79, R111 ;  /* 0x0000006f004f7308 */ /* 0x0005f00000000800 */
[----:B------:R-:W-:Y:S01]  /*3460*/  MUFU.EX2 R152, R152 ;  /* 0x0000009800987308 */ /* 0x000fe20000000800 */
[----:B--2---:R-:W-:-:S02]  /*3470*/  CS2R R110, SRZ ;  /* 0x00000000006e7805 */ /* 0x004fc4000001ff00 */
[----:B-1----:R-:W-:-:S05]  /*3480*/  FMNMX.FTZ R12, R10, R9, !PT ;  /* 0x000000090a0c7209 */ /* 0x002fca0007810000 */
[----:B------:R-:W-:Y:S01]  /*3490*/  MUFU.EX2 R81, R81 ;  /* 0x0000005100517308 */ /* 0x000fe20000000800 */
[----:B------:R-:W1:Y:S07]  /*34a0*/  SHFL.BFLY PT, R9, R12, 0x1, 0x1f ;  /* 0x0c201f000c097f89 */ /* 0x000e6e00000e0000 */
[----:B------:R-:W-:Y:S08]  /*34b0*/  MUFU.EX2 R154, R154 ;  /* 0x0000009a009a7308 */ /* 0x000ff00000000800 */
[----:B------:R-:W-:Y:S08]  /*34c0*/  MUFU.EX2 R83, R83 ;  /* 0x0000005300537308 */ /* 0x000ff00000000800 */
[----:B------:R-:W-:Y:S01]  /*34d0*/  MUFU.EX2 R156, R156 ;  /* 0x0000009c009c7308 */ /* 0x000fe20000000800 */
[----:B-1----:R-:W-:-:S04]  /*34e0*/  FMNMX.FTZ R9, R12, R9, !PT ;  /* 0x000000090c097209 */ /* 0x002fc80007810000 */
[C---:B------:R-:W-:Y:S01]  /*34f0*/  FSETP.NEU.FTZ.AND P1, PT, R9.reuse, -INF , PT ;  /* 0xff8000000900780b */ /* 0x040fe20003f3d000 */
[----:B------:R-:W-:Y:S02]  /*3500*/  FMUL.FTZ R10, R9, R8 ;  /* 0x00000008090a7220 */ /* 0x000fe40000410000 */
[----:B------:R-:W-:Y:S03]  /*3510*/  MUFU.EX2 R123, R123 ;  /* 0x0000007b007b7308 */ /* 0x000fe60000000800 */
[----:B------:R-:W-:Y:S02]  /*3520*/  FSEL R10, R10, RZ, P1 ;  /* 0x000000ff0a0a7208 */ /* 0x000fe40000800000 */
[----:B------:R-:W-:-:S03]  /*3530*/  ISETP.NE.AND P1, PT, R18, RZ, PT ;  /* 0x000000ff1200720c */ /* 0x000fc60003f25270 */
        /* <DEDUP_REMOVED lines=15> */
[-CC-:B------:R-:W-:Y:S01]  /*3630*/  FFMA.FTZ R39, R39, R8.reuse, -R10.reuse ;  /* 0x0000000827277223 */ /* 0x180fe2000001080a */
[----:B------:R-:W2:Y:S01]  /*3640*/  MUFU.EX2 R6, R6 ;  /* 0x0000000600067308 */ /* 0x000ea20000000800 */
[----:B-1----:R-:W-:Y:S01]  /*3650*/  FADD.FTZ R3, R180, R65 ;  /* 0x00000041b4037221 */ /* 0x002fe20000010000 */
[-CC-:B------:R-:W-:Y:S01]  /*3660*/  FFMA.FTZ R41, R41, R8.reuse, -R10.reuse ;  /* 0x0000000829297223 */ /* 0x180fe2000001080a */
[-CC-:B------:R-:W-:Y:S01]  /*3670*/  FFMA.FTZ R43, R43, R8.reuse, -R10.reuse ;  /* 0x000000082b2b7223 */ /* 0x180fe2000001080a */
[-CC-:B------:R-:W-:Y:S01]  /*3680*/  FFMA.FTZ R45, R45, R8.reuse, -R10.reuse ;  /* 0x000000082d2d7223 */ /* 0x180fe2000001080a */
[----:B------:R-:W-:Y:S01]  /*3690*/  FADD.FTZ R34, R182, R3 ;  /* 0x00000003b6227221 */ /* 0x000fe20000010000 */
        /* <DEDUP_REMOVED lines=10> */
[----:B------:R3:W4:Y:S01]  /*3740*/  MUFU.EX2 R12, R13 ;  /* 0x0000000d000c7308 */ /* 0x0007220000000800 */
[----:B-----5:R-:W-:Y:S01]  /*3750*/  FADD.FTZ R3, R69, R36 ;  /* 0x0000002445037221 */ /* 0x020fe20000010000 */
[----:B--2---:R-:W-:Y:S01]  /*3760*/  FADD.FTZ R36, R181, R6 ;  /* 0x00000006b5247221 */ /* 0x004fe20000010000 */
[-CC-:B------:R-:W-:Y:S01]  /*3770*/  FFMA.FTZ R61, R61, R8.reuse, -R10.reuse ;  /* 0x000000083d3d7223 */ /* 0x180fe2000001080a */
[-CC-:B------:R-:W-:Y:S01]  /*3780*/  FFMA.FTZ R63, R63, R8.reuse, -R10.reuse ;  /* 0x000000083f3f7223 */ /* 0x180fe2000001080a */
[----:B------:R-:W-:Y:S01]  /*3790*/  FADD.FTZ R38, R178, R3 ;  /* 0x00000003b2267221 */ /* 0x000fe20000010000 */
[-CC-:B------:R-:W-:Y:S01]  /*37a0*/  FFMA.FTZ R85, R85, R8.reuse, -R10.reuse ;  /* 0x0000000855557223 */ /* 0x180fe2000001080a */
[-C--:B------:R-:W-:Y:S01]  /*37b0*/  FFMA.FTZ R91, R91, R8.reuse, -R10 ;  /* 0x000000085b5b7223 */ /* 0x080fe2000001080a */
[----:B------:R-:W2:Y:S01]  /*37c0*/  MUFU.EX2 R15, R15 ;  /* 0x0000000f000f7308 */ /* 0x000ea20000000800 */
[----:B---3--:R-:W-:Y:S01]  /*37d0*/  FADD.FTZ R13, R71, R38 ;  /* 0x00000026470d7221 */ /* 0x008fe20000010000 */
[----:B-1----:R-:W-:Y:S01]  /*37e0*/  FADD.FTZ R3, R11, R36 ;  /* 0x000000240b037221 */ /* 0x002fe20000010000 */
[-CC-:B------:R-:W-:Y:S01]  /*37f0*/  FFMA.FTZ R93, R93, R8.reuse, -R10.reuse ;  /* 0x000000085d5d7223 */ /* 0x180fe2000001080a */
[-CC-:B------:R-:W-:Y:S01]  /*3800*/  FFMA.FTZ R95, R95, R8.reuse, -R10.reuse ;  /* 0x000000085f5f7223 */ /* 0x180fe2000001080a */
[----:B------:R-:W-:Y:S01]  /*3810*/  FADD.FTZ R40, R172, R13 ;  /* 0x0000000dac287221 */ /* 0x000fe20000010000 */
[-CC-:B------:R-:W-:Y:S01]  /*3820*/  FFMA.FTZ R97, R97, R8.reuse, -R10.reuse ;  /* 0x0000000861617223 */ /* 0x180fe2000001080a */
[----:B------:R-:W-:Y:S01]  /*3830*/  FFMA.FTZ R87, R87, R8, -R10 ;  /* 0x0000000857577223 */ /* 0x000fe2000001080a */
[----:B------:R-:W1:Y:S01]  /*3840*/  MUFU.EX2 R14, R21 ;  /* 0x00000015000e7308 */ /* 0x000e620000000800 */
[----:B----4-:R-:W-:Y:S01]  /*3850*/  FADD.FTZ R38, R12, R3 ;  /* 0x000000030c267221 */ /* 0x010fe20000010000 */
[----:B------:R-:W-:Y:S01]  /*3860*/  FADD.FTZ R13, R73, R40 ;  /* 0x00000028490d7221 */ /* 0x000fe20000010000 */
[----:B------:R-:W-:-:S02]  /*3870*/  F2FP.F16.F32.PACK_AB R181, R6, R181 ;  /* 0x000000b506b5723e */ /* 0x000fc400000000ff */
[----:B------:R-:W-:Y:S01]  /*3880*/  F2FP.F16.F32.PACK_AB R183, R12, R11 ;  /* 0x0000000b0cb7723e */ /* 0x000fe200000000ff */
[----:B------:R-:W-:Y:S01]  /*3890*/  FADD.FTZ R40, R174, R13 ;  /* 0x0000000dae287221 */ /* 0x000fe20000010000 */
[----:B------:R-:W-:Y:S01]  /*38a0*/  F2FP.F16.F32.PACK_AB R180, R65, R180 ;  /* 0x000000b441b4723e */ /* 0x000fe200000000ff */
[----:B------:R-:W3:Y:S01]  /*38b0*/  MUFU.EX2 R25, R25 ;  /* 0x0000001900197308 */ /* 0x000ee20000000800 */
[----:B--2---:R-:W-:Y:S01]  /*38c0*/  FADD.FTZ R3, R15, R38 ;  /* 0x000000260f037221 */ /* 0x004fe20000010000 */
[----:B------:R-:W-:Y:S02]  /*38d0*/  F2FP.F16.F32.PACK_AB R182, R67, R182 ;  /* 0x000000b643b6723e */ /* 0x000fe400000000ff */
[----:B------:R-:W-:Y:S02]  /*38e0*/  F2FP.F16.F32.PACK_AB R176, R69, R176 ;  /* 0x000000b045b0723e */ /* 0x000fe400000000ff */
[----:B------:R-:W-:Y:S02]  /*38f0*/  F2FP.F16.F32.PACK_AB R178, R71, R178 ;  /* 0x000000b247b2723e */ /* 0x000fe400000000ff */
[----:B------:R-:W2:Y:S01]  /*3900*/  MUFU.EX2 R20, R27 ;  /* 0x0000001b00147308 */ /* 0x000ea20000000800 */
[----:B-1----:R-:W-:Y:S01]  /*3910*/  FADD.FTZ R38, R14, R3 ;  /* 0x000000030e267221 */ /* 0x002fe20000010000 */
[----:B------:R-:W-:Y:S01]  /*3920*/  FADD.FTZ R3, R75, R40 ;  /* 0x000000284b037221 */ /* 0x000fe20000010000 */
[----:B------:R-:W-:-:S02]  /*3930*/  F2FP.F16.F32.PACK_AB R172, R73, R172 ;  /* 0x000000ac49ac723e */ /* 0x000fc400000000ff */
[----:B------:R-:W-:Y:S01]  /*3940*/  F2FP.F16.F32.PACK_AB R174, R75, R174 ;  /* 0x000000ae4bae723e */ /* 0x000fe200000000ff */
[----:B------:R-:W-:Y:S01]  /*3950*/  FADD.FTZ R40, R168, R3 ;  /* 0x00000003a8287221 */ /* 0x000fe20000010000 */
[----:B------:R-:W-:Y:S01]  /*3960*/  @P1 VIADD R3, R0, 0x34840 ;  /* 0x0003484000031836 */ /* 0x000fe20000000000 */
[----:B------:R-:W1:Y:S01]  /*3970*/  MUFU.EX2 R29, R29 ;  /* 0x0000001d001d7308 */ /* 0x000e620000000800 */
[----:B---3--:R-:W-:Y:S01]  /*3980*/  FADD.FTZ R13, R25, R38 ;  /* 0x00000026190d7221 */ /* 0x008fe20000010000 */
[C---:B------:R-:W-:Y:S01]  /*3990*/  FADD.FTZ R21, R77.reuse, R40 ;  /* 0x000000284d157221 */ /* 0x040fe20000010000 */
[----:B------:R-:W-:Y:S02]  /*39a0*/  F2FP.F16.F32.PACK_AB R168, R77, R168 ;  /* 0x000000a84da8723e */ /* 0x000fe400000000ff */
[----:B------:R-:W-:Y:S01]  /*39b0*/  @P1 PRMT R3, R22, 0x654, R3 ;  /* 0x0000065416031816 */ /* 0x000fe20000000003 */
[----:B------:R-:W-:Y:S01]  /*39c0*/  FADD.FTZ R40, R170, R21 ;  /* 0x00000015aa287221 */ /* 0x000fe20000010000 */
[----:B------:R-:W-:Y:S01]  /*39d0*/  F2FP.F16.F32.PACK_AB R170, R79, R170 ;  /* 0x000000aa4faa723e */ /* 0x000fe200000000ff */
[----:B------:R-:W3:Y:S01]  /*39e0*/  MUFU.EX2 R26, R31 ;  /* 0x0000001f001a7308 */ /* 0x000ee20000000800 */
[----:B--2---:R-:W-:Y:S01]  /*39f0*/  FADD.FTZ R38, R20, R13 ;  /* 0x0000000d14267221 */ /* 0x004fe20000010000 */
[----:B------:R2:W-:Y:S01]  /*3a00*/  @P1 SYNCS.ARRIVE.TRANS64.RED.A1T0 RZ, [R3+URZ], RZ ;  /* 0x000000ff03ff19a7 */ /* 0x0005e2000810043f */
[----:B------:R-:W-:-:S02]  /*3a10*/  F2FP.F16.F32.PACK_AB R177, R14, R15 ;  /* 0x0000000f0eb1723e */ /* 0x000fc400000000ff */
[----:B------:R-:W-:-:S03]  /*3a20*/  F2FP.F16.F32.PACK_AB R179, R20, R25 ;  /* 0x0000001914b3723e */ /* 0x000fc600000000ff */
[----:B------:R-:W2:Y:S01]  /*3a30*/  MUFU.EX2 R33, R33 ;  /* 0x0000002100217308 */ /* 0x000ea20000000800 */
[----:B-1----:R-:W-:-:S07]  /*3a40*/  FADD.FTZ R13, R29, R38 ;  /* 0x000000261d0d7221 */ /* 0x002fce0000010000 */
[----:B------:R-:W1:Y:S01]  /*3a50*/  MUFU.EX2 R28, R35 ;  /* 0x00000023001c7308 */ /* 0x000e620000000800 */
[C---:B---3--:R-:W-:Y:S01]  /*3a60*/  FADD.FTZ R38, R26.reuse, R13 ;  /* 0x0000000d1a267221 */ /* 0x048fe20000010000 */
[----:B------:R-:W-:Y:S01]  /*3a70*/  FADD.FTZ R13, R79, R40 ;  /* 0x000000284f0d7221 */ /* 0x000fe20000010000 */
[----:B------:R-:W-:-:S03]  /*3a80*/  F2FP.F16.F32.PACK_AB R173, R26, R29 ;  /* 0x0000001d1aad723e */ /* 0x000fc600000000ff */
[----:B------:R-:W-:Y:S01]  /*3a90*/  FADD.FTZ R42, R152, R13 ;  /* 0x0000000d982a7221 */ /* 0x000fe20000010000 */
[----:B------:R-:W-:Y:S01]  /*3aa0*/  F2FP.F16.F32.PACK_AB R152, R81, R152 ;  /* 0x000000985198723e */ /* 0x000fe200000000ff */
[----:B------:R-:W3:Y:S01]  /*3ab0*/  MUFU.EX2 R37, R37 ;  /* 0x0000002500257308 */ /* 0x000ee20000000800 */
[----:B--2---:R-:W-:Y:S01]  /*3ac0*/  FADD.FTZ R3, R33, R38 ;  /* 0x0000002621037221 */ /* 0x004fe20000010000 */
[----:B------:R-:W-:-:S04]  /*3ad0*/  FADD.FTZ R13, R81, R42 ;  /* 0x0000002a510d7221 */ /* 0x000fc80000010000 */
[----:B------:R-:W-:Y:S01]  /*3ae0*/  FADD.FTZ R42, R154, R13 ;  /* 0x0000000d9a2a7221 */ /* 0x000fe20000010000 */
[C---:B------:R-:W-:Y:S01]  /*3af0*/  F2FP.F16.F32.PACK_AB R154, R83.reuse, R154 ;  /* 0x0000009a539a723e */ /* 0x040fe200000000ff */
[----:B------:R-:W2:Y:S01]  /*3b00*/  MUFU.EX2 R30, R39 ;  /* 0x00000027001e7308 */ /* 0x000ea20000000800 */
[C---:B-1----:R-:W-:Y:S01]  /*3b10*/  FADD.FTZ R40, R28.reuse, R3 ;  /* 0x000000031c287221 */ /* 0x042fe20000010000 */
[----:B------:R-:W-:Y:S01]  /*3b20*/  FADD.FTZ R13, R83, R42 ;  /* 0x0000002a530d7221 */ /* 0x000fe20000010000 */
[----:B------:R-:W-:-:S03]  /*3b30*/  F2FP.F16.F32.PACK_AB R175, R28, R33 ;  /* 0x000000211caf723e */ /* 0x000fc600000000ff */
[----:B------:R-:W-:Y:S01]  /*3b40*/  FADD.FTZ R42, R156, R13 ;  /* 0x0000000d9c2a7221 */ /* 0x000fe20000010000 */
[----:B------:R-:W-:Y:S01]  /*3b50*/  F2FP.F16.F32.PACK_AB R156, R123, R156 ;  /* 0x0000009c7b9c723e */ /* 0x000fe200000000ff */
[----:B------:R-:W1:Y:S01]  /*3b60*/  MUFU.EX2 R41, R41 ;  /* 0x0000002900297308 */ /* 0x000e620000000800 */
[----:B---3--:R-:W-:Y:S01]  /*3b70*/  FADD.FTZ R3, R37, R40 ;  /* 0x0000002825037221 */ /* 0x008fe20000010000 */
[----:B------:R-:W-:Y:S01]  /*3b80*/  FADD.FTZ R42, R123, R42 ;  /* 0x0000002a7b2a7221 */ /* 0x000fe20000010000 */
[----:B------:R-:W-:-:S03]  /*3b90*/  CS2R R122, SRZ ;  /* 0x00000000007a7805 */ /* 0x000fc6000001ff00 */
[----:B------:R-:W-:Y:S02]  /*3ba0*/  FADD.FTZ R13, R125, R42 ;  /* 0x0000002a7d0d7221 */ /* 0x000fe40000010000 */
[----:B------:R-:W3:Y:S01]  /*3bb0*/  MUFU.EX2 R32, R43 ;  /* 0x0000002b00207308 */ /* 0x000ee20000000800 */
[C---:B--2---:R-:W-:Y:S01]  /*3bc0*/  FADD.FTZ R40, R30.reuse, R3 ;  /* 0x000000031e287221 */ /* 0x044fe20000010000 */
[----:B------:R-:W-:-:S06]  /*3bd0*/  F2FP.F16.F32.PACK_AB R169, R30, R37 ;  /* 0x000000251ea9723e */ /* 0x000fcc00000000ff */
[----:B------:R-:W2:Y:S01]  /*3be0*/  MUFU.EX2 R45, R45 ;  /* 0x0000002d002d7308 */ /* 0x000ea20000000800 */
[----:B-1----:R-:W-:-:S07]  /*3bf0*/  FADD.FTZ R3, R41, R40 ;  /* 0x0000002829037221 */ /* 0x002fce0000010000 */
[----:B------:R-:W1:Y:S01]  /*3c00*/  MUFU.EX2 R34, R47 ;  /* 0x0000002f00227308 */ /* 0x000e620000000800 */
[C---:B---3--:R-:W-:Y:S01]  /*3c10*/  FADD.FTZ R40, R32.reuse, R3 ;  /* 0x0000000320287221 */ /* 0x048fe20000010000 */
[----:B------:R-:W-:-:S06]  /*3c20*/  F2FP.F16.F32.PACK_AB R171, R32, R41 ;  /* 0x0000002920ab723e */ /* 0x000fcc00000000ff */
[----:B------:R3:W4:Y:S01]  /*3c30*/  MUFU.EX2 R158, R127 ;  /* 0x0000007f009e7308 */ /* 0x0007220000000800 */
[----:B--2---:R-:W-:-:S07]  /*3c40*/  FADD.FTZ R3, R45, R40 ;  /* 0x000000282d037221 */ /* 0x004fce0000010000 */
[----:B------:R-:W2:Y:S01]  /*3c50*/  MUFU.EX2 R49, R49 ;  /* 0x0000003100317308 */ /* 0x000ea20000000800 */
[C---:B-1----:R-:W-:Y:S01]  /*3c60*/  FADD.FTZ R40, R34.reuse, R3 ;  /* 0x0000000322287221 */ /* 0x042fe20000010000 */
[----:B------:R-:W-:Y:S02]  /*3c70*/  F2FP.F16.F32.PACK_AB R153, R34, R45 ;  /* 0x0000002d2299723e */ /* 0x000fe400000000ff */
[----:B---3--:R-:W-:-:S04]  /*3c80*/  CS2R R126, SRZ ;  /* 0x00000000007e7805 */ /* 0x008fc8000001ff00 */
[----:B------:R-:W1:Y:S01]  /*3c90*/  MUFU.EX2 R129, R129 ;  /* 0x0000008100817308 */ /* 0x000e620000000800 */
[C---:B----4-:R-:W-:Y:S01]  /*3ca0*/  FADD.FTZ R42, R158.reuse, R13 ;  /* 0x0000000d9e2a7221 */ /* 0x050fe20000010000 */
[----:B------:R-:W-:Y:S02]  /*3cb0*/  F2FP.F16.F32.PACK_AB R158, R158, R125 ;  /* 0x0000007d9e9e723e */ /* 0x000fe400000000ff */
[----:B------:R-:W-:-:S04]  /*3cc0*/  CS2R R124, SRZ ;  /* 0x00000000007c7805 */ /* 0x000fc8000001ff00 */
[----:B------:R-:W3:Y:S01]  /*3cd0*/  MUFU.EX2 R36, R51 ;  /* 0x0000003300247308 */ /* 0x000ee20000000800 */
[----:B--2---:R-:W-:-:S07]  /*3ce0*/  FADD.FTZ R3, R49, R40 ;  /* 0x0000002831037221 */ /* 0x004fce0000010000 */
[----:B------:R2:W4:Y:S01]  /*3cf0*/  MUFU.EX2 R160, R131 ;  /* 0x0000008300a07308 */ /* 0x0005220000000800 */
[----:B-1----:R-:W-:-:S07]  /*3d00*/  FADD.FTZ R13, R129, R42 ;  /* 0x0000002a810d7221 */ /* 0x002fce0000010000 */
[----:B------:R-:W1:Y:S01]  /*3d10*/  MUFU.EX2 R53, R53 ;  /* 0x0000003500357308 */ /* 0x000e620000000800 */
[C---:B---3--:R-:W-:Y:S01]  /*3d20*/  FADD.FTZ R42, R36.reuse, R3 ;  /* 0x00000003242a7221 */ /* 0x048fe20000010000 */
[----:B------:R-:W-:Y:S02]  /*3d30*/  F2FP.F16.F32.PACK_AB R155, R36, R49 ;  /* 0x00000031249b723e */ /* 0x000fe400000000ff */
[----:B--2---:R-:W-:-:S04]  /*3d40*/  CS2R R130, SRZ ;  /* 0x0000000000827805 */ /* 0x004fc8000001ff00 */
[----:B------:R-:W2:Y:S01]  /*3d50*/  MUFU.EX2 R133, R133 ;  /* 0x0000008500857308 */ /* 0x000ea20000000800 */
[C---:B----4-:R-:W-:Y:S01]  /*3d60*/  FADD.FTZ R44, R160.reuse, R13 ;  /* 0x0000000da02c7221 */ /* 0x050fe20000010000 */
[----:B------:R-:W-:Y:S02]  /*3d70*/  F2FP.F16.F32.PACK_AB R160, R160, R129 ;  /* 0x00000081a0a0723e */ /* 0x000fe400000000ff */
[----:B------:R-:W-:-:S04]  /*3d80*/  CS2R R128, SRZ ;  /* 0x0000000000807805 */ /* 0x000fc8000001ff00 */
[----:B------:R-:W3:Y:S01]  /*3d90*/  MUFU.EX2 R0, R55 ;  /* 0x0000003700007308 */ /* 0x000ee20000000800 */
[----:B-1----:R-:W-:-:S07]  /*3da0*/  FADD.FTZ R3, R53, R42 ;  /* 0x0000002a35037221 */ /* 0x002fce0000010000 */
[----:B------:R1:W4:Y:S01]  /*3db0*/  MUFU.EX2 R162, R135 ;  /* 0x0000008700a27308 */ /* 0x0003220000000800 */
[----:B--2---:R-:W-:-:S07]  /*3dc0*/  FADD.FTZ R13, R133, R44 ;  /* 0x0000002c850d7221 */ /* 0x004fce0000010000 */
[----:B------:R-:W2:Y:S01]  /*3dd0*/  MUFU.EX2 R57, R57 ;  /* 0x0000003900397308 */ /* 0x000ea20000000800 */
[C---:B---3--:R-:W-:Y:S01]  /*3de0*/  FADD.FTZ R42, R0.reuse, R3 ;  /* 0x00000003002a7221 */ /* 0x048fe20000010000 */
[----:B------:R-:W-:Y:S02]  /*3df0*/  F2FP.F16.F32.PACK_AB R157, R0, R53 ;  /* 0x00000035009d723e */ /* 0x000fe400000000ff */
[----:B-1----:R-:W-:-:S04]  /*3e00*/  CS2R R134, SRZ ;  /* 0x0000000000867805 */ /* 0x002fc8000001ff00 */
        /* <DEDUP_REMOVED lines=18> */
[----:B------:R-:W1:Y:S01]  /*3f30*/  MUFU.EX2 R24, R24 ;  /* 0x0000001800187308 */ /* 0x000e620000000800 */
[----:B--2---:R-:W-:-:S07]  /*3f40*/  FADD.FTZ R13, R141, R46 ;  /* 0x0000002e8d0d7221 */ /* 0x004fce0000010000 */
[----:B------:R-:W2:Y:S01]  /*3f50*/  MUFU.EX2 R85, R85 ;  /* 0x0000005500557308 */ /* 0x000ea20000000800 */
[C---:B---3--:R-:W-:Y:S01]  /*3f60*/  FADD.FTZ R44, R10.reuse, R3 ;  /* 0x000000030a2c7221 */ /* 0x048fe20000010000 */
[----:B------:R-:W-:Y:S02]  /*3f70*/  F2FP.F16.F32.PACK_AB R161, R10, R61 ;  /* 0x0000003d0aa1723e */ /* 0x000fe400000000ff */
[----:B------:R-:W-:-:S04]  /*3f80*/  MOV R10, 0x3f800000 ;  /* 0x3f800000000a7802 */ /* 0x000fc80000000f00 */
[----:B------:R3:W4:Y:S01]  /*3f90*/  MUFU.EX2 R40, R91 ;  /* 0x0000005b00287308 */ /* 0x0007220000000800 */
[C---:B-1----:R-:W-:Y:S01]  /*3fa0*/  FADD.FTZ R3, R24.reuse, R13 ;  /* 0x0000000d18037221 */ /* 0x042fe20000010000 */
[----:B------:R-:W-:Y:S02]  /*3fb0*/  F2FP.F16.F32.PACK_AB R166, R24, R141 ;  /* 0x0000008d18a6723e */ /* 0x000fe400000000ff */
[----:B------:R-:W-:-:S04]  /*3fc0*/  CS2R R140, SRZ ;  /* 0x00000000008c7805 */ /* 0x000fc8000001ff00 */
[----:B------:R-:W1:Y:S01]  /*3fd0*/  MUFU.EX2 R93, R93 ;  /* 0x0000005d005d7308 */ /* 0x000e620000000800 */
[----:B--2---:R-:W-:Y:S01]  /*3fe0*/  FADD.FTZ R13, R85, R44 ;  /* 0x0000002c550d7221 */ /* 0x004fe20000010000 */
[----:B---3--:R-:W-:-:S06]  /*3ff0*/  CS2R R90, SRZ ;  /* 0x00000000005a7805 */ /* 0x008fcc000001ff00 */
[----:B------:R2:W3:Y:S01]  /*4000*/  MUFU.EX2 R42, R95 ;  /* 0x0000005f002a7308 */ /* 0x0004e20000000800 */
[C---:B----4-:R-:W-:Y:S01]  /*4010*/  FADD.FTZ R12, R40.reuse, R13 ;  /* 0x0000000d280c7221 */ /* 0x050fe20000010000 */
[----:B------:R-:W-:-:S06]  /*4020*/  F2FP.F16.F32.PACK_AB R163, R40, R85 ;  /* 0x0000005528a3723e */ /* 0x000fcc00000000ff */
[----:B------:R-:W4:Y:S01]  /*4030*/  MUFU.EX2 R97, R97 ;  /* 0x0000006100617308 */ /* 0x000f220000000800 */
[----:B-1----:R-:W-:Y:S01]  /*4040*/  FADD.FTZ R11, R93, R12 ;  /* 0x0000000c5d0b7221 */ /* 0x002fe20000010000 */
[----:B--2---:R-:W-:-:S06]  /*4050*/  CS2R R94, SRZ ;  /* 0x00000000005e7805 */ /* 0x004fcc000001ff00 */
[----:B------:R-:W1:Y:S01]  /*4060*/  MUFU.EX2 R6, R87 ;  /* 0x0000005700067308 */ /* 0x000e620000000800 */
[C---:B---3--:R-:W-:Y:S01]  /*4070*/  FADD.FTZ R12, R42.reuse, R11 ;  /* 0x0000000b2a0c7221 */ /* 0x048fe20000010000 */
[----:B------:R-:W-:Y:S02]  /*4080*/  F2FP.F16.F32.PACK_AB R165, R42, R93 ;  /* 0x0000005d2aa5723e */ /* 0x000fe400000000ff */
[----:B------:R-:W-:Y:S01]  /*4090*/  CS2R R92, SRZ ;  /* 0x00000000005c7805 */ /* 0x000fe2000001ff00 */
[----:B----4-:R-:W-:-:S04]  /*40a0*/  FADD.FTZ R11, R97, R12 ;  /* 0x0000000c610b7221 */ /* 0x010fc80000010000 */
[C---:B-1----:R-:W-:Y:S01]  /*40b0*/  FADD.FTZ R0, R6.reuse, R11 ;  /* 0x0000000b06007221 */ /* 0x042fe20000010000 */
[----:B------:R-:W-:Y:S01]  /*40c0*/  F2FP.F16.F32.PACK_AB R167, R6, R97 ;  /* 0x0000006106a7723e */ /* 0x000fe200000000ff */
[----:B------:R-:W-:Y:S01]  /*40d0*/  IMAD.MOV.U32 R6, RZ, RZ, 0x3f800000 ;  /* 0x3f800000ff067424 */ /* 0x000fe200078e00ff */
[----:B------:R-:W-:Y:S01]  /*40e0*/  CS2R R96, SRZ ;  /* 0x0000000000607805 */ /* 0x000fe2000001ff00 */
[----:B------:R-:W-:Y:S06]  /*40f0*/  @!P2 BRA `(.L_x_136) ;  /* 0x00000028007ca947 */ /* 0x000fec0003800000 */
[----:B------:R-:W-:Y:S01]  /*4100*/  VIADD R192, R192, 0xfffffffe ;  /* 0xfffffffec0c07836 */ /* 0x000fe20000000000 */
[----:B------:R-:W-:Y:S01]  /*4110*/  MOV R151, RZ ;  /* 0x000000ff00977202 */ /* 0x000fe20000000f00 */
[----:B------:R-:W-:Y:S01]  /*4120*/  IMAD.MOV.U32 R14, RZ, RZ, R9 ;  /* 0x000000ffff0e7224 */ /* 0x000fe200078e0009 */
[----:B------:R-:W-:Y:S01]  /*4130*/  UMOV UR4, UR39 ;  /* 0x0000002700047c82 */ /* 0x000fe20008000000 */
[----:B------:R-:W-:Y:S01]  /*4140*/  IMAD.MOV.U32 R12, RZ, RZ, R7 ;  /* 0x000000ffff0c7224 */ /* 0x000fe200078e0007 */
[----:B------:R-:W-:Y:S01]  /*4150*/  UMOV UR5, UR38 ;  /* 0x0000002600057c82 */ /* 0x000fe20008000000 */
[----:B------:R-:W-:Y:S01]  /*4160*/  IMAD.MOV.U32 R6, RZ, RZ, 0x3f800000 ;  /* 0x3f800000ff067424 */ /* 0x000fe200078e00ff */
[----:B------:R-:W-:-:S06]  /*4170*/  ULDC UR6, c[0x0][0x9d8] ;  /* 0x0002760000067ab9 */ /* 0x000fcc0000000800 */
.L_x_147:
[----:B------:R-:W-:-:S04]  /*4180*/  UIADD3 UR7, UR5, 0x1, URZ ;  /* 0x0000000105077890 */ /* 0x000fc8000fffe03f */
[----:B------:R-:W-:-:S04]  /*4190*/  UISETP.NE.AND UP0, UPT, UR7, 0x2, UPT ;  /* 0x000000020700788c */ /* 0x000fc8000bf05270 */
[----:B------:R-:W-:Y:S02]  /*41a0*/  USEL UR39, URZ, 0x1, UP0 ;  /* 0x000000013f277887 */ /* 0x000fe40008000000 */
[----:B------:R-:W-:Y:S02]  /*41b0*/  USEL UR38, UR7, URZ, UP0 ;  /* 0x0000003f07267287 */ /* 0x000fe40008000000 */
[----:B------:R-:W-:Y:S01]  /*41c0*/  ULOP3.LUT UR39, UR4, UR39, URZ, 0x3c, !UPT ;  /* 0x0000002704277292 */ /* 0x000fe2000f8e3c3f */
[----:B------:R-:W-:Y:S11]  /*41d0*/  @!P0 BRA `(.L_x_137) ;  /* 0x0000000000048947 */ /* 0x000ff60003800000 */
[----:B------:R-:W-:Y:S01]  /*41e0*/  BPT.TRAP 0x1 ;  /* 0x000000040000795c */ /* 0x000fe20000300000 */
.L_x_137:
[----:B------:R-:W-:Y:S01]  /*41f0*/  ULEA UR7, UR38, UR60, 0x3 ;  /* 0x0000003c26077291 */ /* 0x000fe2000f8e183f */
[----:B------:R-:W-:-:S05]  /*4200*/  IMAD.U32 R7, RZ, RZ, UR39 ;  /* 0x00000027ff077e24 */ /* 0x000fca000f8e00ff */
[----:B------:R-:W-:-:S04]  /*4210*/  SHF.L.U32 R7, R7, 0x1f, RZ ;  /* 0x0000001f07077819 */ /* 0x000fc800000006ff */
[----:B------:R1:W2:Y:S01]  /*4220*/  SYNCS.PHASECHK.TRANS64.TRYWAIT P1, [UR7+0x34830], R7 ;  /* 0x03483007ff0075a7 */ /* 0x0002a20008020147 */
[----:B------:R-:W-:Y:S05]  /*4230*/  @!P0 BRA `(.L_x_138) ;  /* 0x0000000000048947 */ /* 0x000fea0003800000 */
[----:B------:R-:W-:Y:S01]  /*4240*/  BPT.TRAP 0x1 ;  /* 0x000000040000795c */ /* 0x000fe20000300000 */
.L_x_138:
[----:B--2---:R-:W-:Y:S05]  /*4250*/  @P1 BRA `(.L_x_139) ;  /* 0x0000000000081947 */ /* 0x004fea0003800000 */
[----:B------:R-:W2:Y:S02]  /*4260*/  SYNCS.PHASECHK.TRANS64.TRYWAIT P1, [UR7+0x34830], R7 ;  /* 0x03483007ff0075a7 */ /* 0x000ea40008020147 */
[----:B--2---:R-:W-:Y:S05]  /*4270*/  @!P1 BRA `(.L_x_140) ;  /* 0x0000007400809947 */ /* 0x004fea0003800000 */
.L_x_139:
        /* <DEDUP_REMOVED lines=139> */
.L_x_141:
[----:B------:R-:W-:Y:S01]  /*4b30*/  ULEA UR10, UR5, UR60, 0x3 ;  /* 0x0000003c050a7291 */ /* 0x000fe2000f8e183f */
[----:B------:R-:W-:-:S05]  /*4b40*/  IMAD.U32 R6, RZ, RZ, UR4 ;  /* 0x00000004ff067e24 */ /* 0x000fca000f8e00ff */
[----:B------:R-:W-:-:S04]  /*4b50*/  SHF.L.U32 R6, R6, 0x1f, RZ ;  /* 0x0000001f06067819 */ /* 0x000fc800000006ff */
[----:B------:R3:W4:Y:S01]  /*4b60*/  SYNCS.PHASECHK.TRANS64.TRYWAIT P1, [UR10+0x34850], R6 ;  /* 0x03485006ff0075a7 */ /* 0x000722000802014a */
[----:B------:R-:W-:Y:S05]  /*4b70*/  @!P0 BRA `(.L_x_142) ;  /* 0x0000000000048947 */ /* 0x000fea0003800000 */
[----:B------:R-:W-:Y:S01]  /*4b80*/  BPT.TRAP 0x1 ;  /* 0x000000040000795c */ /* 0x000fe20000300000 */
.L_x_142:
[----:B----4-:R-:W-:Y:S05]  /*4b90*/  @P1 BRA `(.L_x_143) ;  /* 0x0000000000081947 */ /* 0x010fea0003800000 */
[----:B------:R-:W4:Y:S02]  /*4ba0*/  SYNCS.PHASECHK.TRANS64.TRYWAIT P1, [UR10+0x34850], R6 ;  /* 0x03485006ff0075a7 */ /* 0x000f24000802014a */
[----:B----4-:R-:W-:Y:S05]  /*4bb0*/  @!P1 BRA `(.L_x_144) ;  /* 0x0000006c00489947 */ /* 0x010fea0003800000 */
.L_x_143:
[----:B------:R-:W-:Y:S01]  /*4bc0*/  UIADD3 UR4, UR60, 0x400, URZ ;  /* 0x000004003c047890 */ /* 0x000fe2000fffe03f */
[----:B------:R-:W-:Y:S01]  /*4bd0*/  WARPGROUP.ARRIVE ;  /* 0x00000000000079c5 */ /* 0x000fe20000000000 */
[----:B------:R-:W-:Y:S02]  /*4be0*/  UMOV UR15, 0x40000040 ;  /* 0x40000040000f7882 */ /* 0x000fe40000000000 */
[----:B------:R-:W-:-:S04]  /*4bf0*/  USHF.R.U32.HI UR4, URZ, 0x4, UR4 ;  /* 0x000000043f047899 */ /* 0x000fc80008011604 */
[----:B------:R-:W-:-:S04]  /*4c00*/  ULOP3.LUT UR4, UR4, 0x3fff, URZ, 0xc0, !UPT ;  /* 0x00003fff04047892 */ /* 0x000fc8000f8ec03f */
[----:B------:R-:W-:-:S04]  /*4c10*/  ULOP3.LUT UR4, UR4, 0x4000000, URZ, 0xfc, !UPT ;  /* 0x0400000004047892 */ /* 0x000fc8000f8efc3f */
[----:B------:R-:W-:-:S07]  /*4c20*/  ULEA UR4, UR5, UR4, 0xb ;  /* 0x0000000405047291 */ /* 0x000fce000f8e583f */
[----:B------:R-:W-:Y:S02]  /*4c30*/  UMOV UR14, UR4 ;  /* 0x00000004000e7c82 */ /* 0x000fe40008000000 */
[----:B------:R-:W-:Y:S01]  /*4c40*/  HGMMA.64x128x16.F32 R88, R180, gdesc[UR12].tnspB, R88, gsb0 ;  /* 0x41e0000cb4587df0 */ /* 0x000fe20008000858 */
[----:B------:R-:W-:Y:S01]  /*4c50*/  UIADD3 UR14, UR4, 0x80, URZ ;  /* 0x00000080040e7890 */ /* 0x000fe2000fffe03f */
[----:B------:R-:W-:Y:S01]  /*4c60*/  UMOV UR15, 0x40000040 ;  /* 0x40000040000f7882 */ /* 0x000fe20000000000 */
[----:B------:R-:W-:Y:S02]  /*4c70*/  WARPGROUP.DEPBAR.LE gsb0, 0x0 ;  /* 0x00008000000079c5 */ /* 0x000fe40000010000 */
[----:B------:R-:W-:-:S07]  /*4c80*/  WARPGROUP.ARRIVE ;  /* 0x00000000000079c5 */ /* 0x000fce0000000000 */
        /* <DEDUP_REMOVED lines=30> */
[----:B------:R-:W-:Y:S03]  /*4e70*/  HGMMA.64x128x16.F32 R88, R164, gdesc[UR12].tnspB, R88, gsb0 ;  /* 0x41e0000ca4587df0 */ /* 0x000fe60008000858 */
[----:B------:R-:W-:Y:S02]  /*4e80*/  WARPGROUP.DEPBAR.LE gsb0, 0x0 ;  /* 0x00008000000079c5 */ /* 0x000fe40000010000 */
[----:B------:R-:W-:Y:S05]  /*4e90*/  @!P0 BRA `(.L_x_145) ;  /* 0x0000000000048947 */ /* 0x000fea0003800000 */
[----:B------:R-:W-:Y:S01]  /*4ea0*/  BPT.TRAP 0x1 ;  /* 0x000000040000795c */ /* 0x000fe20000300000 */
.L_x_145:
        /* <DEDUP_REMOVED lines=14> */
[----:B------:R-:W4:Y:S01]  /*4f90*/  MUFU.TANH R155, R155 ;  /* 0x0000009b009b7308 */ /* 0x000f220000002400 */
        /* <DEDUP_REMOVED lines=8> */
[----:B-1-3--:R-:W-:Y:S01]  /*5020*/  FMNMX.FTZ R6, R153, R12, !PT ;  /* 0x0000000c99067209 */ /* 0x00afe20007810000 */
[----:B------:R-:W-:Y:S01]  /*5030*/  FMUL.FTZ R35, R43, UR6 ;  /* 0x000000062b237c20 */ /* 0x000fe20008410000 */
[----:B------:R-:W-:Y:S01]  /*5040*/  FMUL.FTZ R175, R45, UR6 ;  /* 0x000000062daf7c20 */ /* 0x000fe20008410000 */
[----:B------:R-:W-:Y:S01]  /*5050*/  FMUL.FTZ R37, R46, UR6 ;  /* 0x000000062e257c20 */ /* 0x000fe20008410000 */
[----:B------:R-:W-:Y:S01]  /*5060*/  FMUL.FTZ R177, R48, UR6 ;  /* 0x0000000630b17c20 */ /* 0x000fe20008410000 */
[----:B------:R-:W-:Y:S01]  /*5070*/  FMUL.FTZ R39, R47, UR6 ;  /* 0x000000062f277c20 */ /* 0x000fe20008410000 */
[----:B------:R-:W-:Y:S01]  /*5080*/  FMUL.FTZ R179, R49, UR6 ;  /* 0x0000000631b37c20 */ /* 0x000fe20008410000 */
[----:B------:R-:W1:Y:S01]  /*5090*/  MUFU.TANH R157, R157 ;  /* 0x0000009d009d7308 */ /* 0x000e620000002400 */
[----:B----4-:R-:W-:Y:S01]  /*50a0*/  FMNMX.FTZ R6, R155, R6, !PT ;  /* 0x000000069b067209 */ /* 0x010fe20007810000 */
[----:B------:R-:W-:Y:S01]  /*50b0*/  FMUL.FTZ R41, R50, UR6 ;  /* 0x0000000632297c20 */ /* 0x000fe20008410000 */
[----:B------:R-:W-:Y:S01]  /*50c0*/  FMUL.FTZ R181, R52, UR6 ;  /* 0x0000000634b57c20 */ /* 0x000fe20008410000 */
[----:B------:R-:W-:Y:S01]  /*50d0*/  FMUL.FTZ R43, R51, UR6 ;  /* 0x00000006332b7c20 */ /* 0x000fe20008410000 */
[----:B------:R-:W-:Y:S01]  /*50e0*/  FMUL.FTZ R183, R53, UR6 ;  /* 0x0000000635b77c20 */ /* 0x000fe20008410000 */
[----:B------:R-:W-:Y:S01]  /*50f0*/  FMUL.FTZ R45, R54, UR6 ;  /* 0x00000006362d7c20 */ /* 0x000fe20008410000 */
[----:B------:R-:W-:Y:S01]  /*5100*/  FMUL.FTZ R193, R56, UR6 ;  /* 0x0000000638c17c20 */ /* 0x000fe20008410000 */
[----:B------:R-:W3:Y:S01]  /*5110*/  MUFU.TANH R13, R13 ;  /* 0x0000000d000d7308 */ /* 0x000ee20000002400 */
[----:B--2---:R-:W-:Y:S01]  /*5120*/  FMNMX.FTZ R8, R11, R14, !PT ;  /* 0x0000000e0b087209 */ /* 0x004fe20007810000 */
[----:B------:R-:W-:Y:S01]  /*5130*/  FMUL.FTZ R47, R55, UR6 ;  /* 0x00000006372f7c20 */ /* 0x000fe20008410000 */
[----:B------:R-:W-:Y:S01]  /*5140*/  FMUL.FTZ R195, R57, UR6 ;  /* 0x0000000639c37c20 */ /* 0x000fe20008410000 */
[----:B------:R-:W-:Y:S01]  /*5150*/  FMUL.FTZ R49, R58, UR6 ;  /* 0x000000063a317c20 */ /* 0x000fe20008410000 */
[----:B------:R-:W-:Y:S01]  /*5160*/  FMUL.FTZ R197, R60, UR6 ;  /* 0x000000063cc57c20 */ /* 0x000fe20008410000 */
[----:B------:R-:W-:Y:S01]  /*5170*/  FMUL.FTZ R51, R59, UR6 ;  /* 0x000000063b337c20 */ /* 0x000fe20008410000 */
[----:B------:R-:W-:Y:S01]  /*5180*/  FMUL.FTZ R199, R61, UR6 ;  /* 0x000000063dc77c20 */ /* 0x000fe20008410000 */
[----:B------:R-:W2:Y:S01]  /*5190*/  MUFU.TANH R159, R159 ;  /* 0x0000009f009f7308 */ /* 0x000ea20000002400 */
[----:B-1----:R-:W-:Y:S01]  /*51a0*/  FMNMX.FTZ R6, R157, R6, !PT ;  /* 0x000000069d067209 */ /* 0x002fe20007810000 */
[----:B------:R-:W-:Y:S01]  /*51b0*/  FMUL.FTZ R53, R62, UR6 ;  /* 0x000000063e357c20 */ /* 0x000fe20008410000 */
[----:B------:R-:W-:Y:S01]  /*51c0*/  FMUL.FTZ R201, R64, UR6 ;  /* 0x0000000640c97c20 */ /* 0x000fe20008410000 */
[----:B------:R-:W-:Y:S01]  /*51d0*/  FMUL.FTZ R55, R63, UR6 ;  /* 0x000000063f377c20 */ /* 0x000fe20008410000 */
[----:B------:R-:W-:Y:S01]  /*51e0*/  FMUL.FTZ R203, R65, UR6 ;  /* 0x0000000641cb7c20 */ /* 0x000fe20008410000 */
[----:B------:R-:W-:Y:S01]  /*51f0*/  FMUL.FTZ R57, R66, UR6 ;  /* 0x0000000642397c20 */ /* 0x000fe20008410000 */
[----:B------:R-:W-:Y:S01]  /*5200*/  FMUL.FTZ R205, R68, UR6 ;  /* 0x0000000644cd7c20 */ /* 0x000fe20008410000 */
[----:B------:R-:W1:Y:S01]  /*5210*/  MUFU.TANH R15, R15 ;  /* 0x0000000f000f7308 */ /* 0x000e620000002400 */
[----:B---3--:R-:W-:Y:S01]  /*5220*/  FMNMX.FTZ R8, R13, R8, !PT ;  /* 0x000000080d087209 */ /* 0x008fe20007810000 */
        /* <DEDUP_REMOVED lines=26> */
[----:B------:R-:W-:-:S04]  /*53d0*/  ISETP.NE.AND P1, PT, R18, RZ, PT ;  /* 0x000000ff1200720c */ /* 0x000fc80003f25270 */
        /* <DEDUP_REMOVED lines=107> */
[----:B---3--:R-:W-:-:S05]  /*5a90*/  FMNMX.FTZ R6, R217, R6, !PT ;  /* 0x00000006d9067209 */ /* 0x008fca0007810000 */
[----:B------:R-:W3:Y:S01]  /*5aa0*/  SHFL.BFLY PT, R7, R6, 0x2, 0x1f ;  /* 0x0c401f0006077f89 */ /* 0x000ee200000e0000 */
[----:B--2---:R-:W-:-:S04]  /*5ab0*/  FMNMX.FTZ R8, R83, R8, !PT ;  /* 0x0000000853087209 */ /* 0x004fc80007810000 */
[----:B-1----:R-:W-:Y:S02]  /*5ac0*/  FMNMX.FTZ R10, R85, R8, !PT ;  /* 0x00000008550a7209 */ /* 0x002fe40007810000 */
[----:B------:R-:W1:Y:S03]  /*5ad0*/  LDC R8, c[0x0][0x988] ;  /* 0x00026200ff087b82 */ /* 0x000e660000000800 */
[----:B------:R-:W2:Y:S01]  /*5ae0*/  SHFL.BFLY PT, R9, R10, 0x2, 0x1f ;  /* 0x0c401f000a097f89 */ /* 0x000ea200000e0000 */
[----:B---3--:R-:W-:-:S05]  /*5af0*/  FMNMX.FTZ R20, R6, R7, !PT ;  /* 0x0000000706147209 */ /* 0x008fca0007810000 */
[----:B------:R-:W3:Y:S01]  /*5b00*/  SHFL.BFLY PT, R7, R20, 0x1, 0x1f ;  /* 0x0c201f0014077f89 */ /* 0x000ee200000e0000 */
[----:B--2---:R-:W-:-:S05]  /*5b10*/  FMNMX.FTZ R24, R10, R9, !PT ;  /* 0x000000090a187209 */ /* 0x004fca0007810000 */
[----:B------:R-:W2:Y:S01]  /*5b20*/  SHFL.BFLY PT, R9, R24, 0x1, 0x1f ;  /* 0x0c201f0018097f89 */ /* 0x000ea200000e0000 */
[----:B---3--:R-:W-:-:S05]  /*5b30*/  FMNMX.FTZ R7, R20, R7, !PT ;  /* 0x0000000714077209 */ /* 0x008fca0007810000 */
[----:B------:R-:W-:-:S04]  /*5b40*/  FADD.FTZ R87, -R7, R12 ;  /* 0x0000000c07577221 */ /* 0x000fc80000010100 */
[----:B-1----:R-:W-:-:S04]  /*5b50*/  FMUL.FTZ R12, R87, R8 ;  /* 0x00000008570c7220 */ /* 0x002fc80000410000 */
[----:B------:R1:W-:Y:S01]  /*5b60*/  MUFU.EX2 R10, R12 ;  /* 0x0000000c000a7308 */ /* 0x0003e20000000800 */
[----:B--2---:R-:W-:-:S05]  /*5b70*/  FMNMX.FTZ R9, R24, R9, !PT ;  /* 0x0000000918097209 */ /* 0x004fca0007810000 */
[----:B------:R-:W-:Y:S01]  /*5b80*/  FADD.FTZ R87, -R9, R14 ;  /* 0x0000000e09577221 */ /* 0x000fe20000010100 */
[-C--:B------:R-:W-:Y:S01]  /*5b90*/  FMUL.FTZ R14, R7, R8.reuse ;  /* 0x00000008070e7220 */ /* 0x080fe20000410000 */
[-C--:B-1----:R-:W-:Y:S02]  /*5ba0*/  FMUL.FTZ R12, R9, R8.reuse ;  /* 0x00000008090c7220 */ /* 0x082fe40000410000 */
[-C--:B------:R-:W-:Y:S01]  /*5bb0*/  FMUL.FTZ R6, R87, R8.reuse ;  /* 0x0000000857067220 */ /* 0x080fe20000410000 */
[-CC-:B------:R-:W-:Y:S01]  /*5bc0*/  FFMA.FTZ R87, R153, R8.reuse, -R14.reuse ;  /* 0x0000000899577223 */ /* 0x180fe2000001080e */
[-CC-:B------:R-:W-:Y:S01]  /*5bd0*/  FFMA.FTZ R170, R181, R8.reuse, -R14.reuse ;  /* 0x00000008b5aa7223 */ /* 0x180fe2000001080e */
[-C--:B------:R-:W-:Y:S01]  /*5be0*/  FFMA.FTZ R182, R157, R8.reuse, -R14 ;  /* 0x000000089db67223 */ /* 0x080fe2000001080e */
[-C--:B------:R-:W-:Y:S01]  /*5bf0*/  FFMA.FTZ R181, R11, R8.reuse, -R12 ;  /* 0x000000080bb57223 */ /* 0x080fe2000001080c */
[-CC-:B------:R-:W-:Y:S01]  /*5c00*/  FFMA.FTZ R180, R155, R8.reuse, -R14.reuse ;  /* 0x000000089bb47223 */ /* 0x180fe2000001080e */
        /* <DEDUP_REMOVED lines=27> */
[-C--:B------:R-:W-:Y:S01]  /*5dc0*/  FFMA.FTZ R199, R217, R8.reuse, -R14 ;  /* 0x00000008d9c77223 */ /* 0x080fe2000001080e */
[-CC-:B------:R-:W-:Y:S01]  /*5dd0*/  FFMA.FTZ R14, R13, R8.reuse, -R12.reuse ;  /* 0x000000080d0e7223 */ /* 0x180fe2000001080c */
[----:B------:R-:W1:Y:S01]  /*5de0*/  MUFU.EX2 R87, R87 ;  /* 0x0000005700577308 */ /* 0x000e620000000800 */
        /* <DEDUP_REMOVED lines=16> */
[----:B-1----:R-:W-:Y:S01]  /*5ef0*/  FFMA.FTZ R3, R10, R3, R87 ;  /* 0x000000030a037223 */ /* 0x002fe20000010057 */
[-CC-:B------:R-:W-:Y:S01]  /*5f00*/  FFMA.FTZ R11, R49, R8.reuse, -R12.reuse ;  /* 0x00000008310b7223 */ /* 0x180fe2000001080c */
[-CC-:B------:R-:W-:Y:S01]  /*5f10*/  FFMA.FTZ R36, R51, R8.reuse, -R12.reuse ;  /* 0x0000000833247223 */ /* 0x180fe2000001080c */
[-CC-:B------:R-:W-:Y:S01]  /*5f20*/  FFMA.FTZ R13, R53, R8.reuse, -R12.reuse ;  /* 0x00000008350d7223 */ /* 0x180fe2000001080c */
[-CC-:B------:R-:W-:Y:S01]  /*5f30*/  FFMA.FTZ R38, R55, R8.reuse, -R12.reuse ;  /* 0x0000000837267223 */ /* 0x180fe2000001080c */
[-CC-:B------:R-:W-:Y:S01]  /*5f40*/  FFMA.FTZ R67, R67, R8.reuse, -R12.reuse ;  /* 0x0000000843437223 */ /* 0x180fe2000001080c */
[-CC-:B------:R-:W-:Y:S01]  /*5f50*/  FFMA.FTZ R71, R71, R8.reuse, -R12.reuse ;  /* 0x0000000847477223 */ /* 0x180fe2000001080c */
[----:B------:R-:W1:Y:S01]  /*5f60*/  MUFU.EX2 R180, R180 ;  /* 0x000000b400b47308 */ /* 0x000e620000000800 */
[-CC-:B------:R-:W-:Y:S01]  /*5f70*/  FFMA.FTZ R75, R75, R8.reuse, -R12.reuse ;  /* 0x000000084b4b7223 */ /* 0x180fe2000001080c */
[-CC-:B------:R-:W-:Y:S01]  /*5f80*/  FFMA.FTZ R77, R77, R8.reuse, -R12.reuse ;  /* 0x000000084d4d7223 */ /* 0x180fe2000001080c */
[-CC-:B------:R-:W-:Y:S01]  /*5f90*/  FFMA.FTZ R79, R79, R8.reuse, -R12.reuse ;  /* 0x000000084f4f7223 */ /* 0x180fe2000001080c */
[----:B------:R-:W-:-:S04]  /*5fa0*/  FFMA.FTZ R83, R83, R8, -R12 ;  /* 0x0000000853537223 */ /* 0x000fc8000001080c */
[----:B------:R-:W3:Y:S01]  /*5fb0*/  MUFU.EX2 R14, R14 ;  /* 0x0000000e000e7308 */ /* 0x000ee20000000800 */
[----:B--2---:R-:W-:-:S07]  /*5fc0*/  FFMA.FTZ R15, R6, R0, R181 ;  /* 0x00000000060f7223 */ /* 0x004fce00000100b5 */
[----:B------:R-:W2:Y:S01]  /*5fd0*/  MUFU.EX2 R182, R182 ;  /* 0x000000b600b67308 */ /* 0x000ea20000000800 */
[----:B-1----:R-:W-:-:S07]  /*5fe0*/  FADD.FTZ R3, R180, R3 ;  /* 0x00000003b4037221 */ /* 0x002fce0000010000 */
[----:B------:R-:W1:Y:S01]  /*5ff0*/  MUFU.EX2 R183, R183 ;  /* 0x000000b700b77308 */ /* 0x000e620000000800 */
[----:B---3--:R-:W-:Y:S01]  /*6000*/  FADD.FTZ R0, R14, R15 ;  /* 0x0000000f0e007221 */ /* 0x008fe20000010000 */
[----:B------:R-:W-:-:S06]  /*6010*/  FFMA.FTZ R15, R57, R8, -R12 ;  /* 0x00000008390f7223 */ /* 0x000fcc000001080c */
[----:B------:R-:W3:Y:S01]  /*6020*/  MUFU.EX2 R153, R153 ;  /* 0x0000009900997308 */ /* 0x000ee20000000800 */
[----:B--2---:R-:W-:-:S07]  /*6030*/  FADD.FTZ R40, R182, R3 ;  /* 0x00000003b6287221 */ /* 0x004fce0000010000 */
[----:B------:R-:W2:Y:S01]  /*6040*/  MUFU.EX2 R20, R20 ;  /* 0x0000001400147308 */ /* 0x000ea20000000800 */
[----:B-1----:R-:W-:-:S07]  /*6050*/  FADD.FTZ R3, R183, R0 ;  /* 0x00000000b7037221 */ /* 0x002fce0000010000 */
[----:B------:R-:W1:Y:S01]  /*6060*/  MUFU.EX2 R176, R176 ;  /* 0x000000b000b07308 */ /* 0x000e620000000800 */
[----:B---3--:R-:W-:-:S07]  /*6070*/  FADD.FTZ R21, R153, R40 ;  /* 0x0000002899157221 */ /* 0x008fce0000010000 */
[----:B------:R-:W3:Y:S01]  /*6080*/  MUFU.EX2 R177, R177 ;  /* 0x000000b100b17308 */ /* 0x000ee20000000800 */
[----:B--2---:R-:W-:-:S07]  /*6090*/  FADD.FTZ R0, R20, R3 ;  /* 0x0000000314007221 */ /* 0x004fce0000010000 */
[----:B------:R-:W2:Y:S01]  /*60a0*/  MUFU.EX2 R155, R155 ;  /* 0x0000009b009b7308 */ /* 0x000ea20000000800 */
[----:B-1----:R-:W-:-:S07]  /*60b0*/  FADD.FTZ R40, R176, R21 ;  /* 0x00000015b0287221 */ /* 0x002fce0000010000 */
[----:B------:R-:W1:Y:S01]  /*60c0*/  MUFU.EX2 R24, R24 ;  /* 0x0000001800187308 */ /* 0x000e620000000800 */
[----:B---3--:R-:W-:-:S07]  /*60d0*/  FADD.FTZ R3, R177, R0 ;  /* 0x00000000b1037221 */ /* 0x008fce0000010000 */
[----:B------:R-:W3:Y:S01]  /*60e0*/  MUFU.EX2 R178, R178 ;  /* 0x000000b200b27308 */ /* 0x000ee20000000800 */
[----:B--2---:R-:W-:Y:S01]  /*60f0*/  FADD.FTZ R21, R155, R40 ;  /* 0x000000289b157221 */ /* 0x004fe20000010000 */
[----:B------:R-:W-:-:S06]  /*6100*/  FFMA.FTZ R40, R59, R8, -R12 ;  /* 0x000000083b287223 */ /* 0x000fcc000001080c */
        /* <DEDUP_REMOVED lines=21> */
[----:B-1----:R-:W-:Y:S01]  /*6260*/  FADD.FTZ R44, R174, R25 ;  /* 0x00000019ae2c7221 */ /* 0x002fe20000010000 */
[-CC-:B------:R-:W-:Y:S01]  /*6270*/  FFMA.FTZ R25, R65, R8.reuse, -R12.reuse ;  /* 0x0000000841197223 */ /* 0x180fe2000001080c */
[----:B------:R-:W-:-:S05]  /*6280*/  FFMA.FTZ R12, R85, R8, -R12 ;  /* 0x00000008550c7223 */ /* 0x000fca000001080c */
        /* <DEDUP_REMOVED lines=53> */
[----:B-1----:R-:W-:Y:S01]  /*65e0*/  FADD.FTZ R0, R42, R3 ;  /* 0x000000032a007221 */ /* 0x002fe20000010000 */
[----:B------:R-:W-:-:S04]  /*65f0*/  IMAD.U32 R3, RZ, RZ, UR7 ;  /* 0x00000007ff037e24 */ /* 0x000fc8000f8e00ff */
[----:B------:R-:W-:Y:S02]  /*6600*/  @P1 VIADD R3, R3, 0x34840 ;  /* 0x0003484003031836 */ /* 0x000fe40000000000 */
[----:B------:R-:W1:Y:S01]  /*6610*/  MUFU.EX2 R73, R73 ;  /* 0x0000004900497308 */ /* 0x000e620000000800 */
[----:B---3--:R-:W-:Y:S02]  /*6620*/  FADD.FTZ R44, R160, R27 ;  /* 0x0000001ba02c7221 */ /* 0x008fe40000010000 */
[----:B------:R-:W-:-:S04]  /*6630*/  @P1 PRMT R3, R22, 0x654, R3 ;  /* 0x0000065416031816 */ /* 0x000fc80000000003 */
[----:B------:R3:W-:Y:S01]  /*6640*/  @P1 SYNCS.ARRIVE.TRANS64.RED.A1T0 RZ, [R3+URZ], RZ ;  /* 0x000000ff03ff19a7 */ /* 0x0007e2000810043f */
[----:B------:R-:W4:Y:S01]  /*6650*/  MUFU.EX2 R67, R67 ;  /* 0x0000004300437308 */ /* 0x000f220000000800 */
[----:B--2---:R-:W-:-:S07]  /*6660*/  FADD.FTZ R0, R25, R0 ;  /* 0x0000000019007221 */ /* 0x004fce0000010000 */
[----:B------:R-:W2:Y:S01]  /*6670*/  MUFU.EX2 R162, R162 ;  /* 0x000000a200a27308 */ /* 0x000ea20000000800 */
[----:B-1----:R-:W-:-:S07]  /*6680*/  FADD.FTZ R27, R73, R44 ;  /* 0x0000002c491b7221 */ /* 0x002fce0000010000 */
[----:B------:R-:W1:Y:S01]  /*6690*/  MUFU.EX2 R71, R71 ;  /* 0x0000004700477308 */ /* 0x000e620000000800 */
[----:B----4-:R-:W-:-:S07]  /*66a0*/  FADD.FTZ R0, R67, R0 ;  /* 0x0000000043007221 */ /* 0x010fce0000010000 */
        /* <DEDUP_REMOVED lines=20> */
[----:B-1----:R-:W-:-:S03]  /*67f0*/  FADD.FTZ R3, R199, R44 ;  /* 0x0000002cc7037221 */ /* 0x002fc60000010000 */
[----:B---3--:R-:W-:Y:S01]  /*6800*/  FADD.FTZ R0, R27, R0 ;  /* 0x000000001b007221 */ /* 0x008fe20000010000 */
[----:B------:R-:W-:Y:S06]  /*6810*/  @!P0 BRA `(.L_x_146) ;  /* 0x0000000000048947 */ /* 0x000fec0003800000 */
[----:B------:R-:W-:Y:S01]  /*6820*/  BPT.TRAP 0x1 ;  /* 0x000000040000795c */ /* 0x000fe20000300000 */
.L_x_146:
[----:B------:R-:W-:Y:S01]  /*6830*/  ISETP.NE.AND P1, PT, R2, RZ, PT ;  /* 0x000000ff0200720c */ /* 0x000fe20003f25270 */
[----:B------:R-:W-:Y:S01]  /*6840*/  UMOV UR4, UR39 ;  /* 0x0000002700047c82 */ /* 0x000fe20008000000 */
[----:B------:R-:W-:Y:S01]  /*6850*/  MOV R12, UR10 ;  /* 0x0000000a000c7c02 */ /* 0x000fe20008000f00 */
[----:B------:R-:W-:Y:S01]  /*6860*/  UMOV UR5, UR38 ;  /* 0x0000002600057c82 */ /* 0x000fe20008000000 */
[----:B------:R-:W-:Y:S01]  /*6870*/  F2FP.F16.F32.PACK_AB R181, R14, R181 ;  /* 0x000000b50eb5723e */ /* 0x000fe200000000ff */
[----:B------:R-:W-:Y:S01]  /*6880*/  IMAD.MOV.U32 R14, RZ, RZ, R9 ;  /* 0x000000ffff0e7224 */ /* 0x000fe200078e0009 */
[----:B------:R-:W-:Y:S02]  /*6890*/  F2FP.F16.F32.PACK_AB R182, R153, R182 ;  /* 0x000000b699b6723e */ /* 0x000fe400000000ff */
[----:B------:R-:W-:Y:S02]  /*68a0*/  F2FP.F16.F32.PACK_AB R176, R155, R176 ;  /* 0x000000b09bb0723e */ /* 0x000fe400000000ff */
[----:B------:R-:W-:-:S02]  /*68b0*/  F2FP.F16.F32.PACK_AB R178, R157, R178 ;  /* 0x000000b29db2723e */ /* 0x000fc400000000ff */
[----:B------:R-:W-:Y:S01]  /*68c0*/  F2FP.F16.F32.PACK_AB R172, R159, R172 ;  /* 0x000000ac9fac723e */ /* 0x000fe200000000ff */
[----:B------:R-:W-:Y:S01]  /*68d0*/  @P1 VIADD R12, R12, 0x34860 ;  /* 0x000348600c0c1836 */ /* 0x000fe20000000000 */
[----:B------:R-:W-:Y:S02]  /*68e0*/  F2FP.F16.F32.PACK_AB R174, R161, R174 ;  /* 0x000000aea1ae723e */ /* 0x000fe400000000ff */
[----:B------:R-:W-:Y:S02]  /*68f0*/  F2FP.F16.F32.PACK_AB R168, R163, R168 ;  /* 0x000000a8a3a8723e */ /* 0x000fe400000000ff */
[----:B------:R-:W-:Y:S02]  /*6900*/  @P1 PRMT R12, R19, 0x654, R12 ;  /* 0x00000654130c1816 */ /* 0x000fe4000000000c */
[----:B------:R-:W-:Y:S02]  /*6910*/  F2FP.F16.F32.PACK_AB R170, R165, R170 ;  /* 0x000000aaa5aa723e */ /* 0x000fe400000000ff */
[----:B------:R1:W-:Y:S01]  /*6920*/  @P1 SYNCS.ARRIVE.TRANS64.RED.A1T0 RZ, [R12+URZ], RZ ;  /* 0x000000ff0cff19a7 */ /* 0x0003e2000810043f */
[C---:B------:R-:W-:Y:S01]  /*6930*/  ISETP.GT.AND P1, PT, R192.reuse, RZ, PT ;  /* 0x000000ffc000720c */ /* 0x040fe20003f24270 */
[----:B------:R-:W-:Y:S01]  /*6940*/  VIADD R192, R192, 0xffffffff ;  /* 0xffffffffc0c07836 */ /* 0x000fe20000000000 */
[----:B------:R-:W-:-:S02]  /*6950*/  F2FP.F16.F32.PACK_AB R152, R167, R152 ;  /* 0x00000098a798723e */ /* 0x000fc400000000ff */
[----:B------:R-:W-:Y:S02]  /*6960*/  F2FP.F16.F32.PACK_AB R180, R180, R87 ;  /* 0x00000057b4b4723e */ /* 0x000fe400000000ff */
[----:B------:R-:W-:Y:S01]  /*6970*/  F2FP.F16.F32.PACK_AB R183, R20, R183 ;  /* 0x000000b714b7723e */ /* 0x000fe200000000ff */
[----:B-1----:R-:W-:Y:S01]  /*6980*/  IMAD.MOV.U32 R12, RZ, RZ, R7 ;  /* 0x000000ffff0c7224 */ /* 0x002fe200078e0007 */
[----:B------:R-:W-:Y:S02]  /*6990*/  F2FP.F16.F32.PACK_AB R177, R24, R177 ;  /* 0x000000b118b1723e */ /* 0x000fe400000000ff */
[----:B------:R-:W-:Y:S02]  /*69a0*/  F2FP.F16.F32.PACK_AB R179, R26, R179 ;  /* 0x000000b31ab3723e */ /* 0x000fe400000000ff */
[----:B------:R-:W-:Y:S02]  /*69b0*/  F2FP.F16.F32.PACK_AB R173, R28, R173 ;  /* 0x000000ad1cad723e */ /* 0x000fe400000000ff */
[----:B------:R-:W-:-:S02]  /*69c0*/  F2FP.F16.F32.PACK_AB R175, R30, R175 ;  /* 0x000000af1eaf723e */ /* 0x000fc400000000ff */
[----:B------:R-:W-:Y:S02]  /*69d0*/  F2FP.F16.F32.PACK_AB R169, R32, R169 ;  /* 0x000000a920a9723e */ /* 0x000fe400000000ff */
[----:B------:R-:W-:Y:S02]  /*69e0*/  F2FP.F16.F32.PACK_AB R171, R34, R171 ;  /* 0x000000ab22ab723e */ /* 0x000fe400000000ff */
        /* <DEDUP_REMOVED lines=14> */
[----:B------:R-:W-:Y:S01]  /*6ad0*/  F2FP.F16.F32.PACK_AB R167, R27, R83 ;  /* 0x000000531ba7723e */ /* 0x000fe200000000ff */
[----:B------:R-:W-:Y:S06]  /*6ae0*/  @P1 BRA `(.L_x_147) ;  /* 0xffffffd400a41947 */ /* 0x000fec000383ffff */
.L_x_136:
        /* <DEDUP_REMOVED lines=67> */
.L_x_148:
[----:B------:R-:W-:Y:S01]  /*6f20*/  ULEA UR5, UR38, UR60, 0x3 ;  /* 0x0000003c26057291 */ /* 0x000fe2000f8e183f */
[----:B------:R-:W-:-:S04]  /*6f30*/  MOV R4, UR39 ;  /* 0x0000002700047c02 */ /* 0x000fc80008000f00 */
[----:B------:R-:W-:-:S04]  /*6f40*/  SHF.L.U32 R4, R4, 0x1f, RZ ;  /* 0x0000001f04047819 */ /* 0x000fc800000006ff */
[----:B------:R1:W2:Y:S01]  /*6f50*/  SYNCS.PHASECHK.TRANS64.TRYWAIT P1, [UR5+0x34850], R4 ;  /* 0x03485004ff0075a7 */ /* 0x0002a20008020145 */
[----:B------:R-:W-:Y:S05]  /*6f60*/  @!P0 BRA `(.L_x_149) ;  /* 0x0000000000048947 */ /* 0x000fea0003800000 */
[----:B------:R-:W-:Y:S01]  /*6f70*/  BPT.TRAP 0x1 ;  /* 0x000000040000795c */ /* 0x000fe20000300000 */
.L_x_149:
[----:B--2---:R-:W-:Y:S05]  /*6f80*/  @P1 BRA `(.L_x_150) ;  /* 0x0000000000081947 */ /* 0x004fea0003800000 */
[----:B------:R-:W2:Y:S02]  /*6f90*/  SYNCS.PHASECHK.TRANS64.TRYWAIT P1, [UR5+0x34850], R4 ;  /* 0x03485004ff0075a7 */ /* 0x000ea40008020145 */
[----:B--2---:R-:W-:Y:S05]  /*6fa0*/  @!P1 BRA `(.L_x_151) ;  /* 0x0000004800649947 */ /* 0x004fea0003800000 */
.L_x_150:
[----:B------:R-:W-:Y:S01]  /*6fb0*/  UIADD3 UR4, UR60, 0x400, URZ ;  /* 0x000004003c047890 */ /* 0x000fe2000fffe03f */
[----:B------:R-:W-:Y:S01]  /*6fc0*/  WARPGROUP.ARRIVE ;  /* 0x00000000000079c5 */ /* 0x000fe20000000000 */
[----:B------:R-:W-:Y:S01]  /*6fd0*/  UMOV UR7, 0x40000040 ;  /* 0x4000004000077882 */ /* 0x000fe20000000000 */
[----:B-12---:R-:W1:Y:S01]  /*6fe0*/  SHFL.BFLY PT, R4, R3, 0x2, 0x1f ;  /* 0x0c401f0003047f89 */ /* 0x006e6200000e0000 */
[----:B------:R-:W-:Y:S01]  /*6ff0*/  USHF.R.U32.HI UR4, URZ, 0x4, UR4 ;  /* 0x000000043f047899 */ /* 0x000fe20008011604 */
[----:B------:R-:W-:Y:S02]  /*7000*/  IMAD.MOV.U32 R12, RZ, RZ, RZ ;  /* 0x000000ffff0c7224 */ /* 0x000fe400078e00ff */
[----:B------:R-:W2:Y:S01]  /*7010*/  SHFL.BFLY PT, R5, R0, 0x2, 0x1f ;  /* 0x0c401f0000057f89 */ /* 0x000ea200000e0000 */
[----:B------:R-:W-:-:S04]  /*7020*/  ULOP3.LUT UR4, UR4, 0x3fff, URZ, 0xc0, !UPT ;  /* 0x00003fff04047892 */ /* 0x000fc8000f8ec03f */
[----:B------:R-:W-:-:S04]  /*7030*/  ULOP3.LUT UR4, UR4, 0x4000000, URZ, 0xfc, !UPT ;  /* 0x0400000004047892 */ /* 0x000fc8000f8efc3f */
[----:B------:R-:W-:-:S07]  /*7040*/  ULEA UR4, UR38, UR4, 0xb ;  /* 0x0000000426047291 */ /* 0x000fce000f8e583f */
[----:B------:R-:W-:Y:S02]  /*7050*/  UMOV UR6, UR4 ;  /* 0x0000000400067c82 */ /* 0x000fe40008000000 */
[----:B------:R-:W-:Y:S01]  /*7060*/  HGMMA.64x128x16.F32 R24, R180, gdesc[UR4].tnspB, R24, gsb0 ;  /* 0x41e00004b4187df0 */ /* 0x000fe20008000818 */
[----:B------:R-:W-:Y:S01]  /*7070*/  UIADD3 UR6, UR4, 0x80, URZ ;  /* 0x0000008004067890 */ /* 0x000fe2000fffe03f */
[----:B-1----:R-:W-:Y:S01]  /*7080*/  FADD.FTZ R4, R4, R3 ;  /* 0x0000000304047221 */ /* 0x002fe20000010000 */
[----:B------:R-:W-:Y:S01]  /*7090*/  UMOV UR7, 0x40000040 ;  /* 0x4000004000077882 */ /* 0x000fe20000000000 */
[----:B------:R-:W-:Y:S02]  /*70a0*/  IMAD.MOV.U32 R3, RZ, RZ, -0x800000 ;  /* 0xff800000ff037424 */ /* 0x000fe400078e00ff */
[----:B--2---:R-:W-:Y:S01]  /*70b0*/  FADD.FTZ R6, R5, R0 ;  /* 0x0000000005067221 */ /* 0x004fe20000010000 */
[----:B------:R-:W-:Y:S01]  /*70c0*/  IMAD.MOV.U32 R0, RZ, RZ, -0x800000 ;  /* 0xff800000ff007424 */ /* 0x000fe200078e00ff */
[----:B------:R-:W1:Y:S04]  /*70d0*/  SHFL.BFLY PT, R5, R4, 0x1, 0x1f ;  /* 0x0c201f0004057f89 */ /* 0x000e6800000e0000 */
[----:B------:R-:W2:Y:S01]  /*70e0*/  SHFL.BFLY PT, R11, R6, 0x1, 0x1f ;  /* 0x0c201f00060b7f89 */ /* 0x000ea200000e0000 */
[----:B-1----:R-:W-:Y:S01]  /*70f0*/  FADD.FTZ R14, R4, R5 ;  /* 0x00000005040e7221 */ /* 0x002fe20000010000 */
[----:B------:R-:W-:-:S02]  /*7100*/  IMAD.MOV.U32 R5, RZ, RZ, RZ ;  /* 0x000000ffff057224 */ /* 0x000fc400078e00ff */
[----:B--2---:R-:W-:Y:S02]  /*7110*/  FADD.FTZ R15, R6, R11 ;  /* 0x0000000b060f7221 */ /* 0x004fe40000010000 */
[----:B------:R-:W-:-:S03]  /*7120*/  FSETP.NE.FTZ.AND P1, PT, R14, RZ, PT ;  /* 0x000000ff0e00720b */ /* 0x000fc60003f35000 */
[----:B------:R-:W-:-:S10]  /*7130*/  FSETP.NE.FTZ.AND P2, PT, R15, RZ, PT ;  /* 0x000000ff0f00720b */ /* 0x000fd40003f55000 */
[----:B------:R-:W1:Y:S01]  /*7140*/  @P1 MUFU.LG2 R10, R14 ;  /* 0x0000000e000a1308 */ /* 0x000e620000000c00 */
[C---:B------:R-:W-:Y:S02]  /*7150*/  @P1 FMUL.FTZ R4, R8.reuse, 0.69314718246459960938 ;  /* 0x3f31721808041820 */ /* 0x040fe40000410000 */
[----:B------:R-:W-:-:S05]  /*7160*/  @P2 FMUL.FTZ R21, R8, 0.69314718246459960938 ;  /* 0x3f31721808152820 */ /* 0x000fca0000410000 */
[----:B------:R-:W2:Y:S08]  /*7170*/  @P2 MUFU.LG2 R13, R15 ;  /* 0x0000000f000d2308 */ /* 0x000eb00000000c00 */
[----:B------:R3:W4:Y:S01]  /*7180*/  @P1 MUFU.RCP R5, R14 ;  /* 0x0000000e00051308 */ /* 0x0007220000001000 */
[----:B-1----:R-:W-:-:S04]  /*7190*/  @P1 FMUL.FTZ R11, R10, 0.69314718246459960938 ;  /* 0x3f3172180a0b1820 */ /* 0x002fc80000410000 */
[----:B------:R-:W-:-:S03]  /*71a0*/  @P1 FFMA.FTZ R3, R4, R7, R11 ;  /* 0x0000000704031223 */ /* 0x000fc6000001000b */
[----:B------:R3:W1:Y:S01]  /*71b0*/  @P2 MUFU.RCP R12, R15 ;  /* 0x0000000f000c2308 */ /* 0x0006620000001000 */
[----:B--2---:R-:W-:-:S04]  /*71c0*/  @P2 FMUL.FTZ R6, R13, 0.69314718246459960938 ;  /* 0x3f3172180d062820 */ /* 0x004fc80000410000 */
[----:B------:R-:W-:Y:S01]  /*71d0*/  @P2 FFMA.FTZ R0, R21, R9, R6 ;  /* 0x0000000915002223 */ /* 0x000fe20000010006 */
[----:B------:R-:W-:Y:S02]  /*71e0*/  WARPGROUP.DEPBAR.LE gsb0, 0x0 ;  /* 0x00008000000079c5 */ /* 0x000fe40000010000 */
[----:B------:R-:W-:-:S06]  /*71f0*/  WARPGROUP.ARRIVE ;  /* 0x00000000000079c5 */ /* 0x000fcc0000000000 */
        /* <DEDUP_REMOVED lines=31> */
[----:B------:R-:W-:Y:S03]  /*73f0*/  HGMMA.64x128x16.F32 R24, R164, gdesc[UR4].tnspB, R24, gsb0 ;  /* 0x41e00004a4187df0 */ /* 0x000fe60008000818 */
[----:B------:R-:W-:Y:S02]  /*7400*/  WARPGROUP.DEPBAR.LE gsb0, 0x0 ;  /* 0x00008000000079c5 */ /* 0x000fe40000010000 */
[----:B-1-34-:R-:W-:Y:S05]  /*7410*/  @!P0 BRA `(.L_x_152) ;  /* 0x0000000000048947 */ /* 0x01afea0003800000 */
[----:B------:R-:W-:Y:S01]  /*7420*/  BPT.TRAP 0x1 ;  /* 0x000000040000795c */ /* 0x000fe20000300000 */
.L_x_152:
[----:B------:R-:W-:Y:S01]  /*7430*/  ISETP.NE.AND P3, PT, R2, RZ, PT ;  /* 0x000000ff0200720c */ /* 0x000fe20003f65270 */
        /* <DEDUP_REMOVED lines=32> */
[----:B------:R-:W-:Y:S01]  /*7640*/  IADD3 R5, P0, R16, 0x20, RZ ;  /* 0x0000002010057810 */ /* 0x000fe20007f1e0ff */
[-C--:B------:R-:W-:Y:S01]  /*7650*/  FMUL.FTZ R8, R26, R12.reuse ;  /* 0x0000000c1a087220 */ /* 0x080fe20000410000 */
[----:B------:R-:W-:Y:S01]  /*7660*/  MOV R4, UR5 ;  /* 0x0000000500047c02 */ /* 0x000fe20008000f00 */
[-C--:B------:R-:W-:Y:S01]  /*7670*/  FMUL.FTZ R27, R27, R12.reuse ;  /* 0x0000000c1b1b7220 */ /* 0x080fe20000410000 */
[----:B------:R-:W-:Y:S01]  /*7680*/  LOP3.LUT R26, R5, 0x380, RZ, 0xc0, !PT ;  /* 0x00000380051a7812 */ /* 0x000fe200078ec0ff */
[----:B------:R-:W-:Y:S01]  /*7690*/  UIADD3 UR35, -UR36, URZ, URZ ;  /* 0x0000003f24237290 */ /* 0x000fe2000fffe13f */
[----:B------:R-:W-:Y:S01]  /*76a0*/  IADD3 R9, P1, R16, 0x40, RZ ;  /* 0x0000004010097810 */ /* 0x000fe20007f3e0ff */
[----:B------:R-:W-:Y:S01]  /*76b0*/  @P3 VIADD R4, R4, 0x34860 ;  /* 0x0003486004043836 */ /* 0x000fe20000000000 */
[----:B------:R-:W-:Y:S01]  /*76c0*/  SHF.R.U64 R26, R26, 0x3, RZ ;  /* 0x000000031a1a7819 */ /* 0x000fe200000012ff */
[----:B------:R-:W-:Y:S01]  /*76d0*/  ULDC UR4, c[0x0][0xdb4] ;  /* 0x00036d0000047ab9 */ /* 0x000fe20000000800 */
[----:B------:R-:W-:Y:S01]  /*76e0*/  IADD3 R15, P6, R16, 0x4000, RZ ;  /* 0x00004000100f7810 */ /* 0x000fe20007fde0ff */
[----:B------:R-:W-:Y:S01]  /*76f0*/  UIMAD UR35, UR4, UR35, UR61 ;  /* 0x00000023042372a4 */ /* 0x000fe2000f8e023d */
[----:B------:R-:W-:Y:S01]  /*7700*/  LOP3.LUT R26, R26, R5, RZ, 0x3c, !PT ;  /* 0x000000051a1a7212 */ /* 0x000fe200078e3cff */
[----:B------:R-:W-:Y:S01]  /*7710*/  UIADD3 UR34, -UR61, URZ, URZ ;  /* 0x0000003f3d227290 */ /* 0x000fe2000fffe13f */
[----:B------:R-:W-:Y:S01]  /*7720*/  LOP3.LUT R5, R16, 0x380, RZ, 0xc0, !PT ;  /* 0x0000038010057812 */ /* 0x000fe200078ec0ff */
[-C--:B------:R-:W-:Y:S01]  /*7730*/  FMUL.FTZ R7, R31, R12.reuse ;  /* 0x0000000c1f077220 */ /* 0x080fe20000410000 */
[----:B------:R-:W-:Y:S01]  /*7740*/  @P3 PRMT R4, R19, 0x654, R4 ;  /* 0x0000065413043816 */ /* 0x000fe20000000004 */
[-C--:B------:R-:W-:Y:S01]  /*7750*/  FMUL.FTZ R30, R30, R12.reuse ;  /* 0x0000000c1e1e7220 */ /* 0x080fe20000410000 */
[----:B------:R-:W-:Y:S01]  /*7760*/  SHF.R.U64 R5, R5, 0x3, RZ ;  /* 0x0000000305057819 */ /* 0x000fe200000012ff */
[----:B------:R-:W-:Y:S01]  /*7770*/  ULDC UR5, c[0x0][0xda8] ;  /* 0x00036a0000057ab9 */ /* 0x000fe20000000800 */
[----:B------:R-:W-:Y:S01]  /*7780*/  LOP3.LUT R24, R9, 0x380, RZ, 0xc0, !PT ;  /* 0x0000038009187812 */ /* 0x000fe200078ec0ff */
[----:B------:R1:W-:Y:S01]  /*7790*/  @P3 SYNCS.ARRIVE.TRANS64.RED.A1T0 RZ, [R4+URZ], RZ ;  /* 0x000000ff04ff39a7 */ /* 0x0003e2000810043f */
[----:B------:R-:W-:Y:S01]  /*77a0*/  LOP3.LUT R14, R15, 0x380, RZ, 0xc0, !PT ;  /* 0x000003800f0e7812 */ /* 0x000fe200078ec0ff */
[----:B------:R-:W-:Y:S01]  /*77b0*/  USHF.R.S32.HI UR4, URZ, 0x1f, UR35 ;  /* 0x0000001f3f047899 */ /* 0x000fe20008011423 */
[----:B------:R-:W-:Y:S01]  /*77c0*/  SHF.R.U64 R24, R24, 0x3, RZ ;  /* 0x0000000318187819 */ /* 0x000fe200000012ff */
[----:B------:R-:W-:Y:S01]  /*77d0*/  ULDC.64 UR8, c[0x0][0xb70] ;  /* 0x0002dc0000087ab9 */ /* 0x000fe20000000a00 */
[----:B------:R-:W-:Y:S01]  /*77e0*/  SHF.R.U64 R14, R14, 0x3, RZ ;  /* 0x000000030e0e7819 */ /* 0x000fe200000012ff */
[-C--:B------:R-:W-:Y:S01]  /*77f0*/  FMUL.FTZ R35, R35, R12.reuse ;  /* 0x0000000c23237220 */ /* 0x080fe20000410000 */
[----:B------:R-:W-:Y:S01]  /*7800*/  LOP3.LUT R24, R24, R9, RZ, 0x3c, !PT ;  /* 0x0000000918187212 */ /* 0x000fe200078e3cff */
[----:B------:R-:W-:Y:S01]  /*7810*/  FMUL.FTZ R34, R34, R12 ;  /* 0x0000000c22227220 */ /* 0x000fe20000410000 */
[----:B-1----:R-:W-:Y:S01]  /*7820*/  LOP3.LUT R4, R5, R16, RZ, 0x3c, !PT ;  /* 0x0000001005047212 */ /* 0x002fe200078e3cff */
[--C-:B------:R-:W-:Y:S01]  /*7830*/  IMAD.MOV.U32 R5, RZ, RZ, R17.reuse ;  /* 0x000000ffff057224 */ /* 0x100fe200078e0011 */
[----:B------:R-:W-:Y:S01]  /*7840*/  IADD3 R21, P2, R16, 0x60, RZ ;  /* 0x0000006010157810 */ /* 0x000fe20007f5e0ff */
[----:B------:R-:W-:Y:S01]  /*7850*/  FMUL.FTZ R39, R39, R12 ;  /* 0x0000000c27277220 */ /* 0x000fe20000410000 */
[----:B------:R-:W-:Y:S01]  /*7860*/  LOP3.LUT R14, R14, R15, RZ, 0x3c, !PT ;  /* 0x0000000f0e0e7212 */ /* 0x000fe200078e3cff */
[--C-:B------:R-:W-:Y:S01]  /*7870*/  IMAD.X R15, RZ, RZ, R17.reuse, P6 ;  /* 0x000000ffff0f7224 */ /* 0x100fe200030e0611 */
[----:B------:R-:W-:Y:S01]  /*7880*/  MOV R9, R4 ;  /* 0x0000000400097202 */ /* 0x000fe20000000f00 */
[----:B------:R-:W-:Y:S01]  /*7890*/  FMUL.FTZ R38, R38, R12 ;  /* 0x0000000c26267220 */ /* 0x000fe20000410000 */
[----:B------:R-:W-:Y:S01]  /*78a0*/  F2FP.F16.F32.PACK_AB R5, R27, R8 ;  /* 0x000000081b05723e */ /* 0x000fe200000000ff */
[--C-:B------:R-:W-:Y:S01]  /*78b0*/  IMAD.X R27, RZ, RZ, R17.reuse, P0 ;  /* 0x000000ffff1b7224 */ /* 0x100fe200000e0611 */
[----:B------:R-:W-:Y:S01]  /*78c0*/  R2UR UR6, R186 ;  /* 0x00000000ba0672ca */ /* 0x000fe200000e0000 */
[----:B------:R-:W-:Y:S01]  /*78d0*/  FMUL.FTZ R43, R43, R12 ;  /* 0x0000000c2b2b7220 */ /* 0x000fe20000410000 */
[----:B------:R-:W-:Y:S01]  /*78e0*/  F2FP.F16.F32.PACK_AB R4, R25, R6 ;  /* 0x000000061904723e */ /* 0x000fe200000000ff */
[-C--:B------:R-:W-:Y:S01]  /*78f0*/  FMUL.FTZ R42, R42, R12.reuse ;  /* 0x0000000c2a2a7220 */ /* 0x080fe20000410000 */
[----:B------:R-:W-:Y:S01]  /*7900*/  LOP3.LUT R20, R21, 0x380, RZ, 0xc0, !PT ;  /* 0x0000038015147812 */ /* 0x000fe200078ec0ff */
[-C--:B------:R-:W-:Y:S01]  /*7910*/  FMUL.FTZ R47, R47, R12.reuse ;  /* 0x0000000c2f2f7220 */ /* 0x080fe20000410000 */
[----:B------:R-:W-:Y:S01]  /*7920*/  IADD3 R11, P4, R16, 0x4040, RZ ;  /* 0x00004040100b7810 */ /* 0x000fe20007f9e0ff */
[----:B------:R-:W-:Y:S01]  /*7930*/  FMUL.FTZ R46, R46, R12 ;  /* 0x0000000c2e2e7220 */ /* 0x000fe20000410000 */
[----:B------:R-:W-:Y:S01]  /*7940*/  F2FP.F16.F32.PACK_AB R6, R29, R28 ;  /* 0x0000001c1d06723e */ /* 0x000fe200000000ff */
[----:B------:R-:W-:Y:S01]  /*7950*/  FMUL.FTZ R51, R51, R12 ;  /* 0x0000000c33337220 */ /* 0x000fe20000410000 */
[----:B------:R-:W-:Y:S01]  /*7960*/  MOV R29, R26 ;  /* 0x0000001a001d7202 */ /* 0x000fe20000000f00 */
[----:B------:R-:W-:Y:S01]  /*7970*/  FMUL.FTZ R50, R50, R12 ;  /* 0x0000000c32327220 */ /* 0x000fe20000410000 */
[----:B------:R-:W-:Y:S01]  /*7980*/  MOV R26, R14 ;  /* 0x0000000e001a7202 */ /* 0x000fe20000000f00 */
[----:B------:R-:W-:Y:S01]  /*7990*/  UIMAD UR34, UR5, UR34, UR6 ;  /* 0x00000022052272a4 */ /* 0x000fe2000f8e0206 */
[----:B------:R-:W1:Y:S01]  /*79a0*/  LDC.64 R14, c[0x0][0xb78] ;  /* 0x0002de00ff0e7b82 */ /* 0x000e620000000a00 */
[----:B------:R-:W-:Y:S01]  /*79b0*/  SHF.R.U64 R20, R20, 0x3, RZ ;  /* 0x0000000314147819 */ /* 0x000fe200000012ff */
[----:B------:R-:W-:Y:S01]  /*79c0*/  UIMAD UR6, UR4, UR8, URZ ;  /* 0x00000008040672a4 */ /* 0x000fe2000f8e023f */
[----:B------:R-:W-:Y:S01]  /*79d0*/  LOP3.LUT R10, R11, 0x380, RZ, 0xc0, !PT ;  /* 0x000003800b0a7812 */ /* 0x000fe200078ec0ff */
[----:B------:R-:W-:Y:S01]  /*79e0*/  USHF.L.U32 UR34, UR34, 0x7, URZ ;  /* 0x0000000722227899 */ /* 0x000fe2000800063f */
[----:B------:R-:W-:Y:S01]  /*79f0*/  LOP3.LUT R20, R20, R21, RZ, 0x3c, !PT ;  /* 0x0000001514147212 */ /* 0x000fe200078e3cff */
[-C--:B------:R-:W-:Y:S01]  /*7a00*/  FMUL.FTZ R55, R55, R12.reuse ;  /* 0x0000000c37377220 */ /* 0x080fe20000410000 */
[----:B------:R-:W-:Y:S01]  /*7a10*/  SHF.R.U64 R10, R10, 0x3, RZ ;  /* 0x000000030a0a7819 */ /* 0x000fe200000012ff */
[-C--:B------:R-:W-:Y:S01]  /*7a20*/  FMUL.FTZ R54, R54, R12.reuse ;  /* 0x0000000c36367220 */ /* 0x080fe20000410000 */
[----:B------:R-:W-:Y:S01]  /*7a30*/  IADD3 R21, P3, R16, 0x4060, RZ ;  /* 0x0000406010157810 */ /* 0x000fe20007f7e0ff */
[-C--:B------:R-:W-:Y:S01]  /*7a40*/  FMUL.FTZ R59, R59, R12.reuse ;  /* 0x0000000c3b3b7220 */ /* 0x080fe20000410000 */
[----:B------:R-:W-:Y:S01]  /*7a50*/  LOP3.LUT R10, R10, R11, RZ, 0x3c, !PT ;  /* 0x0000000b0a0a7212 */ /* 0x000fe200078e3cff */
[-C--:B------:R-:W-:Y:S01]  /*7a60*/  FMUL.FTZ R58, R58, R12.reuse ;  /* 0x0000000c3a3a7220 */ /* 0x080fe20000410000 */
[----:B------:R-:W-:Y:S01]  /*7a70*/  LOP3.LUT R11, R21, 0x380, RZ, 0xc0, !PT ;  /* 0x00000380150b7812 */ /* 0x000fe200078ec0ff */
[-C--:B------:R-:W-:Y:S01]  /*7a80*/  FMUL.FTZ R63, R63, R12.reuse ;  /* 0x0000000c3f3f7220 */ /* 0x080fe20000410000 */
[----:B------:R-:W-:Y:S01]  /*7a90*/  IADD3 R13, P5, R16, 0x4020, RZ ;  /* 0x00004020100d7810 */ /* 0x000fe20007fbe0ff */
[----:B------:R-:W-:Y:S01]  /*7aa0*/  FMUL.FTZ R62, R62, R12 ;  /* 0x0000000c3e3e7220 */ /* 0x000fe20000410000 */
[----:B------:R-:W-:Y:S01]  /*7ab0*/  F2FP.F16.F32.PACK_AB R7, R7, R30 ;  /* 0x0000001e0707723e */ /* 0x000fe200000000ff */
[----:B------:R-:W-:Y:S01]  /*7ac0*/  BAR.SYNC.DEFER_BLOCKING 0x1, 0x100 ;  /* 0x0044000000007b1d */ /* 0x000fe20000010000 */
        /* <DEDUP_REMOVED lines=12> */
[----:B------:R-:W-:Y:S01]  /*7b90*/  SHF.R.U64 R8, R11, 0x3, RZ ;  /* 0x000000030b087819 */ /* 0x000fe200000012ff */
[----:B------:R-:W-:Y:S01]  /*7ba0*/  UIMAD.WIDE.U32 UR4, UR35, UR8, URZ ;  /* 0x00000008230472a5 */ /* 0x000fe2000f8e003f */
[----:B------:R-:W-:Y:S01]  /*7bb0*/  LOP3.LUT R12, R13, 0x380, RZ, 0xc0, !PT ;  /* 0x000003800d0c7812 */ /* 0x000fe200078ec0ff */
[----:B------:R-:W-:Y:S01]  /*7bc0*/  UIMAD UR6, UR35, UR9, UR6 ;  /* 0x00000009230672a4 */ /* 0x000fe2000f8e0206 */
[----:B------:R-:W-:Y:S01]  /*7bd0*/  LOP3.LUT R8, R8, R21, RZ, 0x3c, !PT ;  /* 0x0000001508087212 */ /* 0x000fe200078e3cff */
[----:B------:R-:W-:Y:S01]  /*7be0*/  USHF.R.S32.HI UR7, URZ, 0x1f, UR36 ;  /* 0x0000001f3f077899 */ /* 0x000fe20008011424 */
[----:B------:R-:W-:Y:S01]  /*7bf0*/  IADD3 R31, R189, UR34, RZ ;  /* 0x00000022bd1f7c10 */ /* 0x000fe2000fffe0ff */
[----:B------:R-:W-:Y:S01]  /*7c00*/  UIADD3 UR6, UR5, UR6, URZ ;  /* 0x0000000605067290 */ /* 0x000fe2000fffe03f */
[----:B------:R-:W-:Y:S01]  /*7c10*/  SHF.R.U64 R12, R12, 0x3, RZ ;  /* 0x000000030c0c7819 */ /* 0x000fe200000012ff */
[--C-:B------:R-:W-:Y:S01]  /*7c20*/  IMAD.X R25, RZ, RZ, R17.reuse, P1 ;  /* 0x000000ffff197224 */ /* 0x100fe200008e0611 */
[----:B------:R-:W-:Y:S01]  /*7c30*/  IADD3.X R21, RZ, R17, RZ, P2, !PT ;  /* 0x00000011ff157210 */ /* 0x000fe200017fe4ff */
[----:B------:R2:W-:Y:S01]  /*7c40*/  STSM.16.M88.4 [R9], R4 ;  /* 0x0000000409007844 */ /* 0x0005e20000000200 */
[----:B------:R-:W-:Y:S01]  /*7c50*/  R2UR UR10, R23 ;  /* 0x00000000170a72ca */ /* 0x000fe200000e0000 */
[--C-:B------:R-:W-:Y:S01]  /*7c60*/  IMAD.X R11, RZ, RZ, R17.reuse, P4 ;  /* 0x000000ffff0b7224 */ /* 0x100fe200020e0611 */
[----:B------:R-:W-:Y:S01]  /*7c70*/  LOP3.LUT R12, R12, R13, RZ, 0x3c, !PT ;  /* 0x0000000d0c0c7212 */ /* 0x000fe200078e3cff */
[----:B------:R-:W-:Y:S01]  /*7c80*/  IMAD.X R13, RZ, RZ, R17, P5 ;  /* 0x000000ffff0d7224 */ /* 0x000fe200028e0611 */
[----:B------:R-:W-:Y:S01]  /*7c90*/  MOV R27, R20 ;  /* 0x00000014001b7202 */ /* 0x000fe20000000f00 */
[----:B------:R-:W-:Y:S01]  /*7ca0*/  IMAD.U32 R21, RZ, RZ, UR5 ;  /* 0x00000005ff157e24 */ /* 0x000fe2000f8e00ff */
[----:B------:R-:W-:Y:S01]  /*7cb0*/  LOP3.LUT P0, RZ, R185, 0x3, RZ, 0xc0, !PT ;  /* 0x00000003b9ff7812 */ /* 0x000fe2000780c0ff */
[----:B------:R-:W-:Y:S01]  /*7cc0*/  IMAD.U32 R20, RZ, RZ, UR4 ;  /* 0x00000004ff147e24 */ /* 0x000fe2000f8e00ff */
[----:B------:R-:W-:Y:S01]  /*7cd0*/  ULDC UR4, c[0x0][0xa88] ;  /* 0x0002a20000047ab9 */ /* 0x000fe20000000800 */
[----:B------:R-:W-:Y:S01]  /*7ce0*/  IMAD.U32 R21, RZ, RZ, UR6 ;  /* 0x00000006ff157e24 */ /* 0x000fe2000f8e00ff */
[----:B------:R-:W-:Y:S01]  /*7cf0*/  MOV R28, R24 ;  /* 0x00000018001c7202 */ /* 0x000fe20000000f00 */
[----:B------:R-:W-:Y:S01]  /*7d00*/  ULDC.64 UR12, c[0x0][0x208] ;  /* 0x00008200000c7ab9 */ /* 0x000fe20000000a00 */
[----:B------:R-:W-:Y:S01]  /*7d10*/  MOV R24, R10 ;  /* 0x0000000a00187202 */ /* 0x000fe20000000f00 */
[----:B-1----:R-:W-:Y:S01]  /*7d20*/  IMAD.WIDE.U32 R20, R14, UR36, R20 ;  /* 0x000000240e147c25 */ /* 0x002fe2000f8e0014 */
[----:B------:R-:W-:-:S02]  /*7d30*/  MOV R25, R12 ;  /* 0x0000000c00197202 */ /* 0x000fc40000000f00 */
[----:B--2---:R-:W-:Y:S01]  /*7d40*/  F2FP.F16.F32.PACK_AB R4, R33, R32 ;  /* 0x000000202104723e */ /* 0x004fe200000000ff */
[----:B------:R-:W-:Y:S01]  /*7d50*/  IMAD.X R9, RZ, RZ, R17, P3 ;  /* 0x000000ffff097224 */ /* 0x000fe200018e0611 */
[----:B------:R-:W-:Y:S02]  /*7d60*/  F2FP.F16.F32.PACK_AB R5, R35, R34 ;  /* 0x000000222305723e */ /* 0x000fe400000000ff */
[----:B------:R-:W-:Y:S02]  /*7d70*/  F2FP.F16.F32.PACK_AB R6, R37, R36 ;  /* 0x000000242506723e */ /* 0x000fe400000000ff */
[----:B------:R-:W-:Y:S01]  /*7d80*/  MOV R23, R8 ;  /* 0x0000000800177202 */ /* 0x000fe20000000f00 */
[----:B------:R-:W-:Y:S01]  /*7d90*/  VIADD R9, R31, 0x8 ;  /* 0x000000081f097836 */ /* 0x000fe20000000000 */
[----:B------:R-:W-:Y:S01]  /*7da0*/  F2FP.F16.F32.PACK_AB R7, R39, R38 ;  /* 0x000000262707723e */ /* 0x000fe200000000ff */
[----:B------:R-:W-:Y:S01]  /*7db0*/  IMAD R8, R14, UR7, RZ ;  /* 0x000000070e087c24 */ /* 0x000fe2000f8e02ff */
[----:B------:R-:W-:-:S02]  /*7dc0*/  F2FP.F16.F32.PACK_AB R10, R45, R44 ;  /* 0x0000002c2d0a723e */ /* 0x000fc400000000ff */
[----:B------:R-:W-:Y:S01]  /*7dd0*/  ISETP.GE.OR P1, PT, R9, UR4, P0 ;  /* 0x0000000409007c0c */ /* 0x000fe20008726670 */
[----:B------:R-:W-:Y:S01]  /*7de0*/  IMAD R30, R15, UR36, R8 ;  /* 0x000000240f1e7c24 */ /* 0x000fe2000f8e0208 */
[----:B------:R-:W-:Y:S01]  /*7df0*/  F2FP.F16.F32.PACK_AB R8, R41, R40 ;  /* 0x000000282908723e */ /* 0x000fe200000000ff */
[----:B------:R1:W-:Y:S01]  /*7e00*/  STSM.16.M88.4 [R29], R4 ;  /* 0x000000041d007844 */ /* 0x0003e20000000200 */
        /* <DEDUP_REMOVED lines=10> */
[----:B-1----:R-:W-:Y:S02]  /*7eb0*/  F2FP.F16.F32.PACK_AB R4, R57, R56 ;  /* 0x000000383904723e */ /* 0x002fe400000000ff */
[----:B------:R-:W-:Y:S02]  /*7ec0*/  F2FP.F16.F32.PACK_AB R5, R59, R58 ;  /* 0x0000003a3b05723e */ /* 0x000fe400000000ff */
[----:B------:R-:W-:-:S02]  /*7ed0*/  F2FP.F16.F32.PACK_AB R6, R61, R60 ;  /* 0x0000003c3d06723e */ /* 0x000fc400000000ff */
[----:B------:R-:W-:Y:S02]  /*7ee0*/  F2FP.F16.F32.PACK_AB R7, R63, R62 ;  /* 0x0000003e3f07723e */ /* 0x000fe400000000ff */
[----:B------:R-:W-:Y:S02]  /*7ef0*/  F2FP.F16.F32.PACK_AB R72, R73, R72 ;  /* 0x000000484948723e */ /* 0x000fe400000000ff */
[----:B------:R-:W-:Y:S01]  /*7f00*/  F2FP.F16.F32.PACK_AB R66, R69, R68 ;  /* 0x000000444542723e */ /* 0x000fe200000000ff */
[----:B------:R1:W-:Y:S01]  /*7f10*/  STSM.16.M88.4 [R26], R4 ;  /* 0x000000041a007844 */ /* 0x0003e20000000200 */
[----:B------:R-:W-:Y:S02]  /*7f20*/  F2FP.F16.F32.PACK_AB R67, R71, R70 ;  /* 0x000000464743723e */ /* 0x000fe400000000ff */
[----:B------:R-:W-:Y:S01]  /*7f30*/  F2FP.F16.F32.PACK_AB R73, R75, R74 ;  /* 0x0000004a4b49723e */ /* 0x000fe200000000ff */
[----:B------:R-:W2:Y:S01]  /*7f40*/  SHFL.IDX PT, R6, R188, RZ, 0x1f ;  /* 0x00001fffbc067589 */ /* 0x000ea200000e0000 */
[----:B------:R-:W-:-:S02]  /*7f50*/  F2FP.F16.F32.PACK_AB R80, R81, R80 ;  /* 0x000000505150723e */ /* 0x000fc400000000ff */
[----:B------:R-:W-:Y:S01]  /*7f60*/  F2FP.F16.F32.PACK_AB R74, R77, R76 ;  /* 0x0000004c4d4a723e */ /* 0x000fe200000000ff */
[----:B------:R-:W-:Y:S01]  /*7f70*/  STSM.16.M88.4 [R25], R64 ;  /* 0x0000004019007844 */ /* 0x000fe20000000200 */
[----:B------:R-:W-:Y:S02]  /*7f80*/  F2FP.F16.F32.PACK_AB R75, R79, R78 ;  /* 0x0000004e4f4b723e */ /* 0x000fe400000000ff */
[----:B------:R-:W-:Y:S02]  /*7f90*/  F2FP.F16.F32.PACK_AB R81, R83, R82 ;  /* 0x000000525351723e */ /* 0x000fe400000000ff */
[----:B------:R-:W-:Y:S01]  /*7fa0*/  F2FP.F16.F32.PACK_AB R82, R85, R84 ;  /* 0x000000545552723e */ /* 0x000fe200000000ff */
[----:B------:R-:W-:Y:S01]  /*7fb0*/  STSM.16.M88.4 [R24], R72 ;  /* 0x0000004818007844 */ /* 0x000fe20000000200 */
[----:B------:R-:W-:Y:S02]  /*7fc0*/  F2FP.F16.F32.PACK_AB R83, R87, R86 ;  /* 0x000000565753723e */ /* 0x000fe400000000ff */
[----:B------:R-:W-:-:S02]  /*7fd0*/  SHF.R.S32.HI R29, RZ, 0x1f, R31 ;  /* 0x0000001fff1d7819 */ /* 0x000fc4000001141f */
[C---:B------:R-:W-:Y:S01]  /*7fe0*/  IADD3 R20, P2, R31.reuse, R20, RZ ;  /* 0x000000141f147210 */ /* 0x040fe20007f5e0ff */
[----:B------:R3:W-:Y:S01]  /*7ff0*/  STSM.16.M88.4 [R23], R80 ;  /* 0x0000005017007844 */ /* 0x0007e20000000200 */
[----:B------:R-:W-:Y:S01]  /*8000*/  ISETP.GE.OR P0, PT, R31, UR4, P0 ;  /* 0x000000041f007c0c */ /* 0x000fe20008706670 */
[----:B------:R-:W-:Y:S01]  /*8010*/  ULDC.64 UR4, c[0x0][0xb40] ;  /* 0x0002d00000047ab9 */ /* 0x000fe20000000a00 */
[----:B------:R-:W-:Y:S01]  /*8020*/  IADD3.X R29, R29, R21, R30, P2, !PT ;  /* 0x000000151d1d7210 */ /* 0x000fe200017fe41e */
[----:B------:R-:W-:Y:S01]  /*8030*/  @!PT LDS RZ, [RZ] ;  /* 0x00000000fffff984 */ /* 0x000fe20000000800 */
[----:B------:R-:W-:Y:S01]  /*8040*/  @!PT LDS RZ, [RZ] ;  /* 0x00000000fffff984 */ /* 0x000fe20000000800 */
[----:B------:R-:W-:Y:S01]  /*8050*/  @!PT LDS RZ, [RZ] ;  /* 0x00000000fffff984 */ /* 0x000fe20000000800 */
[----:B------:R4:W-:Y:S06]  /*8060*/  MEMBAR.ALL.CTA ;  /* 0x0000000000007992 */ /* 0x0009ec0000008000 */
[----:B----4-:R-:W4:Y:S02]  /*8070*/  FENCE.VIEW.ASYNC.S ;  /* 0x00000000000073c6 */ /* 0x010f240000000000 */
[----:B----4-:R-:W-:Y:S06]  /*8080*/  BAR.ARV 0x1, 0x120 ;  /* 0x0044800000007b1d */ /* 0x010fec0000002000 */
[----:B-1----:R-:W-:Y:S01]  /*8090*/  LEA R4, P2, R20, UR4, 0x2 ;  /* 0x0000000414047c11 */ /* 0x002fe2000f8410ff */
[----:B------:R-:W-:-:S02]  /*80a0*/  ULDC UR4, c[0x0][0xc] ;  /* 0x0000030000047ab9 */ /* 0x000fc40000000800 */
[----:B------:R-:W-:Y:S01]  /*80b0*/  UIADD3 UR10, UR4, UR10, URZ ;  /* 0x0000000a040a7290 */ /* 0x000fe2000fffe03f */
[----:B------:R-:W-:-:S05]  /*80c0*/  LEA.HI.X R5, R20, UR5, R29, 0x2, P2 ;  /* 0x0000000514057c11 */ /* 0x000fca00090f141d */
[----:B------:R1:W-:Y:S01]  /*80d0*/  @!P0 STG.E desc[UR12][R4.64], R3 ;  /* 0x0000000304008986 */ /* 0x0003e2000c10190c */
[----:B--2---:R-:W-:Y:S02]  /*80e0*/  ISETP.NE.AND P0, PT, R6, 0x7, PT ;  /* 0x000000070600780c */ /* 0x004fe40003f05270 */
[----:B---3--:R-:W-:Y:S01]  /*80f0*/  MOV R23, UR10 ;  /* 0x0000000a00177c02 */ /* 0x008fe20008000f00 */
        /* <DEDUP_REMOVED lines=13> */
[----:B------:R-:W-:Y:S01]  /*81d0*/  UMOV UR7, 0x40 ;  /* 0x0000004000077882 */ /* 0x000fe20000000000 */
[----:B------:R-:W-:-:S05]  /*81e0*/  UMOV UR8, 0x1 ;  /* 0x0000000100087882 */ /* 0x000fca0000000000 */
[----:B------:R2:W-:Y:S02]  /*81f0*/  UTMASTG.5D [UR32], [UR4] ;  /* 0x00000020040073b5 */ /* 0x0005e40008020000 */
[----:B--2---:R-:W-:Y:S01]  /*8200*/  UMOV UR32, UR6 ;  /* 0x0000000600207c82 */ /* 0x004fe20008000000 */
[----:B------:R-:W-:Y:S01]  /*8210*/  UMOV UR33, UR7 ;  /* 0x0000000700217c82 */ /* 0x000fe20008000000 */
[----:B------:R-:W-:Y:S01]  /*8220*/  UIADD3 UR6, UR60, 0x34820, URZ ;  /* 0x000348203c067890 */ /* 0x000fe2000fffe03f */
[----:B------:R2:W-:Y:S03]  /*8230*/  UTMASTG.5D [UR32], [UR4] ;  /* 0x00000020040073b5 */ /* 0x0005e60008020000 */
[----:B------:R-:W-:Y:S02]  /*8240*/  UPRMT UR7, URZ, 0x654, UR6 ;  /* 0x000006543f077896 */ /* 0x000fe40008000006 */
[----:B------:R-:W-:Y:S01]  /*8250*/  UPRMT UR6, UR8, 0x654, UR6 ;  /* 0x0000065408067896 */ /* 0x000fe20008000006 */
[----:B------:R0:W-:Y:S01]  /*8260*/  UTMACMDFLUSH ;  /* 0x00000000000079b7 */ /* 0x0001e20000000000 */
[----:B------:R-:W-:-:S05]  /*8270*/  DEPBAR.LE SB0, 0x0 ;  /* 0x000080000000791a */ /* 0x000fca0000000000 */
[----:B------:R-:W-:Y:S02]  /*8280*/  SYNCS.ARRIVE.TRANS64.RED.A1T0 RZ, [UR7], RZ ;  /* 0x000000ffffff79a7 */ /* 0x000fe40008100407 */
[----:B--2---:R-:W-:Y:S03]  /*8290*/  SYNCS.ARRIVE.TRANS64.RED.A1T0 RZ, [UR6], RZ ;  /* 0x000000ffffff79a7 */ /* 0x004fe60008100406 */
.L_x_154:
[----:B------:R-:W-:Y:S05]  /*82a0*/  BSYNC B0 ;  /* 0x0000000000007941 */ /* 0x000fea0003800000 */
.L_x_153:
[----:B-1----:R-:W1:Y:S01]  /*82b0*/  LDC R0, c[0x0][0xda4] ;  /* 0x00036900ff007b82 */ /* 0x002e620000000800 */
[----:B------:R-:W-:Y:S01]  /*82c0*/  R2UR UR5, R23 ;  /* 0x00000000170572ca */ /* 0x000fe200000e0000 */
[----:B------:R-:W-:Y:S01]  /*82d0*/  UIADD3 UR38, UR38, 0x1, URZ ;  /* 0x0000000126267890 */ /* 0x000fe2000fffe03f */
[----:B------:R-:W-:-:S03]  /*82e0*/  VIADD R184, R184, 0x1 ;  /* 0x00000001b8b87836 */ /* 0x000fc60000000000 */
[----:B------:R-:W-:-:S04]  /*82f0*/  UISETP.NE.AND UP0, UPT, UR38, 0x2, UPT ;  /* 0x000000022600788c */ /* 0x000fc8000bf05270 */
[----:B------:R-:W-:Y:S02]  /*8300*/  USEL UR4, URZ, 0x1, UP0 ;  /* 0x000000013f047887 */ /* 0x000fe40008000000 */
[----:B------:R-:W-:Y:S02]  /*8310*/  USEL UR38, UR38, URZ, UP0 ;  /* 0x0000003f26267287 */ /* 0x000fe40008000000 */
[----:B------:R-:W-:Y:S01]  /*8320*/  ULOP3.LUT UR39, UR39, UR4, URZ, 0x3c, !UPT ;  /* 0x0000000427277292 */ /* 0x000fe2000f8e3c3f */
[----:B-1----:R-:W-:-:S13]  /*8330*/  ISETP.LE.AND P0, PT, R0, UR5, PT ;  /* 0x0000000500007c0c */ /* 0x002fda000bf03270 */
[----:B------:R-:W-:Y:S05]  /*8340*/  @!P0 BRA `(.L_x_155) ;  /* 0xffffff8c00e48947 */ /* 0x000fea000383ffff */
[----:B------:R-:W-:Y:S05]  /*8350*/  EXIT ;  /* 0x000000000000794d */ /* 0x000fea0003800000 */
.L_x_127:
[----:B------:R-:W-:-:S08]  /*8360*/  NOP ;  /* 0x0000000000007918 */ /* 0x000fd00000000000 */
[----:B-1----:R-:W1:-:S00]  /*8370*/  USETMAXREG.DEALLOC.CTAPOOL 0x18 ;  /* 0x00000018000079c8 */ /* 0x002e4000080e0500 */
[----:B-1----:R-:W-:-:S06]  /*8380*/  LOP3.LUT R0, R0, 0x3, RZ, 0xc0, !PT ;  /* 0x0000000300007812 */ /* 0x002fcc00078ec0ff */
[----:B------:R-:W1:Y:S02]  /*8390*/  SHFL.IDX PT, R0, R0, RZ, 0x1f ;  /* 0x00001fff00007589 */ /* 0x000e6400000e0000 */
[----:B-1----:R-:W-:-:S13]  /*83a0*/  ISETP.NE.AND P0, PT, R0, RZ, PT ;  /* 0x000000ff0000720c */ /* 0x002fda0003f05270 */
[----:B------:R-:W-:Y:S05]  /*83b0*/  @P0 EXIT ;  /* 0x000000000000094d */ /* 0x000fea0003800000 */
[----:B------:R-:W1:Y:S01]  /*83c0*/  S2UR UR4, SR_CTAID.X ;  /* 0x00000000000479c3 */ /* 0x000e620000002500 */
[----:B------:R-:W-:Y:S02]  /*83d0*/  IMAD.MOV.U32 R16, RZ, RZ, RZ ;  /* 0x000000ffff107224 */ /* 0x000fe400078e00ff */
[----:B------:R-:W-:Y:S02]  /*83e0*/  IMAD.MOV.U32 R2, RZ, RZ, 0x1 ;  /* 0x00000001ff027424 */ /* 0x000fe400078e00ff */
[----:B------:R-:W-:-:S03]  /*83f0*/  IMAD.MOV.U32 R17, RZ, RZ, 0x1 ;  /* 0x00000001ff117424 */ /* 0x000fc600078e00ff */
[----:B------:R-:W1:Y:S02]  /*8400*/  LDC R0, c[0x0][0xda4] ;  /* 0x00036900ff007b82 */ /* 0x000e640000000800 */
[----:B-1----:R-:W-:-:S13]  /*8410*/  ISETP.LE.AND P0, PT, R0, UR4, PT ;  /* 0x0000000400007c0c */ /* 0x002fda000bf03270 */
[----:B------:R-:W-:Y:S05]  /*8420*/  @P0 BRA `(.L_x_156) ;  /* 0x00000030000c0947 */ /* 0x000fea0003800000 */
[----:B------:R-:W2:Y:S01]  /*8430*/  LDL R4, [R1+0x24] ;  /* 0x0000240001047983 */ /* 0x000ea20000100800 */
[----:B------:R-:W1:Y:S01]  /*8440*/  S2UR UR4, SR_CTAID.X ;  /* 0x00000000000479c3 */ /* 0x000e620000002500 */
[----:B------:R-:W-:Y:S01]  /*8450*/  IMAD.MOV.U32 R16, RZ, RZ, RZ ;  /* 0x000000ffff107224 */ /* 0x000fe200078e00ff */
[----:B------:R-:W-:Y:S01]  /*8460*/  ULDC.64 UR36, c[0x0][0x198] ;  /* 0x0000660000247ab9 */ /* 0x000fe20000000a00 */
[----:B------:R-:W3:Y:S01]  /*8470*/  S2R R3, SR_TID.X ;  /* 0x0000000000037919 */ /* 0x000ee20000002100 */
[----:B------:R-:W-:Y:S01]  /*8480*/  IMAD.MOV.U32 R17, RZ, RZ, 0x1 ;  /* 0x00000001ff117424 */ /* 0x000fe200078e00ff */
[----:B------:R-:W-:Y:S01]  /*8490*/  ULDC UR39, c[0x0][0xc] ;  /* 0x0000030000277ab9 */ /* 0x000fe20000000800 */
[C---:B---3--:R-:W-:Y:S02]  /*84a0*/  LOP3.LUT P0, R0, R3.reuse, 0x1f, RZ, 0xc0, !PT ;  /* 0x0000001f03007812 */ /* 0x048fe4000780c0ff */
[----:B------:R-:W-:-:S03]  /*84b0*/  LOP3.LUT P1, RZ, R3, 0x7f, RZ, 0xc0, !PT ;  /* 0x0000007f03ff7812 */ /* 0x000fc6000782c0ff */
[----:B------:R1:W-:Y:S01]  /*84c0*/  STL [R1+0x20], R0 ;  /* 0x0000200001007387 */ /* 0x0003e20000100800 */
[----:B------:R-:W-:-:S04]  /*84d0*/  PLOP3.LUT P0, PT, P0, P1, PT, 0x8a, 0x0 ;  /* 0x000000000000781c */ /* 0x000fc80000703172 */
[----:B------:R-:W-:Y:S02]  /*84e0*/  P2R R19, PR, RZ, 0x1 ;  /* 0x00000001ff137803 */ /* 0x000fe40000000000 */
[----:B-1----:R-:W-:-:S05]  /*84f0*/  MOV R0, UR4 ;  /* 0x0000000400007c02 */ /* 0x002fca0008000f00 */
[----:B------:R1:W-:Y:S04]  /*8500*/  STL [R1+0x14], R0 ;  /* 0x0000140001007387 */ /* 0x0003e80000100800 */
[----:B------:R1:W-:Y:S01]  /*8510*/  STL [R1+0x1c], RZ ;  /* 0x00001cff01007387 */ /* 0x0003e20000100800 */
[----:B--2---:R-:W-:-:S13]  /*8520*/  R2UR UR5, R4 ;  /* 0x00000000040572ca */ /* 0x004fda00000e0000 */
[----:B-1----:R-:W-:-:S12]  /*8530*/  ULOP3.LUT UR38, UR5, 0x2, URZ, 0xfc, !UPT ;  /* 0x0000000205267892 */ /* 0x002fd8000f8efc3f */
.L_x_208:
[----:B------:R-:W2:Y:S01]  /*8540*/  LDL R6, [R1+0x14] ;  /* 0x0000140001067983 */ /* 0x000ea20000100800 */
[----:B------:R-:W1:Y:S01]  /*8550*/  LDC R2, c[0x0][0xda8] ;  /* 0x00036a00ff027b82 */ /* 0x000e620000000800 */
[----:B------:R-:W-:Y:S05]  /*8560*/  YIELD ;  /* 0x0000000000007946 */ /* 0x000fea0003800000 */
[----:B------:R-:W-:Y:S02]  /*8570*/  ULDC.64 UR4, c[0x0][0x3f8] ;  /* 0x0000fe0000047ab9 */ /* 0x000fe40000000a00 */
[----:B------:R-:W3:Y:S01]  /*8580*/  LDC R0, c[0x0][0xdb4] ;  /* 0x00036d00ff007b82 */ /* 0x000ee20000000800 */
[----:B------:R-:W-:-:S03]  /*8590*/  UISETP.NE.U32.AND UP0, UPT, UR4, URZ, UPT ;  /* 0x0000003f0400728c */ /* 0x000fc6000bf05070 */
[----:B------:R-:W-:Y:S01]  /*85a0*/  ULDC UR4, c[0x0][0x404] ;  /* 0x0001010000047ab9 */ /* 0x000fe20000000800 */
[----:B------:R-:W-:-:S04]  /*85b0*/  UISETP.NE.AND.EX UP0, UPT, UR5, URZ, UPT, UP0 ;  /* 0x0000003f0500728c */ /* 0x000fc8000bf05300 */
[----:B------:R-:W-:Y:S01]  /*85c0*/  USEL UR4, UR4, 0x1, UP0 ;  /* 0x0000000104047887 */ /* 0x000fe20008000000 */
[----:B-1----:R-:W-:Y:S02]  /*85d0*/  ISETP.NE.AND P0, PT, R2, 0x1, PT ;  /* 0x000000010200780c */ /* 0x002fe40003f05270 */
[----:B---3--:R-:W-:-:S11]  /*85e0*/  ISETP.NE.AND P1, PT, R0, 0x1, PT ;  /* 0x000000010000780c */ /* 0x008fd60003f25270 */
        /* <DEDUP_REMOVED lines=11> */
[----:B------:R-:W-:Y:S02]  /*86a0*/  MOV R3, 0x400 ;  /* 0x0000040000037802 */ /* 0x000fe40000000f00 */
[----:B------:R2:W-:Y:S02]  /*86b0*/  STL [R1], R7 ;  /* 0x0000000701007387 */ /* 0x0005e40000100800 */
[----:B-1----:R-:W-:Y:S01]  /*86c0*/  LEA R9, R4, R3, 0x18 ;  /* 0x0000000304097211 */ /* 0x002fe200078ec0ff */
[----:B---3--:R-:W-:-:S04]  /*86d0*/  IMAD R8, R2, UR4, RZ ;  /* 0x0000000402087c24 */ /* 0x008fc8000f8e02ff */
[----:B------:R-:W-:Y:S01]  /*86e0*/  VIADD R2, R9, 0x1c400 ;  /* 0x0001c40009027836 */ /* 0x000fe20000000000 */
[----:B------:R2:W-:Y:S04]  /*86f0*/  STL [R1+0x8], R9 ;  /* 0x0000080901007387 */ /* 0x0005e80000100800 */
[----:B------:R-:W-:Y:S01]  /*8700*/  LOP3.LUT P0, RZ, R2, 0x3ff, RZ, 0xc0, !PT ;  /* 0x000003ff02ff7812 */ /* 0x000fe2000780c0ff */
[----:B------:R2:W-:Y:S01]  /*8710*/  STL [R1+0x18], R8 ;  /* 0x0000180801007387 */ /* 0x0005e20000100800 */
[----:B------:R-:W-:-:S04]  /*8720*/  IADD3 R2, R8, 0x7f, RZ ;  /* 0x0000007f08027810 */ /* 0x000fc80007ffe0ff */
[----:B------:R-:W-:-:S04]  /*8730*/  SHF.R.S32.HI R3, RZ, 0x1f, R2 ;  /* 0x0000001fff037819 */ /* 0x000fc80000011402 */
[----:B------:R-:W-:Y:S01]  /*8740*/  LEA.HI R2, R3, R2, RZ, 0x7 ;  /* 0x0000000203027211 */ /* 0x000fe200078f38ff */
[----:B------:R-:W-:-:S04]  /*8750*/  IMAD.MOV R3, RZ, RZ, -R7 ;  /* 0x000000ffff037224 */ /* 0x000fc800078e0a07 */
[----:B------:R-:W-:Y:S01]  /*8760*/  IMAD R3, R0, R3, R6 ;  /* 0x0000000300037224 */ /* 0x000fe200078e0206 */
[----:B------:R-:W-:-:S05]  /*8770*/  SHF.R.S32.HI R0, RZ, 0x7, R2 ;  /* 0x00000007ff007819 */ /* 0x000fca0000011402 */
[----:B------:R2:W-:Y:S04]  /*8780*/  STL [R1+0x10], R0 ;  /* 0x0000100001007387 */ /* 0x0005e80000100800 */
[----:B------:R2:W-:Y:S01]  /*8790*/  STL [R1+0x4], R3 ;  /* 0x0000040301007387 */ /* 0x0005e20000100800 */
[----:B------:R-:W-:Y:S05]  /*87a0*/  @!P0 BRA `(.L_x_157) ;  /* 0x0000000000408947 */ /* 0x000fea0003800000 */
[----:B------:R-:W-:Y:S01]  /*87b0*/  MOV R2, 0x0 ;  /* 0x0000000000027802 */ /* 0x000fe20000000f00 */
[----:B------:R-:W-:Y:S01]  /*87c0*/  ULDC.64 UR6, c[0x4][0x108] ;  /* 0x0100420000067ab9 */ /* 0x000fe20000000a00 */
[----:B------:R-:W-:Y:S01]  /*87d0*/  ULDC.64 UR8, c[0x4][0x110] ;  /* 0x0100440000087ab9 */ /* 0x000fe20000000a00 */
[----:B------:R-:W-:Y:S01]  /*87e0*/  ULDC.64 UR4, c[0x4][0x60] ;  /* 0x0100180000047ab9 */ /* 0x000fe20000000a00 */
[----:B------:R-:W-:Y:S01]  /*87f0*/  IMAD.U32 R4, RZ, RZ, UR6 ;  /* 0x00000006ff047e24 */ /* 0x000fe2000f8e00ff */
[----:B--2---:R-:W-:Y:S01]  /*8800*/  MOV R7, UR9 ;  /* 0x0000000900077c02 */ /* 0x004fe20008000f00 */
[----:B------:R-:W1:Y:S01]  /*8810*/  LDC.64 R2, c[0x4][R2] ;  /* 0x0100000002027b82 */ /* 0x000e620000000a00 */
[----:B------:R-:W-:Y:S01]  /*8820*/  IMAD.U32 R5, RZ, RZ, UR7 ;  /* 0x00000007ff057e24 */ /* 0x000fe2000f8e00ff */
[----:B------:R-:W-:Y:S01]  /*8830*/  MOV R13, RZ ;  /* 0x000000ff000d7202 */ /* 0x000fe20000000f00 */
[----:B------:R-:W-:Y:S02]  /*8840*/  IMAD.U32 R6, RZ, RZ, UR8 ;  /* 0x00000008ff067e24 */ /* 0x000fe4000f8e00ff */
[----:B------:R-:W-:-:S02]  /*8850*/  IMAD.U32 R10, RZ, RZ, UR4 ;  /* 0x00000004ff0a7e24 */ /* 0x000fc4000f8e00ff */
[----:B------:R-:W-:Y:S02]  /*8860*/  IMAD.U32 R11, RZ, RZ, UR5 ;  /* 0x00000005ff0b7e24 */ /* 0x000fe4000f8e00ff */
[----:B------:R-:W-:Y:S02]  /*8870*/  IMAD.MOV.U32 R8, RZ, RZ, 0x70 ;  /* 0x00000070ff087424 */ /* 0x000fe400078e00ff */
[----:B------:R-:W-:-:S07]  /*8880*/  IMAD.MOV.U32 R12, RZ, RZ, 0x1 ;  /* 0x00000001ff0c7424 */ /* 0x000fce00078e00ff */
[----:B------:R-:W-:-:S07]  /*8890*/  LEPC R20, `(.L_x_157) ;  /* 0x000000001014794e */ /* 0x000fce0000000000 */
[----:B-1----:R-:W-:Y:S05]  /*88a0*/  CALL.ABS.NOINC R2 ;  /* 0x0000000002007343 */ /* 0x002fea0003c00000 */
.L_x_157:
[----:B------:R-:W2:Y:S02]  /*88b0*/  LDL R2, [R1+0x8] ;  /* 0x0000080001027983 */ /* 0x000ea40000100800 */
[----:B--2---:R-:W-:-:S05]  /*88c0*/  VIADD R0, R2, 0x400 ;  /* 0x0000040002007836 */ /* 0x004fca0000000000 */
        /* <DEDUP_REMOVED lines=10> */
[----:B------:R-:W-:Y:S01]  /*8970*/  MOV R13, RZ ;  /* 0x000000ff000d7202 */ /* 0x000fe20000000f00 */
[----:B------:R-:W-:Y:S02]  /*8980*/  IMAD.U32 R6, RZ, RZ, UR8 ;  /* 0x00000008ff067e24 */ /* 0x000fe4000f8e00ff */
[----:B------:R-:W-:-:S02]  /*8990*/  IMAD.U32 R10, RZ, RZ, UR4 ;  /* 0x00000004ff0a7e24 */ /* 0x000fc4000f8e00ff */
[----:B------:R-:W-:Y:S02]  /*89a0*/  IMAD.U32 R11, RZ, RZ, UR5 ;  /* 0x00000005ff0b7e24 */ /* 0x000fe4000f8e00ff */
[----:B------:R-:W-:Y:S02]  /*89b0*/  IMAD.MOV.U32 R8, RZ, RZ, 0x70 ;  /* 0x00000070ff087424 */ /* 0x000fe400078e00ff */
[----:B-1----:R-:W-:-:S07]  /*89c0*/  IMAD.MOV.U32 R12, RZ, RZ, 0x1 ;  /* 0x00000001ff0c7424 */ /* 0x002fce00078e00ff */
[----:B------:R-:W-:-:S07]  /*89d0*/  LEPC R20, `(.L_x_159) ;  /* 0x000000001014794e */ /* 0x000fce0000000000 */
[----:B--2---:R-:W-:Y:S05]  /*89e0*/  CALL.ABS.NOINC R2 ;  /* 0x0000000002007343 */ /* 0x004fea0003c00000 */
.L_x_159:
[----:B------:R-:W-:Y:S01]  /*89f0*/  MOV R2, 0x0 ;  /* 0x0000000000027802 */ /* 0x000fe20000000f00 */
[----:B------:R-:W-:Y:S01]  /*8a00*/  ULDC.64 UR6, c[0x4][0x108] ;  /* 0x0100420000067ab9 */ /* 0x000fe20000000a00 */
[----:B------:R-:W-:Y:S01]  /*8a10*/  ULDC.64 UR8, c[0x4][0x110] ;  /* 0x0100440000087ab9 */ /* 0x000fe20000000a00 */
[----:B------:R-:W-:Y:S01]  /*8a20*/  ULDC.64 UR4, c[0x4][0x70] ;  /* 0x01001c0000047ab9 */ /* 0x000fe20000000a00 */
[----:B------:R-:W-:Y:S01]  /*8a30*/  IMAD.U32 R4, RZ, RZ, UR6 ;  /* 0x00000006ff047e24 */ /* 0x000fe2000f8e00ff */
[----:B------:R-:W-:Y:S01]  /*8a40*/  MOV R10, UR4 ;  /* 0x00000004000a7c02 */ /* 0x000fe20008000f00 */
[----:B------:R-:W1:Y:S01]  /*8a50*/  LDC.64 R2, c[0x4][R2] ;  /* 0x0100000002027b82 */ /* 0x000e620000000a00 */
[----:B------:R-:W-:Y:S02]  /*8a60*/  IMAD.U32 R5, RZ, RZ, UR7 ;  /* 0x00000007ff057e24 */ /* 0x000fe4000f8e00ff */
[----:B------:R-:W-:Y:S02]  /*8a70*/  IMAD.U32 R6, RZ, RZ, UR8 ;  /* 0x00000008ff067e24 */ /* 0x000fe4000f8e00ff */
[----:B------:R-:W-:-:S02]  /*8a80*/  IMAD.U32 R7, RZ, RZ, UR9 ;  /* 0x00000009ff077e24 */ /* 0x000fc4000f8e00ff */
[----:B------:R-:W-:Y:S02]  /*8a90*/  IMAD.U32 R11, RZ, RZ, UR5 ;  /* 0x00000005ff0b7e24 */ /* 0x000fe4000f8e00ff */
[----:B------:R-:W-:Y:S02]  /*8aa0*/  IMAD.MOV.U32 R8, RZ, RZ, 0x70 ;  /* 0x00000070ff087424 */ /* 0x000fe400078e00ff */
[----:B------:R-:W-:Y:S02]  /*8ab0*/  IMAD.MOV.U32 R12, RZ, RZ, 0x1 ;  /* 0x00000001ff0c7424 */ /* 0x000fe400078e00ff */
[----:B------:R-:W-:-:S07]  /*8ac0*/  IMAD.MOV.U32 R13, RZ, RZ, RZ ;  /* 0x000000ffff0d7224 */ /* 0x000fce00078e00ff */
[----:B------:R-:W-:-:S07]  /*8ad0*/  LEPC R20, `(.L_x_158) ;  /* 0x000000001014794e */ /* 0x000fce0000000000 */
[----:B-1----:R-:W-:Y:S05]  /*8ae0*/  CALL.ABS.NOINC R2 ;  /* 0x0000000002007343 */ /* 0x002fea0003c00000 */
.L_x_158:
[----:B------:R-:W2:Y:S01]  /*8af0*/  LDL R7, [R1] ;  /* 0x0000000001077983 */ /* 0x000ea20000100800 */
[----:B------:R-:W-:Y:S01]  /*8b00*/  ULDC.64 UR4, c[0x0][0x9f8] ;  /* 0x00027e0000047ab9 */ /* 0x000fe20000000a00 */
[----:B------:R-:W1:Y:S01]  /*8b10*/  LDC R0, c[0x0][0x428] ;  /* 0x00010a00ff007b82 */ /* 0x000e620000000800 */
[----:B------:R-:W-:Y:S01]  /*8b20*/  ISETP.NE.U32.AND P0, PT, RZ, UR4, PT ;  /* 0x00000004ff007c0c */ /* 0x000fe2000bf05070 */
[----:B------:R-:W3:Y:S04]  /*8b30*/  LDL R10, [R1+0x4] ;  /* 0x00000400010a7983 */ /* 0x000ee80000100800 */
[----:B------:R-:W4:Y:S01]  /*8b40*/  LDL R9, [R1+0x20] ;  /* 0x0000200001097983 */ /* 0x000f220000100800 */
[----:B------:R-:W-:Y:S01]  /*8b50*/  ISETP.NE.AND.EX P0, PT, RZ, UR5, PT, P0 ;  /* 0x00000005ff007c0c */ /* 0x000fe2000bf05300 */
[----:B------:R-:W-:Y:S01]  /*8b60*/  ULDC.64 UR6, c[0x0][0x208] ;  /* 0x0000820000067ab9 */ /* 0x000fe20000000a00 */
[----:B------:R-:W-:Y:S01]  /*8b70*/  ULDC UR4, c[0x0][0xda8] ;  /* 0x00036a0000047ab9 */ /* 0x000fe20000000800 */
[----:B------:R-:W4:Y:S04]  /*8b80*/  LDL.LU R6, [R1+0xc] ;  /* 0x00000c0001067983 */ /* 0x000f280000300800 */
[----:B------:R-:W4:Y:S06]  /*8b90*/  LDL R8, [R1+0x14] ;  /* 0x0000140001087983 */ /* 0x000f2c0000100800 */
[----:B------:R-:W2:Y:S01]  /*8ba0*/  @P0 LDC.64 R2, c[0x0][0x9f8] ;  /* 0x00027e00ff020b82 */ /* 0x000ea20000000a00 */
[----:B-1----:R-:W-:-:S13]  /*8bb0*/  ISETP.NE.AND P1, PT, R0, 0x1, PT ;  /* 0x000000010000780c */ /* 0x002fda0003f25270 */
[----:B------:R-:W3:Y:S08]  /*8bc0*/  @P1 LDC R5, c[0x0][0x42c] ;  /* 0x00010b00ff051b82 */ /* 0x000ef00000000800 */
[----:B------:R-:W1:Y:S01]  /*8bd0*/  @P1 LDC R4, c[0x0][0x430] ;  /* 0x00010c00ff041b82 */ /* 0x000e620000000800 */
[----:B--2---:R-:W-:-:S05]  /*8be0*/  @P0 IMAD.WIDE R2, R7, 0x4, R2 ;  /* 0x0000000407020825 */ /* 0x004fca00078e0202 */
[----:B------:R2:W5:Y:S01]  /*8bf0*/  @P0 LDG.E R7, desc[UR6][R2.64] ;  /* 0x0000000602070981 */ /* 0x000562000c1e1900 */
[----:B---3--:R-:W-:Y:S01]  /*8c00*/  @P1 IMAD.HI.U32 R5, R10, R5, RZ ;  /* 0x000000050a051227 */ /* 0x008fe200078e00ff */
[----:B------:R-:W-:-:S04]  /*8c10*/  MOV R0, R10 ;  /* 0x0000000a00007202 */ /* 0x000fc80000000f00 */
[----:B-1----:R-:W-:Y:S02]  /*8c20*/  @P1 SHF.R.U32.HI R0, RZ, R4, R5 ;  /* 0x00000004ff001219 */ /* 0x002fe40000011605 */
[----:B----4-:R-:W-:Y:S01]  /*8c30*/  ISETP.NE.AND P1, PT, R9, RZ, PT ;  /* 0x000000ff0900720c */ /* 0x010fe20003f25270 */
[----:B------:R-:W1:Y:S01]  /*8c40*/  S2R R4, SR_CgaCtaId ;  /* 0x0000000000047919 */ /* 0x000e620000008800 */
[----:B------:R-:W-:-:S04]  /*8c50*/  IMAD.MOV R6, RZ, RZ, -R6 ;  /* 0x000000ffff067224 */ /* 0x000fc800078e0a06 */
[----:B------:R-:W-:-:S07]  /*8c60*/  IMAD R6, R6, UR4, R8 ;  /* 0x0000000406067c24 */ /* 0x000fce000f8e0208 */
[----:B------:R-:W-:Y:S01]  /*8c70*/  VOTEU.ALL UP1, P1 ;  /* 0x00000000003f7886 */ /* 0x000fe20000820000 */
[----:B------:R-:W-:-:S04]  /*8c80*/  PLOP3.LUT P2, PT, P1, PT, PT, 0x8, 0x0 ;  /* 0x000000000000781c */ /* 0x000fc80000f4e170 */
[----:B------:R-:W-:Y:S01]  /*8c90*/  @!UP1 UIADD3 UR8, UP0, UR36, 0x270, URZ ;  /* 0x0000027024089890 */ /* 0x000fe2000ff1e03f */
[----:B------:R-:W-:-:S03]  /*8ca0*/  IMAD.SHL.U32 R6, R6, 0x80, RZ ;  /* 0x0000008006067824 */ /* 0x000fc600078e00ff */
[----:B------:R-:W-:-:S03]  /*8cb0*/  @!UP1 UIADD3.X UR9, URZ, UR37, URZ, UP0, !UPT ;  /* 0x000000253f099290 */ /* 0x000fc600087fe43f */
[----:B--2---:R-:W-:-:S09]  /*8cc0*/  VOTEU.ALL UP0, P1 ;  /* 0x00000000003f7886 */ /* 0x004fd20000800000 */
.L_x_160:
[----:B------:R-:W2:Y:S04]  /*8cd0*/  LDL R3, [R1] ;  /* 0x0000000001037983 */ /* 0x000ea80000100800 */
[----:B------:R-:W3:Y:S01]  /*8ce0*/  LDL R2, [R1+0x4] ;  /* 0x0000040001027983 */ /* 0x000ee20000100800 */
[----:B------:R-:W-:Y:S01]  /*8cf0*/  UMOV UR4, URZ ;  /* 0x0000003f00047c82 */ /* 0x000fe20008000000 */
[----:B------:R-:W-:Y:S02]  /*8d00*/  PLOP3.LUT P0, PT, P0, P2, PT, 0xa2, 0x0 ;  /* 0x000000000000781c */ /* 0x000fe40000705472 */
[----:B--2---:R-:W-:-:S08]  /*8d10*/  @P2 R2UR P0, UR7, R3 ;  /* 0x00000000030722ca */ /* 0x004fd00000000000 */
[----:B------:R-:W-:Y:S02]  /*8d20*/  PLOP3.LUT P0, PT, P0, P2, PT, 0xa2, 0x0 ;  /* 0x000000000000781c */ /* 0x000fe40000705472 */
[----:B---3--:R-:W-:-:S08]  /*8d30*/  @P2 R2UR.OR P0, UR6, R2 ;  /* 0x00000000020622ca */ /* 0x008fd00000100000 */
[----:B------:R-:W-:Y:S02]  /*8d40*/  PLOP3.LUT P0, PT, P0, P2, PT, 0xa2, 0x0 ;  /* 0x000000000000781c */ /* 0x000fe40000705472 */
[----:B------:R-:W-:-:S08]  /*8d50*/  @P2 R2UR.OR P0, UR5, R6 ;  /* 0x00000000060522ca */ /* 0x000fd00000100000 */
[----:B------:R-:W-:-:S05]  /*8d60*/  @P2 PLOP3.LUT P2, PT, P0, PT, PT, 0x80, 0x0 ;  /* 0x000000000000281c */ /* 0x000fca000074f070 */
[----:B------:R2:W-:Y:S08]  /*8d70*/  @!UP0 UTMAPF.L2.4D [UR4], [UR8] ;  /* 0x00000004080085b8 */ /* 0x0005f00008018000 */
[----:B--2---:R-:W-:Y:S05]  /*8d80*/  @P2 BRA.U.ANY `(.L_x_160) ;  /* 0xfffffffd00d02947 */ /* 0x004fea000393ffff */
[----:B------:R-:W-:Y:S01]  /*8d90*/  PLOP3.LUT P2, PT, P1, PT, PT, 0x8, 0x0 ;  /* 0x000000000000781c */ /* 0x000fe20000f4e170 */
[----:B------:R-:W-:Y:S01]  /*8da0*/  VOTEU.ALL UP0, P1 ;  /* 0x00000000003f7886 */ /* 0x000fe20000800000 */
[----:B------:R-:W-:-:S11]  /*8db0*/  UMOV UR4, 0x40 ;  /* 0x0000004000047882 */ /* 0x000fd60000000000 */
.L_x_161:
[----:B------:R-:W2:Y:S04]  /*8dc0*/  LDL R3, [R1] ;  /* 0x0000000001037983 */ /* 0x000ea80000100800 */
[----:B------:R-:W3:Y:S01]  /*8dd0*/  LDL R2, [R1+0x4] ;  /* 0x0000040001027983 */ /* 0x000ee20000100800 */
        /* <DEDUP_REMOVED lines=12> */
.L_x_162:
        /* <DEDUP_REMOVED lines=11> */
[----:B------:R-:W2:Y:S01]  /*8f50*/  LDC.64 R2, c[0x0][0x3f8] ;  /* 0x0000fe00ff027b82 */ /* 0x000ea20000000a00 */
[C---:B-1----:R-:W-:Y:S01]  /*8f60*/  IMAD.SHL.U32 R20, R4.reuse, 0x40, RZ ;  /* 0x0000004004147824 */ /* 0x042fe200078e00ff */
[----:B------:R-:W-:Y:S01]  /*8f70*/  UMOV UR4, 0xffffffff ;  /* 0xffffffff00047882 */ /* 0x000fe20000000000 */
[----:B------:R-:W-:-:S03]  /*8f80*/  IMAD.SHL.U32 R21, R4, 0x1000, RZ ;  /* 0x0000100004157824 */ /* 0x000fc600078e00ff */
[----:B------:R-:W-:Y:S02]  /*8f90*/  LOP3.LUT R20, R20, 0x40, RZ, 0xc0, !PT ;  /* 0x0000004014147812 */ /* 0x000fe400078ec0ff */
[----:B------:R-:W-:Y:S02]  /*8fa0*/  LOP3.LUT R21, R21, 0x1000, RZ, 0xc0, !PT ;  /* 0x0000100015157812 */ /* 0x000fe400078ec0ff */
[----:B--2---:R-:W-:-:S04]  /*8fb0*/  ISETP.NE.U32.AND P0, PT, R2, RZ, PT ;  /* 0x000000ff0200720c */ /* 0x004fc80003f05070 */
[----:B------:R-:W-:-:S04]  /*8fc0*/  ISETP.NE.AND.EX P0, PT, R3, RZ, PT, P0 ;  /* 0x000000ff0300720c */ /* 0x000fc80003f05300 */
[----:B-----5:R-:W-:Y:S01]  /*8fd0*/  SEL R5, R7, RZ, !P0 ;  /* 0x000000ff07057207 */ /* 0x020fe20004000000 */
[----:B------:R-:W-:Y:S08]  /*8fe0*/  BRA.DIV UR4, `(.L_x_163) ;  /* 0x0000002a046c7947 */ /* 0x000ff0000b800000 */
.L_x_224:
[----:B------:R-:W2:Y:S01]  /*8ff0*/  LDL R8, [R1+0x10] ;  /* 0x0000100001087983 */ /* 0x000ea20000100800 */
[----:B------:R-:W-:Y:S01]  /*9000*/  UMOV UR4, 0xffffffff ;  /* 0xffffffff00047882 */ /* 0x000fe20000000000 */
[----:B------:R-:W-:Y:S02]  /*9010*/  SHF.R.S32.HI R12, RZ, 0x1f, R7 ;  /* 0x0000001fff0c7819 */ /* 0x000fe40000011407 */
[----:B------:R-:W-:Y:S01]  /*9020*/  MOV R4, R7 ;  /* 0x0000000700047202 */ /* 0x000fe20000000f00 */
[----:B--2---:R-:W-:Y:S01]  /*9030*/  VIADD R8, R8, 0xffffffff ;  /* 0xffffffff08087836 */ /* 0x004fe20000000000 */
[----:B------:R-:W-:Y:S06]  /*9040*/  BRA.DIV UR4, `(.L_x_164) ;  /* 0x0000002a04887947 */ /* 0x000fec000b800000 */
[----:B------:R-:W-:-:S13]  /*9050*/  ELECT P6, URZ, PT ;  /* 0x00000000003f782f */ /* 0x000fda00038c0000 */
.L_x_227:
[----:B------:R-:W-:Y:S05]  /*9060*/  @!P6 BRA `(.L_x_165) ;  /* 0x000000040028e947 */ /* 0x000fea0003800000 */
        /* <DEDUP_REMOVED lines=9> */
[----:B------:R-:W-:-:S04]  /*9100*/  @P1 SHF.R.U32.HI R5, RZ, R11, R10 ;  /* 0x0000000bff051219 */ /* 0x000fc8000001160a */
[--C-:B------:R-:W-:Y:S01]  /*9110*/  SHF.R.S32.HI R11, RZ, 0x1f, R5.reuse ;  /* 0x0000001fff0b7819 */ /* 0x100fe20000011405 */
[----:B------:R-:W-:Y:S01]  /*9120*/  IMAD.MOV R18, RZ, RZ, -R5 ;  /* 0x000000ffff127224 */ /* 0x000fe200078e0a05 */
[----:B------:R-:W-:-:S03]  /*9130*/  MOV R10, R5 ;  /* 0x00000005000a7202 */ /* 0x000fc60000000f00 */
[----:B------:R-:W-:Y:S02]  /*9140*/  IMAD R18, R9, R18, R8 ;  /* 0x0000001209127224 */ /* 0x000fe400078e0208 */
[----:B------:R-:W-:Y:S02]  /*9150*/  IMAD R9, R12, UR4, RZ ;  /* 0x000000040c097c24 */ /* 0x000fe4000f8e02ff */
[----:B------:R-:W-:-:S04]  /*9160*/  IMAD.WIDE.U32 R10, R7, UR4, R10 ;  /* 0x00000004070a7c25 */ /* 0x000fc8000f8e000a */
[----:B------:R-:W-:Y:S01]  /*9170*/  IMAD R5, R7, UR5, R9 ;  /* 0x0000000507057c24 */ /* 0x000fe2000f8e0209 */
[----:B------:R-:W-:-:S03]  /*9180*/  LEA R14, P1, R10, R2, 0x2 ;  /* 0x000000020a0e7211 */ /* 0x000fc600078210ff */
[----:B------:R-:W-:-:S05]  /*9190*/  IMAD.IADD R5, R11, 0x1, R5 ;  /* 0x000000010b057824 */ /* 0x000fca00078e0205 */
[----:B------:R-:W-:-:S05]  /*91a0*/  LEA.HI.X R15, R10, R3, R5, 0x2, P1 ;  /* 0x000000030a0f7211 */ /* 0x000fca00008f1405 */
[----:B------:R1:W5:Y:S02]  /*91b0*/  LDG.E R7, desc[UR6][R14.64] ;  /* 0x000000060e077981 */ /* 0x000364000c1e1900 */
.L_x_166:
[----:B------:R-:W2:Y:S01]  /*91c0*/  S2R R9, SR_CgaCtaId ;  /* 0x0000000000097919 */ /* 0x000ea20000008800 */
[----:B------:R-:W-:-:S04]  /*91d0*/  MOV R5, 0x400 ;  /* 0x0000040000057802 */ /* 0x000fc80000000f00 */
[----:B--2---:R-:W-:Y:S02]  /*91e0*/  LEA R5, R9, R5, 0x18 ;  /* 0x0000000509057211 */ /* 0x004fe400078ec0ff */
[----:B------:R-:W-:-:S03]  /*91f0*/  SHF.L.U32 R9, R17, 0x1f, RZ ;  /* 0x0000001f11097819 */ /* 0x000fc600000006ff */
[----:B------:R-:W-:-:S04]  /*9200*/  IMAD R5, R16, 0x8, R5 ;  /* 0x0000000810057824 */ /* 0x000fc800078e0205 */
[----:B------:R-:W2:Y:S02]  /*9210*/  SYNCS.PHASECHK.TRANS64.TRYWAIT P1, [R5+URZ+0x34840], R9 ;  /* 0x03484009050075a7 */ /* 0x000ea4000802017f */
[----:B--2---:R-:W-:Y:S05]  /*9220*/  @!P1 BRA `(.L_x_167) ;  /* 0x0000002800309947 */ /* 0x004fea0003800000 */
.L_x_228:
[----:B------:R-:W3:Y:S01]  /*9230*/  S2R R10, SR_TID.X ;  /* 0x00000000000a7919 */ /* 0x000ee20000002100 */
[----:B------:R-:W-:-:S04]  /*9240*/  UPRMT UR4, UR38, 0x9910, URZ ;  /* 0x0000991026047896 */ /* 0x000fc8000800003f */
[----:B------:R-:W-:Y:S01]  /*9250*/  UISETP.NE.AND UP0, UPT, UR4, 0x2, UPT ;  /* 0x000000020400788c */ /* 0x000fe2000bf05270 */
[----:B---3--:R-:W-:-:S13]  /*9260*/  LOP3.LUT P1, RZ, R10, 0x7f, RZ, 0xc0, !PT ;  /* 0x0000007f0aff7812 */ /* 0x008fda000782c0ff */
[----:B--2---:R-:W-:-:S04]  /*9270*/  @!P1 IMAD.MOV.U32 R9, RZ, RZ, 0xc000 ;  /* 0x0000c000ff099424 */ /* 0x004fc800078e00ff */
[----:B------:R2:W-:Y:S01]  /*9280*/  @!P1 SYNCS.ARRIVE.TRANS64 RZ, [R5+URZ+0x34830], R9 ;  /* 0x0348300905ff99a7 */ /* 0x0005e2000800003f */
[----:B------:R-:W-:-:S13]  /*9290*/  PLOP3.LUT P1, PT, PT, PT, UP0, 0x80, 0x0 ;  /* 0x000000000000781c */ /* 0x000fda0003f2f008 */
[----:B--2---:R-:W-:Y:S05]  /*92a0*/  @P1 BRA `(.L_x_168) ;  /* 0x0000000000041947 */ /* 0x004fea0003800000 */
[----:B------:R-:W-:Y:S01]  /*92b0*/  BPT.TRAP 0x1 ;  /* 0x000000040000795c */ /* 0x000fe20000300000 */
.L_x_168:
[----:B------:R-:W-:-:S13]  /*92c0*/  ISETP.NE.AND P1, PT, R19, RZ, PT ;  /* 0x000000ff1300720c */ /* 0x000fda0003f25270 */
[----:B------:R-:W-:Y:S05]  /*92d0*/  @P1 BRA `(.L_x_169) ;  /* 0x0000000000041947 */ /* 0x000fea0003800000 */
[----:B------:R-:W-:Y:S01]  /*92e0*/  BPT.TRAP 0x1 ;  /* 0x000000040000795c */ /* 0x000fe20000300000 */
.L_x_169:
[----:B------:R-:W2:Y:S01]  /*92f0*/  S2R R10, SR_CgaCtaId ;  /* 0x00000000000a7919 */ /* 0x000ea20000008800 */
[----:B------:R-:W-:Y:S01]  /*9300*/  MOV R9, 0x400 ;  /* 0x0000040000097802 */ /* 0x000fe20000000f00 */
[----:B------:R-:W-:Y:S01]  /*9310*/  UIADD3 UR4, UP0, UR36, 0x370, URZ ;  /* 0x0000037024047890 */ /* 0x000fe2000ff1e03f */
[----:B------:R-:W-:Y:S01]  /*9320*/  R2UR UR9, R5 ;  /* 0x00000000050972ca */ /* 0x000fe200000e0000 */
[----:B------:R-:W-:Y:S01]  /*9330*/  IMAD R5, R16, 0x6000, R21 ;  /* 0x0000600010057824 */ /* 0x000fe200078e0215 */
[----:B------:R-:W-:Y:S01]  /*9340*/  R2UR UR11, R18 ;  /* 0x00000000120b72ca */ /* 0x000fe200000e0000 */
[----:B------:R-:W-:Y:S01]  /*9350*/  UMOV UR10, URZ ;  /* 0x0000003f000a7c82 */ /* 0x000fe20008000000 */
[----:B------:R-:W-:Y:S01]  /*9360*/  R2UR UR5, R20 ;  /* 0x00000000140572ca */ /* 0x000fe200000e0000 */
[----:B------:R-:W-:Y:S01]  /*9370*/  UMOV UR18, 0x30000 ;  /* 0x0003000000127882 */ /* 0x000fe20000000000 */
[----:B------:R-:W-:Y:S01]  /*9380*/  R2UR UR12, R0 ;  /* 0x00000000000c72ca */ /* 0x000fe200000e0000 */
[----:B------:R-:W-:Y:S01]  /*9390*/  UMOV UR6, 0x0 ;  /* 0x0000000000067882 */ /* 0x000fe20000000000 */
[----:B-----5:R-:W-:Y:S01]  /*93a0*/  R2UR UR13, R7 ;  /* 0x00000000070d72ca */ /* 0x020fe200000e0000 */
[----:B------:R-:W-:Y:S01]  /*93b0*/  UMOV UR7, 0x14f00000 ;  /* 0x14f0000000077882 */ /* 0x000fe20000000000 */
[----:B------:R-:W-:-:S03]  /*93c0*/  UMOV UR16, 0x40 ;  /* 0x0000004000107882 */ /* 0x000fc60000000000 */
[----:B------:R-:W-:-:S04]  /*93d0*/  UIADD3 UR9, UR9, 0x34830, URZ ;  /* 0x0003483009097890 */ /* 0x000fc8000fffe03f */
[----:B------:R-:W-:Y:S02]  /*93e0*/  ULEA UR11, UR11, UR5, 0x7 ;  /* 0x000000050b0b7291 */ /* 0x000fe4000f8e383f */
[----:B------:R-:W-:Y:S01]  /*93f0*/  UIADD3.X UR5, URZ, UR37, URZ, UP0, !UPT ;  /* 0x000000253f057290 */ /* 0x000fe200087fe43f */
[----:B--2---:R-:W-:-:S05]  /*9400*/  LEA R9, R10, R9, 0x18 ;  /* 0x000000090a097211 */ /* 0x004fca00078ec0ff */
[----:B------:R-:W-:-:S05]  /*9410*/  IMAD R5, R5, 0x2, R9 ;  /* 0x0000000205057824 */ /* 0x000fca00078e0209 */
[----:B------:R-:W-:Y:S02]  /*9420*/  R2UR UR8, R5 ;  /* 0x00000000050872ca */ /* 0x000fe400000e0000 */
[----:B------:R-:W-:-:S11]  /*9430*/  MOV R5, R7 ;  /* 0x0000000700057202 */ /* 0x000fd60000000f00 */
[----:B------:R-:W-:Y:S02]  /*9440*/  UIADD3 UR14, UR8, 0x1c400, URZ ;  /* 0x0001c400080e7890 */ /* 0x000fe4000fffe03f */
[----:B------:R-:W-:Y:S02]  /*9450*/  UIADD3 UR15, UR8, 0x20400, URZ ;  /* 0x00020400080f7890 */ /* 0x000fe4000fffe03f */
[----:B------:R-:W-:-:S03]  /*9460*/  UIADD3 UR17, UR8, 0x24400, URZ ;  /* 0x0002440008117890 */ /* 0x000fc6000fffe03f */
[----:B------:R-:W-:Y:S01]  /*9470*/  UMOV UR8, UR14 ;  /* 0x0000000e00087c82 */ /* 0x000fe20008000000 */
[----:B------:R-:W-:Y:S01]  /*9480*/  UMOV UR14, 0x80 ;  /* 0x00000080000e7882 */ /* 0x000fe20000000000 */
[----:B------:R2:W-:Y:S02]  /*9490*/  UTMALDG.4D.MULTICAST [UR8], [UR4], UR18, desc[UR6] ;  /* 0x00000608040073b4 */ /* 0x0005e40008019812 */
[----:B--2---:R-:W-:Y:S01]  /*94a0*/  UMOV UR8, UR15 ;  /* 0x0000000f00087c82 */ /* 0x004fe20008000000 */
[----:B------:R-:W-:Y:S02]  /*94b0*/  UMOV UR10, UR16 ;  /* 0x00000010000a7c82 */ /* 0x000fe40008000000 */
[----:B------:R2:W-:Y:S02]  /*94c0*/  UTMALDG.4D.MULTICAST [UR8], [UR4], UR18, desc[UR6] ;  /* 0x00000608040073b4 */ /* 0x0005e40008019812 */
[----:B--2---:R-:W-:Y:S01]  /*94d0*/  UMOV UR8, UR17 ;  /* 0x0000001100087c82 */ /* 0x004fe20008000000 */
[----:B------:R-:W-:-:S02]  /*94e0*/  UMOV UR10, UR14 ;  /* 0x0000000e000a7c82 */ /* 0x000fc40008000000 */
[----:B------:R2:W-:Y:S02]  /*94f0*/  UTMALDG.4D.MULTICAST [UR8], [UR4], UR18, desc[UR6] ;  /* 0x00000608040073b4 */ /* 0x0005e40008019812 */
[----:B--2---:R-:W-:Y:S01]  /*9500*/  NOP ;  /* 0x0000000000007918 */ /* 0x004fe20000000000 */
.L_x_165:
[----:B-1----:R-:W2:Y:S04]  /*9510*/  LDL.LU R15, [R1] ;  /* 0x00000000010f7983 */ /* 0x002ea80000300800 */
[----:B------:R-:W3:Y:S04]  /*9520*/  LDL.LU R14, [R1+0x4] ;  /* 0x00000400010e7983 */ /* 0x000ee80000300800 */
[----:B------:R-:W4:Y:S01]  /*9530*/  LDL R13, [R1+0x1c] ;  /* 0x00001c00010d7983 */ /* 0x000f220000100800 */
[----:B------:R-:W-:-:S03]  /*9540*/  MOV R10, 0x400 ;  /* 0x00000400000a7802 */ /* 0x000fc60000000f00 */
[----:B------:R-:W5:Y:S01]  /*9550*/  LDL.LU R9, [R1+0x18] ;  /* 0x0000180001097983 */ /* 0x000f620000300800 */
[----:B------:R-:W1:Y:S01]  /*9560*/  S2R R11, SR_CgaCtaId ;  /* 0x00000000000b7919 */ /* 0x000e620000008800 */
[----:B------:R-:W-:Y:S05]  /*9570*/  WARPSYNC.ALL ;  /* 0x0000000000007948 */ /* 0x000fea0003800000 */
[----:B------:R-:W-:-:S13]  /*9580*/  ELECT P1, URZ, PT ;  /* 0x00000000003f782f */ /* 0x000fda0003820000 */
[----:B------:R-:W-:Y:S01]  /*9590*/  @P1 R2UR UR11, R6 ;  /* 0x00000000060b12ca */ /* 0x000fe200000e0000 */
[----:B------:R-:W-:-:S04]  /*95a0*/  UIADD3 UR4, UP0, UR36, 0x270, URZ ;  /* 0x0000027024047890 */ /* 0x000fc8000ff1e03f */
        /* <DEDUP_REMOVED lines=21> */
[C---:B---3--:R-:W-:Y:S02]  /*9700*/  @P1 R2UR UR12, R14.reuse ;  /* 0x000000000e0c12ca */ /* 0x048fe400000e0000 */
[----:B------:R-:W-:Y:S02]  /*9710*/  @P1 R2UR UR21, R15 ;  /* 0x000000000f1512ca */ /* 0x000fe400000e0000 */
[----:B------:R-:W-:-:S09]  /*9720*/  @P1 R2UR UR20, R14 ;  /* 0x000000000e1412ca */ /* 0x000fd200000e0000 */
[----:B------:R2:W-:Y:S04]  /*9730*/  UTMALDG.4D [UR8], [UR4], desc[UR6] ;  /* 0x00000608040075b4 */ /* 0x0005e80008019000 */
[----:B------:R1:W-:Y:S01]  /*9740*/  UTMALDG.4D [UR16], [UR4], desc[UR14] ;  /* 0x00000e10040075b4 */ /* 0x0003e20008019000 */
[----:B--2---:R-:W-:Y:S02]  /*9750*/  @P1 R2UR UR13, R15 ;  /* 0x000000000f0d12ca */ /* 0x004fe400000e0000 */
[----:B------:R-:W-:Y:S02]  /*9760*/  @P1 R2UR UR12, R14 ;  /* 0x000000000e0c12ca */ /* 0x000fe400000e0000 */
[----:B------:R-:W-:Y:S01]  /*9770*/  @P1 R2UR UR11, R6 ;  /* 0x00000000060b12ca */ /* 0x000fe200000e0000 */
[----:B------:R-:W-:Y:S01]  /*9780*/  UIADD3 UR8, UR24, 0x18400, URZ ;  /* 0x0001840018087890 */ /* 0x000fe2000fffe03f */
[----:B----4-:R-:W-:Y:S01]  /*9790*/  LOP3.LUT R6, R13, 0x1, RZ, 0xc, !PT ;  /* 0x000000010d067812 */ /* 0x010fe200078e0cff */
[----:B------:R-:W-:-:S03]  /*97a0*/  UMOV UR10, 0x80 ;  /* 0x00000080000a7882 */ /* 0x000fc60000000000 */
[----:B------:R-:W-:-:S07]  /*97b0*/  SHF.L.U32 R6, R6, 0x1f, RZ ;  /* 0x0000001f06067819 */ /* 0x000fce00000006ff */
[----:B------:R1:W-:Y:S01]  /*97c0*/  UTMALDG.4D [UR8], [UR4], desc[UR22] ;  /* 0x00001608040075b4 */ /* 0x0003e20008019000 */
[----:B------:R-:W2:Y:S01]  /*97d0*/  SYNCS.PHASECHK.TRANS64.TRYWAIT P1, [R10+URZ+0x34820], R6 ;  /* 0x034820060a0075a7 */ /* 0x000ea2000802017f */
[----:B-----5:R-:W-:Y:S01]  /*97e0*/  ISETP.GE.AND P2, PT, R9, 0x81, PT ;  /* 0x000000810900780c */ /* 0x020fe20003f46270 */
[----:B-12---:R-:W-:-:S12]  /*97f0*/  @!P1 BRA `(.L_x_171) ;  /* 0x0000002000d09947 */ /* 0x006fd80003800000 */
.L_x_229:
[----:B------:R-:W-:Y:S05]  /*9800*/  BSYNC B0 ;  /* 0x0000000000007941 */ /* 0x000fea0003800000 */
.L_x_170:
[----:B------:R-:W-:Y:S05]  /*9810*/  @!P2 BRA `(.L_x_172) ;  /* 0x000000180010a947 */ /* 0x000fea0003800000 */
[----:B-1----:R-:W2:Y:S01]  /*9820*/  LDL R7, [R1+0x10] ;  /* 0x0000100001077983 */ /* 0x002ea20000100800 */
[----:B------:R-:W-:Y:S02]  /*9830*/  IMAD.MOV.U32 R6, RZ, RZ, 0x1 ;  /* 0x00000001ff067424 */ /* 0x000fe400078e00ff */
[----:B--2---:R-:W-:-:S05]  /*9840*/  IMAD.MOV R14, RZ, RZ, -R7 ;  /* 0x000000ffff0e7224 */ /* 0x004fca00078e0a07 */
[----:B------:R-:W-:-:S04]  /*9850*/  VIADDMNMX R14, R14, R6, 0xffffffff, !PT ;  /* 0xffffffff0e0e7446 */ /* 0x000fc80007800106 */
[----:B------:R-:W-:-:S04]  /*9860*/  IADD3 R6, R7, R14, RZ ;  /* 0x0000000e07067210 */ /* 0x000fc80007ffe0ff */
[----:B------:R-:W-:-:S04]  /*9870*/  LOP3.LUT R6, R6, 0x1, RZ, 0xc0, !PT ;  /* 0x0000000106067812 */ /* 0x000fc800078ec0ff */
[----:B------:R-:W-:Y:S01]  /*9880*/  ISETP.NE.U32.AND P1, PT, R6, 0x1, PT ;  /* 0x000000010600780c */ /* 0x000fe20003f25070 */
[----:B------:R-:W-:-:S12]  /*9890*/  VIADD R6, R7, 0xfffffffe ;  /* 0xfffffffe07067836 */ /* 0x000fd80000000000 */
        /* <DEDUP_REMOVED lines=11> */
[----:B------:R-:W-:Y:S01]  /*9950*/  MOV R7, R6 ;  /* 0x0000000600077202 */ /* 0x000fe20000000f00 */
[----:B------:R-:W-:Y:S01]  /*9960*/  ULDC.64 UR4, c[0x0][0x408] ;  /* 0x0001020000047ab9 */ /* 0x000fe20000000a00 */
[----:B------:R-:W-:Y:S01]  /*9970*/  ULDC.64 UR6, c[0x0][0x208] ;  /* 0x0000820000067ab9 */ /* 0x000fe20000000a00 */
[----:B-1----:R-:W-:-:S13]  /*9980*/  ISETP.NE.AND P1, PT, R15, 0x1, PT ;  /* 0x000000010f00780c */ /* 0x002fda0003f25270 */
[----:B------:R-:W1:Y:S02]  /*9990*/  @P1 LDC.64 R10, c[0x0][0x420] ;  /* 0x00010800ff0a1b82 */ /* 0x000e640000000a00 */
[----:B-1----:R-:W-:-:S05]  /*99a0*/  @P1 IMAD.HI.U32 R10, R6, R10, RZ ;  /* 0x0000000a060a1227 */ /* 0x002fca00078e00ff */
[----:B------:R-:W-:-:S04]  /*99b0*/  @P1 SHF.R.U32.HI R7, RZ, R11, R10 ;  /* 0x0000000bff071219 */ /* 0x000fc8000001160a */
[--C-:B------:R-:W-:Y:S01]  /*99c0*/  SHF.R.S32.HI R11, RZ, 0x1f, R7.reuse ;  /* 0x0000001fff0b7819 */ /* 0x100fe20000011407 */
[----:B------:R-:W-:-:S04]  /*99d0*/  IMAD.MOV R10, RZ, RZ, -R7 ;  /* 0x000000ffff0a7224 */ /* 0x000fc800078e0a07 */
[----:B------:R-:W-:Y:S02]  /*99e0*/  IMAD R6, R15, R10, R6 ;  /* 0x0000000a0f067224 */ /* 0x000fe400078e0206 */
[----:B------:R-:W-:Y:S02]  /*99f0*/  IMAD R15, R12, UR4, RZ ;  /* 0x000000040c0f7c24 */ /* 0x000fe4000f8e02ff */
[----:B------:R-:W-:Y:S02]  /*9a00*/  IMAD.MOV.U32 R10, RZ, RZ, R7 ;  /* 0x000000ffff0a7224 */ /* 0x000fe400078e0007 */
[C---:B------:R-:W-:Y:S02]  /*9a10*/  IMAD R7, R4.reuse, UR5, R15 ;  /* 0x0000000504077c24 */ /* 0x040fe4000f8e020f */
[----:B------:R-:W-:-:S04]  /*9a20*/  IMAD.WIDE.U32 R10, R4, UR4, R10 ;  /* 0x00000004040a7c25 */ /* 0x000fc8000f8e000a */
[----:B------:R-:W-:Y:S01]  /*9a30*/  IMAD.IADD R7, R7, 0x1, R11 ;  /* 0x0000000107077824 */ /* 0x000fe200078e020b */
[----:B------:R-:W-:-:S04]  /*9a40*/  LEA R2, P1, R10, R2, 0x2 ;  /* 0x000000020a027211 */ /* 0x000fc800078210ff */
[----:B------:R-:W-:-:S05]  /*9a50*/  LEA.HI.X R3, R10, R3, R7, 0x2, P1 ;  /* 0x000000030a037211 */ /* 0x000fca00008f1407 */
[----:B------:R1:W5:Y:S04]  /*9a60*/  LDG.E R7, desc[UR6][R2.64] ;  /* 0x0000000602077981 */ /* 0x000368000c1e1900 */
.L_x_176:
[----:B-1----:R-:W1:Y:S01]  /*9a70*/  S2R R3, SR_CgaCtaId ;  /* 0x0000000000037919 */ /* 0x002e620000008800 */
[----:B------:R-:W-:-:S04]  /*9a80*/  MOV R2, 0x400 ;  /* 0x0000040000027802 */ /* 0x000fc80000000f00 */
[----:B-1----:R-:W-:Y:S02]  /*9a90*/  LEA R2, R3, R2, 0x18 ;  /* 0x0000000203027211 */ /* 0x002fe400078ec0ff */
[----:B------:R-:W-:Y:S02]  /*9aa0*/  SHF.L.U32 R3, R13, 0x1f, RZ ;  /* 0x0000001f0d037819 */ /* 0x000fe400000006ff */
[----:B------:R-:W-:-:S04]  /*9ab0*/  LEA R2, R9, R2, 0x3 ;  /* 0x0000000209027211 */ /* 0x000fc800078e18ff */
[----:B------:R-:W1:Y:S02]  /*9ac0*/  SYNCS.PHASECHK.TRANS64.TRYWAIT P1, [R2+URZ+0x34840], R3 ;  /* 0x03484003020075a7 */ /* 0x000e64000802017f */
[----:B-1----:R-:W-:Y:S05]  /*9ad0*/  @!P1 BRA `(.L_x_177) ;  /* 0x0000002000389947 */ /* 0x002fea0003800000 */
.L_x_230:
[----:B------:R-:W2:Y:S01]  /*9ae0*/  S2R R10, SR_TID.X ;  /* 0x00000000000a7919 */ /* 0x000ea20000002100 */
[----:B------:R-:W-:Y:S01]  /*9af0*/  UPRMT UR4, UR38, 0x9910, URZ ;  /* 0x0000991026047896 */ /* 0x000fe2000800003f */
[----:B--2---:R-:W-:-:S13]  /*9b00*/  LOP3.LUT P1, RZ, R10, 0x7f, RZ, 0xc0, !PT ;  /* 0x0000007f0aff7812 */ /* 0x004fda000782c0ff */
[----:B-1----:R-:W-:-:S04]  /*9b10*/  @!P1 IMAD.MOV.U32 R3, RZ, RZ, 0xc000 ;  /* 0x0000c000ff039424 */ /* 0x002fc800078e00ff */
[----:B------:R1:W-:Y:S02]  /*9b20*/  @!P1 SYNCS.ARRIVE.TRANS64 RZ, [R2+URZ+0x34830], R3 ;  /* 0x0348300302ff99a7 */ /* 0x0003e4000800003f */
[----:B-1----:R-:W-:-:S05]  /*9b30*/  IMAD.U32 R3, RZ, RZ, UR4 ;  /* 0x00000004ff037e24 */ /* 0x002fca000f8e00ff */
[----:B------:R-:W-:-:S13]  /*9b40*/  ISETP.NE.AND P2, PT, R3, 0x2, PT ;  /* 0x000000020300780c */ /* 0x000fda0003f45270 */
[----:B------:R-:W-:Y:S05]  /*9b50*/  @P2 BRA `(.L_x_178) ;  /* 0x0000000000042947 */ /* 0x000fea0003800000 */
[----:B------:R-:W-:Y:S01]  /*9b60*/  BPT.TRAP 0x1 ;  /* 0x000000040000795c */ /* 0x000fe20000300000 */
.L_x_178:
[----:B------:R-:W-:-:S13]  /*9b70*/  ISETP.NE.AND P1, PT, R19, RZ, PT ;  /* 0x000000ff1300720c */ /* 0x000fda0003f25270 */
[----:B------:R-:W-:Y:S05]  /*9b80*/  @P1 BRA `(.L_x_179) ;  /* 0x0000000000041947 */ /* 0x000fea0003800000 */
[----:B------:R-:W-:Y:S01]  /*9b90*/  BPT.TRAP 0x1 ;  /* 0x000000040000795c */ /* 0x000fe20000300000 */
.L_x_179:
[----:B------:R-:W1:Y:S01]  /*9ba0*/  S2R R11, SR_CgaCtaId ;  /* 0x00000000000b7919 */ /* 0x000e620000008800 */
        /* <DEDUP_REMOVED lines=12> */
[----:B------:R-:W-:Y:S01]  /*9c70*/  UMOV UR18, 0x40 ;  /* 0x0000004000127882 */ /* 0x000fe20000000000 */
[----:B------:R-:W-:Y:S01]  /*9c80*/  UMOV UR17, 0x80 ;  /* 0x0000008000117882 */ /* 0x000fe20000000000 */
[----:B------:R-:W-:Y:S01]  /*9c90*/  SHF.L.U32 R3, R17, 0x1f, RZ ;  /* 0x0000001f11037819 */ /* 0x000fe200000006ff */
[----:B------:R-:W-:-:S04]  /*9ca0*/  UIADD3 UR9, UR9, 0x34830, URZ ;  /* 0x0003483009097890 */ /* 0x000fc8000fffe03f */
[----:B------:R-:W-:Y:S02]  /*9cb0*/  ULEA UR11, UR11, UR5, 0x7 ;  /* 0x000000050b0b7291 */ /* 0x000fe4000f8e383f */
[----:B------:R-:W-:Y:S01]  /*9cc0*/  UIADD3.X UR5, URZ, UR37, URZ, UP0, !UPT ;  /* 0x000000253f057290 */ /* 0x000fe200087fe43f */
[----:B-1----:R-:W-:-:S05]  /*9cd0*/  LEA R10, R11, R10, 0x18 ;  /* 0x0000000a0b0a7211 */ /* 0x002fca00078ec0ff */
[----:B------:R-:W-:-:S05]  /*9ce0*/  IMAD R2, R2, 0x2, R10 ;  /* 0x0000000202027824 */ /* 0x000fca00078e020a */
[----:B------:R-:W-:Y:S02]  /*9cf0*/  R2UR UR8, R2 ;  /* 0x00000000020872ca */ /* 0x000fe400000e0000 */
[----:B------:R-:W-:-:S11]  /*9d00*/  LEA R2, R16, R10, 0x3 ;  /* 0x0000000a10027211 */ /* 0x000fd600078e18ff */
[----:B------:R-:W-:Y:S02]  /*9d10*/  UIADD3 UR14, UR8, 0x1c400, URZ ;  /* 0x0001c400080e7890 */ /* 0x000fe4000fffe03f */
[----:B------:R-:W-:Y:S02]  /*9d20*/  UIADD3 UR15, UR8, 0x20400, URZ ;  /* 0x00020400080f7890 */ /* 0x000fe4000fffe03f */
[----:B------:R-:W-:-:S03]  /*9d30*/  UIADD3 UR16, UR8, 0x24400, URZ ;  /* 0x0002440008107890 */ /* 0x000fc6000fffe03f */
[----:B------:R-:W-:Y:S02]  /*9d40*/  UMOV UR8, UR14 ;  /* 0x0000000e00087c82 */ /* 0x000fe40008000000 */
[----:B------:R1:W-:Y:S02]  /*9d50*/  UTMALDG.4D.MULTICAST [UR8], [UR4], UR19, desc[UR6] ;  /* 0x00000608040073b4 */ /* 0x0003e40008019813 */
[----:B-1----:R-:W-:Y:S01]  /*9d60*/  UMOV UR8, UR15 ;  /* 0x0000000f00087c82 */ /* 0x002fe20008000000 */
[----:B------:R-:W-:Y:S02]  /*9d70*/  UMOV UR10, UR18 ;  /* 0x00000012000a7c82 */ /* 0x000fe40008000000 */
[----:B------:R1:W-:Y:S02]  /*9d80*/  UTMALDG.4D.MULTICAST [UR8], [UR4], UR19, desc[UR6] ;  /* 0x00000608040073b4 */ /* 0x0003e40008019813 */
[----:B-1----:R-:W-:Y:S01]  /*9d90*/  UMOV UR8, UR16 ;  /* 0x0000001000087c82 */ /* 0x002fe20008000000 */
[----:B------:R-:W-:-:S02]  /*9da0*/  UMOV UR10, UR17 ;  /* 0x00000011000a7c82 */ /* 0x000fc40008000000 */
[----:B------:R1:W-:Y:S01]  /*9db0*/  UTMALDG.4D.MULTICAST [UR8], [UR4], UR19, desc[UR6] ;  /* 0x00000608040073b4 */ /* 0x0003e20008019813 */
[----:B------:R-:W2:Y:S02]  /*9dc0*/  SYNCS.PHASECHK.TRANS64.TRYWAIT P1, [R2+URZ+0x34860], R3 ;  /* 0x03486003020075a7 */ /* 0x000ea4000802017f */
[----:B-12---:R-:W-:Y:S05]  /*9dd0*/  @!P1 BRA `(.L_x_180) ;  /* 0x0000001c008c9947 */ /* 0x006fea0003800000 */
.L_x_231:
[----:B------:R-:W2:Y:S02]  /*9de0*/  S2R R10, SR_TID.X ;  /* 0x00000000000a7919 */ /* 0x000ea40000002100 */
[----:B--2---:R-:W-:-:S13]  /*9df0*/  LOP3.LUT P1, RZ, R10, 0x7f, RZ, 0xc0, !PT ;  /* 0x0000007f0aff7812 */ /* 0x004fda000782c0ff */
[----:B-1----:R-:W-:-:S04]  /*9e00*/  @!P1 IMAD.MOV.U32 R3, RZ, RZ, 0x8000 ;  /* 0x00008000ff039424 */ /* 0x002fc800078e00ff */
[----:B------:R1:W-:Y:S01]  /*9e10*/  @!P1 SYNCS.ARRIVE.TRANS64 RZ, [R2+URZ+0x34850], R3 ;  /* 0x0348500302ff99a7 */ /* 0x0003e2000800003f */
[----:B------:R-:W-:Y:S05]  /*9e20*/  @P2 BRA `(.L_x_181) ;  /* 0x0000000000042947 */ /* 0x000fea0003800000 */
[----:B------:R-:W-:Y:S01]  /*9e30*/  BPT.TRAP 0x1 ;  /* 0x000000040000795c */ /* 0x000fe20000300000 */
.L_x_181:
[----:B------:R-:W-:-:S13]  /*9e40*/  ISETP.NE.AND P1, PT, R19, RZ, PT ;  /* 0x000000ff1300720c */ /* 0x000fda0003f25270 */
[----:B------:R-:W-:Y:S05]  /*9e50*/  @P1 BRA `(.L_x_182) ;  /* 0x0000000000041947 */ /* 0x000fea0003800000 */
[----:B------:R-:W-:Y:S01]  /*9e60*/  BPT.TRAP 0x1 ;  /* 0x000000040000795c */ /* 0x000fe20000300000 */
.L_x_182:
[----:B------:R-:W2:Y:S01]  /*9e70*/  S2R R11, SR_CgaCtaId ;  /* 0x00000000000b7919 */ /* 0x000ea20000008800 */
[----:B------:R-:W-:Y:S01]  /*9e80*/  MOV R10, 0x400 ;  /* 0x00000400000a7802 */ /* 0x000fe20000000f00 */
[----:B-1----:R-:W-:Y:S01]  /*9e90*/  IMAD R3, R16, 0x4000, R21 ;  /* 0x0000400010037824 */ /* 0x002fe200078e0215 */
[----:B------:R-:W-:Y:S01]  /*9ea0*/  R2UR UR11, R18 ;  /* 0x00000000120b72ca */ /* 0x000fe200000e0000 */
[----:B------:R-:W-:Y:S01]  /*9eb0*/  UIADD3 UR4, UP0, UR36, 0x470, URZ ;  /* 0x0000047024047890 */ /* 0x000fe2000ff1e03f */
[----:B------:R-:W-:Y:S01]  /*9ec0*/  R2UR UR5, R20 ;  /* 0x00000000140572ca */ /* 0x000fe200000e0000 */
[----:B------:R-:W-:Y:S01]  /*9ed0*/  UMOV UR10, URZ ;  /* 0x0000003f000a7c82 */ /* 0x000fe20008000000 */
[----:B------:R-:W-:Y:S01]  /*9ee0*/  R2UR UR9, R2 ;  /* 0x00000000020972ca */ /* 0x000fe200000e0000 */
[----:B------:R-:W-:Y:S01]  /*9ef0*/  UMOV UR16, 0x30000 ;  /* 0x0003000000107882 */ /* 0x000fe20000000000 */
[----:B------:R-:W-:Y:S01]  /*9f00*/  R2UR UR13, R5 ;  /* 0x00000000050d72ca */ /* 0x000fe200000e0000 */
[----:B------:R-:W-:Y:S01]  /*9f10*/  UMOV UR7, 0x14f00000 ;  /* 0x14f0000000077882 */ /* 0x000fe20000000000 */
[----:B------:R-:W-:Y:S01]  /*9f20*/  R2UR UR12, R0 ;  /* 0x00000000000c72ca */ /* 0x000fe200000e0000 */
[----:B------:R-:W-:Y:S01]  /*9f30*/  UMOV UR15, 0x40 ;  /* 0x00000040000f7882 */ /* 0x000fe20000000000 */
[----:B------:R-:W-:Y:S01]  /*9f40*/  MOV R5, R7 ;  /* 0x0000000700057202 */ /* 0x000fe20000000f00 */
[----:B------:R-:W-:-:S04]  /*9f50*/  IMAD.MOV.U32 R18, RZ, RZ, R6 ;  /* 0x000000ffff127224 */ /* 0x000fc800078e0006 */
[----:B------:R-:W-:Y:S02]  /*9f60*/  ULEA UR11, UR11, UR5, 0x7 ;  /* 0x000000050b0b7291 */ /* 0x000fe4000f8e383f */
[----:B------:R-:W-:Y:S02]  /*9f70*/  UIADD3 UR9, UR9, 0x34850, URZ ;  /* 0x0003485009097890 */ /* 0x000fe4000fffe03f */
[----:B------:R-:W-:Y:S01]  /*9f80*/  UIADD3.X UR5, URZ, UR37, URZ, UP0, !UPT ;  /* 0x000000253f057290 */ /* 0x000fe200087fe43f */
[----:B--2---:R-:W-:-:S05]  /*9f90*/  LEA R10, R11, R10, 0x18 ;  /* 0x0000000a0b0a7211 */ /* 0x004fca00078ec0ff */
[----:B------:R-:W-:-:S05]  /*9fa0*/  IMAD R3, R3, 0x2, R10 ;  /* 0x0000000203037824 */ /* 0x000fca00078e020a */
[----:B------:R-:W-:-:S13]  /*9fb0*/  R2UR UR6, R3 ;  /* 0x00000000030672ca */ /* 0x000fda00000e0000 */
[----:B------:R-:W-:Y:S02]  /*9fc0*/  UIADD3 UR8, UR6, 0x400, URZ ;  /* 0x0000040006087890 */ /* 0x000fe4000fffe03f */
[----:B------:R-:W-:-:S03]  /*9fd0*/  UIADD3 UR14, UR6, 0x4400, URZ ;  /* 0x00004400060e7890 */ /* 0x000fc6000fffe03f */
[----:B------:R-:W-:-:S04]  /*9fe0*/  UMOV UR6, 0x0 ;  /* 0x0000000000067882 */ /* 0x000fc80000000000 */
[----:B------:R1:W-:Y:S02]  /*9ff0*/  UTMALDG.4D.MULTICAST [UR8], [UR4], UR16, desc[UR6] ;  /* 0x00000608040073b4 */ /* 0x0003e40008019810 */
[----:B-1----:R-:W-:Y:S01]  /*a000*/  UMOV UR8, UR14 ;  /* 0x0000000e00087c82 */ /* 0x002fe20008000000 */
[----:B------:R-:W-:Y:S02]  /*a010*/  UMOV UR10, UR15 ;  /* 0x0000000f000a7c82 */ /* 0x000fe40008000000 */
[----:B------:R1:W-:Y:S02]  /*a020*/  UTMALDG.4D.MULTICAST [UR8], [UR4], UR16, desc[UR6] ;  /* 0x00000608040073b4 */ /* 0x0003e40008019810 */
[----:B-1----:R-:W-:Y:S01]  /*a030*/  NOP ;  /* 0x0000000000007918 */ /* 0x002fe20000000000 */
.L_x_175:
[----:B------:R-:W-:Y:S05]  /*a040*/  BSYNC B0 ;  /* 0x0000000000007941 */ /* 0x000fea0003800000 */
.L_x_174:
[----:B------:R-:W2:Y:S01]  /*a050*/  LDL.LU R2, [R1+0x10] ;  /* 0x0000100001027983 */ /* 0x000ea20000300800 */
[----:B------:R-:W-:Y:S01]  /*a060*/  IMAD.MOV.U32 R16, RZ, RZ, R9 ;  /* 0x000000ffff107224 */ /* 0x000fe200078e0009 */
[----:B------:R-:W-:Y:S01]  /*a070*/  MOV R17, R13 ;  /* 0x0000000d00117202 */ /* 0x000fe20000000f00 */
[----:B--2---:R-:W-:-:S07]  /*a080*/  VIADD R6, R2, 0xfffffffd ;  /* 0xfffffffd02067836 */ /* 0x004fce0000000000 */
.L_x_173:
[----:B------:R-:W-:Y:S01]  /*a090*/  IMAD.MOV R3, RZ, RZ, -R14 ;  /* 0x000000ffff037224 */ /* 0x000fe200078e0a0e */
[----:B------:R-:W-:Y:S04]  /*a0a0*/  BSSY B0, `(.L_x_172) ;  /* 0x00000fb000007945 */ /* 0x000fe80003800000 */
[----:B------:R-:W-:-:S13]  /*a0b0*/  ISETP.NE.AND P1, PT, R8, R3, PT ;  /* 0x000000030800720c */ /* 0x000fda0003f25270 */
[----:B------:R-:W-:Y:S05]  /*a0c0*/  @!P1 BRA `(.L_x_183) ;  /* 0x0000000c00e09947 */ /* 0x000fea0003800000 */
[----:B------:R-:W-:-:S07]  /*a0d0*/  IMAD.MOV.U32 R8, RZ, RZ, R5 ;  /* 0x000000ffff087224 */ /* 0x000fce00078e0005 */
.L_x_202:
[----:B------:R-:W-:Y:S01]  /*a0e0*/  VIADD R7, R16, 0x1 ;  /* 0x0000000110077836 */ /* 0x000fe20000000000 */
[----:B------:R-:W-:Y:S04]  /*a0f0*/  BSSY B1, `(.L_x_184) ;  /* 0x0000078000017945 */ /* 0x000fe80003800000 */
[----:B------:R-:W-:-:S04]  /*a100*/  ISETP.NE.AND P1, PT, R7, 0x2, PT ;  /* 0x000000020700780c */ /* 0x000fc80003f25270 */
[----:B-1----:R-:W-:Y:S02]  /*a110*/  SEL R10, RZ, 0x1, P1 ;  /* 0x00000001ff0a7807 */ /* 0x002fe40000800000 */
[----:B------:R-:W-:Y:S02]  /*a120*/  SEL R7, R7, RZ, P1 ;  /* 0x000000ff07077207 */ /* 0x000fe40000800000 */
[----:B------:R-:W-:Y:S01]  /*a130*/  LOP3.LUT R10, R17, R10, RZ, 0x3c, !PT ;  /* 0x0000000a110a7212 */ /* 0x000fe200078e3cff */
[----:B------:R-:W-:Y:S06]  /*a140*/  @!P6 BRA `(.L_x_185) ;  /* 0x0000000400c8e947 */ /* 0x000fec0003800000 */
[----:B------:R-:W-:Y:S01]  /*a150*/  MOV R11, R6 ;  /* 0x00000006000b7202 */ /* 0x000fe20000000f00 */
        /* <DEDUP_REMOVED lines=10> */
[----:B------:R-:W-:Y:S02]  /*a200*/  @P1 SHF.R.U32.HI R2, RZ, R3, R8 ;  /* 0x00000003ff021219 */ /* 0x000fe40000011608 */
[----:B------:R-:W1:Y:S03]  /*a210*/  LDC.64 R8, c[0x0][0x3f8] ;  /* 0x0000fe00ff087b82 */ /* 0x000e660000000a00 */
[----:B------:R-:W-:-:S04]  /*a220*/  IMAD.MOV R3, RZ, RZ, -R2 ;  /* 0x000000ffff037224 */ /* 0x000fc800078e0a02 */
[----:B------:R-:W-:Y:S01]  /*a230*/  IMAD R11, R11, R3, R6 ;  /* 0x000000030b0b7224 */ /* 0x000fe200078e0206 */
[----:B------:R-:W-:-:S03]  /*a240*/  SHF.R.S32.HI R3, RZ, 0x1f, R2 ;  /* 0x0000001fff037819 */ /* 0x000fc60000011402 */
[----:B------:R-:W-:-:S04]  /*a250*/  IMAD.WIDE.U32 R2, R4, UR4, R2 ;  /* 0x0000000404027c25 */ /* 0x000fc8000f8e0002 */
[----:B------:R-:W-:Y:S01]  /*a260*/  IMAD.IADD R13, R13, 0x1, R3 ;  /* 0x000000010d0d7824 */ /* 0x000fe200078e0203 */
[----:B-1----:R-:W-:-:S04]  /*a270*/  LEA R8, P1, R2, R8, 0x2 ;  /* 0x0000000802087211 */ /* 0x002fc800078210ff */
[----:B------:R-:W-:-:S05]  /*a280*/  LEA.HI.X R9, R2, R9, R13, 0x2, P1 ;  /* 0x0000000902097211 */ /* 0x000fca00008f140d */
[----:B------:R1:W5:Y:S04]  /*a290*/  LDG.E R8, desc[UR6][R8.64] ;  /* 0x0000000608087981 */ /* 0x000368000c1e1900 */
.L_x_186:
[----:B------:R-:W2:Y:S01]  /*a2a0*/  S2R R3, SR_CgaCtaId ;  /* 0x0000000000037919 */ /* 0x000ea20000008800 */
[----:B------:R-:W-:-:S04]  /*a2b0*/  MOV R2, 0x400 ;  /* 0x0000040000027802 */ /* 0x000fc80000000f00 */
[----:B--2---:R-:W-:Y:S02]  /*a2c0*/  LEA R2, R3, R2, 0x18 ;  /* 0x0000000203027211 */ /* 0x004fe400078ec0ff */
[----:B------:R-:W-:Y:S02]  /*a2d0*/  SHF.L.U32 R3, R10, 0x1f, RZ ;  /* 0x0000001f0a037819 */ /* 0x000fe400000006ff */
[----:B------:R-:W-:-:S04]  /*a2e0*/  LEA R2, R7, R2, 0x3 ;  /* 0x0000000207027211 */ /* 0x000fc800078e18ff */
[----:B------:R-:W2:Y:S02]  /*a2f0*/  SYNCS.PHASECHK.TRANS64.TRYWAIT P1, [R2+URZ+0x34840], R3 ;  /* 0x03484003020075a7 */ /* 0x000ea4000802017f */
[----:B--2---:R-:W-:Y:S05]  /*a300*/  @!P1 BRA `(.L_x_187) ;  /* 0x0000001800549947 */ /* 0x004fea0003800000 */
.L_x_232:
[----:B-1----:R-:W1:Y:S01]  /*a310*/  S2R R9, SR_TID.X ;  /* 0x0000000000097919 */ /* 0x002e620000002100 */
[----:B------:R-:W-:Y:S01]  /*a320*/  UPRMT UR4, UR38, 0x9910, URZ ;  /* 0x0000991026047896 */ /* 0x000fe2000800003f */
[----:B-1----:R-:W-:-:S13]  /*a330*/  LOP3.LUT P1, RZ, R9, 0x7f, RZ, 0xc0, !PT ;  /* 0x0000007f09ff7812 */ /* 0x002fda000782c0ff */
[----:B--2---:R-:W-:-:S04]  /*a340*/  @!P1 IMAD.MOV.U32 R3, RZ, RZ, 0xc000 ;  /* 0x0000c000ff039424 */ /* 0x004fc800078e00ff */
[----:B------:R1:W-:Y:S02]  /*a350*/  @!P1 SYNCS.ARRIVE.TRANS64 RZ, [R2+URZ+0x34830], R3 ;  /* 0x0348300302ff99a7 */ /* 0x0003e4000800003f */
[----:B-1----:R-:W-:-:S05]  /*a360*/  IMAD.U32 R3, RZ, RZ, UR4 ;  /* 0x00000004ff037e24 */ /* 0x002fca000f8e00ff */
[----:B------:R-:W-:-:S13]  /*a370*/  ISETP.NE.AND P2, PT, R3, 0x2, PT ;  /* 0x000000020300780c */ /* 0x000fda0003f45270 */
[----:B------:R-:W-:Y:S05]  /*a380*/  @P2 BRA `(.L_x_188) ;  /* 0x0000000000042947 */ /* 0x000fea0003800000 */
[----:B------:R-:W-:Y:S01]  /*a390*/  BPT.TRAP 0x1 ;  /* 0x000000040000795c */ /* 0x000fe20000300000 */
.L_x_188:
[----:B------:R-:W-:-:S13]  /*a3a0*/  ISETP.NE.AND P1, PT, R19, RZ, PT ;  /* 0x000000ff1300720c */ /* 0x000fda0003f25270 */
[----:B------:R-:W-:Y:S05]  /*a3b0*/  @P1 BRA `(.L_x_189) ;  /* 0x0000000000041947 */ /* 0x000fea0003800000 */
[----:B------:R-:W-:Y:S01]  /*a3c0*/  BPT.TRAP 0x1 ;  /* 0x000000040000795c */ /* 0x000fe20000300000 */
.L_x_189:
        /* <DEDUP_REMOVED lines=36> */
.L_x_233:
[----:B------:R-:W2:Y:S02]  /*a610*/  S2R R3, SR_TID.X ;  /* 0x0000000000037919 */ /* 0x000ea40000002100 */
[----:B--2---:R-:W-:-:S13]  /*a620*/  LOP3.LUT P1, RZ, R3, 0x7f, RZ, 0xc0, !PT ;  /* 0x0000007f03ff7812 */ /* 0x004fda000782c0ff */
[----:B------:R-:W-:-:S04]  /*a630*/  @!P1 IMAD.MOV.U32 R3, RZ, RZ, 0x8000 ;  /* 0x00008000ff039424 */ /* 0x000fc800078e00ff */
[----:B------:R2:W-:Y:S01]  /*a640*/  @!P1 SYNCS.ARRIVE.TRANS64 RZ, [R2+URZ+0x34850], R3 ;  /* 0x0348500302ff99a7 */ /* 0x0005e2000800003f */
[----:B------:R-:W-:Y:S05]  /*a650*/  @P2 BRA `(.L_x_191) ;  /* 0x0000000000042947 */ /* 0x000fea0003800000 */
[----:B------:R-:W-:Y:S01]  /*a660*/  BPT.TRAP 0x1 ;  /* 0x000000040000795c */ /* 0x000fe20000300000 */
.L_x_191:
[----:B------:R-:W-:-:S13]  /*a670*/  ISETP.NE.AND P1, PT, R19, RZ, PT ;  /* 0x000000ff1300720c */ /* 0x000fda0003f25270 */
[----:B------:R-:W-:Y:S05]  /*a680*/  @P1 BRA `(.L_x_192) ;  /* 0x0000000000041947 */ /* 0x000fea0003800000 */
[----:B------:R-:W-:Y:S01]  /*a690*/  BPT.TRAP 0x1 ;  /* 0x000000040000795c */ /* 0x000fe20000300000 */
.L_x_192:
[----:B------:R-:W3:Y:S01]  /*a6a0*/  S2R R9, SR_CgaCtaId ;  /* 0x0000000000097919 */ /* 0x000ee20000008800 */
[----:B--2---:R-:W-:Y:S01]  /*a6b0*/  MOV R3, 0x400 ;  /* 0x0000040000037802 */ /* 0x004fe20000000f00 */
[----:B------:R-:W-:Y:S01]  /*a6c0*/  IMAD R16, R16, 0x4000, R21 ;  /* 0x0000400010107824 */ /* 0x000fe200078e0215 */
        /* <DEDUP_REMOVED lines=15> */
[----:B---3--:R-:W-:-:S05]  /*a7c0*/  LEA R3, R9, R3, 0x18 ;  /* 0x0000000309037211 */ /* 0x008fca00078ec0ff */
[----:B------:R-:W-:-:S05]  /*a7d0*/  IMAD R16, R16, 0x2, R3 ;  /* 0x0000000210107824 */ /* 0x000fca00078e0203 */
[----:B------:R-:W-:-:S13]  /*a7e0*/  R2UR UR6, R16 ;  /* 0x00000000100672ca */ /* 0x000fda00000e0000 */
[----:B------:R-:W-:Y:S02]  /*a7f0*/  UIADD3 UR8, UR6, 0x400, URZ ;  /* 0x0000040006087890 */ /* 0x000fe4000fffe03f */
[----:B------:R-:W-:-:S03]  /*a800*/  UIADD3 UR14, UR6, 0x4400, URZ ;  /* 0x00004400060e7890 */ /* 0x000fc6000fffe03f */
[----:B------:R-:W-:-:S04]  /*a810*/  UMOV UR6, 0x0 ;  /* 0x0000000000067882 */ /* 0x000fc80000000000 */
[----:B------:R2:W-:Y:S02]  /*a820*/  UTMALDG.4D.MULTICAST [UR8], [UR4], UR16, desc[UR6] ;  /* 0x00000608040073b4 */ /* 0x0005e40008019810 */
[----:B--2---:R-:W-:Y:S01]  /*a830*/  UMOV UR8, UR14 ;  /* 0x0000000e00087c82 */ /* 0x004fe20008000000 */
[----:B------:R-:W-:Y:S02]  /*a840*/  UMOV UR10, UR15 ;  /* 0x0000000f000a7c82 */ /* 0x000fe40008000000 */
[----:B------:R2:W-:Y:S02]  /*a850*/  UTMALDG.4D.MULTICAST [UR8], [UR4], UR16, desc[UR6] ;  /* 0x00000608040073b4 */ /* 0x0005e40008019810 */
[----:B--2---:R-:W-:Y:S01]  /*a860*/  NOP ;  /* 0x0000000000007918 */ /* 0x004fe20000000000 */
.L_x_185:
[----:B------:R-:W-:Y:S05]  /*a870*/  BSYNC B1 ;  /* 0x0000000000017941 */ /* 0x000fea0003800000 */
.L_x_184:
        /* <DEDUP_REMOVED lines=28> */
.L_x_195:
[----:B------:R-:W2:Y:S01]  /*aa40*/  S2R R3, SR_CgaCtaId ;  /* 0x0000000000037919 */ /* 0x000ea20000008800 */
[----:B------:R-:W-:-:S04]  /*aa50*/  MOV R2, 0x400 ;  /* 0x0000040000027802 */ /* 0x000fc80000000f00 */
[----:B--2---:R-:W-:Y:S02]  /*aa60*/  LEA R2, R3, R2, 0x18 ;  /* 0x0000000203027211 */ /* 0x004fe400078ec0ff */
[----:B------:R-:W-:-:S03]  /*aa70*/  SHF.L.U32 R3, R17, 0x1f, RZ ;  /* 0x0000001f11037819 */ /* 0x000fc600000006ff */
[----:B------:R-:W-:-:S04]  /*aa80*/  IMAD R2, R16, 0x8, R2 ;  /* 0x0000000810027824 */ /* 0x000fc800078e0202 */
[----:B------:R-:W2:Y:S02]  /*aa90*/  SYNCS.PHASECHK.TRANS64.TRYWAIT P1, [R2+URZ+0x34840], R3 ;  /* 0x03484003020075a7 */ /* 0x000ea4000802017f */
[----:B--2---:R-:W-:Y:S05]  /*aaa0*/  @!P1 BRA `(.L_x_196) ;  /* 0x0000001000949947 */ /* 0x004fea0003800000 */
.L_x_234:
[----:B-1----:R-:W1:Y:S01]  /*aab0*/  S2R R9, SR_TID.X ;  /* 0x0000000000097919 */ /* 0x002e620000002100 */
[----:B------:R-:W-:Y:S01]  /*aac0*/  UPRMT UR4, UR38, 0x9910, URZ ;  /* 0x0000991026047896 */ /* 0x000fe2000800003f */
[----:B-1----:R-:W-:-:S13]  /*aad0*/  LOP3.LUT P1, RZ, R9, 0x7f, RZ, 0xc0, !PT ;  /* 0x0000007f09ff7812 */ /* 0x002fda000782c0ff */
[----:B--2---:R-:W-:-:S04]  /*aae0*/  @!P1 MOV R3, 0xc000 ;  /* 0x0000c00000039802 */ /* 0x004fc80000000f00 */
[----:B------:R1:W-:Y:S02]  /*aaf0*/  @!P1 SYNCS.ARRIVE.TRANS64 RZ, [R2+URZ+0x34830], R3 ;  /* 0x0348300302ff99a7 */ /* 0x0003e4000800003f */
[----:B-1----:R-:W-:-:S05]  /*ab00*/  IMAD.U32 R3, RZ, RZ, UR4 ;  /* 0x00000004ff037e24 */ /* 0x002fca000f8e00ff */
[----:B------:R-:W-:-:S13]  /*ab10*/  ISETP.NE.AND P2, PT, R3, 0x2, PT ;  /* 0x000000020300780c */ /* 0x000fda0003f45270 */
[----:B------:R-:W-:Y:S05]  /*ab20*/  @P2 BRA `(.L_x_197) ;  /* 0x0000000000042947 */ /* 0x000fea0003800000 */
[----:B------:R-:W-:Y:S01]  /*ab30*/  BPT.TRAP 0x1 ;  /* 0x000000040000795c */ /* 0x000fe20000300000 */
.L_x_197:
[----:B------:R-:W-:-:S13]  /*ab40*/  ISETP.NE.AND P1, PT, R19, RZ, PT ;  /* 0x000000ff1300720c */ /* 0x000fda0003f25270 */
[----:B------:R-:W-:Y:S05]  /*ab50*/  @P1 BRA `(.L_x_198) ;  /* 0x0000000000041947 */ /* 0x000fea0003800000 */
[----:B------:R-:W-:Y:S01]  /*ab60*/  BPT.TRAP 0x1 ;  /* 0x000000040000795c */ /* 0x000fe20000300000 */
.L_x_198:
        /* <DEDUP_REMOVED lines=21> */
[----:B------:R-:W-:Y:S01]  /*acc0*/  R2UR UR8, R2 ;  /* 0x00000000020872ca */ /* 0x000fe200000e0000 */
[----:B------:R-:W-:-:S12]  /*acd0*/  IMAD R2, R7, 0x8, R3 ;  /* 0x0000000807027824 */ /* 0x000fd800078e0203 */
        /* <DEDUP_REMOVED lines=13> */
.L_x_235:
[----:B------:R-:W2:Y:S02]  /*adb0*/  S2R R3, SR_TID.X ;  /* 0x0000000000037919 */ /* 0x000ea40000002100 */
[----:B--2---:R-:W-:-:S13]  /*adc0*/  LOP3.LUT P1, RZ, R3, 0x7f, RZ, 0xc0, !PT ;  /* 0x0000007f03ff7812 */ /* 0x004fda000782c0ff */
[----:B------:R-:W-:-:S04]  /*add0*/  @!P1 MOV R3, 0x8000 ;  /* 0x0000800000039802 */ /* 0x000fc80000000f00 */
[----:B------:R2:W-:Y:S01]  /*ade0*/  @!P1 SYNCS.ARRIVE.TRANS64 RZ, [R2+URZ+0x34850], R3 ;  /* 0x0348500302ff99a7 */ /* 0x0005e2000800003f */
[----:B------:R-:W-:Y:S05]  /*adf0*/  @P2 BRA `(.L_x_200) ;  /* 0x0000000000042947 */ /* 0x000fea0003800000 */
[----:B------:R-:W-:Y:S01]  /*ae00*/  BPT.TRAP 0x1 ;  /* 0x000000040000795c */ /* 0x000fe20000300000 */
.L_x_200:
[----:B------:R-:W-:-:S13]  /*ae10*/  ISETP.NE.AND P1, PT, R19, RZ, PT ;  /* 0x000000ff1300720c */ /* 0x000fda0003f25270 */
[----:B------:R-:W-:Y:S05]  /*ae20*/  @P1 BRA `(.L_x_201) ;  /* 0x0000000000041947 */ /* 0x000fea0003800000 */
[----:B------:R-:W-:Y:S01]  /*ae30*/  BPT.TRAP 0x1 ;  /* 0x000000040000795c */ /* 0x000fe20000300000 */
.L_x_201:
        /* <DEDUP_REMOVED lines=13> */
[----:B------:R-:W-:Y:S01]  /*af10*/  IMAD.MOV.U32 R18, RZ, RZ, R11 ;  /* 0x000000ffff127224 */ /* 0x000fe200078e000b */
[----:B------:R-:W-:-:S04]  /*af20*/  MOV R5, R8 ;  /* 0x0000000800057202 */ /* 0x000fc80000000f00 */
        /* <DEDUP_REMOVED lines=14> */
.L_x_194:
[----:B------:R-:W-:Y:S05]  /*b010*/  BSYNC B1 ;  /* 0x0000000000017941 */ /* 0x000fea0003800000 */
.L_x_193:
[C---:B------:R-:W-:Y:S01]  /*b020*/  ISETP.GT.AND P1, PT, R6.reuse, 0x1, PT ;  /* 0x000000010600780c */ /* 0x040fe20003f24270 */
[----:B------:R-:W-:-:S12]  /*b030*/  VIADD R6, R6, 0xfffffffe ;  /* 0xfffffffe06067836 */ /* 0x000fd80000000000 */
[----:B------:R-:W-:Y:S05]  /*b040*/  @P1 BRA `(.L_x_202) ;  /* 0xfffffff000241947 */ /* 0x000fea000383ffff */
.L_x_183:
[----:B------:R-:W-:Y:S05]  /*b050*/  BSYNC B0 ;  /* 0x0000000000007941 */ /* 0x000fea0003800000 */
.L_x_172:
[----:B------:R-:W-:Y:S04]  /*b060*/  BSSY B0, `(.L_x_203) ;  /* 0x0000030000007945 */ /* 0x000fe80003800000 */
[----:B------:R-:W-:Y:S05]  /*b070*/  @!P6 BRA `(.L_x_204) ;  /* 0x0000000000b8e947 */ /* 0x000fea0003800000 */
[----:B------:R-:W2:Y:S01]  /*b080*/  S2R R3, SR_CgaCtaId ;  /* 0x0000000000037919 */ /* 0x000ea20000008800 */
[----:B-1----:R-:W-:-:S04]  /*b090*/  MOV R2, 0x400 ;  /* 0x0000040000027802 */ /* 0x002fc80000000f00 */
[----:B--2---:R-:W-:-:S05]  /*b0a0*/  LEA R2, R3, R2, 0x18 ;  /* 0x0000000203027211 */ /* 0x004fca00078ec0ff */
[----:B------:R-:W-:Y:S01]  /*b0b0*/  IMAD R3, R16, 0x8, R2 ;  /* 0x0000000810037824 */ /* 0x000fe200078e0202 */
[----:B------:R-:W-:-:S04]  /*b0c0*/  SHF.L.U32 R2, R17, 0x1f, RZ ;  /* 0x0000001f11027819 */ /* 0x000fc800000006ff */
[----:B------:R-:W1:Y:S02]  /*b0d0*/  SYNCS.PHASECHK.TRANS64.TRYWAIT P0, [R3+URZ+0x34860], R2 ;  /* 0x03486002030075a7 */ /* 0x000e64000800017f */
[----:B-1----:R-:W-:Y:S05]  /*b0e0*/  @!P0 BRA `(.L_x_205) ;  /* 0x0000000c002c8947 */ /* 0x002fea0003800000 */
.L_x_236:
[----:B------:R-:W2:Y:S01]  /*b0f0*/  S2R R4, SR_TID.X ;  /* 0x0000000000047919 */ /* 0x000ea20000002100 */
[----:B------:R-:W-:-:S04]  /*b100*/  UPRMT UR4, UR38, 0x9910, URZ ;  /* 0x0000991026047896 */ /* 0x000fc8000800003f */
[----:B------:R-:W-:Y:S01]  /*b110*/  UISETP.NE.AND UP0, UPT, UR4, 0x2, UPT ;  /* 0x000000020400788c */ /* 0x000fe2000bf05270 */
[----:B--2---:R-:W-:-:S13]  /*b120*/  LOP3.LUT P0, RZ, R4, 0x7f, RZ, 0xc0, !PT ;  /* 0x0000007f04ff7812 */ /* 0x004fda000780c0ff */
[----:B-1----:R-:W-:-:S04]  /*b130*/  @!P0 IMAD.MOV.U32 R2, RZ, RZ, 0x8000 ;  /* 0x00008000ff028424 */ /* 0x002fc800078e00ff */
[----:B------:R1:W-:Y:S01]  /*b140*/  @!P0 SYNCS.ARRIVE.TRANS64 RZ, [R3+URZ+0x34850], R2 ;  /* 0x0348500203ff89a7 */ /* 0x0003e2000800003f */
[----:B------:R-:W-:-:S13]  /*b150*/  PLOP3.LUT P0, PT, PT, PT, UP0, 0x80, 0x0 ;  /* 0x000000000000781c */ /* 0x000fda0003f0f008 */
[----:B-1----:R-:W-:Y:S05]  /*b160*/  @P0 BRA `(.L_x_206) ;  /* 0x0000000000040947 */ /* 0x002fea0003800000 */
[----:B------:R-:W-:Y:S01]  /*b170*/  BPT.TRAP 0x1 ;  /* 0x000000040000795c */ /* 0x000fe20000300000 */
.L_x_206:
[----:B------:R-:W-:-:S13]  /*b180*/  ISETP.NE.AND P0, PT, R19, RZ, PT ;  /* 0x000000ff1300720c */ /* 0x000fda0003f05270 */
[----:B------:R-:W-:Y:S05]  /*b190*/  @P0 BRA `(.L_x_207) ;  /* 0x0000000000040947 */ /* 0x000fea0003800000 */
[----:B------:R-:W-:Y:S01]  /*b1a0*/  BPT.TRAP 0x1 ;  /* 0x000000040000795c */ /* 0x000fe20000300000 */
.L_x_207:
[----:B------:R-:W1:Y:S01]  /*b1b0*/  S2R R4, SR_CgaCtaId ;  /* 0x0000000000047919 */ /* 0x000e620000008800 */
[----:B------:R-:W-:Y:S01]  /*b1c0*/  MOV R2, 0x400 ;  /* 0x0000040000027802 */ /* 0x000fe20000000f00 */
[----:B------:R-:W-:Y:S01]  /*b1d0*/  UIADD3 UR4, UP0, UR36, 0x470, URZ ;  /* 0x0000047024047890 */ /* 0x000fe2000ff1e03f */
[----:B------:R-:W-:Y:S01]  /*b1e0*/  LEA R21, R16, R21, 0xe ;  /* 0x0000001510157211 */ /* 0x000fe200078e70ff */
[----:B------:R-:W-:Y:S01]  /*b1f0*/  UMOV UR10, URZ ;  /* 0x0000003f000a7c82 */ /* 0x000fe20008000000 */
[----:B------:R-:W-:Y:S01]  /*b200*/  R2UR UR5, R20 ;  /* 0x00000000140572ca */ /* 0x000fe200000e0000 */
[----:B------:R-:W-:Y:S01]  /*b210*/  UMOV UR16, 0x30000 ;  /* 0x0003000000107882 */ /* 0x000fe20000000000 */
[----:B------:R-:W-:Y:S01]  /*b220*/  R2UR UR11, R18 ;  /* 0x00000000120b72ca */ /* 0x000fe200000e0000 */
[----:B------:R-:W-:Y:S01]  /*b230*/  UMOV UR7, 0x14f00000 ;  /* 0x14f0000000077882 */ /* 0x000fe20000000000 */
[----:B------:R-:W-:Y:S01]  /*b240*/  R2UR UR9, R3 ;  /* 0x00000000030972ca */ /* 0x000fe200000e0000 */
[----:B------:R-:W-:Y:S01]  /*b250*/  UMOV UR15, 0x40 ;  /* 0x00000040000f7882 */ /* 0x000fe20000000000 */
[----:B------:R-:W-:-:S02]  /*b260*/  R2UR UR12, R0 ;  /* 0x00000000000c72ca */ /* 0x000fc400000e0000 */
[----:B------:R-:W-:-:S07]  /*b270*/  R2UR UR13, R5 ;  /* 0x00000000050d72ca */ /* 0x000fce00000e0000 */
[----:B------:R-:W-:Y:S02]  /*b280*/  ULEA UR11, UR11, UR5, 0x7 ;  /* 0x000000050b0b7291 */ /* 0x000fe4000f8e383f */
[----:B------:R-:W-:Y:S02]  /*b290*/  UIADD3 UR9, UR9, 0x34850, URZ ;  /* 0x0003485009097890 */ /* 0x000fe4000fffe03f */
[----:B------:R-:W-:Y:S01]  /*b2a0*/  UIADD3.X UR5, URZ, UR37, URZ, UP0, !UPT ;  /* 0x000000253f057290 */ /* 0x000fe200087fe43f */
[----:B-1----:R-:W-:-:S05]  /*b2b0*/  LEA R2, R4, R2, 0x18 ;  /* 0x0000000204027211 */ /* 0x002fca00078ec0ff */
        /* <DEDUP_REMOVED lines=9> */
[----:B--2---:R-:W-:Y:S01]  /*b350*/  NOP ;  /* 0x0000000000007918 */ /* 0x004fe20000000000 */
.L_x_204:
[----:B------:R-:W-:Y:S05]  /*b360*/  BSYNC B0 ;  /* 0x0000000000007941 */ /* 0x000fea0003800000 */
.L_x_203:
[----:B------:R-:W2:Y:S01]  /*b370*/  LDL.LU R0, [R1+0x14] ;  /* 0x0000140001007983 */ /* 0x000ea20000300800 */
[----:B------:R-:W-:-:S03]  /*b380*/  ULDC UR4, c[0x0][0xda4] ;  /* 0x0003690000047ab9 */ /* 0x000fc60000000800 */
[----:B-1----:R-:W3:Y:S01]  /*b390*/  LDL.LU R2, [R1+0x1c] ;  /* 0x00001c0001027983 */ /* 0x002ee20000300800 */
        /* <DEDUP_REMOVED lines=8> */
[----:B-1----:R-:W-:-:S04]  /*b420*/  SEL R0, RZ, 0x1, P0 ;  /* 0x00000001ff007807 */ /* 0x002fc80000000000 */
[----:B------:R-:W-:-:S05]  /*b430*/  LOP3.LUT R17, R17, R0, RZ, 0x3c, !PT ;  /* 0x0000000011117212 */ /* 0x000fca00078e3cff */
[----:B--2---:R-:W-:Y:S05]  /*b440*/  @!P1 BRA `(.L_x_208) ;  /* 0xffffffd0003c9947 */ /* 0x004fea000383ffff */
[----:B------:R-:W-:-:S07]  /*b450*/  LOP3.LUT R2, R2, 0x1, RZ, 0xc, !PT ;  /* 0x0000000102027812 */ /* 0x000fce00078e0cff */
.L_x_156:
[----:B------:R-:W1:Y:S01]  /*b460*/  S2R R3, SR_CgaCtaId ;  /* 0x0000000000037919 */ /* 0x000e620000008800 */
[----:B------:R-:W-:Y:S01]  /*b470*/  MOV R0, 0x400 ;  /* 0x0000040000007802 */ /* 0x000fe20000000f00 */
[----:B------:R-:W-:Y:S03]  /*b480*/  BSSY B0, `(.L_x_209) ;  /* 0x0000005000007945 */ /* 0x000fe60003800000 */
[----:B-1----:R-:W-:Y:S02]  /*b490*/  LEA R0, R3, R0, 0x18 ;  /* 0x0000000003007211 */ /* 0x002fe400078ec0ff */
[----:B------:R-:W-:-:S04]  /*b4a0*/  SHF.L.U32 R3, R2, 0x1f, RZ ;  /* 0x0000001f02037819 */ /* 0x000fc800000006ff */
[----:B------:R-:W1:Y:S02]  /*b4b0*/  SYNCS.PHASECHK.TRANS64.TRYWAIT P0, [R0+URZ+0x34820], R3 ;  /* 0x03482003000075a7 */ /* 0x000e64000800017f */
[----:B-1----:R-:W-:Y:S05]  /*b4c0*/  @!P0 BRA `(.L_x_210) ;  /* 0x0000000800488947 */ /* 0x002fea0003800000 */
.L_x_237:
[----:B------:R-:W-:Y:S05]  /*b4d0*/  BSYNC B0 ;  /* 0x0000000000007941 */ /* 0x000fea0003800000 */
.L_x_209:
[----:B------:R-:W-:-:S03]  /*b4e0*/  UMOV UR4, 0xffffffff ;  /* 0xffffffff00047882 */ /* 0x000fc60000000000 */
[----:B------:R-:W-:Y:S05]  /*b4f0*/  BRA.DIV UR4, `(.L_x_211) ;  /* 0x0000000a04507947 */ /* 0x000fea000b800000 */
[----:B------:R-:W2:Y:S02]  /*b500*/  S2R R2, SR_TID.X ;  /* 0x0000000000027919 */ /* 0x000ea40000002100 */
[----:B--2---:R-:W-:-:S04]  /*b510*/  SHF.R.U32.HI R2, RZ, 0x5, R2 ;  /* 0x00000005ff027819 */ /* 0x004fc80000011602 */
[----:B------:R-:W-:-:S05]  /*b520*/  LOP3.LUT R2, R2, 0x3, RZ, 0xc0, !PT ;  /* 0x0000000302027812 */ /* 0x000fca00078ec0ff */
[----:B------:R2:W3:Y:S02]  /*b530*/  SHFL.IDX PT, R14, R2, RZ, 0x1f ;  /* 0x00001fff020e7589 */ /* 0x0004e400000e0000 */
.L_x_240:
[----:B---3--:R-:W-:Y:S01]  /*b540*/  ISETP.NE.AND P0, PT, R14, RZ, PT ;  /* 0x000000ff0e00720c */ /* 0x008fe20003f05270 */
[----:B------:R-:W-:-:S12]  /*b550*/  BSSY B0, `(.L_x_212) ;  /* 0x0000026000007945 */ /* 0x000fd80003800000 */
[----:B------:R-:W-:Y:S05]  /*b560*/  @P0 BRA `(.L_x_213) ;  /* 0x0000000000900947 */ /* 0x000fea0003800000 */
[----:B------:R-:W-:-:S03]  /*b570*/  UMOV UR4, 0xffffffff ;  /* 0xffffffff00047882 */ /* 0x000fc60000000000 */
[----:B------:R-:W-:Y:S05]  /*b580*/  BRA.DIV UR4, `(.L_x_214) ;  /* 0x0000000a04607947 */ /* 0x000fea000b800000 */
[----:B------:R-:W-:-:S13]  /*b590*/  ELECT P6, URZ, PT ;  /* 0x00000000003f782f */ /* 0x000fda00038c0000 */
.L_x_243:
[----:B------:R-:W-:Y:S05]  /*b5a0*/  @!P6 BRA `(.L_x_213) ;  /* 0x000000000080e947 */ /* 0x000fea0003800000 */
[----:B--2---:R-:W2:Y:S02]  /*b5b0*/  LDL R2, [R1+0x24] ;  /* 0x0000240001027983 */ /* 0x004ea40000100800 */
[----:B--2---:R-:W-:-:S13]  /*b5c0*/  R2UR UR4, R2 ;  /* 0x00000000020472ca */ /* 0x004fda00000e0000 */
[----:B------:R-:W-:-:S06]  /*b5d0*/  ULOP3.LUT UR4, UR4, 0x2, URZ, 0xfc, !UPT ;  /* 0x0000000204047892 */ /* 0x000fcc000f8efc3f */
[----:B------:R-:W-:-:S05]  /*b5e0*/  IMAD.U32 R2, RZ, RZ, UR4 ;  /* 0x00000004ff027e24 */ /* 0x000fca000f8e00ff */
[----:B------:R-:W-:-:S13]  /*b5f0*/  ISETP.NE.AND P2, PT, R2, 0x3, PT ;  /* 0x000000030200780c */ /* 0x000fda0003f45270 */
[----:B------:R-:W-:Y:S05]  /*b600*/  @!P2 BRA `(.L_x_215) ;  /* 0x000000000004a947 */ /* 0x000fea0003800000 */
[----:B------:R-:W-:Y:S01]  /*b610*/  BPT.TRAP 0x1 ;  /* 0x000000040000795c */ /* 0x000fe20000300000 */
.L_x_215:
[----:B-1----:R-:W-:Y:S01]  /*b620*/  VIADD R3, R0, 0x34840 ;  /* 0x0003484000037836 */ /* 0x002fe20000000000 */
[----:B------:R-:W-:Y:S02]  /*b630*/  SHF.L.U32 R5, R17, 0x1f, RZ ;  /* 0x0000001f11057819 */ /* 0x000fe400000006ff */
[C---:B------:R-:W-:Y:S01]  /*b640*/  IADD3 R2, R16.reuse, 0x1, RZ ;  /* 0x0000000110027810 */ /* 0x040fe20007ffe0ff */
[----:B------:R-:W-:-:S03]  /*b650*/  IMAD R6, R16, 0x8, R3 ;  /* 0x0000000810067824 */ /* 0x000fc600078e0203 */
        /* <DEDUP_REMOVED lines=8> */
.L_x_244:
[----:B------:R-:W2:Y:S02]  /*b6e0*/  SYNCS.PHASECHK.TRANS64.TRYWAIT P0, [R3+URZ], R2 ;  /* 0x00000002030075a7 */ /* 0x000ea4000800017f */
[----:B--2---:R-:W-:Y:S05]  /*b6f0*/  @!P0 BRA `(.L_x_217) ;  /* 0x0000000800388947 */ /* 0x004fea0003800000 */
.L_x_245:
[----:B------:R-:W-:Y:S05]  /*b700*/  @!P2 BRA `(.L_x_218) ;  /* 0x000000000004a947 */ /* 0x000fea0003800000 */
[----:B------:R-:W-:Y:S01]  /*b710*/  BPT.TRAP 0x1 ;  /* 0x000000040000795c */ /* 0x000fe20000300000 */
.L_x_218:
[----:B--2---:R-:W-:-:S04]  /*b720*/  VIADD R3, R0, 0x34860 ;  /* 0x0003486000037836 */ /* 0x004fc80000000000 */
[----:B------:R-:W-:-:S04]  /*b730*/  IMAD R16, R16, 0x8, R3 ;  /* 0x0000000810107824 */ /* 0x000fc800078e0203 */
[----:B------:R-:W2:Y:S02]  /*b740*/  SYNCS.PHASECHK.TRANS64.TRYWAIT P0, [R16+URZ], R5 ;  /* 0x00000005100075a7 */ /* 0x000ea4000800017f */
[----:B--2---:R-:W-:Y:S05]  /*b750*/  @!P0 BRA `(.L_x_219) ;  /* 0x0000000800348947 */ /* 0x004fea0003800000 */
.L_x_246:
[----:B------:R-:W-:-:S07]  /*b760*/  LEA R3, R4, R3, 0x3 ;  /* 0x0000000304037211 */ /* 0x000fce00078e18ff */
.L_x_220:
[----:B---3--:R3:W4:Y:S02]  /*b770*/  SYNCS.PHASECHK.TRANS64.TRYWAIT P0, [R3+URZ], R2 ;  /* 0x00000002030075a7 */ /* 0x008724000800017f */
[----:B----4-:R-:W-:Y:S05]  /*b780*/  @!P0 NANOSLEEP.SYNCS 0x989680 ;  /* 0x009896800000895d */ /* 0x010fea0003900000 */
[----:B------:R-:W4:Y:S02]  /*b790*/  @!P0 SYNCS.PHASECHK.TRANS64 P0, [R3+URZ], R2 ;  /* 0x00000002030085a7 */ /* 0x000f24000800007f */
[----:B----4-:R-:W-:Y:S05]  /*b7a0*/  @!P0 BRA `(.L_x_220) ;  /* 0xfffffffc00f08947 */ /* 0x010fea000383ffff */
.L_x_213:
[----:B------:R-:W-:Y:S05]  /*b7b0*/  BSYNC B0 ;  /* 0x0000000000007941 */ /* 0x000fea0003800000 */
.L_x_212:
[----:B------:R-:W-:Y:S05]  /*b7c0*/  EXIT ;  /* 0x000000000000794d */ /* 0x000fea0003800000 */
.L_x_130:
[----:B-1----:R-:W-:-:S04]  /*b7d0*/  IMAD.U32 R3, RZ, RZ, UR60 ;  /* 0x0000003cff037e24 */ /* 0x002fc8000f8e00ff */
[----:B------:R1:W2:Y:S03]  /*b7e0*/  SYNCS.PHASECHK.TRANS64.TRYWAIT P1, [R3+URZ+0x34800], R0 ;  /* 0x03480000030075a7 */ /* 0x0002a6000802017f */
[----:B--2---:R-:W-:Y:S05]  /*b7f0*/  @!P1 NANOSLEEP.SYNCS 0x989680 ;  /* 0x009896800000995d */ /* 0x004fea0003900000 */
[----:B------:R-:W2:Y:S02]  /*b800*/  @!P1 SYNCS.PHASECHK.TRANS64 P1, [R3+URZ+0x34800], R0 ;  /* 0x03480000030095a7 */ /* 0x000ea4000802007f */
[----:B--2---:R-:W-:Y:S05]  /*b810*/  @!P1 BRA `(.L_x_130) ;  /* 0xfffffffc00ec9947 */ /* 0x004fea000383ffff */
[----:B------:R-:W-:Y:S05]  /*b820*/  BRA `(.L_x_221) ;  /* 0xffffff5c00a47947 */ /* 0x000fea000383ffff */
.L_x_134:
[----:B--2---:R2:W3:Y:S02]  /*b830*/  SYNCS.PHASECHK.TRANS64.TRYWAIT P1, [R0+URZ+0x34830], R3 ;  /* 0x03483003000075a7 */ /* 0x0044e4000802017f */
[----:B---3--:R-:W-:Y:S05]  /*b840*/  @!P1 NANOSLEEP.SYNCS 0x989680 ;  /* 0x009896800000995d */ /* 0x008fea0003900000 */
[----:B------:R-:W3:Y:S02]  /*b850*/  @!P1 SYNCS.PHASECHK.TRANS64 P1, [R0+URZ+0x34830], R3 ;  /* 0x03483003000095a7 */ /* 0x000ee4000802007f */
[----:B---3--:R-:W-:Y:S05]  /*b860*/  @!P1 BRA `(.L_x_134) ;  /* 0xfffffffc00f09947 */ /* 0x008fea000383ffff */
[----:B------:R-:W-:Y:S05]  /*b870*/  BRA `(.L_x_133) ;  /* 0xffffff5c00c07947 */ /* 0x000fea000383ffff */
.L_x_140:
[----:B--2---:R-:W-:-:S04]  /*b880*/  IMAD.U32 R8, RZ, RZ, UR7 ;  /* 0x00000007ff087e24 */ /* 0x004fc8000f8e00ff */
[----:B------:R2:W3:Y:S03]  /*b890*/  SYNCS.PHASECHK.TRANS64.TRYWAIT P1, [R8+URZ+0x34830], R7 ;  /* 0x03483007080075a7 */ /* 0x0004e6000802017f */
[----:B---3--:R-:W-:Y:S05]  /*b8a0*/  @!P1 NANOSLEEP.SYNCS 0x989680 ;  /* 0x009896800000995d */ /* 0x008fea0003900000 */
[----:B------:R-:W3:Y:S02]  /*b8b0*/  @!P1 SYNCS.PHASECHK.TRANS64 P1, [R8+URZ+0x34830], R7 ;  /* 0x03483007080095a7 */ /* 0x000ee4000802007f */
[----:B---3--:R-:W-:Y:S05]  /*b8c0*/  @!P1 BRA `(.L_x_140) ;  /* 0xfffffffc00ec9947 */ /* 0x008fea000383ffff */
[----:B------:R-:W-:Y:S05]  /*b8d0*/  BRA `(.L_x_139) ;  /* 0xffffff8800687947 */ /* 0x000fea000383ffff */
.L_x_144:
[----:B-12---:R-:W-:-:S04]  /*b8e0*/  IMAD.U32 R7, RZ, RZ, UR10 ;  /* 0x0000000aff077e24 */ /* 0x006fc8000f8e00ff */
[----:B------:R1:W2:Y:S03]  /*b8f0*/  SYNCS.PHASECHK.TRANS64.TRYWAIT P1, [R7+URZ+0x34850], R6 ;  /* 0x03485006070075a7 */ /* 0x0002a6000802017f */
[----:B--2---:R-:W-:Y:S05]  /*b900*/  @!P1 NANOSLEEP.SYNCS 0x989680 ;  /* 0x009896800000995d */ /* 0x004fea0003900000 */
[----:B------:R-:W2:Y:S02]  /*b910*/  @!P1 SYNCS.PHASECHK.TRANS64 P1, [R7+URZ+0x34850], R6 ;  /* 0x03485006070095a7 */ /* 0x000ea4000802007f */
[----:B--2---:R-:W-:Y:S05]  /*b920*/  @!P1 BRA `(.L_x_144) ;  /* 0xfffffffc00ec9947 */ /* 0x004fea000383ffff */
[----:B------:R-:W-:Y:S05]  /*b930*/  BRA `(.L_x_143) ;  /* 0xffffff9000a07947 */ /* 0x000fea000383ffff */
.L_x_151:
[----:B--2---:R-:W-:-:S04]  /*b940*/  MOV R5, UR5 ;  /* 0x0000000500057c02 */ /* 0x004fc80008000f00 */
[----:B------:R2:W3:Y:S03]  /*b950*/  SYNCS.PHASECHK.TRANS64.TRYWAIT P1, [R5+URZ+0x34850], R4 ;  /* 0x03485004050075a7 */ /* 0x0004e6000802017f */
[----:B---3--:R-:W-:Y:S05]  /*b960*/  @!P1 NANOSLEEP.SYNCS 0x989680 ;  /* 0x009896800000995d */ /* 0x008fea0003900000 */
[----:B------:R-:W3:Y:S02]  /*b970*/  @!P1 SYNCS.PHASECHK.TRANS64 P1, [R5+URZ+0x34850], R4 ;  /* 0x03485004050095a7 */ /* 0x000ee4000802007f */
[----:B---3--:R-:W-:Y:S05]  /*b980*/  @!P1 BRA `(.L_x_151) ;  /* 0xfffffffc00ec9947 */ /* 0x008fea000383ffff */
[----:B------:R-:W-:Y:S05]  /*b990*/  BRA `(.L_x_150) ;  /* 0xffffffb400847947 */ /* 0x000fea000383ffff */
.L_x_163:
[----:B------:R-:W1:Y:S01]  /*b9a0*/  S2R R8, SR_TID.X ;  /* 0x0000000000087919 */ /* 0x000e620000002100 */
[----:B------:R-:W-:Y:S01]  /*b9b0*/  BSSY B0, `(.L_x_222) ;  /* 0x000000a000007945 */ /* 0x000fe20003800000 */
[----:B------:R-:W-:Y:S01]  /*b9c0*/  IMAD.MOV.U32 R12, RZ, RZ, RZ ;  /* 0x000000ffff0c7224 */ /* 0x000fe200078e00ff */
[----:B------:R-:W-:Y:S01]  /*b9d0*/  MOV R15, 0xffffffff ;  /* 0xffffffff000f7802 */ /* 0x000fe20000000f00 */
[----:B------:R-:W-:Y:S01]  /*b9e0*/  IMAD.MOV.U32 R11, RZ, RZ, 0x1f ;  /* 0x0000001fff0b7424 */ /* 0x000fe200078e00ff */
[----:B-1----:R-:W-:-:S04]  /*b9f0*/  SHF.R.U32.HI R8, RZ, 0x5, R8 ;  /* 0x00000005ff087819 */ /* 0x002fc80000011608 */
[----:B------:R-:W-:-:S05]  /*ba00*/  LOP3.LUT R8, R8, 0x3, RZ, 0xc0, !PT ;  /* 0x0000000308087812 */ /* 0x000fca00078ec0ff */
[----:B------:R-:W-:-:S07]  /*ba10*/  IMAD.MOV.U32 R13, RZ, RZ, R8 ;  /* 0x000000ffff0d7224 */ /* 0x000fce00078e0008 */
[----:B------:R-:W-:Y:S05]  /*ba20*/  WARPSYNC.COLLECTIVE R15, `(.L_x_223) ;  /* 0x000000000f087348 */ /* 0x000fea0003c00000 */
[----:B------:R1:W2:Y:S02]  /*ba30*/  SHFL.IDX P6, R14, R13, R12, R11 ;  /* 0x0000000c0d0e7389 */ /* 0x0002a400000c000b */
[----:B-12---:R-:W-:Y:S01]  /*ba40*/  ENDCOLLECTIVE ;  /* 0x000000000000791b */ /* 0x006fe20003800000 */
.L_x_223:
[----:B------:R-:W-:Y:S05]  /*ba50*/  BSYNC B0 ;  /* 0x0000000000007941 */ /* 0x000fea0003800000 */
.L_x_222:
[----:B------:R-:W-:Y:S05]  /*ba60*/  BRA `(.L_x_224) ;  /* 0xffffffd400607947 */ /* 0x000fea000383ffff */
.L_x_164:
[----:B------:R-:W-:Y:S01]  /*ba70*/  BSSY B0, `(.L_x_225) ;  /* 0x0000006000007945 */ /* 0x000fe20003800000 */
[----:B------:R-:W-:-:S07]  /*ba80*/  IMAD.MOV.U32 R15, RZ, RZ, -0x1 ;  /* 0xffffffffff0f7424 */ /* 0x000fce00078e00ff */
[----:B------:R-:W-:Y:S05]  /*ba90*/  WARPSYNC.COLLECTIVE R15, `(.L_x_226) ;  /* 0x000000000f0c7348 */ /* 0x000fea0003c00000 */
[----:B------:R-:W-:Y:S02]  /*baa0*/  ELECT P6, UR62, PT ;  /* 0x00000000003e782f */ /* 0x000fe400038c0000 */
[----:B------:R-:W-:Y:S01]  /*bab0*/  MOV R14, UR62 ;  /* 0x0000003e000e7c02 */ /* 0x000fe20008000f00 */
[----:B------:R-:W-:Y:S10]  /*bac0*/  ENDCOLLECTIVE ;  /* 0x000000000000791b */ /* 0x000ff40003800000 */
.L_x_226:
[----:B------:R-:W-:Y:S05]  /*bad0*/  BSYNC B0 ;  /* 0x0000000000007941 */ /* 0x000fea0003800000 */
.L_x_225:
[----:B------:R-:W-:Y:S05]  /*bae0*/  BRA `(.L_x_227) ;  /* 0xffffffd4005c7947 */ /* 0x000fea000383ffff */
.L_x_167:
[----:B--2---:R2:W3:Y:S02]  /*baf0*/  SYNCS.PHASECHK.TRANS64.TRYWAIT P1, [R5+URZ+0x34840], R9 ;  /* 0x03484009050075a7 */ /* 0x0044e4000802017f */
[----:B---3--:R-:W-:Y:S05]  /*bb00*/  @!P1 NANOSLEEP.SYNCS 0x989680 ;  /* 0x009896800000995d */ /* 0x008fea0003900000 */
[----:B------:R-:W3:Y:S02]  /*bb10*/  @!P1 SYNCS.PHASECHK.TRANS64 P1, [R5+URZ+0x34840], R9 ;  /* 0x03484009050095a7 */ /* 0x000ee4000802007f */
[----:B---3--:R-:W-:Y:S05]  /*bb20*/  @!P1 BRA `(.L_x_167) ;  /* 0xfffffffc00f09947 */ /* 0x008fea000383ffff */
[----:B------:R-:W-:Y:S05]  /*bb30*/  BRA `(.L_x_228) ;  /* 0xffffffd400bc7947 */ /* 0x000fea000383ffff */
.L_x_171:
        /* <DEDUP_REMOVED lines=8> */
.L_x_177:
[----:B-1----:R1:W2:Y:S02]  /*bbc0*/  SYNCS.PHASECHK.TRANS64.TRYWAIT P1, [R2+URZ+0x34840], R3 ;  /* 0x03484003020075a7 */ /* 0x0022a4000802017f */
[----:B--2---:R-:W-:Y:S05]  /*bbd0*/  @!P1 NANOSLEEP.SYNCS 0x989680 ;  /* 0x009896800000995d */ /* 0x004fea0003900000 */
[----:B------:R-:W2:Y:S02]  /*bbe0*/  @!P1 SYNCS.PHASECHK.TRANS64 P1, [R2+URZ+0x34840], R3 ;  /* 0x03484003020095a7 */ /* 0x000ea4000802007f */
[----:B--2---:R-:W-:Y:S05]  /*bbf0*/  @!P1 BRA `(.L_x_177) ;  /* 0xfffffffc00f09947 */ /* 0x004fea000383ffff */
[----:B------:R-:W-:Y:S05]  /*bc00*/  BRA `(.L_x_230) ;  /* 0xffffffdc00b47947 */ /* 0x000fea000383ffff */
.L_x_180:
[----:B-1----:R1:W2:Y:S02]  /*bc10*/  SYNCS.PHASECHK.TRANS64.TRYWAIT P1, [R2+URZ+0x34860], R3 ;  /* 0x03486003020075a7 */ /* 0x0022a4000802017f */
[----:B--2---:R-:W-:Y:S05]  /*bc20*/  @!P1 NANOSLEEP.SYNCS 0x989680 ;  /* 0x009896800000995d */ /* 0x004fea0003900000 */
[----:B------:R-:W2:Y:S02]  /*bc30*/  @!P1 SYNCS.PHASECHK.TRANS64 P1, [R2+URZ+0x34860], R3 ;  /* 0x03486003020095a7 */ /* 0x000ea4000802007f */
[----:B--2---:R-:W-:Y:S05]  /*bc40*/  @!P1 BRA `(.L_x_180) ;  /* 0xfffffffc00f09947 */ /* 0x004fea000383ffff */
[----:B------:R-:W-:Y:S05]  /*bc50*/  BRA `(.L_x_231) ;  /* 0xffffffe000607947 */ /* 0x000fea000383ffff */
.L_x_187:
[----:B--2---:R2:W3:Y:S02]  /*bc60*/  SYNCS.PHASECHK.TRANS64.TRYWAIT P1, [R2+URZ+0x34840], R3 ;  /* 0x03484003020075a7 */ /* 0x0044e4000802017f */
[----:B---3--:R-:W-:Y:S05]  /*bc70*/  @!P1 NANOSLEEP.SYNCS 0x989680 ;  /* 0x009896800000995d */ /* 0x008fea0003900000 */
[----:B------:R-:W3:Y:S02]  /*bc80*/  @!P1 SYNCS.PHASECHK.TRANS64 P1, [R2+URZ+0x34840], R3 ;  /* 0x03484003020095a7 */ /* 0x000ee4000802007f */
[----:B---3--:R-:W-:Y:S05]  /*bc90*/  @!P1 BRA `(.L_x_187) ;  /* 0xfffffffc00f09947 */ /* 0x008fea000383ffff */
[----:B------:R-:W-:Y:S05]  /*bca0*/  BRA `(.L_x_232) ;  /* 0xffffffe400987947 */ /* 0x000fea000383ffff */
.L_x_190:
[----:B-1----:R1:W2:Y:S02]  /*bcb0*/  SYNCS.PHASECHK.TRANS64.TRYWAIT P1, [R2+URZ+0x34860], R17 ;  /* 0x03486011020075a7 */ /* 0x0022a4000802017f */
[----:B--2---:R-:W-:Y:S05]  /*bcc0*/  @!P1 NANOSLEEP.SYNCS 0x989680 ;  /* 0x009896800000995d */ /* 0x004fea0003900000 */
[----:B------:R-:W2:Y:S02]  /*bcd0*/  @!P1 SYNCS.PHASECHK.TRANS64 P1, [R2+URZ+0x34860], R17 ;  /* 0x03486011020095a7 */ /* 0x000ea4000802007f */
[----:B--2---:R-:W-:Y:S05]  /*bce0*/  @!P1 BRA `(.L_x_190) ;  /* 0xfffffffc00f09947 */ /* 0x004fea000383ffff */
[----:B------:R-:W-:Y:S05]  /*bcf0*/  BRA `(.L_x_233) ;  /* 0xffffffe800447947 */ /* 0x000fea000383ffff */
.L_x_196:
[----:B--2---:R2:W3:Y:S02]  /*bd00*/  SYNCS.PHASECHK.TRANS64.TRYWAIT P1, [R2+URZ+0x34840], R3 ;  /* 0x03484003020075a7 */ /* 0x0044e4000802017f */
[----:B---3--:R-:W-:Y:S05]  /*bd10*/  @!P1 NANOSLEEP.SYNCS 0x989680 ;  /* 0x009896800000995d */ /* 0x008fea0003900000 */
[----:B------:R-:W3:Y:S02]  /*bd20*/  @!P1 SYNCS.PHASECHK.TRANS64 P1, [R2+URZ+0x34840], R3 ;  /* 0x03484003020095a7 */ /* 0x000ee4000802007f */
[----:B---3--:R-:W-:Y:S05]  /*bd30*/  @!P1 BRA `(.L_x_196) ;  /* 0xfffffffc00f09947 */ /* 0x008fea000383ffff */
[----:B------:R-:W-:Y:S05]  /*bd40*/  BRA `(.L_x_234) ;  /* 0xffffffec00587947 */ /* 0x000fea000383ffff */
.L_x_199:
[----:B-1----:R1:W2:Y:S02]  /*bd50*/  SYNCS.PHASECHK.TRANS64.TRYWAIT P1, [R2+URZ+0x34860], R10 ;  /* 0x0348600a020075a7 */ /* 0x0022a4000802017f */
[----:B--2---:R-:W-:Y:S05]  /*bd60*/  @!P1 NANOSLEEP.SYNCS 0x989680 ;  /* 0x009896800000995d */ /* 0x004fea0003900000 */
[----:B------:R-:W2:Y:S02]  /*bd70*/  @!P1 SYNCS.PHASECHK.TRANS64 P1, [R2+URZ+0x34860], R10 ;  /* 0x0348600a020095a7 */ /* 0x000ea4000802007f */
[----:B--2---:R-:W-:Y:S05]  /*bd80*/  @!P1 BRA `(.L_x_199) ;  /* 0xfffffffc00f09947 */ /* 0x004fea000383ffff */
[----:B------:R-:W-:Y:S05]  /*bd90*/  BRA `(.L_x_235) ;  /* 0xfffffff000047947 */ /* 0x000fea000383ffff */
.L_x_205:
[----:B-1----:R1:W2:Y:S02]  /*bda0*/  SYNCS.PHASECHK.TRANS64.TRYWAIT P0, [R3+URZ+0x34860], R2 ;  /* 0x03486002030075a7 */ /* 0x0022a4000800017f */
[----:B--2---:R-:W-:Y:S05]  /*bdb0*/  @!P0 NANOSLEEP.SYNCS 0x989680 ;  /* 0x009896800000895d */ /* 0x004fea0003900000 */
[----:B------:R-:W2:Y:S02]  /*bdc0*/  @!P0 SYNCS.PHASECHK.TRANS64 P0, [R3+URZ+0x34860], R2 ;  /* 0x03486002030085a7 */ /* 0x000ea4000800007f */
[----:B--2---:R-:W-:Y:S05]  /*bdd0*/  @!P0 BRA `(.L_x_205) ;  /* 0xfffffffc00f08947 */ /* 0x004fea000383ffff */
[----:B------:R-:W-:Y:S05]  /*bde0*/  BRA `(.L_x_236) ;  /* 0xfffffff000c07947 */ /* 0x000fea000383ffff */
.L_x_210:
[----:B-1----:R1:W2:Y:S02]  /*bdf0*/  SYNCS.PHASECHK.TRANS64.TRYWAIT P0, [R0+URZ+0x34820], R3 ;  /* 0x03482003000075a7 */ /* 0x0022a4000800017f */
[----:B--2---:R-:W-:Y:S05]  /*be00*/  @!P0 NANOSLEEP.SYNCS 0x989680 ;  /* 0x009896800000895d */ /* 0x004fea0003900000 */
[----:B------:R-:W2:Y:S02]  /*be10*/  @!P0 SYNCS.PHASECHK.TRANS64 P0, [R0+URZ+0x34820], R3 ;  /* 0x03482003000085a7 */ /* 0x000ea4000800007f */
[----:B--2---:R-:W-:Y:S05]  /*be20*/  @!P0 BRA `(.L_x_210) ;  /* 0xfffffffc00f08947 */ /* 0x004fea000383ffff */
[----:B------:R-:W-:Y:S05]  /*be30*/  BRA `(.L_x_237) ;  /* 0xfffffff400a47947 */ /* 0x000fea000383ffff */
.L_x_211:
[----:B------:R-:W2:Y:S01]  /*be40*/  S2R R2, SR_TID.X ;  /* 0x0000000000027919 */ /* 0x000ea20000002100 */
[----:B------:R-:W-:Y:S01]  /*be50*/  BSSY B0, `(.L_x_238) ;  /* 0x000000a000007945 */ /* 0x000fe20003800000 */
[----:B------:R-:W-:Y:S01]  /*be60*/  IMAD.MOV.U32 R12, RZ, RZ, RZ ;  /* 0x000000ffff0c7224 */ /* 0x000fe200078e00ff */
[----:B------:R-:W-:Y:S01]  /*be70*/  MOV R11, 0x1f ;  /* 0x0000001f000b7802 */ /* 0x000fe20000000f00 */
[----:B------:R-:W-:Y:S01]  /*be80*/  IMAD.MOV.U32 R15, RZ, RZ, -0x1 ;  /* 0xffffffffff0f7424 */ /* 0x000fe200078e00ff */
[----:B--2---:R-:W-:-:S04]  /*be90*/  SHF.R.U32.HI R2, RZ, 0x5, R2 ;  /* 0x00000005ff027819 */ /* 0x004fc80000011602 */
[----:B------:R-:W-:-:S05]  /*bea0*/  LOP3.LUT R2, R2, 0x3, RZ, 0xc0, !PT ;  /* 0x0000000302027812 */ /* 0x000fca00078ec0ff */
[----:B------:R-:W-:-:S07]  /*beb0*/  IMAD.MOV.U32 R13, RZ, RZ, R2 ;  /* 0x000000ffff0d7224 */ /* 0x000fce00078e0002 */
[----:B-1----:R-:W-:Y:S05]  /*bec0*/  WARPSYNC.COLLECTIVE R15, `(.L_x_239) ;  /* 0x000000000f087348 */ /* 0x002fea0003c00000 */
[----:B------:R2:W3:Y:S02]  /*bed0*/  SHFL.IDX P6, R14, R13, R12, R11 ;  /* 0x0000000c0d0e7389 */ /* 0x0004e400000c000b */
[----:B-123--:R-:W-:Y:S01]  /*bee0*/  ENDCOLLECTIVE ;  /* 0x000000000000791b */ /* 0x00efe20003800000 */
.L_x_239:
[----:B------:R-:W-:Y:S05]  /*bef0*/  BSYNC B0 ;  /* 0x0000000000007941 */ /* 0x000fea0003800000 */
.L_x_238:
[----:B------:R-:W-:Y:S05]  /*bf00*/  BRA `(.L_x_240) ;  /* 0xfffffff4008c7947 */ /* 0x000fea000383ffff */
.L_x_214:
[----:B------:R-:W-:Y:S01]  /*bf10*/  BSSY B1, `(.L_x_241) ;  /* 0x0000006000017945 */ /* 0x000fe20003800000 */
[----:B------:R-:W-:-:S07]  /*bf20*/  IMAD.MOV.U32 R15, RZ, RZ, -0x1 ;  /* 0xffffffffff0f7424 */ /* 0x000fce00078e00ff */
[----:B-12---:R-:W-:Y:S05]  /*bf30*/  WARPSYNC.COLLECTIVE R15, `(.L_x_242) ;  /* 0x000000000f0c7348 */ /* 0x006fea0003c00000 */
[----:B------:R-:W-:Y:S02]  /*bf40*/  ELECT P6, UR62, PT ;  /* 0x00000000003e782f */ /* 0x000fe400038c0000 */
[----:B------:R-:W-:Y:S01]  /*bf50*/  MOV R14, UR62 ;  /* 0x0000003e000e7c02 */ /* 0x000fe20008000f00 */
[----:B-12---:R-:W-:Y:S10]  /*bf60*/  ENDCOLLECTIVE ;  /* 0x000000000000791b */ /* 0x006ff40003800000 */
.L_x_242:
[----:B------:R-:W-:Y:S05]  /*bf70*/  BSYNC B1 ;  /* 0x0000000000017941 */ /* 0x000fea0003800000 */
.L_x_241:
[----:B------:R-:W-:Y:S05]  /*bf80*/  BRA `(.L_x_243) ;  /* 0xfffffff400847947 */ /* 0x000fea000383ffff */
.L_x_216:
[----:B-1----:R1:W2:Y:S02]  /*bf90*/  SYNCS.PHASECHK.TRANS64.TRYWAIT P0, [R6+URZ], R5 ;  /* 0x00000005060075a7 */ /* 0x0022a4000800017f */
[----:B--2---:R-:W-:Y:S05]  /*bfa0*/  @!P0 NANOSLEEP.SYNCS 0x989680 ;  /* 0x009896800000895d */ /* 0x004fea0003900000 */
[----:B------:R-:W2:Y:S02]  /*bfb0*/  @!P0 SYNCS.PHASECHK.TRANS64 P0, [R6+URZ], R5 ;  /* 0x00000005060085a7 */ /* 0x000ea4000800007f */
[----:B--2---:R-:W-:Y:S05]  /*bfc0*/  @!P0 BRA `(.L_x_216) ;  /* 0xfffffffc00f08947 */ /* 0x004fea000383ffff */
[----:B------:R-:W-:Y:S05]  /*bfd0*/  BRA `(.L_x_244) ;  /* 0xfffffff400c07947 */ /* 0x000fea000383ffff */
.L_x_217:
[----:B--2---:R2:W3:Y:S02]  /*bfe0*/  SYNCS.PHASECHK.TRANS64.TRYWAIT P0, [R3+URZ], R2 ;  /* 0x00000002030075a7 */ /* 0x0044e4000800017f */
[----:B---3--:R-:W-:Y:S05]  /*bff0*/  @!P0 NANOSLEEP.SYNCS 0x989680 ;  /* 0x009896800000895d */ /* 0x008fea0003900000 */
[----:B------:R-:W3:Y:S02]  /*c000*/  @!P0 SYNCS.PHASECHK.TRANS64 P0, [R3+URZ], R2 ;  /* 0x00000002030085a7 */ /* 0x000ee4000800007f */
[----:B---3--:R-:W-:Y:S05]  /*c010*/  @!P0 BRA `(.L_x_217) ;  /* 0xfffffffc00f08947 */ /* 0x008fea000383ffff */
[----:B------:R-:W-:Y:S05]  /*c020*/  BRA `(.L_x_245) ;  /* 0xfffffff400b47947 */ /* 0x000fea000383ffff */
.L_x_219:
[----:B--2---:R2:W3:Y:S02]  /*c030*/  SYNCS.PHASECHK.TRANS64.TRYWAIT P0, [R16+URZ], R5 ;  /* 0x00000005100075a7 */ /* 0x0044e4000800017f */
[----:B---3--:R-:W-:Y:S05]  /*c040*/  @!P0 NANOSLEEP.SYNCS 0x989680 ;  /* 0x009896800000895d */ /* 0x008fea0003900000 */
[----:B------:R-:W3:Y:S02]  /*c050*/  @!P0 SYNCS.PHASECHK.TRANS64 P0, [R16+URZ], R5 ;  /* 0x00000005100085a7 */ /* 0x000ee4000800007f */
[----:B---3--:R-:W-:Y:S05]  /*c060*/  @!P0 BRA `(.L_x_219) ;  /* 0xfffffffc00f08947 */ /* 0x008fea000383ffff */
[----:B------:R-:W-:Y:S05]  /*c070*/  BRA `(.L_x_246) ;  /* 0xfffffff400b87947 */ /* 0x000fea000383ffff */
.L_x_247:
        /* <DEDUP_REMOVED lines=16> */
.L_x_11932:


//--------------------- .text._ZN7cutlass13device_kernelIN5flash11enable_sm90INS1_16FlashAttnFwdSm90INS1_25CollectiveMainloopFwdSm90ILi2EN4cute5tupleIJNS5_1CILi1EEES8_S8_EEENS6_IJNS7_ILi128EEESA_NS7_ILi192EEEEEELi128ENS_6half_tEfNS_4arch4Sm90ELb0ELb0ELb1ELb1ELb0ELb0ELb0ELb1ELb1ELb0ELb0ELb0EEENS1_21CollectiveEpilogueFwdINS6_IJSA_SA_SA_EEES9_SD_SF_Li256ELb1ELb0ELb0ELb0EEENS1_36VarlenDynamicPersistentTileSchedulerILi128ELi128ELi256ELi32ELb0ELb0ELb1ELb0ELb1ELb1EEEEEEEEEvNT_6ParamsE --------------------------
	.section	.text._ZN7cutlass13device_kernelIN5flash11enable_sm90INS1_16FlashAttnFwdSm90INS1_25CollectiveMainloopFwdSm90ILi2EN4cute5tupleIJNS5_1CILi1EEES8_S8_EEENS6_IJNS7_ILi128EEESA_NS7_ILi192EEEEEELi128ENS_6half_tEfNS_4arch4Sm90ELb0ELb0ELb1ELb1ELb0ELb0ELb0ELb1ELb1ELb0ELb0ELb0EEENS1_21CollectiveEpilogueFwdINS6_IJSA_SA_SA_EEES9_SD_SF_Li256ELb1ELb0ELb0ELb0EEENS1_36VarlenDynamicPersistentTileSchedulerILi128ELi128ELi256ELi32ELb0ELb0ELb1ELb0ELb1ELb1EEEEEEEEEvNT_6ParamsE,"ax",@progbits
	.align	128
.text._ZN7cutlass13device_kernelIN5flash11enable_sm90INS1_16FlashAttnFwdSm90INS1_25CollectiveMainloopFwdSm90ILi2EN4cute5tupleIJNS5_1CILi1EEES8_S8_EEENS6_IJNS7_ILi128EEESA_NS7_ILi192EEEEEELi128ENS_6half_tEfNS_4arch4Sm90ELb0ELb0ELb1ELb1ELb0ELb0ELb0ELb1ELb1ELb0ELb0ELb0EEENS1_21CollectiveEpilogueFwdINS6_IJSA_SA_SA_EEES9_SD_SF_Li256ELb1ELb0ELb0ELb0EEENS1_36VarlenDynamicPersistentTileSchedulerILi128ELi128ELi256ELi32ELb0ELb0ELb1ELb0ELb1ELb1EEEEEEEEEvNT_6ParamsE:
        .type           _ZN7cutlass13device_kernelIN5flash11enable_sm90INS1_16FlashAttnFwdSm90INS1_25CollectiveMainloopFwdSm90ILi2EN4cute5tupleIJNS5_1CILi1EEES8_S8_EEENS6_IJNS7_ILi128EEESA_NS7_ILi192EEEEEELi128ENS_6half_tEfNS_4arch4Sm90ELb0ELb0ELb1ELb1ELb0ELb0ELb0ELb1ELb1ELb0ELb0ELb0EEENS1_21CollectiveEpilogueFwdINS6_IJSA_SA_SA_EEES9_SD_SF_Li256ELb1ELb0ELb0ELb0EEENS1_36VarlenDynamicPersistentTileSchedulerILi128ELi128ELi256ELi32ELb0ELb0ELb1ELb0ELb1ELb1EEEEEEEEEvNT_6ParamsE,@function
        .size           _ZN7cutlass13device_kernelIN5flash11enable_sm90INS1_16FlashAttnFwdSm90INS1_25CollectiveMainloopFwdSm90ILi2EN4cute5tupleIJNS5_1CILi1EEES8_S8_EEENS6_IJNS7_ILi128EEESA_NS7_ILi192EEEEEELi128ENS_6half_tEfNS_4arch4Sm90ELb0ELb0ELb1ELb1ELb0ELb0ELb0ELb1ELb1ELb0ELb0ELb0EEENS1_21CollectiveEpilogueFwdINS6_IJSA_SA_SA_EEES9_SD_SF_Li256ELb1ELb0ELb0ELb0EEENS1_36VarlenDynamicPersistentTileSchedulerILi128ELi128ELi256ELi32ELb0ELb0ELb1ELb0ELb1ELb1EEEEEEEEEvNT_6ParamsE,(.L_x_11933 - _ZN7cutlass13device_kernelIN5flash11enable_sm90INS1_16FlashAttnFwdSm90INS1_25CollectiveMainloopFwdSm90ILi2EN4cute5tupleIJNS5_1CILi1EEES8_S8_EEENS6_IJNS7_ILi128EEESA_NS7_ILi192EEEEEELi128ENS_6half_tEfNS_4arch4Sm90ELb0ELb0ELb1ELb1ELb0ELb0ELb0ELb1ELb1ELb0ELb0ELb0EEENS1_21CollectiveEpilogueFwdINS6_IJSA_SA_SA_EEES9_SD_SF_Li256ELb1ELb0ELb0ELb0EEENS1_36VarlenDynamicPersistentTileSchedulerILi128ELi128ELi256ELi32ELb0ELb0ELb1ELb0ELb1ELb1EEEEEEEEEvNT_6ParamsE)
        .other          _ZN7cutlass13device_kernelIN5flash11enable_sm90INS1_16FlashAttnFwdSm90INS1_25CollectiveMainloopFwdSm90ILi2EN4cute5tupleIJNS5_1CILi1EEES8_S8_EEENS6_IJNS7_ILi128EEESA_NS7_ILi192EEEEEELi128ENS_6half_tEfNS_4arch4Sm90ELb0ELb0ELb1ELb1ELb0ELb0ELb0ELb1ELb1ELb0ELb0ELb0EEENS1_21CollectiveEpilogueFwdINS6_IJSA_SA_SA_EEES9_SD_SF_Li256ELb1ELb0ELb0ELb0EEENS1_36VarlenDynamicPersistentTileSchedulerILi128ELi128ELi256ELi32ELb0ELb0ELb1ELb0ELb1ELb1EEEEEEEEEvNT_6ParamsE,@"STO_CUDA_ENTRY STV_DEFAULT"
_ZN7cutlass13device_kernelIN5flash11enable_sm90INS1_16FlashAttnFwdSm90INS1_25CollectiveMainloopFwdSm90ILi2EN4cute5tupleIJNS5_1CILi1EEES8_S8_EEENS6_IJNS7_ILi128EEESA_NS7_ILi192EEEEEELi128ENS_6half_tEfNS_4arch4Sm90ELb0ELb0ELb1ELb1ELb0ELb0ELb0ELb1ELb1ELb0ELb0ELb0EEENS1_21CollectiveEpilogueFwdINS6_IJSA_SA_SA_EEES9_SD_SF_Li256ELb1ELb0ELb0ELb0EEENS1_36VarlenDynamicPersistentTileSchedulerILi128ELi128ELi256ELi32ELb0ELb0ELb1ELb0ELb1ELb1EEEEEEEEEvNT_6ParamsE:
[----:B------:R-:W0:Y:S02]  /*0000*/  LDC R1, c[0x0][0x28] ;  /* 0x00000a00ff017b82 */ /* 0x000e240000000800 */
[----:B0-----:R-:W-:Y:S01]  /*0010*/  VIADD R1, R1, 0xffffffc8 ;  /* 0xffffffc801017836 */ /* 0x001fe20000000000 */
[----:B------:R-:W0:Y:S01]  /*0020*/  S2R R3, SR_TID.X ;  /* 0x0000000000037919 */ /* 0x000e220000002100 */
[----:B------:R-:W-:Y:S01]  /*0030*/  ELECT P0, URZ, PT ;  /* 0x00000000003f782f */ /* 0x000fe20003800000 */
[----:B------:R-:W-:Y:S01]  /*0040*/  BSSY B0, `(.L_x_248) ;  /* 0x0000011000007945 */ /* 0x000fe20003800000 */
[----:B0-----:R-:W-:-:S05]  /*0050*/  SHF.R.U32.HI R0, RZ, 0x5, R3 ;  /* 0x00000005ff007819 */ /* 0x001fca0000011603 */
[----:B------:R-:W0:Y:S02]  /*0060*/  SHFL.IDX PT, R2, R0, RZ, 0x1f ;  /* 0x00001fff00027589 */ /* 0x000e2400000e0000 */
[----:B0-----:R-:W-:Y:S02]  /*0070*/  ISETP.EQ.AND P0, PT, R2, RZ, P0 ;  /* 0x000000ff0200720c */ /* 0x001fe40000702270 */
[----:B------:R-:W-:-:S11]  /*0080*/  SHF.R.U32.HI R2, RZ, 0x7, R3 ;  /* 0x00000007ff027819 */ /* 0x000fd60000011603 */
[----:B------:R-:W-:Y:S05]  /*0090*/  @!P0 BRA `(.L_x_249) ;  /* 0x00000000002c8947 */ /* 0x000fea0003800000 */
[----:B------:R-:W-:Y:S02]  /*00a0*/  ULDC.64 UR4, c[0x0][0x198] ;  /* 0x0000660000047ab9 */ /* 0x000fe40000000a00 */
[----:B------:R-:W-:Y:S02]  /*00b0*/  UIADD3 UR6, UP0, UR4, 0x270, URZ ;  /* 0x0000027004067890 */ /* 0x000fe4000ff1e03f */
[----:B------:R-:W-:Y:S02]  /*00c0*/  UIADD3 UR8, UP1, UR4, 0x370, URZ ;  /* 0x0000037004087890 */ /* 0x000fe4000ff3e03f */
[----:B------:R-:W-:Y:S02]  /*00d0*/  UIADD3 UR4, UP2, UR4, 0x470, URZ ;  /* 0x0000047004047890 */ /* 0x000fe4000ff5e03f */
[----:B------:R-:W-:Y:S02]  /*00e0*/  UIADD3.X UR7, URZ, UR5, URZ, UP0, !UPT ;  /* 0x000000053f077290 */ /* 0x000fe400087fe43f */
[----:B------:R-:W-:-:S02]  /*00f0*/  UIADD3.X UR9, URZ, UR5, URZ, UP1, !UPT ;  /* 0x000000053f097290 */ /* 0x000fc40008ffe43f */
[----:B------:R-:W-:-:S05]  /*0100*/  UIADD3.X UR5, URZ, UR5, URZ, UP2, !UPT ;  /* 0x000000053f057290 */ /* 0x000fca00097fe43f */
[----:B------:R0:W-:Y:S02]  /*0110*/  UTMACCTL.PF [UR6] ;  /* 0x00000000060079b9 */ /* 0x0001e40008040000 */
[----:B------:R0:W-:Y:S02]  /*0120*/  UTMACCTL.PF [UR8] ;  /* 0x00000000080079b9 */ /* 0x0001e40008040000 */
[----:B------:R0:W-:Y:S02]  /*0130*/  UTMACCTL.PF [UR4] ;  /* 0x00000000040079b9 */ /* 0x0001e40008040000 */
[----:B0-----:R-:W-:Y:S01]  /*0140*/  NOP ;  /* 0x0000000000007918 */ /* 0x001fe20000000000 */
.L_x_249:
[----:B------:R-:W-:Y:S05]  /*0150*/  BSYNC B0 ;  /* 0x0000000000007941 */ /* 0x000fea0003800000 */
.L_x_248:
[----:B------:R-:W-:Y:S01]  /*0160*/  VOTEU.ANY UP0, P0 ;  /* 0x00000000003f7886 */ /* 0x000fe20000000100 */
[----:B------:R-:W0:Y:S01]  /*0170*/  SHFL.IDX PT, R2, R2, RZ, 0x1f ;  /* 0x00001fff02027589 */ /* 0x000e2200000e0000 */
[----:B------:R-:W-:Y:S01]  /*0180*/  UMOV UR4, 0x1 ;  /* 0x0000000100047882 */ /* 0x000fe20000000000 */
[----:B------:R-:W-:Y:S01]  /*0190*/  UMOV UR7, 0x100 ;  /* 0x0000010000077882 */ /* 0x000fe20000000000 */
[----:B------:R-:W-:Y:S01]  /*01a0*/  VOTEU.ANY UP1, P0 ;  /* 0x00000000003f7886 */ /* 0x000fe20000020100 */
[----:B------:R-:W1:Y:S01]  /*01b0*/  @UP0 S2UR UR8, SR_CgaCtaId ;  /* 0x00000000000809c3 */ /* 0x000e620000008800 */
[----:B------:R-:W2:Y:S01]  /*01c0*/  SHFL.IDX PT, R3, R0, RZ, 0x1f ;  /* 0x00001fff00037589 */ /* 0x000ea200000e0000 */
[----:B------:R-:W-:Y:S01]  /*01d0*/  @UP0 UMOV UR6, 0x400 ;  /* 0x0000040000060882 */ /* 0x000fe20000000000 */
[----:B------:R-:W-:-:S04]  /*01e0*/  @UP0 UIADD3 UR4, -UR4, 0x100000, URZ ;  /* 0x0010000004040890 */ /* 0x000fc8000fffe13f */
[----:B------:R-:W-:Y:S02]  /*01f0*/  @UP0 USHF.L.U32 UR5, UR4, 0xb, URZ ;  /* 0x0000000b04050899 */ /* 0x000fe4000800063f */
[----:B------:R-:W-:Y:S01]  /*0200*/  @UP0 USHF.L.U32 UR4, UR4, 0x1, URZ ;  /* 0x0000000104040899 */ /* 0x000fe2000800063f */
[----:B------:R-:W-:Y:S01]  /*0210*/  VOTEU.ANY UP2, P0 ;  /* 0x00000000003f7886 */ /* 0x000fe20000040100 */
[----:B0-----:R-:W-:Y:S01]  /*0220*/  R2UR UR9, R2 ;  /* 0x00000000020972ca */ /* 0x001fe200000e0000 */
[----:B-1----:R-:W-:Y:S01]  /*0230*/  @UP0 ULEA UR8, UR8, UR6, 0x18 ;  /* 0x0000000608080291 */ /* 0x002fe2000f8ec03f */
[----:B--2---:R-:W-:Y:S01]  /*0240*/  ISETP.NE.AND P1, PT, R3, RZ, PT ;  /* 0x000000ff0300720c */ /* 0x004fe20003f25270 */
[----:B------:R-:W-:-:S04]  /*0250*/  @UP0 UIADD3 UR6, -UR7, 0x100000, URZ ;  /* 0x0010000007060890 */ /* 0x000fc8000fffe13f */
[----:B------:R-:W-:Y:S02]  /*0260*/  @UP0 USHF.L.U32 UR7, UR6, 0xb, URZ ;  /* 0x0000000b06070899 */ /* 0x000fe4000800063f */
[----:B------:R-:W-:-:S04]  /*0270*/  @UP0 USHF.L.U32 UR6, UR6, 0x1, URZ ;  /* 0x0000000106060899 */ /* 0x000fc8000800063f */
[----:B------:R-:W-:Y:S01]  /*0280*/  UISETP.NE.AND UP0, UPT, UR9, URZ, UPT ;  /* 0x0000003f0900728c */ /* 0x000fe2000bf05270 */
[----:B------:R-:W0:Y:S02]  /*0290*/  FENCE.VIEW.ASYNC.S ;  /* 0x00000000000073c6 */ /* 0x000e240000000000 */
[----:B0-----:R0:W1:Y:S05]  /*02a0*/  @UP1 SYNCS.EXCH.64 URZ, [UR8+0x34800], UR4 ;  /* 0x03480004083f15b2 */ /* 0x00106a0008000100 */
[----:B------:R0:W2:Y:S01]  /*02b0*/  @UP2 SYNCS.EXCH.64 URZ, [UR8+0x34820], UR6 ;  /* 0x03482006083f25b2 */ /* 0x0000a20008000100 */
[----:B------:R-:W-:Y:S05]  /*02c0*/  @P1 BRA `(.L_x_250) ;  /* 0x0000000000481947 */ /* 0x000fea0003800000 */
[----:B0-----:R-:W0:Y:S01]  /*02d0*/  S2UR UR5, SR_CgaCtaId ;  /* 0x00000000000579c3 */ /* 0x001e220000008800 */
[----:B------:R-:W-:Y:S01]  /*02e0*/  UMOV UR4, 0x400 ;  /* 0x0000040000047882 */ /* 0x000fe20000000000 */
[----:B------:R-:W-:Y:S01]  /*02f0*/  UMOV UR6, 0x1 ;  /* 0x0000000100067882 */ /* 0x000fe20000000000 */
[----:B------:R-:W-:Y:S01]  /*0300*/  UMOV UR9, 0x2 ;  /* 0x0000000200097882 */ /* 0x000fe20000000000 */
[----:B------:R-:W-:-:S04]  /*0310*/  UIADD3 UR6, -UR6, 0x100000, URZ ;  /* 0x0010000006067890 */ /* 0x000fc8000fffe13f */
[----:B------:R-:W-:Y:S02]  /*0320*/  USHF.L.U32 UR7, UR6, 0xb, URZ ;  /* 0x0000000b06077899 */ /* 0x000fe4000800063f */
[----:B------:R-:W-:Y:S01]  /*0330*/  USHF.L.U32 UR6, UR6, 0x1, URZ ;  /* 0x0000000106067899 */ /* 0x000fe2000800063f */
[----:B------:R-:W-:Y:S01]  /*0340*/  ELECT P0, URZ, PT ;  /* 0x00000000003f782f */ /* 0x000fe20003800000 */
[----:B0-----:R-:W-:Y:S02]  /*0350*/  ULEA UR8, UR5, UR4, 0x18 ;  /* 0x0000000405087291 */ /* 0x001fe4000f8ec03f */
[----:B------:R-:W-:-:S04]  /*0360*/  UIADD3 UR4, -UR9, 0x100000, URZ ;  /* 0x0010000009047890 */ /* 0x000fc8000fffe13f */
[----:B------:R-:W-:Y:S02]  /*0370*/  USHF.L.U32 UR5, UR4, 0xb, URZ ;  /* 0x0000000b04057899 */ /* 0x000fe4000800063f */
[----:B------:R-:W-:Y:S01]  /*0380*/  USHF.L.U32 UR4, UR4, 0x1, URZ ;  /* 0x0000000104047899 */ /* 0x000fe2000800063f */
[----:B------:R-:W0:Y:S03]  /*0390*/  FENCE.VIEW.ASYNC.S ;  /* 0x00000000000073c6 */ /* 0x000e260000000000 */
[----:B0-----:R3:W4:Y:S08]  /*03a0*/  SYNCS.EXCH.64 URZ, [UR8+0x34830], UR6 ;  /* 0x03483006083f75b2 */ /* 0x0017300008000100 */
[----:B------:R3:W0:Y:S01]  /*03b0*/  SYNCS.EXCH.64 URZ, [UR8+0x34840], UR4 ;  /* 0x03484004083f75b2 */ /* 0x0006220008000100 */
[----:B------:R3:W0:Y:S01]  /*03c0*/  SYNCS.EXCH.64 URZ, [UR8+0x34838], UR6 ;  /* 0x03483806083f75b2 */ /* 0x0006220008000100 */
[----:B------:R3:W0:Y:S02]  /*03d0*/  SYNCS.EXCH.64 URZ, [UR8+0x34848], UR4 ;  /* 0x03484804083f75b2 */ /* 0x0006240008000100 */
[----:B---3--:R-:W-:Y:S01]  /*03e0*/  NOP ;  /* 0x0000000000007918 */ /* 0x008fe20000000000 */
.L_x_250:
[----:B------:R-:W3:Y:S01]  /*03f0*/  SHFL.IDX PT, R2, R0, RZ, 0x1f ;  /* 0x00001fff00027589 */ /* 0x000ee200000e0000 */
[----:B------:R-:W-:Y:S01]  /*0400*/  NOP ;  /* 0x0000000000007918 */ /* 0x000fe20000000000 */
[----:B---3--:R-:W-:-:S13]  /*0410*/  ISETP.NE.AND P0, PT, R2, RZ, PT ;  /* 0x000000ff0200720c */ /* 0x008fda0003f05270 */
[----:B------:R-:W-:Y:S05]  /*0420*/  @P0 BRA `(.L_x_251) ;  /* 0x0000000000480947 */ /* 0x000fea0003800000 */
[----:B0-----:R-:W0:Y:S01]  /*0430*/  S2UR UR5, SR_CgaCtaId ;  /* 0x00000000000579c3 */ /* 0x001e220000008800 */
[----:B------:R-:W-:Y:S01]  /*0440*/  UMOV UR4, 0x400 ;  /* 0x0000040000047882 */ /* 0x000fe20000000000 */
[----:B------:R-:W-:Y:S01]  /*0450*/  UMOV UR6, 0x1 ;  /* 0x0000000100067882 */ /* 0x000fe20000000000 */
[----:B------:R-:W-:Y:S01]  /*0460*/  UMOV UR7, 0x2 ;  /* 0x0000000200077882 */ /* 0x000fe20000000000 */
[----:B------:R-:W-:Y:S01]  /*0470*/  ELECT P0, URZ, PT ;  /* 0x00000000003f782f */ /* 0x000fe20003800000 */
[----:B0-----:R-:W-:Y:S02]  /*0480*/  ULEA UR8, UR5, UR4, 0x18 ;  /* 0x0000000405087291 */ /* 0x001fe4000f8ec03f */
[----:B------:R-:W-:-:S04]  /*0490*/  UIADD3 UR4, -UR6, 0x100000, URZ ;  /* 0x0010000006047890 */ /* 0x000fc8000fffe13f */
[----:B------:R-:W-:Y:S02]  /*04a0*/  USHF.L.U32 UR5, UR4, 0xb, URZ ;  /* 0x0000000b04057899 */ /* 0x000fe4000800063f */
[----:B------:R-:W-:Y:S02]  /*04b0*/  USHF.L.U32 UR4, UR4, 0x1, URZ ;  /* 0x0000000104047899 */ /* 0x000fe4000800063f */
[----:B------:R-:W-:-:S04]  /*04c0*/  UIADD3 UR6, -UR7, 0x100000, URZ ;  /* 0x0010000007067890 */ /* 0x000fc8000fffe13f */
[----:B------:R-:W-:Y:S02]  /*04d0*/  USHF.L.U32 UR7, UR6, 0xb, URZ ;  /* 0x0000000b06077899 */ /* 0x000fe4000800063f */
[----:B------:R-:W-:Y:S01]  /*04e0*/  USHF.L.U32 UR6, UR6, 0x1, URZ ;  /* 0x0000000106067899 */ /* 0x000fe2000800063f */
[----:B------:R-:W0:Y:S03]  /*04f0*/  FENCE.VIEW.ASYNC.S ;  /* 0x00000000000073c6 */ /* 0x000e260000000000 */
[----:B0-----:R3:W0:Y:S08]  /*0500*/  SYNCS.EXCH.64 URZ, [UR8+0x34850], UR4 ;  /* 0x03485004083f75b2 */ /* 0x0016300008000100 */
[----:B------:R3:W0:Y:S01]  /*0510*/  SYNCS.EXCH.64 URZ, [UR8+0x34860], UR6 ;  /* 0x03486006083f75b2 */ /* 0x0006220008000100 */
[----:B------:R3:W0:Y:S01]  /*0520*/  SYNCS.EXCH.64 URZ, [UR8+0x34858], UR4 ;  /* 0x03485804083f75b2 */ /* 0x0006220008000100 */
[----:B------:R3:W0:Y:S02]  /*0530*/  SYNCS.EXCH.64 URZ, [UR8+0x34868], UR6 ;  /* 0x03486806083f75b2 */ /* 0x0006240008000100 */
[----:B---3--:R-:W-:Y:S01]  /*0540*/  NOP ;  /* 0x0000000000007918 */ /* 0x008fe20000000000 */
.L_x_251:
[----:B------:R-:W3:Y:S01]  /*0550*/  SHFL.IDX PT, R2, R0, RZ, 0x1f ;  /* 0x00001fff00027589 */ /* 0x000ee200000e0000 */
[----:B------:R-:W-:Y:S01]  /*0560*/  NOP ;  /* 0x0000000000007918 */ /* 0x000fe20000000000 */
[----:B---3--:R-:W-:-:S13]  /*0570*/  ISETP.NE.AND P0, PT, R2, RZ, PT ;  /* 0x000000ff0200720c */ /* 0x008fda0003f05270 */
[----:B------:R-:W-:Y:S05]  /*0580*/  @P0 BRA `(.L_x_252) ;  /* 0x0000000000380947 */ /* 0x000fea0003800000 */
[----:B0-----:R-:W0:Y:S01]  /*0590*/  S2UR UR5, SR_CgaCtaId ;  /* 0x00000000000579c3 */ /* 0x001e220000008800 */
[----:B------:R-:W-:Y:S01]  /*05a0*/  UMOV UR4, 0x400 ;  /* 0x0000040000047882 */ /* 0x000fe20000000000 */
[----:B------:R-:W-:Y:S01]  /*05b0*/  UMOV UR7, 0x1 ;  /* 0x0000000100077882 */ /* 0x000fe20000000000 */
[----:B------:R-:W-:Y:S01]  /*05c0*/  ELECT P0, URZ, PT ;  /* 0x00000000003f782f */ /* 0x000fe20003800000 */
[----:B0-----:R-:W-:Y:S02]  /*05d0*/  ULEA UR6, UR5, UR4, 0x18 ;  /* 0x0000000405067291 */ /* 0x001fe4000f8ec03f */
[----:B------:R-:W-:-:S04]  /*05e0*/  UIADD3 UR4, -UR7, 0x100000, URZ ;  /* 0x0010000007047890 */ /* 0x000fc8000fffe13f */
[----:B------:R-:W-:Y:S02]  /*05f0*/  USHF.L.U32 UR5, UR4, 0xb, URZ ;  /* 0x0000000b04057899 */ /* 0x000fe4000800063f */
[----:B------:R-:W-:Y:S01]  /*0600*/  USHF.L.U32 UR4, UR4, 0x1, URZ ;  /* 0x0000000104047899 */ /* 0x000fe2000800063f */
[----:B------:R-:W0:Y:S11]  /*0610*/  FENCE.VIEW.ASYNC.S ;  /* 0x00000000000073c6 */ /* 0x000e360000000000 */
[----:B0-----:R3:W0:Y:S01]  /*0620*/  SYNCS.EXCH.64 URZ, [UR6+0x34870], UR4 ;  /* 0x03487004063f75b2 */ /* 0x0016220008000100 */
[----:B------:R3:W0:Y:S01]  /*0630*/  SYNCS.EXCH.64 URZ, [UR6+0x34880], UR4 ;  /* 0x03488004063f75b2 */ /* 0x0006220008000100 */
[----:B------:R3:W0:Y:S01]  /*0640*/  SYNCS.EXCH.64 URZ, [UR6+0x34878], UR4 ;  /* 0x03487804063f75b2 */ /* 0x0006220008000100 */
[----:B------:R3:W0:Y:S02]  /*0650*/  SYNCS.EXCH.64 URZ, [UR6+0x34888], UR4 ;  /* 0x03488804063f75b2 */ /* 0x0006240008000100 */
[----:B---3--:R-:W-:Y:S01]  /*0660*/  NOP ;  /* 0x0000000000007918 */ /* 0x008fe20000000000 */
.L_x_252:
        /* <DEDUP_REMOVED lines=22> */
.L_x_253:
        /* <DEDUP_REMOVED lines=22> */
.L_x_254:
[----:B0-----:R-:W-:Y:S01]  /*0930*/  UMOV UR4, 0x1 ;  /* 0x0000000100047882 */ /* 0x001fe20000000000 */
[----:B------:R-:W-:Y:S01]  /*0940*/  PLOP3.LUT P0, PT, PT, PT, UP0, 0x80, 0x0 ;  /* 0x000000000000781c */ /* 0x000fe20003f0f008 */
[----:B------:R-:W-:Y:S01]  /*0950*/  USEL UR4, UR4, 0x2, !UP0 ;  /* 0x0000000204047887 */ /* 0x000fe2000c000000 */
[----:B------:R-:W-:-:S05]  /*0960*/  NOP ;  /* 0x0000000000007918 */ /* 0x000fca0000000000 */
[----:B------:R-:W-:-:S05]  /*0970*/  IMAD.U32 R2, RZ, RZ, UR4 ;  /* 0x00000004ff027e24 */ /* 0x000fca000f8e00ff */
[----:B------:R0:W-:Y:S01]  /*0980*/  STL [R1+0x30], R2 ;  /* 0x0000300201007387 */ /* 0x0001e20000100800 */
[----:B-12-4-:R-:W-:Y:S06]  /*0990*/  BAR.SYNC.DEFER_BLOCKING 0x0 ;  /* 0x0000000000007b1d */ /* 0x016fec0000010000 */
[----:B------:R-:W-:Y:S05]  /*09a0*/  @!P0 BRA `(.L_x_255) ;  /* 0x0000009400088947 */ /* 0x000fea0003800000 */
.L_x_256:
[----:B------:R-:W-:-:S08]  /*09b0*/  NOP ;  /* 0x0000000000007918 */ /* 0x000fd00000000000 */
[----:B------:R-:W1:Y:S02]  /*09c0*/  USETMAXREG.TRY_ALLOC.CTAPOOL UP0, 0xf0 ;  /* 0x000000f0000079c8 */ /* 0x000e640008000600 */
[----:B-1----:R-:W-:-:S13]  /*09d0*/  PLOP3.LUT P0, PT, PT, PT, UP0, 0x80, 0x0 ;  /* 0x000000000000781c */ /* 0x002fda0003f0f008 */
[----:B------:R-:W-:Y:S05]  /*09e0*/  @!P0 BRA `(.L_x_256) ;  /* 0xfffffffc00f08947 */ /* 0x000fea000383ffff */
[----:B------:R-:W1:Y:S08]  /*09f0*/  S2UR UR5, SR_CgaCtaId ;  /* 0x00000000000579c3 */ /* 0x000e700000008800 */
[----:B------:R-:W-:Y:S06]  /*0a00*/  BAR.ARV 0x8, 0x120 ;  /* 0x0204800000007b1d */ /* 0x000fec0000002000 */
[----:B------:R-:W-:-:S02]  /*0a10*/  UMOV UR4, 0x400 ;  /* 0x0000040000047882 */ /* 0x000fc40000000000 */
[----:B------:R-:W-:Y:S01]  /*0a20*/  BAR.SYNC.DEFER_BLOCKING 0x5, 0x120 ;  /* 0x0144800000007b1d */ /* 0x000fe20000010000 */
[----:B-1----:R-:W-:-:S09]  /*0a30*/  ULEA UR4, UR5, UR4, 0x18 ;  /* 0x0000000405047291 */ /* 0x002fd2000f8ec03f */
[----:B------:R-:W1:Y:S01]  /*0a40*/  LDS.128 R48, [UR4+0x348d0] ;  /* 0x0348d004ff307984 */ /* 0x000e620008000c00 */
[----:B------:R-:W-:Y:S01]  /*0a50*/  ULDC UR4, c[0x0][0xc14] ;  /* 0x0003050000047ab9 */ /* 0x000fe20000000800 */
[----:B------:R-:W-:Y:S06]  /*0a60*/  BAR.ARV 0x4, 0x120 ;  /* 0x0104800000007b1d */ /* 0x000fec0000002000 */
[----:B-1----:R-:W-:-:S13]  /*0a70*/  ISETP.GE.AND P0, PT, R51, UR4, PT ;  /* 0x0000000433007c0c */ /* 0x002fda000bf06270 */
[----:B------:R-:W-:Y:S05]  /*0a80*/  @P0 EXIT ;  /* 0x000000000000094d */ /* 0x000fea0003800000 */
[----:B0-----:R-:W2:Y:S01]  /*0a90*/  LDL R2, [R1+0x30] ;  /* 0x0000300001027983 */ /* 0x001ea20000100800 */
[----:B------:R-:W-:Y:S01]  /*0aa0*/  R2UR UR5, R50 ;  /* 0x00000000320572ca */ /* 0x000fe200000e0000 */
[----:B------:R-:W-:Y:S01]  /*0ab0*/  IMAD.MOV.U32 R188, RZ, RZ, -0x2 ;  /* 0xfffffffeffbc7424 */ /* 0x000fe200078e00ff */
[----:B------:R-:W-:Y:S01]  /*0ac0*/  MOV R185, RZ ;  /* 0x000000ff00b97202 */ /* 0x000fe20000000f00 */
[----:B------:R-:W0:Y:S01]  /*0ad0*/  S2R R0, SR_TID.X ;  /* 0x0000000000007919 */ /* 0x000e220000002100 */
[----:B------:R-:W-:Y:S02]  /*0ae0*/  IMAD.MOV.U32 R16, RZ, RZ, RZ ;  /* 0x000000ffff107224 */ /* 0x000fe400078e00ff */
[----:B0-----:R-:W-:-:S05]  /*0af0*/  VIADD R192, R0, 0xffffff80 ;  /* 0xffffff8000c07836 */ /* 0x001fca0000000000 */
[----:B------:R-:W-:-:S04]  /*0b00*/  SHF.R.S32.HI R3, RZ, 0x1f, R192 ;  /* 0x0000001fff037819 */ /* 0x000fc800000114c0 */
[CC--:B------:R-:W-:Y:S02]  /*0b10*/  LEA.HI R0, R3.reuse, R192.reuse, RZ, 0x7 ;  /* 0x000000c003007211 */ /* 0x0c0fe400078f38ff */
[----:B------:R-:W-:Y:S02]  /*0b20*/  LEA.HI R4, R3, R192, RZ, 0x5 ;  /* 0x000000c003047211 */ /* 0x000fe400078f28ff */
[----:B------:R-:W-:Y:S02]  /*0b30*/  LOP3.LUT R5, R0, 0xffffff80, RZ, 0xc0, !PT ;  /* 0xffffff8000057812 */ /* 0x000fe400078ec0ff */
[----:B------:R-:W-:Y:S01]  /*0b40*/  SHF.R.S32.HI R187, RZ, 0x7, R0 ;  /* 0x00000007ffbb7819 */ /* 0x000fe20000011400 */
[----:B------:R-:W-:Y:S02]  /*0b50*/  IMAD.SHL.U32 R4, R4, 0x20, RZ ;  /* 0x0000002004047824 */ /* 0x000fe400078e00ff */
[----:B------:R-:W-:Y:S01]  /*0b60*/  IMAD.IADD R186, R192, 0x1, -R5 ;  /* 0x00000001c0ba7824 */ /* 0x000fe200078e0a05 */
[----:B------:R-:W-:-:S02]  /*0b70*/  LEA.HI R0, R0, R187, RZ, 0x1 ;  /* 0x000000bb00007211 */ /* 0x000fc400078f08ff */
[----:B------:R-:W-:Y:S02]  /*0b80*/  LOP3.LUT R4, R4, 0xfffffc00, RZ, 0xc0, !PT ;  /* 0xfffffc0004047812 */ /* 0x000fe400078ec0ff */
[----:B------:R-:W-:Y:S02]  /*0b90*/  SHF.R.S32.HI R9, RZ, 0x1f, R186 ;  /* 0x0000001fff097819 */ /* 0x000fe400000114ba */
[----:B------:R-:W-:Y:S02]  /*0ba0*/  LOP3.LUT R0, R0, 0x3fffffe, RZ, 0xc0, !PT ;  /* 0x03fffffe00007812 */ /* 0x000fe400078ec0ff */
[CC--:B------:R-:W-:Y:S02]  /*0bb0*/  LEA.HI R6, R9.reuse, R186.reuse, RZ, 0x2 ;  /* 0x000000ba09067211 */ /* 0x0c0fe400078f10ff */
[----:B------:R-:W-:Y:S01]  /*0bc0*/  LEA.HI R9, R9, R186, RZ, 0x5 ;  /* 0x000000ba09097211 */ /* 0x000fe200078f28ff */
[----:B------:R-:W-:Y:S01]  /*0bd0*/  IMAD.IADD R0, R187, 0x1, -R0 ;  /* 0x00000001bb007824 */ /* 0x000fe200078e0a00 */
[----:B------:R-:W-:-:S02]  /*0be0*/  SHF.R.S32.HI R8, RZ, 0x2, R6 ;  /* 0x00000002ff087819 */ /* 0x000fc40000011406 */
[----:B------:R-:W-:Y:S02]  /*0bf0*/  SHF.R.S32.HI R11, RZ, 0x1f, R6 ;  /* 0x0000001fff0b7819 */ /* 0x000fe40000011406 */
[----:B------:R-:W-:Y:S02]  /*0c00*/  SHF.R.S32.HI R9, RZ, 0x5, R9 ;  /* 0x00000005ff097819 */ /* 0x000fe40000011409 */
[----:B------:R-:W-:-:S04]  /*0c10*/  LEA.HI R11, R11, R8, RZ, 0x3 ;  /* 0x000000080b0b7211 */ /* 0x000fc800078f18ff */
[----:B------:R-:W-:-:S05]  /*0c20*/  LOP3.LUT R11, R11, 0xfffffff8, RZ, 0xc0, !PT ;  /* 0xfffffff80b0b7812 */ /* 0x000fca00078ec0ff */
[----:B------:R-:W-:-:S04]  /*0c30*/  IMAD.IADD R8, R8, 0x1, -R11 ;  /* 0x0000000108087824 */ /* 0x000fc800078e0a0b */
[----:B------:R-:W-:-:S04]  /*0c40*/  IMAD R9, R9, 0x10, R8 ;  /* 0x0000001009097824 */ /* 0x000fc800078e0208 */
[----:B------:R-:W-:Y:S01]  /*0c50*/  IMAD R189, R0, 0x40, R9 ;  /* 0x0000004000bd7824 */ /* 0x000fe200078e0209 */
[----:B--2---:R-:W-:Y:S02]  /*0c60*/  R2UR UR4, R2 ;  /* 0x00000000020472ca */ /* 0x004fe400000e0000 */
[CC--:B------:R-:W-:Y:S02]  /*0c70*/  LEA.HI R2, R3.reuse, R192.reuse, RZ, 0x4 ;  /* 0x000000c003027211 */ /* 0x0c0fe400078f20ff */
[----:B------:R-:W-:Y:S02]  /*0c80*/  LEA.HI R3, R3, R192, RZ, 0x3 ;  /* 0x000000c003037211 */ /* 0x000fe400078f18ff */
[----:B------:R-:W-:Y:S02]  /*0c90*/  SHF.R.S32.HI R7, RZ, 0x4, R2 ;  /* 0x00000004ff077819 */ /* 0x000fe40000011402 */
[C---:B------:R-:W-:Y:S02]  /*0ca0*/  LOP3.LUT R5, R2.reuse, 0x3fffff0, RZ, 0xc0, !PT ;  /* 0x03fffff002057812 */ /* 0x040fe400078ec0ff */
[----:B------:R-:W-:-:S02]  /*0cb0*/  LEA.HI R2, R2, R7, RZ, 0x1 ;  /* 0x0000000702027211 */ /* 0x000fc400078f08ff */
[----:B------:R-:W-:Y:S01]  /*0cc0*/  SHF.R.S32.HI R18, RZ, 0x3, R3 ;  /* 0x00000003ff127819 */ /* 0x000fe20000011403 */
[----:B------:R-:W-:Y:S01]  /*0cd0*/  IMAD.IADD R5, R192, 0x1, -R5 ;  /* 0x00000001c0057824 */ /* 0x000fe200078e0a05 */
[----:B------:R-:W-:Y:S01]  /*0ce0*/  LOP3.LUT R2, R2, 0x1ffffffe, RZ, 0xc0, !PT ;  /* 0x1ffffffe02027812 */ /* 0x000fe200078ec0ff */
[----:B------:R-:W-:Y:S02]  /*0cf0*/  ULOP3.LUT UR4, UR4, 0x1, URZ, 0xfc, !UPT ;  /* 0x0000000104047892 */ /* 0x000fe4000f8efc3f */
[----:B------:R-:W-:Y:S01]  /*0d00*/  IMAD R5, R5, 0x40, R4 ;  /* 0x0000004005057824 */ /* 0x000fe200078e0204 */
[----:B------:R-:W-:Y:S02]  /*0d10*/  IADD3 R2, R7, -R2, RZ ;  /* 0x8000000207027210 */ /* 0x000fe40007ffe0ff */
[----:B------:R-:W-:Y:S01]  /*0d20*/  LOP3.LUT R7, R6, 0x7ffffffc, RZ, 0xc0, !PT ;  /* 0x7ffffffc06077812 */ /* 0x000fe200078ec0ff */
[----:B------:R-:W-:Y:S02]  /*0d30*/  IMAD.U32 R191, RZ, RZ, UR4 ;  /* 0x00000004ffbf7e24 */ /* 0x000fe4000f8e00ff */
[----:B------:R-:W-:Y:S01]  /*0d40*/  IMAD R190, R2, 0x8, R5 ;  /* 0x0000000802be7824 */ /* 0x000fe200078e0205 */
[----:B------:R-:W-:Y:S01]  /*0d50*/  LOP3.LUT R5, R3, 0x1ffffff8, RZ, 0xc0, !PT ;  /* 0x1ffffff803057812 */ /* 0x000fe200078ec0ff */
[----:B------:R-:W-:-:S02]  /*0d60*/  IMAD.IADD R7, R186, 0x1, -R7 ;  /* 0x00000001ba077824 */ /* 0x000fc400078e0a07 */
[----:B------:R-:W-:Y:S02]  /*0d70*/  IMAD.MOV.U32 R2, RZ, RZ, RZ ;  /* 0x000000ffff027224 */ /* 0x000fe400078e00ff */
[----:B------:R-:W-:Y:S02]  /*0d80*/  IMAD.IADD R5, R192, 0x1, -R5 ;  /* 0x00000001c0057824 */ /* 0x000fe400078e0a05 */
[----:B------:R-:W-:Y:S02]  /*0d90*/  IMAD R188, R7, R188, 0x80 ;  /* 0x0000008007bc7424 */ /* 0x000fe400078e02bc */
[----:B------:R-:W-:-:S07]  /*0da0*/  IMAD.SHL.U32 R17, R5, 0x8, RZ ;  /* 0x0000000805117824 */ /* 0x000fce00078e00ff */
.L_x_299:
[----:B0---45:R-:W0:Y:S01]  /*0db0*/  LDC.64 R4, c[0x0][0xc60] ;  /* 0x00031800ff047b82 */ /* 0x031e220000000a00 */
[----:B------:R-:W-:Y:S01]  /*0dc0*/  ULDC.64 UR10, c[0x0][0x208] ;  /* 0x00008200000a7ab9 */ /* 0x000fe20000000a00 */
[----:B------:R-:W-:Y:S01]  /*0dd0*/  ULDC.64 UR6, c[0x0][0xa28] ;  /* 0x00028a0000067ab9 */ /* 0x000fe20000000a00 */
[----:B------:R-:W-:Y:S01]  /*0de0*/  ULDC.64 UR8, c[0x0][0xa20] ;  /* 0x0002880000087ab9 */ /* 0x000fe20000000a00 */
[----:B0-----:R-:W-:-:S06]  /*0df0*/  IMAD.WIDE R4, R51, 0x4, R4 ;  /* 0x0000000433047825 */ /* 0x001fcc00078e0204 */
[----:B--2---:R-:W2:Y:S01]  /*0e00*/  LDG.E R4, desc[UR10][R4.64] ;  /* 0x0000000a04047981 */ /* 0x004ea2000c1e1900 */
[----:B------:R-:W-:Y:S02]  /*0e10*/  UISETP.NE.U32.AND UP0, UPT, UR6, URZ, UPT ;  /* 0x0000003f0600728c */ /* 0x000fe4000bf05070 */
[----:B------:R-:W-:Y:S02]  /*0e20*/  UISETP.NE.U32.AND UP1, UPT, UR8, URZ, UPT ;  /* 0x0000003f0800728c */ /* 0x000fe4000bf25070 */
[----:B------:R-:W-:Y:S02]  /*0e30*/  UISETP.NE.AND.EX UP0, UPT, UR7, URZ, UPT, UP0 ;  /* 0x0000003f0700728c */ /* 0x000fe4000bf05300 */
[----:B------:R-:W-:-:S04]  /*0e40*/  UISETP.NE.AND.EX UP1, UPT, UR9, URZ, UPT, UP1 ;  /* 0x0000003f0900728c */ /* 0x000fc8000bf25310 */
[----:B------:R-:W-:Y:S02]  /*0e50*/  PLOP3.LUT P0, PT, PT, PT, UP0, 0x80, 0x0 ;  /* 0x000000000000781c */ /* 0x000fe40003f0f008 */
[----:B------:R-:W-:Y:S02]  /*0e60*/  PLOP3.LUT P1, PT, PT, PT, UP1, 0x80, 0x0 ;  /* 0x000000000000781c */ /* 0x000fe40003f2f018 */
[----:B--2---:R-:W-:-:S13]  /*0e70*/  R2UR UR61, R4 ;  /* 0x00000000043d72ca */ /* 0x004fda00000e0000 */
[----:B------:R-:W-:Y:S02]  /*0e80*/  USHF.R.S32.HI UR4, URZ, 0x1f, UR61 ;  /* 0x0000001f3f047899 */ /* 0x000fe4000801143d */
[----:B------:R-:W-:Y:S02]  /*0e90*/  @UP0 ULEA UR6, UP2, UR61, UR6, 0x2 ;  /* 0x000000063d060291 */ /* 0x000fe4000f84103f */
[----:B------:R-:W-:Y:S02]  /*0ea0*/  @UP1 ULEA UR8, UP3, UR61, UR8, 0x2 ;  /* 0x000000083d081291 */ /* 0x000fe4000f86103f */
[----:B------:R-:W-:Y:S02]  /*0eb0*/  @UP0 ULEA.HI.X UR7, UR61, UR7, UR4, 0x2, UP2 ;  /* 0x000000073d070291 */ /* 0x000fe400090f1404 */
[----:B------:R-:W-:Y:S01]  /*0ec0*/  IMAD.U32 R184, RZ, RZ, UR4 ;  /* 0x00000004ffb87e24 */ /* 0x000fe2000f8e00ff */
[----:B------:R-:W-:Y:S01]  /*0ed0*/  @UP1 ULEA.HI.X UR9, UR61, UR9, UR4, 0x2, UP3 ;  /* 0x000000093d091291 */ /* 0x000fe200098f1404 */
[----:B------:R-:W-:-:S02]  /*0ee0*/  IMAD.U32 R4, RZ, RZ, UR6 ;  /* 0x00000006ff047e24 */ /* 0x000fc4000f8e00ff */
[----:B---3--:R-:W-:Y:S01]  /*0ef0*/  IMAD.U32 R6, RZ, RZ, UR8 ;  /* 0x00000008ff067e24 */ /* 0x008fe2000f8e00ff */
[----:B------:R-:W-:Y:S01]  /*0f00*/  MOV R5, UR7 ;  /* 0x0000000700057c02 */ /* 0x000fe20008000f00 */
[----:B------:R-:W-:Y:S01]  /*0f10*/  ULDC.64 UR6, c[0x0][0x3f8] ;  /* 0x0000fe0000067ab9 */ /* 0x000fe20000000a00 */
[----:B------:R-:W-:Y:S01]  /*0f20*/  IMAD.U32 R7, RZ, RZ, UR9 ;  /* 0x00000009ff077e24 */ /* 0x000fe2000f8e00ff */
[----:B------:R-:W-:Y:S02]  /*0f30*/  ULDC UR4, c[0x0][0x404] ;  /* 0x0001010000047ab9 */ /* 0x000fe40000000800 */
[----:B------:R-:W2:Y:S04]  /*0f40*/  @P0 LDG.E R4, desc[UR10][R4.64] ;  /* 0x0000000a04040981 */ /* 0x000ea8000c1e1900 */
[----:B------:R-:W3:Y:S01]  /*0f50*/  @P1 LDG.E R6, desc[UR10][R6.64] ;  /* 0x0000000a06061981 */ /* 0x000ee2000c1e1900 */
[----:B------:R-:W-:Y:S01]  /*0f60*/  UISETP.NE.U32.AND UP0, UPT, UR6, URZ, UPT ;  /* 0x0000003f0600728c */ /* 0x000fe2000bf05070 */
[----:B------:R-:W-:Y:S01]  /*0f70*/  IMAD.MOV.U32 R22, RZ, RZ, R49 ;  /* 0x000000ffff167224 */ /* 0x000fe200078e0031 */
[----:B------:R-:W-:Y:S01]  /*0f80*/  UMOV UR44, URZ ;  /* 0x0000003f002c7c82 */ /* 0x000fe20008000000 */
[----:B------:R-:W-:Y:S01]  /*0f90*/  ULDC UR6, c[0x0][0x2e0] ;  /* 0x0000b80000067ab9 */ /* 0x000fe20000000800 */
[----:B------:R-:W-:Y:S01]  /*0fa0*/  UISETP.NE.AND.EX UP0, UPT, UR7, URZ, UPT, UP0 ;  /* 0x0000003f0700728c */ /* 0x000fe2000bf05300 */
[----:B------:R-:W-:Y:S01]  /*0fb0*/  IMAD.MOV.U32 R0, RZ, RZ, RZ ;  /* 0x000000ffff007224 */ /* 0x000fe200078e00ff */
[----:B------:R-:W-:Y:S01]  /*0fc0*/  CS2R R86, SRZ ;  /* 0x0000000000567805 */ /* 0x000fe2000001ff00 */
[----:B------:R-:W-:Y:S01]  /*0fd0*/  IMAD.MOV.U32 R3, RZ, RZ, RZ ;  /* 0x000000ffff037224 */ /* 0x000fe200078e00ff */
[----:B------:R-:W-:Y:S01]  /*0fe0*/  USEL UR4, UR4, 0x1, UP0 ;  /* 0x0000000104047887 */ /* 0x000fe20008000000 */
[----:B------:R-:W-:-:S02]  /*0ff0*/  CS2R R84, SRZ ;  /* 0x0000000000547805 */ /* 0x000fc4000001ff00 */
[----:B------:R-:W-:Y:S02]  /*1000*/  CS2R R82, SRZ ;  /* 0x0000000000527805 */ /* 0x000fe4000001ff00 */
[----:B------:R-:W-:Y:S01]  /*1010*/  CS2R R80, SRZ ;  /* 0x0000000000507805 */ /* 0x000fe2000001ff00 */
[----:B------:R-:W-:Y:S01]  /*1020*/  UIMAD UR4, UR4, UR6, URZ ;  /* 0x00000006040472a4 */ /* 0x000fe2000f8e023f */
        /* <DEDUP_REMOVED lines=13> */
[----:B------:R-:W-:Y:S01]  /*1100*/  CS2R R52, SRZ ;  /* 0x0000000000347805 */ /* 0x000fe2000001ff00 */
[----:B------:R-:W-:Y:S01]  /*1110*/  IMAD.MOV.U32 R29, RZ, RZ, RZ ;  /* 0x000000ffff1d7224 */ /* 0x000fe200078e00ff */
[----:B------:R-:W-:Y:S02]  /*1120*/  CS2R R32, SRZ ;  /* 0x0000000000207805 */ /* 0x000fe4000001ff00 */
[----:B------:R-:W-:-:S02]  /*1130*/  CS2R R36, SRZ ;  /* 0x0000000000247805 */ /* 0x000fc4000001ff00 */
[----:B-1----:R-:W-:Y:S02]  /*1140*/  CS2R R46, SRZ ;  /* 0x00000000002e7805 */ /* 0x002fe4000001ff00 */
[----:B------:R-:W-:Y:S02]  /*1150*/  CS2R R44, SRZ ;  /* 0x00000000002c7805 */ /* 0x000fe4000001ff00 */
[----:B------:R-:W-:Y:S02]  /*1160*/  CS2R R42, SRZ ;  /* 0x00000000002a7805 */ /* 0x000fe4000001ff00 */
[----:B------:R-:W-:Y:S02]  /*1170*/  CS2R R40, SRZ ;  /* 0x0000000000287805 */ /* 0x000fe4000001ff00 */
[----:B------:R-:W-:Y:S01]  /*1180*/  CS2R R38, SRZ ;  /* 0x0000000000267805 */ /* 0x000fe2000001ff00 */
[----:B------:R-:W-:Y:S01]  /*1190*/  IMAD.U32 R23, RZ, RZ, UR5 ;  /* 0x00000005ff177e24 */ /* 0x000fe2000f8e00ff */
[----:B--2---:R-:W-:-:S02]  /*11a0*/  @P0 R2UR UR44, R4 ;  /* 0x00000000042c02ca */ /* 0x004fc400000e0000 */
[----:B------:R-:W-:Y:S02]  /*11b0*/  PLOP3.LUT P0, PT, PT, PT, PT, 0x80, 0x0 ;  /* 0x000000000000781c */ /* 0x000fe40003f0f070 */
[----:B---3--:R-:W-:Y:S01]  /*11c0*/  @P1 R2UR UR4, R6 ;  /* 0x00000000060412ca */ /* 0x008fe200000e0000 */
[----:B------:R-:W-:-:S14]  /*11d0*/  @P1 BRA `(.L_x_257) ;  /* 0x0000000000381947 */ /* 0x000fdc0003800000 */
[----:B------:R-:W-:Y:S02]  /*11e0*/  ULDC.64 UR6, c[0x0][0xa08] ;  /* 0x0002820000067ab9 */ /* 0x000fe40000000a00 */
[----:B------:R-:W-:-:S04]  /*11f0*/  ISETP.NE.U32.AND P1, PT, RZ, UR6, PT ;  /* 0x00000006ff007c0c */ /* 0x000fc8000bf25070 */
[----:B------:R-:W-:-:S13]  /*1200*/  ISETP.NE.AND.EX P1, PT, RZ, UR7, PT, P1 ;  /* 0x00000007ff007c0c */ /* 0x000fda000bf25310 */
[----:B------:R-:W-:Y:S05]  /*1210*/  @!P1 BRA `(.L_x_257) ;  /* 0x0000000000289947 */ /* 0x000fea0003800000 */
[----:B------:R-:W-:Y:S01]  /*1220*/  ULDC.64 UR4, c[0x0][0xa08] ;  /* 0x0002820000047ab9 */ /* 0x000fe20000000a00 */
[----:B------:R-:W-:Y:S01]  /*1230*/  ULDC.64 UR6, c[0x0][0x208] ;  /* 0x0000820000067ab9 */ /* 0x000fe20000000a00 */
[----:B------:R-:W-:-:S06]  /*1240*/  UIMAD.WIDE UR4, UR61, 0x4, UR4 ;  /* 0x000000043d0478a5 */ /* 0x000fcc000f8e0204 */
[----:B------:R-:W-:Y:S01]  /*1250*/  MOV R4, UR4 ;  /* 0x0000000400047c02 */ /* 0x000fe20008000f00 */
[----:B------:R-:W-:-:S05]  /*1260*/  IMAD.U32 R5, RZ, RZ, UR5 ;  /* 0x00000005ff057e24 */ /* 0x000fca000f8e00ff */
[----:B------:R-:W2:Y:S04]  /*1270*/  LDG.E R7, desc[UR6][R4.64] ;  /* 0x0000000604077981 */ /* 0x000ea8000c1e1900 */
[----:B------:R-:W3:Y:S01]  /*1280*/  LDG.E R6, desc[UR6][R4.64+0x4] ;  /* 0x0000040604067981 */ /* 0x000ee2000c1e1900 */
[----:B--2---:R-:W-:Y:S02]  /*1290*/  R2UR UR4, R7 ;  /* 0x00000000070472ca */ /* 0x004fe400000e0000 */
[----:B---3--:R-:W-:-:S13]  /*12a0*/  R2UR UR5, R6 ;  /* 0x00000000060572ca */ /* 0x008fda00000e0000 */
[----:B------:R-:W-:-:S12]  /*12b0*/  UIADD3 UR4, -UR4, UR5, URZ ;  /* 0x0000000504047290 */ /* 0x000fd8000fffe13f */
.L_x_257:
[----:B------:R-:W-:Y:S01]  /*12c0*/  UIADD3 UR44, -UR44, UR4, URZ ;  /* 0x000000042c2c7290 */ /* 0x000fe2000fffe13f */
[----:B------:R-:W-:Y:S02]  /*12d0*/  CS2R R88, SRZ ;  /* 0x0000000000587805 */ /* 0x000fe4000001ff00 */
[----:B------:R-:W-:Y:S02]  /*12e0*/  CS2R R34, SRZ ;  /* 0x0000000000227805 */ /* 0x000fe4000001ff00 */
[----:B------:R-:W-:Y:S01]  /*12f0*/  CS2R R90, SRZ ;  /* 0x00000000005a7805 */ /* 0x000fe2000001ff00 */
[----:B------:R-:W-:Y:S01]  /*1300*/  UISETP.GE.AND UP0, UPT, UR44, 0x1, UPT ;  /* 0x000000012c00788c */ /* 0x000fe2000bf06270 */
[----:B------:R-:W-:Y:S01]  /*1310*/  CS2R R6, SRZ ;  /* 0x0000000000067805 */ /* 0x000fe2000001ff00 */
[----:B------:R-:W-:Y:S01]  /*1320*/  UIADD3 UR4, UR44, 0x7f, URZ ;  /* 0x0000007f2c047890 */ /* 0x000fe2000fffe03f */
[----:B------:R-:W-:Y:S02]  /*1330*/  IMAD.MOV.U32 R8, RZ, RZ, RZ ;  /* 0x000000ffff087224 */ /* 0x000fe400078e00ff */
[----:B------:R-:W-:Y:S01]  /*1340*/  IMAD.MOV.U32 R10, RZ, RZ, RZ ;  /* 0x000000ffff0a7224 */ /* 0x000fe200078e00ff */
[----:B------:R-:W-:Y:S01]  /*1350*/  PLOP3.LUT P1, PT, PT, PT, UP0, 0x80, 0x0 ;  /* 0x000000000000781c */ /* 0x000fe20003f2f008 */
[----:B------:R-:W-:Y:S01]  /*1360*/  USHF.R.S32.HI UR5, URZ, 0x1f, UR4 ;  /* 0x0000001f3f057899 */ /* 0x000fe20008011404 */
[----:B------:R-:W-:-:S02]  /*1370*/  IMAD.MOV.U32 R93, RZ, RZ, RZ ;  /* 0x000000ffff5d7224 */ /* 0x000fc400078e00ff */
[----:B------:R-:W-:Y:S01]  /*1380*/  IMAD.MOV.U32 R12, RZ, RZ, RZ ;  /* 0x000000ffff0c7224 */ /* 0x000fe200078e00ff */
[----:B------:R-:W-:Y:S01]  /*1390*/  ULEA.HI UR5, UR5, UR4, URZ, 0x7 ;  /* 0x0000000405057291 */ /* 0x000fe2000f8f383f */
[----:B------:R-:W-:-:S07]  /*13a0*/  IMAD.MOV.U32 R95, RZ, RZ, RZ ;  /* 0x000000ffff5f7224 */ /* 0x000fce00078e00ff */
[----:B------:R-:W-:Y:S05]  /*13b0*/  @!P1 BRA `(.L_x_258) ;  /* 0x0000006800549947 */ /* 0x000fea0003800000 */
[----:B------:R-:W0:Y:S01]  /*13c0*/  SHFL.IDX PT, R0, R187, RZ, 0x1f ;  /* 0x00001fffbb007589 */ /* 0x000e2200000e0000 */
[----:B------:R-:W1:Y:S01]  /*13d0*/  S2UR UR8, SR_CgaCtaId ;  /* 0x00000000000879c3 */ /* 0x000e620000008800 */
[----:B------:R-:W-:Y:S01]  /*13e0*/  UMOV UR7, 0x400 ;  /* 0x0000040000077882 */ /* 0x000fe20000000000 */
[----:B------:R-:W-:Y:S01]  /*13f0*/  USHF.R.S32.HI UR45, URZ, 0x7, UR5 ;  /* 0x000000073f2d7899 */ /* 0x000fe20008011405 */
[----:B0-----:R-:W-:Y:S01]  /*1400*/  R2UR UR4, R0 ;  /* 0x00000000000472ca */ /* 0x001fe200000e0000 */
[----:B-1----:R-:W-:-:S04]  /*1410*/  ULEA UR7, UR8, UR7, 0x18 ;  /* 0x0000000708077291 */ /* 0x002fc8000f8ec03f */
[----:B------:R-:W-:-:S04]  /*1420*/  UIADD3 UR7, UR7, 0x10400, URZ ;  /* 0x0001040007077890 */ /* 0x000fc8000fffe03f */
[----:B------:R-:W-:-:S04]  /*1430*/  ULOP3.LUT UP0, URZ, UR7, 0x3ff, URZ, 0xc0, !UPT ;  /* 0x000003ff073f7892 */ /* 0x000fc8000f80c03f */
[----:B------:R-:W-:Y:S02]  /*1440*/  ULEA.HI UR6, UR4, UR4, URZ, 0x1 ;  /* 0x0000000404067291 */ /* 0x000fe4000f8f083f */
[----:B------:R-:W-:Y:S02]  /*1450*/  PLOP3.LUT P0, PT, PT, PT, UP0, 0x80, 0x0 ;  /* 0x000000000000781c */ /* 0x000fe40003f0f008 */
[----:B------:R-:W-:-:S04]  /*1460*/  ULOP3.LUT UR6, UR6, 0x1e, URZ, 0xc0, !UPT ;  /* 0x0000001e06067892 */ /* 0x000fc8000f8ec03f */
        /* <DEDUP_REMOVED lines=9> */
[----:B------:R0:W1:Y:S01]  /*1500*/  LDC.64 R14, c[0x4][R0] ;  /* 0x01000000000e7b82 */ /* 0x0000620000000a00 */
[----:B------:R-:W-:Y:S01]  /*1510*/  MOV R5, UR5 ;  /* 0x0000000500057c02 */ /* 0x000fe20008000f00 */
[----:B------:R-:W-:Y:S01]  /*1520*/  ULDC.64 UR4, c[0x4][0x110] ;  /* 0x0100440000047ab9 */ /* 0x000fe20000000a00 */
[----:B------:R-:W-:Y:S02]  /*1530*/  IMAD.U32 R10, RZ, RZ, UR6 ;  /* 0x00000006ff0a7e24 */ /* 0x000fe4000f8e00ff */
[----:B------:R-:W-:Y:S02]  /*1540*/  IMAD.U32 R6, RZ, RZ, UR4 ;  /* 0x00000004ff067e24 */ /* 0x000fe4000f8e00ff */
[----:B------:R-:W-:-:S02]  /*1550*/  IMAD.U32 R7, RZ, RZ, UR5 ;  /* 0x00000005ff077e24 */ /* 0x000fc4000f8e00ff */
[----:B------:R-:W-:Y:S02]  /*1560*/  IMAD.U32 R11, RZ, RZ, UR7 ;  /* 0x00000007ff0b7e24 */ /* 0x000fe4000f8e00ff */
[----:B------:R-:W-:Y:S02]  /*1570*/  IMAD.MOV.U32 R8, RZ, RZ, 0x70 ;  /* 0x00000070ff087424 */ /* 0x000fe400078e00ff */
[----:B------:R-:W-:Y:S02]  /*1580*/  IMAD.MOV.U32 R12, RZ, RZ, 0x1 ;  /* 0x00000001ff0c7424 */ /* 0x000fe400078e00ff */
[----:B0-----:R-:W-:-:S07]  /*1590*/  IMAD.MOV.U32 R13, RZ, RZ, RZ ;  /* 0x000000ffff0d7224 */ /* 0x001fce00078e00ff */
[----:B------:R-:W-:-:S07]  /*15a0*/  LEPC R20, `(.L_x_259) ;  /* 0x000000001014794e */ /* 0x000fce0000000000 */
[----:B-1----:R-:W-:Y:S05]  /*15b0*/  CALL.ABS.NOINC R14 ;  /* 0x000000000e007343 */ /* 0x002fea0003c00000 */
.L_x_259:
[----:B------:R-:W0:Y:S01]  /*15c0*/  S2UR UR5, SR_CgaCtaId ;  /* 0x00000000000579c3 */ /* 0x000e220000008800 */
[----:B------:R-:W-:Y:S01]  /*15d0*/  LEA.HI R0, R185, R185, RZ, 0x1 ;  /* 0x000000b9b9007211 */ /* 0x000fe200078f08ff */
[----:B------:R-:W-:Y:S01]  /*15e0*/  UMOV UR4, 0x400 ;  /* 0x0000040000047882 */ /* 0x000fe20000000000 */
[----:B------:R-:W-:Y:S01]  /*15f0*/  R2UR UR6, R191 ;  /* 0x00000000bf0672ca */ /* 0x000fe200000e0000 */
[----:B------:R-:W-:Y:S01]  /*1600*/  BSSY B0, `(.L_x_260) ;  /* 0x000000a000007945 */ /* 0x000fe20003800000 */
[----:B------:R-:W-:-:S04]  /*1610*/  LOP3.LUT R0, R0, 0xfffffffe, RZ, 0xc0, !PT ;  /* 0xfffffffe00007812 */ /* 0x000fc800078ec0ff */
[----:B------:R-:W-:-:S04]  /*1620*/  IADD3 R3, R185, -R0, RZ ;  /* 0x80000000b9037210 */ /* 0x000fc80007ffe0ff */
[----:B------:R-:W-:-:S03]  /*1630*/  SHF.L.U32 R3, R3, 0x1f, RZ ;  /* 0x0000001f03037819 */ /* 0x000fc600000006ff */
[----:B------:R-:W-:-:S05]  /*1640*/  IMAD.U32 R4, RZ, RZ, UR6 ;  /* 0x00000006ff047e24 */ /* 0x000fca000f8e00ff */
[----:B------:R-:W-:Y:S01]  /*1650*/  ISETP.NE.AND P0, PT, R4, 0x3, PT ;  /* 0x000000030400780c */ /* 0x000fe20003f05270 */
[----:B0-----:R-:W-:-:S06]  /*1660*/  ULEA UR4, UR5, UR4, 0x18 ;  /* 0x0000000405047291 */ /* 0x001fcc000f8ec03f */
[----:B------:R-:W-:-:S04]  /*1670*/  IMAD.U32 R0, RZ, RZ, UR4 ;  /* 0x00000004ff007e24 */ /* 0x000fc8000f8e00ff */
[----:B------:R-:W0:Y:S02]  /*1680*/  SYNCS.PHASECHK.TRANS64.TRYWAIT P1, [R0+URZ+0x34800], R3 ;  /* 0x03480003000075a7 */ /* 0x000e24000802017f */
[----:B0-----:R-:W-:Y:S05]  /*1690*/  @!P1 BRA `(.L_x_261) ;  /* 0x000000d400289947 */ /* 0x001fea0003800000 */
.L_x_385:
[----:B------:R-:W-:Y:S05]  /*16a0*/  BSYNC B0 ;  /* 0x0000000000007941 */ /* 0x000fea0003800000 */
.L_x_260:
[----:B------:R-:W-:Y:S05]  /*16b0*/  @!P0 BRA `(.L_x_262) ;  /* 0x0000000000048947 */ /* 0x000fea0003800000 */
[----:B------:R-:W-:Y:S01]  /*16c0*/  BPT.TRAP 0x1 ;  /* 0x000000040000795c */ /* 0x000fe20000300000 */
.L_x_262:
[----:B0-----:R-:W-:Y:S01]  /*16d0*/  IMAD R3, R2, 0x8, R0 ;  /* 0x0000000802037824 */ /* 0x001fe200078e0200 */
[----:B------:R-:W-:-:S04]  /*16e0*/  SHF.L.U32 R4, R16, 0x1f, RZ ;  /* 0x0000001f10047819 */ /* 0x000fc800000006ff */
[----:B------:R0:W1:Y:S01]  /*16f0*/  SYNCS.PHASECHK.TRANS64.TRYWAIT P2, [R3+URZ+0x34830], R4 ;  /* 0x03483004030075a7 */ /* 0x000062000804017f */
[----:B------:R-:W-:Y:S05]  /*1700*/  @!P0 BRA `(.L_x_263) ;  /* 0x0000000000048947 */ /* 0x000fea0003800000 */
[----:B------:R-:W-:Y:S01]  /*1710*/  BPT.TRAP 0x1 ;  /* 0x000000040000795c */ /* 0x000fe20000300000 */
.L_x_263:
[----:B------:R-:W2:Y:S01]  /*1720*/  S2R R5, SR_TID.X ;  /* 0x0000000000057919 */ /* 0x000ea20000002100 */
[----:B------:R-:W-:Y:S01]  /*1730*/  IMAD.MOV.U32 R151, RZ, RZ, RZ ;  /* 0x000000ffff977224 */ /* 0x000fe200078e00ff */
[----:B--2---:R-:W-:Y:S01]  /*1740*/  LOP3.LUT P1, RZ, R5, 0x7f, RZ, 0xc0, !PT ;  /* 0x0000007f05ff7812 */ /* 0x004fe2000782c0ff */
[----:B-1----:R-:W-:-:S12]  /*1750*/  @P2 BRA `(.L_x_264) ;  /* 0x0000000000082947 */ /* 0x002fd80003800000 */
[----:B------:R-:W1:Y:S02]  /*1760*/  SYNCS.PHASECHK.TRANS64.TRYWAIT P2, [R3+URZ+0x34830], R4 ;  /* 0x03483004030075a7 */ /* 0x000e64000804017f */
[----:B-1----:R-:W-:Y:S05]  /*1770*/  @!P2 BRA `(.L_x_265) ;  /* 0x000000d40004a947 */ /* 0x002fea0003800000 */
.L_x_264:
[----:B------:R-:W-:Y:S05]  /*1780*/  WARPSYNC.ALL ;  /* 0x0000000000007948 */ /* 0x000fea0003800000 */
[----:B------:R-:W-:Y:S01]  /*1790*/  R2UR UR4, R0 ;  /* 0x00000000000472ca */ /* 0x000fe200000e0000 */
[----:B------:R-:W-:Y:S01]  /*17a0*/  ULOP3.LUT UR56, UR56, 0x10000, URZ, 0xfc, !UPT ;  /* 0x0001000038387892 */ /* 0x000fe2000f8efc3f */
[----:B------:R-:W-:Y:S01]  /*17b0*/  R2UR UR58, R2 ;  /* 0x00000000023a72ca */ /* 0x000fe200000e0000 */
[----:B------:R-:W-:Y:S01]  /*17c0*/  WARPGROUP.ARRIVE ;  /* 0x00000000000079c5 */ /* 0x000fe20000000000 */
[----:B------:R-:W-:Y:S01]  /*17d0*/  UMOV UR57, 0x40000040 ;  /* 0x4000004000397882 */ /* 0x000fe20000000000 */
[----:B------:R-:W-:Y:S01]  /*17e0*/  UMOV UR59, 0x40000040 ;  /* 0x40000040003b7882 */ /* 0x000fe20000000000 */
[----:B------:R-:W-:Y:S01]  /*17f0*/  UIADD3 UR52, UR56, 0x2, URZ ;  /* 0x0000000238347890 */ /* 0x000fe2000fffe03f */
[----:B------:R-:W-:Y:S01]  /*1800*/  VIADD R6, R188, UR44 ;  /* 0x0000002cbc067c36 */ /* 0x000fe20008000000 */
[----:B------:R-:W-:Y:S01]  /*1810*/  UMOV UR53, 0x40000040 ;  /* 0x4000004000357882 */ /* 0x000fe20000000000 */
[----:B------:R-:W-:Y:S01]  /*1820*/  UMOV UR55, 0x40000040 ;  /* 0x4000004000377882 */ /* 0x000fe20000000000 */
[----:B------:R-:W-:Y:S01]  /*1830*/  UIADD3 UR8, UR56, 0x4, URZ ;  /* 0x0000000438087890 */ /* 0x000fe2000fffe03f */
[----:B------:R-:W-:Y:S01]  /*1840*/  IMAD.U32 R9, RZ, RZ, UR45 ;  /* 0x0000002dff097e24 */ /* 0x000fe2000f8e00ff */
[----:B------:R-:W-:Y:S01]  /*1850*/  UMOV UR9, 0x40000040 ;  /* 0x4000004000097882 */ /* 0x000fe20000000000 */
[----:B------:R-:W-:Y:S01]  /*1860*/  UIADD3 UR4, UR4, 0x1c400, URZ ;  /* 0x0001c40004047890 */ /* 0x000fe2000fffe03f */
[----:B------:R-:W-:Y:S01]  /*1870*/  P2R R8, PR, RZ, 0x1 ;  /* 0x00000001ff087803 */ /* 0x000fe20000000000 */
[----:B------:R-:W-:Y:S01]  /*1880*/  UMOV UR11, 0x40000040 ;  /* 0x40000040000b7882 */ /* 0x000fe20000000000 */
[----:B------:R-:W-:Y:S01]  /*1890*/  UIADD3 UR12, UR56, 0x6, URZ ;  /* 0x00000006380c7890 */ /* 0x000fe2000fffe03f */
[----:B------:R-:W-:Y:S01]  /*18a0*/  IMAD R6, R9, -0x80, R6 ;  /* 0xffffff8009067824 */ /* 0x000fe200078e0206 */
[----:B------:R-:W-:Y:S01]  /*18b0*/  USHF.R.U32.HI UR4, URZ, 0x4, UR4 ;  /* 0x000000043f047899 */ /* 0x000fe20008011604 */
[----:B01----:R-:W-:Y:S01]  /*18c0*/  @!P1 IADD3 R3, R3, 0x34840, RZ ;  /* 0x0003484003039810 */ /* 0x003fe20007ffe0ff */
[----:B------:R-:W-:Y:S01]  /*18d0*/  UMOV UR13, 0x40000040 ;  /* 0x40000040000d7882 */ /* 0x000fe20000000000 */
[----:B------:R-:W-:Y:S01]  /*18e0*/  UMOV UR15, 0x40000040 ;  /* 0x40000040000f7882 */ /* 0x000fe20000000000 */
[----:B------:R-:W-:Y:S01]  /*18f0*/  ULOP3.LUT UR4, UR4, 0x3fff, URZ, 0xc0, !UPT ;  /* 0x00003fff04047892 */ /* 0x000fe2000f8ec03f */
[C---:B------:R-:W-:Y:S01]  /*1900*/  ISETP.GT.AND P2, PT, R6.reuse, RZ, PT ;  /* 0x000000ff0600720c */ /* 0x040fe20003f44270 */
[----:B------:R-:W-:Y:S01]  /*1910*/  UIADD3 UR16, UR56, 0x400, URZ ;  /* 0x0000040038107890 */ /* 0x000fe2000fffe03f */
[C---:B------:R-:W-:Y:S01]  /*1920*/  ISETP.GT.AND P3, PT, R6.reuse, 0x1, PT ;  /* 0x000000010600780c */ /* 0x040fe20003f64270 */
[----:B------:R-:W-:Y:S01]  /*1930*/  ULOP3.LUT UR60, UR4, 0x10000, URZ, 0xfc, !UPT ;  /* 0x00010000043c7892 */ /* 0x000fe2000f8efc3f */
[C---:B------:R-:W-:Y:S01]  /*1940*/  ISETP.GT.AND P6, PT, R6.reuse, 0x8, PT ;  /* 0x000000080600780c */ /* 0x040fe20003fc4270 */
[----:B------:R-:W-:Y:S01]  /*1950*/  UMOV UR17, 0x40000040 ;  /* 0x4000004000117882 */ /* 0x000fe20000000000 */
[----:B------:R-:W-:Y:S01]  /*1960*/  UMOV UR19, 0x40000040 ;  /* 0x4000004000137882 */ /* 0x000fe20000000000 */
[----:B------:R-:W-:Y:S01]  /*1970*/  UIMAD UR58, UR58, 0xc00, UR60 ;  /* 0x00000c003a3a78a4 */ /* 0x000fe2000f8e023c */
[C---:B------:R-:W-:Y:S01]  /*1980*/  ISETP.GT.AND P5, PT, R6.reuse, 0x9, PT ;  /* 0x000000090600780c */ /* 0x040fe20003fa4270 */
[----:B------:R-:W-:Y:S01]  /*1990*/  UIADD3 UR20, UR56, 0x402, URZ ;  /* 0x0000040238147890 */ /* 0x000fe2000fffe03f */
[----:B------:R-:W-:Y:S01]  /*19a0*/  ISETP.GT.AND P4, PT, R6, 0x10, PT ;  /* 0x000000100600780c */ /* 0x000fe20003f84270 */
[----:B------:R-:W-:Y:S01]  /*19b0*/  UIADD3 UR54, UR58, 0x2, URZ ;  /* 0x000000023a367890 */ /* 0x000fe2000fffe03f */
[----:B------:R-:W-:Y:S01]  /*19c0*/  @!P1 PRMT R3, RZ, 0x654, R3 ;  /* 0x00000654ff039816 */ /* 0x000fe20000000003 */
[----:B------:R-:W-:Y:S01]  /*19d0*/  UIADD3 UR10, UR58, 0x4, URZ ;  /* 0x000000043a0a7890 */ /* 0x000fe2000fffe03f */
[----:B------:R-:W-:Y:S01]  /*19e0*/  IMAD.MOV.U32 R150, RZ, RZ, R151 ;  /* 0x000000ffff967224 */ /* 0x000fe200078e0097 */
[----:B------:R-:W-:-:S02]  /*19f0*/  UIADD3 UR14, UR58, 0x6, URZ ;  /* 0x000000063a0e7890 */ /* 0x000fc4000fffe03f */
[----:B------:R-:W-:Y:S01]  /*1a00*/  HGMMA.64x128x16.F32 R24, gdesc[UR56], RZ, !UPT, gsb0 ;  /* 0x01e00000381879f0 */ /* 0x000fe2000c0008ff */
[----:B------:R-:W-:Y:S01]  /*1a10*/  UIADD3 UR18, UR58, 0x400, URZ ;  /* 0x000004003a127890 */ /* 0x000fe2000fffe03f */
[--C-:B------:R-:W-:Y:S01]  /*1a20*/  IMAD.MOV.U32 R149, RZ, RZ, R151.reuse ;  /* 0x000000ffff957224 */ /* 0x100fe200078e0097 */
[----:B------:R-:W-:Y:S01]  /*1a30*/  UIADD3 UR22, UR58, 0x402, URZ ;  /* 0x000004023a167890 */ /* 0x000fe2000fffe03f */
[--C-:B------:R-:W-:Y:S01]  /*1a40*/  IMAD.MOV.U32 R148, RZ, RZ, R151.reuse ;  /* 0x000000ffff947224 */ /* 0x100fe200078e0097 */
        /* <DEDUP_REMOVED lines=38> */
[----:B------:R-:W-:Y:S01]  /*1cb0*/  ULDC UR4, c[0x0][0x9d8] ;  /* 0x0002760000047ab9 */ /* 0x000fe20000000800 */
[----:B------:R-:W-:Y:S01]  /*1cc0*/  ULDC UR5, c[0x0][0x988] ;  /* 0x0002620000057ab9 */ /* 0x000fe20000000800 */
[----:B------:R-:W-:Y:S01]  /*1cd0*/  UISETP.GE.AND UP0, UPT, UR44, 0x81, UPT ;  /* 0x000000812c00788c */ /* 0x000fe2000bf06270 */
        /* <DEDUP_REMOVED lines=58> */
[----:B------:R-:W0:Y:S01]  /*2080*/  MUFU.TANH R24, R24 ;  /* 0x0000001800187308 */ /* 0x000e220000002400 */
[----:B------:R-:W-:Y:S01]  /*2090*/  FMUL.FTZ R33, R33, UR4 ;  /* 0x0000000421217c20 */ /* 0x000fe20008410000 */
        /* <DEDUP_REMOVED lines=15> */
[----:B0-----:R-:W-:Y:S01]  /*2190*/  FSEL R11, R24, -INF , P2 ;  /* 0xff800000180b7808 */ /* 0x001fe20001000000 */
[----:B------:R-:W-:Y:S01]  /*21a0*/  FMUL.FTZ R42, R42, UR4 ;  /* 0x000000042a2a7c20 */ /* 0x000fe20008410000 */
[----:B------:R-:W-:Y:S01]  /*21b0*/  FMUL.FTZ R48, R48, UR4 ;  /* 0x0000000430307c20 */ /* 0x000fe20008410000 */
[----:B------:R-:W-:Y:S01]  /*21c0*/  FMUL.FTZ R49, R49, UR4 ;  /* 0x0000000431317c20 */ /* 0x000fe20008410000 */
[----:B------:R-:W-:Y:S01]  /*21d0*/  FMUL.FTZ R43, R43, UR4 ;  /* 0x000000042b2b7c20 */ /* 0x000fe20008410000 */
[----:B------:R-:W-:Y:S01]  /*21e0*/  FMUL.FTZ R46, R46, UR4 ;  /* 0x000000042e2e7c20 */ /* 0x000fe20008410000 */
[----:B------:R-:W-:Y:S01]  /*21f0*/  FMUL.FTZ R52, R52, UR4 ;  /* 0x0000000434347c20 */ /* 0x000fe20008410000 */
[----:B------:R-:W0:Y:S01]  /*2200*/  MUFU.TANH R29, R29 ;  /* 0x0000001d001d7308 */ /* 0x000e220000002400 */
        /* <DEDUP_REMOVED lines=16> */
[----:B0-----:R-:W-:Y:S01]  /*2310*/  FSEL R91, R29, -INF , P5 ;  /* 0xff8000001d5b7808 */ /* 0x001fe20002800000 */
[----:B------:R-:W-:Y:S01]  /*2320*/  FMUL.FTZ R58, R58, UR4 ;  /* 0x000000043a3a7c20 */ /* 0x000fe20008410000 */
[----:B------:R-:W-:Y:S01]  /*2330*/  FMUL.FTZ R64, R64, UR4 ;  /* 0x0000000440407c20 */ /* 0x000fe20008410000 */
[----:B------:R-:W-:Y:S01]  /*2340*/  FMUL.FTZ R65, R65, UR4 ;  /* 0x0000000441417c20 */ /* 0x000fe20008410000 */
[----:B------:R-:W-:Y:S01]  /*2350*/  FMNMX.FTZ R12, R91, R12, !PT ;  /* 0x0000000c5b0c7209 */ /* 0x000fe20007810000 */
[----:B------:R-:W-:Y:S01]  /*2360*/  FMUL.FTZ R59, R59, UR4 ;  /* 0x000000043b3b7c20 */ /* 0x000fe20008410000 */
[----:B------:R-:W-:Y:S01]  /*2370*/  FMUL.FTZ R62, R62, UR4 ;  /* 0x000000043e3e7c20 */ /* 0x000fe20008410000 */
[----:B------:R-:W0:Y:S01]  /*2380*/  MUFU.TANH R4, R27 ;  /* 0x0000001b00047308 */ /* 0x000e220000002400 */
[----:B-1----:R-:W-:Y:S01]  /*2390*/  FSEL R5, R5, -INF , P2 ;  /* 0xff80000005057808 */ /* 0x002fe20001000000 */
[----:B------:R-:W-:Y:S01]  /*23a0*/  FMUL.FTZ R68, R68, UR4 ;  /* 0x0000000444447c20 */ /* 0x000fe20008410000 */
[----:B------:R-:W-:Y:S01]  /*23b0*/  ISETP.GT.AND P2, PT, R6, 0x11, PT ;  /* 0x000000110600780c */ /* 0x000fe20003f44270 */
        /* <DEDUP_REMOVED lines=15> */
[----:B------:R-:W-:Y:S01]  /*24b0*/  ISETP.GT.AND P3, PT, R6, 0x18, PT ;  /* 0x000000180600780c */ /* 0x000fe20003f64270 */
        /* <DEDUP_REMOVED lines=18> */
[----:B------:R2:W-:Y:S02]  /*25e0*/  @!P1 SYNCS.ARRIVE.TRANS64.RED.A1T0 RZ, [R3+URZ], RZ ;  /* 0x000000ff03ff99a7 */ /* 0x0005e4000810043f */
[----:B------:R-:W3:Y:S01]  /*25f0*/  MUFU.TANH R37, R37 ;  /* 0x0000002500257308 */ /* 0x000ee20000002400 */
[----:B0-----:R-:W-:-:S04]  /*2600*/  FSEL R97, R36, -INF , P3 ;  /* 0xff80000024617808 */ /* 0x001fc80001800000 */
[----:B------:R-:W-:-:S03]  /*2610*/  FMNMX.FTZ R12, R97, R12, !PT ;  /* 0x0000000c610c7209 */ /* 0x000fc60007810000 */
[----:B------:R-:W0:Y:S01]  /*2620*/  MUFU.TANH R15, R34 ;  /* 0x00000022000f7308 */ /* 0x000e220000002400 */
[----:B-1----:R-:W-:Y:S02]  /*2630*/  FSEL R13, R13, -INF , P5 ;  /* 0xff8000000d0d7808 */ /* 0x002fe40002800000 */
[----:B------:R-:W-:-:S05]  /*2640*/  ISETP.GT.AND P5, PT, R6, 0x20, PT ;  /* 0x000000200600780c */ /* 0x000fca0003fa4270 */
[----:B------:R-:W1:Y:S01]  /*2650*/  MUFU.TANH R40, R40 ;  /* 0x0000002800287308 */ /* 0x000e620000002400 */
[----:B---3--:R-:W-:-:S04]  /*2660*/  FSEL R99, R37, -INF , P6 ;  /* 0xff80000025637808 */ /* 0x008fc80003000000 */
[----:B------:R-:W-:-:S03]  /*2670*/  FMNMX.FTZ R12, R99, R12, !PT ;  /* 0x0000000c630c7209 */ /* 0x000fc60007810000 */
[----:B------:R-:W3:Y:S01]  /*2680*/  MUFU.TANH R21, R35 ;  /* 0x0000002300157308 */ /* 0x000ee20000002400 */
[----:B0-----:R-:W-:Y:S02]  /*2690*/  FSEL R15, R15, -INF , P4 ;  /* 0xff8000000f0f7808 */ /* 0x001fe40002000000 */
[----:B------:R-:W-:-:S05]  /*26a0*/  ISETP.GT.AND P4, PT, R6, 0x21, PT ;  /* 0x000000210600780c */ /* 0x000fca0003f84270 */
[----:B------:R-:W0:Y:S01]  /*26b0*/  MUFU.TANH R41, R41 ;  /* 0x0000002900297308 */ /* 0x000e220000002400 */
[----:B-1----:R-:W-:-:S04]  /*26c0*/  FSEL R101, R40, -INF , P5 ;  /* 0xff80000028657808 */ /* 0x002fc80002800000 */
[----:B------:R-:W-:-:S03]  /*26d0*/  FMNMX.FTZ R12, R101, R12, !PT ;  /* 0x0000000c650c7209 */ /* 0x000fc60007810000 */
[----:B------:R-:W1:Y:S01]  /*26e0*/  MUFU.TANH R38, R38 ;  /* 0x0000002600267308 */ /* 0x000e620000002400 */
[----:B---3--:R-:W-:Y:S02]  /*26f0*/  FSEL R21, R21, -INF , P2 ;  /* 0xff80000015157808 */ /* 0x008fe40001000000 */
[----:B------:R-:W-:-:S05]  /*2700*/  ISETP.GT.AND P2, PT, R6, 0x28, PT ;  /* 0x000000280600780c */ /* 0x000fca0003f44270 */
        /* <DEDUP_REMOVED lines=125> */
[----:B------:R-:W-:Y:S01]  /*2ee0*/  ISETP.GT.AND P2, PT, R6, 0x79, PT ;  /* 0x000000790600780c */ /* 0x000fe20003f44270 */
[----:B------:R-:W-:-:S04]  /*2ef0*/  IMAD.U32 R6, RZ, RZ, UR5 ;  /* 0x00000005ff067e24 */ /* 0x000fc8000f8e00ff */
[----:B------:R-:W-:Y:S01]  /*2f00*/  MUFU.TANH R82, R82 ;  /* 0x0000005200527308 */ /* 0x000fe20000002400 */
[----:B0-----:R-:W-:-:S04]  /*2f10*/  FSEL R145, R84, -INF , P3 ;  /* 0xff80000054917808 */ /* 0x001fc80001800000 */
[----:B------:R-:W-:-:S03]  /*2f20*/  FMNMX.FTZ R12, R145, R12, !PT ;  /* 0x0000000c910c7209 */ /* 0x000fc60007810000 */
[----:B------:R-:W-:Y:S01]  /*2f30*/  MUFU.TANH R83, R83 ;  /* 0x0000005300537308 */ /* 0x000fe20000002400 */
[----:B-1----:R-:W-:-:S04]  /*2f40*/  FSEL R147, R85, -INF , P2 ;  /* 0xff80000055937808 */ /* 0x002fc80001000000 */
[----:B------:R-:W-:-:S03]  /*2f50*/  FMNMX.FTZ R12, R147, R12, !PT ;  /* 0x0000000c930c7209 */ /* 0x000fc60007810000 */
[----:B------:R-:W-:Y:S02]  /*2f60*/  MUFU.TANH R86, R86 ;  /* 0x0000005600567308 */ /* 0x000fe40000002400 */
[----:B------:R-:W0:Y:S06]  /*2f70*/  SHFL.BFLY PT, R9, R12, 0x2, 0x1f ;  /* 0x0c401f000c097f89 */ /* 0x000e2c00000e0000 */
[----:B------:R-:W1:Y:S02]  /*2f80*/  MUFU.TANH R87, R87 ;  /* 0x0000005700577308 */ /* 0x000e640000002400 */
[----:B-1----:R-:W-:-:S02]  /*2f90*/  FSEL R87, R87, -INF , P2 ;  /* 0xff80000057577808 */ /* 0x002fc40001000000 */
[----:B0-----:R-:W-:-:S05]  /*2fa0*/  FMNMX.FTZ R14, R12, R9, !PT ;  /* 0x000000090c0e7209 */ /* 0x001fca0007810000 */
[----:B------:R-:W0:Y:S02]  /*2fb0*/  SHFL.BFLY PT, R9, R14, 0x1, 0x1f ;  /* 0x0c201f000e097f89 */ /* 0x000e2400000e0000 */
[----:B0-----:R-:W-:-:S04]  /*2fc0*/  FMNMX.FTZ R9, R14, R9, !PT ;  /* 0x000000090e097209 */ /* 0x001fc80007810000 */
[C---:B------:R-:W-:Y:S01]  /*2fd0*/  FSETP.NEU.FTZ.AND P0, PT, R9.reuse, -INF , PT ;  /* 0xff8000000900780b */ /* 0x040fe20003f1d000 */
[----:B------:R-:W-:-:S05]  /*2fe0*/  FMUL.FTZ R20, R9, R6 ;  /* 0x0000000609147220 */ /* 0x000fca0000410000 */
[----:B------:R-:W-:Y:S02]  /*2ff0*/  FSEL R20, R20, RZ, P0 ;  /* 0x000000ff14147208 */ /* 0x000fe40000000000 */
[----:B------:R-:W-:Y:S02]  /*3000*/  ISETP.NE.AND P0, PT, R8, RZ, PT ;  /* 0x000000ff0800720c */ /* 0x000fe40003f05270 */
[----:B------:R-:W0:Y:S01]  /*3010*/  MUFU.TANH R8, R79 ;  /* 0x0000004f00087308 */ /* 0x000e220000002400 */
[--C-:B------:R-:W-:Y:S01]  /*3020*/  FFMA.FTZ R67, R10, R6, -R20.reuse ;  /* 0x000000060a437223 */ /* 0x100fe20000010814 */
[----:B------:R-:W-:Y:S01]  /*3030*/  FMNMX.FTZ R10, R5, R4, !PT ;  /* 0x00000004050a7209 */ /* 0x000fe20007810000 */
[-CC-:B------:R-:W-:Y:S01]  /*3040*/  FFMA.FTZ R182, R89, R6.reuse, -R20.reuse ;  /* 0x0000000659b67223 */ /* 0x180fe20000010814 */
        /* <DEDUP_REMOVED lines=8> */
[----:B------:R-:W-:Y:S01]  /*30d0*/  MUFU.EX2 R67, R67 ;  /* 0x0000004300437308 */ /* 0x000fe20000000800 */
[----:B------:R-:W-:Y:S01]  /*30e0*/  FSEL R95, R86, -INF , P3 ;  /* 0xff800000565f7808 */ /* 0x000fe20001800000 */
[--C-:B------:R-:W-:Y:S01]  /*30f0*/  FFMA.FTZ R178, R97, R6, -R20.reuse ;  /* 0x0000000661b27223 */ /* 0x100fe20000010814 */
[----:B------:R-:W-:Y:S01]  /*3100*/  FMNMX.FTZ R10, R15, R10, !PT ;  /* 0x0000000a0f0a7209 */ /* 0x000fe20007810000 */
[-CC-:B------:R-:W-:Y:S01]  /*3110*/  FFMA.FTZ R73, R99, R6.reuse, -R20.reuse ;  /* 0x0000000663497223 */ /* 0x180fe20000010814 */
[----:B0-----:R-:W-:Y:S01]  /*3120*/  FSEL R89, R8, -INF , P6 ;  /* 0xff80000008597808 */ /* 0x001fe20003000000 */
[--C-:B------:R-:W-:Y:S01]  /*3130*/  FFMA.FTZ R172, R101, R6, -R20.reuse ;  /* 0x0000000665ac7223 */ /* 0x100fe20000010814 */
[----:B------:R-:W-:Y:S01]  /*3140*/  FMNMX.FTZ R10, R21, R10, !PT ;  /* 0x0000000a150a7209 */ /* 0x000fe20007810000 */
[----:B------:R-:W0:Y:S01]  /*3150*/  MUFU.EX2 R180, R180 ;  /* 0x000000b400b47308 */ /* 0x000e220000000800 */
        /* <DEDUP_REMOVED lines=35> */
[----:B------:R-:W-:Y:S01]  /*3390*/  FFMA.FTZ R20, R147, R6, -R20 ;  /* 0x0000000693147223 */ /* 0x000fe20000010814 */
[--C-:B------:R-:W-:Y:S01]  /*33a0*/  IMAD.MOV.U32 R147, RZ, RZ, R151.reuse ;  /* 0x000000ffff937224 */ /* 0x100fe200078e0097 */
[-C--:B------:R-:W-:Y:S01]  /*33b0*/  MOV R121, R151.reuse ;  /* 0x0000009700797202 */ /* 0x080fe20000000f00 */
[--C-:B------:R-:W-:Y:S01]  /*33c0*/  IMAD.MOV.U32 R125, RZ, RZ, R151.reuse ;  /* 0x000000ffff7d7224 */ /* 0x100fe200078e0097 */
[----:B------:R-:W-:Y:S01]  /*33d0*/  FMNMX.FTZ R10, R43, R10, !PT ;  /* 0x0000000a2b0a7209 */ /* 0x000fe20007810000 */
[----:B------:R-:W2:Y:S01]  /*33e0*/  MUFU.EX2 R178, R178 ;  /* 0x000000b200b27308 */ /* 0x000ea20000000800 */
[--C-:B------:R-:W-:Y:S01]  /*33f0*/  IMAD.MOV.U32 R123, RZ, RZ, R151.reuse ;  /* 0x000000ffff7b7224 */ /* 0x100fe200078e0097 */
[-C--:B------:R-:W-:Y:S01]  /*3400*/  MOV R113, R151.reuse ;  /* 0x0000009700717202 */ /* 0x080fe20000000f00 */
[--C-:B------:R-:W-:Y:S01]  /*3410*/  IMAD.MOV.U32 R119, RZ, RZ, R151.reuse ;  /* 0x000000ffff777224 */ /* 0x100fe200078e0097 */
[----:B------:R-:W-:Y:S01]  /*3420*/  FMNMX.FTZ R10, R45, R10, !PT ;  /* 0x0000000a2d0a7209 */ /* 0x000fe20007810000 */
[--C-:B------:R-:W-:Y:S01]  /*3430*/  IMAD.MOV.U32 R117, RZ, RZ, R151.reuse ;  /* 0x000000ffff757224 */ /* 0x100fe200078e0097 */
[----:B------:R-:W-:Y:S01]  /*3440*/  MOV R105, R151 ;  /* 0x0000009700697202 */ /* 0x000fe20000000f00 */
[--C-:B------:R-:W-:Y:S01]  /*3450*/  IMAD.MOV.U32 R115, RZ, RZ, R151.reuse ;  /* 0x000000ffff737224 */ /* 0x100fe200078e0097 */
[----:B------:R-:W-:Y:S01]  /*3460*/  FMNMX.FTZ R10, R47, R10, !PT ;  /* 0x0000000a2f0a7209 */ /* 0x000fe20007810000 */
[----:B------:R-:W-:Y:S01]  /*3470*/  MUFU.EX2 R73, R73 ;  /* 0x0000004900497308 */ /* 0x000fe20000000800 */
[----:B------:R-:W-:-:S02]  /*3480*/  IMAD.MOV.U32 R111, RZ, RZ, R151 ;  /* 0x000000ffff6f7224 */ /* 0x000fc400078e0097 */
[----:B------:R-:W-:Y:S01]  /*3490*/  FMNMX.FTZ R10, R49, R10, !PT ;  /* 0x0000000a310a7209 */ /* 0x000fe20007810000 */
[--C-:B------:R-:W-:Y:S02]  /*34a0*/  IMAD.MOV.U32 R109, RZ, RZ, R151.reuse ;  /* 0x000000ffff6d7224 */ /* 0x100fe400078e0097 */
[--C-:B------:R-:W-:Y:S01]  /*34b0*/  IMAD.MOV.U32 R107, RZ, RZ, R151.reuse ;  /* 0x000000ffff6b7224 */ /* 0x100fe200078e0097 */
[----:B------:R-:W-:Y:S01]  /*34c0*/  FMNMX.FTZ R10, R51, R10, !PT ;  /* 0x0000000a330a7209 */ /* 0x000fe20007810000 */
[----:B------:R-:W-:Y:S01]  /*34d0*/  MUFU.EX2 R172, R172 ;  /* 0x000000ac00ac7308 */ /* 0x000fe20000000800 */
[--C-:B------:R-:W-:Y:S02]  /*34e0*/  IMAD.MOV.U32 R103, RZ, RZ, R151.reuse ;  /* 0x000000ffff677224 */ /* 0x100fe400078e0097 */
[----:B------:R-:W-:Y:S01]  /*34f0*/  FMNMX.FTZ R10, R53, R10, !PT ;  /* 0x0000000a350a7209 */ /* 0x000fe20007810000 */
[--C-:B------:R-:W-:Y:S02]  /*3500*/  IMAD.MOV.U32 R101, RZ, RZ, R151.reuse ;  /* 0x000000ffff657224 */ /* 0x100fe400078e0097 */
[--C-:B------:R-:W-:Y:S01]  /*3510*/  IMAD.MOV.U32 R99, RZ, RZ, R151.reuse ;  /* 0x000000ffff637224 */ /* 0x100fe200078e0097 */
[----:B------:R-:W-:Y:S01]  /*3520*/  FMNMX.FTZ R10, R55, R10, !PT ;  /* 0x0000000a370a7209 */ /* 0x000fe20007810000 */
[----:B------:R-:W-:Y:S01]  /*3530*/  MUFU.EX2 R75, R75 ;  /* 0x0000004b004b7308 */ /* 0x000fe20000000800 */
[----:B------:R-:W-:-:S02]  /*3540*/  IMAD.MOV.U32 R97, RZ, RZ, R151 ;  /* 0x000000ffff617224 */ /* 0x000fc400078e0097 */
        /* <DEDUP_REMOVED lines=14> */
[----:B------:R-:W-:Y:S04]  /*3630*/  MUFU.EX2 R170, R170 ;  /* 0x000000aa00aa7308 */ /* 0x000fe80000000800 */
[----:B------:R-:W0:Y:S04]  /*3640*/  SHFL.BFLY PT, R11, R10, 0x2, 0x1f ;  /* 0x0c401f000a0b7f89 */ /* 0x000e2800000e0000 */
[----:B------:R-:W-:Y:S08]  /*3650*/  MUFU.EX2 R81, R81 ;  /* 0x0000005100517308 */ /* 0x000ff00000000800 */
[----:B------:R-:W-:Y:S08]  /*3660*/  MUFU.EX2 R152, R152 ;  /* 0x0000009800987308 */ /* 0x000ff00000000800 */
[----:B------:R-:W-:Y:S01]  /*3670*/  MUFU.EX2 R83, R83 ;  /* 0x0000005300537308 */ /* 0x000fe20000000800 */
[----:B0-----:R-:W-:-:S07]  /*3680*/  FMNMX.FTZ R8, R10, R11, !PT ;  /* 0x0000000b0a087209 */ /* 0x001fce0007810000 */
[----:B------:R-:W-:Y:S01]  /*3690*/  MUFU.EX2 R154, R154 ;  /* 0x0000009a009a7308 */ /* 0x000fe20000000800 */
[----:B------:R-:W0:Y:S07]  /*36a0*/  SHFL.BFLY PT, R11, R8, 0x1, 0x1f ;  /* 0x0c201f00080b7f89 */ /* 0x000e2e00000e0000 */
[----:B------:R-:W-:Y:S08]  /*36b0*/  MUFU.EX2 R85, R85 ;  /* 0x0000005500557308 */ /* 0x000ff00000000800 */
[----:B------:R-:W-:Y:S08]  /*36c0*/  MUFU.EX2 R156, R156 ;  /* 0x0000009c009c7308 */ /* 0x000ff00000000800 */
[----:B------:R-:W-:Y:S01]  /*36d0*/  MUFU.EX2 R127, R127 ;  /* 0x0000007f007f7308 */ /* 0x000fe20000000800 */
[----:B0-----:R-:W-:-:S04]  /*36e0*/  FMNMX.FTZ R11, R8, R11, !PT ;  /* 0x0000000b080b7209 */ /* 0x001fc80007810000 */
[C---:B------:R-:W-:Y:S01]  /*36f0*/  FSETP.NEU.FTZ.AND P2, PT, R11.reuse, -INF , PT ;  /* 0xff8000000b00780b */ /* 0x040fe20003f5d000 */
[----:B------:R-:W-:Y:S02]  /*3700*/  FMUL.FTZ R8, R11, R6 ;  /* 0x000000060b087220 */ /* 0x000fe40000410000 */
[----:B------:R-:W-:Y:S03]  /*3710*/  MUFU.EX2 R129, R129 ;  /* 0x0000008100817308 */ /* 0x000fe60000000800 */
[----:B------:R-:W-:Y:S02]  /*3720*/  FSEL R8, R8, RZ, P2 ;  /* 0x000000ff08087208 */ /* 0x000fe40001000000 */
[----:B------:R-:W-:-:S03]  /*3730*/  PLOP3.LUT P2, PT, PT, PT, UP0, 0x80, 0x0 ;  /* 0x000000000000781c */ /* 0x000fc60003f4f008 */
        /* <DEDUP_REMOVED lines=13> */
[----:B0-----:R-:W-:Y:S01]  /*3810*/  FADD.FTZ R13, R180, R67 ;  /* 0x00000043b40d7221 */ /* 0x001fe20000010000 */
[-CC-:B------:R-:W-:Y:S01]  /*3820*/  FFMA.FTZ R35, R35, R6.reuse, -R8.reuse ;  /* 0x0000000623237223 */ /* 0x180fe20000010808 */
[-CC-:B------:R-:W-:Y:S01]  /*3830*/  FFMA.FTZ R37, R37, R6.reuse, -R8.reuse ;  /* 0x0000000625257223 */ /* 0x180fe20000010808 */
[-CC-:B------:R-:W-:Y:S01]  /*3840*/  FFMA.FTZ R39, R39, R6.reuse, -R8.reuse ;  /* 0x0000000627277223 */ /* 0x180fe20000010808 */
[-CC-:B------:R-:W-:Y:S01]  /*3850*/  FFMA.FTZ R41, R41, R6.reuse, -R8.reuse ;  /* 0x0000000629297223 */ /* 0x180fe20000010808 */
[-CC-:B------:R-:W-:Y:S01]  /*3860*/  FFMA.FTZ R43, R43, R6.reuse, -R8.reuse ;  /* 0x000000062b2b7223 */ /* 0x180fe20000010808 */
[-CC-:B------:R-:W-:Y:S01]  /*3870*/  FFMA.FTZ R45, R45, R6.reuse, -R8.reuse ;  /* 0x000000062d2d7223 */ /* 0x180fe20000010808 */
[----:B------:R-:W0:Y:S01]  /*3880*/  MUFU.EX2 R5, R5 ;  /* 0x0000000500057308 */ /* 0x000e220000000800 */
[----:B-1----:R-:W-:Y:S01]  /*3890*/  FADD.FTZ R4, R182, R13 ;  /* 0x0000000db6047221 */ /* 0x002fe20000010000 */
[-CC-:B------:R-:W-:Y:S01]  /*38a0*/  FFMA.FTZ R47, R47, R6.reuse, -R8.reuse ;  /* 0x000000062f2f7223 */ /* 0x180fe20000010808 */
[-CC-:B------:R-:W-:Y:S01]  /*38b0*/  FFMA.FTZ R49, R49, R6.reuse, -R8.reuse ;  /* 0x0000000631317223 */ /* 0x180fe20000010808 */
[-C--:B------:R-:W-:Y:S01]  /*38c0*/  FFMA.FTZ R51, R51, R6.reuse, -R8 ;  /* 0x0000000633337223 */ /* 0x080fe20000010808 */
[----:B---3--:R-:W-:Y:S01]  /*38d0*/  FADD.FTZ R13, R69, R4 ;  /* 0x00000004450d7221 */ /* 0x008fe20000010000 */
[-CC-:B------:R-:W-:Y:S01]  /*38e0*/  FFMA.FTZ R53, R53, R6.reuse, -R8.reuse ;  /* 0x0000000635357223 */ /* 0x180fe20000010808 */
[-CC-:B------:R-:W-:Y:S01]  /*38f0*/  FFMA.FTZ R55, R55, R6.reuse, -R8.reuse ;  /* 0x0000000637377223 */ /* 0x180fe20000010808 */
[----:B------:R-:W1:Y:S01]  /*3900*/  MUFU.EX2 R7, R7 ;  /* 0x0000000700077308 */ /* 0x000e620000000800 */
[----:B----4-:R-:W-:Y:S01]  /*3910*/  FADD.FTZ R4, R176, R13 ;  /* 0x0000000db0047221 */ /* 0x010fe20000010000 */
[-CC-:B------:R-:W-:Y:S01]  /*3920*/  FFMA.FTZ R57, R57, R6.reuse, -R8.reuse ;  /* 0x0000000639397223 */ /* 0x180fe20000010808 */
[-CC-:B------:R-:W-:Y:S01]  /*3930*/  FFMA.FTZ R59, R59, R6.reuse, -R8.reuse ;  /* 0x000000063b3b7223 */ /* 0x180fe20000010808 */
[-C--:B------:R-:W-:Y:S01]  /*3940*/  FFMA.FTZ R61, R61, R6.reuse, -R8 ;  /* 0x000000063d3d7223 */ /* 0x080fe20000010808 */
[----:B-----5:R-:W-:Y:S01]  /*3950*/  FADD.FTZ R13, R71, R4 ;  /* 0x00000004470d7221 */ /* 0x020fe20000010000 */
[-CC-:B------:R-:W-:Y:S01]  /*3960*/  FFMA.FTZ R63, R63, R6.reuse, -R8.reuse ;  /* 0x000000063f3f7223 */ /* 0x180fe20000010808 */
[-C--:B------:R-:W-:Y:S01]  /*3970*/  FFMA.FTZ R65, R65, R6.reuse, -R8 ;  /* 0x0000000641417223 */ /* 0x080fe20000010808 */
[----:B------:R-:W3:Y:S01]  /*3980*/  MUFU.EX2 R15, R15 ;  /* 0x0000000f000f7308 */ /* 0x000ee20000000800 */
[----:B--2---:R-:W-:Y:S01]  /*3990*/  FADD.FTZ R36, R178, R13 ;  /* 0x0000000db2247221 */ /* 0x004fe20000010000 */
[----:B0-----:R-:W-:Y:S01]  /*39a0*/  FADD.FTZ R4, R5, R10 ;  /* 0x0000000a05047221 */ /* 0x001fe20000010000 */
[-CC-:B------:R-:W-:Y:S01]  /*39b0*/  FFMA.FTZ R89, R89, R6.reuse, -R8.reuse ;  /* 0x0000000659597223 */ /* 0x180fe20000010808 */
[-CC-:B------:R-:W-:Y:S01]  /*39c0*/  FFMA.FTZ R91, R91, R6.reuse, -R8.reuse ;  /* 0x000000065b5b7223 */ /* 0x180fe20000010808 */
[-CC-:B------:R-:W-:Y:S01]  /*39d0*/  FFMA.FTZ R93, R93, R6.reuse, -R8.reuse ;  /* 0x000000065d5d7223 */ /* 0x180fe20000010808 */
[-CC-:B------:R-:W-:Y:S01]  /*39e0*/  FFMA.FTZ R95, R95, R6.reuse, -R8.reuse ;  /* 0x000000065f5f7223 */ /* 0x180fe20000010808 */
[----:B------:R-:W-:Y:S01]  /*39f0*/  FFMA.FTZ R87, R87, R6, -R8 ;  /* 0x0000000657577223 */ /* 0x000fe20000010808 */
[----:B------:R0:W2:Y:S01]  /*3a00*/  MUFU.EX2 R14, R21 ;  /* 0x00000015000e7308 */ /* 0x0000a20000000800 */
[----:B-1----:R-:W-:Y:S01]  /*3a10*/  FADD.FTZ R13, R7, R4 ;  /* 0x00000004070d7221 */ /* 0x002fe20000010000 */
[----:B------:R-:W-:Y:S01]  /*3a20*/  F2FP.F16.F32.PACK_AB R181, R10, R5 ;  /* 0x000000050ab5723e */ /* 0x000fe200000000ff */
[----:B------:R-:W-:Y:S01]  /*3a30*/  IMAD.MOV.U32 R5, RZ, RZ, 0x3f800000 ;  /* 0x3f800000ff057424 */ /* 0x000fe200078e00ff */
[C---:B------:R-:W-:Y:S01]  /*3a40*/  F2FP.F16.F32.PACK_AB R183, R12.reuse, R7 ;  /* 0x000000070cb7723e */ /* 0x040fe200000000ff */
[----:B------:R-:W-:Y:S01]  /*3a50*/  FADD.FTZ R4, R12, R13 ;  /* 0x0000000d0c047221 */ /* 0x000fe20000010000 */
[----:B------:R-:W-:Y:S01]  /*3a60*/  F2FP.F16.F32.PACK_AB R180, R67, R180 ;  /* 0x000000b443b4723e */ /* 0x000fe200000000ff */
[----:B------:R-:W-:Y:S01]  /*3a70*/  IMAD.MOV.U32 R7, RZ, RZ, 0x3f800000 ;  /* 0x3f800000ff077424 */ /* 0x000fe200078e00ff */
[----:B------:R-:W1:Y:S01]  /*3a80*/  MUFU.EX2 R25, R25 ;  /* 0x0000001900197308 */ /* 0x000e620000000800 */
[----:B0-----:R-:W-:Y:S01]  /*3a90*/  FADD.FTZ R21, R73, R36 ;  /* 0x0000002449157221 */ /* 0x001fe20000010000 */
[----:B---3--:R-:W-:Y:S01]  /*3aa0*/  FADD.FTZ R13, R15, R4 ;  /* 0x000000040f0d7221 */ /* 0x008fe20000010000 */
[----:B------:R-:W-:-:S02]  /*3ab0*/  F2FP.F16.F32.PACK_AB R182, R69, R182 ;  /* 0x000000b645b6723e */ /* 0x000fc400000000ff */
[----:B------:R-:W-:Y:S01]  /*3ac0*/  FADD.FTZ R38, R172, R21 ;  /* 0x00000015ac267221 */ /* 0x000fe20000010000 */
[----:B------:R-:W-:Y:S02]  /*3ad0*/  F2FP.F16.F32.PACK_AB R176, R71, R176 ;  /* 0x000000b047b0723e */ /* 0x000fe400000000ff */
[----:B------:R-:W0:Y:S01]  /*3ae0*/  MUFU.EX2 R24, R27 ;  /* 0x0000001b00187308 */ /* 0x000e220000000800 */
[----:B------:R-:W-:Y:S01]  /*3af0*/  FADD.FTZ R21, R75, R38 ;  /* 0x000000264b157221 */ /* 0x000fe20000010000 */
[----:B--2---:R-:W-:Y:S01]  /*3b00*/  FADD.FTZ R4, R14, R13 ;  /* 0x0000000d0e047221 */ /* 0x004fe20000010000 */
[----:B------:R-:W-:Y:S02]  /*3b10*/  F2FP.F16.F32.PACK_AB R178, R73, R178 ;  /* 0x000000b249b2723e */ /* 0x000fe400000000ff */
[----:B------:R-:W-:Y:S01]  /*3b20*/  FADD.FTZ R38, R174, R21 ;  /* 0x00000015ae267221 */ /* 0x000fe20000010000 */
[----:B------:R-:W-:Y:S02]  /*3b30*/  F2FP.F16.F32.PACK_AB R172, R75, R172 ;  /* 0x000000ac4bac723e */ /* 0x000fe400000000ff */
[----:B------:R-:W2:Y:S01]  /*3b40*/  MUFU.EX2 R29, R29 ;  /* 0x0000001d001d7308 */ /* 0x000ea20000000800 */
[----:B------:R-:W-:Y:S01]  /*3b50*/  FADD.FTZ R21, R77, R38 ;  /* 0x000000264d157221 */ /* 0x000fe20000010000 */
[----:B-1----:R-:W-:Y:S01]  /*3b60*/  FADD.FTZ R13, R25, R4 ;  /* 0x00000004190d7221 */ /* 0x002fe20000010000 */
[----:B------:R-:W-:-:S02]  /*3b70*/  F2FP.F16.F32.PACK_AB R174, R77, R174 ;  /* 0x000000ae4dae723e */ /* 0x000fc400000000ff */
[----:B------:R-:W-:Y:S01]  /*3b80*/  FADD.FTZ R40, R168, R21 ;  /* 0x00000015a8287221 */ /* 0x000fe20000010000 */
[C---:B------:R-:W-:Y:S02]  /*3b90*/  F2FP.F16.F32.PACK_AB R168, R79.reuse, R168 ;  /* 0x000000a84fa8723e */ /* 0x040fe400000000ff */
[----:B------:R-:W1:Y:S01]  /*3ba0*/  MUFU.EX2 R26, R31 ;  /* 0x0000001f001a7308 */ /* 0x000e620000000800 */
[----:B0-----:R-:W-:Y:S01]  /*3bb0*/  FADD.FTZ R4, R24, R13 ;  /* 0x0000000d18047221 */ /* 0x001fe20000010000 */
[----:B------:R-:W-:Y:S01]  /*3bc0*/  FADD.FTZ R21, R79, R40 ;  /* 0x000000284f157221 */ /* 0x000fe20000010000 */
[----:B------:R-:W-:Y:S02]  /*3bd0*/  F2FP.F16.F32.PACK_AB R177, R14, R15 ;  /* 0x0000000f0eb1723e */ /* 0x000fe400000000ff */
[----:B------:R-:W-:Y:S01]  /*3be0*/  F2FP.F16.F32.PACK_AB R179, R24, R25 ;  /* 0x0000001918b3723e */ /* 0x000fe200000000ff */
[----:B------:R-:W-:Y:S01]  /*3bf0*/  FADD.FTZ R40, R170, R21 ;  /* 0x00000015aa287221 */ /* 0x000fe20000010000 */
[----:B------:R-:W-:Y:S01]  /*3c00*/  F2FP.F16.F32.PACK_AB R170, R81, R170 ;  /* 0x000000aa51aa723e */ /* 0x000fe200000000ff */
[----:B------:R-:W0:Y:S01]  /*3c10*/  MUFU.EX2 R33, R33 ;  /* 0x0000002100217308 */ /* 0x000e220000000800 */
[----:B--2---:R-:W-:-:S07]  /*3c20*/  FADD.FTZ R13, R29, R4 ;  /* 0x000000041d0d7221 */ /* 0x004fce0000010000 */
[----:B------:R-:W2:Y:S01]  /*3c30*/  MUFU.EX2 R28, R35 ;  /* 0x00000023001c7308 */ /* 0x000ea20000000800 */
[C---:B-1----:R-:W-:Y:S01]  /*3c40*/  FADD.FTZ R4, R26.reuse, R13 ;  /* 0x0000000d1a047221 */ /* 0x042fe20000010000 */
[----:B------:R-:W-:Y:S01]  /*3c50*/  FADD.FTZ R13, R81, R40 ;  /* 0x00000028510d7221 */ /* 0x000fe20000010000 */
[----:B------:R-:W-:-:S03]  /*3c60*/  F2FP.F16.F32.PACK_AB R173, R26, R29 ;  /* 0x0000001d1aad723e */ /* 0x000fc600000000ff */
[----:B------:R-:W-:Y:S01]  /*3c70*/  FADD.FTZ R42, R152, R13 ;  /* 0x0000000d982a7221 */ /* 0x000fe20000010000 */
[----:B------:R-:W-:Y:S01]  /*3c80*/  F2FP.F16.F32.PACK_AB R152, R83, R152 ;  /* 0x000000985398723e */ /* 0x000fe200000000ff */
[----:B------:R-:W1:Y:S01]  /*3c90*/  MUFU.EX2 R37, R37 ;  /* 0x0000002500257308 */ /* 0x000e620000000800 */
[----:B0-----:R-:W-:Y:S01]  /*3ca0*/  FADD.FTZ R3, R33, R4 ;  /* 0x0000000421037221 */ /* 0x001fe20000010000 */
[----:B------:R-:W-:-:S04]  /*3cb0*/  FADD.FTZ R13, R83, R42 ;  /* 0x0000002a530d7221 */ /* 0x000fc80000010000 */
[----:B------:R-:W-:Y:S01]  /*3cc0*/  FADD.FTZ R42, R154, R13 ;  /* 0x0000000d9a2a7221 */ /* 0x000fe20000010000 */
[C---:B------:R-:W-:Y:S01]  /*3cd0*/  F2FP.F16.F32.PACK_AB R154, R85.reuse, R154 ;  /* 0x0000009a559a723e */ /* 0x040fe200000000ff */
[----:B------:R-:W0:Y:S01]  /*3ce0*/  MUFU.EX2 R30, R39 ;  /* 0x00000027001e7308 */ /* 0x000e220000000800 */
[C---:B--2---:R-:W-:Y:S01]  /*3cf0*/  FADD.FTZ R4, R28.reuse, R3 ;  /* 0x000000031c047221 */ /* 0x044fe20000010000 */
[----:B------:R-:W-:Y:S01]  /*3d00*/  FADD.FTZ R13, R85, R42 ;  /* 0x0000002a550d7221 */ /* 0x000fe20000010000 */
[----:B------:R-:W-:-:S03]  /*3d10*/  F2FP.F16.F32.PACK_AB R175, R28, R33 ;  /* 0x000000211caf723e */ /* 0x000fc600000000ff */
[----:B------:R-:W-:Y:S01]  /*3d20*/  FADD.FTZ R42, R156, R13 ;  /* 0x0000000d9c2a7221 */ /* 0x000fe20000010000 */
[----:B------:R-:W-:Y:S01]  /*3d30*/  F2FP.F16.F32.PACK_AB R156, R127, R156 ;  /* 0x0000009c7f9c723e */ /* 0x000fe200000000ff */
[----:B------:R-:W2:Y:S01]  /*3d40*/  MUFU.EX2 R41, R41 ;  /* 0x0000002900297308 */ /* 0x000ea20000000800 */
[----:B-1----:R-:W-:Y:S01]  /*3d50*/  FADD.FTZ R3, R37, R4 ;  /* 0x0000000425037221 */ /* 0x002fe20000010000 */
[----:B------:R-:W-:Y:S01]  /*3d60*/  FADD.FTZ R42, R127, R42 ;  /* 0x0000002a7f2a7221 */ /* 0x000fe20000010000 */
[----:B------:R-:W-:-:S03]  /*3d70*/  IMAD.MOV.U32 R127, RZ, RZ, R151 ;  /* 0x000000ffff7f7224 */ /* 0x000fc600078e0097 */
[----:B------:R-:W-:Y:S02]  /*3d80*/  FADD.FTZ R13, R129, R42 ;  /* 0x0000002a810d7221 */ /* 0x000fe40000010000 */
[----:B------:R-:W1:Y:S01]  /*3d90*/  MUFU.EX2 R32, R43 ;  /* 0x0000002b00207308 */ /* 0x000e620000000800 */
[C---:B0-----:R-:W-:Y:S01]  /*3da0*/  FADD.FTZ R4, R30.reuse, R3 ;  /* 0x000000031e047221 */ /* 0x041fe20000010000 */
[----:B------:R-:W-:-:S06]  /*3db0*/  F2FP.F16.F32.PACK_AB R169, R30, R37 ;  /* 0x000000251ea9723e */ /* 0x000fcc00000000ff */
[----:B------:R-:W0:Y:S01]  /*3dc0*/  MUFU.EX2 R45, R45 ;  /* 0x0000002d002d7308 */ /* 0x000e220000000800 */
[----:B--2---:R-:W-:-:S07]  /*3dd0*/  FADD.FTZ R3, R41, R4 ;  /* 0x0000000429037221 */ /* 0x004fce0000010000 */
[----:B------:R-:W2:Y:S01]  /*3de0*/  MUFU.EX2 R34, R47 ;  /* 0x0000002f00227308 */ /* 0x000ea20000000800 */
[C---:B-1----:R-:W-:Y:S01]  /*3df0*/  FADD.FTZ R4, R32.reuse, R3 ;  /* 0x0000000320047221 */ /* 0x042fe20000010000 */
[----:B------:R-:W-:-:S06]  /*3e00*/  F2FP.F16.F32.PACK_AB R171, R32, R41 ;  /* 0x0000002920ab723e */ /* 0x000fcc00000000ff */
[----:B------:R1:W3:Y:S01]  /*3e10*/  MUFU.EX2 R158, R131 ;  /* 0x00000083009e7308 */ /* 0x0002e20000000800 */
[----:B0-----:R-:W-:-:S07]  /*3e20*/  FADD.FTZ R3, R45, R4 ;  /* 0x000000042d037221 */ /* 0x001fce0000010000 */
[----:B------:R-:W0:Y:S01]  /*3e30*/  MUFU.EX2 R49, R49 ;  /* 0x0000003100317308 */ /* 0x000e220000000800 */
[C---:B--2---:R-:W-:Y:S01]  /*3e40*/  FADD.FTZ R4, R34.reuse, R3 ;  /* 0x0000000322047221 */ /* 0x044fe20000010000 */
[----:B------:R-:W-:Y:S01]  /*3e50*/  F2FP.F16.F32.PACK_AB R153, R34, R45 ;  /* 0x0000002d2299723e */ /* 0x000fe200000000ff */
[----:B-1----:R-:W-:-:S05]  /*3e60*/  IMAD.MOV.U32 R131, RZ, RZ, R151 ;  /* 0x000000ffff837224 */ /* 0x002fca00078e0097 */
[----:B------:R-:W1:Y:S01]  /*3e70*/  MUFU.EX2 R133, R133 ;  /* 0x0000008500857308 */ /* 0x000e620000000800 */
[C---:B---3--:R-:W-:Y:S01]  /*3e80*/  FADD.FTZ R42, R158.reuse, R13 ;  /* 0x0000000d9e2a7221 */ /* 0x048fe20000010000 */
[----:B------:R-:W-:Y:S02]  /*3e90*/  F2FP.F16.F32.PACK_AB R158, R158, R129 ;  /* 0x000000819e9e723e */ /* 0x000fe400000000ff */
[----:B------:R-:W-:-:S04]  /*3ea0*/  MOV R129, R151 ;  /* 0x0000009700817202 */ /* 0x000fc80000000f00 */
[----:B------:R-:W2:Y:S01]  /*3eb0*/  MUFU.EX2 R36, R51 ;  /* 0x0000003300247308 */ /* 0x000ea20000000800 */
[----:B0-----:R-:W-:-:S07]  /*3ec0*/  FADD.FTZ R3, R49, R4 ;  /* 0x0000000431037221 */ /* 0x001fce0000010000 */
[----:B------:R0:W3:Y:S01]  /*3ed0*/  MUFU.EX2 R160, R135 ;  /* 0x0000008700a07308 */ /* 0x0000e20000000800 */
[----:B-1----:R-:W-:-:S07]  /*3ee0*/  FADD.FTZ R13, R133, R42 ;  /* 0x0000002a850d7221 */ /* 0x002fce0000010000 */
[----:B------:R-:W1:Y:S01]  /*3ef0*/  MUFU.EX2 R53, R53 ;  /* 0x0000003500357308 */ /* 0x000e620000000800 */
[C---:B--2---:R-:W-:Y:S01]  /*3f00*/  FADD.FTZ R4, R36.reuse, R3 ;  /* 0x0000000324047221 */ /* 0x044fe20000010000 */
[----:B------:R-:W-:Y:S01]  /*3f10*/  F2FP.F16.F32.PACK_AB R155, R36, R49 ;  /* 0x00000031249b723e */ /* 0x000fe200000000ff */
[----:B0-----:R-:W-:-:S05]  /*3f20*/  IMAD.MOV.U32 R135, RZ, RZ, R151 ;  /* 0x000000ffff877224 */ /* 0x001fca00078e0097 */
[----:B------:R-:W0:Y:S01]  /*3f30*/  MUFU.EX2 R137, R137 ;  /* 0x0000008900897308 */ /* 0x000e220000000800 */
[C---:B---3--:R-:W-:Y:S01]  /*3f40*/  FADD.FTZ R44, R160.reuse, R13 ;  /* 0x0000000da02c7221 */ /* 0x048fe20000010000 */
[----:B------:R-:W-:Y:S01]  /*3f50*/  F2FP.F16.F32.PACK_AB R160, R160, R133 ;  /* 0x00000085a0a0723e */ /* 0x000fe200000000ff */
[----:B------:R-:W-:-:S05]  /*3f60*/  IMAD.MOV.U32 R133, RZ, RZ, R151 ;  /* 0x000000ffff857224 */ /* 0x000fca00078e0097 */
[----:B------:R-:W2:Y:S01]  /*3f70*/  MUFU.EX2 R38, R55 ;  /* 0x0000003700267308 */ /* 0x000ea20000000800 */
[----:B-1----:R-:W-:-:S07]  /*3f80*/  FADD.FTZ R3, R53, R4 ;  /* 0x0000000435037221 */ /* 0x002fce0000010000 */
        /* <DEDUP_REMOVED lines=24> */
[----:B------:R-:W1:Y:S01]  /*4110*/  MUFU.EX2 R65, R65 ;  /* 0x0000004100417308 */ /* 0x000e620000000800 */
[----:B0-----:R-:W-:-:S07]  /*4120*/  FADD.FTZ R13, R145, R46 ;  /* 0x0000002e910d7221 */ /* 0x001fce0000010000 */
[----:B------:R0:W3:Y:S01]  /*4130*/  MUFU.EX2 R42, R89 ;  /* 0x00000059002a7308 */ /* 0x0000e20000000800 */
[C---:B--2---:R-:W-:Y:S01]  /*4140*/  FADD.FTZ R46, R8.reuse, R3 ;  /* 0x00000003082e7221 */ /* 0x044fe20000010000 */
[----:B------:R-:W-:-:S06]  /*4150*/  F2FP.F16.F32.PACK_AB R161, R8, R61 ;  /* 0x0000003d08a1723e */ /* 0x000fcc00000000ff */
[----:B------:R-:W2:Y:S01]  /*4160*/  MUFU.EX2 R91, R91 ;  /* 0x0000005b005b7308 */ /* 0x000ea20000000800 */
[----:B-1----:R-:W-:Y:S01]  /*4170*/  FADD.FTZ R3, R65, R46 ;  /* 0x0000002e41037221 */ /* 0x002fe20000010000 */
[----:B0-----:R-:W-:-:S06]  /*4180*/  IMAD.MOV.U32 R89, RZ, RZ, R151 ;  /* 0x000000ffff597224 */ /* 0x001fcc00078e0097 */
[----:B------:R0:W1:Y:S01]  /*4190*/  MUFU.EX2 R44, R93 ;  /* 0x0000005d002c7308 */ /* 0x0000620000000800 */
[C---:B---3--:R-:W-:Y:S01]  /*41a0*/  FADD.FTZ R12, R42.reuse, R3 ;  /* 0x000000032a0c7221 */ /* 0x048fe20000010000 */
[----:B------:R-:W-:-:S06]  /*41b0*/  F2FP.F16.F32.PACK_AB R163, R42, R65 ;  /* 0x000000412aa3723e */ /* 0x000fcc00000000ff */
[----:B------:R-:W3:Y:S01]  /*41c0*/  MUFU.EX2 R95, R95 ;  /* 0x0000005f005f7308 */ /* 0x000ee20000000800 */
[----:B--2---:R-:W-:Y:S01]  /*41d0*/  FADD.FTZ R3, R91, R12 ;  /* 0x0000000c5b037221 */ /* 0x004fe20000010000 */
[----:B0-----:R-:W-:-:S06]  /*41e0*/  IMAD.MOV.U32 R93, RZ, RZ, R151 ;  /* 0x000000ffff5d7224 */ /* 0x001fcc00078e0097 */
[----:B------:R-:W0:Y:S01]  /*41f0*/  MUFU.EX2 R20, R20 ;  /* 0x0000001400147308 */ /* 0x000e220000000800 */
[C---:B-1----:R-:W-:Y:S01]  /*4200*/  FADD.FTZ R12, R44.reuse, R3 ;  /* 0x000000032c0c7221 */ /* 0x042fe20000010000 */
[----:B------:R-:W-:Y:S02]  /*4210*/  F2FP.F16.F32.PACK_AB R165, R44, R91 ;  /* 0x0000005b2ca5723e */ /* 0x000fe400000000ff */
[----:B------:R-:W-:-:S04]  /*4220*/  MOV R91, R151 ;  /* 0x00000097005b7202 */ /* 0x000fc80000000f00 */
[----:B------:R-:W1:Y:S01]  /*4230*/  MUFU.EX2 R10, R87 ;  /* 0x00000057000a7308 */ /* 0x000e620000000800 */
[----:B---3--:R-:W-:Y:S01]  /*4240*/  FADD.FTZ R3, R95, R12 ;  /* 0x0000000c5f037221 */ /* 0x008fe20000010000 */
[C---:B0-----:R-:W-:Y:S01]  /*4250*/  F2FP.F16.F32.PACK_AB R166, R20.reuse, R145 ;  /* 0x0000009114a6723e */ /* 0x041fe200000000ff */
[----:B------:R-:W-:Y:S01]  /*4260*/  FADD.FTZ R4, R20, R13 ;  /* 0x0000000d14047221 */ /* 0x000fe20000010000 */
[----:B------:R-:W-:Y:S02]  /*4270*/  MOV R145, R151 ;  /* 0x0000009700917202 */ /* 0x000fe40000000f00 */
[C---:B-1----:R-:W-:Y:S01]  /*4280*/  F2FP.F16.F32.PACK_AB R167, R10.reuse, R95 ;  /* 0x0000005f0aa7723e */ /* 0x042fe200000000ff */
[----:B------:R-:W-:Y:S01]  /*4290*/  FADD.FTZ R3, R10, R3 ;  /* 0x000000030a037221 */ /* 0x000fe20000010000 */
[----:B------:R-:W-:Y:S01]  /*42a0*/  IMAD.MOV.U32 R95, RZ, RZ, R151 ;  /* 0x000000ffff5f7224 */ /* 0x000fe200078e0097 */
[----:B------:R-:W-:Y:S06]  /*42b0*/  @!P2 BRA `(.L_x_266) ;  /* 0x0000002800eca947 */ /* 0x000fec0003800000 */
[----:B------:R-:W-:Y:S01]  /*42c0*/  R2UR UR4, R2 ;  /* 0x00000000020472ca */ /* 0x000fe200000e0000 */
[----:B------:R-:W-:Y:S01]  /*42d0*/  IMAD.MOV.U32 R8, RZ, RZ, R11 ;  /* 0x000000ffff087224 */ /* 0x000fe200078e000b */
[----:B------:R-:W-:Y:S01]  /*42e0*/  MOV R5, 0x3f800000 ;  /* 0x3f80000000057802 */ /* 0x000fe20000000f00 */
[----:B------:R-:W-:Y:S01]  /*42f0*/  IMAD.MOV.U32 R12, RZ, RZ, R9 ;  /* 0x000000ffff0c7224 */ /* 0x000fe200078e0009 */
[----:B------:R-:W-:Y:S01]  /*4300*/  CS2R R150, SRZ ;  /* 0x0000000000967805 */ /* 0x000fe2000001ff00 */
[----:B------:R-:W-:Y:S01]  /*4310*/  IMAD.MOV.U32 R10, RZ, RZ, R16 ;  /* 0x000000ffff0a7224 */ /* 0x000fe200078e0010 */
        /* <DEDUP_REMOVED lines=31> */
[----:B------:R-:W-:Y:S01]  /*4510*/  UIADD3 UR5, UR45, -0x2, URZ ;  /* 0xfffffffe2d057890 */ /* 0x000fe2000fffe03f */
[----:B------:R-:W-:-:S11]  /*4520*/  ULDC UR6, c[0x0][0x9d8] ;  /* 0x0002760000067ab9 */ /* 0x000fd60000000800 */
.L_x_275:
[----:B------:R-:W-:-:S04]  /*4530*/  UIADD3 UR7, UR4, 0x1, URZ ;  /* 0x0000000104077890 */ /* 0x000fc8000fffe03f */
[----:B------:R-:W-:-:S04]  /*4540*/  UISETP.NE.AND UP0, UPT, UR7, 0x2, UPT ;  /* 0x000000020700788c */ /* 0x000fc8000bf05270 */
[----:B------:R-:W-:Y:S02]  /*4550*/  USEL UR10, URZ, 0x1, UP0 ;  /* 0x000000013f0a7887 */ /* 0x000fe40008000000 */
[----:B------:R-:W-:-:S04]  /*4560*/  USEL UR7, UR7, URZ, UP0 ;  /* 0x0000003f07077287 */ /* 0x000fc80008000000 */
[----:B------:R-:W-:Y:S02]  /*4570*/  LOP3.LUT R16, R10, UR10, RZ, 0x3c, !PT ;  /* 0x0000000a0a107c12 */ /* 0x000fe4000f8e3cff */
[----:B------:R-:W-:Y:S01]  /*4580*/  IMAD.U32 R2, RZ, RZ, UR7 ;  /* 0x00000007ff027e24 */ /* 0x000fe2000f8e00ff */
[----:B------:R-:W-:Y:S06]  /*4590*/  @!P0 BRA `(.L_x_267) ;  /* 0x0000000000048947 */ /* 0x000fec0003800000 */
[----:B------:R-:W-:Y:S01]  /*45a0*/  BPT.TRAP 0x1 ;  /* 0x000000040000795c */ /* 0x000fe20000300000 */
.L_x_267:
[----:B------:R-:W0:Y:S01]  /*45b0*/  S2UR UR11, SR_CgaCtaId ;  /* 0x00000000000b79c3 */ /* 0x000e220000008800 */
[----:B------:R-:W-:Y:S01]  /*45c0*/  UMOV UR10, 0x400 ;  /* 0x00000400000a7882 */ /* 0x000fe20000000000 */
[----:B------:R-:W-:Y:S01]  /*45d0*/  SHF.L.U32 R6, R16, 0x1f, RZ ;  /* 0x0000001f10067819 */ /* 0x000fe200000006ff */
[----:B0-----:R-:W-:-:S06]  /*45e0*/  ULEA UR10, UR11, UR10, 0x18 ;  /* 0x0000000a0b0a7291 */ /* 0x001fcc000f8ec03f */
[----:B------:R-:W-:-:S05]  /*45f0*/  IMAD.U32 R0, RZ, RZ, UR10 ;  /* 0x0000000aff007e24 */ /* 0x000fca000f8e00ff */
[----:B------:R-:W-:-:S13]  /*4600*/  R2UR UR10, R0 ;  /* 0x00000000000a72ca */ /* 0x000fda00000e0000 */
[----:B------:R-:W-:-:S09]  /*4610*/  ULEA UR7, UR7, UR10, 0x3 ;  /* 0x0000000a07077291 */ /* 0x000fd2000f8e183f */
[----:B------:R0:W1:Y:S01]  /*4620*/  SYNCS.PHASECHK.TRANS64.TRYWAIT P2, [UR7+0x34830], R6 ;  /* 0x03483006ff0075a7 */ /* 0x0000620008040147 */
[----:B------:R-:W-:Y:S05]  /*4630*/  @!P0 BRA `(.L_x_268) ;  /* 0x0000000000048947 */ /* 0x000fea0003800000 */
[----:B------:R-:W-:Y:S01]  /*4640*/  BPT.TRAP 0x1 ;  /* 0x000000040000795c */ /* 0x000fe20000300000 */
.L_x_268:
[----:B-1----:R-:W-:Y:S05]  /*4650*/  @P2 BRA `(.L_x_269) ;  /* 0x0000000000082947 */ /* 0x002fea0003800000 */
[----:B------:R-:W1:Y:S02]  /*4660*/  SYNCS.PHASECHK.TRANS64.TRYWAIT P2, [UR7+0x34830], R6 ;  /* 0x03483006ff0075a7 */ /* 0x000e640008040147 */
[----:B-1----:R-:W-:Y:S05]  /*4670*/  @!P2 BRA `(.L_x_270) ;  /* 0x000000a40058a947 */ /* 0x002fea0003800000 */
.L_x_269:
[----:B------:R-:W-:Y:S01]  /*4680*/  R2UR UR10, R2 ;  /* 0x00000000020a72ca */ /* 0x000fe200000e0000 */
[----:B------:R-:W-:Y:S01]  /*4690*/  WARPGROUP.ARRIVE ;  /* 0x00000000000079c5 */ /* 0x000fe20000000000 */
[----:B------:R-:W-:Y:S01]  /*46a0*/  UMOV UR44, UR56 ;  /* 0x00000038002c7c82 */ /* 0x000fe20008000000 */
[----:B------:R-:W-:Y:S01]  /*46b0*/  UMOV UR45, UR57 ;  /* 0x00000039002d7c82 */ /* 0x000fe20008000000 */
[----:B------:R-:W-:Y:S01]  /*46c0*/  UMOV UR47, 0x40000040 ;  /* 0x40000040002f7882 */ /* 0x000fe20000000000 */
        /* <DEDUP_REMOVED lines=8> */
[----:B------:R-:W-:Y:S01]  /*4750*/  UIMAD UR10, UR10, 0xc00, UR60 ;  /* 0x00000c000a0a78a4 */ /* 0x000fe2000f8e023c */
[-C--:B------:R-:W-:Y:S01]  /*4760*/  FMUL.FTZ R88, R88, R7.reuse ;  /* 0x0000000758587220 */ /* 0x080fe20000410000 */
[-C--:B------:R-:W-:Y:S01]  /*4770*/  FMUL.FTZ R89, R89, R7.reuse ;  /* 0x0000000759597220 */ /* 0x080fe20000410000 */
[-C--:B------:R-:W-:Y:S01]  /*4780*/  FMUL.FTZ R92, R92, R7.reuse ;  /* 0x000000075c5c7220 */ /* 0x080fe20000410000 */
[----:B------:R-:W-:Y:S01]  /*4790*/  UIADD3 UR14, UR10, 0x6, URZ ;  /* 0x000000060a0e7890 */ /* 0x000fe2000fffe03f */
[-C--:B------:R-:W-:Y:S01]  /*47a0*/  FMUL.FTZ R93, R93, R7.reuse ;  /* 0x000000075d5d7220 */ /* 0x080fe20000410000 */
[----:B------:R-:W-:Y:S01]  /*47b0*/  UIADD3 UR18, UR10, 0x400, URZ ;  /* 0x000004000a127890 */ /* 0x000fe2000fffe03f */
[-C--:B------:R-:W-:Y:S01]  /*47c0*/  FMUL.FTZ R96, R96, R7.reuse ;  /* 0x0000000760607220 */ /* 0x080fe20000410000 */
[----:B------:R-:W-:Y:S01]  /*47d0*/  UMOV UR46, UR10 ;  /* 0x0000000a002e7c82 */ /* 0x000fe20008000000 */
[----:B------:R-:W-:Y:S01]  /*47e0*/  UIADD3 UR22, UR10, 0x402, URZ ;  /* 0x000004020a167890 */ /* 0x000fe2000fffe03f */
        /* <DEDUP_REMOVED lines=113> */
.L_x_271:
[----:B------:R-:W-:Y:S01]  /*4f00*/  IMAD.U32 R7, RZ, RZ, UR4 ;  /* 0x00000004ff077e24 */ /* 0x000fe2000f8e00ff */
[----:B------:R-:W-:-:S03]  /*4f10*/  SHF.L.U32 R5, R10, 0x1f, RZ ;  /* 0x0000001f0a057819 */ /* 0x000fc600000006ff */
[----:B------:R-:W-:-:S04]  /*4f20*/  IMAD R10, R7, 0x8, R0 ;  /* 0x00000008070a7824 */ /* 0x000fc800078e0200 */
[----:B------:R2:W3:Y:S01]  /*4f30*/  SYNCS.PHASECHK.TRANS64.TRYWAIT P2, [R10+URZ+0x34850], R5 ;  /* 0x034850050a0075a7 */ /* 0x0004e2000804017f */
[----:B------:R-:W-:Y:S05]  /*4f40*/  @!P0 BRA `(.L_x_272) ;  /* 0x0000000000048947 */ /* 0x000fea0003800000 */
[----:B------:R-:W-:Y:S01]  /*4f50*/  BPT.TRAP 0x1 ;  /* 0x000000040000795c */ /* 0x000fe20000300000 */
.L_x_272:
[----:B---3--:R-:W-:Y:S05]  /*4f60*/  @P2 BRA `(.L_x_273) ;  /* 0x0000000000082947 */ /* 0x008fea0003800000 */
[----:B------:R-:W3:Y:S02]  /*4f70*/  SYNCS.PHASECHK.TRANS64.TRYWAIT P2, [R10+URZ+0x34850], R5 ;  /* 0x034850050a0075a7 */ /* 0x000ee4000804017f */
[----:B---3--:R-:W-:Y:S05]  /*4f80*/  @!P2 BRA `(.L_x_274) ;  /* 0x0000009c002ca947 */ /* 0x008fea0003800000 */
.L_x_273:
[----:B------:R-:W-:Y:S01]  /*4f90*/  R2UR UR10, R0 ;  /* 0x00000000000a72ca */ /* 0x000fe200000e0000 */
[----:B------:R-:W-:Y:S01]  /*4fa0*/  WARPGROUP.ARRIVE ;  /* 0x00000000000079c5 */ /* 0x000fe20000000000 */
[----:B------:R-:W-:Y:S01]  /*4fb0*/  UMOV UR11, 0x40000040 ;  /* 0x40000040000b7882 */ /* 0x000fe20000000000 */
[----:B--23--:R-:W-:Y:S01]  /*4fc0*/  FMUL.FTZ R5, R24, UR6 ;  /* 0x0000000618057c20 */ /* 0x00cfe20008410000 */
        /* <DEDUP_REMOVED lines=9> */
[----:B------:R-:W-:Y:S01]  /*5060*/  UIADD3 UR10, UR10, 0x400, URZ ;  /* 0x000004000a0a7890 */ /* 0x000fe2000fffe03f */
[----:B------:R-:W-:Y:S01]  /*5070*/  FMUL.FTZ R201, R45, UR6 ;  /* 0x000000062dc97c20 */ /* 0x000fe20008410000 */
[----:B------:R-:W-:Y:S01]  /*5080*/  FMUL.FTZ R203, R52, UR6 ;  /* 0x0000000634cb7c20 */ /* 0x000fe20008410000 */
[----:B------:R-:W-:Y:S01]  /*5090*/  FMUL.FTZ R205, R53, UR6 ;  /* 0x0000000635cd7c20 */ /* 0x000fe20008410000 */
[----:B------:R-:W-:Y:S01]  /*50a0*/  USHF.R.U32.HI UR10, URZ, 0x4, UR10 ;  /* 0x000000043f0a7899 */ /* 0x000fe2000801160a */
[----:B------:R-:W2:Y:S01]  /*50b0*/  MUFU.TANH R11, R11 ;  /* 0x0000000b000b7308 */ /* 0x000ea20000002400 */
[----:B------:R-:W-:Y:S01]  /*50c0*/  FMUL.FTZ R207, R56, UR6 ;  /* 0x0000000638cf7c20 */ /* 0x000fe20008410000 */
[----:B------:R-:W-:Y:S01]  /*50d0*/  FMUL.FTZ R209, R57, UR6 ;  /* 0x0000000639d17c20 */ /* 0x000fe20008410000 */
[----:B------:R-:W-:Y:S01]  /*50e0*/  ULOP3.LUT UR10, UR10, 0x3fff, URZ, 0xc0, !UPT ;  /* 0x00003fff0a0a7892 */ /* 0x000fe2000f8ec03f */
[----:B------:R-:W-:Y:S01]  /*50f0*/  FMUL.FTZ R211, R60, UR6 ;  /* 0x000000063cd37c20 */ /* 0x000fe20008410000 */
[----:B------:R-:W-:Y:S01]  /*5100*/  FMUL.FTZ R213, R61, UR6 ;  /* 0x000000063dd57c20 */ /* 0x000fe20008410000 */
[----:B------:R-:W-:Y:S01]  /*5110*/  FMUL.FTZ R215, R64, UR6 ;  /* 0x0000000640d77c20 */ /* 0x000fe20008410000 */
[----:B------:R-:W-:Y:S01]  /*5120*/  ULOP3.LUT UR10, UR10, 0x4000000, URZ, 0xfc, !UPT ;  /* 0x040000000a0a7892 */ /* 0x000fe2000f8efc3f */
[----:B------:R-:W3:Y:S01]  /*5130*/  MUFU.TANH R21, R21 ;  /* 0x0000001500157308 */ /* 0x000ee20000002400 */
[----:B01----:R-:W-:Y:S01]  /*5140*/  FMNMX.FTZ R6, R5, R12, !PT ;  /* 0x0000000c05067209 */ /* 0x003fe20007810000 */
[----:B------:R-:W-:Y:S01]  /*5150*/  FMUL.FTZ R217, R69, UR6 ;  /* 0x0000000645d97c20 */ /* 0x000fe20008410000 */
[----:B------:R-:W-:Y:S01]  /*5160*/  ULEA UR4, UR4, UR10, 0xb ;  /* 0x0000000a04047291 */ /* 0x000fe2000f8e583f */
[----:B------:R-:W-:Y:S01]  /*5170*/  FMUL.FTZ R219, R72, UR6 ;  /* 0x0000000648db7c20 */ /* 0x000fe20008410000 */
[----:B------:R-:W-:Y:S01]  /*5180*/  FMUL.FTZ R221, R73, UR6 ;  /* 0x0000000649dd7c20 */ /* 0x000fe20008410000 */
[----:B------:R-:W-:Y:S01]  /*5190*/  FMUL.FTZ R223, R76, UR6 ;  /* 0x000000064cdf7c20 */ /* 0x000fe20008410000 */
[----:B------:R-:W-:Y:S01]  /*51a0*/  FMUL.FTZ R225, R77, UR6 ;  /* 0x000000064de17c20 */ /* 0x000fe20008410000 */
[----:B------:R-:W0:Y:S01]  /*51b0*/  MUFU.TANH R29, R29 ;  /* 0x0000001d001d7308 */ /* 0x000e220000002400 */
[----:B--2---:R-:W-:Y:S01]  /*51c0*/  FMNMX.FTZ R6, R11, R6, !PT ;  /* 0x000000060b067209 */ /* 0x004fe20007810000 */
[----:B------:R-:W-:Y:S01]  /*51d0*/  UMOV UR10, UR4 ;  /* 0x00000004000a7c82 */ /* 0x000fe20008000000 */
[----:B------:R-:W-:Y:S01]  /*51e0*/  FMUL.FTZ R227, R80, UR6 ;  /* 0x0000000650e37c20 */ /* 0x000fe20008410000 */
[----:B------:R-:W-:Y:S01]  /*51f0*/  HGMMA.64x128x16.F32 R88, R180, gdesc[UR8].tnspB, R88, gsb0 ;  /* 0x41e00008b4587df0 */ /* 0x000fe20008000858 */
[----:B------:R-:W-:Y:S01]  /*5200*/  UIADD3 UR10, UR4, 0x80, URZ ;  /* 0x00000080040a7890 */ /* 0x000fe2000fffe03f */
[----:B------:R-:W-:Y:S01]  /*5210*/  FMUL.FTZ R81, R81, UR6 ;  /* 0x0000000651517c20 */ /* 0x000fe20008410000 */
[----:B------:R-:W-:Y:S01]  /*5220*/  UMOV UR11, 0x40000040 ;  /* 0x40000040000b7882 */ /* 0x000fe20000000000 */
        /* <DEDUP_REMOVED lines=9> */
[----:B0-----:R-:W-:Y:S01]  /*52c0*/  FMNMX.FTZ R6, R29, R6, !PT ;  /* 0x000000061d067209 */ /* 0x001fe20007810000 */
        /* <DEDUP_REMOVED lines=28> */
[----:B------:R-:W-:Y:S01]  /*5490*/  ISETP.LT.AND P2, PT, RZ, UR5, PT ;  /* 0x00000005ff007c0c */ /* 0x000fe2000bf41270 */
[----:B------:R-:W-:Y:S01]  /*54a0*/  UIADD3 UR5, UR5, -0x1, URZ ;  /* 0xffffffff05057890 */ /* 0x000fe2000fffe03f */
[----:B------:R-:W-:Y:S08]  /*54b0*/  MUFU.TANH R201, R201 ;  /* 0x000000c900c97308 */ /* 0x000ff00000002400 */
        /* <DEDUP_REMOVED lines=11> */
[----:B------:R-:W-:Y:S01]  /*5570*/  MUFU.TANH R225, R225 ;  /* 0x000000e100e17308 */ /* 0x000fe20000002400 */
[----:B------:R-:W-:-:S02]  /*5580*/  WARPGROUP.DEPBAR.LE gsb0, 0x0 ;  /* 0x00008000000079c5 */ /* 0x000fc40000010000 */
[----:B------:R-:W-:Y:S01]  /*5590*/  WARPGROUP.ARRIVE ;  /* 0x00000000000079c5 */ /* 0x000fe20000000000 */
[----:B------:R-:W-:Y:S01]  /*55a0*/  FMUL.FTZ R181, R32, UR6 ;  /* 0x0000000620b57c20 */ /* 0x000fe20008410000 */
[----:B------:R-:W-:-:S03]  /*55b0*/  FMUL.FTZ R183, R36, UR6 ;  /* 0x0000000624b77c20 */ /* 0x000fc60008410000 */
[----:B------:R-:W-:Y:S01]  /*55c0*/  MUFU.TANH R227, R227 ;  /* 0x000000e300e37308 */ /* 0x000fe20000002400 */
[----:B------:R-:W-:Y:S01]  /*55d0*/  HGMMA.64x128x16.F32 R88, R176, gdesc[UR8].tnspB, R88, gsb0 ;  /* 0x41e00008b0587df0 */ /* 0x000fe20008000858 */
[----:B------:R-:W-:Y:S01]  /*55e0*/  UIADD3 UR10, UR4, 0x100, URZ ;  /* 0x00000100040a7890 */ /* 0x000fe2000fffe03f */
[----:B------:R-:W-:-:S05]  /*55f0*/  UMOV UR11, 0x40000040 ;  /* 0x40000040000b7882 */ /* 0x000fca0000000000 */
[----:B------:R-:W0:Y:S08]  /*5600*/  MUFU.TANH R181, R181 ;  /* 0x000000b500b57308 */ /* 0x000e300000002400 */
[----:B------:R-:W1:Y:S08]  /*5610*/  MUFU.TANH R183, R183 ;  /* 0x000000b700b77308 */ /* 0x000e700000002400 */
[----:B------:R-:W-:Y:S01]  /*5620*/  MUFU.TANH R81, R81 ;  /* 0x0000005100517308 */ /* 0x000fe20000002400 */
[----:B0-----:R-:W-:-:S04]  /*5630*/  FMNMX.FTZ R6, R181, R6, !PT ;  /* 0x00000006b5067209 */ /* 0x001fc80007810000 */
[----:B------:R-:W-:-:S03]  /*5640*/  FMNMX.FTZ R6, R33, R6, !PT ;  /* 0x0000000621067209 */ /* 0x000fc60007810000 */
[----:B------:R-:W-:Y:S01]  /*5650*/  MUFU.TANH R231, R231 ;  /* 0x000000e700e77308 */ /* 0x000fe20000002400 */
[----:B-1----:R-:W-:-:S04]  /*5660*/  FMNMX.FTZ R6, R183, R6, !PT ;  /* 0x00000006b7067209 */ /* 0x002fc80007810000 */
[----:B------:R-:W-:-:S03]  /*5670*/  FMNMX.FTZ R6, R193, R6, !PT ;  /* 0x00000006c1067209 */ /* 0x000fc60007810000 */
[----:B------:R-:W-:Y:S01]  /*5680*/  MUFU.TANH R229, R229 ;  /* 0x000000e500e57308 */ /* 0x000fe20000002400 */
[----:B------:R-:W-:-:S04]  /*5690*/  FMNMX.FTZ R6, R195, R6, !PT ;  /* 0x00000006c3067209 */ /* 0x000fc80007810000 */
[----:B------:R-:W-:-:S03]  /*56a0*/  FMNMX.FTZ R6, R197, R6, !PT ;  /* 0x00000006c5067209 */ /* 0x000fc60007810000 */
[----:B------:R-:W-:Y:S01]  /*56b0*/  MUFU.TANH R13, R13 ;  /* 0x0000000d000d7308 */ /* 0x000fe20000002400 */
[----:B------:R-:W-:-:S04]  /*56c0*/  FMNMX.FTZ R6, R199, R6, !PT ;  /* 0x00000006c7067209 */ /* 0x000fc80007810000 */
[----:B------:R-:W-:-:S03]  /*56d0*/  FMNMX.FTZ R6, R201, R6, !PT ;  /* 0x00000006c9067209 */ /* 0x000fc60007810000 */
        /* <DEDUP_REMOVED lines=14> */
[----:B------:R-:W-:Y:S01]  /*57c0*/  FMUL.FTZ R179, R49, UR6 ;  /* 0x0000000631b37c20 */ /* 0x000fe20008410000 */
[----:B------:R-:W-:Y:S02]  /*57d0*/  FMUL.FTZ R49, R50, UR6 ;  /* 0x0000000632317c20 */ /* 0x000fe40008410000 */
[----:B------:R-:W-:Y:S01]  /*57e0*/  MUFU.TANH R51, R51 ;  /* 0x0000003300337308 */ /* 0x000fe20000002400 */
[----:B------:R-:W-:Y:S01]  /*57f0*/  HGMMA.64x128x16.F32 R88, R172, gdesc[UR8].tnspB, R88, gsb0 ;  /* 0x41e00008ac587df0 */ /* 0x000fe20008000858 */
[----:B------:R-:W-:Y:S01]  /*5800*/  UIADD3 UR10, UR4, 0x180, URZ ;  /* 0x00000180040a7890 */ /* 0x000fe2000fffe03f */
[----:B------:R-:W-:-:S05]  /*5810*/  UMOV UR11, 0x40000040 ;  /* 0x40000040000b7882 */ /* 0x000fca0000000000 */
[----:B------:R-:W0:Y:S08]  /*5820*/  MUFU.TANH R177, R177 ;  /* 0x000000b100b17308 */ /* 0x000e300000002400 */
[----:B------:R-:W1:Y:S08]  /*5830*/  MUFU.TANH R179, R179 ;  /* 0x000000b300b37308 */ /* 0x000e700000002400 */
[----:B------:R-:W-:Y:S01]  /*5840*/  MUFU.TANH R49, R49 ;  /* 0x0000003100317308 */ /* 0x000fe20000002400 */
[----:B0-----:R-:W-:-:S07]  /*5850*/  FMNMX.FTZ R6, R177, R6, !PT ;  /* 0x00000006b1067209 */ /* 0x001fce0007810000 */
        /* <DEDUP_REMOVED lines=37> */
[----:B------:R-:W-:-:S04]  /*5ab0*/  FMNMX.FTZ R6, R217, R6, !PT ;  /* 0x00000006d9067209 */ /* 0x000fc80007810000 */
[----:B------:R-:W-:-:S04]  /*5ac0*/  FMNMX.FTZ R6, R219, R6, !PT ;  /* 0x00000006db067209 */ /* 0x000fc80007810000 */
[----:B------:R-:W-:-:S04]  /*5ad0*/  FMNMX.FTZ R6, R221, R6, !PT ;  /* 0x00000006dd067209 */ /* 0x000fc80007810000 */
[----:B------:R-:W-:-:S04]  /*5ae0*/  FMNMX.FTZ R6, R223, R6, !PT ;  /* 0x00000006df067209 */ /* 0x000fc80007810000 */
[----:B------:R-:W-:-:S04]  /*5af0*/  FMNMX.FTZ R6, R225, R6, !PT ;  /* 0x00000006e1067209 */ /* 0x000fc80007810000 */
[----:B------:R-:W-:-:S04]  /*5b00*/  FMNMX.FTZ R6, R227, R6, !PT ;  /* 0x00000006e3067209 */ /* 0x000fc80007810000 */
[----:B------:R-:W-:-:S04]  /*5b10*/  FMNMX.FTZ R6, R81, R6, !PT ;  /* 0x0000000651067209 */ /* 0x000fc80007810000 */
[----:B------:R-:W-:-:S04]  /*5b20*/  FMNMX.FTZ R6, R231, R6, !PT ;  /* 0x00000006e7067209 */ /* 0x000fc80007810000 */
[----:B------:R-:W-:-:S05]  /*5b30*/  FMNMX.FTZ R6, R229, R6, !PT ;  /* 0x00000006e5067209 */ /* 0x000fca0007810000 */
[----:B------:R-:W0:Y:S02]  /*5b40*/  SHFL.BFLY PT, R7, R6, 0x2, 0x1f ;  /* 0x0c401f0006077f89 */ /* 0x000e2400000e0000 */
[----:B0-----:R-:W-:Y:S02]  /*5b50*/  FMNMX.FTZ R7, R6, R7, !PT ;  /* 0x0000000706077209 */ /* 0x001fe40007810000 */
[----:B------:R-:W0:Y:S03]  /*5b60*/  LDC R6, c[0x0][0x988] ;  /* 0x00026200ff067b82 */ /* 0x000e260000000800 */
[----:B------:R-:W1:Y:S02]  /*5b70*/  SHFL.BFLY PT, R14, R7, 0x1, 0x1f ;  /* 0x0c201f00070e7f89 */ /* 0x000e6400000e0000 */
[----:B-1----:R-:W-:Y:S02]  /*5b80*/  FMNMX.FTZ R9, R7, R14, !PT ;  /* 0x0000000e07097209 */ /* 0x002fe40007810000 */
[----:B------:R-:W-:-:S03]  /*5b90*/  FMNMX.FTZ R14, R13, R8, !PT ;  /* 0x000000080d0e7209 */ /* 0x000fc60007810000 */
[----:B------:R-:W-:Y:S01]  /*5ba0*/  FADD.FTZ R7, -R9, R12 ;  /* 0x0000000c09077221 */ /* 0x000fe20000010100 */
[----:B------:R-:W-:Y:S01]  /*5bb0*/  FMNMX.FTZ R14, R15, R14, !PT ;  /* 0x0000000e0f0e7209 */ /* 0x000fe20007810000 */
[-C--:B0-----:R-:W-:Y:S02]  /*5bc0*/  FMUL.FTZ R12, R9, R6.reuse ;  /* 0x00000006090c7220 */ /* 0x081fe40000410000 */
[----:B------:R-:W-:Y:S01]  /*5bd0*/  FMUL.FTZ R7, R7, R6 ;  /* 0x0000000607077220 */ /* 0x000fe20000410000 */
[----:B------:R-:W-:Y:S01]  /*5be0*/  FMNMX.FTZ R14, R25, R14, !PT ;  /* 0x0000000e190e7209 */ /* 0x000fe20007810000 */
[-CC-:B------:R-:W-:Y:S01]  /*5bf0*/  FFMA.FTZ R180, R5, R6.reuse, -R12.reuse ;  /* 0x0000000605b47223 */ /* 0x180fe2000001080c */
[-CC-:B------:R-:W-:Y:S01]  /*5c00*/  FFMA.FTZ R176, R181, R6.reuse, -R12.reuse ;  /* 0x00000006b5b07223 */ /* 0x180fe2000001080c */
[--C-:B------:R-:W-:Y:S01]  /*5c10*/  FFMA.FTZ R182, R21, R6, -R12.reuse ;  /* 0x0000000615b67223 */ /* 0x100fe2000001080c */
[----:B------:R-:W-:Y:S01]  /*5c20*/  FMNMX.FTZ R14, R27, R14, !PT ;  /* 0x0000000e1b0e7209 */ /* 0x000fe20007810000 */
[----:B------:R-:W-:Y:S01]  /*5c30*/  MUFU.EX2 R7, R7 ;  /* 0x0000000700077308 */ /* 0x000fe20000000800 */
[----:B------:R-:W-:Y:S01]  /*5c40*/  FFMA.FTZ R21, R29, R6, -R12 ;  /* 0x000000061d157223 */ /* 0x000fe2000001080c */
[----:B------:R-:W-:-:S02]  /*5c50*/  WARPGROUP.DEPBAR.LE gsb0, 0x0 ;  /* 0x00008000000079c5 */ /* 0x000fc40000010000 */
[----:B------:R-:W-:Y:S01]  /*5c60*/  WARPGROUP.ARRIVE ;  /* 0x00000000000079c5 */ /* 0x000fe20000000000 */
[----:B------:R-:W-:Y:S01]  /*5c70*/  FMNMX.FTZ R14, R31, R14, !PT ;  /* 0x0000000e1f0e7209 */ /* 0x000fe20007810000 */
[----:B------:R-:W-:Y:S01]  /*5c80*/  FMUL.FTZ R169, R86, UR6 ;  /* 0x0000000656a97c20 */ /* 0x000fe20008410000 */
[--C-:B------:R-:W-:Y:S01]  /*5c90*/  FFMA.FTZ R171, R11, R6, -R12.reuse ;  /* 0x000000060bab7223 */ /* 0x100fe2000001080c */
[----:B------:R-:W0:Y:S01]  /*5ca0*/  MUFU.EX2 R180, R180 ;  /* 0x000000b400b47308 */ /* 0x000e220000000800 */
[----:B------:R-:W-:Y:S01]  /*5cb0*/  FMNMX.FTZ R14, R35, R14, !PT ;  /* 0x0000000e230e7209 */ /* 0x000fe20007810000 */
[----:B------:R-:W-:Y:S01]  /*5cc0*/  HGMMA.64x128x16.F32 R88, R152, gdesc[UR8].tnspB, R88, gsb0 ;  /* 0x41e0000898587df0 */ /* 0x000fe20008000858 */
[----:B------:R-:W-:Y:S01]  /*5cd0*/  UIADD3 UR10, UR4, 0x280, URZ ;  /* 0x00000280040a7890 */ /* 0x000fe2000fffe03f */
[--C-:B------:R-:W-:Y:S01]  /*5ce0*/  FFMA.FTZ R178, R183, R6, -R12.reuse ;  /* 0x00000006b7b27223 */ /* 0x100fe2000001080c */
[----:B------:R-:W-:Y:S01]  /*5cf0*/  UMOV UR11, 0x40000040 ;  /* 0x40000040000b7882 */ /* 0x000fe20000000000 */
[----:B------:R-:W-:Y:S01]  /*5d00*/  FMNMX.FTZ R14, R37, R14, !PT ;  /* 0x0000000e250e7209 */ /* 0x000fe20007810000 */
[-CC-:B------:R-:W-:Y:S01]  /*5d10*/  FFMA.FTZ R29, R33, R6.reuse, -R12.reuse ;  /* 0x00000006211d7223 */ /* 0x180fe2000001080c */
[----:B------:R-:W-:Y:S01]  /*5d20*/  MUFU.TANH R169, R169 ;  /* 0x000000a900a97308 */ /* 0x000fe20000002400 */
[--C-:B------:R-:W-:Y:S01]  /*5d30*/  FFMA.FTZ R172, R195, R6, -R12.reuse ;  /* 0x00000006c3ac7223 */ /* 0x100fe2000001080c */
[----:B------:R-:W-:Y:S01]  /*5d40*/  FMNMX.FTZ R14, R39, R14, !PT ;  /* 0x0000000e270e7209 */ /* 0x000fe20007810000 */
[-CC-:B------:R-:W-:Y:S01]  /*5d50*/  FFMA.FTZ R33, R193, R6.reuse, -R12.reuse ;  /* 0x00000006c1217223 */ /* 0x180fe2000001080c */
[-CC-:B------:R-:W-:Y:S01]  /*5d60*/  FFMA.FTZ R174, R199, R6.reuse, -R12.reuse ;  /* 0x00000006c7ae7223 */ /* 0x180fe2000001080c */
[--C-:B------:R-:W-:Y:S01]  /*5d70*/  FFMA.FTZ R170, R203, R6, -R12.reuse ;  /* 0x00000006cbaa7223 */ /* 0x100fe2000001080c */
[----:B------:R-:W-:Y:S01]  /*5d80*/  FMNMX.FTZ R14, R41, R14, !PT ;  /* 0x0000000e290e7209 */ /* 0x000fe20007810000 */
[-CC-:B------:R-:W-:Y:S01]  /*5d90*/  FFMA.FTZ R195, R205, R6.reuse, -R12.reuse ;  /* 0x00000006cdc37223 */ /* 0x180fe2000001080c */
[----:B------:R-:W1:Y:S01]  /*5da0*/  MUFU.EX2 R171, R171 ;  /* 0x000000ab00ab7308 */ /* 0x000e620000000800 */
[--C-:B------:R-:W-:Y:S01]  /*5db0*/  FFMA.FTZ R168, R177, R6, -R12.reuse ;  /* 0x00000006b1a87223 */ /* 0x100fe2000001080c */
[----:B------:R-:W-:Y:S01]  /*5dc0*/  FMNMX.FTZ R14, R43, R14, !PT ;  /* 0x0000000e2b0e7209 */ /* 0x000fe20007810000 */
[-CC-:B------:R-:W-:Y:S01]  /*5dd0*/  FFMA.FTZ R193, R179, R6.reuse, -R12.reuse ;  /* 0x00000006b3c17223 */ /* 0x180fe2000001080c */
[-CC-:B------:R-:W-:Y:S01]  /*5de0*/  FFMA.FTZ R199, R217, R6.reuse, -R12.reuse ;  /* 0x00000006d9c77223 */ /* 0x180fe2000001080c */
[--C-:B------:R-:W-:Y:S01]  /*5df0*/  FFMA.FTZ R203, R225, R6, -R12.reuse ;  /* 0x00000006e1cb7223 */ /* 0x100fe2000001080c */
[----:B------:R-:W-:Y:S01]  /*5e00*/  FMNMX.FTZ R14, R45, R14, !PT ;  /* 0x0000000e2d0e7209 */ /* 0x000fe20007810000 */
[-CC-:B------:R-:W-:Y:S01]  /*5e10*/  FFMA.FTZ R24, R227, R6.reuse, -R12.reuse ;  /* 0x00000006e3187223 */ /* 0x180fe2000001080c */
[-CC-:B------:R-:W-:Y:S01]  /*5e20*/  FFMA.FTZ R81, R81, R6.reuse, -R12.reuse ;  /* 0x0000000651517223 */ /* 0x180fe2000001080c */
[--C-:B------:R-:W-:Y:S01]  /*5e30*/  FFMA.FTZ R26, R231, R6, -R12.reuse ;  /* 0x00000006e71a7223 */ /* 0x100fe2000001080c */
[----:B------:R-:W-:Y:S01]  /*5e40*/  FMNMX.FTZ R14, R47, R14, !PT ;  /* 0x0000000e2f0e7209 */ /* 0x000fe20007810000 */
[----:B------:R-:W-:Y:S01]  /*5e50*/  FFMA.FTZ R205, R229, R6, -R12 ;  /* 0x00000006e5cd7223 */ /* 0x000fe2000001080c */
[----:B------:R-:W-:Y:S01]  /*5e60*/  MUFU.EX2 R182, R182 ;  /* 0x000000b600b67308 */ /* 0x000fe20000000800 */
[----:B0-----:R-:W-:Y:S01]  /*5e70*/  FFMA.FTZ R4, R7, R4, R180 ;  /* 0x0000000407047223 */ /* 0x001fe200000100b4 */
[----:B------:R-:W-:-:S02]  /*5e80*/  FMNMX.FTZ R14, R49, R14, !PT ;  /* 0x0000000e310e7209 */ /* 0x000fc40007810000 */
[----:B-1----:R-:W-:Y:S02]  /*5e90*/  F2FP.F16.F32.PACK_AB R180, R171, R180 ;  /* 0x000000b4abb4723e */ /* 0x002fe400000000ff */
[----:B------:R-:W-:Y:S02]  /*5ea0*/  FMNMX.FTZ R14, R51, R14, !PT ;  /* 0x0000000e330e7209 */ /* 0x000fe40007810000 */
[----:B------:R-:W-:Y:S02]  /*5eb0*/  MUFU.EX2 R21, R21 ;  /* 0x0000001500157308 */ /* 0x000fe40000000800 */
[----:B------:R-:W-:-:S04]  /*5ec0*/  FMNMX.FTZ R14, R53, R14, !PT ;  /* 0x0000000e350e7209 */ /* 0x000fc80007810000 */
        /* <DEDUP_REMOVED lines=24> */
[----:B------:R-:W-:Y:S01]  /*6050*/  FMNMX.FTZ R5, R87, R14, !PT ;  /* 0x0000000e57057209 */ /* 0x000fe20007810000 */
[--C-:B------:R-:W-:Y:S01]  /*6060*/  FFMA.FTZ R14, R219, R6, -R12.reuse ;  /* 0x00000006db0e7223 */ /* 0x100fe2000001080c */
[----:B------:R-:W-:Y:S03]  /*6070*/  MUFU.EX2 R170, R170 ;  /* 0x000000aa00aa7308 */ /* 0x000fe60000000800 */
[----:B------:R-:W0:Y:S05]  /*6080*/  SHFL.BFLY PT, R20, R5, 0x2, 0x1f ;  /* 0x0c401f0005147f89 */ /* 0x000e2a00000e0000 */
[----:B------:R-:W-:Y:S08]  /*6090*/  MUFU.EX2 R195, R195 ;  /* 0x000000c300c37308 */ /* 0x000ff00000000800 */
[----:B------:R-:W-:Y:S08]  /*60a0*/  MUFU.EX2 R199, R199 ;  /* 0x000000c700c77308 */ /* 0x000ff00000000800 */
[----:B------:R-:W-:Y:S01]  /*60b0*/  MUFU.EX2 R14, R14 ;  /* 0x0000000e000e7308 */ /* 0x000fe20000000800 */
[----:B0-----:R-:W-:Y:S01]  /*60c0*/  FMNMX.FTZ R28, R5, R20, !PT ;  /* 0x00000014051c7209 */ /* 0x001fe20007810000 */
[----:B------:R-:W-:-:S04]  /*60d0*/  FFMA.FTZ R20, R223, R6, -R12 ;  /* 0x00000006df147223 */ /* 0x000fc8000001080c */
[----:B------:R-:W0:Y:S02]  /*60e0*/  SHFL.BFLY PT, R11, R28, 0x1, 0x1f ;  /* 0x0c201f001c0b7f89 */ /* 0x000e2400000e0000 */
[----:B------:R-:W-:Y:S01]  /*60f0*/  MUFU.EX2 R203, R203 ;  /* 0x000000cb00cb7308 */ /* 0x000fe20000000800 */
[----:B------:R-:W-:Y:S02]  /*6100*/  WARPGROUP.DEPBAR.LE gsb0, 0x0 ;  /* 0x00008000000079c5 */ /* 0x000fe40000010000 */
[----:B------:R-:W-:Y:S01]  /*6110*/  WARPGROUP.ARRIVE ;  /* 0x00000000000079c5 */ /* 0x000fe20000000000 */
[-CC-:B------:R-:W-:Y:S01]  /*6120*/  FFMA.FTZ R153, R197, R6.reuse, -R12.reuse ;  /* 0x00000006c5997223 */ /* 0x180fe2000001080c */
[-CC-:B------:R-:W-:Y:S01]  /*6130*/  FFMA.FTZ R155, R201, R6.reuse, -R12.reuse ;  /* 0x00000006c99b7223 */ /* 0x180fe2000001080c */
[-CC-:B------:R-:W-:Y:S01]  /*6140*/  FFMA.FTZ R152, R207, R6.reuse, -R12.reuse ;  /* 0x00000006cf987223 */ /* 0x180fe2000001080c */
[-CC-:B------:R-:W-:Y:S01]  /*6150*/  FFMA.FTZ R154, R211, R6.reuse, -R12.reuse ;  /* 0x00000006d39a7223 */ /* 0x180fe2000001080c */
[-CC-:B------:R-:W-:Y:S01]  /*6160*/  FFMA.FTZ R197, R173, R6.reuse, -R12.reuse ;  /* 0x00000006adc57223 */ /* 0x180fe2000001080c */
[----:B------:R-:W-:Y:S01]  /*6170*/  HGMMA.64x128x16.F32 R88, R156, gdesc[UR8].tnspB, R88, gsb0 ;  /* 0x41e000089c587df0 */ /* 0x000fe20008000858 */
[----:B------:R-:W-:Y:S01]  /*6180*/  UIADD3 UR10, UR4, 0x300, URZ ;  /* 0x00000300040a7890 */ /* 0x000fe2000fffe03f */
[----:B------:R-:W-:Y:S01]  /*6190*/  FFMA.FTZ R201, R221, R6, -R12 ;  /* 0x00000006ddc97223 */ /* 0x000fe2000001080c */
[----:B------:R-:W-:Y:S01]  /*61a0*/  UMOV UR11, 0x40000040 ;  /* 0x40000040000b7882 */ /* 0x000fe20000000000 */
[----:B------:R-:W-:Y:S01]  /*61b0*/  UIADD3 UR4, UR4, 0x380, URZ ;  /* 0x0000038004047890 */ /* 0x000fe2000fffe03f */
[----:B------:R-:W-:Y:S01]  /*61c0*/  MUFU.EX2 R153, R153 ;  /* 0x0000009900997308 */ /* 0x000fe20000000800 */
[----:B0-----:R-:W-:-:S07]  /*61d0*/  FMNMX.FTZ R11, R28, R11, !PT ;  /* 0x0000000b1c0b7209 */ /* 0x001fce0007810000 */
[----:B------:R-:W-:Y:S01]  /*61e0*/  MUFU.EX2 R155, R155 ;  /* 0x0000009b009b7308 */ /* 0x000fe20000000800 */
[C---:B------:R-:W-:Y:S01]  /*61f0*/  FADD.FTZ R5, -R11.reuse, R8 ;  /* 0x000000080b057221 */ /* 0x040fe20000010100 */
[----:B------:R-:W-:-:S03]  /*6200*/  FMUL.FTZ R42, R11, R6 ;  /* 0x000000060b2a7220 */ /* 0x000fc60000410000 */
[-C--:B------:R-:W-:Y:S01]  /*6210*/  FMUL.FTZ R5, R5, R6.reuse ;  /* 0x0000000605057220 */ /* 0x080fe20000410000 */
[-CC-:B------:R-:W-:Y:S01]  /*6220*/  FFMA.FTZ R8, R13, R6.reuse, -R42.reuse ;  /* 0x000000060d087223 */ /* 0x180fe2000001082a */
[-CC-:B------:R-:W-:Y:S01]  /*6230*/  FFMA.FTZ R181, R15, R6.reuse, -R42.reuse ;  /* 0x000000060fb57223 */ /* 0x180fe2000001082a */
[-CC-:B------:R-:W-:Y:S01]  /*6240*/  FFMA.FTZ R183, R25, R6.reuse, -R42.reuse ;  /* 0x0000000619b77223 */ /* 0x180fe2000001082a */
[-CC-:B------:R-:W-:Y:S01]  /*6250*/  FFMA.FTZ R177, R31, R6.reuse, -R42.reuse ;  /* 0x000000061fb17223 */ /* 0x180fe2000001082a */
[-CC-:B------:R-:W-:Y:S01]  /*6260*/  FFMA.FTZ R38, R35, R6.reuse, -R42.reuse ;  /* 0x0000000623267223 */ /* 0x180fe2000001082a */
[----:B------:R-:W-:Y:S01]  /*6270*/  MUFU.EX2 R5, R5 ;  /* 0x0000000500057308 */ /* 0x000fe20000000800 */
[----:B------:R-:W-:Y:S01]  /*6280*/  @!P1 IADD3 R31, R10, 0x34860, RZ ;  /* 0x000348600a1f9810 */ /* 0x000fe20007ffe0ff */
[-CC-:B------:R-:W-:Y:S01]  /*6290*/  FFMA.FTZ R179, R37, R6.reuse, -R42.reuse ;  /* 0x0000000625b37223 */ /* 0x180fe2000001082a */
[-CC-:B------:R-:W-:Y:S01]  /*62a0*/  FFMA.FTZ R36, R39, R6.reuse, -R42.reuse ;  /* 0x0000000627247223 */ /* 0x180fe2000001082a */
[-CC-:B------:R-:W-:Y:S01]  /*62b0*/  FFMA.FTZ R173, R41, R6.reuse, -R42.reuse ;  /* 0x0000000629ad7223 */ /* 0x180fe2000001082a */
[----:B------:R-:W-:Y:S01]  /*62c0*/  @!P1 PRMT R31, RZ, 0x654, R31 ;  /* 0x00000654ff1f9816 */ /* 0x000fe2000000001f */
[-CC-:B------:R-:W-:Y:S01]  /*62d0*/  FFMA.FTZ R34, R43, R6.reuse, -R42.reuse ;  /* 0x000000062b227223 */ /* 0x180fe2000001082a */
[-CC-:B------:R-:W-:Y:S01]  /*62e0*/  FFMA.FTZ R32, R47, R6.reuse, -R42.reuse ;  /* 0x000000062f207223 */ /* 0x180fe2000001082a */
[----:B------:R-:W0:Y:S01]  /*62f0*/  MUFU.EX2 R8, R8 ;  /* 0x0000000800087308 */ /* 0x000e220000000800 */
[-CC-:B------:R-:W-:Y:S01]  /*6300*/  FFMA.FTZ R13, R49, R6.reuse, -R42.reuse ;  /* 0x00000006310d7223 */ /* 0x180fe2000001082a */
        /* <DEDUP_REMOVED lines=13> */
[-C--:B------:R-:W-:Y:S01]  /*63e0*/  FFMA.FTZ R75, R75, R6.reuse, -R42 ;  /* 0x000000064b4b7223 */ /* 0x080fe2000001082a */
[----:B------:R-:W-:Y:S01]  /*63f0*/  MUFU.EX2 R183, R183 ;  /* 0x000000b700b77308 */ /* 0x000fe20000000800 */
[----:B0-----:R-:W-:Y:S01]  /*6400*/  FFMA.FTZ R10, R5, R3, R8 ;  /* 0x00000003050a7223 */ /* 0x001fe20000010008 */
[-CC-:B------:R-:W-:Y:S01]  /*6410*/  FFMA.FTZ R77, R77, R6.reuse, -R42.reuse ;  /* 0x000000064d4d7223 */ /* 0x180fe2000001082a */
[-CC-:B------:R-:W-:Y:S01]  /*6420*/  FFMA.FTZ R79, R79, R6.reuse, -R42.reuse ;  /* 0x000000064f4f7223 */ /* 0x180fe2000001082a */
[-CC-:B------:R-:W-:Y:S01]  /*6430*/  FFMA.FTZ R85, R85, R6.reuse, -R42.reuse ;  /* 0x0000000655557223 */ /* 0x180fe2000001082a */
[----:B------:R-:W-:-:S03]  /*6440*/  FFMA.FTZ R83, R83, R6, -R42 ;  /* 0x0000000653537223 */ /* 0x000fc6000001082a */
[----:B------:R-:W-:Y:S01]  /*6450*/  MUFU.EX2 R177, R177 ;  /* 0x000000b100b17308 */ /* 0x000fe20000000800 */
[C---:B-1----:R-:W-:Y:S01]  /*6460*/  FADD.FTZ R10, R181.reuse, R10 ;  /* 0x0000000ab50a7221 */ /* 0x042fe20000010000 */
[----:B------:R-:W-:-:S06]  /*6470*/  F2FP.F16.F32.PACK_AB R181, R181, R8 ;  /* 0x00000008b5b5723e */ /* 0x000fcc00000000ff */
        /* <DEDUP_REMOVED lines=15> */
[-C--:B------:R-:W-:Y:S01]  /*6570*/  FFMA.FTZ R158, R175, R6.reuse, -R12 ;  /* 0x00000006af9e7223 */ /* 0x080fe2000001080c */
[-CC-:B------:R-:W-:Y:S01]  /*6580*/  FFMA.FTZ R12, R27, R6.reuse, -R42.reuse ;  /* 0x000000061b0c7223 */ /* 0x180fe2000001082a */
[----:B------:R-:W-:Y:S01]  /*6590*/  HGMMA.64x128x16.F32 R88, R160, gdesc[UR8].tnspB, R88, gsb0 ;  /* 0x41e00008a0587df0 */ /* 0x000fe20008000858 */
[----:B------:R-:W-:Y:S01]  /*65a0*/  UMOV UR10, UR4 ;  /* 0x00000004000a7c82 */ /* 0x000fe20008000000 */
[----:B------:R-:W-:Y:S01]  /*65b0*/  UMOV UR11, 0x40000040 ;  /* 0x40000040000b7882 */ /* 0x000fe20000000000 */
[----:B------:R-:W-:Y:S02]  /*65c0*/  IMAD.U32 R27, RZ, RZ, UR7 ;  /* 0x00000007ff1b7e24 */ /* 0x000fe4000f8e00ff */
[----:B------:R-:W-:Y:S01]  /*65d0*/  FFMA.FTZ R175, R45, R6, -R42 ;  /* 0x000000062daf7223 */ /* 0x000fe2000001082a */
[----:B------:R-:W-:Y:S01]  /*65e0*/  MUFU.EX2 R12, R12 ;  /* 0x0000000c000c7308 */ /* 0x000fe20000000800 */
[----:B------:R-:W-:Y:S01]  /*65f0*/  R2UR UR4, R2 ;  /* 0x00000000020472ca */ /* 0x000fe200000e0000 */
[----:B------:R-:W-:-:S05]  /*6600*/  @!P1 VIADD R27, R27, 0x34840 ;  /* 0x000348401b1b9836 */ /* 0x000fca0000000000 */
[----:B------:R-:W-:Y:S01]  /*6610*/  @!P1 PRMT R27, RZ, 0x654, R27 ;  /* 0x00000654ff1b9816 */ /* 0x000fe2000000001b */
        /* <DEDUP_REMOVED lines=18> */
[----:B------:R-:W-:-:S05]  /*6740*/  WARPGROUP.ARRIVE ;  /* 0x00000000000079c5 */ /* 0x000fca0000000000 */
[----:B------:R-:W0:Y:S01]  /*6750*/  MUFU.EX2 R75, R75 ;  /* 0x0000004b004b7308 */ /* 0x000e220000000800 */
[----:B------:R-:W-:Y:S07]  /*6760*/  HGMMA.64x128x16.F32 R88, R164, gdesc[UR8].tnspB, R88, gsb0 ;  /* 0x41e00008a4587df0 */ /* 0x000fee0008000858 */
[----:B------:R-:W1:Y:S08]  /*6770*/  MUFU.EX2 R201, R201 ;  /* 0x000000c900c97308 */ /* 0x000e700000000800 */
[----:B------:R-:W-:Y:S01]  /*6780*/  MUFU.EX2 R77, R77 ;  /* 0x0000004d004d7308 */ /* 0x000fe20000000800 */
[----:B0-----:R-:W-:-:S07]  /*6790*/  F2FP.F16.F32.PACK_AB R161, R75, R73 ;  /* 0x000000494ba1723e */ /* 0x001fce00000000ff */
[----:B------:R-:W0:Y:S01]  /*67a0*/  MUFU.EX2 R20, R20 ;  /* 0x0000001400147308 */ /* 0x000e220000000800 */
[----:B-1----:R-:W-:-:S07]  /*67b0*/  F2FP.F16.F32.PACK_AB R160, R201, R14 ;  /* 0x0000000ec9a0723e */ /* 0x002fce00000000ff */
[----:B------:R-:W1:Y:S08]  /*67c0*/  MUFU.EX2 R79, R79 ;  /* 0x0000004f004f7308 */ /* 0x000e700000000800 */
[----:B------:R-:W-:Y:S01]  /*67d0*/  MUFU.EX2 R85, R85 ;  /* 0x0000005500557308 */ /* 0x000fe20000000800 */
[----:B0-----:R-:W-:-:S07]  /*67e0*/  F2FP.F16.F32.PACK_AB R162, R203, R20 ;  /* 0x00000014cba2723e */ /* 0x001fce00000000ff */
[----:B------:R-:W-:Y:S01]  /*67f0*/  MUFU.EX2 R24, R24 ;  /* 0x0000001800187308 */ /* 0x000fe20000000800 */
[----:B-1----:R-:W-:-:S07]  /*6800*/  F2FP.F16.F32.PACK_AB R163, R79, R77 ;  /* 0x0000004d4fa3723e */ /* 0x002fce00000000ff */
[----:B------:R-:W-:Y:S08]  /*6810*/  MUFU.EX2 R83, R83 ;  /* 0x0000005300537308 */ /* 0x000ff00000000800 */
[----:B------:R-:W0:Y:S08]  /*6820*/  MUFU.EX2 R81, R81 ;  /* 0x0000005100517308 */ /* 0x000e300000000800 */
[----:B------:R-:W-:Y:S08]  /*6830*/  MUFU.EX2 R26, R26 ;  /* 0x0000001a001a7308 */ /* 0x000ff00000000800 */
[----:B------:R-:W1:Y:S01]  /*6840*/  MUFU.EX2 R205, R205 ;  /* 0x000000cd00cd7308 */ /* 0x000e620000000800 */
[----:B------:R-:W-:-:S02]  /*6850*/  WARPGROUP.DEPBAR.LE gsb0, 0x0 ;  /* 0x00008000000079c5 */ /* 0x000fc40000010000 */
[----:B------:R2:W-:Y:S01]  /*6860*/  @!P1 SYNCS.ARRIVE.TRANS64.RED.A1T0 RZ, [R27+URZ], RZ ;  /* 0x000000ff1bff99a7 */ /* 0x0005e2000810043f */
[----:B0-----:R-:W-:Y:S02]  /*6870*/  F2FP.F16.F32.PACK_AB R164, R81, R24 ;  /* 0x0000001851a4723e */ /* 0x001fe400000000ff */
[----:B------:R-:W-:Y:S02]  /*6880*/  F2FP.F16.F32.PACK_AB R165, R83, R85 ;  /* 0x0000005553a5723e */ /* 0x000fe400000000ff */
[----:B-1----:R-:W-:Y:S01]  /*6890*/  F2FP.F16.F32.PACK_AB R166, R205, R26 ;  /* 0x0000001acda6723e */ /* 0x002fe200000000ff */
[----:B--2---:R-:W-:Y:S01]  /*68a0*/  FADD.FTZ R27, R171, R4 ;  /* 0x00000004ab1b7221 */ /* 0x004fe20000010000 */
[----:B------:R0:W-:Y:S01]  /*68b0*/  @!P1 SYNCS.ARRIVE.TRANS64.RED.A1T0 RZ, [R31+URZ], RZ ;  /* 0x000000ff1fff99a7 */ /* 0x0001e2000810043f */
[----:B------:R-:W-:Y:S02]  /*68c0*/  F2FP.F16.F32.PACK_AB R171, R30, R15 ;  /* 0x0000000f1eab723e */ /* 0x000fe400000000ff */
[----:B------:R-:W-:Y:S01]  /*68d0*/  FADD.FTZ R4, R182, R27 ;  /* 0x0000001bb6047221 */ /* 0x000fe20000010000 */
[----:B------:R-:W-:Y:S01]  /*68e0*/  FADD.FTZ R27, R183, R10 ;  /* 0x0000000ab71b7221 */ /* 0x000fe20000010000 */
[----:B------:R-:W-:-:S02]  /*68f0*/  F2FP.F16.F32.PACK_AB R182, R21, R182 ;  /* 0x000000b615b6723e */ /* 0x000fc400000000ff */
[C---:B------:R-:W-:Y:S01]  /*6900*/  F2FP.F16.F32.PACK_AB R183, R12.reuse, R183 ;  /* 0x000000b70cb7723e */ /* 0x040fe200000000ff */
[----:B0-----:R-:W-:Y:S01]  /*6910*/  FADD.FTZ R31, R21, R4 ;  /* 0x00000004151f7221 */ /* 0x001fe20000010000 */
[----:B------:R-:W-:Y:S01]  /*6920*/  FADD.FTZ R4, R12, R27 ;  /* 0x0000001b0c047221 */ /* 0x000fe20000010000 */
[----:B------:R-:W-:Y:S02]  /*6930*/  IMAD.MOV.U32 R12, RZ, RZ, R9 ;  /* 0x000000ffff0c7224 */ /* 0x000fe400078e0009 */
[----:B------:R-:W-:Y:S01]  /*6940*/  FADD.FTZ R10, R176, R31 ;  /* 0x0000001fb00a7221 */ /* 0x000fe20000010000 */
[----:B------:R-:W-:Y:S01]  /*6950*/  FADD.FTZ R27, R177, R4 ;  /* 0x00000004b11b7221 */ /* 0x000fe20000010000 */
[C---:B------:R-:W-:Y:S02]  /*6960*/  F2FP.F16.F32.PACK_AB R176, R29.reuse, R176 ;  /* 0x000000b01db0723e */ /* 0x040fe400000000ff */
[----:B------:R-:W-:Y:S01]  /*6970*/  FADD.FTZ R31, R29, R10 ;  /* 0x0000000a1d1f7221 */ /* 0x000fe20000010000 */
[C---:B------:R-:W-:Y:S01]  /*6980*/  FADD.FTZ R4, R38.reuse, R27 ;  /* 0x0000001b26047221 */ /* 0x040fe20000010000 */
[----:B------:R-:W-:-:S02]  /*6990*/  F2FP.F16.F32.PACK_AB R177, R38, R177 ;  /* 0x000000b126b1723e */ /* 0x000fc400000000ff */
[----:B------:R-:W-:Y:S01]  /*69a0*/  FADD.FTZ R10, R178, R31 ;  /* 0x0000001fb20a7221 */ /* 0x000fe20000010000 */
[----:B------:R-:W-:Y:S01]  /*69b0*/  FADD.FTZ R27, R179, R4 ;  /* 0x00000004b31b7221 */ /* 0x000fe20000010000 */
[C---:B------:R-:W-:Y:S02]  /*69c0*/  F2FP.F16.F32.PACK_AB R178, R33.reuse, R178 ;  /* 0x000000b221b2723e */ /* 0x040fe400000000ff */
[----:B------:R-:W-:Y:S01]  /*69d0*/  FADD.FTZ R31, R33, R10 ;  /* 0x0000000a211f7221 */ /* 0x000fe20000010000 */
[C---:B------:R-:W-:Y:S01]  /*69e0*/  FADD.FTZ R4, R36.reuse, R27 ;  /* 0x0000001b24047221 */ /* 0x040fe20000010000 */
[----:B------:R-:W-:Y:S02]  /*69f0*/  F2FP.F16.F32.PACK_AB R179, R36, R179 ;  /* 0x000000b324b3723e */ /* 0x000fe400000000ff */
[----:B------:R-:W-:Y:S01]  /*6a00*/  FADD.FTZ R10, R172, R31 ;  /* 0x0000001fac0a7221 */ /* 0x000fe20000010000 */
[----:B------:R-:W-:Y:S01]  /*6a10*/  FADD.FTZ R27, R173, R4 ;  /* 0x00000004ad1b7221 */ /* 0x000fe20000010000 */
[-C--:B------:R-:W-:Y:S01]  /*6a20*/  FFMA.FTZ R4, R169, R6.reuse, -R42 ;  /* 0x00000006a9047223 */ /* 0x080fe2000001082a */
[----:B------:R-:W-:Y:S01]  /*6a30*/  F2FP.F16.F32.PACK_AB R169, R28, R13 ;  /* 0x0000000d1ca9723e */ /* 0x000fe200000000ff */
[----:B------:R-:W-:Y:S01]  /*6a40*/  FADD.FTZ R31, R153, R10 ;  /* 0x0000000a991f7221 */ /* 0x000fe20000010000 */
[----:B------:R-:W-:Y:S01]  /*6a50*/  FADD.FTZ R10, R34, R27 ;  /* 0x0000001b220a7221 */ /* 0x000fe20000010000 */
[----:B------:R-:W-:Y:S01]  /*6a60*/  FFMA.FTZ R42, R87, R6, -R42 ;  /* 0x00000006572a7223 */ /* 0x000fe2000001082a */
[----:B------:R0:W1:Y:S01]  /*6a70*/  MUFU.EX2 R167, R4 ;  /* 0x0000000400a77308 */ /* 0x0000620000000800 */
[----:B------:R-:W-:Y:S01]  /*6a80*/  FADD.FTZ R44, R174, R31 ;  /* 0x0000001fae2c7221 */ /* 0x000fe20000010000 */
[----:B------:R-:W-:Y:S01]  /*6a90*/  FADD.FTZ R27, R175, R10 ;  /* 0x0000000aaf1b7221 */ /* 0x000fe20000010000 */
[----:B------:R-:W-:-:S02]  /*6aa0*/  F2FP.F16.F32.PACK_AB R174, R155, R174 ;  /* 0x000000ae9bae723e */ /* 0x000fc400000000ff */
[----:B------:R-:W-:Y:S01]  /*6ab0*/  FADD.FTZ R31, R155, R44 ;  /* 0x0000002c9b1f7221 */ /* 0x000fe20000010000 */
[----:B------:R-:W-:Y:S01]  /*6ac0*/  FADD.FTZ R10, R32, R27 ;  /* 0x0000001b200a7221 */ /* 0x000fe20000010000 */
[----:B------:R-:W-:Y:S01]  /*6ad0*/  F2FP.F16.F32.PACK_AB R155, R63, R3 ;  /* 0x000000033f9b723e */ /* 0x000fe200000000ff */
[----:B------:R-:W2:Y:S01]  /*6ae0*/  MUFU.EX2 R42, R42 ;  /* 0x0000002a002a7308 */ /* 0x000ea20000000800 */
[----:B------:R-:W-:Y:S01]  /*6af0*/  FADD.FTZ R44, R168, R31 ;  /* 0x0000001fa82c7221 */ /* 0x000fe20000010000 */
[----:B------:R-:W-:Y:S01]  /*6b00*/  FADD.FTZ R21, R13, R10 ;  /* 0x0000000a0d157221 */ /* 0x000fe20000010000 */
[----:B------:R-:W-:Y:S02]  /*6b10*/  F2FP.F16.F32.PACK_AB R172, R153, R172 ;  /* 0x000000ac99ac723e */ /* 0x000fe400000000ff */
        /* <DEDUP_REMOVED lines=29> */
[----:B------:R-:W-:-:S02]  /*6cf0*/  F2FP.F16.F32.PACK_AB R158, R199, R158 ;  /* 0x0000009ec79e723e */ /* 0x000fc400000000ff */
[----:B------:R-:W-:Y:S01]  /*6d00*/  FADD.FTZ R13, R199, R10 ;  /* 0x0000000ac70d7221 */ /* 0x000fe20000010000 */
[C---:B------:R-:W-:Y:S01]  /*6d10*/  FADD.FTZ R8, R71.reuse, R8 ;  /* 0x0000000847087221 */ /* 0x040fe20000010000 */
[----:B------:R-:W-:Y:S02]  /*6d20*/  F2FP.F16.F32.PACK_AB R159, R71, R69 ;  /* 0x00000045479f723e */ /* 0x000fe400000000ff */
[----:B------:R-:W-:Y:S01]  /*6d30*/  FADD.FTZ R10, R14, R13 ;  /* 0x0000000d0e0a7221 */ /* 0x000fe20000010000 */
[----:B------:R-:W-:-:S03]  /*6d40*/  FADD.FTZ R8, R73, R8 ;  /* 0x0000000849087221 */ /* 0x000fc60000010000 */
        /* <DEDUP_REMOVED lines=9> */
[----:B------:R-:W-:Y:S01]  /*6de0*/  FADD.FTZ R8, R83, R8 ;  /* 0x0000000853087221 */ /* 0x000fe20000010000 */
[----:B------:R-:W-:Y:S02]  /*6df0*/  IMAD.MOV.U32 R10, RZ, RZ, R16 ;  /* 0x000000ffff0a7224 */ /* 0x000fe400078e0010 */
[----:B0-----:R-:W-:Y:S01]  /*6e00*/  FADD.FTZ R4, R26, R3 ;  /* 0x000000031a047221 */ /* 0x001fe20000010000 */
[----:B-1----:R-:W-:Y:S01]  /*6e10*/  FADD.FTZ R8, R167, R8 ;  /* 0x00000008a7087221 */ /* 0x002fe20000010000 */
[C---:B--2---:R-:W-:Y:S02]  /*6e20*/  F2FP.F16.F32.PACK_AB R167, R42.reuse, R167 ;  /* 0x000000a72aa7723e */ /* 0x044fe400000000ff */
[----:B------:R-:W-:Y:S01]  /*6e30*/  FADD.FTZ R4, R205, R4 ;  /* 0x00000004cd047221 */ /* 0x000fe20000010000 */
[----:B------:R-:W-:Y:S01]  /*6e40*/  FADD.FTZ R3, R42, R8 ;  /* 0x000000082a037221 */ /* 0x000fe20000010000 */
[----:B------:R-:W-:Y:S01]  /*6e50*/  IMAD.MOV.U32 R8, RZ, RZ, R11 ;  /* 0x000000ffff087224 */ /* 0x000fe200078e000b */
[----:B------:R-:W-:Y:S06]  /*6e60*/  @P2 BRA `(.L_x_275) ;  /* 0xffffffd400b02947 */ /* 0x000fec000383ffff */
.L_x_266:
        /* <DEDUP_REMOVED lines=67> */
.L_x_276:
[----:B------:R-:W-:Y:S01]  /*72a0*/  IMAD R20, R2, 0x8, R0 ;  /* 0x0000000802147824 */ /* 0x000fe200078e0200 */
[----:B------:R-:W-:-:S04]  /*72b0*/  SHF.L.U32 R5, R16, 0x1f, RZ ;  /* 0x0000001f10057819 */ /* 0x000fc800000006ff */
[----:B------:R0:W1:Y:S01]  /*72c0*/  SYNCS.PHASECHK.TRANS64.TRYWAIT P2, [R20+URZ+0x34850], R5 ;  /* 0x03485005140075a7 */ /* 0x000062000804017f */
[----:B------:R-:W-:Y:S05]  /*72d0*/  @!P0 BRA `(.L_x_277) ;  /* 0x0000000000048947 */ /* 0x000fea0003800000 */
[----:B------:R-:W-:Y:S01]  /*72e0*/  BPT.TRAP 0x1 ;  /* 0x000000040000795c */ /* 0x000fe20000300000 */
.L_x_277:
[----:B-1----:R-:W-:Y:S05]  /*72f0*/  @P2 BRA `(.L_x_278) ;  /* 0x0000000000082947 */ /* 0x002fea0003800000 */
[----:B------:R-:W1:Y:S02]  /*7300*/  SYNCS.PHASECHK.TRANS64.TRYWAIT P0, [R20+URZ+0x34850], R5 ;  /* 0x03485005140075a7 */ /* 0x000e64000800017f */
[----:B-1----:R-:W-:Y:S05]  /*7310*/  @!P0 BRA `(.L_x_279) ;  /* 0x00000078005c8947 */ /* 0x002fea0003800000 */
.L_x_278:
[----:B------:R-:W-:Y:S05]  /*7320*/  WARPSYNC.ALL ;  /* 0x0000000000007948 */ /* 0x000fea0003800000 */
[----:B------:R-:W-:Y:S01]  /*7330*/  VIADD R0, R0, 0x400 ;  /* 0x0000040000007836 */ /* 0x000fe20000000000 */
[----:B------:R-:W-:Y:S01]  /*7340*/  WARPGROUP.ARRIVE ;  /* 0x00000000000079c5 */ /* 0x000fe20000000000 */
[----:B------:R-:W-:Y:S01]  /*7350*/  IMAD.MOV.U32 R15, RZ, RZ, 0x40000040 ;  /* 0x40000040ff0f7424 */ /* 0x000fe200078e00ff */
[----:B01----:R-:W0:Y:S01]  /*7360*/  SHFL.BFLY PT, R5, R4, 0x2, 0x1f ;  /* 0x0c401f0004057f89 */ /* 0x003e2200000e0000 */
[----:B------:R-:W-:Y:S02]  /*7370*/  IADD3 R185, R185, 0x1, RZ ;  /* 0x00000001b9b97810 */ /* 0x000fe40007ffe0ff */
[----:B------:R-:W-:-:S04]  /*7380*/  SHF.R.U32.HI R0, RZ, 0x4, R0 ;  /* 0x00000004ff007819 */ /* 0x000fc80000011600 */
[----:B------:R-:W-:-:S04]  /*7390*/  LOP3.LUT R0, R0, 0x3fff, RZ, 0xc0, !PT ;  /* 0x00003fff00007812 */ /* 0x000fc800078ec0ff */
[----:B------:R-:W-:Y:S02]  /*73a0*/  LOP3.LUT R13, R0, 0x4000000, RZ, 0xfc, !PT ;  /* 0x04000000000d7812 */ /* 0x000fe400078efcff */
[----:B------:R-:W1:Y:S03]  /*73b0*/  SHFL.BFLY PT, R0, R3, 0x2, 0x1f ;  /* 0x0c401f0003007f89 */ /* 0x000e6600000e0000 */
[----:B------:R-:W-:Y:S01]  /*73c0*/  IMAD R12, R2, 0x800, R13 ;  /* 0x00000800020c7824 */ /* 0x000fe200078e020d */
[----:B------:R-:W-:-:S03]  /*73d0*/  MOV R13, 0x40000040 ;  /* 0x40000040000d7802 */ /* 0x000fc60000000f00 */
[C---:B------:R-:W-:Y:S01]  /*73e0*/  VIADD R14, R12.reuse, 0x80 ;  /* 0x000000800c0e7836 */ /* 0x040fe20000000000 */
[----:B------:R-:W-:Y:S02]  /*73f0*/  R2UR UR6, R12 ;  /* 0x000000000c0672ca */ /* 0x000fe400000e0000 */
[----:B------:R-:W-:Y:S01]  /*7400*/  R2UR UR7, R13 ;  /* 0x000000000d0772ca */ /* 0x000fe200000e0000 */
[----:B0-----:R-:W-:Y:S01]  /*7410*/  FADD.FTZ R5, R5, R4 ;  /* 0x0000000405057221 */ /* 0x001fe20000010000 */
[----:B------:R-:W-:-:S11]  /*7420*/  MOV R13, 0x40000040 ;  /* 0x40000040000d7802 */ /* 0x000fd60000000f00 */
[----:B------:R-:W-:Y:S01]  /*7430*/  HGMMA.64x128x16.F32 R24, R180, gdesc[UR4].tnspB, R24, gsb0 ;  /* 0x41e00004b4187df0 */ /* 0x000fe20008000818 */
[----:B------:R-:W-:Y:S01]  /*7440*/  R2UR UR6, R14 ;  /* 0x000000000e0672ca */ /* 0x000fe200000e0000 */
[----:B------:R-:W-:Y:S01]  /*7450*/  VIADD R14, R12, 0x100 ;  /* 0x000001000c0e7836 */ /* 0x000fe20000000000 */
[----:B------:R-:W-:Y:S01]  /*7460*/  R2UR UR7, R15 ;  /* 0x000000000f0772ca */ /* 0x000fe200000e0000 */
[----:B------:R-:W-:Y:S02]  /*7470*/  IMAD.MOV.U32 R15, RZ, RZ, 0x40000040 ;  /* 0x40000040ff0f7424 */ /* 0x000fe400078e00ff */
[----:B-1----:R-:W-:Y:S02]  /*7480*/  FADD.FTZ R7, R0, R3 ;  /* 0x0000000300077221 */ /* 0x002fe40000010000 */
[----:B------:R-:W-:Y:S04]  /*7490*/  SHFL.BFLY PT, R0, R5, 0x1, 0x1f ;  /* 0x0c201f0005007f89 */ /* 0x000fe800000e0000 */
[----:B------:R-:W0:Y:S01]  /*74a0*/  SHFL.BFLY PT, R8, R7, 0x1, 0x1f ;  /* 0x0c201f0007087f89 */ /* 0x000e2200000e0000 */
[----:B------:R-:W-:-:S02]  /*74b0*/  WARPGROUP.DEPBAR.LE gsb0, 0x0 ;  /* 0x00008000000079c5 */ /* 0x000fc40000010000 */
[----:B------:R-:W-:-:S06]  /*74c0*/  WARPGROUP.ARRIVE ;  /* 0x00000000000079c5 */ /* 0x000fcc0000000000 */
[----:B------:R-:W-:Y:S01]  /*74d0*/  HGMMA.64x128x16.F32 R24, R176, gdesc[UR4].tnspB, R24, gsb0 ;  /* 0x41e00004b0187df0 */ /* 0x000fe20008000818 */
[----:B------:R-:W-:Y:S01]  /*74e0*/  R2UR UR6, R14 ;  /* 0x000000000e0672ca */ /* 0x000fe200000e0000 */
[----:B------:R-:W-:Y:S01]  /*74f0*/  VIADD R14, R12, 0x180 ;  /* 0x000001800c0e7836 */ /* 0x000fe20000000000 */
[----:B------:R-:W-:Y:S01]  /*7500*/  R2UR UR7, R15 ;  /* 0x000000000f0772ca */ /* 0x000fe200000e0000 */
[----:B------:R-:W-:Y:S01]  /*7510*/  IMAD.MOV.U32 R15, RZ, RZ, 0x40000040 ;  /* 0x40000040ff0f7424 */ /* 0x000fe200078e00ff */
[----:B------:R-:W-:Y:S02]  /*7520*/  WARPGROUP.DEPBAR.LE gsb0, 0x0 ;  /* 0x00008000000079c5 */ /* 0x000fe40000010000 */
[----:B------:R-:W-:-:S09]  /*7530*/  WARPGROUP.ARRIVE ;  /* 0x00000000000079c5 */ /* 0x000fd20000000000 */
[----:B------:R-:W-:Y:S01]  /*7540*/  HGMMA.64x128x16.F32 R24, R172, gdesc[UR4].tnspB, R24, gsb0 ;  /* 0x41e00004ac187df0 */ /* 0x000fe20008000818 */
[----:B------:R-:W-:Y:S02]  /*7550*/  R2UR UR6, R14 ;  /* 0x000000000e0672ca */ /* 0x000fe400000e0000 */
[----:B------:R-:W-:Y:S01]  /*7560*/  R2UR UR7, R15 ;  /* 0x000000000f0772ca */ /* 0x000fe200000e0000 */
[----:B------:R-:W-:Y:S01]  /*7570*/  IMAD.MOV.U32 R15, RZ, RZ, 0x40000040 ;  /* 0x40000040ff0f7424 */ /* 0x000fe200078e00ff */
[----:B------:R-:W-:Y:S01]  /*7580*/  IADD3 R14, R12, 0x200, RZ ;  /* 0x000002000c0e7810 */ /* 0x000fe20007ffe0ff */
[----:B------:R-:W-:Y:S02]  /*7590*/  WARPGROUP.DEPBAR.LE gsb0, 0x0 ;  /* 0x00008000000079c5 */ /* 0x000fe40000010000 */
[----:B------:R-:W-:-:S08]  /*75a0*/  WARPGROUP.ARRIVE ;  /* 0x00000000000079c5 */ /* 0x000fd00000000000 */
        /* <DEDUP_REMOVED lines=8> */
[----:B------:R-:W-:Y:S01]  /*7630*/  R2UR UR6, R14 ;  /* 0x000000000e0672ca */ /* 0x000fe200000e0000 */
[C---:B------:R-:W-:Y:S01]  /*7640*/  VIADD R14, R12.reuse, 0x300 ;  /* 0x000003000c0e7836 */ /* 0x040fe20000000000 */
[----:B------:R-:W-:Y:S01]  /*7650*/  R2UR UR7, R15 ;  /* 0x000000000f0772ca */ /* 0x000fe200000e0000 */
[----:B------:R-:W-:Y:S02]  /*7660*/  IMAD.MOV.U32 R15, RZ, RZ, 0x40000040 ;  /* 0x40000040ff0f7424 */ /* 0x000fe400078e00ff */
[----:B------:R-:W-:Y:S01]  /*7670*/  VIADD R12, R12, 0x380 ;  /* 0x000003800c0c7836 */ /* 0x000fe20000000000 */
[----:B------:R-:W-:Y:S02]  /*7680*/  WARPGROUP.DEPBAR.LE gsb0, 0x0 ;  /* 0x00008000000079c5 */ /* 0x000fe40000010000 */
[----:B------:R-:W-:-:S07]  /*7690*/  WARPGROUP.ARRIVE ;  /* 0x00000000000079c5 */ /* 0x000fce0000000000 */
[----:B------:R-:W-:Y:S01]  /*76a0*/  HGMMA.64x128x16.F32 R24, R156, gdesc[UR4].tnspB, R24, gsb0 ;  /* 0x41e000049c187df0 */ /* 0x000fe20008000818 */
[----:B------:R-:W-:Y:S01]  /*76b0*/  R2UR UR6, R14 ;  /* 0x000000000e0672ca */ /* 0x000fe200000e0000 */
[----:B------:R-:W-:Y:S01]  /*76c0*/  VIADD R14, R2, 0x1 ;  /* 0x00000001020e7836 */ /* 0x000fe20000000000 */
[----:B------:R-:W-:Y:S01]  /*76d0*/  R2UR UR7, R15 ;  /* 0x000000000f0772ca */ /* 0x000fe200000e0000 */
[----:B0-----:R-:W-:Y:S01]  /*76e0*/  FADD.FTZ R15, R7, R8 ;  /* 0x00000008070f7221 */ /* 0x001fe20000010000 */
[----:B------:R-:W-:Y:S02]  /*76f0*/  IMAD.MOV.U32 R2, RZ, RZ, RZ ;  /* 0x000000ffff027224 */ /* 0x000fe400078e00ff */
[----:B------:R-:W-:Y:S01]  /*7700*/  ISETP.NE.AND P2, PT, R14, 0x2, PT ;  /* 0x000000020e00780c */ /* 0x000fe20003f45270 */
[----:B------:R-:W-:Y:S01]  /*7710*/  @!P1 VIADD R7, R20, 0x34860 ;  /* 0x0003486014079836 */ /* 0x000fe20000000000 */
[----:B------:R-:W-:Y:S02]  /*7720*/  FSETP.NE.FTZ.AND P3, PT, R15, RZ, PT ;  /* 0x000000ff0f00720b */ /* 0x000fe40003f75000 */
[----:B------:R-:W-:-:S02]  /*7730*/  SEL R3, RZ, 0x1, P2 ;  /* 0x00000001ff037807 */ /* 0x000fc40001000000 */
[----:B------:R-:W-:Y:S02]  /*7740*/  @!P1 PRMT R7, RZ, 0x654, R7 ;  /* 0x00000654ff079816 */ /* 0x000fe40000000007 */
[----:B------:R-:W-:Y:S01]  /*7750*/  LOP3.LUT R16, R16, R3, RZ, 0x3c, !PT ;  /* 0x0000000310107212 */ /* 0x000fe200078e3cff */
[----:B------:R-:W-:-:S06]  /*7760*/  IMAD.MOV.U32 R3, RZ, RZ, -0x800000 ;  /* 0xff800000ff037424 */ /* 0x000fcc00078e00ff */
[----:B------:R-:W0:Y:S01]  /*7770*/  @P3 MUFU.LG2 R10, R15 ;  /* 0x0000000f000a3308 */ /* 0x000e220000000c00 */
[----:B------:R-:W-:Y:S01]  /*7780*/  @P3 FMUL.FTZ R21, R6, 0.69314718246459960938 ;  /* 0x3f31721806153820 */ /* 0x000fe20000410000 */
[----:B0-----:R-:W-:Y:S01]  /*7790*/  @P3 FMUL.FTZ R10, R10, 0.69314718246459960938 ;  /* 0x3f3172180a0a3820 */ /* 0x001fe20000410000 */
[----:B------:R-:W-:Y:S02]  /*77a0*/  WARPGROUP.DEPBAR.LE gsb0, 0x0 ;  /* 0x00008000000079c5 */ /* 0x000fe40000010000 */
[----:B------:R-:W-:-:S06]  /*77b0*/  WARPGROUP.ARRIVE ;  /* 0x00000000000079c5 */ /* 0x000fcc0000000000 */
[----:B------:R-:W-:Y:S01]  /*77c0*/  HGMMA.64x128x16.F32 R24, R160, gdesc[UR4].tnspB, R24, gsb0 ;  /* 0x41e00004a0187df0 */ /* 0x000fe20008000818 */
[----:B------:R-:W-:Y:S01]  /*77d0*/  R2UR UR6, R12 ;  /* 0x000000000c0672ca */ /* 0x000fe200000e0000 */
[----:B------:R-:W-:Y:S01]  /*77e0*/  FADD.FTZ R12, R5, R0 ;  /* 0x00000000050c7221 */ /* 0x000fe20000010000 */
[----:B------:R-:W-:Y:S01]  /*77f0*/  R2UR UR7, R13 ;  /* 0x000000000d0772ca */ /* 0x000fe200000e0000 */
[----:B------:R-:W-:Y:S02]  /*7800*/  IMAD.MOV.U32 R13, RZ, RZ, RZ ;  /* 0x000000ffff0d7224 */ /* 0x000fe400078e00ff */
[----:B------:R-:W-:Y:S01]  /*7810*/  IMAD.MOV.U32 R0, RZ, RZ, -0x800000 ;  /* 0xff800000ff007424 */ /* 0x000fe200078e00ff */
[----:B------:R-:W-:Y:S01]  /*7820*/  FSETP.NE.FTZ.AND P0, PT, R12, RZ, PT ;  /* 0x000000ff0c00720b */ /* 0x000fe20003f15000 */
[----:B------:R-:W-:Y:S02]  /*7830*/  @P3 FFMA.FTZ R0, R21, R11, R10 ;  /* 0x0000000b15003223 */ /* 0x000fe4000001000a */
[----:B------:R-:W-:Y:S10]  /*7840*/  @P3 MUFU.RCP R13, R15 ;  /* 0x0000000f000d3308 */ /* 0x000ff40000001000 */
[----:B------:R-:W0:Y:S01]  /*7850*/  @P0 MUFU.LG2 R8, R12 ;  /* 0x0000000c00080308 */ /* 0x000e220000000c00 */
[----:B------:R-:W-:-:S07]  /*7860*/  @P0 FMUL.FTZ R4, R6, 0.69314718246459960938 ;  /* 0x3f31721806040820 */ /* 0x000fce0000410000 */
[----:B------:R-:W1:Y:S01]  /*7870*/  @P0 MUFU.RCP R2, R12 ;  /* 0x0000000c00020308 */ /* 0x000e620000001000 */
[----:B0-----:R-:W-:-:S04]  /*7880*/  @P0 FMUL.FTZ R5, R8, 0.69314718246459960938 ;  /* 0x3f31721808050820 */ /* 0x001fc80000410000 */
[----:B------:R-:W-:Y:S01]  /*7890*/  @P0 FFMA.FTZ R3, R4, R9, R5 ;  /* 0x0000000904030223 */ /* 0x000fe20000010005 */
[----:B------:R-:W-:Y:S01]  /*78a0*/  PLOP3.LUT P0, PT, PT, PT, PT, 0x8, 0x0 ;  /* 0x000000000000781c */ /* 0x000fe20003f0e170 */
[----:B------:R-:W-:Y:S02]  /*78b0*/  WARPGROUP.DEPBAR.LE gsb0, 0x0 ;  /* 0x00008000000079c5 */ /* 0x000fe40000010000 */
[----:B------:R-:W-:-:S06]  /*78c0*/  WARPGROUP.ARRIVE ;  /* 0x00000000000079c5 */ /* 0x000fcc0000000000 */
[----:B------:R-:W-:Y:S03]  /*78d0*/  HGMMA.64x128x16.F32 R24, R164, gdesc[UR4].tnspB, R24, gsb0 ;  /* 0x41e00004a4187df0 */ /* 0x000fe60008000818 */
[----:B------:R-:W-:Y:S02]  /*78e0*/  WARPGROUP.DEPBAR.LE gsb0, 0x0 ;  /* 0x00008000000079c5 */ /* 0x000fe40000010000 */
[-C--:B-1----:R-:W-:Y:S01]  /*78f0*/  FMUL.FTZ R89, R33, R2.reuse ;  /* 0x0000000221597220 */ /* 0x082fe20000410000 */
[-C--:B------:R-:W-:Y:S01]  /*7900*/  FMUL.FTZ R88, R36, R2.reuse ;  /* 0x0000000224587220 */ /* 0x080fe20000410000 */
[----:B------:R0:W-:Y:S01]  /*7910*/  @!P1 SYNCS.ARRIVE.TRANS64.RED.A1T0 RZ, [R7+URZ], RZ ;  /* 0x000000ff07ff99a7 */ /* 0x0001e2000810043f */
        /* <DEDUP_REMOVED lines=33> */
[-C--:B0-----:R-:W-:Y:S01]  /*7b30*/  FMUL.FTZ R7, R31, R13.reuse ;  /* 0x0000000d1f077220 */ /* 0x081fe20000410000 */
        /* <DEDUP_REMOVED lines=28> */
[----:B------:R-:W-:-:S07]  /*7d00*/  SEL R2, R14, RZ, P2 ;  /* 0x000000ff0e027207 */ /* 0x000fce0001000000 */
.L_x_258:
[----:B------:R-:W0:Y:S01]  /*7d10*/  S2R R5, SR_CgaCtaId ;  /* 0x0000000000057919 */ /* 0x000e220000008800 */
[----:B------:R-:W-:Y:S01]  /*7d20*/  MOV R28, 0x400 ;  /* 0x00000400001c7802 */ /* 0x000fe20000000f00 */
[----:B------:R-:W-:Y:S01]  /*7d30*/  BSSY B0, `(.L_x_280) ;  /* 0x0000205000007945 */ /* 0x000fe20003800000 */
[----:B------:R-:W-:Y:S02]  /*7d40*/  BAR.SYNC.DEFER_BLOCKING 0x5, 0x120 ;  /* 0x0144800000007b1d */ /* 0x000fe40000010000 */
[----:B0-----:R-:W-:-:S05]  /*7d50*/  LEA R28, R5, R28, 0x18 ;  /* 0x0000001c051c7211 */ /* 0x001fca00078ec0ff */
[----:B------:R-:W0:Y:S02]  /*7d60*/  LDS.128 R48, [R28+0x348d0] ;  /* 0x0348d0001c307984 */ /* 0x000e240000000c00 */
[----:B0-----:R-:W-:Y:S01]  /*7d70*/  R2UR UR5, R50 ;  /* 0x00000000320572ca */ /* 0x001fe200000e0000 */
[----:B------:R-:W-:Y:S06]  /*7d80*/  BAR.ARV 0x4, 0x120 ;  /* 0x0104800000007b1d */ /* 0x000fec0000002000 */
[----:B------:R-:W-:Y:S08]  /*7d90*/  @P0 BRA `(.L_x_281) ;  /* 0x0000001400200947 */ /* 0x000ff00003800000 */
[----:B------:R-:W0:Y:S01]  /*7da0*/  S2R R5, SR_SWINHI ;  /* 0x0000000000057919 */ /* 0x000e220000002f00 */
[----:B------:R-:W-:Y:S01]  /*7db0*/  F2FP.F16.F32.PACK_AB R7, R7, R8 ;  /* 0x000000080707723e */ /* 0x000fe200000000ff */
[----:B------:R-:W-:Y:S01]  /*7dc0*/  ULDC.64 UR6, c[0x0][0xbd8] ;  /* 0x0002f60000067ab9 */ /* 0x000fe20000000a00 */
[----:B------:R-:W-:Y:S01]  /*7dd0*/  F2FP.F16.F32.PACK_AB R6, R6, R91 ;  /* 0x0000005b0606723e */ /* 0x000fe200000000ff */
[----:B------:R-:W-:Y:S01]  /*7de0*/  UISETP.NE.U32.AND UP0, UPT, UR6, URZ, UPT ;  /* 0x0000003f0600728c */ /* 0x000fe2000bf05070 */
[----:B------:R-:W-:Y:S01]  /*7df0*/  F2FP.F16.F32.PACK_AB R64, R65, R64 ;  /* 0x000000404140723e */ /* 0x000fe200000000ff */
[----:B------:R-:W-:Y:S01]  /*7e00*/  USHF.L.U32 UR8, UR61, 0x2, URZ ;  /* 0x000000023d087899 */ /* 0x000fe2000800063f */
[----:B------:R-:W-:Y:S01]  /*7e10*/  F2FP.F16.F32.PACK_AB R65, R67, R66 ;  /* 0x000000424341723e */ /* 0x000fe200000000ff */
[----:B------:R-:W-:Y:S01]  /*7e20*/  UISETP.NE.AND.EX UP0, UPT, UR7, URZ, UPT, UP0 ;  /* 0x0000003f0700728c */ /* 0x000fe2000bf05300 */
[----:B------:R-:W-:Y:S01]  /*7e30*/  F2FP.F16.F32.PACK_AB R72, R73, R72 ;  /* 0x000000484948723e */ /* 0x000fe200000000ff */
[----:B------:R-:W-:Y:S01]  /*7e40*/  ULDC.64 UR10, c[0x0][0x208] ;  /* 0x00008200000a7ab9 */ /* 0x000fe20000000a00 */
        /* <DEDUP_REMOVED lines=9> */
[----:B------:R-:W-:Y:S02]  /*7ee0*/  R2UR UR4, R184 ;  /* 0x00000000b80472ca */ /* 0x000fe400000e0000 */
[----:B------:R-:W-:Y:S02]  /*7ef0*/  MOV R20, R28 ;  /* 0x0000001c00147202 */ /* 0x000fe40000000f00 */
[----:B0-----:R-:W-:-:S03]  /*7f00*/  MOV R21, R5 ;  /* 0x0000000500157202 */ /* 0x001fc60000000f00 */
[----:B------:R-:W-:-:S03]  /*7f10*/  IMAD.WIDE R4, R190, 0x2, R20 ;  /* 0x00000002be047825 */ /* 0x000fc600078e0214 */
[----:B------:R-:W-:-:S03]  /*7f20*/  LOP3.LUT R9, R4, 0x380, RZ, 0xc0, !PT ;  /* 0x0000038004097812 */ /* 0x000fc600078ec0ff */
[----:B------:R-:W-:Y:S01]  /*7f30*/  USHF.L.U64.HI UR9, UR61, 0x2, UR4 ;  /* 0x000000023d097899 */ /* 0x000fe20008010204 */
[C---:B------:R-:W-:Y:S01]  /*7f40*/  IADD3 R97, P6, R4.reuse, 0x20, RZ ;  /* 0x0000002004617810 */ /* 0x040fe20007fde0ff */
[----:B------:R-:W-:Y:S01]  /*7f50*/  UIADD3 UR4, UP1, UR8, UR6, URZ ;  /* 0x0000000608047290 */ /* 0x000fe2000ff3e03f */
[C---:B------:R-:W-:Y:S02]  /*7f60*/  IADD3 R99, P5, R4.reuse, 0x40, RZ ;  /* 0x0000004004637810 */ /* 0x040fe40007fbe0ff */
[C---:B------:R-:W-:Y:S01]  /*7f70*/  IADD3 R101, P4, R4.reuse, 0x60, RZ ;  /* 0x0000006004657810 */ /* 0x040fe20007f9e0ff */
[--C-:B------:R-:W-:Y:S01]  /*7f80*/  IMAD.X R31, RZ, RZ, R5.reuse, P6 ;  /* 0x000000ffff1f7224 */ /* 0x100fe200030e0605 */
[----:B------:R-:W-:Y:S01]  /*7f90*/  IADD3 R103, P3, R4, 0x4000, RZ ;  /* 0x0000400004677810 */ /* 0x000fe20007f7e0ff */
[--C-:B------:R-:W-:Y:S01]  /*7fa0*/  IMAD.X R27, RZ, RZ, R5.reuse, P5 ;  /* 0x000000ffff1b7224 */ /* 0x100fe200028e0605 */
[----:B------:R-:W-:Y:S01]  /*7fb0*/  SHF.R.U64 R9, R9, 0x3, RZ ;  /* 0x0000000309097819 */ /* 0x000fe200000012ff */
[--C-:B------:R-:W-:Y:S01]  /*7fc0*/  IMAD.X R25, RZ, RZ, R5.reuse, P4 ;  /* 0x000000ffff197224 */ /* 0x100fe200020e0605 */
[----:B------:R-:W-:Y:S01]  /*7fd0*/  LOP3.LUT R14, R97, 0x380, RZ, 0xc0, !PT ;  /* 0x00000380610e7812 */ /* 0x000fe200078ec0ff */
[----:B------:R-:W-:Y:S01]  /*7fe0*/  IMAD.X R15, RZ, RZ, R5, P3 ;  /* 0x000000ffff0f7224 */ /* 0x000fe200018e0605 */
[----:B------:R-:W-:Y:S01]  /*7ff0*/  LOP3.LUT R24, R99, 0x380, RZ, 0xc0, !PT ;  /* 0x0000038063187812 */ /* 0x000fe200078ec0ff */
[----:B------:R-:W-:Y:S01]  /*8000*/  UIADD3.X UR6, UR9, UR7, URZ, UP1, !UPT ;  /* 0x0000000709067290 */ /* 0x000fe20008ffe43f */
[----:B------:R-:W-:-:S02]  /*8010*/  LOP3.LUT R48, R101, 0x380, RZ, 0xc0, !PT ;  /* 0x0000038065307812 */ /* 0x000fc400078ec0ff */
[----:B------:R-:W-:Y:S01]  /*8020*/  LOP3.LUT R50, R103, 0x380, RZ, 0xc0, !PT ;  /* 0x0000038067327812 */ /* 0x000fe200078ec0ff */
[----:B------:R-:W-:Y:S01]  /*8030*/  BAR.SYNC.DEFER_BLOCKING 0x1, 0x100 ;  /* 0x0044000000007b1d */ /* 0x000fe20000010000 */
[C---:B------:R-:W-:Y:S02]  /*8040*/  IADD3 R105, P2, R4.reuse, 0x4020, RZ ;  /* 0x0000402004697810 */ /* 0x040fe40007f5e0ff */
[C---:B------:R-:W-:Y:S02]  /*8050*/  IADD3 R107, P1, R4.reuse, 0x4040, RZ ;  /* 0x00004040046b7810 */ /* 0x040fe40007f3e0ff */
[----:B------:R-:W-:Y:S01]  /*8060*/  IADD3 R109, P0, R4, 0x4060, RZ ;  /* 0x00004060046d7810 */ /* 0x000fe20007f1e0ff */
[--C-:B------:R-:W-:Y:S01]  /*8070*/  IMAD.X R13, RZ, RZ, R5.reuse, P2 ;  /* 0x000000ffff0d7224 */ /* 0x100fe200010e0605 */
[----:B------:R-:W-:Y:S01]  /*8080*/  LOP3.LUT R4, R9, R4, RZ, 0x3c, !PT ;  /* 0x0000000409047212 */ /* 0x000fe200078e3cff */
[----:B------:R-:W-:Y:S01]  /*8090*/  IMAD.X R11, RZ, RZ, R5, P1 ;  /* 0x000000ffff0b7224 */ /* 0x000fe200008e0605 */
[----:B------:R-:W-:-:S02]  /*80a0*/  SHF.R.U64 R14, R14, 0x3, RZ ;  /* 0x000000030e0e7819 */ /* 0x000fc400000012ff */
[----:B------:R-:W-:Y:S02]  /*80b0*/  SHF.R.U64 R24, R24, 0x3, RZ ;  /* 0x0000000318187819 */ /* 0x000fe400000012ff */
[----:B------:R-:W-:Y:S02]  /*80c0*/  SHF.R.U64 R48, R48, 0x3, RZ ;  /* 0x0000000330307819 */ /* 0x000fe400000012ff */
[----:B------:R-:W-:Y:S02]  /*80d0*/  SHF.R.U64 R50, R50, 0x3, RZ ;  /* 0x0000000332327819 */ /* 0x000fe400000012ff */
[-C--:B------:R-:W-:Y:S02]  /*80e0*/  IADD3.X R9, RZ, R5.reuse, RZ, P0, !PT ;  /* 0x00000005ff097210 */ /* 0x080fe400007fe4ff */
[----:B------:R-:W-:Y:S02]  /*80f0*/  MOV R94, R4 ;  /* 0x00000004005e7202 */ /* 0x000fe40000000f00 */
[----:B------:R-:W-:-:S02]  /*8100*/  LOP3.LUT R30, R14, R97, RZ, 0x3c, !PT ;  /* 0x000000610e1e7212 */ /* 0x000fc400078e3cff */
[----:B------:R-:W-:Y:S02]  /*8110*/  LOP3.LUT R26, R24, R99, RZ, 0x3c, !PT ;  /* 0x00000063181a7212 */ /* 0x000fe400078e3cff */
[----:B------:R-:W-:Y:S02]  /*8120*/  F2FP.F16.F32.PACK_AB R5, R10, R93 ;  /* 0x0000005d0a05723e */ /* 0x000fe400000000ff */
[----:B------:R-:W-:Y:S02]  /*8130*/  LOP3.LUT R24, R48, R101, RZ, 0x3c, !PT ;  /* 0x0000006530187212 */ /* 0x000fe400078e3cff */
[----:B------:R-:W-:Y:S02]  /*8140*/  LOP3.LUT R14, R50, R103, RZ, 0x3c, !PT ;  /* 0x00000067320e7212 */ /* 0x000fe400078e3cff */
[----:B------:R-:W-:Y:S02]  /*8150*/  LOP3.LUT R10, R105, 0x380, RZ, 0xc0, !PT ;  /* 0x00000380690a7812 */ /* 0x000fe400078ec0ff */
[----:B------:R-:W-:-:S02]  /*8160*/  LOP3.LUT R48, R107, 0x380, RZ, 0xc0, !PT ;  /* 0x000003806b307812 */ /* 0x000fc400078ec0ff */
[----:B------:R-:W-:Y:S02]  /*8170*/  LOP3.LUT R50, R109, 0x380, RZ, 0xc0, !PT ;  /* 0x000003806d327812 */ /* 0x000fe400078ec0ff */
[----:B------:R-:W-:Y:S02]  /*8180*/  SHF.R.U64 R10, R10, 0x3, RZ ;  /* 0x000000030a0a7819 */ /* 0x000fe400000012ff */
[----:B------:R-:W-:Y:S02]  /*8190*/  SHF.R.U64 R48, R48, 0x3, RZ ;  /* 0x0000000330307819 */ /* 0x000fe400000012ff */
[----:B------:R-:W-:Y:S02]  /*81a0*/  SHF.R.U64 R50, R50, 0x3, RZ ;  /* 0x0000000332327819 */ /* 0x000fe400000012ff */
[----:B------:R-:W-:Y:S02]  /*81b0*/  F2FP.F16.F32.PACK_AB R4, R12, R95 ;  /* 0x0000005f0c04723e */ /* 0x000fe400000000ff */
[----:B------:R-:W-:-:S02]  /*81c0*/  LOP3.LUT R12, R10, R105, RZ, 0x3c, !PT ;  /* 0x000000690a0c7212 */ /* 0x000fc400078e3cff */
[----:B------:R-:W-:Y:S01]  /*81d0*/  LOP3.LUT R10, R48, R107, RZ, 0x3c, !PT ;  /* 0x0000006b300a7212 */ /* 0x000fe200078e3cff */
[----:B------:R0:W-:Y:S01]  /*81e0*/  STSM.16.M88.4 [R94], R4 ;  /* 0x000000045e007844 */ /* 0x0001e20000000200 */
[----:B------:R-:W-:Y:S02]  /*81f0*/  LOP3.LUT R8, R50, R109, RZ, 0x3c, !PT ;  /* 0x0000006d32087212 */ /* 0x000fe400078e3cff */
[----:B------:R-:W-:Y:S02]  /*8200*/  MOV R93, R30 ;  /* 0x0000001e005d7202 */ /* 0x000fe40000000f00 */
[----:B------:R-:W-:Y:S02]  /*8210*/  MOV R31, R10 ;  /* 0x0000000a001f7202 */ /* 0x000fe40000000f00 */
[----:B------:R-:W-:Y:S02]  /*8220*/  MOV R30, R8 ;  /* 0x00000008001e7202 */ /* 0x000fe40000000f00 */
[----:B------:R-:W-:-:S02]  /*8230*/  F2FP.F16.F32.PACK_AB R8, R89, R90 ;  /* 0x0000005a5908723e */ /* 0x000fc400000000ff */
[----:B------:R-:W-:Y:S02]  /*8240*/  F2FP.F16.F32.PACK_AB R9, R35, R34 ;  /* 0x000000222309723e */ /* 0x000fe400000000ff */
[----:B------:R-:W-:Y:S02]  /*8250*/  F2FP.F16.F32.PACK_AB R10, R37, R88 ;  /* 0x00000058250a723e */ /* 0x000fe400000000ff */
[----:B------:R-:W-:Y:S02]  /*8260*/  F2FP.F16.F32.PACK_AB R11, R39, R38 ;  /* 0x00000026270b723e */ /* 0x000fe400000000ff */
[----:B------:R-:W-:Y:S02]  /*8270*/  MOV R92, R26 ;  /* 0x0000001a005c7202 */ /* 0x000fe40000000f00 */
[----:B------:R-:W-:Y:S01]  /*8280*/  MOV R50, R14 ;  /* 0x0000000e00327202 */ /* 0x000fe20000000f00 */
[----:B------:R-:W-:Y:S01]  /*8290*/  STSM.16.M88.4 [R93], R8 ;  /* 0x000000085d007844 */ /* 0x000fe20000000200 */
[----:B------:R-:W-:-:S02]  /*82a0*/  MOV R48, R12 ;  /* 0x0000000c00307202 */ /* 0x000fc40000000f00 */
[----:B0-----:R-:W-:Y:S02]  /*82b0*/  F2FP.F16.F32.PACK_AB R4, R41, R40 ;  /* 0x000000282904723e */ /* 0x001fe400000000ff */
[----:B------:R-:W-:Y:S02]  /*82c0*/  F2FP.F16.F32.PACK_AB R5, R43, R42 ;  /* 0x0000002a2b05723e */ /* 0x000fe400000000ff */
[----:B------:R-:W-:Y:S02]  /*82d0*/  F2FP.F16.F32.PACK_AB R6, R45, R44 ;  /* 0x0000002c2d06723e */ /* 0x000fe400000000ff */
[----:B------:R-:W-:Y:S02]  /*82e0*/  F2FP.F16.F32.PACK_AB R7, R47, R46 ;  /* 0x0000002e2f07723e */ /* 0x000fe400000000ff */
[----:B------:R-:W-:Y:S02]  /*82f0*/  MOV R91, R24 ;  /* 0x00000018005b7202 */ /* 0x000fe40000000f00 */
[----:B------:R-:W-:Y:S01]  /*8300*/  F2FP.F16.F32.PACK_AB R12, R33, R36 ;  /* 0x00000024210c723e */ /* 0x000fe200000000ff */
[----:B------:R0:W-:Y:S01]  /*8310*/  STSM.16.M88.4 [R92], R4 ;  /* 0x000000045c007844 */ /* 0x0001e20000000200 */
[----:B------:R-:W-:-:S02]  /*8320*/  F2FP.F16.F32.PACK_AB R13, R29, R32 ;  /* 0x000000201d0d723e */ /* 0x000fc400000000ff */
[----:B------:R-:W-:Y:S02]  /*8330*/  F2FP.F16.F32.PACK_AB R14, R53, R52 ;  /* 0x00000034350e723e */ /* 0x000fe400000000ff */
[----:B------:R-:W-:Y:S02]  /*8340*/  F2FP.F16.F32.PACK_AB R15, R55, R54 ;  /* 0x00000036370f723e */ /* 0x000fe400000000ff */
[----:B------:R-:W-:Y:S02]  /*8350*/  F2FP.F16.F32.PACK_AB R24, R57, R56 ;  /* 0x000000383918723e */ /* 0x000fe400000000ff */
[----:B------:R-:W-:Y:S01]  /*8360*/  F2FP.F16.F32.PACK_AB R25, R59, R58 ;  /* 0x0000003a3b19723e */ /* 0x000fe200000000ff */
[----:B------:R1:W-:Y:S01]  /*8370*/  STSM.16.M88.4 [R91], R12 ;  /* 0x0000000c5b007844 */ /* 0x0003e20000000200 */
[----:B------:R-:W-:Y:S02]  /*8380*/  F2FP.F16.F32.PACK_AB R26, R61, R60 ;  /* 0x0000003c3d1a723e */ /* 0x000fe400000000ff */
[----:B------:R-:W-:-:S02]  /*8390*/  F2FP.F16.F32.PACK_AB R27, R63, R62 ;  /* 0x0000003e3f1b723e */ /* 0x000fc400000000ff */
[----:B------:R-:W-:Y:S01]  /*83a0*/  PLOP3.LUT P0, PT, PT, PT, UP0, 0x80, 0x0 ;  /* 0x000000000000781c */ /* 0x000fe20003f0f008 */
[----:B0-----:R-:W-:Y:S02]  /*83b0*/  IMAD.U32 R4, RZ, RZ, UR4 ;  /* 0x00000004ff047e24 */ /* 0x001fe4000f8e00ff */
[----:B------:R1:W-:Y:S01]  /*83c0*/  STSM.16.M88.4 [R50], R24 ;  /* 0x0000001832007844 */ /* 0x0003e20000000200 */
[----:B------:R-:W-:Y:S01]  /*83d0*/  IMAD.U32 R5, RZ, RZ, UR6 ;  /* 0x00000006ff057e24 */ /* 0x000fe2000f8e00ff */
[----:B------:R-:W-:Y:S02]  /*83e0*/  ULDC.64 UR6, c[0x0][0xbe0] ;  /* 0x0002f80000067ab9 */ /* 0x000fe40000000a00 */
[----:B------:R1:W-:Y:S04]  /*83f0*/  STSM.16.M88.4 [R48], R64 ;  /* 0x0000004030007844 */ /* 0x0003e80000000200 */
[----:B------:R1:W-:Y:S04]  /*8400*/  STSM.16.M88.4 [R31], R72 ;  /* 0x000000481f007844 */ /* 0x0003e80000000200 */
[----:B------:R1:W-:Y:S01]  /*8410*/  STSM.16.M88.4 [R30], R80 ;  /* 0x000000501e007844 */ /* 0x0003e20000000200 */
[----:B------:R-:W-:Y:S06]  /*8420*/  BAR.SYNC.DEFER_BLOCKING 0x1, 0x100 ;  /* 0x0044000000007b1d */ /* 0x000fec0000010000 */
[----:B------:R-:W2:Y:S01]  /*8430*/  @P0 LDG.E R6, desc[UR10][R4.64] ;  /* 0x0000000a04060981 */ /* 0x000ea2000c1e1900 */
[----:B------:R-:W-:Y:S01]  /*8440*/  UISETP.NE.U32.AND UP1, UPT, UR6, URZ, UPT ;  /* 0x0000003f0600728c */ /* 0x000fe2000bf25070 */
[----:B------:R-:W0:Y:S01]  /*8450*/  LDC R29, c[0x0][0xa88] ;  /* 0x0002a200ff1d7b82 */ /* 0x000e220000000800 */
[----:B------:R-:W-:Y:S01]  /*8460*/  IMAD R7, R18, 0x40, R17 ;  /* 0x0000004012077824 */ /* 0x000fe200078e0211 */
[----:B------:R-:W-:Y:S01]  /*8470*/  UMOV UR4, URZ ;  /* 0x0000003f00047c82 */ /* 0x000fe20008000000 */
[----:B------:R-:W-:-:S02]  /*8480*/  UISETP.NE.AND.EX UP1, UPT, UR7, URZ, UPT, UP1 ;  /* 0x0000003f0700728c */ /* 0x000fc4000bf25310 */
[----:B------:R-:W-:-:S04]  /*8490*/  IMAD.WIDE R20, R7, 0x2, R20 ;  /* 0x0000000207147825 */ /* 0x000fc800078e0214 */
[----:B------:R-:W-:Y:S02]  /*84a0*/  PLOP3.LUT P2, PT, PT, PT, UP1, 0x80, 0x0 ;  /* 0x000000000000781c */ /* 0x000fe40003f4f018 */
[----:B------:R-:W-:-:S03]  /*84b0*/  IADD3 R33, P1, R20, 0x1000, RZ ;  /* 0x0000100014217810 */ /* 0x000fc60007f3e0ff */
[----:B------:R-:W-:-:S04]  /*84c0*/  @UP1 UIADD3 UR6, UP2, UR8, UR6, URZ ;  /* 0x0000000608061290 */ /* 0x000fc8000ff5e03f */
[----:B------:R-:W-:-:S06]  /*84d0*/  @UP1 UIADD3.X UR7, UR9, UR7, URZ, UP2, !UPT ;  /* 0x0000000709071290 */ /* 0x000fcc00097fe43f */
[----:B------:R-:W-:Y:S01]  /*84e0*/  IMAD.U32 R7, RZ, RZ, UR7 ;  /* 0x00000007ff077e24 */ /* 0x000fe2000f8e00ff */
[----:B--2---:R-:W-:Y:S01]  /*84f0*/  @P0 R2UR UR4, R6 ;  /* 0x00000000060402ca */ /* 0x004fe200000e0000 */
[----:B------:R-:W-:-:S05]  /*8500*/  IMAD.U32 R6, RZ, RZ, UR6 ;  /* 0x00000006ff067e24 */ /* 0x000fca000f8e00ff */
[----:B0-----:R1:W5:Y:S01]  /*8510*/  @P2 LDG.E R29, desc[UR10][R6.64] ;  /* 0x0000000a061d2981 */ /* 0x001362000c1e1900 */
[----:B------:R-:W-:Y:S08]  /*8520*/  @P2 BRA `(.L_x_282) ;  /* 0x0000000000142947 */ /* 0x000ff00003800000 */
[----:B------:R-:W-:Y:S05]  /*8530*/  @!P0 BRA `(.L_x_282) ;  /* 0x0000000000108947 */ /* 0x000fea0003800000 */
[----:B------:R-:W-:Y:S02]  /*8540*/  ULDC.64 UR6, c[0x0][0x208] ;  /* 0x0000820000067ab9 */ /* 0x000fe40000000a00 */
[----:B-1----:R-:W2:Y:S04]  /*8550*/  LDG.E R6, desc[UR6][R4.64] ;  /* 0x0000000604067981 */ /* 0x002ea8000c1e1900 */
[----:B-----5:R-:W2:Y:S02]  /*8560*/  LDG.E R29, desc[UR6][R4.64+0x4] ;  /* 0x00000406041d7981 */ /* 0x020ea4000c1e1900 */
[----:B--2---:R-:W-:-:S07]  /*8570*/  IMAD.IADD R29, R29, 0x1, -R6 ;  /* 0x000000011d1d7824 */ /* 0x004fce00078e0a06 */
.L_x_282:
[----:B------:R-:W-:Y:S01]  /*8580*/  R2UR UR15, R23 ;  /* 0x00000000170f72ca */ /* 0x000fe200000e0000 */
[----:B------:R-:W-:Y:S01]  /*8590*/  ULDC.64 UR12, c[0x0][0xb70] ;  /* 0x0002dc00000c7ab9 */ /* 0x000fe20000000a00 */
[----:B------:R-:W-:Y:S01]  /*85a0*/  R2UR UR14, R184 ;  /* 0x00000000b80e72ca */ /* 0x000fe200000e0000 */
[----:B------:R-:W-:Y:S01]  /*85b0*/  USHF.R.S32.HI UR9, URZ, 0x1f, UR4 ;  /* 0x0000001f3f097899 */ /* 0x000fe20008011404 */
[----:B------:R-:W-:Y:S01]  /*85c0*/  LEA R8, R22, R189, 0x7 ;  /* 0x000000bd16087211 */ /* 0x000fe200078e38ff */
[----:B------:R-:W-:Y:S01]  /*85d0*/  UMOV UR8, UR4 ;  /* 0x0000000400087c82 */ /* 0x000fe20008000000 */
[----:B------:R-:W-:Y:S01]  /*85e0*/  USEL UR61, UR61, URZ, !UP0 ;  /* 0x0000003f3d3d7287 */ /* 0x000fe2000c000000 */
[----:B------:R-:W-:Y:S01]  /*85f0*/  LOP3.LUT R32, R33, 0x380, RZ, 0xc0, !PT ;  /* 0x0000038021207812 */ /* 0x000fe200078ec0ff */
[----:B------:R-:W-:Y:S01]  /*8600*/  ULDC.64 UR16, c[0x0][0x208] ;  /* 0x0000820000107ab9 */ /* 0x000fe20000000a00 */
[----:B------:R-:W-:Y:S02]  /*8610*/  SHF.R.S32.HI R5, RZ, 0x1f, R8 ;  /* 0x0000001fff057819 */ /* 0x000fe40000011408 */
[----:B-1----:R-:W-:-:S02]  /*8620*/  IADD3 R13, P2, R20, 0x2000, RZ ;  /* 0x00002000140d7810 */ /* 0x002fc40007f5e0ff */
[----:B------:R-:W-:Y:S01]  /*8630*/  USHF.R.S32.HI UR11, URZ, 0x1f, UR15 ;  /* 0x0000001f3f0b7899 */ /* 0x000fe2000801140f */
[----:B------:R-:W-:Y:S01]  /*8640*/  IADD3 R7, P6, R20, 0x3000, RZ ;  /* 0x0000300014077810 */ /* 0x000fe20007fde0ff */
[----:B------:R-:W-:Y:S01]  /*8650*/  USEL UR14, UR14, URZ, !UP0 ;  /* 0x0000003f0e0e7287 */ /* 0x000fe2000c000000 */
[----:B------:R-:W-:Y:S01]  /*8660*/  SHF.R.U64 R32, R32, 0x3, RZ ;  /* 0x0000000320207819 */ /* 0x000fe200000012ff */
[----:B------:R-:W-:Y:S01]  /*8670*/  UIMAD UR10, UR11, UR12, URZ ;  /* 0x0000000c0b0a72a4 */ /* 0x000fe2000f8e023f */
[----:B------:R-:W-:Y:S01]  /*8680*/  LOP3.LUT R12, R13, 0x380, RZ, 0xc0, !PT ;  /* 0x000003800d0c7812 */ /* 0x000fe200078ec0ff */
[----:B------:R-:W-:Y:S01]  /*8690*/  UIMAD.WIDE.U32 UR6, UR15, UR12, UR8 ;  /* 0x0000000c0f0672a5 */ /* 0x000fe2000f8e0008 */
[----:B------:R-:W-:Y:S01]  /*86a0*/  LOP3.LUT R4, R7, 0x380, RZ, 0xc0, !PT ;  /* 0x0000038007047812 */ /* 0x000fe200078ec0ff */
[----:B------:R-:W-:Y:S01]  /*86b0*/  UIMAD UR10, UR15, UR13, UR10 ;  /* 0x0000000d0f0a72a4 */ /* 0x000fe2000f8e020a */
[----:B------:R-:W-:Y:S01]  /*86c0*/  LOP3.LUT R32, R32, R33, RZ, 0x3c, !PT ;  /* 0x0000002120207212 */ /* 0x000fe200078e3cff */
[----:B------:R-:W-:Y:S01]  /*86d0*/  IMAD.X R33, RZ, RZ, R21, P1 ;  /* 0x000000ffff217224 */ /* 0x000fe200008e0615 */
[----:B------:R-:W-:Y:S01]  /*86e0*/  ULDC.64 UR12, c[0x0][0xb78] ;  /* 0x0002de00000c7ab9 */ /* 0x000fe20000000a00 */
[----:B------:R-:W-:Y:S01]  /*86f0*/  UIADD3 UR7, UR7, UR10, URZ ;  /* 0x0000000a07077290 */ /* 0x000fe2000fffe03f */
[----:B------:R-:W-:Y:S01]  /*8700*/  SHF.R.U64 R12, R12, 0x3, RZ ;  /* 0x000000030c0c7819 */ /* 0x000fe200000012ff */
[----:B------:R-:W-:Y:S01]  /*8710*/  UIMAD UR8, UR14, UR12, URZ ;  /* 0x0000000c0e0872a4 */ /* 0x000fe2000f8e023f */
[----:B------:R-:W-:Y:S01]  /*8720*/  SHF.R.U64 R4, R4, 0x3, RZ ;  /* 0x0000000304047819 */ /* 0x000fe200000012ff */
[----:B------:R-:W-:Y:S01]  /*8730*/  UIMAD.WIDE.U32 UR6, UR61, UR12, UR6 ;  /* 0x0000000c3d0672a5 */ /* 0x000fe2000f8e0006 */
[C---:B------:R-:W-:Y:S01]  /*8740*/  IADD3 R45, P5, R20.reuse, 0x4000, RZ ;  /* 0x00004000142d7810 */ /* 0x040fe20007fbe0ff */
[----:B------:R-:W-:Y:S01]  /*8750*/  UIMAD UR8, UR61, UR13, UR8 ;  /* 0x0000000d3d0872a4 */ /* 0x000fe2000f8e0208 */
[----:B------:R-:W-:-:S02]  /*8760*/  IADD3 R37, P4, R20, 0x5000, RZ ;  /* 0x0000500014257810 */ /* 0x000fc40007f9e0ff */
[----:B------:R-:W-:Y:S01]  /*8770*/  IADD3 R25, P3, R20, 0x6000, RZ ;  /* 0x0000600014197810 */ /* 0x000fe20007f7e0ff */
[----:B------:R-:W-:Y:S01]  /*8780*/  ULDC.64 UR12, c[0x0][0xaa0] ;  /* 0x0002a800000c7ab9 */ /* 0x000fe20000000a00 */
[----:B------:R-:W-:Y:S01]  /*8790*/  IADD3 R6, P0, R8, UR6, RZ ;  /* 0x0000000608067c10 */ /* 0x000fe2000ff1e0ff */
[----:B------:R-:W-:Y:S01]  /*87a0*/  IMAD.U32 R10, RZ, RZ, UR8 ;  /* 0x00000008ff0a7e24 */ /* 0x000fe2000f8e00ff */
[----:B------:R-:W-:Y:S02]  /*87b0*/  LOP3.LUT R9, R20, 0x380, RZ, 0xc0, !PT ;  /* 0x0000038014097812 */ /* 0x000fe400078ec0ff */
[----:B------:R-:W-:Y:S01]  /*87c0*/  LOP3.LUT R12, R12, R13, RZ, 0x3c, !PT ;  /* 0x0000000d0c0c7212 */ /* 0x000fe200078e3cff */
[----:B------:R-:W-:Y:S01]  /*87d0*/  IMAD.X R13, RZ, RZ, R21, P2 ;  /* 0x000000ffff0d7224 */ /* 0x000fe200010e0615 */
[----:B------:R-:W-:Y:S01]  /*87e0*/  IADD3.X R5, R5, UR7, R10, P0, !PT ;  /* 0x0000000705057c10 */ /* 0x000fe200087fe40a */
[----:B------:R-:W-:Y:S01]  /*87f0*/  ULDC.64 UR6, c[0x0][0xb40] ;  /* 0x0002d00000067ab9 */ /* 0x000fe20000000a00 */
[----:B------:R-:W-:-:S02]  /*8800*/  LOP3.LUT R4, R4, R7, RZ, 0x3c, !PT ;  /* 0x0000000704047212 */ /* 0x000fc400078e3cff */
[----:B------:R-:W-:Y:S02]  /*8810*/  LEA R52, P0, R6, UR6, 0x2 ;  /* 0x0000000606347c11 */ /* 0x000fe4000f8010ff */
[----:B------:R-:W-:Y:S02]  /*8820*/  IADD3 R7, P2, R20, 0x7000, RZ ;  /* 0x0000700014077810 */ /* 0x000fe40007f5e0ff */
[----:B------:R-:W-:Y:S01]  /*8830*/  LEA.HI.X R53, R6, UR7, R5, 0x2, P0 ;  /* 0x0000000706357c11 */ /* 0x000fe200080f1405 */
[----:B------:R-:W-:Y:S01]  /*8840*/  VIADD R6, R8, 0x8 ;  /* 0x0000000808067836 */ /* 0x000fe20000000000 */
[----:B------:R-:W-:Y:S02]  /*8850*/  LOP3.LUT P0, RZ, R186, 0x3, RZ, 0xc0, !PT ;  /* 0x00000003baff7812 */ /* 0x000fe4000780c0ff */
[----:B------:R-:W-:Y:S02]  /*8860*/  LOP3.LUT R44, R45, 0x380, RZ, 0xc0, !PT ;  /* 0x000003802d2c7812 */ /* 0x000fe400078ec0ff */
[----:B------:R-:W-:-:S02]  /*8870*/  LOP3.LUT R36, R37, 0x380, RZ, 0xc0, !PT ;  /* 0x0000038025247812 */ /* 0x000fc400078ec0ff */
[----:B------:R-:W-:Y:S02]  /*8880*/  LOP3.LUT R24, R25, 0x380, RZ, 0xc0, !PT ;  /* 0x0000038019187812 */ /* 0x000fe400078ec0ff */
[----:B------:R-:W-:Y:S01]  /*8890*/  SHF.R.U64 R9, R9, 0x3, RZ ;  /* 0x0000000309097819 */ /* 0x000fe200000012ff */
[----:B------:R-:W-:Y:S01]  /*88a0*/  UIMAD UR6, UR9, UR12, URZ ;  /* 0x0000000c090672a4 */ /* 0x000fe2000f8e023f */
[-C--:B-----5:R-:W-:Y:S01]  /*88b0*/  ISETP.GE.OR P1, PT, R8, R29.reuse, P0 ;  /* 0x0000001d0800720c */ /* 0x0a0fe20000726670 */
[----:B------:R-:W-:Y:S01]  /*88c0*/  IMAD.X R5, RZ, RZ, R21, P6 ;  /* 0x000000ffff057224 */ /* 0x000fe200030e0615 */
[----:B------:R-:W-:Y:S02]  /*88d0*/  ISETP.GE.OR P0, PT, R6, R29, P0 ;  /* 0x0000001d0600720c */ /* 0x000fe40000706670 */
[----:B------:R-:W-:Y:S02]  /*88e0*/  LOP3.LUT R6, R7, 0x380, RZ, 0xc0, !PT ;  /* 0x0000038007067812 */ /* 0x000fe400078ec0ff */
[----:B------:R-:W-:-:S02]  /*88f0*/  SHF.R.U64 R44, R44, 0x3, RZ ;  /* 0x000000032c2c7819 */ /* 0x000fc400000012ff */
[----:B------:R-:W-:Y:S02]  /*8900*/  SHF.R.U64 R36, R36, 0x3, RZ ;  /* 0x0000000324247819 */ /* 0x000fe400000012ff */
[----:B------:R-:W-:Y:S02]  /*8910*/  SHF.R.U64 R24, R24, 0x3, RZ ;  /* 0x0000000318187819 */ /* 0x000fe400000012ff */
[----:B------:R-:W-:Y:S01]  /*8920*/  LOP3.LUT R20, R9, R20, RZ, 0x3c, !PT ;  /* 0x0000001409147212 */ /* 0x000fe200078e3cff */
[----:B------:R-:W-:Y:S01]  /*8930*/  @!P1 STG.E desc[UR16][R52.64], R3 ;  /* 0x0000000334009986 */ /* 0x000fe2000c101910 */
[----:B------:R-:W-:Y:S01]  /*8940*/  SHF.R.U64 R6, R6, 0x3, RZ ;  /* 0x0000000306067819 */ /* 0x000fe200000012ff */
[--C-:B------:R-:W-:Y:S01]  /*8950*/  IMAD.X R9, RZ, RZ, R21.reuse, P2 ;  /* 0x000000ffff097224 */ /* 0x100fe200010e0615 */
[----:B------:R-:W-:Y:S01]  /*8960*/  LOP3.LUT R44, R44, R45, RZ, 0x3c, !PT ;  /* 0x0000002d2c2c7212 */ /* 0x000fe200078e3cff */
[----:B------:R0:W-:Y:S01]  /*8970*/  @!P0 STG.E desc[UR16][R52.64+0x20], R0 ;  /* 0x0000200034008986 */ /* 0x0001e2000c101910 */
[----:B------:R-:W-:Y:S01]  /*8980*/  LOP3.LUT R36, R36, R37, RZ, 0x3c, !PT ;  /* 0x0000002524247212 */ /* 0x000fe200078e3cff */
[--C-:B------:R-:W-:Y:S01]  /*8990*/  IMAD.X R45, RZ, RZ, R21.reuse, P5 ;  /* 0x000000ffff2d7224 */ /* 0x100fe200028e0615 */
[----:B------:R-:W-:Y:S01]  /*89a0*/  LOP3.LUT R24, R24, R25, RZ, 0x3c, !PT ;  /* 0x0000001918187212 */ /* 0x000fe200078e3cff */
[----:B------:R-:W-:Y:S01]  /*89b0*/  IMAD.X R25, RZ, RZ, R21, P3 ;  /* 0x000000ffff197224 */ /* 0x000fe200018e0615 */
[----:B------:R-:W-:Y:S01]  /*89c0*/  IADD3.X R37, RZ, R21, RZ, P4, !PT ;  /* 0x00000015ff257210 */ /* 0x000fe200027fe4ff */
[----:B------:R1:W5:Y:S01]  /*89d0*/  LD.E.128 R40, desc[UR16][R20.64] ;  /* 0x0000001014287980 */ /* 0x000362000c101d00 */
[--C-:B------:R-:W-:Y:S01]  /*89e0*/  SHF.R.S32.HI R31, RZ, 0x1f, R17.reuse ;  /* 0x0000001fff1f7819 */ /* 0x100fe20000011411 */
[----:B------:R-:W-:Y:S01]  /*89f0*/  IMAD.MOV.U32 R30, RZ, RZ, R17 ;  /* 0x000000ffff1e7224 */ /* 0x000fe200078e0011 */
[----:B------:R-:W-:Y:S01]  /*8a00*/  LOP3.LUT R8, R6, R7, RZ, 0x3c, !PT ;  /* 0x0000000706087212 */ /* 0x000fe200078e3cff */
[----:B------:R-:W-:Y:S01]  /*8a10*/  UIMAD UR6, UR4, UR13, UR6 ;  /* 0x0000000d040672a4 */ /* 0x000fe2000f8e0206 */
[----:B------:R-:W5:Y:S04]  /*8a20*/  LD.E.128 R32, desc[UR16][R32.64] ;  /* 0x0000001020207980 */ /* 0x000f68000c101d00 */
[----:B------:R-:W5:Y:S01]  /*8a30*/  LD.E.128 R12, desc[UR16][R12.64] ;  /* 0x000000100c0c7980 */ /* 0x000f62000c101d00 */
[----:B-1----:R-:W-:-:S03]  /*8a40*/  IMAD.U32 R21, RZ, RZ, UR12 ;  /* 0x0000000cff157e24 */ /* 0x002fc6000f8e00ff */
[----:B------:R-:W5:Y:S01]  /*8a50*/  LD.E.128 R4, desc[UR16][R4.64] ;  /* 0x0000001004047980 */ /* 0x000f62000c101d00 */
[----:B------:R-:W-:-:S03]  /*8a60*/  IMAD.WIDE.U32 R20, R21, UR4, R30 ;  /* 0x0000000415147c25 */ /* 0x000fc6000f8e001e */
[----:B------:R-:W5:Y:S01]  /*8a70*/  LD.E.128 R44, desc[UR16][R44.64] ;  /* 0x000000102c2c7980 */ /* 0x000f62000c101d00 */
[----:B------:R-:W-:Y:S01]  /*8a80*/  VIADD R21, R21, UR6 ;  /* 0x0000000615157c36 */ /* 0x000fe20008000000 */
[----:B------:R-:W-:Y:S02]  /*8a90*/  ULDC.64 UR6, c[0x0][0xae0] ;  /* 0x0002b80000067ab9 */ /* 0x000fe40000000a00 */
[----:B------:R-:W5:Y:S04]  /*8aa0*/  LD.E.128 R36, desc[UR16][R36.64] ;  /* 0x0000001024247980 */ /* 0x000f68000c101d00 */
[----:B------:R-:W5:Y:S04]  /*8ab0*/  LD.E.128 R24, desc[UR16][R24.64] ;  /* 0x0000001018187980 */ /* 0x000f68000c101d00 */
[----:B------:R-:W5:Y:S01]  /*8ac0*/  LD.E.128 R8, desc[UR16][R8.64] ;  /* 0x0000001008087980 */ /* 0x000f62000c101d00 */
[----:B------:R-:W-:Y:S01]  /*8ad0*/  IMAD R29, R22, -0x80, R29 ;  /* 0xffffff80161d7824 */ /* 0x000fe200078e021d */
[----:B------:R-:W-:Y:S01]  /*8ae0*/  @!PT LDS RZ, [RZ] ;  /* 0x00000000fffff984 */ /* 0x000fe20000000800 */
[----:B------:R-:W-:Y:S01]  /*8af0*/  @!PT LDS RZ, [RZ] ;  /* 0x00000000fffff984 */ /* 0x000fe20000000800 */
[----:B------:R-:W-:Y:S01]  /*8b00*/  @!PT LDS RZ, [RZ] ;  /* 0x00000000fffff984 */ /* 0x000fe20000000800 */
[----:B------:R-:W-:Y:S01]  /*8b10*/  @!PT LDS RZ, [RZ] ;  /* 0x00000000fffff984 */ /* 0x000fe20000000800 */
[----:B------:R1:W-:Y:S06]  /*8b20*/  MEMBAR.ALL.CTA ;  /* 0x0000000000007992 */ /* 0x0003ec0000008000 */
[----:B-1----:R-:W1:Y:S01]  /*8b30*/  FENCE.VIEW.ASYNC.S ;  /* 0x00000000000073c6 */ /* 0x002e620000000000 */
[----:B0-----:R-:W-:Y:S01]  /*8b40*/  VIADD R0, R18, 0x20 ;  /* 0x0000002012007836 */ /* 0x001fe20000000000 */
[----:B------:R-:W-:-:S02]  /*8b50*/  UIMAD UR4, UR11, UR6, URZ ;  /* 0x000000060b0472a4 */ /* 0x000fc4000f8e023f */
[----:B------:R-:W-:Y:S02]  /*8b60*/  MOV R19, UR6 ;  /* 0x0000000600137c02 */ /* 0x000fe40008000f00 */
[----:B------:R-:W-:Y:S01]  /*8b70*/  UIMAD UR4, UR15, UR7, UR4 ;  /* 0x000000070f0472a4 */ /* 0x000fe2000f8e0204 */
[-C--:B------:R-:W-:Y:S01]  /*8b80*/  ISETP.GE.AND P4, PT, R0, R29.reuse, PT ;  /* 0x0000001d0000720c */ /* 0x080fe20003f86270 */
[C---:B------:R-:W-:Y:S02]  /*8b90*/  VIADD R0, R18.reuse, 0x40 ;  /* 0x0000004012007836 */ /* 0x040fe40000000000 */
[C---:B------:R-:W-:Y:S01]  /*8ba0*/  VIADD R3, R18.reuse, 0x60 ;  /* 0x0000006012037836 */ /* 0x040fe20000000000 */
[-C--:B------:R-:W-:Y:S01]  /*8bb0*/  ISETP.GE.AND P2, PT, R18, R29.reuse, PT ;  /* 0x0000001d1200720c */ /* 0x080fe20003f46270 */
[----:B------:R-:W-:Y:S01]  /*8bc0*/  IMAD.WIDE.U32 R20, R19, UR15, R20 ;  /* 0x0000000f13147c25 */ /* 0x000fe2000f8e0014 */
[----:B------:R-:W-:Y:S01]  /*8bd0*/  ULDC.64 UR6, c[0x0][0xae8] ;  /* 0x0002ba0000067ab9 */ /* 0x000fe20000000a00 */
[----:B------:R-:W-:-:S02]  /*8be0*/  ISETP.GE.AND P0, PT, R0, R29, PT ;  /* 0x0000001d0000720c */ /* 0x000fc40003f06270 */
[----:B------:R-:W-:Y:S01]  /*8bf0*/  VIADD R21, R21, UR4 ;  /* 0x0000000415157c36 */ /* 0x000fe20008000000 */
[----:B------:R-:W-:Y:S01]  /*8c00*/  UIMAD UR4, UR14, UR6, URZ ;  /* 0x000000060e0472a4 */ /* 0x000fe2000f8e023f */
[----:B------:R-:W-:Y:S01]  /*8c10*/  ISETP.GE.AND P1, PT, R3, R29, PT ;  /* 0x0000001d0300720c */ /* 0x000fe20003f26270 */
[----:B------:R-:W-:Y:S02]  /*8c20*/  VIADD R0, R28, 0x34820 ;  /* 0x000348201c007836 */ /* 0x000fe40000000000 */
[----:B------:R-:W-:Y:S01]  /*8c30*/  IMAD.U32 R29, RZ, RZ, UR6 ;  /* 0x00000006ff1d7e24 */ /* 0x000fe2000f8e00ff */
[----:B------:R-:W-:Y:S02]  /*8c40*/  UIMAD UR4, UR61, UR7, UR4 ;  /* 0x000000073d0472a4 */ /* 0x000fe4000f8e0204 */
[----:B------:R-:W-:Y:S01]  /*8c50*/  PRMT R0, RZ, 0x654, R0 ;  /* 0x00000654ff007816 */ /* 0x000fe20000000000 */
[----:B------:R-:W-:Y:S01]  /*8c60*/  IMAD.WIDE.U32 R28, R29, UR61, R20 ;  /* 0x0000003d1d1c7c25 */ /* 0x000fe2000f8e0014 */
[----:B------:R-:W-:Y:S01]  /*8c70*/  SHF.R.S32.HI R19, RZ, 0x1f, R18 ;  /* 0x0000001fff137819 */ /* 0x000fe20000011412 */
[----:B------:R-:W-:Y:S01]  /*8c80*/  BSSY B1, `(.L_x_283) ;  /* 0x0000016000017945 */ /* 0x000fe20003800000 */
[----:B-1----:R0:W-:Y:S01]  /*8c90*/  SYNCS.ARRIVE.TRANS64.RED.A1T0 RZ, [R0+URZ], RZ ;  /* 0x000000ff00ff79a7 */ /* 0x0021e2000810043f */
[----:B------:R-:W-:-:S02]  /*8ca0*/  VIADD R53, R29, UR4 ;  /* 0x000000041d357c36 */ /* 0x000fc40008000000 */
[----:B------:R-:W-:Y:S01]  /*8cb0*/  IMAD.WIDE R22, R22, 0x80, R18 ;  /* 0x0000008016167825 */ /* 0x000fe200078e0212 */
[----:B------:R-:W-:Y:S06]  /*8cc0*/  @P2 BRA `(.L_x_284) ;  /* 0x0000000000442947 */ /* 0x000fec0003800000 */
[----:B------:R-:W-:Y:S01]  /*8cd0*/  ULDC.64 UR6, c[0x0][0xad8] ;  /* 0x0002b60000067ab9 */ /* 0x000fe20000000a00 */
[----:B------:R-:W-:Y:S01]  /*8ce0*/  IMAD.MOV.U32 R20, RZ, RZ, R28 ;  /* 0x000000ffff147224 */ /* 0x000fe200078e001c */
[----:B0-----:R-:W-:Y:S01]  /*8cf0*/  IADD3 R0, R17, 0x40, RZ ;  /* 0x0000004011007810 */ /* 0x001fe20007ffe0ff */
[----:B------:R-:W-:Y:S01]  /*8d00*/  IMAD R3, R23, UR6, RZ ;  /* 0x0000000617037c24 */ /* 0x000fe2000f8e02ff */
[----:B------:R-:W-:Y:S01]  /*8d10*/  ULDC UR4, c[0x0][0xa8c] ;  /* 0x0002a30000047ab9 */ /* 0x000fe20000000800 */
[----:B------:R-:W-:Y:S01]  /*8d20*/  IMAD.MOV.U32 R21, RZ, RZ, R53 ;  /* 0x000000ffff157224 */ /* 0x000fe200078e0035 */
[----:B------:R-:W-:Y:S01]  /*8d30*/  ISETP.GE.AND P2, PT, R17, UR4, PT ;  /* 0x0000000411007c0c */ /* 0x000fe2000bf46270 */
[----:B------:R-:W-:Y:S01]  /*8d40*/  IMAD R3, R22, UR7, R3 ;  /* 0x0000000716037c24 */ /* 0x000fe2000f8e0203 */
[----:B------:R-:W-:Y:S01]  /*8d50*/  ISETP.GE.AND P3, PT, R0, UR4, PT ;  /* 0x0000000400007c0c */ /* 0x000fe2000bf66270 */
[----:B------:R-:W-:Y:S01]  /*8d60*/  IMAD.WIDE.U32 R20, R22, UR6, R20 ;  /* 0x0000000616147c25 */ /* 0x000fe2000f8e0014 */
[----:B------:R-:W-:Y:S01]  /*8d70*/  ULDC.64 UR6, c[0x0][0xa80] ;  /* 0x0002a00000067ab9 */ /* 0x000fe20000000a00 */
[----:B------:R-:W-:-:S02]  /*8d80*/  ULDC.64 UR8, c[0x0][0x208] ;  /* 0x0000820000087ab9 */ /* 0x000fc40000000a00 */
[----:B------:R-:W-:Y:S01]  /*8d90*/  IMAD.IADD R3, R21, 0x1, R3 ;  /* 0x0000000115037824 */ /* 0x000fe200078e0203 */
[----:B------:R-:W-:-:S04]  /*8da0*/  LEA R30, P5, R20, UR6, 0x1 ;  /* 0x00000006141e7c11 */ /* 0x000fc8000f8a08ff */
[----:B------:R-:W-:-:S05]  /*8db0*/  LEA.HI.X R31, R20, UR7, R3, 0x1, P5 ;  /* 0x00000007141f7c11 */ /* 0x000fca000a8f0c03 */
[----:B-----5:R1:W-:Y:S04]  /*8dc0*/  @!P2 STG.E.128 desc[UR8][R30.64], R40 ;  /* 0x000000281e00a986 */ /* 0x0203e8000c101d08 */
[----:B------:R1:W-:Y:S02]  /*8dd0*/  @!P3 STG.E.128 desc[UR8][R30.64+0x80], R44 ;  /* 0x0000802c1e00b986 */ /* 0x0003e4000c101d08 */
.L_x_284:
[----:B------:R-:W-:Y:S05]  /*8de0*/  BSYNC B1 ;  /* 0x0000000000017941 */ /* 0x000fea0003800000 */
.L_x_283:
[----:B------:R-:W-:Y:S04]  /*8df0*/  BSSY B1, `(.L_x_285) ;  /* 0x0000015000017945 */ /* 0x000fe80003800000 */
[----:B------:R-:W-:Y:S05]  /*8e00*/  @P4 BRA `(.L_x_286) ;  /* 0x00000000004c4947 */ /* 0x000fea0003800000 */
[----:B------:R-:W-:Y:S01]  /*8e10*/  IADD3 R3, P2, R22, 0x20, RZ ;  /* 0x0000002016037810 */ /* 0x000fe20007f5e0ff */
[----:B------:R-:W-:Y:S01]  /*8e20*/  ULDC.64 UR6, c[0x0][0xad8] ;  /* 0x0002b60000067ab9 */ /* 0x000fe20000000a00 */
[----:B------:R-:W-:Y:S01]  /*8e30*/  MOV R21, R53 ;  /* 0x0000003500157202 */ /* 0x000fe20000000f00 */
[----:B------:R-:W-:Y:S01]  /*8e40*/  IMAD.MOV.U32 R20, RZ, RZ, R28 ;  /* 0x000000ffff147224 */ /* 0x000fe200078e001c */
[----:B------:R-:W-:Y:S01]  /*8e50*/  ULDC UR4, c[0x0][0xa8c] ;  /* 0x0002a30000047ab9 */ /* 0x000fe20000000800 */
[----:B0-----:R-:W-:Y:S01]  /*8e60*/  IMAD.X R0, RZ, RZ, R23, P2 ;  /* 0x000000ffff007224 */ /* 0x001fe200010e0617 */
[C---:B------:R-:W-:Y:S01]  /*8e70*/  ISETP.GE.AND P3, PT, R17.reuse, UR4, PT ;  /* 0x0000000411007c0c */ /* 0x040fe2000bf66270 */
[----:B-1----:R-:W-:Y:S01]  /*8e80*/  VIADD R30, R17, 0x40 ;  /* 0x00000040111e7836 */ /* 0x002fe20000000000 */
[----:B------:R-:W-:Y:S01]  /*8e90*/  ULDC.64 UR8, c[0x0][0x208] ;  /* 0x0000820000087ab9 */ /* 0x000fe20000000a00 */
[----:B------:R-:W-:Y:S02]  /*8ea0*/  IMAD R0, R0, UR6, RZ ;  /* 0x0000000600007c24 */ /* 0x000fe4000f8e02ff */
[----:B------:R-:W-:Y:S01]  /*8eb0*/  IMAD.WIDE.U32 R20, R3, UR6, R20 ;  /* 0x0000000603147c25 */ /* 0x000fe2000f8e0014 */
[----:B------:R-:W-:-:S03]  /*8ec0*/  ISETP.GE.AND P4, PT, R30, UR4, PT ;  /* 0x000000041e007c0c */ /* 0x000fc6000bf86270 */
[----:B------:R-:W-:Y:S01]  /*8ed0*/  IMAD R3, R3, UR7, R0 ;  /* 0x0000000703037c24 */ /* 0x000fe2000f8e0200 */
[----:B------:R-:W-:Y:S02]  /*8ee0*/  ULDC.64 UR6, c[0x0][0xa80] ;  /* 0x0002a00000067ab9 */ /* 0x000fe40000000a00 */
[----:B------:R-:W-:Y:S01]  /*8ef0*/  LEA R30, P2, R20, UR6, 0x1 ;  /* 0x00000006141e7c11 */ /* 0x000fe2000f8408ff */
[----:B------:R-:W-:-:S05]  /*8f00*/  IMAD.IADD R3, R21, 0x1, R3 ;  /* 0x0000000115037824 */ /* 0x000fca00078e0203 */
[----:B------:R-:W-:-:S05]  /*8f10*/  LEA.HI.X R31, R20, UR7, R3, 0x1, P2 ;  /* 0x00000007141f7c11 */ /* 0x000fca00090f0c03 */
[----:B-----5:R2:W-:Y:S04]  /*8f20*/  @!P3 STG.E.128 desc[UR8][R30.64], R32 ;  /* 0x000000201e00b986 */ /* 0x0205e8000c101d08 */
[----:B------:R2:W-:Y:S02]  /*8f30*/  @!P4 STG.E.128 desc[UR8][R30.64+0x80], R36 ;  /* 0x000080241e00c986 */ /* 0x0005e4000c101d08 */
.L_x_286:
[----:B------:R-:W-:Y:S05]  /*8f40*/  BSYNC B1 ;  /* 0x0000000000017941 */ /* 0x000fea0003800000 */
.L_x_285:
[----:B------:R-:W-:Y:S04]  /*8f50*/  BSSY B1, `(.L_x_287) ;  /* 0x0000015000017945 */ /* 0x000fe80003800000 */
[----:B------:R-:W-:Y:S05]  /*8f60*/  @P0 BRA `(.L_x_288) ;  /* 0x00000000004c0947 */ /* 0x000fea0003800000 */
[----:B------:R-:W-:Y:S01]  /*8f70*/  IADD3 R3, P0, R22, 0x40, RZ ;  /* 0x0000004016037810 */ /* 0x000fe20007f1e0ff */
[----:B------:R-:W-:Y:S01]  /*8f80*/  ULDC.64 UR6, c[0x0][0xad8] ;  /* 0x0002b60000067ab9 */ /* 0x000fe20000000a00 */
[----:B------:R-:W-:Y:S01]  /*8f90*/  IMAD.MOV.U32 R20, RZ, RZ, R28 ;  /* 0x000000ffff147224 */ /* 0x000fe200078e001c */
[----:B------:R-:W-:Y:S01]  /*8fa0*/  ULDC UR4, c[0x0][0xa8c] ;  /* 0x0002a30000047ab9 */ /* 0x000fe20000000800 */
[----:B------:R-:W-:Y:S01]  /*8fb0*/  IMAD.MOV.U32 R21, RZ, RZ, R53 ;  /* 0x000000ffff157224 */ /* 0x000fe200078e0035 */
[C---:B------:R-:W-:Y:S01]  /*8fc0*/  ISETP.GE.AND P2, PT, R17.reuse, UR4, PT ;  /* 0x0000000411007c0c */ /* 0x040fe2000bf46270 */
[----:B0-----:R-:W-:Y:S01]  /*8fd0*/  IMAD.X R0, RZ, RZ, R23, P0 ;  /* 0x000000ffff007224 */ /* 0x001fe200000e0617 */
[----:B------:R-:W-:Y:S01]  /*8fe0*/  ULDC.64 UR8, c[0x0][0x208] ;  /* 0x0000820000087ab9 */ /* 0x000fe20000000a00 */
[----:B-12---:R-:W-:Y:S02]  /*8ff0*/  VIADD R30, R17, 0x40 ;  /* 0x00000040111e7836 */ /* 0x006fe40000000000 */
[----:B------:R-:W-:-:S02]  /*9000*/  IMAD R0, R0, UR6, RZ ;  /* 0x0000000600007c24 */ /* 0x000fc4000f8e02ff */
        /* <DEDUP_REMOVED lines=9> */
.L_x_288:
[----:B------:R-:W-:Y:S05]  /*90a0*/  BSYNC B1 ;  /* 0x0000000000017941 */ /* 0x000fea0003800000 */
.L_x_287:
[----:B------:R-:W-:Y:S05]  /*90b0*/  @P1 BRA `(.L_x_289) ;  /* 0x0000000c00301947 */ /* 0x000fea0003800000 */
[----:B------:R-:W-:Y:S01]  /*90c0*/  IADD3 R3, P0, R22, 0x60, RZ ;  /* 0x0000006016037810 */ /* 0x000fe20007f1e0ff */
[----:B------:R-:W-:Y:S01]  /*90d0*/  ULDC.64 UR6, c[0x0][0xad8] ;  /* 0x0002b60000067ab9 */ /* 0x000fe20000000a00 */
[----:B---3-5:R-:W-:Y:S01]  /*90e0*/  IMAD.MOV.U32 R12, RZ, RZ, R28 ;  /* 0x000000ffff0c7224 */ /* 0x028fe200078e001c */
[----:B------:R-:W-:Y:S01]  /*90f0*/  ULDC UR4, c[0x0][0xa8c] ;  /* 0x0002a30000047ab9 */ /* 0x000fe20000000800 */
[----:B------:R-:W-:Y:S01]  /*9100*/  IADD3.X R22, RZ, R23, RZ, P0, !PT ;  /* 0x00000017ff167210 */ /* 0x000fe200007fe4ff */
[----:B------:R-:W-:Y:S01]  /*9110*/  IMAD.MOV.U32 R13, RZ, RZ, R53 ;  /* 0x000000ffff0d7224 */ /* 0x000fe200078e0035 */
[C---:B------:R-:W-:Y:S01]  /*9120*/  ISETP.GE.AND P1, PT, R17.reuse, UR4, PT ;  /* 0x0000000411007c0c */ /* 0x040fe2000bf26270 */
[----:B0-----:R-:W-:Y:S01]  /*9130*/  VIADD R0, R17, 0x40 ;  /* 0x0000004011007836 */ /* 0x001fe20000000000 */
[----:B------:R-:W-:Y:S01]  /*9140*/  ULDC.64 UR8, c[0x0][0x208] ;  /* 0x0000820000087ab9 */ /* 0x000fe20000000a00 */
[----:B------:R-:W-:Y:S02]  /*9150*/  IMAD R22, R22, UR6, RZ ;  /* 0x0000000616167c24 */ /* 0x000fe4000f8e02ff */
[----:B------:R-:W-:-:S04]  /*9160*/  IMAD.WIDE.U32 R12, R3, UR6, R12 ;  /* 0x00000006030c7c25 */ /* 0x000fc8000f8e000c */
[----:B------:R-:W-:Y:S01]  /*9170*/  IMAD R3, R3, UR7, R22 ;  /* 0x0000000703037c24 */ /* 0x000fe2000f8e0216 */
[----:B------:R-:W-:Y:S02]  /*9180*/  ULDC.64 UR6, c[0x0][0xa80] ;  /* 0x0002a00000067ab9 */ /* 0x000fe40000000a00 */
[----:B------:R-:W-:Y:S01]  /*9190*/  LEA R14, P0, R12, UR6, 0x1 ;  /* 0x000000060c0e7c11 */ /* 0x000fe2000f8008ff */
[----:B------:R-:W-:-:S05]  /*91a0*/  IMAD.IADD R3, R13, 0x1, R3 ;  /* 0x000000010d037824 */ /* 0x000fca00078e0203 */
[----:B------:R-:W-:Y:S02]  /*91b0*/  LEA.HI.X R15, R12, UR7, R3, 0x1, P0 ;  /* 0x000000070c0f7c11 */ /* 0x000fe400080f0c03 */
[----:B------:R-:W-:-:S03]  /*91c0*/  ISETP.GE.AND P0, PT, R0, UR4, PT ;  /* 0x0000000400007c0c */ /* 0x000fc6000bf06270 */
[----:B------:R4:W-:Y:S10]  /*91d0*/  @!P1 STG.E.128 desc[UR8][R14.64], R4 ;  /* 0x000000040e009986 */ /* 0x0009f4000c101d08 */
[----:B------:R-:W-:Y:S05]  /*91e0*/  @P0 BRA `(.L_x_289) ;  /* 0x0000000800e40947 */ /* 0x000fea0003800000 */
[----:B------:R-:W-:Y:S02]  /*91f0*/  ULDC.64 UR6, c[0x0][0x208] ;  /* 0x0000820000067ab9 */ /* 0x000fe40000000a00 */
[----:B------:R0:W-:Y:S01]  /*9200*/  STG.E.128 desc[UR6][R14.64+0x80], R8 ;  /* 0x000080080e007986 */ /* 0x0001e2000c101d06 */
[----:B------:R-:W-:Y:S05]  /*9210*/  BRA `(.L_x_289) ;  /* 0x0000000800d87947 */ /* 0x000fea0003800000 */
.L_x_281:
[----:B------:R-:W-:Y:S01]  /*9220*/  R2UR UR4, R184 ;  /* 0x00000000b80472ca */ /* 0x000fe200000e0000 */
[----:B------:R-:W-:Y:S01]  /*9230*/  USHF.L.U32 UR8, UR61, 0x2, URZ ;  /* 0x000000023d087899 */ /* 0x000fe2000800063f */
[----:B------:R-:W-:Y:S01]  /*9240*/  MOV R9, RZ ;  /* 0x000000ff00097202 */ /* 0x000fe20000000f00 */
[----:B------:R-:W-:Y:S01]  /*9250*/  ULDC.64 UR6, c[0x0][0xbd8] ;  /* 0x0002f60000067ab9 */ /* 0x000fe20000000a00 */
[----:B------:R-:W-:Y:S01]  /*9260*/  ULDC.64 UR10, c[0x0][0x208] ;  /* 0x00008200000a7ab9 */ /* 0x000fe20000000a00 */
[----:B------:R-:W-:-:S04]  /*9270*/  UISETP.NE.U32.AND UP0, UPT, UR6, URZ, UPT ;  /* 0x0000003f0600728c */ /* 0x000fc8000bf05070 */
[----:B------:R-:W-:-:S04]  /*9280*/  UISETP.NE.AND.EX UP0, UPT, UR7, URZ, UPT, UP0 ;  /* 0x0000003f0700728c */ /* 0x000fc8000bf05300 */
[----:B------:R-:W-:Y:S02]  /*9290*/  USHF.L.U64.HI UR9, UR61, 0x2, UR4 ;  /* 0x000000023d097899 */ /* 0x000fe40008010204 */
[----:B------:R-:W-:Y:S01]  /*92a0*/  UIADD3 UR4, UP1, UR8, UR6, URZ ;  /* 0x0000000608047290 */ /* 0x000fe2000ff3e03f */
[----:B------:R-:W0:Y:S01]  /*92b0*/  LDC R3, c[0x0][0xa88] ;  /* 0x0002a200ff037b82 */ /* 0x000e220000000800 */
[----:B------:R-:W-:Y:S02]  /*92c0*/  PLOP3.LUT P1, PT, PT, PT, UP0, 0x80, 0x0 ;  /* 0x000000000000781c */ /* 0x000fe40003f2f008 */
[----:B------:R-:W-:Y:S02]  /*92d0*/  UIADD3.X UR6, UR9, UR7, URZ, UP1, !UPT ;  /* 0x0000000709067290 */ /* 0x000fe40008ffe43f */
[----:B------:R-:W-:-:S04]  /*92e0*/  IMAD.U32 R4, RZ, RZ, UR4 ;  /* 0x00000004ff047e24 */ /* 0x000fc8000f8e00ff */
[----:B------:R-:W-:Y:S01]  /*92f0*/  IMAD.U32 R5, RZ, RZ, UR6 ;  /* 0x00000006ff057e24 */ /* 0x000fe2000f8e00ff */
[----:B------:R-:W-:Y:S02]  /*9300*/  ULDC.64 UR6, c[0x0][0xbe0] ;  /* 0x0002f80000067ab9 */ /* 0x000fe40000000a00 */
[----:B------:R-:W-:Y:S02]  /*9310*/  UISETP.NE.U32.AND UP1, UPT, UR6, URZ, UPT ;  /* 0x0000003f0600728c */ /* 0x000fe4000bf25070 */
[----:B------:R1:W5:Y:S02]  /*9320*/  @P1 LDG.E R9, desc[UR10][R4.64] ;  /* 0x0000000a04091981 */ /* 0x000364000c1e1900 */
[----:B------:R-:W-:-:S06]  /*9330*/  UISETP.NE.AND.EX UP1, UPT, UR7, URZ, UPT, UP1 ;  /* 0x0000003f0700728c */ /* 0x000fcc000bf25310 */
[----:B------:R-:W-:-:S05]  /*9340*/  PLOP3.LUT P2, PT, PT, PT, UP1, 0x80, 0x0 ;  /* 0x000000000000781c */ /* 0x000fca0003f4f018 */
[----:B------:R-:W-:-:S04]  /*9350*/  @UP1 UIADD3 UR6, UP2, UR8, UR6, URZ ;  /* 0x0000000608061290 */ /* 0x000fc8000ff5e03f */
[----:B------:R-:W-:Y:S02]  /*9360*/  @UP1 UIADD3.X UR7, UR9, UR7, URZ, UP2, !UPT ;  /* 0x0000000709071290 */ /* 0x000fe400097fe43f */
[----:B------:R-:W-:-:S04]  /*9370*/  IMAD.U32 R6, RZ, RZ, UR6 ;  /* 0x00000006ff067e24 */ /* 0x000fc8000f8e00ff */
[----:B------:R-:W-:Y:S01]  /*9380*/  IMAD.U32 R7, RZ, RZ, UR7 ;  /* 0x00000007ff077e24 */ /* 0x000fe2000f8e00ff */
[----:B------:R-:W-:-:S04]  /*9390*/  ISETP.GE.AND P0, PT, R192, 0x80, PT ;  /* 0x00000080c000780c */ /* 0x000fc80003f06270 */
[----:B0-----:R1:W5:Y:S01]  /*93a0*/  @P2 LDG.E R3, desc[UR10][R6.64] ;  /* 0x0000000a06032981 */ /* 0x001362000c1e1900 */
[----:B------:R-:W-:Y:S08]  /*93b0*/  @P2 BRA `(.L_x_290) ;  /* 0x0000000000142947 */ /* 0x000ff00003800000 */
[----:B------:R-:W-:Y:S05]  /*93c0*/  @!P1 BRA `(.L_x_290) ;  /* 0x0000000000109947 */ /* 0x000fea0003800000 */
[----:B------:R-:W-:Y:S02]  /*93d0*/  ULDC.64 UR6, c[0x0][0x208] ;  /* 0x0000820000067ab9 */ /* 0x000fe40000000a00 */
[----:B------:R-:W2:Y:S04]  /*93e0*/  LDG.E R0, desc[UR6][R4.64] ;  /* 0x0000000604007981 */ /* 0x000ea8000c1e1900 */
[----:B-----5:R-:W2:Y:S02]  /*93f0*/  LDG.E R3, desc[UR6][R4.64+0x4] ;  /* 0x0000040604037981 */ /* 0x020ea4000c1e1900 */
[----:B--2---:R-:W-:-:S07]  /*9400*/  IMAD.IADD R3, R3, 0x1, -R0 ;  /* 0x0000000103037824 */ /* 0x004fce00078e0a00 */
.L_x_290:
[----:B------:R-:W-:Y:S01]  /*9410*/  R2UR UR6, R23 ;  /* 0x00000000170672ca */ /* 0x000fe200000e0000 */
[----:B------:R-:W-:Y:S01]  /*9420*/  USEL UR61, UR61, URZ, !UP0 ;  /* 0x0000003f3d3d7287 */ /* 0x000fe2000c000000 */
[----:B------:R-:W-:Y:S01]  /*9430*/  R2UR UR4, R184 ;  /* 0x00000000b80472ca */ /* 0x000fe200000e0000 */
[----:B------:R-:W-:Y:S01]  /*9440*/  BSSY B1, `(.L_x_291) ;  /* 0x0000020000017945 */ /* 0x000fe20003800000 */
[----:B------:R-:W-:Y:S02]  /*9450*/  SHF.R.S32.HI R10, RZ, 0x1f, R17 ;  /* 0x0000001fff0a7819 */ /* 0x000fe40000011411 */
[----:B-----5:R-:W-:-:S07]  /*9460*/  SHF.R.S32.HI R8, RZ, 0x1f, R9 ;  /* 0x0000001fff087819 */ /* 0x020fce0000011409 */
[----:B------:R-:W-:Y:S02]  /*9470*/  USHF.R.S32.HI UR7, URZ, 0x1f, UR6 ;  /* 0x0000001f3f077899 */ /* 0x000fe40008011406 */
[----:B------:R-:W-:Y:S01]  /*9480*/  USEL UR8, UR4, URZ, !UP0 ;  /* 0x0000003f04087287 */ /* 0x000fe2000c000000 */
[----:B------:R-:W-:Y:S11]  /*9490*/  @P0 BRA `(.L_x_292) ;  /* 0x0000000000680947 */ /* 0x000ff60003800000 */
[----:B------:R-:W0:Y:S02]  /*94a0*/  S2R R0, SR_TID.X ;  /* 0x0000000000007919 */ /* 0x000e240000002100 */
[----:B0-----:R-:W-:-:S04]  /*94b0*/  IMAD R0, R22, 0x80, R0 ;  /* 0x0000008016007824 */ /* 0x001fc800078e0200 */
[----:B------:R-:W-:-:S05]  /*94c0*/  VIADD R0, R0, 0xffffff80 ;  /* 0xffffff8000007836 */ /* 0x000fca0000000000 */
[----:B------:R-:W-:-:S13]  /*94d0*/  ISETP.GE.AND P0, PT, R0, R3, PT ;  /* 0x000000030000720c */ /* 0x000fda0003f06270 */
[----:B------:R-:W-:Y:S05]  /*94e0*/  @P0 BRA `(.L_x_292) ;  /* 0x0000000000540947 */ /* 0x000fea0003800000 */
[----:B------:R-:W-:Y:S01]  /*94f0*/  R2UR UR6, R23 ;  /* 0x00000000170672ca */ /* 0x000fe200000e0000 */
[----:B------:R-:W-:Y:S01]  /*9500*/  ULDC.64 UR10, c[0x0][0xb70] ;  /* 0x0002dc00000a7ab9 */ /* 0x000fe20000000a00 */
[C---:B-1----:R-:W-:Y:S01]  /*9510*/  IADD3 R4, P0, R0.reuse, R9, RZ ;  /* 0x0000000900047210 */ /* 0x042fe20007f1e0ff */
[----:B------:R-:W-:Y:S02]  /*9520*/  UIMAD UR4, UR7, UR10, URZ ;  /* 0x0000000a070472a4 */ /* 0x000fe4000f8e023f */
[----:B------:R-:W-:Y:S01]  /*9530*/  IMAD.U32 R7, RZ, RZ, UR10 ;  /* 0x0000000aff077e24 */ /* 0x000fe2000f8e00ff */
[----:B------:R-:W-:Y:S01]  /*9540*/  ULDC.64 UR12, c[0x0][0x208] ;  /* 0x00008200000c7ab9 */ /* 0x000fe20000000a00 */
[----:B------:R-:W-:-:S06]  /*9550*/  LEA.HI.X.SX32 R5, R0, R8, 0x1, P0 ;  /* 0x0000000800057211 */ /* 0x000fcc00000f0eff */
[----:B------:R-:W-:Y:S02]  /*9560*/  UIMAD UR4, UR6, UR11, UR4 ;  /* 0x0000000b060472a4 */ /* 0x000fe4000f8e0204 */
[----:B------:R-:W-:Y:S01]  /*9570*/  IMAD.WIDE.U32 R4, R7, UR6, R4 ;  /* 0x0000000607047c25 */ /* 0x000fe2000f8e0004 */
[----:B------:R-:W-:Y:S02]  /*9580*/  ULDC.64 UR10, c[0x0][0xb78] ;  /* 0x0002de00000a7ab9 */ /* 0x000fe40000000a00 */
[----:B------:R-:W-:Y:S02]  /*9590*/  UIMAD UR6, UR8, UR10, URZ ;  /* 0x0000000a080672a4 */ /* 0x000fe4000f8e023f */
[----:B------:R-:W-:Y:S01]  /*95a0*/  IADD3 R5, R5, UR4, RZ ;  /* 0x0000000405057c10 */ /* 0x000fe2000fffe0ff */
[----:B------:R-:W-:Y:S01]  /*95b0*/  IMAD.U32 R7, RZ, RZ, UR10 ;  /* 0x0000000aff077e24 */ /* 0x000fe2000f8e00ff */
[----:B------:R-:W-:-:S03]  /*95c0*/  UIMAD UR6, UR61, UR11, UR6 ;  /* 0x0000000b3d0672a4 */ /* 0x000fc6000f8e0206 */
[----:B------:R-:W-:Y:S01]  /*95d0*/  IMAD.WIDE.U32 R4, R7, UR61, R4 ;  /* 0x0000003d07047c25 */ /* 0x000fe2000f8e0004 */
[----:B------:R-:W-:-:S03]  /*95e0*/  ULDC.64 UR10, c[0x0][0xb40] ;  /* 0x0002d000000a7ab9 */ /* 0x000fc60000000a00 */
[----:B------:R-:W-:Y:S01]  /*95f0*/  VIADD R5, R5, UR6 ;  /* 0x0000000605057c36 */ /* 0x000fe20008000000 */
[----:B------:R-:W-:-:S04]  /*9600*/  LEA R6, P0, R4, UR10, 0x2 ;  /* 0x0000000a04067c11 */ /* 0x000fc8000f8010ff */
[----:B------:R-:W-:Y:S01]  /*9610*/  LEA.HI.X R7, R4, UR11, R5, 0x2, P0 ;  /* 0x0000000b04077c11 */ /* 0x000fe200080f1405 */
[----:B------:R-:W-:-:S05]  /*9620*/  IMAD.MOV.U32 R5, RZ, RZ, -0x800000 ;  /* 0xff800000ff057424 */ /* 0x000fca00078e00ff */
[----:B------:R0:W-:Y:S03]  /*9630*/  STG.E desc[UR12][R6.64], R5 ;  /* 0x0000000506007986 */ /* 0x0001e6000c10190c */
.L_x_292:
[----:B------:R-:W-:Y:S05]  /*9640*/  BSYNC B1 ;  /* 0x0000000000017941 */ /* 0x000fea0003800000 */
.L_x_291:
[----:B------:R-:W-:Y:S01]  /*9650*/  R2UR UR6, R23 ;  /* 0x00000000170672ca */ /* 0x000fe200000e0000 */
[----:B------:R-:W-:Y:S01]  /*9660*/  ULDC.64 UR10, c[0x0][0xaa0] ;  /* 0x0002a800000a7ab9 */ /* 0x000fe20000000a00 */
[----:B-1----:R-:W-:Y:S01]  /*9670*/  IMAD.MOV.U32 R4, RZ, RZ, R17 ;  /* 0x000000ffff047224 */ /* 0x002fe200078e0011 */
[----:B------:R-:W-:Y:S01]  /*9680*/  BSSY B1, `(.L_x_293) ;  /* 0x000002f000017945 */ /* 0x000fe20003800000 */
[----:B0-----:R-:W-:Y:S02]  /*9690*/  IMAD.MOV.U32 R5, RZ, RZ, R10 ;  /* 0x000000ffff057224 */ /* 0x001fe400078e000a */
[----:B------:R-:W-:Y:S02]  /*96a0*/  IMAD R0, R8, UR10, RZ ;  /* 0x0000000a08007c24 */ /* 0x000fe4000f8e02ff */
[----:B------:R-:W-:-:S04]  /*96b0*/  IMAD.WIDE.U32 R4, R9, UR10, R4 ;  /* 0x0000000a09047c25 */ /* 0x000fc8000f8e0004 */
[----:B------:R-:W-:Y:S01]  /*96c0*/  IMAD R9, R9, UR11, R0 ;  /* 0x0000000b09097c24 */ /* 0x000fe2000f8e0200 */
[----:B------:R-:W-:Y:S01]  /*96d0*/  ULDC.64 UR10, c[0x0][0xae0] ;  /* 0x0002b800000a7ab9 */ /* 0x000fe20000000a00 */
[----:B------:R-:W-:Y:S01]  /*96e0*/  IMAD R3, R22, -0x80, R3 ;  /* 0xffffff8016037824 */ /* 0x000fe200078e0203 */
[----:B------:R-:W-:Y:S02]  /*96f0*/  UIMAD UR4, UR7, UR10, URZ ;  /* 0x0000000a070472a4 */ /* 0x000fe4000f8e023f */
[----:B------:R-:W-:Y:S01]  /*9700*/  MOV R7, UR10 ;  /* 0x0000000a00077c02 */ /* 0x000fe20008000f00 */
[----:B------:R-:W-:Y:S01]  /*9710*/  IMAD.IADD R5, R5, 0x1, R9 ;  /* 0x0000000105057824 */ /* 0x000fe200078e0209 */
[----:B------:R-:W-:Y:S01]  /*9720*/  SHF.R.S32.HI R9, RZ, 0x1f, R18 ;  /* 0x0000001fff097819 */ /* 0x000fe20000011412 */
[----:B------:R-:W-:Y:S01]  /*9730*/  UIMAD UR4, UR6, UR11, UR4 ;  /* 0x0000000b060472a4 */ /* 0x000fe2000f8e0204 */
[----:B------:R-:W-:Y:S01]  /*9740*/  ISETP.GE.AND P2, PT, R18, R3, PT ;  /* 0x000000031200720c */ /* 0x000fe20003f46270 */
[----:B------:R-:W-:Y:S01]  /*9750*/  IMAD.WIDE.U32 R4, R7, UR6, R4 ;  /* 0x0000000607047c25 */ /* 0x000fe2000f8e0004 */
[----:B------:R-:W-:-:S03]  /*9760*/  ULDC.64 UR6, c[0x0][0xae8] ;  /* 0x0002ba0000067ab9 */ /* 0x000fc60000000a00 */
[----:B------:R-:W-:Y:S02]  /*9770*/  VIADD R6, R18, 0x40 ;  /* 0x0000004012067836 */ /* 0x000fe40000000000 */
[----:B------:R-:W-:Y:S01]  /*9780*/  VIADD R5, R5, UR4 ;  /* 0x0000000405057c36 */ /* 0x000fe20008000000 */
[----:B------:R-:W-:Y:S02]  /*9790*/  UIMAD UR4, UR8, UR6, URZ ;  /* 0x00000006080472a4 */ /* 0x000fe4000f8e023f */
[----:B------:R-:W-:Y:S01]  /*97a0*/  IMAD.U32 R7, RZ, RZ, UR6 ;  /* 0x00000006ff077e24 */ /* 0x000fe2000f8e00ff */
[----:B------:R-:W-:Y:S01]  /*97b0*/  ISETP.GE.AND P1, PT, R6, R3, PT ;  /* 0x000000030600720c */ /* 0x000fe20003f26270 */
[----:B------:R-:W-:Y:S01]  /*97c0*/  VIADD R0, R18, 0x20 ;  /* 0x0000002012007836 */ /* 0x000fe20000000000 */
[----:B------:R-:W-:Y:S02]  /*97d0*/  UIMAD UR4, UR61, UR7, UR4 ;  /* 0x000000073d0472a4 */ /* 0x000fe4000f8e0204 */
[----:B------:R-:W-:-:S02]  /*97e0*/  IMAD.WIDE.U32 R6, R7, UR61, R4 ;  /* 0x0000003d07067c25 */ /* 0x000fc4000f8e0004 */
[----:B------:R-:W-:Y:S02]  /*97f0*/  ISETP.GE.AND P3, PT, R0, R3, PT ;  /* 0x000000030000720c */ /* 0x000fe40003f66270 */
[----:B------:R-:W-:Y:S01]  /*9800*/  VIADD R0, R18, 0x60 ;  /* 0x0000006012007836 */ /* 0x000fe20000000000 */
[----:B------:R-:W-:Y:S01]  /*9810*/  IADD3 R11, R7, UR4, RZ ;  /* 0x00000004070b7c10 */ /* 0x000fe2000fffe0ff */
[----:B------:R-:W-:-:S03]  /*9820*/  IMAD.MOV.U32 R8, RZ, RZ, R18 ;  /* 0x000000ffff087224 */ /* 0x000fc600078e0012 */
[----:B------:R-:W-:Y:S01]  /*9830*/  ISETP.GE.AND P0, PT, R0, R3, PT ;  /* 0x000000030000720c */ /* 0x000fe20003f06270 */
[----:B------:R-:W-:Y:S01]  /*9840*/  IMAD.WIDE R8, R22, 0x80, R8 ;  /* 0x0000008016087825 */ /* 0x000fe200078e0208 */
[----:B------:R-:W-:Y:S11]  /*9850*/  @P2 BRA `(.L_x_294) ;  /* 0x0000000000442947 */ /* 0x000ff60003800000 */
[----:B------:R-:W-:Y:S01]  /*9860*/  ULDC.64 UR6, c[0x0][0xad8] ;  /* 0x0002b60000067ab9 */ /* 0x000fe20000000a00 */
[----:B------:R-:W-:Y:S01]  /*9870*/  VIADD R0, R17, 0x40 ;  /* 0x0000004011007836 */ /* 0x000fe20000000000 */
[----:B------:R-:W-:Y:S01]  /*9880*/  ULDC UR4, c[0x0][0xa8c] ;  /* 0x0002a30000047ab9 */ /* 0x000fe20000000800 */
[----:B------:R-:W-:Y:S01]  /*9890*/  IMAD R3, R9, UR6, RZ ;  /* 0x0000000609037c24 */ /* 0x000fe2000f8e02ff */
[----:B------:R-:W-:Y:S01]  /*98a0*/  ISETP.GE.AND P4, PT, R17, UR4, PT ;  /* 0x0000000411007c0c */ /* 0x000fe2000bf86270 */
[----:B------:R-:W-:Y:S01]  /*98b0*/  IMAD.MOV.U32 R4, RZ, RZ, R6 ;  /* 0x000000ffff047224 */ /* 0x000fe200078e0006 */
[----:B------:R-:W-:Y:S01]  /*98c0*/  ISETP.GE.AND P5, PT, R0, UR4, PT ;  /* 0x0000000400007c0c */ /* 0x000fe2000bfa6270 */
[----:B------:R-:W-:Y:S01]  /*98d0*/  IMAD.MOV.U32 R5, RZ, RZ, R11 ;  /* 0x000000ffff057224 */ /* 0x000fe200078e000b */
[----:B------:R-:W-:Y:S01]  /*98e0*/  ULDC.64 UR8, c[0x0][0x208] ;  /* 0x0000820000087ab9 */ /* 0x000fe20000000a00 */
[C---:B------:R-:W-:Y:S02]  /*98f0*/  IMAD R3, R8.reuse, UR7, R3 ;  /* 0x0000000708037c24 */ /* 0x040fe4000f8e0203 */
[----:B------:R-:W-:Y:S01]  /*9900*/  IMAD.WIDE.U32 R4, R8, UR6, R4 ;  /* 0x0000000608047c25 */ /* 0x000fe2000f8e0004 */
[----:B------:R-:W-:-:S03]  /*9910*/  ULDC.64 UR6, c[0x0][0xa80] ;  /* 0x0002a00000067ab9 */ /* 0x000fc60000000a00 */
[----:B------:R-:W-:Y:S01]  /*9920*/  IMAD.IADD R3, R5, 0x1, R3 ;  /* 0x0000000105037824 */ /* 0x000fe200078e0203 */
[----:B------:R-:W-:-:S04]  /*9930*/  LEA R12, P2, R4, UR6, 0x1 ;  /* 0x00000006040c7c11 */ /* 0x000fc8000f8408ff */
[----:B------:R-:W-:-:S05]  /*9940*/  LEA.HI.X R13, R4, UR7, R3, 0x1, P2 ;  /* 0x00000007040d7c11 */ /* 0x000fca00090f0c03 */
[----:B------:R0:W-:Y:S04]  /*9950*/  @!P4 STG.E.128 desc[UR8][R12.64], RZ ;  /* 0x000000ff0c00c986 */ /* 0x0001e8000c101d08 */
[----:B------:R0:W-:Y:S02]  /*9960*/  @!P5 STG.E.128 desc[UR8][R12.64+0x80], RZ ;  /* 0x000080ff0c00d986 */ /* 0x0001e4000c101d08 */
.L_x_294:
[----:B------:R-:W-:Y:S05]  /*9970*/  BSYNC B1 ;  /* 0x0000000000017941 */ /* 0x000fea0003800000 */
.L_x_293:
[----:B------:R-:W-:Y:S04]  /*9980*/  BSSY B1, `(.L_x_295) ;  /* 0x0000015000017945 */ /* 0x000fe80003800000 */
[----:B------:R-:W-:Y:S05]  /*9990*/  @P3 BRA `(.L_x_296) ;  /* 0x00000000004c3947 */ /* 0x000fea0003800000 */
[----:B------:R-:W-:Y:S01]  /*99a0*/  IADD3 R3, P2, R8, 0x20, RZ ;  /* 0x0000002008037810 */ /* 0x000fe20007f5e0ff */
[----:B------:R-:W-:Y:S01]  /*99b0*/  ULDC.64 UR6, c[0x0][0xad8] ;  /* 0x0002b60000067ab9 */ /* 0x000fe20000000a00 */
[----:B------:R-:W-:Y:S01]  /*99c0*/  MOV R4, R6 ;  /* 0x0000000600047202 */ /* 0x000fe20000000f00 */
[----:B------:R-:W-:Y:S01]  /*99d0*/  IMAD.MOV.U32 R5, RZ, RZ, R11 ;  /* 0x000000ffff057224 */ /* 0x000fe200078e000b */
[----:B------:R-:W-:Y:S01]  /*99e0*/  ULDC UR4, c[0x0][0xa8c] ;  /* 0x0002a30000047ab9 */ /* 0x000fe20000000800 */
[----:B------:R-:W-:Y:S01]  /*99f0*/  IMAD.X R0, RZ, RZ, R9, P2 ;  /* 0x000000ffff007224 */ /* 0x000fe200010e0609 */
[C---:B------:R-:W-:Y:S01]  /*9a00*/  ISETP.GE.AND P3, PT, R17.reuse, UR4, PT ;  /* 0x0000000411007c0c */ /* 0x040fe2000bf66270 */
[----:B------:R-:W-:Y:S01]  /*9a10*/  VIADD R10, R17, 0x40 ;  /* 0x00000040110a7836 */ /* 0x000fe20000000000 */
[----:B------:R-:W-:Y:S01]  /*9a20*/  ULDC.64 UR8, c[0x0][0x208] ;  /* 0x0000820000087ab9 */ /* 0x000fe20000000a00 */
[----:B------:R-:W-:Y:S02]  /*9a30*/  IMAD R0, R0, UR6, RZ ;  /* 0x0000000600007c24 */ /* 0x000fe4000f8e02ff */
[----:B------:R-:W-:Y:S01]  /*9a40*/  IMAD.WIDE.U32 R4, R3, UR6, R4 ;  /* 0x0000000603047c25 */ /* 0x000fe2000f8e0004 */
[----:B------:R-:W-:-:S03]  /*9a50*/  ISETP.GE.AND P4, PT, R10, UR4, PT ;  /* 0x000000040a007c0c */ /* 0x000fc6000bf86270 */
[----:B------:R-:W-:Y:S01]  /*9a60*/  IMAD R3, R3, UR7, R0 ;  /* 0x0000000703037c24 */ /* 0x000fe2000f8e0200 */
[----:B------:R-:W-:Y:S02]  /*9a70*/  ULDC.64 UR6, c[0x0][0xa80] ;  /* 0x0002a00000067ab9 */ /* 0x000fe40000000a00 */
[----:B0-----:R-:W-:Y:S01]  /*9a80*/  LEA R12, P2, R4, UR6, 0x1 ;  /* 0x00000006040c7c11 */ /* 0x001fe2000f8408ff */
[----:B------:R-:W-:-:S05]  /*9a90*/  IMAD.IADD R3, R5, 0x1, R3 ;  /* 0x0000000105037824 */ /* 0x000fca00078e0203 */
[----:B------:R-:W-:-:S05]  /*9aa0*/  LEA.HI.X R13, R4, UR7, R3, 0x1, P2 ;  /* 0x00000007040d7c11 */ /* 0x000fca00090f0c03 */
[----:B------:R1:W-:Y:S04]  /*9ab0*/  @!P3 STG.E.128 desc[UR8][R12.64], RZ ;  /* 0x000000ff0c00b986 */ /* 0x0003e8000c101d08 */
[----:B------:R1:W-:Y:S02]  /*9ac0*/  @!P4 STG.E.128 desc[UR8][R12.64+0x80], RZ ;  /* 0x000080ff0c00c986 */ /* 0x0003e4000c101d08 */
.L_x_296:
[----:B------:R-:W-:Y:S05]  /*9ad0*/  BSYNC B1 ;  /* 0x0000000000017941 */ /* 0x000fea0003800000 */
.L_x_295:
        /* <DEDUP_REMOVED lines=8> */
[----:B------:R-:W-:Y:S01]  /*9b60*/  IMAD.X R0, RZ, RZ, R9, P1 ;  /* 0x000000ffff007224 */ /* 0x000fe200008e0609 */
[----:B------:R-:W-:Y:S01]  /*9b70*/  ULDC.64 UR8, c[0x0][0x208] ;  /* 0x0000820000087ab9 */ /* 0x000fe20000000a00 */
[----:B------:R-:W-:Y:S02]  /*9b80*/  VIADD R10, R17, 0x40 ;  /* 0x00000040110a7836 */ /* 0x000fe40000000000 */
[----:B------:R-:W-:-:S02]  /*9b90*/  IMAD R0, R0, UR6, RZ ;  /* 0x0000000600007c24 */ /* 0x000fc4000f8e02ff */
[----:B------:R-:W-:Y:S01]  /*9ba0*/  IMAD.WIDE.U32 R4, R3, UR6, R4 ;  /* 0x0000000603047c25 */ /* 0x000fe2000f8e0004 */
[----:B------:R-:W-:-:S03]  /*9bb0*/  ISETP.GE.AND P3, PT, R10, UR4, PT ;  /* 0x000000040a007c0c */ /* 0x000fc6000bf66270 */
[----:B------:R-:W-:Y:S01]  /*9bc0*/  IMAD R3, R3, UR7, R0 ;  /* 0x0000000703037c24 */ /* 0x000fe2000f8e0200 */
[----:B------:R-:W-:Y:S02]  /*9bd0*/  ULDC.64 UR6, c[0x0][0xa80] ;  /* 0x0002a00000067ab9 */ /* 0x000fe40000000a00 */
[----:B01----:R-:W-:Y:S02]  /*9be0*/  LEA R12, P1, R4, UR6, 0x1 ;  /* 0x00000006040c7c11 */ /* 0x003fe4000f8208ff */
[----:B------:R-:W-:-:S04]  /*9bf0*/  IADD3 R3, R5, R3, RZ ;  /* 0x0000000305037210 */ /* 0x000fc80007ffe0ff */
[----:B------:R-:W-:-:S05]  /*9c00*/  LEA.HI.X R13, R4, UR7, R3, 0x1, P1 ;  /* 0x00000007040d7c11 */ /* 0x000fca00088f0c03 */
[----:B------:R2:W-:Y:S04]  /*9c10*/  @!P2 STG.E.128 desc[UR8][R12.64], RZ ;  /* 0x000000ff0c00a986 */ /* 0x0005e8000c101d08 */
[----:B------:R2:W-:Y:S02]  /*9c20*/  @!P3 STG.E.128 desc[UR8][R12.64+0x80], RZ ;  /* 0x000080ff0c00b986 */ /* 0x0005e4000c101d08 */
.L_x_298:
[----:B------:R-:W-:Y:S05]  /*9c30*/  BSYNC B1 ;  /* 0x0000000000017941 */ /* 0x000fea0003800000 */
.L_x_297:
        /* <DEDUP_REMOVED lines=18> */
[----:B------:R3:W-:Y:S04]  /*9d60*/  @!P1 STG.E.128 desc[UR8][R6.64], RZ ;  /* 0x000000ff06009986 */ /* 0x0007e8000c101d08 */
[----:B------:R3:W-:Y:S02]  /*9d70*/  @!P2 STG.E.128 desc[UR8][R6.64+0x80], RZ ;  /* 0x000080ff0600a986 */ /* 0x0007e4000c101d08 */
.L_x_289:
[----:B------:R-:W-:Y:S05]  /*9d80*/  BSYNC B0 ;  /* 0x0000000000007941 */ /* 0x000fea0003800000 */
.L_x_280:
[----:B------:R-:W-:Y:S02]  /*9d90*/  ULDC UR4, c[0x0][0xc14] ;  /* 0x0003050000047ab9 */ /* 0x000fe40000000800 */
[----:B------:R-:W-:-:S13]  /*9da0*/  ISETP.GE.AND P0, PT, R51, UR4, PT ;  /* 0x0000000433007c0c */ /* 0x000fda000bf06270 */
[----:B------:R-:W-:Y:S05]  /*9db0*/  @!P0 BRA `(.L_x_299) ;  /* 0xffffff6c00fc8947 */ /* 0x000fea000383ffff */
[----:B------:R-:W-:Y:S05]  /*9dc0*/  EXIT ;  /* 0x000000000000794d */ /* 0x000fea0003800000 */
.L_x_255:
[----:B------:R-:W-:-:S08]  /*9dd0*/  NOP ;  /* 0x0000000000007918 */ /* 0x000fd00000000000 */
[----:B0-----:R-:W0:-:S00]  /*9de0*/  USETMAXREG.DEALLOC.CTAPOOL 0x18 ;  /* 0x00000018000079c8 */ /* 0x001e0000080e0500 */
[----:B0-----:R-:W-:-:S06]  /*9df0*/  LOP3.LUT R0, R0, 0x3, RZ, 0xc0, !PT ;  /* 0x0000000300007812 */ /* 0x001fcc00078ec0ff */
[----:B------:R-:W0:Y:S02]  /*9e00*/  SHFL.IDX PT, R0, R0, RZ, 0x1f ;  /* 0x00001fff00007589 */ /* 0x000e2400000e0000 */
[----:B0-----:R-:W-:-:S13]  /*9e10*/  ISETP.NE.AND P0, PT, R0, RZ, PT ;  /* 0x000000ff0000720c */ /* 0x001fda0003f05270 */
[----:B------:R-:W-:Y:S05]  /*9e20*/  @P0 EXIT ;  /* 0x000000000000094d */ /* 0x000fea0003800000 */
[----:B------:R-:W0:Y:S01]  /*9e30*/  S2R R2, SR_TID.X ;  /* 0x0000000000027919 */ /* 0x000e220000002100 */
[----:B------:R-:W-:Y:S01]  /*9e40*/  LOP3.LUT R4, R4, 0xffffffdf, RZ, 0xc0, !PT ;  /* 0xffffffdf04047812 */ /* 0x000fe200078ec0ff */
[----:B------:R-:W-:Y:S01]  /*9e50*/  ULDC UR5, c[0x0][0xc14] ;  /* 0x0003050000057ab9 */ /* 0x000fe20000000800 */
[----:B------:R-:W-:Y:S01]  /*9e60*/  IMAD.MOV.U32 R0, RZ, RZ, RZ ;  /* 0x000000ffff007224 */ /* 0x000fe200078e00ff */
[----:B------:R-:W-:Y:S01]  /*9e70*/  ULDC.64 UR6, c[0x0][0x208] ;  /* 0x0000820000067ab9 */ /* 0x000fe20000000a00 */
[----:B------:R-:W-:Y:S01]  /*9e80*/  ULDC UR4, c[0x0][0xc10] ;  /* 0x0003040000047ab9 */ /* 0x000fe20000000800 */
[----:B0-----:R-:W-:-:S04]  /*9e90*/  LOP3.LUT R8, R2, 0x1f, RZ, 0xc0, !PT ;  /* 0x0000001f02087812 */ /* 0x001fc800078ec0ff */
[----:B------:R-:W-:-:S13]  /*9ea0*/  ISETP.NE.AND P0, PT, R8, 0x1f, PT ;  /* 0x0000001f0800780c */ /* 0x000fda0003f05270 */
[----:B------:R-:W-:Y:S02]  /*9eb0*/  @P0 LOP3.LUT R4, R4, 0x20, RZ, 0xfc, !PT ;  /* 0x0000002004040812 */ /* 0x000fe400078efcff */
[----:B------:R-:W-:-:S13]  /*9ec0*/  ISETP.GE.OR P0, PT, R8, UR5, !P0 ;  /* 0x0000000508007c0c */ /* 0x000fda000c706670 */
[----:B------:R-:W0:Y:S02]  /*9ed0*/  @!P0 LDC.64 R2, c[0x0][0xc58] ;  /* 0x00031600ff028b82 */ /* 0x000e240000000a00 */
[----:B0-----:R-:W-:-:S05]  /*9ee0*/  @!P0 IMAD.WIDE.U32 R2, R8, 0x4, R2 ;  /* 0x0000000408028825 */ /* 0x001fca00078e0002 */
[----:B------:R-:W2:Y:S01]  /*9ef0*/  @!P0 LDG.E R0, desc[UR6][R2.64] ;  /* 0x0000000602008981 */ /* 0x000ea2000c1e1900 */
[C---:B------:R-:W-:Y:S01]  /*9f00*/  ISETP.NE.AND P1, PT, R8.reuse, RZ, PT ;  /* 0x000000ff0800720c */ /* 0x040fe20003f25270 */
[----:B------:R-:W0:Y:S01]  /*9f10*/  S2UR UR6, SR_CTAID.X ;  /* 0x00000000000679c3 */ /* 0x000e220000002500 */
[----:B------:R-:W-:Y:S01]  /*9f20*/  ISETP.GE.U32.AND P0, PT, R8, 0x2, PT ;  /* 0x000000020800780c */ /* 0x000fe20003f06070 */
[----:B------:R-:W-:Y:S01]  /*9f30*/  IMAD.MOV.U32 R16, RZ, RZ, RZ ;  /* 0x000000ffff107224 */ /* 0x000fe200078e00ff */
[----:B------:R-:W-:Y:S01]  /*9f40*/  LOP3.LUT R4, R4, 0xfffffffe, RZ, 0xc0, !PT ;  /* 0xfffffffe04047812 */ /* 0x000fe200078ec0ff */
[----:B------:R-:W-:-:S08]  /*9f50*/  IMAD.MOV.U32 R19, RZ, RZ, RZ ;  /* 0x000000ffff137224 */ /* 0x000fd000078e00ff */
[----:B------:R-:W-:-:S04]  /*9f60*/  @P1 LOP3.LUT R4, R4, 0x1, RZ, 0xfc, !PT ;  /* 0x0000000104041812 */ /* 0x000fc800078efcff */
[----:B------:R-:W-:-:S04]  /*9f70*/  LOP3.LUT R4, R4, 0xffffffef, RZ, 0xc0, !PT ;  /* 0xffffffef04047812 */ /* 0x000fc800078ec0ff */
[----:B------:R-:W-:-:S04]  /*9f80*/  @P0 LOP3.LUT R4, R4, 0x10, RZ, 0xfc, !PT ;  /* 0x0000001004040812 */ /* 0x000fc800078efcff */
[----:B------:R-:W-:Y:S01]  /*9f90*/  LOP3.LUT R4, R4, 0xfffffff7, RZ, 0xc0, !PT ;  /* 0xfffffff704047812 */ /* 0x000fe200078ec0ff */
[----:B--2---:R-:W1:Y:S02]  /*9fa0*/  SHFL.UP PT, R5, R0, 0x1, RZ ;  /* 0x0420000000057989 */ /* 0x004e6400000e00ff */
[----:B-1----:R-:W-:-:S04]  /*9fb0*/  SEL R5, R5, RZ, P1 ;  /* 0x000000ff05057207 */ /* 0x002fc80000800000 */
[----:B------:R-:W-:-:S05]  /*9fc0*/  IADD3 R5, R0, R5, RZ ;  /* 0x0000000500057210 */ /* 0x000fca0007ffe0ff */
[----:B------:R-:W1:Y:S02]  /*9fd0*/  SHFL.UP PT, R6, R5, 0x2, RZ ;  /* 0x0440000005067989 */ /* 0x000e6400000e00ff */
[----:B-1----:R-:W-:Y:S02]  /*9fe0*/  SEL R6, R6, RZ, P0 ;  /* 0x000000ff06067207 */ /* 0x002fe40000000000 */
[----:B------:R-:W-:-:S03]  /*9ff0*/  ISETP.GE.U32.AND P0, PT, R8, 0x4, PT ;  /* 0x000000040800780c */ /* 0x000fc60003f06070 */
[----:B------:R-:W-:-:S05]  /*a000*/  IMAD.IADD R6, R5, 0x1, R6 ;  /* 0x0000000105067824 */ /* 0x000fca00078e0206 */
[----:B------:R-:W1:Y:S05]  /*a010*/  SHFL.UP PT, R7, R6, 0x4, RZ ;  /* 0x0480000006077989 */ /* 0x000e6a00000e00ff */
[----:B------:R-:W-:-:S04]  /*a020*/  @P0 LOP3.LUT R4, R4, 0x8, RZ, 0xfc, !PT ;  /* 0x0000000804040812 */ /* 0x000fc800078efcff */
[----:B------:R-:W-:Y:S02]  /*a030*/  LOP3.LUT R4, R4, 0xfffffffb, RZ, 0xc0, !PT ;  /* 0xfffffffb04047812 */ /* 0x000fe400078ec0ff */
        /* <DEDUP_REMOVED lines=10> */
[----:B------:R-:W-:Y:S02]  /*a0e0*/  @P0 LOP3.LUT R4, R4, 0x2, RZ, 0xfc, !PT ;  /* 0x0000000204040812 */ /* 0x000fe400078efcff */
[----:B-1----:R-:W-:-:S05]  /*a0f0*/  SEL R2, R2, RZ, P0 ;  /* 0x000000ff02027207 */ /* 0x002fca0000000000 */
[----:B------:R-:W-:-:S05]  /*a100*/  IMAD.IADD R2, R3, 0x1, R2 ;  /* 0x0000000103027824 */ /* 0x000fca00078e0202 */
[----:B------:R-:W1:Y:S02]  /*a110*/  SHFL.IDX PT, R5, R2, 0x1f, 0x1f ;  /* 0x03e01f0002057f89 */ /* 0x000e6400000e0000 */
[----:B-1----:R-:W-:-:S05]  /*a120*/  IMAD R5, R5, UR4, RZ ;  /* 0x0000000405057c24 */ /* 0x002fca000f8e02ff */
[----:B0-----:R-:W-:Y:S02]  /*a130*/  ISETP.GT.AND P0, PT, R5, UR6, PT ;  /* 0x0000000605007c0c */ /* 0x001fe4000bf04270 */
[----:B------:R-:W-:-:S11]  /*a140*/  MOV R6, R5 ;  /* 0x0000000500067202 */ /* 0x000fd60000000f00 */
[----:B------:R-:W-:Y:S05]  /*a150*/  @P0 BRA `(.L_x_300) ;  /* 0x0000000000c40947 */ /* 0x000fea0003800000 */
[----:B------:R-:W-:Y:S01]  /*a160*/  IMAD.MOV.U32 R5, RZ, RZ, R6 ;  /* 0x000000ffff057224 */ /* 0x000fe200078e0006 */
[----:B------:R-:W-:Y:S01]  /*a170*/  ULDC UR5, c[0x0][0xc14] ;  /* 0x0003050000057ab9 */ /* 0x000fe20000000800 */
[----:B------:R-:W-:Y:S01]  /*a180*/  IMAD.MOV.U32 R19, RZ, RZ, RZ ;  /* 0x000000ffff137224 */ /* 0x000fe200078e00ff */
[----:B------:R-:W-:Y:S01]  /*a190*/  ULDC UR7, c[0x0][0xc14] ;  /* 0x0003050000077ab9 */ /* 0x000fe20000000800 */
[----:B------:R-:W-:-:S05]  /*a1a0*/  ULDC UR4, c[0x0][0xc10] ;  /* 0x0003040000047ab9 */ /* 0x000fca0000000800 */
.L_x_304:
[----:B------:R-:W-:Y:S02]  /*a1b0*/  VIADD R0, R19, 0x1f ;  /* 0x0000001f13007836 */ /* 0x000fe40000000000 */
[----:B------:R-:W-:-:S03]  /*a1c0*/  IMAD.U32 R19, RZ, RZ, UR7 ;  /* 0x00000007ff137e24 */ /* 0x000fc6000f8e00ff */
[----:B------:R-:W-:-:S13]  /*a1d0*/  ISETP.GE.AND P0, PT, R0, UR5, PT ;  /* 0x0000000500007c0c */ /* 0x000fda000bf06270 */
[----:B------:R-:W-:Y:S05]  /*a1e0*/  @P0 BRA `(.L_x_301) ;  /* 0x0000000400440947 */ /* 0x000fea0003800000 */
[----:B------:R-:W0:Y:S01]  /*a1f0*/  S2R R2, SR_TID.X ;  /* 0x0000000000027919 */ /* 0x000e220000002100 */
[----:B------:R-:W-:Y:S01]  /*a200*/  IMAD.MOV.U32 R19, RZ, RZ, R0 ;  /* 0x000000ffff137224 */ /* 0x000fe200078e0000 */
[----:B------:R-:W-:Y:S01]  /*a210*/  BSSY B0, `(.L_x_302) ;  /* 0x000000b000007945 */ /* 0x000fe20003800000 */
[----:B------:R-:W-:Y:S02]  /*a220*/  MOV R0, RZ ;  /* 0x000000ff00007202 */ /* 0x000fe40000000f00 */
[----:B0-----:R-:W-:-:S04]  /*a230*/  LOP3.LUT R8, R2, 0x1f, RZ, 0xc0, !PT ;  /* 0x0000001f02087812 */ /* 0x001fc800078ec0ff */
[C---:B------:R-:W-:Y:S01]  /*a240*/  ISETP.NE.AND P1, PT, R8.reuse, 0x1f, PT ;  /* 0x0000001f0800780c */ /* 0x040fe20003f25270 */
[----:B------:R-:W-:-:S05]  /*a250*/  IMAD.IADD R7, R8, 0x1, R19 ;  /* 0x0000000108077824 */ /* 0x000fca00078e0213 */
[----:B------:R-:W-:-:S13]  /*a260*/  ISETP.GE.OR P0, PT, R7, UR5, !P1 ;  /* 0x0000000507007c0c */ /* 0x000fda000cf06670 */
[----:B------:R-:W-:Y:S05]  /*a270*/  @P0 BRA `(.L_x_303) ;  /* 0x0000000000100947 */ /* 0x000fea0003800000 */
[----:B------:R-:W0:Y:S01]  /*a280*/  LDC.64 R2, c[0x0][0xc58] ;  /* 0x00031600ff027b82 */ /* 0x000e220000000a00 */
[----:B------:R-:W-:Y:S01]  /*a290*/  ULDC.64 UR8, c[0x0][0x208] ;  /* 0x0000820000087ab9 */ /* 0x000fe20000000a00 */
[----:B0-----:R-:W-:-:S05]  /*a2a0*/  IMAD.WIDE R2, R7, 0x4, R2 ;  /* 0x0000000407027825 */ /* 0x001fca00078e0202 */
[----:B------:R0:W5:Y:S02]  /*a2b0*/  LDG.E R0, desc[UR8][R2.64] ;  /* 0x0000000802007981 */ /* 0x000164000c1e1900 */
.L_x_303:
[----:B------:R-:W-:Y:S05]  /*a2c0*/  BSYNC B0 ;  /* 0x0000000000007941 */ /* 0x000fea0003800000 */
.L_x_302:
[----:B0----5:R-:W0:Y:S01]  /*a2d0*/  SHFL.UP PT, R2, R0, 0x1, RZ ;  /* 0x0420000000027989 */ /* 0x021e2200000e00ff */
[C---:B------:R-:W-:Y:S02]  /*a2e0*/  ISETP.NE.AND P0, PT, R8.reuse, RZ, PT ;  /* 0x000000ff0800720c */ /* 0x040fe40003f05270 */
[----:B------:R-:W-:Y:S02]  /*a2f0*/  ISETP.GE.U32.AND P1, PT, R8, 0x2, PT ;  /* 0x000000020800780c */ /* 0x000fe40003f26070 */
[----:B0-----:R-:W-:Y:S02]  /*a300*/  SEL R3, R2, RZ, P0 ;  /* 0x000000ff02037207 */ /* 0x001fe40000000000 */
[----:B------:R-:W-:-:S03]  /*a310*/  ISETP.GE.U32.AND P0, PT, R8, 0x4, PT ;  /* 0x000000040800780c */ /* 0x000fc60003f06070 */
[----:B------:R-:W-:-:S05]  /*a320*/  IMAD.IADD R3, R0, 0x1, R3 ;  /* 0x0000000100037824 */ /* 0x000fca00078e0203 */
[----:B------:R-:W0:Y:S02]  /*a330*/  SHFL.UP PT, R2, R3, 0x2, RZ ;  /* 0x0440000003027989 */ /* 0x000e2400000e00ff */
        /* <DEDUP_REMOVED lines=8> */
[----:B0-----:R-:W-:-:S05]  /*a3c0*/  SEL R6, R6, RZ, P1 ;  /* 0x000000ff06067207 */ /* 0x001fca0000800000 */
[----:B------:R-:W-:-:S05]  /*a3d0*/  IMAD.IADD R6, R7, 0x1, R6 ;  /* 0x0000000107067824 */ /* 0x000fca00078e0206 */
[----:B------:R-:W0:Y:S02]  /*a3e0*/  SHFL.UP PT, R8, R6, 0x10, RZ ;  /* 0x0600000006087989 */ /* 0x000e2400000e00ff */
[----:B0-----:R-:W-:-:S05]  /*a3f0*/  SEL R9, R8, RZ, P0 ;  /* 0x000000ff08097207 */ /* 0x001fca0000000000 */
[----:B------:R-:W-:-:S05]  /*a400*/  IMAD.IADD R9, R6, 0x1, R9 ;  /* 0x0000000106097824 */ /* 0x000fca00078e0209 */
[----:B------:R-:W0:Y:S02]  /*a410*/  SHFL.IDX PT, R3, R9, 0x1f, 0x1f ;  /* 0x03e01f0009037f89 */ /* 0x000e2400000e0000 */
[----:B0-----:R-:W-:-:S04]  /*a420*/  IMAD R6, R3, UR4, RZ ;  /* 0x0000000403067c24 */ /* 0x001fc8000f8e02ff */
[----:B------:R-:W-:-:S05]  /*a430*/  IMAD.IADD R5, R6, 0x1, R5 ;  /* 0x0000000106057824 */ /* 0x000fca00078e0205 */
[----:B------:R-:W-:-:S13]  /*a440*/  ISETP.GT.AND P0, PT, R5, UR6, PT ;  /* 0x0000000605007c0c */ /* 0x000fda000bf04270 */
[----:B------:R-:W-:Y:S05]  /*a450*/  @!P0 BRA `(.L_x_304) ;  /* 0xfffffffc00548947 */ /* 0x000fea000383ffff */
[----:B------:R-:W-:-:S07]  /*a460*/  MOV R2, R9 ;  /* 0x0000000900027202 */ /* 0x000fce0000000f00 */
.L_x_300:
[----:B------:R-:W-:-:S04]  /*a470*/  IMAD.IADD R7, R5, 0x1, -R6 ;  /* 0x0000000105077824 */ /* 0x000fc800078e0a06 */
[----:B------:R-:W-:-:S05]  /*a480*/  IMAD R3, R2, UR4, R7 ;  /* 0x0000000402037c24 */ /* 0x000fca000f8e0207 */
[----:B------:R-:W-:-:S13]  /*a490*/  ISETP.GT.AND P0, PT, R3, UR6, PT ;  /* 0x0000000603007c0c */ /* 0x000fda000bf04270 */
[----:B------:R-:W-:-:S04]  /*a4a0*/  VOTE.ANY R8, PT, !P0 ;  /* 0x0000000000087806 */ /* 0x000fc800040e0100 */
[----:B------:R-:W0:Y:S01]  /*a4b0*/  POPC R5, R8 ;  /* 0x0000000800057309 */ /* 0x000e220000000000 */
[----:B------:R-:W-:Y:S01]  /*a4c0*/  ISETP.NE.AND P0, PT, R8, RZ, PT ;  /* 0x000000ff0800720c */ /* 0x000fe20003f05270 */
[----:B0-----:R-:W0:Y:S02]  /*a4d0*/  SHFL.IDX PT, R0, R0, R5, 0x1f ;  /* 0x00001f0500007589 */ /* 0x001e2400000e0000 */
[----:B0-----:R-:W-:-:S04]  /*a4e0*/  IABS R6, R0 ;  /* 0x0000000000067213 */ /* 0x001fc80000000000 */
[----:B------:R-:W0:Y:S08]  /*a4f0*/  I2F.RP R9, R6 ;  /* 0x0000000600097306 */ /* 0x000e300000209400 */
[----:B0-----:R-:W0:Y:S02]  /*a500*/  MUFU.RCP R9, R9 ;  /* 0x0000000900097308 */ /* 0x001e240000001000 */
[----:B0-----:R-:W-:-:S06]  /*a510*/  VIADD R3, R9, 0xffffffe ;  /* 0x0ffffffe09037836 */ /* 0x001fcc0000000000 */
[----:B------:R-:W0:Y:S02]  /*a520*/  F2I.FTZ.U32.TRUNC.NTZ R3, R3 ;  /* 0x0000000300037305 */ /* 0x000e24000021f000 */
[----:B0-----:R-:W-:Y:S01]  /*a530*/  IMAD.MOV R11, RZ, RZ, -R3 ;  /* 0x000000ffff0b7224 */ /* 0x001fe200078e0a03 */
[----:B------:R-:W-:Y:S06]  /*a540*/  @!P0 BRA `(.L_x_305) ;  /* 0x0000000000088947 */ /* 0x000fec0003800000 */
[----:B------:R-:W-:-:S05]  /*a550*/  VIADD R9, R5, 0xffffffff ;  /* 0xffffffff05097836 */ /* 0x000fca0000000000 */
[----:B------:R0:W1:Y:S02]  /*a560*/  SHFL.IDX PT, R16, R2, R9, 0x1f ;  /* 0x00001f0902107589 */ /* 0x00006400000e0000 */
.L_x_305:
[----:B-1----:R-:W-:Y:S02]  /*a570*/  IMAD R16, R16, UR4, R7 ;  /* 0x0000000410107c24 */ /* 0x002fe4000f8e0207 */
[----:B------:R-:W-:Y:S02]  /*a580*/  IMAD R7, R11, R6, RZ ;  /* 0x000000060b077224 */ /* 0x000fe400078e02ff */
[----:B0-----:R-:W-:Y:S01]  /*a590*/  IMAD.MOV.U32 R2, RZ, RZ, RZ ;  /* 0x000000ffff027224 */ /* 0x001fe200078e00ff */
[----:B------:R-:W-:Y:S01]  /*a5a0*/  IADD3 R17, -R16, UR6, RZ ;  /* 0x0000000610117c10 */ /* 0x000fe2000fffe1ff */
[----:B------:R-:W-:Y:S02]  /*a5b0*/  IMAD.IADD R19, R5, 0x1, R19 ;  /* 0x0000000105137824 */ /* 0x000fe400078e0213 */
[----:B------:R-:W-:Y:S01]  /*a5c0*/  IMAD.HI.U32 R2, R3, R7, R2 ;  /* 0x0000000703027227 */ /* 0x000fe200078e0002 */
[----:B------:R-:W-:Y:S02]  /*a5d0*/  IABS R7, R0 ;  /* 0x0000000000077213 */ /* 0x000fe40000000000 */
[----:B------:R-:W-:-:S03]  /*a5e0*/  IABS R3, R17 ;  /* 0x0000001100037213 */ /* 0x000fc60000000000 */
[----:B------:R-:W-:Y:S02]  /*a5f0*/  IMAD.MOV R7, RZ, RZ, -R7 ;  /* 0x000000ffff077224 */ /* 0x000fe400078e0a07 */
[----:B------:R-:W-:-:S04]  /*a600*/  IMAD.HI.U32 R2, R2, R3, RZ ;  /* 0x0000000302027227 */ /* 0x000fc800078e00ff */
[----:B------:R-:W-:-:S05]  /*a610*/  IMAD R3, R2, R7, R3 ;  /* 0x0000000702037224 */ /* 0x000fca00078e0203 */
[----:B------:R-:W-:-:S13]  /*a620*/  ISETP.GT.U32.AND P0, PT, R6, R3, PT ;  /* 0x000000030600720c */ /* 0x000fda0003f04070 */
[----:B------:R-:W-:Y:S01]  /*a630*/  @!P0 IMAD.IADD R3, R3, 0x1, -R6 ;  /* 0x0000000103038824 */ /* 0x000fe200078e0a06 */
[----:B------:R-:W-:-:S04]  /*a640*/  @!P0 IADD3 R2, R2, 0x1, RZ ;  /* 0x0000000102028810 */ /* 0x000fc80007ffe0ff */
[----:B------:R-:W-:Y:S02]  /*a650*/  ISETP.GE.U32.AND P0, PT, R3, R6, PT ;  /* 0x000000060300720c */ /* 0x000fe40003f06070 */
[----:B------:R-:W-:-:S11]  /*a660*/  LOP3.LUT R3, R17, R0, RZ, 0x3c, !PT ;  /* 0x0000000011037212 */ /* 0x000fd600078e3cff */
[----:B------:R-:W-:Y:S01]  /*a670*/  @P0 VIADD R2, R2, 0x1 ;  /* 0x0000000102020836 */ /* 0x000fe20000000000 */
[----:B------:R-:W-:-:S13]  /*a680*/  ISETP.GE.AND P0, PT, R3, RZ, PT ;  /* 0x000000ff0300720c */ /* 0x000fda0003f06270 */
[----:B------:R-:W-:Y:S01]  /*a690*/  @!P0 IMAD.MOV R2, RZ, RZ, -R2 ;  /* 0x000000ffff028224 */ /* 0x000fe200078e0a02 */
[----:B------:R-:W-:-:S13]  /*a6a0*/  ISETP.NE.AND P0, PT, R0, RZ, PT ;  /* 0x000000ff0000720c */ /* 0x000fda0003f05270 */
[----:B------:R-:W-:-:S05]  /*a6b0*/  @!P0 LOP3.LUT R2, RZ, R0, RZ, 0x33, !PT ;  /* 0x00000000ff028212 */ /* 0x000fca00078e33ff */
[--C-:B------:R-:W-:Y:S02]  /*a6c0*/  IMAD.MOV R3, RZ, RZ, -R2.reuse ;  /* 0x000000ffff037224 */ /* 0x100fe400078e0a02 */
[----:B------:R-:W-:Y:S02]  /*a6d0*/  IMAD.MOV.U32 R18, RZ, RZ, R2 ;  /* 0x000000ffff127224 */ /* 0x000fe400078e0002 */
[----:B------:R-:W-:Y:S01]  /*a6e0*/  IMAD R17, R0, R3, R17 ;  /* 0x0000000300117224 */ /* 0x000fe200078e0211 */
[----:B------:R-:W-:Y:S06]  /*a6f0*/  BRA `(.L_x_306) ;  /* 0x00000000000c7947 */ /* 0x000fec0003800000 */
.L_x_301:
[----:B------:R-:W-:Y:S01]  /*a700*/  MOV R17, RZ ;  /* 0x000000ff00117202 */ /* 0x000fe20000000f00 */
[----:B------:R-:W-:Y:S02]  /*a710*/  IMAD.U32 R16, RZ, RZ, UR6 ;  /* 0x00000006ff107e24 */ /* 0x000fe4000f8e00ff */
[----:B------:R-:W-:-:S07]  /*a720*/  IMAD.MOV.U32 R18, RZ, RZ, RZ ;  /* 0x000000ffff127224 */ /* 0x000fce00078e00ff */
.L_x_306:
[----:B------:R-:W0:Y:S01]  /*a730*/  S2R R0, SR_TID.X ;  /* 0x0000000000007919 */ /* 0x000e220000002100 */
[----:B------:R-:W-:Y:S01]  /*a740*/  STL [R1+0x28], RZ ;  /* 0x000028ff01007387 */ /* 0x000fe20000100800 */
[----:B0-----:R-:W-:-:S04]  /*a750*/  LOP3.LUT R0, R0, 0x1f, RZ, 0xc0, !PT ;  /* 0x0000001f00007812 */ /* 0x001fc800078ec0ff */
[----:B------:R-:W-:-:S13]  /*a760*/  ISETP.NE.AND P0, PT, R0, RZ, PT ;  /* 0x000000ff0000720c */ /* 0x000fda0003f05270 */
[----:B------:R-:W0:Y:S01]  /*a770*/  @!P0 S2R R3, SR_CgaCtaId ;  /* 0x0000000000038919 */ /* 0x000e220000008800 */
[----:B------:R-:W-:-:S04]  /*a780*/  @!P0 MOV R0, 0x400 ;  /* 0x0000040000008802 */ /* 0x000fc80000000f00 */
[----:B0-----:R-:W-:-:S05]  /*a790*/  @!P0 LEA R0, R3, R0, 0x18 ;  /* 0x0000000003008211 */ /* 0x001fca00078ec0ff */
[----:B------:R0:W-:Y:S01]  /*a7a0*/  @!P0 STS.128 [R0+0x348d0], R16 ;  /* 0x0348d01000008388 */ /* 0x0001e20000000c00 */
[----:B------:R-:W-:Y:S06]  /*a7b0*/  BAR.ARV 0x5, 0x120 ;  /* 0x0144800000007b1d */ /* 0x000fec0000002000 */
[----:B------:R-:W-:Y:S01]  /*a7c0*/  ISETP.GE.AND P0, PT, R19, UR5, PT ;  /* 0x0000000513007c0c */ /* 0x000fe2000bf06270 */
[----:B0-----:R-:W-:-:S05]  /*a7d0*/  IMAD.MOV.U32 R0, RZ, RZ, 0x1 ;  /* 0x00000001ff007424 */ /* 0x001fca00078e00ff */
[----:B------:R0:W-:Y:S04]  /*a7e0*/  STL [R1+0x8], R0 ;  /* 0x0000080001007387 */ /* 0x0001e80000100800 */
[----:B------:R0:W-:Y:S03]  /*a7f0*/  STL [R1], RZ ;  /* 0x000000ff01007387 */ /* 0x0001e60000100800 */
[----:B------:R-:W-:Y:S05]  /*a800*/  @P0 BRA `(.L_x_307) ;  /* 0x0000003c00d00947 */ /* 0x000fea0003800000 */
[----:B0-----:R-:W-:Y:S01]  /*a810*/  IMAD.MOV.U32 R0, RZ, RZ, 0x1 ;  /* 0x00000001ff007424 */ /* 0x001fe200078e00ff */
[----:B------:R0:W-:Y:S01]  /*a820*/  STL [R1], RZ ;  /* 0x000000ff01007387 */ /* 0x0001e20000100800 */
[----:B------:R-:W-:Y:S01]  /*a830*/  ULDC UR38, c[0x0][0xc] ;  /* 0x0000030000267ab9 */ /* 0x000fe20000000800 */
[----:B------:R-:W-:Y:S02]  /*a840*/  ULDC.64 UR36, c[0x0][0x198] ;  /* 0x0000660000247ab9 */ /* 0x000fe40000000a00 */
[----:B------:R0:W-:Y:S04]  /*a850*/  STL [R1+0x8], R0 ;  /* 0x0000080001007387 */ /* 0x0001e80000100800 */
[----:B------:R0:W-:Y:S02]  /*a860*/  STL [R1+0x28], RZ ;  /* 0x000028ff01007387 */ /* 0x0001e40000100800 */
.L_x_372:
[----:B-1----:R-:W1:Y:S01]  /*a870*/  LDC.64 R2, c[0x0][0xc60] ;  /* 0x00031800ff027b82 */ /* 0x002e620000000a00 */
[----:B------:R-:W-:Y:S01]  /*a880*/  ULDC.64 UR4, c[0x0][0x208] ;  /* 0x0000820000047ab9 */ /* 0x000fe20000000a00 */
[----:B-1----:R-:W-:-:S05]  /*a890*/  IMAD.WIDE R2, R19, 0x4, R2 ;  /* 0x0000000413027825 */ /* 0x002fca00078e0202 */
[----:B------:R-:W2:Y:S01]  /*a8a0*/  LDG.E R5, desc[UR4][R2.64] ;  /* 0x0000000402057981 */ /* 0x000ea2000c1e1900 */
[----:B------:R-:W-:Y:S05]  /*a8b0*/  YIELD ;  /* 0x0000000000007946 */ /* 0x000fea0003800000 */
[----:B------:R-:W-:Y:S01]  /*a8c0*/  ULDC.64 UR4, c[0x0][0xa28] ;  /* 0x00028a0000047ab9 */ /* 0x000fe20000000a00 */
[----:B0-----:R-:W-:Y:S01]  /*a8d0*/  IMAD.MOV.U32 R0, RZ, RZ, RZ ;  /* 0x000000ffff007224 */ /* 0x001fe200078e00ff */
[----:B------:R-:W-:Y:S01]  /*a8e0*/  ISETP.NE.U32.AND P0, PT, RZ, UR4, PT ;  /* 0x00000004ff007c0c */ /* 0x000fe2000bf05070 */
[----:B------:R-:W-:-:S03]  /*a8f0*/  ULDC.64 UR6, c[0x0][0x208] ;  /* 0x0000820000067ab9 */ /* 0x000fc60000000a00 */
[----:B------:R-:W-:Y:S01]  /*a900*/  ISETP.NE.AND.EX P0, PT, RZ, UR5, PT, P0 ;  /* 0x00000005ff007c0c */ /* 0x000fe2000bf05300 */
[----:B------:R-:W-:Y:S01]  /*a910*/  IMAD.MOV.U32 R6, RZ, RZ, RZ ;  /* 0x000000ffff067224 */ /* 0x000fe200078e00ff */
[----:B--2---:R-:W-:Y:S01]  /*a920*/  SHF.R.S32.HI R4, RZ, 0x1f, R5 ;  /* 0x0000001fff047819 */ /* 0x004fe20000011405 */
[----:B------:R-:W-:Y:S10]  /*a930*/  STL [R1+0x14], R5 ;  /* 0x0000140501007387 */ /* 0x000ff40000100800 */
[----:B------:R-:W-:-:S04]  /*a940*/  @P0 LEA R2, P1, R5, UR4, 0x2 ;  /* 0x0000000405020c11 */ /* 0x000fc8000f8210ff */
[----:B------:R-:W-:Y:S01]  /*a950*/  @P0 LEA.HI.X R3, R5, UR5, R4, 0x2, P1 ;  /* 0x0000000505030c11 */ /* 0x000fe200088f1404 */
[----:B------:R-:W-:-:S04]  /*a960*/  ULDC.64 UR4, c[0x0][0xa00] ;  /* 0x0002800000047ab9 */ /* 0x000fc80000000a00 */
[----:B------:R0:W5:Y:S01]  /*a970*/  @P0 LDG.E R0, desc[UR6][R2.64] ;  /* 0x0000000602000981 */ /* 0x000162000c1e1900 */
[----:B------:R-:W-:-:S04]  /*a980*/  ISETP.NE.U32.AND P0, PT, RZ, UR4, PT ;  /* 0x00000004ff007c0c */ /* 0x000fc8000bf05070 */
[----:B------:R-:W-:-:S13]  /*a990*/  ISETP.NE.AND.EX P0, PT, RZ, UR5, PT, P0 ;  /* 0x00000005ff007c0c */ /* 0x000fda000bf05300 */
[----:B0-----:R-:W-:-:S04]  /*a9a0*/  @P0 LEA R2, P1, R5, UR4, 0x2 ;  /* 0x0000000405020c11 */ /* 0x001fc8000f8210ff */
[----:B------:R-:W-:Y:S01]  /*a9b0*/  @P0 LEA.HI.X R3, R5, UR5, R4, 0x2, P1 ;  /* 0x0000000505030c11 */ /* 0x000fe200088f1404 */
[----:B------:R-:W-:-:S04]  /*a9c0*/  ULDC.64 UR4, c[0x0][0xa20] ;  /* 0x0002880000047ab9 */ /* 0x000fc80000000a00 */
[----:B------:R-:W2:Y:S01]  /*a9d0*/  @P0 LDG.E R6, desc[UR6][R2.64] ;  /* 0x0000000602060981 */ /* 0x000ea2000c1e1900 */
[----:B------:R-:W-:Y:S02]  /*a9e0*/  ISETP.NE.U32.AND P0, PT, RZ, UR4, PT ;  /* 0x00000004ff007c0c */ /* 0x000fe4000bf05070 */
[C---:B------:R-:W-:Y:S02]  /*a9f0*/  SHF.L.U32 R7, R5.reuse, 0x2, RZ ;  /* 0x0000000205077819 */ /* 0x040fe400000006ff */
[----:B------:R-:W-:Y:S01]  /*aa00*/  ISETP.NE.AND.EX P0, PT, RZ, UR5, PT, P0 ;  /* 0x00000005ff007c0c */ /* 0x000fe2000bf05300 */
[----:B--2---:R0:W-:Y:S04]  /*aa10*/  STL [R1+0x2c], R6 ;  /* 0x00002c0601007387 */ /* 0x0041e80000100800 */
[----:B------:R1:W-:Y:S01]  /*aa20*/  STL [R1+0x1c], R7 ;  /* 0x00001c0701007387 */ /* 0x0003e20000100800 */
[----:B0-----:R-:W-:-:S07]  /*aa30*/  SHF.L.U64.HI R6, R5, 0x2, R4 ;  /* 0x0000000205067819 */ /* 0x001fce0000010204 */
[C---:B------:R-:W-:Y:S01]  /*aa40*/  @P0 IADD3 R4, P1, R7.reuse, UR4, RZ ;  /* 0x0000000407040c10 */ /* 0x040fe2000ff3e0ff */
[----:B------:R0:W-:Y:S03]  /*aa50*/  STL [R1+0x20], R6 ;  /* 0x0000200601007387 */ /* 0x0001e60000100800 */
[----:B------:R-:W-:Y:S01]  /*aa60*/  @P0 IADD3.X R5, R6, UR5, RZ, P1, !PT ;  /* 0x0000000506050c10 */ /* 0x000fe20008ffe4ff */
[----:B------:R-:W-:Y:S02]  /*aa70*/  ULDC.64 UR4, c[0x0][0xa08] ;  /* 0x0002820000047ab9 */ /* 0x000fe40000000a00 */
[----:B------:R-:W-:Y:S01]  /*aa80*/  IADD3 R2, P1, R7, UR4, RZ ;  /* 0x0000000407027c10 */ /* 0x000fe2000ff3e0ff */
[----:B-1----:R-:W-:-:S03]  /*aa90*/  IMAD.MOV.U32 R7, RZ, RZ, RZ ;  /* 0x000000ffff077224 */ /* 0x002fc600078e00ff */
[----:B------:R-:W-:Y:S02]  /*aaa0*/  IADD3.X R3, R6, UR5, RZ, P1, !PT ;  /* 0x0000000506037c10 */ /* 0x000fe40008ffe4ff */
[----:B------:R-:W-:-:S04]  /*aab0*/  ISETP.NE.U32.AND P1, PT, RZ, UR4, PT ;  /* 0x00000004ff007c0c */ /* 0x000fc8000bf25070 */
[----:B------:R-:W-:Y:S01]  /*aac0*/  ISETP.NE.AND.EX P1, PT, RZ, UR5, PT, P1 ;  /* 0x00000005ff007c0c */ /* 0x000fe2000bf25310 */
[----:B------:R-:W-:Y:S02]  /*aad0*/  ULDC.64 UR4, c[0x0][0x3f8] ;  /* 0x0000fe0000047ab9 */ /* 0x000fe40000000a00 */
[----:B------:R-:W-:-:S03]  /*aae0*/  UISETP.NE.U32.AND UP0, UPT, UR4, URZ, UPT ;  /* 0x0000003f0400728c */ /* 0x000fc6000bf05070 */
[----:B------:R-:W-:Y:S01]  /*aaf0*/  ULDC UR4, c[0x0][0x404] ;  /* 0x0001010000047ab9 */ /* 0x000fe20000000800 */
[----:B------:R-:W-:-:S03]  /*ab00*/  UISETP.NE.AND.EX UP0, UPT, UR5, URZ, UPT, UP0 ;  /* 0x0000003f0500728c */ /* 0x000fc6000bf05300 */
[----:B------:R-:W-:Y:S01]  /*ab10*/  ULDC UR5, c[0x0][0x2e0] ;  /* 0x0000b80000057ab9 */ /* 0x000fe20000000800 */
[----:B------:R-:W-:Y:S02]  /*ab20*/  USEL UR4, UR4, 0x1, UP0 ;  /* 0x0000000104047887 */ /* 0x000fe40008000000 */
[----:B------:R1:W5:Y:S02]  /*ab30*/  @P1 LDG.E R7, desc[UR6][R2.64] ;  /* 0x0000000602071981 */ /* 0x000364000c1e1900 */
[----:B------:R-:W-:-:S06]  /*ab40*/  UIMAD UR4, UR4, UR5, URZ ;  /* 0x00000005040472a4 */ /* 0x000fcc000f8e023f */
[----:B0-----:R-:W-:-:S06]  /*ab50*/  IMAD.U32 R6, RZ, RZ, UR4 ;  /* 0x00000004ff067e24 */ /* 0x001fcc000f8e00ff */
[----:B------:R1:W5:Y:S01]  /*ab60*/  @P0 LDG.E R6, desc[UR6][R4.64] ;  /* 0x0000000604060981 */ /* 0x000362000c1e1900 */
[----:B------:R-:W-:Y:S05]  /*ab70*/  @P0 BRA `(.L_x_308) ;  /* 0x0000000000140947 */ /* 0x000fea0003800000 */
[----:B------:R-:W-:Y:S05]  /*ab80*/  @!P1 BRA `(.L_x_308) ;  /* 0x0000000000109947 */ /* 0x000fea0003800000 */
[----:B------:R-:W-:Y:S02]  /*ab90*/  ULDC.64 UR4, c[0x0][0x208] ;  /* 0x0000820000047ab9 */ /* 0x000fe40000000a00 */
[----:B-----5:R-:W2:Y:S04]  /*aba0*/  LDG.E R6, desc[UR4][R2.64] ;  /* 0x0000000402067981 */ /* 0x020ea8000c1e1900 */
[----:B-1----:R-:W2:Y:S02]  /*abb0*/  LDG.E R5, desc[UR4][R2.64+0x4] ;  /* 0x0000040402057981 */ /* 0x002ea4000c1e1900 */
[----:B--2---:R-:W-:-:S07]  /*abc0*/  IMAD.IADD R6, R5, 0x1, -R6 ;  /* 0x0000000105067824 */ /* 0x004fce00078e0a06 */
.L_x_308:
[--C-:B-1---5:R-:W-:Y:S01]  /*abd0*/  IMAD.IADD R2, R6, 0x1, -R0.reuse ;  /* 0x0000000106027824 */ /* 0x122fe200078e0a00 */
[----:B------:R-:W-:Y:S01]  /*abe0*/  BSSY B6, `(.L_x_309) ;  /* 0x0000317000067945 */ /* 0x000fe20003800000 */
[----:B------:R-:W-:Y:S02]  /*abf0*/  IMAD.IADD R3, R7, 0x1, R0 ;  /* 0x0000000107037824 */ /* 0x000fe400078e0200 */
[C---:B------:R-:W-:Y:S01]  /*ac00*/  VIADD R0, R2.reuse, 0x7f ;  /* 0x0000007f02007836 */ /* 0x040fe20000000000 */
[----:B------:R-:W-:Y:S01]  /*ac10*/  STL [R1+0x24], R2 ;  /* 0x0000240201007387 */ /* 0x000fe20000100800 */
[----:B------:R-:W-:-:S03]  /*ac20*/  ISETP.GT.AND P0, PT, R2, RZ, PT ;  /* 0x000000ff0200720c */ /* 0x000fc60003f04270 */
[----:B------:R0:W-:Y:S02]  /*ac30*/  STL [R1+0x4], R3 ;  /* 0x0000040301007387 */ /* 0x0001e40000100800 */
[----:B0-----:R-:W-:-:S04]  /*ac40*/  SHF.R.S32.HI R3, RZ, 0x1f, R0 ;  /* 0x0000001fff037819 */ /* 0x001fc80000011400 */
[----:B------:R-:W-:-:S04]  /*ac50*/  LEA.HI R3, R3, R0, RZ, 0x7 ;  /* 0x0000000003037211 */ /* 0x000fc800078f38ff */
[----:B------:R-:W-:-:S05]  /*ac60*/  SHF.R.S32.HI R0, RZ, 0x7, R3 ;  /* 0x00000007ff007819 */ /* 0x000fca0000011403 */
[----:B------:R0:W-:Y:S01]  /*ac70*/  STL [R1+0x18], R0 ;  /* 0x0000180001007387 */ /* 0x0001e20000100800 */
[----:B------:R-:W-:Y:S05]  /*ac80*/  @P0 BRA `(.L_x_310) ;  /* 0x0000000000480947 */ /* 0x000fea0003800000 */
[----:B------:R-:W1:Y:S02]  /*ac90*/  S2R R2, SR_TID.X ;  /* 0x0000000000027919 */ /* 0x000e640000002100 */
[----:B-1----:R-:W-:-:S04]  /*aca0*/  LOP3.LUT R2, R2, 0x1f, RZ, 0xc0, !PT ;  /* 0x0000001f02027812 */ /* 0x002fc800078ec0ff */
[----:B------:R-:W-:-:S13]  /*acb0*/  ISETP.NE.AND P1, PT, R2, RZ, PT ;  /* 0x000000ff0200720c */ /* 0x000fda0003f25270 */
[----:B------:R-:W-:Y:S05]  /*acc0*/  @P1 BRA `(.L_x_311) ;  /* 0x0000003000201947 */ /* 0x000fea0003800000 */
[----:B------:R-:W1:Y:S01]  /*acd0*/  S2R R7, SR_LANEID ;  /* 0x0000000000077919 */ /* 0x000e620000000000 */
[----:B------:R-:W-:Y:S01]  /*ace0*/  VOTEU.ANY UR4, UPT, PT ;  /* 0x0000000000047886 */ /* 0x000fe200038e0100 */
[----:B------:R-:W2:Y:S01]  /*acf0*/  LDC.64 R2, c[0x0][0xc38] ;  /* 0x00030e00ff027b82 */ /* 0x000ea20000000a00 */
[----:B0-----:R-:W1:Y:S01]  /*ad00*/  FLO.U32 R0, UR4 ;  /* 0x0000000400007d00 */ /* 0x001e6200080e0000 */
[----:B------:R-:W-:-:S07]  /*ad10*/  ULDC.64 UR6, c[0x0][0x208] ;  /* 0x0000820000067ab9 */ /* 0x000fce0000000a00 */
[----:B------:R-:W2:Y:S01]  /*ad20*/  POPC R5, UR4 ;  /* 0x0000000400057d09 */ /* 0x000ea20008000000 */
[----:B-1----:R-:W-:-:S13]  /*ad30*/  ISETP.EQ.U32.AND P0, PT, R0, R7, PT ;  /* 0x000000070000720c */ /* 0x002fda0003f02070 */
[----:B--2---:R-:W2:Y:S01]  /*ad40*/  @P0 ATOMG.E.ADD.STRONG.GPU PT, R3, desc[UR6][R2.64], R5 ;  /* 0x00000005020309a8 */ /* 0x004ea200081ee1c6 */
[----:B------:R-:W0:Y:S02]  /*ad50*/  S2R R4, SR_LTMASK ;  /* 0x0000000000047919 */ /* 0x000e240000003900 */
[----:B0-----:R-:W-:-:S04]  /*ad60*/  LOP3.LUT R4, R4, UR4, RZ, 0xc0, !PT ;  /* 0x0000000404047c12 */ /* 0x001fc8000f8ec0ff */
[----:B------:R-:W0:Y:S01]  /*ad70*/  POPC R7, R4 ;  /* 0x0000000400077309 */ /* 0x000e220000000000 */
[----:B--2---:R-:W0:Y:S02]  /*ad80*/  SHFL.IDX PT, R0, R3, R0, 0x1f ;  /* 0x00001f0003007589 */ /* 0x004e2400000e0000 */
[----:B0-----:R-:W-:Y:S01]  /*ad90*/  IADD3 R16, R0, UR38, R7 ;  /* 0x0000002600107c10 */ /* 0x001fe2000fffe007 */
[----:B------:R-:W-:Y:S06]  /*ada0*/  BRA `(.L_x_311) ;  /* 0x0000002c00e87947 */ /* 0x000fec0003800000 */
.L_x_310:
[----:B------:R-:W1:Y:S01]  /*adb0*/  S2R R3, SR_CgaCtaId ;  /* 0x0000000000037919 */ /* 0x000e620000008800 */
[----:B0-----:R-:W-:-:S04]  /*adc0*/  MOV R0, 0x400 ;  /* 0x0000040000007802 */ /* 0x001fc80000000f00 */
[----:B-1----:R-:W-:-:S04]  /*add0*/  LEA R2, R3, R0, 0x18 ;  /* 0x0000000003027211 */ /* 0x002fc800078ec0ff */
[----:B------:R-:W-:Y:S01]  /*ade0*/  IADD3 R0, R2, 0x1c400, RZ ;  /* 0x0001c40002007810 */ /* 0x000fe20007ffe0ff */
[----:B------:R0:W-:Y:S03]  /*adf0*/  STL [R1+0x10], R2 ;  /* 0x0000100201007387 */ /* 0x0001e60000100800 */
[----:B------:R-:W-:-:S13]  /*ae00*/  LOP3.LUT P0, RZ, R0, 0x3ff, RZ, 0xc0, !PT ;  /* 0x000003ff00ff7812 */ /* 0x000fda000780c0ff */
[----:B0-----:R-:W-:Y:S05]  /*ae10*/  @!P0 BRA `(.L_x_312) ;  /* 0x0000000000408947 */ /* 0x001fea0003800000 */
[----:B------:R-:W-:Y:S01]  /*ae20*/  MOV R2, 0x0 ;  /* 0x0000000000027802 */ /* 0x000fe20000000f00 */
[----:B------:R-:W-:Y:S01]  /*ae30*/  ULDC.64 UR6, c[0x4][0x108] ;  /* 0x0100420000067ab9 */ /* 0x000fe20000000a00 */
[----:B------:R-:W-:Y:S01]  /*ae40*/  ULDC.64 UR8, c[0x4][0x110] ;  /* 0x0100440000087ab9 */ /* 0x000fe20000000a00 */
[----:B------:R-:W-:Y:S01]  /*ae50*/  ULDC.64 UR4, c[0x4][0x60] ;  /* 0x0100180000047ab9 */ /* 0x000fe20000000a00 */
[----:B------:R-:W-:Y:S01]  /*ae60*/  IMAD.U32 R4, RZ, RZ, UR6 ;  /* 0x00000006ff047e24 */ /* 0x000fe2000f8e00ff */
[----:B------:R-:W-:Y:S01]  /*ae70*/  MOV R8, 0x70 ;  /* 0x0000007000087802 */ /* 0x000fe20000000f00 */
[----:B------:R-:W0:Y:S01]  /*ae80*/  LDC.64 R2, c[0x4][R2] ;  /* 0x0100000002027b82 */ /* 0x000e220000000a00 */
[----:B------:R-:W-:Y:S02]  /*ae90*/  IMAD.U32 R5, RZ, RZ, UR7 ;  /* 0x00000007ff057e24 */ /* 0x000fe4000f8e00ff */
[----:B------:R-:W-:Y:S02]  /*aea0*/  IMAD.U32 R6, RZ, RZ, UR8 ;  /* 0x00000008ff067e24 */ /* 0x000fe4000f8e00ff */
[----:B------:R-:W-:-:S02]  /*aeb0*/  IMAD.U32 R7, RZ, RZ, UR9 ;  /* 0x00000009ff077e24 */ /* 0x000fc4000f8e00ff */
[----:B------:R-:W-:Y:S02]  /*aec0*/  IMAD.U32 R10, RZ, RZ, UR4 ;  /* 0x00000004ff0a7e24 */ /* 0x000fe4000f8e00ff */
[----:B------:R-:W-:Y:S02]  /*aed0*/  IMAD.U32 R11, RZ, RZ, UR5 ;  /* 0x00000005ff0b7e24 */ /* 0x000fe4000f8e00ff */
[----:B------:R-:W-:Y:S02]  /*aee0*/  IMAD.MOV.U32 R12, RZ, RZ, 0x1 ;  /* 0x00000001ff0c7424 */ /* 0x000fe400078e00ff */
[----:B------:R-:W-:-:S07]  /*aef0*/  IMAD.MOV.U32 R13, RZ, RZ, RZ ;  /* 0x000000ffff0d7224 */ /* 0x000fce00078e00ff */
[----:B------:R-:W-:-:S07]  /*af00*/  LEPC R20, `(.L_x_312) ;  /* 0x000000001014794e */ /* 0x000fce0000000000 */
[----:B0-----:R-:W-:Y:S05]  /*af10*/  CALL.ABS.NOINC R2 ;  /* 0x0000000002007343 */ /* 0x001fea0003c00000 */
.L_x_312:
        /* <DEDUP_REMOVED lines=8> */
[----:B------:R0:W1:Y:S01]  /*afa0*/  LDC.64 R2, c[0x4][R0] ;  /* 0x0100000000027b82 */ /* 0x0000620000000a00 */
[----:B------:R-:W-:Y:S01]  /*afb0*/  IMAD.U32 R4, RZ, RZ, UR6 ;  /* 0x00000006ff047e24 */ /* 0x000fe2000f8e00ff */
[----:B------:R-:W-:Y:S01]  /*afc0*/  MOV R7, UR9 ;  /* 0x0000000900077c02 */ /* 0x000fe20008000f00 */
        /* <DEDUP_REMOVED lines=9> */
.L_x_314:
[----:B------:R-:W-:Y:S01]  /*b060*/  MOV R2, 0x0 ;  /* 0x0000000000027802 */ /* 0x000fe20000000f00 */
[----:B------:R-:W-:Y:S01]  /*b070*/  ULDC.64 UR6, c[0x4][0x108] ;  /* 0x0100420000067ab9 */ /* 0x000fe20000000a00 */
[----:B------:R-:W-:Y:S01]  /*b080*/  ULDC.64 UR8, c[0x4][0x110] ;  /* 0x0100440000087ab9 */ /* 0x000fe20000000a00 */
[----:B------:R-:W-:Y:S01]  /*b090*/  ULDC.64 UR4, c[0x4][0x70] ;  /* 0x01001c0000047ab9 */ /* 0x000fe20000000a00 */
[----:B------:R-:W-:Y:S01]  /*b0a0*/  IMAD.U32 R4, RZ, RZ, UR6 ;  /* 0x00000006ff047e24 */ /* 0x000fe2000f8e00ff */
[----:B------:R-:W-:Y:S01]  /*b0b0*/  MOV R5, UR7 ;  /* 0x0000000700057c02 */ /* 0x000fe20008000f00 */
[----:B------:R-:W0:Y:S01]  /*b0c0*/  LDC.64 R2, c[0x4][R2] ;  /* 0x0100000002027b82 */ /* 0x000e220000000a00 */
        /* <DEDUP_REMOVED lines=8> */
[----:B0-----:R-:W-:Y:S05]  /*b150*/  CALL.ABS.NOINC R2 ;  /* 0x0000000002007343 */ /* 0x001fea0003c00000 */
.L_x_313:
[----:B------:R-:W2:Y:S01]  /*b160*/  LDL.LU R2, [R1+0x1c] ;  /* 0x00001c0001027983 */ /* 0x000ea20000300800 */
[----:B------:R-:W-:-:S03]  /*b170*/  ULDC.64 UR4, c[0x0][0x9f8] ;  /* 0x00027e0000047ab9 */ /* 0x000fc60000000a00 */
[----:B------:R-:W3:Y:S04]  /*b180*/  LDL.LU R0, [R1+0x20] ;  /* 0x0000200001007983 */ /* 0x000ee80000300800 */
[----:B------:R-:W4:Y:S04]  /*b190*/  LDL.LU R4, [R1+0x2c] ;  /* 0x00002c0001047983 */ /* 0x000f280000300800 */
[----:B------:R-:W4:Y:S01]  /*b1a0*/  LDL.LU R8, [R1+0x14] ;  /* 0x0000140001087983 */ /* 0x000f220000300800 */
[----:B------:R-:W-:Y:S01]  /*b1b0*/  ISETP.NE.U32.AND P0, PT, RZ, UR4, PT ;  /* 0x00000004ff007c0c */ /* 0x000fe2000bf05070 */
[----:B------:R-:W-:-:S03]  /*b1c0*/  ULDC.64 UR6, c[0x0][0x208] ;  /* 0x0000820000067ab9 */ /* 0x000fc60000000a00 */
[----:B------:R-:W-:Y:S01]  /*b1d0*/  ISETP.NE.AND.EX P0, PT, RZ, UR5, PT, P0 ;  /* 0x00000005ff007c0c */ /* 0x000fe2000bf05300 */
[----:B------:R-:W0:Y:S02]  /*b1e0*/  S2R R9, SR_TID.X ;  /* 0x0000000000097919 */ /* 0x000e240000002100 */
[----:B0-----:R-:W-:-:S04]  /*b1f0*/  LOP3.LUT R9, R9, 0x1f, RZ, 0xc0, !PT ;  /* 0x0000001f09097812 */ /* 0x001fc800078ec0ff */
[----:B------:R-:W-:-:S13]  /*b200*/  ISETP.NE.AND P6, PT, R9, RZ, PT ;  /* 0x000000ff0900720c */ /* 0x000fda0003fc5270 */
[----:B------:R-:W-:-:S05]  /*b210*/  VOTEU.ALL UP1, P6 ;  /* 0x00000000003f7886 */ /* 0x000fca0003020000 */
[----:B------:R-:W-:-:S04]  /*b220*/  @!UP1 UIADD3 UR8, UP0, UR36, 0x270, URZ ;  /* 0x0000027024089890 */ /* 0x000fc8000ff1e03f */
[----:B------:R-:W-:-:S03]  /*b230*/  @!UP1 UIADD3.X UR9, URZ, UR37, URZ, UP0, !UPT ;  /* 0x000000253f099290 */ /* 0x000fc600087fe43f */
[----:B------:R-:W-:Y:S01]  /*b240*/  VOTEU.ALL UP0, P6 ;  /* 0x00000000003f7886 */ /* 0x000fe20003000000 */
[----:B--2---:R-:W-:-:S04]  /*b250*/  @P0 IADD3 R2, P1, R2, UR4, RZ ;  /* 0x0000000402020c10 */ /* 0x004fc8000ff3e0ff */
[----:B---3--:R-:W-:Y:S01]  /*b260*/  @P0 IADD3.X R3, R0, UR5, RZ, P1, !PT ;  /* 0x0000000500030c10 */ /* 0x008fe20008ffe4ff */
[----:B------:R-:W-:Y:S01]  /*b270*/  ULDC.64 UR4, c[0x0][0xa00] ;  /* 0x0002800000047ab9 */ /* 0x000fe20000000a00 */
[----:B----4-:R-:W-:Y:S02]  /*b280*/  IMAD R17, R17, 0x80, R4 ;  /* 0x0000008011117824 */ /* 0x010fe400078e0204 */
[----:B------:R-:W0:Y:S01]  /*b290*/  LDC R4, c[0x0][0x428] ;  /* 0x00010a00ff047b82 */ /* 0x000e220000000800 */
[----:B------:R-:W-:-:S06]  /*b2a0*/  IMAD.MOV.U32 R0, RZ, RZ, R8 ;  /* 0x000000ffff007224 */ /* 0x000fcc00078e0008 */
[----:B------:R1:W5:Y:S01]  /*b2b0*/  @P0 LDG.E R0, desc[UR6][R2.64] ;  /* 0x0000000602000981 */ /* 0x000362000c1e1900 */
[----:B------:R-:W-:Y:S02]  /*b2c0*/  PLOP3.LUT P1, PT, P6, PT, PT, 0x8, 0x0 ;  /* 0x000000000000781c */ /* 0x000fe4000372e170 */
[----:B0-----:R-:W-:Y:S01]  /*b2d0*/  ISETP.NE.AND P0, PT, R4, 0x1, PT ;  /* 0x000000010400780c */ /* 0x001fe20003f05270 */
[----:B------:R-:W-:-:S12]  /*b2e0*/  IMAD.MOV.U32 R4, RZ, RZ, R18 ;  /* 0x000000ffff047224 */ /* 0x000fd800078e0012 */
[----:B------:R-:W0:Y:S08]  /*b2f0*/  @P0 LDC R7, c[0x0][0x42c] ;  /* 0x00010b00ff070b82 */ /* 0x000e300000000800 */
[----:B------:R-:W2:Y:S01]  /*b300*/  @P0 LDC R5, c[0x0][0x430] ;  /* 0x00010c00ff050b82 */ /* 0x000ea20000000800 */
[----:B0-----:R-:W-:-:S05]  /*b310*/  @P0 IMAD.HI.U32 R6, R18, R7, RZ ;  /* 0x0000000712060227 */ /* 0x001fca00078e00ff */
[----:B--2---:R-:W-:Y:S02]  /*b320*/  @P0 SHF.R.U32.HI R4, RZ, R5, R6 ;  /* 0x00000005ff040219 */ /* 0x004fe40000011606 */
[----:B------:R-:W-:-:S04]  /*b330*/  ISETP.NE.U32.AND P0, PT, RZ, UR4, PT ;  /* 0x00000004ff007c0c */ /* 0x000fc8000bf05070 */
[----:B------:R-:W-:-:S04]  /*b340*/  ISETP.NE.AND.EX P0, PT, RZ, UR5, PT, P0 ;  /* 0x00000005ff007c0c */ /* 0x000fc8000bf05300 */
[----:B-1----:R-:W-:-:S09]  /*b350*/  SEL R6, R8, RZ, !P0 ;  /* 0x000000ff08067207 */ /* 0x002fd20004000000 */
.L_x_315:
[----:B------:R-:W-:Y:S02]  /*b360*/  PLOP3.LUT P0, PT, P0, P1, PT, 0xa2, 0x0 ;  /* 0x000000000000781c */ /* 0x000fe40000703472 */
[----:B------:R-:W-:Y:S01]  /*b370*/  @P1 R2UR P0, UR7, R6 ;  /* 0x00000000060712ca */ /* 0x000fe20000000000 */
[----:B------:R-:W-:-:S07]  /*b380*/  UMOV UR4, URZ ;  /* 0x0000003f00047c82 */ /* 0x000fce0008000000 */
[----:B------:R-:W-:Y:S02]  /*b390*/  PLOP3.LUT P0, PT, P0, P1, PT, 0xa2, 0x0 ;  /* 0x000000000000781c */ /* 0x000fe40000703472 */
[----:B------:R-:W-:-:S08]  /*b3a0*/  @P1 R2UR.OR P0, UR6, R18 ;  /* 0x00000000120612ca */ /* 0x000fd00000100000 */
[----:B------:R-:W-:Y:S02]  /*b3b0*/  PLOP3.LUT P0, PT, P0, P1, PT, 0xa2, 0x0 ;  /* 0x000000000000781c */ /* 0x000fe40000703472 */
[----:B------:R-:W-:-:S08]  /*b3c0*/  @P1 R2UR.OR P0, UR5, R17 ;  /* 0x00000000110512ca */ /* 0x000fd00000100000 */
[----:B------:R-:W-:-:S05]  /*b3d0*/  @P1 PLOP3.LUT P1, PT, P0, PT, PT, 0x80, 0x0 ;  /* 0x000000000000181c */ /* 0x000fca000072f070 */
[----:B------:R0:W-:Y:S08]  /*b3e0*/  @!UP0 UTMAPF.L2.4D [UR4], [UR8] ;  /* 0x00000004080085b8 */ /* 0x0001f00008018000 */
[----:B0-----:R-:W-:Y:S05]  /*b3f0*/  @P1 BRA.U.ANY `(.L_x_315) ;  /* 0xfffffffd00d81947 */ /* 0x001fea000393ffff */
[----:B------:R-:W0:Y:S01]  /*b400*/  S2R R2, SR_TID.X ;  /* 0x0000000000027919 */ /* 0x000e220000002100 */
[----:B------:R-:W-:Y:S01]  /*b410*/  UMOV UR4, 0x40 ;  /* 0x0000004000047882 */ /* 0x000fe20000000000 */
[----:B0-----:R-:W-:-:S04]  /*b420*/  LOP3.LUT R2, R2, 0x1f, RZ, 0xc0, !PT ;  /* 0x0000001f02027812 */ /* 0x001fc800078ec0ff */
[----:B------:R-:W-:-:S04]  /*b430*/  ISETP.NE.AND P2, PT, R2, RZ, PT ;  /* 0x000000ff0200720c */ /* 0x000fc80003f45270 */
[----:B------:R-:W-:-:S09]  /*b440*/  PLOP3.LUT P1, PT, P2, PT, PT, 0x8, 0x0 ;  /* 0x000000000000781c */ /* 0x000fd2000172e170 */
[----:B------:R-:W-:-:S05]  /*b450*/  VOTEU.ALL UP0, P2 ;  /* 0x00000000003f7886 */ /* 0x000fca0001000000 */
.L_x_316:
[----:B------:R-:W-:Y:S02]  /*b460*/  PLOP3.LUT P0, PT, P0, P1, PT, 0xa2, 0x0 ;  /* 0x000000000000781c */ /* 0x000fe40000703472 */
[----:B------:R-:W-:-:S08]  /*b470*/  @P1 R2UR P0, UR7, R6 ;  /* 0x00000000060712ca */ /* 0x000fd00000000000 */
        /* <DEDUP_REMOVED lines=13> */
.L_x_317:
        /* <DEDUP_REMOVED lines=9> */
[----:B------:R-:W0:Y:S01]  /*b5e0*/  LDC.64 R2, c[0x0][0x3f8] ;  /* 0x0000fe00ff027b82 */ /* 0x000e220000000a00 */
[----:B------:R-:W-:Y:S02]  /*b5f0*/  ULDC.64 UR4, c[0x0][0xa08] ;  /* 0x0002820000047ab9 */ /* 0x000fe40000000a00 */
[----:B0-----:R-:W-:Y:S01]  /*b600*/  LOP3.LUT P0, RZ, R2, UR4, RZ, 0xfc, !PT ;  /* 0x0000000402ff7c12 */ /* 0x001fe2000f80fcff */
[----:B------:R-:W-:-:S03]  /*b610*/  UMOV UR4, 0xffffffff ;  /* 0xffffffff00047882 */ /* 0x000fc60000000000 */
[----:B------:R-:W-:-:S04]  /*b620*/  LOP3.LUT P0, RZ, R3, UR5, RZ, 0xfc, P0 ;  /* 0x0000000503ff7c12 */ /* 0x000fc8000800fcff */
[----:B-----5:R-:W-:Y:S01]  /*b630*/  SEL R5, R0, RZ, !P0 ;  /* 0x000000ff00057207 */ /* 0x020fe20004000000 */
[----:B------:R-:W-:Y:S08]  /*b640*/  BRA.DIV UR4, `(.L_x_318) ;  /* 0x0000003604a47947 */ /* 0x000ff0000b800000 */
.L_x_388:
[----:B------:R-:W2:Y:S01]  /*b650*/  LDL R7, [R1+0x18] ;  /* 0x0000180001077983 */ /* 0x000ea20000100800 */
[----:B------:R-:W-:Y:S01]  /*b660*/  UMOV UR4, 0xffffffff ;  /* 0xffffffff00047882 */ /* 0x000fe20000000000 */
[----:B------:R-:W-:Y:S01]  /*b670*/  SHF.R.S32.HI R12, RZ, 0x1f, R0 ;  /* 0x0000001fff0c7819 */ /* 0x000fe20000011400 */
[----:B--2---:R-:W-:Y:S01]  /*b680*/  VIADD R7, R7, 0xffffffff ;  /* 0xffffffff07077836 */ /* 0x004fe20000000000 */
[----:B------:R-:W-:Y:S06]  /*b690*/  BRA.DIV UR4, `(.L_x_319) ;  /* 0x0000003604c47947 */ /* 0x000fec000b800000 */
[----:B------:R-:W-:-:S13]  /*b6a0*/  ELECT P6, URZ, PT ;  /* 0x00000000003f782f */ /* 0x000fda00038c0000 */
.L_x_391:
[----:B------:R-:W-:Y:S05]  /*b6b0*/  @!P6 BRA `(.L_x_320) ;  /* 0x000000040038e947 */ /* 0x000fea0003800000 */
[----:B------:R0:W-:Y:S01]  /*b6c0*/  STL [R1+0xc], R7 ;  /* 0x00000c0701007387 */ /* 0x0001e20000100800 */
[----:B------:R-:W-:-:S04]  /*b6d0*/  ISETP.NE.U32.AND P0, PT, R2, RZ, PT ;  /* 0x000000ff0200720c */ /* 0x000fc80003f05070 */
[----:B------:R-:W-:-:S13]  /*b6e0*/  ISETP.NE.AND.EX P0, PT, R3, RZ, PT, P0 ;  /* 0x000000ff0300720c */ /* 0x000fda0003f05300 */
[----:B0-----:R-:W-:Y:S05]  /*b6f0*/  @!P0 BRA `(.L_x_321) ;  /* 0x0000000000508947 */ /* 0x001fea0003800000 */
[----:B------:R-:W0:Y:S01]  /*b700*/  LDC R10, c[0x0][0x41c] ;  /* 0x00010700ff0a7b82 */ /* 0x000e220000000800 */
[----:B------:R-:W-:Y:S01]  /*b710*/  IMAD.MOV.U32 R5, RZ, RZ, R7 ;  /* 0x000000ffff057224 */ /* 0x000fe200078e0007 */
[----:B------:R-:W-:Y:S01]  /*b720*/  ULDC.64 UR4, c[0x0][0x408] ;  /* 0x0001020000047ab9 */ /* 0x000fe20000000a00 */
[----:B------:R-:W-:Y:S01]  /*b730*/  ULDC.64 UR6, c[0x0][0x208] ;  /* 0x0000820000067ab9 */ /* 0x000fe20000000a00 */
[----:B0-----:R-:W-:-:S13]  /*b740*/  ISETP.NE.AND P0, PT, R10, 0x1, PT ;  /* 0x000000010a00780c */ /* 0x001fda0003f05270 */
[----:B------:R-:W0:Y:S02]  /*b750*/  @P0 LDC.64 R8, c[0x0][0x420] ;  /* 0x00010800ff080b82 */ /* 0x000e240000000a00 */
[----:B0-----:R-:W-:-:S05]  /*b760*/  @P0 IMAD.HI.U32 R8, R7, R8, RZ ;  /* 0x0000000807080227 */ /* 0x001fca00078e00ff */
[----:B------:R-:W-:-:S05]  /*b770*/  @P0 SHF.R.U32.HI R5, RZ, R9, R8 ;  /* 0x00000009ff050219 */ /* 0x000fca0000011608 */
[----:B------:R-:W-:-:S04]  /*b780*/  IMAD.MOV R8, RZ, RZ, -R5 ;  /* 0x000000ffff087224 */ /* 0x000fc800078e0a05 */
[----:B------:R-:W-:Y:S02]  /*b790*/  IMAD R9, R10, R8, R7 ;  /* 0x000000080a097224 */ /* 0x000fe400078e0207 */
[----:B------:R-:W-:-:S03]  /*b7a0*/  IMAD R8, R12, UR4, RZ ;  /* 0x000000040c087c24 */ /* 0x000fc6000f8e02ff */
[----:B------:R0:W-:Y:S01]  /*b7b0*/  STL [R1+0xc], R9 ;  /* 0x00000c0901007387 */ /* 0x0001e20000100800 */
[----:B------:R-:W-:Y:S01]  /*b7c0*/  IMAD R10, R0, UR5, R8 ;  /* 0x00000005000a7c24 */ /* 0x000fe2000f8e0208 */
[----:B------:R-:W-:Y:S02]  /*b7d0*/  MOV R8, R5 ;  /* 0x0000000500087202 */ /* 0x000fe40000000f00 */
[----:B0-----:R-:W-:-:S03]  /*b7e0*/  SHF.R.S32.HI R9, RZ, 0x1f, R5 ;  /* 0x0000001fff097819 */ /* 0x001fc60000011405 */
[----:B------:R-:W-:-:S04]  /*b7f0*/  IMAD.WIDE.U32 R8, R0, UR4, R8 ;  /* 0x0000000400087c25 */ /* 0x000fc8000f8e0008 */
[----:B------:R-:W-:Y:S01]  /*b800*/  IMAD.IADD R5, R9, 0x1, R10 ;  /* 0x0000000109057824 */ /* 0x000fe200078e020a */
[----:B------:R-:W-:-:S04]  /*b810*/  LEA R10, P0, R8, R2, 0x2 ;  /* 0x00000002080a7211 */ /* 0x000fc800078010ff */
[----:B------:R-:W-:-:S05]  /*b820*/  LEA.HI.X R11, R8, R3, R5, 0x2, P0 ;  /* 0x00000003080b7211 */ /* 0x000fca00000f1405 */
[----:B------:R0:W5:Y:S04]  /*b830*/  LDG.E R5, desc[UR6][R10.64] ;  /* 0x000000060a057981 */ /* 0x000168000c1e1900 */
.L_x_321:
[----:B------:R-:W2:Y:S01]  /*b840*/  LDL R8, [R1] ;  /* 0x0000000001087983 */ /* 0x000ea20000100800 */
[----:B0-----:R-:W-:-:S03]  /*b850*/  MOV R10, 0x400 ;  /* 0x00000400000a7802 */ /* 0x001fc60000000f00 */
[----:B------:R-:W3:Y:S01]  /*b860*/  LDL R9, [R1+0x8] ;  /* 0x0000080001097983 */ /* 0x000ee20000100800 */
[----:B------:R-:W0:Y:S02]  /*b870*/  S2R R11, SR_CgaCtaId ;  /* 0x00000000000b7919 */ /* 0x000e240000008800 */
[----:B0-----:R-:W-:-:S05]  /*b880*/  LEA R10, R11, R10, 0x18 ;  /* 0x0000000a0b0a7211 */ /* 0x001fca00078ec0ff */
[----:B--2---:R-:W-:Y:S01]  /*b890*/  IMAD R8, R8, 0x8, R10 ;  /* 0x0000000808087824 */ /* 0x004fe200078e020a */
[----:B---3--:R-:W-:-:S04]  /*b8a0*/  SHF.L.U32 R9, R9, 0x1f, RZ ;  /* 0x0000001f09097819 */ /* 0x008fc800000006ff */
[----:B------:R-:W0:Y:S02]  /*b8b0*/  SYNCS.PHASECHK.TRANS64.TRYWAIT P0, [R8+URZ+0x34840], R9 ;  /* 0x03484009080075a7 */ /* 0x000e24000800017f */
[----:B0-----:R-:W-:Y:S05]  /*b8c0*/  @!P0 BRA `(.L_x_322) ;  /* 0x0000003400588947 */ /* 0x001fea0003800000 */
.L_x_392:
[----:B------:R-:W1:Y:S02]  /*b8d0*/  S2R R10, SR_TID.X ;  /* 0x00000000000a7919 */ /* 0x000e640000002100 */
[----:B-1----:R-:W-:-:S04]  /*b8e0*/  LOP3.LUT R10, R10, 0x7f, RZ, 0xc0, !PT ;  /* 0x0000007f0a0a7812 */ /* 0x002fc800078ec0ff */
[----:B------:R-:W-:-:S13]  /*b8f0*/  ISETP.NE.AND P0, PT, R10, RZ, PT ;  /* 0x000000ff0a00720c */ /* 0x000fda0003f05270 */
[----:B------:R-:W-:Y:S05]  /*b900*/  @P0 BRA `(.L_x_323) ;  /* 0x00000000001c0947 */ /* 0x000fea0003800000 */
[----:B------:R-:W1:Y:S01]  /*b910*/  S2R R10, SR_TID.X ;  /* 0x00000000000a7919 */ /* 0x000e620000002100 */
[----:B0-----:R-:W-:-:S04]  /*b920*/  IMAD.MOV.U32 R9, RZ, RZ, 0xc000 ;  /* 0x0000c000ff097424 */ /* 0x001fc800078e00ff */
[----:B------:R2:W-:Y:S01]  /*b930*/  SYNCS.ARRIVE.TRANS64 RZ, [R8+URZ+0x34830], R9 ;  /* 0x0348300908ff79a7 */ /* 0x0005e2000800003f */
[----:B-1----:R-:W-:-:S04]  /*b940*/  LOP3.LUT R10, R10, 0x1f, RZ, 0xc0, !PT ;  /* 0x0000001f0a0a7812 */ /* 0x002fc800078ec0ff */
[----:B------:R-:W-:-:S13]  /*b950*/  ISETP.NE.AND P1, PT, R10, RZ, PT ;  /* 0x000000ff0a00720c */ /* 0x000fda0003f25270 */
[----:B--2---:R-:W-:Y:S05]  /*b960*/  @!P1 BRA `(.L_x_323) ;  /* 0x0000000000049947 */ /* 0x004fea0003800000 */
[----:B------:R-:W-:Y:S01]  /*b970*/  BPT.TRAP 0x1 ;  /* 0x000000040000795c */ /* 0x000fe20000300000 */
.L_x_323:
[----:B------:R-:W2:Y:S01]  /*b980*/  LDL R11, [R1] ;  /* 0x00000000010b7983 */ /* 0x000ea20000100800 */
[----:B------:R-:W-:-:S03]  /*b990*/  MOV R13, 0x400 ;  /* 0x00000400000d7802 */ /* 0x000fc60000000f00 */
[----:B------:R-:W3:Y:S04]  /*b9a0*/  LDL R10, [R1+0xc] ;  /* 0x00000c00010a7983 */ /* 0x000ee80000100800 */
[----:B0-----:R-:W4:Y:S01]  /*b9b0*/  LDL R9, [R1+0x4] ;  /* 0x0000040001097983 */ /* 0x001f220000100800 */
[----:B------:R-:W0:Y:S01]  /*b9c0*/  S2R R14, SR_CgaCtaId ;  /* 0x00000000000e7919 */ /* 0x000e220000008800 */
[----:B------:R-:W-:Y:S01]  /*b9d0*/  R2UR UR9, R8 ;  /* 0x00000000080972ca */ /* 0x000fe200000e0000 */
[----:B------:R-:W-:Y:S01]  /*b9e0*/  UIADD3 UR4, UP0, UR36, 0x370, URZ ;  /* 0x0000037024047890 */ /* 0x000fe2000ff1e03f */
[----:B------:R-:W-:Y:S02]  /*b9f0*/  R2UR UR12, R4 ;  /* 0x00000000040c72ca */ /* 0x000fe400000e0000 */
[----:B-----5:R-:W-:-:S02]  /*ba00*/  R2UR UR13, R5 ;  /* 0x00000000050d72ca */ /* 0x020fc400000e0000 */
[----:B0-----:R-:W-:-:S07]  /*ba10*/  LEA R13, R14, R13, 0x18 ;  /* 0x0000000d0e0d7211 */ /* 0x001fce00078ec0ff */
[----:B------:R-:W-:Y:S01]  /*ba20*/  UIADD3 UR9, UR9, 0x34830, URZ ;  /* 0x0003483009097890 */ /* 0x000fe2000fffe03f */
[----:B------:R-:W-:Y:S01]  /*ba30*/  UMOV UR10, URZ ;  /* 0x0000003f000a7c82 */ /* 0x000fe20008000000 */
[----:B------:R-:W-:Y:S01]  /*ba40*/  UMOV UR6, 0x0 ;  /* 0x0000000000067882 */ /* 0x000fe20000000000 */
[----:B------:R-:W-:Y:S01]  /*ba50*/  UMOV UR7, 0x14f00000 ;  /* 0x14f0000000077882 */ /* 0x000fe20000000000 */
[----:B------:R-:W-:Y:S01]  /*ba60*/  UMOV UR16, 0x40 ;  /* 0x0000004000107882 */ /* 0x000fe20000000000 */
[----:B--2---:R-:W-:Y:S01]  /*ba70*/  IMAD R8, R11, 0xc000, R13 ;  /* 0x0000c0000b087824 */ /* 0x004fe200078e020d */
[----:B---3--:R-:W-:-:S04]  /*ba80*/  R2UR UR11, R10 ;  /* 0x000000000a0b72ca */ /* 0x008fc800000e0000 */
[----:B------:R-:W-:Y:S02]  /*ba90*/  R2UR UR8, R8 ;  /* 0x00000000080872ca */ /* 0x000fe400000e0000 */
[----:B----4-:R-:W-:-:S11]  /*baa0*/  R2UR UR5, R9 ;  /* 0x00000000090572ca */ /* 0x010fd600000e0000 */
[----:B------:R-:W-:Y:S02]  /*bab0*/  UIADD3 UR14, UR8, 0x1c400, URZ ;  /* 0x0001c400080e7890 */ /* 0x000fe4000fffe03f */
[----:B------:R-:W-:Y:S02]  /*bac0*/  ULEA UR11, UR11, UR5, 0x7 ;  /* 0x000000050b0b7291 */ /* 0x000fe4000f8e383f */
[----:B------:R-:W-:Y:S02]  /*bad0*/  UIADD3.X UR5, URZ, UR37, URZ, UP0, !UPT ;  /* 0x000000253f057290 */ /* 0x000fe400087fe43f */
[----:B------:R-:W-:Y:S02]  /*bae0*/  UIADD3 UR15, UR8, 0x20400, URZ ;  /* 0x00020400080f7890 */ /* 0x000fe4000fffe03f */
[----:B------:R-:W-:-:S03]  /*baf0*/  UIADD3 UR17, UR8, 0x24400, URZ ;  /* 0x0002440008117890 */ /* 0x000fc6000fffe03f */
[----:B------:R-:W-:Y:S02]  /*bb00*/  UMOV UR8, UR14 ;  /* 0x0000000e00087c82 */ /* 0x000fe40008000000 */
[----:B------:R0:W-:Y:S01]  /*bb10*/  UTMALDG.4D [UR8], [UR4], desc[UR6] ;  /* 0x00000608040075b4 */ /* 0x0001e20008019000 */
[----:B------:R-:W-:Y:S01]  /*bb20*/  UMOV UR14, 0x80 ;  /* 0x00000080000e7882 */ /* 0x000fe20000000000 */
[----:B0-----:R-:W-:Y:S01]  /*bb30*/  UMOV UR8, UR15 ;  /* 0x0000000f00087c82 */ /* 0x001fe20008000000 */
[----:B------:R-:W-:Y:S02]  /*bb40*/  UMOV UR10, UR16 ;  /* 0x00000010000a7c82 */ /* 0x000fe40008000000 */
[----:B------:R0:W-:Y:S02]  /*bb50*/  UTMALDG.4D [UR8], [UR4], desc[UR6] ;  /* 0x00000608040075b4 */ /* 0x0001e40008019000 */
[----:B0-----:R-:W-:Y:S01]  /*bb60*/  UMOV UR8, UR17 ;  /* 0x0000001100087c82 */ /* 0x001fe20008000000 */
[----:B------:R-:W-:-:S02]  /*bb70*/  UMOV UR10, UR14 ;  /* 0x0000000e000a7c82 */ /* 0x000fc40008000000 */
[----:B------:R0:W-:Y:S02]  /*bb80*/  UTMALDG.4D [UR8], [UR4], desc[UR6] ;  /* 0x00000608040075b4 */ /* 0x0001e40008019000 */
[----:B0-----:R-:W-:Y:S01]  /*bb90*/  NOP ;  /* 0x0000000000007918 */ /* 0x001fe20000000000 */
.L_x_320:
[----:B------:R-:W2:Y:S01]  /*bba0*/  LDL.LU R11, [R1+0x28] ;  /* 0x00002800010b7983 */ /* 0x000ea20000300800 */
[----:B------:R-:W-:Y:S01]  /*bbb0*/  MOV R9, 0x400 ;  /* 0x0000040000097802 */ /* 0x000fe20000000f00 */
[----:B------:R-:W-:Y:S05]  /*bbc0*/  WARPSYNC.ALL ;  /* 0x0000000000007948 */ /* 0x000fea0003800000 */
[----:B------:R-:W0:Y:S01]  /*bbd0*/  S2R R10, SR_CgaCtaId ;  /* 0x00000000000a7919 */ /* 0x000e220000008800 */
[----:B------:R-:W-:-:S13]  /*bbe0*/  ELECT P0, URZ, PT ;  /* 0x00000000003f782f */ /* 0x000fda0003800000 */
[----:B------:R-:W-:Y:S01]  /*bbf0*/  @P0 R2UR UR13, R6 ;  /* 0x00000000060d02ca */ /* 0x000fe200000e0000 */
[----:B------:R-:W-:Y:S01]  /*bc00*/  UIADD3 UR4, UP0, UR36, 0x270, URZ ;  /* 0x0000027024047890 */ /* 0x000fe2000ff1e03f */
[----:B------:R-:W-:Y:S01]  /*bc10*/  @P0 R2UR UR12, R18 ;  /* 0x00000000120c02ca */ /* 0x000fe200000e0000 */
[----:B------:R-:W-:Y:S01]  /*bc20*/  UMOV UR6, 0x0 ;  /* 0x0000000000067882 */ /* 0x000fe20000000000 */
[C---:B------:R-:W-:Y:S01]  /*bc30*/  @P0 R2UR UR11, R17.reuse ;  /* 0x00000000110b02ca */ /* 0x040fe200000e0000 */
[----:B------:R-:W-:Y:S01]  /*bc40*/  UIADD3.X UR5, URZ, UR37, URZ, UP0, !UPT ;  /* 0x000000253f057290 */ /* 0x000fe200087fe43f */
[----:B------:R-:W-:Y:S01]  /*bc50*/  @P0 R2UR UR21, R6 ;  /* 0x00000000061502ca */ /* 0x000fe200000e0000 */
[----:B------:R-:W-:Y:S01]  /*bc60*/  UMOV UR7, 0x12f00000 ;  /* 0x12f0000000077882 */ /* 0x000fe20000000000 */
[----:B------:R-:W-:Y:S01]  /*bc70*/  UMOV UR10, URZ ;  /* 0x0000003f000a7c82 */ /* 0x000fe20008000000 */
[----:B------:R-:W-:Y:S01]  /*bc80*/  @P0 R2UR UR20, R18 ;  /* 0x00000000121402ca */ /* 0x000fe200000e0000 */
[----:B------:R-:W-:Y:S01]  /*bc90*/  UMOV UR14, 0x0 ;  /* 0x00000000000e7882 */ /* 0x000fe20000000000 */
[----:B------:R-:W-:Y:S01]  /*bca0*/  @P0 R2UR UR19, R17 ;  /* 0x00000000111302ca */ /* 0x000fe200000e0000 */
[----:B------:R-:W-:Y:S01]  /*bcb0*/  @P0 IMAD.MOV.U32 R8, RZ, RZ, 0xc000 ;  /* 0x0000c000ff080424 */ /* 0x000fe200078e00ff */
[----:B------:R-:W-:Y:S01]  /*bcc0*/  UMOV UR15, 0x12f00000 ;  /* 0x12f00000000f7882 */ /* 0x000fe20000000000 */
[----:B------:R-:W-:Y:S01]  /*bcd0*/  UMOV UR18, 0x40 ;  /* 0x0000004000127882 */ /* 0x000fe20000000000 */
[----:B------:R-:W-:Y:S01]  /*bce0*/  UMOV UR22, 0x0 ;  /* 0x0000000000167882 */ /* 0x000fe20000000000 */
[----:B------:R-:W-:Y:S01]  /*bcf0*/  UMOV UR23, 0x12f00000 ;  /* 0x12f0000000177882 */ /* 0x000fe20000000000 */
[----:B------:R-:W-:Y:S01]  /*bd00*/  BSSY B0, `(.L_x_324) ;  /* 0x0000019000007945 */ /* 0x000fe20003800000 */
[----:B0-----:R-:W-:Y:S01]  /*bd10*/  LEA R9, R10, R9, 0x18 ;  /* 0x000000090a097211 */ /* 0x001fe200078ec0ff */
[----:B------:R-:W-:Y:S03]  /*bd20*/  BAR.SYNC.DEFER_BLOCKING 0x8, 0x120 ;  /* 0x0204800000007b1d */ /* 0x000fe60000010000 */
[----:B------:R-:W-:-:S13]  /*bd30*/  R2UR UR24, R9 ;  /* 0x00000000091872ca */ /* 0x000fda00000e0000 */
[----:B------:R-:W-:Y:S02]  /*bd40*/  UIADD3 UR8, UR24, 0x10400, URZ ;  /* 0x0001040018087890 */ /* 0x000fe4000fffe03f */
[----:B------:R-:W-:Y:S02]  /*bd50*/  UIADD3 UR9, UR24, 0x34800, URZ ;  /* 0x0003480018097890 */ /* 0x000fe4000fffe03f */
[----:B------:R-:W-:Y:S01]  /*bd60*/  UIADD3 UR16, UR24, 0x14400, URZ ;  /* 0x0001440018107890 */ /* 0x000fe2000fffe03f */
[----:B------:R0:W-:Y:S04]  /*bd70*/  @P0 SYNCS.ARRIVE.TRANS64 RZ, [R9+URZ+0x34800], R8 ;  /* 0x0348000809ff09a7 */ /* 0x0001e8000800003f */
[----:B------:R-:W-:Y:S02]  /*bd80*/  UMOV UR17, UR9 ;  /* 0x0000000900117c82 */ /* 0x000fe40008000000 */
[----:B------:R1:W-:Y:S02]  /*bd90*/  UTMALDG.4D [UR8], [UR4], desc[UR6] ;  /* 0x00000608040075b4 */ /* 0x0003e40008019000 */
[----:B------:R0:W-:Y:S01]  /*bda0*/  UTMALDG.4D [UR16], [UR4], desc[UR14] ;  /* 0x00000e10040075b4 */ /* 0x0001e20008019000 */
[----:B-1----:R-:W-:Y:S01]  /*bdb0*/  @P0 R2UR UR13, R6 ;  /* 0x00000000060d02ca */ /* 0x002fe200000e0000 */
[----:B------:R-:W-:Y:S01]  /*bdc0*/  UIADD3 UR8, UR24, 0x18400, URZ ;  /* 0x0001840018087890 */ /* 0x000fe2000fffe03f */
[----:B------:R-:W-:Y:S01]  /*bdd0*/  @P0 R2UR UR12, R18 ;  /* 0x00000000120c02ca */ /* 0x000fe200000e0000 */
[----:B------:R-:W-:Y:S01]  /*bde0*/  UMOV UR10, 0x80 ;  /* 0x00000080000a7882 */ /* 0x000fe20000000000 */
[----:B------:R-:W-:-:S13]  /*bdf0*/  @P0 R2UR UR11, R17 ;  /* 0x00000000110b02ca */ /* 0x000fda00000e0000 */
[----:B------:R0:W-:Y:S01]  /*be00*/  UTMALDG.4D [UR8], [UR4], desc[UR22] ;  /* 0x00001608040075b4 */ /* 0x0001e20008019000 */
[----:B--2---:R-:W-:-:S05]  /*be10*/  VIADD R11, R11, 0x1 ;  /* 0x000000010b0b7836 */ /* 0x004fca0000000000 */
[----:B------:R-:W-:Y:S01]  /*be20*/  LEA.HI R6, R11, R11, RZ, 0x1 ;  /* 0x0000000b0b067211 */ /* 0x000fe200078f08ff */
[----:B------:R0:W-:Y:S03]  /*be30*/  STL [R1+0x28], R11 ;  /* 0x0000280b01007387 */ /* 0x0001e60000100800 */
[----:B------:R-:W-:-:S05]  /*be40*/  LOP3.LUT R6, R6, 0xfffffffe, RZ, 0xc0, !PT ;  /* 0xfffffffe06067812 */ /* 0x000fca00078ec0ff */
[----:B------:R-:W-:-:S05]  /*be50*/  IMAD.IADD R6, R11, 0x1, -R6 ;  /* 0x000000010b067824 */ /* 0x000fca00078e0a06 */
[----:B------:R-:W-:-:S04]  /*be60*/  SHF.L.U32 R6, R6, 0x1f, RZ ;  /* 0x0000001f06067819 */ /* 0x000fc800000006ff */
[----:B------:R-:W1:Y:S02]  /*be70*/  SYNCS.PHASECHK.TRANS64.TRYWAIT P0, [R9+URZ+0x34820], R6 ;  /* 0x03482006090075a7 */ /* 0x000e64000800017f */
[----:B01----:R-:W-:Y:S05]  /*be80*/  @!P0 BRA `(.L_x_325) ;  /* 0x0000002c00fc8947 */ /* 0x003fea0003800000 */
.L_x_393:
[----:B------:R-:W-:Y:S05]  /*be90*/  BSYNC B0 ;  /* 0x0000000000007941 */ /* 0x000fea0003800000 */
.L_x_324:
[----:B0-----:R-:W2:Y:S01]  /*bea0*/  LDL.LU R8, [R1+0x24] ;  /* 0x0000240001087983 */ /* 0x001ea20000300800 */
[----:B------:R-:W-:Y:S01]  /*beb0*/  BSSY B0, `(.L_x_326) ;  /* 0x000019a000007945 */ /* 0x000fe20003800000 */
[----:B--2---:R-:W-:-:S13]  /*bec0*/  ISETP.GE.AND P0, PT, R8, 0x81, PT ;  /* 0x000000810800780c */ /* 0x004fda0003f06270 */
[----:B------:R-:W-:Y:S05]  /*bed0*/  @!P0 BRA `(.L_x_327) ;  /* 0x00000018005c8947 */ /* 0x000fea0003800000 */
[----:B------:R-:W2:Y:S01]  /*bee0*/  LDL R8, [R1+0x18] ;  /* 0x0000180001087983 */ /* 0x000ea20000100800 */
[----:B------:R-:W-:Y:S01]  /*bef0*/  IMAD.MOV.U32 R6, RZ, RZ, 0x1 ;  /* 0x00000001ff067424 */ /* 0x000fe200078e00ff */
[----:B------:R-:W-:Y:S01]  /*bf00*/  BSSY B1, `(.L_x_328) ;  /* 0x000008f000017945 */ /* 0x000fe20003800000 */
[----:B--2---:R-:W-:-:S04]  /*bf10*/  IADD3 R14, -R8, RZ, RZ ;  /* 0x000000ff080e7210 */ /* 0x004fc80007ffe1ff */
[----:B------:R-:W-:-:S05]  /*bf20*/  VIADDMNMX R14, R14, R6, 0xffffffff, !PT ;  /* 0xffffffff0e0e7446 */ /* 0x000fca0007800106 */
[----:B------:R-:W-:-:S05]  /*bf30*/  IMAD.IADD R6, R8, 0x1, R14 ;  /* 0x0000000108067824 */ /* 0x000fca00078e020e */
[----:B------:R-:W-:-:S04]  /*bf40*/  LOP3.LUT R6, R6, 0x1, RZ, 0xc0, !PT ;  /* 0x0000000106067812 */ /* 0x000fc800078ec0ff */
[----:B------:R-:W-:Y:S01]  /*bf50*/  ISETP.NE.U32.AND P0, PT, R6, 0x1, PT ;  /* 0x000000010600780c */ /* 0x000fe20003f05070 */
[----:B------:R-:W-:-:S12]  /*bf60*/  VIADD R6, R8, 0xfffffffe ;  /* 0xfffffffe08067836 */ /* 0x000fd80000000000 */
[----:B------:R-:W-:Y:S05]  /*bf70*/  @P0 BRA `(.L_x_329) ;  /* 0x00000008001c0947 */ /* 0x000fea0003800000 */
[----:B------:R-:W2:Y:S04]  /*bf80*/  LDL R9, [R1] ;  /* 0x0000000001097983 */ /* 0x000ea80000100800 */
[----:B------:R-:W3:Y:S01]  /*bf90*/  LDL R8, [R1+0x8] ;  /* 0x0000080001087983 */ /* 0x000ee20000100800 */
[----:B------:R-:W-:Y:S01]  /*bfa0*/  BSSY B2, `(.L_x_330) ;  /* 0x0000080000027945 */ /* 0x000fe20003800000 */
[----:B--2---:R-:W-:-:S05]  /*bfb0*/  VIADD R13, R9, 0x1 ;  /* 0x00000001090d7836 */ /* 0x004fca0000000000 */
[----:B------:R-:W-:-:S04]  /*bfc0*/  ISETP.NE.AND P0, PT, R13, 0x2, PT ;  /* 0x000000020d00780c */ /* 0x000fc80003f05270 */
[----:B------:R-:W-:Y:S02]  /*bfd0*/  SEL R15, RZ, 0x1, P0 ;  /* 0x00000001ff0f7807 */ /* 0x000fe40000000000 */
[----:B------:R-:W-:Y:S02]  /*bfe0*/  SEL R13, R13, RZ, P0 ;  /* 0x000000ff0d0d7207 */ /* 0x000fe40000000000 */
[----:B---3--:R-:W-:Y:S01]  /*bff0*/  LOP3.LUT R15, R8, R15, RZ, 0x3c, !PT ;  /* 0x0000000f080f7212 */ /* 0x008fe200078e3cff */
[----:B------:R-:W-:Y:S06]  /*c000*/  @!P6 BRA `(.L_x_331) ;  /* 0x0000000400e4e947 */ /* 0x000fec0003800000 */
[----:B------:R-:W-:Y:S01]  /*c010*/  ISETP.NE.U32.AND P0, PT, R2, RZ, PT ;  /* 0x000000ff0200720c */ /* 0x000fe20003f05070 */
[----:B------:R-:W-:-:S03]  /*c020*/  IMAD.MOV.U32 R8, RZ, RZ, R5 ;  /* 0x000000ffff087224 */ /* 0x000fc600078e0005 */
[----:B------:R-:W-:-:S13]  /*c030*/  ISETP.NE.AND.EX P0, PT, R3, RZ, PT, P0 ;  /* 0x000000ff0300720c */ /* 0x000fda0003f05300 */
[----:B------:R-:W-:Y:S05]  /*c040*/  @!P0 BRA `(.L_x_332) ;  /* 0x0000000000488947 */ /* 0x000fea0003800000 */
[----:B------:R-:W0:Y:S01]  /*c050*/  LDC R18, c[0x0][0x41c] ;  /* 0x00010700ff127b82 */ /* 0x000e220000000800 */
[----:B------:R-:W-:Y:S01]  /*c060*/  ULDC.64 UR4, c[0x0][0x408] ;  /* 0x0001020000047ab9 */ /* 0x000fe20000000a00 */
[----:B------:R-:W-:Y:S01]  /*c070*/  ULDC.64 UR6, c[0x0][0x208] ;  /* 0x0000820000067ab9 */ /* 0x000fe20000000a00 */
[----:B0-----:R-:W-:-:S13]  /*c080*/  ISETP.NE.AND P0, PT, R18, 0x1, PT ;  /* 0x000000011200780c */ /* 0x001fda0003f05270 */
[----:B------:R-:W0:Y:S02]  /*c090*/  @P0 LDC.64 R8, c[0x0][0x420] ;  /* 0x00010800ff080b82 */ /* 0x000e240000000a00 */
[----:B0-----:R-:W-:-:S04]  /*c0a0*/  @P0 IMAD.HI.U32 R10, R6, R8, RZ ;  /* 0x00000008060a0227 */ /* 0x001fc800078e00ff */
[----:B------:R-:W-:Y:S01]  /*c0b0*/  IMAD.MOV.U32 R8, RZ, RZ, R6 ;  /* 0x000000ffff087224 */ /* 0x000fe200078e0006 */
[----:B------:R-:W-:Y:S01]  /*c0c0*/  @P0 SHF.R.U32.HI R8, RZ, R9, R10 ;  /* 0x00000009ff080219 */ /* 0x000fe2000001160a */
[----:B------:R-:W-:-:S03]  /*c0d0*/  IMAD R10, R12, UR4, RZ ;  /* 0x000000040c0a7c24 */ /* 0x000fc6000f8e02ff */
[----:B------:R-:W-:Y:S01]  /*c0e0*/  SHF.R.S32.HI R9, RZ, 0x1f, R8 ;  /* 0x0000001fff097819 */ /* 0x000fe20000011408 */
[C---:B------:R-:W-:Y:S02]  /*c0f0*/  IMAD R17, R0.reuse, UR5, R10 ;  /* 0x0000000500117c24 */ /* 0x040fe4000f8e020a */
[----:B------:R-:W-:-:S04]  /*c100*/  IMAD.WIDE.U32 R10, R0, UR4, R8 ;  /* 0x00000004000a7c25 */ /* 0x000fc8000f8e0008 */
[----:B------:R-:W-:Y:S01]  /*c110*/  IMAD.MOV R8, RZ, RZ, -R8 ;  /* 0x000000ffff087224 */ /* 0x000fe200078e0a08 */
[----:B------:R-:W-:Y:S02]  /*c120*/  IADD3 R17, R17, R11, RZ ;  /* 0x0000000b11117210 */ /* 0x000fe40007ffe0ff */
[----:B------:R-:W-:Y:S01]  /*c130*/  LEA R2, P0, R10, R2, 0x2 ;  /* 0x000000020a027211 */ /* 0x000fe200078010ff */
[----:B------:R-:W-:-:S03]  /*c140*/  IMAD R6, R18, R8, R6 ;  /* 0x0000000812067224 */ /* 0x000fc600078e0206 */
[----:B------:R-:W-:-:S05]  /*c150*/  LEA.HI.X R3, R10, R3, R17, 0x2, P0 ;  /* 0x000000030a037211 */ /* 0x000fca00000f1411 */
[----:B------:R0:W5:Y:S04]  /*c160*/  LDG.E R8, desc[UR6][R2.64] ;  /* 0x0000000602087981 */ /* 0x000168000c1e1900 */
.L_x_332:
[----:B0-----:R-:W0:Y:S01]  /*c170*/  S2R R3, SR_CgaCtaId ;  /* 0x0000000000037919 */ /* 0x001e220000008800 */
[----:B------:R-:W-:-:S04]  /*c180*/  MOV R2, 0x400 ;  /* 0x0000040000027802 */ /* 0x000fc80000000f00 */
[----:B0-----:R-:W-:Y:S02]  /*c190*/  LEA R2, R3, R2, 0x18 ;  /* 0x0000000203027211 */ /* 0x001fe400078ec0ff */
[----:B------:R-:W-:-:S03]  /*c1a0*/  SHF.L.U32 R3, R15, 0x1f, RZ ;  /* 0x0000001f0f037819 */ /* 0x000fc600000006ff */
[----:B------:R-:W-:-:S04]  /*c1b0*/  IMAD R2, R13, 0x8, R2 ;  /* 0x000000080d027824 */ /* 0x000fc800078e0202 */
[----:B------:R-:W0:Y:S02]  /*c1c0*/  SYNCS.PHASECHK.TRANS64.TRYWAIT P0, [R2+URZ+0x34840], R3 ;  /* 0x03484003020075a7 */ /* 0x000e24000800017f */
[----:B0-----:R-:W-:Y:S05]  /*c1d0*/  @!P0 BRA `(.L_x_333) ;  /* 0x0000002c00488947 */ /* 0x001fea0003800000 */
.L_x_394:
        /* <DEDUP_REMOVED lines=11> */
.L_x_334:
[----:B------:R-:W2:Y:S04]  /*c290*/  LDL R17, [R1+0x4] ;  /* 0x0000040001117983 */ /* 0x000ea80000100800 */
[----:B------:R-:W3:Y:S01]  /*c2a0*/  LDL.LU R11, [R1+0x8] ;  /* 0x00000800010b7983 */ /* 0x000ee20000300800 */
[----:B0-----:R-:W-:-:S03]  /*c2b0*/  MOV R3, 0x400 ;  /* 0x0000040000037802 */ /* 0x001fc60000000f00 */
[----:B------:R-:W4:Y:S01]  /*c2c0*/  LDL R9, [R1] ;  /* 0x0000000001097983 */ /* 0x000f220000100800 */
[----:B------:R-:W0:Y:S01]  /*c2d0*/  S2R R10, SR_CgaCtaId ;  /* 0x00000000000a7919 */ /* 0x000e220000008800 */
[----:B------:R-:W-:Y:S02]  /*c2e0*/  R2UR UR9, R2 ;  /* 0x00000000020972ca */ /* 0x000fe400000e0000 */
[----:B------:R-:W-:Y:S01]  /*c2f0*/  R2UR UR11, R6 ;  /* 0x00000000060b72ca */ /* 0x000fe200000e0000 */
[----:B------:R-:W-:Y:S01]  /*c300*/  UIADD3 UR4, UP0, UR36, 0x370, URZ ;  /* 0x0000037024047890 */ /* 0x000fe2000ff1e03f */
[----:B------:R-:W-:Y:S02]  /*c310*/  R2UR UR12, R4 ;  /* 0x00000000040c72ca */ /* 0x000fe400000e0000 */
[----:B-----5:R-:W-:Y:S02]  /*c320*/  R2UR UR13, R8 ;  /* 0x00000000080d72ca */ /* 0x020fe400000e0000 */
[----:B0-----:R-:W-:-:S05]  /*c330*/  LEA R3, R10, R3, 0x18 ;  /* 0x000000030a037211 */ /* 0x001fca00078ec0ff */
[----:B------:R-:W-:-:S05]  /*c340*/  IMAD R2, R13, 0xc000, R3 ;  /* 0x0000c0000d027824 */ /* 0x000fca00078e0203 */
[----:B------:R-:W-:Y:S01]  /*c350*/  R2UR UR14, R2 ;  /* 0x00000000020e72ca */ /* 0x000fe200000e0000 */
[----:B------:R-:W-:Y:S01]  /*c360*/  UIADD3 UR9, UR9, 0x34830, URZ ;  /* 0x0003483009097890 */ /* 0x000fe2000fffe03f */
[----:B------:R-:W-:Y:S01]  /*c370*/  VIADD R3, R3, 0x34800 ;  /* 0x0003480003037836 */ /* 0x000fe20000000000 */
[----:B------:R-:W-:Y:S01]  /*c380*/  UMOV UR10, URZ ;  /* 0x0000003f000a7c82 */ /* 0x000fe20008000000 */
[----:B------:R-:W-:Y:S01]  /*c390*/  UMOV UR6, 0x0 ;  /* 0x0000000000067882 */ /* 0x000fe20000000000 */
[----:B------:R-:W-:-:S08]  /*c3a0*/  UMOV UR7, 0x14f00000 ;  /* 0x14f0000000077882 */ /* 0x000fd00000000000 */
[----:B------:R-:W-:Y:S02]  /*c3b0*/  UIADD3 UR8, UR14, 0x1c400, URZ ;  /* 0x0001c4000e087890 */ /* 0x000fe4000fffe03f */
[----:B------:R-:W-:Y:S02]  /*c3c0*/  UIADD3 UR15, UR14, 0x20400, URZ ;  /* 0x000204000e0f7890 */ /* 0x000fe4000fffe03f */
[----:B------:R-:W-:Y:S01]  /*c3d0*/  UIADD3 UR14, UR14, 0x24400, URZ ;  /* 0x000244000e0e7890 */ /* 0x000fe2000fffe03f */
[----:B------:R-:W-:Y:S01]  /*c3e0*/  UMOV UR17, 0x40 ;  /* 0x0000004000117882 */ /* 0x000fe20000000000 */
[----:B------:R-:W-:Y:S01]  /*c3f0*/  UMOV UR16, 0x80 ;  /* 0x0000008000107882 */ /* 0x000fe20000000000 */
[----:B--2---:R-:W-:-:S13]  /*c400*/  R2UR UR5, R17 ;  /* 0x00000000110572ca */ /* 0x004fda00000e0000 */
[----:B------:R-:W-:Y:S02]  /*c410*/  ULEA UR11, UR11, UR5, 0x7 ;  /* 0x000000050b0b7291 */ /* 0x000fe4000f8e383f */
[----:B------:R-:W-:Y:S01]  /*c420*/  UIADD3.X UR5, URZ, UR37, URZ, UP0, !UPT ;  /* 0x000000253f057290 */ /* 0x000fe200087fe43f */
[----:B---3--:R-:W-:Y:S01]  /*c430*/  SHF.L.U32 R2, R11, 0x1f, RZ ;  /* 0x0000001f0b027819 */ /* 0x008fe200000006ff */
[----:B----4-:R-:W-:-:S07]  /*c440*/  IMAD R3, R9, 0x8, R3 ;  /* 0x0000000809037824 */ /* 0x010fce00078e0203 */
[----:B------:R0:W-:Y:S02]  /*c450*/  UTMALDG.4D [UR8], [UR4], desc[UR6] ;  /* 0x00000608040075b4 */ /* 0x0001e40008019000 */
[----:B0-----:R-:W-:Y:S01]  /*c460*/  UMOV UR8, UR15 ;  /* 0x0000000f00087c82 */ /* 0x001fe20008000000 */
[----:B------:R-:W-:Y:S02]  /*c470*/  UMOV UR10, UR17 ;  /* 0x00000011000a7c82 */ /* 0x000fe40008000000 */
[----:B------:R0:W-:Y:S02]  /*c480*/  UTMALDG.4D [UR8], [UR4], desc[UR6] ;  /* 0x00000608040075b4 */ /* 0x0001e40008019000 */
[----:B0-----:R-:W-:Y:S01]  /*c490*/  UMOV UR8, UR14 ;  /* 0x0000000e00087c82 */ /* 0x001fe20008000000 */
[----:B------:R-:W-:Y:S02]  /*c4a0*/  UMOV UR10, UR16 ;  /* 0x00000010000a7c82 */ /* 0x000fe40008000000 */
[----:B------:R0:W-:Y:S01]  /*c4b0*/  UTMALDG.4D [UR8], [UR4], desc[UR6] ;  /* 0x00000608040075b4 */ /* 0x0001e20008019000 */
[----:B------:R-:W1:Y:S02]  /*c4c0*/  SYNCS.PHASECHK.TRANS64.TRYWAIT P0, [R3+URZ+0x60], R2 ;  /* 0x00006002030075a7 */ /* 0x000e64000800017f */
[----:B01----:R-:W-:Y:S05]  /*c4d0*/  @!P0 BRA `(.L_x_335) ;  /* 0x00000028009c8947 */ /* 0x003fea0003800000 */
.L_x_395:
[----:B------:R-:W-:Y:S05]  /*c4e0*/  @P1 BRA `(.L_x_336) ;  /* 0x0000000000301947 */ /* 0x000fea0003800000 */
[----:B------:R-:W1:Y:S01]  /*c4f0*/  S2R R9, SR_TID.X ;  /* 0x0000000000097919 */ /* 0x000e620000002100 */
[----:B------:R-:W-:Y:S01]  /*c500*/  MOV R10, 0x400 ;  /* 0x00000400000a7802 */ /* 0x000fe20000000f00 */
[----:B------:R-:W2:Y:S01]  /*c510*/  S2R R11, SR_CgaCtaId ;  /* 0x00000000000b7919 */ /* 0x000ea20000008800 */
[----:B-1----:R-:W-:Y:S02]  /*c520*/  LOP3.LUT R17, R9, 0x1f, RZ, 0xc0, !PT ;  /* 0x0000001f09117812 */ /* 0x002fe400078ec0ff */
[----:B------:R-:W3:Y:S02]  /*c530*/  LDL R9, [R1] ;  /* 0x0000000001097983 */ /* 0x000ee40000100800 */
[----:B------:R-:W-:Y:S02]  /*c540*/  ISETP.NE.AND P0, PT, R17, RZ, PT ;  /* 0x000000ff1100720c */ /* 0x000fe40003f05270 */
[----:B--2---:R-:W-:Y:S02]  /*c550*/  LEA R10, R11, R10, 0x18 ;  /* 0x0000000a0b0a7211 */ /* 0x004fe400078ec0ff */
[----:B0-----:R-:W-:-:S03]  /*c560*/  MOV R3, 0x8000 ;  /* 0x0000800000037802 */ /* 0x001fc60000000f00 */
[----:B---3--:R-:W-:-:S04]  /*c570*/  IMAD R2, R9, 0x8, R10 ;  /* 0x0000000809027824 */ /* 0x008fc800078e020a */
[----:B------:R1:W-:Y:S02]  /*c580*/  SYNCS.ARRIVE.TRANS64 RZ, [R2+URZ+0x34850], R3 ;  /* 0x0348500302ff79a7 */ /* 0x0003e4000800003f */
[----:B------:R-:W-:Y:S05]  /*c590*/  @!P0 BRA `(.L_x_336) ;  /* 0x0000000000048947 */ /* 0x000fea0003800000 */
[----:B------:R-:W-:Y:S01]  /*c5a0*/  BPT.TRAP 0x1 ;  /* 0x000000040000795c */ /* 0x000fe20000300000 */
.L_x_336:
[----:B01----:R-:W2:Y:S01]  /*c5b0*/  LDL.LU R2, [R1+0xc] ;  /* 0x00000c0001027983 */ /* 0x003ea20000300800 */
[----:B------:R-:W-:-:S03]  /*c5c0*/  MOV R10, 0x400 ;  /* 0x00000400000a7802 */ /* 0x000fc60000000f00 */
[----:B------:R-:W3:Y:S04]  /*c5d0*/  LDL.LU R9, [R1] ;  /* 0x0000000001097983 */ /* 0x000ee80000300800 */
[----:B------:R-:W4:Y:S01]  /*c5e0*/  LDL R3, [R1+0x4] ;  /* 0x0000040001037983 */ /* 0x000f220000100800 */
[----:B------:R-:W0:Y:S01]  /*c5f0*/  S2R R11, SR_CgaCtaId ;  /* 0x00000000000b7919 */ /* 0x000e220000008800 */
[----:B------:R-:W-:Y:S01]  /*c600*/  R2UR UR13, R5 ;  /* 0x00000000050d72ca */ /* 0x000fe200000e0000 */
[----:B------:R-:W-:Y:S01]  /*c610*/  UIADD3 UR4, UP0, UR36, 0x470, URZ ;  /* 0x0000047024047890 */ /* 0x000fe2000ff1e03f */
[----:B------:R-:W-:Y:S02]  /*c620*/  R2UR UR12, R4 ;  /* 0x00000000040c72ca */ /* 0x000fe400000e0000 */
[----:B0-----:R-:W-:Y:S01]  /*c630*/  LEA R10, R11, R10, 0x18 ;  /* 0x0000000a0b0a7211 */ /* 0x001fe200078ec0ff */
[----:B------:R-:W-:Y:S01]  /*c640*/  UMOV UR10, URZ ;  /* 0x0000003f000a7c82 */ /* 0x000fe20008000000 */
[----:B------:R-:W-:Y:S01]  /*c650*/  UMOV UR7, 0x14f00000 ;  /* 0x14f0000000077882 */ /* 0x000fe20000000000 */
[----:B------:R-:W-:Y:S01]  /*c660*/  UMOV UR15, 0x40 ;  /* 0x00000040000f7882 */ /* 0x000fe20000000000 */
[----:B------:R0:W-:Y:S01]  /*c670*/  STL [R1+0xc], R6 ;  /* 0x00000c0601007387 */ /* 0x0001e20000100800 */
[----:B------:R-:W-:Y:S01]  /*c680*/  IMAD.MOV.U32 R5, RZ, RZ, R8 ;  /* 0x000000ffff057224 */ /* 0x000fe200078e0008 */
[----:B--2---:R-:W-:Y:S01]  /*c690*/  R2UR UR11, R2 ;  /* 0x00000000020b72ca */ /* 0x004fe200000e0000 */
[----:B---3--:R-:W-:-:S05]  /*c6a0*/  IMAD R2, R9, 0x8, R10 ;  /* 0x0000000809027824 */ /* 0x008fca00078e020a */
[----:B------:R-:W-:Y:S01]  /*c6b0*/  R2UR UR9, R2 ;  /* 0x00000000020972ca */ /* 0x000fe200000e0000 */
[----:B------:R-:W-:Y:S01]  /*c6c0*/  IMAD R2, R9, 0x8000, R10 ;  /* 0x0000800009027824 */ /* 0x000fe200078e020a */
[----:B----4-:R-:W-:-:S04]  /*c6d0*/  R2UR UR5, R3 ;  /* 0x00000000030572ca */ /* 0x010fc800000e0000 */
[----:B------:R-:W-:-:S07]  /*c6e0*/  R2UR UR6, R2 ;  /* 0x00000000020672ca */ /* 0x000fce00000e0000 */
[----:B------:R-:W-:Y:S02]  /*c6f0*/  UIADD3 UR9, UR9, 0x34850, URZ ;  /* 0x0003485009097890 */ /* 0x000fe4000fffe03f */
[----:B------:R-:W-:Y:S02]  /*c700*/  ULEA UR11, UR11, UR5, 0x7 ;  /* 0x000000050b0b7291 */ /* 0x000fe4000f8e383f */
[----:B------:R-:W-:Y:S02]  /*c710*/  UIADD3.X UR5, URZ, UR37, URZ, UP0, !UPT ;  /* 0x000000253f057290 */ /* 0x000fe400087fe43f */
[----:B------:R-:W-:Y:S02]  /*c720*/  UIADD3 UR8, UR6, 0x400, URZ ;  /* 0x0000040006087890 */ /* 0x000fe4000fffe03f */
[----:B------:R-:W-:-:S03]  /*c730*/  UIADD3 UR14, UR6, 0x4400, URZ ;  /* 0x00004400060e7890 */ /* 0x000fc6000fffe03f */
[----:B------:R-:W-:-:S04]  /*c740*/  UMOV UR6, 0x0 ;  /* 0x0000000000067882 */ /* 0x000fc80000000000 */
[----:B------:R1:W-:Y:S02]  /*c750*/  UTMALDG.4D [UR8], [UR4], desc[UR6] ;  /* 0x00000608040075b4 */ /* 0x0003e40008019000 */
[----:B-1----:R-:W-:Y:S01]  /*c760*/  UMOV UR8, UR14 ;  /* 0x0000000e00087c82 */ /* 0x002fe20008000000 */
[----:B------:R-:W-:Y:S02]  /*c770*/  UMOV UR10, UR15 ;  /* 0x0000000f000a7c82 */ /* 0x000fe40008000000 */
[----:B------:R0:W-:Y:S02]  /*c780*/  UTMALDG.4D [UR8], [UR4], desc[UR6] ;  /* 0x00000608040075b4 */ /* 0x0001e40008019000 */
[----:B0-----:R-:W-:Y:S01]  /*c790*/  NOP ;  /* 0x0000000000007918 */ /* 0x001fe20000000000 */
.L_x_331:
[----:B------:R-:W-:Y:S05]  /*c7a0*/  BSYNC B2 ;  /* 0x0000000000027941 */ /* 0x000fea0003800000 */
.L_x_330:
[----:B------:R-:W2:Y:S04]  /*c7b0*/  LDL.LU R2, [R1+0x18] ;  /* 0x0000180001027983 */ /* 0x000ea80000300800 */
[----:B------:R0:W-:Y:S04]  /*c7c0*/  STL [R1], R13 ;  /* 0x0000000d01007387 */ /* 0x0001e80000100800 */
[----:B------:R0:W-:Y:S02]  /*c7d0*/  STL [R1+0x8], R15 ;  /* 0x0000080f01007387 */ /* 0x0001e40000100800 */
[----:B0-2---:R-:W-:-:S07]  /*c7e0*/  VIADD R6, R2, 0xfffffffd ;  /* 0xfffffffd02067836 */ /* 0x005fce0000000000 */
.L_x_329:
[----:B------:R-:W-:Y:S05]  /*c7f0*/  BSYNC B1 ;  /* 0x0000000000017941 */ /* 0x000fea0003800000 */
.L_x_328:
[----:B------:R-:W-:-:S05]  /*c800*/  IMAD.MOV R14, RZ, RZ, -R14 ;  /* 0x000000ffff0e7224 */ /* 0x000fca00078e0a0e */
[----:B------:R-:W-:-:S13]  /*c810*/  ISETP.NE.AND P0, PT, R7, R14, PT ;  /* 0x0000000e0700720c */ /* 0x000fda0003f05270 */
[----:B------:R-:W-:Y:S05]  /*c820*/  @!P0 BRA `(.L_x_327) ;  /* 0x0000001000088947 */ /* 0x000fea0003800000 */
[----:B------:R-:W-:-:S07]  /*c830*/  IMAD.MOV.U32 R10, RZ, RZ, R5 ;  /* 0x000000ffff0a7224 */ /* 0x000fce00078e0005 */
.L_x_351:
[----:B------:R-:W2:Y:S04]  /*c840*/  LDL R3, [R1] ;  /* 0x0000000001037983 */ /* 0x000ea80000100800 */
[----:B------:R-:W3:Y:S01]  /*c850*/  LDL R2, [R1+0x8] ;  /* 0x0000080001027983 */ /* 0x000ee20000100800 */
[----:B------:R-:W-:Y:S05]  /*c860*/  YIELD ;  /* 0x0000000000007946 */ /* 0x000fea0003800000 */
[----:B------:R-:W-:Y:S01]  /*c870*/  BSSY B1, `(.L_x_337) ;  /* 0x000007b000017945 */ /* 0x000fe20003800000 */
[----:B--2---:R-:W-:-:S04]  /*c880*/  IADD3 R7, R3, 0x1, RZ ;  /* 0x0000000103077810 */ /* 0x004fc80007ffe0ff */
[----:B------:R-:W-:-:S04]  /*c890*/  ISETP.NE.AND P0, PT, R7, 0x2, PT ;  /* 0x000000020700780c */ /* 0x000fc80003f05270 */
[----:B------:R-:W-:Y:S02]  /*c8a0*/  SEL R8, RZ, 0x1, P0 ;  /* 0x00000001ff087807 */ /* 0x000fe40000000000 */
[----:B------:R-:W-:Y:S02]  /*c8b0*/  SEL R7, R7, RZ, P0 ;  /* 0x000000ff07077207 */ /* 0x000fe40000000000 */
[----:B---3--:R-:W-:Y:S01]  /*c8c0*/  LOP3.LUT R8, R2, R8, RZ, 0x3c, !PT ;  /* 0x0000000802087212 */ /* 0x008fe200078e3cff */
[----:B0-----:R-:W-:Y:S06]  /*c8d0*/  @!P6 BRA `(.L_x_338) ;  /* 0x0000000400d0e947 */ /* 0x001fec0003800000 */
[----:B------:R-:W-:Y:S01]  /*c8e0*/  ULDC.64 UR4, c[0x0][0x3f8] ;  /* 0x0000fe0000047ab9 */ /* 0x000fe20000000a00 */
[----:B------:R-:W-:Y:S01]  /*c8f0*/  IMAD.MOV.U32 R9, RZ, RZ, R6 ;  /* 0x000000ffff097224 */ /* 0x000fe200078e0006 */
[----:B------:R-:W-:-:S04]  /*c900*/  ISETP.NE.U32.AND P0, PT, RZ, UR4, PT ;  /* 0x00000004ff007c0c */ /* 0x000fc8000bf05070 */
[----:B------:R-:W-:-:S13]  /*c910*/  ISETP.NE.AND.EX P0, PT, RZ, UR5, PT, P0 ;  /* 0x00000005ff007c0c */ /* 0x000fda000bf05300 */
        /* <DEDUP_REMOVED lines=16> */
[----:B------:R-:W-:-:S04]  /*ca20*/  LEA R10, P0, R2, UR4, 0x2 ;  /* 0x00000004020a7c11 */ /* 0x000fc8000f8010ff */
[----:B------:R-:W-:-:S05]  /*ca30*/  LEA.HI.X R11, R2, UR5, R3, 0x2, P0 ;  /* 0x00000005020b7c11 */ /* 0x000fca00080f1403 */
[----:B------:R0:W5:Y:S04]  /*ca40*/  LDG.E R10, desc[UR8][R10.64] ;  /* 0x000000080a0a7981 */ /* 0x000168000c1e1900 */
.L_x_339:
[----:B------:R-:W1:Y:S01]  /*ca50*/  S2R R3, SR_CgaCtaId ;  /* 0x0000000000037919 */ /* 0x000e620000008800 */
[----:B------:R-:W-:-:S04]  /*ca60*/  MOV R2, 0x400 ;  /* 0x0000040000027802 */ /* 0x000fc80000000f00 */
[----:B-1----:R-:W-:Y:S02]  /*ca70*/  LEA R2, R3, R2, 0x18 ;  /* 0x0000000203027211 */ /* 0x002fe400078ec0ff */
[----:B------:R-:W-:-:S03]  /*ca80*/  SHF.L.U32 R3, R8, 0x1f, RZ ;  /* 0x0000001f08037819 */ /* 0x000fc600000006ff */
[----:B------:R-:W-:-:S04]  /*ca90*/  IMAD R2, R7, 0x8, R2 ;  /* 0x0000000807027824 */ /* 0x000fc800078e0202 */
[----:B------:R-:W1:Y:S02]  /*caa0*/  SYNCS.PHASECHK.TRANS64.TRYWAIT P0, [R2+URZ+0x34840], R3 ;  /* 0x03484003020075a7 */ /* 0x000e64000800017f */
[----:B-1----:R-:W-:Y:S05]  /*cab0*/  @!P0 BRA `(.L_x_340) ;  /* 0x0000002400388947 */ /* 0x002fea0003800000 */
.L_x_396:
[----:B0-----:R-:W0:Y:S02]  /*cac0*/  S2R R11, SR_TID.X ;  /* 0x00000000000b7919 */ /* 0x001e240000002100 */
[----:B0-----:R-:W-:-:S04]  /*cad0*/  LOP3.LUT R11, R11, 0x7f, RZ, 0xc0, !PT ;  /* 0x0000007f0b0b7812 */ /* 0x001fc800078ec0ff */
[----:B------:R-:W-:-:S13]  /*cae0*/  ISETP.NE.AND P0, PT, R11, RZ, PT ;  /* 0x000000ff0b00720c */ /* 0x000fda0003f05270 */
[----:B------:R-:W-:Y:S05]  /*caf0*/  @P0 BRA `(.L_x_341) ;  /* 0x00000000001c0947 */ /* 0x000fea0003800000 */
[----:B------:R-:W0:Y:S01]  /*cb00*/  S2R R11, SR_TID.X ;  /* 0x00000000000b7919 */ /* 0x000e220000002100 */
[----:B-1----:R-:W-:-:S04]  /*cb10*/  IMAD.MOV.U32 R3, RZ, RZ, 0xc000 ;  /* 0x0000c000ff037424 */ /* 0x002fc800078e00ff */
[----:B------:R2:W-:Y:S01]  /*cb20*/  SYNCS.ARRIVE.TRANS64 RZ, [R2+URZ+0x34830], R3 ;  /* 0x0348300302ff79a7 */ /* 0x0005e2000800003f */
[----:B0-----:R-:W-:-:S04]  /*cb30*/  LOP3.LUT R11, R11, 0x1f, RZ, 0xc0, !PT ;  /* 0x0000001f0b0b7812 */ /* 0x001fc800078ec0ff */
[----:B------:R-:W-:-:S13]  /*cb40*/  ISETP.NE.AND P1, PT, R11, RZ, PT ;  /* 0x000000ff0b00720c */ /* 0x000fda0003f25270 */
[----:B--2---:R-:W-:Y:S05]  /*cb50*/  @!P1 BRA `(.L_x_341) ;  /* 0x0000000000049947 */ /* 0x004fea0003800000 */
[----:B------:R-:W-:Y:S01]  /*cb60*/  BPT.TRAP 0x1 ;  /* 0x000000040000795c */ /* 0x000fe20000300000 */
.L_x_341:
[----:B------:R-:W2:Y:S04]  /*cb70*/  LDL R15, [R1+0x4] ;  /* 0x00000400010f7983 */ /* 0x000ea80000100800 */
[----:B-1----:R-:W3:Y:S01]  /*cb80*/  LDL.LU R3, [R1+0x8] ;  /* 0x0000080001037983 */ /* 0x002ee20000300800 */
[----:B------:R-:W-:-:S03]  /*cb90*/  MOV R13, 0x400 ;  /* 0x00000400000d7802 */ /* 0x000fc60000000f00 */
        /* <DEDUP_REMOVED lines=11> */
[----:B------:R-:W-:Y:S01]  /*cc50*/  IADD3 R2, R13, 0x34800, RZ ;  /* 0x000348000d027810 */ /* 0x000fe20007ffe0ff */
        /* <DEDUP_REMOVED lines=22> */
.L_x_397:
        /* <DEDUP_REMOVED lines=8> */
.L_x_343:
[----:B------:R-:W2:Y:S01]  /*ce40*/  LDL.LU R15, [R1+0xc] ;  /* 0x00000c00010f7983 */ /* 0x000ea20000300800 */
[----:B------:R-:W-:-:S03]  /*ce50*/  MOV R13, 0x400 ;  /* 0x00000400000d7802 */ /* 0x000fc60000000f00 */
[----:B0-----:R-:W3:Y:S04]  /*ce60*/  LDL.LU R3, [R1] ;  /* 0x0000000001037983 */ /* 0x001ee80000300800 */
[----:B------:R-:W4:Y:S01]  /*ce70*/  LDL R11, [R1+0x4] ;  /* 0x00000400010b7983 */ /* 0x000f220000100800 */
[----:B------:R-:W0:Y:S01]  /*ce80*/  S2R R14, SR_CgaCtaId ;  /* 0x00000000000e7919 */ /* 0x000e220000008800 */
[----:B------:R-:W-:Y:S01]  /*ce90*/  R2UR UR9, R2 ;  /* 0x00000000020972ca */ /* 0x000fe200000e0000 */
[----:B------:R-:W-:Y:S01]  /*cea0*/  UIADD3 UR4, UP0, UR36, 0x470, URZ ;  /* 0x0000047024047890 */ /* 0x000fe2000ff1e03f */
[----:B------:R-:W-:Y:S02]  /*ceb0*/  R2UR UR13, R5 ;  /* 0x00000000050d72ca */ /* 0x000fe400000e0000 */
[----:B------:R-:W-:-:S02]  /*cec0*/  R2UR UR12, R4 ;  /* 0x00000000040c72ca */ /* 0x000fc400000e0000 */
[----:B0-----:R-:W-:-:S07]  /*ced0*/  LEA R13, R14, R13, 0x18 ;  /* 0x0000000d0e0d7211 */ /* 0x001fce00078ec0ff */
[----:B------:R-:W-:Y:S01]  /*cee0*/  UIADD3 UR9, UR9, 0x50, URZ ;  /* 0x0000005009097890 */ /* 0x000fe2000fffe03f */
[----:B------:R-:W-:Y:S01]  /*cef0*/  UMOV UR10, URZ ;  /* 0x0000003f000a7c82 */ /* 0x000fe20008000000 */
[----:B------:R-:W-:Y:S01]  /*cf00*/  UMOV UR7, 0x14f00000 ;  /* 0x14f0000000077882 */ /* 0x000fe20000000000 */
[----:B------:R-:W-:Y:S01]  /*cf10*/  UMOV UR15, 0x40 ;  /* 0x00000040000f7882 */ /* 0x000fe20000000000 */
[----:B------:R0:W-:Y:S01]  /*cf20*/  STL [R1+0xc], R9 ;  /* 0x00000c0901007387 */ /* 0x0001e20000100800 */
[----:B------:R-:W-:Y:S01]  /*cf30*/  IMAD.MOV.U32 R5, RZ, RZ, R10 ;  /* 0x000000ffff057224 */ /* 0x000fe200078e000a */
[----:B--2---:R-:W-:Y:S01]  /*cf40*/  R2UR UR11, R15 ;  /* 0x000000000f0b72ca */ /* 0x004fe200000e0000 */
[----:B---3--:R-:W-:Y:S01]  /*cf50*/  IMAD R3, R3, 0x8000, R13 ;  /* 0x0000800003037824 */ /* 0x008fe200078e020d */
[----:B----4-:R-:W-:-:S04]  /*cf60*/  R2UR UR5, R11 ;  /* 0x000000000b0572ca */ /* 0x010fc800000e0000 */
[----:B------:R-:W-:-:S09]  /*cf70*/  R2UR UR6, R3 ;  /* 0x00000000030672ca */ /* 0x000fd200000e0000 */
[----:B------:R-:W-:-:S04]  /*cf80*/  ULEA UR11, UR11, UR5, 0x7 ;  /* 0x000000050b0b7291 */ /* 0x000fc8000f8e383f */
[----:B------:R-:W-:Y:S02]  /*cf90*/  UIADD3 UR8, UR6, 0x400, URZ ;  /* 0x0000040006087890 */ /* 0x000fe4000fffe03f */
[----:B------:R-:W-:Y:S02]  /*cfa0*/  UIADD3.X UR5, URZ, UR37, URZ, UP0, !UPT ;  /* 0x000000253f057290 */ /* 0x000fe400087fe43f */
[----:B------:R-:W-:-:S03]  /*cfb0*/  UIADD3 UR14, UR6, 0x4400, URZ ;  /* 0x00004400060e7890 */ /* 0x000fc6000fffe03f */
[----:B------:R-:W-:-:S04]  /*cfc0*/  UMOV UR6, 0x0 ;  /* 0x0000000000067882 */ /* 0x000fc80000000000 */
[----:B------:R1:W-:Y:S02]  /*cfd0*/  UTMALDG.4D [UR8], [UR4], desc[UR6] ;  /* 0x00000608040075b4 */ /* 0x0003e40008019000 */
[----:B-1----:R-:W-:Y:S01]  /*cfe0*/  UMOV UR8, UR14 ;  /* 0x0000000e00087c82 */ /* 0x002fe20008000000 */
[----:B------:R-:W-:Y:S02]  /*cff0*/  UMOV UR10, UR15 ;  /* 0x0000000f000a7c82 */ /* 0x000fe40008000000 */
[----:B------:R0:W-:Y:S02]  /*d000*/  UTMALDG.4D [UR8], [UR4], desc[UR6] ;  /* 0x00000608040075b4 */ /* 0x0001e40008019000 */
[----:B0-----:R-:W-:Y:S01]  /*d010*/  NOP ;  /* 0x0000000000007918 */ /* 0x001fe20000000000 */
.L_x_338:
[----:B------:R-:W-:Y:S05]  /*d020*/  BSYNC B1 ;  /* 0x0000000000017941 */ /* 0x000fea0003800000 */
.L_x_337:
[----:B------:R-:W-:Y:S01]  /*d030*/  VIADD R2, R7, 0x1 ;  /* 0x0000000107027836 */ /* 0x000fe20000000000 */
[----:B------:R-:W-:Y:S04]  /*d040*/  BSSY B1, `(.L_x_344) ;  /* 0x000007c000017945 */ /* 0x000fe80003800000 */
[----:B------:R-:W-:-:S04]  /*d050*/  ISETP.NE.AND P0, PT, R2, 0x2, PT ;  /* 0x000000020200780c */ /* 0x000fc80003f05270 */
[----:B------:R-:W-:Y:S02]  /*d060*/  SEL R3, RZ, 0x1, P0 ;  /* 0x00000001ff037807 */ /* 0x000fe40000000000 */
[----:B------:R-:W-:Y:S02]  /*d070*/  SEL R14, R2, RZ, P0 ;  /* 0x000000ff020e7207 */ /* 0x000fe40000000000 */
[----:B------:R-:W-:-:S05]  /*d080*/  LOP3.LUT R13, R8, R3, RZ, 0x3c, !PT ;  /* 0x00000003080d7212 */ /* 0x000fca00078e3cff */
[----:B------:R0:W-:Y:S04]  /*d090*/  STL [R1+0x8], R13 ;  /* 0x0000080d01007387 */ /* 0x0001e80000100800 */
[----:B------:R0:W-:Y:S01]  /*d0a0*/  STL [R1], R14 ;  /* 0x0000000e01007387 */ /* 0x0001e20000100800 */
[----:B------:R-:W-:Y:S05]  /*d0b0*/  @!P6 BRA `(.L_x_345) ;  /* 0x0000000400d0e947 */ /* 0x000fea0003800000 */
[----:B------:R-:W-:Y:S01]  /*d0c0*/  ULDC.64 UR4, c[0x0][0x3f8] ;  /* 0x0000fe0000047ab9 */ /* 0x000fe20000000a00 */
[----:B------:R-:W-:Y:S01]  /*d0d0*/  VIADD R9, R6, 0xffffffff ;  /* 0xffffffff06097836 */ /* 0x000fe20000000000 */
[----:B------:R-:W-:-:S04]  /*d0e0*/  ISETP.NE.U32.AND P0, PT, RZ, UR4, PT ;  /* 0x00000004ff007c0c */ /* 0x000fc8000bf05070 */
[----:B------:R-:W-:-:S13]  /*d0f0*/  ISETP.NE.AND.EX P0, PT, RZ, UR5, PT, P0 ;  /* 0x00000005ff007c0c */ /* 0x000fda000bf05300 */
[----:B------:R-:W-:Y:S05]  /*d100*/  @!P0 BRA `(.L_x_346) ;  /* 0x0000000000488947 */ /* 0x000fea0003800000 */
        /* <DEDUP_REMOVED lines=18> */
.L_x_346:
[----:B------:R-:W2:Y:S01]  /*d230*/  S2R R3, SR_CgaCtaId ;  /* 0x0000000000037919 */ /* 0x000ea20000008800 */
[----:B------:R-:W-:-:S04]  /*d240*/  MOV R2, 0x400 ;  /* 0x0000040000027802 */ /* 0x000fc80000000f00 */
[----:B--2---:R-:W-:Y:S02]  /*d250*/  LEA R2, R3, R2, 0x18 ;  /* 0x0000000203027211 */ /* 0x004fe400078ec0ff */
[----:B------:R-:W-:-:S03]  /*d260*/  SHF.L.U32 R3, R13, 0x1f, RZ ;  /* 0x0000001f0d037819 */ /* 0x000fc600000006ff */
[----:B------:R-:W-:-:S04]  /*d270*/  IMAD R2, R14, 0x8, R2 ;  /* 0x000000080e027824 */ /* 0x000fc800078e0202 */
[----:B------:R-:W2:Y:S02]  /*d280*/  SYNCS.PHASECHK.TRANS64.TRYWAIT P0, [R2+URZ+0x34840], R3 ;  /* 0x03484003020075a7 */ /* 0x000ea4000800017f */
[----:B--2---:R-:W-:Y:S05]  /*d290*/  @!P0 BRA `(.L_x_347) ;  /* 0x0000001c00688947 */ /* 0x004fea0003800000 */
.L_x_398:
        /* <DEDUP_REMOVED lines=11> */
.L_x_348:
[----:B0-----:R-:W3:Y:S01]  /*d350*/  LDL R13, [R1] ;  /* 0x00000000010d7983 */ /* 0x001ee20000100800 */
[----:B------:R-:W-:-:S03]  /*d360*/  MOV R14, 0x400 ;  /* 0x00000400000e7802 */ /* 0x000fc60000000f00 */
[----:B------:R-:W4:Y:S01]  /*d370*/  LDL R11, [R1+0x4] ;  /* 0x00000400010b7983 */ /* 0x000f220000100800 */
[----:B------:R-:W0:Y:S01]  /*d380*/  S2R R15, SR_CgaCtaId ;  /* 0x00000000000f7919 */ /* 0x000e220000008800 */
[----:B------:R-:W-:Y:S01]  /*d390*/  R2UR UR11, R9 ;  /* 0x00000000090b72ca */ /* 0x000fe200000e0000 */
[----:B------:R-:W-:Y:S01]  /*d3a0*/  UIADD3 UR4, UP0, UR36, 0x370, URZ ;  /* 0x0000037024047890 */ /* 0x000fe2000ff1e03f */
[----:B------:R-:W-:Y:S02]  /*d3b0*/  R2UR UR12, R4 ;  /* 0x00000000040c72ca */ /* 0x000fe400000e0000 */
[----:B0-----:R-:W-:-:S05]  /*d3c0*/  LEA R14, R15, R14, 0x18 ;  /* 0x0000000e0f0e7211 */ /* 0x001fca00078ec0ff */
[----:B--2---:R-:W-:Y:S01]  /*d3d0*/  VIADD R2, R14, 0x34800 ;  /* 0x000348000e027836 */ /* 0x004fe20000000000 */
[----:B-----5:R-:W-:Y:S01]  /*d3e0*/  R2UR UR13, R10 ;  /* 0x000000000a0d72ca */ /* 0x020fe200000e0000 */
[----:B------:R-:W-:Y:S01]  /*d3f0*/  UMOV UR10, URZ ;  /* 0x0000003f000a7c82 */ /* 0x000fe20008000000 */
[----:B------:R-:W-:Y:S01]  /*d400*/  UMOV UR6, 0x0 ;  /* 0x0000000000067882 */ /* 0x000fe20000000000 */
[----:B------:R-:W-:Y:S01]  /*d410*/  UMOV UR7, 0x14f00000 ;  /* 0x14f0000000077882 */ /* 0x000fe20000000000 */
[----:B------:R-:W-:Y:S01]  /*d420*/  UMOV UR18, 0x40 ;  /* 0x0000004000127882 */ /* 0x000fe20000000000 */
[----:B------:R-:W-:Y:S01]  /*d430*/  UMOV UR17, 0x80 ;  /* 0x0000008000117882 */ /* 0x000fe20000000000 */
[----:B------:R-:W-:Y:S01]  /*d440*/  SHF.L.U32 R8, R8, 0x1f, RZ ;  /* 0x0000001f08087819 */ /* 0x000fe200000006ff */
        /* <DEDUP_REMOVED lines=9> */
[----:B------:R-:W-:Y:S02]  /*d4e0*/  UIADD3 UR15, UR8, 0x20400, URZ ;  /* 0x00020400080f7890 */ /* 0x000fe4000fffe03f */
[----:B------:R-:W-:-:S03]  /*d4f0*/  UIADD3 UR16, UR8, 0x24400, URZ ;  /* 0x0002440008107890 */ /* 0x000fc6000fffe03f */
[----:B------:R-:W-:Y:S02]  /*d500*/  UMOV UR8, UR14 ;  /* 0x0000000e00087c82 */ /* 0x000fe40008000000 */
[----:B------:R0:W-:Y:S01]  /*d510*/  UTMALDG.4D [UR8], [UR4], desc[UR6] ;  /* 0x00000608040075b4 */ /* 0x0001e20008019000 */
[----:B------:R-:W-:Y:S01]  /*d520*/  LEA R2, R7, R2, 0x3 ;  /* 0x0000000207027211 */ /* 0x000fe200078e18ff */
[----:B0-----:R-:W-:Y:S01]  /*d530*/  UMOV UR8, UR15 ;  /* 0x0000000f00087c82 */ /* 0x001fe20008000000 */
[----:B------:R-:W-:Y:S02]  /*d540*/  UMOV UR10, UR18 ;  /* 0x00000012000a7c82 */ /* 0x000fe40008000000 */
[----:B------:R0:W-:Y:S02]  /*d550*/  UTMALDG.4D [UR8], [UR4], desc[UR6] ;  /* 0x00000608040075b4 */ /* 0x0001e40008019000 */
[----:B0-----:R-:W-:Y:S01]  /*d560*/  UMOV UR8, UR16 ;  /* 0x0000001000087c82 */ /* 0x001fe20008000000 */
[----:B------:R-:W-:-:S02]  /*d570*/  UMOV UR10, UR17 ;  /* 0x00000011000a7c82 */ /* 0x000fc40008000000 */
[----:B------:R0:W-:Y:S01]  /*d580*/  UTMALDG.4D [UR8], [UR4], desc[UR6] ;  /* 0x00000608040075b4 */ /* 0x0001e20008019000 */
[----:B------:R-:W1:Y:S02]  /*d590*/  SYNCS.PHASECHK.TRANS64.TRYWAIT P1, [R2+URZ+0x60], R8 ;  /* 0x00006008020075a7 */ /* 0x000e64000802017f */
[----:B01----:R-:W-:Y:S05]  /*d5a0*/  @!P1 BRA `(.L_x_349) ;  /* 0x0000001800b89947 */ /* 0x003fea0003800000 */
.L_x_399:
[----:B------:R-:W-:Y:S05]  /*d5b0*/  @P0 BRA `(.L_x_350) ;  /* 0x00000000001c0947 */ /* 0x000fea0003800000 */
[----:B------:R-:W1:Y:S02]  /*d5c0*/  S2R R3, SR_TID.X ;  /* 0x0000000000037919 */ /* 0x000e640000002100 */
[----:B-1----:R-:W-:-:S04]  /*d5d0*/  LOP3.LUT R3, R3, 0x1f, RZ, 0xc0, !PT ;  /* 0x0000001f03037812 */ /* 0x002fc800078ec0ff */
[----:B------:R-:W-:Y:S01]  /*d5e0*/  ISETP.NE.AND P1, PT, R3, RZ, PT ;  /* 0x000000ff0300720c */ /* 0x000fe20003f25270 */
[----:B------:R-:W-:-:S04]  /*d5f0*/  IMAD.MOV.U32 R3, RZ, RZ, 0x8000 ;  /* 0x00008000ff037424 */ /* 0x000fc800078e00ff */
[----:B------:R1:W-:Y:S08]  /*d600*/  SYNCS.ARRIVE.TRANS64 RZ, [R2+URZ+0x50], R3 ;  /* 0x0000500302ff79a7 */ /* 0x0003f0000800003f */
[----:B------:R-:W-:Y:S05]  /*d610*/  @!P1 BRA `(.L_x_350) ;  /* 0x0000000000049947 */ /* 0x000fea0003800000 */
[----:B------:R-:W-:Y:S01]  /*d620*/  BPT.TRAP 0x1 ;  /* 0x000000040000795c */ /* 0x000fe20000300000 */
.L_x_350:
[----:B------:R-:W2:Y:S01]  /*d630*/  LDL.LU R13, [R1+0xc] ;  /* 0x00000c00010d7983 */ /* 0x000ea20000300800 */
[----:B0-----:R-:W-:-:S03]  /*d640*/  MOV R8, 0x400 ;  /* 0x0000040000087802 */ /* 0x001fc60000000f00 */
[----:B-1----:R-:W3:Y:S01]  /*d650*/  LDL R3, [R1+0x4] ;  /* 0x0000040001037983 */ /* 0x002ee20000100800 */
[----:B------:R-:W0:Y:S01]  /*d660*/  S2R R11, SR_CgaCtaId ;  /* 0x00000000000b7919 */ /* 0x000e220000008800 */
[----:B------:R-:W-:Y:S01]  /*d670*/  R2UR UR9, R2 ;  /* 0x00000000020972ca */ /* 0x000fe200000e0000 */
[----:B------:R-:W-:Y:S01]  /*d680*/  UIADD3 UR4, UP0, UR36, 0x470, URZ ;  /* 0x0000047024047890 */ /* 0x000fe2000ff1e03f */
[----:B------:R-:W-:Y:S02]  /*d690*/  R2UR UR13, R5 ;  /* 0x00000000050d72ca */ /* 0x000fe400000e0000 */
[----:B------:R-:W-:Y:S02]  /*d6a0*/  R2UR UR12, R4 ;  /* 0x00000000040c72ca */ /* 0x000fe400000e0000 */
[----:B0-----:R-:W-:-:S05]  /*d6b0*/  LEA R8, R11, R8, 0x18 ;  /* 0x000000080b087211 */ /* 0x001fca00078ec0ff */
[----:B------:R-:W-:-:S05]  /*d6c0*/  IMAD R7, R7, 0x8000, R8 ;  /* 0x0000800007077824 */ /* 0x000fca00078e0208 */
[----:B------:R-:W-:Y:S01]  /*d6d0*/  R2UR UR6, R7 ;  /* 0x00000000070672ca */ /* 0x000fe200000e0000 */
[----:B------:R-:W-:Y:S01]  /*d6e0*/  UIADD3 UR9, UR9, 0x50, URZ ;  /* 0x0000005009097890 */ /* 0x000fe2000fffe03f */
[----:B------:R-:W-:Y:S01]  /*d6f0*/  UMOV UR10, URZ ;  /* 0x0000003f000a7c82 */ /* 0x000fe20008000000 */
[----:B------:R-:W-:Y:S01]  /*d700*/  UMOV UR7, 0x14f00000 ;  /* 0x14f0000000077882 */ /* 0x000fe20000000000 */
[----:B------:R-:W-:-:S09]  /*d710*/  UMOV UR15, 0x40 ;  /* 0x00000040000f7882 */ /* 0x000fd20000000000 */
[----:B------:R-:W-:Y:S02]  /*d720*/  UIADD3 UR8, UR6, 0x400, URZ ;  /* 0x0000040006087890 */ /* 0x000fe4000fffe03f */
[----:B------:R-:W-:-:S03]  /*d730*/  UIADD3 UR14, UR6, 0x4400, URZ ;  /* 0x00004400060e7890 */ /* 0x000fc6000fffe03f */
[----:B------:R-:W-:Y:S01]  /*d740*/  UMOV UR6, 0x0 ;  /* 0x0000000000067882 */ /* 0x000fe20000000000 */
[----:B------:R1:W-:Y:S01]  /*d750*/  STL [R1+0xc], R9 ;  /* 0x00000c0901007387 */ /* 0x0003e20000100800 */
[----:B------:R-:W-:Y:S01]  /*d760*/  IMAD.MOV.U32 R5, RZ, RZ, R10 ;  /* 0x000000ffff057224 */ /* 0x000fe200078e000a */
[----:B--2---:R-:W-:Y:S02]  /*d770*/  R2UR UR11, R13 ;  /* 0x000000000d0b72ca */ /* 0x004fe400000e0000 */
[----:B---3--:R-:W-:-:S13]  /*d780*/  R2UR UR5, R3 ;  /* 0x00000000030572ca */ /* 0x008fda00000e0000 */
[----:B------:R-:W-:Y:S02]  /*d790*/  ULEA UR11, UR11, UR5, 0x7 ;  /* 0x000000050b0b7291 */ /* 0x000fe4000f8e383f */
[----:B------:R-:W-:-:S09]  /*d7a0*/  UIADD3.X UR5, URZ, UR37, URZ, UP0, !UPT ;  /* 0x000000253f057290 */ /* 0x000fd200087fe43f */
[----:B------:R0:W-:Y:S02]  /*d7b0*/  UTMALDG.4D [UR8], [UR4], desc[UR6] ;  /* 0x00000608040075b4 */ /* 0x0001e40008019000 */
[----:B0-----:R-:W-:Y:S01]  /*d7c0*/  UMOV UR8, UR14 ;  /* 0x0000000e00087c82 */ /* 0x001fe20008000000 */
[----:B------:R-:W-:Y:S02]  /*d7d0*/  UMOV UR10, UR15 ;  /* 0x0000000f000a7c82 */ /* 0x000fe40008000000 */
[----:B------:R1:W-:Y:S02]  /*d7e0*/  UTMALDG.4D [UR8], [UR4], desc[UR6] ;  /* 0x00000608040075b4 */ /* 0x0003e40008019000 */
[----:B-1----:R-:W-:Y:S01]  /*d7f0*/  NOP ;  /* 0x0000000000007918 */ /* 0x002fe20000000000 */
.L_x_345:
[----:B------:R-:W-:Y:S05]  /*d800*/  BSYNC B1 ;  /* 0x0000000000017941 */ /* 0x000fea0003800000 */
.L_x_344:
[C---:B------:R-:W-:Y:S01]  /*d810*/  ISETP.GT.AND P0, PT, R6.reuse, 0x1, PT ;  /* 0x000000010600780c */ /* 0x040fe20003f04270 */
[----:B------:R-:W-:-:S04]  /*d820*/  VIADD R2, R6, 0xfffffffe ;  /* 0xfffffffe06027836 */ /* 0x000fc80000000000 */
[----:B------:R-:W-:-:S08]  /*d830*/  IMAD.MOV.U32 R6, RZ, RZ, R2 ;  /* 0x000000ffff067224 */ /* 0x000fd000078e0002 */
[----:B------:R-:W-:Y:S05]  /*d840*/  @P0 BRA `(.L_x_351) ;  /* 0xffffffec00fc0947 */ /* 0x000fea000383ffff */
.L_x_327:
[----:B------:R-:W-:Y:S05]  /*d850*/  BSYNC B0 ;  /* 0x0000000000007941 */ /* 0x000fea0003800000 */
.L_x_326:
[----:B------:R-:W1:Y:S01]  /*d860*/  S2R R2, SR_TID.X ;  /* 0x0000000000027919 */ /* 0x000e620000002100 */
[----:B------:R-:W-:Y:S01]  /*d870*/  BSSY B0, `(.L_x_352) ;  /* 0x0000011000007945 */ /* 0x000fe20003800000 */
[----:B-1----:R-:W-:-:S04]  /*d880*/  LOP3.LUT R2, R2, 0x1f, RZ, 0xc0, !PT ;  /* 0x0000001f02027812 */ /* 0x002fc800078ec0ff */
[----:B------:R-:W-:-:S13]  /*d890*/  ISETP.NE.AND P0, PT, R2, RZ, PT ;  /* 0x000000ff0200720c */ /* 0x000fda0003f05270 */
[----:B------:R-:W-:Y:S05]  /*d8a0*/  @P0 BRA `(.L_x_353) ;  /* 0x0000000000340947 */ /* 0x000fea0003800000 */
[----:B------:R-:W1:Y:S01]  /*d8b0*/  S2R R9, SR_LANEID ;  /* 0x0000000000097919 */ /* 0x000e620000000000 */
[----:B------:R-:W-:Y:S01]  /*d8c0*/  VOTEU.ANY UR4, UPT, PT ;  /* 0x0000000000047886 */ /* 0x000fe200038e0100 */
[----:B------:R-:W2:Y:S01]  /*d8d0*/  LDC.64 R2, c[0x0][0xc38] ;  /* 0x00030e00ff027b82 */ /* 0x000ea20000000a00 */
[----:B------:R-:W1:Y:S01]  /*d8e0*/  FLO.U32 R0, UR4 ;  /* 0x0000000400007d00 */ /* 0x000e6200080e0000 */
[----:B------:R-:W-:-:S07]  /*d8f0*/  ULDC.64 UR6, c[0x0][0x208] ;  /* 0x0000820000067ab9 */ /* 0x000fce0000000a00 */
[----:B------:R-:W2:Y:S01]  /*d900*/  POPC R7, UR4 ;  /* 0x0000000400077d09 */ /* 0x000ea20008000000 */
[----:B-1----:R-:W-:-:S13]  /*d910*/  ISETP.EQ.U32.AND P0, PT, R0, R9, PT ;  /* 0x000000090000720c */ /* 0x002fda0003f02070 */
[----:B--2---:R-:W2:Y:S01]  /*d920*/  @P0 ATOMG.E.ADD.STRONG.GPU PT, R3, desc[UR6][R2.64], R7 ;  /* 0x00000007020309a8 */ /* 0x004ea200081ee1c6 */
[----:B------:R-:W1:Y:S02]  /*d930*/  S2R R6, SR_LTMASK ;  /* 0x0000000000067919 */ /* 0x000e640000003900 */
[----:B-1----:R-:W-:-:S04]  /*d940*/  LOP3.LUT R6, R6, UR4, RZ, 0xc0, !PT ;  /* 0x0000000406067c12 */ /* 0x002fc8000f8ec0ff */
[----:B------:R-:W1:Y:S01]  /*d950*/  POPC R9, R6 ;  /* 0x0000000600097309 */ /* 0x000e620000000000 */
[----:B--2---:R-:W1:Y:S02]  /*d960*/  SHFL.IDX PT, R0, R3, R0, 0x1f ;  /* 0x00001f0003007589 */ /* 0x004e6400000e0000 */
[----:B-1----:R-:W-:-:S07]  /*d970*/  IADD3 R16, R0, UR38, R9 ;  /* 0x0000002600107c10 */ /* 0x002fce000fffe009 */
.L_x_353:
[----:B------:R-:W-:Y:S05]  /*d980*/  BSYNC B0 ;  /* 0x0000000000007941 */ /* 0x000fea0003800000 */
.L_x_352:
[----:B------:R-:W-:Y:S04]  /*d990*/  BSSY B0, `(.L_x_354) ;  /* 0x0000032000007945 */ /* 0x000fe80003800000 */
[----:B------:R-:W-:Y:S05]  /*d9a0*/  @!P6 BRA `(.L_x_355) ;  /* 0x0000000000c0e947 */ /* 0x000fea0003800000 */
[----:B------:R-:W2:Y:S01]  /*d9b0*/  LDL R2, [R1] ;  /* 0x0000000001027983 */ /* 0x000ea20000100800 */
[----:B------:R-:W-:-:S03]  /*d9c0*/  MOV R3, 0x400 ;  /* 0x0000040000037802 */ /* 0x000fc60000000f00 */
[----:B------:R-:W3:Y:S01]  /*d9d0*/  LDL R0, [R1+0x8] ;  /* 0x0000080001007983 */ /* 0x000ee20000100800 */
[----:B------:R-:W1:Y:S02]  /*d9e0*/  S2R R6, SR_CgaCtaId ;  /* 0x0000000000067919 */ /* 0x000e640000008800 */
[----:B-1----:R-:W-:-:S05]  /*d9f0*/  LEA R3, R6, R3, 0x18 ;  /* 0x0000000306037211 */ /* 0x002fca00078ec0ff */
[----:B--2---:R-:W-:Y:S01]  /*da00*/  IMAD R3, R2, 0x8, R3 ;  /* 0x0000000802037824 */ /* 0x004fe200078e0203 */
[----:B---3--:R-:W-:-:S04]  /*da10*/  SHF.L.U32 R0, R0, 0x1f, RZ ;  /* 0x0000001f00007819 */ /* 0x008fc800000006ff */
[----:B------:R-:W1:Y:S02]  /*da20*/  SYNCS.PHASECHK.TRANS64.TRYWAIT P0, [R3+URZ+0x34860], R0 ;  /* 0x03486000030075a7 */ /* 0x000e64000800017f */
[----:B-1----:R-:W-:Y:S05]  /*da30*/  @!P0 BRA `(.L_x_356) ;  /* 0x0000001400a88947 */ /* 0x002fea0003800000 */
.L_x_400:
[----:B------:R-:W2:Y:S02]  /*da40*/  S2R R2, SR_TID.X ;  /* 0x0000000000027919 */ /* 0x000ea40000002100 */
[----:B--2---:R-:W-:-:S04]  /*da50*/  LOP3.LUT R2, R2, 0x7f, RZ, 0xc0, !PT ;  /* 0x0000007f02027812 */ /* 0x004fc800078ec0ff */
[----:B------:R-:W-:-:S13]  /*da60*/  ISETP.NE.AND P0, PT, R2, RZ, PT ;  /* 0x000000ff0200720c */ /* 0x000fda0003f05270 */
[----:B------:R-:W-:Y:S05]  /*da70*/  @P0 BRA `(.L_x_357) ;  /* 0x00000000001c0947 */ /* 0x000fea0003800000 */
[----:B------:R-:W2:Y:S01]  /*da80*/  S2R R2, SR_TID.X ;  /* 0x0000000000027919 */ /* 0x000ea20000002100 */
[----:B-1----:R-:W-:-:S04]  /*da90*/  MOV R0, 0x8000 ;  /* 0x0000800000007802 */ /* 0x002fc80000000f00 */
[----:B------:R3:W-:Y:S01]  /*daa0*/  SYNCS.ARRIVE.TRANS64 RZ, [R3+URZ+0x34850], R0 ;  /* 0x0348500003ff79a7 */ /* 0x0007e2000800003f */
[----:B--2---:R-:W-:-:S04]  /*dab0*/  LOP3.LUT R2, R2, 0x1f, RZ, 0xc0, !PT ;  /* 0x0000001f02027812 */ /* 0x004fc800078ec0ff */
[----:B------:R-:W-:-:S13]  /*dac0*/  ISETP.NE.AND P1, PT, R2, RZ, PT ;  /* 0x000000ff0200720c */ /* 0x000fda0003f25270 */
[----:B---3--:R-:W-:Y:S05]  /*dad0*/  @!P1 BRA `(.L_x_357) ;  /* 0x0000000000049947 */ /* 0x008fea0003800000 */
[----:B------:R-:W-:Y:S01]  /*dae0*/  BPT.TRAP 0x1 ;  /* 0x000000040000795c */ /* 0x000fe20000300000 */
.L_x_357:
[----:B------:R-:W2:Y:S01]  /*daf0*/  LDL.LU R8, [R1+0x4] ;  /* 0x0000040001087983 */ /* 0x000ea20000300800 */
[----:B------:R-:W-:-:S03]  /*db00*/  MOV R6, 0x400 ;  /* 0x0000040000067802 */ /* 0x000fc60000000f00 */
[----:B-1----:R-:W3:Y:S04]  /*db10*/  LDL R0, [R1] ;  /* 0x0000000001007983 */ /* 0x002ee80000100800 */
[----:B------:R-:W4:Y:S01]  /*db20*/  LDL R2, [R1+0xc] ;  /* 0x00000c0001027983 */ /* 0x000f220000100800 */
[----:B------:R-:W1:Y:S01]  /*db30*/  S2R R7, SR_CgaCtaId ;  /* 0x0000000000077919 */ /* 0x000e620000008800 */
[----:B------:R-:W-:Y:S01]  /*db40*/  R2UR UR9, R3 ;  /* 0x00000000030972ca */ /* 0x000fe200000e0000 */
[----:B------:R-:W-:Y:S01]  /*db50*/  UIADD3 UR4, UP0, UR36, 0x470, URZ ;  /* 0x0000047024047890 */ /* 0x000fe2000ff1e03f */
[----:B------:R-:W-:Y:S02]  /*db60*/  R2UR UR12, R4 ;  /* 0x00000000040c72ca */ /* 0x000fe400000e0000 */
[----:B------:R-:W-:-:S02]  /*db70*/  R2UR UR13, R5 ;  /* 0x00000000050d72ca */ /* 0x000fc400000e0000 */
[----:B-1----:R-:W-:-:S07]  /*db80*/  LEA R6, R7, R6, 0x18 ;  /* 0x0000000607067211 */ /* 0x002fce00078ec0ff */
[----:B------:R-:W-:Y:S01]  /*db90*/  UIADD3 UR9, UR9, 0x34850, URZ ;  /* 0x0003485009097890 */ /* 0x000fe2000fffe03f */
[----:B------:R-:W-:Y:S01]  /*dba0*/  UMOV UR10, URZ ;  /* 0x0000003f000a7c82 */ /* 0x000fe20008000000 */
[----:B------:R-:W-:Y:S01]  /*dbb0*/  UMOV UR7, 0x14f00000 ;  /* 0x14f0000000077882 */ /* 0x000fe20000000000 */
[----:B------:R-:W-:Y:S01]  /*dbc0*/  UMOV UR15, 0x40 ;  /* 0x00000040000f7882 */ /* 0x000fe20000000000 */
        /* <DEDUP_REMOVED lines=13> */
[----:B-1----:R-:W-:Y:S01]  /*dca0*/  NOP ;  /* 0x0000000000007918 */ /* 0x002fe20000000000 */
.L_x_355:
[----:B------:R-:W-:Y:S05]  /*dcb0*/  BSYNC B0 ;  /* 0x0000000000007941 */ /* 0x000fea0003800000 */
.L_x_354:
[----:B------:R-:W2:Y:S04]  /*dcc0*/  LDL.LU R0, [R1] ;  /* 0x0000000001007983 */ /* 0x000ea80000300800 */
[----:B------:R-:W3:Y:S01]  /*dcd0*/  LDL.LU R3, [R1+0x8] ;  /* 0x0000080001037983 */ /* 0x000ee20000300800 */
[----:B--2---:R-:W-:-:S05]  /*dce0*/  VIADD R0, R0, 0x1 ;  /* 0x0000000100007836 */ /* 0x004fca0000000000 */
[----:B------:R-:W-:-:S04]  /*dcf0*/  ISETP.NE.AND P0, PT, R0, 0x2, PT ;  /* 0x000000020000780c */ /* 0x000fc80003f05270 */
[----:B------:R-:W-:Y:S02]  /*dd00*/  SEL R2, RZ, 0x1, P0 ;  /* 0x00000001ff027807 */ /* 0x000fe40000000000 */
[----:B------:R-:W-:Y:S02]  /*dd10*/  SEL R0, R0, RZ, P0 ;  /* 0x000000ff00007207 */ /* 0x000fe40000000000 */
[----:B---3--:R-:W-:-:S05]  /*dd20*/  LOP3.LUT R3, R3, R2, RZ, 0x3c, !PT ;  /* 0x0000000203037212 */ /* 0x008fca00078e3cff */
[----:B------:R1:W-:Y:S04]  /*dd30*/  STL [R1+0x8], R3 ;  /* 0x0000080301007387 */ /* 0x0003e80000100800 */
[----:B------:R1:W-:Y:S02]  /*dd40*/  STL [R1], R0 ;  /* 0x0000000001007387 */ /* 0x0003e40000100800 */
.L_x_311:
[----:B------:R-:W-:Y:S05]  /*dd50*/  BSYNC B6 ;  /* 0x0000000000067941 */ /* 0x000fea0003800000 */
.L_x_309:
[----:B------:R-:W-:-:S03]  /*dd60*/  UMOV UR4, 0xffffffff ;  /* 0xffffffff00047882 */ /* 0x000fc60000000000 */
[----:B------:R-:W-:Y:S05]  /*dd70*/  BRA.DIV UR4, `(.L_x_358) ;  /* 0x0000001204ec7947 */ /* 0x000fea000b800000 */
[----:B------:R2:W3:Y:S04]  /*dd80*/  SHFL.IDX PT, R4, R16, RZ, 0x1f ;  /* 0x00001fff10047589 */ /* 0x0004e800000e0000 */
[----:B------:R2:W4:Y:S02]  /*dd90*/  SHFL.IDX PT, R5, R16, 0x1, 0x1f ;  /* 0x00201f0010057f89 */ /* 0x00052400000e0000 */
.L_x_404:
[----:B01----:R-:W0:Y:S01]  /*dda0*/  S2R R0, SR_TID.X ;  /* 0x0000000000007919 */ /* 0x003e220000002100 */
[----:B------:R-:W-:Y:S01]  /*ddb0*/  ULDC UR4, c[0x0][0xc14] ;  /* 0x0003050000047ab9 */ /* 0x000fe20000000800 */
[----:B------:R-:W-:Y:S01]  /*ddc0*/  BSSY B0, `(.L_x_359) ;  /* 0x000000c000007945 */ /* 0x000fe20003800000 */
[----:B------:R-:W-:Y:S01]  /*ddd0*/  IMAD.MOV.U32 R3, RZ, RZ, RZ ;  /* 0x000000ffff037224 */ /* 0x000fe200078e00ff */
[----:B0-----:R-:W-:Y:S01]  /*dde0*/  LOP3.LUT R9, R0, 0x1f, RZ, 0xc0, !PT ;  /* 0x0000001f00097812 */ /* 0x001fe200078ec0ff */
[----:B------:R-:W-:-:S03]  /*ddf0*/  IMAD.U32 R0, RZ, RZ, UR4 ;  /* 0x00000004ff007e24 */ /* 0x000fc6000f8e00ff */
[C---:B------:R-:W-:Y:S01]  /*de00*/  ISETP.NE.AND P0, PT, R9.reuse, 0x1f, PT ;  /* 0x0000001f0900780c */ /* 0x040fe20003f05270 */
[----:B------:R-:W-:-:S05]  /*de10*/  IMAD.IADD R7, R9, 0x1, R19 ;  /* 0x0000000109077824 */ /* 0x000fca00078e0213 */
[----:B------:R-:W-:-:S13]  /*de20*/  ISETP.GE.OR P0, PT, R7, R0, !P0 ;  /* 0x000000000700720c */ /* 0x000fda0004706670 */
[----:B------:R-:W-:Y:S05]  /*de30*/  @P0 BRA `(.L_x_360) ;  /* 0x0000000000100947 */ /* 0x000fea0003800000 */
[----:B------:R-:W0:Y:S01]  /*de40*/  LDC.64 R2, c[0x0][0xc58] ;  /* 0x00031600ff027b82 */ /* 0x000e220000000a00 */
[----:B------:R-:W-:Y:S01]  /*de50*/  ULDC.64 UR4, c[0x0][0x208] ;  /* 0x0000820000047ab9 */ /* 0x000fe20000000a00 */
[----:B0-----:R-:W-:-:S06]  /*de60*/  IMAD.WIDE R2, R7, 0x4, R2 ;  /* 0x0000000407027825 */ /* 0x001fcc00078e0202 */
[----:B------:R0:W5:Y:S02]  /*de70*/  LDG.E R3, desc[UR4][R2.64] ;  /* 0x0000000402037981 */ /* 0x000164000c1e1900 */
.L_x_360:
[----:B------:R-:W-:Y:S05]  /*de80*/  BSYNC B0 ;  /* 0x0000000000007941 */ /* 0x000fea0003800000 */
.L_x_359:
[----:B------:R-:W-:-:S03]  /*de90*/  UMOV UR4, 0xffffffff ;  /* 0xffffffff00047882 */ /* 0x000fc60000000000 */
[----:B------:R-:W-:Y:S05]  /*dea0*/  BRA.DIV UR4, `(.L_x_361) ;  /* 0x0000001204ec7947 */ /* 0x000fea000b800000 */
[----:B-----5:R-:W1:Y:S01]  /*deb0*/  SHFL.UP PT, R14, R3, 0x1, RZ ;  /* 0x04200000030e7989 */ /* 0x020e6200000e00ff */
[C---:B------:R-:W-:Y:S02]  /*dec0*/  ISETP.NE.AND P0, PT, R9.reuse, RZ, PT ;  /* 0x000000ff0900720c */ /* 0x040fe40003f05270 */
[C---:B------:R-:W-:Y:S02]  /*ded0*/  ISETP.GE.U32.AND P1, PT, R9.reuse, 0x2, PT ;  /* 0x000000020900780c */ /* 0x040fe40003f26070 */
[----:B-1----:R-:W-:Y:S02]  /*dee0*/  SEL R14, R14, RZ, P0 ;  /* 0x000000ff0e0e7207 */ /* 0x002fe40000000000 */
[----:B------:R-:W-:-:S03]  /*def0*/  ISETP.GE.U32.AND P0, PT, R9, 0x4, PT ;  /* 0x000000040900780c */ /* 0x000fc60003f06070 */
[----:B------:R-:W-:-:S05]  /*df00*/  IMAD.IADD R13, R3, 0x1, R14 ;  /* 0x00000001030d7824 */ /* 0x000fca00078e020e */
[----:B------:R-:W1:Y:S02]  /*df10*/  SHFL.UP PT, R14, R13, 0x2, RZ ;  /* 0x044000000d0e7989 */ /* 0x000e6400000e00ff */
[----:B-1----:R-:W-:Y:S02]  /*df20*/  SEL R6, R14, RZ, P1 ;  /* 0x000000ff0e067207 */ /* 0x002fe40000800000 */
[----:B------:R-:W-:Y:S02]  /*df30*/  ISETP.GE.U32.AND P1, PT, R9, 0x8, PT ;  /* 0x000000080900780c */ /* 0x000fe40003f26070 */
[----:B------:R-:W-:-:S05]  /*df40*/  IADD3 R6, R13, R6, RZ ;  /* 0x000000060d067210 */ /* 0x000fca0007ffe0ff */
[----:B------:R-:W1:Y:S02]  /*df50*/  SHFL.UP PT, R14, R6, 0x4, RZ ;  /* 0x04800000060e7989 */ /* 0x000e6400000e00ff */
[----:B-1----:R-:W-:Y:S02]  /*df60*/  SEL R7, R14, RZ, P0 ;  /* 0x000000ff0e077207 */ /* 0x002fe40000000000 */
[----:B------:R-:W-:-:S03]  /*df70*/  ISETP.GE.U32.AND P0, PT, R9, 0x10, PT ;  /* 0x000000100900780c */ /* 0x000fc60003f06070 */
[----:B------:R-:W-:-:S05]  /*df80*/  IMAD.IADD R7, R6, 0x1, R7 ;  /* 0x0000000106077824 */ /* 0x000fca00078e0207 */
[----:B------:R-:W1:Y:S02]  /*df90*/  SHFL.UP PT, R14, R7, 0x8, RZ ;  /* 0x05000000070e7989 */ /* 0x000e6400000e00ff */
[----:B-1----:R-:W-:-:S05]  /*dfa0*/  SEL R8, R14, RZ, P1 ;  /* 0x000000ff0e087207 */ /* 0x002fca0000800000 */
[----:B------:R-:W-:-:S05]  /*dfb0*/  IMAD.IADD R8, R7, 0x1, R8 ;  /* 0x0000000107087824 */ /* 0x000fca00078e0208 */
[----:B------:R-:W1:Y:S02]  /*dfc0*/  SHFL.UP PT, R14, R8, 0x10, RZ ;  /* 0x06000000080e7989 */ /* 0x000e6400000e00ff */
[----:B-1----:R-:W-:-:S05]  /*dfd0*/  SEL R9, R14, RZ, P0 ;  /* 0x000000ff0e097207 */ /* 0x002fca0000000000 */
[----:B0-----:R-:W-:-:S05]  /*dfe0*/  IMAD.IADD R2, R8, 0x1, R9 ;  /* 0x0000000108027824 */ /* 0x001fca00078e0209 */
[----:B------:R0:W1:Y:S02]  /*dff0*/  SHFL.IDX PT, R14, R2, 0x1f, 0x1f ;  /* 0x03e01f00020e7f89 */ /* 0x00006400000e0000 */
.L_x_412:
[----:B------:R-:W-:Y:S02]  /*e000*/  ULDC UR4, c[0x0][0xc10] ;  /* 0x0003040000047ab9 */ /* 0x000fe40000000800 */
[----:B--2---:R-:W-:-:S04]  /*e010*/  IMAD.U32 R16, RZ, RZ, UR4 ;  /* 0x00000004ff107e24 */ /* 0x004fc8000f8e00ff */
[----:B-1----:R-:W-:-:S04]  /*e020*/  IMAD R6, R14, R16, RZ ;  /* 0x000000100e067224 */ /* 0x002fc800078e02ff */
[----:B----4-:R-:W-:-:S05]  /*e030*/  IMAD.IADD R5, R5, 0x1, R6 ;  /* 0x0000000105057824 */ /* 0x010fca00078e0206 */
[----:B---3--:R-:W-:-:S13]  /*e040*/  ISETP.GT.AND P0, PT, R5, R4, PT ;  /* 0x000000040500720c */ /* 0x008fda0003f04270 */
[----:B------:R-:W-:Y:S05]  /*e050*/  @P0 BRA `(.L_x_362) ;  /* 0x0000000000b80947 */ /* 0x000fea0003800000 */
[----:B------:R-:W1:Y:S02]  /*e060*/  LDC R0, c[0x0][0xc14] ;  /* 0x00030500ff007b82 */ /* 0x000e640000000800 */
.L_x_367:
[----:B------:R-:W-:-:S05]  /*e070*/  VIADD R19, R19, 0x1f ;  /* 0x0000001f13137836 */ /* 0x000fca0000000000 */
[----:B-1----:R-:W-:-:S13]  /*e080*/  ISETP.GE.AND P0, PT, R19, R0, PT ;  /* 0x000000001300720c */ /* 0x002fda0003f06270 */
[----:B------:R-:W-:Y:S05]  /*e090*/  @P0 BRA `(.L_x_363) ;  /* 0x0000000400600947 */ /* 0x000fea0003800000 */
[----:B0-----:R-:W0:Y:S01]  /*e0a0*/  S2R R2, SR_TID.X ;  /* 0x0000000000027919 */ /* 0x001e220000002100 */
[----:B------:R-:W-:Y:S01]  /*e0b0*/  BSSY B0, `(.L_x_364) ;  /* 0x000000b000007945 */ /* 0x000fe20003800000 */
[----:B------:R-:W-:Y:S01]  /*e0c0*/  IMAD.MOV.U32 R3, RZ, RZ, RZ ;  /* 0x000000ffff037224 */ /* 0x000fe200078e00ff */
[----:B0-----:R-:W-:-:S04]  /*e0d0*/  LOP3.LUT R8, R2, 0x1f, RZ, 0xc0, !PT ;  /* 0x0000001f02087812 */ /* 0x001fc800078ec0ff */
[C---:B------:R-:W-:Y:S02]  /*e0e0*/  ISETP.NE.AND P1, PT, R8.reuse, 0x1f, PT ;  /* 0x0000001f0800780c */ /* 0x040fe40003f25270 */
[----:B------:R-:W-:-:S04]  /*e0f0*/  IADD3 R7, R8, R19, RZ ;  /* 0x0000001308077210 */ /* 0x000fc80007ffe0ff */
[----:B------:R-:W-:-:S13]  /*e100*/  ISETP.GE.OR P0, PT, R7, R0, !P1 ;  /* 0x000000000700720c */ /* 0x000fda0004f06670 */
[----:B------:R-:W-:Y:S05]  /*e110*/  @P0 BRA `(.L_x_365) ;  /* 0x0000000000100947 */ /* 0x000fea0003800000 */
[----:B------:R-:W0:Y:S01]  /*e120*/  LDC.64 R2, c[0x0][0xc58] ;  /* 0x00031600ff027b82 */ /* 0x000e220000000a00 */
[----:B------:R-:W-:Y:S01]  /*e130*/  ULDC.64 UR4, c[0x0][0x208] ;  /* 0x0000820000047ab9 */ /* 0x000fe20000000a00 */
[----:B0-----:R-:W-:-:S06]  /*e140*/  IMAD.WIDE R2, R7, 0x4, R2 ;  /* 0x0000000407027825 */ /* 0x001fcc00078e0202 */
[----:B------:R0:W5:Y:S02]  /*e150*/  LDG.E R3, desc[UR4][R2.64] ;  /* 0x0000000402037981 */ /* 0x000164000c1e1900 */
.L_x_365:
[----:B------:R-:W-:Y:S05]  /*e160*/  BSYNC B0 ;  /* 0x0000000000007941 */ /* 0x000fea0003800000 */
.L_x_364:
[----:B------:R-:W-:-:S03]  /*e170*/  UMOV UR4, 0xffffffff ;  /* 0xffffffff00047882 */ /* 0x000fc60000000000 */
[----:B------:R-:W-:Y:S05]  /*e180*/  BRA.DIV UR4, `(.L_x_366) ;  /* 0x0000001604047947 */ /* 0x000fea000b800000 */
[----:B-----5:R-:W1:Y:S01]  /*e190*/  SHFL.UP PT, R14, R3, 0x1, RZ ;  /* 0x04200000030e7989 */ /* 0x020e6200000e00ff */
[C---:B------:R-:W-:Y:S02]  /*e1a0*/  ISETP.NE.AND P0, PT, R8.reuse, RZ, PT ;  /* 0x000000ff0800720c */ /* 0x040fe40003f05270 */
[----:B------:R-:W-:Y:S02]  /*e1b0*/  ISETP.GE.U32.AND P1, PT, R8, 0x2, PT ;  /* 0x000000020800780c */ /* 0x000fe40003f26070 */
[----:B-1----:R-:W-:Y:S02]  /*e1c0*/  SEL R14, R14, RZ, P0 ;  /* 0x000000ff0e0e7207 */ /* 0x002fe40000000000 */
        /* <DEDUP_REMOVED lines=16> */
[----:B------:R0:W1:Y:S02]  /*e2d0*/  SHFL.IDX PT, R14, R2, 0x1f, 0x1f ;  /* 0x03e01f00020e7f89 */ /* 0x00006400000e0000 */
.L_x_420:
[----:B------:R-:W-:Y:S02]  /*e2e0*/  ULDC UR4, c[0x0][0xc10] ;  /* 0x0003040000047ab9 */ /* 0x000fe40000000800 */
[----:B------:R-:W-:-:S05]  /*e2f0*/  MOV R16, UR4 ;  /* 0x0000000400107c02 */ /* 0x000fca0008000f00 */
[----:B-1----:R-:W-:-:S04]  /*e300*/  IMAD R6, R14, R16, RZ ;  /* 0x000000100e067224 */ /* 0x002fc800078e02ff */
[----:B------:R-:W-:-:S05]  /*e310*/  IMAD.IADD R5, R6, 0x1, R5 ;  /* 0x0000000106057824 */ /* 0x000fca00078e0205 */
[----:B------:R-:W-:-:S13]  /*e320*/  ISETP.GT.AND P0, PT, R5, R4, PT ;  /* 0x000000040500720c */ /* 0x000fda0003f04270 */
[----:B------:R-:W-:Y:S05]  /*e330*/  @!P0 BRA `(.L_x_367) ;  /* 0xfffffffc004c8947 */ /* 0x000fea000383ffff */
.L_x_362:
[----:B------:R-:W-:Y:S01]  /*e340*/  IMAD.IADD R6, R5, 0x1, -R6 ;  /* 0x0000000105067824 */ /* 0x000fe200078e0a06 */
[----:B------:R-:W-:-:S03]  /*e350*/  UMOV UR4, 0xffffffff ;  /* 0xffffffff00047882 */ /* 0x000fc60000000000 */
[----:B------:R-:W-:-:S05]  /*e360*/  IMAD R5, R2, R16, R6 ;  /* 0x0000001002057224 */ /* 0x000fca00078e0206 */
[----:B------:R-:W-:Y:S01]  /*e370*/  ISETP.GT.AND P6, PT, R5, R4, PT ;  /* 0x000000040500720c */ /* 0x000fe20003fc4270 */
[----:B------:R-:W-:-:S12]  /*e380*/  BRA.DIV UR4, `(.L_x_368) ;  /* 0x0000001604547947 */ /* 0x000fd8000b800000 */
[----:B------:R-:W-:-:S04]  /*e390*/  VOTE.ANY R7, PT, !P6 ;  /* 0x0000000000077806 */ /* 0x000fc800070e0100 */
[----:B------:R-:W1:Y:S02]  /*e3a0*/  POPC R5, R7 ;  /* 0x0000000700057309 */ /* 0x000e640000000000 */
[----:B-1----:R1:W2:Y:S02]  /*e3b0*/  SHFL.IDX PT, R17, R3, R5, 0x1f ;  /* 0x00001f0503117589 */ /* 0x0022a400000e0000 */
.L_x_424:
[----:B------:R-:W-:Y:S01]  /*e3c0*/  ISETP.NE.AND P0, PT, R7, RZ, PT ;  /* 0x000000ff0700720c */ /* 0x000fe20003f05270 */
[----:B------:R-:W-:-:S12]  /*e3d0*/  IMAD.MOV.U32 R14, RZ, RZ, RZ ;  /* 0x000000ffff0e7224 */ /* 0x000fd800078e00ff */
[----:B------:R-:W-:Y:S05]  /*e3e0*/  @!P0 BRA `(.L_x_369) ;  /* 0x0000000000108947 */ /* 0x000fea0003800000 */
[----:B------:R-:W-:Y:S01]  /*e3f0*/  UMOV UR4, 0xffffffff ;  /* 0xffffffff00047882 */ /* 0x000fe20000000000 */
[----:B------:R-:W-:Y:S02]  /*e400*/  VIADD R12, R5, 0xffffffff ;  /* 0xffffffff050c7836 */ /* 0x000fe40000000000 */
[----:B------:R-:W-:Y:S05]  /*e410*/  BRA.DIV UR4, `(.L_x_370) ;  /* 0x0000001604787947 */ /* 0x000fea000b800000 */
[----:B------:R3:W4:Y:S02]  /*e420*/  SHFL.IDX PT, R14, R2, R12, 0x1f ;  /* 0x00001f0c020e7589 */ /* 0x00072400000e0000 */
.L_x_369:
[-C--:B--2---:R-:W-:Y:S01]  /*e430*/  IABS R7, R17.reuse ;  /* 0x0000001100077213 */ /* 0x084fe20000000000 */
[----:B----4-:R-:W-:Y:S01]  /*e440*/  IMAD R16, R14, R16, R6 ;  /* 0x000000100e107224 */ /* 0x010fe200078e0206 */
[----:B------:R-:W-:Y:S01]  /*e450*/  IABS R6, R17 ;  /* 0x0000001100067213 */ /* 0x000fe20000000000 */
[----:B------:R-:W-:Y:S01]  /*e460*/  IMAD.IADD R19, R5, 0x1, R19 ;  /* 0x0000000105137824 */ /* 0x000fe200078e0213 */
[----:B------:R-:W2:Y:S03]  /*e470*/  I2F.RP R8, R7 ;  /* 0x0000000700087306 */ /* 0x000ea60000209400 */
[----:B------:R-:W-:-:S05]  /*e480*/  IMAD.MOV R6, RZ, RZ, -R6 ;  /* 0x000000ffff067224 */ /* 0x000fca00078e0a06 */
[----:B--2---:R-:W2:Y:S02]  /*e490*/  MUFU.RCP R8, R8 ;  /* 0x0000000800087308 */ /* 0x004ea40000001000 */
[----:B--2---:R-:W-:-:S06]  /*e4a0*/  VIADD R9, R8, 0xffffffe ;  /* 0x0ffffffe08097836 */ /* 0x004fcc0000000000 */
[----:B-1----:R-:W0:Y:S02]  /*e4b0*/  F2I.FTZ.U32.TRUNC.NTZ R3, R9 ;  /* 0x0000000900037305 */ /* 0x002e24000021f000 */
[----:B0--3--:R-:W-:-:S04]  /*e4c0*/  IMAD.MOV R2, RZ, RZ, -R3 ;  /* 0x000000ffff027224 */ /* 0x009fc800078e0a03 */
[----:B------:R-:W-:Y:S01]  /*e4d0*/  IMAD R11, R2, R7, RZ ;  /* 0x00000007020b7224 */ /* 0x000fe200078e02ff */
[----:B------:R-:W-:-:S05]  /*e4e0*/  MOV R2, RZ ;  /* 0x000000ff00027202 */ /* 0x000fca0000000f00 */
[----:B------:R-:W-:-:S04]  /*e4f0*/  IMAD.HI.U32 R3, R3, R11, R2 ;  /* 0x0000000b03037227 */ /* 0x000fc800078e0002 */
[----:B------:R-:W-:-:S05]  /*e500*/  IMAD.IADD R2, R4, 0x1, -R16 ;  /* 0x0000000104027824 */ /* 0x000fca00078e0a10 */
[----:B------:R-:W-:-:S05]  /*e510*/  IABS R4, R2 ;  /* 0x0000000200047213 */ /* 0x000fca0000000000 */
[----:B------:R-:W-:-:S04]  /*e520*/  IMAD.HI.U32 R3, R3, R4, RZ ;  /* 0x0000000403037227 */ /* 0x000fc800078e00ff */
[----:B------:R-:W-:-:S05]  /*e530*/  IMAD R4, R3, R6, R4 ;  /* 0x0000000603047224 */ /* 0x000fca00078e0204 */
[----:B------:R-:W-:-:S13]  /*e540*/  ISETP.GT.U32.AND P0, PT, R7, R4, PT ;  /* 0x000000040700720c */ /* 0x000fda0003f04070 */
[----:B------:R-:W-:Y:S02]  /*e550*/  @!P0 IMAD.IADD R4, R4, 0x1, -R7 ;  /* 0x0000000104048824 */ /* 0x000fe400078e0a07 */
[----:B------:R-:W-:-:S03]  /*e560*/  @!P0 VIADD R3, R3, 0x1 ;  /* 0x0000000103038836 */ /* 0x000fc60000000000 */
[----:B------:R-:W-:Y:S02]  /*e570*/  ISETP.GE.U32.AND P0, PT, R4, R7, PT ;  /* 0x000000070400720c */ /* 0x000fe40003f06070 */
[----:B------:R-:W-:-:S11]  /*e580*/  LOP3.LUT R4, R2, R17, RZ, 0x3c, !PT ;  /* 0x0000001102047212 */ /* 0x000fd600078e3cff */
[----:B------:R-:W-:Y:S01]  /*e590*/  @P0 VIADD R3, R3, 0x1 ;  /* 0x0000000103030836 */ /* 0x000fe20000000000 */
[----:B------:R-:W-:-:S13]  /*e5a0*/  ISETP.GE.AND P0, PT, R4, RZ, PT ;  /* 0x000000ff0400720c */ /* 0x000fda0003f06270 */
[----:B------:R-:W-:Y:S01]  /*e5b0*/  @!P0 IMAD.MOV R3, RZ, RZ, -R3 ;  /* 0x000000ffff038224 */ /* 0x000fe200078e0a03 */
[----:B------:R-:W-:-:S13]  /*e5c0*/  ISETP.NE.AND P0, PT, R17, RZ, PT ;  /* 0x000000ff1100720c */ /* 0x000fda0003f05270 */
[----:B------:R-:W-:-:S04]  /*e5d0*/  @!P0 LOP3.LUT R3, RZ, R17, RZ, 0x33, !PT ;  /* 0x00000011ff038212 */ /* 0x000fc800078e33ff */
[----:B------:R-:W-:Y:S01]  /*e5e0*/  IADD3 R4, -R3, RZ, RZ ;  /* 0x000000ff03047210 */ /* 0x000fe20007ffe1ff */
[----:B------:R-:W-:-:S04]  /*e5f0*/  IMAD.MOV.U32 R18, RZ, RZ, R3 ;  /* 0x000000ffff127224 */ /* 0x000fc800078e0003 */
[----:B------:R-:W-:Y:S01]  /*e600*/  IMAD R17, R17, R4, R2 ;  /* 0x0000000411117224 */ /* 0x000fe200078e0202 */
[----:B------:R-:W-:Y:S06]  /*e610*/  BRA `(.L_x_371) ;  /* 0x00000000001c7947 */ /* 0x000fec0003800000 */
.L_x_363:
[----:B------:R-:W-:Y:S01]  /*e620*/  UMOV UR4, URZ ;  /* 0x0000003f00047c82 */ /* 0x000fe20008000000 */
[----:B------:R-:W-:Y:S01]  /*e630*/  UMOV UR5, URZ ;  /* 0x0000003f00057c82 */ /* 0x000fe20008000000 */
[----:B------:R-:W-:Y:S01]  /*e640*/  ULDC UR6, c[0x0][0xc14] ;  /* 0x0003050000067ab9 */ /* 0x000fe20000000800 */
[----:B------:R-:W-:Y:S02]  /*e650*/  IMAD.MOV.U32 R16, RZ, RZ, R4 ;  /* 0x000000ffff107224 */ /* 0x000fe400078e0004 */
[----:B------:R-:W-:Y:S02]  /*e660*/  IMAD.U32 R17, RZ, RZ, UR4 ;  /* 0x00000004ff117e24 */ /* 0x000fe4000f8e00ff */
[----:B------:R-:W-:Y:S02]  /*e670*/  IMAD.U32 R18, RZ, RZ, UR5 ;  /* 0x00000005ff127e24 */ /* 0x000fe4000f8e00ff */
[----:B------:R-:W-:-:S07]  /*e680*/  IMAD.U32 R19, RZ, RZ, UR6 ;  /* 0x00000006ff137e24 */ /* 0x000fce000f8e00ff */
.L_x_371:
[----:B0-----:R-:W0:Y:S01]  /*e690*/  S2R R2, SR_TID.X ;  /* 0x0000000000027919 */ /* 0x001e220000002100 */
[----:B------:R-:W-:Y:S05]  /*e6a0*/  WARPSYNC.ALL ;  /* 0x0000000000007948 */ /* 0x000fea0003800000 */
[----:B------:R-:W-:Y:S01]  /*e6b0*/  BAR.SYNC.DEFER_BLOCKING 0x4, 0x120 ;  /* 0x0104800000007b1d */ /* 0x000fe20000010000 */
[----:B0-----:R-:W-:-:S04]  /*e6c0*/  LOP3.LUT R2, R2, 0x1f, RZ, 0xc0, !PT ;  /* 0x0000001f02027812 */ /* 0x001fc800078ec0ff */
[----:B------:R-:W-:-:S13]  /*e6d0*/  ISETP.NE.AND P0, PT, R2, RZ, PT ;  /* 0x000000ff0200720c */ /* 0x000fda0003f05270 */
[----:B------:R-:W0:Y:S01]  /*e6e0*/  @!P0 S2R R3, SR_CgaCtaId ;  /* 0x0000000000038919 */ /* 0x000e220000008800 */
[----:B------:R-:W-:-:S04]  /*e6f0*/  @!P0 MOV R2, 0x400 ;  /* 0x0000040000028802 */ /* 0x000fc80000000f00 */
[----:B0-----:R-:W-:-:S05]  /*e700*/  @!P0 LEA R2, R3, R2, 0x18 ;  /* 0x0000000203028211 */ /* 0x001fca00078ec0ff */
[----:B------:R1:W-:Y:S01]  /*e710*/  @!P0 STS.128 [R2+0x348d0], R16 ;  /* 0x0348d01002008388 */ /* 0x0003e20000000c00 */
[----:B------:R-:W-:Y:S06]  /*e720*/  BAR.ARV 0x5, 0x120 ;  /* 0x0144800000007b1d */ /* 0x000fec0000002000 */
[----:B------:R-:W-:-:S13]  /*e730*/  ISETP.GE.AND P0, PT, R19, R0, PT ;  /* 0x000000001300720c */ /* 0x000fda0003f06270 */
[----:B------:R-:W-:Y:S05]  /*e740*/  @!P0 BRA `(.L_x_372) ;  /* 0xffffffc000488947 */ /* 0x000fea000383ffff */
.L_x_307:
[----:B0-----:R-:W2:Y:S01]  /*e750*/  LDL.LU R0, [R1+0x28] ;  /* 0x0000280001007983 */ /* 0x001ea20000300800 */
[----:B------:R-:W-:Y:S01]  /*e760*/  BSSY B0, `(.L_x_373) ;  /* 0x000000b000007945 */ /* 0x000fe20003800000 */
[----:B------:R-:W0:Y:S01]  /*e770*/  S2R R5, SR_CgaCtaId ;  /* 0x0000000000057919 */ /* 0x000e220000008800 */
[----:B--2---:R-:W-:-:S04]  /*e780*/  IADD3 R0, R0, 0x1, RZ ;  /* 0x0000000100007810 */ /* 0x004fc80007ffe0ff */
[----:B-1----:R-:W-:-:S04]  /*e790*/  LEA.HI R2, R0, R0, RZ, 0x1 ;  /* 0x0000000000027211 */ /* 0x002fc800078f08ff */
[----:B------:R-:W-:-:S05]  /*e7a0*/  LOP3.LUT R3, R2, 0xfffffffe, RZ, 0xc0, !PT ;  /* 0xfffffffe02037812 */ /* 0x000fca00078ec0ff */
[----:B------:R-:W-:Y:S01]  /*e7b0*/  IMAD.IADD R3, R0, 0x1, -R3 ;  /* 0x0000000100037824 */ /* 0x000fe200078e0a03 */
[----:B------:R-:W-:-:S04]  /*e7c0*/  MOV R0, 0x400 ;  /* 0x0000040000007802 */ /* 0x000fc80000000f00 */
[----:B0-----:R-:W-:Y:S02]  /*e7d0*/  LEA R0, R5, R0, 0x18 ;  /* 0x0000000005007211 */ /* 0x001fe400078ec0ff */
[----:B------:R-:W-:-:S04]  /*e7e0*/  SHF.L.U32 R3, R3, 0x1f, RZ ;  /* 0x0000001f03037819 */ /* 0x000fc800000006ff */
[----:B------:R-:W0:Y:S02]  /*e7f0*/  SYNCS.PHASECHK.TRANS64.TRYWAIT P0, [R0+URZ+0x34820], R3 ;  /* 0x03482003000075a7 */ /* 0x000e24000800017f */
[----:B0-----:R-:W-:Y:S05]  /*e800*/  @!P0 BRA `(.L_x_374) ;  /* 0x0000001000a08947 */ /* 0x001fea0003800000 */
.L_x_427:
[----:B------:R-:W-:Y:S05]  /*e810*/  BSYNC B0 ;  /* 0x0000000000007941 */ /* 0x000fea0003800000 */
.L_x_373:
[----:B------:R-:W-:-:S03]  /*e820*/  UMOV UR4, 0xffffffff ;  /* 0xffffffff00047882 */ /* 0x000fc60000000000 */
[----:B------:R-:W-:Y:S05]  /*e830*/  BRA.DIV UR4, `(.L_x_375) ;  /* 0x0000001204a87947 */ /* 0x000fea000b800000 */
[----:B------:R-:W1:Y:S02]  /*e840*/  S2R R2, SR_TID.X ;  /* 0x0000000000027919 */ /* 0x000e640000002100 */
[----:B-1----:R-:W-:-:S04]  /*e850*/  SHF.R.U32.HI R2, RZ, 0x5, R2 ;  /* 0x00000005ff027819 */ /* 0x002fc80000011602 */
[----:B------:R-:W-:-:S05]  /*e860*/  LOP3.LUT R2, R2, 0x3, RZ, 0xc0, !PT ;  /* 0x0000000302027812 */ /* 0x000fca00078ec0ff */
[----:B------:R1:W2:Y:S02]  /*e870*/  SHFL.IDX PT, R14, R2, RZ, 0x1f ;  /* 0x00001fff020e7589 */ /* 0x0002a400000e0000 */
.L_x_430:
[----:B--2---:R-:W-:Y:S01]  /*e880*/  ISETP.NE.AND P0, PT, R14, RZ, PT ;  /* 0x000000ff0e00720c */ /* 0x004fe20003f05270 */
[----:B------:R-:W-:-:S12]  /*e890*/  BSSY B0, `(.L_x_376) ;  /* 0x0000029000007945 */ /* 0x000fd80003800000 */
[----:B------:R-:W-:Y:S05]  /*e8a0*/  @P0 BRA `(.L_x_377) ;  /* 0x00000000009c0947 */ /* 0x000fea0003800000 */
[----:B------:R-:W-:-:S03]  /*e8b0*/  UMOV UR4, 0xffffffff ;  /* 0xffffffff00047882 */ /* 0x000fc60000000000 */
[----:B------:R-:W-:Y:S05]  /*e8c0*/  BRA.DIV UR4, `(.L_x_378) ;  /* 0x0000001204b87947 */ /* 0x000fea000b800000 */
[----:B------:R-:W-:-:S13]  /*e8d0*/  ELECT P6, URZ, PT ;  /* 0x00000000003f782f */ /* 0x000fda00038c0000 */
.L_x_433:
[----:B------:R-:W-:Y:S05]  /*e8e0*/  @!P6 BRA `(.L_x_377) ;  /* 0x00000000008ce947 */ /* 0x000fea0003800000 */
[----:B-1----:R-:W2:Y:S02]  /*e8f0*/  LDL R2, [R1+0x30] ;  /* 0x0000300001027983 */ /* 0x002ea40000100800 */
[----:B--2---:R-:W-:-:S13]  /*e900*/  R2UR UR4, R2 ;  /* 0x00000000020472ca */ /* 0x004fda00000e0000 */
[----:B------:R-:W-:-:S06]  /*e910*/  ULOP3.LUT UR4, UR4, 0x2, URZ, 0xfc, !UPT ;  /* 0x0000000204047892 */ /* 0x000fcc000f8efc3f */
[----:B------:R-:W-:-:S05]  /*e920*/  IMAD.U32 R2, RZ, RZ, UR4 ;  /* 0x00000004ff027e24 */ /* 0x000fca000f8e00ff */
[----:B------:R-:W-:-:S13]  /*e930*/  ISETP.NE.AND P2, PT, R2, 0x3, PT ;  /* 0x000000030200780c */ /* 0x000fda0003f45270 */
[----:B------:R-:W-:Y:S05]  /*e940*/  @!P2 BRA `(.L_x_379) ;  /* 0x000000000004a947 */ /* 0x000fea0003800000 */
[----:B------:R-:W-:Y:S01]  /*e950*/  BPT.TRAP 0x1 ;  /* 0x000000040000795c */ /* 0x000fe20000300000 */
.L_x_379:
[----:B0-----:R-:W2:Y:S04]  /*e960*/  LDL R3, [R1] ;  /* 0x0000000001037983 */ /* 0x001ea80000100800 */
[----:B------:R-:W3:Y:S01]  /*e970*/  LDL.LU R7, [R1+0x8] ;  /* 0x0000080001077983 */ /* 0x000ee20000300800 */
[----:B------:R-:W-:-:S04]  /*e980*/  VIADD R2, R0, 0x34840 ;  /* 0x0003484000027836 */ /* 0x000fc80000000000 */
[C---:B--2---:R-:W-:Y:S02]  /*e990*/  IMAD R6, R3.reuse, 0x8, R2 ;  /* 0x0000000803067824 */ /* 0x044fe400078e0202 */
[----:B------:R-:W-:Y:S01]  /*e9a0*/  VIADD R3, R3, 0x1 ;  /* 0x0000000103037836 */ /* 0x000fe20000000000 */
[----:B---3--:R-:W-:-:S04]  /*e9b0*/  SHF.L.U32 R5, R7, 0x1f, RZ ;  /* 0x0000001f07057819 */ /* 0x008fc800000006ff */
[C---:B------:R-:W-:Y:S01]  /*e9c0*/  ISETP.NE.AND P1, PT, R3.reuse, 0x2, PT ;  /* 0x000000020300780c */ /* 0x040fe20003f25270 */
[----:B------:R-:W0:Y:S03]  /*e9d0*/  SYNCS.PHASECHK.TRANS64.TRYWAIT P0, [R6+URZ], R5 ;  /* 0x00000005060075a7 */ /* 0x000e26000800017f */
[----:B------:R-:W-:Y:S02]  /*e9e0*/  SEL R4, RZ, 0x1, P1 ;  /* 0x00000001ff047807 */ /* 0x000fe40000800000 */
[----:B------:R-:W-:Y:S02]  /*e9f0*/  SEL R3, R3, RZ, P1 ;  /* 0x000000ff03037207 */ /* 0x000fe40000800000 */
[----:B------:R-:W-:-:S03]  /*ea00*/  LOP3.LUT R4, R7, R4, RZ, 0x3c, !PT ;  /* 0x0000000407047212 */ /* 0x000fc600078e3cff */
[----:B------:R-:W-:Y:S01]  /*ea10*/  IMAD R7, R3, 0x8, R2 ;  /* 0x0000000803077824 */ /* 0x000fe200078e0202 */
[----:B------:R-:W-:Y:S01]  /*ea20*/  SHF.L.U32 R2, R4, 0x1f, RZ ;  /* 0x0000001f04027819 */ /* 0x000fe200000006ff */
[----:B0-----:R-:W-:Y:S06]  /*ea30*/  @!P0 BRA `(.L_x_380) ;  /* 0x00000010007c8947 */ /* 0x001fec0003800000 */
.L_x_434:
[----:B------:R-:W1:Y:S02]  /*ea40*/  SYNCS.PHASECHK.TRANS64.TRYWAIT P0, [R7+URZ], R2 ;  /* 0x00000002070075a7 */ /* 0x000e64000800017f */
[----:B-1----:R-:W-:Y:S05]  /*ea50*/  @!P0 BRA `(.L_x_381) ;  /* 0x0000001000888947 */ /* 0x002fea0003800000 */
.L_x_435:
[----:B------:R-:W-:Y:S05]  /*ea60*/  @!P2 BRA `(.L_x_382) ;  /* 0x000000000004a947 */ /* 0x000fea0003800000 */
[----:B------:R-:W-:Y:S01]  /*ea70*/  BPT.TRAP 0x1 ;  /* 0x000000040000795c */ /* 0x000fe20000300000 */
.L_x_382:
[----:B------:R-:W2:Y:S01]  /*ea80*/  LDL.LU R4, [R1] ;  /* 0x0000000001047983 */ /* 0x000ea20000300800 */
[----:B------:R-:W-:-:S05]  /*ea90*/  IADD3 R0, R0, 0x34860, RZ ;  /* 0x0003486000007810 */ /* 0x000fca0007ffe0ff */
[----:B--2---:R-:W-:-:S04]  /*eaa0*/  IMAD R4, R4, 0x8, R0 ;  /* 0x0000000804047824 */ /* 0x004fc800078e0200 */
[----:B------:R-:W2:Y:S02]  /*eab0*/  SYNCS.PHASECHK.TRANS64.TRYWAIT P0, [R4+URZ], R5 ;  /* 0x00000005040075a7 */ /* 0x000ea4000800017f */
[----:B--2---:R-:W-:Y:S05]  /*eac0*/  @!P0 BRA `(.L_x_383) ;  /* 0x0000001000808947 */ /* 0x004fea0003800000 */
.L_x_436:
[----:B------:R-:W-:-:S07]  /*ead0*/  IMAD R3, R3, 0x8, R0 ;  /* 0x0000000803037824 */ /* 0x000fce00078e0200 */
.L_x_384:
[----:B---3--:R3:W4:Y:S02]  /*eae0*/  SYNCS.PHASECHK.TRANS64.TRYWAIT P0, [R3+URZ], R2 ;  /* 0x00000002030075a7 */ /* 0x008724000800017f */
[----:B----4-:R-:W-:Y:S05]  /*eaf0*/  @!P0 NANOSLEEP.SYNCS 0x989680 ;  /* 0x009896800000895d */ /* 0x010fea0003900000 */
[----:B------:R-:W4:Y:S02]  /*eb00*/  @!P0 SYNCS.PHASECHK.TRANS64 P0, [R3+URZ], R2 ;  /* 0x00000002030085a7 */ /* 0x000f24000800007f */
[----:B----4-:R-:W-:Y:S05]  /*eb10*/  @!P0 BRA `(.L_x_384) ;  /* 0xfffffffc00f08947 */ /* 0x010fea000383ffff */
.L_x_377:
[----:B------:R-:W-:Y:S05]  /*eb20*/  BSYNC B0 ;  /* 0x0000000000007941 */ /* 0x000fea0003800000 */
.L_x_376:
[----:B------:R-:W-:Y:S05]  /*eb30*/  EXIT ;  /* 0x000000000000794d */ /* 0x000fea0003800000 */
.L_x_261:
[----:B0-----:R0:W1:Y:S02]  /*eb40*/  SYNCS.PHASECHK.TRANS64.TRYWAIT P1, [R0+URZ+0x34800], R3 ;  /* 0x03480003000075a7 */ /* 0x001064000802017f */
[----:B-1----:R-:W-:Y:S05]  /*eb50*/  @!P1 NANOSLEEP.SYNCS 0x989680 ;  /* 0x009896800000995d */ /* 0x002fea0003900000 */
[----:B------:R-:W1:Y:S02]  /*eb60*/  @!P1 SYNCS.PHASECHK.TRANS64 P1, [R0+URZ+0x34800], R3 ;  /* 0x03480003000095a7 */ /* 0x000e64000802007f */
[----:B-1----:R-:W-:Y:S05]  /*eb70*/  @!P1 BRA `(.L_x_261) ;  /* 0xfffffffc00f09947 */ /* 0x002fea000383ffff */
[----:B------:R-:W-:Y:S05]  /*eb80*/  BRA `(.L_x_385) ;  /* 0xffffff2800c47947 */ /* 0x000fea000383ffff */
.L_x_265:
[----:B-1----:R1:W2:Y:S02]  /*eb90*/  SYNCS.PHASECHK.TRANS64.TRYWAIT P2, [R3+URZ+0x34830], R4 ;  /* 0x03483004030075a7 */ /* 0x0022a4000804017f */
[----:B--2---:R-:W-:Y:S05]  /*eba0*/  @!P2 NANOSLEEP.SYNCS 0x989680 ;  /* 0x009896800000a95d */ /* 0x004fea0003900000 */
[----:B------:R-:W2:Y:S02]  /*ebb0*/  @!P2 SYNCS.PHASECHK.TRANS64 P2, [R3+URZ+0x34830], R4 ;  /* 0x034830040300a5a7 */ /* 0x000ea4000804007f */
[----:B--2---:R-:W-:Y:S05]  /*ebc0*/  @!P2 BRA `(.L_x_265) ;  /* 0xfffffffc00f0a947 */ /* 0x004fea000383ffff */
[----:B------:R-:W-:Y:S05]  /*ebd0*/  BRA `(.L_x_264) ;  /* 0xffffff2800e87947 */ /* 0x000fea000383ffff */
.L_x_270:
[----:B-1----:R-:W-:-:S04]  /*ebe0*/  IMAD.U32 R9, RZ, RZ, UR7 ;  /* 0x00000007ff097e24 */ /* 0x002fc8000f8e00ff */
[----:B------:R1:W2:Y:S03]  /*ebf0*/  SYNCS.PHASECHK.TRANS64.TRYWAIT P2, [R9+URZ+0x34830], R6 ;  /* 0x03483006090075a7 */ /* 0x0002a6000804017f */
[----:B--2---:R-:W-:Y:S05]  /*ec00*/  @!P2 NANOSLEEP.SYNCS 0x989680 ;  /* 0x009896800000a95d */ /* 0x004fea0003900000 */
[----:B------:R-:W2:Y:S02]  /*ec10*/  @!P2 SYNCS.PHASECHK.TRANS64 P2, [R9+URZ+0x34830], R6 ;  /* 0x034830060900a5a7 */ /* 0x000ea4000804007f */
[----:B--2---:R-:W-:Y:S05]  /*ec20*/  @!P2 BRA `(.L_x_270) ;  /* 0xfffffffc00eca947 */ /* 0x004fea000383ffff */
[----:B------:R-:W-:Y:S05]  /*ec30*/  BRA `(.L_x_269) ;  /* 0xffffff5800907947 */ /* 0x000fea000383ffff */
.L_x_274:
[----:B---3--:R3:W4:Y:S02]  /*ec40*/  SYNCS.PHASECHK.TRANS64.TRYWAIT P2, [R10+URZ+0x34850], R5 ;  /* 0x034850050a0075a7 */ /* 0x008724000804017f */
[----:B----4-:R-:W-:Y:S05]  /*ec50*/  @!P2 NANOSLEEP.SYNCS 0x989680 ;  /* 0x009896800000a95d */ /* 0x010fea0003900000 */
[----:B------:R-:W4:Y:S02]  /*ec60*/  @!P2 SYNCS.PHASECHK.TRANS64 P2, [R10+URZ+0x34850], R5 ;  /* 0x034850050a00a5a7 */ /* 0x000f24000804007f */
[----:B----4-:R-:W-:Y:S05]  /*ec70*/  @!P2 BRA `(.L_x_274) ;  /* 0xfffffffc00f0a947 */ /* 0x010fea000383ffff */
[----:B------:R-:W-:Y:S05]  /*ec80*/  BRA `(.L_x_273) ;  /* 0xffffff6000c07947 */ /* 0x000fea000383ffff */
.L_x_279:
[----:B-1----:R1:W2:Y:S02]  /*ec90*/  SYNCS.PHASECHK.TRANS64.TRYWAIT P0, [R20+URZ+0x34850], R5 ;  /* 0x03485005140075a7 */ /* 0x0022a4000800017f */
[----:B--2---:R-:W-:Y:S05]  /*eca0*/  @!P0 NANOSLEEP.SYNCS 0x989680 ;  /* 0x009896800000895d */ /* 0x004fea0003900000 */
[----:B------:R-:W2:Y:S02]  /*ecb0*/  @!P0 SYNCS.PHASECHK.TRANS64 P0, [R20+URZ+0x34850], R5 ;  /* 0x03485005140085a7 */ /* 0x000ea4000800007f */
[----:B--2---:R-:W-:Y:S05]  /*ecc0*/  @!P0 BRA `(.L_x_279) ;  /* 0xfffffffc00f08947 */ /* 0x004fea000383ffff */
[----:B------:R-:W-:Y:S05]  /*ecd0*/  BRA `(.L_x_278) ;  /* 0xffffff8400907947 */ /* 0x000fea000383ffff */
.L_x_318:
[----:B------:R-:W0:Y:S01]  /*ece0*/  S2R R7, SR_TID.X ;  /* 0x0000000000077919 */ /* 0x000e220000002100 */
[----:B------:R-:W-:Y:S01]  /*ecf0*/  BSSY B0, `(.L_x_386) ;  /* 0x000000a000007945 */ /* 0x000fe20003800000 */
[----:B------:R-:W-:Y:S01]  /*ed00*/  IMAD.MOV.U32 R12, RZ, RZ, RZ ;  /* 0x000000ffff0c7224 */ /* 0x000fe200078e00ff */
[----:B------:R-:W-:Y:S01]  /*ed10*/  MOV R15, 0xffffffff ;  /* 0xffffffff000f7802 */ /* 0x000fe20000000f00 */
[----:B------:R-:W-:Y:S01]  /*ed20*/  IMAD.MOV.U32 R11, RZ, RZ, 0x1f ;  /* 0x0000001fff0b7424 */ /* 0x000fe200078e00ff */
[----:B0-----:R-:W-:-:S04]  /*ed30*/  SHF.R.U32.HI R7, RZ, 0x5, R7 ;  /* 0x00000005ff077819 */ /* 0x001fc80000011607 */
[----:B------:R-:W-:-:S05]  /*ed40*/  LOP3.LUT R7, R7, 0x3, RZ, 0xc0, !PT ;  /* 0x0000000307077812 */ /* 0x000fca00078ec0ff */
[----:B------:R-:W-:-:S07]  /*ed50*/  IMAD.MOV.U32 R13, RZ, RZ, R7 ;  /* 0x000000ffff0d7224 */ /* 0x000fce00078e0007 */
[----:B------:R-:W-:Y:S05]  /*ed60*/  WARPSYNC.COLLECTIVE R15, `(.L_x_387) ;  /* 0x000000000f087348 */ /* 0x000fea0003c00000 */
[----:B------:R0:W1:Y:S02]  /*ed70*/  SHFL.IDX P6, R14, R13, R12, R11 ;  /* 0x0000000c0d0e7389 */ /* 0x00006400000c000b */
[----:B01----:R-:W-:Y:S01]  /*ed80*/  ENDCOLLECTIVE ;  /* 0x000000000000791b */ /* 0x003fe20003800000 */
.L_x_387:
[----:B------:R-:W-:Y:S05]  /*ed90*/  BSYNC B0 ;  /* 0x0000000000007941 */ /* 0x000fea0003800000 */
.L_x_386:
[----:B------:R-:W-:Y:S05]  /*eda0*/  BRA `(.L_x_388) ;  /* 0xffffffc800287947 */ /* 0x000fea000383ffff */
.L_x_319:
[----:B------:R-:W-:Y:S01]  /*edb0*/  BSSY B0, `(.L_x_389) ;  /* 0x0000006000007945 */ /* 0x000fe20003800000 */
[----:B------:R-:W-:-:S07]  /*edc0*/  IMAD.MOV.U32 R15, RZ, RZ, -0x1 ;  /* 0xffffffffff0f7424 */ /* 0x000fce00078e00ff */
[----:B------:R-:W-:Y:S05]  /*edd0*/  WARPSYNC.COLLECTIVE R15, `(.L_x_390) ;  /* 0x000000000f0c7348 */ /* 0x000fea0003c00000 */
[----:B------:R-:W-:Y:S02]  /*ede0*/  ELECT P6, UR62, PT ;  /* 0x00000000003e782f */ /* 0x000fe400038c0000 */
[----:B------:R-:W-:Y:S01]  /*edf0*/  MOV R14, UR62 ;  /* 0x0000003e000e7c02 */ /* 0x000fe20008000f00 */
[----:B------:R-:W-:Y:S10]  /*ee00*/  ENDCOLLECTIVE ;  /* 0x000000000000791b */ /* 0x000ff40003800000 */
.L_x_390:
[----:B------:R-:W-:Y:S05]  /*ee10*/  BSYNC B0 ;  /* 0x0000000000007941 */ /* 0x000fea0003800000 */
.L_x_389:
[----:B------:R-:W-:Y:S05]  /*ee20*/  BRA `(.L_x_391) ;  /* 0xffffffc800207947 */ /* 0x000fea000383ffff */
.L_x_322:
[----:B0-----:R0:W1:Y:S02]  /*ee30*/  SYNCS.PHASECHK.TRANS64.TRYWAIT P0, [R8+URZ+0x34840], R9 ;  /* 0x03484009080075a7 */ /* 0x001064000800017f */
[----:B-1----:R-:W-:Y:S05]  /*ee40*/  @!P0 NANOSLEEP.SYNCS 0x989680 ;  /* 0x009896800000895d */ /* 0x002fea0003900000 */
[----:B------:R-:W1:Y:S02]  /*ee50*/  @!P0 SYNCS.PHASECHK.TRANS64 P0, [R8+URZ+0x34840], R9 ;  /* 0x03484009080085a7 */ /* 0x000e64000800007f */
[----:B-1----:R-:W-:Y:S05]  /*ee60*/  @!P0 BRA `(.L_x_322) ;  /* 0xfffffffc00f08947 */ /* 0x002fea000383ffff */
[----:B------:R-:W-:Y:S05]  /*ee70*/  BRA `(.L_x_392) ;  /* 0xffffffc800947947 */ /* 0x000fea000383ffff */
.L_x_325:
[----:B0-----:R-:W0:Y:S01]  /*ee80*/  S2R R9, SR_CgaCtaId ;  /* 0x0000000000097919 */ /* 0x001e220000008800 */
[----:B------:R-:W-:-:S04]  /*ee90*/  MOV R8, 0x400 ;  /* 0x0000040000087802 */ /* 0x000fc80000000f00 */
[----:B0-----:R-:W-:-:S04]  /*eea0*/  LEA R8, R9, R8, 0x18 ;  /* 0x0000000809087211 */ /* 0x001fc800078ec0ff */
[----:B------:R0:W1:Y:S03]  /*eeb0*/  SYNCS.PHASECHK.TRANS64.TRYWAIT P0, [R8+URZ+0x34820], R6 ;  /* 0x03482006080075a7 */ /* 0x000066000800017f */
[----:B-1----:R-:W-:Y:S05]  /*eec0*/  @!P0 NANOSLEEP.SYNCS 0x989680 ;  /* 0x009896800000895d */ /* 0x002fea0003900000 */
[----:B------:R-:W1:Y:S02]  /*eed0*/  @!P0 SYNCS.PHASECHK.TRANS64 P0, [R8+URZ+0x34820], R6 ;  /* 0x03482006080085a7 */ /* 0x000e64000800007f */
[----:B-1----:R-:W-:Y:S05]  /*eee0*/  @!P0 BRA `(.L_x_325) ;  /* 0xfffffffc00e48947 */ /* 0x002fea000383ffff */
[----:B------:R-:W-:Y:S05]  /*eef0*/  BRA `(.L_x_393) ;  /* 0xffffffcc00e47947 */ /* 0x000fea000383ffff */
.L_x_333:
[----:B0-----:R0:W1:Y:S02]  /*ef00*/  SYNCS.PHASECHK.TRANS64.TRYWAIT P0, [R2+URZ+0x34840], R3 ;  /* 0x03484003020075a7 */ /* 0x001064000800017f */
[----:B-1----:R-:W-:Y:S05]  /*ef10*/  @!P0 NANOSLEEP.SYNCS 0x989680 ;  /* 0x009896800000895d */ /* 0x002fea0003900000 */
[----:B------:R-:W1:Y:S02]  /*ef20*/  @!P0 SYNCS.PHASECHK.TRANS64 P0, [R2+URZ+0x34840], R3 ;  /* 0x03484003020085a7 */ /* 0x000e64000800007f */
[----:B-1----:R-:W-:Y:S05]  /*ef30*/  @!P0 BRA `(.L_x_333) ;  /* 0xfffffffc00f08947 */ /* 0x002fea000383ffff */
[----:B------:R-:W-:Y:S05]  /*ef40*/  BRA `(.L_x_394) ;  /* 0xffffffd000a47947 */ /* 0x000fea000383ffff */
.L_x_335:
[----:B0-----:R0:W1:Y:S02]  /*ef50*/  SYNCS.PHASECHK.TRANS64.TRYWAIT P0, [R3+URZ+0x60], R2 ;  /* 0x00006002030075a7 */ /* 0x001064000800017f */
[----:B-1----:R-:W-:Y:S05]  /*ef60*/  @!P0 NANOSLEEP.SYNCS 0x989680 ;  /* 0x009896800000895d */ /* 0x002fea0003900000 */
[----:B------:R-:W1:Y:S02]  /*ef70*/  @!P0 SYNCS.PHASECHK.TRANS64 P0, [R3+URZ+0x60], R2 ;  /* 0x00006002030085a7 */ /* 0x000e64000800007f */
[----:B-1----:R-:W-:Y:S05]  /*ef80*/  @!P0 BRA `(.L_x_335) ;  /* 0xfffffffc00f08947 */ /* 0x002fea000383ffff */
[----:B------:R-:W-:Y:S05]  /*ef90*/  BRA `(.L_x_395) ;  /* 0xffffffd400507947 */ /* 0x000fea000383ffff */
.L_x_340:
[----:B-1----:R1:W2:Y:S02]  /*efa0*/  SYNCS.PHASECHK.TRANS64.TRYWAIT P0, [R2+URZ+0x34840], R3 ;  /* 0x03484003020075a7 */ /* 0x0022a4000800017f */
[----:B--2---:R-:W-:Y:S05]  /*efb0*/  @!P0 NANOSLEEP.SYNCS 0x989680 ;  /* 0x009896800000895d */ /* 0x004fea0003900000 */
[----:B------:R-:W2:Y:S02]  /*efc0*/  @!P0 SYNCS.PHASECHK.TRANS64 P0, [R2+URZ+0x34840], R3 ;  /* 0x03484003020085a7 */ /* 0x000ea4000800007f */
[----:B--2---:R-:W-:Y:S05]  /*efd0*/  @!P0 BRA `(.L_x_340) ;  /* 0xfffffffc00f08947 */ /* 0x004fea000383ffff */
[----:B------:R-:W-:Y:S05]  /*efe0*/  BRA `(.L_x_396) ;  /* 0xffffffd800b47947 */ /* 0x000fea000383ffff */
.L_x_342:
[----:B0-----:R0:W1:Y:S02]  /*eff0*/  SYNCS.PHASECHK.TRANS64.TRYWAIT P1, [R2+URZ+0x60], R3 ;  /* 0x00006003020075a7 */ /* 0x001064000802017f */
[----:B-1----:R-:W-:Y:S05]  /*f000*/  @!P1 NANOSLEEP.SYNCS 0x989680 ;  /* 0x009896800000995d */ /* 0x002fea0003900000 */
[----:B------:R-:W1:Y:S02]  /*f010*/  @!P1 SYNCS.PHASECHK.TRANS64 P1, [R2+URZ+0x60], R3 ;  /* 0x00006003020095a7 */ /* 0x000e64000802007f */
[----:B-1----:R-:W-:Y:S05]  /*f020*/  @!P1 BRA `(.L_x_342) ;  /* 0xfffffffc00f09947 */ /* 0x002fea000383ffff */
[----:B------:R-:W-:Y:S05]  /*f030*/  BRA `(.L_x_397) ;  /* 0xffffffdc00607947 */ /* 0x000fea000383ffff */
.L_x_347:
[----:B--2---:R2:W3:Y:S02]  /*f040*/  SYNCS.PHASECHK.TRANS64.TRYWAIT P0, [R2+URZ+0x34840], R3 ;  /* 0x03484003020075a7 */ /* 0x0044e4000800017f */
[----:B---3--:R-:W-:Y:S05]  /*f050*/  @!P0 NANOSLEEP.SYNCS 0x989680 ;  /* 0x009896800000895d */ /* 0x008fea0003900000 */
[----:B------:R-:W3:Y:S02]  /*f060*/  @!P0 SYNCS.PHASECHK.TRANS64 P0, [R2+URZ+0x34840], R3 ;  /* 0x03484003020085a7 */ /* 0x000ee4000800007f */
[----:B---3--:R-:W-:Y:S05]  /*f070*/  @!P0 BRA `(.L_x_347) ;  /* 0xfffffffc00f08947 */ /* 0x008fea000383ffff */
[----:B------:R-:W-:Y:S05]  /*f080*/  BRA `(.L_x_398) ;  /* 0xffffffe000847947 */ /* 0x000fea000383ffff */
.L_x_349:
[----:B0-----:R0:W1:Y:S02]  /*f090*/  SYNCS.PHASECHK.TRANS64.TRYWAIT P1, [R2+URZ+0x60], R8 ;  /* 0x00006008020075a7 */ /* 0x001064000802017f */
[----:B-1----:R-:W-:Y:S05]  /*f0a0*/  @!P1 NANOSLEEP.SYNCS 0x989680 ;  /* 0x009896800000995d */ /* 0x002fea0003900000 */
[----:B------:R-:W1:Y:S02]  /*f0b0*/  @!P1 SYNCS.PHASECHK.TRANS64 P1, [R2+URZ+0x60], R8 ;  /* 0x00006008020095a7 */ /* 0x000e64000802007f */
[----:B-1----:R-:W-:Y:S05]  /*f0c0*/  @!P1 BRA `(.L_x_349) ;  /* 0xfffffffc00f09947 */ /* 0x002fea000383ffff */
[----:B------:R-:W-:Y:S05]  /*f0d0*/  BRA `(.L_x_399) ;  /* 0xffffffe400347947 */ /* 0x000fea000383ffff */
.L_x_356:
[----:B-1----:R1:W2:Y:S02]  /*f0e0*/  SYNCS.PHASECHK.TRANS64.TRYWAIT P0, [R3+URZ+0x34860], R0 ;  /* 0x03486000030075a7 */ /* 0x0022a4000800017f */
[----:B--2---:R-:W-:Y:S05]  /*f0f0*/  @!P0 NANOSLEEP.SYNCS 0x989680 ;  /* 0x009896800000895d */ /* 0x004fea0003900000 */
[----:B------:R-:W2:Y:S02]  /*f100*/  @!P0 SYNCS.PHASECHK.TRANS64 P0, [R3+URZ+0x34860], R0 ;  /* 0x03486000030085a7 */ /* 0x000ea4000800007f */
[----:B--2---:R-:W-:Y:S05]  /*f110*/  @!P0 BRA `(.L_x_356) ;  /* 0xfffffffc00f08947 */ /* 0x004fea000383ffff */
[----:B------:R-:W-:Y:S05]  /*f120*/  BRA `(.L_x_400) ;  /* 0xffffffe800447947 */ /* 0x000fea000383ffff */
.L_x_358:
[----:B------:R-:W-:Y:S01]  /*f130*/  BSSY B0, `(.L_x_401) ;  /* 0x0000008000007945 */ /* 0x000fe20003800000 */
[----:B0-----:R-:W-:Y:S02]  /*f140*/  IMAD.MOV.U32 R13, RZ, RZ, R16 ;  /* 0x000000ffff0d7224 */ /* 0x001fe400078e0010 */
[----:B------:R-:W-:Y:S02]  /*f150*/  IMAD.MOV.U32 R12, RZ, RZ, RZ ;  /* 0x000000ffff0c7224 */ /* 0x000fe400078e00ff */
[----:B------:R-:W-:Y:S02]  /*f160*/  IMAD.MOV.U32 R11, RZ, RZ, 0x1f ;  /* 0x0000001fff0b7424 */ /* 0x000fe400078e00ff */
[----:B------:R-:W-:-:S07]  /*f170*/  IMAD.MOV.U32 R15, RZ, RZ, -0x1 ;  /* 0xffffffffff0f7424 */ /* 0x000fce00078e00ff */
[----:B-1----:R-:W-:Y:S05]  /*f180*/  WARPSYNC.COLLECTIVE R15, `(.L_x_402) ;  /* 0x000000000f087348 */ /* 0x002fea0003c00000 */
[----:B------:R0:W2:Y:S02]  /*f190*/  SHFL.IDX P6, R14, R13, R12, R11 ;  /* 0x0000000c0d0e7389 */ /* 0x0000a400000c000b */
[----:B012---:R-:W-:Y:S01]  /*f1a0*/  ENDCOLLECTIVE ;  /* 0x000000000000791b */ /* 0x007fe20003800000 */
.L_x_402:
[----:B------:R-:W-:Y:S05]  /*f1b0*/  BSYNC B0 ;  /* 0x0000000000007941 */ /* 0x000fea0003800000 */
.L_x_401:
[----:B------:R-:W-:Y:S01]  /*f1c0*/  MOV R13, R16 ;  /* 0x00000010000d7202 */ /* 0x000fe20000000f00 */
[----:B------:R-:W-:Y:S02]  /*f1d0*/  IMAD.MOV.U32 R12, RZ, RZ, 0x1 ;  /* 0x00000001ff0c7424 */ /* 0x000fe400078e00ff */
[----:B------:R-:W-:Y:S02]  /*f1e0*/  IMAD.MOV.U32 R11, RZ, RZ, 0x1f ;  /* 0x0000001fff0b7424 */ /* 0x000fe400078e00ff */
[----:B------:R-:W-:Y:S02]  /*f1f0*/  IMAD.MOV.U32 R15, RZ, RZ, -0x1 ;  /* 0xffffffffff0f7424 */ /* 0x000fe400078e00ff */
[----:B------:R-:W-:-:S07]  /*f200*/  IMAD.MOV.U32 R4, RZ, RZ, R14 ;  /* 0x000000ffff047224 */ /* 0x000fce00078e000e */
[----:B------:R-:W-:Y:S05]  /*f210*/  WARPSYNC.COLLECTIVE R15, `(.L_x_403) ;  /* 0x000000000f087348 */ /* 0x000fea0003c00000 */
[----:B------:R0:W1:Y:S02]  /*f220*/  SHFL.IDX P6, R14, R13, R12, R11 ;  /* 0x0000000c0d0e7389 */ /* 0x00006400000c000b */
[----:B01----:R-:W-:Y:S01]  /*f230*/  ENDCOLLECTIVE ;  /* 0x000000000000791b */ /* 0x003fe20003800000 */
.L_x_403:
[----:B------:R-:W-:Y:S01]  /*f240*/  IMAD.MOV.U32 R5, RZ, RZ, R14 ;  /* 0x000000ffff057224 */ /* 0x000fe200078e000e */
[----:B------:R-:W-:Y:S06]  /*f250*/  BRA `(.L_x_404) ;  /* 0xffffffe800d07947 */ /* 0x000fec000383ffff */
.L_x_361:
[----:B------:R-:W-:Y:S01]  /*f260*/  BSSY B0, `(.L_x_405) ;  /* 0x0000008000007945 */ /* 0x000fe20003800000 */
[----:B-----5:R-:W-:Y:S01]  /*f270*/  IMAD.MOV.U32 R13, RZ, RZ, R3 ;  /* 0x000000ffff0d7224 */ /* 0x020fe200078e0003 */
[----:B------:R-:W-:Y:S01]  /*f280*/  MOV R11, RZ ;  /* 0x000000ff000b7202 */ /* 0x000fe20000000f00 */
[----:B------:R-:W-:Y:S02]  /*f290*/  IMAD.MOV.U32 R12, RZ, RZ, 0x1 ;  /* 0x00000001ff0c7424 */ /* 0x000fe400078e00ff */
[----:B------:R-:W-:-:S07]  /*f2a0*/  IMAD.MOV.U32 R15, RZ, RZ, -0x1 ;  /* 0xffffffffff0f7424 */ /* 0x000fce00078e00ff */
[----:B0-234-:R-:W-:Y:S05]  /*f2b0*/  WARPSYNC.COLLECTIVE R15, `(.L_x_406) ;  /* 0x000000000f087348 */ /* 0x01dfea0003c00000 */
[----:B------:R1:W0:Y:S02]  /*f2c0*/  SHFL.UP P6, R14, R13, R12, R11 ;  /* 0x0400000c0d0e7389 */ /* 0x00022400000c000b */
[----:B01234-:R-:W-:Y:S01]  /*f2d0*/  ENDCOLLECTIVE ;  /* 0x000000000000791b */ /* 0x01ffe20003800000 */
.L_x_406:
[----:B------:R-:W-:Y:S05]  /*f2e0*/  BSYNC B0 ;  /* 0x0000000000007941 */ /* 0x000fea0003800000 */
.L_x_405:
[C---:B------:R-:W-:Y:S01]  /*f2f0*/  ISETP.NE.AND P0, PT, R9.reuse, RZ, PT ;  /* 0x000000ff0900720c */ /* 0x040fe20003f05270 */
[----:B------:R-:W-:Y:S02]  /*f300*/  IMAD.MOV.U32 R12, RZ, RZ, 0x2 ;  /* 0x00000002ff0c7424 */ /* 0x000fe400078e00ff */
[----:B------:R-:W-:Y:S01]  /*f310*/  IMAD.MOV.U32 R11, RZ, RZ, RZ ;  /* 0x000000ffff0b7224 */ /* 0x000fe200078e00ff */
[----:B------:R-:W-:Y:S01]  /*f320*/  SEL R14, R14, RZ, P0 ;  /* 0x000000ff0e0e7207 */ /* 0x000fe20000000000 */
[----:B------:R-:W-:Y:S01]  /*f330*/  IMAD.MOV.U32 R15, RZ, RZ, -0x1 ;  /* 0xffffffffff0f7424 */ /* 0x000fe200078e00ff */
[----:B------:R-:W-:-:S03]  /*f340*/  ISETP.GE.U32.AND P0, PT, R9, 0x2, PT ;  /* 0x000000020900780c */ /* 0x000fc60003f06070 */
[----:B------:R-:W-:-:S10]  /*f350*/  IMAD.IADD R13, R3, 0x1, R14 ;  /* 0x00000001030d7824 */ /* 0x000fd400078e020e */
[----:B------:R-:W-:Y:S05]  /*f360*/  WARPSYNC.COLLECTIVE R15, `(.L_x_407) ;  /* 0x000000000f087348 */ /* 0x000fea0003c00000 */
[----:B------:R0:W1:Y:S02]  /*f370*/  SHFL.UP P6, R14, R13, R12, R11 ;  /* 0x0400000c0d0e7389 */ /* 0x00006400000c000b */
[----:B01----:R-:W-:Y:S01]  /*f380*/  ENDCOLLECTIVE ;  /* 0x000000000000791b */ /* 0x003fe20003800000 */
.L_x_407:
[----:B------:R-:W-:Y:S01]  /*f390*/  IMAD.MOV.U32 R12, RZ, RZ, 0x4 ;  /* 0x00000004ff0c7424 */ /* 0x000fe200078e00ff */
[----:B------:R-:W-:Y:S02]  /*f3a0*/  SEL R6, R14, RZ, P0 ;  /* 0x000000ff0e067207 */ /* 0x000fe40000000000 */
[----:B------:R-:W-:-:S03]  /*f3b0*/  ISETP.GE.U32.AND P0, PT, R9, 0x4, PT ;  /* 0x000000040900780c */ /* 0x000fc60003f06070 */
[----:B------:R-:W-:-:S05]  /*f3c0*/  IMAD.IADD R6, R13, 0x1, R6 ;  /* 0x000000010d067824 */ /* 0x000fca00078e0206 */
[----:B------:R-:W-:-:S07]  /*f3d0*/  MOV R13, R6 ;  /* 0x00000006000d7202 */ /* 0x000fce0000000f00 */
[----:B------:R-:W-:Y:S05]  /*f3e0*/  WARPSYNC.COLLECTIVE R15, `(.L_x_408) ;  /* 0x000000000f087348 */ /* 0x000fea0003c00000 */
[----:B------:R0:W1:Y:S02]  /*f3f0*/  SHFL.UP P6, R14, R13, R12, R11 ;  /* 0x0400000c0d0e7389 */ /* 0x00006400000c000b */
[----:B01----:R-:W-:Y:S01]  /*f400*/  ENDCOLLECTIVE ;  /* 0x000000000000791b */ /* 0x003fe20003800000 */
.L_x_408:
[----:B------:R-:W-:Y:S01]  /*f410*/  IMAD.MOV.U32 R12, RZ, RZ, 0x8 ;  /* 0x00000008ff0c7424 */ /* 0x000fe200078e00ff */
[----:B------:R-:W-:Y:S02]  /*f420*/  SEL R7, R14, RZ, P0 ;  /* 0x000000ff0e077207 */ /* 0x000fe40000000000 */
[----:B------:R-:W-:-:S03]  /*f430*/  ISETP.GE.U32.AND P0, PT, R9, 0x8, PT ;  /* 0x000000080900780c */ /* 0x000fc60003f06070 */
[----:B------:R-:W-:-:S04]  /*f440*/  IMAD.IADD R7, R6, 0x1, R7 ;  /* 0x0000000106077824 */ /* 0x000fc800078e0207 */
[----:B------:R-:W-:-:S07]  /*f450*/  IMAD.MOV.U32 R13, RZ, RZ, R7 ;  /* 0x000000ffff0d7224 */ /* 0x000fce00078e0007 */
[----:B------:R-:W-:Y:S05]  /*f460*/  WARPSYNC.COLLECTIVE R15, `(.L_x_409) ;  /* 0x000000000f087348 */ /* 0x000fea0003c00000 */
[----:B------:R0:W1:Y:S02]  /*f470*/  SHFL.UP P6, R14, R13, R12, R11 ;  /* 0x0400000c0d0e7389 */ /* 0x00006400000c000b */
[----:B01----:R-:W-:Y:S01]  /*f480*/  ENDCOLLECTIVE ;  /* 0x000000000000791b */ /* 0x003fe20003800000 */
.L_x_409:
[----:B------:R-:W-:Y:S02]  /*f490*/  MOV R12, 0x10 ;  /* 0x00000010000c7802 */ /* 0x000fe40000000f00 */
[----:B------:R-:W-:Y:S02]  /*f4a0*/  SEL R8, R14, RZ, P0 ;  /* 0x000000ff0e087207 */ /* 0x000fe40000000000 */
[----:B------:R-:W-:-:S03]  /*f4b0*/  ISETP.GE.U32.AND P0, PT, R9, 0x10, PT ;  /* 0x000000100900780c */ /* 0x000fc60003f06070 */
[----:B------:R-:W-:-:S04]  /*f4c0*/  IMAD.IADD R8, R7, 0x1, R8 ;  /* 0x0000000107087824 */ /* 0x000fc800078e0208 */
[----:B------:R-:W-:-:S07]  /*f4d0*/  IMAD.MOV.U32 R13, RZ, RZ, R8 ;  /* 0x000000ffff0d7224 */ /* 0x000fce00078e0008 */
[----:B------:R-:W-:Y:S05]  /*f4e0*/  WARPSYNC.COLLECTIVE R15, `(.L_x_410) ;  /* 0x000000000f087348 */ /* 0x000fea0003c00000 */
[----:B------:R0:W1:Y:S02]  /*f4f0*/  SHFL.UP P6, R14, R13, R12, R11 ;  /* 0x0400000c0d0e7389 */ /* 0x00006400000c000b */
[----:B01----:R-:W-:Y:S01]  /*f500*/  ENDCOLLECTIVE ;  /* 0x000000000000791b */ /* 0x003fe20003800000 */
.L_x_410:
[----:B------:R-:W-:Y:S02]  /*f510*/  IMAD.MOV.U32 R12, RZ, RZ, 0x1f ;  /* 0x0000001fff0c7424 */ /* 0x000fe400078e00ff */
[----:B------:R-:W-:Y:S01]  /*f520*/  IMAD.MOV.U32 R11, RZ, RZ, 0x1f ;  /* 0x0000001fff0b7424 */ /* 0x000fe200078e00ff */
[----:B------:R-:W-:-:S05]  /*f530*/  SEL R7, R14, RZ, P0 ;  /* 0x000000ff0e077207 */ /* 0x000fca0000000000 */
[----:B------:R-:W-:-:S04]  /*f540*/  IMAD.IADD R2, R8, 0x1, R7 ;  /* 0x0000000108027824 */ /* 0x000fc800078e0207 */
[----:B------:R-:W-:-:S07]  /*f550*/  IMAD.MOV.U32 R13, RZ, RZ, R2 ;  /* 0x000000ffff0d7224 */ /* 0x000fce00078e0002 */
[----:B------:R-:W-:Y:S05]  /*f560*/  WARPSYNC.COLLECTIVE R15, `(.L_x_411) ;  /* 0x000000000f087348 */ /* 0x000fea0003c00000 */
[----:B------:R0:W1:Y:S02]  /*f570*/  SHFL.IDX P6, R14, R13, R12, R11 ;  /* 0x0000000c0d0e7389 */ /* 0x00006400000c000b */
[----:B01----:R-:W-:Y:S01]  /*f580*/  ENDCOLLECTIVE ;  /* 0x000000000000791b */ /* 0x003fe20003800000 */
.L_x_411:
[----:B------:R-:W-:Y:S05]  /*f590*/  BRA `(.L_x_412) ;  /* 0xffffffe800987947 */ /* 0x000fea000383ffff */
.L_x_366:
[----:B------:R-:W-:Y:S01]  /*f5a0*/  BSSY B0, `(.L_x_413) ;  /* 0x0000008000007945 */ /* 0x000fe20003800000 */
[----:B-----5:R-:W-:Y:S01]  /*f5b0*/  IMAD.MOV.U32 R13, RZ, RZ, R3 ;  /* 0x000000ffff0d7224 */ /* 0x020fe200078e0003 */
[----:B------:R-:W-:Y:S01]  /*f5c0*/  MOV R11, RZ ;  /* 0x000000ff000b7202 */ /* 0x000fe20000000f00 */
[----:B------:R-:W-:Y:S02]  /*f5d0*/  IMAD.MOV.U32 R12, RZ, RZ, 0x1 ;  /* 0x00000001ff0c7424 */ /* 0x000fe400078e00ff */
[----:B------:R-:W-:-:S07]  /*f5e0*/  IMAD.MOV.U32 R15, RZ, RZ, -0x1 ;  /* 0xffffffffff0f7424 */ /* 0x000fce00078e00ff */
[----:B0-----:R-:W-:Y:S05]  /*f5f0*/  WARPSYNC.COLLECTIVE R15, `(.L_x_414) ;  /* 0x000000000f087348 */ /* 0x001fea0003c00000 */
[----:B------:R1:W2:Y:S02]  /*f600*/  SHFL.UP P6, R14, R13, R12, R11 ;  /* 0x0400000c0d0e7389 */ /* 0x0002a400000c000b */
[----:B012---:R-:W-:Y:S01]  /*f610*/  ENDCOLLECTIVE ;  /* 0x000000000000791b */ /* 0x007fe20003800000 */
.L_x_414:
[----:B------:R-:W-:Y:S05]  /*f620*/  BSYNC B0 ;  /* 0x0000000000007941 */ /* 0x000fea0003800000 */
.L_x_413:
[----:B------:R-:W-:Y:S01]  /*f630*/  ISETP.NE.AND P0, PT, R8, RZ, PT ;  /* 0x000000ff0800720c */ /* 0x000fe20003f05270 */
        /* <DEDUP_REMOVED lines=9> */
.L_x_415:
        /* <DEDUP_REMOVED lines=8> */
.L_x_416:
        /* <DEDUP_REMOVED lines=8> */
.L_x_417:
        /* <DEDUP_REMOVED lines=8> */
.L_x_418:
        /* <DEDUP_REMOVED lines=8> */
.L_x_419:
[----:B------:R-:W-:Y:S05]  /*f8d0*/  BRA `(.L_x_420) ;  /* 0xffffffe800807947 */ /* 0x000fea000383ffff */
.L_x_368:
[----:B------:R-:W-:Y:S01]  /*f8e0*/  BSSY B0, `(.L_x_421) ;  /* 0x0000006000007945 */ /* 0x000fe20003800000 */
[----:B------:R-:W-:Y:S01]  /*f8f0*/  PLOP3.LUT P6, PT, P6, PT, PT, 0x8, 0x0 ;  /* 0x000000000000781c */ /* 0x000fe200037ce170 */
[----:B------:R-:W-:-:S12]  /*f900*/  IMAD.MOV.U32 R15, RZ, RZ, -0x1 ;  /* 0xffffffffff0f7424 */ /* 0x000fd800078e00ff */
[----:B0-----:R-:W-:Y:S05]  /*f910*/  WARPSYNC.COLLECTIVE R15, `(.L_x_422) ;  /* 0x000000000f087348 */ /* 0x001fea0003c00000 */
[----:B------:R-:W-:Y:S01]  /*f920*/  VOTE.ANY R14, PT, P6 ;  /* 0x00000000000e7806 */ /* 0x000fe200030e0100 */
[----:B0-----:R-:W-:Y:S06]  /*f930*/  ENDCOLLECTIVE ;  /* 0x000000000000791b */ /* 0x001fec0003800000 */
.L_x_422:
[----:B------:R-:W-:Y:S05]  /*f940*/  BSYNC B0 ;  /* 0x0000000000007941 */ /* 0x000fea0003800000 */
.L_x_421:
[----:B------:R-:W-:Y:S01]  /*f950*/  IMAD.MOV.U32 R7, RZ, RZ, R14 ;  /* 0x000000ffff077224 */ /* 0x000fe200078e000e */
[----:B------:R-:W-:Y:S01]  /*f960*/  MOV R13, R3 ;  /* 0x00000003000d7202 */ /* 0x000fe20000000f00 */
[----:B------:R-:W-:Y:S02]  /*f970*/  IMAD.MOV.U32 R11, RZ, RZ, 0x1f ;  /* 0x0000001fff0b7424 */ /* 0x000fe400078e00ff */
[----:B------:R-:W0:Y:S01]  /*f980*/  POPC R5, R7 ;  /* 0x0000000700057309 */ /* 0x000e220000000000 */
[----:B------:R-:W-:Y:S02]  /*f990*/  IMAD.MOV.U32 R15, RZ, RZ, -0x1 ;  /* 0xffffffffff0f7424 */ /* 0x000fe400078e00ff */
[----:B0-----:R-:W-:-:S07]  /*f9a0*/  IMAD.MOV.U32 R12, RZ, RZ, R5 ;  /* 0x000000ffff0c7224 */ /* 0x001fce00078e0005 */
[----:B------:R-:W-:Y:S05]  /*f9b0*/  WARPSYNC.COLLECTIVE R15, `(.L_x_423) ;  /* 0x000000000f087348 */ /* 0x000fea0003c00000 */
[----:B------:R0:W1:Y:S02]  /*f9c0*/  SHFL.IDX P6, R14, R13, R12, R11 ;  /* 0x0000000c0d0e7389 */ /* 0x00006400000c000b */
[----:B01----:R-:W-:Y:S01]  /*f9d0*/  ENDCOLLECTIVE ;  /* 0x000000000000791b */ /* 0x003fe20003800000 */
.L_x_423:
[----:B------:R-:W-:Y:S01]  /*f9e0*/  IMAD.MOV.U32 R17, RZ, RZ, R14 ;  /* 0x000000ffff117224 */ /* 0x000fe200078e000e */
[----:B------:R-:W-:Y:S06]  /*f9f0*/  BRA `(.L_x_424) ;  /* 0xffffffe800707947 */ /* 0x000fec000383ffff */
.L_x_370:
[----:B------:R-:W-:Y:S01]  /*fa00*/  BSSY B0, `(.L_x_425) ;  /* 0x0000007000007945 */ /* 0x000fe20003800000 */
[----:B------:R-:W-:Y:S01]  /*fa10*/  IMAD.MOV.U32 R13, RZ, RZ, R2 ;  /* 0x000000ffff0d7224 */ /* 0x000fe200078e0002 */
[----:B------:R-:W-:Y:S01]  /*fa20*/  MOV R15, 0xffffffff ;  /* 0xffffffff000f7802 */ /* 0x000fe20000000f00 */
[----:B------:R-:W-:-:S07]  /*fa30*/  IMAD.MOV.U32 R11, RZ, RZ, 0x1f ;  /* 0x0000001fff0b7424 */ /* 0x000fce00078e00ff */
[----:B012---:R-:W-:Y:S05]  /*fa40*/  WARPSYNC.COLLECTIVE R15, `(.L_x_426) ;  /* 0x000000000f087348 */ /* 0x007fea0003c00000 */
[----:B------:R3:W4:Y:S02]  /*fa50*/  SHFL.IDX P6, R14, R13, R12, R11 ;  /* 0x0000000c0d0e7389 */ /* 0x00072400000c000b */
[----:B01234-:R-:W-:Y:S01]  /*fa60*/  ENDCOLLECTIVE ;  /* 0x000000000000791b */ /* 0x01ffe20003800000 */
.L_x_426:
[----:B------:R-:W-:Y:S05]  /*fa70*/  BSYNC B0 ;  /* 0x0000000000007941 */ /* 0x000fea0003800000 */
.L_x_425:
[----:B------:R-:W-:Y:S05]  /*fa80*/  BRA `(.L_x_369) ;  /* 0xffffffe800687947 */ /* 0x000fea000383ffff */
.L_x_374:
[----:B0-----:R0:W1:Y:S02]  /*fa90*/  SYNCS.PHASECHK.TRANS64.TRYWAIT P0, [R0+URZ+0x34820], R3 ;  /* 0x03482003000075a7 */ /* 0x001064000800017f */
[----:B-1----:R-:W-:Y:S05]  /*faa0*/  @!P0 NANOSLEEP.SYNCS 0x989680 ;  /* 0x009896800000895d */ /* 0x002fea0003900000 */
[----:B------:R-:W1:Y:S02]  /*fab0*/  @!P0 SYNCS.PHASECHK.TRANS64 P0, [R0+URZ+0x34820], R3 ;  /* 0x03482003000085a7 */ /* 0x000e64000800007f */
[----:B-1----:R-:W-:Y:S05]  /*fac0*/  @!P0 BRA `(.L_x_374) ;  /* 0xfffffffc00f08947 */ /* 0x002fea000383ffff */
[----:B------:R-:W-:Y:S05]  /*fad0*/  BRA `(.L_x_427) ;  /* 0xffffffec004c7947 */ /* 0x000fea000383ffff */
.L_x_375:
[----:B------:R-:W1:Y:S01]  /*fae0*/  S2R R2, SR_TID.X ;  /* 0x0000000000027919 */ /* 0x000e620000002100 */
[----:B------:R-:W-:Y:S01]  /*faf0*/  BSSY B0, `(.L_x_428) ;  /* 0x000000a000007945 */ /* 0x000fe20003800000 */
[----:B------:R-:W-:Y:S02]  /*fb00*/  IMAD.MOV.U32 R12, RZ, RZ, RZ ;  /* 0x000000ffff0c7224 */ /* 0x000fe400078e00ff */
[----:B------:R-:W-:Y:S02]  /*fb10*/  IMAD.MOV.U32 R11, RZ, RZ, 0x1f ;  /* 0x0000001fff0b7424 */ /* 0x000fe400078e00ff */
[----:B------:R-:W-:Y:S01]  /*fb20*/  IMAD.MOV.U32 R15, RZ, RZ, -0x1 ;  /* 0xffffffffff0f7424 */ /* 0x000fe200078e00ff */
[----:B-1----:R-:W-:-:S04]  /*fb30*/  SHF.R.U32.HI R2, RZ, 0x5, R2 ;  /* 0x00000005ff027819 */ /* 0x002fc80000011602 */
[----:B------:R-:W-:-:S05]  /*fb40*/  LOP3.LUT R2, R2, 0x3, RZ, 0xc0, !PT ;  /* 0x0000000302027812 */ /* 0x000fca00078ec0ff */
[----:B------:R-:W-:-:S07]  /*fb50*/  IMAD.MOV.U32 R13, RZ, RZ, R2 ;  /* 0x000000ffff0d7224 */ /* 0x000fce00078e0002 */
[----:B0-----:R-:W-:Y:S05]  /*fb60*/  WARPSYNC.COLLECTIVE R15, `(.L_x_429) ;  /* 0x000000000f087348 */ /* 0x001fea0003c00000 */
[----:B------:R1:W2:Y:S02]  /*fb70*/  SHFL.IDX P6, R14, R13, R12, R11 ;  /* 0x0000000c0d0e7389 */ /* 0x0002a400000c000b */
[----:B012---:R-:W-:Y:S01]  /*fb80*/  ENDCOLLECTIVE ;  /* 0x000000000000791b */ /* 0x007fe20003800000 */
.L_x_429:
[----:B------:R-:W-:Y:S05]  /*fb90*/  BSYNC B0 ;  /* 0x0000000000007941 */ /* 0x000fea0003800000 */
.L_x_428:
[----:B------:R-:W-:Y:S05]  /*fba0*/  BRA `(.L_x_430) ;  /* 0xffffffec00347947 */ /* 0x000fea000383ffff */
.L_x_378:
[----:B------:R-:W-:Y:S01]  /*fbb0*/  BSSY B1, `(.L_x_431) ;  /* 0x0000006000017945 */ /* 0x000fe20003800000 */
[----:B------:R-:W-:-:S07]  /*fbc0*/  IMAD.MOV.U32 R15, RZ, RZ, -0x1 ;  /* 0xffffffffff0f7424 */ /* 0x000fce00078e00ff */
[----:B01----:R-:W-:Y:S05]  /*fbd0*/  WARPSYNC.COLLECTIVE R15, `(.L_x_432) ;  /* 0x000000000f0c7348 */ /* 0x003fea0003c00000 */
[----:B------:R-:W-:Y:S02]  /*fbe0*/  ELECT P6, UR62, PT ;  /* 0x00000000003e782f */ /* 0x000fe400038c0000 */
[----:B------:R-:W-:Y:S01]  /*fbf0*/  MOV R14, UR62 ;  /* 0x0000003e000e7c02 */ /* 0x000fe20008000f00 */
[----:B01----:R-:W-:Y:S10]  /*fc00*/  ENDCOLLECTIVE ;  /* 0x000000000000791b */ /* 0x003ff40003800000 */
.L_x_432:
[----:B------:R-:W-:Y:S05]  /*fc10*/  BSYNC B1 ;  /* 0x0000000000017941 */ /* 0x000fea0003800000 */
.L_x_431:
[----:B------:R-:W-:Y:S05]  /*fc20*/  BRA `(.L_x_433) ;  /* 0xffffffec002c7947 */ /* 0x000fea000383ffff */
.L_x_380:
[----:B0-----:R0:W1:Y:S02]  /*fc30*/  SYNCS.PHASECHK.TRANS64.TRYWAIT P0, [R6+URZ], R5 ;  /* 0x00000005060075a7 */ /* 0x001064000800017f */
[----:B-1----:R-:W-:Y:S05]  /*fc40*/  @!P0 NANOSLEEP.SYNCS 0x989680 ;  /* 0x009896800000895d */ /* 0x002fea0003900000 */
[----:B------:R-:W1:Y:S02]  /*fc50*/  @!P0 SYNCS.PHASECHK.TRANS64 P0, [R6+URZ], R5 ;  /* 0x00000005060085a7 */ /* 0x000e64000800007f */
[----:B-1----:R-:W-:Y:S05]  /*fc60*/  @!P0 BRA `(.L_x_380) ;  /* 0xfffffffc00f08947 */ /* 0x002fea000383ffff */
[----:B------:R-:W-:Y:S05]  /*fc70*/  BRA `(.L_x_434) ;  /* 0xffffffec00707947 */ /* 0x000fea000383ffff */
.L_x_381:
[----:B-1----:R1:W2:Y:S02]  /*fc80*/  SYNCS.PHASECHK.TRANS64.TRYWAIT P0, [R7+URZ], R2 ;  /* 0x00000002070075a7 */ /* 0x0022a4000800017f */
[----:B--2---:R-:W-:Y:S05]  /*fc90*/  @!P0 NANOSLEEP.SYNCS 0x989680 ;  /* 0x009896800000895d */ /* 0x004fea0003900000 */
[----:B------:R-:W2:Y:S02]  /*fca0*/  @!P0 SYNCS.PHASECHK.TRANS64 P0, [R7+URZ], R2 ;  /* 0x00000002070085a7 */ /* 0x000ea4000800007f */
[----:B--2---:R-:W-:Y:S05]  /*fcb0*/  @!P0 BRA `(.L_x_381) ;  /* 0xfffffffc00f08947 */ /* 0x004fea000383ffff */
[----:B------:R-:W-:Y:S05]  /*fcc0*/  BRA `(.L_x_435) ;  /* 0xffffffec00647947 */ /* 0x000fea000383ffff */
.L_x_383:
[----:B--2---:R2:W3:Y:S02]  /*fcd0*/  SYNCS.PHASECHK.TRANS64.TRYWAIT P0, [R4+URZ], R5 ;  /* 0x00000005040075a7 */ /* 0x0044e4000800017f */
[----:B---3--:R-:W-:Y:S05]  /*fce0*/  @!P0 NANOSLEEP.SYNCS 0x989680 ;  /* 0x009896800000895d */ /* 0x008fea0003900000 */
[----:B------:R-:W3:Y:S02]  /*fcf0*/  @!P0 SYNCS.PHASECHK.TRANS64 P0, [R4+URZ], R5 ;  /* 0x00000005040085a7 */ /* 0x000ee4000800007f */
[----:B---3--:R-:W-:Y:S05]  /*fd00*/  @!P0 BRA `(.L_x_383) ;  /* 0xfffffffc00f08947 */ /* 0x008fea000383ffff */
[----:B------:R-:W-:Y:S05]  /*fd10*/  BRA `(.L_x_436) ;  /* 0xffffffec006c7947 */ /* 0x000fea000383ffff */
.L_x_437:
        /* <DEDUP_REMOVED lines=14> */
.L_x_11933:


//--------------------- .text._ZN7cutlass13device_kernelIN5flash11enable_sm90INS1_16FlashAttnFwdSm90INS1_25CollectiveMainloopFwdSm90ILi2EN4cute5tupleIJNS5_1CILi1EEES8_S8_EEENS6_IJNS7_ILi128EEESA_NS7_ILi192EEEEEELi128ENS_6half_tEfNS_4arch4Sm90ELb0ELb0ELb1ELb1ELb0ELb1ELb0ELb1ELb1ELb0ELb0ELb0EEENS1_21CollectiveEpilogueFwdINS6_IJSA_SA_SA_EEES9_SD_SF_Li256ELb1ELb0ELb0ELb0EEENS1_36VarlenDynamicPersistentTileSchedulerILi128ELi128ELi256ELi32ELb0ELb0ELb1ELb0ELb1ELb1EEEEEEEEEvNT_6ParamsE --------------------------
	.section	.text._ZN7cutlass13device_kernelIN5flash11enable_sm90INS1_16FlashAttnFwdSm90INS1_25CollectiveMainloopFwdSm90ILi2EN4cute5tupleIJNS5_1CILi1EEES8_S8_EEENS6_IJNS7_ILi128EEESA_NS7_ILi192EEEEEELi128ENS_6half_tEfNS_4arch4Sm90ELb0ELb0ELb1ELb1ELb0ELb1ELb0ELb1ELb1ELb0ELb0ELb0EEENS1_21CollectiveEpilogueFwdINS6_IJSA_SA_SA_EEES9_SD_SF_Li256ELb1ELb0ELb0ELb0EEENS1_36VarlenDynamicPersistentTileSchedulerILi128ELi128ELi256ELi32ELb0ELb0ELb1ELb0ELb1ELb1EEEEEEEEEvNT_6ParamsE,"ax",@progbits
	.align	128
.text._ZN7cutlass13device_kernelIN5flash11enable_sm90INS1_16FlashAttnFwdSm90INS1_25CollectiveMainloopFwdSm90ILi2EN4cute5tupleIJNS5_1CILi1EEES8_S8_EEENS6_IJNS7_ILi128EEESA_NS7_ILi192EEEEEELi128ENS_6half_tEfNS_4arch4Sm90ELb0ELb0ELb1ELb1ELb0ELb1ELb0ELb1ELb1ELb0ELb0ELb0EEENS1_21CollectiveEpilogueFwdINS6_IJSA_SA_SA_EEES9_SD_SF_Li256ELb1ELb0ELb0ELb0EEENS1_36VarlenDynamicPersistentTileSchedulerILi128ELi128ELi256ELi32ELb0ELb0ELb1ELb0ELb1ELb1EEEEEEEEEvNT_6ParamsE:
        .type           _ZN7cutlass13device_kernelIN5flash11enable_sm90INS1_16FlashAttnFwdSm90INS1_25CollectiveMainloopFwdSm90ILi2EN4cute5tupleIJNS5_1CILi1EEES8_S8_EEENS6_IJNS7_ILi128EEESA_NS7_ILi192EEEEEELi128ENS_6half_tEfNS_4arch4Sm90ELb0ELb0ELb1ELb1ELb0ELb1ELb0ELb1ELb1ELb0ELb0ELb0EEENS1_21CollectiveEpilogueFwdINS6_IJSA_SA_SA_EEES9_SD_SF_Li256ELb1ELb0ELb0ELb0EEENS1_36VarlenDynamicPersistentTileSchedulerILi128ELi128ELi256ELi32ELb0ELb0ELb1ELb0ELb1ELb1EEEEEEEEEvNT_6ParamsE,@function
        .size           _ZN7cutlass13device_kernelIN5flash11enable_sm90INS1_16FlashAttnFwdSm90INS1_25CollectiveMainloopFwdSm90ILi2EN4cute5tupleIJNS5_1CILi1EEES8_S8_EEENS6_IJNS7_ILi128EEESA_NS7_ILi192EEEEEELi128ENS_6half_tEfNS_4arch4Sm90ELb0ELb0ELb1ELb1ELb0ELb1ELb0ELb1ELb1ELb0ELb0ELb0EEENS1_21CollectiveEpilogueFwdINS6_IJSA_SA_SA_EEES9_SD_SF_Li256ELb1ELb0ELb0ELb0EEENS1_36VarlenDynamicPersistentTileSchedulerILi128ELi128ELi256ELi32ELb0ELb0ELb1ELb0ELb1ELb1EEEEEEEEEvNT_6ParamsE,(.L_x_11934 - _ZN7cutlass13device_kernelIN5flash11enable_sm90INS1_16FlashAttnFwdSm90INS1_25CollectiveMainloopFwdSm90ILi2EN4cute5tupleIJNS5_1CILi1EEES8_S8_EEENS6_IJNS7_ILi128EEESA_NS7_ILi192EEEEEELi128ENS_6half_tEfNS_4arch4Sm90ELb0ELb0ELb1ELb1ELb0ELb1ELb0ELb1ELb1ELb0ELb0ELb0EEENS1_21CollectiveEpilogueFwdINS6_IJSA_SA_SA_EEES9_SD_SF_Li256ELb1ELb0ELb0ELb0EEENS1_36VarlenDynamicPersistentTileSchedulerILi128ELi128ELi256ELi32ELb0ELb0ELb1ELb0ELb1ELb1EEEEEEEEEvNT_6ParamsE)
        .other          _ZN7cutlass13device_kernelIN5flash11enable_sm90INS1_16FlashAttnFwdSm90INS1_25CollectiveMainloopFwdSm90ILi2EN4cute5tupleIJNS5_1CILi1EEES8_S8_EEENS6_IJNS7_ILi128EEESA_NS7_ILi192EEEEEELi128ENS_6half_tEfNS_4arch4Sm90ELb0ELb0ELb1ELb1ELb0ELb1ELb0ELb1ELb1ELb0ELb0ELb0EEENS1_21CollectiveEpilogueFwdINS6_IJSA_SA_SA_EEES9_SD_SF_Li256ELb1ELb0ELb0ELb0EEENS1_36VarlenDynamicPersistentTileSchedulerILi128ELi128ELi256ELi32ELb0ELb0ELb1ELb0ELb1ELb1EEEEEEEEEvNT_6ParamsE,@"STO_CUDA_ENTRY STV_DEFAULT"
_ZN7cutlass13device_kernelIN5flash11enable_sm90INS1_16FlashAttnFwdSm90INS1_25CollectiveMainloopFwdSm90ILi2EN4cute5tupleIJNS5_1CILi1EEES8_S8_EEENS6_IJNS7_ILi128EEESA_NS7_ILi192EEEEEELi128ENS_6half_tEfNS_4arch4Sm90ELb0ELb0ELb1ELb1ELb0ELb1ELb0ELb1ELb1ELb0ELb0ELb0EEENS1_21CollectiveEpilogueFwdINS6_IJSA_SA_SA_EEES9_SD_SF_Li256ELb1ELb0ELb0ELb0EEENS1_36VarlenDynamicPersistentTileSchedulerILi128ELi128ELi256ELi32ELb0ELb0ELb1ELb0ELb1ELb1EEEEEEEEEvNT_6ParamsE:
[----:B------:R-:W0:Y:S02]  /*0000*/  LDC R1, c[0x0][0x28] ;  /* 0x00000a00ff017b82 */ /* 0x000e240000000800 */
[----:B0-----:R-:W-:Y:S01]  /*0010*/  VIADD R1, R1, 0xffffffb8 ;  /* 0xffffffb801017836 */ /* 0x001fe20000000000 */
[----:B------:R-:W0:Y:S01]  /*0020*/  S2R R3, SR_TID.X ;  /* 0x0000000000037919 */ /* 0x000e220000002100 */
[----:B------:R-:W-:Y:S01]  /*0030*/  ELECT P0, URZ, PT ;  /* 0x00000000003f782f */ /* 0x000fe20003800000 */
[----:B------:R-:W-:Y:S01]  /*0040*/  BSSY B0, `(.L_x_438) ;  /* 0x0000016000007945 */ /* 0x000fe20003800000 */
[----:B0-----:R-:W-:-:S05]  /*0050*/  SHF.R.U32.HI R0, RZ, 0x5, R3 ;  /* 0x00000005ff007819 */ /* 0x001fca0000011603 */
[----:B------:R-:W0:Y:S02]  /*0060*/  SHFL.IDX PT, R2, R0, RZ, 0x1f ;  /* 0x00001fff00027589 */ /* 0x000e2400000e0000 */
[----:B0-----:R-:W-:-:S13]  /*0070*/  ISETP.EQ.AND P0, PT, R2, RZ, P0 ;  /* 0x000000ff0200720c */ /* 0x001fda0000702270 */
[----:B------:R-:W-:Y:S05]  /*0080*/  @!P0 BRA `(.L_x_439) ;  /* 0x0000000000448947 */ /* 0x000fea0003800000 */
[----:B------:R-:W-:Y:S02]  /*0090*/  ULDC.64 UR4, c[0x0][0x198] ;  /* 0x0000660000047ab9 */ /* 0x000fe40000000a00 */
[----:B------:R-:W-:Y:S02]  /*00a0*/  UIADD3 UR6, UP0, UR4, 0x270, URZ ;  /* 0x0000027004067890 */ /* 0x000fe4000ff1e03f */
[----:B------:R-:W-:Y:S02]  /*00b0*/  UIADD3 UR8, UP1, UR4, 0x370, URZ ;  /* 0x0000037004087890 */ /* 0x000fe4000ff3e03f */
[----:B------:R-:W-:Y:S02]  /*00c0*/  UIADD3 UR10, UP2, UR4, 0x470, URZ ;  /* 0x00000470040a7890 */ /* 0x000fe4000ff5e03f */
[----:B------:R-:W-:Y:S02]  /*00d0*/  UIADD3 UR12, UP3, UR4, 0x570, URZ ;  /* 0x00000570040c7890 */ /* 0x000fe4000ff7e03f */
[----:B------:R-:W-:-:S02]  /*00e0*/  UIADD3 UR4, UP4, UR4, 0x670, URZ ;  /* 0x0000067004047890 */ /* 0x000fc4000ff9e03f */
[----:B------:R-:W-:Y:S02]  /*00f0*/  UIADD3.X UR7, URZ, UR5, URZ, UP0, !UPT ;  /* 0x000000053f077290 */ /* 0x000fe400087fe43f */
[----:B------:R-:W-:Y:S02]  /*0100*/  UIADD3.X UR9, URZ, UR5, URZ, UP1, !UPT ;  /* 0x000000053f097290 */ /* 0x000fe40008ffe43f */
[----:B------:R-:W-:Y:S02]  /*0110*/  UIADD3.X UR11, URZ, UR5, URZ, UP2, !UPT ;  /* 0x000000053f0b7290 */ /* 0x000fe400097fe43f */
[----:B------:R-:W-:Y:S02]  /*0120*/  UIADD3.X UR13, URZ, UR5, URZ, UP3, !UPT ;  /* 0x000000053f0d7290 */ /* 0x000fe40009ffe43f */
[----:B------:R-:W-:Y:S01]  /*0130*/  UIADD3.X UR5, URZ, UR5, URZ, UP4, !UPT ;  /* 0x000000053f057290 */ /* 0x000fe2000a7fe43f */
[----:B------:R0:W-:Y:S02]  /*0140*/  UTMACCTL.PF [UR6] ;  /* 0x00000000060079b9 */ /* 0x0001e40008040000 */
[----:B------:R0:W-:Y:S02]  /*0150*/  UTMACCTL.PF [UR8] ;  /* 0x00000000080079b9 */ /* 0x0001e40008040000 */
[----:B------:R0:W-:Y:S02]  /*0160*/  UTMACCTL.PF [UR10] ;  /* 0x000000000a0079b9 */ /* 0x0001e40008040000 */
[----:B------:R0:W-:Y:S02]  /*0170*/  UTMACCTL.PF [UR12] ;  /* 0x000000000c0079b9 */ /* 0x0001e40008040000 */
[----:B------:R0:W-:Y:S02]  /*0180*/  UTMACCTL.PF [UR4] ;  /* 0x00000000040079b9 */ /* 0x0001e40008040000 */
[----:B0-----:R-:W-:Y:S01]  /*0190*/  NOP ;  /* 0x0000000000007918 */ /* 0x001fe20000000000 */
.L_x_439:
[----:B------:R-:W-:Y:S05]  /*01a0*/  BSYNC B0 ;  /* 0x0000000000007941 */ /* 0x000fea0003800000 */
.L_x_438:
[----:B------:R-:W-:Y:S01]  /*01b0*/  VOTEU.ANY UP0, P0 ;  /* 0x00000000003f7886 */ /* 0x000fe20000000100 */
[----:B------:R-:W0:Y:S01]  /*01c0*/  SHFL.IDX PT, R2, R0, RZ, 0x1f ;  /* 0x00001fff00027589 */ /* 0x000e2200000e0000 */
[----:B------:R-:W-:Y:S01]  /*01d0*/  UMOV UR4, 0x1 ;  /* 0x0000000100047882 */ /* 0x000fe20000000000 */
[----:B------:R-:W-:Y:S01]  /*01e0*/  UMOV UR7, 0x100 ;  /* 0x0000010000077882 */ /* 0x000fe20000000000 */
[----:B------:R-:W-:Y:S01]  /*01f0*/  VOTEU.ANY UP1, P0 ;  /* 0x00000000003f7886 */ /* 0x000fe20000020100 */
[----:B------:R-:W1:Y:S01]  /*0200*/  @UP0 S2UR UR8, SR_CgaCtaId ;  /* 0x00000000000809c3 */ /* 0x000e620000008800 */
[----:B------:R-:W-:Y:S01]  /*0210*/  @UP0 UMOV UR6, 0x400 ;  /* 0x0000040000060882 */ /* 0x000fe20000000000 */
[----:B------:R-:W-:-:S04]  /*0220*/  @UP0 UIADD3 UR4, -UR4, 0x100000, URZ ;  /* 0x0010000004040890 */ /* 0x000fc8000fffe13f */
[----:B------:R-:W-:Y:S02]  /*0230*/  @UP0 USHF.L.U32 UR5, UR4, 0xb, URZ ;  /* 0x0000000b04050899 */ /* 0x000fe4000800063f */
[----:B------:R-:W-:Y:S01]  /*0240*/  @UP0 USHF.L.U32 UR4, UR4, 0x1, URZ ;  /* 0x0000000104040899 */ /* 0x000fe2000800063f */
[----:B0-----:R-:W-:Y:S02]  /*0250*/  ISETP.NE.AND P1, PT, R2, RZ, PT ;  /* 0x000000ff0200720c */ /* 0x001fe40003f25270 */
[----:B------:R-:W-:Y:S01]  /*0260*/  SHF.R.U32.HI R2, RZ, 0x7, R3 ;  /* 0x00000007ff027819 */ /* 0x000fe20000011603 */
[----:B-1----:R-:W-:Y:S02]  /*0270*/  @UP0 ULEA UR8, UR8, UR6, 0x18 ;  /* 0x0000000608080291 */ /* 0x002fe4000f8ec03f */
[----:B------:R-:W-:-:S04]  /*0280*/  @UP0 UIADD3 UR6, -UR7, 0x100000, URZ ;  /* 0x0010000007060890 */ /* 0x000fc8000fffe13f */
[----:B------:R-:W-:Y:S02]  /*0290*/  @UP0 USHF.L.U32 UR7, UR6, 0xb, URZ ;  /* 0x0000000b06070899 */ /* 0x000fe4000800063f */
[----:B------:R-:W-:Y:S01]  /*02a0*/  @UP0 USHF.L.U32 UR6, UR6, 0x1, URZ ;  /* 0x0000000106060899 */ /* 0x000fe2000800063f */
[----:B------:R-:W-:Y:S01]  /*02b0*/  VOTEU.ANY UP0, P0 ;  /* 0x00000000003f7886 */ /* 0x000fe20000000100 */
[----:B------:R-:W0:Y:S04]  /*02c0*/  SHFL.IDX PT, R2, R2, RZ, 0x1f ;  /* 0x00001fff02027589 */ /* 0x000e2800000e0000 */
[----:B------:R-:W1:Y:S02]  /*02d0*/  FENCE.VIEW.ASYNC.S ;  /* 0x00000000000073c6 */ /* 0x000e640000000000 */
[----:B-1----:R1:W2:Y:S04]  /*02e0*/  @UP0 SYNCS.EXCH.64 URZ, [UR8+0x34800], UR4 ;  /* 0x03480004083f05b2 */ /* 0x0022a80008000100 */
        /* <DEDUP_REMOVED lines=16> */
[----:B------:R4:W0:Y:S01]  /*03f0*/  SYNCS.EXCH.64 URZ, [UR8+0x34840], UR4 ;  /* 0x03484004083f75b2 */ /* 0x0008220008000100 */
[----:B------:R4:W0:Y:S01]  /*0400*/  SYNCS.EXCH.64 URZ, [UR8+0x34838], UR6 ;  /* 0x03483806083f75b2 */ /* 0x0008220008000100 */
[----:B------:R4:W0:Y:S02]  /*0410*/  SYNCS.EXCH.64 URZ, [UR8+0x34848], UR4 ;  /* 0x03484804083f75b2 */ /* 0x0008240008000100 */
[----:B----4-:R-:W-:Y:S01]  /*0420*/  NOP ;  /* 0x0000000000007918 */ /* 0x010fe20000000000 */
.L_x_440:
[----:B------:R-:W4:Y:S01]  /*0430*/  SHFL.IDX PT, R4, R0, RZ, 0x1f ;  /* 0x00001fff00047589 */ /* 0x000f2200000e0000 */
[----:B------:R-:W-:Y:S01]  /*0440*/  NOP ;  /* 0x0000000000007918 */ /* 0x000fe20000000000 */
[----:B----4-:R-:W-:-:S13]  /*0450*/  ISETP.NE.AND P0, PT, R4, RZ, PT ;  /* 0x000000ff0400720c */ /* 0x010fda0003f05270 */
        /* <DEDUP_REMOVED lines=19> */
.L_x_441:
[----:B------:R-:W4:Y:S01]  /*0590*/  SHFL.IDX PT, R4, R0, RZ, 0x1f ;  /* 0x00001fff00047589 */ /* 0x000f2200000e0000 */
[----:B------:R-:W-:Y:S01]  /*05a0*/  NOP ;  /* 0x0000000000007918 */ /* 0x000fe20000000000 */
[----:B----4-:R-:W-:-:S13]  /*05b0*/  ISETP.NE.AND P0, PT, R4, RZ, PT ;  /* 0x000000ff0400720c */ /* 0x010fda0003f05270 */
[----:B------:R-:W-:Y:S05]  /*05c0*/  @P0 BRA `(.L_x_442) ;  /* 0x0000000000380947 */ /* 0x000fea0003800000 */
[----:B-1----:R-:W1:Y:S01]  /*05d0*/  S2UR UR5, SR_CgaCtaId ;  /* 0x00000000000579c3 */ /* 0x002e620000008800 */
[----:B------:R-:W-:Y:S01]  /*05e0*/  UMOV UR4, 0x400 ;  /* 0x0000040000047882 */ /* 0x000fe20000000000 */
[----:B------:R-:W-:Y:S01]  /*05f0*/  UMOV UR7, 0x1 ;  /* 0x0000000100077882 */ /* 0x000fe20000000000 */
[----:B------:R-:W-:Y:S01]  /*0600*/  ELECT P0, URZ, PT ;  /* 0x00000000003f782f */ /* 0x000fe20003800000 */
[----:B-1----:R-:W-:Y:S02]  /*0610*/  ULEA UR6, UR5, UR4, 0x18 ;  /* 0x0000000405067291 */ /* 0x002fe4000f8ec03f */
[----:B------:R-:W-:-:S04]  /*0620*/  UIADD3 UR4, -UR7, 0x100000, URZ ;  /* 0x0010000007047890 */ /* 0x000fc8000fffe13f */
[----:B------:R-:W-:Y:S02]  /*0630*/  USHF.L.U32 UR5, UR4, 0xb, URZ ;  /* 0x0000000b04057899 */ /* 0x000fe4000800063f */
[----:B------:R-:W-:Y:S01]  /*0640*/  USHF.L.U32 UR4, UR4, 0x1, URZ ;  /* 0x0000000104047899 */ /* 0x000fe2000800063f */
[----:B------:R-:W1:Y:S11]  /*0650*/  FENCE.VIEW.ASYNC.S ;  /* 0x00000000000073c6 */ /* 0x000e760000000000 */
[----:B-1----:R4:W1:Y:S01]  /*0660*/  SYNCS.EXCH.64 URZ, [UR6+0x34870], UR4 ;  /* 0x03487004063f75b2 */ /* 0x0028620008000100 */
[----:B------:R4:W0:Y:S01]  /*0670*/  SYNCS.EXCH.64 URZ, [UR6+0x34880], UR4 ;  /* 0x03488004063f75b2 */ /* 0x0008220008000100 */
[----:B------:R4:W0:Y:S01]  /*0680*/  SYNCS.EXCH.64 URZ, [UR6+0x34878], UR4 ;  /* 0x03487804063f75b2 */ /* 0x0008220008000100 */
[----:B------:R4:W0:Y:S02]  /*0690*/  SYNCS.EXCH.64 URZ, [UR6+0x34888], UR4 ;  /* 0x03488804063f75b2 */ /* 0x0008240008000100 */
[----:B----4-:R-:W-:Y:S01]  /*06a0*/  NOP ;  /* 0x0000000000007918 */ /* 0x010fe20000000000 */
.L_x_442:
        /* <DEDUP_REMOVED lines=22> */
.L_x_443:
        /* <DEDUP_REMOVED lines=22> */
.L_x_444:
[----:B0-----:R-:W-:Y:S01]  /*0970*/  ISETP.NE.AND P0, PT, R2, RZ, PT ;  /* 0x000000ff0200720c */ /* 0x001fe20003f05270 */
[----:B------:R-:W-:Y:S01]  /*0980*/  IMAD.MOV.U32 R2, RZ, RZ, 0x1 ;  /* 0x00000001ff027424 */ /* 0x000fe200078e00ff */
[----:B------:R-:W-:Y:S01]  /*0990*/  NOP ;  /* 0x0000000000007918 */ /* 0x000fe20000000000 */
[----:B------:R-:W-:Y:S01]  /*09a0*/  ULDC.64 UR36, c[0x0][0x208] ;  /* 0x0000820000247ab9 */ /* 0x000fe20000000a00 */
[----:B------:R-:W-:Y:S02]  /*09b0*/  BSSY B7, `(.L_x_445) ;  /* 0x0001dd6000077945 */ /* 0x000fe40003800000 */
[----:B------:R-:W-:-:S05]  /*09c0*/  SEL R2, R2, 0x2, !P0 ;  /* 0x0000000202027807 */ /* 0x000fca0004000000 */
[----:B------:R0:W-:Y:S01]  /*09d0*/  STL [R1+0x38], R2 ;  /* 0x0000380201007387 */ /* 0x0001e20000100800 */
[----:B-123--:R-:W-:Y:S06]  /*09e0*/  BAR.SYNC.DEFER_BLOCKING 0x0 ;  /* 0x0000000000007b1d */ /* 0x00efec0000010000 */
[----:B------:R-:W-:Y:S05]  /*09f0*/  @!P0 BRA `(.L_x_446) ;  /* 0x0000017c00c88947 */ /* 0x000fea0003800000 */
.L_x_447:
        /* <DEDUP_REMOVED lines=8> */
[----:B-1----:R-:W-:-:S06]  /*0a80*/  ULEA UR4, UR5, UR4, 0x18 ;  /* 0x0000000405047291 */ /* 0x002fcc000f8ec03f */
[----:B0-----:R-:W-:Y:S01]  /*0a90*/  MOV R2, UR4 ;  /* 0x0000000400027c02 */ /* 0x001fe20008000f00 */
[----:B------:R-:W-:-:S04]  /*0aa0*/  ULDC UR4, c[0x0][0xc14] ;  /* 0x0003050000047ab9 */ /* 0x000fc80000000800 */
[----:B------:R-:W0:Y:S01]  /*0ab0*/  LDS.128 R148, [R2+0x348d0] ;  /* 0x0348d00002947984 */ /* 0x000e220000000c00 */
[----:B------:R-:W-:Y:S06]  /*0ac0*/  BAR.ARV 0x4, 0x120 ;  /* 0x0104800000007b1d */ /* 0x000fec0000002000 */
[----:B0-----:R-:W-:-:S13]  /*0ad0*/  ISETP.GE.AND P0, PT, R151, UR4, PT ;  /* 0x0000000497007c0c */ /* 0x001fda000bf06270 */
[----:B------:R-:W-:Y:S05]  /*0ae0*/  @P0 BRA `(.L_x_448) ;  /* 0x000001dc00080947 */ /* 0x000fea0003800000 */
[----:B------:R-:W2:Y:S01]  /*0af0*/  LDL.LU R13, [R1+0x38] ;  /* 0x00003800010d7983 */ /* 0x000ea20000300800 */
[----:B------:R-:W-:Y:S01]  /*0b00*/  VIADD R223, R3, 0xffffff80 ;  /* 0xffffff8003df7836 */ /* 0x000fe20000000000 */
[----:B------:R-:W-:Y:S01]  /*0b10*/  MOV R18, RZ ;  /* 0x000000ff00127202 */ /* 0x000fe20000000f00 */
[----:B------:R-:W-:Y:S02]  /*0b20*/  IMAD.MOV.U32 R221, RZ, RZ, -0x2 ;  /* 0xfffffffeffdd7424 */ /* 0x000fe400078e00ff */
[----:B------:R-:W-:Y:S01]  /*0b30*/  VIADD R208, R2, 0x10400 ;  /* 0x0001040002d07836 */ /* 0x000fe20000000000 */
[----:B------:R-:W-:Y:S01]  /*0b40*/  SHF.R.S32.HI R0, RZ, 0x1f, R223 ;  /* 0x0000001fff007819 */ /* 0x000fe200000114df */
[----:B------:R-:W-:Y:S02]  /*0b50*/  IMAD.MOV.U32 R203, RZ, RZ, RZ ;  /* 0x000000ffffcb7224 */ /* 0x000fe400078e00ff */
[----:B------:R-:W-:Y:S01]  /*0b60*/  IMAD.MOV.U32 R186, RZ, RZ, RZ ;  /* 0x000000ffffba7224 */ /* 0x000fe200078e00ff */
[CC--:B------:R-:W-:Y:S01]  /*0b70*/  LEA.HI R4, R0.reuse, R223.reuse, RZ, 0x7 ;  /* 0x000000df00047211 */ /* 0x0c0fe200078f38ff */
[----:B------:R-:W-:Y:S01]  /*0b80*/  IMAD.MOV.U32 R194, RZ, RZ, RZ ;  /* 0x000000ffffc27224 */ /* 0x000fe200078e00ff */
[----:B------:R-:W-:Y:S01]  /*0b90*/  LEA.HI R3, R0, R223, RZ, 0x4 ;  /* 0x000000df00037211 */ /* 0x000fe200078f20ff */
[----:B------:R-:W-:Y:S01]  /*0ba0*/  IMAD.MOV.U32 R192, RZ, RZ, RZ ;  /* 0x000000ffffc07224 */ /* 0x000fe200078e00ff */
[----:B------:R-:W-:-:S02]  /*0bb0*/  LOP3.LUT R6, R4, 0xffffff80, RZ, 0xc0, !PT ;  /* 0xffffff8004067812 */ /* 0x000fc400078ec0ff */
[----:B------:R-:W-:Y:S02]  /*0bc0*/  SHF.R.S32.HI R8, RZ, 0x4, R3 ;  /* 0x00000004ff087819 */ /* 0x000fe40000011403 */
[----:B------:R-:W-:Y:S01]  /*0bd0*/  LEA.HI R190, R0, R223, RZ, 0x5 ;  /* 0x000000df00be7211 */ /* 0x000fe200078f28ff */
[----:B------:R-:W-:Y:S01]  /*0be0*/  IMAD.IADD R211, R223, 0x1, -R6 ;  /* 0x00000001dfd37824 */ /* 0x000fe200078e0a06 */
[C---:B------:R-:W-:Y:S02]  /*0bf0*/  LOP3.LUT R6, R3.reuse, 0x3fffff0, RZ, 0xc0, !PT ;  /* 0x03fffff003067812 */ /* 0x040fe400078ec0ff */
[----:B------:R-:W-:Y:S02]  /*0c00*/  LEA.HI R5, R3, R8, RZ, 0x1 ;  /* 0x0000000803057211 */ /* 0x000fe400078f08ff */
[----:B------:R-:W-:Y:S01]  /*0c10*/  SHF.R.S32.HI R10, RZ, 0x1f, R211 ;  /* 0x0000001fff0a7819 */ /* 0x000fe200000114d3 */
[----:B------:R-:W-:Y:S01]  /*0c20*/  IMAD.IADD R3, R223, 0x1, -R6 ;  /* 0x00000001df037824 */ /* 0x000fe200078e0a06 */
[----:B------:R-:W-:-:S02]  /*0c30*/  SHF.R.S32.HI R190, RZ, 0x5, R190 ;  /* 0x00000005ffbe7819 */ /* 0x000fc400000114be */
[----:B------:R-:W-:Y:S02]  /*0c40*/  LEA.HI R7, R10, R211, RZ, 0x2 ;  /* 0x000000d30a077211 */ /* 0x000fe400078f10ff */
[----:B------:R-:W-:Y:S02]  /*0c50*/  LEA R12, R190, R3, 0x4 ;  /* 0x00000003be0c7211 */ /* 0x000fe400078e20ff */
[--C-:B------:R-:W-:Y:S02]  /*0c60*/  SHF.R.S32.HI R6, RZ, 0x2, R7.reuse ;  /* 0x00000002ff067819 */ /* 0x100fe40000011407 */
[----:B------:R-:W-:Y:S02]  /*0c70*/  SHF.R.S32.HI R9, RZ, 0x1f, R7 ;  /* 0x0000001fff097819 */ /* 0x000fe40000011407 */
[----:B------:R-:W-:Y:S02]  /*0c80*/  LEA.HI R3, R0, R223, RZ, 0x2 ;  /* 0x000000df00037211 */ /* 0x000fe400078f10ff */
[----:B------:R-:W-:-:S02]  /*0c90*/  LEA.HI R9, R9, R6, RZ, 0x3 ;  /* 0x0000000609097211 */ /* 0x000fc400078f18ff */
[----:B------:R-:W-:Y:S02]  /*0ca0*/  LOP3.LUT R206, R3, 0xfffffffc, RZ, 0xc0, !PT ;  /* 0xfffffffc03ce7812 */ /* 0x000fe400078ec0ff */
[----:B------:R-:W-:Y:S02]  /*0cb0*/  LOP3.LUT R9, R9, 0xfffffff8, RZ, 0xc0, !PT ;  /* 0xfffffff809097812 */ /* 0x000fe400078ec0ff */
[----:B------:R-:W-:Y:S01]  /*0cc0*/  LOP3.LUT R5, R5, 0x1ffffffe, RZ, 0xc0, !PT ;  /* 0x1ffffffe05057812 */ /* 0x000fe200078ec0ff */
[----:B------:R-:W-:Y:S01]  /*0cd0*/  IMAD.IADD R206, R223, 0x1, -R206 ;  /* 0x00000001dfce7824 */ /* 0x000fe200078e0ace */
[----:B------:R-:W-:Y:S02]  /*0ce0*/  IADD3 R9, R6, -R9, RZ ;  /* 0x8000000906097210 */ /* 0x000fe40007ffe0ff */
[--C-:B------:R-:W-:Y:S01]  /*0cf0*/  SHF.R.S32.HI R19, RZ, 0x2, R3.reuse ;  /* 0x00000002ff137819 */ /* 0x100fe20000011403 */
[----:B------:R-:W-:Y:S01]  /*0d00*/  IMAD.SHL.U32 R22, R206, 0x8, RZ ;  /* 0x00000008ce167824 */ /* 0x000fe200078e00ff */
[----:B------:R-:W-:-:S02]  /*0d10*/  SHF.R.S32.HI R6, RZ, 0x1f, R3 ;  /* 0x0000001fff067819 */ /* 0x000fc40000011403 */
[----:B------:R-:W-:Y:S01]  /*0d20*/  IADD3 R5, R8, -R5, RZ ;  /* 0x8000000508057210 */ /* 0x000fe20007ffe0ff */
[----:B------:R-:W-:Y:S01]  /*0d30*/  VIADD R184, R22, 0x20 ;  /* 0x0000002016b87836 */ /* 0x000fe20000000000 */
[----:B------:R-:W-:Y:S02]  /*0d40*/  LOP3.LUT R8, R7, 0x7ffffffc, RZ, 0xc0, !PT ;  /* 0x7ffffffc07087812 */ /* 0x000fe400078ec0ff */
[----:B------:R-:W-:Y:S01]  /*0d50*/  LEA.HI R6, R6, R19, RZ, 0x3 ;  /* 0x0000001306067211 */ /* 0x000fe200078f18ff */
[----:B------:R-:W-:Y:S01]  /*0d60*/  IMAD R220, R12, 0x8, R5 ;  /* 0x000000080cdc7824 */ /* 0x000fe200078e0205 */
[----:B------:R-:W-:Y:S01]  /*0d70*/  IADD3 R202, R19, 0x40, RZ ;  /* 0x0000004013ca7810 */ /* 0x000fe20007ffe0ff */
[----:B------:R-:W-:Y:S01]  /*0d80*/  IMAD.IADD R8, R211, 0x1, -R8 ;  /* 0x00000001d3087824 */ /* 0x000fe200078e0a08 */
[----:B------:R-:W-:Y:S01]  /*0d90*/  LOP3.LUT R6, R6, 0xfffffff8, RZ, 0xc0, !PT ;  /* 0xfffffff806067812 */ /* 0x000fe200078ec0ff */
[----:B------:R-:W-:Y:S01]  /*0da0*/  IMAD.SHL.U32 R220, R220, 0x8, RZ ;  /* 0x00000008dcdc7824 */ /* 0x000fe200078e00ff */
[----:B------:R-:W-:Y:S01]  /*0db0*/  IADD3 R185, R22, 0x40, RZ ;  /* 0x0000004016b97810 */ /* 0x000fe20007ffe0ff */
[----:B------:R-:W-:Y:S01]  /*0dc0*/  IMAD R221, R8, R221, 0x80 ;  /* 0x0000008008dd7424 */ /* 0x000fe200078e02dd */
[----:B------:R-:W-:Y:S01]  /*0dd0*/  SHF.R.S32.HI R3, RZ, 0x1f, R202 ;  /* 0x0000001fff037819 */ /* 0x000fe200000114ca */
[----:B------:R-:W-:Y:S01]  /*0de0*/  IMAD.IADD R210, R19, 0x1, -R6 ;  /* 0x0000000113d27824 */ /* 0x000fe200078e0a06 */
[----:B------:R-:W-:Y:S01]  /*0df0*/  LEA.HI R10, R10, R211, RZ, 0x5 ;  /* 0x000000d30a0a7211 */ /* 0x000fe200078f28ff */
[----:B------:R-:W-:Y:S01]  /*0e00*/  IMAD.SHL.U32 R187, R202, 0x40, RZ ;  /* 0x00000040cabb7824 */ /* 0x000fe200078e00ff */
[----:B------:R-:W-:Y:S01]  /*0e10*/  SHF.R.S32.HI R8, RZ, 0x1f, R185 ;  /* 0x0000001fff087819 */ /* 0x000fe200000114b9 */
[----:B------:R-:W-:Y:S01]  /*0e20*/  IMAD.SHL.U32 R189, R210, 0x40, RZ ;  /* 0x00000040d2bd7824 */ /* 0x000fe200078e00ff */
[----:B------:R-:W-:-:S02]  /*0e30*/  LEA.HI R3, R3, R202, RZ, 0x3 ;  /* 0x000000ca03037211 */ /* 0x000fc400078f18ff */
[----:B------:R-:W-:Y:S02]  /*0e40*/  SHF.R.S32.HI R10, RZ, 0x5, R10 ;  /* 0x00000005ff0a7819 */ /* 0x000fe4000001140a */
[----:B------:R-:W-:Y:S01]  /*0e50*/  LEA.HI R7, R8, R185, RZ, 0x6 ;  /* 0x000000b908077211 */ /* 0x000fe200078f30ff */
[----:B------:R-:W-:Y:S01]  /*0e60*/  IMAD.SHL.U32 R3, R3, 0x40, RZ ;  /* 0x0000004003037824 */ /* 0x000fe200078e00ff */
[----:B------:R-:W-:Y:S01]  /*0e70*/  SHF.R.S32.HI R219, RZ, 0x7, R4 ;  /* 0x00000007ffdb7819 */ /* 0x000fe20000011404 */
[----:B------:R-:W-:Y:S01]  /*0e80*/  IMAD R9, R10, 0x10, R9 ;  /* 0x000000100a097824 */ /* 0x000fe200078e0209 */
[----:B------:R-:W-:Y:S01]  /*0e90*/  SHF.R.S32.HI R5, RZ, 0x1f, R184 ;  /* 0x0000001fff057819 */ /* 0x000fe200000114b8 */
[----:B------:R-:W-:Y:S01]  /*0ea0*/  IMAD.SHL.U32 R7, R7, 0x80, RZ ;  /* 0x0000008007077824 */ /* 0x000fe200078e00ff */
[----:B------:R-:W-:Y:S02]  /*0eb0*/  LEA.HI R4, R4, R219, RZ, 0x1 ;  /* 0x000000db04047211 */ /* 0x000fe400078f08ff */
[----:B------:R-:W-:-:S02]  /*0ec0*/  LOP3.LUT R187, R187, 0x1c0, RZ, 0xc0, !PT ;  /* 0x000001c0bbbb7812 */ /* 0x000fc400078ec0ff */
[-C--:B------:R-:W-:Y:S02]  /*0ed0*/  LEA.HI R6, R5, R184.reuse, RZ, 0x3 ;  /* 0x000000b805067211 */ /* 0x080fe400078f18ff */
[----:B------:R-:W-:Y:S02]  /*0ee0*/  LEA.HI R10, R8, R185, RZ, 0x3 ;  /* 0x000000b9080a7211 */ /* 0x000fe400078f18ff */
[----:B------:R-:W-:Y:S02]  /*0ef0*/  LOP3.LUT R189, R189, 0x1c0, RZ, 0xc0, !PT ;  /* 0x000001c0bdbd7812 */ /* 0x000fe400078ec0ff */
[----:B------:R-:W-:Y:S02]  /*0f00*/  LEA.HI R5, R5, R184, RZ, 0x6 ;  /* 0x000000b805057211 */ /* 0x000fe400078f30ff */
[----:B------:R-:W-:Y:S02]  /*0f10*/  LOP3.LUT R193, R3, 0xfffffe00, RZ, 0xc0, !PT ;  /* 0xfffffe0003c17812 */ /* 0x000fe400078ec0ff */
[----:B------:R-:W-:-:S02]  /*0f20*/  LOP3.LUT R4, R4, 0x3fffffe, RZ, 0xc0, !PT ;  /* 0x03fffffe04047812 */ /* 0x000fc400078ec0ff */
[----:B------:R-:W-:Y:S02]  /*0f30*/  SHF.R.U32.HI R218, RZ, 0x3, R187 ;  /* 0x00000003ffda7819 */ /* 0x000fe400000116bb */
[C---:B------:R-:W-:Y:S02]  /*0f40*/  LOP3.LUT R3, R187.reuse, 0x38, R6, 0xf8, !PT ;  /* 0x00000038bb037812 */ /* 0x040fe400078ef806 */
[--C-:B------:R-:W-:Y:S02]  /*0f50*/  LOP3.LUT R11, R187, 0x38, R10.reuse, 0xf8, !PT ;  /* 0x00000038bb0b7812 */ /* 0x100fe400078ef80a */
[----:B------:R-:W-:Y:S02]  /*0f60*/  SHF.R.U32.HI R191, RZ, 0x3, R189 ;  /* 0x00000003ffbf7819 */ /* 0x000fe400000116bd */
[----:B------:R-:W-:Y:S02]  /*0f70*/  LOP3.LUT R12, R189, 0x38, R10, 0xf8, !PT ;  /* 0x00000038bd0c7812 */ /* 0x000fe400078ef80a */
[----:B------:R-:W-:-:S02]  /*0f80*/  LOP3.LUT R7, R7, 0xffffe000, RZ, 0xc0, !PT ;  /* 0xffffe00007077812 */ /* 0x000fc400078ec0ff */
[----:B------:R-:W-:Y:S02]  /*0f90*/  SHF.L.U32 R5, R5, 0x7, RZ ;  /* 0x0000000705057819 */ /* 0x000fe400000006ff */
[----:B------:R-:W-:Y:S02]  /*0fa0*/  IADD3 R4, R219, -R4, RZ ;  /* 0x80000004db047210 */ /* 0x000fe40007ffe0ff */
[-C--:B------:R-:W-:Y:S02]  /*0fb0*/  LOP3.LUT R14, R3, R218.reuse, RZ, 0x3c, !PT ;  /* 0x000000da030e7212 */ /* 0x080fe400078e3cff */
[----:B------:R-:W-:Y:S01]  /*0fc0*/  LOP3.LUT R16, R11, R218, RZ, 0x3c, !PT ;  /* 0x000000da0b107212 */ /* 0x000fe200078e3cff */
[----:B------:R-:W-:Y:S01]  /*0fd0*/  IMAD R222, R4, 0x40, R9 ;  /* 0x0000004004de7824 */ /* 0x000fe200078e0209 */
[----:B------:R-:W-:Y:S02]  /*0fe0*/  LOP3.LUT R12, R12, R191, RZ, 0x3c, !PT ;  /* 0x000000bf0c0c7212 */ /* 0x000fe400078e3cff */
[----:B------:R-:W-:-:S02]  /*0ff0*/  LEA R3, R190, R7, 0x9 ;  /* 0x00000007be037211 */ /* 0x000fc400078e48ff */
[----:B------:R-:W-:Y:S02]  /*1000*/  LOP3.LUT R8, R189, 0x38, R6, 0xf8, !PT ;  /* 0x00000038bd087812 */ /* 0x000fe400078ef806 */
[----:B------:R-:W-:Y:S02]  /*1010*/  LOP3.LUT R5, R5, 0xffffe000, RZ, 0xc0, !PT ;  /* 0xffffe00005057812 */ /* 0x000fe400078ec0ff */
[----:B------:R-:W-:Y:S02]  /*1020*/  LEA.HI R0, R0, R223, RZ, 0x3 ;  /* 0x000000df00007211 */ /* 0x000fe400078f18ff */
[--C-:B------:R-:W-:Y:S02]  /*1030*/  IADD3 R11, R16, R7, R193.reuse ;  /* 0x00000007100b7210 */ /* 0x100fe40007ffe0c1 */
[----:B------:R-:W-:Y:S02]  /*1040*/  IADD3 R7, R3, R12, RZ ;  /* 0x0000000c03077210 */ /* 0x000fe40007ffe0ff */
[----:B------:R-:W-:Y:S01]  /*1050*/  LOP3.LUT R8, R8, R191, RZ, 0x3c, !PT ;  /* 0x000000bf08087212 */ /* 0x000fe200078e3cff */
[----:B------:R-:W-:Y:S01]  /*1060*/  IMAD R212, R11, 0x2, R208 ;  /* 0x000000020bd47824 */ /* 0x000fe200078e02d0 */
[----:B------:R-:W-:Y:S01]  /*1070*/  IADD3 R213, R14, R5, R193 ;  /* 0x000000050ed57210 */ /* 0x000fe20007ffe0c1 */
[----:B------:R-:W-:Y:S01]  /*1080*/  IMAD R5, R190, 0x200, R5 ;  /* 0x00000200be057824 */ /* 0x000fe200078e0205 */
[----:B------:R-:W-:-:S02]  /*1090*/  LOP3.LUT R4, R0, 0x1ffffff8, RZ, 0xc0, !PT ;  /* 0x1ffffff800047812 */ /* 0x000fc400078ec0ff */
[----:B------:R-:W-:Y:S01]  /*10a0*/  LOP3.LUT R3, R187, 0x38, R22, 0xf8, !PT ;  /* 0x00000038bb037812 */ /* 0x000fe200078ef816 */
[----:B------:R-:W-:Y:S01]  /*10b0*/  IMAD.IADD R5, R5, 0x1, R8 ;  /* 0x0000000105057824 */ /* 0x000fe200078e0208 */
[----:B------:R-:W-:Y:S02]  /*10c0*/  IADD3 R4, R223, -R4, RZ ;  /* 0x80000004df047210 */ /* 0x000fe40007ffe0ff */
[----:B------:R-:W-:Y:S01]  /*10d0*/  LOP3.LUT R3, R193, R3, R218, 0xf6, !PT ;  /* 0x00000003c1037212 */ /* 0x000fe200078ef6da */
[----:B------:R-:W-:Y:S01]  /*10e0*/  IMAD R217, R5, 0x2, R208 ;  /* 0x0000000205d97824 */ /* 0x000fe200078e02d0 */
[----:B------:R-:W-:Y:S01]  /*10f0*/  SHF.R.S32.HI R196, RZ, 0x3, R0 ;  /* 0x00000003ffc47819 */ /* 0x000fe20000011400 */
[----:B------:R-:W-:Y:S01]  /*1100*/  IMAD.SHL.U32 R195, R4, 0x8, RZ ;  /* 0x0000000804c37824 */ /* 0x000fe200078e00ff */
[----:B------:R-:W-:Y:S01]  /*1110*/  SHF.L.U32 R16, R206, 0x2, RZ ;  /* 0x00000002ce107819 */ /* 0x000fe200000006ff */
[----:B------:R-:W-:Y:S01]  /*1120*/  IMAD R216, R3, 0x2, R208 ;  /* 0x0000000203d87824 */ /* 0x000fe200078e02d0 */
[----:B------:R-:W-:-:S02]  /*1130*/  SHF.R.S32.HI R209, RZ, 0x3, R6 ;  /* 0x00000003ffd17819 */ /* 0x000fc40000011406 */
[----:B------:R-:W-:Y:S02]  /*1140*/  SHF.R.S32.HI R215, RZ, 0x3, R10 ;  /* 0x00000003ffd77819 */ /* 0x000fe4000001140a */
[-C--:B------:R-:W-:Y:S02]  /*1150*/  LEA R213, R213, R208.reuse, 0x1 ;  /* 0x000000d0d5d57211 */ /* 0x080fe400078e08ff */
[----:B------:R-:W-:Y:S02]  /*1160*/  LEA R214, R7, R208, 0x1 ;  /* 0x000000d007d67211 */ /* 0x000fe400078e08ff */
[----:B--2---:R-:W-:-:S07]  /*1170*/  LOP3.LUT R188, R13, 0x1, RZ, 0xfc, !PT ;  /* 0x000000010dbc7812 */ /* 0x004fce00078efcff */
.L_x_659:
[----:B0--3-5:R-:W0:Y:S01]  /*1180*/  LDC.64 R4, c[0x0][0xc60] ;  /* 0x00031800ff047b82 */ /* 0x029e220000000a00 */
[----:B------:R-:W-:Y:S01]  /*1190*/  ULDC.64 UR4, c[0x0][0xa28] ;  /* 0x00028a0000047ab9 */ /* 0x000fe20000000a00 */
[----:B------:R-:W-:Y:S01]  /*11a0*/  ULDC.64 UR8, c[0x0][0xa18] ;  /* 0x0002860000087ab9 */ /* 0x000fe20000000a00 */
[----:B------:R-:W-:Y:S01]  /*11b0*/  ULDC.64 UR6, c[0x0][0xa08] ;  /* 0x0002820000067ab9 */ /* 0x000fe20000000a00 */
[----:B0-----:R-:W-:-:S05]  /*11c0*/  IMAD.WIDE R4, R151, 0x4, R4 ;  /* 0x0000000497047825 */ /* 0x001fca00078e0204 */
[----:B--2---:R-:W2:Y:S01]  /*11d0*/  LDG.E R201, desc[UR36][R4.64] ;  /* 0x0000002404c97981 */ /* 0x004ea2000c1e1900 */
[----:B------:R-:W-:Y:S01]  /*11e0*/  ISETP.NE.U32.AND P2, PT, RZ, UR4, PT ;  /* 0x00000004ff007c0c */ /* 0x000fe2000bf45070 */
[----:B------:R-:W-:Y:S01]  /*11f0*/  IMAD.MOV.U32 R3, RZ, RZ, RZ ;  /* 0x000000ffff037224 */ /* 0x000fe200078e00ff */
[----:B------:R-:W-:Y:S02]  /*1200*/  ISETP.NE.U32.AND P1, PT, RZ, UR8, PT ;  /* 0x00000008ff007c0c */ /* 0x000fe4000bf25070 */
[----:B------:R-:W-:Y:S02]  /*1210*/  ISETP.NE.AND.EX P2, PT, RZ, UR5, PT, P2 ;  /* 0x00000005ff007c0c */ /* 0x000fe4000bf45320 */
[----:B------:R-:W-:Y:S02]  /*1220*/  ISETP.NE.AND.EX P1, PT, RZ, UR9, PT, P1 ;  /* 0x00000009ff007c0c */ /* 0x000fe4000bf25310 */
[----:B------:R-:W-:Y:S02]  /*1230*/  ISETP.NE.U32.AND P0, PT, RZ, UR6, PT ;  /* 0x00000006ff007c0c */ /* 0x000fe4000bf05070 */
[----:B------:R-:W-:-:S02]  /*1240*/  MOV R31, RZ ;  /* 0x000000ff001f7202 */ /* 0x000fc40000000f00 */
[----:B------:R-:W-:Y:S02]  /*1250*/  ISETP.NE.AND.EX P0, PT, RZ, UR7, PT, P0 ;  /* 0x00000007ff007c0c */ /* 0x000fe4000bf05300 */
[----:B--2---:R-:W-:Y:S01]  /*1260*/  SHF.R.S32.HI R205, RZ, 0x1f, R201 ;  /* 0x0000001fffcd7819 */ /* 0x004fe200000114c9 */
[C---:B------:R-:W-:Y:S02]  /*1270*/  IMAD.SHL.U32 R199, R201.reuse, 0x4, RZ ;  /* 0x00000004c9c77824 */ /* 0x040fe400078e00ff */
[C---:B------:R-:W-:Y:S02]  /*1280*/  @P2 LEA R4, P3, R201.reuse, UR4, 0x2 ;  /* 0x00000004c9042c11 */ /* 0x040fe4000f8610ff */
[C-C-:B------:R-:W-:Y:S02]  /*1290*/  SHF.L.U64.HI R200, R201.reuse, 0x2, R205.reuse ;  /* 0x00000002c9c87819 */ /* 0x140fe400000102cd */
[----:B------:R-:W-:Y:S01]  /*12a0*/  @P2 LEA.HI.X R5, R201, UR5, R205, 0x2, P3 ;  /* 0x00000005c9052c11 */ /* 0x000fe200098f14cd */
[----:B------:R-:W-:Y:S01]  /*12b0*/  ULDC UR4, c[0x0][0x288] ;  /* 0x0000a20000047ab9 */ /* 0x000fe20000000800 */
[----:B----4-:R-:W-:-:S03]  /*12c0*/  IADD3 R8, P4, R199, UR6, RZ ;  /* 0x00000006c7087c10 */ /* 0x010fc6000ff9e0ff */
[----:B------:R0:W5:Y:S01]  /*12d0*/  @P2 LDG.E R3, desc[UR36][R4.64] ;  /* 0x0000002404032981 */ /* 0x000162000c1e1900 */
[----:B------:R-:W-:Y:S01]  /*12e0*/  @P1 IADD3 R6, P2, R199, UR8, RZ ;  /* 0x00000008c7061c10 */ /* 0x000fe2000ff5e0ff */
[----:B------:R-:W-:Y:S01]  /*12f0*/  IMAD.U32 R154, RZ, RZ, UR4 ;  /* 0x00000004ff9a7e24 */ /* 0x000fe2000f8e00ff */
[C---:B------:R-:W-:Y:S01]  /*1300*/  IADD3.X R9, R200.reuse, UR7, RZ, P4, !PT ;  /* 0x00000007c8097c10 */ /* 0x040fe2000a7fe4ff */
[----:B------:R-:W-:Y:S01]  /*1310*/  ULDC.64 UR4, c[0x0][0x3f8] ;  /* 0x0000fe0000047ab9 */ /* 0x000fe20000000a00 */
[----:B------:R-:W-:-:S03]  /*1320*/  @P1 IADD3.X R7, R200, UR9, RZ, P2, !PT ;  /* 0x00000009c8071c10 */ /* 0x000fc600097fe4ff */
[----:B------:R0:W5:Y:S01]  /*1330*/  @P0 LDG.E R31, desc[UR36][R8.64] ;  /* 0x00000024081f0981 */ /* 0x000162000c1e1900 */
[----:B------:R-:W-:Y:S01]  /*1340*/  UISETP.NE.U32.AND UP0, UPT, UR4, URZ, UPT ;  /* 0x0000003f0400728c */ /* 0x000fe2000bf05070 */
[----:B------:R-:W-:Y:S02]  /*1350*/  ULDC.64 UR8, c[0x0][0xa20] ;  /* 0x0002880000087ab9 */ /* 0x000fe40000000a00 */
[----:B------:R0:W5:Y:S01]  /*1360*/  @P1 LDG.E R154, desc[UR36][R6.64] ;  /* 0x00000024069a1981 */ /* 0x000162000c1e1900 */
[----:B------:R-:W-:Y:S01]  /*1370*/  UISETP.NE.AND.EX UP0, UPT, UR5, URZ, UPT, UP0 ;  /* 0x0000003f0500728c */ /* 0x000fe2000bf05300 */
[----:B------:R-:W-:Y:S01]  /*1380*/  ULDC UR4, c[0x0][0x404] ;  /* 0x0001010000047ab9 */ /* 0x000fe20000000800 */
[----:B------:R-:W-:Y:S02]  /*1390*/  ISETP.NE.U32.AND P2, PT, RZ, UR8, PT ;  /* 0x00000008ff007c0c */ /* 0x000fe4000bf45070 */
[----:B------:R-:W-:Y:S01]  /*13a0*/  USEL UR4, UR4, 0x1, UP0 ;  /* 0x0000000104047887 */ /* 0x000fe20008000000 */
[----:B------:R-:W-:Y:S01]  /*13b0*/  ULDC UR5, c[0x0][0x2e0] ;  /* 0x0000b80000057ab9 */ /* 0x000fe20000000800 */
[----:B------:R-:W-:-:S02]  /*13c0*/  ISETP.NE.AND.EX P2, PT, RZ, UR9, PT, P2 ;  /* 0x00000009ff007c0c */ /* 0x000fc4000bf45320 */
[----:B------:R-:W-:-:S03]  /*13d0*/  UIMAD UR4, UR4, UR5, URZ ;  /* 0x00000005040472a4 */ /* 0x000fc6000f8e023f */
[----:B------:R-:W-:Y:S01]  /*13e0*/  ULDC UR5, c[0x0][0x338] ;  /* 0x0000ce0000057ab9 */ /* 0x000fe20000000800 */
[----:B------:R-:W-:Y:S01]  /*13f0*/  IMAD.MOV.U32 R204, RZ, RZ, R149 ;  /* 0x000000ffffcc7224 */ /* 0x000fe200078e0095 */
[----:B------:R-:W-:Y:S01]  /*1400*/  MOV R198, R150 ;  /* 0x0000009600c67202 */ /* 0x000fe20000000f00 */
[----:B------:R-:W-:Y:S01]  /*1410*/  IMAD.MOV.U32 R29, RZ, RZ, R201 ;  /* 0x000000ffff1d7224 */ /* 0x000fe200078e00c9 */
[----:B0-----:R-:W-:Y:S06]  /*1420*/  @P1 BRA `(.L_x_449) ;  /* 0x0000000000241947 */ /* 0x001fec0003800000 */
[----:B------:R-:W-:Y:S02]  /*1430*/  ULDC.64 UR6, c[0x0][0xa00] ;  /* 0x0002800000067ab9 */ /* 0x000fe40000000a00 */
[----:B------:R-:W-:-:S04]  /*1440*/  ISETP.NE.U32.AND P1, PT, RZ, UR6, PT ;  /* 0x00000006ff007c0c */ /* 0x000fc8000bf25070 */
[----:B------:R-:W-:-:S13]  /*1450*/  ISETP.NE.AND.EX P1, PT, RZ, UR7, PT, P1 ;  /* 0x00000007ff007c0c */ /* 0x000fda000bf25310 */
[----:B------:R-:W-:Y:S05]  /*1460*/  @!P1 BRA `(.L_x_449) ;  /* 0x0000000000149947 */ /* 0x000fea0003800000 */
[----:B------:R-:W0:Y:S02]  /*1470*/  LDC.64 R4, c[0x0][0xa00] ;  /* 0x00028000ff047b82 */ /* 0x000e240000000a00 */
[----:B0-----:R-:W-:-:S05]  /*1480*/  IMAD.WIDE R4, R29, 0x4, R4 ;  /* 0x000000041d047825 */ /* 0x001fca00078e0204 */
[----:B-----5:R-:W2:Y:S04]  /*1490*/  LDG.E R154, desc[UR36][R4.64] ;  /* 0x00000024049a7981 */ /* 0x020ea8000c1e1900 */
[----:B------:R-:W2:Y:S02]  /*14a0*/  LDG.E R7, desc[UR36][R4.64+0x4] ;  /* 0x0000042404077981 */ /* 0x000ea4000c1e1900 */
[----:B--2---:R-:W-:-:S07]  /*14b0*/  IMAD.IADD R154, R7, 0x1, -R154 ;  /* 0x00000001079a7824 */ /* 0x004fce00078e0a9a */
.L_x_449:
[----:B------:R-:W-:Y:S01]  /*14c0*/  MOV R27, UR5 ;  /* 0x00000005001b7c02 */ /* 0x000fe20008000f00 */
[----:B------:R-:W-:Y:S01]  /*14d0*/  IMAD.U32 R28, RZ, RZ, UR4 ;  /* 0x00000004ff1c7e24 */ /* 0x000fe2000f8e00ff */
[----:B------:R-:W-:Y:S06]  /*14e0*/  @!P2 BRA `(.L_x_450) ;  /* 0x000000000010a947 */ /* 0x000fec0003800000 */
[----:B------:R-:W-:-:S04]  /*14f0*/  IADD3 R4, P0, R199, UR8, RZ ;  /* 0x00000008c7047c10 */ /* 0x000fc8000ff1e0ff */
[----:B------:R-:W-:-:S05]  /*1500*/  IADD3.X R5, R200, UR9, RZ, P0, !PT ;  /* 0x00000009c8057c10 */ /* 0x000fca00087fe4ff */
[----:B------:R0:W5:Y:S01]  /*1510*/  LDG.E R28, desc[UR36][R4.64] ;  /* 0x00000024041c7981 */ /* 0x000162000c1e1900 */
[----:B------:R-:W-:Y:S05]  /*1520*/  BRA `(.L_x_451) ;  /* 0x0000000000107947 */ /* 0x000fea0003800000 */
.L_x_450:
[----:B------:R-:W-:Y:S05]  /*1530*/  @!P0 BRA `(.L_x_451) ;  /* 0x00000000000c8947 */ /* 0x000fea0003800000 */
[----:B------:R-:W2:Y:S04]  /*1540*/  LDG.E R5, desc[UR36][R8.64] ;  /* 0x0000002408057981 */ /* 0x000ea8000c1e1900 */
[----:B------:R-:W2:Y:S02]  /*1550*/  LDG.E R28, desc[UR36][R8.64+0x4] ;  /* 0x00000424081c7981 */ /* 0x000ea4000c1e1900 */
[----:B--2---:R-:W-:-:S07]  /*1560*/  IMAD.IADD R28, R28, 0x1, -R5 ;  /* 0x000000011c1c7824 */ /* 0x004fce00078e0a05 */
.L_x_451:
[----:B------:R-:W-:Y:S02]  /*1570*/  ULDC.64 UR4, c[0x0][0xa10] ;  /* 0x0002840000047ab9 */ /* 0x000fe40000000a00 */
[----:B------:R-:W-:-:S04]  /*1580*/  ISETP.NE.U32.AND P0, PT, RZ, UR4, PT ;  /* 0x00000004ff007c0c */ /* 0x000fc8000bf05070 */
[----:B------:R-:W-:Y:S01]  /*1590*/  ISETP.NE.AND.EX P0, PT, RZ, UR5, PT, P0 ;  /* 0x00000005ff007c0c */ /* 0x000fe2000bf05300 */
[----:B-----5:R-:W-:Y:S01]  /*15a0*/  IMAD.IADD R8, R28, 0x1, -R3 ;  /* 0x000000011c087824 */ /* 0x020fe200078e0a03 */
[----:B------:R-:W-:-:S11]  /*15b0*/  ULDC.64 UR4, c[0x0][0xa30] ;  /* 0x00028c0000047ab9 */ /* 0x000fd60000000a00 */
[----:B0-----:R-:W0:Y:S02]  /*15c0*/  @P0 LDC.64 R4, c[0x0][0xa10] ;  /* 0x00028400ff040b82 */ /* 0x001e240000000a00 */
[----:B0-----:R-:W-:-:S05]  /*15d0*/  @P0 IMAD.WIDE R4, R29, 0x4, R4 ;  /* 0x000000041d040825 */ /* 0x001fca00078e0204 */
[----:B------:R-:W2:Y:S04]  /*15e0*/  @P0 LDG.E R0, desc[UR36][R4.64] ;  /* 0x0000002404000981 */ /* 0x000ea8000c1e1900 */
[----:B------:R-:W2:Y:S01]  /*15f0*/  @P0 LDG.E R9, desc[UR36][R4.64+0x4] ;  /* 0x0000042404090981 */ /* 0x000ea2000c1e1900 */
[----:B------:R-:W-:Y:S01]  /*1600*/  IMAD.MOV R123, RZ, RZ, -R8 ;  /* 0x000000ffff7b7224 */ /* 0x000fe200078e0a08 */
[----:B------:R-:W-:Y:S02]  /*1610*/  ISETP.NE.U32.AND P1, PT, RZ, UR4, PT ;  /* 0x00000004ff007c0c */ /* 0x000fe4000bf25070 */
[----:B------:R-:W-:Y:S02]  /*1620*/  MOV R147, R28 ;  /* 0x0000001c00937202 */ /* 0x000fe40000000f00 */
[----:B------:R-:W-:-:S02]  /*1630*/  VIMNMX R123, RZ, R123, !PT ;  /* 0x0000007bff7b7248 */ /* 0x000fc40007fe0100 */
[----:B------:R-:W-:-:S13]  /*1640*/  ISETP.NE.AND.EX P1, PT, RZ, UR5, PT, P1 ;  /* 0x00000005ff007c0c */ /* 0x000fda000bf25310 */
[----:B------:R-:W-:-:S04]  /*1650*/  @P1 IADD3 R6, P2, R199, UR4, RZ ;  /* 0x00000004c7061c10 */ /* 0x000fc8000ff5e0ff */
[----:B------:R-:W-:-:S05]  /*1660*/  @P1 IADD3.X R7, R200, UR5, RZ, P2, !PT ;  /* 0x00000005c8071c10 */ /* 0x000fca00097fe4ff */
[----:B------:R0:W5:Y:S01]  /*1670*/  @P1 LDG.E R147, desc[UR36][R6.64] ;  /* 0x0000002406931981 */ /* 0x000162000c1e1900 */
[----:B--2---:R-:W-:-:S05]  /*1680*/  @P0 IMAD.IADD R27, R9, 0x1, -R0 ;  /* 0x00000001091b0824 */ /* 0x004fca00078e0a00 */
[----:B------:R-:W-:-:S05]  /*1690*/  IADD3 R152, R8, R27, RZ ;  /* 0x0000001b08987210 */ /* 0x000fca0007ffe0ff */
[----:B------:R-:W-:-:S05]  /*16a0*/  VIADD R0, R152, 0x7f ;  /* 0x0000007f98007836 */ /* 0x000fca0000000000 */
[----:B------:R-:W-:-:S04]  /*16b0*/  SHF.R.S32.HI R3, RZ, 0x1f, R0 ;  /* 0x0000001fff037819 */ /* 0x000fc80000011400 */
[----:B------:R-:W-:-:S04]  /*16c0*/  LEA.HI R3, R3, R0, RZ, 0x7 ;  /* 0x0000000003037211 */ /* 0x000fc800078f38ff */
[----:B------:R-:W-:Y:S02]  /*16d0*/  LOP3.LUT R0, R3, 0xffffff80, RZ, 0xc0, !PT ;  /* 0xffffff8003007812 */ /* 0x000fe400078ec0ff */
[----:B------:R-:W-:Y:S02]  /*16e0*/  SHF.R.S32.HI R207, RZ, 0x7, R3 ;  /* 0x00000007ffcf7819 */ /* 0x000fe40000011403 */
[----:B------:R-:W-:-:S04]  /*16f0*/  VIADDMNMX R0, R0, -R8, R27, PT ;  /* 0x8000000800007246 */ /* 0x000fc8000380011b */
[----:B------:R-:W-:Y:S02]  /*1700*/  ISETP.GT.AND P0, PT, R0, R123, PT ;  /* 0x0000007b0000720c */ /* 0x000fe40003f04270 */
[----:B------:R-:W-:-:S05]  /*1710*/  SHF.R.U32.HI R123, RZ, 0x7, R123 ;  /* 0x00000007ff7b7819 */ /* 0x000fca000001167b */
[----:B------:R-:W-:-:S06]  /*1720*/  IMAD.MOV.U32 R26, RZ, RZ, R123 ;  /* 0x000000ffff1a7224 */ /* 0x000fcc00078e007b */
[----:B------:R-:W-:-:S04]  /*1730*/  @P0 IADD3 R0, R0, 0x7f, RZ ;  /* 0x0000007f00000810 */ /* 0x000fc80007ffe0ff */
[----:B------:R-:W-:-:S04]  /*1740*/  @P0 SHF.R.S32.HI R5, RZ, 0x1f, R0 ;  /* 0x0000001fff050819 */ /* 0x000fc80000011400 */
[----:B------:R-:W-:-:S04]  /*1750*/  @P0 LEA.HI R5, R5, R0, RZ, 0x7 ;  /* 0x0000000005050211 */ /* 0x000fc800078f38ff */
[----:B------:R-:W-:Y:S02]  /*1760*/  @P0 SHF.R.S32.HI R26, RZ, 0x7, R5 ;  /* 0x00000007ff1a0819 */ /* 0x000fe40000011405 */
[----:B------:R-:W-:Y:S02]  /*1770*/  PLOP3.LUT P0, PT, PT, PT, PT, 0x80, 0x0 ;  /* 0x000000000000781c */ /* 0x000fe40003f0f070 */
[----:B------:R-:W-:-:S13]  /*1780*/  ISETP.GT.AND P1, PT, R26, R123, PT ;  /* 0x0000007b1a00720c */ /* 0x000fda0003f24270 */
[----:B0-----:R-:W-:Y:S05]  /*1790*/  @!P1 BRA `(.L_x_452) ;  /* 0x0000008800289947 */ /* 0x001fea0003800000 */
[----:B------:R-:W-:Y:S01]  /*17a0*/  VIADD R25, R2, 0x1c400 ;  /* 0x0001c40002197836 */ /* 0x000fe20000000000 */
[----:B------:R-:W-:Y:S04]  /*17b0*/  BSSY B6, `(.L_x_453) ;  /* 0x0000013000067945 */ /* 0x000fe80003800000 */
[----:B------:R-:W-:-:S13]  /*17c0*/  LOP3.LUT P0, RZ, R25, 0x3ff, RZ, 0xc0, !PT ;  /* 0x000003ff19ff7812 */ /* 0x000fda000780c0ff */
[----:B------:R-:W-:Y:S05]  /*17d0*/  @!P0 BRA `(.L_x_454) ;  /* 0x0000000000408947 */ /* 0x000fea0003800000 */
[----:B------:R-:W-:Y:S01]  /*17e0*/  MOV R0, 0x0 ;  /* 0x0000000000007802 */ /* 0x000fe20000000f00 */
[----:B------:R-:W-:Y:S01]  /*17f0*/  ULDC.64 UR4, c[0x4][0x108] ;  /* 0x0100420000047ab9 */ /* 0x000fe20000000a00 */
[----:B------:R-:W-:Y:S01]  /*1800*/  ULDC.64 UR6, c[0x4][0x78] ;  /* 0x01001e0000067ab9 */ /* 0x000fe20000000a00 */
[----:B------:R-:W-:Y:S01]  /*1810*/  MOV R4, UR4 ;  /* 0x0000000400047c02 */ /* 0x000fe20008000f00 */
[----:B------:R0:W1:Y:S01]  /*1820*/  LDC.64 R14, c[0x4][R0] ;  /* 0x01000000000e7b82 */ /* 0x0000620000000a00 */
[----:B------:R-:W-:Y:S01]  /*1830*/  IMAD.U32 R5, RZ, RZ, UR5 ;  /* 0x00000005ff057e24 */ /* 0x000fe2000f8e00ff */
[----:B------:R-:W-:Y:S01]  /*1840*/  ULDC.64 UR4, c[0x4][0x110] ;  /* 0x0100440000047ab9 */ /* 0x000fe20000000a00 */
[----:B------:R-:W-:Y:S01]  /*1850*/  IMAD.U32 R10, RZ, RZ, UR6 ;  /* 0x00000006ff0a7e24 */ /* 0x000fe2000f8e00ff */
[----:B------:R-:W-:Y:S01]  /*1860*/  MOV R7, UR5 ;  /* 0x0000000500077c02 */ /* 0x000fe20008000f00 */
[----:B------:R-:W-:Y:S01]  /*1870*/  IMAD.U32 R6, RZ, RZ, UR4 ;  /* 0x00000004ff067e24 */ /* 0x000fe2000f8e00ff */
[----:B------:R-:W-:Y:S01]  /*1880*/  MOV R8, 0x70 ;  /* 0x0000007000087802 */ /* 0x000fe20000000f00 */
[----:B------:R-:W-:-:S02]  /*1890*/  IMAD.U32 R11, RZ, RZ, UR7 ;  /* 0x00000007ff0b7e24 */ /* 0x000fc4000f8e00ff */
[----:B------:R-:W-:Y:S02]  /*18a0*/  IMAD.MOV.U32 R12, RZ, RZ, 0x1 ;  /* 0x00000001ff0c7424 */ /* 0x000fe400078e00ff */
[----:B0-----:R-:W-:-:S07]  /*18b0*/  IMAD.MOV.U32 R13, RZ, RZ, RZ ;  /* 0x000000ffff0d7224 */ /* 0x001fce00078e00ff */
[----:B------:R-:W-:-:S07]  /*18c0*/  LEPC R20, `(.L_x_454) ;  /* 0x000000001014794e */ /* 0x000fce0000000000 */
[----:B-1---5:R-:W-:Y:S05]  /*18d0*/  CALL.ABS.NOINC R14 ;  /* 0x000000000e007343 */ /* 0x022fea0003c00000 */
.L_x_454:
[----:B------:R-:W-:Y:S05]  /*18e0*/  BSYNC B6 ;  /* 0x0000000000067941 */ /* 0x000fea0003800000 */
.L_x_453:
[----:B------:R-:W-:Y:S01]  /*18f0*/  IADD3 R24, R2, 0x400, RZ ;  /* 0x0000040002187810 */ /* 0x000fe20007ffe0ff */
[----:B------:R-:W-:Y:S03]  /*1900*/  BSSY B6, `(.L_x_455) ;  /* 0x0000013000067945 */ /* 0x000fe60003800000 */
[----:B------:R-:W-:-:S13]  /*1910*/  LOP3.LUT P0, RZ, R24, 0x3ff, RZ, 0xc0, !PT ;  /* 0x000003ff18ff7812 */ /* 0x000fda000780c0ff */
[----:B------:R-:W-:Y:S05]  /*1920*/  @!P0 BRA `(.L_x_456) ;  /* 0x0000000000408947 */ /* 0x000fea0003800000 */
[----:B------:R-:W-:Y:S01]  /*1930*/  MOV R0, 0x0 ;  /* 0x0000000000007802 */ /* 0x000fe20000000f00 */
[----:B------:R-:W-:Y:S01]  /*1940*/  ULDC.64 UR4, c[0x4][0x108] ;  /* 0x0100420000047ab9 */ /* 0x000fe20000000a00 */
[----:B------:R-:W-:Y:S01]  /*1950*/  ULDC.64 UR6, c[0x4][0x110] ;  /* 0x0100440000067ab9 */ /* 0x000fe20000000a00 */
[----:B------:R-:W-:Y:S01]  /*1960*/  IMAD.U32 R4, RZ, RZ, UR4 ;  /* 0x00000004ff047e24 */ /* 0x000fe2000f8e00ff */
[----:B------:R0:W1:Y:S01]  /*1970*/  LDC.64 R14, c[0x4][R0] ;  /* 0x01000000000e7b82 */ /* 0x0000620000000a00 */
[----:B------:R-:W-:Y:S01]  /*1980*/  IMAD.U32 R5, RZ, RZ, UR5 ;  /* 0x00000005ff057e24 */ /* 0x000fe2000f8e00ff */
[----:B------:R-:W-:Y:S01]  /*1990*/  ULDC.64 UR4, c[0x4][0x70] ;  /* 0x01001c0000047ab9 */ /* 0x000fe20000000a00 */
[----:B------:R-:W-:Y:S01]  /*19a0*/  MOV R6, UR6 ;  /* 0x0000000600067c02 */ /* 0x000fe20008000f00 */
[----:B------:R-:W-:Y:S01]  /*19b0*/  IMAD.U32 R7, RZ, RZ, UR7 ;  /* 0x00000007ff077e24 */ /* 0x000fe2000f8e00ff */
[----:B------:R-:W-:Y:S01]  /*19c0*/  MOV R11, UR5 ;  /* 0x00000005000b7c02 */ /* 0x000fe20008000f00 */
[----:B------:R-:W-:Y:S01]  /*19d0*/  IMAD.U32 R10, RZ, RZ, UR4 ;  /* 0x00000004ff0a7e24 */ /* 0x000fe2000f8e00ff */
[----:B------:R-:W-:Y:S01]  /*19e0*/  MOV R13, RZ ;  /* 0x000000ff000d7202 */ /* 0x000fe20000000f00 */
[----:B------:R-:W-:-:S02]  /*19f0*/  IMAD.MOV.U32 R8, RZ, RZ, 0x70 ;  /* 0x00000070ff087424 */ /* 0x000fc400078e00ff */
[----:B0-----:R-:W-:-:S07]  /*1a00*/  IMAD.MOV.U32 R12, RZ, RZ, 0x1 ;  /* 0x00000001ff0c7424 */ /* 0x001fce00078e00ff */
[----:B------:R-:W-:-:S07]  /*1a10*/  LEPC R20, `(.L_x_456) ;  /* 0x000000001014794e */ /* 0x000fce0000000000 */
[----:B-1---5:R-:W-:Y:S05]  /*1a20*/  CALL.ABS.NOINC R14 ;  /* 0x000000000e007343 */ /* 0x022fea0003c00000 */
.L_x_456:
[----:B------:R-:W-:Y:S05]  /*1a30*/  BSYNC B6 ;  /* 0x0000000000067941 */ /* 0x000fea0003800000 */
.L_x_455:
[----:B------:R-:W-:Y:S01]  /*1a40*/  ULDC.64 UR4, c[0x0][0x9f8] ;  /* 0x00027e0000047ab9 */ /* 0x000fe20000000a00 */
[----:B------:R-:W0:Y:S01]  /*1a50*/  LDC R0, c[0x0][0x428] ;  /* 0x00010a00ff007b82 */ /* 0x000e220000000800 */
[----:B------:R-:W-:-:S07]  /*1a60*/  ISETP.NE.U32.AND P0, PT, RZ, UR4, PT ;  /* 0x00000004ff007c0c */ /* 0x000fce000bf05070 */
[----:B------:R-:W1:Y:S01]  /*1a70*/  LDC.64 R4, c[0x0][0x2f0] ;  /* 0x0000bc00ff047b82 */ /* 0x000e620000000a00 */
[----:B------:R-:W-:Y:S01]  /*1a80*/  ISETP.NE.AND.EX P0, PT, RZ, UR5, PT, P0 ;  /* 0x00000005ff007c0c */ /* 0x000fe2000bf05300 */
[C---:B------:R-:W-:Y:S01]  /*1a90*/  VIADD R102, R22.reuse, 0x60 ;  /* 0x0000006016667836 */ /* 0x040fe20000000000 */
[----:B------:R-:W-:Y:S01]  /*1aa0*/  IADD3 R3, R22, 0xa0, RZ ;  /* 0x000000a016037810 */ /* 0x000fe20007ffe0ff */
[----:B------:R-:W-:Y:S01]  /*1ab0*/  IMAD.IADD R116, R31, 0x1, R28 ;  /* 0x000000011f747824 */ /* 0x000fe200078e021c */
[----:B------:R-:W-:Y:S01]  /*1ac0*/  SHF.R.S32.HI R23, RZ, 0x1f, R22 ;  /* 0x0000001fff177819 */ /* 0x000fe20000011416 */
[----:B------:R-:W-:Y:S02]  /*1ad0*/  ULDC.64 UR6, c[0x0][0xa08] ;  /* 0x0002820000067ab9 */ /* 0x000fe40000000a00 */
[----:B------:R-:W2:Y:S06]  /*1ae0*/  LDC R119, c[0x0][0x3d4] ;  /* 0x0000f500ff777b82 */ /* 0x000eac0000000800 */
[----:B------:R-:W-:Y:S01]  /*1af0*/  @P0 IADD3 R6, P1, R199, UR4, RZ ;  /* 0x00000004c7060c10 */ /* 0x000fe2000ff3e0ff */
[----:B------:R-:W-:Y:S01]  /*1b00*/  ULDC UR4, c[0x0][0x2e4] ;  /* 0x0000b90000047ab9 */ /* 0x000fe20000000800 */
[----:B------:R-:W3:Y:S02]  /*1b10*/  LDC.64 R36, c[0x0][0x3d8] ;  /* 0x0000f600ff247b82 */ /* 0x000ee40000000a00 */
[----:B------:R-:W-:-:S05]  /*1b20*/  @P0 IADD3.X R7, R200, UR5, RZ, P1, !PT ;  /* 0x00000005c8070c10 */ /* 0x000fca0008ffe4ff */
[----:B------:R4:W2:Y:S01]  /*1b30*/  @P0 LDG.E R29, desc[UR36][R6.64] ;  /* 0x00000024061d0981 */ /* 0x0008a2000c1e1900 */
[----:B0-----:R-:W-:Y:S01]  /*1b40*/  ISETP.NE.AND P0, PT, R0, 0x1, PT ;  /* 0x000000010000780c */ /* 0x001fe20003f05270 */
[----:B------:R-:W-:Y:S01]  /*1b50*/  VIADD R0, R22, 0x80 ;  /* 0x0000008016007836 */ /* 0x000fe20000000000 */
[----:B------:R-:W-:Y:S01]  /*1b60*/  ISETP.GE.AND P3, PT, R184, UR4, PT ;  /* 0x00000004b8007c0c */ /* 0x000fe2000bf66270 */
[----:B------:R-:W0:Y:S01]  /*1b70*/  S2R R155, SR_TID.X ;  /* 0x00000000009b7919 */ /* 0x000e220000002100 */
[----:B------:R-:W-:Y:S01]  /*1b80*/  ISETP.GE.AND P2, PT, R22, UR4, PT ;  /* 0x0000000416007c0c */ /* 0x000fe2000bf46270 */
[----:B------:R-:W-:Y:S01]  /*1b90*/  IMAD.MOV.U32 R124, RZ, RZ, 0x20 ;  /* 0x00000020ff7c7424 */ /* 0x000fe200078e00ff */
[----:B------:R-:W-:Y:S01]  /*1ba0*/  ISETP.GE.AND P4, PT, R0, UR4, PT ;  /* 0x0000000400007c0c */ /* 0x000fe2000bf86270 */
[----:B-1----:R-:W-:Y:S01]  /*1bb0*/  IMAD.SHL.U32 R42, R4, 0x80, RZ ;  /* 0x00000080042a7824 */ /* 0x002fe200078e00ff */
[----:B------:R-:W-:Y:S02]  /*1bc0*/  ISETP.GE.AND P1, PT, R3, UR4, PT ;  /* 0x0000000403007c0c */ /* 0x000fe4000bf26270 */
[----:B----4-:R-:W-:-:S02]  /*1bd0*/  SEL R6, RZ, 0xffffffff, P3 ;  /* 0xffffffffff067807 */ /* 0x010fc40001800000 */
[----:B------:R-:W-:Y:S01]  /*1be0*/  SEL R3, RZ, 0x1, P2 ;  /* 0x00000001ff037807 */ /* 0x000fe20001000000 */
[----:B------:R-:W1:Y:S01]  /*1bf0*/  @P0 LDC R9, c[0x0][0x42c] ;  /* 0x00010b00ff090b82 */ /* 0x000e620000000800 */
[----:B------:R-:W-:Y:S01]  /*1c00*/  ISETP.GE.AND P2, PT, R185, UR4, PT ;  /* 0x00000004b9007c0c */ /* 0x000fe2000bf46270 */
[----:B------:R-:W-:Y:S01]  /*1c10*/  IMAD.SHL.U32 R6, R6, 0x2, RZ ;  /* 0x0000000206067824 */ /* 0x000fe200078e00ff */
[----:B------:R-:W-:Y:S01]  /*1c20*/  ISETP.GE.AND P3, PT, R102, UR4, PT ;  /* 0x0000000466007c0c */ /* 0x000fe2000bf66270 */
[----:B------:R-:W-:Y:S01]  /*1c30*/  ULDC.64 UR4, c[0x0][0x320] ;  /* 0x0000c80000047ab9 */ /* 0x000fe20000000a00 */
[----:B------:R-:W-:Y:S01]  /*1c40*/  SHF.R.S32.HI R31, RZ, 0x1f, R116 ;  /* 0x0000001fff1f7819 */ /* 0x000fe20000011474 */
[----:B---3--:R-:W-:Y:S01]  /*1c50*/  IMAD.WIDE.U32 R114, R19, R36, R22 ;  /* 0x0000002413727225 */ /* 0x008fe200078e0016 */
[----:B------:R-:W-:Y:S01]  /*1c60*/  LOP3.LUT R3, R6, 0x2, R3, 0xe2, !PT ;  /* 0x0000000206037812 */ /* 0x000fe200078ee203 */
[----:B------:R-:W3:Y:S01]  /*1c70*/  @P0 LDC R11, c[0x0][0x430] ;  /* 0x00010c00ff0b0b82 */ /* 0x000ee20000000800 */
[----:B------:R-:W-:-:S02]  /*1c80*/  SEL R6, RZ, 0x8, P3 ;  /* 0x00000008ff067807 */ /* 0x000fc40001800000 */
[----:B------:R-:W-:Y:S02]  /*1c90*/  SHF.R.S32.HI R148, RZ, 0x1f, R19 ;  /* 0x0000001fff947819 */ /* 0x000fe40000011413 */
[-C--:B--2---:R-:W-:Y:S02]  /*1ca0*/  ISETP.GE.AND P3, PT, R22, R119.reuse, PT ;  /* 0x000000771600720c */ /* 0x084fe40003f66270 */
[--C-:B------:R-:W-:Y:S02]  /*1cb0*/  SHF.R.S32.HI R17, RZ, 0x1f, R16.reuse ;  /* 0x0000001fff117819 */ /* 0x100fe40000011410 */
[----:B------:R-:W-:Y:S02]  /*1cc0*/  ISETP.GE.AND P5, PT, R185, R119, PT ;  /* 0x00000077b900720c */ /* 0x000fe40003fa6270 */
[C---:B------:R-:W-:Y:S01]  /*1cd0*/  SHF.L.U64.HI R125, R4.reuse, 0x7, R5 ;  /* 0x00000007047d7819 */ /* 0x040fe20000010205 */
[----:B------:R-:W-:Y:S01]  /*1ce0*/  IMAD.WIDE.U32 R112, R19, R36, R16 ;  /* 0x0000002413707225 */ /* 0x000fe200078e0010 */
[----:B------:R-:W-:-:S02]  /*1cf0*/  SHF.L.U64.HI R128, R4, 0x6, R5 ;  /* 0x0000000604807819 */ /* 0x000fc40000010205 */
[--C-:B------:R-:W-:Y:S01]  /*1d00*/  SHF.L.U64.HI R126, R36, 0x7, R37.reuse ;  /* 0x00000007247e7819 */ /* 0x100fe20000010225 */
[----:B-1----:R-:W-:Y:S01]  /*1d10*/  @P0 IMAD.HI.U32 R0, R150, R9, RZ ;  /* 0x0000000996000227 */ /* 0x002fe200078e00ff */
[----:B------:R-:W-:Y:S02]  /*1d20*/  SHF.L.U64.HI R38, R36, 0x6, R37 ;  /* 0x0000000624267819 */ /* 0x000fe40000010225 */
[----:B------:R-:W-:Y:S01]  /*1d30*/  P2R R103, PR, RZ, 0x20 ;  /* 0x00000020ff677803 */ /* 0x000fe20000000000 */
[----:B------:R-:W-:Y:S01]  /*1d40*/  IMAD.WIDE.U32 R8, R116, R4, RZ ;  /* 0x0000000474087225 */ /* 0x000fe200078e00ff */
[----:B------:R-:W-:Y:S02]  /*1d50*/  SHF.L.U32 R129, R4, 0x6, RZ ;  /* 0x0000000604817819 */ /* 0x000fe400000006ff */
[----:B0-----:R-:W-:Y:S02]  /*1d60*/  LEA.HI R155, R155, 0x8, RZ, 0x19 ;  /* 0x000000089b9b7811 */ /* 0x001fe400078fc8ff */
[----:B---3--:R-:W-:-:S02]  /*1d70*/  @P0 SHF.R.U32.HI R150, RZ, R11, R0 ;  /* 0x0000000bff960219 */ /* 0x008fc40000011600 */
[----:B------:R-:W-:Y:S02]  /*1d80*/  SEL R0, RZ, 0x4, P2 ;  /* 0x00000004ff007807 */ /* 0x000fe40001000000 */
[----:B------:R-:W-:Y:S01]  /*1d90*/  SHF.R.S32.HI R12, RZ, 0x1f, R150 ;  /* 0x0000001fff0c7819 */ /* 0x000fe20000011496 */
[----:B------:R-:W-:Y:S01]  /*1da0*/  IMAD.WIDE.U32 R10, R150, UR4, R22 ;  /* 0x00000004960a7c25 */ /* 0x000fe2000f8e0016 */
[----:B------:R-:W-:Y:S02]  /*1db0*/  LOP3.LUT R0, R6, R3, R0, 0xfe, !PT ;  /* 0x0000000306007212 */ /* 0x000fe400078efe00 */
[----:B------:R-:W-:Y:S01]  /*1dc0*/  ISETP.NE.U32.AND P0, PT, RZ, UR6, PT ;  /* 0x00000006ff007c0c */ /* 0x000fe2000bf05070 */
[----:B------:R-:W-:Y:S01]  /*1dd0*/  IMAD R6, R31, R4, RZ ;  /* 0x000000041f067224 */ /* 0x000fe200078e02ff */
[----:B------:R-:W-:Y:S01]  /*1de0*/  ISETP.GE.AND P2, PT, R184, R119, PT ;  /* 0x00000077b800720c */ /* 0x000fe20003f46270 */
[----:B------:R-:W-:Y:S01]  /*1df0*/  IMAD R3, R12, UR4, RZ ;  /* 0x000000040c037c24 */ /* 0x000fe2000f8e02ff */
[----:B------:R-:W-:Y:S01]  /*1e00*/  ISETP.NE.AND.EX P0, PT, RZ, UR7, PT, P0 ;  /* 0x00000007ff007c0c */ /* 0x000fe2000bf05300 */
[----:B------:R-:W-:-:S02]  /*1e10*/  IMAD R13, R116, R5, R6 ;  /* 0x00000005740d7224 */ /* 0x000fc400078e0206 */
[----:B------:R-:W-:Y:S01]  /*1e20*/  IMAD R15, R150, UR5, R3 ;  /* 0x00000005960f7c24 */ /* 0x000fe2000f8e0203 */
[----:B------:R-:W-:Y:S01]  /*1e30*/  ULDC.64 UR4, c[0x0][0x2f8] ;  /* 0x0000be0000047ab9 */ /* 0x000fe20000000a00 */
[----:B------:R-:W-:Y:S01]  /*1e40*/  IMAD.IADD R9, R9, 0x1, R13 ;  /* 0x0000000109097824 */ /* 0x000fe200078e020d */
[----:B------:R-:W-:Y:S01]  /*1e50*/  SEL R3, RZ, 0x10, P4 ;  /* 0x00000010ff037807 */ /* 0x000fe20002000000 */
[----:B------:R-:W-:Y:S01]  /*1e60*/  IMAD R13, R12, UR4, RZ ;  /* 0x000000040c0d7c24 */ /* 0x000fe2000f8e02ff */
[----:B------:R-:W0:Y:S01]  /*1e70*/  LDC.64 R6, c[0x0][0x3e8] ;  /* 0x0000fa00ff067b82 */ /* 0x000e220000000a00 */
[----:B------:R-:W-:Y:S01]  /*1e80*/  IMAD.WIDE.U32 R8, R150, UR4, R8 ;  /* 0x0000000496087c25 */ /* 0x000fe2000f8e0008 */
[----:B------:R-:W-:Y:S02]  /*1e90*/  LOP3.LUT R3, R0, R3, RZ, 0xfc, !PT ;  /* 0x0000000300037212 */ /* 0x000fe400078efcff */
[----:B------:R-:W-:Y:S01]  /*1ea0*/  IADD3 R11, R11, R15, RZ ;  /* 0x0000000f0b0b7210 */ /* 0x000fe20007ffe0ff */
[----:B------:R-:W-:Y:S01]  /*1eb0*/  IMAD R13, R150, UR5, R13 ;  /* 0x00000005960d7c24 */ /* 0x000fe2000f8e020d */
[----:B------:R-:W-:Y:S01]  /*1ec0*/  ULDC.64 UR4, c[0x0][0x300] ;  /* 0x0000c00000047ab9 */ /* 0x000fe20000000a00 */
[----:B------:R-:W-:-:S02]  /*1ed0*/  IADD3 R116, P4, R19, R116, RZ ;  /* 0x0000007413747210 */ /* 0x000fc40007f9e0ff */
[----:B------:R-:W-:Y:S01]  /*1ee0*/  IMAD.IADD R9, R9, 0x1, R13 ;  /* 0x0000000109097824 */ /* 0x000fe200078e020d */
[----:B------:R-:W-:Y:S02]  /*1ef0*/  SHF.R.S32.HI R150, RZ, 0x1f, R202 ;  /* 0x0000001fff967819 */ /* 0x000fe400000114ca */
[----:B------:R-:W-:Y:S01]  /*1f00*/  IADD3.X R117, R31, R148, RZ, P4, !PT ;  /* 0x000000941f757210 */ /* 0x000fe200027fe4ff */
[-C--:B0-----:R-:W-:Y:S01]  /*1f10*/  IMAD R12, R148, R6.reuse, RZ ;  /* 0x00000006940c7224 */ /* 0x081fe200078e02ff */
[C---:B------:R-:W-:Y:S01]  /*1f20*/  SHF.L.U64.HI R127, R6.reuse, 0x7, R7 ;  /* 0x00000007067f7819 */ /* 0x040fe20000010207 */
[C---:B------:R-:W-:Y:S01]  /*1f30*/  IMAD.WIDE.U32 R108, R19.reuse, R6, R16 ;  /* 0x00000006136c7225 */ /* 0x040fe200078e0010 */
[C---:B------:R-:W-:Y:S02]  /*1f40*/  SHF.L.U64.HI R41, R6.reuse, 0x6, R7 ;  /* 0x0000000606297819 */ /* 0x040fe40000010207 */
[----:B------:R-:W-:Y:S01]  /*1f50*/  SHF.L.U32 R39, R6, 0x6, RZ ;  /* 0x0000000606277819 */ /* 0x000fe200000006ff */
[----:B------:R-:W-:-:S02]  /*1f60*/  IMAD R15, R19, R7, R12 ;  /* 0x00000007130f7224 */ /* 0x000fc400078e020c */
[----:B------:R-:W-:-:S03]  /*1f70*/  IMAD.WIDE.U32 R110, R19, R6, R22 ;  /* 0x00000006136e7225 */ /* 0x000fc600078e0016 */
[----:B------:R-:W-:Y:S01]  /*1f80*/  IADD3 R109, R109, R15, RZ ;  /* 0x0000000f6d6d7210 */ /* 0x000fe20007ffe0ff */
[----:B------:R-:W-:Y:S02]  /*1f90*/  IMAD.IADD R111, R15, 0x1, R111 ;  /* 0x000000010f6f7824 */ /* 0x000fe400078e026f */
[----:B------:R-:W-:Y:S02]  /*1fa0*/  IMAD.SHL.U32 R40, R6, 0x80, RZ ;  /* 0x0000008006287824 */ /* 0x000fe400078e00ff */
[----:B-----5:R-:W-:-:S04]  /*1fb0*/  IMAD.WIDE.U32 R108, R147, R6, R108 ;  /* 0x00000006936c7225 */ /* 0x020fc800078e006c */
[----:B------:R-:W-:Y:S01]  /*1fc0*/  IMAD.WIDE.U32 R110, R147, R6, R110 ;  /* 0x00000006936e7225 */ /* 0x000fe200078e006e */
[----:B------:R-:W-:Y:S02]  /*1fd0*/  SHF.R.S32.HI R0, RZ, 0x1f, R29 ;  /* 0x0000001fff007819 */ /* 0x000fe4000001141d */
[----:B------:R-:W-:Y:S02]  /*1fe0*/  SEL R13, R29, RZ, !P0 ;  /* 0x000000ff1d0d7207 */ /* 0x000fe40004000000 */
[----:B------:R-:W-:-:S03]  /*1ff0*/  SEL R0, R0, RZ, !P0 ;  /* 0x000000ff00007207 */ /* 0x000fc60004000000 */
[----:B------:R-:W-:-:S04]  /*2000*/  IMAD.WIDE.U32 R104, R13, UR4, R8 ;  /* 0x000000040d687c25 */ /* 0x000fc8000f8e0008 */
[-C--:B------:R-:W-:Y:S02]  /*2010*/  IMAD R8, R148, R4.reuse, RZ ;  /* 0x0000000494087224 */ /* 0x080fe400078e02ff */
[----:B------:R-:W-:Y:S02]  /*2020*/  IMAD R14, R0, UR4, RZ ;  /* 0x00000004000e7c24 */ /* 0x000fe4000f8e02ff */
[----:B------:R-:W-:Y:S02]  /*2030*/  IMAD R43, R19, R5, R8 ;  /* 0x00000005132b7224 */ /* 0x000fe400078e0208 */
[----:B------:R-:W-:Y:S01]  /*2040*/  IMAD R101, R13, UR5, R14 ;  /* 0x000000050d657c24 */ /* 0x000fe2000f8e020e */
[----:B------:R-:W-:Y:S01]  /*2050*/  ULDC.64 UR4, c[0x0][0x328] ;  /* 0x0000ca0000047ab9 */ /* 0x000fe20000000a00 */
[----:B------:R-:W-:-:S04]  /*2060*/  IMAD.WIDE.U32 R8, R19, R4, R22 ;  /* 0x0000000413087225 */ /* 0x000fc800078e0016 */
[----:B------:R-:W-:Y:S01]  /*2070*/  IMAD R0, R0, UR4, RZ ;  /* 0x0000000400007c24 */ /* 0x000fe2000f8e02ff */
[----:B------:R-:W-:Y:S01]  /*2080*/  IADD3 R100, P0, R104, R8, RZ ;  /* 0x0000000868647210 */ /* 0x000fe20007f1e0ff */
[----:B------:R-:W-:Y:S02]  /*2090*/  IMAD.IADD R101, R105, 0x1, R101 ;  /* 0x0000000169657824 */ /* 0x000fe400078e0265 */
[----:B------:R-:W-:Y:S02]  /*20a0*/  IMAD R45, R13, UR5, R0 ;  /* 0x000000050d2d7c24 */ /* 0x000fe4000f8e0200 */
[-C--:B------:R-:W-:Y:S01]  /*20b0*/  IMAD R0, R148, R36.reuse, RZ ;  /* 0x0000002494007224 */ /* 0x080fe200078e02ff */
[----:B------:R-:W-:Y:S01]  /*20c0*/  IADD3.X R43, R101, R9, R43, P0, !PT ;  /* 0x00000009652b7210 */ /* 0x000fe200007fe42b */
[----:B------:R-:W-:Y:S01]  /*20d0*/  IMAD.WIDE.U32 R106, R13, UR4, R10 ;  /* 0x000000040d6a7c25 */ /* 0x000fe2000f8e000a */
[C---:B------:R-:W-:Y:S02]  /*20e0*/  SEL R9, R119.reuse, RZ, P3 ;  /* 0x000000ff77097207 */ /* 0x040fe40001800000 */
[----:B------:R-:W-:Y:S01]  /*20f0*/  SEL R11, R119, RZ, P2 ;  /* 0x000000ff770b7207 */ /* 0x000fe20001000000 */
[----:B------:R-:W-:Y:S01]  /*2100*/  IMAD R13, R19, R37, R0 ;  /* 0x00000025130d7224 */ /* 0x000fe200078e0200 */
[----:B------:R-:W-:Y:S01]  /*2110*/  SEL R0, R119, RZ, P5 ;  /* 0x000000ff77007207 */ /* 0x000fe20002800000 */
[----:B------:R-:W-:Y:S01]  /*2120*/  IMAD.IADD R9, R22, 0x1, R9 ;  /* 0x0000000116097824 */ /* 0x000fe200078e0209 */
[----:B------:R-:W-:Y:S01]  /*2130*/  IADD3 R11, R184, R11, RZ ;  /* 0x0000000bb80b7210 */ /* 0x000fe20007ffe0ff */
[----:B------:R-:W-:Y:S01]  /*2140*/  IMAD.IADD R115, R13, 0x1, R115 ;  /* 0x000000010d737824 */ /* 0x000fe200078e0273 */
[----:B------:R-:W-:Y:S01]  /*2150*/  IADD3 R113, R113, R13, RZ ;  /* 0x0000000d71717210 */ /* 0x000fe20007ffe0ff */
[----:B------:R-:W-:Y:S01]  /*2160*/  IMAD.IADD R13, R185, 0x1, R0 ;  /* 0x00000001b90d7824 */ /* 0x000fe200078e0200 */
[----:B------:R-:W-:Y:S01]  /*2170*/  SHF.R.S32.HI R0, RZ, 0x1f, R9 ;  /* 0x0000001fff007819 */ /* 0x000fe20000011409 */
[----:B------:R-:W-:Y:S01]  /*2180*/  IMAD.WIDE.U32 R114, R147, R36, R114 ;  /* 0x0000002493727225 */ /* 0x000fe200078e0072 */
[----:B------:R-:W-:-:S02]  /*2190*/  SHF.R.S32.HI R10, RZ, 0x1f, R11 ;  /* 0x0000001fff0a7819 */ /* 0x000fc4000001140b */
[CC--:B------:R-:W-:Y:S01]  /*21a0*/  LEA.HI R8, R0.reuse, R9.reuse, RZ, 0x3 ;  /* 0x0000000900087211 */ /* 0x0c0fe200078f18ff */
[----:B------:R-:W-:Y:S01]  /*21b0*/  IMAD.WIDE.U32 R112, R147, R36, R112 ;  /* 0x0000002493707225 */ /* 0x000fe200078e0070 */
[----:B------:R-:W-:Y:S02]  /*21c0*/  LEA.HI R0, R0, R9, RZ, 0x6 ;  /* 0x0000000900007211 */ /* 0x000fe400078f30ff */
[--C-:B------:R-:W-:Y:S01]  /*21d0*/  LOP3.LUT R15, R187, 0x38, R8.reuse, 0xf8, !PT ;  /* 0x00000038bb0f7812 */ /* 0x100fe200078ef808 */
[----:B------:R-:W-:Y:S01]  /*21e0*/  IMAD.SHL.U32 R119, R119, 0x2, RZ ;  /* 0x0000000277777824 */ /* 0x000fe200078e00ff */
[----:B------:R-:W-:Y:S01]  /*21f0*/  SHF.R.S32.HI R14, RZ, 0x1f, R13 ;  /* 0x0000001fff0e7819 */ /* 0x000fe2000001140d */
[----:B------:R-:W-:Y:S01]  /*2200*/  IMAD.SHL.U32 R9, R0, 0x80, RZ ;  /* 0x0000008000097824 */ /* 0x000fe200078e00ff */
[----:B------:R-:W-:Y:S02]  /*2210*/  LOP3.LUT R144, R15, R218, RZ, 0x3c, !PT ;  /* 0x000000da0f907212 */ /* 0x000fe400078e3cff */
[----:B------:R-:W-:-:S02]  /*2220*/  LOP3.LUT R0, R189, 0x38, R8, 0xf8, !PT ;  /* 0x00000038bd007812 */ /* 0x000fc400078ef808 */
[----:B------:R-:W-:Y:S02]  /*2230*/  LOP3.LUT R9, R9, 0xffffe000, RZ, 0xc0, !PT ;  /* 0xffffe00009097812 */ /* 0x000fe400078ec0ff */
[----:B------:R-:W-:Y:S02]  /*2240*/  LEA.HI R12, R10, R11, RZ, 0x3 ;  /* 0x0000000b0a0c7211 */ /* 0x000fe400078f18ff */
[----:B------:R-:W-:Y:S01]  /*2250*/  IADD3 R144, R144, R9, R193 ;  /* 0x0000000990907210 */ /* 0x000fe20007ffe0c1 */
[----:B------:R-:W-:Y:S01]  /*2260*/  IMAD R146, R190, 0x200, R9 ;  /* 0x00000200be927824 */ /* 0x000fe200078e0209 */
[----:B------:R-:W-:Y:S02]  /*2270*/  SHF.R.S32.HI R9, RZ, 0x1f, R147 ;  /* 0x0000001fff097819 */ /* 0x000fe40000011493 */
[----:B------:R-:W-:Y:S02]  /*2280*/  LEA.HI R10, R10, R11, RZ, 0x6 ;  /* 0x0000000b0a0a7211 */ /* 0x000fe400078f30ff */
[----:B------:R-:W-:Y:S01]  /*2290*/  LOP3.LUT R11, R0, R191, RZ, 0x3c, !PT ;  /* 0x000000bf000b7212 */ /* 0x000fe200078e3cff */
[----:B------:R-:W-:Y:S01]  /*22a0*/  IMAD R0, R9, R6, RZ ;  /* 0x0000000609007224 */ /* 0x000fe200078e02ff */
[----:B------:R-:W-:-:S02]  /*22b0*/  LEA.HI R44, R14, R13, RZ, 0x3 ;  /* 0x0000000d0e2c7211 */ /* 0x000fc400078f18ff */
[----:B------:R-:W-:Y:S01]  /*22c0*/  LEA.HI R14, R14, R13, RZ, 0x6 ;  /* 0x0000000d0e0e7211 */ /* 0x000fe200078f30ff */
[----:B------:R-:W-:Y:S01]  /*22d0*/  IMAD R33, R147, R7, R0 ;  /* 0x0000000793217224 */ /* 0x000fe200078e0200 */
[----:B------:R-:W-:Y:S01]  /*22e0*/  SHF.L.U32 R13, R10, 0x7, RZ ;  /* 0x000000070a0d7819 */ /* 0x000fe200000006ff */
[----:B------:R-:W-:Y:S01]  /*22f0*/  IMAD R0, R9, R36, RZ ;  /* 0x0000002409007224 */ /* 0x000fe200078e02ff */
[----:B------:R-:W-:Y:S01]  /*2300*/  LOP3.LUT R29, R187, 0x38, R44, 0xf8, !PT ;  /* 0x00000038bb1d7812 */ /* 0x000fe200078ef82c */
[----:B------:R-:W-:Y:S01]  /*2310*/  IMAD.SHL.U32 R20, R14, 0x80, RZ ;  /* 0x000000800e147824 */ /* 0x000fe200078e00ff */
[----:B------:R-:W-:Y:S01]  /*2320*/  LOP3.LUT R10, R189, 0x38, R12, 0xf8, !PT ;  /* 0x00000038bd0a7812 */ /* 0x000fe200078ef80c */
[----:B------:R-:W-:Y:S01]  /*2330*/  IMAD R5, R147, R37, R0 ;  /* 0x0000002593057224 */ /* 0x000fe200078e0200 */
[----:B------:R-:W-:Y:S01]  /*2340*/  LOP3.LUT R0, R189, 0x18, R22, 0xf8, !PT ;  /* 0x00000018bd007812 */ /* 0x000fe200078ef816 */
[----:B------:R-:W-:Y:S01]  /*2350*/  IMAD.SHL.U32 R37, R36, 0x80, RZ ;  /* 0x0000008024257824 */ /* 0x000fe200078e00ff */
[----:B------:R-:W-:Y:S01]  /*2360*/  LOP3.LUT R20, R20, 0xffffe000, RZ, 0xc0, !PT ;  /* 0xffffe00014147812 */ /* 0x000fe200078ec0ff */
[----:B------:R-:W-:Y:S01]  /*2370*/  IMAD.IADD R31, R5, 0x1, R115 ;  /* 0x00000001051f7824 */ /* 0x000fe200078e0273 */
[----:B------:R-:W-:-:S02]  /*2380*/  LOP3.LUT R13, R13, 0xffffe000, RZ, 0xc0, !PT ;  /* 0xffffe0000d0d7812 */ /* 0x000fc400078ec0ff */
[----:B------:R-:W-:Y:S01]  /*2390*/  LOP3.LUT R21, R187, 0x38, R12, 0xf8, !PT ;  /* 0x00000038bb157812 */ /* 0x000fe200078ef80c */
[----:B------:R-:W-:Y:S01]  /*23a0*/  IMAD R139, R190, 0x200, R20 ;  /* 0x00000200be8b7824 */ /* 0x000fe200078e0214 */
[----:B------:R-:W-:Y:S02]  /*23b0*/  LOP3.LUT R14, R189, 0x38, R44, 0xf8, !PT ;  /* 0x00000038bd0e7812 */ /* 0x000fe400078ef82c */
[----:B------:R-:W-:Y:S02]  /*23c0*/  LOP3.LUT R29, R29, R218, RZ, 0x3c, !PT ;  /* 0x000000da1d1d7212 */ /* 0x000fe400078e3cff */
[----:B------:R-:W-:Y:S02]  /*23d0*/  LOP3.LUT P0, RZ, R210, 0x4, RZ, 0xc0, !PT ;  /* 0x00000004d2ff7812 */ /* 0x000fe4000780c0ff */
[----:B------:R-:W-:Y:S02]  /*23e0*/  LOP3.LUT R35, R0, R191, RZ, 0x3c, !PT ;  /* 0x000000bf00237212 */ /* 0x000fe400078e3cff */
[----:B------:R-:W-:-:S02]  /*23f0*/  SEL R0, RZ, 0x20, P1 ;  /* 0x00000020ff007807 */ /* 0x000fc40000800000 */
[----:B------:R-:W-:Y:S02]  /*2400*/  LOP3.LUT R10, R10, R191, RZ, 0x3c, !PT ;  /* 0x000000bf0a0a7212 */ /* 0x000fe400078e3cff */
[----:B------:R-:W-:Y:S02]  /*2410*/  LEA R145, R190, R13, 0x9 ;  /* 0x0000000dbe917211 */ /* 0x000fe400078e48ff */
[----:B------:R-:W-:Y:S02]  /*2420*/  LOP3.LUT R138, R21, R218, RZ, 0x3c, !PT ;  /* 0x000000da158a7212 */ /* 0x000fe400078e3cff */
[----:B------:R-:W-:Y:S01]  /*2430*/  LOP3.LUT R14, R14, R191, RZ, 0x3c, !PT ;  /* 0x000000bf0e0e7212 */ /* 0x000fe200078e3cff */
[----:B------:R-:W-:Y:S01]  /*2440*/  IMAD.IADD R145, R145, 0x1, R10 ;  /* 0x0000000191917824 */ /* 0x000fe200078e020a */
[----:B------:R-:W-:Y:S02]  /*2450*/  IADD3 R135, R29, R20, R193 ;  /* 0x000000141d877210 */ /* 0x000fe40007ffe0c1 */
[----:B------:R-:W-:-:S02]  /*2460*/  SEL R124, R124, 0xffffffe0, !P0 ;  /* 0xffffffe07c7c7807 */ /* 0x000fc40004000000 */
[----:B------:R-:W-:Y:S02]  /*2470*/  LEA R35, R190, R35, 0x9 ;  /* 0x00000023be237211 */ /* 0x000fe400078e48ff */
[----:B------:R-:W-:Y:S02]  /*2480*/  LOP3.LUT R29, R8, 0xfffffff8, RZ, 0xc0, !PT ;  /* 0xfffffff8081d7812 */ /* 0x000fe400078ec0ff */
[----:B------:R-:W-:Y:S01]  /*2490*/  LOP3.LUT R21, R12, 0xfffffff8, RZ, 0xc0, !PT ;  /* 0xfffffff80c157812 */ /* 0x000fe200078ec0ff */
[----:B------:R-:W-:Y:S01]  /*24a0*/  IMAD.IADD R134, R124, 0x1, R35 ;  /* 0x000000017c867824 */ /* 0x000fe200078e0223 */
[----:B------:R-:W-:Y:S02]  /*24b0*/  LOP3.LUT R15, R44, 0xfffffff8, RZ, 0xc0, !PT ;  /* 0xfffffff82c0f7812 */ /* 0x000fe400078ec0ff */
[----:B------:R-:W-:Y:S02]  /*24c0*/  LOP3.LUT R0, R3, R0, RZ, 0xfc, !PT ;  /* 0x0000000003007212 */ /* 0x000fe400078efcff */
[----:B------:R-:W-:-:S02]  /*24d0*/  IADD3 R138, R138, R13, R193 ;  /* 0x0000000d8a8a7210 */ /* 0x000fc40007ffe0c1 */
[----:B------:R-:W-:Y:S02]  /*24e0*/  IADD3 R146, R146, R11, RZ ;  /* 0x0000000b92927210 */ /* 0x000fe40007ffe0ff */
[----:B------:R-:W-:Y:S02]  /*24f0*/  IADD3 R139, R139, R14, RZ ;  /* 0x0000000e8b8b7210 */ /* 0x000fe40007ffe0ff */
[----:B------:R-:W-:Y:S01]  /*2500*/  IADD3 R34, R109, R33, RZ ;  /* 0x000000216d227210 */ /* 0x000fe20007ffe0ff */
[----:B------:R-:W-:Y:S01]  /*2510*/  IMAD.IADD R33, R33, 0x1, R111 ;  /* 0x0000000121217824 */ /* 0x000fe200078e026f */
[----:B------:R-:W-:Y:S02]  /*2520*/  IADD3 R32, R113, R5, RZ ;  /* 0x0000000571207210 */ /* 0x000fe40007ffe0ff */
[----:B------:R-:W-:Y:S02]  /*2530*/  SHF.R.S32.HI R30, RZ, 0x3, R8 ;  /* 0x00000003ff1e7819 */ /* 0x000fe40000011408 */
[----:B------:R-:W-:-:S02]  /*2540*/  SHF.R.S32.HI R28, RZ, 0x3, R12 ;  /* 0x00000003ff1c7819 */ /* 0x000fc4000001140c */
[----:B------:R-:W-:Y:S02]  /*2550*/  SHF.L.U32 R36, R36, 0x6, RZ ;  /* 0x0000000624247819 */ /* 0x000fe400000006ff */
[----:B------:R-:W-:Y:S02]  /*2560*/  SHF.R.S32.HI R20, RZ, 0x3, R44 ;  /* 0x00000003ff147819 */ /* 0x000fe4000001142c */
[----:B------:R-:W-:Y:S02]  /*2570*/  LOP3.LUT R14, R3, 0x1, RZ, 0xc0, !PT ;  /* 0x00000001030e7812 */ /* 0x000fe400078ec0ff */
[----:B------:R-:W-:Y:S02]  /*2580*/  SHF.R.S32.HI R13, RZ, 0x1f, R29 ;  /* 0x0000001fff0d7819 */ /* 0x000fe4000001141d */
[----:B------:R-:W-:Y:S02]  /*2590*/  SHF.R.S32.HI R12, RZ, 0x1f, R21 ;  /* 0x0000001fff0c7819 */ /* 0x000fe40000011415 */
[----:B------:R-:W-:-:S02]  /*25a0*/  SHF.R.S32.HI R11, RZ, 0x1f, R15 ;  /* 0x0000001fff0b7819 */ /* 0x000fc4000001140f */
[C---:B------:R-:W-:Y:S02]  /*25b0*/  LOP3.LUT R10, R0.reuse, 0x2, RZ, 0xc0, !PT ;  /* 0x00000002000a7812 */ /* 0x040fe400078ec0ff */
[C---:B------:R-:W-:Y:S02]  /*25c0*/  LOP3.LUT R9, R0.reuse, 0x4, RZ, 0xc0, !PT ;  /* 0x0000000400097812 */ /* 0x040fe400078ec0ff */
[C---:B------:R-:W-:Y:S02]  /*25d0*/  LOP3.LUT R8, R0.reuse, 0x8, RZ, 0xc0, !PT ;  /* 0x0000000800087812 */ /* 0x040fe400078ec0ff */
[C---:B------:R-:W-:Y:S02]  /*25e0*/  LOP3.LUT R7, R0.reuse, 0x10, RZ, 0xc0, !PT ;  /* 0x0000001000077812 */ /* 0x040fe400078ec0ff */
[----:B------:R-:W-:Y:S02]  /*25f0*/  LOP3.LUT R6, R0, 0x20, RZ, 0xc0, !PT ;  /* 0x0000002000067812 */ /* 0x000fe400078ec0ff */
[----:B------:R-:W-:-:S07]  /*2600*/  IADD3 R5, R107, R45, RZ ;  /* 0x0000002d6b057210 */ /* 0x000fce0007ffe0ff */
.L_x_556:
[----:B0-----:R-:W0:Y:S01]  /*2610*/  LDC.64 R120, c[0x0][0x2d8] ;  /* 0x0000b600ff787b82 */ /* 0x001e220000000a00 */
[----:B-12---:R-:W-:Y:S01]  /*2620*/  VIADD R44, R26, 0xffffffff ;  /* 0xffffffff1a2c7836 */ /* 0x006fe20000000000 */
[----:B------:R-:W-:Y:S05]  /*2630*/  YIELD ;  /* 0x0000000000007946 */ /* 0x000fea0003800000 */
[----:B------:R-:W-:Y:S01]  /*2640*/  SHF.R.S32.HI R46, RZ, 0x1f, R44 ;  /* 0x0000001fff2e7819 */ /* 0x000fe2000001142c */
[----:B------:R-:W1:Y:S01]  /*2650*/  LDC R122, c[0x0][0x3d4] ;  /* 0x0000f500ff7a7b82 */ /* 0x000e620000000800 */
[-C--:B------:R-:W-:Y:S01]  /*2660*/  IMAD R3, R125, R44.reuse, RZ ;  /* 0x0000002c7d037224 */ /* 0x080fe200078e02ff */
[----:B------:R-:W-:Y:S01]  /*2670*/  BSSY B0, `(.L_x_457) ;  /* 0x000073a000007945 */ /* 0x000fe20003800000 */
[----:B------:R-:W-:-:S04]  /*2680*/  IMAD.WIDE.U32 R132, R42, R44, RZ ;  /* 0x0000002c2a847225 */ /* 0x000fc800078e00ff */
[----:B------:R-:W-:Y:S01]  /*2690*/  IMAD R3, R46, R42, R3 ;  /* 0x0000002a2e037224 */ /* 0x000fe200078e0203 */
[-C--:B------:R-:W-:Y:S01]  /*26a0*/  IADD3 R4, P5, R100, R132.reuse, RZ ;  /* 0x0000008464047210 */ /* 0x080fe20007fbe0ff */
[----:B------:R-:W-:Y:S01]  /*26b0*/  IMAD R54, R18, 0x6000, R134 ;  /* 0x0000600012367824 */ /* 0x000fe200078e0286 */
[----:B------:R-:W-:Y:S02]  /*26c0*/  IADD3 R0, P1, P4, R100, R132, R129 ;  /* 0x0000008464007210 */ /* 0x000fe40007c3e081 */
[----:B------:R-:W-:Y:S01]  /*26d0*/  IADD3 R96, R133, R3, RZ ;  /* 0x0000000385607210 */ /* 0x000fe20007ffe0ff */
[----:B------:R-:W-:Y:S01]  /*26e0*/  IMAD R54, R54, 0x2, R25 ;  /* 0x0000000236367824 */ /* 0x000fe200078e0219 */
[----:B0-----:R-:W-:-:S03]  /*26f0*/  LEA R56, P0, R4, R120, 0x1 ;  /* 0x0000007804387211 */ /* 0x001fc600078008ff */
[----:B------:R-:W-:Y:S01]  /*2700*/  IMAD.X R26, R96, 0x1, R43, P5 ;  /* 0x00000001601a7824 */ /* 0x000fe200028e062b */
[----:B------:R-:W-:Y:S02]  /*2710*/  LEA R52, P5, R0, R120, 0x1 ;  /* 0x0000007800347211 */ /* 0x000fe400078a08ff */
[----:B------:R-:W-:Y:S02]  /*2720*/  IADD3.X R3, R43, R96, R128, P1, P4 ;  /* 0x000000602b037210 */ /* 0x000fe40000fe8480 */
[-C--:B------:R-:W-:Y:S02]  /*2730*/  LEA.HI.X R57, R4, R121.reuse, R26, 0x1, P0 ;  /* 0x0000007904397211 */ /* 0x080fe400000f0c1a */
[----:B-1----:R-:W-:Y:S02]  /*2740*/  ISETP.GE.AND P0, PT, R122, 0x1, PT ;  /* 0x000000017a00780c */ /* 0x002fe40003f06270 */
[----:B------:R-:W-:Y:S01]  /*2750*/  LEA.HI.X R53, R0, R121, R3, 0x1, P5 ;  /* 0x0000007900357211 */ /* 0x000fe200028f0c03 */
[----:B------:R-:W-:Y:S01]  /*2760*/  IMAD R0, R18, 0x6000, R35 ;  /* 0x0000600012007824 */ /* 0x000fe200078e0223 */
[----:B------:R-:W-:-:S02]  /*2770*/  ISETP.GT.AND P1, PT, R44, R123, PT ;  /* 0x0000007b2c00720c */ /* 0x000fc40003f24270 */
[----:B------:R-:W-:Y:S02]  /*2780*/  MOV R26, R44 ;  /* 0x0000002c001a7202 */ /* 0x000fe40000000f00 */
[----:B------:R-:W-:Y:S02]  /*2790*/  P2R R118, PR, RZ, 0x2 ;  /* 0x00000002ff767803 */ /* 0x000fe40000000000 */
[----:B------:R-:W-:-:S03]  /*27a0*/  LEA R55, R0, R25, 0x1 ;  /* 0x0000001900377211 */ /* 0x000fc600078e08ff */
[----:B------:R-:W-:Y:S05]  /*27b0*/  @!P0 BRA `(.L_x_458) ;  /* 0x0000006c00c08947 */ /* 0x000fea0003800000 */
[----:B------:R-:W-:Y:S01]  /*27c0*/  ULDC.U8 UR4, c[0x0][0x3f0] ;  /* 0x0000fc0000047ab9 */ /* 0x000fe20000000000 */
[-C--:B------:R-:W-:Y:S01]  /*27d0*/  IMAD R0, R126, R44.reuse, RZ ;  /* 0x0000002c7e007224 */ /* 0x080fe200078e02ff */
[----:B------:R-:W-:Y:S01]  /*27e0*/  ISETP.NE.AND P0, PT, RZ, UR4, PT ;  /* 0x00000004ff007c0c */ /* 0x000fe2000bf05270 */
[----:B------:R-:W-:Y:S02]  /*27f0*/  IMAD R45, R127, R44, RZ ;  /* 0x0000002c7f2d7224 */ /* 0x000fe400078e02ff */
[C---:B------:R-:W-:Y:S02]  /*2800*/  IMAD R3, R46.reuse, R37, R0 ;  /* 0x000000252e037224 */ /* 0x040fe400078e0200 */
[----:B------:R-:W-:Y:S02]  /*2810*/  IMAD R45, R46, R40, R45 ;  /* 0x000000282e2d7224 */ /* 0x000fe400078e022d */
[----:B------:R-:W-:Y:S02]  /*2820*/  IMAD R4, R26, -0x80, R27 ;  /* 0xffffff801a047824 */ /* 0x000fe400078e021b */
[----:B------:R-:W-:-:S03]  /*2830*/  IMAD.WIDE.U32 R94, R37, R44, RZ ;  /* 0x0000002c255e7225 */ /* 0x000fc600078e00ff */
[----:B------:R-:W-:Y:S01]  /*2840*/  VIMNMX R4, R4, 0x80, PT ;  /* 0x0000008004047848 */ /* 0x000fe20003fe0100 */
[----:B------:R-:W-:-:S04]  /*2850*/  IMAD.WIDE.U32 R92, R40, R44, RZ ;  /* 0x0000002c285c7225 */ /* 0x000fc800078e00ff */
[----:B------:R-:W-:Y:S01]  /*2860*/  IMAD.IADD R0, R95, 0x1, R3 ;  /* 0x000000015f007824 */ /* 0x000fe200078e0203 */
[----:B------:R-:W-:Y:S01]  /*2870*/  IADD3 R3, R93, R45, RZ ;  /* 0x0000002d5d037210 */ /* 0x000fe20007ffe0ff */
[----:B------:R-:W-:Y:S06]  /*2880*/  @!P0 BRA `(.L_x_459) ;  /* 0x0000003000f08947 */ /* 0x000fec0003800000 */
[----:B------:R-:W-:Y:S01]  /*2890*/  ISETP.GE.AND P0, PT, R19, R4, PT ;  /* 0x000000041300720c */ /* 0x000fe20003f06270 */
[----:B------:R-:W-:Y:S01]  /*28a0*/  BSSY B1, `(.L_x_460) ;  /* 0x000003c000017945 */ /* 0x000fe20003800000 */
        /* <DEDUP_REMOVED lines=12> */
[----:B------:R-:W-:Y:S01]  /*2970*/  CS2R R132, SRZ ;  /* 0x0000000000847805 */ /* 0x000fe2000001ff00 */
[----:B------:R-:W-:Y:S06]  /*2980*/  @P0 BRA `(.L_x_461) ;  /* 0x0000000000b40947 */ /* 0x000fec0003800000 */
[----:B------:R-:W-:Y:S01]  /*2990*/  IADD3 R45, P4, R112, R94, RZ ;  /* 0x0000005e702d7210 */ /* 0x000fe20007f9e0ff */
[----:B------:R-:W-:Y:S01]  /*29a0*/  ULDC.64 UR4, c[0x0][0x3c8] ;  /* 0x0000f20000047ab9 */ /* 0x000fe20000000a00 */
[----:B------:R-:W-:Y:S01]  /*29b0*/  IADD3 R47, P1, R108, R92, RZ ;  /* 0x0000005c6c2f7210 */ /* 0x000fe20007f3e0ff */
[----:B------:R-:W-:Y:S01]  /*29c0*/  ULDC.64 UR6, c[0x0][0x3e0] ;  /* 0x0000f80000067ab9 */ /* 0x000fe20000000a00 */
[----:B------:R-:W-:Y:S01]  /*29d0*/  VIADD R51, R16, 0x10 ;  /* 0x0000001010337836 */ /* 0x000fe20000000000 */
[----:B------:R-:W-:Y:S01]  /*29e0*/  CS2R R130, SRZ ;  /* 0x0000000000827805 */ /* 0x000fe2000001ff00 */
[----:B------:R-:W-:Y:S01]  /*29f0*/  IMAD.X R46, R0, 0x1, R32, P4 ;  /* 0x00000001002e7824 */ /* 0x000fe200020e0620 */
[----:B------:R-:W-:Y:S02]  /*2a00*/  LEA R44, P4, R45, UR4, 0x1 ;  /* 0x000000042d2c7c11 */ /* 0x000fe4000f8808ff */
[----:B------:R-:W-:Y:S02]  /*2a10*/  CS2R R98, SRZ ;  /* 0x0000000000627805 */ /* 0x000fe4000001ff00 */
[----:B------:R-:W-:-:S02]  /*2a20*/  IADD3.X R50, R3, R34, RZ, P1, !PT ;  /* 0x0000002203327210 */ /* 0x000fc40000ffe4ff */
[----:B------:R-:W-:Y:S02]  /*2a30*/  CS2R R132, SRZ ;  /* 0x0000000000847805 */ /* 0x000fe4000001ff00 */
[----:B------:R-:W-:Y:S02]  /*2a40*/  LEA.HI.X R45, R45, UR5, R46, 0x1, P4 ;  /* 0x000000052d2d7c11 */ /* 0x000fe4000a0f0c2e */
[----:B------:R-:W-:Y:S02]  /*2a50*/  CS2R R120, SRZ ;  /* 0x0000000000787805 */ /* 0x000fe4000001ff00 */
[C---:B------:R-:W-:Y:S01]  /*2a60*/  LEA R46, P4, R47.reuse, UR6, 0x1 ;  /* 0x000000062f2e7c11 */ /* 0x040fe2000f8808ff */
[C---:B------:R-:W-:Y:S01]  /*2a70*/  VIADD R59, R16.reuse, 0x30 ;  /* 0x00000030103b7836 */ /* 0x040fe20000000000 */
[----:B------:R-:W-:Y:S02]  /*2a80*/  ISETP.GE.AND P1, PT, R16, R122, PT ;  /* 0x0000007a1000720c */ /* 0x000fe40003f26270 */
[----:B------:R-:W-:-:S02]  /*2a90*/  LEA.HI.X R47, R47, UR7, R50, 0x1, P4 ;  /* 0x000000072f2f7c11 */ /* 0x000fc4000a0f0c32 */
[----:B------:R-:W-:Y:S02]  /*2aa0*/  ISETP.GE.AND P4, PT, R51, R122, PT ;  /* 0x0000007a3300720c */ /* 0x000fe40003f86270 */
[----:B------:R-:W-:-:S07]  /*2ab0*/  IADD3 R51, R16, 0x20, RZ ;  /* 0x0000002010337810 */ /* 0x000fce0007ffe0ff */
[----:B------:R0:W5:Y:S04]  /*2ac0*/  @!P1 LDG.E.64 R130, desc[UR36][R44.64] ;  /* 0x000000242c829981 */ /* 0x000168000c1e1b00 */
[----:B------:R0:W5:Y:S01]  /*2ad0*/  @!P1 LDG.E.64 R132, desc[UR36][R46.64] ;  /* 0x000000242e849981 */ /* 0x000162000c1e1b00 */
[----:B------:R-:W-:-:S03]  /*2ae0*/  ISETP.GE.AND P1, PT, R51, R122, PT ;  /* 0x0000007a3300720c */ /* 0x000fc60003f26270 */
[----:B------:R0:W5:Y:S04]  /*2af0*/  @!P4 LDG.E.64 R98, desc[UR36][R44.64+0x20] ;  /* 0x000020242c62c981 */ /* 0x000168000c1e1b00 */
[----:B------:R0:W5:Y:S01]  /*2b00*/  @!P4 LDG.E.64 R120, desc[UR36][R46.64+0x20] ;  /* 0x000020242e78c981 */ /* 0x000162000c1e1b00 */
[----:B------:R-:W-:Y:S02]  /*2b10*/  ISETP.GE.AND P4, PT, R59, R122, PT ;  /* 0x0000007a3b00720c */ /* 0x000fe40003f86270 */
[----:B------:R-:W-:Y:S02]  /*2b20*/  CS2R R90, SRZ ;  /* 0x00000000005a7805 */ /* 0x000fe4000001ff00 */
[----:B------:R-:W-:Y:S02]  /*2b30*/  CS2R R96, SRZ ;  /* 0x0000000000607805 */ /* 0x000fe4000001ff00 */
[----:B------:R-:W-:-:S02]  /*2b40*/  CS2R R86, SRZ ;  /* 0x0000000000567805 */ /* 0x000fc4000001ff00 */
[----:B------:R-:W-:Y:S01]  /*2b50*/  CS2R R88, SRZ ;  /* 0x0000000000587805 */ /* 0x000fe2000001ff00 */
[C---:B------:R-:W-:Y:S01]  /*2b60*/  VIADD R59, R16.reuse, 0x50 ;  /* 0x00000050103b7836 */ /* 0x040fe20000000000 */
[----:B------:R-:W-:Y:S01]  /*2b70*/  IADD3 R51, R16, 0x40, RZ ;  /* 0x0000004010337810 */ /* 0x000fe20007ffe0ff */
        /* <DEDUP_REMOVED lines=10> */
[----:B------:R0:W5:Y:S04]  /*2c20*/  @!P1 LDG.E.64 R82, desc[UR36][R44.64+0x80] ;  /* 0x000080242c529981 */ /* 0x000168000c1e1b00 */
[----:B------:R0:W5:Y:S04]  /*2c30*/  @!P1 LDG.E.64 R84, desc[UR36][R46.64+0x80] ;  /* 0x000080242e549981 */ /* 0x000168000c1e1b00 */
[----:B------:R0:W5:Y:S04]  /*2c40*/  @!P4 LDG.E.64 R78, desc[UR36][R44.64+0xa0] ;  /* 0x0000a0242c4ec981 */ /* 0x000168000c1e1b00 */
[----:B------:R0:W5:Y:S02]  /*2c50*/  @!P4 LDG.E.64 R80, desc[UR36][R46.64+0xa0] ;  /* 0x0000a0242e50c981 */ /* 0x000164000c1e1b00 */
.L_x_461:
[----:B------:R-:W-:Y:S05]  /*2c60*/  BSYNC B1 ;  /* 0x0000000000017941 */ /* 0x000fea0003800000 */
.L_x_460:
        /* <DEDUP_REMOVED lines=12> */
[----:B-----5:R-:W-:Y:S01]  /*2d30*/  MOV R136, R78 ;  /* 0x0000004e00887202 */ /* 0x020fe20000000f00 */
[----:B------:R-:W-:Y:S01]  /*2d40*/  IMAD.MOV.U32 R137, RZ, RZ, R79 ;  /* 0x000000ffff897224 */ /* 0x000fe200078e004f */
[----:B------:R-:W-:Y:S01]  /*2d50*/  CS2R R76, SRZ ;  /* 0x00000000004c7805 */ /* 0x000fe2000001ff00 */
[----:B------:R-:W-:Y:S06]  /*2d60*/  @P4 BRA `(.L_x_463) ;  /* 0x0000000000b44947 */ /* 0x000fec0003800000 */
[----:B------:R-:W-:Y:S01]  /*2d70*/  IADD3 R94, P1, P5, R112, R94, R36 ;  /* 0x0000005e705e7210 */ /* 0x000fe20007d3e024 */
[----:B------:R-:W-:Y:S01]  /*2d80*/  ULDC.64 UR4, c[0x0][0x3c8] ;  /* 0x0000f20000047ab9 */ /* 0x000fe20000000a00 */
[----:B------:R-:W-:Y:S01]  /*2d90*/  ULDC.64 UR6, c[0x0][0x3e0] ;  /* 0x0000f80000067ab9 */ /* 0x000fe20000000a00 */
[----:B------:R-:W-:Y:S02]  /*2da0*/  CS2R R74, SRZ ;  /* 0x00000000004a7805 */ /* 0x000fe4000001ff00 */
[----:B0-----:R-:W-:Y:S02]  /*2db0*/  IADD3.X R45, R32, R0, R38, P1, P5 ;  /* 0x00000000202d7210 */ /* 0x001fe40000fea426 */
[----:B------:R-:W-:Y:S02]  /*2dc0*/  CS2R R76, SRZ ;  /* 0x00000000004c7805 */ /* 0x000fe4000001ff00 */
[----:B------:R-:W-:-:S04]  /*2dd0*/  IADD3 R92, P1, P5, R108, R92, R39 ;  /* 0x0000005c6c5c7210 */ /* 0x000fc80007d3e027 */
[----:B------:R-:W-:Y:S02]  /*2de0*/  IADD3.X R3, R34, R3, R41, P1, P5 ;  /* 0x0000000322037210 */ /* 0x000fe40000fea429 */
[----:B------:R-:W-:-:S04]  /*2df0*/  LEA R44, P1, R94, UR4, 0x1 ;  /* 0x000000045e2c7c11 */ /* 0x000fc8000f8208ff */
[----:B------:R-:W-:Y:S02]  /*2e00*/  LEA.HI.X R45, R94, UR5, R45, 0x1, P1 ;  /* 0x000000055e2d7c11 */ /* 0x000fe400088f0c2d */
[----:B------:R-:W-:-:S04]  /*2e10*/  LEA R46, P1, R92, UR6, 0x1 ;  /* 0x000000065c2e7c11 */ /* 0x000fc8000f8208ff */
[----:B------:R-:W-:Y:S02]  /*2e20*/  LEA.HI.X R47, R92, UR7, R3, 0x1, P1 ;  /* 0x000000075c2f7c11 */ /* 0x000fe400088f0c03 */
[C---:B------:R-:W-:Y:S02]  /*2e30*/  ISETP.GE.AND P1, PT, R16.reuse, R122, PT ;  /* 0x0000007a1000720c */ /* 0x040fe40003f26270 */
[----:B------:R-:W-:Y:S02]  /*2e40*/  IADD3 R3, R16, 0x10, RZ ;  /* 0x0000001010037810 */ /* 0x000fe40007ffe0ff */
[----:B------:R-:W-:Y:S02]  /*2e50*/  CS2R R70, SRZ ;  /* 0x0000000000467805 */ /* 0x000fe4000001ff00 */
[----:B------:R-:W-:-:S07]  /*2e60*/  CS2R R72, SRZ ;  /* 0x0000000000487805 */ /* 0x000fce000001ff00 */
[----:B------:R1:W5:Y:S04]  /*2e70*/  @!P1 LDG.E.64 R74, desc[UR36][R44.64] ;  /* 0x000000242c4a9981 */ /* 0x000368000c1e1b00 */
[----:B------:R1:W5:Y:S01]  /*2e80*/  @!P1 LDG.E.64 R76, desc[UR36][R46.64] ;  /* 0x000000242e4c9981 */ /* 0x000362000c1e1b00 */
[----:B------:R-:W-:Y:S01]  /*2e90*/  ISETP.GE.AND P1, PT, R3, R122, PT ;  /* 0x0000007a0300720c */ /* 0x000fe20003f26270 */
[----:B------:R-:W-:Y:S01]  /*2ea0*/  VIADD R3, R16, 0x20 ;  /* 0x0000002010037836 */ /* 0x000fe20000000000 */
[----:B------:R-:W-:Y:S02]  /*2eb0*/  CS2R R66, SRZ ;  /* 0x0000000000427805 */ /* 0x000fe4000001ff00 */
[----:B------:R-:W-:-:S09]  /*2ec0*/  CS2R R68, SRZ ;  /* 0x0000000000447805 */ /* 0x000fd2000001ff00 */
[----:B------:R1:W5:Y:S04]  /*2ed0*/  @!P1 LDG.E.64 R70, desc[UR36][R44.64+0x20] ;  /* 0x000020242c469981 */ /* 0x000368000c1e1b00 */
[----:B------:R1:W5:Y:S01]  /*2ee0*/  @!P1 LDG.E.64 R72, desc[UR36][R46.64+0x20] ;  /* 0x000020242e489981 */ /* 0x000362000c1e1b00 */
[----:B------:R-:W-:Y:S02]  /*2ef0*/  ISETP.GE.AND P1, PT, R3, R122, PT ;  /* 0x0000007a0300720c */ /* 0x000fe40003f26270 */
        /* <DEDUP_REMOVED lines=17> */
[----:B------:R-:W-:-:S13]  /*3010*/  ISETP.GE.AND P1, PT, R3, R122, PT ;  /* 0x0000007a0300720c */ /* 0x000fda0003f26270 */
[----:B------:R1:W5:Y:S04]  /*3020*/  @!P1 LDG.E.64 R48, desc[UR36][R44.64+0xa0] ;  /* 0x0000a0242c309981 */ /* 0x000368000c1e1b00 */
[----:B------:R1:W5:Y:S02]  /*3030*/  @!P1 LDG.E.64 R50, desc[UR36][R46.64+0xa0] ;  /* 0x0000a0242e329981 */ /* 0x000364000c1e1b00 */
.L_x_463:
[----:B------:R-:W-:Y:S05]  /*3040*/  BSYNC B1 ;  /* 0x0000000000017941 */ /* 0x000fea0003800000 */
.L_x_462:
[----:B------:R-:W-:Y:S01]  /*3050*/  IMAD.MOV.U32 R0, RZ, RZ, R82 ;  /* 0x000000ffff007224 */ /* 0x000fe200078e0052 */
[----:B------:R-:W-:Y:S01]  /*3060*/  MOV R3, R83 ;  /* 0x0000005300037202 */ /* 0x000fe20000000f00 */
[----:B01----:R-:W-:Y:S01]  /*3070*/  IMAD.MOV.U32 R44, RZ, RZ, R90 ;  /* 0x000000ffff2c7224 */ /* 0x003fe200078e005a */
[----:B------:R-:W-:Y:S02]  /*3080*/  MOV R45, R91 ;  /* 0x0000005b002d7202 */ /* 0x000fe40000000f00 */
[----:B------:R-:W-:Y:S01]  /*3090*/  PRMT R158, R0, 0x5410, R3 ;  /* 0x00005410009e7816 */ /* 0x000fe20000000003 */
[----:B------:R-:W-:Y:S01]  /*30a0*/  IMAD.MOV.U32 R0, RZ, RZ, R86 ;  /* 0x000000ffff007224 */ /* 0x000fe200078e0056 */
[----:B------:R-:W-:Y:S02]  /*30b0*/  MOV R3, R87 ;  /* 0x0000005700037202 */ /* 0x000fe40000000f00 */
[----:B------:R-:W-:Y:S01]  /*30c0*/  PRMT R168, R44, 0x5410, R45 ;  /* 0x000054102ca87816 */ /* 0x000fe2000000002d */
[----:B------:R-:W-:Y:S01]  /*30d0*/  IMAD.MOV.U32 R44, RZ, RZ, R130 ;  /* 0x000000ffff2c7224 */ /* 0x000fe200078e0082 */
[----:B------:R-:W-:Y:S01]  /*30e0*/  PRMT R160, R0, 0x5410, R3 ;  /* 0x0000541000a07816 */ /* 0x000fe20000000003 */
[----:B------:R-:W-:Y:S01]  /*30f0*/  IMAD.MOV.U32 R0, RZ, RZ, R98 ;  /* 0x000000ffff007224 */ /* 0x000fe200078e0062 */
[----:B------:R-:W-:-:S02]  /*3100*/  MOV R3, R99 ;  /* 0x0000006300037202 */ /* 0x000fc40000000f00 */
[----:B------:R-:W-:Y:S02]  /*3110*/  MOV R45, R131 ;  /* 0x00000083002d7202 */ /* 0x000fe40000000f00 */
[----:B------:R-:W-:Y:S01]  /*3120*/  PRMT R169, R0, 0x5410, R3 ;  /* 0x0000541000a97816 */ /* 0x000fe20000000003 */
[----:B------:R-:W-:Y:S01]  /*3130*/  IMAD.MOV.U32 R0, RZ, RZ, R80 ;  /* 0x000000ffff007224 */ /* 0x000fe200078e0050 */
[----:B------:R-:W-:Y:S01]  /*3140*/  PRMT R165, R44, 0x5410, R45 ;  /* 0x000054102ca57816 */ /* 0x000fe2000000002d */
[----:B------:R-:W-:Y:S01]  /*3150*/  IMAD.MOV.U32 R44, RZ, RZ, R84 ;  /* 0x000000ffff2c7224 */ /* 0x000fe200078e0054 */
[----:B------:R-:W-:Y:S02]  /*3160*/  MOV R3, R81 ;  /* 0x0000005100037202 */ /* 0x000fe40000000f00 */
        /* <DEDUP_REMOVED lines=14> */
[----:B-----5:R-:W-:Y:S01]  /*3250*/  IMAD.MOV.U32 R0, RZ, RZ, R48 ;  /* 0x000000ffff007224 */ /* 0x020fe200078e0030 */
        /* <DEDUP_REMOVED lines=10> */
[----:B------:R-:W-:-:S02]  /*3300*/  PRMT R156, R136, 0x5410, R137 ;  /* 0x00005410889c7816 */ /* 0x000fc40000000089 */
        /* <DEDUP_REMOVED lines=12> */
[----:B------:R-:W-:Y:S02]  /*33d0*/  ISETP.NE.AND P1, PT, R188, 0x3, PT ;  /* 0x00000003bc00780c */ /* 0x000fe40003f25270 */
[----:B------:R-:W-:Y:S01]  /*33e0*/  PRMT R93, R0, 0x5410, R3 ;  /* 0x00005410005d7816 */ /* 0x000fe20000000003 */
[----:B------:R-:W-:Y:S01]  /*33f0*/  IMAD.MOV.U32 R3, RZ, RZ, R68 ;  /* 0x000000ffff037224 */ /* 0x000fe200078e0044 */
[----:B------:R-:W-:Y:S01]  /*3400*/  PRMT R95, R44, 0x5410, R45 ;  /* 0x000054102c5f7816 */ /* 0x000fe2000000002d */
[----:B------:R-:W-:Y:S01]  /*3410*/  IMAD.MOV.U32 R44, RZ, RZ, R64 ;  /* 0x000000ffff2c7224 */ /* 0x000fe200078e0040 */
[----:B------:R-:W-:Y:S02]  /*3420*/  MOV R45, R65 ;  /* 0x00000041002d7202 */ /* 0x000fe40000000f00 */
[----:B------:R-:W-:-:S02]  /*3430*/  MOV R0, R69 ;  /* 0x0000004500007202 */ /* 0x000fc40000000f00 */
[----:B------:R-:W-:Y:S01]  /*3440*/  PRMT R137, R44, 0x5410, R45 ;  /* 0x000054102c897816 */ /* 0x000fe2000000002d */
[----:B------:R-:W-:Y:S01]  /*3450*/  IMAD.MOV.U32 R45, RZ, RZ, R72 ;  /* 0x000000ffff2d7224 */ /* 0x000fe200078e0048 */
[----:B------:R-:W-:Y:S01]  /*3460*/  PRMT R141, R3, 0x5410, R0 ;  /* 0x00005410038d7816 */ /* 0x000fe20000000000 */
[----:B------:R-:W-:Y:S01]  /*3470*/  IMAD.MOV.U32 R3, RZ, RZ, R76 ;  /* 0x000000ffff037224 */ /* 0x000fe200078e004c */
[----:B------:R-:W-:Y:S02]  /*3480*/  MOV R44, R73 ;  /* 0x00000049002c7202 */ /* 0x000fe40000000f00 */
[----:B------:R-:W-:Y:S02]  /*3490*/  MOV R0, R77 ;  /* 0x0000004d00007202 */ /* 0x000fe40000000f00 */
[----:B------:R-:W-:Y:S02]  /*34a0*/  PRMT R143, R45, 0x5410, R44 ;  /* 0x000054102d8f7816 */ /* 0x000fe4000000002c */
[----:B------:R-:W-:Y:S01]  /*34b0*/  PRMT R153, R3, 0x5410, R0 ;  /* 0x0000541003997816 */ /* 0x000fe20000000000 */
[----:B------:R-:W-:Y:S06]  /*34c0*/  @!P1 BRA `(.L_x_464) ;  /* 0x0000000000049947 */ /* 0x000fec0003800000 */
[----:B------:R-:W-:Y:S01]  /*34d0*/  BPT.TRAP 0x1 ;  /* 0x000000040000795c */ /* 0x000fe20000300000 */
.L_x_464:
[----:B------:R-:W-:Y:S01]  /*34e0*/  IMAD R3, R18, 0x8, R2 ;  /* 0x0000000812037824 */ /* 0x000fe200078e0202 */
[----:B------:R-:W-:Y:S01]  /*34f0*/  SHF.L.U32 R0, R186, 0x1f, RZ ;  /* 0x0000001fba007819 */ /* 0x000fe200000006ff */
[----:B------:R-:W-:Y:S03]  /*3500*/  BSSY B1, `(.L_x_465) ;  /* 0x0000003000017945 */ /* 0x000fe60003800000 */
[----:B------:R-:W0:Y:S02]  /*3510*/  SYNCS.PHASECHK.TRANS64.TRYWAIT P5, [R3+URZ+0x34890], R0 ;  /* 0x03489000030075a7 */ /* 0x000e2400080a017f */
[----:B0-----:R-:W-:Y:S05]  /*3520*/  @!P5 BRA `(.L_x_466) ;  /* 0x000001b00080d947 */ /* 0x001fea0003800000 */
.L_x_766:
[----:B------:R-:W-:Y:S05]  /*3530*/  BSYNC B1 ;  /* 0x0000000000017941 */ /* 0x000fea0003800000 */
.L_x_465:
[----:B------:R-:W-:Y:S04]  /*3540*/  BSSY B1, `(.L_x_467) ;  /* 0x0000139000017945 */ /* 0x000fe80003800000 */
[----:B------:R-:W-:Y:S05]  /*3550*/  @P0 BRA `(.L_x_468) ;  /* 0x0000001000dc0947 */ /* 0x000fea0003800000 */
[----:B------:R-:W-:Y:S01]  /*3560*/  ISETP.NE.AND P0, PT, R14, RZ, PT ;  /* 0x000000ff0e00720c */ /* 0x000fe20003f05270 */
[----:B------:R-:W-:-:S12]  /*3570*/  BSSY B2, `(.L_x_469) ;  /* 0x0000031000027945 */ /* 0x000fd80003800000 */
[----:B------:R-:W-:Y:S05]  /*3580*/  @!P0 BRA `(.L_x_470) ;  /* 0x0000000000bc8947 */ /* 0x000fea0003800000 */
[----:B------:R1:W2:Y:S01]  /*3590*/  LDS.128 R44, [R55] ;  /* 0x00000000372c7984 */ /* 0x0002a20000000c00 */
[----:B------:R-:W-:Y:S01]  /*35a0*/  ISETP.GE.AND P0, PT, R16, R122, PT ;  /* 0x0000007a1000720c */ /* 0x000fe20003f06270 */
[----:B------:R-:W-:-:S12]  /*35b0*/  BSSY B3, `(.L_x_471) ;  /* 0x000002b000037945 */ /* 0x000fd80003800000 */
[----:B-1----:R-:W-:Y:S05]  /*35c0*/  @P0 BRA `(.L_x_472) ;  /* 0x0000000000a40947 */ /* 0x002fea0003800000 */
[--C-:B------:R-:W-:Y:S01]  /*35d0*/  SHF.R.U64 R161, R130, 0x10, R131.reuse ;  /* 0x0000001082a17819 */ /* 0x100fe20000001283 */
[--C-:B--2---:R-:W-:Y:S01]  /*35e0*/  HADD2.F32 R162, -RZ, R45.reuse.H1_H1 ;  /* 0x3000002dffa27230 */ /* 0x104fe20000004100 */
[----:B------:R-:W-:Y:S01]  /*35f0*/  SHF.R.U32.HI R130, RZ, 0x10, R131 ;  /* 0x00000010ff827819 */ /* 0x000fe20000011683 */
[----:B------:R-:W-:Y:S01]  /*3600*/  HADD2.F32 R166, -RZ, R45.H0_H0 ;  /* 0x2000002dffa67230 */ /* 0x000fe20000004100 */
[--C-:B------:R-:W-:Y:S01]  /*3610*/  SHF.R.U64 R131, R132, 0x10, R133.reuse ;  /* 0x0000001084837819 */ /* 0x100fe20000001285 */
[--C-:B------:R-:W-:Y:S01]  /*3620*/  HADD2.F32 R132, -RZ, R47.reuse.H1_H1 ;  /* 0x3000002fff847230 */ /* 0x100fe20000004100 */
[----:B------:R-:W-:Y:S01]  /*3630*/  SHF.R.U32.HI R133, RZ, 0x10, R133 ;  /* 0x00000010ff857819 */ /* 0x000fe20000011685 */
[----:B------:R-:W-:Y:S02]  /*3640*/  HADD2.F32 R164, -RZ, R47.H0_H0 ;  /* 0x2000002fffa47230 */ /* 0x000fe40000004100 */
[----:B------:R-:W-:Y:S02]  /*3650*/  HADD2.F32 R163, -RZ, R131.H0_H0 ;  /* 0x20000083ffa37230 */ /* 0x000fe40000004100 */
[----:B------:R-:W-:-:S02]  /*3660*/  HADD2.F32 R133, -RZ, R133.H0_H0 ;  /* 0x20000085ff857230 */ /* 0x000fc40000004100 */
[----:B------:R-:W-:Y:S02]  /*3670*/  HADD2.F32 R161, -RZ, R161.H0_H0 ;  /* 0x200000a1ffa17230 */ /* 0x000fe40000004100 */
[----:B------:R-:W-:Y:S01]  /*3680*/  FMUL.FTZ R45, R162, R163 ;  /* 0x000000a3a22d7220 */ /* 0x000fe20000410000 */
[----:B------:R-:W-:Y:S02]  /*3690*/  HADD2.F32 R131, -RZ, R130.H0_H0 ;  /* 0x20000082ff837230 */ /* 0x000fe40000004100 */
[----:B------:R-:W-:Y:S01]  /*36a0*/  FMUL.FTZ R47, R132, R133 ;  /* 0x00000085842f7220 */ /* 0x000fe20000410000 */
[----:B------:R-:W-:Y:S01]  /*36b0*/  FMUL.FTZ R163, R166, R163 ;  /* 0x000000a3a6a37220 */ /* 0x000fe20000410000 */
[----:B------:R-:W-:Y:S01]  /*36c0*/  FMUL.FTZ R133, R164, R133 ;  /* 0x00000085a4857220 */ /* 0x000fe20000410000 */
[----:B------:R-:W-:Y:S01]  /*36d0*/  FFMA.FTZ R45, R166, R161, -R45 ;  /* 0x000000a1a62d7223 */ /* 0x000fe2000001082d */
[----:B------:R-:W-:Y:S01]  /*36e0*/  FFMA.FTZ R47, R164, R131, -R47 ;  /* 0x00000083a42f7223 */ /* 0x000fe2000001082f */
[----:B------:R-:W-:Y:S01]  /*36f0*/  FFMA.FTZ R130, R162, R161, R163 ;  /* 0x000000a1a2827223 */ /* 0x000fe200000100a3 */
[----:B------:R-:W-:Y:S01]  /*3700*/  FFMA.FTZ R132, R132, R131, R133 ;  /* 0x0000008384847223 */ /* 0x000fe20000010085 */
[----:B------:R-:W-:-:S02]  /*3710*/  HADD2.F32 R133, -RZ, R167.H0_H0 ;  /* 0x200000a7ff857230 */ /* 0x000fc40000004100 */
[--C-:B------:R-:W-:Y:S01]  /*3720*/  HADD2.F32 R162, -RZ, R44.reuse.H1_H1 ;  /* 0x3000002cffa27230 */ /* 0x100fe20000004100 */
[----:B------:R-:W-:Y:S01]  /*3730*/  F2FP.F16.F32.PACK_AB R45, R130, R45 ;  /* 0x0000002d822d723e */ /* 0x000fe200000000ff */
[----:B------:R-:W-:Y:S01]  /*3740*/  HADD2.F32 R164, -RZ, R44.H0_H0 ;  /* 0x2000002cffa47230 */ /* 0x000fe20000004100 */
[----:B------:R-:W-:Y:S01]  /*3750*/  F2FP.F16.F32.PACK_AB R47, R132, R47 ;  /* 0x0000002f842f723e */ /* 0x000fe200000000ff */
[----:B------:R-:W-:Y:S02]  /*3760*/  HADD2.F32 R131, -RZ, R167.H1_H1 ;  /* 0x300000a7ff837230 */ /* 0x000fe40000004100 */
[-C--:B------:R-:W-:Y:S01]  /*3770*/  FMUL.FTZ R163, R162, R133.reuse ;  /* 0x00000085a2a37220 */ /* 0x080fe20000410000 */
[--C-:B------:R-:W-:Y:S02]  /*3780*/  HADD2.F32 R44, -RZ, R46.reuse.H1_H1 ;  /* 0x3000002eff2c7230 */ /* 0x100fe40000004100 */
[----:B------:R-:W-:Y:S01]  /*3790*/  FMUL.FTZ R167, R164, R133 ;  /* 0x00000085a4a77220 */ /* 0x000fe20000410000 */
[----:B------:R-:W-:-:S02]  /*37a0*/  HADD2.F32 R46, -RZ, R46.H0_H0 ;  /* 0x2000002eff2e7230 */ /* 0x000fc40000004100 */
[--C-:B------:R-:W-:Y:S02]  /*37b0*/  HADD2.F32 R161, -RZ, R165.reuse.H0_H0 ;  /* 0x200000a5ffa17230 */ /* 0x100fe40000004100 */
[-C--:B------:R-:W-:Y:S01]  /*37c0*/  FMUL.FTZ R133, R44, R131.reuse ;  /* 0x000000832c857220 */ /* 0x080fe20000410000 */
[----:B------:R-:W-:Y:S02]  /*37d0*/  HADD2.F32 R165, -RZ, R165.H1_H1 ;  /* 0x300000a5ffa57230 */ /* 0x000fe40000004100 */
[----:B------:R-:W-:Y:S01]  /*37e0*/  FMUL.FTZ R131, R46, R131 ;  /* 0x000000832e837220 */ /* 0x000fe20000410000 */
[-C--:B------:R-:W-:Y:S01]  /*37f0*/  FFMA.FTZ R163, R164, R161.reuse, -R163 ;  /* 0x000000a1a4a37223 */ /* 0x080fe200000108a3 */
[----:B------:R-:W-:Y:S01]  /*3800*/  FFMA.FTZ R162, R162, R161, R167 ;  /* 0x000000a1a2a27223 */ /* 0x000fe200000100a7 */
[-C--:B------:R-:W-:Y:S01]  /*3810*/  FFMA.FTZ R133, R46, R165.reuse, -R133 ;  /* 0x000000a52e857223 */ /* 0x080fe20000010885 */
[----:B------:R-:W-:-:S03]  /*3820*/  FFMA.FTZ R44, R44, R165, R131 ;  /* 0x000000a52c2c7223 */ /* 0x000fc60000010083 */
[----:B------:R-:W-:Y:S02]  /*3830*/  F2FP.F16.F32.PACK_AB R162, R162, R163 ;  /* 0x000000a3a2a2723e */ /* 0x000fe400000000ff */
[----:B------:R-:W-:Y:S02]  /*3840*/  F2FP.F16.F32.PACK_AB R46, R44, R133 ;  /* 0x000000852c2e723e */ /* 0x000fe400000000ff */
[----:B------:R-:W-:-:S07]  /*3850*/  MOV R44, R162 ;  /* 0x000000a2002c7202 */ /* 0x000fce0000000f00 */
.L_x_472:
[----:B------:R-:W-:Y:S05]  /*3860*/  BSYNC B3 ;  /* 0x0000000000037941 */ /* 0x000fea0003800000 */
.L_x_471:
[----:B--2---:R1:W-:Y:S02]  /*3870*/  STG.E.128 desc[UR36][R56.64], R44 ;  /* 0x0000002c38007986 */ /* 0x0043e4000c101d24 */
.L_x_470:
[----:B------:R-:W-:Y:S05]  /*3880*/  BSYNC B2 ;  /* 0x0000000000027941 */ /* 0x000fea0003800000 */
.L_x_469:
[----:B------:R-:W-:Y:S01]  /*3890*/  ISETP.NE.AND P0, PT, R10, RZ, PT ;  /* 0x000000ff0a00720c */ /* 0x000fe20003f05270 */
[----:B------:R-:W-:-:S12]  /*38a0*/  BSSY B2, `(.L_x_473) ;  /* 0x0000031000027945 */ /* 0x000fd80003800000 */
[----:B------:R-:W-:Y:S05]  /*38b0*/  @!P0 BRA `(.L_x_474) ;  /* 0x0000000000bc8947 */ /* 0x000fea0003800000 */
[----:B-1----:R1:W2:Y:S01]  /*38c0*/  LDS.128 R44, [R54] ;  /* 0x00000000362c7984 */ /* 0x0022a20000000c00 */
[----:B------:R-:W-:Y:S01]  /*38d0*/  VIADD R131, R16, 0x10 ;  /* 0x0000001010837836 */ /* 0x000fe20000000000 */
[----:B------:R-:W-:Y:S04]  /*38e0*/  BSSY B3, `(.L_x_475) ;  /* 0x000002b000037945 */ /* 0x000fe80003800000 */
[----:B------:R-:W-:-:S13]  /*38f0*/  ISETP.GE.AND P0, PT, R131, R122, PT ;  /* 0x0000007a8300720c */ /* 0x000fda0003f06270 */
[----:B-1----:R-:W-:Y:S05]  /*3900*/  @P0 BRA `(.L_x_476) ;  /* 0x0000000000a00947 */ /* 0x002fea0003800000 */
[--C-:B------:R-:W-:Y:S01]  /*3910*/  SHF.R.U64 R120, R120, 0x10, R121.reuse ;  /* 0x0000001078787819 */ /* 0x100fe20000001279 */
[--C-:B--2---:R-:W-:Y:S01]  /*3920*/  HADD2.F32 R131, -RZ, R45.reuse.H1_H1 ;  /* 0x3000002dff837230 */ /* 0x104fe20000004100 */
[----:B------:R-:W-:Y:S01]  /*3930*/  SHF.R.U32.HI R121, RZ, 0x10, R121 ;  /* 0x00000010ff797819 */ /* 0x000fe20000011679 */
[----:B------:R-:W-:Y:S01]  /*3940*/  HADD2.F32 R45, -RZ, R45.H0_H0 ;  /* 0x2000002dff2d7230 */ /* 0x000fe20000004100 */
[--C-:B------:R-:W-:Y:S01]  /*3950*/  SHF.R.U64 R98, R98, 0x10, R99.reuse ;  /* 0x0000001062627819 */ /* 0x100fe20000001263 */
[----:B------:R-:W-:Y:S01]  /*3960*/  HADD2.F32 R120, -RZ, R120.H0_H0 ;  /* 0x20000078ff787230 */ /* 0x000fe20000004100 */
[----:B------:R-:W-:Y:S01]  /*3970*/  SHF.R.U32.HI R99, RZ, 0x10, R99 ;  /* 0x00000010ff637819 */ /* 0x000fe20000011663 */
[----:B------:R-:W-:Y:S02]  /*3980*/  HADD2.F32 R121, -RZ, R121.H0_H0 ;  /* 0x20000079ff797230 */ /* 0x000fe40000004100 */
[--C-:B------:R-:W-:Y:S02]  /*3990*/  HADD2.F32 R130, -RZ, R47.reuse.H1_H1 ;  /* 0x3000002fff827230 */ /* 0x100fe40000004100 */
[----:B------:R-:W-:Y:S01]  /*39a0*/  FMUL.FTZ R162, R131, R120 ;  /* 0x0000007883a27220 */ /* 0x000fe20000410000 */
[----:B------:R-:W-:-:S02]  /*39b0*/  HADD2.F32 R132, -RZ, R47.H0_H0 ;  /* 0x2000002fff847230 */ /* 0x000fc40000004100 */
[C---:B------:R-:W-:Y:S01]  /*39c0*/  FMUL.FTZ R120, R45.reuse, R120 ;  /* 0x000000782d787220 */ /* 0x040fe20000410000 */
[----:B------:R-:W-:Y:S02]  /*39d0*/  HADD2.F32 R98, -RZ, R98.H0_H0 ;  /* 0x20000062ff627230 */ /* 0x000fe40000004100 */
[-C--:B------:R-:W-:Y:S01]  /*39e0*/  FMUL.FTZ R47, R130, R121.reuse ;  /* 0x00000079822f7220 */ /* 0x080fe20000410000 */
[----:B------:R-:W-:Y:S02]  /*39f0*/  HADD2.F32 R99, -RZ, R99.H0_H0 ;  /* 0x20000063ff637230 */ /* 0x000fe40000004100 */
[----:B------:R-:W-:Y:S01]  /*3a00*/  FMUL.FTZ R121, R132, R121 ;  /* 0x0000007984797220 */ /* 0x000fe20000410000 */
[-C--:B------:R-:W-:Y:S01]  /*3a10*/  FFMA.FTZ R162, R45, R98.reuse, -R162 ;  /* 0x000000622da27223 */ /* 0x080fe200000108a2 */
[----:B------:R-:W-:Y:S02]  /*3a20*/  FFMA.FTZ R131, R131, R98, R120 ;  /* 0x0000006283837223 */ /* 0x000fe40000010078 */
[----:B------:R-:W-:Y:S01]  /*3a30*/  FFMA.FTZ R130, R130, R99, R121 ;  /* 0x0000006382827223 */ /* 0x000fe20000010079 */
[----:B------:R-:W-:-:S02]  /*3a40*/  HADD2.F32 R98, -RZ, R44.H1_H1 ;  /* 0x3000002cff627230 */ /* 0x000fc40000004100 */
[----:B------:R-:W-:Y:S01]  /*3a50*/  FFMA.FTZ R47, R132, R99, -R47 ;  /* 0x00000063842f7223 */ /* 0x000fe2000001082f */
[----:B------:R-:W-:Y:S02]  /*3a60*/  HADD2.F32 R121, -RZ, R172.H0_H0 ;  /* 0x200000acff797230 */ /* 0x000fe40000004100 */
[----:B------:R-:W-:Y:S02]  /*3a70*/  HADD2.F32 R44, -RZ, R44.H0_H0 ;  /* 0x2000002cff2c7230 */ /* 0x000fe40000004100 */
[----:B------:R-:W-:Y:S02]  /*3a80*/  HADD2.F32 R45, -RZ, R172.H1_H1 ;  /* 0x300000acff2d7230 */ /* 0x000fe40000004100 */
[-C--:B------:R-:W-:Y:S01]  /*3a90*/  FMUL.FTZ R133, R98, R121.reuse ;  /* 0x0000007962857220 */ /* 0x080fe20000410000 */
[--C-:B------:R-:W-:Y:S02]  /*3aa0*/  HADD2.F32 R120, -RZ, R46.reuse.H1_H1 ;  /* 0x3000002eff787230 */ /* 0x100fe40000004100 */
[----:B------:R-:W-:Y:S01]  /*3ab0*/  FMUL.FTZ R161, R44, R121 ;  /* 0x000000792ca17220 */ /* 0x000fe20000410000 */
[----:B------:R-:W-:Y:S01]  /*3ac0*/  HADD2.F32 R46, -RZ, R46.H0_H0 ;  /* 0x2000002eff2e7230 */ /* 0x000fe20000004100 */
[----:B------:R-:W-:Y:S01]  /*3ad0*/  F2FP.F16.F32.PACK_AB R47, R130, R47 ;  /* 0x0000002f822f723e */ /* 0x000fe200000000ff */
[----:B------:R-:W-:-:S02]  /*3ae0*/  HADD2.F32 R99, -RZ, R169.H0_H0 ;  /* 0x200000a9ff637230 */ /* 0x000fc40000004100 */
[-C--:B------:R-:W-:Y:S01]  /*3af0*/  FMUL.FTZ R121, R120, R45.reuse ;  /* 0x0000002d78797220 */ /* 0x080fe20000410000 */
[----:B------:R-:W-:Y:S02]  /*3b00*/  HADD2.F32 R169, -RZ, R169.H1_H1 ;  /* 0x300000a9ffa97230 */ /* 0x000fe40000004100 */
[----:B------:R-:W-:Y:S01]  /*3b10*/  FMUL.FTZ R45, R46, R45 ;  /* 0x0000002d2e2d7220 */ /* 0x000fe20000410000 */
[-C--:B------:R-:W-:Y:S01]  /*3b20*/  FFMA.FTZ R133, R44, R99.reuse, -R133 ;  /* 0x000000632c857223 */ /* 0x080fe20000010885 */
[----:B------:R-:W-:Y:S01]  /*3b30*/  FFMA.FTZ R98, R98, R99, R161 ;  /* 0x0000006362627223 */ /* 0x000fe200000100a1 */
[-C--:B------:R-:W-:Y:S01]  /*3b40*/  FFMA.FTZ R121, R46, R169.reuse, -R121 ;  /* 0x000000a92e797223 */ /* 0x080fe20000010879 */
[----:B------:R-:W-:Y:S01]  /*3b50*/  FFMA.FTZ R120, R120, R169, R45 ;  /* 0x000000a978787223 */ /* 0x000fe2000001002d */
[----:B------:R-:W-:Y:S02]  /*3b60*/  F2FP.F16.F32.PACK_AB R45, R131, R162 ;  /* 0x000000a2832d723e */ /* 0x000fe400000000ff */
[----:B------:R-:W-:-:S02]  /*3b70*/  F2FP.F16.F32.PACK_AB R44, R98, R133 ;  /* 0x00000085622c723e */ /* 0x000fc400000000ff */
[----:B------:R-:W-:-:S07]  /*3b80*/  F2FP.F16.F32.PACK_AB R46, R120, R121 ;  /* 0x00000079782e723e */ /* 0x000fce00000000ff */
.L_x_476:
[----:B------:R-:W-:Y:S05]  /*3b90*/  BSYNC B3 ;  /* 0x0000000000037941 */ /* 0x000fea0003800000 */
.L_x_475:
[----:B--2---:R2:W-:Y:S02]  /*3ba0*/  STG.E.128 desc[UR36][R56.64+0x40], R44 ;  /* 0x0000402c38007986 */ /* 0x0045e4000c101d24 */
.L_x_474:
[----:B------:R-:W-:Y:S05]  /*3bb0*/  BSYNC B2 ;  /* 0x0000000000027941 */ /* 0x000fea0003800000 */
.L_x_473:
[----:B------:R-:W-:Y:S01]  /*3bc0*/  ISETP.NE.AND P0, PT, R9, RZ, PT ;  /* 0x000000ff0900720c */ /* 0x000fe20003f05270 */
[----:B------:R-:W-:-:S12]  /*3bd0*/  BSSY B2, `(.L_x_477) ;  /* 0x0000034000027945 */ /* 0x000fd80003800000 */
[----:B------:R-:W-:Y:S05]  /*3be0*/  @!P0 BRA `(.L_x_478) ;  /* 0x0000000000c88947 */ /* 0x000fea0003800000 */
[----:B-12---:R1:W2:Y:S01]  /*3bf0*/  LDS.128 R44, [R55+0x4000] ;  /* 0x00400000372c7984 */ /* 0x0062a20000000c00 */
[----:B------:R-:W-:Y:S01]  /*3c00*/  IADD3 R99, R16, 0x20, RZ ;  /* 0x0000002010637810 */ /* 0x000fe20007ffe0ff */
[----:B------:R-:W-:Y:S03]  /*3c10*/  BSSY B3, `(.L_x_479) ;  /* 0x000002e000037945 */ /* 0x000fe60003800000 */
[----:B------:R-:W-:-:S13]  /*3c20*/  ISETP.GE.AND P0, PT, R99, R122, PT ;  /* 0x0000007a6300720c */ /* 0x000fda0003f06270 */
[----:B-1----:R-:W-:Y:S05]  /*3c30*/  @P0 BRA `(.L_x_480) ;  /* 0x0000000000ac0947 */ /* 0x002fea0003800000 */
[--C-:B------:R-:W-:Y:S02]  /*3c40*/  SHF.R.U64 R130, R96, 0x10, R97.reuse ;  /* 0x0000001060827819 */ /* 0x100fe40000001261 */
[----:B------:R-:W-:Y:S01]  /*3c50*/  SHF.R.U32.HI R96, RZ, 0x10, R97 ;  /* 0x00000010ff607819 */ /* 0x000fe20000011661 */
[----:B--2---:R-:W-:Y:S01]  /*3c60*/  IMAD.MOV.U32 R97, RZ, RZ, R45 ;  /* 0x000000ffff617224 */ /* 0x004fe200078e002d */
[----:B------:R-:W-:Y:S01]  /*3c70*/  MOV R120, R47 ;  /* 0x0000002f00787202 */ /* 0x000fe20000000f00 */
[----:B------:R-:W-:Y:S01]  /*3c80*/  HADD2.F32 R130, -RZ, R130.H0_H0 ;  /* 0x20000082ff827230 */ /* 0x000fe20000004100 */
[--C-:B------:R-:W-:Y:S01]  /*3c90*/  SHF.R.U64 R98, R90, 0x10, R91.reuse ;  /* 0x000000105a627819 */ /* 0x100fe2000000125b */
[----:B------:R-:W-:Y:S01]  /*3ca0*/  HADD2.F32 R45, -RZ, R96.H0_H0 ;  /* 0x20000060ff2d7230 */ /* 0x000fe20000004100 */
[----:B------:R-:W-:Y:S01]  /*3cb0*/  SHF.R.U32.HI R90, RZ, 0x10, R91 ;  /* 0x00000010ff5a7819 */ /* 0x000fe2000001165b */
[--C-:B------:R-:W-:Y:S02]  /*3cc0*/  HADD2.F32 R47, -RZ, R97.reuse.H1_H1 ;  /* 0x30000061ff2f7230 */ /* 0x100fe40000004100 */
[----:B------:R-:W-:-:S02]  /*3cd0*/  HADD2.F32 R97, -RZ, R97.H0_H0 ;  /* 0x20000061ff617230 */ /* 0x000fc40000004100 */
[--C-:B------:R-:W-:Y:S02]  /*3ce0*/  HADD2.F32 R96, -RZ, R120.reuse.H1_H1 ;  /* 0x30000078ff607230 */ /* 0x100fe40000004100 */
[----:B------:R-:W-:Y:S02]  /*3cf0*/  HADD2.F32 R120, -RZ, R120.H0_H0 ;  /* 0x20000078ff787230 */ /* 0x000fe40000004100 */
[----:B------:R-:W-:Y:S02]  /*3d00*/  HADD2.F32 R98, -RZ, R98.H0_H0 ;  /* 0x20000062ff627230 */ /* 0x000fe40000004100 */
[-C--:B------:R-:W-:Y:S01]  /*3d10*/  FMUL.FTZ R99, R96, R45.reuse ;  /* 0x0000002d60637220 */ /* 0x080fe20000410000 */
[----:B------:R-:W-:Y:S02]  /*3d20*/  HADD2.F32 R91, -RZ, R90.H0_H0 ;  /* 0x2000005aff5b7230 */ /* 0x000fe40000004100 */
[-C--:B------:R-:W-:Y:S01]  /*3d30*/  FMUL.FTZ R90, R47, R130.reuse ;  /* 0x000000822f5a7220 */ /* 0x080fe20000410000 */
[----:B------:R-:W-:Y:S01]  /*3d40*/  FMUL.FTZ R130, R97, R130 ;  /* 0x0000008261827220 */ /* 0x000fe20000410000 */
[----:B------:R-:W-:-:S02]  /*3d50*/  FMUL.FTZ R121, R120, R45 ;  /* 0x0000002d78797220 */ /* 0x000fc40000410000 */
[-C--:B------:R-:W-:Y:S01]  /*3d60*/  FFMA.FTZ R45, R97, R98.reuse, -R90 ;  /* 0x00000062612d7223 */ /* 0x080fe2000001085a */
[----:B------:R-:W-:Y:S01]  /*3d70*/  FFMA.FTZ R90, R47, R98, R130 ;  /* 0x000000622f5a7223 */ /* 0x000fe20000010082 */
[-C--:B------:R-:W-:Y:S01]  /*3d80*/  FFMA.FTZ R47, R120, R91.reuse, -R99 ;  /* 0x0000005b782f7223 */ /* 0x080fe20000010863 */
[--C-:B------:R-:W-:Y:S02]  /*3d90*/  HADD2.F32 R99, -RZ, R171.reuse.H0_H0 ;  /* 0x200000abff637230 */ /* 0x100fe40000004100 */
[----:B------:R-:W-:Y:S01]  /*3da0*/  FFMA.FTZ R96, R96, R91, R121 ;  /* 0x0000005b60607223 */ /* 0x000fe20000010079 */
[--C-:B------:R-:W-:Y:S01]  /*3db0*/  HADD2.F32 R98, -RZ, R44.reuse.H1_H1 ;  /* 0x3000002cff627230 */ /* 0x100fe20000004100 */
[----:B------:R-:W-:Y:S01]  /*3dc0*/  F2FP.F16.F32.PACK_AB R45, R90, R45 ;  /* 0x0000002d5a2d723e */ /* 0x000fe200000000ff */
[----:B------:R-:W-:Y:S02]  /*3dd0*/  HADD2.F32 R120, -RZ, R44.H0_H0 ;  /* 0x2000002cff787230 */ /* 0x000fe40000004100 */
[----:B------:R-:W-:-:S02]  /*3de0*/  HADD2.F32 R171, -RZ, R171.H1_H1 ;  /* 0x300000abffab7230 */ /* 0x000fc40000004100 */
[-C--:B------:R-:W-:Y:S01]  /*3df0*/  FMUL.FTZ R121, R98, R99.reuse ;  /* 0x0000006362797220 */ /* 0x080fe20000410000 */
[----:B------:R-:W-:Y:S02]  /*3e00*/  HADD2.F32 R44, -RZ, R46.H1_H1 ;  /* 0x3000002eff2c7230 */ /* 0x000fe40000004100 */
[----:B------:R-:W-:Y:S01]  /*3e10*/  FMUL.FTZ R99, R120, R99 ;  /* 0x0000006378637220 */ /* 0x000fe20000410000 */
[----:B------:R-:W-:Y:S01]  /*3e20*/  HADD2.F32 R91, -RZ, R168.H0_H0 ;  /* 0x200000a8ff5b7230 */ /* 0x000fe20000004100 */
[----:B------:R-:W-:Y:S01]  /*3e30*/  F2FP.F16.F32.PACK_AB R47, R96, R47 ;  /* 0x0000002f602f723e */ /* 0x000fe200000000ff */
[----:B------:R-:W-:Y:S02]  /*3e40*/  HADD2.F32 R46, -RZ, R46.H0_H0 ;  /* 0x2000002eff2e7230 */ /* 0x000fe40000004100 */
[----:B------:R-:W-:Y:S01]  /*3e50*/  FMUL.FTZ R131, R44, R171 ;  /* 0x000000ab2c837220 */ /* 0x000fe20000410000 */
[----:B------:R-:W-:Y:S02]  /*3e60*/  HADD2.F32 R97, -RZ, R168.H1_H1 ;  /* 0x300000a8ff617230 */ /* 0x000fe40000004100 */
[-C--:B------:R-:W-:Y:S01]  /*3e70*/  FFMA.FTZ R121, R120, R91.reuse, -R121 ;  /* 0x0000005b78797223 */ /* 0x080fe20000010879 */
[----:B------:R-:W-:Y:S01]  /*3e80*/  FFMA.FTZ R98, R98, R91, R99 ;  /* 0x0000005b62627223 */ /* 0x000fe20000010063 */
[C---:B------:R-:W-:Y:S01]  /*3e90*/  FMUL.FTZ R171, R46.reuse, R171 ;  /* 0x000000ab2eab7220 */ /* 0x040fe20000410000 */
[----:B------:R-:W-:-:S03]  /*3ea0*/  FFMA.FTZ R131, R46, R97, -R131 ;  /* 0x000000612e837223 */ /* 0x000fc60000010883 */
[----:B------:R-:W-:Y:S01]  /*3eb0*/  FFMA.FTZ R44, R44, R97, R171 ;  /* 0x000000612c2c7223 */ /* 0x000fe200000100ab */
[----:B------:R-:W-:-:S04]  /*3ec0*/  F2FP.F16.F32.PACK_AB R98, R98, R121 ;  /* 0x000000796262723e */ /* 0x000fc800000000ff */
[----:B------:R-:W-:Y:S01]  /*3ed0*/  F2FP.F16.F32.PACK_AB R46, R44, R131 ;  /* 0x000000832c2e723e */ /* 0x000fe200000000ff */
[----:B------:R-:W-:-:S07]  /*3ee0*/  IMAD.MOV.U32 R44, RZ, RZ, R98 ;  /* 0x000000ffff2c7224 */ /* 0x000fce00078e0062 */
.L_x_480:
[----:B------:R-:W-:Y:S05]  /*3ef0*/  BSYNC B3 ;  /* 0x0000000000037941 */ /* 0x000fea0003800000 */
.L_x_479:
[----:B--2---:R3:W-:Y:S02]  /*3f00*/  STG.E.128 desc[UR36][R56.64+0x80], R44 ;  /* 0x0000802c38007986 */ /* 0x0047e4000c101d24 */
.L_x_478:
[----:B------:R-:W-:Y:S05]  /*3f10*/  BSYNC B2 ;  /* 0x0000000000027941 */ /* 0x000fea0003800000 */
.L_x_477:
[----:B------:R-:W-:Y:S01]  /*3f20*/  ISETP.NE.AND P0, PT, R8, RZ, PT ;  /* 0x000000ff0800720c */ /* 0x000fe20003f05270 */
[----:B------:R-:W-:-:S12]  /*3f30*/  BSSY B2, `(.L_x_481) ;  /* 0x0000033000027945 */ /* 0x000fd80003800000 */
[----:B------:R-:W-:Y:S05]  /*3f40*/  @!P0 BRA `(.L_x_482) ;  /* 0x0000000000c48947 */ /* 0x000fea0003800000 */
[----:B-123--:R1:W2:Y:S01]  /*3f50*/  LDS.128 R44, [R54+0x4000] ;  /* 0x00400000362c7984 */ /* 0x00e2a20000000c00 */
[----:B------:R-:W-:Y:S01]  /*3f60*/  IADD3 R91, R16, 0x30, RZ ;  /* 0x00000030105b7810 */ /* 0x000fe20007ffe0ff */
[----:B------:R-:W-:Y:S03]  /*3f70*/  BSSY B3, `(.L_x_483) ;  /* 0x000002d000037945 */ /* 0x000fe60003800000 */
[----:B------:R-:W-:-:S13]  /*3f80*/  ISETP.GE.AND P0, PT, R91, R122, PT ;  /* 0x0000007a5b00720c */ /* 0x000fda0003f06270 */
[----:B-1----:R-:W-:Y:S05]  /*3f90*/  @P0 BRA `(.L_x_484) ;  /* 0x0000000000a80947 */ /* 0x002fea0003800000 */
[--C-:B------:R-:W-:Y:S01]  /*3fa0*/  SHF.R.U64 R97, R86, 0x10, R87.reuse ;  /* 0x0000001056617819 */ /* 0x100fe20000001257 */
[----:B--2---:R-:W-:Y:S01]  /*3fb0*/  IMAD.MOV.U32 R86, RZ, RZ, R44 ;  /* 0x000000ffff567224 */ /* 0x004fe200078e002c */
[----:B------:R-:W-:Y:S01]  /*3fc0*/  SHF.R.U32.HI R90, RZ, 0x10, R87 ;  /* 0x00000010ff5a7819 */ /* 0x000fe20000011657 */
[--C-:B------:R-:W-:Y:S01]  /*3fd0*/  HADD2.F32 R44, -RZ, R45.reuse.H0_H0 ;  /* 0x2000002dff2c7230 */ /* 0x100fe20000004100 */
[--C-:B------:R-:W-:Y:S02]  /*3fe0*/  SHF.R.U64 R91, R88, 0x10, R89.reuse ;  /* 0x00000010585b7819 */ /* 0x100fe40000001259 */
[----:B------:R-:W-:Y:S01]  /*3ff0*/  MOV R87, R47 ;  /* 0x0000002f00577202 */ /* 0x000fe20000000f00 */
[----:B------:R-:W-:Y:S01]  /*4000*/  HADD2.F32 R47, -RZ, R45.H1_H1 ;  /* 0x3000002dff2f7230 */ /* 0x000fe20000004100 */
[----:B------:R-:W-:Y:S01]  /*4010*/  SHF.R.U32.HI R96, RZ, 0x10, R89 ;  /* 0x00000010ff607819 */ /* 0x000fe20000011659 */
[----:B------:R-:W-:Y:S02]  /*4020*/  HADD2.F32 R91, -RZ, R91.H0_H0 ;  /* 0x2000005bff5b7230 */ /* 0x000fe40000004100 */
[----:B------:R-:W-:-:S02]  /*4030*/  HADD2.F32 R88, -RZ, R87.H1_H1 ;  /* 0x30000057ff587230 */ /* 0x000fc40000004100 */
[----:B------:R-:W-:Y:S02]  /*4040*/  HADD2.F32 R96, -RZ, R96.H0_H0 ;  /* 0x20000060ff607230 */ /* 0x000fe40000004100 */
[-C--:B------:R-:W-:Y:S01]  /*4050*/  FMUL.FTZ R45, R47, R91.reuse ;  /* 0x0000005b2f2d7220 */ /* 0x080fe20000410000 */
[----:B------:R-:W-:Y:S02]  /*4060*/  HADD2.F32 R87, -RZ, R87.H0_H0 ;  /* 0x20000057ff577230 */ /* 0x000fe40000004100 */
[----:B------:R-:W-:Y:S01]  /*4070*/  FMUL.FTZ R98, R44, R91 ;  /* 0x0000005b2c627220 */ /* 0x000fe20000410000 */
[----:B------:R-:W-:Y:S02]  /*4080*/  HADD2.F32 R89, -RZ, R97.H0_H0 ;  /* 0x20000061ff597230 */ /* 0x000fe40000004100 */
[-C--:B------:R-:W-:Y:S01]  /*4090*/  FMUL.FTZ R120, R88, R96.reuse ;  /* 0x0000006058787220 */ /* 0x080fe20000410000 */
[----:B------:R-:W-:Y:S02]  /*40a0*/  HADD2.F32 R90, -RZ, R90.H0_H0 ;  /* 0x2000005aff5a7230 */ /* 0x000fe40000004100 */
[----:B------:R-:W-:Y:S01]  /*40b0*/  FMUL.FTZ R91, R87, R96 ;  /* 0x00000060575b7220 */ /* 0x000fe20000410000 */
[----:B------:R-:W-:-:S02]  /*40c0*/  HADD2.F32 R97, -RZ, R170.H1_H1 ;  /* 0x300000aaff617230 */ /* 0x000fc40000004100 */
[-C--:B------:R-:W-:Y:S01]  /*40d0*/  FFMA.FTZ R44, R44, R89.reuse, -R45 ;  /* 0x000000592c2c7223 */ /* 0x080fe2000001082d */
[----:B------:R-:W-:Y:S01]  /*40e0*/  FFMA.FTZ R45, R47, R89, R98 ;  /* 0x000000592f2d7223 */ /* 0x000fe20000010062 */
[-C--:B------:R-:W-:Y:S01]  /*40f0*/  FFMA.FTZ R47, R87, R90.reuse, -R120 ;  /* 0x0000005a572f7223 */ /* 0x080fe20000010878 */
[----:B------:R-:W-:Y:S01]  /*4100*/  FFMA.FTZ R96, R88, R90, R91 ;  /* 0x0000005a58607223 */ /* 0x000fe2000001005b */
[----:B------:R-:W-:Y:S02]  /*4110*/  HADD2.F32 R90, -RZ, R170.H0_H0 ;  /* 0x200000aaff5a7230 */ /* 0x000fe40000004100 */
[----:B------:R-:W-:Y:S01]  /*4120*/  HADD2.F32 R87, -RZ, R86.H1_H1 ;  /* 0x30000056ff577230 */ /* 0x000fe20000004100 */
[----:B------:R-:W-:Y:S01]  /*4130*/  F2FP.F16.F32.PACK_AB R45, R45, R44 ;  /* 0x0000002c2d2d723e */ /* 0x000fe200000000ff */
[----:B------:R-:W-:Y:S01]  /*4140*/  HADD2.F32 R88, -RZ, R46.H1_H1 ;  /* 0x3000002eff587230 */ /* 0x000fe20000004100 */
[----:B------:R-:W-:Y:S01]  /*4150*/  F2FP.F16.F32.PACK_AB R47, R96, R47 ;  /* 0x0000002f602f723e */ /* 0x000fe200000000ff */
[----:B------:R-:W-:-:S02]  /*4160*/  HADD2.F32 R86, -RZ, R86.H0_H0 ;  /* 0x20000056ff567230 */ /* 0x000fc40000004100 */
[CC--:B------:R-:W-:Y:S01]  /*4170*/  FMUL.FTZ R99, R87.reuse, R90.reuse ;  /* 0x0000005a57637220 */ /* 0x0c0fe20000410000 */
[----:B------:R-:W-:Y:S02]  /*4180*/  HADD2.F32 R46, -RZ, R46.H0_H0 ;  /* 0x2000002eff2e7230 */ /* 0x000fe40000004100 */
[-C--:B------:R-:W-:Y:S01]  /*4190*/  FMUL.FTZ R121, R88, R97.reuse ;  /* 0x0000006158797220 */ /* 0x080fe20000410000 */
[--C-:B------:R-:W-:Y:S02]  /*41a0*/  HADD2.F32 R89, -RZ, R160.reuse.H0_H0 ;  /* 0x200000a0ff597230 */ /* 0x100fe40000004100 */
[----:B------:R-:W-:Y:S01]  /*41b0*/  FMUL.FTZ R90, R86, R90 ;  /* 0x0000005a565a7220 */ /* 0x000fe20000410000 */
[----:B------:R-:W-:Y:S02]  /*41c0*/  HADD2.F32 R91, -RZ, R160.H1_H1 ;  /* 0x300000a0ff5b7230 */ /* 0x000fe40000004100 */
[----:B------:R-:W-:Y:S01]  /*41d0*/  FMUL.FTZ R97, R46, R97 ;  /* 0x000000612e617220 */ /* 0x000fe20000410000 */
[-C--:B------:R-:W-:Y:S01]  /*41e0*/  FFMA.FTZ R99, R86, R89.reuse, -R99 ;  /* 0x0000005956637223 */ /* 0x080fe20000010863 */
[----:B------:R-:W-:Y:S01]  /*41f0*/  FFMA.FTZ R90, R87, R89, R90 ;  /* 0x00000059575a7223 */ /* 0x000fe2000001005a */
[-C--:B------:R-:W-:Y:S01]  /*4200*/  FFMA.FTZ R121, R46, R91.reuse, -R121 ;  /* 0x0000005b2e797223 */ /* 0x080fe20000010879 */
[----:B------:R-:W-:-:S03]  /*4210*/  FFMA.FTZ R88, R88, R91, R97 ;  /* 0x0000005b58587223 */ /* 0x000fc60000010061 */
[----:B------:R-:W-:Y:S02]  /*4220*/  F2FP.F16.F32.PACK_AB R44, R90, R99 ;  /* 0x000000635a2c723e */ /* 0x000fe400000000ff */
[----:B------:R-:W-:-:S07]  /*4230*/  F2FP.F16.F32.PACK_AB R46, R88, R121 ;  /* 0x00000079582e723e */ /* 0x000fce00000000ff */
.L_x_484:
[----:B------:R-:W-:Y:S05]  /*4240*/  BSYNC B3 ;  /* 0x0000000000037941 */ /* 0x000fea0003800000 */
.L_x_483:
[----:B--2---:R4:W-:Y:S02]  /*4250*/  STG.E.128 desc[UR36][R56.64+0xc0], R44 ;  /* 0x0000c02c38007986 */ /* 0x0049e4000c101d24 */
.L_x_482:
[----:B------:R-:W-:Y:S05]  /*4260*/  BSYNC B2 ;  /* 0x0000000000027941 */ /* 0x000fea0003800000 */
.L_x_481:
[----:B------:R-:W-:Y:S01]  /*4270*/  ISETP.NE.AND P0, PT, R7, RZ, PT ;  /* 0x000000ff0700720c */ /* 0x000fe20003f05270 */
[----:B------:R-:W-:-:S12]  /*4280*/  BSSY B2, `(.L_x_485) ;  /* 0x0000032000027945 */ /* 0x000fd80003800000 */
[----:B------:R-:W-:Y:S05]  /*4290*/  @!P0 BRA `(.L_x_486) ;  /* 0x0000000000c08947 */ /* 0x000fea0003800000 */
[----:B-1234-:R1:W2:Y:S01]  /*42a0*/  LDS.128 R44, [R55+0x8000] ;  /* 0x00800000372c7984 */ /* 0x01e2a20000000c00 */
[----:B------:R-:W-:Y:S01]  /*42b0*/  VIADD R87, R16, 0x40 ;  /* 0x0000004010577836 */ /* 0x000fe20000000000 */
[----:B------:R-:W-:Y:S04]  /*42c0*/  BSSY B3, `(.L_x_487) ;  /* 0x000002c000037945 */ /* 0x000fe80003800000 */
[----:B------:R-:W-:-:S13]  /*42d0*/  ISETP.GE.AND P0, PT, R87, R122, PT ;  /* 0x0000007a5700720c */ /* 0x000fda0003f06270 */
[----:B-1----:R-:W-:Y:S05]  /*42e0*/  @P0 BRA `(.L_x_488) ;  /* 0x0000000000a40947 */ /* 0x002fea0003800000 */
[--C-:B------:R-:W-:Y:S02]  /*42f0*/  SHF.R.U64 R87, R82, 0x10, R83.reuse ;  /* 0x0000001052577819 */ /* 0x100fe40000001253 */
[----:B------:R-:W-:Y:S02]  /*4300*/  SHF.R.U32.HI R86, RZ, 0x10, R83 ;  /* 0x00000010ff567819 */ /* 0x000fe40000011653 */
[--C-:B------:R-:W-:Y:S01]  /*4310*/  SHF.R.U64 R83, R84, 0x10, R85.reuse ;  /* 0x0000001054537819 */ /* 0x100fe20000001255 */
[----:B------:R-:W-:Y:S01]  /*4320*/  HADD2.F32 R84, -RZ, R87.H0_H0 ;  /* 0x20000057ff547230 */ /* 0x000fe20000004100 */
[----:B------:R-:W-:Y:S01]  /*4330*/  SHF.R.U32.HI R88, RZ, 0x10, R85 ;  /* 0x00000010ff587819 */ /* 0x000fe20000011655 */
[----:B------:R-:W-:Y:S01]  /*4340*/  HADD2.F32 R86, -RZ, R86.H0_H0 ;  /* 0x20000056ff567230 */ /* 0x000fe20000004100 */
[----:B--2---:R-:W-:Y:S01]  /*4350*/  MOV R82, R46 ;  /* 0x0000002e00527202 */ /* 0x004fe20000000f00 */
[----:B------:R-:W-:Y:S02]  /*4360*/  HADD2.F32 R85, -RZ, R83.H0_H0 ;  /* 0x20000053ff557230 */ /* 0x000fe40000004100 */
[----:B------:R-:W-:-:S02]  /*4370*/  HADD2.F32 R46, -RZ, R45.H1_H1 ;  /* 0x3000002dff2e7230 */ /* 0x000fc40000004100 */
[----:B------:R-:W-:Y:S02]  /*4380*/  HADD2.F32 R45, -RZ, R45.H0_H0 ;  /* 0x2000002dff2d7230 */ /* 0x000fe40000004100 */
[----:B------:R-:W-:Y:S02]  /*4390*/  HADD2.F32 R88, -RZ, R88.H0_H0 ;  /* 0x20000058ff587230 */ /* 0x000fe40000004100 */
[-C--:B------:R-:W-:Y:S01]  /*43a0*/  FMUL.FTZ R90, R46, R85.reuse ;  /* 0x000000552e5a7220 */ /* 0x080fe20000410000 */
[--C-:B------:R-:W-:Y:S02]  /*43b0*/  HADD2.F32 R83, -RZ, R47.reuse.H1_H1 ;  /* 0x3000002fff537230 */ /* 0x100fe40000004100 */
[C---:B------:R-:W-:Y:S01]  /*43c0*/  FMUL.FTZ R85, R45.reuse, R85 ;  /* 0x000000552d557220 */ /* 0x040fe20000410000 */
[----:B------:R-:W-:Y:S02]  /*43d0*/  HADD2.F32 R47, -RZ, R47.H0_H0 ;  /* 0x2000002fff2f7230 */ /* 0x000fe40000004100 */
[----:B------:R-:W-:Y:S01]  /*43e0*/  FFMA.FTZ R90, R45, R84, -R90 ;  /* 0x000000542d5a7223 */ /* 0x000fe2000001085a */
[----:B------:R-:W-:-:S02]  /*43f0*/  HADD2.F32 R45, -RZ, R44.H1_H1 ;  /* 0x3000002cff2d7230 */ /* 0x000fc40000004100 */
[----:B------:R-:W-:Y:S01]  /*4400*/  FFMA.FTZ R87, R46, R84, R85 ;  /* 0x000000542e577223 */ /* 0x000fe20000010055 */
[-C--:B------:R-:W-:Y:S01]  /*4410*/  FMUL.FTZ R96, R83, R88.reuse ;  /* 0x0000005853607220 */ /* 0x080fe20000410000 */
[--C-:B------:R-:W-:Y:S02]  /*4420*/  HADD2.F32 R84, -RZ, R159.reuse.H0_H0 ;  /* 0x2000009fff547230 */ /* 0x100fe40000004100 */
[C---:B------:R-:W-:Y:S01]  /*4430*/  FMUL.FTZ R88, R47.reuse, R88 ;  /* 0x000000582f587220 */ /* 0x040fe20000410000 */
[----:B------:R-:W-:Y:S02]  /*4440*/  HADD2.F32 R159, -RZ, R159.H1_H1 ;  /* 0x3000009fff9f7230 */ /* 0x000fe40000004100 */
[-C--:B------:R-:W-:Y:S01]  /*4450*/  FFMA.FTZ R96, R47, R86.reuse, -R96 ;  /* 0x000000562f607223 */ /* 0x080fe20000010860 */
[----:B------:R-:W-:Y:S02]  /*4460*/  HADD2.F32 R46, -RZ, R82.H1_H1 ;  /* 0x30000052ff2e7230 */ /* 0x000fe40000004100 */
[----:B------:R-:W-:Y:S01]  /*4470*/  FFMA.FTZ R91, R83, R86, R88 ;  /* 0x00000056535b7223 */ /* 0x000fe20000010058 */
        /* <DEDUP_REMOVED lines=11> */
[----:B------:R-:W-:Y:S01]  /*4530*/  FFMA.FTZ R46, R46, R83, R159 ;  /* 0x000000532e2e7223 */ /* 0x000fe2000001009f */
[----:B------:R-:W-:-:S02]  /*4540*/  F2FP.F16.F32.PACK_AB R45, R87, R90 ;  /* 0x0000005a572d723e */ /* 0x000fc400000000ff */
[----:B------:R-:W-:Y:S02]  /*4550*/  F2FP.F16.F32.PACK_AB R47, R91, R96 ;  /* 0x000000605b2f723e */ /* 0x000fe400000000ff */
[----:B------:R-:W-:Y:S02]  /*4560*/  F2FP.F16.F32.PACK_AB R44, R84, R85 ;  /* 0x00000055542c723e */ /* 0x000fe400000000ff */
[----:B------:R-:W-:-:S07]  /*4570*/  F2FP.F16.F32.PACK_AB R46, R46, R89 ;  /* 0x000000592e2e723e */ /* 0x000fce00000000ff */
.L_x_488:
[----:B------:R-:W-:Y:S05]  /*4580*/  BSYNC B3 ;  /* 0x0000000000037941 */ /* 0x000fea0003800000 */
.L_x_487:
[----:B--2---:R1:W-:Y:S02]  /*4590*/  STG.E.128 desc[UR36][R56.64+0x100], R44 ;  /* 0x0001002c38007986 */ /* 0x0043e4000c101d24 */
.L_x_486:
[----:B------:R-:W-:Y:S05]  /*45a0*/  BSYNC B2 ;  /* 0x0000000000027941 */ /* 0x000fea0003800000 */
.L_x_485:
[----:B------:R-:W-:-:S13]  /*45b0*/  ISETP.NE.AND P0, PT, R6, RZ, PT ;  /* 0x000000ff0600720c */ /* 0x000fda0003f05270 */
        /* <DEDUP_REMOVED lines=47> */
.L_x_490:
[----:B------:R-:W-:Y:S05]  /*48b0*/  BSYNC B2 ;  /* 0x0000000000027941 */ /* 0x000fea0003800000 */
.L_x_489:
[----:B--2---:R1:W-:Y:S02]  /*48c0*/  STG.E.128 desc[UR36][R56.64+0x140], R44 ;  /* 0x0001402c38007986 */ /* 0x0043e4000c101d24 */
.L_x_468:
[----:B------:R-:W-:Y:S05]  /*48d0*/  BSYNC B1 ;  /* 0x0000000000017941 */ /* 0x000fea0003800000 */
.L_x_467:
[----:B------:R-:W-:Y:S05]  /*48e0*/  @P4 BRA `(.L_x_491) ;  /* 0x0000005000484947 */ /* 0x000fea0003800000 */
[----:B------:R-:W-:Y:S01]  /*48f0*/  ISETP.NE.AND P0, PT, R14, RZ, PT ;  /* 0x000000ff0e00720c */ /* 0x000fe20003f05270 */
[----:B------:R-:W-:-:S12]  /*4900*/  BSSY B1, `(.L_x_492) ;  /* 0x0000031000017945 */ /* 0x000fd80003800000 */
[----:B------:R-:W-:Y:S05]  /*4910*/  @!P0 BRA `(.L_x_493) ;  /* 0x0000000000bc8947 */ /* 0x000fea0003800000 */
[----:B-1234-:R1:W2:Y:S01]  /*4920*/  LDS.128 R44, [R55+0x2000] ;  /* 0x00200000372c7984 */ /* 0x01e2a20000000c00 */
[----:B------:R-:W-:Y:S01]  /*4930*/  ISETP.GE.AND P0, PT, R16, R122, PT ;  /* 0x0000007a1000720c */ /* 0x000fe20003f06270 */
[----:B------:R-:W-:-:S12]  /*4940*/  BSSY B2, `(.L_x_494) ;  /* 0x000002b000027945 */ /* 0x000fd80003800000 */
[----:B-1----:R-:W-:Y:S05]  /*4950*/  @P0 BRA `(.L_x_495) ;  /* 0x0000000000a40947 */ /* 0x002fea0003800000 */
[--C-:B------:R-:W-:Y:S01]  /*4960*/  SHF.R.U64 R74, R74, 0x10, R75.reuse ;  /* 0x000000104a4a7819 */ /* 0x100fe2000000124b */
[----:B--2---:R-:W-:Y:S01]  /*4970*/  IMAD.MOV.U32 R56, RZ, RZ, R46 ;  /* 0x000000ffff387224 */ /* 0x004fe200078e002e */
[----:B------:R-:W-:Y:S01]  /*4980*/  SHF.R.U32.HI R79, RZ, 0x10, R75 ;  /* 0x00000010ff4f7819 */ /* 0x000fe2000001164b */
[----:B------:R-:W-:Y:S01]  /*4990*/  HADD2.F32 R46, -RZ, R45.H1_H1 ;  /* 0x3000002dff2e7230 */ /* 0x000fe20000004100 */
[--C-:B------:R-:W-:Y:S01]  /*49a0*/  SHF.R.U64 R75, R76, 0x10, R77.reuse ;  /* 0x000000104c4b7819 */ /* 0x100fe2000000124d */
[--C-:B------:R-:W-:Y:S01]  /*49b0*/  HADD2.F32 R57, -RZ, R47.reuse.H1_H1 ;  /* 0x3000002fff397230 */ /* 0x100fe20000004100 */
[----:B------:R-:W-:Y:S01]  /*49c0*/  SHF.R.U32.HI R78, RZ, 0x10, R77 ;  /* 0x00000010ff4e7819 */ /* 0x000fe2000001164d */
[----:B------:R-:W-:Y:S02]  /*49d0*/  HADD2.F32 R47, -RZ, R47.H0_H0 ;  /* 0x2000002fff2f7230 */ /* 0x000fe40000004100 */
[----:B------:R-:W-:Y:S02]  /*49e0*/  HADD2.F32 R75, -RZ, R75.H0_H0 ;  /* 0x2000004bff4b7230 */ /* 0x000fe40000004100 */
[----:B------:R-:W-:-:S02]  /*49f0*/  HADD2.F32 R78, -RZ, R78.H0_H0 ;  /* 0x2000004eff4e7230 */ /* 0x000fc40000004100 */
[----:B------:R-:W-:Y:S02]  /*4a00*/  HADD2.F32 R45, -RZ, R45.H0_H0 ;  /* 0x2000002dff2d7230 */ /* 0x000fe40000004100 */
[-C--:B------:R-:W-:Y:S01]  /*4a10*/  FMUL.FTZ R80, R46, R75.reuse ;  /* 0x0000004b2e507220 */ /* 0x080fe20000410000 */
[----:B------:R-:W-:Y:S02]  /*4a20*/  HADD2.F32 R74, -RZ, R74.H0_H0 ;  /* 0x2000004aff4a7230 */ /* 0x000fe40000004100 */
[-C--:B------:R-:W-:Y:S01]  /*4a30*/  FMUL.FTZ R82, R57, R78.reuse ;  /* 0x0000004e39527220 */ /* 0x080fe20000410000 */
[----:B------:R-:W-:Y:S02]  /*4a40*/  HADD2.F32 R76, -RZ, R79.H0_H0 ;  /* 0x2000004fff4c7230 */ /* 0x000fe40000004100 */
[----:B------:R-:W-:Y:S01]  /*4a50*/  FMUL.FTZ R78, R47, R78 ;  /* 0x0000004e2f4e7220 */ /* 0x000fe20000410000 */
[C---:B------:R-:W-:Y:S01]  /*4a60*/  FMUL.FTZ R75, R45.reuse, R75 ;  /* 0x0000004b2d4b7220 */ /* 0x040fe20000410000 */
[----:B------:R-:W-:Y:S01]  /*4a70*/  FFMA.FTZ R80, R45, R74, -R80 ;  /* 0x0000004a2d507223 */ /* 0x000fe20000010850 */
[----:B------:R-:W-:-:S02]  /*4a80*/  HADD2.F32 R45, -RZ, R44.H1_H1 ;  /* 0x3000002cff2d7230 */ /* 0x000fc40000004100 */
[----:B------:R-:W-:Y:S01]  /*4a90*/  FFMA.FTZ R79, R57, R76, R78 ;  /* 0x0000004c394f7223 */ /* 0x000fe2000001004e */
[----:B------:R-:W-:Y:S01]  /*4aa0*/  FFMA.FTZ R77, R46, R74, R75 ;  /* 0x0000004a2e4d7223 */ /* 0x000fe2000001004b */
[--C-:B------:R-:W-:Y:S02]  /*4ab0*/  HADD2.F32 R57, -RZ, R153.reuse.H0_H0 ;  /* 0x20000099ff397230 */ /* 0x100fe40000004100 */
[----:B------:R-:W-:Y:S01]  /*4ac0*/  FFMA.FTZ R82, R47, R76, -R82 ;  /* 0x0000004c2f527223 */ /* 0x000fe20000010852 */
[----:B------:R-:W-:Y:S02]  /*4ad0*/  HADD2.F32 R44, -RZ, R44.H0_H0 ;  /* 0x2000002cff2c7230 */ /* 0x000fe40000004100 */
[----:B------:R-:W-:Y:S02]  /*4ae0*/  HADD2.F32 R153, -RZ, R153.H1_H1 ;  /* 0x30000099ff997230 */ /* 0x000fe40000004100 */
[----:B------:R-:W-:Y:S01]  /*4af0*/  FMUL.FTZ R75, R45, R57 ;  /* 0x000000392d4b7220 */ /* 0x000fe20000410000 */
[----:B------:R-:W-:-:S02]  /*4b00*/  HADD2.F32 R46, -RZ, R56.H1_H1 ;  /* 0x30000038ff2e7230 */ /* 0x000fc40000004100 */
[----:B------:R-:W-:Y:S01]  /*4b10*/  FMUL.FTZ R74, R44, R57 ;  /* 0x000000392c4a7220 */ /* 0x000fe20000410000 */
[----:B------:R-:W-:Y:S02]  /*4b20*/  HADD2.F32 R56, -RZ, R56.H0_H0 ;  /* 0x20000038ff387230 */ /* 0x000fe40000004100 */
[--C-:B------:R-:W-:Y:S02]  /*4b30*/  HADD2.F32 R47, -RZ, R151.reuse.H0_H0 ;  /* 0x20000097ff2f7230 */ /* 0x100fe40000004100 */
[-C--:B------:R-:W-:Y:S01]  /*4b40*/  FMUL.FTZ R57, R46, R153.reuse ;  /* 0x000000992e397220 */ /* 0x080fe20000410000 */
        /* <DEDUP_REMOVED lines=10> */
.L_x_495:
[----:B------:R-:W-:Y:S05]  /*4bf0*/  BSYNC B2 ;  /* 0x0000000000027941 */ /* 0x000fea0003800000 */
.L_x_494:
[----:B--2---:R1:W-:Y:S02]  /*4c00*/  STG.E.128 desc[UR36][R52.64], R44 ;  /* 0x0000002c34007986 */ /* 0x0043e4000c101d24 */
.L_x_493:
[----:B------:R-:W-:Y:S05]  /*4c10*/  BSYNC B1 ;  /* 0x0000000000017941 */ /* 0x000fea0003800000 */
.L_x_492:
[----:B------:R-:W-:Y:S01]  /*4c20*/  ISETP.NE.AND P0, PT, R10, RZ, PT ;  /* 0x000000ff0a00720c */ /* 0x000fe20003f05270 */
[----:B------:R-:W-:-:S12]  /*4c30*/  BSSY B1, `(.L_x_496) ;  /* 0x0000032000017945 */ /* 0x000fd80003800000 */
[----:B------:R-:W-:Y:S05]  /*4c40*/  @!P0 BRA `(.L_x_497) ;  /* 0x0000000000c08947 */ /* 0x000fea0003800000 */
[----:B-1234-:R1:W2:Y:S01]  /*4c50*/  LDS.128 R44, [R54+0x2000] ;  /* 0x00200000362c7984 */ /* 0x01e2a20000000c00 */
[----:B------:R-:W-:Y:S01]  /*4c60*/  IADD3 R57, R16, 0x10, RZ ;  /* 0x0000001010397810 */ /* 0x000fe20007ffe0ff */
[----:B------:R-:W-:Y:S03]  /*4c70*/  BSSY B2, `(.L_x_498) ;  /* 0x000002c000027945 */ /* 0x000fe60003800000 */
[----:B------:R-:W-:-:S13]  /*4c80*/  ISETP.GE.AND P0, PT, R57, R122, PT ;  /* 0x0000007a3900720c */ /* 0x000fda0003f06270 */
[----:B-1----:R-:W-:Y:S05]  /*4c90*/  @P0 BRA `(.L_x_499) ;  /* 0x0000000000a40947 */ /* 0x002fea0003800000 */
[--C-:B------:R-:W-:Y:S01]  /*4ca0*/  SHF.R.U64 R70, R70, 0x10, R71.reuse ;  /* 0x0000001046467819 */ /* 0x100fe20000001247 */
[----:B--2---:R-:W-:Y:S01]  /*4cb0*/  IMAD.MOV.U32 R56, RZ, RZ, R46 ;  /* 0x000000ffff387224 */ /* 0x004fe200078e002e */
[----:B------:R-:W-:Y:S01]  /*4cc0*/  SHF.R.U32.HI R75, RZ, 0x10, R71 ;  /* 0x00000010ff4b7819 */ /* 0x000fe20000011647 */
[--C-:B------:R-:W-:Y:S01]  /*4cd0*/  HADD2.F32 R46, -RZ, R45.reuse.H1_H1 ;  /* 0x3000002dff2e7230 */ /* 0x100fe20000004100 */
[--C-:B------:R-:W-:Y:S01]  /*4ce0*/  SHF.R.U64 R71, R72, 0x10, R73.reuse ;  /* 0x0000001048477819 */ /* 0x100fe20000001249 */
[----:B------:R-:W-:Y:S01]  /*4cf0*/  HADD2.F32 R45, -RZ, R45.H0_H0 ;  /* 0x2000002dff2d7230 */ /* 0x000fe20000004100 */
[----:B------:R-:W-:Y:S01]  /*4d00*/  SHF.R.U32.HI R74, RZ, 0x10, R73 ;  /* 0x00000010ff4a7819 */ /* 0x000fe20000011649 */
[----:B------:R-:W-:Y:S02]  /*4d10*/  HADD2.F32 R70, -RZ, R70.H0_H0 ;  /* 0x20000046ff467230 */ /* 0x000fe40000004100 */
[----:B------:R-:W-:Y:S02]  /*4d20*/  HADD2.F32 R71, -RZ, R71.H0_H0 ;  /* 0x20000047ff477230 */ /* 0x000fe40000004100 */
[----:B------:R-:W-:-:S02]  /*4d30*/  HADD2.F32 R74, -RZ, R74.H0_H0 ;  /* 0x2000004aff4a7230 */ /* 0x000fc40000004100 */
[--C-:B------:R-:W-:Y:S02]  /*4d40*/  HADD2.F32 R57, -RZ, R47.reuse.H1_H1 ;  /* 0x3000002fff397230 */ /* 0x100fe40000004100 */
[CC--:B------:R-:W-:Y:S01]  /*4d50*/  FMUL.FTZ R76, R46.reuse, R71.reuse ;  /* 0x000000472e4c7220 */ /* 0x0c0fe20000410000 */
[C---:B------:R-:W-:Y:S01]  /*4d60*/  FMUL.FTZ R71, R45.reuse, R71 ;  /* 0x000000472d477220 */ /* 0x040fe20000410000 */
[----:B------:R-:W-:Y:S02]  /*4d70*/  HADD2.F32 R47, -RZ, R47.H0_H0 ;  /* 0x2000002fff2f7230 */ /* 0x000fe40000004100 */
[-C--:B------:R-:W-:Y:S01]  /*4d80*/  FFMA.FTZ R76, R45, R70.reuse, -R76 ;  /* 0x000000462d4c7223 */ /* 0x080fe2000001084c */
[----:B------:R-:W-:Y:S01]  /*4d90*/  FFMA.FTZ R73, R46, R70, R71 ;  /* 0x000000462e497223 */ /* 0x000fe20000010047 */
[----:B------:R-:W-:Y:S02]  /*4da0*/  HADD2.F32 R72, -RZ, R75.H0_H0 ;  /* 0x2000004bff487230 */ /* 0x000fe40000004100 */
[----:B------:R-:W-:Y:S01]  /*4db0*/  FMUL.FTZ R78, R57, R74 ;  /* 0x0000004a394e7220 */ /* 0x000fe20000410000 */
[----:B------:R-:W-:-:S02]  /*4dc0*/  HADD2.F32 R70, -RZ, R143.H0_H0 ;  /* 0x2000008fff467230 */ /* 0x000fc40000004100 */
[C---:B------:R-:W-:Y:S01]  /*4dd0*/  FMUL.FTZ R74, R47.reuse, R74 ;  /* 0x0000004a2f4a7220 */ /* 0x040fe20000410000 */
[----:B------:R-:W-:Y:S02]  /*4de0*/  HADD2.F32 R143, -RZ, R143.H1_H1 ;  /* 0x3000008fff8f7230 */ /* 0x000fe40000004100 */
[-C--:B------:R-:W-:Y:S01]  /*4df0*/  FFMA.FTZ R78, R47, R72.reuse, -R78 ;  /* 0x000000482f4e7223 */ /* 0x080fe2000001084e */
[----:B------:R-:W-:Y:S02]  /*4e00*/  HADD2.F32 R45, -RZ, R44.H1_H1 ;  /* 0x3000002cff2d7230 */ /* 0x000fe40000004100 */
[----:B------:R-:W-:Y:S01]  /*4e10*/  FFMA.FTZ R77, R57, R72, R74 ;  /* 0x00000048394d7223 */ /* 0x000fe2000001004a */
[----:B------:R-:W-:Y:S02]  /*4e20*/  HADD2.F32 R46, -RZ, R56.H1_H1 ;  /* 0x30000038ff2e7230 */ /* 0x000fe40000004100 */
[----:B------:R-:W-:Y:S02]  /*4e30*/  HADD2.F32 R44, -RZ, R44.H0_H0 ;  /* 0x2000002cff2c7230 */ /* 0x000fe40000004100 */
[----:B------:R-:W-:Y:S01]  /*4e40*/  FMUL.FTZ R71, R45, R70 ;  /* 0x000000462d477220 */ /* 0x000fe20000410000 */
[----:B------:R-:W-:-:S02]  /*4e50*/  HADD2.F32 R56, -RZ, R56.H0_H0 ;  /* 0x20000038ff387230 */ /* 0x000fc40000004100 */
        /* <DEDUP_REMOVED lines=13> */
.L_x_499:
[----:B------:R-:W-:Y:S05]  /*4f30*/  BSYNC B2 ;  /* 0x0000000000027941 */ /* 0x000fea0003800000 */
.L_x_498:
[----:B--2---:R1:W-:Y:S02]  /*4f40*/  STG.E.128 desc[UR36][R52.64+0x40], R44 ;  /* 0x0000402c34007986 */ /* 0x0043e4000c101d24 */
.L_x_497:
[----:B------:R-:W-:Y:S05]  /*4f50*/  BSYNC B1 ;  /* 0x0000000000017941 */ /* 0x000fea0003800000 */
.L_x_496:
        /* <DEDUP_REMOVED lines=49> */
.L_x_503:
[----:B------:R-:W-:Y:S05]  /*5270*/  BSYNC B2 ;  /* 0x0000000000027941 */ /* 0x000fea0003800000 */
.L_x_502:
[----:B--2---:R1:W-:Y:S02]  /*5280*/  STG.E.128 desc[UR36][R52.64+0x80], R44 ;  /* 0x0000802c34007986 */ /* 0x0043e4000c101d24 */
.L_x_501:
[----:B------:R-:W-:Y:S05]  /*5290*/  BSYNC B1 ;  /* 0x0000000000017941 */ /* 0x000fea0003800000 */
.L_x_500:
        /* <DEDUP_REMOVED lines=37> */
[--C-:B------:R-:W-:Y:S02]  /*54f0*/  HADD2.F32 R47, -RZ, R136.reuse.H1_H1 ;  /* 0x30000088ff2f7230 */ /* 0x100fe40000004100 */
[----:B------:R-:W-:Y:S01]  /*5500*/  FMUL.FTZ R62, R44, R62 ;  /* 0x0000003e2c3e7220 */ /* 0x000fe20000410000 */
[----:B------:R-:W-:Y:S02]  /*5510*/  HADD2.F32 R57, -RZ, R136.H0_H0 ;  /* 0x20000088ff397230 */ /* 0x000fe40000004100 */
        /* <DEDUP_REMOVED lines=9> */
.L_x_507:
[----:B------:R-:W-:Y:S05]  /*55b0*/  BSYNC B2 ;  /* 0x0000000000027941 */ /* 0x000fea0003800000 */
.L_x_506:
[----:B--2---:R1:W-:Y:S02]  /*55c0*/  STG.E.128 desc[UR36][R52.64+0xc0], R44 ;  /* 0x0000c02c34007986 */ /* 0x0043e4000c101d24 */
.L_x_505:
[----:B------:R-:W-:Y:S05]  /*55d0*/  BSYNC B1 ;  /* 0x0000000000017941 */ /* 0x000fea0003800000 */
.L_x_504:
        /* <DEDUP_REMOVED lines=11> */
[----:B------:R-:W-:Y:S01]  /*5690*/  HADD2.F32 R56, -RZ, R47.H1_H1 ;  /* 0x3000002fff387230 */ /* 0x000fe20000004100 */
[--C-:B------:R-:W-:Y:S01]  /*56a0*/  SHF.R.U64 R59, R60, 0x10, R61.reuse ;  /* 0x000000103c3b7819 */ /* 0x100fe2000000123d */
[----:B------:R-:W-:Y:S01]  /*56b0*/  HADD2.F32 R46, -RZ, R45.H1_H1 ;  /* 0x3000002dff2e7230 */ /* 0x000fe20000004100 */
        /* <DEDUP_REMOVED lines=11> */
[----:B------:R-:W-:Y:S01]  /*5770*/  FFMA.FTZ R61, R56, R58, R61 ;  /* 0x0000003a383d7223 */ /* 0x000fe2000001003d */
[----:B------:R-:W-:-:S02]  /*5780*/  HADD2.F32 R56, -RZ, R95.H0_H0 ;  /* 0x2000005fff387230 */ /* 0x000fc40000004100 */
[-C--:B------:R-:W-:Y:S01]  /*5790*/  FFMA.FTZ R62, R45, R57.reuse, -R62 ;  /* 0x000000392d3e7223 */ /* 0x080fe2000001083e */
[----:B------:R-:W-:Y:S01]  /*57a0*/  FFMA.FTZ R59, R46, R57, R59 ;  /* 0x000000392e3b7223 */ /* 0x000fe2000001003b */
[----:B------:R-:W-:Y:S02]  /*57b0*/  HADD2.F32 R95, -RZ, R95.H1_H1 ;  /* 0x3000005fff5f7230 */ /* 0x000fe40000004100 */
[----:B------:R-:W-:Y:S01]  /*57c0*/  FFMA.FTZ R64, R47, R58, -R64 ;  /* 0x0000003a2f407223 */ /* 0x000fe20000010840 */
[--C-:B------:R-:W-:Y:S02]  /*57d0*/  HADD2.F32 R45, -RZ, R44.reuse.H1_H1 ;  /* 0x3000002cff2d7230 */ /* 0x100fe40000004100 */
[--C-:B------:R-:W-:Y:S02]  /*57e0*/  HADD2.F32 R46, -RZ, R55.reuse.H1_H1 ;  /* 0x30000037ff2e7230 */ /* 0x100fe40000004100 */
[----:B------:R-:W-:Y:S02]  /*57f0*/  HADD2.F32 R44, -RZ, R44.H0_H0 ;  /* 0x2000002cff2c7230 */ /* 0x000fe40000004100 */
[----:B------:R-:W-:Y:S01]  /*5800*/  FMUL.FTZ R57, R45, R56 ;  /* 0x000000382d397220 */ /* 0x000fe20000410000 */
[----:B------:R-:W-:-:S02]  /*5810*/  HADD2.F32 R55, -RZ, R55.H0_H0 ;  /* 0x20000037ff377230 */ /* 0x000fc40000004100 */
[-C--:B------:R-:W-:Y:S01]  /*5820*/  FMUL.FTZ R58, R46, R95.reuse ;  /* 0x0000005f2e3a7220 */ /* 0x080fe20000410000 */
[--C-:B------:R-:W-:Y:S02]  /*5830*/  HADD2.F32 R47, -RZ, R94.reuse.H1_H1 ;  /* 0x3000005eff2f7230 */ /* 0x100fe40000004100 */
[C---:B------:R-:W-:Y:S01]  /*5840*/  FMUL.FTZ R56, R44.reuse, R56 ;  /* 0x000000382c387220 */ /* 0x040fe20000410000 */
        /* <DEDUP_REMOVED lines=10> */
.L_x_511:
[----:B------:R-:W-:Y:S05]  /*58f0*/  BSYNC B2 ;  /* 0x0000000000027941 */ /* 0x000fea0003800000 */
.L_x_510:
[----:B--2---:R1:W-:Y:S02]  /*5900*/  STG.E.128 desc[UR36][R52.64+0x100], R44 ;  /* 0x0001002c34007986 */ /* 0x0043e4000c101d24 */
.L_x_509:
[----:B------:R-:W-:Y:S05]  /*5910*/  BSYNC B1 ;  /* 0x0000000000017941 */ /* 0x000fea0003800000 */
.L_x_508:
[----:B------:R-:W-:-:S13]  /*5920*/  ISETP.NE.AND P0, PT, R6, RZ, PT ;  /* 0x000000ff0600720c */ /* 0x000fda0003f05270 */
        /* <DEDUP_REMOVED lines=47> */
.L_x_513:
[----:B------:R-:W-:Y:S05]  /*5c20*/  BSYNC B1 ;  /* 0x0000000000017941 */ /* 0x000fea0003800000 */
.L_x_512:
[----:B--2---:R1:W-:Y:S01]  /*5c30*/  STG.E.128 desc[UR36][R52.64+0x140], R44 ;  /* 0x0001402c34007986 */ /* 0x0043e2000c101d24 */
[----:B------:R-:W-:Y:S05]  /*5c40*/  BRA `(.L_x_491) ;  /* 0x0000003c00707947 */ /* 0x000fea0003800000 */
.L_x_459:
        /* <DEDUP_REMOVED lines=18> */
[----:B------:R-:W-:Y:S02]  /*5d70*/  IADD3 R44, P1, R110, R92, RZ ;  /* 0x0000005c6e2c7210 */ /* 0x000fe40007f3e0ff */
[----:B------:R-:W-:Y:S02]  /*5d80*/  CS2R R54, SRZ ;  /* 0x0000000000367805 */ /* 0x000fe4000001ff00 */
[----:B------:R-:W-:Y:S02]  /*5d90*/  IADD3.X R46, R0, R31, RZ, P0, !PT ;  /* 0x0000001f002e7210 */ /* 0x000fe400007fe4ff */
[----:B------:R-:W-:Y:S02]  /*5da0*/  CS2R R52, SRZ ;  /* 0x0000000000347805 */ /* 0x000fe4000001ff00 */
[----:B------:R-:W-:-:S02]  /*5db0*/  LEA R68, P0, R45, UR4, 0x1 ;  /* 0x000000042d447c11 */ /* 0x000fc4000f8008ff */
[----:B------:R-:W-:Y:S02]  /*5dc0*/  CS2R R66, SRZ ;  /* 0x0000000000427805 */ /* 0x000fe4000001ff00 */
[----:B------:R-:W-:Y:S02]  /*5dd0*/  CS2R R64, SRZ ;  /* 0x0000000000407805 */ /* 0x000fe4000001ff00 */
[----:B------:R-:W-:Y:S01]  /*5de0*/  LEA.HI.X R69, R45, UR5, R46, 0x1, P0 ;  /* 0x000000052d457c11 */ /* 0x000fe200080f0c2e */
[----:B------:R-:W-:Y:S01]  /*5df0*/  ULDC.64 UR4, c[0x0][0x3e0] ;  /* 0x0000f80000047ab9 */ /* 0x000fe20000000a00 */
[----:B------:R-:W-:Y:S01]  /*5e00*/  ISETP.GE.AND P0, PT, R22, R122, PT ;  /* 0x0000007a1600720c */ /* 0x000fe20003f06270 */
[----:B------:R-:W-:Y:S01]  /*5e10*/  IMAD.X R45, R3, 0x1, R33, P1 ;  /* 0x00000001032d7824 */ /* 0x000fe200008e0621 */
[----:B------:R-:W-:-:S04]  /*5e20*/  LEA R72, P1, R44, UR4, 0x1 ;  /* 0x000000042c487c11 */ /* 0x000fc8000f8208ff */
[----:B------:R-:W-:Y:S02]  /*5e30*/  LEA.HI.X R73, R44, UR5, R45, 0x1, P1 ;  /* 0x000000052c497c11 */ /* 0x000fe400088f0c2d */
[----:B------:R-:W-:-:S05]  /*5e40*/  ISETP.GE.AND P1, PT, R184, R122, PT ;  /* 0x0000007ab800720c */ /* 0x000fca0003f26270 */
[----:B------:R0:W5:Y:S04]  /*5e50*/  @!P0 LDG.E.128 R52, desc[UR36][R68.64] ;  /* 0x0000002444348981 */ /* 0x000168000c1e1d00 */
[----:B------:R0:W5:Y:S01]  /*5e60*/  @!P0 LDG.E.128 R64, desc[UR36][R72.64] ;  /* 0x0000002448408981 */ /* 0x000162000c1e1d00 */
[----:B------:R-:W-:Y:S02]  /*5e70*/  ISETP.GE.AND P0, PT, R185, R122, PT ;  /* 0x0000007ab900720c */ /* 0x000fe40003f06270 */
[----:B------:R-:W-:Y:S02]  /*5e80*/  CS2R R50, SRZ ;  /* 0x0000000000327805 */ /* 0x000fe4000001ff00 */
[----:B------:R-:W-:Y:S02]  /*5e90*/  CS2R R48, SRZ ;  /* 0x0000000000307805 */ /* 0x000fe4000001ff00 */
[----:B------:R-:W-:-:S02]  /*5ea0*/  CS2R R46, SRZ ;  /* 0x00000000002e7805 */ /* 0x000fc4000001ff00 */
[----:B------:R-:W-:Y:S02]  /*5eb0*/  CS2R R44, SRZ ;  /* 0x00000000002c7805 */ /* 0x000fe4000001ff00 */
[----:B------:R-:W-:Y:S02]  /*5ec0*/  CS2R R62, SRZ ;  /* 0x00000000003e7805 */ /* 0x000fe4000001ff00 */
[----:B------:R-:W-:Y:S02]  /*5ed0*/  CS2R R60, SRZ ;  /* 0x00000000003c7805 */ /* 0x000fe4000001ff00 */
[----:B------:R-:W-:Y:S02]  /*5ee0*/  CS2R R58, SRZ ;  /* 0x00000000003a7805 */ /* 0x000fe4000001ff00 */
[----:B------:R-:W-:Y:S01]  /*5ef0*/  CS2R R56, SRZ ;  /* 0x0000000000387805 */ /* 0x000fe2000001ff00 */
[----:B------:R0:W5:Y:S04]  /*5f00*/  @!P1 LDG.E.128 R48, desc[UR36][R68.64+0x40] ;  /* 0x0000402444309981 */ /* 0x000168000c1e1d00 */
[----:B------:R0:W5:Y:S04]  /*5f10*/  @!P0 LDG.E.128 R44, desc[UR36][R68.64+0x80] ;  /* 0x00008024442c8981 */ /* 0x000168000c1e1d00 */
[----:B------:R0:W5:Y:S04]  /*5f20*/  @!P1 LDG.E.128 R60, desc[UR36][R72.64+0x40] ;  /* 0x00004024483c9981 */ /* 0x000168000c1e1d00 */
[----:B------:R0:W5:Y:S02]  /*5f30*/  @!P0 LDG.E.128 R56, desc[UR36][R72.64+0x80] ;  /* 0x0000802448388981 */ /* 0x000164000c1e1d00 */
.L_x_515:
[----:B------:R-:W-:Y:S05]  /*5f40*/  BSYNC B1 ;  /* 0x0000000000017941 */ /* 0x000fea0003800000 */
.L_x_514:
[----:B------:R-:W-:Y:S01]  /*5f50*/  ISETP.GE.AND P0, PT, R202, R4, PT ;  /* 0x00000004ca00720c */ /* 0x000fe20003f06270 */
[----:B------:R-:W-:Y:S01]  /*5f60*/  BSSY B1, `(.L_x_516) ;  /* 0x000002e000017945 */ /* 0x000fe20003800000 */
[----:B0-----:R-:W-:Y:S02]  /*5f70*/  CS2R R68, SRZ ;  /* 0x0000000000447805 */ /* 0x001fe4000001ff00 */
        /* <DEDUP_REMOVED lines=17> */
[----:B------:R-:W-:Y:S02]  /*6090*/  IADD3.X R69, R31, R0, R38, P1, P5 ;  /* 0x000000001f457210 */ /* 0x000fe40000fea426 */
[----:B------:R-:W-:Y:S02]  /*60a0*/  CS2R R76, SRZ ;  /* 0x00000000004c7805 */ /* 0x000fe4000001ff00 */
[----:B------:R-:W-:Y:S02]  /*60b0*/  IADD3 R0, P1, P5, R110, R92, R39 ;  /* 0x0000005c6e007210 */ /* 0x000fe40007d3e027 */
[----:B------:R-:W-:-:S02]  /*60c0*/  CS2R R90, SRZ ;  /* 0x00000000005a7805 */ /* 0x000fc4000001ff00 */
[----:B------:R-:W-:Y:S02]  /*60d0*/  CS2R R88, SRZ ;  /* 0x0000000000587805 */ /* 0x000fe4000001ff00 */
[----:B------:R-:W-:Y:S02]  /*60e0*/  IADD3.X R3, R33, R3, R41, P1, P5 ;  /* 0x0000000321037210 */ /* 0x000fe40000fea429 */
[----:B------:R-:W-:-:S04]  /*60f0*/  LEA R92, P1, R94, UR4, 0x1 ;  /* 0x000000045e5c7c11 */ /* 0x000fc8000f8208ff */
[----:B------:R-:W-:Y:S02]  /*6100*/  LEA.HI.X R93, R94, UR5, R69, 0x1, P1 ;  /* 0x000000055e5d7c11 */ /* 0x000fe400088f0c45 */
[----:B------:R-:W-:-:S04]  /*6110*/  LEA R94, P1, R0, UR6, 0x1 ;  /* 0x00000006005e7c11 */ /* 0x000fc8000f8208ff */
[----:B------:R-:W-:Y:S02]  /*6120*/  LEA.HI.X R95, R0, UR7, R3, 0x1, P1 ;  /* 0x00000007005f7c11 */ /* 0x000fe400088f0c03 */
[----:B------:R-:W-:Y:S02]  /*6130*/  ISETP.GE.AND P1, PT, R22, R122, PT ;  /* 0x0000007a1600720c */ /* 0x000fe40003f26270 */
[----:B------:R-:W-:Y:S02]  /*6140*/  CS2R R74, SRZ ;  /* 0x00000000004a7805 */ /* 0x000fe4000001ff00 */
[----:B------:R-:W-:Y:S02]  /*6150*/  CS2R R72, SRZ ;  /* 0x0000000000487805 */ /* 0x000fe4000001ff00 */
[----:B------:R-:W-:Y:S02]  /*6160*/  CS2R R86, SRZ ;  /* 0x0000000000567805 */ /* 0x000fe4000001ff00 */
[----:B------:R-:W-:-:S05]  /*6170*/  CS2R R84, SRZ ;  /* 0x0000000000547805 */ /* 0x000fca000001ff00 */
[----:B------:R0:W5:Y:S04]  /*6180*/  @!P1 LDG.E.128 R76, desc[UR36][R92.64] ;  /* 0x000000245c4c9981 */ /* 0x000168000c1e1d00 */
[----:B------:R0:W5:Y:S01]  /*6190*/  @!P1 LDG.E.128 R88, desc[UR36][R94.64] ;  /* 0x000000245e589981 */ /* 0x000162000c1e1d00 */
[----:B------:R-:W-:Y:S02]  /*61a0*/  ISETP.GE.AND P1, PT, R184, R122, PT ;  /* 0x0000007ab800720c */ /* 0x000fe40003f26270 */
[----:B------:R-:W-:Y:S02]  /*61b0*/  CS2R R70, SRZ ;  /* 0x0000000000467805 */ /* 0x000fe4000001ff00 */
[----:B------:R-:W-:Y:S02]  /*61c0*/  CS2R R68, SRZ ;  /* 0x0000000000447805 */ /* 0x000fe4000001ff00 */
[----:B------:R-:W-:-:S02]  /*61d0*/  CS2R R82, SRZ ;  /* 0x0000000000527805 */ /* 0x000fc4000001ff00 */
[----:B------:R-:W-:-:S05]  /*61e0*/  CS2R R80, SRZ ;  /* 0x0000000000507805 */ /* 0x000fca000001ff00 */
[----:B------:R0:W5:Y:S04]  /*61f0*/  @!P1 LDG.E.128 R72, desc[UR36][R92.64+0x40] ;  /* 0x000040245c489981 */ /* 0x000168000c1e1d00 */
[----:B------:R0:W5:Y:S01]  /*6200*/  @!P1 LDG.E.128 R84, desc[UR36][R94.64+0x40] ;  /* 0x000040245e549981 */ /* 0x000162000c1e1d00 */
[----:B------:R-:W-:-:S13]  /*6210*/  ISETP.GE.AND P1, PT, R185, R122, PT ;  /* 0x0000007ab900720c */ /* 0x000fda0003f26270 */
[----:B------:R0:W5:Y:S04]  /*6220*/  @!P1 LDG.E.128 R68, desc[UR36][R92.64+0x80] ;  /* 0x000080245c449981 */ /* 0x000168000c1e1d00 */
[----:B------:R0:W5:Y:S02]  /*6230*/  @!P1 LDG.E.128 R80, desc[UR36][R94.64+0x80] ;  /* 0x000080245e509981 */ /* 0x000164000c1e1d00 */
.L_x_517:
[----:B------:R-:W-:Y:S05]  /*6240*/  BSYNC B1 ;  /* 0x0000000000017941 */ /* 0x000fea0003800000 */
.L_x_516:
[----:B------:R-:W-:Y:S01]  /*6250*/  IMAD.MOV.U32 R3, RZ, RZ, R45 ;  /* 0x000000ffff037224 */ /* 0x000fe200078e002d */
[----:B------:R-:W-:Y:S01]  /*6260*/  MOV R0, R44 ;  /* 0x0000002c00007202 */ /* 0x000fe20000000f00 */
[----:B0-----:R-:W-:Y:S01]  /*6270*/  IMAD.MOV.U32 R93, RZ, RZ, R49 ;  /* 0x000000ffff5d7224 */ /* 0x001fe200078e0031 */
[----:B------:R-:W-:Y:S02]  /*6280*/  MOV R92, R48 ;  /* 0x00000030005c7202 */ /* 0x000fe40000000f00 */
[----:B------:R-:W-:Y:S01]  /*6290*/  PRMT R177, R0, 0x5410, R3 ;  /* 0x0000541000b17816 */ /* 0x000fe20000000003 */
[----:B------:R-:W-:Y:S01]  /*62a0*/  IMAD.MOV.U32 R3, RZ, RZ, R51 ;  /* 0x000000ffff037224 */ /* 0x000fe200078e0033 */
[----:B------:R-:W-:Y:S02]  /*62b0*/  MOV R0, R50 ;  /* 0x0000003200007202 */ /* 0x000fe40000000f00 */
[----:B------:R-:W-:Y:S02]  /*62c0*/  PRMT R181, R92, 0x7610, R181 ;  /* 0x000076105cb57816 */ /* 0x000fe400000000b5 */
        /* <DEDUP_REMOVED lines=10> */
[----:B------:R-:W-:Y:S02]  /*6370*/  PRMT R183, R0, 0x7610, R183 ;  /* 0x0000761000b77816 */ /* 0x000fe400000000b7 */
        /* <DEDUP_REMOVED lines=12> */
[----:B------:R-:W-:-:S02]  /*6440*/  PRMT R181, R181, 0x5410, R92 ;  /* 0x00005410b5b57816 */ /* 0x000fc4000000005c */
[----:B------:R-:W-:Y:S02]  /*6450*/  PRMT R180, R0, 0x7610, R180 ;  /* 0x0000761000b47816 */ /* 0x000fe400000000b4 */
[----:B------:R-:W-:Y:S02]  /*6460*/  MOV R92, R64 ;  /* 0x00000040005c7202 */ /* 0x000fe40000000f00 */
[----:B------:R-:W-:Y:S02]  /*6470*/  MOV R0, R66 ;  /* 0x0000004200007202 */ /* 0x000fe40000000f00 */
[----:B------:R-:W-:Y:S01]  /*6480*/  PRMT R225, R3, 0x5410, R92 ;  /* 0x0000541003e17816 */ /* 0x000fe2000000005c */
[----:B-----5:R-:W-:Y:S01]  /*6490*/  IMAD.MOV.U32 R3, RZ, RZ, R71 ;  /* 0x000000ffff037224 */ /* 0x020fe200078e0047 */
[----:B------:R-:W-:Y:S01]  /*64a0*/  PRMT R171, R93, 0x7610, R171 ;  /* 0x000076105dab7816 */ /* 0x000fe200000000ab */
[----:B------:R-:W-:Y:S01]  /*64b0*/  IMAD.MOV.U32 R93, RZ, RZ, R69 ;  /* 0x000000ffff5d7224 */ /* 0x000fe200078e0045 */
[----:B------:R-:W-:-:S02]  /*64c0*/  PRMT R224, R224, 0x5410, R0 ;  /* 0x00005410e0e07816 */ /* 0x000fc40000000000 */
[----:B------:R-:W-:Y:S02]  /*64d0*/  MOV R0, R70 ;  /* 0x0000004600007202 */ /* 0x000fe40000000f00 */
[----:B------:R-:W-:Y:S02]  /*64e0*/  MOV R92, R68 ;  /* 0x00000044005c7202 */ /* 0x000fe40000000f00 */
        /* <DEDUP_REMOVED lines=32> */
[----:B------:R-:W-:-:S02]  /*66f0*/  PRMT R174, R93, 0x5410, R92 ;  /* 0x000054105dae7816 */ /* 0x000fc4000000005c */
[----:B------:R-:W-:Y:S01]  /*6700*/  PRMT R175, R3, 0x5410, R0 ;  /* 0x0000541003af7816 */ /* 0x000fe20000000000 */
[----:B------:R-:W-:Y:S06]  /*6710*/  @!P1 BRA `(.L_x_518) ;  /* 0x0000000000049947 */ /* 0x000fec0003800000 */
[----:B------:R-:W-:Y:S01]  /*6720*/  BPT.TRAP 0x1 ;  /* 0x000000040000795c */ /* 0x000fe20000300000 */
.L_x_518:
[----:B------:R-:W-:Y:S01]  /*6730*/  LEA R3, R18, R2, 0x3 ;  /* 0x0000000212037211 */ /* 0x000fe200078e18ff */
[----:B------:R-:W0:Y:S01]  /*6740*/  LDC R151, c[0x0][0x2e4] ;  /* 0x0000b900ff977b82 */ /* 0x000e220000000800 */
[----:B------:R-:W-:Y:S01]  /*6750*/  SHF.L.U32 R0, R186, 0x1f, RZ ;  /* 0x0000001fba007819 */ /* 0x000fe200000006ff */
[----:B------:R-:W-:Y:S03]  /*6760*/  BSSY B1, `(.L_x_519) ;  /* 0x0000004000017945 */ /* 0x000fe60003800000 */
[----:B------:R-:W1:Y:S03]  /*6770*/  SYNCS.PHASECHK.TRANS64.TRYWAIT P5, [R3+URZ+0x34890], R0 ;  /* 0x03489000030075a7 */ /* 0x000e6600080a017f */
[----:B------:R-:W2:Y:S01]  /*6780*/  LDC.64 R130, c[0x0][0x2f0] ;  /* 0x0000bc00ff827b82 */ /* 0x000ea20000000a00 */
[----:B-1----:R-:W-:Y:S05]  /*6790*/  @!P5 BRA `(.L_x_520) ;  /* 0x0000017c00f8d947 */ /* 0x002fea0003800000 */
.L_x_767:
[----:B------:R-:W-:Y:S05]  /*67a0*/  BSYNC B1 ;  /* 0x0000000000017941 */ /* 0x000fea0003800000 */
.L_x_519:
[----:B------:R-:W-:Y:S01]  /*67b0*/  BSSY B1, `(.L_x_521) ;  /* 0x0000175000017945 */ /* 0x000fe20003800000 */
[----:B0-----:R-:W-:Y:S01]  /*67c0*/  IMAD.IADD R153, R151, 0x1, -R119 ;  /* 0x0000000197997824 */ /* 0x001fe200078e0a77 */
[----:B------:R-:W-:Y:S02]  /*67d0*/  MOV R133, R96 ;  /* 0x0000006000857202 */ /* 0x000fe40000000f00 */
[----:B------:R-:W-:Y:S05]  /*67e0*/  @P4 BRA `(.L_x_522) ;  /* 0x0000001400c44947 */ /* 0x000fea0003800000 */
[----:B------:R-:W-:Y:S01]  /*67f0*/  ISETP.NE.AND P4, PT, R14, RZ, PT ;  /* 0x000000ff0e00720c */ /* 0x000fe20003f85270 */
[-C--:B--2---:R-:W-:Y:S01]  /*6800*/  IMAD R92, R148, R130.reuse, RZ ;  /* 0x00000082945c7224 */ /* 0x084fe200078e02ff */
[----:B------:R-:W-:Y:S01]  /*6810*/  BSSY B2, `(.L_x_523) ;  /* 0x0000079000027945 */ /* 0x000fe20003800000 */
[----:B------:R-:W-:-:S04]  /*6820*/  IMAD.WIDE.U32 R136, R19, R130, R132 ;  /* 0x0000008213887225 */ /* 0x000fc800078e0084 */
[----:B------:R-:W-:-:S04]  /*6830*/  IMAD R93, R19, R131, R92 ;  /* 0x00000083135d7224 */ /* 0x000fc800078e025c */
[----:B------:R-:W-:Y:S02]  /*6840*/  IMAD.IADD R164, R93, 0x1, R137 ;  /* 0x000000015da47824 */ /* 0x000fe400078e0289 */
[----:B------:R-:W-:Y:S05]  /*6850*/  @!P4 BRA `(.L_x_524) ;  /* 0x0000000400d0c947 */ /* 0x000fea0003800000 */
[----:B------:R-:W-:Y:S01]  /*6860*/  SEL R92, R119, R153, !P3 ;  /* 0x00000099775c7207 */ /* 0x000fe20005800000 */
[----:B------:R-:W-:Y:S01]  /*6870*/  BSSY B3, `(.L_x_525) ;  /* 0x0000070000037945 */ /* 0x000fe20003800000 */
[----:B------:R-:W-:Y:S02]  /*6880*/  IADD3 R96, P4, P5, R104, R136, R29 ;  /* 0x0000008868607210 */ /* 0x000fe40007d9e01d */
[----:B------:R-:W-:Y:S02]  /*6890*/  SHF.R.S32.HI R93, RZ, 0x1f, R92 ;  /* 0x0000001fff5d7819 */ /* 0x000fe4000001145c */
[----:B------:R-:W-:Y:S02]  /*68a0*/  IADD3.X R97, R101, R164, R13, P4, P5 ;  /* 0x000000a465617210 */ /* 0x000fe400027ea40d */
[----:B------:R-:W-:-:S04]  /*68b0*/  LEA.HI R93, R93, R92, RZ, 0x4 ;  /* 0x0000005c5d5d7211 */ /* 0x000fc800078f20ff */
[----:B------:R-:W-:-:S04]  /*68c0*/  LEA.HI.SX32 R92, R93, R30, 0x1c ;  /* 0x0000001e5d5c7211 */ /* 0x000fc800078fe2ff */
[----:B------:R-:W-:-:S04]  /*68d0*/  SHF.L.U32 R93, R92, 0x3, RZ ;  /* 0x000000035c5d7819 */ /* 0x000fc800000006ff */
[----:B------:R-:W-:-:S13]  /*68e0*/  ISETP.GE.AND P4, PT, R93, R151, PT ;  /* 0x000000975d00720c */ /* 0x000fda0003f86270 */
[--C-:B------:R-:W-:Y:S02]  /*68f0*/  @!P4 SHF.R.S32.HI R95, RZ, 0x1f, R93.reuse ;  /* 0x0000001fff5fc819 */ /* 0x100fe4000001145d */
[----:B------:R-:W-:-:S04]  /*6900*/  @!P4 IADD3 R94, P5, P6, R104, R136, R93 ;  /* 0x00000088685ec210 */ /* 0x000fc80007ebe05d */
[----:B------:R-:W-:Y:S02]  /*6910*/  @!P4 IADD3.X R95, R101, R164, R95, P5, P6 ;  /* 0x000000a4655fc210 */ /* 0x000fe40002fec45f */
[----:B------:R-:W-:-:S04]  /*6920*/  LEA R140, P5, R96, R120, 0x1 ;  /* 0x00000078608c7211 */ /* 0x000fc800078a08ff */
[----:B------:R-:W-:Y:S02]  /*6930*/  LEA.HI.X R141, R96, R121, R97, 0x1, P5 ;  /* 0x00000079608d7211 */ /* 0x000fe400028f0c61 */
[----:B------:R-:W-:-:S04]  /*6940*/  @!P4 LEA R142, P5, R94, R120, 0x1 ;  /* 0x000000785e8ec211 */ /* 0x000fc800078a08ff */
[----:B------:R-:W-:Y:S02]  /*6950*/  @!P4 LEA.HI.X R143, R94, R121, R95, 0x1, P5 ;  /* 0x000000795e8fc211 */ /* 0x000fe400028f0c5f */
[----:B------:R-:W-:Y:S02]  /*6960*/  SHF.R.S32.HI R95, RZ, 0x1f, R92 ;  /* 0x0000001fff5f7819 */ /* 0x000fe4000001145c */
[----:B------:R-:W-:Y:S02]  /*6970*/  LOP3.LUT R94, R189, 0x38, R93, 0xf8, !PT ;  /* 0x00000038bd5e7812 */ /* 0x000fe400078ef85d */
[----:B------:R-:W-:Y:S01]  /*6980*/  LEA.HI R92, R95, R92, RZ, 0x3 ;  /* 0x0000005c5f5c7211 */ /* 0x000fe200078f18ff */
[----:B------:R-:W-:Y:S01]  /*6990*/  IMAD R95, R18, 0x6000, R146 ;  /* 0x00006000125f7824 */ /* 0x000fe200078e0292 */
[----:B------:R-:W-:Y:S02]  /*69a0*/  LOP3.LUT R94, R94, R191, RZ, 0x3c, !PT ;  /* 0x000000bf5e5e7212 */ /* 0x000fe400078e3cff */
[----:B------:R-:W-:Y:S01]  /*69b0*/  ISETP.GE.AND P5, PT, R22, R122, PT ;  /* 0x0000007a1600720c */ /* 0x000fe20003fa6270 */
[----:B------:R-:W-:-:S05]  /*69c0*/  IMAD.SHL.U32 R92, R92, 0x400, RZ ;  /* 0x000004005c5c7824 */ /* 0x000fca00078e00ff */
[----:B------:R-:W-:Y:S02]  /*69d0*/  LOP3.LUT R93, R92, 0x7fffe000, RZ, 0xc0, !PT ;  /* 0x7fffe0005c5d7812 */ /* 0x000fe400078ec0ff */
[----:B------:R-:W-:Y:S02]  /*69e0*/  LEA R92, R95, R2, 0x1 ;  /* 0x000000025f5c7211 */ /* 0x000fe400078e08ff */
[----:B------:R-:W-:-:S05]  /*69f0*/  LEA R93, R190, R93, 0x9 ;  /* 0x0000005dbe5d7211 */ /* 0x000fca00078e48ff */
[----:B------:R-:W-:-:S04]  /*6a00*/  IMAD.IADD R93, R93, 0x1, R94 ;  /* 0x000000015d5d7824 */ /* 0x000fc800078e025e */
[----:B------:R-:W-:-:S04]  /*6a10*/  IMAD R93, R18, 0x6000, R93 ;  /* 0x00006000125d7824 */ /* 0x000fc800078e025d */
[----:B------:R-:W-:Y:S02]  /*6a20*/  IMAD R96, R93, 0x2, R2 ;  /* 0x000000025d607824 */ /* 0x000fe400078e0202 */
[----:B------:R-:W0:Y:S04]  /*6a30*/  LDS.128 R92, [R92+0x1c400] ;  /* 0x01c400005c5c7984 */ /* 0x000e280000000c00 */
[----:B------:R-:W2:Y:S01]  /*6a40*/  LDS.128 R96, [R96+0x1c400] ;  /* 0x01c4000060607984 */ /* 0x000ea20000000c00 */
[----:B------:R-:W-:Y:S05]  /*6a50*/  @P5 BRA `(.L_x_526) ;  /* 0x0000000400445947 */ /* 0x000fea0003800000 */
[--C-:B------:R-:W-:Y:S01]  /*6a60*/  SHF.R.U64 R52, R52, 0x10, R53.reuse ;  /* 0x0000001034347819 */ /* 0x100fe20000001235 */
[----:B------:R-:W-:Y:S01]  /*6a70*/  HADD2.F32 R171, -RZ, R171.H0_H0 ;  /* 0x200000abffab7230 */ /* 0x000fe20000004100 */
[----:B------:R-:W-:Y:S01]  /*6a80*/  SHF.R.U32.HI R167, RZ, 0x10, R53 ;  /* 0x00000010ffa77819 */ /* 0x000fe20000011635 */
[----:B--2---:R-:W-:Y:S01]  /*6a90*/  HADD2.F32 R168, -RZ, R97.H0_H0 ;  /* 0x20000061ffa87230 */ /* 0x004fe20000004100 */
[--C-:B------:R-:W-:Y:S01]  /*6aa0*/  SHF.R.U64 R53, R64, 0x10, R65.reuse ;  /* 0x0000001040357819 */ /* 0x100fe20000001241 */
[----:B0-----:R-:W-:Y:S01]  /*6ab0*/  HADD2.F32 R170, -RZ, R93.H0_H0 ;  /* 0x2000005dffaa7230 */ /* 0x001fe20000004100 */
[----:B------:R-:W-:Y:S01]  /*6ac0*/  SHF.R.U32.HI R64, RZ, 0x10, R65 ;  /* 0x00000010ff407819 */ /* 0x000fe20000011641 */
[----:B------:R-:W-:Y:S01]  /*6ad0*/  HADD2.F32 R169, -RZ, R169.H0_H0 ;  /* 0x200000a9ffa97230 */ /* 0x000fe20000004100 */
[--C-:B------:R-:W-:Y:S01]  /*6ae0*/  SHF.R.U64 R54, R54, 0x10, R55.reuse ;  /* 0x0000001036367819 */ /* 0x100fe20000001237 */
[----:B------:R-:W-:Y:S01]  /*6af0*/  HADD2.F32 R97, -RZ, R97.H1_H1 ;  /* 0x30000061ff617230 */ /* 0x000fe20000004100 */
[----:B------:R-:W-:Y:S01]  /*6b00*/  SHF.R.U32.HI R65, RZ, 0x10, R55 ;  /* 0x00000010ff417819 */ /* 0x000fe20000011637 */
[----:B------:R-:W-:Y:S01]  /*6b10*/  HADD2.F32 R172, -RZ, R167.H0_H0 ;  /* 0x200000a7ffac7230 */ /* 0x000fe20000004100 */
[--C-:B------:R-:W-:Y:S01]  /*6b20*/  SHF.R.U64 R55, R66, 0x10, R67.reuse ;  /* 0x0000001042377819 */ /* 0x100fe20000001243 */
[----:B------:R-:W-:Y:S01]  /*6b30*/  HADD2.F32 R167, -RZ, R225.H0_H0 ;  /* 0x200000e1ffa77230 */ /* 0x000fe20000004100 */
[----:B------:R-:W-:Y:S01]  /*6b40*/  SHF.R.U32.HI R66, RZ, 0x10, R67 ;  /* 0x00000010ff427819 */ /* 0x000fe20000011643 */
[-C--:B------:R-:W-:Y:S01]  /*6b50*/  FMUL.FTZ R67, R168, R171.reuse ;  /* 0x000000aba8437220 */ /* 0x080fe20000410000 */
[----:B------:R-:W-:Y:S01]  /*6b60*/  FMUL.FTZ R171, R170, R171 ;  /* 0x000000abaaab7220 */ /* 0x000fe20000410000 */
[----:B------:R-:W-:-:S02]  /*6b70*/  HADD2.F32 R53, -RZ, R53.H0_H0 ;  /* 0x20000035ff357230 */ /* 0x000fc40000004100 */
[-C--:B------:R-:W-:Y:S01]  /*6b80*/  FFMA.FTZ R67, R170, R169.reuse, -R67 ;  /* 0x000000a9aa437223 */ /* 0x080fe20000010843 */
[----:B------:R-:W-:Y:S02]  /*6b90*/  HADD2.F32 R170, -RZ, R64.H0_H0 ;  /* 0x20000040ffaa7230 */ /* 0x000fe40000004100 */
[----:B------:R-:W-:Y:S01]  /*6ba0*/  FFMA.FTZ R64, R168, R169, R171 ;  /* 0x000000a9a8407223 */ /* 0x000fe200000100ab */
[----:B------:R-:W-:Y:S01]  /*6bb0*/  HADD2.F32 R169, -RZ, R93.H1_H1 ;  /* 0x3000005dffa97230 */ /* 0x000fe20000004100 */
[----:B------:R-:W-:Y:S01]  /*6bc0*/  MOV R93, R98 ;  /* 0x00000062005d7202 */ /* 0x000fe20000000f00 */
[----:B------:R-:W-:Y:S02]  /*6bd0*/  HADD2.F32 R171, -RZ, R99.H1_H1 ;  /* 0x30000063ffab7230 */ /* 0x000fe40000004100 */
[-C--:B------:R-:W-:Y:S01]  /*6be0*/  FMUL.FTZ R168, R97, R170.reuse ;  /* 0x000000aa61a87220 */ /* 0x080fe20000410000 */
[----:B------:R-:W-:Y:S02]  /*6bf0*/  HADD2.F32 R66, -RZ, R66.H0_H0 ;  /* 0x20000042ff427230 */ /* 0x000fe40000004100 */
[----:B------:R-:W-:Y:S01]  /*6c00*/  FMUL.FTZ R170, R169, R170 ;  /* 0x000000aaa9aa7220 */ /* 0x000fe20000410000 */
[----:B------:R-:W-:-:S02]  /*6c10*/  HADD2.F32 R55, -RZ, R55.H0_H0 ;  /* 0x20000037ff377230 */ /* 0x000fc40000004100 */
[-C--:B------:R-:W-:Y:S01]  /*6c20*/  FFMA.FTZ R98, R169, R172.reuse, -R168 ;  /* 0x000000aca9627223 */ /* 0x080fe200000108a8 */
[----:B------:R-:W-:Y:S02]  /*6c30*/  HADD2.F32 R168, -RZ, R99.H0_H0 ;  /* 0x20000063ffa87230 */ /* 0x000fe40000004100 */
[----:B------:R-:W-:Y:S01]  /*6c40*/  FFMA.FTZ R97, R97, R172, R170 ;  /* 0x000000ac61617223 */ /* 0x000fe200000100aa */
[----:B------:R-:W-:Y:S02]  /*6c50*/  HADD2.F32 R169, -RZ, R173.H0_H0 ;  /* 0x200000adffa97230 */ /* 0x000fe40000004100 */
[----:B------:R-:W-:Y:S01]  /*6c60*/  FMUL.FTZ R172, R171, R66 ;  /* 0x00000042abac7220 */ /* 0x000fe20000410000 */
[--C-:B------:R-:W-:Y:S02]  /*6c70*/  HADD2.F32 R170, -RZ, R95.reuse.H0_H0 ;  /* 0x2000005fffaa7230 */ /* 0x100fe40000004100 */
[-C--:B------:R-:W-:Y:S01]  /*6c80*/  FMUL.FTZ R99, R168, R167.reuse ;  /* 0x000000a7a8637220 */ /* 0x080fe20000410000 */
[----:B------:R-:W-:Y:S01]  /*6c90*/  HADD2.F32 R95, -RZ, R95.H1_H1 ;  /* 0x3000005fff5f7230 */ /* 0x000fe20000004100 */
[----:B------:R-:W-:Y:S01]  /*6ca0*/  F2FP.F16.F32.PACK_AB R97, R97, R64 ;  /* 0x000000406161723e */ /* 0x000fe200000000ff */
[C---:B------:R-:W-:Y:S01]  /*6cb0*/  FMUL.FTZ R167, R170.reuse, R167 ;  /* 0x000000a7aaa77220 */ /* 0x040fe20000410000 */
[----:B------:R-:W-:Y:S01]  /*6cc0*/  FFMA.FTZ R99, R170, R169, -R99 ;  /* 0x000000a9aa637223 */ /* 0x000fe20000010863 */
[----:B------:R-:W-:-:S02]  /*6cd0*/  HADD2.F32 R170, -RZ, R65.H0_H0 ;  /* 0x20000041ffaa7230 */ /* 0x000fc40000004100 */
[C---:B------:R-:W-:Y:S01]  /*6ce0*/  FMUL.FTZ R66, R95.reuse, R66 ;  /* 0x000000425f427220 */ /* 0x040fe20000410000 */
[----:B------:R-:W-:Y:S01]  /*6cf0*/  FFMA.FTZ R167, R168, R169, R167 ;  /* 0x000000a9a8a77223 */ /* 0x000fe200000100a7 */
[----:B------:R-:W-:Y:S02]  /*6d00*/  HADD2.F32 R65, -RZ, R225.H1_H1 ;  /* 0x300000e1ff417230 */ /* 0x000fe40000004100 */
[-C--:B------:R-:W-:Y:S01]  /*6d10*/  FFMA.FTZ R172, R95, R170.reuse, -R172 ;  /* 0x000000aa5fac7223 */ /* 0x080fe200000108ac */
[----:B------:R-:W-:Y:S01]  /*6d20*/  FFMA.FTZ R66, R171, R170, R66 ;  /* 0x000000aaab427223 */ /* 0x000fe20000010042 */
[----:B------:R-:W-:Y:S02]  /*6d30*/  HADD2.F32 R170, -RZ, R96.H0_H0 ;  /* 0x20000060ffaa7230 */ /* 0x000fe40000004100 */
[----:B------:R-:W-:Y:S02]  /*6d40*/  HADD2.F32 R168, -RZ, R92.H0_H0 ;  /* 0x2000005cffa87230 */ /* 0x000fe40000004100 */
[----:B------:R-:W-:-:S02]  /*6d50*/  HADD2.F32 R96, -RZ, R96.H1_H1 ;  /* 0x30000060ff607230 */ /* 0x000fc40000004100 */
[-C--:B------:R-:W-:Y:S01]  /*6d60*/  FMUL.FTZ R169, R170, R65.reuse ;  /* 0x00000041aaa97220 */ /* 0x080fe20000410000 */
[----:B------:R-:W-:Y:S02]  /*6d70*/  HADD2.F32 R95, -RZ, R173.H1_H1 ;  /* 0x300000adff5f7230 */ /* 0x000fe40000004100 */
[----:B------:R-:W-:Y:S01]  /*6d80*/  FMUL.FTZ R173, R168, R65 ;  /* 0x00000041a8ad7220 */ /* 0x000fe20000410000 */
[----:B------:R-:W-:Y:S02]  /*6d90*/  HADD2.F32 R92, -RZ, R92.H1_H1 ;  /* 0x3000005cff5c7230 */ /* 0x000fe40000004100 */
[----:B------:R-:W-:Y:S01]  /*6da0*/  FMUL.FTZ R65, R96, R53 ;  /* 0x0000003560417220 */ /* 0x000fe20000410000 */
[----:B------:R-:W-:Y:S02]  /*6db0*/  HADD2.F32 R171, -RZ, R52.H0_H0 ;  /* 0x20000034ffab7230 */ /* 0x000fe40000004100 */
[-C--:B------:R-:W-:Y:S01]  /*6dc0*/  FFMA.FTZ R169, R168, R95.reuse, -R169 ;  /* 0x0000005fa8a97223 */ /* 0x080fe200000108a9 */
[----:B------:R-:W-:Y:S01]  /*6dd0*/  FFMA.FTZ R173, R170, R95, R173 ;  /* 0x0000005faaad7223 */ /* 0x000fe200000100ad */
[----:B------:R-:W-:Y:S01]  /*6de0*/  FMUL.FTZ R53, R92, R53 ;  /* 0x000000355c357220 */ /* 0x000fe20000410000 */
[----:B------:R-:W-:-:S02]  /*6df0*/  HADD2.F32 R52, -RZ, R224.H1_H1 ;  /* 0x300000e0ff347230 */ /* 0x000fc40000004100 */
[-C--:B------:R-:W-:Y:S01]  /*6e00*/  FFMA.FTZ R92, R92, R171.reuse, -R65 ;  /* 0x000000ab5c5c7223 */ /* 0x080fe20000010841 */
[--C-:B------:R-:W-:Y:S02]  /*6e10*/  HADD2.F32 R95, -RZ, R93.reuse.H0_H0 ;  /* 0x2000005dff5f7230 */ /* 0x100fe40000004100 */
[----:B------:R-:W-:Y:S01]  /*6e20*/  FFMA.FTZ R96, R96, R171, R53 ;  /* 0x000000ab60607223 */ /* 0x000fe20000010035 */
[--C-:B------:R-:W-:Y:S02]  /*6e30*/  HADD2.F32 R65, -RZ, R94.reuse.H0_H0 ;  /* 0x2000005eff417230 */ /* 0x100fe40000004100 */
[----:B------:R-:W-:Y:S01]  /*6e40*/  HADD2.F32 R168, -RZ, R93.H1_H1 ;  /* 0x3000005dffa87230 */ /* 0x000fe20000004100 */
[----:B------:R-:W-:Y:S01]  /*6e50*/  F2FP.F16.F32.PACK_AB R92, R92, R169 ;  /* 0x000000a95c5c723e */ /* 0x000fe200000000ff */
[----:B------:R-:W-:Y:S01]  /*6e60*/  HADD2.F32 R94, -RZ, R94.H1_H1 ;  /* 0x3000005eff5e7230 */ /* 0x000fe20000004100 */
[----:B------:R-:W-:Y:S01]  /*6e70*/  F2FP.F16.F32.PACK_AB R96, R96, R173 ;  /* 0x000000ad6060723e */ /* 0x000fe200000000ff */
[----:B------:R-:W-:-:S02]  /*6e80*/  HADD2.F32 R93, -RZ, R54.H0_H0 ;  /* 0x20000036ff5d7230 */ /* 0x000fc40000004100 */
[-C--:B------:R-:W-:Y:S01]  /*6e90*/  FMUL.FTZ R54, R95, R52.reuse ;  /* 0x000000345f367220 */ /* 0x080fe20000410000 */
[----:B------:R-:W-:Y:S02]  /*6ea0*/  HADD2.F32 R53, -RZ, R183.H0_H0 ;  /* 0x200000b7ff357230 */ /* 0x000fe40000004100 */
[-C--:B------:R-:W-:Y:S01]  /*6eb0*/  FMUL.FTZ R171, R168, R55.reuse ;  /* 0x00000037a8ab7220 */ /* 0x080fe20000410000 */
[C---:B------:R-:W-:Y:S01]  /*6ec0*/  FMUL.FTZ R52, R65.reuse, R52 ;  /* 0x0000003441347220 */ /* 0x040fe20000410000 */
[C---:B------:R-:W-:Y:S01]  /*6ed0*/  FMUL.FTZ R55, R94.reuse, R55 ;  /* 0x000000375e377220 */ /* 0x040fe20000410000 */
[-C--:B------:R-:W-:Y:S02]  /*6ee0*/  FFMA.FTZ R54, R65, R53.reuse, -R54 ;  /* 0x0000003541367223 */ /* 0x080fe40000010836 */
[----:B------:R-:W-:Y:S01]  /*6ef0*/  FFMA.FTZ R52, R95, R53, R52 ;  /* 0x000000355f347223 */ /* 0x000fe20000010034 */
[-C--:B------:R-:W-:Y:S01]  /*6f00*/  FFMA.FTZ R171, R94, R93.reuse, -R171 ;  /* 0x0000005d5eab7223 */ /* 0x080fe200000108ab */
[----:B------:R-:W-:Y:S01]  /*6f10*/  FFMA.FTZ R55, R168, R93, R55 ;  /* 0x0000005da8377223 */ /* 0x000fe20000010037 */
[----:B------:R-:W-:-:S02]  /*6f20*/  F2FP.F16.F32.PACK_AB R93, R98, R67 ;  /* 0x00000043625d723e */ /* 0x000fc400000000ff */
[----:B------:R-:W-:Y:S02]  /*6f30*/  F2FP.F16.F32.PACK_AB R95, R172, R99 ;  /* 0x00000063ac5f723e */ /* 0x000fe400000000ff */
[----:B------:R-:W-:Y:S02]  /*6f40*/  F2FP.F16.F32.PACK_AB R99, R66, R167 ;  /* 0x000000a74263723e */ /* 0x000fe400000000ff */
[----:B------:R-:W-:Y:S02]  /*6f50*/  F2FP.F16.F32.PACK_AB R94, R171, R54 ;  /* 0x00000036ab5e723e */ /* 0x000fe400000000ff */
[----:B------:R-:W-:-:S07]  /*6f60*/  F2FP.F16.F32.PACK_AB R98, R55, R52 ;  /* 0x000000343762723e */ /* 0x000fce00000000ff */
.L_x_526:
[----:B------:R-:W-:Y:S05]  /*6f70*/  BSYNC B3 ;  /* 0x0000000000037941 */ /* 0x000fea0003800000 */
.L_x_525:
[----:B0-----:R0:W-:Y:S04]  /*6f80*/  STG.E.128 desc[UR36][R140.64], R92 ;  /* 0x0000005c8c007986 */ /* 0x0011e8000c101d24 */
[----:B--2---:R0:W-:Y:S02]  /*6f90*/  @!P4 STG.E.128 desc[UR36][R142.64], R96 ;  /* 0x000000608e00c986 */ /* 0x0041e4000c101d24 */
.L_x_524:
[----:B------:R-:W-:Y:S05]  /*6fa0*/  BSYNC B2 ;  /* 0x0000000000027941 */ /* 0x000fea0003800000 */
.L_x_523:
[----:B------:R-:W-:Y:S01]  /*6fb0*/  ISETP.NE.AND P4, PT, R10, RZ, PT ;  /* 0x000000ff0a00720c */ /* 0x000fe20003f85270 */
[----:B------:R-:W-:-:S12]  /*6fc0*/  BSSY B2, `(.L_x_527) ;  /* 0x0000077000027945 */ /* 0x000fd80003800000 */
[----:B------:R-:W-:Y:S05]  /*6fd0*/  @!P4 BRA `(.L_x_528) ;  /* 0x0000000400d4c947 */ /* 0x000fea0003800000 */
[----:B------:R-:W-:Y:S01]  /*6fe0*/  SEL R52, R119, R153, !P2 ;  /* 0x0000009977347207 */ /* 0x000fe20005000000 */
[----:B------:R-:W-:Y:S01]  /*6ff0*/  BSSY B3, `(.L_x_529) ;  /* 0x0000071000037945 */ /* 0x000fe20003800000 */
[----:B------:R-:W-:Y:S02]  /*7000*/  IADD3 R64, P4, P5, R104, R136, R21 ;  /* 0x0000008868407210 */ /* 0x000fe40007d9e015 */
[----:B------:R-:W-:Y:S02]  /*7010*/  SHF.R.S32.HI R53, RZ, 0x1f, R52 ;  /* 0x0000001fff357819 */ /* 0x000fe40000011434 */
[----:B------:R-:W-:Y:S02]  /*7020*/  IADD3.X R65, R101, R164, R12, P4, P5 ;  /* 0x000000a465417210 */ /* 0x000fe400027ea40c */
[----:B------:R-:W-:-:S04]  /*7030*/  LEA.HI R53, R53, R52, RZ, 0x4 ;  /* 0x0000003435357211 */ /* 0x000fc800078f20ff */
[----:B------:R-:W-:-:S05]  /*7040*/  LEA.HI.SX32 R52, R53, R28, 0x1c ;  /* 0x0000001c35347211 */ /* 0x000fca00078fe2ff */
[----:B------:R-:W-:-:S05]  /*7050*/  IMAD.SHL.U32 R53, R52, 0x8, RZ ;  /* 0x0000000834357824 */ /* 0x000fca00078e00ff */
[----:B------:R-:W-:-:S13]  /*7060*/  ISETP.GE.AND P4, PT, R53, R151, PT ;  /* 0x000000973500720c */ /* 0x000fda0003f86270 */
[--C-:B------:R-:W-:Y:S02]  /*7070*/  @!P4 SHF.R.S32.HI R55, RZ, 0x1f, R53.reuse ;  /* 0x0000001fff37c819 */ /* 0x100fe40000011435 */
[----:B------:R-:W-:-:S04]  /*7080*/  @!P4 IADD3 R54, P5, P6, R104, R136, R53 ;  /* 0x000000886836c210 */ /* 0x000fc80007ebe035 */
[----:B------:R-:W-:Y:S02]  /*7090*/  @!P4 IADD3.X R55, R101, R164, R55, P5, P6 ;  /* 0x000000a46537c210 */ /* 0x000fe40002fec437 */
[----:B0-----:R-:W-:-:S04]  /*70a0*/  LEA R92, P5, R64, R120, 0x1 ;  /* 0x00000078405c7211 */ /* 0x001fc800078a08ff */
        /* <DEDUP_REMOVED lines=8> */
[----:B------:R-:W-:-:S02]  /*7130*/  SHF.L.U32 R52, R52, 0xa, RZ ;  /* 0x0000000a34347819 */ /* 0x000fc400000006ff */
[----:B------:R-:W-:Y:S02]  /*7140*/  ISETP.GE.AND P5, PT, R184, R122, PT ;  /* 0x0000007ab800720c */ /* 0x000fe40003fa6270 */
[----:B------:R-:W-:Y:S01]  /*7150*/  LOP3.LUT R53, R52, 0x7fffe000, RZ, 0xc0, !PT ;  /* 0x7fffe00034357812 */ /* 0x000fe200078ec0ff */
[----:B------:R-:W-:-:S04]  /*7160*/  IMAD R52, R55, 0x2, R2 ;  /* 0x0000000237347824 */ /* 0x000fc800078e0202 */
[----:B------:R-:W-:-:S05]  /*7170*/  IMAD R53, R190, 0x200, R53 ;  /* 0x00000200be357824 */ /* 0x000fca00078e0235 */
[----:B------:R-:W-:-:S05]  /*7180*/  IADD3 R53, R53, R54, RZ ;  /* 0x0000003635357210 */ /* 0x000fca0007ffe0ff */
[----:B------:R-:W-:-:S05]  /*7190*/  IMAD R53, R18, 0x6000, R53 ;  /* 0x0000600012357824 */ /* 0x000fca00078e0235 */
[----:B------:R-:W-:Y:S02]  /*71a0*/  LEA R64, R53, R2, 0x1 ;  /* 0x0000000235407211 */ /* 0x000fe400078e08ff */
[----:B------:R-:W0:Y:S04]  /*71b0*/  LDS.128 R52, [R52+0x1c400] ;  /* 0x01c4000034347984 */ /* 0x000e280000000c00 */
[----:B------:R-:W2:Y:S01]  /*71c0*/  LDS.128 R64, [R64+0x1c400] ;  /* 0x01c4000040407984 */ /* 0x000ea20000000c00 */
[----:B------:R-:W-:Y:S05]  /*71d0*/  @P5 BRA `(.L_x_530) ;  /* 0x0000000400485947 */ /* 0x000fea0003800000 */
[--C-:B------:R-:W-:Y:S01]  /*71e0*/  SHF.R.U64 R48, R48, 0x10, R49.reuse ;  /* 0x0000001030307819 */ /* 0x100fe20000001231 */
[--C-:B--2---:R-:W-:Y:S01]  /*71f0*/  HADD2.F32 R98, -RZ, R65.reuse.H0_H0 ;  /* 0x20000041ff627230 */ /* 0x104fe20000004100 */
[----:B------:R-:W-:Y:S01]  /*7200*/  SHF.R.U32.HI R96, RZ, 0x10, R49 ;  /* 0x00000010ff607819 */ /* 0x000fe20000011631 */
[----:B------:R-:W-:Y:S01]  /*7210*/  HADD2.F32 R65, -RZ, R65.H1_H1 ;  /* 0x30000041ff417230 */ /* 0x000fe20000004100 */
[--C-:B------:R-:W-:Y:S01]  /*7220*/  SHF.R.U64 R49, R60, 0x10, R61.reuse ;  /* 0x000000103c317819 */ /* 0x100fe2000000123d */
[--C-:B0-----:R-:W-:Y:S01]  /*7230*/  HADD2.F32 R140, -RZ, R53.reuse.H0_H0 ;  /* 0x20000035ff8c7230 */ /* 0x101fe20000004100 */
[----:B------:R-:W-:Y:S01]  /*7240*/  SHF.R.U32.HI R60, RZ, 0x10, R61 ;  /* 0x00000010ff3c7819 */ /* 0x000fe2000001163d */
[----:B------:R-:W-:Y:S01]  /*7250*/  HADD2.F32 R53, -RZ, R53.H1_H1 ;  /* 0x30000035ff357230 */ /* 0x000fe20000004100 */
[--C-:B------:R-:W-:Y:S01]  /*7260*/  SHF.R.U64 R61, R62, 0x10, R63.reuse ;  /* 0x000000103e3d7819 */ /* 0x100fe2000000123f */
[----:B------:R-:W-:Y:S01]  /*7270*/  HADD2.F32 R96, -RZ, R96.H0_H0 ;  /* 0x20000060ff607230 */ /* 0x000fe20000004100 */
[----:B------:R-:W-:Y:S01]  /*7280*/  SHF.R.U32.HI R62, RZ, 0x10, R63 ;  /* 0x00000010ff3e7819 */ /* 0x000fe2000001163f */
[----:B------:R-:W-:Y:S01]  /*7290*/  HADD2.F32 R60, -RZ, R60.H0_H0 ;  /* 0x2000003cff3c7230 */ /* 0x000fe20000004100 */
[--C-:B------:R-:W-:Y:S01]  /*72a0*/  SHF.R.U64 R50, R50, 0x10, R51.reuse ;  /* 0x0000001032327819 */ /* 0x100fe20000001233 */
[----:B------:R-:W-:Y:S01]  /*72b0*/  HADD2.F32 R63, -RZ, R224.H0_H0 ;  /* 0x200000e0ff3f7230 */ /* 0x000fe20000004100 */
[----:B------:R-:W-:Y:S01]  /*72c0*/  SHF.R.U32.HI R51, RZ, 0x10, R51 ;  /* 0x00000010ff337819 */ /* 0x000fe20000011633 */
[----:B------:R-:W-:-:S02]  /*72d0*/  HADD2.F32 R97, -RZ, R182.H1_H1 ;  /* 0x300000b6ff617230 */ /* 0x000fc40000004100 */
[-C--:B------:R-:W-:Y:S01]  /*72e0*/  FMUL.FTZ R142, R65, R60.reuse ;  /* 0x0000003c418e7220 */ /* 0x080fe20000410000 */
[C---:B------:R-:W-:Y:S01]  /*72f0*/  FMUL.FTZ R60, R53.reuse, R60 ;  /* 0x0000003c353c7220 */ /* 0x040fe20000410000 */
[-C--:B------:R-:W-:Y:S01]  /*7300*/  FMUL.FTZ R99, R98, R63.reuse ;  /* 0x0000003f62637220 */ /* 0x080fe20000410000 */
[----:B------:R-:W-:Y:S01]  /*7310*/  FMUL.FTZ R63, R140, R63 ;  /* 0x0000003f8c3f7220 */ /* 0x000fe20000410000 */
[-C--:B------:R-:W-:Y:S01]  /*7320*/  FFMA.FTZ R142, R53, R96.reuse, -R142 ;  /* 0x00000060358e7223 */ /* 0x080fe2000001088e */
[----:B------:R-:W-:Y:S01]  /*7330*/  FFMA.FTZ R60, R65, R96, R60 ;  /* 0x00000060413c7223 */ /* 0x000fe2000001003c */
[----:B------:R-:W-:Y:S02]  /*7340*/  HADD2.F32 R53, -RZ, R183.H1_H1 ;  /* 0x300000b7ff357230 */ /* 0x000fe40000004100 */
[-C--:B------:R-:W-:Y:S01]  /*7350*/  FFMA.FTZ R63, R98, R97.reuse, R63 ;  /* 0x00000061623f7223 */ /* 0x080fe2000001003f */
[--C-:B------:R-:W-:Y:S02]  /*7360*/  HADD2.F32 R96, -RZ, R67.reuse.H0_H0 ;  /* 0x20000043ff607230 */ /* 0x100fe40000004100 */
[----:B------:R-:W-:Y:S01]  /*7370*/  FFMA.FTZ R99, R140, R97, -R99 ;  /* 0x000000618c637223 */ /* 0x000fe20000010863 */
[----:B------:R-:W-:-:S02]  /*7380*/  HADD2.F32 R67, -RZ, R67.H1_H1 ;  /* 0x30000043ff437230 */ /* 0x000fc40000004100 */
[----:B------:R-:W-:Y:S02]  /*7390*/  HADD2.F32 R98, -RZ, R55.H0_H0 ;  /* 0x20000037ff627230 */ /* 0x000fe40000004100 */
[----:B------:R-:W-:Y:S01]  /*73a0*/  HADD2.F32 R62, -RZ, R62.H0_H0 ;  /* 0x2000003eff3e7230 */ /* 0x000fe20000004100 */
[----:B------:R-:W-:Y:S01]  /*73b0*/  F2FP.F16.F32.PACK_AB R99, R142, R99 ;  /* 0x000000638e63723e */ /* 0x000fe200000000ff */
[----:B------:R-:W-:Y:S02]  /*73c0*/  HADD2.F32 R140, -RZ, R51.H0_H0 ;  /* 0x20000033ff8c7230 */ /* 0x000fe40000004100 */
[-C--:B------:R-:W-:Y:S01]  /*73d0*/  FMUL.FTZ R51, R96, R53.reuse ;  /* 0x0000003560337220 */ /* 0x080fe20000410000 */
[----:B------:R-:W-:Y:S02]  /*73e0*/  HADD2.F32 R65, -RZ, R182.H0_H0 ;  /* 0x200000b6ff417230 */ /* 0x000fe40000004100 */
[----:B------:R-:W-:Y:S01]  /*73f0*/  FMUL.FTZ R53, R98, R53 ;  /* 0x0000003562357220 */ /* 0x000fe20000410000 */
[----:B------:R-:W-:-:S02]  /*7400*/  HADD2.F32 R55, -RZ, R55.H1_H1 ;  /* 0x30000037ff377230 */ /* 0x000fc40000004100 */
[-C--:B------:R-:W-:Y:S01]  /*7410*/  FMUL.FTZ R168, R67, R62.reuse ;  /* 0x0000003e43a87220 */ /* 0x080fe20000410000 */
[----:B------:R-:W-:Y:S02]  /*7420*/  HADD2.F32 R49, -RZ, R49.H0_H0 ;  /* 0x20000031ff317230 */ /* 0x000fe40000004100 */
[-C--:B------:R-:W-:Y:S01]  /*7430*/  FFMA.FTZ R51, R98, R65.reuse, -R51 ;  /* 0x0000004162337223 */ /* 0x080fe20000010833 */
[----:B------:R-:W-:Y:S01]  /*7440*/  FFMA.FTZ R53, R96, R65, R53 ;  /* 0x0000004160357223 */ /* 0x000fe20000010035 */
[C---:B------:R-:W-:Y:S01]  /*7450*/  FMUL.FTZ R62, R55.reuse, R62 ;  /* 0x0000003e373e7220 */ /* 0x040fe20000410000 */
[-C--:B------:R-:W-:Y:S01]  /*7460*/  FFMA.FTZ R168, R55, R140.reuse, -R168 ;  /* 0x0000008c37a87223 */ /* 0x080fe200000108a8 */
[----:B------:R-:W-:Y:S02]  /*7470*/  HADD2.F32 R55, -RZ, R181.H1_H1 ;  /* 0x300000b5ff377230 */ /* 0x000fe40000004100 */
[----:B------:R-:W-:Y:S02]  /*7480*/  HADD2.F32 R98, -RZ, R64.H0_H0 ;  /* 0x20000040ff627230 */ /* 0x000fe40000004100 */
[----:B------:R-:W-:Y:S01]  /*7490*/  FFMA.FTZ R62, R67, R140, R62 ;  /* 0x0000008c433e7223 */ /* 0x000fe2000001003e */
[----:B------:R-:W-:-:S02]  /*74a0*/  HADD2.F32 R96, -RZ, R52.H0_H0 ;  /* 0x20000034ff607230 */ /* 0x000fc40000004100 */
[----:B------:R-:W-:Y:S02]  /*74b0*/  HADD2.F32 R64, -RZ, R64.H1_H1 ;  /* 0x30000040ff407230 */ /* 0x000fe40000004100 */
[-C--:B------:R-:W-:Y:S01]  /*74c0*/  FMUL.FTZ R67, R98, R55.reuse ;  /* 0x0000003762437220 */ /* 0x080fe20000410000 */
[----:B------:R-:W-:Y:S02]  /*74d0*/  HADD2.F32 R65, -RZ, R181.H0_H0 ;  /* 0x200000b5ff417230 */ /* 0x000fe40000004100 */
[----:B------:R-:W-:Y:S01]  /*74e0*/  FMUL.FTZ R141, R96, R55 ;  /* 0x00000037608d7220 */ /* 0x000fe20000410000 */
[----:B------:R-:W-:Y:S02]  /*74f0*/  HADD2.F32 R52, -RZ, R52.H1_H1 ;  /* 0x30000034ff347230 */ /* 0x000fe40000004100 */
[----:B------:R-:W-:Y:S01]  /*7500*/  FMUL.FTZ R55, R64, R49 ;  /* 0x0000003140377220 */ /* 0x000fe20000410000 */
[----:B------:R-:W-:Y:S02]  /*7510*/  HADD2.F32 R97, -RZ, R48.H0_H0 ;  /* 0x20000030ff617230 */ /* 0x000fe40000004100 */
[-C--:B------:R-:W-:Y:S01]  /*7520*/  FFMA.FTZ R67, R96, R65.reuse, -R67 ;  /* 0x0000004160437223 */ /* 0x080fe20000010843 */
[----:B------:R-:W-:Y:S01]  /*7530*/  FFMA.FTZ R141, R98, R65, R141 ;  /* 0x00000041628d7223 */ /* 0x000fe2000001008d */
[----:B------:R-:W-:Y:S01]  /*7540*/  FMUL.FTZ R49, R52, R49 ;  /* 0x0000003134317220 */ /* 0x000fe20000410000 */
[----:B------:R-:W-:-:S02]  /*7550*/  HADD2.F32 R65, -RZ, R66.H0_H0 ;  /* 0x20000042ff417230 */ /* 0x000fc40000004100 */
[-C--:B------:R-:W-:Y:S01]  /*7560*/  FFMA.FTZ R52, R52, R97.reuse, -R55 ;  /* 0x0000006134347223 */ /* 0x080fe20000010837 */
[----:B------:R-:W-:Y:S02]  /*7570*/  HADD2.F32 R48, -RZ, R180.H0_H0 ;  /* 0x200000b4ff307230 */ /* 0x000fe40000004100 */
[----:B------:R-:W-:Y:S01]  /*7580*/  FFMA.FTZ R64, R64, R97, R49 ;  /* 0x0000006140407223 */ /* 0x000fe20000010031 */
[----:B------:R-:W-:Y:S01]  /*7590*/  HADD2.F32 R61, -RZ, R61.H0_H0 ;  /* 0x2000003dff3d7230 */ /* 0x000fe20000004100 */
[----:B------:R-:W-:Y:S01]  /*75a0*/  F2FP.F16.F32.PACK_AB R62, R62, R53 ;  /* 0x000000353e3e723e */ /* 0x000fe200000000ff */
[----:B------:R-:W-:Y:S01]  /*75b0*/  HADD2.F32 R55, -RZ, R54.H0_H0 ;  /* 0x20000036ff377230 */ /* 0x000fe20000004100 */
[----:B------:R-:W-:Y:S01]  /*75c0*/  F2FP.F16.F32.PACK_AB R52, R52, R67 ;  /* 0x000000433434723e */ /* 0x000fe200000000ff */
[----:B------:R-:W-:Y:S01]  /*75d0*/  HADD2.F32 R66, -RZ, R66.H1_H1 ;  /* 0x30000042ff427230 */ /* 0x000fe20000004100 */
[----:B------:R-:W-:Y:S01]  /*75e0*/  F2FP.F16.F32.PACK_AB R64, R64, R141 ;  /* 0x0000008d4040723e */ /* 0x000fe200000000ff */
[----:B------:R-:W-:Y:S01]  /*75f0*/  HADD2.F32 R54, -RZ, R54.H1_H1 ;  /* 0x30000036ff367230 */ /* 0x000fe20000004100 */
[----:B------:R-:W-:Y:S01]  /*7600*/  MOV R67, R62 ;  /* 0x0000003e00437202 */ /* 0x000fe20000000f00 */
[----:B------:R-:W-:-:S02]  /*7610*/  HADD2.F32 R97, -RZ, R50.H0_H0 ;  /* 0x20000032ff617230 */ /* 0x000fc40000004100 */
[-C--:B------:R-:W-:Y:S01]  /*7620*/  FMUL.FTZ R50, R65, R48.reuse ;  /* 0x0000003041327220 */ /* 0x080fe20000410000 */
[----:B------:R-:W-:Y:S02]  /*7630*/  HADD2.F32 R49, -RZ, R180.H1_H1 ;  /* 0x300000b4ff317230 */ /* 0x000fe40000004100 */
[-C--:B------:R-:W-:Y:S01]  /*7640*/  FMUL.FTZ R143, R66, R61.reuse ;  /* 0x0000003d428f7220 */ /* 0x080fe20000410000 */
[C---:B------:R-:W-:Y:S01]  /*7650*/  FMUL.FTZ R48, R55.reuse, R48 ;  /* 0x0000003037307220 */ /* 0x040fe20000410000 */
[C---:B------:R-:W-:Y:S01]  /*7660*/  FMUL.FTZ R61, R54.reuse, R61 ;  /* 0x0000003d363d7220 */ /* 0x040fe20000410000 */
[----:B------:R-:W-:Y:S02]  /*7670*/  IMAD.MOV.U32 R53, RZ, RZ, R99 ;  /* 0x000000ffff357224 */ /* 0x000fe400078e0063 */
        /* <DEDUP_REMOVED lines=8> */
.L_x_530:
[----:B------:R-:W-:Y:S05]  /*7700*/  BSYNC B3 ;  /* 0x0000000000037941 */ /* 0x000fea0003800000 */
.L_x_529:
[----:B0-----:R3:W-:Y:S04]  /*7710*/  STG.E.128 desc[UR36][R92.64], R52 ;  /* 0x000000345c007986 */ /* 0x0017e8000c101d24 */
[----:B--2---:R3:W-:Y:S02]  /*7720*/  @!P4 STG.E.128 desc[UR36][R94.64], R64 ;  /* 0x000000405e00c986 */ /* 0x0047e4000c101d24 */
.L_x_528:
[----:B------:R-:W-:Y:S05]  /*7730*/  BSYNC B2 ;  /* 0x0000000000027941 */ /* 0x000fea0003800000 */
.L_x_527:
[----:B------:R-:W-:-:S13]  /*7740*/  ISETP.NE.AND P4, PT, R9, RZ, PT ;  /* 0x000000ff0900720c */ /* 0x000fda0003f85270 */
[----:B------:R-:W-:Y:S05]  /*7750*/  @!P4 BRA `(.L_x_522) ;  /* 0x0000000400e8c947 */ /* 0x000fea0003800000 */
[----:B------:R-:W-:Y:S01]  /*7760*/  ISETP.NE.AND P6, PT, R103, RZ, PT ;  /* 0x000000ff6700720c */ /* 0x000fe20003fc5270 */
[----:B------:R-:W-:Y:S01]  /*7770*/  BSSY B2, `(.L_x_531) ;  /* 0x0000076000027945 */ /* 0x000fe20003800000 */
[----:B------:R-:W-:Y:S02]  /*7780*/  IADD3 R51, P4, P5, R104, R136, R15 ;  /* 0x0000008868337210 */ /* 0x000fe40007d9e00f */
[----:B------:R-:W-:Y:S02]  /*7790*/  SEL R48, R119, R153, !P6 ;  /* 0x0000009977307207 */ /* 0x000fe40007000000 */
[----:B---3--:R-:W-:Y:S02]  /*77a0*/  IADD3.X R52, R101, R164, R11, P4, P5 ;  /* 0x000000a465347210 */ /* 0x008fe400027ea40b */
[----:B------:R-:W-:-:S04]  /*77b0*/  SHF.R.S32.HI R49, RZ, 0x1f, R48 ;  /* 0x0000001fff317819 */ /* 0x000fc80000011430 */
[----:B------:R-:W-:-:S04]  /*77c0*/  LEA.HI R49, R49, R48, RZ, 0x4 ;  /* 0x0000003031317211 */ /* 0x000fc800078f20ff */
[----:B------:R-:W-:-:S05]  /*77d0*/  LEA.HI.SX32 R49, R49, R20, 0x1c ;  /* 0x0000001431317211 */ /* 0x000fca00078fe2ff */
[----:B------:R-:W-:-:S05]  /*77e0*/  IMAD.SHL.U32 R48, R49, 0x8, RZ ;  /* 0x0000000831307824 */ /* 0x000fca00078e00ff */
[----:B------:R-:W-:-:S13]  /*77f0*/  ISETP.GE.AND P4, PT, R48, R151, PT ;  /* 0x000000973000720c */ /* 0x000fda0003f86270 */
[--C-:B------:R-:W-:Y:S02]  /*7800*/  @!P4 SHF.R.S32.HI R50, RZ, 0x1f, R48.reuse ;  /* 0x0000001fff32c819 */ /* 0x100fe40000011430 */
[--C-:B------:R-:W-:Y:S02]  /*7810*/  @!P4 IADD3 R136, P5, P6, R104, R136, R48.reuse ;  /* 0x000000886888c210 */ /* 0x100fe40007ebe030 */
[----:B------:R-:W-:Y:S02]  /*7820*/  LOP3.LUT R48, R189, 0x38, R48, 0xf8, !PT ;  /* 0x00000038bd307812 */ /* 0x000fe400078ef830 */
[----:B------:R-:W-:Y:S02]  /*7830*/  @!P4 IADD3.X R50, R101, R164, R50, P5, P6 ;  /* 0x000000a46532c210 */ /* 0x000fe40002fec432 */
[----:B------:R-:W-:Y:S02]  /*7840*/  LEA R60, P5, R51, R120, 0x1 ;  /* 0x00000078333c7211 */ /* 0x000fe400078a08ff */
[----:B------:R-:W-:-:S02]  /*7850*/  LOP3.LUT R48, R48, R191, RZ, 0x3c, !PT ;  /* 0x000000bf30307212 */ /* 0x000fc400078e3cff */
[----:B------:R-:W-:Y:S02]  /*7860*/  LEA.HI.X R61, R51, R121, R52, 0x1, P5 ;  /* 0x00000079333d7211 */ /* 0x000fe400028f0c34 */
[----:B------:R-:W-:-:S04]  /*7870*/  @!P4 LEA R62, P5, R136, R120, 0x1 ;  /* 0x00000078883ec211 */ /* 0x000fc800078a08ff */
[----:B------:R-:W-:Y:S02]  /*7880*/  @!P4 LEA.HI.X R63, R136, R121, R50, 0x1, P5 ;  /* 0x00000079883fc211 */ /* 0x000fe400028f0c32 */
[----:B------:R-:W-:Y:S02]  /*7890*/  SHF.R.S32.HI R50, RZ, 0x1f, R49 ;  /* 0x0000001fff327819 */ /* 0x000fe40000011431 */
[----:B------:R-:W-:Y:S02]  /*78a0*/  ISETP.GE.AND P5, PT, R185, R122, PT ;  /* 0x0000007ab900720c */ /* 0x000fe40003fa6270 */
[----:B------:R-:W-:-:S04]  /*78b0*/  LEA.HI R50, R50, R49, RZ, 0x3 ;  /* 0x0000003132327211 */ /* 0x000fc800078f18ff */
[----:B------:R-:W-:-:S04]  /*78c0*/  SHF.L.U32 R50, R50, 0xa, RZ ;  /* 0x0000000a32327819 */ /* 0x000fc800000006ff */
[----:B------:R-:W-:-:S05]  /*78d0*/  LOP3.LUT R49, R50, 0x7fffe000, RZ, 0xc0, !PT ;  /* 0x7fffe00032317812 */ /* 0x000fca00078ec0ff */
[----:B------:R-:W-:-:S05]  /*78e0*/  IMAD R49, R190, 0x200, R49 ;  /* 0x00000200be317824 */ /* 0x000fca00078e0231 */
[----:B------:R-:W-:Y:S01]  /*78f0*/  IADD3 R51, R49, R48, RZ ;  /* 0x0000003031337210 */ /* 0x000fe20007ffe0ff */
[----:B------:R-:W-:-:S04]  /*7900*/  IMAD R49, R18, 0x6000, R139 ;  /* 0x0000600012317824 */ /* 0x000fc800078e028b */
[----:B------:R-:W-:Y:S02]  /*7910*/  IMAD R51, R18, 0x6000, R51 ;  /* 0x0000600012337824 */ /* 0x000fe400078e0233 */
[----:B------:R-:W-:-:S03]  /*7920*/  IMAD R49, R49, 0x2, R2 ;  /* 0x0000000231317824 */ /* 0x000fc600078e0202 */
[----:B------:R-:W-:-:S03]  /*7930*/  LEA R52, R51, R2, 0x1 ;  /* 0x0000000233347211 */ /* 0x000fc600078e08ff */
[----:B------:R-:W2:Y:S04]  /*7940*/  LDS.128 R48, [R49+0x1c400] ;  /* 0x01c4000031307984 */ /* 0x000ea80000000c00 */
[----:B------:R-:W3:Y:S01]  /*7950*/  LDS.128 R52, [R52+0x1c400] ;  /* 0x01c4000034347984 */ /* 0x000ee20000000c00 */
[----:B------:R-:W-:Y:S05]  /*7960*/  @P5 BRA `(.L_x_532) ;  /* 0x0000000400585947 */ /* 0x000fea0003800000 */
[--C-:B------:R-:W-:Y:S01]  /*7970*/  SHF.R.U64 R44, R44, 0x10, R45.reuse ;  /* 0x000000102c2c7819 */ /* 0x100fe2000000122d */
[----:B0-----:R-:W-:Y:S01]  /*7980*/  HADD2.F32 R94, -RZ, R179.H1_H1 ;  /* 0x300000b3ff5e7230 */ /* 0x001fe20000004100 */
[----:B------:R-:W-:Y:S01]  /*7990*/  SHF.R.U32.HI R64, RZ, 0x10, R45 ;  /* 0x00000010ff407819 */ /* 0x000fe2000001162d */
[----:B--2---:R-:W-:Y:S01]  /*79a0*/  HADD2.F32 R66, -RZ, R49.H1_H1 ;  /* 0x30000031ff427230 */ /* 0x004fe20000004100 */
[----:B------:R-:W-:Y:S01]  /*79b0*/  SHF.R.U64 R45, R56, 0x10, R57 ;  /* 0x00000010382d7819 */ /* 0x000fe20000001239 */
[----:B------:R-:W-:Y:S01]  /*79c0*/  HADD2.F32 R92, -RZ, R177.H1_H1 ;  /* 0x300000b1ff5c7230 */ /* 0x000fe20000004100 */
[--C-:B------:R-:W-:Y:S01]  /*79d0*/  SHF.R.U64 R46, R46, 0x10, R47.reuse ;  /* 0x000000102e2e7819 */ /* 0x100fe2000000122f */
[----:B------:R-:W-:Y:S01]  /*79e0*/  HADD2.F32 R64, -RZ, R64.H0_H0 ;  /* 0x20000040ff407230 */ /* 0x000fe20000004100 */
[----:B------:R-:W-:Y:S02]  /*79f0*/  SHF.R.U32.HI R56, RZ, 0x10, R47 ;  /* 0x00000010ff387819 */ /* 0x000fe4000001162f */
[----:B------:R-:W-:-:S02]  /*7a00*/  SHF.R.U64 R47, R58, 0x10, R59 ;  /* 0x000000103a2f7819 */ /* 0x000fc4000000123b */
[----:B------:R-:W-:Y:S01]  /*7a10*/  SHF.R.U32.HI R58, RZ, 0x10, R59 ;  /* 0x00000010ff3a7819 */ /* 0x000fe2000001163b */
[----:B---3--:R-:W-:Y:S01]  /*7a20*/  IMAD.MOV.U32 R59, RZ, RZ, R53 ;  /* 0x000000ffff3b7224 */ /* 0x008fe200078e0035 */
[----:B------:R-:W-:Y:S02]  /*7a30*/  SHF.R.U32.HI R57, RZ, 0x10, R57 ;  /* 0x00000010ff397819 */ /* 0x000fe40000011639 */
[----:B------:R-:W-:Y:S01]  /*7a40*/  MOV R53, R51 ;  /* 0x0000003300357202 */ /* 0x000fe20000000f00 */
[----:B------:R-:W-:Y:S02]  /*7a50*/  HADD2.F32 R51, -RZ, R49.H0_H0 ;  /* 0x20000031ff337230 */ /* 0x000fe40000004100 */
[--C-:B------:R-:W-:Y:S02]  /*7a60*/  HADD2.F32 R65, -RZ, R59.reuse.H0_H0 ;  /* 0x2000003bff417230 */ /* 0x100fe40000004100 */
[----:B------:R-:W-:Y:S02]  /*7a70*/  HADD2.F32 R59, -RZ, R59.H1_H1 ;  /* 0x3000003bff3b7230 */ /* 0x000fe40000004100 */
[----:B------:R-:W-:-:S02]  /*7a80*/  HADD2.F32 R57, -RZ, R57.H0_H0 ;  /* 0x20000039ff397230 */ /* 0x000fc40000004100 */
[-C--:B------:R-:W-:Y:S01]  /*7a90*/  FMUL.FTZ R96, R65, R94.reuse ;  /* 0x0000005e41607220 */ /* 0x080fe20000410000 */
[----:B------:R-:W-:Y:S02]  /*7aa0*/  FMUL.FTZ R94, R51, R94 ;  /* 0x0000005e335e7220 */ /* 0x000fe40000410000 */
[-C--:B------:R-:W-:Y:S01]  /*7ab0*/  FMUL.FTZ R67, R59, R57.reuse ;  /* 0x000000393b437220 */ /* 0x080fe20000410000 */
[C---:B------:R-:W-:Y:S01]  /*7ac0*/  FMUL.FTZ R98, R66.reuse, R57 ;  /* 0x0000003942627220 */ /* 0x040fe20000410000 */
[-C--:B------:R-:W-:Y:S01]  /*7ad0*/  FFMA.FTZ R49, R65, R92.reuse, R94 ;  /* 0x0000005c41317223 */ /* 0x080fe2000001005e */
[----:B------:R-:W-:Y:S01]  /*7ae0*/  FFMA.FTZ R51, R51, R92, -R96 ;  /* 0x0000005c33337223 */ /* 0x000fe20000010860 */
[-C--:B------:R-:W-:Y:S01]  /*7af0*/  FFMA.FTZ R66, R66, R64.reuse, -R67 ;  /* 0x0000004042427223 */ /* 0x080fe20000010843 */
[----:B------:R-:W-:Y:S01]  /*7b00*/  FFMA.FTZ R64, R59, R64, R98 ;  /* 0x000000403b407223 */ /* 0x000fe20000010062 */
[----:B------:R-:W-:Y:S02]  /*7b10*/  HADD2.F32 R94, -RZ, R178.H1_H1 ;  /* 0x300000b2ff5e7230 */ /* 0x000fe40000004100 */
[--C-:B------:R-:W-:Y:S01]  /*7b20*/  HADD2.F32 R59, -RZ, R55.reuse.H0_H0 ;  /* 0x20000037ff3b7230 */ /* 0x100fe20000004100 */
[----:B------:R-:W-:Y:S01]  /*7b30*/  F2FP.F16.F32.PACK_AB R51, R66, R51 ;  /* 0x000000334233723e */ /* 0x000fe200000000ff */
[----:B------:R-:W-:-:S02]  /*7b40*/  HADD2.F32 R65, -RZ, R55.H1_H1 ;  /* 0x30000037ff417230 */ /* 0x000fc40000004100 */
[----:B------:R-:W-:Y:S02]  /*7b50*/  HADD2.F32 R96, -RZ, R58.H0_H0 ;  /* 0x2000003aff607230 */ /* 0x000fe40000004100 */
[--C-:B------:R-:W-:Y:S02]  /*7b60*/  HADD2.F32 R55, -RZ, R53.reuse.H0_H0 ;  /* 0x20000035ff377230 */ /* 0x100fe40000004100 */
[----:B------:R-:W-:Y:S02]  /*7b70*/  HADD2.F32 R57, -RZ, R53.H1_H1 ;  /* 0x30000035ff397230 */ /* 0x000fe40000004100 */
[----:B------:R-:W-:Y:S01]  /*7b80*/  FMUL.FTZ R98, R65, R96 ;  /* 0x0000006041627220 */ /* 0x000fe20000410000 */
[----:B------:R-:W-:Y:S02]  /*7b90*/  HADD2.F32 R92, -RZ, R176.H1_H1 ;  /* 0x300000b0ff5c7230 */ /* 0x000fe40000004100 */
[----:B------:R-:W-:Y:S02]  /*7ba0*/  HADD2.F32 R58, -RZ, R56.H0_H0 ;  /* 0x20000038ff3a7230 */ /* 0x000fe40000004100 */
[-C--:B------:R-:W-:Y:S01]  /*7bb0*/  FMUL.FTZ R56, R59, R94.reuse ;  /* 0x0000005e3b387220 */ /* 0x080fe20000410000 */
[----:B------:R-:W-:Y:S01]  /*7bc0*/  FMUL.FTZ R94, R55, R94 ;  /* 0x0000005e375e7220 */ /* 0x000fe20000410000 */
[----:B------:R-:W-:Y:S01]  /*7bd0*/  FMUL.FTZ R96, R57, R96 ;  /* 0x0000006039607220 */ /* 0x000fe20000410000 */
[----:B------:R-:W-:-:S02]  /*7be0*/  HADD2.F32 R178, -RZ, R178.H0_H0 ;  /* 0x200000b2ffb27230 */ /* 0x000fc40000004100 */
[----:B------:R-:W-:Y:S01]  /*7bf0*/  FFMA.FTZ R53, R55, R92, -R56 ;  /* 0x0000005c37357223 */ /* 0x000fe20000010838 */
[----:B------:R-:W-:Y:S01]  /*7c00*/  FFMA.FTZ R56, R57, R58, -R98 ;  /* 0x0000003a39387223 */ /* 0x000fe20000010862 */
[----:B------:R-:W-:Y:S01]  /*7c10*/  FFMA.FTZ R55, R59, R92, R94 ;  /* 0x0000005c3b377223 */ /* 0x000fe2000001005e */
[----:B------:R-:W-:Y:S01]  /*7c20*/  FFMA.FTZ R58, R65, R58, R96 ;  /* 0x0000003a413a7223 */ /* 0x000fe20000010060 */
[----:B------:R-:W-:Y:S02]  /*7c30*/  HADD2.F32 R94, -RZ, R179.H0_H0 ;  /* 0x200000b3ff5e7230 */ /* 0x000fe40000004100 */
[----:B------:R-:W-:Y:S01]  /*7c40*/  HADD2.F32 R65, -RZ, R45.H0_H0 ;  /* 0x2000002dff417230 */ /* 0x000fe20000004100 */
[----:B------:R-:W-:Y:S01]  /*7c50*/  F2FP.F16.F32.PACK_AB R56, R56, R53 ;  /* 0x000000353838723e */ /* 0x000fe200000000ff */
[----:B------:R-:W-:Y:S01]  /*7c60*/  HADD2.F32 R57, -RZ, R52.H0_H0 ;  /* 0x20000034ff397230 */ /* 0x000fe20000004100 */
[----:B------:R-:W-:Y:S01]  /*7c70*/  F2FP.F16.F32.PACK_AB R53, R64, R49 ;  /* 0x000000314035723e */ /* 0x000fe200000000ff */
[----:B------:R-:W-:Y:S01]  /*7c80*/  HADD2.F32 R45, -RZ, R48.H0_H0 ;  /* 0x20000030ff2d7230 */ /* 0x000fe20000004100 */
[----:B------:R-:W-:Y:S01]  /*7c90*/  MOV R49, R51 ;  /* 0x0000003300317202 */ /* 0x000fe20000000f00 */
[----:B------:R-:W-:Y:S01]  /*7ca0*/  HADD2.F32 R52, -RZ, R52.H1_H1 ;  /* 0x30000034ff347230 */ /* 0x000fe20000004100 */
[----:B------:R-:W-:Y:S01]  /*7cb0*/  F2FP.F16.F32.PACK_AB R55, R58, R55 ;  /* 0x000000373a37723e */ /* 0x000fe200000000ff */
[----:B------:R-:W-:Y:S01]  /*7cc0*/  HADD2.F32 R48, -RZ, R48.H1_H1 ;  /* 0x30000030ff307230 */ /* 0x000fe20000004100 */
[----:B------:R-:W-:Y:S01]  /*7cd0*/  MOV R51, R56 ;  /* 0x0000003800337202 */ /* 0x000fe20000000f00 */
[----:B------:R-:W-:-:S02]  /*7ce0*/  HADD2.F32 R92, -RZ, R177.H0_H0 ;  /* 0x200000b1ff5c7230 */ /* 0x000fc40000004100 */
[-C--:B------:R-:W-:Y:S01]  /*7cf0*/  FMUL.FTZ R67, R52, R65.reuse ;  /* 0x0000004134437220 */ /* 0x080fe20000410000 */
[----:B------:R-:W-:Y:S02]  /*7d00*/  HADD2.F32 R59, -RZ, R44.H0_H0 ;  /* 0x2000002cff3b7230 */ /* 0x000fe40000004100 */
[-C--:B------:R-:W-:Y:S01]  /*7d10*/  FMUL.FTZ R44, R57, R94.reuse ;  /* 0x0000005e392c7220 */ /* 0x080fe20000410000 */
[C---:B------:R-:W-:Y:S01]  /*7d20*/  FMUL.FTZ R94, R45.reuse, R94 ;  /* 0x0000005e2d5e7220 */ /* 0x040fe20000410000 */
[C---:B------:R-:W-:Y:S01]  /*7d30*/  FMUL.FTZ R65, R48.reuse, R65 ;  /* 0x0000004130417220 */ /* 0x040fe20000410000 */
[----:B------:R-:W-:Y:S02]  /*7d40*/  HADD2.F32 R176, -RZ, R176.H0_H0 ;  /* 0x200000b0ffb07230 */ /* 0x000fe40000004100 */
[-C--:B------:R-:W-:Y:S01]  /*7d50*/  FFMA.FTZ R44, R45, R92.reuse, -R44 ;  /* 0x0000005c2d2c7223 */ /* 0x080fe2000001082c */
[----:B------:R-:W-:Y:S01]  /*7d60*/  FFMA.FTZ R45, R57, R92, R94 ;  /* 0x0000005c392d7223 */ /* 0x000fe2000001005e */
[-C--:B------:R-:W-:Y:S01]  /*7d70*/  FFMA.FTZ R57, R48, R59.reuse, -R67 ;  /* 0x0000003b30397223 */ /* 0x080fe20000010843 */
[----:B------:R-:W-:Y:S01]  /*7d80*/  FFMA.FTZ R48, R52, R59, R65 ;  /* 0x0000003b34307223 */ /* 0x000fe20000010041 */
[----:B------:R-:W-:-:S02]  /*7d90*/  HADD2.F32 R52, -RZ, R54.H0_H0 ;  /* 0x20000036ff347230 */ /* 0x000fc40000004100 */
[----:B------:R-:W-:Y:S02]  /*7da0*/  HADD2.F32 R65, -RZ, R47.H0_H0 ;  /* 0x2000002fff417230 */ /* 0x000fe40000004100 */
[----:B------:R-:W-:Y:S02]  /*7db0*/  HADD2.F32 R54, -RZ, R54.H1_H1 ;  /* 0x30000036ff367230 */ /* 0x000fe40000004100 */
[--C-:B------:R-:W-:Y:S02]  /*7dc0*/  HADD2.F32 R47, -RZ, R50.reuse.H0_H0 ;  /* 0x20000032ff2f7230 */ /* 0x100fe40000004100 */
[----:B------:R-:W-:Y:S02]  /*7dd0*/  HADD2.F32 R50, -RZ, R50.H1_H1 ;  /* 0x30000032ff327230 */ /* 0x000fe40000004100 */
[-C--:B------:R-:W-:Y:S01]  /*7de0*/  FMUL.FTZ R93, R54, R65.reuse ;  /* 0x00000041365d7220 */ /* 0x080fe20000410000 */
[----:B------:R-:W-:Y:S02]  /*7df0*/  HADD2.F32 R59, -RZ, R46.H0_H0 ;  /* 0x2000002eff3b7230 */ /* 0x000fe40000004100 */
[-C--:B------:R-:W-:Y:S01]  /*7e00*/  FMUL.FTZ R46, R52, R178.reuse ;  /* 0x000000b2342e7220 */ /* 0x080fe20000410000 */
[----:B------:R-:W-:Y:S01]  /*7e10*/  FMUL.FTZ R67, R47, R178 ;  /* 0x000000b22f437220 */ /* 0x000fe20000410000 */
[----:B------:R-:W-:-:S02]  /*7e20*/  FMUL.FTZ R65, R50, R65 ;  /* 0x0000004132417220 */ /* 0x000fc40000410000 */
[----:B------:R-:W-:Y:S01]  /*7e30*/  FFMA.FTZ R46, R47, R176, -R46 ;  /* 0x000000b02f2e7223 */ /* 0x000fe2000001082e */
[-C--:B------:R-:W-:Y:S01]  /*7e40*/  FFMA.FTZ R93, R50, R59.reuse, -R93 ;  /* 0x0000003b325d7223 */ /* 0x080fe2000001085d */
[----:B------:R-:W-:Y:S01]  /*7e50*/  F2FP.F16.F32.PACK_AB R50, R57, R44 ;  /* 0x0000002c3932723e */ /* 0x000fe200000000ff */
[----:B------:R-:W-:Y:S01]  /*7e60*/  FFMA.FTZ R67, R52, R176, R67 ;  /* 0x000000b034437223 */ /* 0x000fe20000010043 */
[----:B------:R-:W-:Y:S01]  /*7e70*/  FFMA.FTZ R54, R54, R59, R65 ;  /* 0x0000003b36367223 */ /* 0x000fe20000010041 */
[----:B------:R-:W-:Y:S02]  /*7e80*/  F2FP.F16.F32.PACK_AB R52, R48, R45 ;  /* 0x0000002d3034723e */ /* 0x000fe400000000ff */
[----:B------:R-:W-:Y:S01]  /*7e90*/  F2FP.F16.F32.PACK_AB R93, R93, R46 ;  /* 0x0000002e5d5d723e */ /* 0x000fe200000000ff */
[----:B------:R-:W-:Y:S01]  /*7ea0*/  IMAD.MOV.U32 R48, RZ, RZ, R50 ;  /* 0x000000ffff307224 */ /* 0x000fe200078e0032 */
[----:B------:R-:W-:-:S03]  /*7eb0*/  F2FP.F16.F32.PACK_AB R54, R54, R67 ;  /* 0x000000433636723e */ /* 0x000fc600000000ff */
[----:B------:R-:W-:-:S07]  /*7ec0*/  IMAD.MOV.U32 R50, RZ, RZ, R93 ;  /* 0x000000ffff327224 */ /* 0x000fce00078e005d */
.L_x_532:
[----:B------:R-:W-:Y:S05]  /*7ed0*/  BSYNC B2 ;  /* 0x0000000000027941 */ /* 0x000fea0003800000 */
.L_x_531:
[----:B--2---:R4:W-:Y:S04]  /*7ee0*/  STG.E.128 desc[UR36][R60.64], R48 ;  /* 0x000000303c007986 */ /* 0x0049e8000c101d24 */
[----:B---3--:R4:W-:Y:S02]  /*7ef0*/  @!P4 STG.E.128 desc[UR36][R62.64], R52 ;  /* 0x000000343e00c986 */ /* 0x0089e4000c101d24 */
.L_x_522:
[----:B------:R-:W-:Y:S05]  /*7f00*/  BSYNC B1 ;  /* 0x0000000000017941 */ /* 0x000fea0003800000 */
.L_x_521:
[-C--:B--2---:R-:W-:Y:S02]  /*7f10*/  IMAD R44, R150, R130.reuse, RZ ;  /* 0x00000082962c7224 */ /* 0x084fe400078e02ff */
[----:B------:R-:W-:-:S04]  /*7f20*/  IMAD.WIDE.U32 R132, R202, R130, R132 ;  /* 0x00000082ca847225 */ /* 0x000fc800078e0084 */
[----:B------:R-:W-:Y:S01]  /*7f30*/  IMAD R131, R202, R131, R44 ;  /* 0x00000083ca837224 */ /* 0x000fe200078e022c */
[----:B------:R-:W-:Y:S06]  /*7f40*/  @P0 BRA `(.L_x_491) ;  /* 0x0000001800b00947 */ /* 0x000fec0003800000 */
[----:B------:R-:W-:Y:S01]  /*7f50*/  ISETP.NE.AND P0, PT, R14, RZ, PT ;  /* 0x000000ff0e00720c */ /* 0x000fe20003f05270 */
[----:B------:R-:W-:Y:S01]  /*7f60*/  BSSY B1, `(.L_x_533) ;  /* 0x000007a000017945 */ /* 0x000fe20003800000 */
[----:B------:R-:W-:-:S11]  /*7f70*/  IMAD.IADD R56, R133, 0x1, R131 ;  /* 0x0000000185387824 */ /* 0x000fd600078e0283 */
[----:B------:R-:W-:Y:S05]  /*7f80*/  @!P0 BRA `(.L_x_534) ;  /* 0x0000000400dc8947 */ /* 0x000fea0003800000 */
[----:B------:R-:W-:Y:S01]  /*7f90*/  SEL R44, R119, R153, !P3 ;  /* 0x00000099772c7207 */ /* 0x000fe20005800000 */
[----:B------:R-:W-:Y:S01]  /*7fa0*/  BSSY B2, `(.L_x_535) ;  /* 0x0000073000027945 */ /* 0x000fe20003800000 */
[----:B----4-:R-:W-:Y:S02]  /*7fb0*/  IADD3 R48, P0, P4, R104, R132, R29 ;  /* 0x0000008468307210 */ /* 0x010fe40007c1e01d */
[----:B------:R-:W-:Y:S02]  /*7fc0*/  SHF.R.S32.HI R45, RZ, 0x1f, R44 ;  /* 0x0000001fff2d7819 */ /* 0x000fe4000001142c */
[----:B------:R-:W-:Y:S02]  /*7fd0*/  IADD3.X R50, R101, R56, R13, P0, P4 ;  /* 0x0000003865327210 */ /* 0x000fe400007e840d */
[----:B------:R-:W-:-:S04]  /*7fe0*/  LEA.HI R45, R45, R44, RZ, 0x4 ;  /* 0x0000002c2d2d7211 */ /* 0x000fc800078f20ff */
[----:B------:R-:W-:-:S04]  /*7ff0*/  LEA.HI.SX32 R45, R45, R30, 0x1c ;  /* 0x0000001e2d2d7211 */ /* 0x000fc800078fe2ff */
[----:B------:R-:W-:Y:S02]  /*8000*/  SHF.L.U32 R44, R45, 0x3, RZ ;  /* 0x000000032d2c7819 */ /* 0x000fe400000006ff */
[----:B---3--:R-:W-:Y:S02]  /*8010*/  SHF.R.S32.HI R52, RZ, 0x1f, R45 ;  /* 0x0000001fff347819 */ /* 0x008fe4000001142d */
[----:B------:R-:W-:Y:S02]  /*8020*/  ISETP.GE.AND P0, PT, R44, R151, PT ;  /* 0x000000972c00720c */ /* 0x000fe40003f06270 */
[----:B------:R-:W-:Y:S02]  /*8030*/  LEA.HI R52, R52, R45, RZ, 0x3 ;  /* 0x0000002d34347211 */ /* 0x000fe400078f18ff */
[----:B------:R-:W-:-:S03]  /*8040*/  LOP3.LUT R45, R187, 0x38, R44, 0xf8, !PT ;  /* 0x00000038bb2d7812 */ /* 0x000fc600078ef82c */
[----:B------:R-:W-:-:S05]  /*8050*/  IMAD.SHL.U32 R52, R52, 0x400, RZ ;  /* 0x0000040034347824 */ /* 0x000fca00078e00ff */
[----:B------:R-:W-:Y:S02]  /*8060*/  LOP3.LUT R47, R52, 0x7fffe000, RZ, 0xc0, !PT ;  /* 0x7fffe000342f7812 */ /* 0x000fe400078ec0ff */
[--C-:B------:R-:W-:Y:S02]  /*8070*/  @!P0 SHF.R.S32.HI R49, RZ, 0x1f, R44.reuse ;  /* 0x0000001fff318819 */ /* 0x100fe4000001142c */
[----:B------:R-:W-:Y:S02]  /*8080*/  @!P0 IADD3 R46, P4, P5, R104, R132, R44 ;  /* 0x00000084682e8210 */ /* 0x000fe40007d9e02c */
[----:B------:R-:W-:Y:S01]  /*8090*/  LOP3.LUT R44, R45, R218, RZ, 0x3c, !PT ;  /* 0x000000da2d2c7212 */ /* 0x000fe200078e3cff */
[----:B------:R-:W-:Y:S01]  /*80a0*/  IMAD R45, R18, 0x6000, R144 ;  /* 0x00006000122d7824 */ /* 0x000fe200078e0290 */
[----:B------:R-:W-:Y:S02]  /*80b0*/  @!P0 IADD3.X R49, R101, R56, R49, P4, P5 ;  /* 0x0000003865318210 */ /* 0x000fe400027ea431 */
[----:B------:R-:W-:-:S02]  /*80c0*/  IADD3 R47, R44, R47, R193 ;  /* 0x0000002f2c2f7210 */ /* 0x000fc40007ffe0c1 */
[----:B------:R-:W-:Y:S02]  /*80d0*/  LEA R52, P4, R48, R120, 0x1 ;  /* 0x0000007830347211 */ /* 0x000fe400078808ff */
[----:B------:R-:W-:Y:S01]  /*80e0*/  LEA R45, R45, R2, 0x1 ;  /* 0x000000022d2d7211 */ /* 0x000fe200078e08ff */
[----:B------:R-:W-:Y:S01]  /*80f0*/  IMAD R47, R18, 0x6000, R47 ;  /* 0x00006000122f7824 */ /* 0x000fe200078e022f */
[----:B------:R-:W-:Y:S02]  /*8100*/  LEA.HI.X R53, R48, R121, R50, 0x1, P4 ;  /* 0x0000007930357211 */ /* 0x000fe400020f0c32 */
[----:B------:R-:W-:Y:S01]  /*8110*/  @!P0 LEA R54, P4, R46, R120, 0x1 ;  /* 0x000000782e368211 */ /* 0x000fe200078808ff */
[----:B------:R-:W-:-:S03]  /*8120*/  IMAD R48, R47, 0x2, R2 ;  /* 0x000000022f307824 */ /* 0x000fc600078e0202 */
[----:B------:R-:W-:Y:S02]  /*8130*/  @!P0 LEA.HI.X R55, R46, R121, R49, 0x1, P4 ;  /* 0x000000792e378211 */ /* 0x000fe400020f0c31 */
[----:B------:R-:W2:Y:S01]  /*8140*/  LDS.128 R44, [R45+0x1c400] ;  /* 0x01c400002d2c7984 */ /* 0x000ea20000000c00 */
[----:B------:R-:W-:-:S03]  /*8150*/  ISETP.GE.AND P4, PT, R22, R122, PT ;  /* 0x0000007a1600720c */ /* 0x000fc60003f86270 */
[----:B------:R-:W3:Y:S10]  /*8160*/  LDS.128 R48, [R48+0x1c400] ;  /* 0x01c4000030307984 */ /* 0x000ef40000000c00 */
[----:B------:R-:W-:Y:S05]  /*8170*/  @P4 BRA `(.L_x_536) ;  /* 0x0000000400544947 */ /* 0x000fea0003800000 */
[----:B---3--:R-:W-:Y:S01]  /*8180*/  MOV R62, R49 ;  /* 0x00000031003e7202 */ /* 0x008fe20000000f00 */
[----:B------:R-:W-:Y:S01]  /*8190*/  IMAD.MOV.U32 R63, RZ, RZ, R51 ;  /* 0x000000ffff3f7224 */ /* 0x000fe200078e0033 */
[----:B------:R-:W-:Y:S01]  /*81a0*/  SHF.R.U32.HI R67, RZ, 0x10, R89 ;  /* 0x00000010ff437819 */ /* 0x000fe20000011659 */
[----:B------:R-:W-:Y:S01]  /*81b0*/  IMAD.MOV.U32 R61, RZ, RZ, R48 ;  /* 0x000000ffff3d7224 */ /* 0x000fe200078e0030 */
[--C-:B------:R-:W-:Y:S01]  /*81c0*/  SHF.R.U32.HI R65, RZ, 0x10, R77.reuse ;  /* 0x00000010ff417819 */ /* 0x100fe2000001164d */
[--C-:B------:R-:W-:Y:S01]  /*81d0*/  HADD2.F32 R51, -RZ, R62.reuse.H0_H0 ;  /* 0x2000003eff337230 */ /* 0x100fe20000004100 */
[----:B--2---:R-:W-:Y:S01]  /*81e0*/  MOV R49, R47 ;  /* 0x0000002f00317202 */ /* 0x004fe20000000f00 */
[----:B------:R-:W-:Y:S01]  /*81f0*/  HADD2.F32 R62, -RZ, R62.H1_H1 ;  /* 0x3000003eff3e7230 */ /* 0x000fe20000004100 */
[----:B------:R-:W-:Y:S01]  /*8200*/  SHF.R.U64 R57, R76, 0x10, R77 ;  /* 0x000000104c397819 */ /* 0x000fe2000000124d */
[----:B------:R-:W-:Y:S01]  /*8210*/  HADD2.F32 R67, -RZ, R67.H0_H0 ;  /* 0x20000043ff437230 */ /* 0x000fe20000004100 */
[--C-:B------:R-:W-:Y:S01]  /*8220*/  SHF.R.U64 R59, R90, 0x10, R91.reuse ;  /* 0x000000105a3b7819 */ /* 0x100fe2000000125b */
[----:B------:R-:W-:Y:S01]  /*8230*/  HADD2.F32 R66, -RZ, R175.H1_H1 ;  /* 0x300000afff427230 */ /* 0x000fe20000004100 */
[----:B------:R-:W-:Y:S01]  /*8240*/  SHF.R.U32.HI R90, RZ, 0x10, R91 ;  /* 0x00000010ff5a7819 */ /* 0x000fe2000001165b */
[----:B------:R-:W-:-:S02]  /*8250*/  HADD2.F32 R48, -RZ, R45.H1_H1 ;  /* 0x3000002dff307230 */ /* 0x000fc40000004100 */
[-C--:B------:R-:W-:Y:S01]  /*8260*/  FMUL.FTZ R77, R62, R67.reuse ;  /* 0x000000433e4d7220 */ /* 0x080fe20000410000 */
[----:B------:R-:W-:Y:S02]  /*8270*/  HADD2.F32 R47, -RZ, R45.H0_H0 ;  /* 0x2000002dff2f7230 */ /* 0x000fe40000004100 */
[-C--:B------:R-:W-:Y:S01]  /*8280*/  FMUL.FTZ R76, R51, R66.reuse ;  /* 0x00000042334c7220 */ /* 0x080fe20000410000 */
[----:B------:R-:W-:Y:S02]  /*8290*/  HADD2.F32 R64, -RZ, R166.H1_H1 ;  /* 0x300000a6ff407230 */ /* 0x000fe40000004100 */
[----:B------:R-:W-:Y:S01]  /*82a0*/  FMUL.FTZ R67, R48, R67 ;  /* 0x0000004330437220 */ /* 0x000fe20000410000 */
[----:B------:R-:W-:Y:S02]  /*82b0*/  HADD2.F32 R65, -RZ, R65.H0_H0 ;  /* 0x20000041ff417230 */ /* 0x000fe40000004100 */
[C---:B------:R-:W-:Y:S01]  /*82c0*/  FMUL.FTZ R66, R47.reuse, R66 ;  /* 0x000000422f427220 */ /* 0x040fe20000410000 */
[----:B------:R-:W-:Y:S01]  /*82d0*/  SHF.R.U64 R58, R78, 0x10, R79 ;  /* 0x000000104e3a7819 */ /* 0x000fe2000000124f */
[----:B------:R-:W-:Y:S01]  /*82e0*/  FFMA.FTZ R45, R47, R64, -R76 ;  /* 0x000000402f2d7223 */ /* 0x000fe2000001084c */
[----:B------:R-:W-:-:S02]  /*82f0*/  HADD2.F32 R76, -RZ, R174.H1_H1 ;  /* 0x300000aeff4c7230 */ /* 0x000fc40000004100 */
[-C--:B------:R-:W-:Y:S01]  /*8300*/  FFMA.FTZ R48, R48, R65.reuse, -R77 ;  /* 0x0000004130307223 */ /* 0x080fe2000001084d */
[----:B------:R-:W-:Y:S01]  /*8310*/  FFMA.FTZ R62, R62, R65, R67 ;  /* 0x000000413e3e7223 */ /* 0x000fe20000010043 */
[----:B------:R-:W-:Y:S01]  /*8320*/  FFMA.FTZ R47, R51, R64, R66 ;  /* 0x00000040332f7223 */ /* 0x000fe20000010042 */
[----:B------:R-:W-:Y:S01]  /*8330*/  HADD2.F32 R65, -RZ, R63.H0_H0 ;  /* 0x2000003fff417230 */ /* 0x000fe20000004100 */
[----:B------:R-:W-:Y:S01]  /*8340*/  SHF.R.U32.HI R78, RZ, 0x10, R79 ;  /* 0x00000010ff4e7819 */ /* 0x000fe2000001164f */
[--C-:B------:R-:W-:Y:S01]  /*8350*/  HADD2.F32 R51, -RZ, R49.reuse.H0_H0 ;  /* 0x20000031ff337230 */ /* 0x100fe20000004100 */
[----:B------:R-:W-:Y:S01]  /*8360*/  SHF.R.U64 R60, R88, 0x10, R89 ;  /* 0x00000010583c7819 */ /* 0x000fe20000001259 */
[----:B------:R-:W-:Y:S02]  /*8370*/  HADD2.F32 R67, -RZ, R90.H0_H0 ;  /* 0x2000005aff437230 */ /* 0x000fe40000004100 */
[----:B------:R-:W-:Y:S01]  /*8380*/  FMUL.FTZ R88, R65, R76 ;  /* 0x0000004c41587220 */ /* 0x000fe20000410000 */
[----:B------:R-:W-:-:S02]  /*8390*/  HADD2.F32 R64, -RZ, R49.H1_H1 ;  /* 0x30000031ff407230 */ /* 0x000fc40000004100 */
[C---:B------:R-:W-:Y:S01]  /*83a0*/  FMUL.FTZ R76, R51.reuse, R76 ;  /* 0x0000004c334c7220 */ /* 0x040fe20000410000 */
[----:B------:R-:W-:Y:S01]  /*83b0*/  HADD2.F32 R66, -RZ, R165.H1_H1 ;  /* 0x300000a5ff427230 */ /* 0x000fe20000004100 */
[----:B------:R-:W-:Y:S01]  /*83c0*/  F2FP.F16.F32.PACK_AB R45, R48, R45 ;  /* 0x0000002d302d723e */ /* 0x000fe200000000ff */
[----:B------:R-:W-:Y:S02]  /*83d0*/  HADD2.F32 R63, -RZ, R63.H1_H1 ;  /* 0x3000003fff3f7230 */ /* 0x000fe40000004100 */
[-C--:B------:R-:W-:Y:S01]  /*83e0*/  FMUL.FTZ R90, R64, R67.reuse ;  /* 0x00000043405a7220 */ /* 0x080fe20000410000 */
[----:B------:R-:W-:Y:S02]  /*83f0*/  HADD2.F32 R78, -RZ, R78.H0_H0 ;  /* 0x2000004eff4e7230 */ /* 0x000fe40000004100 */
[-C--:B------:R-:W-:Y:S01]  /*8400*/  FFMA.FTZ R49, R51, R66.reuse, -R88 ;  /* 0x0000004233317223 */ /* 0x080fe20000010858 */
[----:B------:R-:W-:Y:S01]  /*8410*/  FFMA.FTZ R51, R65, R66, R76 ;  /* 0x0000004241337223 */ /* 0x000fe2000001004c */
[----:B------:R-:W-:Y:S01]  /*8420*/  FMUL.FTZ R77, R63, R67 ;  /* 0x000000433f4d7220 */ /* 0x000fe20000410000 */
[----:B------:R-:W-:-:S02]  /*8430*/  HADD2.F32 R65, -RZ, R60.H0_H0 ;  /* 0x2000003cff417230 */ /* 0x000fc40000004100 */
[-C--:B------:R-:W-:Y:S01]  /*8440*/  FFMA.FTZ R66, R63, R78.reuse, R90 ;  /* 0x0000004e3f427223 */ /* 0x080fe2000001005a */
[----:B------:R-:W-:Y:S02]  /*8450*/  HADD2.F32 R175, -RZ, R175.H0_H0 ;  /* 0x200000afffaf7230 */ /* 0x000fe40000004100 */
[----:B------:R-:W-:Y:S01]  /*8460*/  FFMA.FTZ R64, R64, R78, -R77 ;  /* 0x0000004e40407223 */ /* 0x000fe2000001084d */
[--C-:B------:R-:W-:Y:S02]  /*8470*/  HADD2.F32 R63, -RZ, R61.reuse.H0_H0 ;  /* 0x2000003dff3f7230 */ /* 0x100fe40000004100 */
[--C-:B------:R-:W-:Y:S01]  /*8480*/  HADD2.F32 R60, -RZ, R44.reuse.H0_H0 ;  /* 0x2000002cff3c7230 */ /* 0x100fe20000004100 */
[----:B------:R-:W-:Y:S01]  /*8490*/  F2FP.F16.F32.PACK_AB R51, R66, R51 ;  /* 0x000000334233723e */ /* 0x000fe200000000ff */
[----:B------:R-:W-:Y:S02]  /*84a0*/  HADD2.F32 R61, -RZ, R61.H1_H1 ;  /* 0x3000003dff3d7230 */ /* 0x000fe40000004100 */
[----:B------:R-:W-:Y:S01]  /*84b0*/  FMUL.FTZ R67, R63, R175 ;  /* 0x000000af3f437220 */ /* 0x000fe20000410000 */
[----:B------:R-:W-:-:S02]  /*84c0*/  HADD2.F32 R44, -RZ, R44.H1_H1 ;  /* 0x3000002cff2c7230 */ /* 0x000fc40000004100 */
[----:B------:R-:W-:Y:S01]  /*84d0*/  FMUL.FTZ R76, R60, R175 ;  /* 0x000000af3c4c7220 */ /* 0x000fe20000410000 */
[----:B------:R-:W-:Y:S02]  /*84e0*/  HADD2.F32 R166, -RZ, R166.H0_H0 ;  /* 0x200000a6ffa67230 */ /* 0x000fe40000004100 */
[-C--:B------:R-:W-:Y:S01]  /*84f0*/  FMUL.FTZ R77, R61, R65.reuse ;  /* 0x000000413d4d7220 */ /* 0x080fe20000410000 */
[----:B------:R-:W-:Y:S02]  /*8500*/  HADD2.F32 R57, -RZ, R57.H0_H0 ;  /* 0x20000039ff397230 */ /* 0x000fe40000004100 */
[----:B------:R-:W-:Y:S01]  /*8510*/  FMUL.FTZ R78, R44, R65 ;  /* 0x000000412c4e7220 */ /* 0x000fe20000410000 */
[----:B------:R-:W-:Y:S02]  /*8520*/  HADD2.F32 R174, -RZ, R174.H0_H0 ;  /* 0x200000aeffae7230 */ /* 0x000fe40000004100 */
[-C--:B------:R-:W-:Y:S01]  /*8530*/  FFMA.FTZ R67, R60, R166.reuse, -R67 ;  /* 0x000000a63c437223 */ /* 0x080fe20000010843 */
[----:B------:R-:W-:Y:S01]  /*8540*/  FFMA.FTZ R76, R63, R166, R76 ;  /* 0x000000a63f4c7223 */ /* 0x000fe2000001004c */
[-C--:B------:R-:W-:Y:S01]  /*8550*/  FFMA.FTZ R60, R44, R57.reuse, -R77 ;  /* 0x000000392c3c7223 */ /* 0x080fe2000001084d */
[----:B------:R-:W-:Y:S01]  /*8560*/  FFMA.FTZ R63, R61, R57, R78 ;  /* 0x000000393d3f7223 */ /* 0x000fe2000001004e */
[----:B------:R-:W-:Y:S01]  /*8570*/  HADD2.F32 R57, -RZ, R50.H0_H0 ;  /* 0x20000032ff397230 */ /* 0x000fe20000004100 */
[----:B------:R-:W-:Y:S01]  /*8580*/  F2FP.F16.F32.PACK_AB R64, R64, R49 ;  /* 0x000000314040723e */ /* 0x000fe200000000ff */
[----:B------:R-:W-:Y:S01]  /*8590*/  HADD2.F32 R61, -RZ, R59.H0_H0 ;  /* 0x2000003bff3d7230 */ /* 0x000fe20000004100 */
[----:B------:R-:W-:Y:S01]  /*85a0*/  F2FP.F16.F32.PACK_AB R49, R62, R47 ;  /* 0x0000002f3e31723e */ /* 0x000fe200000000ff */
[----:B------:R-:W-:-:S02]  /*85b0*/  HADD2.F32 R44, -RZ, R46.H0_H0 ;  /* 0x2000002eff2c7230 */ /* 0x000fc40000004100 */
[----:B------:R-:W-:Y:S01]  /*85c0*/  FMUL.FTZ R65, R57, R174 ;  /* 0x000000ae39417220 */ /* 0x000fe20000410000 */
[----:B------:R-:W-:Y:S01]  /*85d0*/  HADD2.F32 R50, -RZ, R50.H1_H1 ;  /* 0x30000032ff327230 */ /* 0x000fe20000004100 */
[----:B------:R-:W-:Y:S01]  /*85e0*/  F2FP.F16.F32.PACK_AB R48, R63, R76 ;  /* 0x0000004c3f30723e */ /* 0x000fe200000000ff */
[----:B------:R-:W-:Y:S02]  /*85f0*/  HADD2.F32 R46, -RZ, R46.H1_H1 ;  /* 0x3000002eff2e7230 */ /* 0x000fe40000004100 */
[----:B------:R-:W-:Y:S01]  /*8600*/  FMUL.FTZ R174, R44, R174 ;  /* 0x000000ae2cae7220 */ /* 0x000fe20000410000 */
[----:B------:R-:W-:Y:S02]  /*8610*/  HADD2.F32 R165, -RZ, R165.H0_H0 ;  /* 0x200000a5ffa57230 */ /* 0x000fe40000004100 */
[-C--:B------:R-:W-:Y:S01]  /*8620*/  FMUL.FTZ R77, R50, R61.reuse ;  /* 0x0000003d324d7220 */ /* 0x080fe20000410000 */
[----:B------:R-:W-:Y:S02]  /*8630*/  HADD2.F32 R59, -RZ, R58.H0_H0 ;  /* 0x2000003aff3b7230 */ /* 0x000fe40000004100 */
[----:B------:R-:W-:Y:S01]  /*8640*/  FMUL.FTZ R61, R46, R61 ;  /* 0x0000003d2e3d7220 */ /* 0x000fe20000410000 */
[----:B------:R-:W-:Y:S01]  /*8650*/  MOV R47, R64 ;  /* 0x00000040002f7202 */ /* 0x000fe20000000f00 */
[-C--:B------:R-:W-:Y:S01]  /*8660*/  FFMA.FTZ R65, R44, R165.reuse, -R65 ;  /* 0x000000a52c417223 */ /* 0x080fe20000010841 */
[----:B------:R-:W-:Y:S01]  /*8670*/  FFMA.FTZ R174, R57, R165, R174 ;  /* 0x000000a539ae7223 */ /* 0x000fe200000100ae */
[-C--:B------:R-:W-:Y:S01]  /*8680*/  FFMA.FTZ R46, R46, R59.reuse, -R77 ;  /* 0x0000003b2e2e7223 */ /* 0x080fe2000001084d */
[----:B------:R-:W-:Y:S01]  /*8690*/  FFMA.FTZ R61, R50, R59, R61 ;  /* 0x0000003b323d7223 */ /* 0x000fe2000001003d */
[----:B------:R-:W-:-:S03]  /*86a0*/  F2FP.F16.F32.PACK_AB R44, R60, R67 ;  /* 0x000000433c2c723e */ /* 0x000fc600000000ff */
[----:B------:R-:W-:Y:S02]  /*86b0*/  F2FP.F16.F32.PACK_AB R46, R46, R65 ;  /* 0x000000412e2e723e */ /* 0x000fe400000000ff */
[----:B------:R-:W-:-:S07]  /*86c0*/  F2FP.F16.F32.PACK_AB R50, R61, R174 ;  /* 0x000000ae3d32723e */ /* 0x000fce00000000ff */
.L_x_536:
[----:B------:R-:W-:Y:S05]  /*86d0*/  BSYNC B2 ;  /* 0x0000000000027941 */ /* 0x000fea0003800000 */
.L_x_535:
[----:B--2---:R2:W-:Y:S04]  /*86e0*/  STG.E.128 desc[UR36][R52.64], R44 ;  /* 0x0000002c34007986 */ /* 0x0045e8000c101d24 */
[----:B---3--:R2:W-:Y:S02]  /*86f0*/  @!P0 STG.E.128 desc[UR36][R54.64], R48 ;  /* 0x0000003036008986 */ /* 0x0085e4000c101d24 */
.L_x_534:
[----:B------:R-:W-:Y:S05]  /*8700*/  BSYNC B1 ;  /* 0x0000000000017941 */ /* 0x000fea0003800000 */
.L_x_533:
[----:B------:R-:W-:Y:S01]  /*8710*/  ISETP.NE.AND P0, PT, R10, RZ, PT ;  /* 0x000000ff0a00720c */ /* 0x000fe20003f05270 */
[----:B------:R-:W-:-:S12]  /*8720*/  BSSY B1, `(.L_x_537) ;  /* 0x000007b000017945 */ /* 0x000fd80003800000 */
[----:B------:R-:W-:Y:S05]  /*8730*/  @!P0 BRA `(.L_x_538) ;  /* 0x0000000400e48947 */ /* 0x000fea0003800000 */
[----:B--2---:R-:W-:Y:S01]  /*8740*/  SEL R44, R119, R153, !P2 ;  /* 0x00000099772c7207 */ /* 0x004fe20005000000 */
[----:B------:R-:W-:Y:S01]  /*8750*/  BSSY B2, `(.L_x_539) ;  /* 0x0000075000027945 */ /* 0x000fe20003800000 */
[----:B----4-:R-:W-:Y:S02]  /*8760*/  IADD3 R48, P0, P4, R104, R132, R21 ;  /* 0x0000008468307210 */ /* 0x010fe40007c1e015 */
[----:B------:R-:W-:Y:S02]  /*8770*/  SHF.R.S32.HI R45, RZ, 0x1f, R44 ;  /* 0x0000001fff2d7819 */ /* 0x000fe4000001142c */
[----:B------:R-:W-:Y:S02]  /*8780*/  IADD3.X R50, R101, R56, R12, P0, P4 ;  /* 0x0000003865327210 */ /* 0x000fe400007e840c */
[----:B------:R-:W-:-:S04]  /*8790*/  LEA.HI R45, R45, R44, RZ, 0x4 ;  /* 0x0000002c2d2d7211 */ /* 0x000fc800078f20ff */
[----:B------:R-:W-:-:S04]  /*87a0*/  LEA.HI.SX32 R45, R45, R28, 0x1c ;  /* 0x0000001c2d2d7211 */ /* 0x000fc800078fe2ff */
[----:B---3--:R-:W-:Y:S01]  /*87b0*/  SHF.R.S32.HI R52, RZ, 0x1f, R45 ;  /* 0x0000001fff347819 */ /* 0x008fe2000001142d */
[----:B------:R-:W-:-:S03]  /*87c0*/  IMAD.SHL.U32 R44, R45, 0x8, RZ ;  /* 0x000000082d2c7824 */ /* 0x000fc600078e00ff */
[----:B------:R-:W-:Y:S02]  /*87d0*/  LEA.HI R52, R52, R45, RZ, 0x3 ;  /* 0x0000002d34347211 */ /* 0x000fe400078f18ff */
[----:B------:R-:W-:Y:S02]  /*87e0*/  ISETP.GE.AND P0, PT, R44, R151, PT ;  /* 0x000000972c00720c */ /* 0x000fe40003f06270 */
[----:B------:R-:W-:Y:S02]  /*87f0*/  LOP3.LUT R45, R187, 0x38, R44, 0xf8, !PT ;  /* 0x00000038bb2d7812 */ /* 0x000fe400078ef82c */
[----:B------:R-:W-:-:S04]  /*8800*/  SHF.L.U32 R52, R52, 0xa, RZ ;  /* 0x0000000a34347819 */ /* 0x000fc800000006ff */
[----:B------:R-:W-:-:S05]  /*8810*/  LOP3.LUT R47, R52, 0x7fffe000, RZ, 0xc0, !PT ;  /* 0x7fffe000342f7812 */ /* 0x000fca00078ec0ff */
[--C-:B------:R-:W-:Y:S02]  /*8820*/  @!P0 SHF.R.S32.HI R49, RZ, 0x1f, R44.reuse ;  /* 0x0000001fff318819 */ /* 0x100fe4000001142c */
[----:B------:R-:W-:Y:S02]  /*8830*/  @!P0 IADD3 R46, P4, P5, R104, R132, R44 ;  /* 0x00000084682e8210 */ /* 0x000fe40007d9e02c */
[----:B------:R-:W-:Y:S01]  /*8840*/  LOP3.LUT R44, R45, R218, RZ, 0x3c, !PT ;  /* 0x000000da2d2c7212 */ /* 0x000fe200078e3cff */
[----:B------:R-:W-:Y:S01]  /*8850*/  IMAD R45, R18, 0x6000, R138 ;  /* 0x00006000122d7824 */ /* 0x000fe200078e028a */
[----:B------:R-:W-:Y:S02]  /*8860*/  @!P0 IADD3.X R49, R101, R56, R49, P4, P5 ;  /* 0x0000003865318210 */ /* 0x000fe400027ea431 */
[----:B------:R-:W-:Y:S01]  /*8870*/  IADD3 R47, R44, R47, R193 ;  /* 0x0000002f2c2f7210 */ /* 0x000fe20007ffe0c1 */
[----:B------:R-:W-:Y:S01]  /*8880*/  IMAD R45, R45, 0x2, R2 ;  /* 0x000000022d2d7824 */ /* 0x000fe200078e0202 */
[----:B------:R-:W-:-:S03]  /*8890*/  LEA R52, P4, R48, R120, 0x1 ;  /* 0x0000007830347211 */ /* 0x000fc600078808ff */
[----:B------:R-:W-:Y:S01]  /*88a0*/  IMAD R47, R18, 0x6000, R47 ;  /* 0x00006000122f7824 */ /* 0x000fe200078e022f */
[-C--:B------:R-:W-:Y:S02]  /*88b0*/  LEA.HI.X R53, R48, R121.reuse, R50, 0x1, P4 ;  /* 0x0000007930357211 */ /* 0x080fe400020f0c32 */
[C---:B------:R-:W-:Y:S02]  /*88c0*/  @!P0 LEA R54, P4, R46.reuse, R120, 0x1 ;  /* 0x000000782e368211 */ /* 0x040fe400078808ff */
[----:B------:R-:W-:Y:S02]  /*88d0*/  LEA R48, R47, R2, 0x1 ;  /* 0x000000022f307211 */ /* 0x000fe400078e08ff */
[----:B------:R-:W-:Y:S02]  /*88e0*/  @!P0 LEA.HI.X R55, R46, R121, R49, 0x1, P4 ;  /* 0x000000792e378211 */ /* 0x000fe400020f0c31 */
[----:B------:R-:W2:Y:S01]  /*88f0*/  LDS.128 R44, [R45+0x1c400] ;  /* 0x01c400002d2c7984 */ /* 0x000ea20000000c00 */
[----:B------:R-:W-:-:S03]  /*8900*/  ISETP.GE.AND P4, PT, R184, R122, PT ;  /* 0x0000007ab800720c */ /* 0x000fc60003f86270 */
[----:B------:R-:W3:Y:S10]  /*8910*/  LDS.128 R48, [R48+0x1c400] ;  /* 0x01c4000030307984 */ /* 0x000ef40000000c00 */
[----:B------:R-:W-:Y:S05]  /*8920*/  @P4 BRA `(.L_x_540) ;  /* 0x00000004005c4947 */ /* 0x000fea0003800000 */
[----:B--2---:R-:W-:Y:S01]  /*8930*/  IMAD.MOV.U32 R61, RZ, RZ, R44 ;  /* 0x000000ffff3d7224 */ /* 0x004fe200078e002c */
[----:B---3--:R-:W-:Y:S01]  /*8940*/  MOV R44, R49 ;  /* 0x00000031002c7202 */ /* 0x008fe20000000f00 */
[----:B------:R-:W-:Y:S01]  /*8950*/  IMAD.MOV.U32 R62, RZ, RZ, R48 ;  /* 0x000000ffff3e7224 */ /* 0x000fe200078e0030 */
[----:B------:R-:W-:Y:S01]  /*8960*/  SHF.R.U32.HI R66, RZ, 0x10, R85 ;  /* 0x00000010ff427819 */ /* 0x000fe20000011655 */
[----:B------:R-:W-:Y:S01]  /*8970*/  IMAD.MOV.U32 R63, RZ, RZ, R51 ;  /* 0x000000ffff3f7224 */ /* 0x000fe200078e0033 */
[--C-:B------:R-:W-:Y:S01]  /*8980*/  SHF.R.U32.HI R64, RZ, 0x10, R73.reuse ;  /* 0x00000010ff407819 */ /* 0x100fe20000011649 */
[----:B------:R-:W-:Y:S01]  /*8990*/  HADD2.F32 R67, -RZ, R163.H1_H1 ;  /* 0x300000a3ff437230 */ /* 0x000fe20000004100 */
[----:B------:R-:W-:Y:S01]  /*89a0*/  MOV R49, R47 ;  /* 0x0000002f00317202 */ /* 0x000fe20000000f00 */
[--C-:B------:R-:W-:Y:S01]  /*89b0*/  HADD2.F32 R48, -RZ, R44.reuse.H0_H0 ;  /* 0x2000002cff307230 */ /* 0x100fe20000004100 */
[----:B------:R-:W-:Y:S01]  /*89c0*/  SHF.R.U64 R59, R72, 0x10, R73 ;  /* 0x00000010483b7819 */ /* 0x000fe20000001249 */
[----:B------:R-:W-:Y:S01]  /*89d0*/  HADD2.F32 R51, -RZ, R44.H1_H1 ;  /* 0x3000002cff337230 */ /* 0x000fe20000004100 */
[--C-:B------:R-:W-:Y:S01]  /*89e0*/  SHF.R.U64 R58, R86, 0x10, R87.reuse ;  /* 0x00000010563a7819 */ /* 0x100fe20000001257 */
[--C-:B------:R-:W-:Y:S01]  /*89f0*/  HADD2.F32 R44, -RZ, R45.reuse.H0_H0 ;  /* 0x2000002dff2c7230 */ /* 0x100fe20000004100 */
[----:B------:R-:W-:Y:S01]  /*8a00*/  SHF.R.U32.HI R86, RZ, 0x10, R87 ;  /* 0x00000010ff567819 */ /* 0x000fe20000011657 */
[----:B------:R-:W-:Y:S01]  /*8a10*/  HADD2.F32 R66, -RZ, R66.H0_H0 ;  /* 0x20000042ff427230 */ /* 0x000fe20000004100 */
[----:B------:R-:W-:Y:S01]  /*8a20*/  SHF.R.U64 R57, R74, 0x10, R75 ;  /* 0x000000104a397819 */ /* 0x000fe2000000124b */
[----:B------:R-:W-:-:S02]  /*8a30*/  HADD2.F32 R47, -RZ, R45.H1_H1 ;  /* 0x3000002dff2f7230 */ /* 0x000fc40000004100 */
[-C--:B------:R-:W-:Y:S01]  /*8a40*/  FMUL.FTZ R45, R48, R67.reuse ;  /* 0x00000043302d7220 */ /* 0x080fe20000410000 */
[----:B------:R-:W-:Y:S02]  /*8a50*/  HADD2.F32 R65, -RZ, R161.H1_H1 ;  /* 0x300000a1ff417230 */ /* 0x000fe40000004100 */
[C---:B------:R-:W-:Y:S01]  /*8a60*/  FMUL.FTZ R67, R44.reuse, R67 ;  /* 0x000000432c437220 */ /* 0x040fe20000410000 */
[----:B------:R-:W-:Y:S02]  /*8a70*/  HADD2.F32 R64, -RZ, R64.H0_H0 ;  /* 0x20000040ff407230 */ /* 0x000fe40000004100 */
[-C--:B------:R-:W-:Y:S01]  /*8a80*/  FMUL.FTZ R72, R51, R66.reuse ;  /* 0x0000004233487220 */ /* 0x080fe20000410000 */
[C---:B------:R-:W-:Y:S01]  /*8a90*/  FMUL.FTZ R66, R47.reuse, R66 ;  /* 0x000000422f427220 */ /* 0x040fe20000410000 */
[-C--:B------:R-:W-:Y:S01]  /*8aa0*/  FFMA.FTZ R44, R44, R65.reuse, -R45 ;  /* 0x000000412c2c7223 */ /* 0x080fe2000001082d */
[----:B------:R-:W-:Y:S01]  /*8ab0*/  FFMA.FTZ R45, R48, R65, R67 ;  /* 0x00000041302d7223 */ /* 0x000fe20000010043 */
[-C--:B------:R-:W-:Y:S01]  /*8ac0*/  FFMA.FTZ R47, R47, R64.reuse, -R72 ;  /* 0x000000402f2f7223 */ /* 0x080fe20000010848 */
[----:B------:R-:W-:Y:S01]  /*8ad0*/  FFMA.FTZ R48, R51, R64, R66 ;  /* 0x0000004033307223 */ /* 0x000fe20000010042 */
[--C-:B------:R-:W-:Y:S01]  /*8ae0*/  HADD2.F32 R64, -RZ, R63.reuse.H0_H0 ;  /* 0x2000003fff407230 */ /* 0x100fe20000004100 */
[----:B------:R-:W-:Y:S01]  /*8af0*/  SHF.R.U32.HI R74, RZ, 0x10, R75 ;  /* 0x00000010ff4a7819 */ /* 0x000fe2000001164b */
[----:B------:R-:W-:Y:S01]  /*8b00*/  HADD2.F32 R63, -RZ, R63.H1_H1 ;  /* 0x3000003fff3f7230 */ /* 0x000fe20000004100 */
[----:B------:R-:W-:Y:S01]  /*8b10*/  SHF.R.U64 R60, R84, 0x10, R85 ;  /* 0x00000010543c7819 */ /* 0x000fe20000001255 */
[----:B------:R-:W-:Y:S01]  /*8b20*/  HADD2.F32 R51, -RZ, R49.H0_H0 ;  /* 0x20000031ff337230 */ /* 0x000fe20000004100 */
[----:B------:R-:W-:Y:S01]  /*8b30*/  F2FP.F16.F32.PACK_AB R47, R47, R44 ;  /* 0x0000002c2f2f723e */ /* 0x000fe200000000ff */
[----:B------:R-:W-:-:S02]  /*8b40*/  HADD2.F32 R72, -RZ, R86.H0_H0 ;  /* 0x20000056ff487230 */ /* 0x000fc40000004100 */
[----:B------:R-:W-:Y:S02]  /*8b50*/  HADD2.F32 R67, -RZ, R162.H1_H1 ;  /* 0x300000a2ff437230 */ /* 0x000fe40000004100 */
[----:B------:R-:W-:Y:S02]  /*8b60*/  HADD2.F32 R49, -RZ, R49.H1_H1 ;  /* 0x30000031ff317230 */ /* 0x000fe40000004100 */
[-C--:B------:R-:W-:Y:S01]  /*8b70*/  FMUL.FTZ R76, R63, R72.reuse ;  /* 0x000000483f4c7220 */ /* 0x080fe20000410000 */
[----:B------:R-:W-:Y:S02]  /*8b80*/  HADD2.F32 R65, -RZ, R160.H1_H1 ;  /* 0x300000a0ff417230 */ /* 0x000fe40000004100 */
[-C--:B------:R-:W-:Y:S01]  /*8b90*/  FMUL.FTZ R73, R51, R67.reuse ;  /* 0x0000004333497220 */ /* 0x080fe20000410000 */
[----:B------:R-:W-:Y:S02]  /*8ba0*/  HADD2.F32 R66, -RZ, R74.H0_H0 ;  /* 0x2000004aff427230 */ /* 0x000fe40000004100 */
[----:B------:R-:W-:Y:S01]  /*8bb0*/  FMUL.FTZ R74, R64, R67 ;  /* 0x00000043404a7220 */ /* 0x000fe20000410000 */
[----:B------:R-:W-:Y:S01]  /*8bc0*/  FMUL.FTZ R72, R49, R72 ;  /* 0x0000004831487220 */ /* 0x000fe20000410000 */
[----:B------:R-:W-:-:S02]  /*8bd0*/  HADD2.F32 R60, -RZ, R60.H0_H0 ;  /* 0x2000003cff3c7230 */ /* 0x000fc40000004100 */
[-C--:B------:R-:W-:Y:S01]  /*8be0*/  FFMA.FTZ R73, R64, R65.reuse, R73 ;  /* 0x0000004140497223 */ /* 0x080fe20000010049 */
[----:B------:R-:W-:Y:S01]  /*8bf0*/  FFMA.FTZ R67, R51, R65, -R74 ;  /* 0x0000004133437223 */ /* 0x000fe2000001084a */
[-C--:B------:R-:W-:Y:S01]  /*8c00*/  FFMA.FTZ R76, R49, R66.reuse, -R76 ;  /* 0x00000042314c7223 */ /* 0x080fe2000001084c */
[----:B------:R-:W-:Y:S01]  /*8c10*/  FFMA.FTZ R78, R63, R66, R72 ;  /* 0x000000423f4e7223 */ /* 0x000fe20000010048 */
[----:B------:R-:W-:Y:S02]  /*8c20*/  HADD2.F32 R66, -RZ, R163.H0_H0 ;  /* 0x200000a3ff427230 */ /* 0x000fe40000004100 */
[--C-:B------:R-:W-:Y:S01]  /*8c30*/  HADD2.F32 R51, -RZ, R62.reuse.H0_H0 ;  /* 0x2000003eff337230 */ /* 0x100fe20000004100 */
[----:B------:R-:W-:Y:S01]  /*8c40*/  F2FP.F16.F32.PACK_AB R67, R76, R67 ;  /* 0x000000434c43723e */ /* 0x000fe200000000ff */
[----:B------:R-:W-:Y:S02]  /*8c50*/  HADD2.F32 R49, -RZ, R61.H0_H0 ;  /* 0x2000003dff317230 */ /* 0x000fe40000004100 */
[----:B------:R-:W-:-:S02]  /*8c60*/  HADD2.F32 R62, -RZ, R62.H1_H1 ;  /* 0x3000003eff3e7230 */ /* 0x000fc40000004100 */
[-C--:B------:R-:W-:Y:S01]  /*8c70*/  FMUL.FTZ R72, R51, R66.reuse ;  /* 0x0000004233487220 */ /* 0x080fe20000410000 */
[----:B------:R-:W-:Y:S02]  /*8c80*/  HADD2.F32 R61, -RZ, R61.H1_H1 ;  /* 0x3000003dff3d7230 */ /* 0x000fe40000004100 */
[----:B------:R-:W-:Y:S01]  /*8c90*/  FMUL.FTZ R66, R49, R66 ;  /* 0x0000004231427220 */ /* 0x000fe20000410000 */
[----:B------:R-:W-:Y:S02]  /*8ca0*/  HADD2.F32 R64, -RZ, R161.H0_H0 ;  /* 0x200000a1ff407230 */ /* 0x000fe40000004100 */
[-C--:B------:R-:W-:Y:S01]  /*8cb0*/  FMUL.FTZ R74, R62, R60.reuse ;  /* 0x0000003c3e4a7220 */ /* 0x080fe20000410000 */
[----:B------:R-:W-:Y:S02]  /*8cc0*/  HADD2.F32 R59, -RZ, R59.H0_H0 ;  /* 0x2000003bff3b7230 */ /* 0x000fe40000004100 */
[----:B------:R-:W-:Y:S01]  /*8cd0*/  FMUL.FTZ R63, R61, R60 ;  /* 0x0000003c3d3f7220 */ /* 0x000fe20000410000 */
[----:B------:R-:W-:-:S02]  /*8ce0*/  HADD2.F32 R162, -RZ, R162.H0_H0 ;  /* 0x200000a2ffa27230 */ /* 0x000fc40000004100 */
[-C--:B------:R-:W-:Y:S01]  /*8cf0*/  FFMA.FTZ R66, R51, R64.reuse, R66 ;  /* 0x0000004033427223 */ /* 0x080fe20000010042 */
[----:B------:R-:W-:Y:S01]  /*8d00*/  FFMA.FTZ R72, R49, R64, -R72 ;  /* 0x0000004031487223 */ /* 0x000fe20000010848 */
[-C--:B------:R-:W-:Y:S01]  /*8d10*/  FFMA.FTZ R61, R61, R59.reuse, -R74 ;  /* 0x0000003b3d3d7223 */ /* 0x080fe2000001084a */
[----:B------:R-:W-:Y:S01]  /*8d20*/  FFMA.FTZ R63, R62, R59, R63 ;  /* 0x0000003b3e3f7223 */ /* 0x000fe2000001003f */
[----:B------:R-:W-:Y:S02]  /*8d30*/  HADD2.F32 R51, -RZ, R50.H0_H0 ;  /* 0x20000032ff337230 */ /* 0x000fe40000004100 */
[----:B------:R-:W-:Y:S01]  /*8d40*/  HADD2.F32 R59, -RZ, R58.H0_H0 ;  /* 0x2000003aff3b7230 */ /* 0x000fe20000004100 */
[----:B------:R-:W-:Y:S01]  /*8d50*/  F2FP.F16.F32.PACK_AB R44, R61, R72 ;  /* 0x000000483d2c723e */ /* 0x000fe200000000ff */
[----:B------:R-:W-:Y:S02]  /*8d60*/  HADD2.F32 R49, -RZ, R46.H0_H0 ;  /* 0x2000002eff317230 */ /* 0x000fe40000004100 */
[----:B------:R-:W-:Y:S01]  /*8d70*/  FMUL.FTZ R58, R51, R162 ;  /* 0x000000a2333a7220 */ /* 0x000fe20000410000 */
[----:B------:R-:W-:-:S02]  /*8d80*/  HADD2.F32 R50, -RZ, R50.H1_H1 ;  /* 0x30000032ff327230 */ /* 0x000fc40000004100 */
[----:B------:R-:W-:Y:S02]  /*8d90*/  HADD2.F32 R46, -RZ, R46.H1_H1 ;  /* 0x3000002eff2e7230 */ /* 0x000fe40000004100 */
[C---:B------:R-:W-:Y:S01]  /*8da0*/  FMUL.FTZ R162, R49.reuse, R162 ;  /* 0x000000a231a27220 */ /* 0x040fe20000410000 */
[----:B------:R-:W-:Y:S02]  /*8db0*/  HADD2.F32 R160, -RZ, R160.H0_H0 ;  /* 0x200000a0ffa07230 */ /* 0x000fe40000004100 */
[-C--:B------:R-:W-:Y:S01]  /*8dc0*/  FMUL.FTZ R65, R50, R59.reuse ;  /* 0x0000003b32417220 */ /* 0x080fe20000410000 */
[----:B------:R-:W-:Y:S02]  /*8dd0*/  HADD2.F32 R57, -RZ, R57.H0_H0 ;  /* 0x20000039ff397230 */ /* 0x000fe40000004100 */
[C---:B------:R-:W-:Y:S01]  /*8de0*/  FMUL.FTZ R59, R46.reuse, R59 ;  /* 0x0000003b2e3b7220 */ /* 0x040fe20000410000 */
[-C--:B------:R-:W-:Y:S01]  /*8df0*/  FFMA.FTZ R58, R49, R160.reuse, -R58 ;  /* 0x000000a0313a7223 */ /* 0x080fe2000001083a */
[----:B------:R-:W-:Y:S01]  /*8e00*/  FFMA.FTZ R162, R51, R160, R162 ;  /* 0x000000a033a27223 */ /* 0x000fe200000100a2 */
[-C--:B------:R-:W-:Y:S01]  /*8e10*/  FFMA.FTZ R65, R46, R57.reuse, -R65 ;  /* 0x000000392e417223 */ /* 0x080fe20000010841 */
[----:B------:R-:W-:Y:S01]  /*8e20*/  FFMA.FTZ R59, R50, R57, R59 ;  /* 0x00000039323b7223 */ /* 0x000fe2000001003b */
[----:B------:R-:W-:-:S02]  /*8e30*/  F2FP.F16.F32.PACK_AB R49, R48, R45 ;  /* 0x0000002d3031723e */ /* 0x000fc400000000ff */
[----:B------:R-:W-:Y:S01]  /*8e40*/  MOV R45, R47 ;  /* 0x0000002f002d7202 */ /* 0x000fe20000000f00 */
[----:B------:R-:W-:Y:S01]  /*8e50*/  IMAD.MOV.U32 R47, RZ, RZ, R67 ;  /* 0x000000ffff2f7224 */ /* 0x000fe200078e0043 */
[----:B------:R-:W-:Y:S02]  /*8e60*/  F2FP.F16.F32.PACK_AB R51, R78, R73 ;  /* 0x000000494e33723e */ /* 0x000fe400000000ff */
[----:B------:R-:W-:Y:S02]  /*8e70*/  F2FP.F16.F32.PACK_AB R48, R63, R66 ;  /* 0x000000423f30723e */ /* 0x000fe400000000ff */
[----:B------:R-:W-:Y:S02]  /*8e80*/  F2FP.F16.F32.PACK_AB R46, R65, R58 ;  /* 0x0000003a412e723e */ /* 0x000fe400000000ff */
[----:B------:R-:W-:-:S07]  /*8e90*/  F2FP.F16.F32.PACK_AB R50, R59, R162 ;  /* 0x000000a23b32723e */ /* 0x000fce00000000ff */
.L_x_540:
[----:B------:R-:W-:Y:S05]  /*8ea0*/  BSYNC B2 ;  /* 0x0000000000027941 */ /* 0x000fea0003800000 */
.L_x_539:
[----:B--2---:R2:W-:Y:S04]  /*8eb0*/  STG.E.128 desc[UR36][R52.64], R44 ;  /* 0x0000002c34007986 */ /* 0x0045e8000c101d24 */
[----:B---3--:R2:W-:Y:S02]  /*8ec0*/  @!P0 STG.E.128 desc[UR36][R54.64], R48 ;  /* 0x0000003036008986 */ /* 0x0085e4000c101d24 */
.L_x_538:
[----:B------:R-:W-:Y:S05]  /*8ed0*/  BSYNC B1 ;  /* 0x0000000000017941 */ /* 0x000fea0003800000 */
.L_x_537:
[----:B------:R-:W-:-:S13]  /*8ee0*/  ISETP.NE.AND P0, PT, R9, RZ, PT ;  /* 0x000000ff0900720c */ /* 0x000fda0003f05270 */
[----:B------:R-:W-:Y:S05]  /*8ef0*/  @!P0 BRA `(.L_x_491) ;  /* 0x0000000800c48947 */ /* 0x000fea0003800000 */
[----:B------:R-:W-:Y:S01]  /*8f00*/  ISETP.NE.AND P4, PT, R103, RZ, PT ;  /* 0x000000ff6700720c */ /* 0x000fe20003f85270 */
[----:B------:R-:W-:Y:S03]  /*8f10*/  BSSY B1, `(.L_x_541) ;  /* 0x0000070000017945 */ /* 0x000fe60003800000 */
[----:B------:R-:W-:Y:S02]  /*8f20*/  SEL R153, R119, R153, !P4 ;  /* 0x0000009977997207 */ /* 0x000fe40006000000 */
[----:B--234-:R-:W-:Y:S02]  /*8f30*/  IADD3 R53, P0, P4, R104, R132, R15 ;  /* 0x0000008468357210 */ /* 0x01cfe40007c1e00f */
[----:B------:R-:W-:Y:S02]  /*8f40*/  SHF.R.S32.HI R44, RZ, 0x1f, R153 ;  /* 0x0000001fff2c7819 */ /* 0x000fe40000011499 */
[----:B------:R-:W-:-:S02]  /*8f50*/  IADD3.X R58, R101, R56, R11, P0, P4 ;  /* 0x00000038653a7210 */ /* 0x000fc400007e840b */
[----:B------:R-:W-:Y:S02]  /*8f60*/  LEA.HI R153, R44, R153, RZ, 0x4 ;  /* 0x000000992c997211 */ /* 0x000fe400078f20ff */
[----:B------:R-:W-:Y:S02]  /*8f70*/  ISETP.GE.AND P4, PT, R185, R122, PT ;  /* 0x0000007ab900720c */ /* 0x000fe40003f86270 */
[----:B------:R-:W-:Y:S02]  /*8f80*/  LEA.HI.SX32 R153, R153, R20, 0x1c ;  /* 0x0000001499997211 */ /* 0x000fe400078fe2ff */
[----:B------:R-:W-:Y:S02]  /*8f90*/  LEA R52, P0, R53, R120, 0x1 ;  /* 0x0000007835347211 */ /* 0x000fe400078008ff */
[----:B------:R-:W-:Y:S02]  /*8fa0*/  SHF.R.S32.HI R44, RZ, 0x1f, R153 ;  /* 0x0000001fff2c7819 */ /* 0x000fe40000011499 */
[----:B------:R-:W-:-:S02]  /*8fb0*/  SHF.L.U32 R54, R153, 0x3, RZ ;  /* 0x0000000399367819 */ /* 0x000fc400000006ff */
[----:B------:R-:W-:Y:S02]  /*8fc0*/  LEA.HI R44, R44, R153, RZ, 0x3 ;  /* 0x000000992c2c7211 */ /* 0x000fe400078f18ff */
[----:B------:R-:W-:Y:S02]  /*8fd0*/  LOP3.LUT R45, R187, 0x38, R54, 0xf8, !PT ;  /* 0x00000038bb2d7812 */ /* 0x000fe400078ef836 */
[----:B------:R-:W-:Y:S01]  /*8fe0*/  LEA.HI.X R53, R53, R121, R58, 0x1, P0 ;  /* 0x0000007935357211 */ /* 0x000fe200000f0c3a */
[----:B------:R-:W-:Y:S01]  /*8ff0*/  IMAD.SHL.U32 R46, R44, 0x400, RZ ;  /* 0x000004002c2e7824 */ /* 0x000fe200078e00ff */
[----:B------:R-:W-:Y:S01]  /*9000*/  LOP3.LUT R44, R45, R218, RZ, 0x3c, !PT ;  /* 0x000000da2d2c7212 */ /* 0x000fe200078e3cff */
[----:B------:R-:W-:-:S03]  /*9010*/  IMAD R45, R18, 0x6000, R135 ;  /* 0x00006000122d7824 */ /* 0x000fc600078e0287 */
[----:B------:R-:W-:Y:S02]  /*9020*/  LOP3.LUT R46, R46, 0x7fffe000, RZ, 0xc0, !PT ;  /* 0x7fffe0002e2e7812 */ /* 0x000fe400078ec0ff */
[----:B------:R-:W-:Y:S02]  /*9030*/  LEA R45, R45, R2, 0x1 ;  /* 0x000000022d2d7211 */ /* 0x000fe400078e08ff */
[----:B------:R-:W-:-:S05]  /*9040*/  IADD3 R47, R44, R46, R193 ;  /* 0x0000002e2c2f7210 */ /* 0x000fca0007ffe0c1 */
[----:B------:R-:W-:-:S04]  /*9050*/  IMAD R47, R18, 0x6000, R47 ;  /* 0x00006000122f7824 */ /* 0x000fc800078e022f */
[----:B------:R-:W-:Y:S02]  /*9060*/  IMAD R48, R47, 0x2, R2 ;  /* 0x000000022f307824 */ /* 0x000fe400078e0202 */
[----:B------:R-:W2:Y:S04]  /*9070*/  LDS.128 R44, [R45+0x1c400] ;  /* 0x01c400002d2c7984 */ /* 0x000ea80000000c00 */
[----:B------:R-:W3:Y:S01]  /*9080*/  LDS.128 R48, [R48+0x1c400] ;  /* 0x01c4000030307984 */ /* 0x000ee20000000c00 */
[----:B------:R-:W-:Y:S05]  /*9090*/  @P4 BRA `(.L_x_542) ;  /* 0x00000004005c4947 */ /* 0x000fea0003800000 */
[----:B------:R-:W-:Y:S01]  /*90a0*/  SHF.R.U32.HI R62, RZ, 0x10, R81 ;  /* 0x00000010ff3e7819 */ /* 0x000fe20000011651 */
[----:B------:R-:W-:Y:S01]  /*90b0*/  HADD2.F32 R61, -RZ, R159.H1_H1 ;  /* 0x3000009fff3d7230 */ /* 0x000fe20000004100 */
[----:B---3--:R-:W-:Y:S01]  /*90c0*/  MOV R57, R48 ;  /* 0x0000003000397202 */ /* 0x008fe20000000f00 */
[----:B--2---:R-:W-:Y:S01]  /*90d0*/  IMAD.MOV.U32 R48, RZ, RZ, R46 ;  /* 0x000000ffff307224 */ /* 0x004fe200078e002e */
[----:B------:R-:W-:Y:S01]  /*90e0*/  MOV R58, R50 ;  /* 0x00000032003a7202 */ /* 0x000fe20000000f00 */
[----:B------:R-:W-:Y:S01]  /*90f0*/  HADD2.F32 R50, -RZ, R49.H0_H0 ;  /* 0x20000031ff327230 */ /* 0x000fe20000004100 */
[----:B------:R-:W-:Y:S01]  /*9100*/  SHF.R.U32.HI R60, RZ, 0x10, R69 ;  /* 0x00000010ff3c7819 */ /* 0x000fe20000011645 */
[----:B------:R-:W-:Y:S01]  /*9110*/  HADD2.F32 R46, -RZ, R45.H0_H0 ;  /* 0x2000002dff2e7230 */ /* 0x000fe20000004100 */
[----:B------:R-:W-:Y:S01]  /*9120*/  SHF.R.U64 R67, R82, 0x10, R83 ;  /* 0x0000001052437819 */ /* 0x000fe20000001253 */
[----:B------:R-:W-:Y:S02]  /*9130*/  HADD2.F32 R49, -RZ, R49.H1_H1 ;  /* 0x30000031ff317230 */ /* 0x000fe40000004100 */
[----:B------:R-:W-:Y:S01]  /*9140*/  FMUL.FTZ R63, R50, R61 ;  /* 0x0000003d323f7220 */ /* 0x000fe20000410000 */
[----:B------:R-:W-:-:S02]  /*9150*/  HADD2.F32 R62, -RZ, R62.H0_H0 ;  /* 0x2000003eff3e7230 */ /* 0x000fc40000004100 */
[C---:B------:R-:W-:Y:S01]  /*9160*/  FMUL.FTZ R61, R46.reuse, R61 ;  /* 0x0000003d2e3d7220 */ /* 0x040fe20000410000 */
[----:B------:R-:W-:Y:S01]  /*9170*/  HADD2.F32 R59, -RZ, R157.H1_H1 ;  /* 0x3000009dff3b7230 */ /* 0x000fe20000004100 */
[----:B------:R-:W-:Y:S01]  /*9180*/  SHF.R.U32.HI R82, RZ, 0x10, R83 ;  /* 0x00000010ff527819 */ /* 0x000fe20000011653 */
[----:B------:R-:W-:Y:S02]  /*9190*/  HADD2.F32 R45, -RZ, R45.H1_H1 ;  /* 0x3000002dff2d7230 */ /* 0x000fe40000004100 */
[-C--:B------:R-:W-:Y:S01]  /*91a0*/  FMUL.FTZ R64, R49, R62.reuse ;  /* 0x0000003e31407220 */ /* 0x080fe20000410000 */
[----:B------:R-:W-:Y:S02]  /*91b0*/  HADD2.F32 R60, -RZ, R60.H0_H0 ;  /* 0x2000003cff3c7230 */ /* 0x000fe40000004100 */
[-C--:B------:R-:W-:Y:S01]  /*91c0*/  FFMA.FTZ R63, R46, R59.reuse, -R63 ;  /* 0x0000003b2e3f7223 */ /* 0x080fe2000001083f */
[----:B------:R-:W-:Y:S01]  /*91d0*/  FFMA.FTZ R61, R50, R59, R61 ;  /* 0x0000003b323d7223 */ /* 0x000fe2000001003d */
[----:B------:R-:W-:Y:S01]  /*91e0*/  FMUL.FTZ R62, R45, R62 ;  /* 0x0000003e2d3e7220 */ /* 0x000fe20000410000 */
[----:B------:R-:W-:-:S02]  /*91f0*/  HADD2.F32 R59, -RZ, R158.H1_H1 ;  /* 0x3000009eff3b7230 */ /* 0x000fc40000004100 */
[-C--:B------:R-:W-:Y:S01]  /*9200*/  FFMA.FTZ R64, R45, R60.reuse, -R64 ;  /* 0x0000003c2d407223 */ /* 0x080fe20000010840 */
[----:B------:R-:W-:Y:S01]  /*9210*/  HADD2.F32 R46, -RZ, R51.H0_H0 ;  /* 0x20000033ff2e7230 */ /* 0x000fe20000004100 */
[--C-:B------:R-:W-:Y:S01]  /*9220*/  SHF.R.U64 R55, R70, 0x10, R71.reuse ;  /* 0x0000001046377819 */ /* 0x100fe20000001247 */
[----:B------:R-:W-:Y:S01]  /*9230*/  HADD2.F32 R45, -RZ, R47.H0_H0 ;  /* 0x2000002fff2d7230 */ /* 0x000fe20000004100 */
[----:B------:R-:W-:Y:S01]  /*9240*/  SHF.R.U32.HI R70, RZ, 0x10, R71 ;  /* 0x00000010ff467819 */ /* 0x000fe20000011647 */
[----:B------:R-:W-:Y:S01]  /*9250*/  FFMA.FTZ R62, R49, R60, R62 ;  /* 0x0000003c313e7223 */ /* 0x000fe2000001003e */
[----:B------:R-:W-:Y:S02]  /*9260*/  HADD2.F32 R49, -RZ, R156.H1_H1 ;  /* 0x3000009cff317230 */ /* 0x000fe40000004100 */
[----:B------:R-:W-:Y:S01]  /*9270*/  FMUL.FTZ R66, R46, R59 ;  /* 0x0000003b2e427220 */ /* 0x000fe20000410000 */
[----:B------:R-:W-:Y:S01]  /*9280*/  HADD2.F32 R51, -RZ, R51.H1_H1 ;  /* 0x30000033ff337230 */ /* 0x000fe20000004100 */
[----:B------:R-:W-:Y:S01]  /*9290*/  SHF.R.U64 R72, R68, 0x10, R69 ;  /* 0x0000001044487819 */ /* 0x000fe20000001245 */
[----:B------:R-:W-:-:S02]  /*92a0*/  HADD2.F32 R60, -RZ, R82.H0_H0 ;  /* 0x20000052ff3c7230 */ /* 0x000fc40000004100 */
[----:B------:R-:W-:Y:S01]  /*92b0*/  FMUL.FTZ R59, R45, R59 ;  /* 0x0000003b2d3b7220 */ /* 0x000fe20000410000 */
[----:B------:R-:W-:Y:S01]  /*92c0*/  HADD2.F32 R47, -RZ, R47.H1_H1 ;  /* 0x3000002fff2f7230 */ /* 0x000fe20000004100 */
[----:B------:R-:W-:Y:S01]  /*92d0*/  SHF.R.U64 R69, R80, 0x10, R81 ;  /* 0x0000001050457819 */ /* 0x000fe20000001251 */
[----:B------:R-:W-:Y:S02]  /*92e0*/  HADD2.F32 R50, -RZ, R70.H0_H0 ;  /* 0x20000046ff327230 */ /* 0x000fe40000004100 */
[-C--:B------:R-:W-:Y:S01]  /*92f0*/  FMUL.FTZ R68, R51, R60.reuse ;  /* 0x0000003c33447220 */ /* 0x080fe20000410000 */
[-C--:B------:R-:W-:Y:S01]  /*9300*/  FFMA.FTZ R66, R45, R49.reuse, -R66 ;  /* 0x000000312d427223 */ /* 0x080fe20000010842 */
[----:B------:R-:W-:Y:S01]  /*9310*/  FFMA.FTZ R59, R46, R49, R59 ;  /* 0x000000312e3b7223 */ /* 0x000fe2000001003b */
[C---:B------:R-:W-:Y:S01]  /*9320*/  FMUL.FTZ R60, R47.reuse, R60 ;  /* 0x0000003c2f3c7220 */ /* 0x040fe20000410000 */
[----:B------:R-:W-:Y:S02]  /*9330*/  HADD2.F32 R159, -RZ, R159.H0_H0 ;  /* 0x2000009fff9f7230 */ /* 0x000fe40000004100 */
[----:B------:R-:W-:Y:S01]  /*9340*/  FFMA.FTZ R65, R47, R50, -R68 ;  /* 0x000000322f417223 */ /* 0x000fe20000010844 */
[----:B------:R-:W-:-:S02]  /*9350*/  HADD2.F32 R46, -RZ, R57.H0_H0 ;  /* 0x20000039ff2e7230 */ /* 0x000fc40000004100 */
[----:B------:R-:W-:Y:S01]  /*9360*/  FFMA.FTZ R68, R51, R50, R60 ;  /* 0x0000003233447223 */ /* 0x000fe2000001003c */
[--C-:B------:R-:W-:Y:S01]  /*9370*/  HADD2.F32 R45, -RZ, R44.reuse.H0_H0 ;  /* 0x2000002cff2d7230 */ /* 0x100fe20000004100 */
[----:B------:R-:W-:Y:S01]  /*9380*/  F2FP.F16.F32.PACK_AB R61, R62, R61 ;  /* 0x0000003d3e3d723e */ /* 0x000fe200000000ff */
[----:B------:R-:W-:Y:S02]  /*9390*/  HADD2.F32 R49, -RZ, R69.H0_H0 ;  /* 0x20000045ff317230 */ /* 0x000fe40000004100 */
[-C--:B------:R-:W-:Y:S01]  /*93a0*/  FMUL.FTZ R50, R46, R159.reuse ;  /* 0x0000009f2e327220 */ /* 0x080fe20000410000 */
[----:B------:R-:W-:Y:S02]  /*93b0*/  HADD2.F32 R57, -RZ, R57.H1_H1 ;  /* 0x30000039ff397230 */ /* 0x000fe40000004100 */
[----:B------:R-:W-:Y:S01]  /*93c0*/  FMUL.FTZ R159, R45, R159 ;  /* 0x0000009f2d9f7220 */ /* 0x000fe20000410000 */
[----:B------:R-:W-:Y:S01]  /*93d0*/  HADD2.F32 R44, -RZ, R44.H1_H1 ;  /* 0x3000002cff2c7230 */ /* 0x000fe20000004100 */
[----:B------:R-:W-:Y:S01]  /*93e0*/  F2FP.F16.F32.PACK_AB R65, R65, R66 ;  /* 0x000000424141723e */ /* 0x000fe200000000ff */
[----:B------:R-:W-:-:S02]  /*93f0*/  HADD2.F32 R157, -RZ, R157.H0_H0 ;  /* 0x2000009dff9d7230 */ /* 0x000fc40000004100 */
[-C--:B------:R-:W-:Y:S01]  /*9400*/  FMUL.FTZ R51, R57, R49.reuse ;  /* 0x0000003139337220 */ /* 0x080fe20000410000 */
[----:B------:R-:W-:Y:S02]  /*9410*/  HADD2.F32 R47, -RZ, R72.H0_H0 ;  /* 0x20000048ff2f7230 */ /* 0x000fe40000004100 */
[C---:B------:R-:W-:Y:S01]  /*9420*/  FMUL.FTZ R60, R44.reuse, R49 ;  /* 0x000000312c3c7220 */ /* 0x040fe20000410000 */
[----:B------:R-:W-:Y:S02]  /*9430*/  HADD2.F32 R158, -RZ, R158.H0_H0 ;  /* 0x2000009eff9e7230 */ /* 0x000fe40000004100 */
[----:B------:R-:W-:Y:S01]  /*9440*/  FFMA.FTZ R50, R45, R157, -R50 ;  /* 0x0000009d2d327223 */ /* 0x000fe20000010832 */
[----:B------:R-:W-:Y:S02]  /*9450*/  HADD2.F32 R45, -RZ, R58.H0_H0 ;  /* 0x2000003aff2d7230 */ /* 0x000fe40000004100 */
[-C--:B------:R-:W-:Y:S01]  /*9460*/  FFMA.FTZ R51, R44, R47.reuse, -R51 ;  /* 0x0000002f2c337223 */ /* 0x080fe20000010833 */
[----:B------:R-:W-:Y:S01]  /*9470*/  FFMA.FTZ R60, R57, R47, R60 ;  /* 0x0000002f393c7223 */ /* 0x000fe2000001003c */
[----:B------:R-:W-:-:S02]  /*9480*/  HADD2.F32 R47, -RZ, R67.H0_H0 ;  /* 0x20000043ff2f7230 */ /* 0x000fc40000004100 */
[----:B------:R-:W-:Y:S01]  /*9490*/  FFMA.FTZ R159, R46, R157, R159 ;  /* 0x0000009d2e9f7223 */ /* 0x000fe2000001009f */
[----:B------:R-:W-:Y:S02]  /*94a0*/  HADD2.F32 R44, -RZ, R48.H0_H0 ;  /* 0x20000030ff2c7230 */ /* 0x000fe40000004100 */
[-C--:B------:R-:W-:Y:S01]  /*94b0*/  FMUL.FTZ R49, R45, R158.reuse ;  /* 0x0000009e2d317220 */ /* 0x080fe20000410000 */
[----:B------:R-:W-:Y:S01]  /*94c0*/  HADD2.F32 R58, -RZ, R58.H1_H1 ;  /* 0x3000003aff3a7230 */ /* 0x000fe20000004100 */
[----:B------:R-:W-:Y:S01]  /*94d0*/  F2FP.F16.F32.PACK_AB R59, R68, R59 ;  /* 0x0000003b443b723e */ /* 0x000fe200000000ff */
[----:B------:R-:W-:Y:S02]  /*94e0*/  HADD2.F32 R48, -RZ, R48.H1_H1 ;  /* 0x30000030ff307230 */ /* 0x000fe40000004100 */
[----:B------:R-:W-:Y:S01]  /*94f0*/  FMUL.FTZ R158, R44, R158 ;  /* 0x0000009e2c9e7220 */ /* 0x000fe20000410000 */
[----:B------:R-:W-:Y:S02]  /*9500*/  HADD2.F32 R156, -RZ, R156.H0_H0 ;  /* 0x2000009cff9c7230 */ /* 0x000fe40000004100 */
[----:B------:R-:W-:Y:S01]  /*9510*/  FMUL.FTZ R57, R58, R47 ;  /* 0x0000002f3a397220 */ /* 0x000fe20000410000 */
[----:B------:R-:W-:-:S02]  /*9520*/  HADD2.F32 R55, -RZ, R55.H0_H0 ;  /* 0x20000037ff377230 */ /* 0x000fc40000004100 */
[----:B------:R-:W-:Y:S01]  /*9530*/  FMUL.FTZ R47, R48, R47 ;  /* 0x0000002f302f7220 */ /* 0x000fe20000410000 */
[----:B------:R-:W-:Y:S01]  /*9540*/  F2FP.F16.F32.PACK_AB R60, R60, R159 ;  /* 0x0000009f3c3c723e */ /* 0x000fe200000000ff */
[-C--:B------:R-:W-:Y:S01]  /*9550*/  FFMA.FTZ R49, R44, R156.reuse, -R49 ;  /* 0x0000009c2c317223 */ /* 0x080fe20000010831 */
[----:B------:R-:W-:Y:S01]  /*9560*/  FFMA.FTZ R158, R45, R156, R158 ;  /* 0x0000009c2d9e7223 */ /* 0x000fe2000001009e */
[-C--:B------:R-:W-:Y:S01]  /*9570*/  FFMA.FTZ R48, R48, R55.reuse, -R57 ;  /* 0x0000003730307223 */ /* 0x080fe20000010839 */
[----:B------:R-:W-:Y:S01]  /*9580*/  FFMA.FTZ R47, R58, R55, R47 ;  /* 0x000000373a2f7223 */ /* 0x000fe2000001002f */
[----:B------:R-:W-:Y:S02]  /*9590*/  F2FP.F16.F32.PACK_AB R44, R51, R50 ;  /* 0x00000032332c723e */ /* 0x000fe400000000ff */
[----:B------:R-:W-:Y:S02]  /*95a0*/  F2FP.F16.F32.PACK_AB R45, R64, R63 ;  /* 0x0000003f402d723e */ /* 0x000fe400000000ff */
[----:B------:R-:W-:Y:S01]  /*95b0*/  F2FP.F16.F32.PACK_AB R46, R48, R49 ;  /* 0x00000031302e723e */ /* 0x000fe200000000ff */
[----:B------:R-:W-:Y:S01]  /*95c0*/  IMAD.MOV.U32 R48, RZ, RZ, R60 ;  /* 0x000000ffff307224 */ /* 0x000fe200078e003c */
[----:B------:R-:W-:Y:S01]  /*95d0*/  F2FP.F16.F32.PACK_AB R50, R47, R158 ;  /* 0x0000009e2f32723e */ /* 0x000fe200000000ff */
[----:B------:R-:W-:Y:S01]  /*95e0*/  IMAD.MOV.U32 R47, RZ, RZ, R65 ;  /* 0x000000ffff2f7224 */ /* 0x000fe200078e0041 */
[----:B------:R-:W-:-:S02]  /*95f0*/  MOV R49, R61 ;  /* 0x0000003d00317202 */ /* 0x000fc40000000f00 */
[----:B------:R-:W-:-:S07]  /*9600*/  MOV R51, R59 ;  /* 0x0000003b00337202 */ /* 0x000fce0000000f00 */
.L_x_542:
[----:B------:R-:W-:Y:S05]  /*9610*/  BSYNC B1 ;  /* 0x0000000000017941 */ /* 0x000fea0003800000 */
.L_x_541:
[----:B--2---:R2:W-:Y:S01]  /*9620*/  STG.E.128 desc[UR36][R52.64], R44 ;  /* 0x0000002c34007986 */ /* 0x0045e2000c101d24 */
[----:B------:R-:W-:-:S13]  /*9630*/  ISETP.GE.AND P0, PT, R54, R151, PT ;  /* 0x000000973600720c */ /* 0x000fda0003f06270 */
[----:B------:R-:W-:Y:S05]  /*9640*/  @P0 BRA `(.L_x_491) ;  /* 0x0000000000f00947 */ /* 0x000fea0003800000 */
[--C-:B------:R-:W-:Y:S02]  /*9650*/  IADD3 R132, P0, P4, R104, R132, R54.reuse ;  /* 0x0000008468847210 */ /* 0x100fe40007c1e036 */
[----:B------:R-:W-:-:S04]  /*9660*/  SHF.R.S32.HI R54, RZ, 0x1f, R54 ;  /* 0x0000001fff367819 */ /* 0x000fc80000011436 */
[----:B------:R-:W-:Y:S02]  /*9670*/  IADD3.X R56, R101, R56, R54, P0, P4 ;  /* 0x0000003865387210 */ /* 0x000fe400007e8436 */
[----:B------:R-:W-:-:S04]  /*9680*/  LEA R120, P0, R132, R120, 0x1 ;  /* 0x0000007884787211 */ /* 0x000fc800078008ff */
[----:B------:R-:W-:-:S05]  /*9690*/  LEA.HI.X R121, R132, R121, R56, 0x1, P0 ;  /* 0x0000007984797211 */ /* 0x000fca00000f0c38 */
[----:B---3--:R3:W-:Y:S01]  /*96a0*/  STG.E.128 desc[UR36][R120.64], R48 ;  /* 0x0000003078007986 */ /* 0x0087e2000c101d24 */
[----:B------:R-:W-:Y:S05]  /*96b0*/  BRA `(.L_x_491) ;  /* 0x0000000000d47947 */ /* 0x000fea0003800000 */
.L_x_458:
[----:B------:R-:W-:-:S13]  /*96c0*/  ISETP.NE.AND P1, PT, R188, 0x3, PT ;  /* 0x00000003bc00780c */ /* 0x000fda0003f25270 */
[----:B------:R-:W-:Y:S05]  /*96d0*/  @!P1 BRA `(.L_x_543) ;  /* 0x0000000000049947 */ /* 0x000fea0003800000 */
[----:B------:R-:W-:Y:S01]  /*96e0*/  BPT.TRAP 0x1 ;  /* 0x000000040000795c */ /* 0x000fe20000300000 */
.L_x_543:
[----:B------:R-:W-:Y:S01]  /*96f0*/  IMAD R3, R18, 0x8, R2 ;  /* 0x0000000812037824 */ /* 0x000fe200078e0202 */
[----:B------:R-:W-:Y:S01]  /*9700*/  SHF.L.U32 R0, R186, 0x1f, RZ ;  /* 0x0000001fba007819 */ /* 0x000fe200000006ff */
[----:B------:R-:W-:Y:S01]  /*9710*/  IMAD R4, R26, -0x80, R27 ;  /* 0xffffff801a047824 */ /* 0x000fe200078e021b */
[----:B------:R-:W-:Y:S02]  /*9720*/  BSSY B1, `(.L_x_544) ;  /* 0x0000005000017945 */ /* 0x000fe40003800000 */
[----:B------:R-:W0:Y:S02]  /*9730*/  SYNCS.PHASECHK.TRANS64.TRYWAIT P4, [R3+URZ+0x34890], R0 ;  /* 0x03489000030075a7 */ /* 0x000e24000808017f */
[----:B------:R-:W-:-:S04]  /*9740*/  VIMNMX R4, R4, 0x80, PT ;  /* 0x0000008004047848 */ /* 0x000fc80003fe0100 */
[----:B------:R-:W-:Y:S01]  /*9750*/  ISETP.GE.AND P0, PT, R19, R4, PT ;  /* 0x000000041300720c */ /* 0x000fe20003f06270 */
[----:B0-----:R-:W-:-:S12]  /*9760*/  @!P4 BRA `(.L_x_545) ;  /* 0x000001500018c947 */ /* 0x001fd80003800000 */
.L_x_768:
[----:B------:R-:W-:Y:S05]  /*9770*/  BSYNC B1 ;  /* 0x0000000000017941 */ /* 0x000fea0003800000 */
.L_x_544:
[----:B------:R-:W-:Y:S04]  /*9780*/  BSSY B1, `(.L_x_546) ;  /* 0x0000014000017945 */ /* 0x000fe80003800000 */
[----:B------:R-:W-:Y:S05]  /*9790*/  @P0 BRA `(.L_x_547) ;  /* 0x0000000000480947 */ /* 0x000fea0003800000 */
[----:B------:R-:W-:Y:S02]  /*97a0*/  ISETP.NE.AND P4, PT, R14, RZ, PT ;  /* 0x000000ff0e00720c */ /* 0x000fe40003f85270 */
[----:B------:R-:W-:-:S11]  /*97b0*/  ISETP.NE.AND P0, PT, R10, RZ, PT ;  /* 0x000000ff0a00720c */ /* 0x000fd60003f05270 */
[----:B------:R-:W1:Y:S04]  /*97c0*/  @P4 LDS.128 R44, [R55] ;  /* 0x00000000372c4984 */ /* 0x000e680000000c00 */
[----:B------:R-:W2:Y:S04]  /*97d0*/  @P0 LDS.128 R48, [R54] ;  /* 0x0000000036300984 */ /* 0x000ea80000000c00 */
[----:B-1----:R-:W-:Y:S01]  /*97e0*/  @P4 STG.E.128 desc[UR36][R56.64], R44 ;  /* 0x0000002c38004986 */ /* 0x002fe2000c101d24 */
[----:B------:R-:W-:-:S03]  /*97f0*/  ISETP.NE.AND P4, PT, R9, RZ, PT ;  /* 0x000000ff0900720c */ /* 0x000fc60003f85270 */
[----:B--2---:R-:W-:Y:S01]  /*9800*/  @P0 STG.E.128 desc[UR36][R56.64+0x40], R48 ;  /* 0x0000403038000986 */ /* 0x004fe2000c101d24 */
[----:B------:R-:W-:-:S09]  /*9810*/  ISETP.NE.AND P0, PT, R8, RZ, PT ;  /* 0x000000ff0800720c */ /* 0x000fd20003f05270 */
[----:B------:R-:W1:Y:S04]  /*9820*/  @P4 LDS.128 R44, [R55+0x4000] ;  /* 0x00400000372c4984 */ /* 0x000e680000000c00 */
[----:B------:R-:W2:Y:S04]  /*9830*/  @P0 LDS.128 R48, [R54+0x4000] ;  /* 0x0040000036300984 */ /* 0x000ea80000000c00 */
[----:B-1----:R-:W-:Y:S01]  /*9840*/  @P4 STG.E.128 desc[UR36][R56.64+0x80], R44 ;  /* 0x0000802c38004986 */ /* 0x002fe2000c101d24 */
[----:B------:R-:W-:-:S03]  /*9850*/  ISETP.NE.AND P4, PT, R6, RZ, PT ;  /* 0x000000ff0600720c */ /* 0x000fc60003f85270 */
[----:B--2---:R-:W-:Y:S01]  /*9860*/  @P0 STG.E.128 desc[UR36][R56.64+0xc0], R48 ;  /* 0x0000c03038000986 */ /* 0x004fe2000c101d24 */
[----:B------:R-:W-:-:S09]  /*9870*/  ISETP.NE.AND P0, PT, R7, RZ, PT ;  /* 0x000000ff0700720c */ /* 0x000fd20003f05270 */
[----:B------:R-:W1:Y:S04]  /*9880*/  @P4 LDS.128 R48, [R54+0x8000] ;  /* 0x0080000036304984 */ /* 0x000e680000000c00 */
[----:B------:R-:W2:Y:S04]  /*9890*/  @P0 LDS.128 R44, [R55+0x8000] ;  /* 0x00800000372c0984 */ /* 0x000ea80000000c00 */
[----:B-1----:R1:W-:Y:S04]  /*98a0*/  @P4 STG.E.128 desc[UR36][R56.64+0x140], R48 ;  /* 0x0001403038004986 */ /* 0x0023e8000c101d24 */
[----:B--2---:R1:W-:Y:S02]  /*98b0*/  @P0 STG.E.128 desc[UR36][R56.64+0x100], R44 ;  /* 0x0001002c38000986 */ /* 0x0043e4000c101d24 */
.L_x_547:
[----:B------:R-:W-:Y:S05]  /*98c0*/  BSYNC B1 ;  /* 0x0000000000017941 */ /* 0x000fea0003800000 */
.L_x_546:
[----:B------:R-:W-:-:S13]  /*98d0*/  ISETP.GE.AND P0, PT, R202, R4, PT ;  /* 0x00000004ca00720c */ /* 0x000fda0003f06270 */
[----:B------:R-:W-:Y:S05]  /*98e0*/  @P0 BRA `(.L_x_491) ;  /* 0x0000000000480947 */ /* 0x000fea0003800000 */
[----:B------:R-:W-:Y:S02]  /*98f0*/  ISETP.NE.AND P4, PT, R14, RZ, PT ;  /* 0x000000ff0e00720c */ /* 0x000fe40003f85270 */
[----:B------:R-:W-:-:S11]  /*9900*/  ISETP.NE.AND P0, PT, R9, RZ, PT ;  /* 0x000000ff0900720c */ /* 0x000fd60003f05270 */
[----:B-1----:R-:W1:Y:S04]  /*9910*/  @P4 LDS.128 R44, [R55+0x2000] ;  /* 0x00200000372c4984 */ /* 0x002e680000000c00 */
[----:B------:R-:W2:Y:S04]  /*9920*/  @P0 LDS.128 R48, [R55+0x6000] ;  /* 0x0060000037300984 */ /* 0x000ea80000000c00 */
        /* <DEDUP_REMOVED lines=14> */
.L_x_491:
[----:B------:R-:W-:Y:S05]  /*9a10*/  BSYNC B0 ;  /* 0x0000000000007941 */ /* 0x000fea0003800000 */
.L_x_457:
[----:B-1234-:R-:W1:Y:S01]  /*9a20*/  S2R R44, SR_TID.X ;  /* 0x00000000002c7919 */ /* 0x01ee620000002100 */
[----:B------:R-:W-:Y:S01]  /*9a30*/  @!PT LDS RZ, [RZ] ;  /* 0x00000000fffff984 */ /* 0x000fe20000000800 */
[----:B------:R-:W-:Y:S01]  /*9a40*/  @!PT LDS RZ, [RZ] ;  /* 0x00000000fffff984 */ /* 0x000fe20000000800 */
[----:B------:R-:W-:Y:S01]  /*9a50*/  @!PT LDS RZ, [RZ] ;  /* 0x00000000fffff984 */ /* 0x000fe20000000800 */
[----:B------:R-:W-:Y:S01]  /*9a60*/  @!PT LDS RZ, [RZ] ;  /* 0x00000000fffff984 */ /* 0x000fe20000000800 */
[----:B------:R2:W-:Y:S06]  /*9a70*/  MEMBAR.ALL.CTA ;  /* 0x0000000000007992 */ /* 0x0005ec0000008000 */
[----:B--2---:R-:W2:Y:S01]  /*9a80*/  FENCE.VIEW.ASYNC.S ;  /* 0x00000000000073c6 */ /* 0x004ea20000000000 */
[----:B------:R-:W-:Y:S05]  /*9a90*/  WARPSYNC.ALL ;  /* 0x0000000000007948 */ /* 0x000fea0003800000 */
[----:B------:R-:W-:Y:S01]  /*9aa0*/  BSSY B0, `(.L_x_548) ;  /* 0x0000009000007945 */ /* 0x000fe20003800000 */
[----:B-1----:R-:W-:Y:S01]  /*9ab0*/  LOP3.LUT R44, R44, 0x7f, RZ, 0xc0, !PT ;  /* 0x0000007f2c2c7812 */ /* 0x002fe200078ec0ff */
[----:B--2---:R1:W-:Y:S03]  /*9ac0*/  BAR.SYNC.DEFER_BLOCKING R155, 0x80 ;  /* 0x0002009b0000751d */ /* 0x0043e60000010000 */
[----:B------:R-:W-:-:S13]  /*9ad0*/  ISETP.NE.AND P0, PT, R44, RZ, PT ;  /* 0x000000ff2c00720c */ /* 0x000fda0003f05270 */
[----:B------:R-:W-:-:S04]  /*9ae0*/  @!P0 IADD3 R44, R3, 0x348a0, RZ ;  /* 0x000348a0032c8810 */ /* 0x000fc80007ffe0ff */
[----:B------:R-:W-:-:S04]  /*9af0*/  @!P0 PRMT R44, RZ, 0x654, R44 ;  /* 0x00000654ff2c8816 */ /* 0x000fc8000000002c */
[----:B------:R1:W-:Y:S01]  /*9b00*/  @!P0 SYNCS.ARRIVE.TRANS64.RED.A1T0 RZ, [R44+URZ], RZ ;  /* 0x000000ff2cff89a7 */ /* 0x0003e2000810043f */
[----:B------:R-:W-:Y:S05]  /*9b10*/  @!P1 BRA `(.L_x_549) ;  /* 0x0000000000049947 */ /* 0x000fea0003800000 */
[----:B------:R-:W-:Y:S01]  /*9b20*/  BPT.TRAP 0x1 ;  /* 0x000000040000795c */ /* 0x000fe20000300000 */
.L_x_549:
[----:B------:R-:W-:Y:S05]  /*9b30*/  BSYNC B0 ;  /* 0x0000000000007941 */ /* 0x000fea0003800000 */
.L_x_548:
[----:B------:R-:W2:Y:S01]  /*9b40*/  SYNCS.PHASECHK.TRANS64.TRYWAIT P4, [R3+URZ+0x348b0], R0 ;  /* 0x0348b000030075a7 */ /* 0x000ea2000808017f */
[----:B------:R-:W-:Y:S01]  /*9b50*/  IMAD R45, R18, 0x4000, R35 ;  /* 0x00004000122d7824 */ /* 0x000fe200078e0223 */
[----:B------:R-:W-:Y:S01]  /*9b60*/  ULDC.64 UR60, c[0x0][0x318] ;  /* 0x0000c600003c7ab9 */ /* 0x000fe20000000a00 */
[----:B------:R-:W-:Y:S01]  /*9b70*/  ULDC.64 UR38, c[0x0][0x308] ;  /* 0x0000c20000267ab9 */ /* 0x000fe20000000a00 */
[----:B------:R-:W-:Y:S01]  /*9b80*/  BSSY B0, `(.L_x_550) ;  /* 0x0000004000007945 */ /* 0x000fe20003800000 */
[----:B------:R-:W-:Y:S02]  /*9b90*/  ISETP.GE.AND P1, PT, R19, R4, PT ;  /* 0x000000041300720c */ /* 0x000fe40003f26270 */
[----:B------:R-:W-:Y:S01]  /*9ba0*/  IADD3 R47, R124, R45, RZ ;  /* 0x0000002d7c2f7210 */ /* 0x000fe20007ffe0ff */
[----:B--2---:R-:W-:Y:S10]  /*9bb0*/  @!P4 BRA `(.L_x_551) ;  /* 0x0000014c0018c947 */ /* 0x004ff40003800000 */
.L_x_769:
[----:B------:R-:W-:Y:S05]  /*9bc0*/  BSYNC B0 ;  /* 0x0000000000007941 */ /* 0x000fea0003800000 */
.L_x_550:
[----:B------:R-:W-:Y:S01]  /*9bd0*/  BSSY B0, `(.L_x_552) ;  /* 0x000001a000007945 */ /* 0x000fe20003800000 */
[----:B0-2---:R-:W-:Y:S01]  /*9be0*/  IMAD R0, R45, 0x2, R24 ;  /* 0x000000022d007824 */ /* 0x005fe200078e0218 */
[----:B------:R-:W-:Y:S01]  /*9bf0*/  LEA R56, R47, R24, 0x1 ;  /* 0x000000182f387211 */ /* 0x000fe200078e08ff */
[----:B------:R-:W-:Y:S01]  /*9c00*/  IMAD.WIDE R52, R26, 0x80, R116 ;  /* 0x000000801a347825 */ /* 0x000fe200078e0274 */
[----:B------:R-:W-:Y:S06]  /*9c10*/  @P1 BRA `(.L_x_553) ;  /* 0x0000000000541947 */ /* 0x000fec0003800000 */
[----:B------:R-:W-:Y:S01]  /*9c20*/  MOV R45, R5 ;  /* 0x00000005002d7202 */ /* 0x000fe20000000f00 */
[----:B------:R-:W-:Y:S01]  /*9c30*/  IMAD R47, R53, UR60, RZ ;  /* 0x0000003c352f7c24 */ /* 0x000fe2000f8e02ff */
[----:B------:R-:W-:Y:S01]  /*9c40*/  ULDC UR4, c[0x0][0x310] ;  /* 0x0000c40000047ab9 */ /* 0x000fe20000000800 */
[----:B-1----:R-:W-:Y:S01]  /*9c50*/  IMAD.MOV.U32 R44, RZ, RZ, R106 ;  /* 0x000000ffff2c7224 */ /* 0x002fe200078e006a */
[----:B------:R-:W-:Y:S01]  /*9c60*/  ISETP.GE.AND P4, PT, R22, UR4, PT ;  /* 0x0000000416007c0c */ /* 0x000fe2000bf86270 */
[C---:B------:R-:W-:Y:S02]  /*9c70*/  IMAD R47, R52.reuse, UR61, R47 ;  /* 0x0000003d342f7c24 */ /* 0x040fe4000f8e022f */
[----:B------:R-:W-:-:S04]  /*9c80*/  IMAD.WIDE.U32 R44, R52, UR60, R44 ;  /* 0x0000003c342c7c25 */ /* 0x000fc8000f8e002c */
[----:B------:R-:W-:Y:S01]  /*9c90*/  IMAD.IADD R45, R45, 0x1, R47 ;  /* 0x000000012d2d7824 */ /* 0x000fe200078e022f */
[----:B------:R-:W-:-:S04]  /*9ca0*/  LEA R54, P1, R44, UR38, 0x1 ;  /* 0x000000262c367c11 */ /* 0x000fc8000f8208ff */
[----:B------:R-:W-:Y:S02]  /*9cb0*/  LEA.HI.X R55, R44, UR39, R45, 0x1, P1 ;  /* 0x000000272c377c11 */ /* 0x000fe400088f0c2d */
[----:B------:R-:W-:Y:S01]  /*9cc0*/  ISETP.GE.AND P1, PT, R184, UR4, PT ;  /* 0x00000004b8007c0c */ /* 0x000fe2000bf26270 */
[----:B------:R-:W0:-:S12]  /*9cd0*/  @!P4 LDS.128 R44, [R0] ;  /* 0x00000000002cc984 */ /* 0x000e180000000c00 */
[----:B------:R-:W1:Y:S04]  /*9ce0*/  @!P1 LDS.128 R48, [R56] ;  /* 0x0000000038309984 */ /* 0x000e680000000c00 */
[----:B0-----:R-:W-:Y:S01]  /*9cf0*/  @!P4 STG.E.128 desc[UR36][R54.64], R44 ;  /* 0x0000002c3600c986 */ /* 0x001fe2000c101d24 */
[----:B------:R-:W-:-:S03]  /*9d00*/  ISETP.GE.AND P4, PT, R185, UR4, PT ;  /* 0x00000004b9007c0c */ /* 0x000fc6000bf86270 */
[----:B-1----:R-:W-:Y:S01]  /*9d10*/  @!P1 STG.E.128 desc[UR36][R54.64+0x40], R48 ;  /* 0x0000403036009986 */ /* 0x002fe2000c101d24 */
[----:B------:R-:W-:-:S09]  /*9d20*/  ISETP.GE.AND P1, PT, R102, UR4, PT ;  /* 0x0000000466007c0c */ /* 0x000fd2000bf26270 */
[----:B------:R-:W0:Y:S04]  /*9d30*/  @!P4 LDS.128 R44, [R0+0x4000] ;  /* 0x00400000002cc984 */ /* 0x000e280000000c00 */
[----:B------:R-:W1:Y:S04]  /*9d40*/  @!P1 LDS.128 R48, [R56+0x4000] ;  /* 0x0040000038309984 */ /* 0x000e680000000c00 */
[----:B0-----:R0:W-:Y:S04]  /*9d50*/  @!P4 STG.E.128 desc[UR36][R54.64+0x80], R44 ;  /* 0x0000802c3600c986 */ /* 0x0011e8000c101d24 */
[----:B-1----:R0:W-:Y:S02]  /*9d60*/  @!P1 STG.E.128 desc[UR36][R54.64+0xc0], R48 ;  /* 0x0000c03036009986 */ /* 0x0021e4000c101d24 */
.L_x_553:
[----:B------:R-:W-:Y:S05]  /*9d70*/  BSYNC B0 ;  /* 0x0000000000007941 */ /* 0x000fea0003800000 */
.L_x_552:
[----:B------:R-:W-:Y:S01]  /*9d80*/  ISETP.GE.AND P1, PT, R202, R4, PT ;  /* 0x00000004ca00720c */ /* 0x000fe20003f26270 */
[----:B------:R-:W-:-:S12]  /*9d90*/  BSSY B0, `(.L_x_554) ;  /* 0x0000018000007945 */ /* 0x000fd80003800000 */
[----:B------:R-:W-:Y:S05]  /*9da0*/  @P1 BRA `(.L_x_555) ;  /* 0x0000000000581947 */ /* 0x000fea0003800000 */
[----:B0-----:R-:W-:Y:S01]  /*9db0*/  IADD3 R47, P1, R52, 0x40, RZ ;  /* 0x00000040342f7810 */ /* 0x001fe20007f3e0ff */
[----:B------:R-:W-:Y:S01]  /*9dc0*/  IMAD.MOV.U32 R4, RZ, RZ, R106 ;  /* 0x000000ffff047224 */ /* 0x000fe200078e006a */
[----:B------:R-:W-:Y:S02]  /*9dd0*/  ULDC UR4, c[0x0][0x310] ;  /* 0x0000c40000047ab9 */ /* 0x000fe40000000800 */
[----:B------:R-:W-:Y:S01]  /*9de0*/  IADD3.X R52, RZ, R53, RZ, P1, !PT ;  /* 0x00000035ff347210 */ /* 0x000fe20000ffe4ff */
[----:B-1----:R-:W-:Y:S01]  /*9df0*/  IMAD.WIDE.U32 R44, R47, UR60, R4 ;  /* 0x0000003c2f2c7c25 */ /* 0x002fe2000f8e0004 */
[----:B------:R-:W-:-:S03]  /*9e00*/  ISETP.GE.AND P4, PT, R22, UR4, PT ;  /* 0x0000000416007c0c */ /* 0x000fc6000bf86270 */
[----:B------:R-:W-:-:S04]  /*9e10*/  IMAD R52, R52, UR60, RZ ;  /* 0x0000003c34347c24 */ /* 0x000fc8000f8e02ff */
[----:B------:R-:W-:Y:S01]  /*9e20*/  IMAD R47, R47, UR61, R52 ;  /* 0x0000003d2f2f7c24 */ /* 0x000fe2000f8e0234 */
[----:B------:R-:W-:-:S04]  /*9e30*/  LEA R52, P1, R44, UR38, 0x1 ;  /* 0x000000262c347c11 */ /* 0x000fc8000f8208ff */
[----:B------:R-:W-:-:S04]  /*9e40*/  IADD3 R45, R45, R47, RZ ;  /* 0x0000002f2d2d7210 */ /* 0x000fc80007ffe0ff */
[----:B------:R-:W-:Y:S02]  /*9e50*/  LEA.HI.X R53, R44, UR39, R45, 0x1, P1 ;  /* 0x000000272c357c11 */ /* 0x000fe400088f0c2d */
[----:B------:R-:W-:Y:S01]  /*9e60*/  ISETP.GE.AND P1, PT, R185, UR4, PT ;  /* 0x00000004b9007c0c */ /* 0x000fe2000bf26270 */
[----:B------:R-:W0:-:S12]  /*9e70*/  @!P4 LDS.128 R44, [R0+0x2000] ;  /* 0x00200000002cc984 */ /* 0x000e180000000c00 */
[----:B------:R-:W1:Y:S04]  /*9e80*/  @!P1 LDS.128 R48, [R0+0x6000] ;  /* 0x0060000000309984 */ /* 0x000e680000000c00 */
        /* <DEDUP_REMOVED lines=8> */
.L_x_555:
[----:B------:R-:W-:Y:S05]  /*9f10*/  BSYNC B0 ;  /* 0x0000000000007941 */ /* 0x000fea0003800000 */
.L_x_554:
[----:B------:R-:W-:Y:S01]  /*9f20*/  @!PT LDS RZ, [RZ] ;  /* 0x00000000fffff984 */ /* 0x000fe20000000800 */
[----:B------:R-:W-:Y:S01]  /*9f30*/  @!PT LDS RZ, [RZ] ;  /* 0x00000000fffff984 */ /* 0x000fe20000000800 */
[----:B------:R-:W-:Y:S01]  /*9f40*/  @!PT LDS RZ, [RZ] ;  /* 0x00000000fffff984 */ /* 0x000fe20000000800 */
[----:B------:R-:W-:Y:S01]  /*9f50*/  @!PT LDS RZ, [RZ] ;  /* 0x00000000fffff984 */ /* 0x000fe20000000800 */
[----:B------:R3:W-:Y:S06]  /*9f60*/  MEMBAR.ALL.CTA ;  /* 0x0000000000007992 */ /* 0x0007ec0000008000 */
[----:B---3--:R-:W3:Y:S02]  /*9f70*/  FENCE.VIEW.ASYNC.S ;  /* 0x00000000000073c6 */ /* 0x008ee40000000000 */
[----:B---3--:R3:W-:Y:S01]  /*9f80*/  BAR.SYNC.DEFER_BLOCKING R155, 0x80 ;  /* 0x0002009b0000751d */ /* 0x0087e20000010000 */
[----:B------:R-:W-:Y:S01]  /*9f90*/  ISETP.NE.AND P4, PT, R118, RZ, PT ;  /* 0x000000ff7600720c */ /* 0x000fe20003f85270 */
[----:B------:R-:W-:Y:S01]  /*9fa0*/  @!P0 VIADD R3, R3, 0x348c0 ;  /* 0x000348c003038836 */ /* 0x000fe20000000000 */
[----:B------:R-:W-:-:S04]  /*9fb0*/  IADD3 R18, R18, 0x1, RZ ;  /* 0x0000000112127810 */ /* 0x000fc80007ffe0ff */
[----:B------:R-:W-:Y:S02]  /*9fc0*/  @!P0 PRMT R3, RZ, 0x654, R3 ;  /* 0x00000654ff038816 */ /* 0x000fe40000000003 */
[----:B------:R-:W-:-:S04]  /*9fd0*/  ISETP.NE.AND P1, PT, R18, 0x2, PT ;  /* 0x000000021200780c */ /* 0x000fc80003f25270 */
[----:B------:R-:W-:Y:S01]  /*9fe0*/  SEL R18, R18, RZ, P1 ;  /* 0x000000ff12127207 */ /* 0x000fe20000800000 */
[----:B------:R4:W-:Y:S01]  /*9ff0*/  @!P0 SYNCS.ARRIVE.TRANS64.RED.A1T0 RZ, [R3+URZ], RZ ;  /* 0x000000ff03ff89a7 */ /* 0x0009e2000810043f */
[----:B------:R-:W-:Y:S02]  /*a000*/  PLOP3.LUT P0, PT, PT, PT, PT, 0x8, 0x0 ;  /* 0x000000000000781c */ /* 0x000fe40003f0e170 */
[----:B----4-:R-:W-:-:S04]  /*a010*/  SEL R3, RZ, 0x1, P1 ;  /* 0x00000001ff037807 */ /* 0x010fc80000800000 */
[----:B------:R-:W-:Y:S01]  /*a020*/  LOP3.LUT R186, R186, R3, RZ, 0x3c, !PT ;  /* 0x00000003baba7212 */ /* 0x000fe200078e3cff */
[----:B---3--:R-:W-:Y:S06]  /*a030*/  @P4 BRA `(.L_x_556) ;  /* 0xffffff8400744947 */ /* 0x008fec000383ffff */
.L_x_452:
[----:B------:R-:W-:Y:S01]  /*a040*/  BSSY B0, `(.L_x_557) ;  /* 0x000002c000007945 */ /* 0x000fe20003800000 */
[----:B------:R-:W-:Y:S01]  /*a050*/  ISETP.GE.AND P2, PT, R152, 0x1, PT ;  /* 0x000000019800780c */ /* 0x000fe20003f46270 */
[----:B------:R-:W-:Y:S01]  /*a060*/  IMAD.MOV.U32 R3, RZ, RZ, RZ ;  /* 0x000000ffff037224 */ /* 0x000fe200078e00ff */
[----:B------:R-:W-:Y:S02]  /*a070*/  PLOP3.LUT P1, PT, PT, PT, PT, 0x80, 0x0 ;  /* 0x000000000000781c */ /* 0x000fe40003f2f070 */
[----:B------:R-:W-:Y:S02]  /*a080*/  CS2R R86, SRZ ;  /* 0x0000000000567805 */ /* 0x000fe4000001ff00 */
[----:B------:R-:W-:Y:S02]  /*a090*/  MOV R0, RZ ;  /* 0x000000ff00007202 */ /* 0x000fe40000000f00 */
[----:B------:R-:W-:Y:S02]  /*a0a0*/  CS2R R84, SRZ ;  /* 0x0000000000547805 */ /* 0x000fe4000001ff00 */
[----:B------:R-:W-:-:S02]  /*a0b0*/  CS2R R82, SRZ ;  /* 0x0000000000527805 */ /* 0x000fc4000001ff00 */
[----:B------:R-:W-:Y:S01]  /*a0c0*/  CS2R R80, SRZ ;  /* 0x0000000000507805 */ /* 0x000fe2000001ff00 */
[----:B------:R-:W-:Y:S01]  /*a0d0*/  IMAD.MOV.U32 R35, RZ, RZ, RZ ;  /* 0x000000ffff237224 */ /* 0x000fe200078e00ff */
[----:B------:R-:W-:Y:S02]  /*a0e0*/  MOV R78, RZ ;  /* 0x000000ff004e7202 */ /* 0x000fe40000000f00 */
[----:B------:R-:W-:Y:S02]  /*a0f0*/  CS2R R76, SRZ ;  /* 0x00000000004c7805 */ /* 0x000fe4000001ff00 */
[----:B------:R-:W-:Y:S01]  /*a100*/  CS2R R74, SRZ ;  /* 0x00000000004a7805 */ /* 0x000fe2000001ff00 */
[----:B------:R-:W-:Y:S01]  /*a110*/  IMAD.MOV.U32 R73, RZ, RZ, RZ ;  /* 0x000000ffff497224 */ /* 0x000fe200078e00ff */
[----:B------:R-:W-:Y:S02]  /*a120*/  CS2R R32, SRZ ;  /* 0x0000000000207805 */ /* 0x000fe4000001ff00 */
[----:B------:R-:W-:-:S02]  /*a130*/  CS2R R30, SRZ ;  /* 0x00000000001e7805 */ /* 0x000fc4000001ff00 */
[----:B------:R-:W-:Y:S02]  /*a140*/  MOV R70, RZ ;  /* 0x000000ff00467202 */ /* 0x000fe40000000f00 */
[----:B------:R-:W-:Y:S02]  /*a150*/  CS2R R68, SRZ ;  /* 0x0000000000447805 */ /* 0x000fe4000001ff00 */
[----:B------:R-:W-:Y:S02]  /*a160*/  CS2R R66, SRZ ;  /* 0x0000000000427805 */ /* 0x000fe4000001ff00 */
[----:B------:R-:W-:Y:S02]  /*a170*/  CS2R R64, SRZ ;  /* 0x0000000000407805 */ /* 0x000fe4000001ff00 */
[----:B------:R-:W-:Y:S02]  /*a180*/  CS2R R62, SRZ ;  /* 0x00000000003e7805 */ /* 0x000fe4000001ff00 */
[----:B------:R-:W-:-:S02]  /*a190*/  CS2R R60, SRZ ;  /* 0x00000000003c7805 */ /* 0x000fc4000001ff00 */
[----:B------:R-:W-:Y:S02]  /*a1a0*/  CS2R R58, SRZ ;  /* 0x00000000003a7805 */ /* 0x000fe4000001ff00 */
[----:B------:R-:W-:Y:S02]  /*a1b0*/  CS2R R56, SRZ ;  /* 0x0000000000387805 */ /* 0x000fe4000001ff00 */
[----:B0-----:R-:W-:Y:S02]  /*a1c0*/  CS2R R54, SRZ ;  /* 0x0000000000367805 */ /* 0x001fe4000001ff00 */
[----:B--2---:R-:W-:Y:S02]  /*a1d0*/  CS2R R52, SRZ ;  /* 0x0000000000347805 */ /* 0x004fe4000001ff00 */
[----:B------:R-:W-:Y:S02]  /*a1e0*/  CS2R R50, SRZ ;  /* 0x0000000000327805 */ /* 0x000fe4000001ff00 */
[----:B------:R-:W-:-:S02]  /*a1f0*/  CS2R R48, SRZ ;  /* 0x0000000000307805 */ /* 0x000fc4000001ff00 */
[----:B------:R-:W-:Y:S02]  /*a200*/  CS2R R46, SRZ ;  /* 0x00000000002e7805 */ /* 0x000fe4000001ff00 */
[----:B-1----:R-:W-:Y:S02]  /*a210*/  CS2R R44, SRZ ;  /* 0x00000000002c7805 */ /* 0x002fe4000001ff00 */
[----:B------:R-:W-:Y:S02]  /*a220*/  CS2R R42, SRZ ;  /* 0x00000000002a7805 */ /* 0x000fe4000001ff00 */
[----:B------:R-:W-:Y:S02]  /*a230*/  CS2R R40, SRZ ;  /* 0x0000000000287805 */ /* 0x000fe4000001ff00 */
[----:B------:R-:W-:Y:S02]  /*a240*/  CS2R R38, SRZ ;  /* 0x0000000000267805 */ /* 0x000fe4000001ff00 */
[----:B------:R-:W-:Y:S01]  /*a250*/  CS2R R36, SRZ ;  /* 0x0000000000247805 */ /* 0x000fe2000001ff00 */
[----:B------:R-:W-:Y:S01]  /*a260*/  IMAD.MOV.U32 R91, RZ, RZ, RZ ;  /* 0x000000ffff5b7224 */ /* 0x000fe200078e00ff */
[----:B------:R-:W-:Y:S01]  /*a270*/  MOV R88, RZ ;  /* 0x000000ff00587202 */ /* 0x000fe20000000f00 */
[----:B------:R-:W-:Y:S01]  /*a280*/  IMAD.MOV.U32 R26, RZ, RZ, RZ ;  /* 0x000000ffff1a7224 */ /* 0x000fe200078e00ff */
[----:B------:R-:W-:-:S02]  /*a290*/  MOV R93, RZ ;  /* 0x000000ff005d7202 */ /* 0x000fc40000000f00 */
[----:B------:R-:W-:Y:S01]  /*a2a0*/  CS2R R10, SRZ ;  /* 0x00000000000a7805 */ /* 0x000fe2000001ff00 */
[----:B------:R-:W-:Y:S01]  /*a2b0*/  IMAD.MOV.U32 R28, RZ, RZ, RZ ;  /* 0x000000ffff1c7224 */ /* 0x000fe200078e00ff */
[----:B------:R-:W-:Y:S01]  /*a2c0*/  MOV R95, RZ ;  /* 0x000000ff005f7202 */ /* 0x000fe20000000f00 */
[----:B------:R-:W-:Y:S06]  /*a2d0*/  @P0 BRA `(.L_x_558) ;  /* 0x0000000000080947 */ /* 0x000fec0003800000 */
[----:B------:R-:W0:Y:S02]  /*a2e0*/  FENCE.VIEW.ASYNC.G ;  /* 0x00000000000073c6 */ /* 0x000e240000000100 */
[----:B0-----:R-:W-:Y:S06]  /*a2f0*/  BAR.ARV 0xc, 0x120 ;  /* 0x0304800000007b1d */ /* 0x001fec0000002000 */
.L_x_558:
[----:B------:R-:W-:Y:S05]  /*a300*/  BSYNC B0 ;  /* 0x0000000000007941 */ /* 0x000fea0003800000 */
.L_x_557:
[----:B------:R-:W-:Y:S01]  /*a310*/  IMAD.MOV.U32 R89, RZ, RZ, RZ ;  /* 0x000000ffff597224 */ /* 0x000fe200078e00ff */
[----:B------:R-:W-:Y:S01]  /*a320*/  MOV R24, RZ ;  /* 0x000000ff00187202 */ /* 0x000fe20000000f00 */
[----:B------:R-:W-:Y:S06]  /*a330*/  @!P2 BRA `(.L_x_559) ;  /* 0x000000c80000a947 */ /* 0x000fec0003800000 */
[----:B------:R-:W0:Y:S01]  /*a340*/  SHFL.IDX PT, R0, R219, RZ, 0x1f ;  /* 0x00001fffdb007589 */ /* 0x000e2200000e0000 */
[----:B------:R-:W-:-:S04]  /*a350*/  LOP3.LUT P0, RZ, R208, 0x3ff, RZ, 0xc0, !PT ;  /* 0x000003ffd0ff7812 */ /* 0x000fc8000780c0ff */
[----:B------:R-:W-:Y:S02]  /*a360*/  P2R R24, PR, RZ, 0x1 ;  /* 0x00000001ff187803 */ /* 0x000fe40000000000 */
[----:B0-----:R-:W-:-:S04]  /*a370*/  LEA.HI R3, R0, R0, RZ, 0x1 ;  /* 0x0000000000037211 */ /* 0x001fc800078f08ff */
[----:B------:R-:W-:-:S05]  /*a380*/  LOP3.LUT R3, R3, 0x1e, RZ, 0xc0, !PT ;  /* 0x0000001e03037812 */ /* 0x000fca00078ec0ff */
[----:B------:R-:W-:-:S05]  /*a390*/  IMAD.IADD R3, R0, 0x1, -R3 ;  /* 0x0000000100037824 */ /* 0x000fca00078e0a03 */
[----:B------:R-:W-:-:S04]  /*a3a0*/  LEA R3, R3, R208, 0xd ;  /* 0x000000d003037211 */ /* 0x000fc800078e68ff */
[----:B------:R-:W-:-:S04]  /*a3b0*/  SHF.R.U32.HI R3, RZ, 0x4, R3 ;  /* 0x00000004ff037819 */ /* 0x000fc80000011603 */
[----:B------:R-:W-:Y:S01]  /*a3c0*/  LOP3.LUT R40, R3, 0x3fff, RZ, 0xc0, !PT ;  /* 0x00003fff03287812 */ /* 0x000fe200078ec0ff */
[----:B------:R-:W-:Y:S06]  /*a3d0*/  @!P0 BRA `(.L_x_560) ;  /* 0x0000000000408947 */ /* 0x000fec0003800000 */
[----:B------:R-:W-:Y:S01]  /*a3e0*/  MOV R0, 0x0 ;  /* 0x0000000000007802 */ /* 0x000fe20000000f00 */
[----:B------:R-:W-:Y:S01]  /*a3f0*/  ULDC.64 UR4, c[0x4][0x108] ;  /* 0x0100420000047ab9 */ /* 0x000fe20000000a00 */
[----:B------:R-:W-:Y:S01]  /*a400*/  ULDC.64 UR6, c[0x4][0x110] ;  /* 0x0100440000067ab9 */ /* 0x000fe20000000a00 */
[----:B------:R-:W-:Y:S01]  /*a410*/  IMAD.U32 R4, RZ, RZ, UR4 ;  /* 0x00000004ff047e24 */ /* 0x000fe2000f8e00ff */
[----:B------:R0:W1:Y:S01]  /*a420*/  LDC.64 R14, c[0x4][R0] ;  /* 0x01000000000e7b82 */ /* 0x0000620000000a00 */
[----:B------:R-:W-:Y:S01]  /*a430*/  MOV R5, UR5 ;  /* 0x0000000500057c02 */ /* 0x000fe20008000f00 */
[----:B------:R-:W-:Y:S01]  /*a440*/  ULDC.64 UR4, c[0x4][0x80] ;  /* 0x0100200000047ab9 */ /* 0x000fe20000000a00 */
[----:B------:R-:W-:Y:S01]  /*a450*/  IMAD.U32 R6, RZ, RZ, UR6 ;  /* 0x00000006ff067e24 */ /* 0x000fe2000f8e00ff */
[----:B------:R-:W-:Y:S01]  /*a460*/  MOV R7, UR7 ;  /* 0x0000000700077c02 */ /* 0x000fe20008000f00 */
[----:B------:R-:W-:Y:S01]  /*a470*/  IMAD.U32 R10, RZ, RZ, UR4 ;  /* 0x00000004ff0a7e24 */ /* 0x000fe2000f8e00ff */
[----:B------:R-:W-:Y:S01]  /*a480*/  MOV R11, UR5 ;  /* 0x00000005000b7c02 */ /* 0x000fe20008000f00 */
[----:B------:R-:W-:Y:S01]  /*a490*/  IMAD.MOV.U32 R8, RZ, RZ, 0x70 ;  /* 0x00000070ff087424 */ /* 0x000fe200078e00ff */
[----:B------:R-:W-:Y:S01]  /*a4a0*/  MOV R12, 0x1 ;  /* 0x00000001000c7802 */ /* 0x000fe20000000f00 */
[----:B0-----:R-:W-:-:S07]  /*a4b0*/  IMAD.MOV.U32 R13, RZ, RZ, RZ ;  /* 0x000000ffff0d7224 */ /* 0x001fce00078e00ff */
[----:B------:R-:W-:-:S07]  /*a4c0*/  LEPC R20, `(.L_x_560) ;  /* 0x000000001014794e */ /* 0x000fce0000000000 */
[----:B-1---5:R-:W-:Y:S05]  /*a4d0*/  CALL.ABS.NOINC R14 ;  /* 0x000000000e007343 */ /* 0x022fea0003c00000 */
.L_x_560:
[----:B------:R-:W-:Y:S02]  /*a4e0*/  ULDC UR4, c[0x0][0x3d4] ;  /* 0x0000f50000047ab9 */ /* 0x000fe40000000800 */
[----:B------:R-:W-:-:S13]  /*a4f0*/  ISETP.LT.AND P0, PT, RZ, UR4, PT ;  /* 0x00000004ff007c0c */ /* 0x000fda000bf01270 */
[----:B------:R-:W-:Y:S05]  /*a500*/  @P0 BRA `(.L_x_561) ;  /* 0x00000000003c0947 */ /* 0x000fea0003800000 */
[----:B------:R-:W-:-:S04]  /*a510*/  LEA.HI R0, R203, R203, RZ, 0x1 ;  /* 0x000000cbcb007211 */ /* 0x000fc800078f08ff */
[----:B------:R-:W-:-:S04]  /*a520*/  LOP3.LUT R0, R0, 0xfffffffe, RZ, 0xc0, !PT ;  /* 0xfffffffe00007812 */ /* 0x000fc800078ec0ff */
[----:B------:R-:W-:-:S04]  /*a530*/  IADD3 R0, R203, -R0, RZ ;  /* 0x80000000cb007210 */ /* 0x000fc80007ffe0ff */
[----:B------:R-:W-:-:S04]  /*a540*/  SHF.L.U32 R3, R0, 0x1f, RZ ;  /* 0x0000001f00037819 */ /* 0x000fc800000006ff */
[----:B------:R0:W1:Y:S03]  /*a550*/  SYNCS.PHASECHK.TRANS64.TRYWAIT P0, [R2+URZ+0x34800], R3 ;  /* 0x03480003020075a7 */ /* 0x000066000800017f */
[----:B-1----:R-:W-:Y:S05]  /*a560*/  @!P0 NANOSLEEP.SYNCS 0x989680 ;  /* 0x009896800000895d */ /* 0x002fea0003900000 */
[----:B------:R-:W1:Y:S01]  /*a570*/  @!P0 SYNCS.PHASECHK.TRANS64 P0, [R2+URZ+0x34800], R3 ;  /* 0x03480003020085a7 */ /* 0x000e62000800007f */
[----:B------:R-:W-:Y:S04]  /*a580*/  BSSY B0, `(.L_x_562) ;  /* 0x0000006000007945 */ /* 0x000fe80003800000 */
[----:B-1----:R-:W-:Y:S05]  /*a590*/  @P0 BRA `(.L_x_563) ;  /* 0x0000000000100947 */ /* 0x002fea0003800000 */
.L_x_564:
[----:B-1----:R1:W2:Y:S02]  /*a5a0*/  SYNCS.PHASECHK.TRANS64.TRYWAIT P0, [R2+URZ+0x34800], R3 ;  /* 0x03480003020075a7 */ /* 0x0022a4000800017f */
[----:B--2---:R-:W-:Y:S05]  /*a5b0*/  @!P0 NANOSLEEP.SYNCS 0x989680 ;  /* 0x009896800000895d */ /* 0x004fea0003900000 */
[----:B------:R-:W2:Y:S02]  /*a5c0*/  @!P0 SYNCS.PHASECHK.TRANS64 P0, [R2+URZ+0x34800], R3 ;  /* 0x03480003020085a7 */ /* 0x000ea4000800007f */
[----:B--2---:R-:W-:Y:S05]  /*a5d0*/  @!P0 BRA `(.L_x_564) ;  /* 0xfffffffc00f08947 */ /* 0x004fea000383ffff */
.L_x_563:
[----:B------:R-:W-:Y:S05]  /*a5e0*/  BSYNC B0 ;  /* 0x0000000000007941 */ /* 0x000fea0003800000 */
.L_x_562:
[----:B------:R-:W-:Y:S05]  /*a5f0*/  BRA `(.L_x_565) ;  /* 0x0000005800087947 */ /* 0x000fea0003800000 */
.L_x_561:
[----:B-----5:R-:W-:Y:S01]  /*a600*/  SHF.R.S32.HI R0, RZ, 0x1f, R147 ;  /* 0x0000001fff007819 */ /* 0x020fe20000011493 */
[----:B------:R-:W-:Y:S01]  /*a610*/  ULDC.64 UR4, c[0x0][0x3d8] ;  /* 0x0000f60000047ab9 */ /* 0x000fe20000000a00 */
[----:B------:R-:W-:Y:S01]  /*a620*/  ULDC.64 UR6, c[0x0][0x3e8] ;  /* 0x0000fa0000067ab9 */ /* 0x000fe20000000a00 */
[----:B------:R-:W-:Y:S01]  /*a630*/  IMAD.WIDE.U32 R38, R147, UR4, RZ ;  /* 0x0000000493267c25 */ /* 0x000fe2000f8e00ff */
[----:B------:R-:W-:Y:S02]  /*a640*/  SHF.R.S32.HI R8, RZ, 0x1f, R16 ;  /* 0x0000001fff087819 */ /* 0x000fe40000011410 */
[----:B------:R-:W-:Y:S01]  /*a650*/  ISETP.NE.AND P5, PT, R24, RZ, PT ;  /* 0x000000ff1800720c */ /* 0x000fe20003fa5270 */
[----:B------:R-:W-:Y:S01]  /*a660*/  IMAD R4, R0, UR4, RZ ;  /* 0x0000000400047c24 */ /* 0x000fe2000f8e02ff */
[----:B------:R-:W-:-:S03]  /*a670*/  SHF.R.S32.HI R10, RZ, 0x1f, R22 ;  /* 0x0000001fff0a7819 */ /* 0x000fc60000011416 */
[----:B------:R-:W-:Y:S01]  /*a680*/  IMAD R9, R147, UR5, R4 ;  /* 0x0000000593097c24 */ /* 0x000fe2000f8e0204 */
[----:B------:R-:W-:Y:S01]  /*a690*/  ULDC.64 UR4, c[0x0][0x3c8] ;  /* 0x0000f20000047ab9 */ /* 0x000fe20000000a00 */
[----:B------:R-:W-:Y:S01]  /*a6a0*/  IMAD R4, R0, UR6, RZ ;  /* 0x0000000600047c24 */ /* 0x000fe2000f8e02ff */
[-C--:B------:R-:W-:Y:S01]  /*a6b0*/  IADD3 R0, P0, R16, R38.reuse, RZ ;  /* 0x0000002610007210 */ /* 0x080fe20007f1e0ff */
[----:B------:R-:W-:Y:S01]  /*a6c0*/  IMAD.IADD R9, R9, 0x1, R39 ;  /* 0x0000000109097824 */ /* 0x000fe200078e0227 */
[----:B------:R-:W-:Y:S01]  /*a6d0*/  LEA R36, P1, R38, UR4, 0x1 ;  /* 0x0000000426247c11 */ /* 0x000fe2000f8208ff */
[C---:B------:R-:W-:Y:S01]  /*a6e0*/  IMAD R39, R147.reuse, UR7, R4 ;  /* 0x0000000793277c24 */ /* 0x040fe2000f8e0204 */
[----:B------:R-:W-:Y:S01]  /*a6f0*/  LEA R34, P2, R0, UR4, 0x1 ;  /* 0x0000000400227c11 */ /* 0x000fe2000f8408ff */
[----:B------:R-:W-:Y:S01]  /*a700*/  IMAD.WIDE.U32 R4, R147, UR6, RZ ;  /* 0x0000000693047c25 */ /* 0x000fe2000f8e00ff */
[----:B------:R-:W-:Y:S01]  /*a710*/  IADD3.X R3, R8, R9, RZ, P0, !PT ;  /* 0x0000000908037210 */ /* 0x000fe200007fe4ff */
[----:B------:R-:W-:Y:S01]  /*a720*/  ULDC.64 UR6, c[0x0][0x3e0] ;  /* 0x0000f80000067ab9 */ /* 0x000fe20000000a00 */
[----:B------:R-:W-:Y:S01]  /*a730*/  IADD3 R6, P0, R22, R38, RZ ;  /* 0x0000002616067210 */ /* 0x000fe20007f1e0ff */
[----:B------:R-:W-:Y:S01]  /*a740*/  IMAD.IADD R39, R39, 0x1, R5 ;  /* 0x0000000127277824 */ /* 0x000fe200078e0205 */
[----:B------:R-:W-:-:S02]  /*a750*/  LEA.HI.X R35, R0, UR5, R3, 0x1, P2 ;  /* 0x0000000500237c11 */ /* 0x000fc400090f0c03 */
[-C--:B------:R-:W-:Y:S01]  /*a760*/  IADD3 R7, P3, R16, R4.reuse, RZ ;  /* 0x0000000410077210 */ /* 0x080fe20007f7e0ff */
[--C-:B------:R-:W-:Y:S01]  /*a770*/  IMAD.X R5, R10, 0x1, R9.reuse, P0 ;  /* 0x000000010a057824 */ /* 0x100fe200000e0609 */
[----:B------:R-:W-:Y:S02]  /*a780*/  IADD3 R0, P4, R22, R4, RZ ;  /* 0x0000000416007210 */ /* 0x000fe40007f9e0ff */
[----:B------:R-:W-:Y:S02]  /*a790*/  LEA.HI.X R38, R38, UR5, R9, 0x1, P1 ;  /* 0x0000000526267c11 */ /* 0x000fe400088f0c09 */
[----:B------:R-:W-:Y:S02]  /*a7a0*/  IADD3.X R8, R8, R39, RZ, P3, !PT ;  /* 0x0000002708087210 */ /* 0x000fe40001ffe4ff */
[----:B------:R-:W-:Y:S02]  /*a7b0*/  LEA R42, P1, R7, UR6, 0x1 ;  /* 0x00000006072a7c11 */ /* 0x000fe4000f8208ff */
[----:B------:R-:W-:-:S02]  /*a7c0*/  LEA R44, P2, R6, UR4, 0x1 ;  /* 0x00000004062c7c11 */ /* 0x000fc4000f8408ff */
[----:B------:R-:W-:Y:S02]  /*a7d0*/  LEA R46, P3, R0, UR6, 0x1 ;  /* 0x00000006002e7c11 */ /* 0x000fe4000f8608ff */
[----:B------:R-:W-:Y:S02]  /*a7e0*/  IADD3.X R3, R10, R39, RZ, P4, !PT ;  /* 0x000000270a037210 */ /* 0x000fe400027fe4ff */
[----:B------:R-:W-:Y:S02]  /*a7f0*/  LEA R37, P0, R4, UR6, 0x1 ;  /* 0x0000000604257c11 */ /* 0x000fe4000f8008ff */
[----:B------:R-:W-:Y:S02]  /*a800*/  LEA.HI.X R43, R7, UR7, R8, 0x1, P1 ;  /* 0x00000007072b7c11 */ /* 0x000fe400088f0c08 */
[----:B------:R-:W-:Y:S02]  /*a810*/  LEA.HI.X R45, R6, UR5, R5, 0x1, P2 ;  /* 0x00000005062d7c11 */ /* 0x000fe400090f0c05 */
[----:B------:R-:W-:-:S02]  /*a820*/  LEA.HI.X R47, R0, UR7, R3, 0x1, P3 ;  /* 0x00000007002f7c11 */ /* 0x000fc400098f0c03 */
[----:B------:R-:W-:Y:S01]  /*a830*/  LEA.HI.X R39, R4, UR7, R39, 0x1, P0 ;  /* 0x0000000704277c11 */ /* 0x000fe200080f0c27 */
        /* <DEDUP_REMOVED lines=16> */
[----:B-1----:R-:W-:Y:S05]  /*a940*/  CALL.ABS.NOINC R14 ;  /* 0x000000000e007343 */ /* 0x002fea0003c00000 */
.L_x_566:
[----:B------:R-:W-:Y:S01]  /*a950*/  ULDC.U8 UR4, c[0x0][0x3f0] ;  /* 0x0000fc0000047ab9 */ /* 0x000fe20000000000 */
[----:B------:R-:W-:Y:S01]  /*a960*/  IMAD R0, R149, -0x80, R154 ;  /* 0xffffff8095007824 */ /* 0x000fe200078e029a */
[----:B------:R-:W-:Y:S01]  /*a970*/  ISETP.NE.AND P0, PT, RZ, UR4, PT ;  /* 0x00000004ff007c0c */ /* 0x000fe2000bf05270 */
[----:B------:R-:W-:Y:S03]  /*a980*/  BSSY B0, `(.L_x_567) ;  /* 0x0000541000007945 */ /* 0x000fe60003800000 */
[----:B------:R-:W-:-:S09]  /*a990*/  VIMNMX R0, R0, 0x80, PT ;  /* 0x0000008000007848 */ /* 0x000fd20003fe0100 */
[----:B------:R-:W-:Y:S05]  /*a9a0*/  @!P0 BRA `(.L_x_568) ;  /* 0x0000002800688947 */ /* 0x000fea0003800000 */
        /* <DEDUP_REMOVED lines=13> */
[----:B------:R-:W-:Y:S01]  /*aa80*/  CS2R R32, SRZ ;  /* 0x0000000000207805 */ /* 0x000fe2000001ff00 */
[----:B------:R-:W-:Y:S06]  /*aa90*/  @P0 BRA `(.L_x_570) ;  /* 0x0000000000900947 */ /* 0x000fec0003800000 */
[C---:B------:R-:W-:Y:S01]  /*aaa0*/  IADD3 R3, R16.reuse, 0x10, RZ ;  /* 0x0000001010037810 */ /* 0x040fe20007ffe0ff */
[----:B------:R-:W-:Y:S01]  /*aab0*/  ULDC UR4, c[0x0][0x3d4] ;  /* 0x0000f50000047ab9 */ /* 0x000fe20000000800 */
[C---:B------:R-:W-:Y:S01]  /*aac0*/  VIADD R4, R16.reuse, 0x20 ;  /* 0x0000002010047836 */ /* 0x040fe20000000000 */
[C---:B------:R-:W-:Y:S02]  /*aad0*/  IADD3 R5, R16.reuse, 0x30, RZ ;  /* 0x0000003010057810 */ /* 0x040fe40007ffe0ff */
[----:B------:R-:W-:Y:S02]  /*aae0*/  CS2R R20, SRZ ;  /* 0x0000000000147805 */ /* 0x000fe4000001ff00 */
[----:B------:R-:W-:Y:S01]  /*aaf0*/  ISETP.GE.AND P2, PT, R3, UR4, PT ;  /* 0x0000000403007c0c */ /* 0x000fe2000bf46270 */
[C---:B------:R-:W-:Y:S01]  /*ab00*/  VIADD R3, R16.reuse, 0x40 ;  /* 0x0000004010037836 */ /* 0x040fe20000000000 */
[----:B------:R-:W-:Y:S02]  /*ab10*/  IADD3 R6, R16, 0x50, RZ ;  /* 0x0000005010067810 */ /* 0x000fe40007ffe0ff */
[----:B------:R-:W-:-:S02]  /*ab20*/  CS2R R24, SRZ ;  /* 0x0000000000187805 */ /* 0x000fc4000001ff00 */
[----:B------:R-:W-:Y:S02]  /*ab30*/  ISETP.GE.AND P1, PT, R16, UR4, PT ;  /* 0x0000000410007c0c */ /* 0x000fe4000bf26270 */
[----:B------:R-:W-:Y:S02]  /*ab40*/  CS2R R26, SRZ ;  /* 0x00000000001a7805 */ /* 0x000fe4000001ff00 */
[----:B------:R-:W-:Y:S02]  /*ab50*/  ISETP.GE.AND P3, PT, R4, UR4, PT ;  /* 0x0000000404007c0c */ /* 0x000fe4000bf66270 */
[----:B------:R-:W-:Y:S02]  /*ab60*/  CS2R R28, SRZ ;  /* 0x00000000001c7805 */ /* 0x000fe4000001ff00 */
[----:B------:R-:W-:Y:S02]  /*ab70*/  ISETP.GE.AND P4, PT, R5, UR4, PT ;  /* 0x0000000405007c0c */ /* 0x000fe4000bf86270 */
[----:B------:R-:W-:-:S02]  /*ab80*/  CS2R R30, SRZ ;  /* 0x00000000001e7805 */ /* 0x000fc4000001ff00 */
[----:B------:R-:W-:Y:S02]  /*ab90*/  ISETP.GE.AND P5, PT, R3, UR4, PT ;  /* 0x0000000403007c0c */ /* 0x000fe4000bfa6270 */
[----:B------:R-:W-:Y:S02]  /*aba0*/  CS2R R32, SRZ ;  /* 0x0000000000207805 */ /* 0x000fe4000001ff00 */
[----:B------:R-:W-:Y:S02]  /*abb0*/  ISETP.GE.AND P6, PT, R6, UR4, PT ;  /* 0x0000000406007c0c */ /* 0x000fe4000bfc6270 */
[----:B------:R-:W-:Y:S02]  /*abc0*/  CS2R R8, SRZ ;  /* 0x0000000000087805 */ /* 0x000fe4000001ff00 */
[----:B------:R-:W-:Y:S02]  /*abd0*/  CS2R R10, SRZ ;  /* 0x00000000000a7805 */ /* 0x000fe4000001ff00 */
[----:B------:R-:W-:-:S02]  /*abe0*/  CS2R R12, SRZ ;  /* 0x00000000000c7805 */ /* 0x000fc4000001ff00 */
[----:B------:R-:W-:Y:S02]  /*abf0*/  CS2R R14, SRZ ;  /* 0x00000000000e7805 */ /* 0x000fe4000001ff00 */
[----:B------:R-:W-:Y:S02]  /*ac00*/  CS2R R6, SRZ ;  /* 0x0000000000067805 */ /* 0x000fe4000001ff00 */
[----:B------:R-:W-:Y:S01]  /*ac10*/  CS2R R4, SRZ ;  /* 0x0000000000047805 */ /* 0x000fe2000001ff00 */
[----:B------:R0:W5:Y:S04]  /*ac20*/  @!P1 LDG.E.64 R20, desc[UR36][R34.64] ;  /* 0x0000002422149981 */ /* 0x000168000c1e1b00 */
        /* <DEDUP_REMOVED lines=10> */
[----:B------:R0:W5:Y:S02]  /*acd0*/  @!P6 LDG.E.64 R4, desc[UR36][R42.64+0xa0] ;  /* 0x0000a0242a04e981 */ /* 0x000164000c1e1b00 */
.L_x_570:
[----:B------:R-:W-:Y:S05]  /*ace0*/  BSYNC B1 ;  /* 0x0000000000017941 */ /* 0x000fea0003800000 */
.L_x_569:
[----:B0----5:R-:W-:Y:S01]  /*acf0*/  IMAD.MOV.U32 R34, RZ, RZ, R20 ;  /* 0x000000ffff227224 */ /* 0x021fe200078e0014 */
[----:B------:R-:W-:Y:S01]  /*ad00*/  SHF.R.U64 R52, R20, 0x10, R21 ;  /* 0x0000001014347819 */ /* 0x000fe20000001215 */
[----:B------:R-:W-:Y:S01]  /*ad10*/  IMAD.MOV.U32 R20, RZ, RZ, R8 ;  /* 0x000000ffff147224 */ /* 0x000fe200078e0008 */
[----:B------:R-:W-:Y:S01]  /*ad20*/  SHF.R.U64 R64, R8, 0x10, R9 ;  /* 0x0000001008407819 */ /* 0x000fe20000001209 */
[----:B------:R-:W-:Y:S01]  /*ad30*/  UMOV UR4, 0xffffffff ;  /* 0xffffffff00047882 */ /* 0x000fe20000000000 */
[----:B------:R-:W-:Y:S01]  /*ad40*/  LOP3.LUT R8, R189, 0x18, R22, 0xf8, !PT ;  /* 0x00000018bd087812 */ /* 0x000fe200078ef816 */
[----:B------:R-:W-:Y:S01]  /*ad50*/  IMAD.MOV.U32 R43, RZ, RZ, R6 ;  /* 0x000000ffff2b7224 */ /* 0x000fe200078e0006 */
[----:B------:R-:W-:Y:S01]  /*ad60*/  LOP3.LUT P1, RZ, R210, 0x4, RZ, 0xc0, !PT ;  /* 0x00000004d2ff7812 */ /* 0x000fe2000782c0ff */
[----:B------:R-:W-:Y:S01]  /*ad70*/  IMAD.MOV.U32 R48, RZ, RZ, R30 ;  /* 0x000000ffff307224 */ /* 0x000fe200078e001e */
[----:B------:R-:W-:Y:S01]  /*ad80*/  LOP3.LUT R3, R8, R191, RZ, 0x3c, !PT ;  /* 0x000000bf08037212 */ /* 0x000fe200078e3cff */
[----:B------:R-:W-:Y:S01]  /*ad90*/  IMAD.MOV.U32 R50, RZ, RZ, R32 ;  /* 0x000000ffff327224 */ /* 0x000fe200078e0020 */
[----:B------:R-:W-:Y:S01]  /*ada0*/  MOV R45, R21 ;  /* 0x00000015002d7202 */ /* 0x000fe20000000f00 */
[----:B------:R-:W-:Y:S01]  /*adb0*/  IMAD.MOV.U32 R35, RZ, RZ, R10 ;  /* 0x000000ffff237224 */ /* 0x000fe200078e000a */
[----:B------:R-:W-:Y:S01]  /*adc0*/  SHF.R.U32.HI R53, RZ, 0x10, R21 ;  /* 0x00000010ff357819 */ /* 0x000fe20000011615 */
[----:B------:R-:W-:Y:S01]  /*add0*/  IMAD R3, R190, 0x200, R3 ;  /* 0x00000200be037824 */ /* 0x000fe200078e0203 */
[----:B------:R-:W-:Y:S01]  /*ade0*/  MOV R46, R25 ;  /* 0x00000019002e7202 */ /* 0x000fe20000000f00 */
[----:B------:R-:W-:Y:S01]  /*adf0*/  IMAD.MOV.U32 R21, RZ, RZ, R24 ;  /* 0x000000ffff157224 */ /* 0x000fe200078e0018 */
[----:B------:R-:W-:Y:S01]  /*ae00*/  SHF.R.U64 R54, R24, 0x10, R25 ;  /* 0x0000001018367819 */ /* 0x000fe20000001219 */
[----:B------:R-:W-:Y:S01]  /*ae10*/  IMAD.MOV.U32 R24, RZ, RZ, R26 ;  /* 0x000000ffff187224 */ /* 0x000fe200078e001a */
[----:B------:R-:W-:Y:S01]  /*ae20*/  LEA R8, R3, R2, 0x1 ;  /* 0x0000000203087211 */ /* 0x000fe200078e08ff */
[----:B------:R-:W-:Y:S01]  /*ae30*/  IMAD.MOV.U32 R42, RZ, RZ, R15 ;  /* 0x000000ffff2a7224 */ /* 0x000fe200078e000f */
[----:B------:R-:W-:-:S02]  /*ae40*/  SHF.R.U32.HI R55, RZ, 0x10, R25 ;  /* 0x00000010ff377819 */ /* 0x000fc40000011619 */
[----:B------:R-:W-:Y:S01]  /*ae50*/  MOV R25, R27 ;  /* 0x0000001b00197202 */ /* 0x000fe20000000f00 */
[----:B------:R-:W-:Y:S01]  /*ae60*/  VIADD R3, R8, 0x10440 ;  /* 0x0001044008037836 */ /* 0x000fe20000000000 */
[--C-:B------:R-:W-:Y:S01]  /*ae70*/  SHF.R.U64 R56, R26, 0x10, R27.reuse ;  /* 0x000000101a387819 */ /* 0x100fe2000000121b */
[----:B------:R-:W-:Y:S01]  /*ae80*/  IMAD.MOV.U32 R26, RZ, RZ, R28 ;  /* 0x000000ffff1a7224 */ /* 0x000fe200078e001c */
[----:B------:R-:W-:Y:S02]  /*ae90*/  SHF.R.U32.HI R57, RZ, 0x10, R27 ;  /* 0x00000010ff397819 */ /* 0x000fe4000001161b */
[----:B------:R-:W-:Y:S02]  /*aea0*/  MOV R27, R9 ;  /* 0x00000009001b7202 */ /* 0x000fe40000000f00 */
[----:B------:R-:W-:Y:S02]  /*aeb0*/  SHF.R.U32.HI R65, RZ, 0x10, R9 ;  /* 0x00000010ff417819 */ /* 0x000fe40000011609 */
[----:B------:R-:W-:-:S02]  /*aec0*/  IADD3 R9, R8, 0x10400, RZ ;  /* 0x0001040008097810 */ /* 0x000fc40007ffe0ff */
[----:B------:R-:W-:Y:S02]  /*aed0*/  MOV R47, R29 ;  /* 0x0000001d002f7202 */ /* 0x000fe40000000f00 */
[--C-:B------:R-:W-:Y:S01]  /*aee0*/  SHF.R.U64 R58, R28, 0x10, R29.reuse ;  /* 0x000000101c3a7819 */ /* 0x100fe2000000121d */
[----:B------:R-:W-:Y:S01]  /*aef0*/  @P1 VIADD R3, R9, 0xffffffc0 ;  /* 0xffffffc009031836 */ /* 0x000fe20000000000 */
[----:B------:R-:W-:Y:S02]  /*af00*/  SHF.R.U32.HI R59, RZ, 0x10, R29 ;  /* 0x00000010ff3b7819 */ /* 0x000fe4000001161d */
[----:B------:R-:W-:Y:S02]  /*af10*/  MOV R51, R33 ;  /* 0x0000002100337202 */ /* 0x000fe40000000f00 */
[--C-:B------:R-:W-:Y:S02]  /*af20*/  SHF.R.U64 R62, R32, 0x10, R33.reuse ;  /* 0x00000010203e7819 */ /* 0x100fe40000001221 */
[----:B------:R-:W-:-:S02]  /*af30*/  SHF.R.U32.HI R63, RZ, 0x10, R33 ;  /* 0x00000010ff3f7819 */ /* 0x000fc40000011621 */
[----:B------:R-:W-:Y:S01]  /*af40*/  SHF.R.U64 R72, R6, 0x10, R7 ;  /* 0x0000001006487819 */ /* 0x000fe20000001207 */
[----:B------:R-:W-:Y:S01]  /*af50*/  IMAD.MOV.U32 R6, RZ, RZ, R4 ;  /* 0x000000ffff067224 */ /* 0x000fe200078e0004 */
[----:B------:R-:W-:Y:S02]  /*af60*/  PRMT R29, R21, 0x5410, R46 ;  /* 0x00005410151d7816 */ /* 0x000fe4000000002e */
[----:B------:R-:W-:Y:S02]  /*af70*/  MOV R49, R31 ;  /* 0x0000001f00317202 */ /* 0x000fe40000000f00 */
[--C-:B------:R-:W-:Y:S02]  /*af80*/  SHF.R.U64 R60, R30, 0x10, R31.reuse ;  /* 0x000000101e3c7819 */ /* 0x100fe4000000121f */
[----:B------:R-:W-:Y:S01]  /*af90*/  SHF.R.U32.HI R61, RZ, 0x10, R31 ;  /* 0x00000010ff3d7819 */ /* 0x000fe2000001161f */
[----:B------:R-:W-:Y:S01]  /*afa0*/  IMAD.MOV.U32 R31, RZ, RZ, R12 ;  /* 0x000000ffff1f7224 */ /* 0x000fe200078e000c */
[----:B------:R-:W-:-:S02]  /*afb0*/  MOV R44, R7 ;  /* 0x00000007002c7202 */ /* 0x000fc40000000f00 */
[----:B------:R-:W-:Y:S02]  /*afc0*/  SHF.R.U32.HI R73, RZ, 0x10, R7 ;  /* 0x00000010ff497819 */ /* 0x000fe40000011607 */
[----:B------:R-:W-:Y:S02]  /*afd0*/  SHF.R.U64 R74, R4, 0x10, R5 ;  /* 0x00000010044a7819 */ /* 0x000fe40000001205 */
[----:B------:R-:W-:Y:S02]  /*afe0*/  PRMT R33, R34, 0x5410, R45 ;  /* 0x0000541022217816 */ /* 0x000fe4000000002d */
[----:B------:R-:W-:Y:S02]  /*aff0*/  PRMT R21, R24, 0x5410, R25 ;  /* 0x0000541018157816 */ /* 0x000fe40000000019 */
[----:B------:R-:W-:Y:S02]  /*b000*/  MOV R28, R11 ;  /* 0x0000000b001c7202 */ /* 0x000fe40000000f00 */
[----:B------:R-:W-:-:S02]  /*b010*/  SHF.R.U64 R66, R10, 0x10, R11 ;  /* 0x000000100a427819 */ /* 0x000fc4000000120b */
[----:B------:R-:W-:Y:S02]  /*b020*/  SHF.R.U32.HI R67, RZ, 0x10, R11 ;  /* 0x00000010ff437819 */ /* 0x000fe4000001160b */
[----:B------:R-:W-:Y:S02]  /*b030*/  MOV R32, R13 ;  /* 0x0000000d00207202 */ /* 0x000fe40000000f00 */
[--C-:B------:R-:W-:Y:S02]  /*b040*/  SHF.R.U64 R68, R12, 0x10, R13.reuse ;  /* 0x000000100c447819 */ /* 0x100fe4000000120d */
[----:B------:R-:W-:Y:S02]  /*b050*/  SHF.R.U32.HI R69, RZ, 0x10, R13 ;  /* 0x00000010ff457819 */ /* 0x000fe4000001160d */
[----:B------:R-:W-:Y:S02]  /*b060*/  MOV R41, R14 ;  /* 0x0000000e00297202 */ /* 0x000fe40000000f00 */
[----:B------:R-:W-:-:S02]  /*b070*/  SHF.R.U64 R70, R14, 0x10, R15 ;  /* 0x000000100e467819 */ /* 0x000fc4000000120f */
[----:B------:R-:W-:Y:S02]  /*b080*/  SHF.R.U32.HI R71, RZ, 0x10, R15 ;  /* 0x00000010ff477819 */ /* 0x000fe4000001160f */
[----:B------:R-:W-:Y:S02]  /*b090*/  MOV R7, R5 ;  /* 0x0000000500077202 */ /* 0x000fe40000000f00 */
[----:B------:R-:W-:Y:S02]  /*b0a0*/  SHF.R.U32.HI R75, RZ, 0x10, R5 ;  /* 0x00000010ff4b7819 */ /* 0x000fe40000011605 */
[----:B------:R-:W-:Y:S02]  /*b0b0*/  PRMT R34, R52, 0x5410, R53 ;  /* 0x0000541034227816 */ /* 0x000fe40000000035 */
[----:B------:R-:W-:Y:S02]  /*b0c0*/  PRMT R30, R54, 0x5410, R55 ;  /* 0x00005410361e7816 */ /* 0x000fe40000000037 */
[----:B------:R-:W-:-:S02]  /*b0d0*/  PRMT R24, R56, 0x5410, R57 ;  /* 0x0000541038187816 */ /* 0x000fc40000000039 */
[----:B------:R-:W-:Y:S01]  /*b0e0*/  LEA.HI R4, R203, R203, RZ, 0x1 ;  /* 0x000000cbcb047211 */ /* 0x000fe200078f08ff */
[----:B------:R-:W-:Y:S06]  /*b0f0*/  BRA.DIV UR4, `(.L_x_571) ;  /* 0x0000013604dc7947 */ /* 0x000fec000b800000 */
.L_x_772:
[----:B------:R-:W-:Y:S01]  /*b100*/  UMOV UR4, 0xffffffff ;  /* 0xffffffff00047882 */ /* 0x000fe20000000000 */
[----:B------:R-:W-:Y:S02]  /*b110*/  LOP3.LUT R4, R4, 0xfffffffe, RZ, 0xc0, !PT ;  /* 0xfffffffe04047812 */ /* 0x000fe400078ec0ff */
[----:B------:R-:W-:Y:S05]  /*b120*/  BRA.DIV UR4, `(.L_x_572) ;  /* 0x0000013604f87947 */ /* 0x000fea000b800000 */
.L_x_775:
[----:B------:R-:W-:Y:S01]  /*b130*/  UMOV UR4, 0xffffffff ;  /* 0xffffffff00047882 */ /* 0x000fe20000000000 */
[----:B------:R-:W-:Y:S02]  /*b140*/  IADD3 R4, R203, -R4, RZ ;  /* 0x80000004cb047210 */ /* 0x000fe40007ffe0ff */
[----:B------:R-:W-:Y:S05]  /*b150*/  BRA.DIV UR4, `(.L_x_573) ;  /* 0x0000013a04147947 */ /* 0x000fea000b800000 */
.L_x_778:
[----:B------:R-:W-:Y:S01]  /*b160*/  UMOV UR4, 0xffffffff ;  /* 0xffffffff00047882 */ /* 0x000fe20000000000 */
[----:B------:R-:W-:Y:S02]  /*b170*/  SHF.L.U32 R5, R4, 0x1f, RZ ;  /* 0x0000001f04057819 */ /* 0x000fe400000006ff */
[----:B------:R-:W-:Y:S05]  /*b180*/  BRA.DIV UR4, `(.L_x_574) ;  /* 0x0000013a04307947 */ /* 0x000fea000b800000 */
.L_x_781:
[----:B------:R-:W0:Y:S01]  /*b190*/  SYNCS.PHASECHK.TRANS64.TRYWAIT P1, [R2+URZ+0x34800], R5 ;  /* 0x03480005020075a7 */ /* 0x000e22000802017f */
[----:B------:R-:W-:Y:S01]  /*b1a0*/  BSSY B1, `(.L_x_575) ;  /* 0x0000013000017945 */ /* 0x000fe20003800000 */
[----:B------:R-:W-:Y:S02]  /*b1b0*/  PRMT R25, R26, 0x5410, R47 ;  /* 0x000054101a197816 */ /* 0x000fe4000000002f */
[----:B------:R-:W-:Y:S02]  /*b1c0*/  PRMT R37, R20, 0x5410, R27 ;  /* 0x0000541014257816 */ /* 0x000fe4000000001b */
[----:B------:R-:W-:Y:S02]  /*b1d0*/  PRMT R35, R35, 0x5410, R28 ;  /* 0x0000541023237816 */ /* 0x000fe4000000001c */
[----:B------:R-:W-:Y:S02]  /*b1e0*/  PRMT R31, R31, 0x5410, R32 ;  /* 0x000054101f1f7816 */ /* 0x000fe40000000020 */
[----:B------:R-:W-:-:S02]  /*b1f0*/  PRMT R26, R58, 0x5410, R59 ;  /* 0x000054103a1a7816 */ /* 0x000fc4000000003b */
[----:B------:R-:W-:Y:S02]  /*b200*/  PRMT R13, R48, 0x5410, R49 ;  /* 0x00005410300d7816 */ /* 0x000fe40000000031 */
        /* <DEDUP_REMOVED lines=10> */
[----:B------:R-:W-:Y:S01]  /*b2b0*/  PRMT R11, R6, 0x5410, R7 ;  /* 0x00005410060b7816 */ /* 0x000fe20000000007 */
[----:B0-----:R-:W-:Y:S06]  /*b2c0*/  @!P1 BRA `(.L_x_576) ;  /* 0x0000013800089947 */ /* 0x001fec0003800000 */
.L_x_782:
[----:B------:R-:W-:Y:S05]  /*b2d0*/  BSYNC B1 ;  /* 0x0000000000017941 */ /* 0x000fea0003800000 */
.L_x_575:
[----:B------:R-:W-:Y:S01]  /*b2e0*/  BSSY B1, `(.L_x_577) ;  /* 0x0000103000017945 */ /* 0x000fe20003800000 */
[----:B------:R-:W-:-:S03]  /*b2f0*/  PRMT R12, R74, 0x5410, R75 ;  /* 0x000054104a0c7816 */ /* 0x000fc6000000004b */
[----:B------:R-:W-:Y:S05]  /*b300*/  @P0 BRA `(.L_x_578) ;  /* 0x0000001000000947 */ /* 0x000fea0003800000 */
[----:B0-----:R-:W0:Y:S01]  /*b310*/  LDC R5, c[0x0][0x3d4] ;  /* 0x0000f500ff057b82 */ /* 0x001e220000000800 */
[C---:B------:R-:W-:Y:S01]  /*b320*/  VIADD R4, R16.reuse, 0x10 ;  /* 0x0000001010047836 */ /* 0x040fe20000000000 */
[C---:B------:R-:W-:Y:S01]  /*b330*/  IADD3 R6, R16.reuse, 0x20, RZ ;  /* 0x0000002010067810 */ /* 0x040fe20007ffe0ff */
[C---:B------:R-:W-:Y:S01]  /*b340*/  VIADD R42, R16.reuse, 0x30 ;  /* 0x00000030102a7836 */ /* 0x040fe20000000000 */
[----:B------:R-:W-:Y:S01]  /*b350*/  BSSY B2, `(.L_x_579) ;  /* 0x0000030000027945 */ /* 0x000fe20003800000 */
[-C--:B0-----:R-:W-:Y:S02]  /*b360*/  ISETP.GE.AND P0, PT, R16, R5.reuse, PT ;  /* 0x000000051000720c */ /* 0x081fe40003f06270 */
[-C--:B------:R-:W-:Y:S01]  /*b370*/  ISETP.GE.AND P2, PT, R6, R5.reuse, PT ;  /* 0x000000050600720c */ /* 0x080fe20003f46270 */
[----:B------:R-:W-:Y:S01]  /*b380*/  VIADD R6, R16, 0x50 ;  /* 0x0000005010067836 */ /* 0x000fe20000000000 */
[----:B------:R-:W-:Y:S02]  /*b390*/  ISETP.GE.AND P1, PT, R4, R5, PT ;  /* 0x000000050400720c */ /* 0x000fe40003f26270 */
[----:B------:R-:W-:-:S02]  /*b3a0*/  IADD3 R4, R16, 0x40, RZ ;  /* 0x0000004010047810 */ /* 0x000fc40007ffe0ff */
[-C--:B------:R-:W-:Y:S02]  /*b3b0*/  ISETP.GE.AND P3, PT, R42, R5.reuse, PT ;  /* 0x000000052a00720c */ /* 0x080fe40003f66270 */
[-C--:B------:R-:W-:Y:S02]  /*b3c0*/  ISETP.GE.AND P4, PT, R4, R5.reuse, PT ;  /* 0x000000050400720c */ /* 0x080fe40003f86270 */
[----:B------:R-:W-:Y:S01]  /*b3d0*/  ISETP.GE.AND P5, PT, R6, R5, PT ;  /* 0x000000050600720c */ /* 0x000fe20003fa6270 */
[----:B------:R-:W-:-:S12]  /*b3e0*/  @P0 BRA `(.L_x_580) ;  /* 0x0000000000980947 */ /* 0x000fd80003800000 */
[----:B------:R-:W0:Y:S01]  /*b3f0*/  LDS.128 R4, [R8+0x10400] ;  /* 0x0104000008047984 */ /* 0x000e220000000c00 */
[----:B------:R-:W-:Y:S02]  /*b400*/  HADD2.F32 R45, -RZ, R37.H0_H0 ;  /* 0x20000025ff2d7230 */ /* 0x000fe40000004100 */
[----:B------:R-:W-:Y:S02]  /*b410*/  HADD2.F32 R44, -RZ, R33.H0_H0 ;  /* 0x20000021ff2c7230 */ /* 0x000fe40000004100 */
[----:B------:R-:W-:Y:S02]  /*b420*/  HADD2.F32 R46, -RZ, R34.H0_H0 ;  /* 0x20000022ff2e7230 */ /* 0x000fe40000004100 */
[----:B------:R-:W-:Y:S02]  /*b430*/  HADD2.F32 R48, -RZ, R38.H0_H0 ;  /* 0x20000026ff307230 */ /* 0x000fe40000004100 */
[--C-:B0-----:R-:W-:Y:S02]  /*b440*/  HADD2.F32 R39, -RZ, R4.reuse.H0_H0 ;  /* 0x20000004ff277230 */ /* 0x101fe40000004100 */
[----:B------:R-:W-:-:S02]  /*b450*/  HADD2.F32 R4, -RZ, R4.H1_H1 ;  /* 0x30000004ff047230 */ /* 0x000fc40000004100 */
[--C-:B------:R-:W-:Y:S02]  /*b460*/  HADD2.F32 R41, -RZ, R5.reuse.H0_H0 ;  /* 0x20000005ff297230 */ /* 0x100fe40000004100 */
[----:B------:R-:W-:Y:S02]  /*b470*/  HADD2.F32 R5, -RZ, R5.H1_H1 ;  /* 0x30000005ff057230 */ /* 0x000fe40000004100 */
[CC--:B------:R-:W-:Y:S01]  /*b480*/  FMUL.FTZ R50, R4.reuse, R45.reuse ;  /* 0x0000002d04327220 */ /* 0x0c0fe20000410000 */
[----:B------:R-:W-:Y:S01]  /*b490*/  FMUL.FTZ R4, R4, R44 ;  /* 0x0000002c04047220 */ /* 0x000fe20000410000 */
[--C-:B------:R-:W-:Y:S02]  /*b4a0*/  HADD2.F32 R42, -RZ, R6.reuse.H0_H0 ;  /* 0x20000006ff2a7230 */ /* 0x100fe40000004100 */
[----:B------:R-:W-:Y:S02]  /*b4b0*/  HADD2.F32 R43, -RZ, R7.H0_H0 ;  /* 0x20000007ff2b7230 */ /* 0x000fe40000004100 */
[----:B------:R-:W-:Y:S01]  /*b4c0*/  FMUL.FTZ R52, R5, R48 ;  /* 0x0000003005347220 */ /* 0x000fe20000410000 */
[C---:B------:R-:W-:Y:S01]  /*b4d0*/  FFMA.FTZ R50, R39.reuse, R44, -R50 ;  /* 0x0000002c27327223 */ /* 0x040fe20000010832 */
[----:B------:R-:W-:Y:S01]  /*b4e0*/  FFMA.FTZ R45, R39, R45, R4 ;  /* 0x0000002d272d7223 */ /* 0x000fe20000010004 */
[----:B------:R-:W-:Y:S01]  /*b4f0*/  FMUL.FTZ R54, R5, R46 ;  /* 0x0000002e05367220 */ /* 0x000fe20000410000 */
[----:B------:R-:W-:-:S02]  /*b500*/  HADD2.F32 R6, -RZ, R6.H1_H1 ;  /* 0x30000006ff067230 */ /* 0x000fc40000004100 */
[C---:B------:R-:W-:Y:S01]  /*b510*/  FFMA.FTZ R52, R41.reuse, R46, -R52 ;  /* 0x0000002e29347223 */ /* 0x040fe20000010834 */
[----:B------:R-:W-:Y:S02]  /*b520*/  HADD2.F32 R7, -RZ, R7.H1_H1 ;  /* 0x30000007ff077230 */ /* 0x000fe40000004100 */
[----:B------:R-:W-:Y:S01]  /*b530*/  FFMA.FTZ R41, R41, R48, R54 ;  /* 0x0000003029297223 */ /* 0x000fe20000010036 */
[----:B------:R-:W-:Y:S02]  /*b540*/  HADD2.F32 R39, -RZ, R37.H1_H1 ;  /* 0x30000025ff277230 */ /* 0x000fe40000004100 */
[----:B------:R-:W-:Y:S02]  /*b550*/  HADD2.F32 R5, -RZ, R33.H1_H1 ;  /* 0x30000021ff057230 */ /* 0x000fe40000004100 */
[----:B------:R-:W-:Y:S02]  /*b560*/  HADD2.F32 R44, -RZ, R38.H1_H1 ;  /* 0x30000026ff2c7230 */ /* 0x000fe40000004100 */
[----:B------:R-:W-:Y:S01]  /*b570*/  FMUL.FTZ R47, R6, R39 ;  /* 0x00000027062f7220 */ /* 0x000fe20000410000 */
[----:B------:R-:W-:-:S02]  /*b580*/  HADD2.F32 R4, -RZ, R34.H1_H1 ;  /* 0x30000022ff047230 */ /* 0x000fc40000004100 */
[-C--:B------:R-:W-:Y:S01]  /*b590*/  FMUL.FTZ R46, R6, R5.reuse ;  /* 0x00000005062e7220 */ /* 0x080fe20000410000 */
[C---:B------:R-:W-:Y:S01]  /*b5a0*/  FMUL.FTZ R48, R7.reuse, R44 ;  /* 0x0000002c07307220 */ /* 0x040fe20000410000 */
[C---:B------:R-:W-:Y:S01]  /*b5b0*/  FFMA.FTZ R6, R42.reuse, R5, -R47 ;  /* 0x000000052a067223 */ /* 0x040fe2000001082f */
[-C--:B------:R-:W-:Y:S01]  /*b5c0*/  FMUL.FTZ R49, R7, R4.reuse ;  /* 0x0000000407317220 */ /* 0x080fe20000410000 */
[----:B------:R-:W-:Y:S01]  /*b5d0*/  FFMA.FTZ R39, R42, R39, R46 ;  /* 0x000000272a277223 */ /* 0x000fe2000001002e */
[----:B------:R-:W-:Y:S01]  /*b5e0*/  FFMA.FTZ R7, R43, R4, -R48 ;  /* 0x000000042b077223 */ /* 0x000fe20000010830 */
[----:B------:R-:W-:Y:S01]  /*b5f0*/  F2FP.F16.F32.PACK_AB R4, R45, R50 ;  /* 0x000000322d04723e */ /* 0x000fe200000000ff */
[----:B------:R-:W-:Y:S01]  /*b600*/  FFMA.FTZ R44, R43, R44, R49 ;  /* 0x0000002c2b2c7223 */ /* 0x000fe20000010031 */
[----:B------:R-:W-:Y:S02]  /*b610*/  F2FP.F16.F32.PACK_AB R5, R41, R52 ;  /* 0x000000342905723e */ /* 0x000fe400000000ff */
[----:B------:R-:W-:-:S02]  /*b620*/  F2FP.F16.F32.PACK_AB R6, R39, R6 ;  /* 0x000000062706723e */ /* 0x000fc400000000ff */
[----:B------:R-:W-:-:S05]  /*b630*/  F2FP.F16.F32.PACK_AB R7, R44, R7 ;  /* 0x000000072c07723e */ /* 0x000fca00000000ff */
[----:B------:R0:W-:Y:S02]  /*b640*/  STS.128 [R8+0x10400], R4 ;  /* 0x0104000408007388 */ /* 0x0001e40000000c00 */
.L_x_580:
[----:B------:R-:W-:Y:S05]  /*b650*/  BSYNC B2 ;  /* 0x0000000000027941 */ /* 0x000fea0003800000 */
.L_x_579:
[----:B------:R-:W-:Y:S04]  /*b660*/  BSSY B2, `(.L_x_581) ;  /* 0x0000028000027945 */ /* 0x000fe80003800000 */
[----:B------:R-:W-:Y:S05]  /*b670*/  @P1 BRA `(.L_x_582) ;  /* 0x0000000000981947 */ /* 0x000fea0003800000 */
[----:B0-----:R-:W0:Y:S01]  /*b680*/  LDS.128 R4, [R3] ;  /* 0x0000000003047984 */ /* 0x001e220000000c00 */
        /* <DEDUP_REMOVED lines=36> */
[----:B------:R1:W-:Y:S02]  /*b8d0*/  STS.128 [R3], R4 ;  /* 0x0000000403007388 */ /* 0x0003e40000000c00 */
.L_x_582:
[----:B------:R-:W-:Y:S05]  /*b8e0*/  BSYNC B2 ;  /* 0x0000000000027941 */ /* 0x000fea0003800000 */
.L_x_581:
[----:B------:R-:W-:Y:S04]  /*b8f0*/  BSSY B2, `(.L_x_583) ;  /* 0x0000028000027945 */ /* 0x000fe80003800000 */
[----:B------:R-:W-:Y:S05]  /*b900*/  @P2 BRA `(.L_x_584) ;  /* 0x0000000000982947 */ /* 0x000fea0003800000 */
[----:B01----:R-:W0:Y:S01]  /*b910*/  LDS.128 R4, [R8+0x14400] ;  /* 0x0144000008047984 */ /* 0x003e220000000c00 */
        /* <DEDUP_REMOVED lines=37> */
.L_x_584:
[----:B------:R-:W-:Y:S05]  /*bb70*/  BSYNC B2 ;  /* 0x0000000000027941 */ /* 0x000fea0003800000 */
.L_x_583:
[----:B------:R-:W-:Y:S04]  /*bb80*/  BSSY B2, `(.L_x_585) ;  /* 0x0000028000027945 */ /* 0x000fe80003800000 */
[----:B------:R-:W-:Y:S05]  /*bb90*/  @P3 BRA `(.L_x_586) ;  /* 0x0000000000983947 */ /* 0x000fea0003800000 */
[----:B012---:R-:W0:Y:S01]  /*bba0*/  LDS.128 R4, [R3+0x4000] ;  /* 0x0040000003047984 */ /* 0x007e220000000c00 */
        /* <DEDUP_REMOVED lines=37> */
.L_x_586:
[----:B------:R-:W-:Y:S05]  /*be00*/  BSYNC B2 ;  /* 0x0000000000027941 */ /* 0x000fea0003800000 */
.L_x_585:
[----:B------:R-:W-:Y:S04]  /*be10*/  BSSY B2, `(.L_x_587) ;  /* 0x0000028000027945 */ /* 0x000fe80003800000 */
[----:B------:R-:W-:Y:S05]  /*be20*/  @P4 BRA `(.L_x_588) ;  /* 0x0000000000984947 */ /* 0x000fea0003800000 */
[----:B0123--:R-:W0:Y:S01]  /*be30*/  LDS.128 R4, [R8+0x18400] ;  /* 0x0184000008047984 */ /* 0x00fe220000000c00 */
        /* <DEDUP_REMOVED lines=37> */
.L_x_588:
[----:B------:R-:W-:Y:S05]  /*c090*/  BSYNC B2 ;  /* 0x0000000000027941 */ /* 0x000fea0003800000 */
.L_x_587:
[----:B------:R-:W-:Y:S05]  /*c0a0*/  @P5 BRA `(.L_x_578) ;  /* 0x0000000000985947 */ /* 0x000fea0003800000 */
[----:B01234-:R-:W0:Y:S01]  /*c0b0*/  LDS.128 R4, [R3+0x8000] ;  /* 0x0080000003047984 */ /* 0x01fe220000000c00 */
        /* <DEDUP_REMOVED lines=37> */
.L_x_578:
[----:B------:R-:W-:Y:S05]  /*c310*/  BSYNC B1 ;  /* 0x0000000000017941 */ /* 0x000fea0003800000 */
.L_x_577:
[----:B------:R-:W-:-:S13]  /*c320*/  ISETP.GE.AND P0, PT, R202, R0, PT ;  /* 0x00000000ca00720c */ /* 0x000fda0003f06270 */
[----:B------:R-:W-:Y:S05]  /*c330*/  @P0 BRA `(.L_x_589) ;  /* 0x0000003800940947 */ /* 0x000fea0003800000 */
[----:B01234-:R-:W0:Y:S01]  /*c340*/  LDC R5, c[0x0][0x3d4] ;  /* 0x0000f500ff057b82 */ /* 0x01fe220000000800 */
[C---:B------:R-:W-:Y:S01]  /*c350*/  IADD3 R0, R16.reuse, 0x10, RZ ;  /* 0x0000001010007810 */ /* 0x040fe20007ffe0ff */
[C---:B------:R-:W-:Y:S01]  /*c360*/  VIADD R4, R16.reuse, 0x20 ;  /* 0x0000002010047836 */ /* 0x040fe20000000000 */
[C---:B------:R-:W-:Y:S01]  /*c370*/  IADD3 R6, R16.reuse, 0x30, RZ ;  /* 0x0000003010067810 */ /* 0x040fe20007ffe0ff */
        /* <DEDUP_REMOVED lines=19> */
[-C--:B------:R-:W-:Y:S01]  /*c4b0*/  FMUL.FTZ R43, R48, R4.reuse ;  /* 0x00000004302b7220 */ /* 0x080fe20000410000 */
[C---:B------:R-:W-:Y:S01]  /*c4c0*/  FMUL.FTZ R45, R46.reuse, R4 ;  /* 0x000000042e2d7220 */ /* 0x040fe20000410000 */
[----:B------:R-:W-:Y:S02]  /*c4d0*/  HADD2.F32 R41, -RZ, R6.H0_H0 ;  /* 0x20000006ff297230 */ /* 0x000fe40000004100 */
[-C--:B------:R-:W-:Y:S01]  /*c4e0*/  FMUL.FTZ R44, R49, R5.reuse ;  /* 0x00000005312c7220 */ /* 0x080fe20000410000 */
[-C--:B------:R-:W-:Y:S01]  /*c4f0*/  FFMA.FTZ R4, R46, R0.reuse, -R43 ;  /* 0x000000002e047223 */ /* 0x080fe2000001082b */
[----:B------:R-:W-:Y:S01]  /*c500*/  FFMA.FTZ R45, R48, R0, R45 ;  /* 0x00000000302d7223 */ /* 0x000fe2000001002d */
[----:B------:R-:W-:Y:S01]  /*c510*/  FMUL.FTZ R0, R47, R5 ;  /* 0x000000052f007220 */ /* 0x000fe20000410000 */
[----:B------:R-:W-:-:S02]  /*c520*/  HADD2.F32 R42, -RZ, R7.H0_H0 ;  /* 0x20000007ff2a7230 */ /* 0x000fc40000004100 */
[-C--:B------:R-:W-:Y:S01]  /*c530*/  FFMA.FTZ R5, R47, R39.reuse, -R44 ;  /* 0x000000272f057223 */ /* 0x080fe2000001082c */
[----:B------:R-:W-:Y:S02]  /*c540*/  HADD2.F32 R6, -RZ, R6.H1_H1 ;  /* 0x30000006ff067230 */ /* 0x000fe40000004100 */
[----:B------:R-:W-:Y:S01]  /*c550*/  FFMA.FTZ R0, R49, R39, R0 ;  /* 0x0000002731007223 */ /* 0x000fe20000010000 */
[----:B------:R-:W-:Y:S01]  /*c560*/  HADD2.F32 R7, -RZ, R7.H1_H1 ;  /* 0x30000007ff077230 */ /* 0x000fe20000004100 */
[----:B------:R-:W-:Y:S01]  /*c570*/  F2FP.F16.F32.PACK_AB R4, R45, R4 ;  /* 0x000000042d04723e */ /* 0x000fe200000000ff */
[----:B------:R-:W-:Y:S02]  /*c580*/  HADD2.F32 R47, -RZ, R37.H1_H1 ;  /* 0x30000025ff2f7230 */ /* 0x000fe40000004100 */
[----:B------:R-:W-:Y:S01]  /*c590*/  HADD2.F32 R46, -RZ, R38.H1_H1 ;  /* 0x30000026ff2e7230 */ /* 0x000fe20000004100 */
[----:B------:R-:W-:Y:S01]  /*c5a0*/  F2FP.F16.F32.PACK_AB R5, R0, R5 ;  /* 0x000000050005723e */ /* 0x000fe200000000ff */
[----:B------:R-:W-:-:S02]  /*c5b0*/  HADD2.F32 R43, -RZ, R33.H1_H1 ;  /* 0x30000021ff2b7230 */ /* 0x000fc40000004100 */
[----:B------:R-:W-:Y:S02]  /*c5c0*/  HADD2.F32 R44, -RZ, R34.H1_H1 ;  /* 0x30000022ff2c7230 */ /* 0x000fe40000004100 */
[-C--:B------:R-:W-:Y:S01]  /*c5d0*/  FMUL.FTZ R34, R47, R6.reuse ;  /* 0x000000062f227220 */ /* 0x080fe20000410000 */
[-C--:B------:R-:W-:Y:S01]  /*c5e0*/  FMUL.FTZ R33, R46, R7.reuse ;  /* 0x000000072e217220 */ /* 0x080fe20000410000 */
[C---:B------:R-:W-:Y:S01]  /*c5f0*/  FMUL.FTZ R38, R43.reuse, R6 ;  /* 0x000000062b267220 */ /* 0x040fe20000410000 */
[C---:B------:R-:W-:Y:S01]  /*c600*/  FMUL.FTZ R37, R44.reuse, R7 ;  /* 0x000000072c257220 */ /* 0x040fe20000410000 */
[-C--:B------:R-:W-:Y:S01]  /*c610*/  FFMA.FTZ R6, R43, R41.reuse, -R34 ;  /* 0x000000292b067223 */ /* 0x080fe20000010822 */
[-C--:B------:R-:W-:Y:S01]  /*c620*/  FFMA.FTZ R7, R44, R42.reuse, -R33 ;  /* 0x0000002a2c077223 */ /* 0x080fe20000010821 */
[----:B------:R-:W-:Y:S01]  /*c630*/  FFMA.FTZ R41, R47, R41, R38 ;  /* 0x000000292f297223 */ /* 0x000fe20000010026 */
[----:B------:R-:W-:-:S04]  /*c640*/  FFMA.FTZ R42, R46, R42, R37 ;  /* 0x0000002a2e2a7223 */ /* 0x000fc80000010025 */
[----:B------:R-:W-:Y:S02]  /*c650*/  F2FP.F16.F32.PACK_AB R6, R41, R6 ;  /* 0x000000062906723e */ /* 0x000fe400000000ff */
[----:B------:R-:W-:-:S05]  /*c660*/  F2FP.F16.F32.PACK_AB R7, R42, R7 ;  /* 0x000000072a07723e */ /* 0x000fca00000000ff */
[----:B------:R0:W-:Y:S02]  /*c670*/  STS.128 [R8+0x12400], R4 ;  /* 0x0124000408007388 */ /* 0x0001e40000000c00 */
.L_x_591:
[----:B------:R-:W-:Y:S05]  /*c680*/  BSYNC B1 ;  /* 0x0000000000017941 */ /* 0x000fea0003800000 */
.L_x_590:
[----:B------:R-:W-:Y:S04]  /*c690*/  BSSY B1, `(.L_x_592) ;  /* 0x0000028000017945 */ /* 0x000fe80003800000 */
[----:B------:R-:W-:Y:S05]  /*c6a0*/  @P1 BRA `(.L_x_593) ;  /* 0x0000000000981947 */ /* 0x000fea0003800000 */
[----:B0-----:R-:W0:Y:S01]  /*c6b0*/  LDS.128 R4, [R3+0x2000] ;  /* 0x0020000003047984 */ /* 0x001e220000000c00 */
        /* <DEDUP_REMOVED lines=22> */
[----:B------:R-:W-:Y:S02]  /*c820*/  HADD2.F32 R38, -RZ, R29.H1_H1 ;  /* 0x3000001dff267230 */ /* 0x000fe40000004100 */
[----:B------:R-:W-:Y:S01]  /*c830*/  FMUL.FTZ R29, R42, R6 ;  /* 0x000000062a1d7220 */ /* 0x000fe20000410000 */
[----:B------:R-:W-:Y:S01]  /*c840*/  HADD2.F32 R39, -RZ, R36.H1_H1 ;  /* 0x30000024ff277230 */ /* 0x000fe20000004100 */
[----:B------:R-:W-:Y:S01]  /*c850*/  F2FP.F16.F32.PACK_AB R5, R0, R5 ;  /* 0x000000050005723e */ /* 0x000fe200000000ff */
[----:B------:R-:W-:-:S02]  /*c860*/  HADD2.F32 R35, -RZ, R30.H1_H1 ;  /* 0x3000001eff237230 */ /* 0x000fc40000004100 */
[C---:B------:R-:W-:Y:S01]  /*c870*/  FMUL.FTZ R33, R38.reuse, R6 ;  /* 0x0000000626217220 */ /* 0x040fe20000410000 */
[-C--:B------:R-:W-:Y:S01]  /*c880*/  FFMA.FTZ R6, R38, R34.reuse, -R29 ;  /* 0x0000002226067223 */ /* 0x080fe2000001081d */
[-C--:B------:R-:W-:Y:S01]  /*c890*/  FMUL.FTZ R30, R39, R7.reuse ;  /* 0x00000007271e7220 */ /* 0x080fe20000410000 */
[C---:B------:R-:W-:Y:S01]  /*c8a0*/  FMUL.FTZ R36, R35.reuse, R7 ;  /* 0x0000000723247220 */ /* 0x040fe20000410000 */
[----:B------:R-:W-:Y:S02]  /*c8b0*/  FFMA.FTZ R33, R42, R34, R33 ;  /* 0x000000222a217223 */ /* 0x000fe40000010021 */
[-C--:B------:R-:W-:Y:S01]  /*c8c0*/  FFMA.FTZ R7, R35, R37.reuse, -R30 ;  /* 0x0000002523077223 */ /* 0x080fe2000001081e */
[----:B------:R-:W-:Y:S02]  /*c8d0*/  FFMA.FTZ R36, R39, R37, R36 ;  /* 0x0000002527247223 */ /* 0x000fe40000010024 */
[----:B------:R-:W-:-:S03]  /*c8e0*/  F2FP.F16.F32.PACK_AB R6, R33, R6 ;  /* 0x000000062106723e */ /* 0x000fc600000000ff */
[----:B------:R-:W-:-:S05]  /*c8f0*/  F2FP.F16.F32.PACK_AB R7, R36, R7 ;  /* 0x000000072407723e */ /* 0x000fca00000000ff */
[----:B------:R1:W-:Y:S02]  /*c900*/  STS.128 [R3+0x2000], R4 ;  /* 0x0020000403007388 */ /* 0x0003e40000000c00 */
.L_x_593:
[----:B------:R-:W-:Y:S05]  /*c910*/  BSYNC B1 ;  /* 0x0000000000017941 */ /* 0x000fea0003800000 */
.L_x_592:
        /* <DEDUP_REMOVED lines=40> */
.L_x_595:
[----:B------:R-:W-:Y:S05]  /*cba0*/  BSYNC B1 ;  /* 0x0000000000017941 */ /* 0x000fea0003800000 */
.L_x_594:
        /* <DEDUP_REMOVED lines=40> */
.L_x_597:
[----:B------:R-:W-:Y:S05]  /*ce30*/  BSYNC B1 ;  /* 0x0000000000017941 */ /* 0x000fea0003800000 */
.L_x_596:
        /* <DEDUP_REMOVED lines=28> */
[-C--:B------:R-:W-:Y:S01]  /*d000*/  FMUL.FTZ R13, R28, R6.reuse ;  /* 0x000000061c0d7220 */ /* 0x080fe20000410000 */
[----:B------:R-:W-:Y:S02]  /*d010*/  HADD2.F32 R27, -RZ, R14.H1_H1 ;  /* 0x3000000eff1b7230 */ /* 0x000fe40000004100 */
[C---:B------:R-:W-:Y:S01]  /*d020*/  FMUL.FTZ R15, R26.reuse, R6 ;  /* 0x000000061a0f7220 */ /* 0x040fe20000410000 */
[-C--:B------:R-:W-:Y:S01]  /*d030*/  FMUL.FTZ R14, R31, R7.reuse ;  /* 0x000000071f0e7220 */ /* 0x080fe20000410000 */
[-C--:B------:R-:W-:Y:S01]  /*d040*/  FFMA.FTZ R6, R26, R24.reuse, -R13 ;  /* 0x000000181a067223 */ /* 0x080fe2000001080d */
[C---:B------:R-:W-:Y:S01]  /*d050*/  FMUL.FTZ R20, R27.reuse, R7 ;  /* 0x000000071b147220 */ /* 0x040fe20000410000 */
[----:B------:R-:W-:Y:S01]  /*d060*/  FFMA.FTZ R15, R28, R24, R15 ;  /* 0x000000181c0f7223 */ /* 0x000fe2000001000f */
[-C--:B------:R-:W-:Y:S02]  /*d070*/  FFMA.FTZ R7, R27, R25.reuse, -R14 ;  /* 0x000000191b077223 */ /* 0x080fe4000001080e */
[----:B------:R-:W-:-:S02]  /*d080*/  FFMA.FTZ R20, R31, R25, R20 ;  /* 0x000000191f147223 */ /* 0x000fc40000010014 */
[----:B------:R-:W-:-:S03]  /*d090*/  F2FP.F16.F32.PACK_AB R6, R15, R6 ;  /* 0x000000060f06723e */ /* 0x000fc600000000ff */
[----:B------:R-:W-:-:S05]  /*d0a0*/  F2FP.F16.F32.PACK_AB R7, R20, R7 ;  /* 0x000000071407723e */ /* 0x000fca00000000ff */
[----:B------:R4:W-:Y:S02]  /*d0b0*/  STS.128 [R8+0x1a400], R4 ;  /* 0x01a4000408007388 */ /* 0x0009e40000000c00 */
.L_x_599:
[----:B------:R-:W-:Y:S05]  /*d0c0*/  BSYNC B1 ;  /* 0x0000000000017941 */ /* 0x000fea0003800000 */
.L_x_598:
[----:B------:R-:W-:Y:S05]  /*d0d0*/  @P5 BRA `(.L_x_589) ;  /* 0x0000002c002c5947 */ /* 0x000fea0003800000 */
[----:B01234-:R-:W0:Y:S01]  /*d0e0*/  LDS.128 R4, [R3+0xa000] ;  /* 0x00a0000003047984 */ /* 0x01fe220000000c00 */
[----:B------:R-:W-:Y:S02]  /*d0f0*/  HADD2.F32 R26, -RZ, R11.H0_H0 ;  /* 0x2000000bff1a7230 */ /* 0x000fe40000004100 */
[----:B------:R-:W-:Y:S02]  /*d100*/  HADD2.F32 R28, -RZ, R12.H0_H0 ;  /* 0x2000000cff1c7230 */ /* 0x000fe40000004100 */
[----:B------:R-:W-:Y:S02]  /*d110*/  HADD2.F32 R20, -RZ, R9.H0_H0 ;  /* 0x20000009ff147230 */ /* 0x000fe40000004100 */
[----:B------:R-:W-:Y:S02]  /*d120*/  HADD2.F32 R24, -RZ, R10.H0_H0 ;  /* 0x2000000aff187230 */ /* 0x000fe40000004100 */
[----:B------:R-:W-:Y:S02]  /*d130*/  HADD2.F32 R27, -RZ, R11.H1_H1 ;  /* 0x3000000bff1b7230 */ /* 0x000fe40000004100 */
[----:B------:R-:W-:-:S02]  /*d140*/  HADD2.F32 R12, -RZ, R12.H1_H1 ;  /* 0x3000000cff0c7230 */ /* 0x000fc40000004100 */
[----:B------:R-:W-:Y:S02]  /*d150*/  HADD2.F32 R10, -RZ, R10.H1_H1 ;  /* 0x3000000aff0a7230 */ /* 0x000fe40000004100 */
[--C-:B0-----:R-:W-:Y:S02]  /*d160*/  HADD2.F32 R0, -RZ, R4.reuse.H0_H0 ;  /* 0x20000004ff007230 */ /* 0x101fe40000004100 */
[----:B------:R-:W-:Y:S02]  /*d170*/  HADD2.F32 R4, -RZ, R4.H1_H1 ;  /* 0x30000004ff047230 */ /* 0x000fe40000004100 */
[--C-:B------:R-:W-:Y:S02]  /*d180*/  HADD2.F32 R8, -RZ, R5.reuse.H0_H0 ;  /* 0x20000005ff087230 */ /* 0x100fe40000004100 */
[----:B------:R-:W-:Y:S02]  /*d190*/  HADD2.F32 R5, -RZ, R5.H1_H1 ;  /* 0x30000005ff057230 */ /* 0x000fe40000004100 */
[-C--:B------:R-:W-:Y:S01]  /*d1a0*/  FMUL.FTZ R15, R26, R4.reuse ;  /* 0x000000041a0f7220 */ /* 0x080fe20000410000 */
[----:B------:R-:W-:Y:S01]  /*d1b0*/  FMUL.FTZ R21, R20, R4 ;  /* 0x0000000414157220 */ /* 0x000fe20000410000 */
[----:B------:R-:W-:-:S02]  /*d1c0*/  HADD2.F32 R13, -RZ, R6.H0_H0 ;  /* 0x20000006ff0d7230 */ /* 0x000fc40000004100 */
[-C--:B------:R-:W-:Y:S01]  /*d1d0*/  FMUL.FTZ R25, R28, R5.reuse ;  /* 0x000000051c197220 */ /* 0x080fe20000410000 */
[----:B------:R-:W-:Y:S01]  /*d1e0*/  FFMA.FTZ R4, R20, R0, -R15 ;  /* 0x0000000014047223 */ /* 0x000fe2000001080f */
[--C-:B------:R-:W-:Y:S02]  /*d1f0*/  HADD2.F32 R14, -RZ, R7.reuse.H0_H0 ;  /* 0x20000007ff0e7230 */ /* 0x100fe40000004100 */
[C---:B------:R-:W-:Y:S01]  /*d200*/  FMUL.FTZ R15, R24.reuse, R5 ;  /* 0x00000005180f7220 */ /* 0x040fe20000410000 */
[----:B------:R-:W-:Y:S02]  /*d210*/  HADD2.F32 R6, -RZ, R6.H1_H1 ;  /* 0x30000006ff067230 */ /* 0x000fe40000004100 */
[----:B------:R-:W-:Y:S01]  /*d220*/  FFMA.FTZ R5, R24, R8, -R25 ;  /* 0x0000000818057223 */ /* 0x000fe20000010819 */
[----:B------:R-:W-:Y:S02]  /*d230*/  HADD2.F32 R7, -RZ, R7.H1_H1 ;  /* 0x30000007ff077230 */ /* 0x000fe40000004100 */
[----:B------:R-:W-:Y:S01]  /*d240*/  FFMA.FTZ R21, R26, R0, R21 ;  /* 0x000000001a157223 */ /* 0x000fe20000010015 */
[----:B------:R-:W-:-:S02]  /*d250*/  HADD2.F32 R25, -RZ, R9.H1_H1 ;  /* 0x30000009ff197230 */ /* 0x000fc40000004100 */
[----:B------:R-:W-:Y:S01]  /*d260*/  FMUL.FTZ R0, R27, R6 ;  /* 0x000000061b007220 */ /* 0x000fe20000410000 */
[----:B------:R-:W-:Y:S01]  /*d270*/  FFMA.FTZ R8, R28, R8, R15 ;  /* 0x000000081c087223 */ /* 0x000fe2000001000f */
[-C--:B------:R-:W-:Y:S01]  /*d280*/  FMUL.FTZ R9, R12, R7.reuse ;  /* 0x000000070c097220 */ /* 0x080fe20000410000 */
[C---:B------:R-:W-:Y:S01]  /*d290*/  FMUL.FTZ R11, R10.reuse, R7 ;  /* 0x000000070a0b7220 */ /* 0x040fe20000410000 */
[C---:B------:R-:W-:Y:S01]  /*d2a0*/  FMUL.FTZ R6, R25.reuse, R6 ;  /* 0x0000000619067220 */ /* 0x040fe20000410000 */
[-C--:B------:R-:W-:Y:S01]  /*d2b0*/  FFMA.FTZ R0, R25, R13.reuse, -R0 ;  /* 0x0000000d19007223 */ /* 0x080fe20000010800 */
[-C--:B------:R-:W-:Y:S01]  /*d2c0*/  FFMA.FTZ R7, R10, R14.reuse, -R9 ;  /* 0x0000000e0a077223 */ /* 0x080fe20000010809 */
[----:B------:R-:W-:Y:S01]  /*d2d0*/  FFMA.FTZ R14, R12, R14, R11 ;  /* 0x0000000e0c0e7223 */ /* 0x000fe2000001000b */
[----:B------:R-:W-:Y:S01]  /*d2e0*/  FFMA.FTZ R13, R27, R13, R6 ;  /* 0x0000000d1b0d7223 */ /* 0x000fe20000010006 */
[----:B------:R-:W-:Y:S02]  /*d2f0*/  F2FP.F16.F32.PACK_AB R4, R21, R4 ;  /* 0x000000041504723e */ /* 0x000fe400000000ff */
[----:B------:R-:W-:-:S02]  /*d300*/  F2FP.F16.F32.PACK_AB R5, R8, R5 ;  /* 0x000000050805723e */ /* 0x000fc400000000ff */
[----:B------:R-:W-:Y:S02]  /*d310*/  F2FP.F16.F32.PACK_AB R6, R13, R0 ;  /* 0x000000000d06723e */ /* 0x000fe400000000ff */
[----:B------:R-:W-:-:S05]  /*d320*/  F2FP.F16.F32.PACK_AB R7, R14, R7 ;  /* 0x000000070e07723e */ /* 0x000fca00000000ff */
[----:B------:R0:W-:Y:S01]  /*d330*/  STS.128 [R3+0xa000], R4 ;  /* 0x00a0000403007388 */ /* 0x0001e20000000c00 */
[----:B------:R-:W-:Y:S05]  /*d340*/  BRA `(.L_x_589) ;  /* 0x0000002800907947 */ /* 0x000fea0003800000 */
.L_x_568:
        /* <DEDUP_REMOVED lines=15> */
[----:B------:R-:W-:Y:S01]  /*d440*/  ULDC UR4, c[0x0][0x3d4] ;  /* 0x0000f50000047ab9 */ /* 0x000fe20000000800 */
[----:B------:R-:W-:Y:S02]  /*d450*/  CS2R R24, SRZ ;  /* 0x0000000000187805 */ /* 0x000fe4000001ff00 */
[----:B------:R-:W-:Y:S02]  /*d460*/  ISETP.GE.AND P0, PT, R22, UR4, PT ;  /* 0x0000000416007c0c */ /* 0x000fe4000bf06270 */
[----:B------:R-:W-:Y:S02]  /*d470*/  CS2R R26, SRZ ;  /* 0x00000000001a7805 */ /* 0x000fe4000001ff00 */
[----:B------:R-:W-:Y:S02]  /*d480*/  ISETP.GE.AND P2, PT, R184, UR4, PT ;  /* 0x00000004b8007c0c */ /* 0x000fe4000bf46270 */
[----:B------:R-:W-:Y:S02]  /*d490*/  CS2R R28, SRZ ;  /* 0x00000000001c7805 */ /* 0x000fe4000001ff00 */
[----:B------:R-:W-:-:S02]  /*d4a0*/  ISETP.GE.AND P3, PT, R185, UR4, PT ;  /* 0x00000004b9007c0c */ /* 0x000fc4000bf66270 */
        /* <DEDUP_REMOVED lines=9> */
[----:B------:R0:W5:Y:S04]  /*d540*/  @!P0 LDG.E.128 R24, desc[UR36][R44.64] ;  /* 0x000000242c188981 */ /* 0x000168000c1e1d00 */
[----:B------:R0:W5:Y:S04]  /*d550*/  @!P2 LDG.E.128 R28, desc[UR36][R44.64+0x40] ;  /* 0x000040242c1ca981 */ /* 0x000168000c1e1d00 */
[----:B------:R0:W5:Y:S04]  /*d560*/  @!P3 LDG.E.128 R32, desc[UR36][R44.64+0x80] ;  /* 0x000080242c20b981 */ /* 0x000168000c1e1d00 */
[----:B------:R0:W5:Y:S04]  /*d570*/  @!P0 LDG.E.128 R4, desc[UR36][R46.64] ;  /* 0x000000242e048981 */ /* 0x000168000c1e1d00 */
[----:B------:R0:W5:Y:S04]  /*d580*/  @!P2 LDG.E.128 R8, desc[UR36][R46.64+0x40] ;  /* 0x000040242e08a981 */ /* 0x000168000c1e1d00 */
[----:B------:R0:W5:Y:S02]  /*d590*/  @!P3 LDG.E.128 R12, desc[UR36][R46.64+0x80] ;  /* 0x000080242e0cb981 */ /* 0x000164000c1e1d00 */
.L_x_601:
[----:B------:R-:W-:Y:S05]  /*d5a0*/  BSYNC B1 ;  /* 0x0000000000017941 */ /* 0x000fea0003800000 */
.L_x_600:
[----:B-----5:R-:W-:Y:S01]  /*d5b0*/  MOV R41, R25 ;  /* 0x0000001900297202 */ /* 0x020fe20000000f00 */
[----:B------:R-:W-:Y:S01]  /*d5c0*/  IMAD.MOV.U32 R3, RZ, RZ, R24 ;  /* 0x000000ffff037224 */ /* 0x000fe200078e0018 */
[--C-:B------:R-:W-:Y:S01]  /*d5d0*/  SHF.R.U64 R48, R24, 0x10, R25.reuse ;  /* 0x0000001018307819 */ /* 0x100fe20000001219 */
[----:B------:R-:W-:Y:S01]  /*d5e0*/  UMOV UR4, 0xffffffff ;  /* 0xffffffff00047882 */ /* 0x000fe20000000000 */
[----:B------:R-:W-:Y:S01]  /*d5f0*/  SHF.R.U32.HI R49, RZ, 0x10, R25 ;  /* 0x00000010ff317819 */ /* 0x000fe20000011619 */
[----:B------:R-:W-:Y:S01]  /*d600*/  IMAD.MOV.U32 R25, RZ, RZ, R26 ;  /* 0x000000ffff197224 */ /* 0x000fe200078e001a */
[--C-:B------:R-:W-:Y:S01]  /*d610*/  SHF.R.U64 R50, R26, 0x10, R27.reuse ;  /* 0x000000101a327819 */ /* 0x100fe2000000121b */
[----:B------:R-:W-:Y:S01]  /*d620*/  IMAD.MOV.U32 R26, RZ, RZ, R28 ;  /* 0x000000ffff1a7224 */ /* 0x000fe200078e001c */
[----:B0-----:R-:W-:Y:S01]  /*d630*/  MOV R44, R27 ;  /* 0x0000001b002c7202 */ /* 0x001fe20000000f00 */
[----:B------:R-:W-:Y:S01]  /*d640*/  IMAD.MOV.U32 R24, RZ, RZ, R6 ;  /* 0x000000ffff187224 */ /* 0x000fe200078e0006 */
[----:B------:R-:W-:Y:S01]  /*d650*/  SHF.R.U32.HI R51, RZ, 0x10, R27 ;  /* 0x00000010ff337819 */ /* 0x000fe2000001161b */
[----:B------:R-:W-:Y:S01]  /*d660*/  IMAD.MOV.U32 R20, RZ, RZ, R4 ;  /* 0x000000ffff147224 */ /* 0x000fe200078e0004 */
[----:B------:R-:W-:Y:S01]  /*d670*/  MOV R27, R29 ;  /* 0x0000001d001b7202 */ /* 0x000fe20000000f00 */
[----:B------:R-:W-:Y:S01]  /*d680*/  IMAD.MOV.U32 R42, RZ, RZ, R14 ;  /* 0x000000ffff2a7224 */ /* 0x000fe200078e000e */
[--C-:B------:R-:W-:Y:S01]  /*d690*/  SHF.R.U64 R52, R28, 0x10, R29.reuse ;  /* 0x000000101c347819 */ /* 0x100fe2000000121d */
[----:B------:R-:W-:Y:S01]  /*d6a0*/  IMAD.MOV.U32 R28, RZ, RZ, R30 ;  /* 0x000000ffff1c7224 */ /* 0x000fe200078e001e */
[----:B------:R-:W-:-:S02]  /*d6b0*/  SHF.R.U32.HI R53, RZ, 0x10, R29 ;  /* 0x00000010ff357819 */ /* 0x000fc4000001161d */
[----:B------:R-:W-:Y:S01]  /*d6c0*/  SHF.R.U64 R54, R30, 0x10, R31 ;  /* 0x000000101e367819 */ /* 0x000fe2000000121f */
[----:B------:R-:W-:Y:S01]  /*d6d0*/  IMAD.MOV.U32 R30, RZ, RZ, R32 ;  /* 0x000000ffff1e7224 */ /* 0x000fe200078e0020 */
[----:B------:R-:W-:Y:S02]  /*d6e0*/  MOV R47, R35 ;  /* 0x00000023002f7202 */ /* 0x000fe40000000f00 */
[--C-:B------:R-:W-:Y:S02]  /*d6f0*/  SHF.R.U64 R58, R34, 0x10, R35.reuse ;  /* 0x00000010223a7819 */ /* 0x100fe40000001223 */
[----:B------:R-:W-:Y:S02]  /*d700*/  SHF.R.U32.HI R59, RZ, 0x10, R35 ;  /* 0x00000010ff3b7819 */ /* 0x000fe40000011623 */
[----:B------:R-:W-:Y:S02]  /*d710*/  MOV R45, R31 ;  /* 0x0000001f002d7202 */ /* 0x000fe40000000f00 */
[----:B------:R-:W-:Y:S01]  /*d720*/  SHF.R.U32.HI R55, RZ, 0x10, R31 ;  /* 0x00000010ff377819 */ /* 0x000fe2000001161f */
[----:B------:R-:W-:Y:S01]  /*d730*/  IMAD.MOV.U32 R31, RZ, RZ, R10 ;  /* 0x000000ffff1f7224 */ /* 0x000fe200078e000a */
[----:B------:R-:W-:-:S02]  /*d740*/  MOV R46, R33 ;  /* 0x00000021002e7202 */ /* 0x000fc40000000f00 */
[--C-:B------:R-:W-:Y:S01]  /*d750*/  SHF.R.U64 R56, R32, 0x10, R33.reuse ;  /* 0x0000001020387819 */ /* 0x100fe20000001221 */
[----:B------:R-:W-:Y:S01]  /*d760*/  IMAD.MOV.U32 R32, RZ, RZ, R34 ;  /* 0x000000ffff207224 */ /* 0x000fe200078e0022 */
[----:B------:R-:W-:Y:S02]  /*d770*/  SHF.R.U32.HI R57, RZ, 0x10, R33 ;  /* 0x00000010ff397819 */ /* 0x000fe40000011621 */
[----:B------:R-:W-:Y:S02]  /*d780*/  MOV R29, R7 ;  /* 0x00000007001d7202 */ /* 0x000fe40000000f00 */
[--C-:B------:R-:W-:Y:S01]  /*d790*/  SHF.R.U64 R62, R6, 0x10, R7.reuse ;  /* 0x00000010063e7819 */ /* 0x100fe20000001207 */
[----:B------:R-:W-:Y:S01]  /*d7a0*/  IMAD.MOV.U32 R6, RZ, RZ, R8 ;  /* 0x000000ffff067224 */ /* 0x000fe200078e0008 */
[----:B------:R-:W-:Y:S02]  /*d7b0*/  SHF.R.U32.HI R63, RZ, 0x10, R7 ;  /* 0x00000010ff3f7819 */ /* 0x000fe40000011607 */
[----:B------:R-:W-:-:S02]  /*d7c0*/  PRMT R35, R25, 0x5410, R44 ;  /* 0x0000541019237816 */ /* 0x000fc4000000002c */
[----:B------:R-:W-:Y:S02]  /*d7d0*/  MOV R7, R9 ;  /* 0x0000000900077202 */ /* 0x000fe40000000f00 */
[--C-:B------:R-:W-:Y:S02]  /*d7e0*/  SHF.R.U64 R64, R8, 0x10, R9.reuse ;  /* 0x0000001008407819 */ /* 0x100fe40000001209 */
[----:B------:R-:W-:Y:S01]  /*d7f0*/  SHF.R.U32.HI R65, RZ, 0x10, R9 ;  /* 0x00000010ff417819 */ /* 0x000fe20000011609 */
[----:B------:R-:W-:Y:S01]  /*d800*/  IMAD.MOV.U32 R9, RZ, RZ, R12 ;  /* 0x000000ffff097224 */ /* 0x000fe200078e000c */
[----:B------:R-:W-:Y:S02]  /*d810*/  SHF.R.U64 R66, R10, 0x10, R11 ;  /* 0x000000100a427819 */ /* 0x000fe4000000120b */
[----:B------:R-:W-:Y:S02]  /*d820*/  PRMT R33, R3, 0x5410, R41 ;  /* 0x0000541003217816 */ /* 0x000fe40000000029 */
[----:B------:R-:W-:-:S02]  /*d830*/  PRMT R25, R26, 0x5410, R27 ;  /* 0x000054101a197816 */ /* 0x000fc4000000001b */
[----:B------:R-:W-:Y:S02]  /*d840*/  MOV R21, R5 ;  /* 0x0000000500157202 */ /* 0x000fe40000000f00 */
[--C-:B------:R-:W-:Y:S02]  /*d850*/  SHF.R.U64 R60, R4, 0x10, R5.reuse ;  /* 0x00000010043c7819 */ /* 0x100fe40000001205 */
[----:B------:R-:W-:Y:S02]  /*d860*/  SHF.R.U32.HI R61, RZ, 0x10, R5 ;  /* 0x00000010ff3d7819 */ /* 0x000fe40000011605 */
[----:B------:R-:W-:Y:S02]  /*d870*/  MOV R8, R11 ;  /* 0x0000000b00087202 */ /* 0x000fe40000000f00 */
[----:B------:R-:W-:Y:S02]  /*d880*/  SHF.R.U32.HI R67, RZ, 0x10, R11 ;  /* 0x00000010ff437819 */ /* 0x000fe4000001160b */
[----:B------:R-:W-:-:S02]  /*d890*/  MOV R10, R13 ;  /* 0x0000000d000a7202 */ /* 0x000fc40000000f00 */
[--C-:B------:R-:W-:Y:S02]  /*d8a0*/  SHF.R.U64 R68, R12, 0x10, R13.reuse ;  /* 0x000000100c447819 */ /* 0x100fe4000000120d */
[----:B------:R-:W-:Y:S02]  /*d8b0*/  SHF.R.U32.HI R69, RZ, 0x10, R13 ;  /* 0x00000010ff457819 */ /* 0x000fe4000001160d */
[----:B------:R-:W-:Y:S02]  /*d8c0*/  MOV R43, R15 ;  /* 0x0000000f002b7202 */ /* 0x000fe40000000f00 */
[--C-:B------:R-:W-:Y:S02]  /*d8d0*/  SHF.R.U64 R70, R14, 0x10, R15.reuse ;  /* 0x000000100e467819 */ /* 0x100fe4000000120f */
[----:B------:R-:W-:Y:S02]  /*d8e0*/  SHF.R.U32.HI R71, RZ, 0x10, R15 ;  /* 0x00000010ff477819 */ /* 0x000fe4000001160f */
[----:B------:R-:W-:-:S02]  /*d8f0*/  PRMT R34, R48, 0x5410, R49 ;  /* 0x0000541030227816 */ /* 0x000fc40000000031 */
[----:B------:R-:W-:Y:S02]  /*d900*/  PRMT R41, R50, 0x5410, R51 ;  /* 0x0000541032297816 */ /* 0x000fe40000000033 */
[----:B------:R-:W-:Y:S02]  /*d910*/  PRMT R26, R52, 0x5410, R53 ;  /* 0x00005410341a7816 */ /* 0x000fe40000000035 */
[----:B------:R-:W-:Y:S01]  /*d920*/  LEA.HI R3, R203, R203, RZ, 0x1 ;  /* 0x000000cbcb037211 */ /* 0x000fe200078f08ff */
[----:B------:R-:W-:Y:S06]  /*d930*/  BRA.DIV UR4, `(.L_x_602) ;  /* 0x0000011204807947 */ /* 0x000fec000b800000 */
.L_x_785:
[----:B------:R-:W-:Y:S01]  /*d940*/  UMOV UR4, 0xffffffff ;  /* 0xffffffff00047882 */ /* 0x000fe20000000000 */
[----:B------:R-:W-:Y:S02]  /*d950*/  LOP3.LUT R4, R3, 0xfffffffe, RZ, 0xc0, !PT ;  /* 0xfffffffe03047812 */ /* 0x000fe400078ec0ff */
[----:B------:R-:W-:Y:S05]  /*d960*/  BRA.DIV UR4, `(.L_x_603) ;  /* 0x00000112049c7947 */ /* 0x000fea000b800000 */
.L_x_788:
[----:B------:R-:W-:Y:S01]  /*d970*/  UMOV UR4, 0xffffffff ;  /* 0xffffffff00047882 */ /* 0x000fe20000000000 */
[----:B------:R-:W-:Y:S02]  /*d980*/  IMAD.IADD R4, R203, 0x1, -R4 ;  /* 0x00000001cb047824 */ /* 0x000fe400078e0a04 */
[----:B------:R-:W-:Y:S05]  /*d990*/  BRA.DIV UR4, `(.L_x_604) ;  /* 0x0000011204b87947 */ /* 0x000fea000b800000 */
.L_x_791:
[----:B------:R-:W-:Y:S01]  /*d9a0*/  UMOV UR4, 0xffffffff ;  /* 0xffffffff00047882 */ /* 0x000fe20000000000 */
[----:B------:R-:W-:Y:S02]  /*d9b0*/  SHF.L.U32 R5, R4, 0x1f, RZ ;  /* 0x0000001f04057819 */ /* 0x000fe400000006ff */
[----:B------:R-:W-:Y:S05]  /*d9c0*/  BRA.DIV UR4, `(.L_x_605) ;  /* 0x0000011204d47947 */ /* 0x000fea000b800000 */
.L_x_794:
        /* <DEDUP_REMOVED lines=20> */
.L_x_795:
[----:B------:R-:W-:Y:S05]  /*db10*/  BSYNC B1 ;  /* 0x0000000000017941 */ /* 0x000fea0003800000 */
.L_x_606:
[----:B------:R-:W-:Y:S01]  /*db20*/  BSSY B1, `(.L_x_608) ;  /* 0x0000117000017945 */ /* 0x000fe20003800000 */
[----:B------:R-:W-:-:S03]  /*db30*/  PRMT R24, R70, 0x5410, R71 ;  /* 0x0000541046187816 */ /* 0x000fc60000000047 */
[----:B------:R-:W-:Y:S05]  /*db40*/  @P1 BRA `(.L_x_609) ;  /* 0x0000001000501947 */ /* 0x000fea0003800000 */
[----:B------:R-:W1:Y:S01]  /*db50*/  LDC R42, c[0x0][0x3d4] ;  /* 0x0000f500ff2a7b82 */ /* 0x000e620000000800 */
[----:B------:R-:W-:Y:S01]  /*db60*/  BSSY B2, `(.L_x_610) ;  /* 0x0000060000027945 */ /* 0x000fe20003800000 */
[-C--:B-1----:R-:W-:Y:S02]  /*db70*/  ISETP.GE.AND P0, PT, R22, R42.reuse, PT ;  /* 0x0000002a1600720c */ /* 0x082fe40003f06270 */
[-C--:B------:R-:W-:Y:S02]  /*db80*/  ISETP.GE.AND P1, PT, R184, R42.reuse, PT ;  /* 0x0000002ab800720c */ /* 0x080fe40003f26270 */
[----:B------:R-:W-:-:S09]  /*db90*/  ISETP.GE.AND P2, PT, R185, R42, PT ;  /* 0x0000002ab900720c */ /* 0x000fd20003f46270 */
[----:B------:R-:W-:Y:S05]  /*dba0*/  @P0 BRA `(.L_x_611) ;  /* 0x00000004006c0947 */ /* 0x000fea0003800000 */
[----:B------:R-:W-:Y:S01]  /*dbb0*/  LEA.HI R6, R42, R206, RZ, 0x1d ;  /* 0x000000ce2a067211 */ /* 0x000fe200078fe8ff */
[----:B------:R-:W-:Y:S01]  /*dbc0*/  HADD2.F32 R52, -RZ, R33.H0_H0 ;  /* 0x20000021ff347230 */ /* 0x000fe20000004100 */
[----:B------:R-:W-:Y:S01]  /*dbd0*/  LOP3.LUT R4, R189, 0x38, R22, 0xf8, !PT ;  /* 0x00000038bd047812 */ /* 0x000fe200078ef816 */
[--C-:B------:R-:W-:Y:S01]  /*dbe0*/  HADD2.F32 R54, -RZ, R36.reuse.H0_H0 ;  /* 0x20000024ff367230 */ /* 0x100fe20000004100 */
[----:B0-----:R-:W-:Y:S01]  /*dbf0*/  SHF.R.S32.HI R5, RZ, 0x1f, R6 ;  /* 0x0000001fff057819 */ /* 0x001fe20000011406 */
[----:B------:R-:W-:Y:S02]  /*dc00*/  HADD2.F32 R51, -RZ, R37.H0_H0 ;  /* 0x20000025ff337230 */ /* 0x000fe40000004100 */
[----:B------:R-:W-:Y:S01]  /*dc10*/  HADD2.F32 R53, -RZ, R36.H1_H1 ;  /* 0x30000024ff357230 */ /* 0x000fe20000004100 */
[----:B------:R-:W-:Y:S02]  /*dc20*/  LEA.HI R7, R5, R6, RZ, 0x3 ;  /* 0x0000000605077211 */ /* 0x000fe400078f18ff */
[----:B------:R-:W-:-:S02]  /*dc30*/  SHF.L.U32 R6, R6, 0x3, RZ ;  /* 0x0000000306067819 */ /* 0x000fc400000006ff */
[----:B------:R-:W-:Y:S01]  /*dc40*/  LOP3.LUT R5, R4, R191, RZ, 0x3c, !PT ;  /* 0x000000bf04057212 */ /* 0x000fe200078e3cff */
[----:B------:R-:W-:Y:S01]  /*dc50*/  IMAD.SHL.U32 R7, R7, 0x400, RZ ;  /* 0x0000040007077824 */ /* 0x000fe200078e00ff */
[----:B------:R-:W-:Y:S02]  /*dc60*/  LOP3.LUT R6, R189, 0x38, R6, 0xf8, !PT ;  /* 0x00000038bd067812 */ /* 0x000fe400078ef806 */
[----:B------:R-:W-:Y:S02]  /*dc70*/  LEA R5, R190, R5, 0x9 ;  /* 0x00000005be057211 */ /* 0x000fe400078e48ff */
[----:B------:R-:W-:Y:S02]  /*dc80*/  LOP3.LUT R7, R7, 0x7fffe000, RZ, 0xc0, !PT ;  /* 0x7fffe00007077812 */ /* 0x000fe400078ec0ff */
[----:B------:R-:W-:Y:S01]  /*dc90*/  LOP3.LUT R9, R6, R191, RZ, 0x3c, !PT ;  /* 0x000000bf06097212 */ /* 0x000fe200078e3cff */
[----:B------:R-:W-:Y:S01]  /*dca0*/  IMAD R59, R5, 0x2, R2 ;  /* 0x00000002053b7824 */ /* 0x000fe200078e0202 */
[----:B------:R-:W-:-:S04]  /*dcb0*/  LEA R8, R190, R7, 0x9 ;  /* 0x00000007be087211 */ /* 0x000fc800078e48ff */
[----:B------:R-:W0:Y:S01]  /*dcc0*/  LDS.128 R4, [R59+0x10400] ;  /* 0x010400003b047984 */ /* 0x000e220000000c00 */
[----:B------:R-:W-:-:S05]  /*dcd0*/  IMAD.IADD R9, R8, 0x1, R9 ;  /* 0x0000000108097824 */ /* 0x000fca00078e0209 */
[----:B------:R-:W-:-:S05]  /*dce0*/  LEA R61, R9, R2, 0x1 ;  /* 0x00000002093d7211 */ /* 0x000fca00078e08ff */
[----:B------:R-:W1:Y:S01]  /*dcf0*/  LDS.128 R8, [R61+0x10400] ;  /* 0x010400003d087984 */ /* 0x000e620000000c00 */
[--C-:B0-----:R-:W-:Y:S02]  /*dd00*/  HADD2.F32 R43, -RZ, R4.reuse.H0_H0 ;  /* 0x20000004ff2b7230 */ /* 0x101fe40000004100 */
[----:B------:R-:W-:Y:S02]  /*dd10*/  HADD2.F32 R4, -RZ, R4.H1_H1 ;  /* 0x30000004ff047230 */ /* 0x000fe40000004100 */
[--C-:B------:R-:W-:Y:S02]  /*dd20*/  HADD2.F32 R44, -RZ, R5.reuse.H0_H0 ;  /* 0x20000005ff2c7230 */ /* 0x100fe40000004100 */
[----:B------:R-:W-:Y:S02]  /*dd30*/  HADD2.F32 R5, -RZ, R5.H1_H1 ;  /* 0x30000005ff057230 */ /* 0x000fe40000004100 */
[--C-:B------:R-:W-:Y:S02]  /*dd40*/  HADD2.F32 R45, -RZ, R6.reuse.H0_H0 ;  /* 0x20000006ff2d7230 */ /* 0x100fe40000004100 */
[----:B------:R-:W-:-:S02]  /*dd50*/  HADD2.F32 R6, -RZ, R6.H1_H1 ;  /* 0x30000006ff067230 */ /* 0x000fc40000004100 */
[--C-:B-1----:R-:W-:Y:S02]  /*dd60*/  HADD2.F32 R47, -RZ, R8.reuse.H0_H0 ;  /* 0x20000008ff2f7230 */ /* 0x102fe40000004100 */
[----:B------:R-:W-:Y:S02]  /*dd70*/  HADD2.F32 R8, -RZ, R8.H1_H1 ;  /* 0x30000008ff087230 */ /* 0x000fe40000004100 */
[----:B------:R-:W-:Y:S02]  /*dd80*/  HADD2.F32 R48, -RZ, R9.H0_H0 ;  /* 0x20000009ff307230 */ /* 0x000fe40000004100 */
[C---:B------:R-:W-:Y:S01]  /*dd90*/  FMUL.FTZ R56, R47.reuse, R54 ;  /* 0x000000362f387220 */ /* 0x040fe20000410000 */
[-C--:B------:R-:W-:Y:S01]  /*dda0*/  FMUL.FTZ R58, R47, R52.reuse ;  /* 0x000000342f3a7220 */ /* 0x080fe20000410000 */
[----:B------:R-:W-:Y:S02]  /*ddb0*/  HADD2.F32 R47, -RZ, R34.H0_H0 ;  /* 0x20000022ff2f7230 */ /* 0x000fe40000004100 */
[----:B------:R-:W-:Y:S01]  /*ddc0*/  FMUL.FTZ R55, R8, R51 ;  /* 0x0000003308377220 */ /* 0x000fe20000410000 */
[C---:B------:R-:W-:Y:S01]  /*ddd0*/  FFMA.FTZ R56, R43.reuse, R52, -R56 ;  /* 0x000000342b387223 */ /* 0x040fe20000010838 */
[----:B------:R-:W-:Y:S01]  /*dde0*/  FFMA.FTZ R58, R43, R54, R58 ;  /* 0x000000362b3a7223 */ /* 0x000fe2000001003a */
[----:B------:R-:W-:-:S02]  /*ddf0*/  HADD2.F32 R43, -RZ, R33.H1_H1 ;  /* 0x30000021ff2b7230 */ /* 0x000fc40000004100 */
[-C--:B------:R-:W-:Y:S01]  /*de00*/  FMUL.FTZ R57, R8, R47.reuse ;  /* 0x0000002f08397220 */ /* 0x080fe20000410000 */
[----:B------:R-:W-:Y:S01]  /*de10*/  FFMA.FTZ R55, R4, R47, -R55 ;  /* 0x0000002f04377223 */ /* 0x000fe20000010837 */
[C---:B------:R-:W-:Y:S01]  /*de20*/  FMUL.FTZ R47, R48.reuse, R53 ;  /* 0x00000035302f7220 */ /* 0x040fe20000410000 */
[----:B------:R-:W-:Y:S02]  /*de30*/  HADD2.F32 R9, -RZ, R9.H1_H1 ;  /* 0x30000009ff097230 */ /* 0x000fe40000004100 */
[----:B------:R-:W-:Y:S01]  /*de40*/  FMUL.FTZ R48, R48, R43 ;  /* 0x0000002b30307220 */ /* 0x000fe20000410000 */
[----:B------:R-:W-:Y:S02]  /*de50*/  HADD2.F32 R52, -RZ, R37.H1_H1 ;  /* 0x30000025ff347230 */ /* 0x000fe40000004100 */
[----:B------:R-:W-:Y:S01]  /*de60*/  FFMA.FTZ R57, R4, R51, R57 ;  /* 0x0000003304397223 */ /* 0x000fe20000010039 */
[----:B------:R-:W-:Y:S02]  /*de70*/  HADD2.F32 R4, -RZ, R34.H1_H1 ;  /* 0x30000022ff047230 */ /* 0x000fe40000004100 */
[C---:B------:R-:W-:Y:S01]  /*de80*/  FFMA.FTZ R47, R44.reuse, R43, -R47 ;  /* 0x0000002b2c2f7223 */ /* 0x040fe2000001082f */
[----:B------:R-:W-:Y:S01]  /*de90*/  FFMA.FTZ R48, R44, R53, R48 ;  /* 0x000000352c307223 */ /* 0x000fe20000010030 */
[----:B------:R-:W-:-:S02]  /*dea0*/  HADD2.F32 R49, -RZ, R10.H0_H0 ;  /* 0x2000000aff317230 */ /* 0x000fc40000004100 */
[C---:B------:R-:W-:Y:S01]  /*deb0*/  FMUL.FTZ R54, R9.reuse, R52 ;  /* 0x0000003409367220 */ /* 0x040fe20000410000 */
[----:B------:R-:W-:Y:S02]  /*dec0*/  HADD2.F32 R8, -RZ, R35.H0_H0 ;  /* 0x20000023ff087230 */ /* 0x000fe40000004100 */
[-C--:B------:R-:W-:Y:S01]  /*ded0*/  FMUL.FTZ R60, R9, R4.reuse ;  /* 0x00000004093c7220 */ /* 0x080fe20000410000 */
[----:B------:R-:W-:Y:S02]  /*dee0*/  HADD2.F32 R44, -RZ, R38.H0_H0 ;  /* 0x20000026ff2c7230 */ /* 0x000fe40000004100 */
[----:B------:R-:W-:Y:S01]  /*def0*/  FFMA.FTZ R54, R5, R4, -R54 ;  /* 0x0000000405367223 */ /* 0x000fe20000010836 */
[----:B------:R-:W-:Y:S02]  /*df00*/  HADD2.F32 R10, -RZ, R10.H1_H1 ;  /* 0x3000000aff0a7230 */ /* 0x000fe40000004100 */
[----:B------:R-:W-:Y:S01]  /*df10*/  FMUL.FTZ R53, R49, R8 ;  /* 0x0000000831357220 */ /* 0x000fe20000410000 */
[----:B------:R-:W-:-:S02]  /*df20*/  HADD2.F32 R43, -RZ, R39.H0_H0 ;  /* 0x20000027ff2b7230 */ /* 0x000fc40000004100 */
[----:B------:R-:W-:Y:S01]  /*df30*/  FMUL.FTZ R4, R49, R44 ;  /* 0x0000002c31047220 */ /* 0x000fe20000410000 */
[----:B------:R-:W-:Y:S02]  /*df40*/  HADD2.F32 R9, -RZ, R41.H0_H0 ;  /* 0x20000029ff097230 */ /* 0x000fe40000004100 */
[----:B------:R-:W-:Y:S01]  /*df50*/  FFMA.FTZ R49, R5, R52, R60 ;  /* 0x0000003405317223 */ /* 0x000fe2000001003c */
[C---:B------:R-:W-:Y:S01]  /*df60*/  FFMA.FTZ R53, R45.reuse, R44, R53 ;  /* 0x0000002c2d357223 */ /* 0x040fe20000010035 */
[C---:B------:R-:W-:Y:S01]  /*df70*/  FMUL.FTZ R5, R10.reuse, R43 ;  /* 0x0000002b0a057220 */ /* 0x040fe20000410000 */
[----:B------:R-:W-:Y:S01]  /*df80*/  FFMA.FTZ R51, R45, R8, -R4 ;  /* 0x000000082d337223 */ /* 0x000fe20000010804 */
[-C--:B------:R-:W-:Y:S01]  /*df90*/  FMUL.FTZ R45, R10, R9.reuse ;  /* 0x000000090a2d7220 */ /* 0x080fe20000410000 */
[----:B------:R-:W-:Y:S02]  /*dfa0*/  HADD2.F32 R50, -RZ, R11.H0_H0 ;  /* 0x2000000bff327230 */ /* 0x000fe40000004100 */
[----:B------:R-:W-:Y:S01]  /*dfb0*/  FFMA.FTZ R10, R6, R9, -R5 ;  /* 0x00000009060a7223 */ /* 0x000fe20000010805 */
[----:B------:R-:W-:-:S02]  /*dfc0*/  HADD2.F32 R9, -RZ, R38.H1_H1 ;  /* 0x30000026ff097230 */ /* 0x000fc40000004100 */
[----:B------:R-:W-:Y:S01]  /*dfd0*/  FFMA.FTZ R44, R6, R43, R45 ;  /* 0x0000002b062c7223 */ /* 0x000fe2000001002d */
[----:B------:R-:W-:Y:S02]  /*dfe0*/  HADD2.F32 R5, -RZ, R35.H1_H1 ;  /* 0x30000023ff057230 */ /* 0x000fe40000004100 */
[----:B------:R-:W-:Y:S02]  /*dff0*/  HADD2.F32 R11, -RZ, R11.H1_H1 ;  /* 0x3000000bff0b7230 */ /* 0x000fe40000004100 */
[C---:B------:R-:W-:Y:S01]  /*e000*/  FMUL.FTZ R43, R50.reuse, R9 ;  /* 0x00000009322b7220 */ /* 0x040fe20000410000 */
[----:B------:R-:W-:Y:S02]  /*e010*/  HADD2.F32 R8, -RZ, R39.H1_H1 ;  /* 0x30000027ff087230 */ /* 0x000fe40000004100 */
[----:B------:R-:W-:Y:S01]  /*e020*/  FMUL.FTZ R50, R50, R5 ;  /* 0x0000000532327220 */ /* 0x000fe20000410000 */
[----:B------:R-:W-:Y:S02]  /*e030*/  HADD2.F32 R4, -RZ, R41.H1_H1 ;  /* 0x30000029ff047230 */ /* 0x000fe40000004100 */
[----:B------:R-:W-:-:S02]  /*e040*/  HADD2.F32 R46, -RZ, R7.H0_H0 ;  /* 0x20000007ff2e7230 */ /* 0x000fc40000004100 */
[C---:B------:R-:W-:Y:S01]  /*e050*/  FMUL.FTZ R6, R11.reuse, R8 ;  /* 0x000000080b067220 */ /* 0x040fe20000410000 */
[----:B------:R-:W-:Y:S02]  /*e060*/  HADD2.F32 R7, -RZ, R7.H1_H1 ;  /* 0x30000007ff077230 */ /* 0x000fe40000004100 */
[-C--:B------:R-:W-:Y:S01]  /*e070*/  FMUL.FTZ R45, R11, R4.reuse ;  /* 0x000000040b2d7220 */ /* 0x080fe20000410000 */
[C---:B------:R-:W-:Y:S01]  /*e080*/  FFMA.FTZ R43, R46.reuse, R5, -R43 ;  /* 0x000000052e2b7223 */ /* 0x040fe2000001082b */
[----:B------:R-:W-:Y:S01]  /*e090*/  FFMA.FTZ R11, R46, R9, R50 ;  /* 0x000000092e0b7223 */ /* 0x000fe20000010032 */
[C---:B------:R-:W-:Y:S01]  /*e0a0*/  FFMA.FTZ R46, R7.reuse, R4, -R6 ;  /* 0x00000004072e7223 */ /* 0x040fe20000010806 */
[----:B------:R-:W-:Y:S01]  /*e0b0*/  FFMA.FTZ R50, R7, R8, R45 ;  /* 0x0000000807327223 */ /* 0x000fe2000001002d */
[----:B------:R-:W-:Y:S02]  /*e0c0*/  F2FP.F16.F32.PACK_AB R4, R55, R56 ;  /* 0x000000383704723e */ /* 0x000fe400000000ff */
[----:B------:R-:W-:-:S02]  /*e0d0*/  F2FP.F16.F32.PACK_AB R5, R54, R47 ;  /* 0x0000002f3605723e */ /* 0x000fc400000000ff */
[----:B------:R-:W-:Y:S02]  /*e0e0*/  F2FP.F16.F32.PACK_AB R6, R10, R51 ;  /* 0x000000330a06723e */ /* 0x000fe400000000ff */
[----:B------:R-:W-:Y:S02]  /*e0f0*/  F2FP.F16.F32.PACK_AB R7, R46, R43 ;  /* 0x0000002b2e07723e */ /* 0x000fe400000000ff */
[----:B------:R-:W-:Y:S02]  /*e100*/  F2FP.F16.F32.PACK_AB R8, R57, R58 ;  /* 0x0000003a3908723e */ /* 0x000fe400000000ff */
[----:B------:R-:W-:Y:S01]  /*e110*/  F2FP.F16.F32.PACK_AB R9, R49, R48 ;  /* 0x000000303109723e */ /* 0x000fe200000000ff */
[----:B------:R1:W-:Y:S01]  /*e120*/  STS.128 [R59+0x10400], R4 ;  /* 0x010400043b007388 */ /* 0x0003e20000000c00 */
[----:B------:R-:W-:Y:S02]  /*e130*/  F2FP.F16.F32.PACK_AB R10, R44, R53 ;  /* 0x000000352c0a723e */ /* 0x000fe400000000ff */
[----:B------:R-:W-:-:S05]  /*e140*/  F2FP.F16.F32.PACK_AB R11, R50, R11 ;  /* 0x0000000b320b723e */ /* 0x000fca00000000ff */
[----:B------:R1:W-:Y:S02]  /*e150*/  STS.128 [R61+0x10400], R8 ;  /* 0x010400083d007388 */ /* 0x0003e40000000c00 */
.L_x_611:
[----:B------:R-:W-:Y:S05]  /*e160*/  BSYNC B2 ;  /* 0x0000000000027941 */ /* 0x000fea0003800000 */
.L_x_610:
[----:B------:R-:W-:Y:S04]  /*e170*/  BSSY B2, `(.L_x_612) ;  /* 0x0000059000027945 */ /* 0x000fe80003800000 */
[----:B------:R-:W-:Y:S05]  /*e180*/  @P1 BRA `(.L_x_613) ;  /* 0x00000004005c1947 */ /* 0x000fea0003800000 */
[----:B-1----:R-:W-:Y:S01]  /*e190*/  LEA.HI R4, R42, R209, RZ, 0x1d ;  /* 0x000000d12a047211 */ /* 0x002fe200078fe8ff */
[----:B------:R-:W-:Y:S02]  /*e1a0*/  HADD2.F32 R55, -RZ, R29.H0_H0 ;  /* 0x2000001dff377230 */ /* 0x000fe40000004100 */
[----:B------:R-:W-:Y:S01]  /*e1b0*/  HADD2.F32 R53, -RZ, R25.H0_H0 ;  /* 0x20000019ff357230 */ /* 0x000fe20000004100 */
[----:B0-----:R-:W-:Y:S01]  /*e1c0*/  SHF.R.S32.HI R5, RZ, 0x1f, R4 ;  /* 0x0000001fff057819 */ /* 0x001fe20000011404 */
[----:B------:R-:W-:-:S03]  /*e1d0*/  HADD2.F32 R57, -RZ, R30.H0_H0 ;  /* 0x2000001eff397230 */ /* 0x000fc60000004100 */
[----:B------:R-:W-:Y:S01]  /*e1e0*/  LEA.HI R5, R5, R4, RZ, 0x3 ;  /* 0x0000000405057211 */ /* 0x000fe200078f18ff */
[----:B------:R-:W-:-:S03]  /*e1f0*/  IMAD.SHL.U32 R4, R4, 0x8, RZ ;  /* 0x0000000804047824 */ /* 0x000fc600078e00ff */
[----:B------:R-:W-:Y:S02]  /*e200*/  SHF.L.U32 R5, R5, 0xa, RZ ;  /* 0x0000000a05057819 */ /* 0x000fe400000006ff */
[----:B------:R-:W-:Y:S02]  /*e210*/  LOP3.LUT R4, R189, 0x38, R4, 0xf8, !PT ;  /* 0x00000038bd047812 */ /* 0x000fe400078ef804 */
[----:B------:R-:W-:Y:S02]  /*e220*/  LOP3.LUT R5, R5, 0x7fffe000, RZ, 0xc0, !PT ;  /* 0x7fffe00005057812 */ /* 0x000fe400078ec0ff */
[----:B------:R-:W-:-:S03]  /*e230*/  LOP3.LUT R9, R4, R191, RZ, 0x3c, !PT ;  /* 0x000000bf04097212 */ /* 0x000fc600078e3cff */
[----:B------:R-:W-:Y:S02]  /*e240*/  IMAD R8, R190, 0x200, R5 ;  /* 0x00000200be087824 */ /* 0x000fe400078e0205 */
[----:B------:R-:W0:Y:S03]  /*e250*/  LDS.128 R4, [R217] ;  /* 0x00000000d9047984 */ /* 0x000e260000000c00 */
[----:B------:R-:W-:-:S05]  /*e260*/  IADD3 R9, R8, R9, RZ ;  /* 0x0000000908097210 */ /* 0x000fca0007ffe0ff */
[----:B------:R-:W-:-:S05]  /*e270*/  IMAD R43, R9, 0x2, R2 ;  /* 0x00000002092b7824 */ /* 0x000fca00078e0202 */
[----:B------:R-:W1:Y:S01]  /*e280*/  LDS.128 R8, [R43+0x10400] ;  /* 0x010400002b087984 */ /* 0x000e620000000c00 */
[--C-:B0-----:R-:W-:Y:S02]  /*e290*/  HADD2.F32 R44, -RZ, R4.reuse.H0_H0 ;  /* 0x20000004ff2c7230 */ /* 0x101fe40000004100 */
[----:B------:R-:W-:Y:S02]  /*e2a0*/  HADD2.F32 R4, -RZ, R4.H1_H1 ;  /* 0x30000004ff047230 */ /* 0x000fe40000004100 */
[--C-:B------:R-:W-:Y:S02]  /*e2b0*/  HADD2.F32 R45, -RZ, R5.reuse.H0_H0 ;  /* 0x20000005ff2d7230 */ /* 0x100fe40000004100 */
[----:B------:R-:W-:Y:S02]  /*e2c0*/  HADD2.F32 R5, -RZ, R5.H1_H1 ;  /* 0x30000005ff057230 */ /* 0x000fe40000004100 */
[--C-:B------:R-:W-:Y:S02]  /*e2d0*/  HADD2.F32 R46, -RZ, R6.reuse.H0_H0 ;  /* 0x20000006ff2e7230 */ /* 0x100fe40000004100 */
[----:B------:R-:W-:-:S02]  /*e2e0*/  HADD2.F32 R6, -RZ, R6.H1_H1 ;  /* 0x30000006ff067230 */ /* 0x000fc40000004100 */
[----:B------:R-:W-:Y:S02]  /*e2f0*/  HADD2.F32 R47, -RZ, R7.H0_H0 ;  /* 0x20000007ff2f7230 */ /* 0x000fe40000004100 */
[--C-:B-1----:R-:W-:Y:S02]  /*e300*/  HADD2.F32 R48, -RZ, R8.reuse.H0_H0 ;  /* 0x20000008ff307230 */ /* 0x102fe40000004100 */
[----:B------:R-:W-:Y:S02]  /*e310*/  HADD2.F32 R8, -RZ, R8.H1_H1 ;  /* 0x30000008ff087230 */ /* 0x000fe40000004100 */
[----:B------:R-:W-:Y:S02]  /*e320*/  HADD2.F32 R49, -RZ, R9.H0_H0 ;  /* 0x20000009ff317230 */ /* 0x000fe40000004100 */
[C---:B------:R-:W-:Y:S01]  /*e330*/  FMUL.FTZ R59, R48.reuse, R55 ;  /* 0x00000037303b7220 */ /* 0x040fe20000410000 */
[----:B------:R-:W-:Y:S01]  /*e340*/  FMUL.FTZ R61, R48, R53 ;  /* 0x00000035303d7220 */ /* 0x000fe20000410000 */
[----:B------:R-:W-:-:S02]  /*e350*/  HADD2.F32 R48, -RZ, R29.H1_H1 ;  /* 0x3000001dff307230 */ /* 0x000fc40000004100 */
[----:B------:R-:W-:Y:S01]  /*e360*/  FMUL.FTZ R63, R8, R57 ;  /* 0x00000039083f7220 */ /* 0x000fe20000410000 */
[C---:B------:R-:W-:Y:S01]  /*e370*/  FFMA.FTZ R59, R44.reuse, R53, -R59 ;  /* 0x000000352c3b7223 */ /* 0x040fe2000001083b */
[----:B------:R-:W-:Y:S02]  /*e380*/  HADD2.F32 R53, -RZ, R26.H0_H0 ;  /* 0x2000001aff357230 */ /* 0x000fe40000004100 */
[----:B------:R-:W-:Y:S01]  /*e390*/  FFMA.FTZ R61, R44, R55, R61 ;  /* 0x000000372c3d7223 */ /* 0x000fe2000001003d */
[----:B------:R-:W-:Y:S02]  /*e3a0*/  HADD2.F32 R44, -RZ, R25.H1_H1 ;  /* 0x30000019ff2c7230 */ /* 0x000fe40000004100 */
[C---:B------:R-:W-:Y:S01]  /*e3b0*/  FMUL.FTZ R56, R49.reuse, R48 ;  /* 0x0000003031387220 */ /* 0x040fe20000410000 */
[----:B------:R-:W-:Y:S02]  /*e3c0*/  HADD2.F32 R9, -RZ, R9.H1_H1 ;  /* 0x30000009ff097230 */ /* 0x000fe40000004100 */
[-C--:B------:R-:W-:Y:S01]  /*e3d0*/  FMUL.FTZ R55, R8, R53.reuse ;  /* 0x0000003508377220 */ /* 0x080fe20000410000 */
[----:B------:R-:W-:Y:S01]  /*e3e0*/  FFMA.FTZ R52, R4, R53, -R63 ;  /* 0x0000003504347223 */ /* 0x000fe2000001083f */
[----:B------:R-:W-:Y:S01]  /*e3f0*/  FMUL.FTZ R49, R49, R44 ;  /* 0x0000002c31317220 */ /* 0x000fe20000410000 */
[----:B------:R-:W-:-:S02]  /*e400*/  HADD2.F32 R8, -RZ, R30.H1_H1 ;  /* 0x3000001eff087230 */ /* 0x000fc40000004100 */
[----:B------:R-:W-:Y:S01]  /*e410*/  FFMA.FTZ R54, R4, R57, R55 ;  /* 0x0000003904367223 */ /* 0x000fe20000010037 */
[----:B------:R-:W-:Y:S02]  /*e420*/  HADD2.F32 R4, -RZ, R26.H1_H1 ;  /* 0x3000001aff047230 */ /* 0x000fe40000004100 */
[C---:B------:R-:W-:Y:S01]  /*e430*/  FFMA.FTZ R48, R45.reuse, R48, R49 ;  /* 0x000000302d307223 */ /* 0x040fe20000010031 */
[----:B------:R-:W-:Y:S02]  /*e440*/  HADD2.F32 R50, -RZ, R10.H0_H0 ;  /* 0x2000000aff327230 */ /* 0x000fe40000004100 */
[----:B------:R-:W-:Y:S01]  /*e450*/  FFMA.FTZ R56, R45, R44, -R56 ;  /* 0x0000002c2d387223 */ /* 0x000fe20000010838 */
[----:B------:R-:W-:Y:S02]  /*e460*/  HADD2.F32 R49, -RZ, R31.H0_H0 ;  /* 0x2000001fff317230 */ /* 0x000fe40000004100 */
[----:B------:R-:W-:Y:S01]  /*e470*/  FMUL.FTZ R44, R9, R8 ;  /* 0x00000008092c7220 */ /* 0x000fe20000410000 */
[----:B------:R-:W-:-:S02]  /*e480*/  HADD2.F32 R45, -RZ, R27.H0_H0 ;  /* 0x2000001bff2d7230 */ /* 0x000fc40000004100 */
[-C--:B------:R-:W-:Y:S01]  /*e490*/  FMUL.FTZ R58, R9, R4.reuse ;  /* 0x00000004093a7220 */ /* 0x080fe20000410000 */
[----:B------:R-:W-:Y:S02]  /*e4a0*/  HADD2.F32 R10, -RZ, R10.H1_H1 ;  /* 0x3000000aff0a7230 */ /* 0x000fe40000004100 */
[C---:B------:R-:W-:Y:S01]  /*e4b0*/  FMUL.FTZ R63, R50.reuse, R49 ;  /* 0x00000031323f7220 */ /* 0x040fe20000410000 */
[----:B------:R-:W-:Y:S02]  /*e4c0*/  HADD2.F32 R53, -RZ, R32.H0_H0 ;  /* 0x20000020ff357230 */ /* 0x000fe40000004100 */
[C---:B------:R-:W-:Y:S01]  /*e4d0*/  FFMA.FTZ R55, R5.reuse, R4, -R44 ;  /* 0x0000000405377223 */ /* 0x040fe2000001082c */
[----:B------:R-:W-:Y:S02]  /*e4e0*/  HADD2.F32 R9, -RZ, R28.H0_H0 ;  /* 0x2000001cff097230 */ /* 0x000fe40000004100 */
[-C--:B------:R-:W-:Y:S01]  /*e4f0*/  FMUL.FTZ R50, R50, R45.reuse ;  /* 0x0000002d32327220 */ /* 0x080fe20000410000 */
[----:B------:R-:W-:Y:S01]  /*e500*/  FFMA.FTZ R57, R5, R8, R58 ;  /* 0x0000000805397223 */ /* 0x000fe2000001003a */
[----:B------:R-:W-:Y:S01]  /*e510*/  FFMA.FTZ R63, R46, R45, -R63 ;  /* 0x0000002d2e3f7223 */ /* 0x000fe2000001083f */
[----:B------:R-:W-:-:S02]  /*e520*/  HADD2.F32 R51, -RZ, R11.H0_H0 ;  /* 0x2000000bff337230 */ /* 0x000fc40000004100 */
[C---:B------:R-:W-:Y:S01]  /*e530*/  FMUL.FTZ R5, R10.reuse, R53 ;  /* 0x000000350a057220 */ /* 0x040fe20000410000 */
[----:B------:R-:W-:Y:S01]  /*e540*/  FMUL.FTZ R45, R10, R9 ;  /* 0x000000090a2d7220 */ /* 0x000fe20000410000 */
[----:B------:R-:W-:Y:S02]  /*e550*/  HADD2.F32 R11, -RZ, R11.H1_H1 ;  /* 0x3000000bff0b7230 */ /* 0x000fe40000004100 */
[----:B------:R-:W-:Y:S01]  /*e560*/  FFMA.FTZ R50, R46, R49, R50 ;  /* 0x000000312e327223 */ /* 0x000fe20000010032 */
[----:B------:R-:W-:Y:S02]  /*e570*/  HADD2.F32 R10, -RZ, R31.H1_H1 ;  /* 0x3000001fff0a7230 */ /* 0x000fe40000004100 */
[C---:B------:R-:W-:Y:S01]  /*e580*/  FFMA.FTZ R46, R6.reuse, R9, -R5 ;  /* 0x00000009062e7223 */ /* 0x040fe20000010805 */
[----:B------:R-:W-:Y:S02]  /*e590*/  HADD2.F32 R44, -RZ, R32.H1_H1 ;  /* 0x30000020ff2c7230 */ /* 0x000fe40000004100 */
[----:B------:R-:W-:Y:S01]  /*e5a0*/  FFMA.FTZ R45, R6, R53, R45 ;  /* 0x00000035062d7223 */ /* 0x000fe2000001002d */
[----:B------:R-:W-:-:S02]  /*e5b0*/  HADD2.F32 R4, -RZ, R27.H1_H1 ;  /* 0x3000001bff047230 */ /* 0x000fc40000004100 */
[----:B------:R-:W-:Y:S01]  /*e5c0*/  FMUL.FTZ R6, R51, R10 ;  /* 0x0000000a33067220 */ /* 0x000fe20000410000 */
[----:B------:R-:W-:Y:S02]  /*e5d0*/  HADD2.F32 R8, -RZ, R28.H1_H1 ;  /* 0x3000001cff087230 */ /* 0x000fe40000004100 */
[----:B------:R-:W-:Y:S01]  /*e5e0*/  FMUL.FTZ R58, R11, R44 ;  /* 0x0000002c0b3a7220 */ /* 0x000fe20000410000 */
[----:B------:R-:W-:Y:S02]  /*e5f0*/  HADD2.F32 R7, -RZ, R7.H1_H1 ;  /* 0x30000007ff077230 */ /* 0x000fe40000004100 */
[----:B------:R-:W-:Y:S01]  /*e600*/  FMUL.FTZ R51, R51, R4 ;  /* 0x0000000433337220 */ /* 0x000fe20000410000 */
[----:B------:R-:W-:Y:S01]  /*e610*/  F2FP.F16.F32.PACK_AB R9, R57, R48 ;  /* 0x000000303909723e */ /* 0x000fe200000000ff */
[----:B------:R-:W-:Y:S01]  /*e620*/  FMUL.FTZ R5, R11, R8 ;  /* 0x000000080b057220 */ /* 0x000fe20000410000 */
[----:B------:R-:W-:Y:S01]  /*e630*/  FFMA.FTZ R11, R47, R4, -R6 ;  /* 0x000000042f0b7223 */ /* 0x000fe20000010806 */
[----:B------:R-:W-:Y:S01]  /*e640*/  FFMA.FTZ R58, R7, R8, -R58 ;  /* 0x00000008073a7223 */ /* 0x000fe2000001083a */
[----:B------:R-:W-:Y:S01]  /*e650*/  FFMA.FTZ R51, R47, R10, R51 ;  /* 0x0000000a2f337223 */ /* 0x000fe20000010033 */
[----:B------:R-:W-:Y:S01]  /*e660*/  FFMA.FTZ R44, R7, R44, R5 ;  /* 0x0000002c072c7223 */ /* 0x000fe20000010005 */
[----:B------:R-:W-:-:S02]  /*e670*/  F2FP.F16.F32.PACK_AB R4, R52, R59 ;  /* 0x0000003b3404723e */ /* 0x000fc400000000ff */
[----:B------:R-:W-:Y:S02]  /*e680*/  F2FP.F16.F32.PACK_AB R5, R55, R56 ;  /* 0x000000383705723e */ /* 0x000fe400000000ff */
[----:B------:R-:W-:Y:S02]  /*e690*/  F2FP.F16.F32.PACK_AB R6, R46, R63 ;  /* 0x0000003f2e06723e */ /* 0x000fe400000000ff */
[----:B------:R-:W-:Y:S02]  /*e6a0*/  F2FP.F16.F32.PACK_AB R7, R58, R11 ;  /* 0x0000000b3a07723e */ /* 0x000fe400000000ff */
[----:B------:R-:W-:Y:S02]  /*e6b0*/  F2FP.F16.F32.PACK_AB R8, R54, R61 ;  /* 0x0000003d3608723e */ /* 0x000fe400000000ff */
[----:B------:R-:W-:Y:S01]  /*e6c0*/  F2FP.F16.F32.PACK_AB R10, R45, R50 ;  /* 0x000000322d0a723e */ /* 0x000fe200000000ff */
[----:B------:R2:W-:Y:S01]  /*e6d0*/  STS.128 [R217], R4 ;  /* 0x00000004d9007388 */ /* 0x0005e20000000c00 */
[----:B------:R-:W-:-:S05]  /*e6e0*/  F2FP.F16.F32.PACK_AB R11, R44, R51 ;  /* 0x000000332c0b723e */ /* 0x000fca00000000ff */
[----:B------:R2:W-:Y:S02]  /*e6f0*/  STS.128 [R43+0x10400], R8 ;  /* 0x010400082b007388 */ /* 0x0005e40000000c00 */
.L_x_613:
[----:B------:R-:W-:Y:S05]  /*e700*/  BSYNC B2 ;  /* 0x0000000000027941 */ /* 0x000fea0003800000 */
.L_x_612:
[----:B------:R-:W-:Y:S05]  /*e710*/  @P2 BRA `(.L_x_609) ;  /* 0x00000004005c2947 */ /* 0x000fea0003800000 */
[----:B------:R-:W-:Y:S01]  /*e720*/  LEA.HI R42, R42, R215, RZ, 0x1d ;  /* 0x000000d72a2a7211 */ /* 0x000fe200078fe8ff */
[----:B------:R-:W-:Y:S02]  /*e730*/  HADD2.F32 R52, -RZ, R3.H0_H0 ;  /* 0x20000003ff347230 */ /* 0x000fe40000004100 */
[--C-:B------:R-:W-:Y:S01]  /*e740*/  HADD2.F32 R54, -RZ, R15.reuse.H0_H0 ;  /* 0x2000000fff367230 */ /* 0x100fe20000004100 */
[----:B012---:R-:W-:Y:S01]  /*e750*/  SHF.R.S32.HI R5, RZ, 0x1f, R42 ;  /* 0x0000001fff057819 */ /* 0x007fe2000001142a */
[----:B------:R-:W-:Y:S02]  /*e760*/  HADD2.F32 R51, -RZ, R20.H0_H0 ;  /* 0x20000014ff337230 */ /* 0x000fe40000004100 */
[----:B------:R-:W-:Y:S01]  /*e770*/  HADD2.F32 R53, -RZ, R15.H1_H1 ;  /* 0x3000000fff357230 */ /* 0x000fe20000004100 */
[----:B------:R-:W-:Y:S02]  /*e780*/  LEA.HI R5, R5, R42, RZ, 0x3 ;  /* 0x0000002a05057211 */ /* 0x000fe400078f18ff */
[----:B------:R-:W-:-:S03]  /*e790*/  SHF.L.U32 R42, R42, 0x3, RZ ;  /* 0x000000032a2a7819 */ /* 0x000fc600000006ff */
[----:B------:R-:W-:Y:S01]  /*e7a0*/  IMAD.SHL.U32 R5, R5, 0x400, RZ ;  /* 0x0000040005057824 */ /* 0x000fe200078e00ff */
[----:B------:R-:W-:-:S04]  /*e7b0*/  LOP3.LUT R42, R189, 0x38, R42, 0xf8, !PT ;  /* 0x00000038bd2a7812 */ /* 0x000fc800078ef82a */
[----:B------:R-:W-:Y:S02]  /*e7c0*/  LOP3.LUT R5, R5, 0x7fffe000, RZ, 0xc0, !PT ;  /* 0x7fffe00005057812 */ /* 0x000fe400078ec0ff */
[----:B------:R-:W-:Y:S02]  /*e7d0*/  LOP3.LUT R9, R42, R191, RZ, 0x3c, !PT ;  /* 0x000000bf2a097212 */ /* 0x000fe400078e3cff */
[----:B------:R-:W-:Y:S02]  /*e7e0*/  LEA R8, R190, R5, 0x9 ;  /* 0x00000005be087211 */ /* 0x000fe400078e48ff */
[----:B------:R-:W0:Y:S03]  /*e7f0*/  LDS.128 R4, [R214] ;  /* 0x00000000d6047984 */ /* 0x000e260000000c00 */
        /* <DEDUP_REMOVED lines=15> */
[----:B------:R-:W-:-:S02]  /*e8f0*/  HADD2.F32 R47, -RZ, R12.H0_H0 ;  /* 0x2000000cff2f7230 */ /* 0x000fc40000004100 */
[C---:B------:R-:W-:Y:S01]  /*e900*/  FMUL.FTZ R55, R8.reuse, R51 ;  /* 0x0000003308377220 */ /* 0x040fe20000410000 */
[C---:B------:R-:W-:Y:S01]  /*e910*/  FFMA.FTZ R56, R43.reuse, R52, -R56 ;  /* 0x000000342b387223 */ /* 0x040fe20000010838 */
[----:B------:R-:W-:Y:S01]  /*e920*/  FFMA.FTZ R58, R43, R54, R58 ;  /* 0x000000362b3a7223 */ /* 0x000fe2000001003a */
[----:B------:R-:W-:Y:S02]  /*e930*/  HADD2.F32 R43, -RZ, R3.H1_H1 ;  /* 0x30000003ff2b7230 */ /* 0x000fe40000004100 */
[-C--:B------:R-:W-:Y:S01]  /*e940*/  FMUL.FTZ R57, R8, R47.reuse ;  /* 0x0000002f08397220 */ /* 0x080fe20000410000 */
[----:B------:R-:W-:Y:S01]  /*e950*/  FFMA.FTZ R55, R4, R47, -R55 ;  /* 0x0000002f04377223 */ /* 0x000fe20000010837 */
[C---:B------:R-:W-:Y:S01]  /*e960*/  FMUL.FTZ R47, R48.reuse, R53 ;  /* 0x00000035302f7220 */ /* 0x040fe20000410000 */
[----:B------:R-:W-:Y:S02]  /*e970*/  HADD2.F32 R9, -RZ, R9.H1_H1 ;  /* 0x30000009ff097230 */ /* 0x000fe40000004100 */
[----:B------:R-:W-:Y:S01]  /*e980*/  FMUL.FTZ R48, R48, R43 ;  /* 0x0000002b30307220 */ /* 0x000fe20000410000 */
[----:B------:R-:W-:-:S02]  /*e990*/  HADD2.F32 R52, -RZ, R20.H1_H1 ;  /* 0x30000014ff347230 */ /* 0x000fc40000004100 */
[----:B------:R-:W-:Y:S01]  /*e9a0*/  FFMA.FTZ R57, R4, R51, R57 ;  /* 0x0000003304397223 */ /* 0x000fe20000010039 */
[----:B------:R-:W-:Y:S02]  /*e9b0*/  HADD2.F32 R4, -RZ, R12.H1_H1 ;  /* 0x3000000cff047230 */ /* 0x000fe40000004100 */
[C---:B------:R-:W-:Y:S01]  /*e9c0*/  FFMA.FTZ R47, R44.reuse, R43, -R47 ;  /* 0x0000002b2c2f7223 */ /* 0x040fe2000001082f */
[----:B------:R-:W-:Y:S01]  /*e9d0*/  FFMA.FTZ R48, R44, R53, R48 ;  /* 0x000000352c307223 */ /* 0x000fe20000010030 */
[----:B------:R-:W-:Y:S02]  /*e9e0*/  HADD2.F32 R49, -RZ, R10.H0_H0 ;  /* 0x2000000aff317230 */ /* 0x000fe40000004100 */
[C---:B------:R-:W-:Y:S01]  /*e9f0*/  FMUL.FTZ R54, R9.reuse, R52 ;  /* 0x0000003409367220 */ /* 0x040fe20000410000 */
[----:B------:R-:W-:Y:S02]  /*ea00*/  HADD2.F32 R8, -RZ, R13.H0_H0 ;  /* 0x2000000dff087230 */ /* 0x000fe40000004100 */
[----:B------:R-:W-:Y:S01]  /*ea10*/  FMUL.FTZ R60, R9, R4 ;  /* 0x00000004093c7220 */ /* 0x000fe20000410000 */
[----:B------:R-:W-:-:S02]  /*ea20*/  HADD2.F32 R44, -RZ, R21.H0_H0 ;  /* 0x20000015ff2c7230 */ /* 0x000fc40000004100 */
[----:B------:R-:W-:Y:S01]  /*ea30*/  FFMA.FTZ R54, R5, R4, -R54 ;  /* 0x0000000405367223 */ /* 0x000fe20000010836 */
[----:B------:R-:W-:Y:S02]  /*ea40*/  HADD2.F32 R10, -RZ, R10.H1_H1 ;  /* 0x3000000aff0a7230 */ /* 0x000fe40000004100 */
[C---:B------:R-:W-:Y:S01]  /*ea50*/  FMUL.FTZ R53, R49.reuse, R8 ;  /* 0x0000000831357220 */ /* 0x040fe20000410000 */
[----:B------:R-:W-:Y:S02]  /*ea60*/  HADD2.F32 R43, -RZ, R24.H0_H0 ;  /* 0x20000018ff2b7230 */ /* 0x000fe40000004100 */
[----:B------:R-:W-:Y:S01]  /*ea70*/  FMUL.FTZ R4, R49, R44 ;  /* 0x0000002c31047220 */ /* 0x000fe20000410000 */
[----:B------:R-:W-:Y:S02]  /*ea80*/  HADD2.F32 R9, -RZ, R14.H0_H0 ;  /* 0x2000000eff097230 */ /* 0x000fe40000004100 */
[----:B------:R-:W-:Y:S01]  /*ea90*/  FFMA.FTZ R49, R5, R52, R60 ;  /* 0x0000003405317223 */ /* 0x000fe2000001003c */
[C---:B------:R-:W-:Y:S01]  /*eaa0*/  FFMA.FTZ R53, R45.reuse, R44, R53 ;  /* 0x0000002c2d357223 */ /* 0x040fe20000010035 */
[C---:B------:R-:W-:Y:S01]  /*eab0*/  FMUL.FTZ R5, R10.reuse, R43 ;  /* 0x0000002b0a057220 */ /* 0x040fe20000410000 */
[----:B------:R-:W-:Y:S01]  /*eac0*/  FFMA.FTZ R51, R45, R8, -R4 ;  /* 0x000000082d337223 */ /* 0x000fe20000010804 */
[----:B------:R-:W-:Y:S01]  /*ead0*/  FMUL.FTZ R45, R10, R9 ;  /* 0x000000090a2d7220 */ /* 0x000fe20000410000 */
[----:B------:R-:W-:-:S02]  /*eae0*/  HADD2.F32 R50, -RZ, R11.H0_H0 ;  /* 0x2000000bff327230 */ /* 0x000fc40000004100 */
[C---:B------:R-:W-:Y:S01]  /*eaf0*/  FFMA.FTZ R10, R6.reuse, R9, -R5 ;  /* 0x00000009060a7223 */ /* 0x040fe20000010805 */
[----:B------:R-:W-:Y:S02]  /*eb00*/  HADD2.F32 R9, -RZ, R21.H1_H1 ;  /* 0x30000015ff097230 */ /* 0x000fe40000004100 */
[----:B------:R-:W-:Y:S01]  /*eb10*/  FFMA.FTZ R44, R6, R43, R45 ;  /* 0x0000002b062c7223 */ /* 0x000fe2000001002d */
[----:B------:R-:W-:Y:S02]  /*eb20*/  HADD2.F32 R5, -RZ, R13.H1_H1 ;  /* 0x3000000dff057230 */ /* 0x000fe40000004100 */
[----:B------:R-:W-:Y:S02]  /*eb30*/  HADD2.F32 R11, -RZ, R11.H1_H1 ;  /* 0x3000000bff0b7230 */ /* 0x000fe40000004100 */
[C---:B------:R-:W-:Y:S01]  /*eb40*/  FMUL.FTZ R43, R50.reuse, R9 ;  /* 0x00000009322b7220 */ /* 0x040fe20000410000 */
[----:B------:R-:W-:Y:S02]  /*eb50*/  HADD2.F32 R8, -RZ, R24.H1_H1 ;  /* 0x30000018ff087230 */ /* 0x000fe40000004100 */
[----:B------:R-:W-:Y:S01]  /*eb60*/  FMUL.FTZ R50, R50, R5 ;  /* 0x0000000532327220 */ /* 0x000fe20000410000 */
[----:B------:R-:W-:-:S02]  /*eb70*/  HADD2.F32 R4, -RZ, R14.H1_H1 ;  /* 0x3000000eff047230 */ /* 0x000fc40000004100 */
[----:B------:R-:W-:Y:S01]  /*eb80*/  FFMA.FTZ R43, R46, R5, -R43 ;  /* 0x000000052e2b7223 */ /* 0x000fe2000001082b */
[----:B------:R-:W-:Y:S02]  /*eb90*/  HADD2.F32 R7, -RZ, R7.H1_H1 ;  /* 0x30000007ff077230 */ /* 0x000fe40000004100 */
[C---:B------:R-:W-:Y:S01]  /*eba0*/  FMUL.FTZ R6, R11.reuse, R8 ;  /* 0x000000080b067220 */ /* 0x040fe20000410000 */
[----:B------:R-:W-:Y:S01]  /*ebb0*/  F2FP.F16.F32.PACK_AB R5, R54, R47 ;  /* 0x0000002f3605723e */ /* 0x000fe200000000ff */
[-C--:B------:R-:W-:Y:S01]  /*ebc0*/  FMUL.FTZ R45, R11, R4.reuse ;  /* 0x000000040b2d7220 */ /* 0x080fe20000410000 */
[----:B------:R-:W-:Y:S01]  /*ebd0*/  FFMA.FTZ R11, R46, R9, R50 ;  /* 0x000000092e0b7223 */ /* 0x000fe20000010032 */
[----:B------:R-:W-:Y:S01]  /*ebe0*/  FFMA.FTZ R46, R7, R4, -R6 ;  /* 0x00000004072e7223 */ /* 0x000fe20000010806 */
[----:B------:R-:W-:Y:S01]  /*ebf0*/  F2FP.F16.F32.PACK_AB R4, R55, R56 ;  /* 0x000000383704723e */ /* 0x000fe200000000ff */
[----:B------:R-:W-:Y:S01]  /*ec00*/  FFMA.FTZ R50, R7, R8, R45 ;  /* 0x0000000807327223 */ /* 0x000fe2000001002d */
[----:B------:R-:W-:-:S02]  /*ec10*/  F2FP.F16.F32.PACK_AB R6, R10, R51 ;  /* 0x000000330a06723e */ /* 0x000fc400000000ff */
[----:B------:R-:W-:Y:S02]  /*ec20*/  F2FP.F16.F32.PACK_AB R7, R46, R43 ;  /* 0x0000002b2e07723e */ /* 0x000fe400000000ff */
[----:B------:R-:W-:Y:S02]  /*ec30*/  F2FP.F16.F32.PACK_AB R8, R57, R58 ;  /* 0x0000003a3908723e */ /* 0x000fe400000000ff */
[----:B------:R-:W-:Y:S01]  /*ec40*/  F2FP.F16.F32.PACK_AB R9, R49, R48 ;  /* 0x000000303109723e */ /* 0x000fe200000000ff */
[----:B------:R3:W-:Y:S01]  /*ec50*/  STS.128 [R214], R4 ;  /* 0x00000004d6007388 */ /* 0x0007e20000000c00 */
[----:B------:R-:W-:Y:S02]  /*ec60*/  F2FP.F16.F32.PACK_AB R10, R44, R53 ;  /* 0x000000352c0a723e */ /* 0x000fe400000000ff */
[----:B------:R-:W-:-:S05]  /*ec70*/  F2FP.F16.F32.PACK_AB R11, R50, R11 ;  /* 0x0000000b320b723e */ /* 0x000fca00000000ff */
[----:B------:R3:W-:Y:S02]  /*ec80*/  STS.128 [R42+0x10400], R8 ;  /* 0x010400082a007388 */ /* 0x0007e40000000c00 */
.L_x_609:
[----:B------:R-:W-:Y:S05]  /*ec90*/  BSYNC B1 ;  /* 0x0000000000017941 */ /* 0x000fea0003800000 */
.L_x_608:
[----:B------:R-:W-:-:S13]  /*eca0*/  ISETP.GE.AND P0, PT, R202, R0, PT ;  /* 0x00000000ca00720c */ /* 0x000fda0003f06270 */
[----:B------:R-:W-:Y:S05]  /*ecb0*/  @P0 BRA `(.L_x_589) ;  /* 0x0000001000340947 */ /* 0x000fea0003800000 */
[----:B------:R-:W4:Y:S01]  /*ecc0*/  LDC R0, c[0x0][0x3d4] ;  /* 0x0000f500ff007b82 */ /* 0x000f220000000800 */
[----:B------:R-:W-:Y:S01]  /*ecd0*/  BSSY B1, `(.L_x_614) ;  /* 0x000005b000017945 */ /* 0x000fe20003800000 */
[-C--:B----4-:R-:W-:Y:S02]  /*ece0*/  ISETP.GE.AND P0, PT, R22, R0.reuse, PT ;  /* 0x000000001600720c */ /* 0x090fe40003f06270 */
[-C--:B------:R-:W-:Y:S02]  /*ecf0*/  ISETP.GE.AND P1, PT, R184, R0.reuse, PT ;  /* 0x00000000b800720c */ /* 0x080fe40003f26270 */
[----:B------:R-:W-:-:S09]  /*ed00*/  ISETP.GE.AND P2, PT, R185, R0, PT ;  /* 0x00000000b900720c */ /* 0x000fd20003f46270 */
[----:B------:R-:W-:Y:S05]  /*ed10*/  @P0 BRA `(.L_x_615) ;  /* 0x0000000400580947 */ /* 0x000fea0003800000 */
[----:B-123--:R-:W-:Y:S01]  /*ed20*/  LEA.HI R4, R0, R206, RZ, 0x1d ;  /* 0x000000ce00047211 */ /* 0x00efe200078fe8ff */
[----:B------:R-:W-:Y:S02]  /*ed30*/  HADD2.F32 R53, -RZ, R36.H0_H0 ;  /* 0x20000024ff357230 */ /* 0x000fe40000004100 */
[----:B------:R-:W-:Y:S01]  /*ed40*/  HADD2.F32 R51, -RZ, R33.H0_H0 ;  /* 0x20000021ff337230 */ /* 0x000fe20000004100 */
[----:B0-----:R-:W-:Y:S01]  /*ed50*/  SHF.R.S32.HI R5, RZ, 0x1f, R4 ;  /* 0x0000001fff057819 */ /* 0x001fe20000011404 */
[----:B------:R-:W-:Y:S02]  /*ed60*/  IMAD.SHL.U32 R6, R4, 0x8, RZ ;  /* 0x0000000804067824 */ /* 0x000fe400078e00ff */
[----:B------:R-:W-:Y:S01]  /*ed70*/  HADD2.F32 R58, -RZ, R37.H0_H0 ;  /* 0x20000025ff3a7230 */ /* 0x000fe20000004100 */
[----:B------:R-:W-:Y:S01]  /*ed80*/  LEA.HI R4, R5, R4, RZ, 0x3 ;  /* 0x0000000405047211 */ /* 0x000fe200078f18ff */
[----:B------:R-:W-:Y:S01]  /*ed90*/  HADD2.F32 R56, -RZ, R34.H0_H0 ;  /* 0x20000022ff387230 */ /* 0x000fe20000004100 */
[----:B------:R-:W-:Y:S01]  /*eda0*/  LOP3.LUT R5, R187, 0x38, R6, 0xf8, !PT ;  /* 0x00000038bb057812 */ /* 0x000fe200078ef806 */
[----:B------:R-:W-:Y:S01]  /*edb0*/  HADD2.F32 R60, -RZ, R36.H1_H1 ;  /* 0x30000024ff3c7230 */ /* 0x000fe20000004100 */
[----:B------:R-:W-:Y:S01]  /*edc0*/  SHF.L.U32 R4, R4, 0xa, RZ ;  /* 0x0000000a04047819 */ /* 0x000fe200000006ff */
[----:B------:R-:W-:Y:S01]  /*edd0*/  HADD2.F32 R36, -RZ, R33.H1_H1 ;  /* 0x30000021ff247230 */ /* 0x000fe20000004100 */
[----:B------:R-:W-:Y:S01]  /*ede0*/  LOP3.LUT R8, R5, R218, RZ, 0x3c, !PT ;  /* 0x000000da05087212 */ /* 0x000fe200078e3cff */
[----:B------:R-:W-:Y:S01]  /*edf0*/  HADD2.F32 R55, -RZ, R37.H1_H1 ;  /* 0x30000025ff377230 */ /* 0x000fe20000004100 */
[----:B------:R-:W-:Y:S01]  /*ee00*/  LOP3.LUT R9, R4, 0x7fffe000, RZ, 0xc0, !PT ;  /* 0x7fffe00004097812 */ /* 0x000fe200078ec0ff */
[--C-:B------:R-:W-:Y:S01]  /*ee10*/  HADD2.F32 R57, -RZ, R38.reuse.H0_H0 ;  /* 0x20000026ff397230 */ /* 0x100fe20000004100 */
[----:B------:R-:W0:Y:S01]  /*ee20*/  LDS.128 R4, [R216] ;  /* 0x00000000d8047984 */ /* 0x000e220000000c00 */
[----:B------:R-:W-:Y:S01]  /*ee30*/  HADD2.F32 R38, -RZ, R38.H1_H1 ;  /* 0x30000026ff267230 */ /* 0x000fe20000004100 */
[----:B------:R-:W-:-:S05]  /*ee40*/  IADD3 R9, R8, R9, R193 ;  /* 0x0000000908097210 */ /* 0x000fca0007ffe0c1 */
        /* <DEDUP_REMOVED lines=10> */
[--C-:B------:R-:W-:Y:S02]  /*eef0*/  HADD2.F32 R48, -RZ, R9.reuse.H0_H0 ;  /* 0x20000009ff307230 */ /* 0x100fe40000004100 */
[-C--:B------:R-:W-:Y:S01]  /*ef00*/  FMUL.FTZ R52, R53, R47.reuse ;  /* 0x0000002f35347220 */ /* 0x080fe20000410000 */
[C---:B------:R-:W-:Y:S01]  /*ef10*/  FMUL.FTZ R54, R51.reuse, R47 ;  /* 0x0000002f33367220 */ /* 0x040fe20000410000 */
[----:B------:R-:W-:Y:S02]  /*ef20*/  HADD2.F32 R9, -RZ, R9.H1_H1 ;  /* 0x30000009ff097230 */ /* 0x000fe40000004100 */
[-C--:B------:R-:W-:Y:S01]  /*ef30*/  FMUL.FTZ R47, R58, R8.reuse ;  /* 0x000000083a2f7220 */ /* 0x080fe20000410000 */
[----:B------:R-:W-:Y:S01]  /*ef40*/  FFMA.FTZ R52, R51, R43, -R52 ;  /* 0x0000002b33347223 */ /* 0x000fe20000010834 */
[----:B------:R-:W-:Y:S01]  /*ef50*/  FMUL.FTZ R33, R56, R8 ;  /* 0x0000000838217220 */ /* 0x000fe20000410000 */
[----:B------:R-:W-:-:S02]  /*ef60*/  HADD2.F32 R51, -RZ, R34.H1_H1 ;  /* 0x30000022ff337230 */ /* 0x000fc40000004100 */
[----:B------:R-:W-:Y:S01]  /*ef70*/  FFMA.FTZ R54, R53, R43, R54 ;  /* 0x0000002b35367223 */ /* 0x000fe20000010036 */
[-C--:B------:R-:W-:Y:S01]  /*ef80*/  FFMA.FTZ R47, R56, R4.reuse, -R47 ;  /* 0x00000004382f7223 */ /* 0x080fe2000001082f */
[----:B------:R-:W-:Y:S01]  /*ef90*/  FFMA.FTZ R33, R58, R4, R33 ;  /* 0x000000043a217223 */ /* 0x000fe20000010021 */
[--C-:B------:R-:W-:Y:S02]  /*efa0*/  HADD2.F32 R49, -RZ, R10.reuse.H0_H0 ;  /* 0x2000000aff317230 */ /* 0x100fe40000004100 */
[----:B------:R-:W-:Y:S01]  /*efb0*/  FMUL.FTZ R43, R60, R48 ;  /* 0x000000303c2b7220 */ /* 0x000fe20000410000 */
[-C--:B------:R-:W-:Y:S01]  /*efc0*/  FMUL.FTZ R4, R55, R9.reuse ;  /* 0x0000000937047220 */ /* 0x080fe20000410000 */
[----:B------:R-:W-:Y:S02]  /*efd0*/  HADD2.F32 R53, -RZ, R35.H0_H0 ;  /* 0x20000023ff357230 */ /* 0x000fe40000004100 */
[----:B------:R-:W-:Y:S01]  /*efe0*/  FMUL.FTZ R8, R51, R9 ;  /* 0x0000000933087220 */ /* 0x000fe20000410000 */
[----:B------:R-:W-:-:S02]  /*eff0*/  HADD2.F32 R10, -RZ, R10.H1_H1 ;  /* 0x3000000aff0a7230 */ /* 0x000fc40000004100 */
[C---:B------:R-:W-:Y:S01]  /*f000*/  FMUL.FTZ R37, R36.reuse, R48 ;  /* 0x0000003024257220 */ /* 0x040fe20000410000 */
[----:B------:R-:W-:Y:S02]  /*f010*/  HADD2.F32 R58, -RZ, R39.H0_H0 ;  /* 0x20000027ff3a7230 */ /* 0x000fe40000004100 */
[----:B------:R-:W-:Y:S01]  /*f020*/  FFMA.FTZ R43, R36, R44, -R43 ;  /* 0x0000002c242b7223 */ /* 0x000fe2000001082b */
[----:B------:R-:W-:Y:S02]  /*f030*/  HADD2.F32 R56, -RZ, R41.H0_H0 ;  /* 0x20000029ff387230 */ /* 0x000fe40000004100 */
[----:B------:R-:W-:Y:S01]  /*f040*/  FFMA.FTZ R34, R51, R5, -R4 ;  /* 0x0000000533227223 */ /* 0x000fe20000010804 */
[-C--:B------:R-:W-:Y:S01]  /*f050*/  FMUL.FTZ R4, R57, R49.reuse ;  /* 0x0000003139047220 */ /* 0x080fe20000410000 */
[----:B------:R-:W-:Y:S01]  /*f060*/  FMUL.FTZ R48, R53, R49 ;  /* 0x0000003135307220 */ /* 0x000fe20000410000 */
[----:B------:R-:W-:Y:S01]  /*f070*/  FFMA.FTZ R36, R55, R5, R8 ;  /* 0x0000000537247223 */ /* 0x000fe20000010008 */
[----:B------:R-:W-:-:S02]  /*f080*/  HADD2.F32 R50, -RZ, R11.H0_H0 ;  /* 0x2000000bff327230 */ /* 0x000fc40000004100 */
[-C--:B------:R-:W-:Y:S01]  /*f090*/  FMUL.FTZ R5, R58, R10.reuse ;  /* 0x0000000a3a057220 */ /* 0x080fe20000410000 */
[----:B------:R-:W-:Y:S01]  /*f0a0*/  FMUL.FTZ R9, R56, R10 ;  /* 0x0000000a38097220 */ /* 0x000fe20000410000 */
[----:B------:R-:W-:Y:S02]  /*f0b0*/  HADD2.F32 R8, -RZ, R35.H1_H1 ;  /* 0x30000023ff087230 */ /* 0x000fe40000004100 */
[----:B------:R-:W-:Y:S01]  /*f0c0*/  FFMA.FTZ R37, R60, R44, R37 ;  /* 0x0000002c3c257223 */ /* 0x000fe20000010025 */
[----:B------:R-:W-:Y:S02]  /*f0d0*/  HADD2.F32 R11, -RZ, R11.H1_H1 ;  /* 0x3000000bff0b7230 */ /* 0x000fe40000004100 */
[-C--:B------:R-:W-:Y:S01]  /*f0e0*/  FFMA.FTZ R44, R53, R45.reuse, -R4 ;  /* 0x0000002d352c7223 */ /* 0x080fe20000010804 */
[----:B------:R-:W-:Y:S02]  /*f0f0*/  HADD2.F32 R39, -RZ, R39.H1_H1 ;  /* 0x30000027ff277230 */ /* 0x000fe40000004100 */
[----:B------:R-:W-:Y:S01]  /*f100*/  FFMA.FTZ R48, R57, R45, R48 ;  /* 0x0000002d39307223 */ /* 0x000fe20000010030 */
[----:B------:R-:W-:-:S02]  /*f110*/  HADD2.F32 R41, -RZ, R41.H1_H1 ;  /* 0x30000029ff297230 */ /* 0x000fc40000004100 */
[-C--:B------:R-:W-:Y:S01]  /*f120*/  FFMA.FTZ R45, R56, R6.reuse, -R5 ;  /* 0x00000006382d7223 */ /* 0x080fe20000010805 */
[--C-:B------:R-:W-:Y:S02]  /*f130*/  HADD2.F32 R46, -RZ, R7.reuse.H0_H0 ;  /* 0x20000007ff2e7230 */ /* 0x100fe40000004100 */
[----:B------:R-:W-:Y:S01]  /*f140*/  FFMA.FTZ R35, R58, R6, R9 ;  /* 0x000000063a237223 */ /* 0x000fe20000010009 */
[-C--:B------:R-:W-:Y:S01]  /*f150*/  FMUL.FTZ R5, R38, R50.reuse ;  /* 0x0000003226057220 */ /* 0x080fe20000410000 */
[----:B------:R-:W-:Y:S02]  /*f160*/  HADD2.F32 R7, -RZ, R7.H1_H1 ;  /* 0x30000007ff077230 */ /* 0x000fe40000004100 */
[C---:B------:R-:W-:Y:S01]  /*f170*/  FMUL.FTZ R9, R8.reuse, R50 ;  /* 0x0000003208097220 */ /* 0x040fe20000410000 */
[-C--:B------:R-:W-:Y:S01]  /*f180*/  FMUL.FTZ R4, R39, R11.reuse ;  /* 0x0000000b27047220 */ /* 0x080fe20000410000 */
[C---:B------:R-:W-:Y:S01]  /*f190*/  FMUL.FTZ R6, R41.reuse, R11 ;  /* 0x0000000b29067220 */ /* 0x040fe20000410000 */
[-C--:B------:R-:W-:Y:S01]  /*f1a0*/  FFMA.FTZ R11, R8, R46.reuse, -R5 ;  /* 0x0000002e080b7223 */ /* 0x080fe20000010805 */
[----:B------:R-:W-:Y:S01]  /*f1b0*/  FFMA.FTZ R46, R38, R46, R9 ;  /* 0x0000002e262e7223 */ /* 0x000fe20000010009 */
[-C--:B------:R-:W-:Y:S01]  /*f1c0*/  FFMA.FTZ R38, R41, R7.reuse, -R4 ;  /* 0x0000000729267223 */ /* 0x080fe20000010804 */
        /* <DEDUP_REMOVED lines=8> */
[----:B------:R-:W-:-:S02]  /*f250*/  F2FP.F16.F32.PACK_AB R10, R35, R48 ;  /* 0x00000030230a723e */ /* 0x000fc400000000ff */
[----:B------:R-:W-:-:S05]  /*f260*/  F2FP.F16.F32.PACK_AB R11, R39, R46 ;  /* 0x0000002e270b723e */ /* 0x000fca00000000ff */
[----:B------:R4:W-:Y:S02]  /*f270*/  STS.128 [R42+0x10400], R8 ;  /* 0x010400082a007388 */ /* 0x0009e40000000c00 */
.L_x_615:
[----:B------:R-:W-:Y:S05]  /*f280*/  BSYNC B1 ;  /* 0x0000000000017941 */ /* 0x000fea0003800000 */
.L_x_614:
[----:B------:R-:W-:Y:S04]  /*f290*/  BSSY B1, `(.L_x_616) ;  /* 0x0000058000017945 */ /* 0x000fe80003800000 */
[----:B------:R-:W-:Y:S05]  /*f2a0*/  @P1 BRA `(.L_x_617) ;  /* 0x0000000400581947 */ /* 0x000fea0003800000 */
[----:B-1234-:R-:W-:Y:S01]  /*f2b0*/  LEA.HI R4, R0, R209, RZ, 0x1d ;  /* 0x000000d100047211 */ /* 0x01efe200078fe8ff */
[----:B------:R-:W-:Y:S02]  /*f2c0*/  HADD2.F32 R44, -RZ, R25.H0_H0 ;  /* 0x20000019ff2c7230 */ /* 0x000fe40000004100 */
[----:B------:R-:W-:Y:S01]  /*f2d0*/  HADD2.F32 R46, -RZ, R29.H0_H0 ;  /* 0x2000001dff2e7230 */ /* 0x000fe20000004100 */
[----:B0-----:R-:W-:Y:S01]  /*f2e0*/  SHF.R.S32.HI R5, RZ, 0x1f, R4 ;  /* 0x0000001fff057819 */ /* 0x001fe20000011404 */
[--C-:B------:R-:W-:Y:S01]  /*f2f0*/  HADD2.F32 R48, -RZ, R30.reuse.H0_H0 ;  /* 0x2000001eff307230 */ /* 0x100fe20000004100 */
[----:B------:R-:W-:Y:S01]  /*f300*/  SHF.L.U32 R6, R4, 0x3, RZ ;  /* 0x0000000304067819 */ /* 0x000fe200000006ff */
[----:B------:R-:W-:Y:S01]  /*f310*/  HADD2.F32 R47, -RZ, R25.H1_H1 ;  /* 0x30000019ff2f7230 */ /* 0x000fe20000004100 */
[----:B------:R-:W-:Y:S01]  /*f320*/  LEA.HI R4, R5, R4, RZ, 0x3 ;  /* 0x0000000405047211 */ /* 0x000fe200078f18ff */
[----:B------:R-:W-:Y:S01]  /*f330*/  HADD2.F32 R49, -RZ, R29.H1_H1 ;  /* 0x3000001dff317230 */ /* 0x000fe20000004100 */
[----:B------:R-:W-:Y:S01]  /*f340*/  LOP3.LUT R5, R187, 0x38, R6, 0xf8, !PT ;  /* 0x00000038bb057812 */ /* 0x000fe200078ef806 */
[----:B------:R-:W-:-:S02]  /*f350*/  HADD2.F32 R51, -RZ, R30.H1_H1 ;  /* 0x3000001eff337230 */ /* 0x000fc40000004100 */
[----:B------:R-:W-:Y:S01]  /*f360*/  IMAD.SHL.U32 R4, R4, 0x400, RZ ;  /* 0x0000040004047824 */ /* 0x000fe200078e00ff */
[----:B------:R-:W-:-:S04]  /*f370*/  LOP3.LUT R8, R5, R218, RZ, 0x3c, !PT ;  /* 0x000000da05087212 */ /* 0x000fc800078e3cff */
[----:B------:R-:W-:Y:S02]  /*f380*/  LOP3.LUT R9, R4, 0x7fffe000, RZ, 0xc0, !PT ;  /* 0x7fffe00004097812 */ /* 0x000fe400078ec0ff */
[----:B------:R-:W0:Y:S02]  /*f390*/  LDS.128 R4, [R213] ;  /* 0x00000000d5047984 */ /* 0x000e240000000c00 */
[----:B------:R-:W-:-:S04]  /*f3a0*/  IADD3 R9, R8, R9, R193 ;  /* 0x0000000908097210 */ /* 0x000fc80007ffe0c1 */
        /* <DEDUP_REMOVED lines=12> */
[----:B------:R-:W-:Y:S01]  /*f470*/  FMUL.FTZ R45, R44, R38 ;  /* 0x000000262c2d7220 */ /* 0x000fe20000410000 */
[----:B------:R-:W-:Y:S02]  /*f480*/  HADD2.F32 R38, -RZ, R26.H0_H0 ;  /* 0x2000001aff267230 */ /* 0x000fe40000004100 */
[----:B------:R-:W-:Y:S01]  /*f490*/  FMUL.FTZ R29, R48, R8 ;  /* 0x00000008301d7220 */ /* 0x000fe20000410000 */
[----:B------:R-:W-:-:S02]  /*f4a0*/  HADD2.F32 R9, -RZ, R9.H1_H1 ;  /* 0x30000009ff097230 */ /* 0x000fc40000004100 */
[----:B------:R-:W-:Y:S01]  /*f4b0*/  FFMA.FTZ R43, R44, R34, -R43 ;  /* 0x000000222c2b7223 */ /* 0x000fe2000001082b */
[--C-:B------:R-:W-:Y:S02]  /*f4c0*/  HADD2.F32 R41, -RZ, R10.reuse.H0_H0 ;  /* 0x2000000aff297230 */ /* 0x100fe40000004100 */
[C---:B------:R-:W-:Y:S01]  /*f4d0*/  FMUL.FTZ R25, R38.reuse, R8 ;  /* 0x0000000826197220 */ /* 0x040fe20000410000 */
[----:B------:R-:W-:Y:S01]  /*f4e0*/  FFMA.FTZ R8, R38, R4, -R29 ;  /* 0x0000000426087223 */ /* 0x000fe2000001081d */
[----:B------:R-:W-:Y:S02]  /*f4f0*/  HADD2.F32 R10, -RZ, R10.H1_H1 ;  /* 0x3000000aff0a7230 */ /* 0x000fe40000004100 */
[----:B------:R-:W-:Y:S01]  /*f500*/  FFMA.FTZ R45, R46, R34, R45 ;  /* 0x000000222e2d7223 */ /* 0x000fe2000001002d */
[----:B------:R-:W-:Y:S01]  /*f510*/  FFMA.FTZ R30, R48, R4, R25 ;  /* 0x00000004301e7223 */ /* 0x000fe20000010019 */
[----:B------:R-:W-:Y:S02]  /*f520*/  HADD2.F32 R25, -RZ, R26.H1_H1 ;  /* 0x3000001aff197230 */ /* 0x000fe40000004100 */
[----:B------:R-:W-:Y:S01]  /*f530*/  FMUL.FTZ R4, R51, R9 ;  /* 0x0000000933047220 */ /* 0x000fe20000410000 */
[----:B------:R-:W-:-:S02]  /*f540*/  HADD2.F32 R48, -RZ, R32.H0_H0 ;  /* 0x20000020ff307230 */ /* 0x000fc40000004100 */
[-C--:B------:R-:W-:Y:S01]  /*f550*/  FMUL.FTZ R34, R49, R39.reuse ;  /* 0x0000002731227220 */ /* 0x080fe20000410000 */
[----:B------:R-:W-:Y:S01]  /*f560*/  FMUL.FTZ R38, R47, R39 ;  /* 0x000000272f267220 */ /* 0x000fe20000410000 */
[C---:B------:R-:W-:Y:S01]  /*f570*/  FMUL.FTZ R26, R25.reuse, R9 ;  /* 0x00000009191a7220 */ /* 0x040fe20000410000 */
[----:B------:R-:W-:Y:S01]  /*f580*/  FFMA.FTZ R9, R25, R5, -R4 ;  /* 0x0000000519097223 */ /* 0x000fe20000010804 */
[----:B------:R-:W-:Y:S02]  /*f590*/  HADD2.F32 R4, -RZ, R28.H0_H0 ;  /* 0x2000001cff047230 */ /* 0x000fe40000004100 */
[----:B------:R-:W-:Y:S01]  /*f5a0*/  FFMA.FTZ R34, R47, R35, -R34 ;  /* 0x000000232f227223 */ /* 0x000fe20000010822 */
[----:B------:R-:W-:Y:S01]  /*f5b0*/  FFMA.FTZ R25, R51, R5, R26 ;  /* 0x0000000533197223 */ /* 0x000fe2000001001a */
[----:B------:R-:W-:Y:S01]  /*f5c0*/  FMUL.FTZ R5, R48, R10 ;  /* 0x0000000a30057220 */ /* 0x000fe20000410000 */
[----:B------:R-:W-:Y:S01]  /*f5d0*/  FFMA.FTZ R38, R49, R35, R38 ;  /* 0x0000002331267223 */ /* 0x000fe20000010026 */
[----:B------:R-:W-:-:S02]  /*f5e0*/  HADD2.F32 R42, -RZ, R11.H0_H0 ;  /* 0x2000000bff2a7230 */ /* 0x000fc40000004100 */
[C---:B------:R-:W-:Y:S01]  /*f5f0*/  FMUL.FTZ R35, R4.reuse, R10 ;  /* 0x0000000a04237220 */ /* 0x040fe20000410000 */
[----:B------:R-:W-:Y:S02]  /*f600*/  HADD2.F32 R46, -RZ, R31.H0_H0 ;  /* 0x2000001fff2e7230 */ /* 0x000fe40000004100 */
[-C--:B------:R-:W-:Y:S01]  /*f610*/  FFMA.FTZ R10, R4, R6.reuse, -R5 ;  /* 0x00000006040a7223 */ /* 0x080fe20000010805 */
[----:B------:R-:W-:Y:S02]  /*f620*/  HADD2.F32 R11, -RZ, R11.H1_H1 ;  /* 0x3000000bff0b7230 */ /* 0x000fe40000004100 */
[----:B------:R-:W-:Y:S01]  /*f630*/  FFMA.FTZ R26, R48, R6, R35 ;  /* 0x00000006301a7223 */ /* 0x000fe20000010023 */
[----:B------:R-:W-:Y:S02]  /*f640*/  HADD2.F32 R44, -RZ, R27.H0_H0 ;  /* 0x2000001bff2c7230 */ /* 0x000fe40000004100 */
[----:B------:R-:W-:Y:S01]  /*f650*/  FMUL.FTZ R29, R46, R41 ;  /* 0x000000292e1d7220 */ /* 0x000fe20000410000 */
[----:B------:R-:W-:-:S02]  /*f660*/  HADD2.F32 R31, -RZ, R31.H1_H1 ;  /* 0x3000001fff1f7230 */ /* 0x000fc40000004100 */
[----:B------:R-:W-:Y:S02]  /*f670*/  HADD2.F32 R39, -RZ, R32.H1_H1 ;  /* 0x30000020ff277230 */ /* 0x000fe40000004100 */
[----:B------:R-:W-:Y:S01]  /*f680*/  FMUL.FTZ R41, R44, R41 ;  /* 0x000000292c297220 */ /* 0x000fe20000410000 */
[----:B------:R-:W-:Y:S02]  /*f690*/  HADD2.F32 R27, -RZ, R27.H1_H1 ;  /* 0x3000001bff1b7230 */ /* 0x000fe40000004100 */
[-C--:B------:R-:W-:Y:S01]  /*f6a0*/  FMUL.FTZ R4, R31, R42.reuse ;  /* 0x0000002a1f047220 */ /* 0x080fe20000410000 */
[----:B------:R-:W-:Y:S02]  /*f6b0*/  HADD2.F32 R5, -RZ, R28.H1_H1 ;  /* 0x3000001cff057230 */ /* 0x000fe40000004100 */
[----:B------:R-:W-:Y:S01]  /*f6c0*/  FMUL.FTZ R6, R39, R11 ;  /* 0x0000000b27067220 */ /* 0x000fe20000410000 */
[--C-:B------:R-:W-:Y:S02]  /*f6d0*/  HADD2.F32 R37, -RZ, R7.reuse.H0_H0 ;  /* 0x20000007ff257230 */ /* 0x100fe40000004100 */
[----:B------:R-:W-:Y:S01]  /*f6e0*/  FMUL.FTZ R42, R27, R42 ;  /* 0x0000002a1b2a7220 */ /* 0x000fe20000410000 */
[----:B------:R-:W-:-:S02]  /*f6f0*/  HADD2.F32 R7, -RZ, R7.H1_H1 ;  /* 0x30000007ff077230 */ /* 0x000fc40000004100 */
[----:B------:R-:W-:Y:S01]  /*f700*/  FMUL.FTZ R32, R5, R11 ;  /* 0x0000000b05207220 */ /* 0x000fe20000410000 */
[-C--:B------:R-:W-:Y:S01]  /*f710*/  FFMA.FTZ R29, R44, R36.reuse, -R29 ;  /* 0x000000242c1d7223 */ /* 0x080fe2000001081d */
[----:B------:R-:W-:Y:S01]  /*f720*/  FFMA.FTZ R11, R27, R37, -R4 ;  /* 0x000000251b0b7223 */ /* 0x000fe20000010804 */
[----:B------:R-:W-:Y:S01]  /*f730*/  FFMA.FTZ R41, R46, R36, R41 ;  /* 0x000000242e297223 */ /* 0x000fe20000010029 */
[----:B------:R-:W-:Y:S01]  /*f740*/  FFMA.FTZ R28, R5, R7, -R6 ;  /* 0x00000007051c7223 */ /* 0x000fe20000010806 */
[----:B------:R-:W-:Y:S01]  /*f750*/  FFMA.FTZ R42, R31, R37, R42 ;  /* 0x000000251f2a7223 */ /* 0x000fe2000001002a */
[----:B------:R-:W-:Y:S01]  /*f760*/  FFMA.FTZ R27, R39, R7, R32 ;  /* 0x00000007271b7223 */ /* 0x000fe20000010020 */
[----:B------:R-:W-:Y:S02]  /*f770*/  F2FP.F16.F32.PACK_AB R4, R8, R43 ;  /* 0x0000002b0804723e */ /* 0x000fe400000000ff */
[----:B------:R-:W-:Y:S02]  /*f780*/  F2FP.F16.F32.PACK_AB R5, R9, R34 ;  /* 0x000000220905723e */ /* 0x000fe400000000ff */
        /* <DEDUP_REMOVED lines=8> */
.L_x_617:
[----:B------:R-:W-:Y:S05]  /*f810*/  BSYNC B1 ;  /* 0x0000000000017941 */ /* 0x000fea0003800000 */
.L_x_616:
[----:B------:R-:W-:Y:S05]  /*f820*/  @P2 BRA `(.L_x_589) ;  /* 0x0000000400582947 */ /* 0x000fea0003800000 */
[----:B------:R-:W-:Y:S01]  /*f830*/  LEA.HI R0, R0, R215, RZ, 0x1d ;  /* 0x000000d700007211 */ /* 0x000fe200078fe8ff */
[----:B0-----:R-:W-:Y:S02]  /*f840*/  HADD2.F32 R33, -RZ, R3.H0_H0 ;  /* 0x20000003ff217230 */ /* 0x001fe40000004100 */
[--C-:B------:R-:W-:Y:S01]  /*f850*/  HADD2.F32 R35, -RZ, R15.reuse.H0_H0 ;  /* 0x2000000fff237230 */ /* 0x100fe20000004100 */
[----:B-1234-:R-:W-:Y:S01]  /*f860*/  SHF.R.S32.HI R5, RZ, 0x1f, R0 ;  /* 0x0000001fff057819 */ /* 0x01efe20000011400 */
        /* <DEDUP_REMOVED lines=11> */
[----:B------:R-:W-:Y:S01]  /*f920*/  HADD2.F32 R39, -RZ, R21.H0_H0 ;  /* 0x20000015ff277230 */ /* 0x000fe20000004100 */
[----:B------:R-:W0:Y:S02]  /*f930*/  LDS.128 R4, [R212] ;  /* 0x00000000d4047984 */ /* 0x000e240000000c00 */
        /* <DEDUP_REMOVED lines=16> */
[-C--:B------:R-:W-:Y:S01]  /*fa40*/  FFMA.FTZ R34, R33, R25.reuse, -R34 ;  /* 0x0000001921227223 */ /* 0x080fe20000010822 */
[----:B------:R-:W-:Y:S01]  /*fa50*/  FFMA.FTZ R36, R35, R25, R36 ;  /* 0x0000001923247223 */ /* 0x000fe20000010024 */
[----:B------:R-:W-:Y:S01]  /*fa60*/  FMUL.FTZ R3, R38, R8 ;  /* 0x0000000826037220 */ /* 0x000fe20000410000 */
[----:B------:R-:W-:Y:S01]  /*fa70*/  FMUL.FTZ R25, R46, R30 ;  /* 0x0000001e2e197220 */ /* 0x000fe20000410000 */
[----:B------:R-:W-:-:S02]  /*fa80*/  HADD2.F32 R33, -RZ, R12.H1_H1 ;  /* 0x3000000cff217230 */ /* 0x000fc40000004100 */
[----:B------:R-:W-:Y:S01]  /*fa90*/  FFMA.FTZ R15, R38, R4, -R15 ;  /* 0x00000004260f7223 */ /* 0x000fe2000001080f */
[--C-:B------:R-:W-:Y:S02]  /*faa0*/  HADD2.F32 R31, -RZ, R10.reuse.H0_H0 ;  /* 0x2000000aff1f7230 */ /* 0x100fe40000004100 */
[----:B------:R-:W-:Y:S01]  /*fab0*/  FMUL.FTZ R29, R42, R30 ;  /* 0x0000001e2a1d7220 */ /* 0x000fe20000410000 */
[----:B------:R-:W-:Y:S01]  /*fac0*/  FFMA.FTZ R3, R44, R4, R3 ;  /* 0x000000042c037223 */ /* 0x000fe20000010003 */
[----:B------:R-:W-:Y:S01]  /*fad0*/  FFMA.FTZ R25, R42, R26, -R25 ;  /* 0x0000001a2a197223 */ /* 0x000fe20000010819 */
        /* <DEDUP_REMOVED lines=8> */
[--C-:B------:R-:W-:Y:S02]  /*fb60*/  HADD2.F32 R32, -RZ, R11.reuse.H0_H0 ;  /* 0x2000000bff207230 */ /* 0x100fe40000004100 */
[-C--:B------:R-:W-:Y:S01]  /*fb70*/  FMUL.FTZ R4, R39, R31.reuse ;  /* 0x0000001f27047220 */ /* 0x080fe20000410000 */
[----:B------:R-:W-:Y:S01]  /*fb80*/  FMUL.FTZ R30, R35, R31 ;  /* 0x0000001f231e7220 */ /* 0x000fe20000410000 */
[-C--:B------:R-:W-:Y:S01]  /*fb90*/  FMUL.FTZ R5, R42, R10.reuse ;  /* 0x0000000a2a057220 */ /* 0x080fe20000410000 */
[----:B------:R-:W-:Y:S01]  /*fba0*/  FMUL.FTZ R9, R38, R10 ;  /* 0x0000000a26097220 */ /* 0x000fe20000410000 */
[----:B------:R-:W-:-:S02]  /*fbb0*/  HADD2.F32 R11, -RZ, R11.H1_H1 ;  /* 0x3000000bff0b7230 */ /* 0x000fc40000004100 */
[----:B------:R-:W-:Y:S01]  /*fbc0*/  FFMA.FTZ R29, R46, R26, R29 ;  /* 0x0000001a2e1d7223 */ /* 0x000fe2000001001d */
[----:B------:R-:W-:Y:S02]  /*fbd0*/  HADD2.F32 R10, -RZ, R21.H1_H1 ;  /* 0x30000015ff0a7230 */ /* 0x000fe40000004100 */
[-C--:B------:R-:W-:Y:S01]  /*fbe0*/  FFMA.FTZ R26, R35, R27.reuse, -R4 ;  /* 0x0000001b231a7223 */ /* 0x080fe20000010804 */
[----:B------:R-:W-:Y:S02]  /*fbf0*/  HADD2.F32 R31, -RZ, R24.H1_H1 ;  /* 0x30000018ff1f7230 */ /* 0x000fe40000004100 */
[----:B------:R-:W-:Y:S01]  /*fc00*/  FFMA.FTZ R30, R39, R27, R30 ;  /* 0x0000001b271e7223 */ /* 0x000fe2000001001e */
[----:B------:R-:W-:Y:S02]  /*fc10*/  HADD2.F32 R8, -RZ, R13.H1_H1 ;  /* 0x3000000dff087230 */ /* 0x000fe40000004100 */
[----:B------:R-:W-:Y:S01]  /*fc20*/  FFMA.FTZ R27, R38, R6, -R5 ;  /* 0x00000006261b7223 */ /* 0x000fe20000010805 */
[----:B------:R-:W-:-:S02]  /*fc30*/  HADD2.F32 R21, -RZ, R14.H1_H1 ;  /* 0x3000000eff157230 */ /* 0x000fc40000004100 */
[----:B------:R-:W-:Y:S01]  /*fc40*/  FFMA.FTZ R13, R42, R6, R9 ;  /* 0x000000062a0d7223 */ /* 0x000fe20000010009 */
[--C-:B------:R-:W-:Y:S02]  /*fc50*/  HADD2.F32 R28, -RZ, R7.reuse.H0_H0 ;  /* 0x20000007ff1c7230 */ /* 0x100fe40000004100 */
[-C--:B------:R-:W-:Y:S01]  /*fc60*/  FMUL.FTZ R5, R10, R32.reuse ;  /* 0x000000200a057220 */ /* 0x080fe20000410000 */
[----:B------:R-:W-:Y:S02]  /*fc70*/  HADD2.F32 R7, -RZ, R7.H1_H1 ;  /* 0x30000007ff077230 */ /* 0x000fe40000004100 */
[-C--:B------:R-:W-:Y:S01]  /*fc80*/  FMUL.FTZ R4, R31, R11.reuse ;  /* 0x0000000b1f047220 */ /* 0x080fe20000410000 */
[C---:B------:R-:W-:Y:S01]  /*fc90*/  FMUL.FTZ R9, R8.reuse, R32 ;  /* 0x0000002008097220 */ /* 0x040fe20000410000 */
[C---:B------:R-:W-:Y:S01]  /*fca0*/  FMUL.FTZ R6, R21.reuse, R11 ;  /* 0x0000000b15067220 */ /* 0x040fe20000410000 */
[-C--:B------:R-:W-:Y:S01]  /*fcb0*/  FFMA.FTZ R11, R8, R28.reuse, -R5 ;  /* 0x0000001c080b7223 */ /* 0x080fe20000010805 */
[-C--:B------:R-:W-:Y:S01]  /*fcc0*/  FFMA.FTZ R14, R21, R7.reuse, -R4 ;  /* 0x00000007150e7223 */ /* 0x080fe20000010804 */
        /* <DEDUP_REMOVED lines=12> */
.L_x_589:
[----:B------:R-:W-:Y:S05]  /*fd90*/  BSYNC B0 ;  /* 0x0000000000007941 */ /* 0x000fea0003800000 */
.L_x_567:
[----:B------:R-:W-:Y:S01]  /*fda0*/  @!PT LDS RZ, [RZ] ;  /* 0x00000000fffff984 */ /* 0x000fe20000000800 */
[----:B------:R-:W-:Y:S01]  /*fdb0*/  @!PT LDS RZ, [RZ] ;  /* 0x00000000fffff984 */ /* 0x000fe20000000800 */
[----:B------:R-:W-:Y:S01]  /*fdc0*/  @!PT LDS RZ, [RZ] ;  /* 0x00000000fffff984 */ /* 0x000fe20000000800 */
[----:B------:R-:W-:Y:S01]  /*fdd0*/  @!PT LDS RZ, [RZ] ;  /* 0x00000000fffff984 */ /* 0x000fe20000000800 */
[----:B------:R5:W-:Y:S06]  /*fde0*/  MEMBAR.ALL.CTA ;  /* 0x0000000000007992 */ /* 0x000bec0000008000 */
[----:B-----5:R-:W5:Y:S01]  /*fdf0*/  FENCE.VIEW.ASYNC.S ;  /* 0x00000000000073c6 */ /* 0x020f620000000000 */
[----:B------:R-:W-:Y:S05]  /*fe00*/  WARPSYNC.ALL ;  /* 0x0000000000007948 */ /* 0x000fea0003800000 */
[----:B-----5:R-:W-:Y:S06]  /*fe10*/  BAR.SYNC.DEFER_BLOCKING 0xd, 0x100 ;  /* 0x0344000000007b1d */ /* 0x020fec0000010000 */
.L_x_565:
[----:B------:R-:W-:-:S13]  /*fe20*/  ISETP.NE.AND P0, PT, R188, 0x3, PT ;  /* 0x00000003bc00780c */ /* 0x000fda0003f05270 */
[----:B------:R-:W-:Y:S05]  /*fe30*/  @!P0 BRA `(.L_x_618) ;  /* 0x0000000000048947 */ /* 0x000fea0003800000 */
[----:B------:R-:W-:Y:S01]  /*fe40*/  BPT.TRAP 0x1 ;  /* 0x000000040000795c */ /* 0x000fe20000300000 */
.L_x_618:
[----:B0-----:R-:W-:Y:S02]  /*fe50*/  LEA R0, R192, R2, 0x3 ;  /* 0x00000002c0007211 */ /* 0x001fe400078e18ff */
[----:B-1-3--:R-:W-:-:S04]  /*fe60*/  SHF.L.U32 R3, R194, 0x1f, RZ ;  /* 0x0000001fc2037819 */ /* 0x00afc800000006ff */
[----:B------:R0:W1:Y:S01]  /*fe70*/  SYNCS.PHASECHK.TRANS64.TRYWAIT P2, [R0+URZ+0x34830], R3 ;  /* 0x03483003000075a7 */ /* 0x000062000804017f */
[----:B------:R-:W-:Y:S05]  /*fe80*/  @!P0 BRA `(.L_x_619) ;  /* 0x0000000000048947 */ /* 0x000fea0003800000 */
[----:B------:R-:W-:Y:S01]  /*fe90*/  BPT.TRAP 0x1 ;  /* 0x000000040000795c */ /* 0x000fe20000300000 */
.L_x_619:
[----:B--2-4-:R-:W2:Y:S01]  /*fea0*/  S2R R4, SR_TID.X ;  /* 0x0000000000047919 */ /* 0x014ea20000002100 */
[----:B------:R-:W-:Y:S01]  /*feb0*/  IMAD.MOV.U32 R151, RZ, RZ, RZ ;  /* 0x000000ffff977224 */ /* 0x000fe200078e00ff */
[----:B--2---:R-:W-:-:S04]  /*fec0*/  LOP3.LUT R4, R4, 0x7f, RZ, 0xc0, !PT ;  /* 0x0000007f04047812 */ /* 0x004fc800078ec0ff */
[----:B------:R-:W-:Y:S01]  /*fed0*/  ISETP.NE.AND P1, PT, R4, RZ, PT ;  /* 0x000000ff0400720c */ /* 0x000fe20003f25270 */
[----:B-1----:R-:W-:-:S12]  /*fee0*/  @P2 BRA `(.L_x_620) ;  /* 0x0000000000082947 */ /* 0x002fd80003800000 */
[----:B------:R-:W1:Y:S02]  /*fef0*/  SYNCS.PHASECHK.TRANS64.TRYWAIT P2, [R0+URZ+0x34830], R3 ;  /* 0x03483003000075a7 */ /* 0x000e64000804017f */
[----:B-1----:R-:W-:Y:S05]  /*ff00*/  @!P2 BRA `(.L_x_621) ;  /* 0x000000ec00c0a947 */ /* 0x002fea0003800000 */
.L_x_620:
[----:B------:R-:W-:Y:S05]  /*ff10*/  WARPSYNC.ALL ;  /* 0x0000000000007948 */ /* 0x000fea0003800000 */
[----:B01----:R-:W-:Y:S01]  /*ff20*/  IADD3 R3, R2, 0x1c400, RZ ;  /* 0x0001c40002037810 */ /* 0x003fe20007ffe0ff */
[----:B------:R-:W-:Y:S01]  /*ff30*/  IMAD.MOV.U32 R7, RZ, RZ, 0x40000040 ;  /* 0x40000040ff077424 */ /* 0x000fe200078e00ff */
[----:B------:R-:W-:Y:S01]  /*ff40*/  R2UR UR4, R40 ;  /* 0x00000000280472ca */ /* 0x000fe200000e0000 */
[----:B------:R-:W-:Y:S01]  /*ff50*/  UMOV UR9, 0x40000040 ;  /* 0x4000004000097882 */ /* 0x000fe20000000000 */
[----:B------:R-:W-:Y:S01]  /*ff60*/  SHF.R.U32.HI R3, RZ, 0x4, R3 ;  /* 0x00000004ff037819 */ /* 0x000fe20000011603 */
[----:B------:R-:W-:Y:S01]  /*ff70*/  WARPGROUP.ARRIVE ;  /* 0x00000000000079c5 */ /* 0x000fe20000000000 */
[----:B------:R-:W-:Y:S01]  /*ff80*/  R2UR UR11, R7 ;  /* 0x00000000070b72ca */ /* 0x000fe200000e0000 */
[----:B------:R-:W-:Y:S01]  /*ff90*/  IMAD.MOV.U32 R9, RZ, RZ, 0x40000040 ;  /* 0x40000040ff097424 */ /* 0x000fe200078e00ff */
[----:B------:R-:W-:Y:S01]  /*ffa0*/  LOP3.LUT R3, R3, 0x3fff, RZ, 0xc0, !PT ;  /* 0x00003fff03037812 */ /* 0x000fe200078ec0ff */
[----:B------:R-:W-:Y:S01]  /*ffb0*/  IMAD.U32 R11, RZ, RZ, UR9 ;  /* 0x00000009ff0b7e24 */ /* 0x000fe2000f8e00ff */
[----:B------:R-:W-:Y:S01]  /*ffc0*/  UMOV UR57, 0x40000040 ;  /* 0x4000004000397882 */ /* 0x000fe20000000000 */
[----:B------:R-:W-:Y:S01]  /*ffd0*/  UMOV UR53, 0x40000040 ;  /* 0x4000004000357882 */ /* 0x000fe20000000000 */
[----:B------:R-:W-:Y:S01]  /*ffe0*/  LOP3.LUT R5, R3, 0x10000, RZ, 0xfc, !PT ;  /* 0x0001000003057812 */ /* 0x000fe200078efcff */
[----:B------:R-:W-:Y:S01]  /*fff0*/  UMOV UR49, 0x40000040 ;  /* 0x4000004000317882 */ /* 0x000fe20000000000 */
[----:B------:R-:W-:Y:S01]  /*10000*/  UMOV UR45, 0x40000040 ;  /* 0x40000040002d7882 */ /* 0x000fe20000000000 */
[----:B------:R-:W-:Y:S01]  /*10010*/  ULOP3.LUT UR4, UR4, 0x10000, URZ, 0xfc, !UPT ;  /* 0x0001000004047892 */ /* 0x000fe2000f8efc3f */
[----:B------:R-:W-:Y:S01]  /*10020*/  IMAD.MOV.U32 R7, RZ, RZ, 0x40000040 ;  /* 0x40000040ff077424 */ /* 0x000fe200078e00ff */
[----:B------:R-:W-:Y:S01]  /*10030*/  UMOV UR41, 0x40000040 ;  /* 0x4000004000297882 */ /* 0x000fe20000000000 */
[----:B------:R-:W-:Y:S01]  /*10040*/  IMAD R6, R192, 0xc00, R5 ;  /* 0x00000c00c0067824 */ /* 0x000fe200078e0205 */
[----:B------:R-:W-:Y:S01]  /*10050*/  UIADD3 UR5, UR4, 0x2, URZ ;  /* 0x0000000204057890 */ /* 0x000fe2000fffe03f */
[----:B------:R-:W-:Y:S01]  /*10060*/  P2R R12, PR, RZ, 0x1 ;  /* 0x00000001ff0c7803 */ /* 0x000fe20000000000 */
[----:B------:R-:W-:Y:S01]  /*10070*/  UIADD3 UR56, UR4, 0x406, URZ ;  /* 0x0000040604387890 */ /* 0x000fe2000fffe03f */
[----:B------:R-:W-:Y:S01]  /*10080*/  R2UR UR43, R7 ;  /* 0x00000000072b72ca */ /* 0x000fe200000e0000 */
[----:B------:R-:W-:Y:S01]  /*10090*/  UMOV UR8, UR4 ;  /* 0x0000000400087c82 */ /* 0x000fe20008000000 */
[C---:B------:R-:W-:Y:S01]  /*100a0*/  R2UR UR10, R6.reuse ;  /* 0x00000000060a72ca */ /* 0x040fe200000e0000 */
[----:B------:R-:W-:Y:S01]  /*100b0*/  UIADD3 UR52, UR4, 0x800, URZ ;  /* 0x0000080004347890 */ /* 0x000fe2000fffe03f */
[----:B------:R-:W-:Y:S01]  /*100c0*/  IADD3 R8, R6, 0x2, RZ ;  /* 0x0000000206087810 */ /* 0x000fe20007ffe0ff */
[----:B------:R-:W-:Y:S01]  /*100d0*/  UIADD3 UR48, UR4, 0x802, URZ ;  /* 0x0000080204307890 */ /* 0x000fe2000fffe03f */
[----:B------:R-:W-:Y:S01]  /*100e0*/  MOV R10, UR8 ;  /* 0x00000008000a7c02 */ /* 0x000fe20008000f00 */
[----:B------:R-:W-:Y:S01]  /*100f0*/  UIADD3 UR44, UR4, 0x804, URZ ;  /* 0x00000804042c7890 */ /* 0x000fe2000fffe03f */
[----:B------:R-:W-:Y:S01]  /*10100*/  @!P1 IADD3 R0, R0, 0x34840, RZ ;  /* 0x0003484000009810 */ /* 0x000fe20007ffe0ff */
[----:B------:R-:W-:Y:S01]  /*10110*/  UIADD3 UR40, UR4, 0x806, URZ ;  /* 0x0000080604287890 */ /* 0x000fe2000fffe03f */
[----:B------:R-:W-:Y:S01]  /*10120*/  BSSY B0, `(.L_x_622) ;  /* 0x00005b7000007945 */ /* 0x000fe20003800000 */
[----:B------:R0:W-:Y:S01]  /*10130*/  STL.64 [R1+0x30], R10 ;  /* 0x0000300a01007387 */ /* 0x0001e20000100a00 */
[----:B------:R-:W-:Y:S01]  /*10140*/  @!P1 PRMT R0, RZ, 0x654, R0 ;  /* 0x00000654ff009816 */ /* 0x000fe20000000000 */
[--C-:B------:R-:W-:Y:S01]  /*10150*/  IMAD.MOV.U32 R150, RZ, RZ, R151.reuse ;  /* 0x000000ffff967224 */ /* 0x100fe200078e0097 */
[-C--:B------:R-:W-:Y:S01]  /*10160*/  MOV R149, R151.reuse ;  /* 0x0000009700957202 */ /* 0x080fe20000000f00 */
[----:B------:R-:W-:Y:S01]  /*10170*/  HGMMA.64x128x16.F32 R24, gdesc[UR8], RZ, !UPT, gsb0 ;  /* 0x01e00000081879f0 */ /* 0x000fe2000c0008ff */
[----:B------:R-:W-:Y:S01]  /*10180*/  R2UR UR10, R8 ;  /* 0x00000000080a72ca */ /* 0x000fe200000e0000 */
[----:B------:R-:W-:Y:S01]  /*10190*/  UMOV UR8, UR5 ;  /* 0x0000000500087c82 */ /* 0x000fe20008000000 */
[----:B------:R-:W-:Y:S01]  /*101a0*/  R2UR UR11, R9 ;  /* 0x00000000090b72ca */ /* 0x000fe200000e0000 */
[----:B------:R-:W-:Y:S01]  /*101b0*/  UMOV UR9, 0x40000040 ;  /* 0x4000004000097882 */ /* 0x000fe20000000000 */
[----:B------:R-:W-:Y:S01]  /*101c0*/  IMAD.MOV.U32 R9, RZ, RZ, 0x40000040 ;  /* 0x40000040ff097424 */ /* 0x000fe200078e00ff */
[----:B------:R-:W-:Y:S01]  /*101d0*/  IADD3 R8, R6, 0x4, RZ ;  /* 0x0000000406087810 */ /* 0x000fe20007ffe0ff */
[----:B------:R-:W-:Y:S01]  /*101e0*/  UIADD3 UR5, UR4, 0x4, URZ ;  /* 0x0000000404057890 */ /* 0x000fe2000fffe03f */
[----:B0-----:R-:W-:Y:S01]  /*101f0*/  MOV R10, UR8 ;  /* 0x00000008000a7c02 */ /* 0x001fe20008000f00 */
[----:B------:R-:W-:Y:S01]  /*10200*/  IMAD.U32 R11, RZ, RZ, UR9 ;  /* 0x00000009ff0b7e24 */ /* 0x000fe2000f8e00ff */
[-C--:B-----5:R-:W-:Y:S01]  /*10210*/  MOV R147, R151.reuse ;  /* 0x0000009700937202 */ /* 0x0a0fe20000000f00 */
[--C-:B------:R-:W-:Y:S01]  /*10220*/  IMAD.MOV.U32 R148, RZ, RZ, R151.reuse ;  /* 0x000000ffff947224 */ /* 0x100fe200078e0097 */
[-C--:B------:R-:W-:Y:S01]  /*10230*/  MOV R145, R151.reuse ;  /* 0x0000009700917202 */ /* 0x080fe20000000f00 */
[--C-:B------:R-:W-:Y:S01]  /*10240*/  IMAD.MOV.U32 R146, RZ, RZ, R151.reuse ;  /* 0x000000ffff927224 */ /* 0x100fe200078e0097 */
[----:B------:R0:W-:Y:S01]  /*10250*/  STL.64 [R1+0x28], R10 ;  /* 0x0000280a01007387 */ /* 0x0001e20000100a00 */
        /* <DEDUP_REMOVED lines=34> */
[----:B------:R-:W-:Y:S01]  /*10480*/  IMAD.MOV.U32 R88, RZ, RZ, R151 ;  /* 0x000000ffff587224 */ /* 0x000fe200078e0097 */
[----:B------:R-:W-:Y:S02]  /*10490*/  WARPGROUP.DEPBAR.LE gsb0, 0x0 ;  /* 0x00008000000079c5 */ /* 0x000fe40000010000 */
[----:B------:R-:W-:-:S06]  /*104a0*/  WARPGROUP.ARRIVE ;  /* 0x00000000000079c5 */ /* 0x000fcc0000000000 */
[----:B------:R-:W-:Y:S01]  /*104b0*/  HGMMA.64x128x16.F32 R24, gdesc[UR8], R24, gsb0 ;  /* 0x01e00000081879f0 */ /* 0x000fe20008000818 */
        /* <DEDUP_REMOVED lines=8> */
[----:B------:R-:W-:-:S05]  /*10540*/  IMAD.U32 R11, RZ, RZ, UR9 ;  /* 0x00000009ff0b7e24 */ /* 0x000fca000f8e00ff */
[----:B------:R0:W-:Y:S01]  /*10550*/  STL.64 [R1+0x20], R10 ;  /* 0x0000200a01007387 */ /* 0x0001e20000100a00 */
        /* <DEDUP_REMOVED lines=38> */
[----:B------:R-:W-:-:S04]  /*107c0*/  ULDC UR4, c[0x0][0x9d8] ;  /* 0x0002760000047ab9 */ /* 0x000fc80000000800 */
        /* <DEDUP_REMOVED lines=10> */
[----:B0-----:R-:W-:Y:S01]  /*10870*/  IMAD.U32 R11, RZ, RZ, UR9 ;  /* 0x00000009ff0b7e24 */ /* 0x001fe2000f8e00ff */
[----:B------:R-:W-:Y:S01]  /*10880*/  MOV R10, UR8 ;  /* 0x00000008000a7c02 */ /* 0x000fe20008000f00 */
[----:B------:R-:W-:Y:S01]  /*10890*/  ULDC UR5, c[0x0][0x988] ;  /* 0x0002620000057ab9 */ /* 0x000fe20000000800 */
[----:B------:R-:W-:-:S02]  /*108a0*/  R2UR UR58, R8 ;  /* 0x00000000083a72ca */ /* 0x000fc400000e0000 */
[----:B------:R-:W-:Y:S01]  /*108b0*/  R2UR UR59, R9 ;  /* 0x00000000093b72ca */ /* 0x000fe200000e0000 */
[----:B------:R-:W-:Y:S01]  /*108c0*/  IMAD.MOV.U32 R9, RZ, RZ, 0x40000040 ;  /* 0x40000040ff097424 */ /* 0x000fe200078e00ff */
[----:B------:R-:W-:Y:S01]  /*108d0*/  IADD3 R8, R6, 0x800, RZ ;  /* 0x0000080006087810 */ /* 0x000fe20007ffe0ff */
[----:B------:R0:W-:Y:S03]  /*108e0*/  STL.64 [R1], R10 ;  /* 0x0000000a01007387 */ /* 0x0001e60000100a00 */
[----:B------:R-:W-:Y:S02]  /*108f0*/  R2UR UR54, R8 ;  /* 0x00000000083672ca */ /* 0x000fe400000e0000 */
[----:B------:R-:W-:Y:S01]  /*10900*/  R2UR UR55, R9 ;  /* 0x00000000093772ca */ /* 0x000fe200000e0000 */
[----:B------:R-:W-:Y:S01]  /*10910*/  IMAD.MOV.U32 R9, RZ, RZ, 0x40000040 ;  /* 0x40000040ff097424 */ /* 0x000fe200078e00ff */
[----:B------:R-:W-:-:S04]  /*10920*/  IADD3 R8, R6, 0x802, RZ ;  /* 0x0000080206087810 */ /* 0x000fc80007ffe0ff */
[----:B------:R-:W-:Y:S02]  /*10930*/  R2UR UR50, R8 ;  /* 0x00000000083272ca */ /* 0x000fe400000e0000 */
[----:B------:R-:W-:Y:S01]  /*10940*/  R2UR UR51, R9 ;  /* 0x00000000093372ca */ /* 0x000fe200000e0000 */
[----:B------:R-:W-:Y:S01]  /*10950*/  IMAD.MOV.U32 R9, RZ, RZ, 0x40000040 ;  /* 0x40000040ff097424 */ /* 0x000fe200078e00ff */
[C---:B------:R-:W-:Y:S02]  /*10960*/  IADD3 R8, R6.reuse, 0x804, RZ ;  /* 0x0000080406087810 */ /* 0x040fe40007ffe0ff */
[----:B------:R-:W-:Y:S02]  /*10970*/  IADD3 R6, R6, 0x806, RZ ;  /* 0x0000080606067810 */ /* 0x000fe40007ffe0ff */
[----:B------:R-:W-:Y:S02]  /*10980*/  R2UR UR46, R8 ;  /* 0x00000000082e72ca */ /* 0x000fe400000e0000 */
[----:B------:R-:W-:-:S02]  /*10990*/  R2UR UR47, R9 ;  /* 0x00000000092f72ca */ /* 0x000fc400000e0000 */
[----:B------:R-:W-:Y:S02]  /*109a0*/  R2UR UR42, R6 ;  /* 0x00000000062a72ca */ /* 0x000fe400000e0000 */
[----:B------:R-:W-:-:S05]  /*109b0*/  IADD3 R8, R221, R152, RZ ;  /* 0x00000098dd087210 */ /* 0x000fca0007ffe0ff */
[----:B------:R-:W-:-:S05]  /*109c0*/  IMAD R8, R207, -0x80, R8 ;  /* 0xffffff80cf087824 */ /* 0x000fca00078e0208 */
[C---:B------:R-:W-:Y:S02]  /*109d0*/  ISETP.GT.AND P2, PT, R8.reuse, RZ, PT ;  /* 0x000000ff0800720c */ /* 0x040fe40003f44270 */
[C---:B------:R-:W-:Y:S02]  /*109e0*/  ISETP.GT.AND P3, PT, R8.reuse, 0x1, PT ;  /* 0x000000010800780c */ /* 0x040fe40003f64270 */
[C---:B------:R-:W-:Y:S02]  /*109f0*/  ISETP.GT.AND P6, PT, R8.reuse, 0x8, PT ;  /* 0x000000080800780c */ /* 0x040fe40003fc4270 */
[C---:B------:R-:W-:Y:S02]  /*10a00*/  ISETP.GT.AND P5, PT, R8.reuse, 0x9, PT ;  /* 0x000000090800780c */ /* 0x040fe40003fa4270 */
[----:B------:R-:W-:Y:S01]  /*10a10*/  ISETP.GT.AND P4, PT, R8, 0x10, PT ;  /* 0x000000100800780c */ /* 0x000fe20003f84270 */
        /* <DEDUP_REMOVED lines=17> */
[----:B------:R-:W-:Y:S01]  /*10b30*/  HGMMA.64x128x16.F32 R24, gdesc[UR40], R24, gsb0 ;  /* 0x01e00000281879f0 */ /* 0x000fe20008000818 */
[----:B------:R-:W-:Y:S01]  /*10b40*/  ULDC UR42, c[0x0][0x9d8] ;  /* 0x00027600002a7ab9 */ /* 0x000fe20000000800 */
[----:B------:R-:W-:Y:S01]  /*10b50*/  ULDC UR43, c[0x0][0x988] ;  /* 0x00026200002b7ab9 */ /* 0x000fe20000000800 */
[----:B------:R-:W-:Y:S02]  /*10b60*/  WARPGROUP.DEPBAR.LE gsb0, 0x0 ;  /* 0x00008000000079c5 */ /* 0x000fe40000010000 */
[----:B------:R-:W-:Y:S01]  /*10b70*/  FMUL.FTZ R24, R24, UR4 ;  /* 0x0000000418187c20 */ /* 0x000fe20008410000 */
[----:B------:R-:W-:Y:S01]  /*10b80*/  FMUL.FTZ R25, R25, UR4 ;  /* 0x0000000419197c20 */ /* 0x000fe20008410000 */
[----:B------:R-:W-:Y:S01]  /*10b90*/  FMUL.FTZ R28, R28, UR4 ;  /* 0x000000041c1c7c20 */ /* 0x000fe20008410000 */
[----:B------:R-:W-:Y:S01]  /*10ba0*/  FMUL.FTZ R29, R29, UR4 ;  /* 0x000000041d1d7c20 */ /* 0x000fe20008410000 */
[----:B0-----:R-:W0:Y:S01]  /*10bb0*/  MUFU.TANH R11, R24 ;  /* 0x00000018000b7308 */ /* 0x001e220000002400 */
        /* <DEDUP_REMOVED lines=16> */
[----:B0-----:R-:W-:Y:S01]  /*10cc0*/  FSEL R11, R11, -INF , P2 ;  /* 0xff8000000b0b7808 */ /* 0x001fe20001000000 */
[----:B------:R-:W-:Y:S01]  /*10cd0*/  FMUL.FTZ R35, R35, UR4 ;  /* 0x0000000423237c20 */ /* 0x000fe20008410000 */
[----:B------:R-:W-:Y:S01]  /*10ce0*/  FMUL.FTZ R41, R41, UR4 ;  /* 0x0000000429297c20 */ /* 0x000fe20008410000 */
[----:B------:R-:W-:Y:S01]  /*10cf0*/  FMUL.FTZ R47, R47, UR4 ;  /* 0x000000042f2f7c20 */ /* 0x000fe20008410000 */
[----:B------:R-:W-:Y:S01]  /*10d00*/  FMUL.FTZ R59, R59, UR4 ;  /* 0x000000043b3b7c20 */ /* 0x000fe20008410000 */
[----:B------:R-:W-:Y:S01]  /*10d10*/  FMUL.FTZ R39, R39, UR4 ;  /* 0x0000000427277c20 */ /* 0x000fe20008410000 */
[----:B------:R-:W-:Y:S01]  /*10d20*/  FMUL.FTZ R44, R44, UR4 ;  /* 0x000000042c2c7c20 */ /* 0x000fe20008410000 */
[----:B------:R-:W-:Y:S01]  /*10d30*/  MUFU.TANH R29, R29 ;  /* 0x0000001d001d7308 */ /* 0x000fe20000002400 */
[----:B-1----:R-:W-:Y:S01]  /*10d40*/  FSEL R6, R6, -INF , P3 ;  /* 0xff80000006067808 */ /* 0x002fe20001800000 */
[----:B------:R-:W-:Y:S01]  /*10d50*/  FMUL.FTZ R51, R51, UR4 ;  /* 0x0000000433337c20 */ /* 0x000fe20008410000 */
[----:B------:R-:W-:Y:S01]  /*10d60*/  FMUL.FTZ R38, R38, UR4 ;  /* 0x0000000426267c20 */ /* 0x000fe20008410000 */
[----:B------:R-:W-:Y:S01]  /*10d70*/  FMUL.FTZ R63, R63, UR4 ;  /* 0x000000043f3f7c20 */ /* 0x000fe20008410000 */
[----:B------:R-:W-:Y:S01]  /*10d80*/  FMNMX.FTZ R14, R11, R6, !PT ;  /* 0x000000060b0e7209 */ /* 0x000fe20007810000 */
        /* <DEDUP_REMOVED lines=19> */
[----:B0-----:R-:W-:Y:S01]  /*10ec0*/  FSEL R3, R3, -INF , P2 ;  /* 0xff80000003037808 */ /* 0x001fe20001000000 */
[----:B------:R-:W-:Y:S01]  /*10ed0*/  FMUL.FTZ R64, R64, UR4 ;  /* 0x0000000440407c20 */ /* 0x000fe20008410000 */
[----:B------:R-:W-:Y:S01]  /*10ee0*/  ISETP.GT.AND P2, PT, R8, 0x11, PT ;  /* 0x000000110800780c */ /* 0x000fe20003f44270 */
        /* <DEDUP_REMOVED lines=21> */
[----:B------:R-:W-:Y:S01]  /*11040*/  FMUL.FTZ R86, R86, UR4 ;  /* 0x0000000456567c20 */ /* 0x000fe20008410000 */
[----:B------:R-:W-:Y:S01]  /*11050*/  FMUL.FTZ R87, R87, UR4 ;  /* 0x0000000457577c20 */ /* 0x000fe20008410000 */
[----:B------:R2:W-:Y:S05]  /*11060*/  @!P1 SYNCS.ARRIVE.TRANS64.RED.A1T0 RZ, [R0+URZ], RZ ;  /* 0x000000ff00ff99a7 */ /* 0x0005ea000810043f */
[----:B------:R-:W-:Y:S01]  /*11070*/  MUFU.TANH R31, R43 ;  /* 0x0000002b001f7308 */ /* 0x000fe20000002400 */
[----:B0-----:R-:W-:-:S07]  /*11080*/  FSEL R13, R13, -INF , P5 ;  /* 0xff8000000d0d7808 */ /* 0x001fce0002800000 */
[----:B------:R-:W-:Y:S01]  /*11090*/  MUFU.TANH R36, R36 ;  /* 0x0000002400247308 */ /* 0x000fe20000002400 */
[----:B-1----:R-:W-:-:S07]  /*110a0*/  FSEL R7, R7, -INF , P6 ;  /* 0xff80000007077808 */ /* 0x002fce0003000000 */
[----:B------:R0:W-:Y:S08]  /*110b0*/  MUFU.TANH R43, R55 ;  /* 0x00000037002b7308 */ /* 0x0001f00000002400 */
[----:B------:R-:W-:Y:S01]  /*110c0*/  MUFU.TANH R37, R37 ;  /* 0x0000002500257308 */ /* 0x000fe20000002400 */
[----:B0-----:R-:W-:Y:S02]  /*110d0*/  FSEL R55, R28, -INF , P6 ;  /* 0xff8000001c377808 */ /* 0x001fe40003000000 */
[----:B------:R-:W-:-:S02]  /*110e0*/  ISETP.GT.AND P6, PT, R8, 0x19, PT ;  /* 0x000000190800780c */ /* 0x000fc40003fc4270 */
[----:B------:R-:W-:Y:S01]  /*110f0*/  FMNMX.FTZ R20, R55, R14, !PT ;  /* 0x0000000e37147209 */ /* 0x000fe20007810000 */
[----:B------:R-:W-:Y:S02]  /*11100*/  FMUL.FTZ R14, R73, UR4 ;  /* 0x00000004490e7c20 */ /* 0x000fe40008410000 */
[----:B------:R0:W-:Y:S08]  /*11110*/  MUFU.TANH R9, R67 ;  /* 0x0000004300097308 */ /* 0x0001f00000002400 */
[----:B------:R-:W1:Y:S01]  /*11120*/  MUFU.TANH R15, R34 ;  /* 0x00000022000f7308 */ /* 0x000e620000002400 */
[----:B0-----:R-:W-:-:S02]  /*11130*/  FSEL R67, R29, -INF , P5 ;  /* 0xff8000001d437808 */ /* 0x001fc40002800000 */
[----:B------:R-:W-:Y:S02]  /*11140*/  ISETP.GT.AND P5, PT, R8, 0x20, PT ;  /* 0x000000200800780c */ /* 0x000fe40003fa4270 */
[----:B------:R-:W-:-:S03]  /*11150*/  FMNMX.FTZ R20, R67, R20, !PT ;  /* 0x0000001443147209 */ /* 0x000fc60007810000 */
[----:B------:R-:W-:Y:S08]  /*11160*/  MUFU.TANH R40, R40 ;  /* 0x0000002800287308 */ /* 0x000ff00000002400 */
[----:B------:R0:W-:Y:S01]  /*11170*/  MUFU.TANH R111, R65 ;  /* 0x00000041006f7308 */ /* 0x0001e20000002400 */
[----:B-1----:R-:W-:-:S07]  /*11180*/  FSEL R15, R15, -INF , P4 ;  /* 0xff8000000f0f7808 */ /* 0x002fce0002000000 */
[----:B------:R-:W1:Y:S01]  /*11190*/  MUFU.TANH R21, R35 ;  /* 0x0000002300157308 */ /* 0x000e620000002400 */
[----:B0-----:R-:W-:Y:S02]  /*111a0*/  FSEL R65, R32, -INF , P4 ;  /* 0xff80000020417808 */ /* 0x001fe40002000000 */
[----:B------:R-:W-:Y:S02]  /*111b0*/  ISETP.GT.AND P4, PT, R8, 0x21, PT ;  /* 0x000000210800780c */ /* 0x000fe40003f84270 */
[----:B------:R-:W-:Y:S02]  /*111c0*/  FMNMX.FTZ R20, R65, R20, !PT ;  /* 0x0000001441147209 */ /* 0x000fe40007810000 */
[----:B------:R-:W-:Y:S01]  /*111d0*/  FSEL R31, R31, -INF , P4 ;  /* 0xff8000001f1f7808 */ /* 0x000fe20002000000 */
[----:B------:R-:W-:Y:S08]  /*111e0*/  MUFU.TANH R35, R47 ;  /* 0x0000002f00237308 */ /* 0x000ff00000002400 */
[----:B------:R-:W-:Y:S01]  /*111f0*/  MUFU.TANH R41, R41 ;  /* 0x0000002900297308 */ /* 0x000fe20000002400 */
[----:B-1----:R-:W-:-:S07]  /*11200*/  FSEL R21, R21, -INF , P2 ;  /* 0xff80000015157808 */ /* 0x002fce0001000000 */
[----:B------:R0:W-:Y:S08]  /*11210*/  MUFU.TANH R47, R59 ;  /* 0x0000003b002f7308 */ /* 0x0001f00000002400 */
[----:B------:R-:W1:Y:S01]  /*11220*/  MUFU.TANH R27, R39 ;  /* 0x00000027001b7308 */ /* 0x000e620000002400 */
[----:B0-----:R-:W-:Y:S02]  /*11230*/  FSEL R59, R33, -INF , P2 ;  /* 0xff800000213b7808 */ /* 0x001fe40001000000 */
[----:B------:R-:W-:-:S02]  /*11240*/  ISETP.GT.AND P2, PT, R8, 0x28, PT ;  /* 0x000000280800780c */ /* 0x000fc40003f44270 */
[----:B------:R-:W-:-:S03]  /*11250*/  FMNMX.FTZ R20, R59, R20, !PT ;  /* 0x000000143b147209 */ /* 0x000fc60007810000 */
[----:B------:R-:W0:Y:S08]  /*11260*/  MUFU.TANH R25, R38 ;  /* 0x0000002600197308 */ /* 0x000e300000002400 */
[----:B------:R-:W-:Y:S01]  /*11270*/  MUFU.TANH R39, R51 ;  /* 0x0000003300277308 */ /* 0x000fe20000002400 */
[----:B-1----:R-:W-:-:S07]  /*11280*/  FSEL R27, R27, -INF , P6 ;  /* 0xff8000001b1b7808 */ /* 0x002fce0003000000 */
[----:B------:R-:W1:Y:S01]  /*11290*/  MUFU.TANH R44, R44 ;  /* 0x0000002c002c7308 */ /* 0x000e620000002400 */
[----:B0-----:R-:W-:-:S07]  /*112a0*/  FSEL R25, R25, -INF , P3 ;  /* 0xff80000019197808 */ /* 0x001fce0001800000 */
[----:B------:R0:W-:Y:S08]  /*112b0*/  MUFU.TANH R51, R63 ;  /* 0x0000003f00337308 */ /* 0x0001f00000002400 */
[----:B------:R-:W3:Y:S01]  /*112c0*/  MUFU.TANH R45, R45 ;  /* 0x0000002d002d7308 */ /* 0x000ee20000002400 */
[----:B0-----:R-:W-:Y:S02]  /*112d0*/  FSEL R63, R36, -INF , P3 ;  /* 0xff800000243f7808 */ /* 0x001fe40001800000 */
[----:B------:R-:W-:-:S02]  /*112e0*/  ISETP.GT.AND P3, PT, R8, 0x29, PT ;  /* 0x000000290800780c */ /* 0x000fc40003f64270 */
[----:B------:R-:W-:Y:S02]  /*112f0*/  FMNMX.FTZ R20, R63, R20, !PT ;  /* 0x000000143f147209 */ /* 0x000fe40007810000 */
[----:B-1----:R-:W-:Y:S01]  /*11300*/  FSEL R73, R44, -INF , P2 ;  /* 0xff8000002c497808 */ /* 0x002fe20001000000 */
[----:B------:R0:W-:Y:S01]  /*11310*/  MUFU.TANH R105, R61 ;  /* 0x0000003d00697308 */ /* 0x0001e20000002400 */
[----:B------:R-:W-:-:S07]  /*11320*/  FSEL R35, R35, -INF , P3 ;  /* 0xff80000023237808 */ /* 0x000fce0001800000 */
[----:B------:R-:W1:Y:S01]  /*11330*/  MUFU.TANH R42, R42 ;  /* 0x0000002a002a7308 */ /* 0x000e620000002400 */
[----:B0-----:R-:W-:Y:S02]  /*11340*/  FSEL R61, R37, -INF , P6 ;  /* 0xff800000253d7808 */ /* 0x001fe40003000000 */
[C---:B------:R-:W-:Y:S02]  /*11350*/  ISETP.GT.AND P6, PT, R8.reuse, 0x30, PT ;  /* 0x000000300800780c */ /* 0x040fe40003fc4270 */
[----:B------:R-:W-:Y:S02]  /*11360*/  FMNMX.FTZ R20, R61, R20, !PT ;  /* 0x000000143d147209 */ /* 0x000fe40007810000 */
[----:B---3--:R-:W-:Y:S01]  /*11370*/  FSEL R89, R45, -INF , P3 ;  /* 0xff8000002d597808 */ /* 0x008fe20001800000 */
[----:B------:R-:W0:Y:S01]  /*11380*/  MUFU.TANH R48, R48 ;  /* 0x0000003000307308 */ /* 0x000e220000002400 */
[----:B------:R-:W-:-:S07]  /*11390*/  ISETP.GT.AND P3, PT, R8, 0x40, PT ;  /* 0x000000400800780c */ /* 0x000fce0003f64270 */
[----:B------:R3:W-:Y:S01]  /*113a0*/  MUFU.TANH R115, R69 ;  /* 0x0000004500737308 */ /* 0x0007e20000002400 */
[----:B-1----:R-:W-:-:S07]  /*113b0*/  FSEL R29, R42, -INF , P5 ;  /* 0xff8000002a1d7808 */ /* 0x002fce0002800000 */
[----:B------:R-:W1:Y:S01]  /*113c0*/  MUFU.TANH R49, R49 ;  /* 0x0000003100317308 */ /* 0x000e620000002400 */
[----:B---3--:R-:W-:Y:S02]  /*113d0*/  FSEL R69, R40, -INF , P5 ;  /* 0xff80000028457808 */ /* 0x008fe40002800000 */
[----:B------:R-:W-:Y:S02]  /*113e0*/  ISETP.GT.AND P5, PT, R8, 0x31, PT ;  /* 0x000000310800780c */ /* 0x000fe40003fa4270 */
[----:B------:R-:W-:Y:S02]  /*113f0*/  FMNMX.FTZ R24, R69, R20, !PT ;  /* 0x0000001445187209 */ /* 0x000fe40007810000 */
[----:B0-----:R-:W-:Y:S01]  /*11400*/  FSEL R91, R48, -INF , P6 ;  /* 0xff800000305b7808 */ /* 0x001fe20003000000 */
[----:B------:R0:W-:Y:S01]  /*11410*/  MUFU.TANH R10, R71 ;  /* 0x00000047000a7308 */ /* 0x0001e20000002400 */
[----:B------:R-:W-:-:S07]  /*11420*/  FSEL R39, R39, -INF , P5 ;  /* 0xff80000027277808 */ /* 0x000fce0002800000 */
[----:B------:R-:W3:Y:S01]  /*11430*/  MUFU.TANH R46, R46 ;  /* 0x0000002e002e7308 */ /* 0x000ee20000002400 */
[----:B0-----:R-:W-:Y:S02]  /*11440*/  FSEL R71, R41, -INF , P4 ;  /* 0xff80000029477808 */ /* 0x001fe40002000000 */
[C---:B------:R-:W-:Y:S02]  /*11450*/  ISETP.GT.AND P4, PT, R8.reuse, 0x38, PT ;  /* 0x000000380800780c */ /* 0x040fe40003f84270 */
[----:B------:R-:W-:Y:S02]  /*11460*/  FMNMX.FTZ R24, R71, R24, !PT ;  /* 0x0000001847187209 */ /* 0x000fe40007810000 */
[----:B-1----:R-:W-:Y:S01]  /*11470*/  FSEL R93, R49, -INF , P5 ;  /* 0xff800000315d7808 */ /* 0x002fe20002800000 */
[----:B------:R-:W0:Y:S01]  /*11480*/  MUFU.TANH R52, R52 ;  /* 0x0000003400347308 */ /* 0x000e220000002400 */
[----:B------:R-:W-:Y:S02]  /*11490*/  FMNMX.FTZ R24, R73, R24, !PT ;  /* 0x0000001849187209 */ /* 0x000fe40007810000 */
[----:B------:R-:W-:-:S02]  /*114a0*/  ISETP.GT.AND P5, PT, R8, 0x48, PT ;  /* 0x000000480800780c */ /* 0x000fc40003fa4270 */
[----:B------:R-:W-:-:S03]  /*114b0*/  FMNMX.FTZ R24, R89, R24, !PT ;  /* 0x0000001859187209 */ /* 0x000fc60007810000 */
[----:B------:R-:W1:Y:S01]  /*114c0*/  MUFU.TANH R53, R53 ;  /* 0x0000003500357308 */ /* 0x000e620000002400 */
[----:B------:R-:W-:Y:S02]  /*114d0*/  FMNMX.FTZ R24, R91, R24, !PT ;  /* 0x000000185b187209 */ /* 0x000fe40007810000 */
[----:B---3--:R-:W-:Y:S02]  /*114e0*/  FSEL R33, R46, -INF , P2 ;  /* 0xff8000002e217808 */ /* 0x008fe40001000000 */
[----:B------:R-:W-:Y:S02]  /*114f0*/  ISETP.GT.AND P2, PT, R8, 0x39, PT ;  /* 0x000000390800780c */ /* 0x000fe40003f44270 */
[----:B------:R-:W-:Y:S01]  /*11500*/  FMNMX.FTZ R24, R93, R24, !PT ;  /* 0x000000185d187209 */ /* 0x000fe20007810000 */
[----:B------:R-:W3:Y:S01]  /*11510*/  MUFU.TANH R50, R50 ;  /* 0x0000003200327308 */ /* 0x000ee20000002400 */
[----:B0-----:R-:W-:Y:S02]  /*11520*/  FSEL R95, R52, -INF , P4 ;  /* 0xff800000345f7808 */ /* 0x001fe40002000000 */
[----:B------:R-:W-:-:S02]  /*11530*/  FSEL R43, R43, -INF , P2 ;  /* 0xff8000002b2b7808 */ /* 0x000fc40001000000 */
[----:B------:R-:W-:-:S03]  /*11540*/  FMNMX.FTZ R24, R95, R24, !PT ;  /* 0x000000185f187209 */ /* 0x000fc60007810000 */
[----:B------:R-:W0:Y:S01]  /*11550*/  MUFU.TANH R56, R56 ;  /* 0x0000003800387308 */ /* 0x000e220000002400 */
[----:B-1----:R-:W-:Y:S02]  /*11560*/  FSEL R97, R53, -INF , P2 ;  /* 0xff80000035617808 */ /* 0x002fe40001000000 */
[----:B------:R-:W-:Y:S02]  /*11570*/  ISETP.GT.AND P2, PT, R8, 0x50, PT ;  /* 0x000000500800780c */ /* 0x000fe40003f44270 */
[----:B------:R-:W-:-:S03]  /*11580*/  FMNMX.FTZ R24, R97, R24, !PT ;  /* 0x0000001861187209 */ /* 0x000fc60007810000 */
[----:B------:R-:W1:Y:S01]  /*11590*/  MUFU.TANH R57, R57 ;  /* 0x0000003900397308 */ /* 0x000e620000002400 */
[----:B---3--:R-:W-:Y:S02]  /*115a0*/  FSEL R37, R50, -INF , P6 ;  /* 0xff80000032257808 */ /* 0x008fe40003000000 */
[----:B------:R-:W-:-:S04]  /*115b0*/  ISETP.GT.AND P6, PT, R8, 0x41, PT ;  /* 0x000000410800780c */ /* 0x000fc80003fc4270 */
[----:B------:R-:W-:Y:S01]  /*115c0*/  FSEL R47, R47, -INF , P6 ;  /* 0xff8000002f2f7808 */ /* 0x000fe20003000000 */
[----:B------:R-:W3:Y:S01]  /*115d0*/  MUFU.TANH R54, R54 ;  /* 0x0000003600367308 */ /* 0x000ee20000002400 */
[----:B0-----:R-:W-:-:S04]  /*115e0*/  FSEL R99, R56, -INF , P3 ;  /* 0xff80000038637808 */ /* 0x001fc80001800000 */
        /* <DEDUP_REMOVED lines=10> */
[----:B0-----:R-:W-:Y:S02]  /*11690*/  FSEL R103, R60, -INF , P5 ;  /* 0xff8000003c677808 */ /* 0x001fe40002800000 */
[----:B------:R-:W-:Y:S02]  /*116a0*/  FSEL R51, R51, -INF , P4 ;  /* 0xff80000033337808 */ /* 0x000fe40002000000 */
[----:B------:R-:W-:Y:S02]  /*116b0*/  FMNMX.FTZ R24, R103, R24, !PT ;  /* 0x0000001867187209 */ /* 0x000fe40007810000 */
[----:B------:R-:W-:Y:S01]  /*116c0*/  ISETP.GT.AND P4, PT, R8, 0x60, PT ;  /* 0x000000600800780c */ /* 0x000fe20003f84270 */
[----:B------:R-:W0:Y:S01]  /*116d0*/  MUFU.TANH R62, R62 ;  /* 0x0000003e003e7308 */ /* 0x000e220000002400 */
[----:B-1----:R-:W-:-:S02]  /*116e0*/  FSEL R45, R58, -INF , P3 ;  /* 0xff8000003a2d7808 */ /* 0x002fc40001800000 */
[----:B------:R-:W-:Y:S02]  /*116f0*/  ISETP.GT.AND P3, PT, R8, 0x51, PT ;  /* 0x000000510800780c */ /* 0x000fe40003f64270 */
[----:B------:R-:W-:Y:S02]  /*11700*/  FMNMX.FTZ R24, R105, R24, !PT ;  /* 0x0000001869187209 */ /* 0x000fe40007810000 */
[----:B------:R-:W-:Y:S01]  /*11710*/  FSEL R111, R111, -INF , P3 ;  /* 0xff8000006f6f7808 */ /* 0x000fe20001800000 */
[----:B------:R-:W1:Y:S01]  /*11720*/  MUFU.TANH R68, R68 ;  /* 0x0000004400447308 */ /* 0x000e620000002400 */
[----:B---3--:R-:W-:Y:S02]  /*11730*/  FSEL R109, R64, -INF , P2 ;  /* 0xff800000406d7808 */ /* 0x008fe40001000000 */
[----:B------:R-:W-:Y:S01]  /*11740*/  FSEL R57, R9, -INF , P3 ;  /* 0xff80000009397808 */ /* 0x000fe20001800000 */
[----:B------:R-:W-:Y:S01]  /*11750*/  FMUL.FTZ R9, R85, UR4 ;  /* 0x0000000455097c20 */ /* 0x000fe20008410000 */
[----:B------:R-:W-:-:S02]  /*11760*/  FMNMX.FTZ R24, R109, R24, !PT ;  /* 0x000000186d187209 */ /* 0x000fc40007810000 */
[----:B------:R-:W-:Y:S01]  /*11770*/  ISETP.GT.AND P3, PT, R8, 0x61, PT ;  /* 0x000000610800780c */ /* 0x000fe20003f64270 */
[----:B------:R-:W3:Y:S01]  /*11780*/  MUFU.TANH R72, R72 ;  /* 0x0000004800487308 */ /* 0x000ee20000002400 */
[----:B0-----:R-:W-:Y:S02]  /*11790*/  FSEL R49, R62, -INF , P5 ;  /* 0xff8000003e317808 */ /* 0x001fe40002800000 */
[----:B------:R-:W-:Y:S02]  /*117a0*/  ISETP.GT.AND P5, PT, R8, 0x59, PT ;  /* 0x000000590800780c */ /* 0x000fe40003fa4270 */
[----:B------:R-:W-:Y:S02]  /*117b0*/  FMNMX.FTZ R24, R111, R24, !PT ;  /* 0x000000186f187209 */ /* 0x000fe40007810000 */
[----:B------:R-:W-:Y:S01]  /*117c0*/  FSEL R115, R115, -INF , P5 ;  /* 0xff80000073737808 */ /* 0x000fe20002800000 */
[----:B------:R-:W0:Y:S01]  /*117d0*/  MUFU.TANH R66, R66 ;  /* 0x0000004200427308 */ /* 0x000e220000002400 */
[----:B-1----:R-:W-:-:S04]  /*117e0*/  FSEL R113, R68, -INF , P6 ;  /* 0xff80000044717808 */ /* 0x002fc80003000000 */
[----:B------:R-:W-:-:S03]  /*117f0*/  FMNMX.FTZ R24, R113, R24, !PT ;  /* 0x0000001871187209 */ /* 0x000fc60007810000 */
[----:B------:R-:W1:Y:S01]  /*11800*/  MUFU.TANH R14, R14 ;  /* 0x0000000e000e7308 */ /* 0x000e620000002400 */
[----:B---3--:R-:W-:Y:S02]  /*11810*/  FSEL R117, R72, -INF , P4 ;  /* 0xff80000048757808 */ /* 0x008fe40002000000 */
[----:B------:R-:W-:-:S04]  /*11820*/  FMNMX.FTZ R24, R115, R24, !PT ;  /* 0x0000001873187209 */ /* 0x000fc80007810000 */
[----:B------:R-:W-:Y:S01]  /*11830*/  FMNMX.FTZ R24, R117, R24, !PT ;  /* 0x0000001875187209 */ /* 0x000fe20007810000 */
[----:B------:R-:W-:Y:S01]  /*11840*/  MUFU.TANH R70, R70 ;  /* 0x0000004600467308 */ /* 0x000fe20000002400 */
[----:B0-----:R-:W-:Y:S02]  /*11850*/  FSEL R53, R66, -INF , P2 ;  /* 0xff80000042357808 */ /* 0x001fe40001000000 */
[----:B------:R-:W-:-:S05]  /*11860*/  ISETP.GT.AND P2, PT, R8, 0x68, PT ;  /* 0x000000680800780c */ /* 0x000fca0003f44270 */
[----:B------:R-:W0:Y:S01]  /*11870*/  MUFU.TANH R76, R76 ;  /* 0x0000004c004c7308 */ /* 0x000e220000002400 */
[----:B-1----:R-:W-:-:S04]  /*11880*/  FSEL R119, R14, -INF , P3 ;  /* 0xff8000000e777808 */ /* 0x002fc80001800000 */
[----:B------:R-:W-:-:S03]  /*11890*/  FMNMX.FTZ R24, R119, R24, !PT ;  /* 0x0000001877187209 */ /* 0x000fc60007810000 */
[----:B------:R1:W-:Y:S08]  /*118a0*/  MUFU.TANH R123, R77 ;  /* 0x0000004d007b7308 */ /* 0x0003f00000002400 */
[----:B------:R-:W-:Y:S01]  /*118b0*/  MUFU.TANH R74, R74 ;  /* 0x0000004a004a7308 */ /* 0x000fe20000002400 */
[----:B0-----:R-:W-:Y:S02]  /*118c0*/  FSEL R121, R76, -INF , P2 ;  /* 0xff8000004c797808 */ /* 0x001fe40001000000 */
[----:B-1----:R-:W-:Y:S01]  /*118d0*/  FSEL R77, R10, -INF , P5 ;  /* 0xff8000000a4d7808 */ /* 0x002fe20002800000 */
[----:B------:R-:W-:Y:S01]  /*118e0*/  IMAD.U32 R10, RZ, RZ, UR5 ;  /* 0x00000005ff0a7e24 */ /* 0x000fe2000f8e00ff */
[----:B------:R-:W-:-:S02]  /*118f0*/  ISETP.GT.AND P5, PT, R8, 0x70, PT ;  /* 0x000000700800780c */ /* 0x000fc40003fa4270 */
[----:B------:R-:W-:Y:S01]  /*11900*/  FMNMX.FTZ R24, R121, R24, !PT ;  /* 0x0000001879187209 */ /* 0x000fe20007810000 */
[----:B------:R-:W0:Y:S08]  /*11910*/  MUFU.TANH R80, R80 ;  /* 0x0000005000507308 */ /* 0x000e300000002400 */
[----:B------:R1:W3:Y:S08]  /*11920*/  MUFU.TANH R20, R75 ;  /* 0x0000004b00147308 */ /* 0x0002f00000002400 */
[----:B------:R4:W2:Y:S01]  /*11930*/  MUFU.TANH R127, R81 ;  /* 0x00000051007f7308 */ /* 0x0008a20000002400 */
[----:B-1----:R-:W-:-:S02]  /*11940*/  FSEL R75, R70, -INF , P6 ;  /* 0xff800000464b7808 */ /* 0x002fc40003000000 */
[----:B------:R-:W-:Y:S02]  /*11950*/  ISETP.GT.AND P6, PT, R8, 0x69, PT ;  /* 0x000000690800780c */ /* 0x000fe40003fc4270 */
[----:B0-----:R-:W-:Y:S02]  /*11960*/  FSEL R125, R80, -INF , P5 ;  /* 0xff800000507d7808 */ /* 0x001fe40002800000 */
[----:B------:R-:W-:Y:S01]  /*11970*/  FSEL R123, R123, -INF , P6 ;  /* 0xff8000007b7b7808 */ /* 0x000fe20003000000 */
[----:B------:R-:W0:Y:S01]  /*11980*/  MUFU.TANH R78, R78 ;  /* 0x0000004e004e7308 */ /* 0x000e220000002400 */
[----:B----4-:R-:W-:Y:S02]  /*11990*/  FSEL R81, R74, -INF , P4 ;  /* 0xff8000004a517808 */ /* 0x010fe40002000000 */
[----:B------:R-:W-:Y:S02]  /*119a0*/  ISETP.GT.AND P4, PT, R8, 0x71, PT ;  /* 0x000000710800780c */ /* 0x000fe40003f84270 */
[----:B------:R-:W-:-:S02]  /*119b0*/  FMNMX.FTZ R24, R123, R24, !PT ;  /* 0x000000187b187209 */ /* 0x000fc40007810000 */
[----:B---3--:R-:W-:Y:S01]  /*119c0*/  FSEL R85, R20, -INF , P3 ;  /* 0xff80000014557808 */ /* 0x008fe20001800000 */
[----:B------:R-:W1:Y:S01]  /*119d0*/  MUFU.TANH R84, R84 ;  /* 0x0000005400547308 */ /* 0x000e620000002400 */
[----:B------:R-:W-:Y:S02]  /*119e0*/  ISETP.GT.AND P3, PT, R8, 0x78, PT ;  /* 0x000000780800780c */ /* 0x000fe40003f64270 */
[----:B--2---:R-:W-:Y:S02]  /*119f0*/  FSEL R127, R127, -INF , P4 ;  /* 0xff8000007f7f7808 */ /* 0x004fe40002000000 */
[----:B------:R-:W-:-:S03]  /*11a00*/  FMNMX.FTZ R24, R125, R24, !PT ;  /* 0x000000187d187209 */ /* 0x000fc60007810000 */
[----:B------:R-:W2:Y:S01]  /*11a10*/  MUFU.TANH R9, R9 ;  /* 0x0000000900097308 */ /* 0x000ea20000002400 */
[----:B0-----:R-:W-:Y:S02]  /*11a20*/  FSEL R107, R78, -INF , P2 ;  /* 0xff8000004e6b7808 */ /* 0x001fe40001000000 */
[----:B------:R-:W-:Y:S02]  /*11a30*/  ISETP.GT.AND P2, PT, R8, 0x79, PT ;  /* 0x000000790800780c */ /* 0x000fe40003f44270 */
[----:B------:R-:W-:-:S03]  /*11a40*/  FMNMX.FTZ R24, R127, R24, !PT ;  /* 0x000000187f187209 */ /* 0x000fc60007810000 */
[----:B------:R-:W0:Y:S01]  /*11a50*/  MUFU.TANH R82, R82 ;  /* 0x0000005200527308 */ /* 0x000e220000002400 */
[----:B-1----:R-:W-:-:S04]  /*11a60*/  FSEL R129, R84, -INF , P3 ;  /* 0xff80000054817808 */ /* 0x002fc80001800000 */
[----:B------:R-:W-:-:S03]  /*11a70*/  FMNMX.FTZ R24, R129, R24, !PT ;  /* 0x0000001881187209 */ /* 0x000fc60007810000 */
[----:B------:R-:W1:Y:S01]  /*11a80*/  MUFU.TANH R83, R83 ;  /* 0x0000005300537308 */ /* 0x000e620000002400 */
[----:B--2---:R-:W-:-:S04]  /*11a90*/  FSEL R131, R9, -INF , P2 ;  /* 0xff80000009837808 */ /* 0x004fc80001000000 */
[----:B------:R-:W-:-:S03]  /*11aa0*/  FMNMX.FTZ R24, R131, R24, !PT ;  /* 0x0000001883187209 */ /* 0x000fc60007810000 */
[----:B------:R-:W2:Y:S02]  /*11ab0*/  MUFU.TANH R86, R86 ;  /* 0x0000005600567308 */ /* 0x000ea40000002400 */
[----:B------:R-:W3:Y:S02]  /*11ac0*/  SHFL.BFLY PT, R9, R24, 0x2, 0x1f ;  /* 0x0c401f0018097f89 */ /* 0x000ee400000e0000 */
[----:B---3--:R-:W-:-:S05]  /*11ad0*/  FMNMX.FTZ R14, R24, R9, !PT ;  /* 0x00000009180e7209 */ /* 0x008fca0007810000 */
[----:B------:R-:W3:Y:S02]  /*11ae0*/  SHFL.BFLY PT, R9, R14, 0x1, 0x1f ;  /* 0x0c201f000e097f89 */ /* 0x000ee400000e0000 */
[----:B---3--:R-:W-:Y:S02]  /*11af0*/  FMNMX.FTZ R9, R14, R9, !PT ;  /* 0x000000090e097209 */ /* 0x008fe40007810000 */
[----:B------:R0:W3:Y:S02]  /*11b00*/  MUFU.TANH R14, R87 ;  /* 0x00000057000e7308 */ /* 0x0000e40000002400 */
[C---:B------:R-:W-:Y:S01]  /*11b10*/  FSETP.NEU.FTZ.AND P0, PT, R9.reuse, -INF , PT ;  /* 0xff8000000900780b */ /* 0x040fe20003f1d000 */
[----:B------:R-:W-:-:S05]  /*11b20*/  FMUL.FTZ R8, R9, R10 ;  /* 0x0000000a09087220 */ /* 0x000fca0000410000 */
[----:B------:R-:W-:Y:S02]  /*11b30*/  FSEL R8, R8, RZ, P0 ;  /* 0x000000ff08087208 */ /* 0x000fe40000000000 */
[----:B------:R-:W-:Y:S02]  /*11b40*/  ISETP.NE.AND P0, PT, R12, RZ, PT ;  /* 0x000000ff0c00720c */ /* 0x000fe40003f05270 */
[----:B------:R4:W3:Y:S01]  /*11b50*/  MUFU.TANH R12, R79 ;  /* 0x0000004f000c7308 */ /* 0x0008e20000002400 */
[-CC-:B------:R-:W-:Y:S01]  /*11b60*/  FFMA.FTZ R174, R73, R10.reuse, -R8.reuse ;  /* 0x0000000a49ae7223 */ /* 0x180fe20000010808 */
[----:B0-----:R-:W-:Y:S01]  /*11b70*/  FSEL R87, R82, -INF , P5 ;  /* 0xff80000052577808 */ /* 0x001fe20002800000 */
[-CC-:B------:R-:W-:Y:S01]  /*11b80*/  FFMA.FTZ R168, R91, R10.reuse, -R8.reuse ;  /* 0x0000000a5ba87223 */ /* 0x180fe20000010808 */
[----:B-1----:R-:W-:Y:S01]  /*11b90*/  FSEL R91, R83, -INF , P4 ;  /* 0xff800000535b7808 */ /* 0x002fe20002000000 */
[-CC-:B------:R-:W-:Y:S01]  /*11ba0*/  FFMA.FTZ R182, R55, R10.reuse, -R8.reuse ;  /* 0x0000000a37b67223 */ /* 0x180fe20000010808 */
[-CC-:B------:R-:W-:Y:S01]  /*11bb0*/  FFMA.FTZ R55, R67, R10.reuse, -R8.reuse ;  /* 0x0000000a43377223 */ /* 0x180fe20000010808 */
[-CC-:B------:R-:W-:Y:S01]  /*11bc0*/  FFMA.FTZ R67, R93, R10.reuse, -R8.reuse ;  /* 0x0000000a5d437223 */ /* 0x180fe20000010808 */
[----:B--2---:R-:W-:Y:S01]  /*11bd0*/  FSEL R93, R86, -INF , P3 ;  /* 0xff800000565d7808 */ /* 0x004fe20001800000 */
[--C-:B----4-:R-:W-:Y:S01]  /*11be0*/  FFMA.FTZ R79, R6, R10, -R8.reuse ;  /* 0x0000000a064f7223 */ /* 0x110fe20000010808 */
[----:B------:R-:W-:Y:S01]  /*11bf0*/  FMNMX.FTZ R6, R3, R4, !PT ;  /* 0x0000000403067209 */ /* 0x000fe20007810000 */
[-CC-:B------:R-:W-:Y:S01]  /*11c00*/  FFMA.FTZ R172, R69, R10.reuse, -R8.reuse ;  /* 0x0000000a45ac7223 */ /* 0x180fe20000010808 */
[-CC-:B------:R-:W-:Y:S01]  /*11c10*/  FFMA.FTZ R69, R97, R10.reuse, -R8.reuse ;  /* 0x0000000a61457223 */ /* 0x180fe20000010808 */
[----:B---3--:R-:W-:Y:S01]  /*11c20*/  FSEL R97, R14, -INF , P2 ;  /* 0xff8000000e617808 */ /* 0x008fe20001000000 */
[--C-:B------:R-:W-:Y:S01]  /*11c30*/  FFMA.FTZ R180, R11, R10, -R8.reuse ;  /* 0x0000000a0bb47223 */ /* 0x100fe20000010808 */
[----:B------:R-:W-:Y:S01]  /*11c40*/  FMNMX.FTZ R6, R7, R6, !PT ;  /* 0x0000000607067209 */ /* 0x000fe20007810000 */
[----:B------:R-:W-:Y:S01]  /*11c50*/  MUFU.EX2 R79, R79 ;  /* 0x0000004f004f7308 */ /* 0x000fe20000000800 */
[----:B------:R-:W-:Y:S01]  /*11c60*/  FSEL R73, R12, -INF , P6 ;  /* 0xff8000000c497808 */ /* 0x000fe20003000000 */
[--C-:B------:R-:W-:Y:S01]  /*11c70*/  FFMA.FTZ R176, R65, R10, -R8.reuse ;  /* 0x0000000a41b07223 */ /* 0x100fe20000010808 */
[----:B------:R-:W-:Y:S01]  /*11c80*/  FMNMX.FTZ R6, R13, R6, !PT ;  /* 0x000000060d067209 */ /* 0x000fe20007810000 */
[-CC-:B------:R-:W-:Y:S01]  /*11c90*/  FFMA.FTZ R59, R59, R10.reuse, -R8.reuse ;  /* 0x0000000a3b3b7223 */ /* 0x180fe20000010808 */
[-CC-:B------:R-:W-:Y:S01]  /*11ca0*/  FFMA.FTZ R178, R63, R10.reuse, -R8.reuse ;  /* 0x0000000a3fb27223 */ /* 0x180fe20000010808 */
        /* <DEDUP_REMOVED lines=18> */
[----:B------:R-:W2:Y:S01]  /*11dd0*/  MUFU.EX2 R55, R55 ;  /* 0x0000003700377308 */ /* 0x000ea20000000800 */
        /* <DEDUP_REMOVED lines=11> */
[----:B------:R-:W-:Y:S01]  /*11e90*/  FFMA.FTZ R105, R131, R10, -R8 ;  /* 0x0000000a83697223 */ /* 0x000fe20000010808 */
[----:B------:R-:W-:-:S02]  /*11ea0*/  MOV R131, R151 ;  /* 0x0000009700837202 */ /* 0x000fc40000000f00 */
[----:B------:R-:W-:Y:S01]  /*11eb0*/  FMNMX.FTZ R6, R37, R6, !PT ;  /* 0x0000000625067209 */ /* 0x000fe20007810000 */
[----:B------:R-:W4:Y:S01]  /*11ec0*/  MUFU.EX2 R59, R59 ;  /* 0x0000003b003b7308 */ /* 0x000f220000000800 */
[-C--:B------:R-:W-:Y:S02]  /*11ed0*/  MOV R129, R151.reuse ;  /* 0x0000009700817202 */ /* 0x080fe40000000f00 */
[----:B------:R-:W-:Y:S02]  /*11ee0*/  FMNMX.FTZ R6, R39, R6, !PT ;  /* 0x0000000627067209 */ /* 0x000fe40007810000 */
[-C--:B------:R-:W-:Y:S02]  /*11ef0*/  MOV R127, R151.reuse ;  /* 0x00000097007f7202 */ /* 0x080fe40000000f00 */
[----:B------:R-:W-:Y:S01]  /*11f00*/  FMNMX.FTZ R6, R41, R6, !PT ;  /* 0x0000000629067209 */ /* 0x000fe20007810000 */
[----:B------:R-:W4:Y:S01]  /*11f10*/  MUFU.EX2 R178, R178 ;  /* 0x000000b200b27308 */ /* 0x000f220000000800 */
[----:B------:R-:W-:-:S02]  /*11f20*/  MOV R125, R151 ;  /* 0x00000097007d7202 */ /* 0x000fc40000000f00 */
[----:B------:R-:W-:Y:S02]  /*11f30*/  FMNMX.FTZ R6, R43, R6, !PT ;  /* 0x000000062b067209 */ /* 0x000fe40007810000 */
[-C--:B------:R-:W-:Y:S02]  /*11f40*/  MOV R123, R151.reuse ;  /* 0x00000097007b7202 */ /* 0x080fe40000000f00 */
[----:B------:R-:W-:Y:S01]  /*11f50*/  FMNMX.FTZ R6, R45, R6, !PT ;  /* 0x000000062d067209 */ /* 0x000fe20007810000 */
[----:B------:R-:W4:Y:S01]  /*11f60*/  MUFU.EX2 R61, R61 ;  /* 0x0000003d003d7308 */ /* 0x000f220000000800 */
[-C--:B------:R-:W-:Y:S02]  /*11f70*/  MOV R121, R151.reuse ;  /* 0x0000009700797202 */ /* 0x080fe40000000f00 */
[----:B------:R-:W-:Y:S02]  /*11f80*/  FMNMX.FTZ R6, R47, R6, !PT ;  /* 0x000000062f067209 */ /* 0x000fe40007810000 */
[----:B------:R-:W-:-:S02]  /*11f90*/  MOV R119, R151 ;  /* 0x0000009700777202 */ /* 0x000fc40000000f00 */
[----:B------:R-:W-:Y:S01]  /*11fa0*/  FMNMX.FTZ R6, R49, R6, !PT ;  /* 0x0000000631067209 */ /* 0x000fe20007810000 */
[----:B------:R-:W-:Y:S01]  /*11fb0*/  MUFU.EX2 R172, R172 ;  /* 0x000000ac00ac7308 */ /* 0x000fe20000000800 */
[-C--:B------:R-:W-:Y:S02]  /*11fc0*/  MOV R117, R151.reuse ;  /* 0x0000009700757202 */ /* 0x080fe40000000f00 */
[----:B------:R-:W-:Y:S02]  /*11fd0*/  FMNMX.FTZ R6, R51, R6, !PT ;  /* 0x0000000633067209 */ /* 0x000fe40007810000 */
[-C--:B------:R-:W-:Y:S02]  /*11fe0*/  MOV R115, R151.reuse ;  /* 0x0000009700737202 */ /* 0x080fe40000000f00 */
[----:B------:R-:W-:Y:S01]  /*11ff0*/  FMNMX.FTZ R6, R53, R6, !PT ;  /* 0x0000000635067209 */ /* 0x000fe20007810000 */
[----:B------:R-:W-:Y:S01]  /*12000*/  MUFU.EX2 R63, R63 ;  /* 0x0000003f003f7308 */ /* 0x000fe20000000800 */
[----:B------:R-:W-:-:S02]  /*12010*/  MOV R113, R151 ;  /* 0x0000009700717202 */ /* 0x000fc40000000f00 */
[----:B------:R-:W-:Y:S02]  /*12020*/  FMNMX.FTZ R6, R57, R6, !PT ;  /* 0x0000000639067209 */ /* 0x000fe40007810000 */
[----:B------:R-:W-:Y:S02]  /*12030*/  MOV R111, R151 ;  /* 0x00000097006f7202 */ /* 0x000fe40000000f00 */
        /* <DEDUP_REMOVED lines=14> */
[----:B------:R-:W-:Y:S01]  /*12120*/  FMNMX.FTZ R11, R97, R6, !PT ;  /* 0x00000006610b7209 */ /* 0x000fe20007810000 */
[----:B------:R-:W-:Y:S01]  /*12130*/  FFMA.FTZ R6, R109, R10, -R8 ;  /* 0x0000000a6d067223 */ /* 0x000fe20000010808 */
[----:B------:R-:W-:-:S03]  /*12140*/  MOV R109, R151 ;  /* 0x00000097006d7202 */ /* 0x000fc60000000f00 */
[----:B------:R-:W0:Y:S01]  /*12150*/  SHFL.BFLY PT, R12, R11, 0x2, 0x1f ;  /* 0x0c401f000b0c7f89 */ /* 0x000e2200000e0000 */
        /* <DEDUP_REMOVED lines=14> */
[----:B------:R-:W-:-:S03]  /*12240*/  ISETP.GE.AND P2, PT, R152, 0x81, PT ;  /* 0x000000819800780c */ /* 0x000fc60003f46270 */
[----:B------:R-:W-:Y:S01]  /*12250*/  MUFU.EX2 R95, R95 ;  /* 0x0000005f005f7308 */ /* 0x000fe20000000800 */
[-CC-:B------:R-:W-:Y:S01]  /*12260*/  FFMA.FTZ R181, R3, R10.reuse, -R32.reuse ;  /* 0x0000000a03b57223 */ /* 0x180fe20000010820 */
[-CC-:B------:R-:W-:Y:S01]  /*12270*/  FFMA.FTZ R4, R4, R10.reuse, -R32.reuse ;  /* 0x0000000a04047223 */ /* 0x180fe20000010820 */
[-CC-:B------:R-:W-:Y:S01]  /*12280*/  FFMA.FTZ R183, R7, R10.reuse, -R32.reuse ;  /* 0x0000000a07b77223 */ /* 0x180fe20000010820 */
[----:B------:R-:W-:Y:S01]  /*12290*/  FADD.FTZ R3, R180, R79 ;  /* 0x0000004fb4037221 */ /* 0x000fe20000010000 */
[-CC-:B------:R-:W-:Y:S01]  /*122a0*/  FFMA.FTZ R8, R13, R10.reuse, -R32.reuse ;  /* 0x0000000a0d087223 */ /* 0x180fe20000010820 */
[-CC-:B------:R-:W-:Y:S01]  /*122b0*/  FFMA.FTZ R177, R15, R10.reuse, -R32.reuse ;  /* 0x0000000a0fb17223 */ /* 0x180fe20000010820 */
[-CC-:B------:R-:W-:Y:S01]  /*122c0*/  FFMA.FTZ R12, R21, R10.reuse, -R32.reuse ;  /* 0x0000000a150c7223 */ /* 0x180fe20000010820 */
[----:B------:R-:W-:Y:S01]  /*122d0*/  MUFU.EX2 R181, R181 ;  /* 0x000000b500b57308 */ /* 0x000fe20000000800 */
[----:B-1----:R-:W-:Y:S01]  /*122e0*/  FADD.FTZ R30, R182, R3 ;  /* 0x00000003b61e7221 */ /* 0x002fe20000010000 */
[-CC-:B------:R-:W-:Y:S01]  /*122f0*/  FFMA.FTZ R179, R25, R10.reuse, -R32.reuse ;  /* 0x0000000a19b37223 */ /* 0x180fe20000010820 */
[-CC-:B------:R-:W-:Y:S01]  /*12300*/  FFMA.FTZ R14, R27, R10.reuse, -R32.reuse ;  /* 0x0000000a1b0e7223 */ /* 0x180fe20000010820 */
[-C--:B------:R-:W-:Y:S01]  /*12310*/  FFMA.FTZ R173, R29, R10.reuse, -R32 ;  /* 0x0000000a1dad7223 */ /* 0x080fe20000010820 */
[----:B--2---:R-:W-:Y:S01]  /*12320*/  FADD.FTZ R3, R55, R30 ;  /* 0x0000001e37037221 */ /* 0x004fe20000010000 */
[-CC-:B------:R-:W-:Y:S01]  /*12330*/  FFMA.FTZ R20, R31, R10.reuse, -R32.reuse ;  /* 0x0000000a1f147223 */ /* 0x180fe20000010820 */
[-CC-:B------:R-:W-:Y:S01]  /*12340*/  FFMA.FTZ R175, R33, R10.reuse, -R32.reuse ;  /* 0x0000000a21af7223 */ /* 0x180fe20000010820 */
[----:B------:R-:W0:Y:S01]  /*12350*/  MUFU.EX2 R4, R4 ;  /* 0x0000000400047308 */ /* 0x000e220000000800 */
[----:B---3--:R-:W-:Y:S01]  /*12360*/  FADD.FTZ R34, R176, R3 ;  /* 0x00000003b0227221 */ /* 0x008fe20000010000 */
[-CC-:B------:R-:W-:Y:S01]  /*12370*/  FFMA.FTZ R24, R35, R10.reuse, -R32.reuse ;  /* 0x0000000a23187223 */ /* 0x180fe20000010820 */
[-CC-:B------:R-:W-:Y:S01]  /*12380*/  FFMA.FTZ R169, R37, R10.reuse, -R32.reuse ;  /* 0x0000000a25a97223 */ /* 0x180fe20000010820 */
[-C--:B------:R-:W-:Y:S01]  /*12390*/  FFMA.FTZ R26, R39, R10.reuse, -R32 ;  /* 0x0000000a271a7223 */ /* 0x080fe20000010820 */
[----:B----4-:R-:W-:Y:S01]  /*123a0*/  FADD.FTZ R3, R59, R34 ;  /* 0x000000223b037221 */ /* 0x010fe20000010000 */
[-CC-:B------:R-:W-:Y:S01]  /*123b0*/  FFMA.FTZ R171, R41, R10.reuse, -R32.reuse ;  /* 0x0000000a29ab7223 */ /* 0x180fe20000010820 */
[-CC-:B------:R-:W-:Y:S01]  /*123c0*/  FFMA.FTZ R28, R43, R10.reuse, -R32.reuse ;  /* 0x0000000a2b1c7223 */ /* 0x180fe20000010820 */
[----:B------:R-:W1:Y:S01]  /*123d0*/  MUFU.EX2 R183, R183 ;  /* 0x000000b700b77308 */ /* 0x000e620000000800 */
[----:B------:R-:W-:Y:S01]  /*123e0*/  FADD.FTZ R36, R178, R3 ;  /* 0x00000003b2247221 */ /* 0x000fe20000010000 */
[-CC-:B------:R-:W-:Y:S01]  /*123f0*/  FFMA.FTZ R165, R45, R10.reuse, -R32.reuse ;  /* 0x0000000a2da57223 */ /* 0x180fe20000010820 */
[-CC-:B------:R-:W-:Y:S01]  /*12400*/  FFMA.FTZ R30, R47, R10.reuse, -R32.reuse ;  /* 0x0000000a2f1e7223 */ /* 0x180fe20000010820 */
[-C--:B------:R-:W-:Y:S01]  /*12410*/  FFMA.FTZ R167, R49, R10.reuse, -R32 ;  /* 0x0000000a31a77223 */ /* 0x080fe20000010820 */
[----:B------:R-:W-:Y:S01]  /*12420*/  FADD.FTZ R7, R61, R36 ;  /* 0x000000243d077221 */ /* 0x000fe20000010000 */
[-CC-:B------:R-:W-:Y:S01]  /*12430*/  FFMA.FTZ R51, R51, R10.reuse, -R32.reuse ;  /* 0x0000000a33337223 */ /* 0x180fe20000010820 */
[-C--:B------:R-:W-:Y:S01]  /*12440*/  FFMA.FTZ R53, R53, R10.reuse, -R32 ;  /* 0x0000000a35357223 */ /* 0x080fe20000010820 */
[----:B------:R-:W2:Y:S01]  /*12450*/  MUFU.EX2 R8, R8 ;  /* 0x0000000800087308 */ /* 0x000ea20000000800 */
[----:B0-----:R-:W-:Y:S01]  /*12460*/  FADD.FTZ R34, R181, R4 ;  /* 0x00000004b5227221 */ /* 0x001fe20000010000 */
[----:B------:R-:W-:Y:S01]  /*12470*/  FADD.FTZ R38, R172, R7 ;  /* 0x00000007ac267221 */ /* 0x000fe20000010000 */
[-CC-:B------:R-:W-:Y:S01]  /*12480*/  FFMA.FTZ R57, R57, R10.reuse, -R32.reuse ;  /* 0x0000000a39397223 */ /* 0x180fe20000010820 */
[-CC-:B------:R-:W-:Y:S01]  /*12490*/  FFMA.FTZ R75, R75, R10.reuse, -R32.reuse ;  /* 0x0000000a4b4b7223 */ /* 0x180fe20000010820 */
[-C--:B------:R-:W-:Y:S01]  /*124a0*/  FFMA.FTZ R77, R77, R10.reuse, -R32 ;  /* 0x0000000a4d4d7223 */ /* 0x080fe20000010820 */
[----:B------:R-:W-:Y:S01]  /*124b0*/  FADD.FTZ R7, R63, R38 ;  /* 0x000000263f077221 */ /* 0x000fe20000010000 */
[-C--:B------:R-:W-:Y:S01]  /*124c0*/  FFMA.FTZ R81, R81, R10.reuse, -R32 ;  /* 0x0000000a51517223 */ /* 0x080fe20000010820 */
[----:B------:R-:W0:Y:S01]  /*124d0*/  MUFU.EX2 R177, R177 ;  /* 0x000000b100b17308 */ /* 0x000e220000000800 */
[----:B-1----:R-:W-:Y:S01]  /*124e0*/  FADD.FTZ R3, R183, R34 ;  /* 0x00000022b7037221 */ /* 0x002fe20000010000 */
[----:B------:R-:W-:Y:S01]  /*124f0*/  FADD.FTZ R38, R174, R7 ;  /* 0x00000007ae267221 */ /* 0x000fe20000010000 */
[-CC-:B------:R-:W-:Y:S01]  /*12500*/  FFMA.FTZ R85, R85, R10.reuse, -R32.reuse ;  /* 0x0000000a55557223 */ /* 0x180fe20000010820 */
[-CC-:B------:R-:W-:Y:S01]  /*12510*/  FFMA.FTZ R107, R107, R10.reuse, -R32.reuse ;  /* 0x0000000a6b6b7223 */ /* 0x180fe20000010820 */
[-C--:B------:R-:W-:Y:S01]  /*12520*/  FFMA.FTZ R73, R73, R10.reuse, -R32 ;  /* 0x0000000a49497223 */ /* 0x080fe20000010820 */
[----:B------:R-:W-:Y:S01]  /*12530*/  FADD.FTZ R7, R65, R38 ;  /* 0x0000002641077221 */ /* 0x000fe20000010000 */
[-CC-:B------:R-:W-:Y:S01]  /*12540*/  FFMA.FTZ R87, R87, R10.reuse, -R32.reuse ;  /* 0x0000000a57577223 */ /* 0x180fe20000010820 */
[----:B------:R-:W1:Y:S01]  /*12550*/  MUFU.EX2 R12, R12 ;  /* 0x0000000c000c7308 */ /* 0x000e620000000800 */
[----:B--2---:R-:W-:Y:S01]  /*12560*/  FADD.FTZ R36, R8, R3 ;  /* 0x0000000308247221 */ /* 0x004fe20000010000 */
[----:B------:R-:W-:Y:S01]  /*12570*/  FADD.FTZ R40, R168, R7 ;  /* 0x00000007a8287221 */ /* 0x000fe20000010000 */
[-CC-:B------:R-:W-:Y:S01]  /*12580*/  FFMA.FTZ R91, R91, R10.reuse, -R32.reuse ;  /* 0x0000000a5b5b7223 */ /* 0x180fe20000010820 */
[-CC-:B------:R-:W-:Y:S01]  /*12590*/  FFMA.FTZ R93, R93, R10.reuse, -R32.reuse ;  /* 0x0000000a5d5d7223 */ /* 0x180fe20000010820 */
[----:B------:R-:W-:Y:S01]  /*125a0*/  FFMA.FTZ R97, R97, R10, -R32 ;  /* 0x0000000a61617223 */ /* 0x000fe20000010820 */
[----:B------:R-:W-:Y:S01]  /*125b0*/  FADD.FTZ R7, R67, R40 ;  /* 0x0000002843077221 */ /* 0x000fe20000010000 */
[----:B------:R-:W-:Y:S01]  /*125c0*/  F2FP.F16.F32.PACK_AB R152, R89, R6 ;  /* 0x000000065998723e */ /* 0x000fe200000000ff */
[----:B------:R-:W2:Y:S01]  /*125d0*/  MUFU.EX2 R179, R179 ;  /* 0x000000b300b37308 */ /* 0x000ea20000000800 */
[----:B0-----:R-:W-:Y:S01]  /*125e0*/  FADD.FTZ R3, R177, R36 ;  /* 0x00000024b1037221 */ /* 0x001fe20000010000 */
[----:B------:R-:W-:-:S02]  /*125f0*/  F2FP.F16.F32.PACK_AB R181, R4, R181 ;  /* 0x000000b504b5723e */ /* 0x000fc400000000ff */
[----:B------:R-:W-:Y:S02]  /*12600*/  F2FP.F16.F32.PACK_AB R183, R8, R183 ;  /* 0x000000b708b7723e */ /* 0x000fe400000000ff */
[----:B------:R-:W-:Y:S02]  /*12610*/  F2FP.F16.F32.PACK_AB R180, R79, R180 ;  /* 0x000000b44fb4723e */ /* 0x000fe400000000ff */
[----:B------:R-:W0:Y:S01]  /*12620*/  MUFU.EX2 R14, R14 ;  /* 0x0000000e000e7308 */ /* 0x000e220000000800 */
[----:B-1----:R-:W-:Y:S01]  /*12630*/  FADD.FTZ R36, R12, R3 ;  /* 0x000000030c247221 */ /* 0x002fe20000010000 */
[----:B------:R-:W-:Y:S02]  /*12640*/  F2FP.F16.F32.PACK_AB R182, R55, R182 ;  /* 0x000000b637b6723e */ /* 0x000fe400000000ff */
[----:B------:R-:W-:Y:S02]  /*12650*/  F2FP.F16.F32.PACK_AB R176, R59, R176 ;  /* 0x000000b03bb0723e */ /* 0x000fe400000000ff */
[----:B------:R-:W-:-:S02]  /*12660*/  F2FP.F16.F32.PACK_AB R178, R61, R178 ;  /* 0x000000b23db2723e */ /* 0x000fc400000000ff */
[----:B------:R-:W1:Y:S01]  /*12670*/  MUFU.EX2 R173, R173 ;  /* 0x000000ad00ad7308 */ /* 0x000e620000000800 */
[----:B--2---:R-:W-:Y:S01]  /*12680*/  FADD.FTZ R3, R179, R36 ;  /* 0x00000024b3037221 */ /* 0x004fe20000010000 */
[----:B------:R-:W-:Y:S02]  /*12690*/  F2FP.F16.F32.PACK_AB R172, R63, R172 ;  /* 0x000000ac3fac723e */ /* 0x000fe400000000ff */
[----:B------:R-:W-:Y:S02]  /*126a0*/  F2FP.F16.F32.PACK_AB R174, R65, R174 ;  /* 0x000000ae41ae723e */ /* 0x000fe400000000ff */
[----:B------:R-:W-:Y:S02]  /*126b0*/  F2FP.F16.F32.PACK_AB R168, R67, R168 ;  /* 0x000000a843a8723e */ /* 0x000fe400000000ff */
[----:B------:R-:W2:Y:S01]  /*126c0*/  MUFU.EX2 R20, R20 ;  /* 0x0000001400147308 */ /* 0x000ea20000000800 */
[----:B0-----:R-:W-:Y:S01]  /*126d0*/  FADD.FTZ R38, R14, R3 ;  /* 0x000000030e267221 */ /* 0x001fe20000010000 */
[----:B------:R-:W-:-:S02]  /*126e0*/  F2FP.F16.F32.PACK_AB R177, R12, R177 ;  /* 0x000000b10cb1723e */ /* 0x000fc400000000ff */
[----:B------:R-:W-:-:S04]  /*126f0*/  F2FP.F16.F32.PACK_AB R179, R14, R179 ;  /* 0x000000b30eb3723e */ /* 0x000fc800000000ff */
[----:B------:R-:W0:Y:S01]  /*12700*/  MUFU.EX2 R175, R175 ;  /* 0x000000af00af7308 */ /* 0x000e220000000800 */
[----:B-1----:R-:W-:Y:S01]  /*12710*/  FADD.FTZ R3, R173, R38 ;  /* 0x00000026ad037221 */ /* 0x002fe20000010000 */
[----:B------:R-:W-:Y:S01]  /*12720*/  FADD.FTZ R38, R170, R7 ;  /* 0x00000007aa267221 */ /* 0x000fe20000010000 */
[----:B------:R-:W-:-:S03]  /*12730*/  F2FP.F16.F32.PACK_AB R170, R69, R170 ;  /* 0x000000aa45aa723e */ /* 0x000fc600000000ff */
[----:B------:R-:W-:Y:S02]  /*12740*/  FADD.FTZ R7, R69, R38 ;  /* 0x0000002645077221 */ /* 0x000fe40000010000 */
[----:B------:R-:W1:Y:S01]  /*12750*/  MUFU.EX2 R24, R24 ;  /* 0x0000001800187308 */ /* 0x000e620000000800 */
[----:B--2---:R-:W-:Y:S01]  /*12760*/  FADD.FTZ R0, R20, R3 ;  /* 0x0000000314007221 */ /* 0x004fe20000010000 */
[----:B------:R-:W-:Y:S01]  /*12770*/  FADD.FTZ R40, R164, R7 ;  /* 0x00000007a4287221 */ /* 0x000fe20000010000 */
[C---:B------:R-:W-:Y:S02]  /*12780*/  F2FP.F16.F32.PACK_AB R164, R71.reuse, R164 ;  /* 0x000000a447a4723e */ /* 0x040fe400000000ff */
[----:B------:R-:W-:Y:S01]  /*12790*/  F2FP.F16.F32.PACK_AB R173, R20, R173 ;  /* 0x000000ad14ad723e */ /* 0x000fe200000000ff */
[----:B------:R-:W-:Y:S02]  /*127a0*/  FADD.FTZ R7, R71, R40 ;  /* 0x0000002847077221 */ /* 0x000fe40000010000 */
[----:B------:R-:W2:Y:S01]  /*127b0*/  MUFU.EX2 R169, R169 ;  /* 0x000000a900a97308 */ /* 0x000ea20000000800 */
[----:B0-----:R-:W-:Y:S01]  /*127c0*/  FADD.FTZ R3, R175, R0 ;  /* 0x00000000af037221 */ /* 0x001fe20000010000 */
[----:B------:R-:W-:Y:S01]  /*127d0*/  FADD.FTZ R40, R166, R7 ;  /* 0x00000007a6287221 */ /* 0x000fe20000010000 */
[----:B------:R-:W-:-:S03]  /*127e0*/  F2FP.F16.F32.PACK_AB R166, R83, R166 ;  /* 0x000000a653a6723e */ /* 0x000fc600000000ff */
[----:B------:R-:W-:Y:S02]  /*127f0*/  FADD.FTZ R7, R83, R40 ;  /* 0x0000002853077221 */ /* 0x000fe40000010000 */
[----:B------:R-:W0:Y:S01]  /*12800*/  MUFU.EX2 R26, R26 ;  /* 0x0000001a001a7308 */ /* 0x000e220000000800 */
[----:B-1----:R-:W-:Y:S01]  /*12810*/  FADD.FTZ R38, R24, R3 ;  /* 0x0000000318267221 */ /* 0x002fe20000010000 */
[----:B------:R-:W-:Y:S01]  /*12820*/  FADD.FTZ R40, R6, R7 ;  /* 0x0000000706287221 */ /* 0x000fe20000010000 */
[----:B------:R-:W-:-:S03]  /*12830*/  F2FP.F16.F32.PACK_AB R175, R24, R175 ;  /* 0x000000af18af723e */ /* 0x000fc600000000ff */
[----:B------:R-:W-:Y:S01]  /*12840*/  FADD.FTZ R7, R89, R40 ;  /* 0x0000002859077221 */ /* 0x000fe20000010000 */
[----:B------:R-:W-:Y:S01]  /*12850*/  MOV R89, R151 ;  /* 0x0000009700597202 */ /* 0x000fe20000000f00 */
[----:B------:R-:W1:Y:S01]  /*12860*/  MUFU.EX2 R171, R171 ;  /* 0x000000ab00ab7308 */ /* 0x000e620000000800 */
[----:B--2---:R-:W-:Y:S01]  /*12870*/  FADD.FTZ R3, R169, R38 ;  /* 0x00000026a9037221 */ /* 0x004fe20000010000 */
[----:B------:R-:W-:Y:S01]  /*12880*/  FADD.FTZ R40, R154, R7 ;  /* 0x000000079a287221 */ /* 0x000fe20000010000 */
[----:B------:R-:W-:-:S03]  /*12890*/  F2FP.F16.F32.PACK_AB R154, R95, R154 ;  /* 0x0000009a5f9a723e */ /* 0x000fc600000000ff */
[----:B------:R-:W-:Y:S01]  /*128a0*/  FADD.FTZ R7, R95, R40 ;  /* 0x000000285f077221 */ /* 0x000fe20000010000 */
[----:B------:R-:W-:Y:S01]  /*128b0*/  MOV R95, R151 ;  /* 0x00000097005f7202 */ /* 0x000fe20000000f00 */
[----:B------:R-:W2:Y:S01]  /*128c0*/  MUFU.EX2 R28, R28 ;  /* 0x0000001c001c7308 */ /* 0x000ea20000000800 */
[C---:B0-----:R-:W-:Y:S01]  /*128d0*/  FADD.FTZ R38, R26.reuse, R3 ;  /* 0x000000031a267221 */ /* 0x041fe20000010000 */
[----:B------:R-:W-:-:S06]  /*128e0*/  F2FP.F16.F32.PACK_AB R169, R26, R169 ;  /* 0x000000a91aa9723e */ /* 0x000fcc00000000ff */
[----:B------:R-:W0:Y:S01]  /*128f0*/  MUFU.EX2 R165, R165 ;  /* 0x000000a500a57308 */ /* 0x000e220000000800 */
[----:B-1----:R-:W-:-:S07]  /*12900*/  FADD.FTZ R3, R171, R38 ;  /* 0x00000026ab037221 */ /* 0x002fce0000010000 */
[----:B------:R-:W1:Y:S01]  /*12910*/  MUFU.EX2 R30, R30 ;  /* 0x0000001e001e7308 */ /* 0x000e620000000800 */
[C---:B--2---:R-:W-:Y:S01]  /*12920*/  FADD.FTZ R38, R28.reuse, R3 ;  /* 0x000000031c267221 */ /* 0x044fe20000010000 */
[----:B------:R-:W-:-:S06]  /*12930*/  F2FP.F16.F32.PACK_AB R171, R28, R171 ;  /* 0x000000ab1cab723e */ /* 0x000fcc00000000ff */
[----:B------:R-:W2:Y:S01]  /*12940*/  MUFU.EX2 R167, R167 ;  /* 0x000000a700a77308 */ /* 0x000ea20000000800 */
[----:B0-----:R-:W-:-:S07]  /*12950*/  FADD.FTZ R3, R165, R38 ;  /* 0x00000026a5037221 */ /* 0x001fce0000010000 */
[----:B------:R-:W0:Y:S01]  /*12960*/  MUFU.EX2 R34, R51 ;  /* 0x0000003300227308 */ /* 0x000e220000000800 */
[C---:B-1----:R-:W-:Y:S01]  /*12970*/  FADD.FTZ R38, R30.reuse, R3 ;  /* 0x000000031e267221 */ /* 0x042fe20000010000 */
[----:B------:R-:W-:-:S06]  /*12980*/  F2FP.F16.F32.PACK_AB R165, R30, R165 ;  /* 0x000000a51ea5723e */ /* 0x000fcc00000000ff */
[----:B------:R-:W1:Y:S01]  /*12990*/  MUFU.EX2 R156, R156 ;  /* 0x0000009c009c7308 */ /* 0x000e620000000800 */
[----:B--2---:R-:W-:-:S07]  /*129a0*/  FADD.FTZ R3, R167, R38 ;  /* 0x00000026a7037221 */ /* 0x004fce0000010000 */
[----:B------:R-:W2:Y:S01]  /*129b0*/  MUFU.EX2 R53, R53 ;  /* 0x0000003500357308 */ /* 0x000ea20000000800 */
[C---:B0-----:R-:W-:Y:S01]  /*129c0*/  FADD.FTZ R40, R34.reuse, R3 ;  /* 0x0000000322287221 */ /* 0x041fe20000010000 */
[----:B------:R-:W-:-:S06]  /*129d0*/  F2FP.F16.F32.PACK_AB R167, R34, R167 ;  /* 0x000000a722a7723e */ /* 0x000fcc00000000ff */
[----:B------:R-:W0:Y:S01]  /*129e0*/  MUFU.EX2 R99, R99 ;  /* 0x0000006300637308 */ /* 0x000e220000000800 */
[----:B-1----:R-:W-:-:S07]  /*129f0*/  FADD.FTZ R42, R156, R7 ;  /* 0x000000079c2a7221 */ /* 0x002fce0000010000 */
[----:B------:R-:W1:Y:S01]  /*12a00*/  MUFU.EX2 R36, R57 ;  /* 0x0000003900247308 */ /* 0x000e620000000800 */
[----:B--2---:R-:W-:-:S07]  /*12a10*/  FADD.FTZ R3, R53, R40 ;  /* 0x0000002835037221 */ /* 0x004fce0000010000 */
[----:B------:R-:W2:Y:S01]  /*12a20*/  MUFU.EX2 R158, R158 ;  /* 0x0000009e009e7308 */ /* 0x000ea20000000800 */
[C---:B0-----:R-:W-:Y:S01]  /*12a30*/  FADD.FTZ R7, R99.reuse, R42 ;  /* 0x0000002a63077221 */ /* 0x041fe20000010000 */
[----:B------:R-:W-:Y:S02]  /*12a40*/  F2FP.F16.F32.PACK_AB R156, R99, R156 ;  /* 0x0000009c639c723e */ /* 0x000fe400000000ff */
[----:B------:R-:W-:-:S04]  /*12a50*/  MOV R99, R151 ;  /* 0x0000009700637202 */ /* 0x000fc80000000f00 */
[----:B------:R-:W0:Y:S01]  /*12a60*/  MUFU.EX2 R75, R75 ;  /* 0x0000004b004b7308 */ /* 0x000e220000000800 */
[C---:B-1----:R-:W-:Y:S01]  /*12a70*/  FADD.FTZ R40, R36.reuse, R3 ;  /* 0x0000000324287221 */ /* 0x042fe20000010000 */
[----:B------:R-:W-:-:S06]  /*12a80*/  F2FP.F16.F32.PACK_AB R153, R36, R53 ;  /* 0x000000352499723e */ /* 0x000fcc00000000ff */
[----:B------:R-:W1:Y:S01]  /*12a90*/  MUFU.EX2 R101, R101 ;  /* 0x0000006500657308 */ /* 0x000e620000000800 */
[----:B--2---:R-:W-:-:S07]  /*12aa0*/  FADD.FTZ R42, R158, R7 ;  /* 0x000000079e2a7221 */ /* 0x004fce0000010000 */
[----:B------:R-:W2:Y:S01]  /*12ab0*/  MUFU.EX2 R0, R77 ;  /* 0x0000004d00007308 */ /* 0x000ea20000000800 */
[----:B0-----:R-:W-:-:S07]  /*12ac0*/  FADD.FTZ R3, R75, R40 ;  /* 0x000000284b037221 */ /* 0x001fce0000010000 */
[----:B------:R-:W0:Y:S01]  /*12ad0*/  MUFU.EX2 R160, R160 ;  /* 0x000000a000a07308 */ /* 0x000e220000000800 */
[C---:B-1----:R-:W-:Y:S01]  /*12ae0*/  FADD.FTZ R7, R101.reuse, R42 ;  /* 0x0000002a65077221 */ /* 0x042fe20000010000 */
[----:B------:R-:W-:Y:S02]  /*12af0*/  F2FP.F16.F32.PACK_AB R158, R101, R158 ;  /* 0x0000009e659e723e */ /* 0x000fe400000000ff */
[----:B------:R-:W-:-:S04]  /*12b00*/  MOV R101, R151 ;  /* 0x0000009700657202 */ /* 0x000fc80000000f00 */
[----:B------:R-:W1:Y:S01]  /*12b10*/  MUFU.EX2 R81, R81 ;  /* 0x0000005100517308 */ /* 0x000e620000000800 */
[C---:B--2---:R-:W-:Y:S01]  /*12b20*/  FADD.FTZ R40, R0.reuse, R3 ;  /* 0x0000000300287221 */ /* 0x044fe20000010000 */
[----:B------:R-:W-:-:S06]  /*12b30*/  F2FP.F16.F32.PACK_AB R155, R0, R75 ;  /* 0x0000004b009b723e */ /* 0x000fcc00000000ff */
[----:B------:R-:W2:Y:S01]  /*12b40*/  MUFU.EX2 R103, R103 ;  /* 0x0000006700677308 */ /* 0x000ea20000000800 */
[----:B0-----:R-:W-:-:S07]  /*12b50*/  FADD.FTZ R42, R160, R7 ;  /* 0x00000007a02a7221 */ /* 0x001fce0000010000 */
[----:B------:R-:W0:Y:S01]  /*12b60*/  MUFU.EX2 R32, R85 ;  /* 0x0000005500207308 */ /* 0x000e220000000800 */
[----:B-1----:R-:W-:-:S07]  /*12b70*/  FADD.FTZ R3, R81, R40 ;  /* 0x0000002851037221 */ /* 0x002fce0000010000 */
[----:B------:R-:W1:Y:S01]  /*12b80*/  MUFU.EX2 R162, R162 ;  /* 0x000000a200a27308 */ /* 0x000e620000000800 */
[C---:B--2---:R-:W-:Y:S01]  /*12b90*/  FADD.FTZ R7, R103.reuse, R42 ;  /* 0x0000002a67077221 */ /* 0x044fe20000010000 */
[----:B------:R-:W-:Y:S02]  /*12ba0*/  F2FP.F16.F32.PACK_AB R160, R103, R160 ;  /* 0x000000a067a0723e */ /* 0x000fe400000000ff */
[----:B------:R-:W-:-:S04]  /*12bb0*/  MOV R103, R151 ;  /* 0x0000009700677202 */ /* 0x000fc80000000f00 */
[----:B------:R-:W2:Y:S01]  /*12bc0*/  MUFU.EX2 R107, R107 ;  /* 0x0000006b006b7308 */ /* 0x000ea20000000800 */
[C---:B0-----:R-:W-:Y:S01]  /*12bd0*/  FADD.FTZ R40, R32.reuse, R3 ;  /* 0x0000000320287221 */ /* 0x041fe20000010000 */
[----:B------:R-:W-:-:S06]  /*12be0*/  F2FP.F16.F32.PACK_AB R157, R32, R81 ;  /* 0x00000051209d723e */ /* 0x000fcc00000000ff */
[----:B------:R-:W0:Y:S01]  /*12bf0*/  MUFU.EX2 R38, R73 ;  /* 0x0000004900267308 */ /* 0x000e220000000800 */
[----:B-1----:R-:W-:-:S07]  /*12c00*/  FADD.FTZ R42, R162, R7 ;  /* 0x00000007a22a7221 */ /* 0x002fce0000010000 */
[----:B------:R-:W1:Y:S01]  /*12c10*/  MUFU.EX2 R87, R87 ;  /* 0x0000005700577308 */ /* 0x000e620000000800 */
[----:B--2---:R-:W-:-:S07]  /*12c20*/  FADD.FTZ R7, R107, R40 ;  /* 0x000000286b077221 */ /* 0x004fce0000010000 */
[----:B------:R2:W3:Y:S01]  /*12c30*/  MUFU.EX2 R6, R91 ;  /* 0x0000005b00067308 */ /* 0x0004e20000000800 */
[C---:B0-----:R-:W-:Y:S01]  /*12c40*/  FADD.FTZ R8, R38.reuse, R7 ;  /* 0x0000000726087221 */ /* 0x041fe20000010000 */
[----:B------:R-:W-:Y:S02]  /*12c50*/  F2FP.F16.F32.PACK_AB R159, R38, R107 ;  /* 0x0000006b269f723e */ /* 0x000fe400000000ff */
[----:B------:R-:W-:-:S04]  /*12c60*/  MOV R107, R151 ;  /* 0x00000097006b7202 */ /* 0x000fc80000000f00 */
[----:B------:R-:W0:Y:S01]  /*12c70*/  MUFU.EX2 R93, R93 ;  /* 0x0000005d005d7308 */ /* 0x000e220000000800 */
[----:B-1----:R-:W-:Y:S01]  /*12c80*/  FADD.FTZ R7, R87, R8 ;  /* 0x0000000857077221 */ /* 0x002fe20000010000 */
[----:B--2---:R-:W-:-:S06]  /*12c90*/  MOV R91, R151 ;  /* 0x00000097005b7202 */ /* 0x004fcc0000000f00 */
[----:B------:R-:W1:Y:S01]  /*12ca0*/  MUFU.EX2 R105, R105 ;  /* 0x0000006900697308 */ /* 0x000e620000000800 */
[C---:B---3--:R-:W-:Y:S01]  /*12cb0*/  FADD.FTZ R8, R6.reuse, R7 ;  /* 0x0000000706087221 */ /* 0x048fe20000010000 */
[----:B------:R-:W-:Y:S02]  /*12cc0*/  F2FP.F16.F32.PACK_AB R161, R6, R87 ;  /* 0x0000005706a1723e */ /* 0x000fe400000000ff */
[----:B------:R-:W-:-:S04]  /*12cd0*/  MOV R6, 0x3f800000 ;  /* 0x3f80000000067802 */ /* 0x000fc80000000f00 */
[----:B------:R2:W3:Y:S01]  /*12ce0*/  MUFU.EX2 R4, R97 ;  /* 0x0000006100047308 */ /* 0x0004e20000000800 */
[----:B0-----:R-:W-:Y:S01]  /*12cf0*/  FADD.FTZ R7, R93, R8 ;  /* 0x000000085d077221 */ /* 0x001fe20000010000 */
[C---:B-1----:R-:W-:Y:S01]  /*12d00*/  FADD.FTZ R3, R105.reuse, R42 ;  /* 0x0000002a69037221 */ /* 0x042fe20000010000 */
[----:B------:R-:W-:Y:S02]  /*12d10*/  F2FP.F16.F32.PACK_AB R162, R105, R162 ;  /* 0x000000a269a2723e */ /* 0x000fe400000000ff */
[-C--:B------:R-:W-:Y:S02]  /*12d20*/  MOV R105, R151.reuse ;  /* 0x0000009700697202 */ /* 0x080fe40000000f00 */
[----:B--2---:R-:W-:Y:S01]  /*12d30*/  MOV R97, R151 ;  /* 0x0000009700617202 */ /* 0x004fe20000000f00 */
[C---:B---3--:R-:W-:Y:S01]  /*12d40*/  FADD.FTZ R0, R4.reuse, R7 ;  /* 0x0000000704007221 */ /* 0x048fe20000010000 */
[----:B------:R-:W-:Y:S01]  /*12d50*/  F2FP.F16.F32.PACK_AB R163, R4, R93 ;  /* 0x0000005d04a3723e */ /* 0x000fe200000000ff */
[----:B------:R-:W-:Y:S01]  /*12d60*/  IMAD.MOV.U32 R4, RZ, RZ, 0x3f800000 ;  /* 0x3f800000ff047424 */ /* 0x000fe200078e00ff */
[----:B------:R-:W-:Y:S01]  /*12d70*/  MOV R93, R151 ;  /* 0x00000097005d7202 */ /* 0x000fe20000000f00 */
[----:B------:R-:W-:Y:S06]  /*12d80*/  @!P2 BRA `(.L_x_623) ;  /* 0x0000002c00c0a947 */ /* 0x000fec0003800000 */
[----:B------:R-:W-:Y:S01]  /*12d90*/  IADD3 R13, R207, -0x2, RZ ;  /* 0xfffffffecf0d7810 */ /* 0x000fe20007ffe0ff */
[----:B------:R-:W-:Y:S01]  /*12da0*/  IMAD.MOV.U32 R12, RZ, RZ, R11 ;  /* 0x000000ffff0c7224 */ /* 0x000fe200078e000b */
[----:B------:R-:W-:Y:S01]  /*12db0*/  MOV R7, R9 ;  /* 0x0000000900077202 */ /* 0x000fe20000000f00 */
[----:B------:R-:W-:Y:S01]  /*12dc0*/  IMAD.MOV.U32 R15, RZ, RZ, R194 ;  /* 0x000000ffff0f7224 */ /* 0x000fe200078e00c2 */
[----:B------:R-:W-:Y:S01]  /*12dd0*/  MOV R20, R192 ;  /* 0x000000c000147202 */ /* 0x000fe20000000f00 */
[----:B------:R-:W-:Y:S01]  /*12de0*/  IMAD.MOV.U32 R4, RZ, RZ, 0x3f800000 ;  /* 0x3f800000ff047424 */ /* 0x000fe200078e00ff */
        /* <DEDUP_REMOVED lines=31> */
[----:B------:R-:W-:-:S07]  /*12fe0*/  CS2R R88, SRZ ;  /* 0x0000000000587805 */ /* 0x000fce000001ff00 */
.L_x_634:
[----:B------:R-:W-:-:S04]  /*12ff0*/  IADD3 R8, R20, 0x1, RZ ;  /* 0x0000000114087810 */ /* 0x000fc80007ffe0ff */
[----:B------:R-:W-:-:S04]  /*13000*/  ISETP.NE.AND P2, PT, R8, 0x2, PT ;  /* 0x000000020800780c */ /* 0x000fc80003f45270 */
[----:B------:R-:W-:Y:S02]  /*13010*/  SEL R194, RZ, 0x1, P2 ;  /* 0x00000001ffc27807 */ /* 0x000fe40001000000 */
[----:B------:R-:W-:Y:S02]  /*13020*/  SEL R192, R8, RZ, P2 ;  /* 0x000000ff08c07207 */ /* 0x000fe40001000000 */
[----:B------:R-:W-:Y:S01]  /*13030*/  LOP3.LUT R194, R15, R194, RZ, 0x3c, !PT ;  /* 0x000000c20fc27212 */ /* 0x000fe200078e3cff */
[----:B------:R-:W-:Y:S06]  /*13040*/  @!P0 BRA `(.L_x_624) ;  /* 0x0000000000048947 */ /* 0x000fec0003800000 */
[----:B------:R-:W-:Y:S01]  /*13050*/  BPT.TRAP 0x1 ;  /* 0x000000040000795c */ /* 0x000fe20000300000 */
.L_x_624:
[----:B------:R-:W-:Y:S01]  /*13060*/  IMAD R14, R192, 0x8, R2 ;  /* 0x00000008c00e7824 */ /* 0x000fe200078e0202 */
[----:B------:R-:W-:-:S04]  /*13070*/  SHF.L.U32 R11, R194, 0x1f, RZ ;  /* 0x0000001fc20b7819 */ /* 0x000fc800000006ff */
[----:B------:R0:W1:Y:S01]  /*13080*/  SYNCS.PHASECHK.TRANS64.TRYWAIT P2, [R14+URZ+0x34830], R11 ;  /* 0x0348300b0e0075a7 */ /* 0x000062000804017f */
[----:B------:R-:W-:Y:S05]  /*13090*/  @!P0 BRA `(.L_x_625) ;  /* 0x0000000000048947 */ /* 0x000fea0003800000 */
[----:B------:R-:W-:Y:S01]  /*130a0*/  BPT.TRAP 0x1 ;  /* 0x000000040000795c */ /* 0x000fe20000300000 */
.L_x_625:
[----:B------:R-:W-:Y:S01]  /*130b0*/  BSSY B1, `(.L_x_626) ;  /* 0x0000006000017945 */ /* 0x000fe20003800000 */
[----:B------:R-:W-:Y:S01]  /*130c0*/  IMAD R8, R192, 0xc00, R5 ;  /* 0x00000c00c0087824 */ /* 0x000fe200078e0205 */
[----:B------:R-:W-:Y:S02]  /*130d0*/  MOV R9, 0x40000040 ;  /* 0x4000004000097802 */ /* 0x000fe40000000f00 */
[----:B-1----:R-:W-:Y:S05]  /*130e0*/  @P2 BRA `(.L_x_627) ;  /* 0x0000000000082947 */ /* 0x002fea0003800000 */
[----:B------:R-:W1:Y:S02]  /*130f0*/  SYNCS.PHASECHK.TRANS64.TRYWAIT P2, [R14+URZ+0x34830], R11 ;  /* 0x0348300b0e0075a7 */ /* 0x000e64000804017f */
[----:B-1----:R-:W-:Y:S05]  /*13100*/  @!P2 BRA `(.L_x_628) ;  /* 0x000000bc0054a947 */ /* 0x002fea0003800000 */
.L_x_627:
[----:B------:R-:W-:Y:S05]  /*13110*/  BSYNC B1 ;  /* 0x0000000000017941 */ /* 0x000fea0003800000 */
.L_x_626:
[----:B------:R-:W2:Y:S04]  /*13120*/  LDL.64 R24, [R1+0x30] ;  /* 0x0000300001187983 */ /* 0x000ea80000100a00 */
[----:B------:R-:W3:Y:S04]  /*13130*/  LDL.64 R234, [R1+0x28] ;  /* 0x0000280001ea7983 */ /* 0x000ee80000100a00 */
[----:B------:R-:W4:Y:S01]  /*13140*/  LDL.64 R232, [R1+0x20] ;  /* 0x0000200001e87983 */ /* 0x000f220000100a00 */
[C---:B------:R-:W-:Y:S02]  /*13150*/  R2UR UR6, R8.reuse ;  /* 0x00000000080672ca */ /* 0x040fe400000e0000 */
[----:B------:R-:W-:Y:S01]  /*13160*/  R2UR UR7, R9 ;  /* 0x00000000090772ca */ /* 0x000fe200000e0000 */
[----:B------:R-:W5:Y:S01]  /*13170*/  LDL.64 R230, [R1+0x18] ;  /* 0x0000180001e67983 */ /* 0x000f620000100a00 */
[----:B------:R-:W-:Y:S01]  /*13180*/  VIADD R10, R8, 0x2 ;  /* 0x00000002080a7836 */ /* 0x000fe20000000000 */
[----:B01----:R-:W-:-:S02]  /*13190*/  MOV R11, 0x40000040 ;  /* 0x40000040000b7802 */ /* 0x003fc40000000f00 */
[----:B------:R-:W5:Y:S04]  /*131a0*/  LDL.64 R228, [R1+0x10] ;  /* 0x0000100001e47983 */ /* 0x000f680000100a00 */
[----:B------:R-:W5:Y:S04]  /*131b0*/  LDL.64 R226, [R1+0x8] ;  /* 0x0000080001e27983 */ /* 0x000f680000100a00 */
[----:B------:R-:W5:Y:S01]  /*131c0*/  LDL.64 R224, [R1] ;  /* 0x0000000001e07983 */ /* 0x000f620000100a00 */
[----:B--2---:R-:W-:Y:S02]  /*131d0*/  R2UR UR4, R24 ;  /* 0x00000000180472ca */ /* 0x004fe400000e0000 */
[----:B------:R-:W-:-:S02]  /*131e0*/  R2UR UR5, R25 ;  /* 0x00000000190572ca */ /* 0x000fc400000e0000 */
[----:B------:R-:W-:-:S11]  /*131f0*/  WARPGROUP.ARRIVE ;  /* 0x00000000000079c5 */ /* 0x000fd60000000000 */
[----:B------:R-:W-:Y:S01]  /*13200*/  HGMMA.64x128x16.F32 R24, gdesc[UR4], RZ, !UPT, gsb0 ;  /* 0x01e00000041879f0 */ /* 0x000fe2000c0008ff */
[----:B------:R-:W-:Y:S02]  /*13210*/  R2UR UR6, R10 ;  /* 0x000000000a0672ca */ /* 0x000fe400000e0000 */
[----:B------:R-:W-:Y:S02]  /*13220*/  R2UR UR7, R11 ;  /* 0x000000000b0772ca */ /* 0x000fe400000e0000 */
[----:B---3--:R-:W-:Y:S02]  /*13230*/  R2UR UR4, R234 ;  /* 0x00000000ea0472ca */ /* 0x008fe400000e0000 */
[----:B------:R-:W-:Y:S01]  /*13240*/  R2UR UR5, R235 ;  /* 0x00000000eb0572ca */ /* 0x000fe200000e0000 */
[----:B------:R-:W-:Y:S01]  /*13250*/  VIADD R10, R8, 0x4 ;  /* 0x00000004080a7836 */ /* 0x000fe20000000000 */
[----:B------:R-:W-:Y:S01]  /*13260*/  MOV R11, 0x40000040 ;  /* 0x40000040000b7802 */ /* 0x000fe20000000f00 */
[----:B------:R-:W-:-:S02]  /*13270*/  WARPGROUP.DEPBAR.LE gsb0, 0x0 ;  /* 0x00008000000079c5 */ /* 0x000fc40000010000 */
[----:B------:R-:W-:-:S08]  /*13280*/  WARPGROUP.ARRIVE ;  /* 0x00000000000079c5 */ /* 0x000fd00000000000 */
[----:B------:R-:W-:Y:S01]  /*13290*/  HGMMA.64x128x16.F32 R24, gdesc[UR4], R24, gsb0 ;  /* 0x01e00000041879f0 */ /* 0x000fe20008000818 */
[----:B------:R-:W-:Y:S02]  /*132a0*/  R2UR UR6, R10 ;  /* 0x000000000a0672ca */ /* 0x000fe400000e0000 */
[----:B------:R-:W-:Y:S02]  /*132b0*/  R2UR UR7, R11 ;  /* 0x000000000b0772ca */ /* 0x000fe400000e0000 */
[----:B----4-:R-:W-:Y:S02]  /*132c0*/  R2UR UR4, R232 ;  /* 0x00000000e80472ca */ /* 0x010fe400000e0000 */
        /* <DEDUP_REMOVED lines=8> */
[----:B-----5:R-:W-:Y:S02]  /*13350*/  R2UR UR4, R230 ;  /* 0x00000000e60472ca */ /* 0x020fe400000e0000 */
        /* <DEDUP_REMOVED lines=8> */
[----:B------:R-:W-:Y:S02]  /*133e0*/  R2UR UR4, R228 ;  /* 0x00000000e40472ca */ /* 0x000fe400000e0000 */
        /* <DEDUP_REMOVED lines=25> */
[----:B------:R-:W-:Y:S01]  /*13580*/  R2UR UR7, R11 ;  /* 0x000000000b0772ca */ /* 0x000fe200000e0000 */
[----:B------:R-:W-:Y:S01]  /*13590*/  UMOV UR4, UR56 ;  /* 0x0000003800047c82 */ /* 0x000fe20008000000 */
[----:B------:R-:W-:Y:S01]  /*135a0*/  UMOV UR5, UR57 ;  /* 0x0000003900057c82 */ /* 0x000fe20008000000 */
[----:B------:R-:W-:Y:S01]  /*135b0*/  VIADD R10, R8, 0x800 ;  /* 0x00000800080a7836 */ /* 0x000fe20000000000 */
[----:B------:R-:W-:Y:S01]  /*135c0*/  MOV R11, 0x40000040 ;  /* 0x40000040000b7802 */ /* 0x000fe20000000f00 */
[----:B------:R-:W-:Y:S02]  /*135d0*/  WARPGROUP.DEPBAR.LE gsb0, 0x0 ;  /* 0x00008000000079c5 */ /* 0x000fe40000010000 */
[----:B------:R-:W-:-:S06]  /*135e0*/  WARPGROUP.ARRIVE ;  /* 0x00000000000079c5 */ /* 0x000fcc0000000000 */
        /* <DEDUP_REMOVED lines=100> */
[----:B------:R-:W-:Y:S05]  /*13c30*/  @!P0 BRA `(.L_x_629) ;  /* 0x0000000000048947 */ /* 0x000fea0003800000 */
[----:B------:R-:W-:Y:S01]  /*13c40*/  BPT.TRAP 0x1 ;  /* 0x000000040000795c */ /* 0x000fe20000300000 */
.L_x_629:
[----:B------:R-:W-:Y:S01]  /*13c50*/  SHF.L.U32 R4, R15, 0x1f, RZ ;  /* 0x0000001f0f047819 */ /* 0x000fe200000006ff */
[----:B------:R-:W-:-:S04]  /*13c60*/  IMAD R15, R20, 0x8, R2 ;  /* 0x00000008140f7824 */ /* 0x000fc800078e0202 */
[----:B------:R0:W1:Y:S01]  /*13c70*/  SYNCS.PHASECHK.TRANS64.TRYWAIT P2, [R15+URZ+0x34850], R4 ;  /* 0x034850040f0075a7 */ /* 0x000062000804017f */
[----:B------:R-:W-:Y:S05]  /*13c80*/  @!P0 BRA `(.L_x_630) ;  /* 0x0000000000048947 */ /* 0x000fea0003800000 */
[----:B------:R-:W-:Y:S01]  /*13c90*/  BPT.TRAP 0x1 ;  /* 0x000000040000795c */ /* 0x000fe20000300000 */
.L_x_630:
[----:B------:R-:W-:Y:S04]  /*13ca0*/  BSSY B1, `(.L_x_631) ;  /* 0x0000004000017945 */ /* 0x000fe80003800000 */
[----:B-1----:R-:W-:Y:S05]  /*13cb0*/  @P2 BRA `(.L_x_632) ;  /* 0x0000000000082947 */ /* 0x002fea0003800000 */
[----:B------:R-:W1:Y:S02]  /*13cc0*/  SYNCS.PHASECHK.TRANS64.TRYWAIT P2, [R15+URZ+0x34850], R4 ;  /* 0x034850040f0075a7 */ /* 0x000e64000804017f */
[----:B-1----:R-:W-:Y:S05]  /*13cd0*/  @!P2 BRA `(.L_x_633) ;  /* 0x000000b00074a947 */ /* 0x002fea0003800000 */
.L_x_632:
[----:B------:R-:W-:Y:S05]  /*13ce0*/  BSYNC B1 ;  /* 0x0000000000017941 */ /* 0x000fea0003800000 */
.L_x_631:
[----:B------:R-:W-:Y:S01]  /*13cf0*/  IADD3 R6, R2, 0x400, RZ ;  /* 0x0000040002067810 */ /* 0x000fe20007ffe0ff */
[----:B------:R-:W-:Y:S01]  /*13d00*/  WARPGROUP.ARRIVE ;  /* 0x00000000000079c5 */ /* 0x000fe20000000000 */
[----:B------:R-:W-:Y:S01]  /*13d10*/  MOV R11, 0x40000040 ;  /* 0x40000040000b7802 */ /* 0x000fe20000000f00 */
[----:B01----:R-:W-:Y:S01]  /*13d20*/  FMUL.FTZ R4, R24, UR42 ;  /* 0x0000002a18047c20 */ /* 0x003fe20008410000 */
[----:B------:R-:W-:Y:S01]  /*13d30*/  SHF.R.U32.HI R6, RZ, 0x4, R6 ;  /* 0x00000004ff067819 */ /* 0x000fe20000011606 */
[----:B------:R-:W-:Y:S01]  /*13d40*/  FMUL.FTZ R21, R25, UR42 ;  /* 0x0000002a19157c20 */ /* 0x000fe20008410000 */
[----:B------:R-:W-:Y:S01]  /*13d50*/  FMUL.FTZ R25, R28, UR42 ;  /* 0x0000002a1c197c20 */ /* 0x000fe20008410000 */
[----:B------:R-:W-:Y:S01]  /*13d60*/  FMUL.FTZ R28, R29, UR42 ;  /* 0x0000002a1d1c7c20 */ /* 0x000fe20008410000 */
[----:B------:R-:W-:Y:S01]  /*13d70*/  LOP3.LUT R6, R6, 0x3fff, RZ, 0xc0, !PT ;  /* 0x00003fff06067812 */ /* 0x000fe200078ec0ff */
[----:B------:R-:W0:Y:S01]  /*13d80*/  MUFU.TANH R4, R4 ;  /* 0x0000000400047308 */ /* 0x000e220000002400 */
[----:B------:R-:W-:Y:S01]  /*13d90*/  FMUL.FTZ R24, R27, UR42 ;  /* 0x0000002a1b187c20 */ /* 0x000fe20008410000 */
[----:B------:R-:W-:Y:S01]  /*13da0*/  FMUL.FTZ R27, R31, UR42 ;  /* 0x0000002a1f1b7c20 */ /* 0x000fe20008410000 */
[----:B------:R-:W-:Y:S01]  /*13db0*/  LOP3.LUT R9, R6, 0x4000000, RZ, 0xfc, !PT ;  /* 0x0400000006097812 */ /* 0x000fe200078efcff */
[----:B------:R-:W-:Y:S01]  /*13dc0*/  FMUL.FTZ R31, R33, UR42 ;  /* 0x0000002a211f7c20 */ /* 0x000fe20008410000 */
[----:B------:R-:W-:Y:S01]  /*13dd0*/  FMUL.FTZ R29, R34, UR42 ;  /* 0x0000002a221d7c20 */ /* 0x000fe20008410000 */
[----:B------:R-:W-:Y:S01]  /*13de0*/  FMUL.FTZ R34, R36, UR42 ;  /* 0x0000002a24227c20 */ /* 0x000fe20008410000 */
[----:B------:R-:W-:Y:S01]  /*13df0*/  FMUL.FTZ R36, R37, UR42 ;  /* 0x0000002a25247c20 */ /* 0x000fe20008410000 */
[----:B------:R-:W-:Y:S01]  /*13e00*/  IMAD R8, R20, 0x800, R9 ;  /* 0x0000080014087824 */ /* 0x000fe200078e0209 */
[----:B------:R-:W-:Y:S01]  /*13e10*/  MOV R9, 0x40000040 ;  /* 0x4000004000097802 */ /* 0x000fe20000000f00 */
[----:B------:R-:W1:Y:S01]  /*13e20*/  MUFU.TANH R21, R21 ;  /* 0x0000001500157308 */ /* 0x000e620000002400 */
[----:B------:R-:W-:Y:S01]  /*13e30*/  FMUL.FTZ R20, R26, UR42 ;  /* 0x0000002a1a147c20 */ /* 0x000fe20008410000 */
[C---:B------:R-:W-:Y:S01]  /*13e40*/  VIADD R10, R8.reuse, 0x80 ;  /* 0x00000080080a7836 */ /* 0x040fe20000000000 */
[----:B------:R-:W-:Y:S01]  /*13e50*/  R2UR UR6, R8 ;  /* 0x00000000080672ca */ /* 0x000fe200000e0000 */
[----:B------:R-:W-:Y:S01]  /*13e60*/  FMUL.FTZ R26, R30, UR42 ;  /* 0x0000002a1e1a7c20 */ /* 0x000fe20008410000 */
[----:B------:R-:W-:Y:S01]  /*13e70*/  R2UR UR7, R9 ;  /* 0x00000000090772ca */ /* 0x000fe200000e0000 */
[----:B------:R-:W-:Y:S01]  /*13e80*/  FMUL.FTZ R30, R32, UR42 ;  /* 0x0000002a201e7c20 */ /* 0x000fe20008410000 */
[----:B0-----:R-:W-:Y:S01]  /*13e90*/  FMNMX.FTZ R6, R4, R7, !PT ;  /* 0x0000000704067209 */ /* 0x001fe20007810000 */
        /* <DEDUP_REMOVED lines=10> */
[----:B------:R-:W-:Y:S01]  /*13f40*/  HGMMA.64x128x16.F32 R88, R180, gdesc[UR4].tnspB, R88, gsb0 ;  /* 0x41e00004b4587df0 */ /* 0x000fe20008000858 */
[----:B------:R-:W-:Y:S01]  /*13f50*/  R2UR UR6, R10 ;  /* 0x000000000a0672ca */ /* 0x000fe200000e0000 */
[----:B------:R-:W-:Y:S01]  /*13f60*/  VIADD R10, R8, 0x100 ;  /* 0x00000100080a7836 */ /* 0x000fe20000000000 */
[----:B------:R-:W-:Y:S01]  /*13f70*/  R2UR UR7, R11 ;  /* 0x000000000b0772ca */ /* 0x000fe200000e0000 */
[----:B------:R-:W-:Y:S01]  /*13f80*/  FMUL.FTZ R43, R44, UR42 ;  /* 0x0000002a2c2b7c20 */ /* 0x000fe20008410000 */
[----:B------:R-:W-:Y:S01]  /*13f90*/  MOV R11, 0x40000040 ;  /* 0x40000040000b7802 */ /* 0x000fe20000000f00 */
[----:B------:R-:W1:Y:S01]  /*13fa0*/  MUFU.TANH R30, R30 ;  /* 0x0000001e001e7308 */ /* 0x000e620000002400 */
[----:B0-----:R-:W-:Y:S01]  /*13fb0*/  FMNMX.FTZ R9, R25, R6, !PT ;  /* 0x0000000619097209 */ /* 0x001fe20007810000 */
[----:B------:R-:W-:Y:S01]  /*13fc0*/  FMUL.FTZ R45, R45, UR42 ;  /* 0x0000002a2d2d7c20 */ /* 0x000fe20008410000 */
[----:B------:R-:W-:Y:S01]  /*13fd0*/  FMUL.FTZ R48, R48, UR42 ;  /* 0x0000002a30307c20 */ /* 0x000fe20008410000 */
[----:B------:R-:W-:Y:S01]  /*13fe0*/  FMUL.FTZ R44, R46, UR42 ;  /* 0x0000002a2e2c7c20 */ /* 0x000fe20008410000 */
[----:B------:R-:W-:Y:S01]  /*13ff0*/  FMUL.FTZ R46, R47, UR42 ;  /* 0x0000002a2f2e7c20 */ /* 0x000fe20008410000 */
[----:B------:R-:W-:Y:S01]  /*14000*/  FMUL.FTZ R47, R50, UR42 ;  /* 0x0000002a322f7c20 */ /* 0x000fe20008410000 */
[----:B------:R-:W-:Y:S01]  /*14010*/  FMUL.FTZ R50, R54, UR42 ;  /* 0x0000002a36327c20 */ /* 0x000fe20008410000 */
[----:B------:R-:W0:Y:S01]  /*14020*/  MUFU.TANH R31, R31 ;  /* 0x0000001f001f7308 */ /* 0x000e220000002400 */
        /* <DEDUP_REMOVED lines=11> */
[----:B------:R-:W-:Y:S01]  /*140e0*/  IMAD.MOV.U32 R41, RZ, RZ, 0x40000040 ;  /* 0x40000040ff297424 */ /* 0x000fe200078e00ff */
[----:B------:R-:W-:Y:S01]  /*140f0*/  IADD3 R40, R8, 0x200, RZ ;  /* 0x0000020008287810 */ /* 0x000fe20007ffe0ff */
[----:B------:R-:W-:Y:S01]  /*14100*/  FMUL.FTZ R80, R84, UR42 ;  /* 0x0000002a54507c20 */ /* 0x000fe20008410000 */
[----:B------:R-:W-:Y:S01]  /*14110*/  FMUL.FTZ R63, R63, UR42 ;  /* 0x0000002a3f3f7c20 */ /* 0x000fe20008410000 */
        /* <DEDUP_REMOVED lines=15> */
[----:B------:R-:W-:Y:S01]  /*14210*/  @!P1 IADD3 R14, R14, 0x34840, RZ ;  /* 0x000348400e0e9810 */ /* 0x000fe20007ffe0ff */
[----:B------:R-:W2:Y:S01]  /*14220*/  MUFU.TANH R39, R39 ;  /* 0x0000002700277308 */ /* 0x000ea20000002400 */
[----:B-1----:R-:W-:Y:S01]  /*14230*/  FMNMX.FTZ R9, R36, R9, !PT ;  /* 0x0000000924097209 */ /* 0x002fe20007810000 */
[----:B------:R-:W-:Y:S01]  /*14240*/  @!P1 VIADD R15, R15, 0x34860 ;  /* 0x000348600f0f9836 */ /* 0x000fe20000000000 */
[----:B------:R-:W-:-:S02]  /*14250*/  ISETP.GT.AND P2, PT, R13, RZ, PT ;  /* 0x000000ff0d00720c */ /* 0x000fc40003f44270 */
[----:B------:R-:W-:-:S03]  /*14260*/  IADD3 R13, R13, -0x1, RZ ;  /* 0xffffffff0d0d7810 */ /* 0x000fc60007ffe0ff */
[----:B------:R-:W1:Y:S01]  /*14270*/  MUFU.TANH R43, R43 ;  /* 0x0000002b002b7308 */ /* 0x000e620000002400 */
[----:B0-----:R-:W-:-:S07]  /*14280*/  FMNMX.FTZ R6, R38, R9, !PT ;  /* 0x0000000926067209 */ /* 0x001fce0007810000 */
[----:B------:R-:W0:Y:S01]  /*14290*/  MUFU.TANH R45, R45 ;  /* 0x0000002d002d7308 */ /* 0x000e220000002400 */
[----:B--2---:R-:W-:-:S07]  /*142a0*/  FMNMX.FTZ R6, R39, R6, !PT ;  /* 0x0000000627067209 */ /* 0x004fce0007810000 */
[----:B------:R-:W2:Y:S01]  /*142b0*/  MUFU.TANH R48, R48 ;  /* 0x0000003000307308 */ /* 0x000ea20000002400 */
[----:B-1----:R-:W-:-:S07]  /*142c0*/  FMNMX.FTZ R6, R43, R6, !PT ;  /* 0x000000062b067209 */ /* 0x002fce0007810000 */
[----:B------:R-:W-:Y:S01]  /*142d0*/  MUFU.TANH R58, R58 ;  /* 0x0000003a003a7308 */ /* 0x000fe20000002400 */
[----:B0-----:R-:W-:-:S07]  /*142e0*/  FMNMX.FTZ R9, R45, R6, !PT ;  /* 0x000000062d097209 */ /* 0x001fce0007810000 */
[----:B------:R-:W-:Y:S01]  /*142f0*/  MUFU.TANH R60, R60 ;  /* 0x0000003c003c7308 */ /* 0x000fe20000002400 */
[----:B--2---:R-:W-:-:S07]  /*14300*/  FMNMX.FTZ R9, R48, R9, !PT ;  /* 0x0000000930097209 */ /* 0x004fce0007810000 */
[----:B------:R-:W-:Y:S08]  /*14310*/  MUFU.TANH R61, R61 ;  /* 0x0000003d003d7308 */ /* 0x000ff00000002400 */
[----:B------:R-:W-:Y:S08]  /*14320*/  MUFU.TANH R64, R64 ;  /* 0x0000004000407308 */ /* 0x000ff00000002400 */
[----:B------:R-:W-:Y:S08]  /*14330*/  MUFU.TANH R68, R68 ;  /* 0x0000004400447308 */ /* 0x000ff00000002400 */
[----:B------:R-:W-:Y:S08]  /*14340*/  MUFU.TANH R72, R72 ;  /* 0x0000004800487308 */ /* 0x000ff00000002400 */
[----:B------:R-:W-:Y:S08]  /*14350*/  MUFU.TANH R76, R76 ;  /* 0x0000004c004c7308 */ /* 0x000ff00000002400 */
[----:B------:R-:W-:Y:S01]  /*14360*/  MUFU.TANH R80, R80 ;  /* 0x0000005000507308 */ /* 0x000fe20000002400 */
[----:B------:R-:W-:-:S02]  /*14370*/  WARPGROUP.DEPBAR.LE gsb0, 0x0 ;  /* 0x00008000000079c5 */ /* 0x000fc40000010000 */
[----:B------:R-:W-:-:S05]  /*14380*/  WARPGROUP.ARRIVE ;  /* 0x00000000000079c5 */ /* 0x000fca0000000000 */
[----:B------:R-:W0:Y:S01]  /*14390*/  MUFU.TANH R20, R20 ;  /* 0x0000001400147308 */ /* 0x000e220000002400 */
[----:B------:R-:W-:Y:S01]  /*143a0*/  HGMMA.64x128x16.F32 R88, R176, gdesc[UR4].tnspB, R88, gsb0 ;  /* 0x41e00004b0587df0 */ /* 0x000fe20008000858 */
[----:B------:R-:W-:Y:S01]  /*143b0*/  R2UR UR6, R10 ;  /* 0x000000000a0672ca */ /* 0x000fe200000e0000 */
[----:B------:R-:W-:Y:S01]  /*143c0*/  VIADD R10, R8, 0x180 ;  /* 0x00000180080a7836 */ /* 0x000fe20000000000 */
[----:B------:R-:W-:-:S04]  /*143d0*/  R2UR UR7, R11 ;  /* 0x000000000b0772ca */ /* 0x000fc800000e0000 */
[----:B------:R-:W-:Y:S01]  /*143e0*/  MUFU.TANH R24, R24 ;  /* 0x0000001800187308 */ /* 0x000fe20000002400 */
[----:B------:R-:W-:-:S07]  /*143f0*/  MOV R11, 0x40000040 ;  /* 0x40000040000b7802 */ /* 0x000fce0000000f00 */
        /* <DEDUP_REMOVED lines=21> */
[----:B------:R-:W-:Y:S01]  /*14550*/  FMUL.FTZ R51, R52, UR42 ;  /* 0x0000002a34337c20 */ /* 0x000fe20008410000 */
[----:B------:R-:W-:Y:S01]  /*14560*/  FMUL.FTZ R52, R53, UR42 ;  /* 0x0000002a35347c20 */ /* 0x000fe20008410000 */
[----:B------:R-:W-:Y:S01]  /*14570*/  FMUL.FTZ R53, R55, UR42 ;  /* 0x0000002a37357c20 */ /* 0x000fe20008410000 */
[----:B------:R-:W-:Y:S01]  /*14580*/  HGMMA.64x128x16.F32 R88, R172, gdesc[UR4].tnspB, R88, gsb0 ;  /* 0x41e00004ac587df0 */ /* 0x000fe20008000858 */
[----:B------:R-:W-:Y:S01]  /*14590*/  R2UR UR6, R10 ;  /* 0x000000000a0672ca */ /* 0x000fe200000e0000 */
[----:B------:R-:W1:Y:S01]  /*145a0*/  MUFU.TANH R176, R176 ;  /* 0x000000b000b07308 */ /* 0x000e620000002400 */
[----:B------:R-:W-:Y:S01]  /*145b0*/  R2UR UR7, R11 ;  /* 0x000000000b0772ca */ /* 0x000fe200000e0000 */
        /* <DEDUP_REMOVED lines=11> */
[----:B0-----:R-:W-:Y:S01]  /*14670*/  FMNMX.FTZ R11, R20, R12, !PT ;  /* 0x0000000c140b7209 */ /* 0x001fe20007810000 */
[----:B------:R-:W-:-:S02]  /*14680*/  FMUL.FTZ R85, R87, UR42 ;  /* 0x0000002a57557c20 */ /* 0x000fc40008410000 */
[----:B------:R-:W0:Y:S01]  /*14690*/  MUFU.TANH R52, R52 ;  /* 0x0000003400347308 */ /* 0x000e220000002400 */
[----:B-1----:R-:W-:Y:S02]  /*146a0*/  FMNMX.FTZ R6, R176, R9, !PT ;  /* 0x00000009b0067209 */ /* 0x002fe40007810000 */
[----:B------:R-:W-:-:S05]  /*146b0*/  FMNMX.FTZ R11, R24, R11, !PT ;  /* 0x0000000b180b7209 */ /* 0x000fca0007810000 */
[----:B------:R-:W1:Y:S01]  /*146c0*/  MUFU.TANH R55, R55 ;  /* 0x0000003700377308 */ /* 0x000e620000002400 */
[----:B--2---:R-:W-:-:S07]  /*146d0*/  FMNMX.FTZ R9, R51, R6, !PT ;  /* 0x0000000633097209 */ /* 0x004fce0007810000 */
[----:B------:R-:W2:Y:S01]  /*146e0*/  MUFU.TANH R56, R56 ;  /* 0x0000003800387308 */ /* 0x000ea20000002400 */
[----:B0-----:R-:W-:-:S07]  /*146f0*/  FMNMX.FTZ R6, R52, R9, !PT ;  /* 0x0000000934067209 */ /* 0x001fce0007810000 */
[----:B------:R-:W0:Y:S01]  /*14700*/  MUFU.TANH R62, R62 ;  /* 0x0000003e003e7308 */ /* 0x000e220000002400 */
[----:B-1----:R-:W-:-:S07]  /*14710*/  FMNMX.FTZ R9, R55, R6, !PT ;  /* 0x0000000637097209 */ /* 0x002fce0007810000 */
[----:B------:R-:W1:Y:S01]  /*14720*/  MUFU.TANH R65, R65 ;  /* 0x0000004100417308 */ /* 0x000e620000002400 */
[----:B--2---:R-:W-:-:S04]  /*14730*/  FMNMX.FTZ R9, R56, R9, !PT ;  /* 0x0000000938097209 */ /* 0x004fc80007810000 */
[----:B------:R-:W-:-:S03]  /*14740*/  FMNMX.FTZ R9, R58, R9, !PT ;  /* 0x000000093a097209 */ /* 0x000fc60007810000 */
[----:B------:R-:W2:Y:S01]  /*14750*/  MUFU.TANH R69, R69 ;  /* 0x0000004500457308 */ /* 0x000ea20000002400 */
[----:B------:R-:W-:-:S04]  /*14760*/  FMNMX.FTZ R6, R60, R9, !PT ;  /* 0x000000093c067209 */ /* 0x000fc80007810000 */
[----:B------:R-:W-:-:S03]  /*14770*/  FMNMX.FTZ R9, R61, R6, !PT ;  /* 0x000000063d097209 */ /* 0x000fc60007810000 */
[----:B------:R-:W3:Y:S01]  /*14780*/  MUFU.TANH R73, R73 ;  /* 0x0000004900497308 */ /* 0x000ee20000002400 */
[----:B0-----:R-:W-:-:S04]  /*14790*/  FMNMX.FTZ R9, R62, R9, !PT ;  /* 0x000000093e097209 */ /* 0x001fc80007810000 */
[----:B------:R-:W-:-:S03]  /*147a0*/  FMNMX.FTZ R6, R64, R9, !PT ;  /* 0x0000000940067209 */ /* 0x000fc60007810000 */
[----:B------:R-:W0:Y:S01]  /*147b0*/  MUFU.TANH R77, R77 ;  /* 0x0000004d004d7308 */ /* 0x000e220000002400 */
[----:B-1----:R-:W-:-:S04]  /*147c0*/  FMNMX.FTZ R9, R65, R6, !PT ;  /* 0x0000000641097209 */ /* 0x002fc80007810000 */
[----:B------:R-:W-:-:S03]  /*147d0*/  FMNMX.FTZ R6, R68, R9, !PT ;  /* 0x0000000944067209 */ /* 0x000fc60007810000 */
[----:B------:R-:W1:Y:S01]  /*147e0*/  MUFU.TANH R81, R81 ;  /* 0x0000005100517308 */ /* 0x000e620000002400 */
[----:B--2---:R-:W-:-:S04]  /*147f0*/  FMNMX.FTZ R9, R69, R6, !PT ;  /* 0x0000000645097209 */ /* 0x004fc80007810000 */
[----:B------:R-:W-:-:S03]  /*14800*/  FMNMX.FTZ R6, R72, R9, !PT ;  /* 0x0000000948067209 */ /* 0x000fc60007810000 */
[----:B------:R-:W2:Y:S01]  /*14810*/  MUFU.TANH R49, R49 ;  /* 0x0000003100317308 */ /* 0x000ea20000002400 */
[----:B---3--:R-:W-:-:S04]  /*14820*/  FMNMX.FTZ R9, R73, R6, !PT ;  /* 0x0000000649097209 */ /* 0x008fc80007810000 */
[----:B------:R-:W-:-:S03]  /*14830*/  FMNMX.FTZ R6, R76, R9, !PT ;  /* 0x000000094c067209 */ /* 0x000fc60007810000 */
[----:B------:R-:W3:Y:S01]  /*14840*/  MUFU.TANH R53, R53 ;  /* 0x0000003500357308 */ /* 0x000ee20000002400 */
[----:B0-----:R-:W-:-:S04]  /*14850*/  FMNMX.FTZ R9, R77, R6, !PT ;  /* 0x000000064d097209 */ /* 0x001fc80007810000 */
[----:B------:R-:W-:-:S03]  /*14860*/  FMNMX.FTZ R6, R80, R9, !PT ;  /* 0x0000000950067209 */ /* 0x000fc60007810000 */
[----:B------:R-:W0:Y:S01]  /*14870*/  MUFU.TANH R57, R57 ;  /* 0x0000003900397308 */ /* 0x000e220000002400 */
[----:B-1----:R-:W-:-:S05]  /*14880*/  FMNMX.FTZ R6, R81, R6, !PT ;  /* 0x0000000651067209 */ /* 0x002fca0007810000 */
[----:B------:R-:W1:Y:S02]  /*14890*/  SHFL.BFLY PT, R9, R6, 0x2, 0x1f ;  /* 0x0c401f0006097f89 */ /* 0x000e6400000e0000 */
[----:B------:R-:W4:Y:S08]  /*148a0*/  MUFU.TANH R59, R59 ;  /* 0x0000003b003b7308 */ /* 0x000f300000002400 */
[----:B------:R-:W-:Y:S08]  /*148b0*/  MUFU.TANH R71, R71 ;  /* 0x0000004700477308 */ /* 0x000ff00000002400 */
[----:B------:R-:W-:Y:S01]  /*148c0*/  MUFU.TANH R74, R74 ;  /* 0x0000004a004a7308 */ /* 0x000fe20000002400 */
[----:B-1----:R-:W-:-:S07]  /*148d0*/  FMNMX.FTZ R10, R6, R9, !PT ;  /* 0x00000009060a7209 */ /* 0x002fce0007810000 */
[----:B------:R-:W-:Y:S01]  /*148e0*/  MUFU.TANH R75, R75 ;  /* 0x0000004b004b7308 */ /* 0x000fe20000002400 */
[----:B------:R-:W1:Y:S01]  /*148f0*/  SHFL.BFLY PT, R9, R10, 0x1, 0x1f ;  /* 0x0c201f000a097f89 */ /* 0x000e6200000e0000 */
[----:B------:R-:W-:Y:S02]  /*14900*/  WARPGROUP.DEPBAR.LE gsb0, 0x0 ;  /* 0x00008000000079c5 */ /* 0x000fe40000010000 */
[----:B------:R-:W-:-:S04]  /*14910*/  WARPGROUP.ARRIVE ;  /* 0x00000000000079c5 */ /* 0x000fc80000000000 */
[----:B------:R-:W-:Y:S02]  /*14920*/  MUFU.TANH R78, R78 ;  /* 0x0000004e004e7308 */ /* 0x000fe40000002400 */
[----:B------:R-:W-:Y:S01]  /*14930*/  HGMMA.64x128x16.F32 R88, R168, gdesc[UR4].tnspB, R88, gsb0 ;  /* 0x41e00004a8587df0 */ /* 0x000fe20008000858 */
[----:B------:R-:W-:Y:S02]  /*14940*/  R2UR UR6, R40 ;  /* 0x00000000280672ca */ /* 0x000fe400000e0000 */
[----:B------:R-:W-:-:S03]  /*14950*/  R2UR UR7, R41 ;  /* 0x00000000290772ca */ /* 0x000fc600000e0000 */
[----:B------:R-:W-:Y:S08]  /*14960*/  MUFU.TANH R79, R79 ;  /* 0x0000004f004f7308 */ /* 0x000ff00000002400 */
[----:B------:R-:W-:Y:S01]  /*14970*/  MUFU.TANH R82, R82 ;  /* 0x0000005200527308 */ /* 0x000fe20000002400 */
[----:B-1----:R-:W-:Y:S01]  /*14980*/  FMNMX.FTZ R9, R10, R9, !PT ;  /* 0x000000090a097209 */ /* 0x002fe20007810000 */
[----:B------:R-:W-:-:S04]  /*14990*/  IMAD.U32 R10, RZ, RZ, UR43 ;  /* 0x0000002bff0a7e24 */ /* 0x000fc8000f8e00ff */
[----:B------:R-:W-:Y:S02]  /*149a0*/  FADD.FTZ R7, -R9, R7 ;  /* 0x0000000709077221 */ /* 0x000fe40000010100 */
[----:B------:R-:W-:Y:S02]  /*149b0*/  MUFU.TANH R83, R83 ;  /* 0x0000005300537308 */ /* 0x000fe40000002400 */
[-C--:B------:R-:W-:Y:S01]  /*149c0*/  FMUL.FTZ R6, R7, R10.reuse ;  /* 0x0000000a07067220 */ /* 0x080fe20000410000 */
[----:B------:R-:W-:-:S04]  /*149d0*/  FMUL.FTZ R7, R9, R10 ;  /* 0x0000000a09077220 */ /* 0x000fc80000410000 */
[-CC-:B------:R-:W-:Y:S01]  /*149e0*/  FFMA.FTZ R182, R25, R10.reuse, -R7.reuse ;  /* 0x0000000a19b67223 */ /* 0x180fe20000010807 */
[-CC-:B------:R-:W-:Y:S01]  /*149f0*/  FFMA.FTZ R25, R28, R10.reuse, -R7.reuse ;  /* 0x0000000a1c197223 */ /* 0x180fe20000010807 */
[-CC-:B------:R-:W-:Y:S01]  /*14a00*/  FFMA.FTZ R40, R31, R10.reuse, -R7.reuse ;  /* 0x0000000a1f287223 */ /* 0x180fe20000010807 */
[-CC-:B------:R-:W-:Y:S01]  /*14a10*/  FFMA.FTZ R28, R30, R10.reuse, -R7.reuse ;  /* 0x0000000a1e1c7223 */ /* 0x180fe20000010807 */
[----:B------:R-:W-:Y:S01]  /*14a20*/  IMAD.MOV.U32 R31, RZ, RZ, 0x40000040 ;  /* 0x40000040ff1f7424 */ /* 0x000fe200078e00ff */
[----:B------:R-:W-:Y:S01]  /*14a30*/  IADD3 R30, R8, 0x280, RZ ;  /* 0x00000280081e7810 */ /* 0x000fe20007ffe0ff */
[-CC-:B------:R-:W-:Y:S01]  /*14a40*/  FFMA.FTZ R180, R4, R10.reuse, -R7.reuse ;  /* 0x0000000a04b47223 */ /* 0x180fe20000010807 */
[----:B------:R-:W-:Y:S01]  /*14a50*/  FMNMX.FTZ R4, R26, R11, !PT ;  /* 0x0000000b1a047209 */ /* 0x000fe20007810000 */
[----:B------:R-:W-:Y:S01]  /*14a60*/  MUFU.TANH R84, R84 ;  /* 0x0000005400547308 */ /* 0x000fe20000002400 */
[-CC-:B------:R-:W-:Y:S01]  /*14a70*/  FFMA.FTZ R21, R21, R10.reuse, -R7.reuse ;  /* 0x0000000a15157223 */ /* 0x180fe20000010807 */
[--C-:B------:R-:W-:Y:S01]  /*14a80*/  FFMA.FTZ R178, R34, R10, -R7.reuse ;  /* 0x0000000a22b27223 */ /* 0x100fe20000010807 */
[----:B------:R-:W-:Y:S01]  /*14a90*/  FMNMX.FTZ R4, R27, R4, !PT ;  /* 0x000000041b047209 */ /* 0x000fe20007810000 */
[-CC-:B------:R-:W-:Y:S01]  /*14aa0*/  FFMA.FTZ R41, R36, R10.reuse, -R7.reuse ;  /* 0x0000000a24297223 */ /* 0x180fe20000010807 */
[-CC-:B------:R-:W-:Y:S01]  /*14ab0*/  FFMA.FTZ R172, R38, R10.reuse, -R7.reuse ;  /* 0x0000000a26ac7223 */ /* 0x180fe20000010807 */
[--C-:B------:R-:W-:Y:S01]  /*14ac0*/  FFMA.FTZ R34, R39, R10, -R7.reuse ;  /* 0x0000000a27227223 */ /* 0x100fe20000010807 */
[----:B------:R-:W-:Y:S01]  /*14ad0*/  FMNMX.FTZ R11, R29, R4, !PT ;  /* 0x000000041d0b7209 */ /* 0x000fe20007810000 */
[----:B------:R-:W-:Y:S01]  /*14ae0*/  MUFU.TANH R85, R85 ;  /* 0x0000005500557308 */ /* 0x000fe20000002400 */
[-CC-:B------:R-:W-:Y:S01]  /*14af0*/  FFMA.FTZ R174, R43, R10.reuse, -R7.reuse ;  /* 0x0000000a2bae7223 */ /* 0x180fe20000010807 */
[-CC-:B------:R-:W-:Y:S01]  /*14b00*/  FFMA.FTZ R36, R45, R10.reuse, -R7.reuse ;  /* 0x0000000a2d247223 */ /* 0x180fe20000010807 */
[----:B------:R-:W-:Y:S01]  /*14b10*/  FMNMX.FTZ R4, R32, R11, !PT ;  /* 0x0000000b20047209 */ /* 0x000fe20007810000 */
[-CC-:B------:R-:W-:Y:S01]  /*14b20*/  FFMA.FTZ R38, R176, R10.reuse, -R7.reuse ;  /* 0x0000000ab0267223 */ /* 0x180fe20000010807 */
[-CC-:B------:R-:W-:Y:S01]  /*14b30*/  FFMA.FTZ R39, R52, R10.reuse, -R7.reuse ;  /* 0x0000000a34277223 */ /* 0x180fe20000010807 */
[--C-:B------:R-:W-:Y:S01]  /*14b40*/  FFMA.FTZ R45, R62, R10, -R7.reuse ;  /* 0x0000000a3e2d7223 */ /* 0x100fe20000010807 */
[----:B------:R-:W-:Y:S01]  /*14b50*/  FMNMX.FTZ R4, R33, R4, !PT ;  /* 0x0000000421047209 */ /* 0x000fe20007810000 */
[----:B------:R-:W-:Y:S01]  /*14b60*/  MUFU.EX2 R6, R6 ;  /* 0x0000000600067308 */ /* 0x000fe20000000800 */
[-CC-:B------:R-:W-:Y:S01]  /*14b70*/  FFMA.FTZ R43, R68, R10.reuse, -R7.reuse ;  /* 0x0000000a442b7223 */ /* 0x180fe20000010807 */
[--C-:B------:R-:W-:Y:S01]  /*14b80*/  FFMA.FTZ R52, R69, R10, -R7.reuse ;  /* 0x0000000a45347223 */ /* 0x100fe20000010807 */
[----:B------:R-:W-:Y:S01]  /*14b90*/  FMNMX.FTZ R4, R35, R4, !PT ;  /* 0x0000000423047209 */ /* 0x000fe20007810000 */
[----:B------:R-:W-:-:S03]  /*14ba0*/  FFMA.FTZ R62, R80, R10, -R7 ;  /* 0x0000000a503e7223 */ /* 0x000fc60000010807 */
        /* <DEDUP_REMOVED lines=8> */
[----:B--2---:R-:W-:-:S04]  /*14c30*/  FMNMX.FTZ R11, R49, R4, !PT ;  /* 0x00000004310b7209 */ /* 0x004fc80007810000 */
[----:B------:R-:W-:Y:S01]  /*14c40*/  FMNMX.FTZ R4, R50, R11, !PT ;  /* 0x0000000b32047209 */ /* 0x000fe20007810000 */
[----:B------:R-:W-:Y:S03]  /*14c50*/  MUFU.EX2 R25, R25 ;  /* 0x0000001900197308 */ /* 0x000fe60000000800 */
[----:B---3--:R-:W-:-:S04]  /*14c60*/  FMNMX.FTZ R11, R53, R4, !PT ;  /* 0x00000004350b7209 */ /* 0x008fc80007810000 */
[----:B------:R-:W-:Y:S01]  /*14c70*/  FMNMX.FTZ R4, R54, R11, !PT ;  /* 0x0000000b36047209 */ /* 0x000fe20007810000 */
[----:B------:R-:W-:Y:S03]  /*14c80*/  MUFU.EX2 R28, R28 ;  /* 0x0000001c001c7308 */ /* 0x000fe60000000800 */
[----:B0-----:R-:W-:-:S04]  /*14c90*/  FMNMX.FTZ R4, R57, R4, !PT ;  /* 0x0000000439047209 */ /* 0x001fc80007810000 */
[----:B----4-:R-:W-:Y:S01]  /*14ca0*/  FMNMX.FTZ R4, R59, R4, !PT ;  /* 0x000000043b047209 */ /* 0x010fe20007810000 */
[----:B------:R-:W0:Y:S03]  /*14cb0*/  MUFU.EX2 R40, R40 ;  /* 0x0000002800287308 */ /* 0x000e260000000800 */
[----:B------:R-:W-:-:S04]  /*14cc0*/  FMNMX.FTZ R11, R63, R4, !PT ;  /* 0x000000043f0b7209 */ /* 0x000fc80007810000 */
[----:B------:R-:W-:Y:S01]  /*14cd0*/  FMNMX.FTZ R4, R66, R11, !PT ;  /* 0x0000000b42047209 */ /* 0x000fe20007810000 */
[----:B------:R-:W-:Y:S03]  /*14ce0*/  MUFU.EX2 R178, R178 ;  /* 0x000000b200b27308 */ /* 0x000fe60000000800 */
[----:B------:R-:W-:-:S04]  /*14cf0*/  FMNMX.FTZ R11, R67, R4, !PT ;  /* 0x00000004430b7209 */ /* 0x000fc80007810000 */
[----:B------:R-:W-:Y:S01]  /*14d00*/  FMNMX.FTZ R4, R70, R11, !PT ;  /* 0x0000000b46047209 */ /* 0x000fe20007810000 */
[----:B------:R-:W-:Y:S01]  /*14d10*/  MUFU.EX2 R41, R41 ;  /* 0x0000002900297308 */ /* 0x000fe20000000800 */
[----:B0-----:R-:W-:Y:S02]  /*14d20*/  F2FP.F16.F32.PACK_AB R176, R40, R28 ;  /* 0x0000001c28b0723e */ /* 0x001fe400000000ff */
        /* <DEDUP_REMOVED lines=8> */
[----:B------:R-:W-:Y:S01]  /*14db0*/  MUFU.EX2 R174, R174 ;  /* 0x000000ae00ae7308 */ /* 0x000fe20000000800 */
[----:B------:R-:W-:Y:S02]  /*14dc0*/  WARPGROUP.DEPBAR.LE gsb0, 0x0 ;  /* 0x00008000000079c5 */ /* 0x000fe40000010000 */
[----:B------:R-:W-:Y:S01]  /*14dd0*/  WARPGROUP.ARRIVE ;  /* 0x00000000000079c5 */ /* 0x000fe20000000000 */
[----:B------:R-:W-:Y:S01]  /*14de0*/  FMNMX.FTZ R11, R83, R4, !PT ;  /* 0x00000004530b7209 */ /* 0x000fe20007810000 */
[-CC-:B------:R-:W-:Y:S01]  /*14df0*/  FFMA.FTZ R168, R48, R10.reuse, -R7.reuse ;  /* 0x0000000a30a87223 */ /* 0x180fe20000010807 */
[-CC-:B------:R-:W-:Y:S01]  /*14e00*/  FFMA.FTZ R170, R51, R10.reuse, -R7.reuse ;  /* 0x0000000a33aa7223 */ /* 0x180fe20000010807 */
[-CC-:B------:R-:W-:Y:S01]  /*14e10*/  FFMA.FTZ R48, R56, R10.reuse, -R7.reuse ;  /* 0x0000000a38307223 */ /* 0x180fe20000010807 */
[----:B------:R-:W-:Y:S01]  /*14e20*/  FMNMX.FTZ R4, R84, R11, !PT ;  /* 0x0000000b54047209 */ /* 0x000fe20007810000 */
[----:B------:R-:W-:Y:S01]  /*14e30*/  HGMMA.64x128x16.F32 R88, R164, gdesc[UR4].tnspB, R88, gsb0 ;  /* 0x41e00004a4587df0 */ /* 0x000fe20008000858 */
[----:B------:R-:W-:Y:S01]  /*14e40*/  R2UR UR6, R30 ;  /* 0x000000001e0672ca */ /* 0x000fe200000e0000 */
[----:B------:R-:W-:Y:S01]  /*14e50*/  MUFU.EX2 R36, R36 ;  /* 0x0000002400247308 */ /* 0x000fe20000000800 */
[----:B------:R-:W-:Y:S01]  /*14e60*/  R2UR UR7, R31 ;  /* 0x000000001f0772ca */ /* 0x000fe200000e0000 */
[----:B------:R-:W-:Y:S01]  /*14e70*/  IMAD.MOV.U32 R31, RZ, RZ, 0x40000040 ;  /* 0x40000040ff1f7424 */ /* 0x000fe200078e00ff */
[----:B------:R-:W-:Y:S01]  /*14e80*/  IADD3 R30, R8, 0x300, RZ ;  /* 0x00000300081e7810 */ /* 0x000fe20007ffe0ff */
[--C-:B------:R-:W-:Y:S01]  /*14e90*/  FFMA.FTZ R51, R65, R10, -R7.reuse ;  /* 0x0000000a41337223 */ /* 0x100fe20000010807 */
[----:B------:R-:W-:Y:S01]  /*14ea0*/  FMNMX.FTZ R4, R85, R4, !PT ;  /* 0x0000000455047209 */ /* 0x000fe20007810000 */
[----:B------:R-:W-:-:S02]  /*14eb0*/  FFMA.FTZ R56, R72, R10, -R7 ;  /* 0x0000000a48387223 */ /* 0x000fc40000010807 */
[----:B------:R-:W-:Y:S02]  /*14ec0*/  MUFU.EX2 R168, R168 ;  /* 0x000000a800a87308 */ /* 0x000fe40000000800 */
[----:B------:R-:W0:Y:S06]  /*14ed0*/  SHFL.BFLY PT, R11, R4, 0x2, 0x1f ;  /* 0x0c401f00040b7f89 */ /* 0x000e2c00000e0000 */
[----:B------:R-:W-:Y:S08]  /*14ee0*/  MUFU.EX2 R38, R38 ;  /* 0x0000002600267308 */ /* 0x000ff00000000800 */
[----:B------:R-:W-:Y:S08]  /*14ef0*/  MUFU.EX2 R170, R170 ;  /* 0x000000aa00aa7308 */ /* 0x000ff00000000800 */
[----:B------:R-:W-:Y:S01]  /*14f00*/  MUFU.EX2 R39, R39 ;  /* 0x0000002700277308 */ /* 0x000fe20000000800 */
[----:B0-----:R-:W-:-:S05]  /*14f10*/  FMNMX.FTZ R11, R4, R11, !PT ;  /* 0x0000000b040b7209 */ /* 0x001fca0007810000 */
[----:B------:R-:W0:Y:S02]  /*14f20*/  SHFL.BFLY PT, R4, R11, 0x1, 0x1f ;  /* 0x0c201f000b047f89 */ /* 0x000e2400000e0000 */
[----:B------:R-:W-:Y:S08]  /*14f30*/  MUFU.EX2 R48, R48 ;  /* 0x0000003000307308 */ /* 0x000ff00000000800 */
[----:B------:R-:W-:Y:S08]  /*14f40*/  MUFU.EX2 R45, R45 ;  /* 0x0000002d002d7308 */ /* 0x000ff00000000800 */
[----:B------:R-:W-:Y:S01]  /*14f50*/  MUFU.EX2 R51, R51 ;  /* 0x0000003300337308 */ /* 0x000fe20000000800 */
[----:B0-----:R-:W-:-:S07]  /*14f60*/  FMNMX.FTZ R11, R11, R4, !PT ;  /* 0x000000040b0b7209 */ /* 0x001fce0007810000 */
        /* <DEDUP_REMOVED lines=12> */
[----:B------:R-:W-:Y:S01]  /*15030*/  R2UR UR6, R30 ;  /* 0x000000001e0672ca */ /* 0x000fe200000e0000 */
[----:B------:R-:W-:Y:S01]  /*15040*/  MUFU.EX2 R164, R164 ;  /* 0x000000a400a47308 */ /* 0x000fe20000000800 */
[----:B------:R-:W-:Y:S01]  /*15050*/  R2UR UR7, R31 ;  /* 0x000000001f0772ca */ /* 0x000fe200000e0000 */
[----:B------:R-:W-:-:S04]  /*15060*/  FADD.FTZ R31, -R11, R12 ;  /* 0x0000000c0b1f7221 */ /* 0x000fc80000010100 */
[-C--:B------:R-:W-:Y:S01]  /*15070*/  FMUL.FTZ R4, R31, R10.reuse ;  /* 0x0000000a1f047220 */ /* 0x080fe20000410000 */
[-C--:B------:R-:W-:Y:S01]  /*15080*/  FMUL.FTZ R31, R11, R10.reuse ;  /* 0x0000000a0b1f7220 */ /* 0x080fe20000410000 */
[----:B------:R-:W-:Y:S03]  /*15090*/  MUFU.EX2 R166, R166 ;  /* 0x000000a600a67308 */ /* 0x000fe60000000800 */
[-CC-:B------:R-:W-:Y:S01]  /*150a0*/  FFMA.FTZ R30, R27, R10.reuse, -R31.reuse ;  /* 0x0000000a1b1e7223 */ /* 0x180fe2000001081f */
[-CC-:B------:R-:W-:Y:S01]  /*150b0*/  FFMA.FTZ R183, R26, R10.reuse, -R31.reuse ;  /* 0x0000000a1ab77223 */ /* 0x180fe2000001081f */
[----:B------:R-:W-:Y:S01]  /*150c0*/  IMAD.MOV.U32 R27, RZ, RZ, 0x40000040 ;  /* 0x40000040ff1b7424 */ /* 0x000fe200078e00ff */
[----:B------:R-:W-:Y:S01]  /*150d0*/  IADD3 R26, R8, 0x380, RZ ;  /* 0x00000380081a7810 */ /* 0x000fe20007ffe0ff */
[-CC-:B------:R-:W-:Y:S01]  /*150e0*/  FFMA.FTZ R181, R20, R10.reuse, -R31.reuse ;  /* 0x0000000a14b57223 */ /* 0x180fe2000001081f */
[-CC-:B------:R-:W-:Y:S01]  /*150f0*/  FFMA.FTZ R12, R24, R10.reuse, -R31.reuse ;  /* 0x0000000a180c7223 */ /* 0x180fe2000001081f */
[----:B------:R-:W-:Y:S01]  /*15100*/  MUFU.EX2 R4, R4 ;  /* 0x0000000400047308 */ /* 0x000fe20000000800 */
[-CC-:B------:R-:W-:Y:S01]  /*15110*/  FFMA.FTZ R177, R29, R10.reuse, -R31.reuse ;  /* 0x0000000a1db17223 */ /* 0x180fe2000001081f */
[-CC-:B------:R-:W-:Y:S01]  /*15120*/  FFMA.FTZ R175, R44, R10.reuse, -R31.reuse ;  /* 0x0000000a2caf7223 */ /* 0x180fe2000001081f */
[----:B------:R-:W-:Y:S01]  /*15130*/  FFMA.FTZ R44, R6, R3, R180 ;  /* 0x00000003062c7223 */ /* 0x000fe200000100b4 */
[-CC-:B------:R-:W-:Y:S01]  /*15140*/  FFMA.FTZ R179, R33, R10.reuse, -R31.reuse ;  /* 0x0000000a21b37223 */ /* 0x180fe2000001081f */
[-CC-:B------:R-:W-:Y:S01]  /*15150*/  FFMA.FTZ R20, R35, R10.reuse, -R31.reuse ;  /* 0x0000000a23147223 */ /* 0x180fe2000001081f */
        /* <DEDUP_REMOVED lines=15> */
[----:B------:R-:W-:Y:S01]  /*15250*/  FFMA.FTZ R84, R84, R10, -R31 ;  /* 0x0000000a54547223 */ /* 0x000fe2000001081f */
[----:B------:R-:W-:-:S02]  /*15260*/  F2FP.F16.F32.PACK_AB R180, R21, R180 ;  /* 0x000000b415b4723e */ /* 0x000fc400000000ff */
[----:B------:R-:W-:Y:S01]  /*15270*/  MUFU.EX2 R183, R183 ;  /* 0x000000b700b77308 */ /* 0x000fe20000000800 */
[----:B0-----:R-:W-:Y:S01]  /*15280*/  FFMA.FTZ R3, R4, R0, R181 ;  /* 0x0000000004037223 */ /* 0x001fe200000100b5 */
[----:B------:R-:W-:-:S06]  /*15290*/  FFMA.FTZ R0, R63, R10, -R31 ;  /* 0x0000000a3f007223 */ /* 0x000fcc000001081f */
[----:B------:R-:W-:Y:S01]  /*152a0*/  MUFU.EX2 R30, R30 ;  /* 0x0000001e001e7308 */ /* 0x000fe20000000800 */
[----:B-1----:R-:W-:-:S07]  /*152b0*/  F2FP.F16.F32.PACK_AB R181, R12, R181 ;  /* 0x000000b50cb5723e */ /* 0x002fce00000000ff */
        /* <DEDUP_REMOVED lines=13> */
[-C--:B------:R-:W-:Y:S01]  /*15390*/  FFMA.FTZ R154, R64, R10.reuse, -R7 ;  /* 0x0000000a409a7223 */ /* 0x080fe20000010807 */
[-CC-:B------:R-:W-:Y:S01]  /*153a0*/  FFMA.FTZ R64, R32, R10.reuse, -R31.reuse ;  /* 0x0000000a20407223 */ /* 0x180fe2000001081f */
[-CC-:B------:R-:W-:Y:S01]  /*153b0*/  FFMA.FTZ R32, R42, R10.reuse, -R31.reuse ;  /* 0x0000000a2a207223 */ /* 0x180fe2000001081f */
[-C--:B------:R-:W-:Y:S01]  /*153c0*/  FFMA.FTZ R42, R46, R10.reuse, -R31 ;  /* 0x0000000a2e2a7223 */ /* 0x080fe2000001081f */
[-C--:B------:R-:W-:Y:S01]  /*153d0*/  FFMA.FTZ R152, R61, R10.reuse, -R7 ;  /* 0x0000000a3d987223 */ /* 0x080fe20000010807 */
[----:B------:R-:W-:Y:S01]  /*153e0*/  HGMMA.64x128x16.F32 R88, R156, gdesc[UR4].tnspB, R88, gsb0 ;  /* 0x41e000049c587df0 */ /* 0x000fe20008000858 */
[----:B------:R-:W-:Y:S01]  /*153f0*/  R2UR UR6, R26 ;  /* 0x000000001a0672ca */ /* 0x000fe200000e0000 */
[----:B------:R-:W-:Y:S01]  /*15400*/  MUFU.EX2 R64, R64 ;  /* 0x0000004000407308 */ /* 0x000fe20000000800 */
[----:B------:R-:W-:Y:S01]  /*15410*/  R2UR UR7, R27 ;  /* 0x000000001b0772ca */ /* 0x000fe200000e0000 */
[----:B------:R-:W-:Y:S01]  /*15420*/  FADD.FTZ R27, R21, R44 ;  /* 0x0000002c151b7221 */ /* 0x000fe20000010000 */
[----:B------:R-:W-:Y:S01]  /*15430*/  @!P1 PRMT R26, RZ, 0x654, R14 ;  /* 0x00000654ff1a9816 */ /* 0x000fe2000000000e */
[-CC-:B------:R-:W-:Y:S01]  /*15440*/  FFMA.FTZ R153, R66, R10.reuse, -R31.reuse ;  /* 0x0000000a42997223 */ /* 0x180fe2000001081f */
[-C--:B------:R-:W-:Y:S01]  /*15450*/  FFMA.FTZ R155, R70, R10.reuse, -R31 ;  /* 0x0000000a469b7223 */ /* 0x080fe2000001081f */
[----:B------:R-:W-:Y:S01]  /*15460*/  FADD.FTZ R44, R182, R27 ;  /* 0x0000001bb62c7221 */ /* 0x000fe20000010000 */
[----:B------:R-:W-:Y:S01]  /*15470*/  @!P1 PRMT R27, RZ, 0x654, R15 ;  /* 0x00000654ff1b9816 */ /* 0x000fe2000000000f */
[----:B------:R-:W-:Y:S01]  /*15480*/  MUFU.EX2 R32, R32 ;  /* 0x0000002000207308 */ /* 0x000fe20000000800 */
[-CC-:B------:R-:W-:Y:S01]  /*15490*/  FFMA.FTZ R61, R77, R10.reuse, -R7.reuse ;  /* 0x0000000a4d3d7223 */ /* 0x180fe20000010807 */
[----:B------:R-:W-:Y:S01]  /*154a0*/  FADD.FTZ R15, R25, R44 ;  /* 0x0000002c190f7221 */ /* 0x000fe20000010000 */
[----:B------:R-:W-:Y:S01]  /*154b0*/  FFMA.FTZ R7, R81, R10, -R7 ;  /* 0x0000000a51077223 */ /* 0x000fe20000010807 */
[----:B------:R-:W-:-:S02]  /*154c0*/  F2FP.F16.F32.PACK_AB R182, R25, R182 ;  /* 0x000000b619b6723e */ /* 0x000fc400000000ff */
[----:B------:R-:W-:Y:S02]  /*154d0*/  FADD.FTZ R15, R28, R15 ;  /* 0x0000000f1c0f7221 */ /* 0x000fe40000010000 */
[----:B------:R-:W-:Y:S02]  /*154e0*/  MUFU.EX2 R42, R42 ;  /* 0x0000002a002a7308 */ /* 0x000fe40000000800 */
[----:B------:R-:W-:-:S04]  /*154f0*/  FADD.FTZ R15, R40, R15 ;  /* 0x0000000f280f7221 */ /* 0x000fc80000010000 */
[----:B------:R-:W-:Y:S01]  /*15500*/  FADD.FTZ R50, R178, R15 ;  /* 0x0000000fb2327221 */ /* 0x000fe20000010000 */
[C---:B------:R-:W-:Y:S01]  /*15510*/  F2FP.F16.F32.PACK_AB R178, R41.reuse, R178 ;  /* 0x000000b229b2723e */ /* 0x040fe200000000ff */
        /* <DEDUP_REMOVED lines=13> */
[----:B------:R-:W-:-:S06]  /*155f0*/  FADD.FTZ R15, R38, R15 ;  /* 0x0000000f260f7221 */ /* 0x000fcc0000010000 */
[----:B------:R-:W-:Y:S08]  /*15600*/  MUFU.EX2 R153, R153 ;  /* 0x0000009900997308 */ /* 0x000ff00000000800 */
[----:B------:R-:W-:Y:S08]  /*15610*/  MUFU.EX2 R154, R154 ;  /* 0x0000009a009a7308 */ /* 0x000ff00000000800 */
[----:B------:R-:W-:Y:S08]  /*15620*/  MUFU.EX2 R155, R155 ;  /* 0x0000009b009b7308 */ /* 0x000ff00000000800 */
[----:B------:R-:W-:Y:S08]  /*15630*/  MUFU.EX2 R78, R78 ;  /* 0x0000004e004e7308 */ /* 0x000ff00000000800 */
[----:B------:R-:W0:Y:S08]  /*15640*/  MUFU.EX2 R58, R58 ;  /* 0x0000003a003a7308 */ /* 0x000e300000000800 */
[----:B------:R-:W1:Y:S08]  /*15650*/  MUFU.EX2 R79, R79 ;  /* 0x0000004f004f7308 */ /* 0x000e700000000800 */
[----:B------:R-:W-:Y:S08]  /*15660*/  MUFU.EX2 R60, R60 ;  /* 0x0000003c003c7308 */ /* 0x000ff00000000800 */
[----:B------:R-:W-:Y:S08]  /*15670*/  MUFU.EX2 R82, R82 ;  /* 0x0000005200527308 */ /* 0x000ff00000000800 */
[----:B------:R-:W-:Y:S08]  /*15680*/  MUFU.EX2 R61, R61 ;  /* 0x0000003d003d7308 */ /* 0x000ff00000000800 */
[----:B------:R-:W-:Y:S08]  /*15690*/  MUFU.EX2 R83, R83 ;  /* 0x0000005300537308 */ /* 0x000ff00000000800 */
[----:B------:R-:W-:Y:S01]  /*156a0*/  MUFU.EX2 R84, R84 ;  /* 0x0000005400547308 */ /* 0x000fe20000000800 */
[----:B------:R-:W-:-:S02]  /*156b0*/  WARPGROUP.DEPBAR.LE gsb0, 0x0 ;  /* 0x00008000000079c5 */ /* 0x000fc40000010000 */
[----:B------:R-:W-:Y:S01]  /*156c0*/  WARPGROUP.ARRIVE ;  /* 0x00000000000079c5 */ /* 0x000fe20000000000 */
[----:B------:R-:W-:-:S04]  /*156d0*/  FFMA.FTZ R157, R74, R10, -R31 ;  /* 0x0000000a4a9d7223 */ /* 0x000fc8000001081f */
[----:B------:R-:W2:Y:S01]  /*156e0*/  MUFU.EX2 R7, R7 ;  /* 0x0000000700077308 */ /* 0x000ea20000000800 */
[----:B------:R-:W-:Y:S02]  /*156f0*/  F2FP.F16.F32.PACK_AB R156, R52, R43 ;  /* 0x0000002b349c723e */ /* 0x000fe400000000ff */
[----:B0-----:R-:W-:Y:S01]  /*15700*/  F2FP.F16.F32.PACK_AB R158, R58, R56 ;  /* 0x000000383a9e723e */ /* 0x001fe200000000ff */
[----:B------:R-:W-:Y:S01]  /*15710*/  HGMMA.64x128x16.F32 R88, R160, gdesc[UR4].tnspB, R88, gsb0 ;  /* 0x41e00004a0587df0 */ /* 0x000fe20008000858 */
[----:B-1----:R-:W-:-:S03]  /*15720*/  F2FP.F16.F32.PACK_AB R159, R79, R78 ;  /* 0x0000004e4f9f723e */ /* 0x002fc600000000ff */
[----:B------:R-:W-:Y:S01]  /*15730*/  MUFU.EX2 R157, R157 ;  /* 0x0000009d009d7308 */ /* 0x000fe20000000800 */
[----:B------:R-:W-:Y:S02]  /*15740*/  WARPGROUP.DEPBAR.LE gsb0, 0x0 ;  /* 0x00008000000079c5 */ /* 0x000fe40000010000 */
[----:B------:R0:W-:Y:S01]  /*15750*/  @!P1 SYNCS.ARRIVE.TRANS64.RED.A1T0 RZ, [R26+URZ], RZ ;  /* 0x000000ff1aff99a7 */ /* 0x0001e2000810043f */
[----:B--2---:R-:W-:Y:S02]  /*15760*/  F2FP.F16.F32.PACK_AB R162, R7, R62 ;  /* 0x0000003e07a2723e */ /* 0x004fe400000000ff */
[----:B------:R-:W-:Y:S02]  /*15770*/  F2FP.F16.F32.PACK_AB R160, R61, R60 ;  /* 0x0000003c3da0723e */ /* 0x000fe400000000ff */
[----:B------:R-:W-:Y:S01]  /*15780*/  F2FP.F16.F32.PACK_AB R161, R83, R82 ;  /* 0x0000005253a1723e */ /* 0x000fe200000000ff */
[----:B0-----:R-:W-:Y:S01]  /*15790*/  FADD.FTZ R26, R12, R3 ;  /* 0x000000030c1a7221 */ /* 0x001fe20000010000 */
[----:B------:R0:W-:Y:S03]  /*157a0*/  @!P1 SYNCS.ARRIVE.TRANS64.RED.A1T0 RZ, [R27+URZ], RZ ;  /* 0x000000ff1bff99a7 */ /* 0x0001e6000810043f */
[----:B------:R-:W-:Y:S01]  /*157b0*/  FADD.FTZ R3, R183, R26 ;  /* 0x0000001ab7037221 */ /* 0x000fe20000010000 */
[----:B------:R-:W-:Y:S01]  /*157c0*/  FFMA.FTZ R26, R67, R10, -R31 ;  /* 0x0000000a431a7223 */ /* 0x000fe2000001081f */
[----:B------:R-:W-:-:S02]  /*157d0*/  F2FP.F16.F32.PACK_AB R183, R30, R183 ;  /* 0x000000b71eb7723e */ /* 0x000fc400000000ff */
[----:B------:R-:W-:-:S03]  /*157e0*/  FADD.FTZ R44, R30, R3 ;  /* 0x000000031e2c7221 */ /* 0x000fc60000010000 */
[----:B------:R-:W1:Y:S01]  /*157f0*/  MUFU.EX2 R26, R26 ;  /* 0x0000001a001a7308 */ /* 0x000e620000000800 */
[----:B------:R-:W-:Y:S01]  /*15800*/  FADD.FTZ R3, R177, R44 ;  /* 0x0000002cb1037221 */ /* 0x000fe20000010000 */
[-CC-:B------:R-:W-:Y:S01]  /*15810*/  FFMA.FTZ R44, R71, R10.reuse, -R31.reuse ;  /* 0x0000000a472c7223 */ /* 0x180fe2000001081f */
[----:B------:R-:W-:Y:S01]  /*15820*/  FFMA.FTZ R31, R85, R10, -R31 ;  /* 0x0000000a551f7223 */ /* 0x000fe2000001081f */
[C---:B------:R-:W-:Y:S01]  /*15830*/  F2FP.F16.F32.PACK_AB R177, R64.reuse, R177 ;  /* 0x000000b140b1723e */ /* 0x040fe200000000ff */
[----:B------:R-:W-:-:S03]  /*15840*/  FADD.FTZ R46, R64, R3 ;  /* 0x00000003402e7221 */ /* 0x000fc60000010000 */
[----:B------:R-:W2:Y:S01]  /*15850*/  MUFU.EX2 R44, R44 ;  /* 0x0000002c002c7308 */ /* 0x000ea20000000800 */
[----:B------:R-:W-:Y:S01]  /*15860*/  FADD.FTZ R3, R179, R46 ;  /* 0x0000002eb3037221 */ /* 0x000fe20000010000 */
[----:B------:R-:W-:-:S03]  /*15870*/  F2FP.F16.F32.PACK_AB R179, R20, R179 ;  /* 0x000000b314b3723e */ /* 0x000fc600000000ff */
[----:B------:R-:W-:-:S03]  /*15880*/  FADD.FTZ R46, R20, R3 ;  /* 0x00000003142e7221 */ /* 0x000fc60000010000 */
[----:B------:R-:W3:Y:S01]  /*15890*/  MUFU.EX2 R31, R31 ;  /* 0x0000001f001f7308 */ /* 0x000ee20000000800 */
[----:B------:R-:W-:Y:S01]  /*158a0*/  FADD.FTZ R3, R173, R46 ;  /* 0x0000002ead037221 */ /* 0x000fe20000010000 */
[----:B------:R-:W-:-:S03]  /*158b0*/  F2FP.F16.F32.PACK_AB R173, R32, R173 ;  /* 0x000000ad20ad723e */ /* 0x000fc600000000ff */
[----:B------:R-:W-:-:S04]  /*158c0*/  FADD.FTZ R46, R32, R3 ;  /* 0x00000003202e7221 */ /* 0x000fc80000010000 */
[----:B------:R-:W-:Y:S01]  /*158d0*/  FADD.FTZ R3, R175, R46 ;  /* 0x0000002eaf037221 */ /* 0x000fe20000010000 */
[----:B------:R-:W-:-:S03]  /*158e0*/  F2FP.F16.F32.PACK_AB R175, R42, R175 ;  /* 0x000000af2aaf723e */ /* 0x000fc600000000ff */
[----:B------:R-:W-:-:S04]  /*158f0*/  FADD.FTZ R46, R42, R3 ;  /* 0x000000032a2e7221 */ /* 0x000fc80000010000 */
        /* <DEDUP_REMOVED lines=8> */
[----:B------:R-:W4:Y:S01]  /*15980*/  MUFU.EX2 R12, R75 ;  /* 0x0000004b000c7308 */ /* 0x000f220000000800 */
[C---:B------:R-:W-:Y:S01]  /*15990*/  F2FP.F16.F32.PACK_AB R171, R8.reuse, R171 ;  /* 0x000000ab08ab723e */ /* 0x040fe200000000ff */
        /* <DEDUP_REMOVED lines=16> */
[----:B------:R-:W-:Y:S01]  /*15aa0*/  FADD.FTZ R24, R154, R15 ;  /* 0x0000000f9a187221 */ /* 0x000fe20000010000 */
[C---:B-1----:R-:W-:Y:S02]  /*15ab0*/  F2FP.F16.F32.PACK_AB R153, R26.reuse, R153 ;  /* 0x000000991a99723e */ /* 0x042fe400000000ff */
[----:B------:R-:W-:Y:S01]  /*15ac0*/  FADD.FTZ R20, R26, R3 ;  /* 0x000000031a147221 */ /* 0x000fe20000010000 */
[C---:B------:R-:W-:Y:S01]  /*15ad0*/  FADD.FTZ R24, R51.reuse, R24 ;  /* 0x0000001833187221 */ /* 0x040fe20000010000 */
[----:B------:R-:W-:-:S02]  /*15ae0*/  F2FP.F16.F32.PACK_AB R154, R51, R154 ;  /* 0x0000009a339a723e */ /* 0x000fc400000000ff */
[----:B------:R-:W-:Y:S01]  /*15af0*/  FADD.FTZ R3, R155, R20 ;  /* 0x000000149b037221 */ /* 0x000fe20000010000 */
[C---:B--2---:R-:W-:Y:S02]  /*15b00*/  F2FP.F16.F32.PACK_AB R155, R44.reuse, R155 ;  /* 0x0000009b2c9b723e */ /* 0x044fe400000000ff */
[----:B---3--:R-:W-:Y:S01]  /*15b10*/  F2FP.F16.F32.PACK_AB R163, R31, R84 ;  /* 0x000000541fa3723e */ /* 0x008fe200000000ff */
[----:B------:R-:W-:Y:S01]  /*15b20*/  FADD.FTZ R8, R44, R3 ;  /* 0x000000032c087221 */ /* 0x000fe20000010000 */
[----:B------:R-:W-:Y:S01]  /*15b30*/  FADD.FTZ R3, R43, R24 ;  /* 0x000000182b037221 */ /* 0x000fe20000010000 */
[----:B------:R-:W-:Y:S02]  /*15b40*/  MOV R20, R192 ;  /* 0x000000c000147202 */ /* 0x000fe40000000f00 */
[----:B------:R-:W-:Y:S01]  /*15b50*/  FADD.FTZ R15, R157, R8 ;  /* 0x000000089d0f7221 */ /* 0x000fe20000010000 */
[----:B------:R-:W-:Y:S01]  /*15b60*/  FADD.FTZ R3, R52, R3 ;  /* 0x0000000334037221 */ /* 0x000fe20000010000 */
[----:B----4-:R-:W-:-:S02]  /*15b70*/  F2FP.F16.F32.PACK_AB R157, R12, R157 ;  /* 0x0000009d0c9d723e */ /* 0x010fc400000000ff */
[----:B------:R-:W-:Y:S01]  /*15b80*/  FADD.FTZ R15, R12, R15 ;  /* 0x0000000f0c0f7221 */ /* 0x000fe20000010000 */
[----:B------:R-:W-:Y:S01]  /*15b90*/  FADD.FTZ R3, R56, R3 ;  /* 0x0000000338037221 */ /* 0x000fe20000010000 */
[----:B------:R-:W-:Y:S02]  /*15ba0*/  IMAD.MOV.U32 R12, RZ, RZ, R11 ;  /* 0x000000ffff0c7224 */ /* 0x000fe400078e000b */
        /* <DEDUP_REMOVED lines=10> */
[----:B------:R-:W-:Y:S02]  /*15c50*/  MOV R7, R9 ;  /* 0x0000000900077202 */ /* 0x000fe40000000f00 */
[----:B------:R-:W-:Y:S01]  /*15c60*/  FADD.FTZ R0, R31, R15 ;  /* 0x0000000f1f007221 */ /* 0x000fe20000010000 */
[----:B------:R-:W-:Y:S01]  /*15c70*/  IMAD.MOV.U32 R15, RZ, RZ, R194 ;  /* 0x000000ffff0f7224 */ /* 0x000fe200078e00c2 */
[----:B0-----:R-:W-:Y:S06]  /*15c80*/  @P2 BRA `(.L_x_634) ;  /* 0xffffffd000d82947 */ /* 0x001fec000383ffff */
.L_x_623:
[----:B------:R-:W-:Y:S05]  /*15c90*/  BSYNC B0 ;  /* 0x0000000000007941 */ /* 0x000fea0003800000 */
.L_x_622:
        /* <DEDUP_REMOVED lines=67> */
.L_x_635:
[----:B------:R-:W-:Y:S01]  /*160d0*/  IMAD R12, R192, 0x8, R2 ;  /* 0x00000008c00c7824 */ /* 0x000fe200078e0202 */
[----:B------:R-:W-:-:S04]  /*160e0*/  SHF.L.U32 R5, R194, 0x1f, RZ ;  /* 0x0000001fc2057819 */ /* 0x000fc800000006ff */
[----:B------:R0:W1:Y:S01]  /*160f0*/  SYNCS.PHASECHK.TRANS64.TRYWAIT P2, [R12+URZ+0x34850], R5 ;  /* 0x034850050c0075a7 */ /* 0x000062000804017f */
[----:B------:R-:W-:Y:S05]  /*16100*/  @!P0 BRA `(.L_x_636) ;  /* 0x0000000000048947 */ /* 0x000fea0003800000 */
[----:B------:R-:W-:Y:S01]  /*16110*/  BPT.TRAP 0x1 ;  /* 0x000000040000795c */ /* 0x000fe20000300000 */
.L_x_636:
[----:B------:R-:W-:Y:S01]  /*16120*/  IADD3 R2, R2, 0x400, RZ ;  /* 0x0000040002027810 */ /* 0x000fe20007ffe0ff */
[----:B------:R-:W-:Y:S03]  /*16130*/  BSSY B0, `(.L_x_637) ;  /* 0x0000008000007945 */ /* 0x000fe60003800000 */
[----:B------:R-:W-:-:S04]  /*16140*/  SHF.R.U32.HI R2, RZ, 0x4, R2 ;  /* 0x00000004ff027819 */ /* 0x000fc80000011602 */
[----:B------:R-:W-:-:S04]  /*16150*/  LOP3.LUT R2, R2, 0x3fff, RZ, 0xc0, !PT ;  /* 0x00003fff02027812 */ /* 0x000fc800078ec0ff */
[----:B------:R-:W-:-:S05]  /*16160*/  LOP3.LUT R7, R2, 0x4000000, RZ, 0xfc, !PT ;  /* 0x0400000002077812 */ /* 0x000fca00078efcff */
[----:B------:R-:W-:Y:S01]  /*16170*/  IMAD R4, R192, 0x800, R7 ;  /* 0x00000800c0047824 */ /* 0x000fe200078e0207 */
[----:B-1----:R-:W-:Y:S06]  /*16180*/  @P2 BRA `(.L_x_638) ;  /* 0x0000000000082947 */ /* 0x002fec0003800000 */
[----:B------:R-:W1:Y:S02]  /*16190*/  SYNCS.PHASECHK.TRANS64.TRYWAIT P0, [R12+URZ+0x34850], R5 ;  /* 0x034850050c0075a7 */ /* 0x000e64000800017f */
[----:B-1----:R-:W-:Y:S05]  /*161a0*/  @!P0 BRA `(.L_x_639) ;  /* 0x0000008c00548947 */ /* 0x002fea0003800000 */
.L_x_638:
[----:B------:R-:W-:Y:S05]  /*161b0*/  BSYNC B0 ;  /* 0x0000000000007941 */ /* 0x000fea0003800000 */
.L_x_637:
[----:B01----:R-:W-:Y:S01]  /*161c0*/  MOV R5, 0x40000040 ;  /* 0x4000004000057802 */ /* 0x003fe20000000f00 */
[----:B------:R-:W-:Y:S01]  /*161d0*/  WARPGROUP.ARRIVE ;  /* 0x00000000000079c5 */ /* 0x000fe20000000000 */
[C---:B------:R-:W-:Y:S01]  /*161e0*/  R2UR UR6, R4.reuse ;  /* 0x00000000040672ca */ /* 0x040fe200000e0000 */
[----:B------:R-:W-:Y:S01]  /*161f0*/  VIADD R6, R4, 0x80 ;  /* 0x0000008004067836 */ /* 0x000fe20000000000 */
[----:B------:R-:W-:Y:S01]  /*16200*/  R2UR UR7, R5 ;  /* 0x00000000050772ca */ /* 0x000fe200000e0000 */
[----:B------:R-:W0:Y:S01]  /*16210*/  SHFL.BFLY PT, R2, R3, 0x2, 0x1f ;  /* 0x0c401f0003027f89 */ /* 0x000e2200000e0000 */
[----:B------:R-:W-:Y:S01]  /*16220*/  MOV R7, 0x40000040 ;  /* 0x4000004000077802 */ /* 0x000fe20000000f00 */
[----:B------:R-:W-:Y:S01]  /*16230*/  VIADD R192, R192, 0x1 ;  /* 0x00000001c0c07836 */ /* 0x000fe20000000000 */
[----:B------:R-:W-:Y:S01]  /*16240*/  MOV R5, 0x40000040 ;  /* 0x4000004000057802 */ /* 0x000fe20000000f00 */
[----:B------:R-:W-:Y:S01]  /*16250*/  VIADD R203, R203, 0x1 ;  /* 0x00000001cbcb7836 */ /* 0x000fe20000000000 */
[----:B------:R-:W-:-:S02]  /*16260*/  @!P1 IADD3 R12, R12, 0x34860, RZ ;  /* 0x000348600c0c9810 */ /* 0x000fc40007ffe0ff */
[C---:B------:R-:W-:Y:S02]  /*16270*/  ISETP.NE.AND P0, PT, R192.reuse, 0x2, PT ;  /* 0x00000002c000780c */ /* 0x040fe40003f05270 */
[----:B------:R-:W-:Y:S02]  /*16280*/  @!P1 PRMT R12, RZ, 0x654, R12 ;  /* 0x00000654ff0c9816 */ /* 0x000fe4000000000c */
[----:B------:R-:W-:Y:S01]  /*16290*/  SEL R192, R192, RZ, P0 ;  /* 0x000000ffc0c07207 */ /* 0x000fe20000000000 */
[----:B------:R-:W-:Y:S01]  /*162a0*/  HGMMA.64x128x16.F32 R24, R180, gdesc[UR4].tnspB, R24, gsb0 ;  /* 0x41e00004b4187df0 */ /* 0x000fe20008000818 */
[----:B------:R-:W-:Y:S01]  /*162b0*/  R2UR UR6, R6 ;  /* 0x00000000060672ca */ /* 0x000fe200000e0000 */
[----:B------:R-:W-:Y:S01]  /*162c0*/  VIADD R6, R4, 0x100 ;  /* 0x0000010004067836 */ /* 0x000fe20000000000 */
[----:B------:R-:W-:Y:S02]  /*162d0*/  R2UR UR7, R7 ;  /* 0x00000000070772ca */ /* 0x000fe400000e0000 */
[----:B------:R-:W-:Y:S01]  /*162e0*/  MOV R7, 0x40000040 ;  /* 0x4000004000077802 */ /* 0x000fe20000000f00 */
[----:B0-----:R-:W-:Y:S01]  /*162f0*/  FADD.FTZ R2, R2, R3 ;  /* 0x0000000302027221 */ /* 0x001fe20000010000 */
[----:B------:R-:W-:-:S04]  /*16300*/  SEL R3, RZ, 0x1, P0 ;  /* 0x00000001ff037807 */ /* 0x000fc80000000000 */
[----:B------:R-:W-:Y:S02]  /*16310*/  LOP3.LUT R194, R194, R3, RZ, 0x3c, !PT ;  /* 0x00000003c2c27212 */ /* 0x000fe400078e3cff */
[----:B------:R-:W-:Y:S01]  /*16320*/  MOV R3, 0xff800000 ;  /* 0xff80000000037802 */ /* 0x000fe20000000f00 */
[----:B------:R-:W-:Y:S02]  /*16330*/  WARPGROUP.DEPBAR.LE gsb0, 0x0 ;  /* 0x00008000000079c5 */ /* 0x000fe40000010000 */
[----:B------:R-:W-:-:S06]  /*16340*/  WARPGROUP.ARRIVE ;  /* 0x00000000000079c5 */ /* 0x000fcc0000000000 */
[----:B------:R-:W-:Y:S01]  /*16350*/  HGMMA.64x128x16.F32 R24, R176, gdesc[UR4].tnspB, R24, gsb0 ;  /* 0x41e00004b0187df0 */ /* 0x000fe20008000818 */
[----:B------:R-:W-:Y:S01]  /*16360*/  R2UR UR6, R6 ;  /* 0x00000000060672ca */ /* 0x000fe200000e0000 */
[----:B------:R-:W-:Y:S01]  /*16370*/  VIADD R6, R4, 0x180 ;  /* 0x0000018004067836 */ /* 0x000fe20000000000 */
[----:B------:R-:W-:Y:S02]  /*16380*/  R2UR UR7, R7 ;  /* 0x00000000070772ca */ /* 0x000fe400000e0000 */
[----:B------:R-:W-:Y:S01]  /*16390*/  MOV R7, 0x40000040 ;  /* 0x4000004000077802 */ /* 0x000fe20000000f00 */
[----:B------:R-:W-:Y:S02]  /*163a0*/  WARPGROUP.DEPBAR.LE gsb0, 0x0 ;  /* 0x00008000000079c5 */ /* 0x000fe40000010000 */
[----:B------:R-:W-:-:S08]  /*163b0*/  WARPGROUP.ARRIVE ;  /* 0x00000000000079c5 */ /* 0x000fd00000000000 */
        /* <DEDUP_REMOVED lines=16> */
[C---:B------:R-:W-:Y:S01]  /*164c0*/  VIADD R6, R4.reuse, 0x300 ;  /* 0x0000030004067836 */ /* 0x040fe20000000000 */
[----:B------:R-:W-:Y:S01]  /*164d0*/  R2UR UR7, R7 ;  /* 0x00000000070772ca */ /* 0x000fe200000e0000 */
[----:B------:R-:W-:Y:S01]  /*164e0*/  VIADD R4, R4, 0x380 ;  /* 0x0000038004047836 */ /* 0x000fe20000000000 */
[----:B------:R-:W-:Y:S01]  /*164f0*/  MOV R7, 0x40000040 ;  /* 0x4000004000077802 */ /* 0x000fe20000000f00 */
[----:B------:R-:W-:Y:S02]  /*16500*/  WARPGROUP.DEPBAR.LE gsb0, 0x0 ;  /* 0x00008000000079c5 */ /* 0x000fe40000010000 */
[----:B------:R-:W-:-:S08]  /*16510*/  WARPGROUP.ARRIVE ;  /* 0x00000000000079c5 */ /* 0x000fd00000000000 */
[----:B------:R-:W-:Y:S01]  /*16520*/  HGMMA.64x128x16.F32 R24, R152, gdesc[UR4].tnspB, R24, gsb0 ;  /* 0x41e0000498187df0 */ /* 0x000fe20008000818 */
[----:B------:R-:W-:Y:S02]  /*16530*/  R2UR UR6, R6 ;  /* 0x00000000060672ca */ /* 0x000fe400000e0000 */
[----:B------:R-:W-:Y:S01]  /*16540*/  R2UR UR7, R7 ;  /* 0x00000000070772ca */ /* 0x000fe200000e0000 */
[----:B------:R-:W-:Y:S02]  /*16550*/  WARPGROUP.DEPBAR.LE gsb0, 0x0 ;  /* 0x00008000000079c5 */ /* 0x000fe40000010000 */
[----:B------:R-:W-:-:S10]  /*16560*/  WARPGROUP.ARRIVE ;  /* 0x00000000000079c5 */ /* 0x000fd40000000000 */
[----:B------:R-:W-:Y:S01]  /*16570*/  HGMMA.64x128x16.F32 R24, R156, gdesc[UR4].tnspB, R24, gsb0 ;  /* 0x41e000049c187df0 */ /* 0x000fe20008000818 */
[----:B------:R-:W-:Y:S02]  /*16580*/  R2UR UR6, R4 ;  /* 0x00000000040672ca */ /* 0x000fe400000e0000 */
[----:B------:R-:W-:Y:S02]  /*16590*/  R2UR UR7, R5 ;  /* 0x00000000050772ca */ /* 0x000fe400000e0000 */
[----:B------:R-:W0:Y:S02]  /*165a0*/  SHFL.BFLY PT, R5, R0, 0x2, 0x1f ;  /* 0x0c401f0000057f89 */ /* 0x000e2400000e0000 */
[----:B0-----:R-:W-:Y:S01]  /*165b0*/  FADD.FTZ R4, R5, R0 ;  /* 0x0000000005047221 */ /* 0x001fe20000010000 */
[----:B------:R-:W-:Y:S01]  /*165c0*/  IMAD.MOV.U32 R0, RZ, RZ, -0x800000 ;  /* 0xff800000ff007424 */ /* 0x000fe200078e00ff */
[----:B------:R-:W0:Y:S04]  /*165d0*/  SHFL.BFLY PT, R5, R2, 0x1, 0x1f ;  /* 0x0c201f0002057f89 */ /* 0x000e2800000e0000 */
[----:B------:R-:W1:Y:S01]  /*165e0*/  SHFL.BFLY PT, R7, R4, 0x1, 0x1f ;  /* 0x0c201f0004077f89 */ /* 0x000e6200000e0000 */
[----:B0-----:R-:W-:Y:S01]  /*165f0*/  FADD.FTZ R13, R2, R5 ;  /* 0x00000005020d7221 */ /* 0x001fe20000010000 */
[----:B-1----:R-:W-:-:S04]  /*16600*/  FADD.FTZ R14, R4, R7 ;  /* 0x00000007040e7221 */ /* 0x002fc80000010000 */
[----:B------:R-:W-:Y:S02]  /*16610*/  FSETP.NE.FTZ.AND P2, PT, R13, RZ, PT ;  /* 0x000000ff0d00720b */ /* 0x000fe40003f55000 */
[----:B------:R-:W-:Y:S02]  /*16620*/  CS2R R4, SRZ ;  /* 0x0000000000047805 */ /* 0x000fe4000001ff00 */
[----:B------:R-:W-:-:S09]  /*16630*/  FSETP.NE.FTZ.AND P3, PT, R14, RZ, PT ;  /* 0x000000ff0e00720b */ /* 0x000fd20003f75000 */
[----:B------:R-:W0:Y:S01]  /*16640*/  @P2 MUFU.LG2 R6, R13 ;  /* 0x0000000d00062308 */ /* 0x000e220000000c00 */
[----:B------:R-:W-:-:S03]  /*16650*/  @P2 FMUL.FTZ R2, R10, 0.69314718246459960938 ;  /* 0x3f3172180a022820 */ /* 0x000fc60000410000 */
[----:B------:R-:W-:-:S04]  /*16660*/  @P3 FMUL.FTZ R15, R10, 0.69314718246459960938 ;  /* 0x3f3172180a0f3820 */ /* 0x000fc80000410000 */
[----:B------:R-:W1:Y:S08]  /*16670*/  @P3 MUFU.LG2 R8, R14 ;  /* 0x0000000e00083308 */ /* 0x000e700000000c00 */
[----:B------:R-:W2:Y:S01]  /*16680*/  @P3 MUFU.RCP R4, R14 ;  /* 0x0000000e00043308 */ /* 0x000ea20000001000 */
[----:B0-----:R-:W-:-:S04]  /*16690*/  @P2 FMUL.FTZ R7, R6, 0.69314718246459960938 ;  /* 0x3f31721806072820 */ /* 0x001fc80000410000 */
[----:B------:R-:W-:-:S03]  /*166a0*/  @P2 FFMA.FTZ R0, R2, R9, R7 ;  /* 0x0000000902002223 */ /* 0x000fc60000010007 */
[----:B------:R-:W0:Y:S01]  /*166b0*/  @P2 MUFU.RCP R5, R13 ;  /* 0x0000000d00052308 */ /* 0x000e220000001000 */
[----:B-1----:R-:W-:-:S04]  /*166c0*/  @P3 FMUL.FTZ R8, R8, 0.69314718246459960938 ;  /* 0x3f31721808083820 */ /* 0x002fc80000410000 */
[----:B------:R-:W-:Y:S01]  /*166d0*/  @P3 FFMA.FTZ R3, R15, R11, R8 ;  /* 0x0000000b0f033223 */ /* 0x000fe20000010008 */
[----:B------:R-:W-:Y:S02]  /*166e0*/  WARPGROUP.DEPBAR.LE gsb0, 0x0 ;  /* 0x00008000000079c5 */ /* 0x000fe40000010000 */
[----:B------:R-:W-:-:S06]  /*166f0*/  WARPGROUP.ARRIVE ;  /* 0x00000000000079c5 */ /* 0x000fcc0000000000 */
[----:B------:R-:W-:Y:S03]  /*16700*/  HGMMA.64x128x16.F32 R24, R160, gdesc[UR4].tnspB, R24, gsb0 ;  /* 0x41e00004a0187df0 */ /* 0x000fe60008000818 */
[----:B------:R-:W-:Y:S02]  /*16710*/  WARPGROUP.DEPBAR.LE gsb0, 0x0 ;  /* 0x00008000000079c5 */ /* 0x000fe40000010000 */
[-C--:B--2---:R-:W-:Y:S01]  /*16720*/  FMUL.FTZ R95, R26, R4.reuse ;  /* 0x000000041a5f7220 */ /* 0x084fe20000410000 */
[-C--:B------:R-:W-:Y:S01]  /*16730*/  FMUL.FTZ R93, R30, R4.reuse ;  /* 0x000000041e5d7220 */ /* 0x080fe20000410000 */
[----:B------:R1:W-:Y:S01]  /*16740*/  @!P1 SYNCS.ARRIVE.TRANS64.RED.A1T0 RZ, [R12+URZ], RZ ;  /* 0x000000ff0cff99a7 */ /* 0x0003e2000810043f */
        /* <DEDUP_REMOVED lines=34> */
[----:B------:R-:W-:Y:S01]  /*16970*/  PLOP3.LUT P1, PT, PT, PT, PT, 0x8, 0x0 ;  /* 0x000000000000781c */ /* 0x000fe20003f2e170 */
        /* <DEDUP_REMOVED lines=27> */
[----:B-1----:R-:W-:-:S07]  /*16b30*/  FMUL.FTZ R87, R87, R4 ;  /* 0x0000000457577220 */ /* 0x002fce0000410000 */
.L_x_559:
[----:B------:R-:W0:Y:S08]  /*16b40*/  S2UR UR5, SR_CgaCtaId ;  /* 0x00000000000579c3 */ /* 0x000e300000008800 */
[----:B------:R-:W-:Y:S06]  /*16b50*/  BAR.SYNC.DEFER_BLOCKING 0x5, 0x120 ;  /* 0x0144800000007b1d */ /* 0x000fec0000010000 */
[----:B------:R-:W-:Y:S01]  /*16b60*/  UMOV UR4, 0x400 ;  /* 0x0000040000047882 */ /* 0x000fe20000000000 */
[----:B------:R-:W-:Y:S01]  /*16b70*/  BSSY B0, `(.L_x_640) ;  /* 0x00001d6000007945 */ /* 0x000fe20003800000 */
[----:B0-----:R-:W-:-:S06]  /*16b80*/  ULEA UR4, UR5, UR4, 0x18 ;  /* 0x0000000405047291 */ /* 0x001fcc000f8ec03f */
[----:B------:R-:W-:-:S05]  /*16b90*/  MOV R2, UR4 ;  /* 0x0000000400027c02 */ /* 0x000fca0008000f00 */
[----:B------:R0:W1:Y:S01]  /*16ba0*/  LDS.128 R148, [R2+0x348d0] ;  /* 0x0348d00002947984 */ /* 0x0000620000000c00 */
[----:B------:R-:W-:Y:S06]  /*16bb0*/  BAR.ARV 0x4, 0x120 ;  /* 0x0104800000007b1d */ /* 0x000fec0000002000 */
[----:B------:R-:W-:Y:S05]  /*16bc0*/  @P1 BRA `(.L_x_641) ;  /* 0x0000001000c41947 */ /* 0x000fea0003800000 */
[----:B------:R-:W2:Y:S01]  /*16bd0*/  S2R R5, SR_SWINHI ;  /* 0x0000000000057919 */ /* 0x000ea20000002f00 */
[----:B------:R-:W-:Y:S01]  /*16be0*/  F2FP.F16.F32.PACK_AB R10, R11, R10 ;  /* 0x0000000a0b0a723e */ /* 0x000fe200000000ff */
[----:B------:R-:W-:Y:S01]  /*16bf0*/  ULDC.64 UR4, c[0x0][0xbd8] ;  /* 0x0002f60000047ab9 */ /* 0x000fe20000000a00 */
[----:B------:R-:W-:Y:S02]  /*16c00*/  F2FP.F16.F32.PACK_AB R11, R26, R93 ;  /* 0x0000005d1a0b723e */ /* 0x000fe400000000ff */
[----:B------:R-:W-:Y:S02]  /*16c10*/  F2FP.F16.F32.PACK_AB R31, R31, R70 ;  /* 0x000000461f1f723e */ /* 0x000fe400000000ff */
[----:B------:R-:W-:Y:S02]  /*16c20*/  F2FP.F16.F32.PACK_AB R32, R73, R32 ;  /* 0x000000204920723e */ /* 0x000fe400000000ff */
[----:B------:R-:W-:Y:S02]  /*16c30*/  F2FP.F16.F32.PACK_AB R35, R35, R78 ;  /* 0x0000004e2323723e */ /* 0x000fe400000000ff */
[----:B------:R-:W-:-:S02]  /*16c40*/  MOV R20, R2 ;  /* 0x0000000200147202 */ /* 0x000fc40000000f00 */
[----:B--2---:R-:W-:-:S03]  /*16c50*/  MOV R21, R5 ;  /* 0x0000000500157202 */ /* 0x004fc60000000f00 */
[----:B------:R-:W-:-:S03]  /*16c60*/  IMAD.WIDE R8, R220, 0x2, R20 ;  /* 0x00000002dc087825 */ /* 0x000fc600078e0214 */
[C---:B------:R-:W-:Y:S02]  /*16c70*/  LOP3.LUT R15, R8.reuse, 0x380, RZ, 0xc0, !PT ;  /* 0x00000380080f7812 */ /* 0x040fe400078ec0ff */
[C---:B------:R-:W-:Y:S02]  /*16c80*/  IADD3 R71, P6, R8.reuse, 0x20, RZ ;  /* 0x0000002008477810 */ /* 0x040fe40007fde0ff */
[----:B------:R-:W-:Y:S02]  /*16c90*/  SHF.R.U64 R15, R15, 0x3, RZ ;  /* 0x000000030f0f7819 */ /* 0x000fe400000012ff */
[C---:B------:R-:W-:Y:S01]  /*16ca0*/  IADD3 R79, P5, R8.reuse, 0x40, RZ ;  /* 0x00000040084f7810 */ /* 0x040fe20007fbe0ff */
[----:B------:R-:W-:Y:S01]  /*16cb0*/  IMAD.X R5, RZ, RZ, R9, P6 ;  /* 0x000000ffff057224 */ /* 0x000fe200030e0609 */
[C---:B------:R-:W-:Y:S02]  /*16cc0*/  IADD3 R97, P4, R8.reuse, 0x60, RZ ;  /* 0x0000006008617810 */ /* 0x040fe40007f9e0ff */
[----:B------:R-:W-:-:S02]  /*16cd0*/  IADD3 R99, P3, R8, 0x4000, RZ ;  /* 0x0000400008637810 */ /* 0x000fc40007f7e0ff */
[C---:B------:R-:W-:Y:S01]  /*16ce0*/  IADD3 R101, P2, R8.reuse, 0x4020, RZ ;  /* 0x0000402008657810 */ /* 0x040fe20007f5e0ff */
[--C-:B------:R-:W-:Y:S01]  /*16cf0*/  IMAD.X R13, RZ, RZ, R9.reuse, P4 ;  /* 0x000000ffff0d7224 */ /* 0x100fe200020e0609 */
[C---:B------:R-:W-:Y:S02]  /*16d00*/  IADD3 R103, P1, R8.reuse, 0x4040, RZ ;  /* 0x0000404008677810 */ /* 0x040fe40007f3e0ff */
[----:B------:R-:W-:Y:S01]  /*16d10*/  IADD3 R105, P0, R8, 0x4060, RZ ;  /* 0x0000406008697810 */ /* 0x000fe20007f1e0ff */
[--C-:B------:R-:W-:Y:S01]  /*16d20*/  IMAD.X R25, RZ, RZ, R9.reuse, P2 ;  /* 0x000000ffff197224 */ /* 0x100fe200010e0609 */
[----:B------:R-:W-:Y:S02]  /*16d30*/  LOP3.LUT R8, R15, R8, RZ, 0x3c, !PT ;  /* 0x000000080f087212 */ /* 0x000fe400078e3cff */
[-C--:B------:R-:W-:Y:S01]  /*16d40*/  IADD3.X R7, RZ, R9.reuse, RZ, P5, !PT ;  /* 0x00000009ff077210 */ /* 0x080fe20002ffe4ff */
[----:B------:R-:W-:Y:S01]  /*16d50*/  IMAD.X R29, RZ, RZ, R9, P0 ;  /* 0x000000ffff1d7224 */ /* 0x000fe200000e0609 */
[----:B------:R-:W-:-:S02]  /*16d60*/  IADD3.X R15, RZ, R9, RZ, P3, !PT ;  /* 0x00000009ff0f7210 */ /* 0x000fc40001ffe4ff */
[-C--:B------:R-:W-:Y:S02]  /*16d70*/  IADD3.X R27, RZ, R9.reuse, RZ, P1, !PT ;  /* 0x00000009ff1b7210 */ /* 0x080fe40000ffe4ff */
[----:B------:R-:W-:Y:S02]  /*16d80*/  LOP3.LUT R4, R71, 0x380, RZ, 0xc0, !PT ;  /* 0x0000038047047812 */ /* 0x000fe400078ec0ff */
[----:B------:R-:W-:Y:S02]  /*16d90*/  LOP3.LUT R6, R79, 0x380, RZ, 0xc0, !PT ;  /* 0x000003804f067812 */ /* 0x000fe400078ec0ff */
[----:B------:R-:W-:Y:S02]  /*16da0*/  MOV R92, R8 ;  /* 0x00000008005c7202 */ /* 0x000fe40000000f00 */
[----:B------:R-:W-:Y:S02]  /*16db0*/  F2FP.F16.F32.PACK_AB R9, R28, R95 ;  /* 0x0000005f1c09723e */ /* 0x000fe400000000ff */
[----:B------:R-:W-:-:S02]  /*16dc0*/  LOP3.LUT R28, R103, 0x380, RZ, 0xc0, !PT ;  /* 0x00000380671c7812 */ /* 0x000fc400078ec0ff */
[----:B------:R-:W-:Y:S02]  /*16dd0*/  LOP3.LUT R34, R105, 0x380, RZ, 0xc0, !PT ;  /* 0x0000038069227812 */ /* 0x000fe400078ec0ff */
[----:B------:R-:W-:Y:S02]  /*16de0*/  SHF.R.U64 R4, R4, 0x3, RZ ;  /* 0x0000000304047819 */ /* 0x000fe400000012ff */
[----:B------:R-:W-:Y:S02]  /*16df0*/  SHF.R.U64 R6, R6, 0x3, RZ ;  /* 0x0000000306067819 */ /* 0x000fe400000012ff */
[----:B------:R-:W-:Y:S02]  /*16e00*/  LOP3.LUT R12, R97, 0x380, RZ, 0xc0, !PT ;  /* 0x00000380610c7812 */ /* 0x000fe400078ec0ff */
[----:B------:R-:W-:Y:S02]  /*16e10*/  LOP3.LUT R14, R99, 0x380, RZ, 0xc0, !PT ;  /* 0x00000380630e7812 */ /* 0x000fe400078ec0ff */
[----:B------:R-:W-:Y:S01]  /*16e20*/  F2FP.F16.F32.PACK_AB R8, R89, R24 ;  /* 0x000000185908723e */ /* 0x000fe200000000ff */
[----:B------:R-:W-:Y:S01]  /*16e30*/  BAR.SYNC.DEFER_BLOCKING 0x1, 0x100 ;  /* 0x0044000000007b1d */ /* 0x000fe20000010000 */
[----:B------:R-:W-:-:S02]  /*16e40*/  SHF.R.U64 R28, R28, 0x3, RZ ;  /* 0x000000031c1c7819 */ /* 0x000fc400000012ff */
[----:B------:R-:W-:Y:S02]  /*16e50*/  LOP3.LUT R24, R101, 0x380, RZ, 0xc0, !PT ;  /* 0x0000038065187812 */ /* 0x000fe400078ec0ff */
[----:B------:R-:W-:Y:S02]  /*16e60*/  SHF.R.U64 R34, R34, 0x3, RZ ;  /* 0x0000000322227819 */ /* 0x000fe400000012ff */
[----:B------:R-:W-:Y:S02]  /*16e70*/  LOP3.LUT R4, R4, R71, RZ, 0x3c, !PT ;  /* 0x0000004704047212 */ /* 0x000fe400078e3cff */
[----:B------:R-:W-:Y:S02]  /*16e80*/  LOP3.LUT R6, R6, R79, RZ, 0x3c, !PT ;  /* 0x0000004f06067212 */ /* 0x000fe400078e3cff */
[----:B------:R-:W-:Y:S02]  /*16e90*/  SHF.R.U64 R12, R12, 0x3, RZ ;  /* 0x000000030c0c7819 */ /* 0x000fe400000012ff */
[----:B------:R-:W-:-:S02]  /*16ea0*/  SHF.R.U64 R14, R14, 0x3, RZ ;  /* 0x000000030e0e7819 */ /* 0x000fc400000012ff */
[----:B------:R-:W-:Y:S02]  /*16eb0*/  LOP3.LUT R26, R28, R103, RZ, 0x3c, !PT ;  /* 0x000000671c1a7212 */ /* 0x000fe400078e3cff */
[----:B------:R-:W-:Y:S02]  /*16ec0*/  SHF.R.U64 R24, R24, 0x3, RZ ;  /* 0x0000000318187819 */ /* 0x000fe400000012ff */
[----:B------:R-:W-:Y:S02]  /*16ed0*/  LOP3.LUT R28, R34, R105, RZ, 0x3c, !PT ;  /* 0x00000069221c7212 */ /* 0x000fe400078e3cff */
[----:B------:R-:W-:Y:S02]  /*16ee0*/  MOV R90, R4 ;  /* 0x00000004005a7202 */ /* 0x000fe40000000f00 */
[----:B------:R-:W-:Y:S01]  /*16ef0*/  MOV R34, R6 ;  /* 0x0000000600227202 */ /* 0x000fe20000000f00 */
[----:B------:R2:W-:Y:S01]  /*16f00*/  STSM.16.M88.4 [R92], R8 ;  /* 0x000000085c007844 */ /* 0x0005e20000000200 */
[----:B------:R-:W-:-:S02]  /*16f10*/  F2FP.F16.F32.PACK_AB R4, R33, R88 ;  /* 0x000000582104723e */ /* 0x000fc400000000ff */
[----:B------:R-:W-:Y:S02]  /*16f20*/  F2FP.F16.F32.PACK_AB R5, R30, R91 ;  /* 0x0000005b1e05723e */ /* 0x000fe400000000ff */
[----:B------:R-:W-:Y:S02]  /*16f30*/  F2FP.F16.F32.PACK_AB R6, R37, R36 ;  /* 0x000000242506723e */ /* 0x000fe400000000ff */
[----:B------:R-:W-:Y:S02]  /*16f40*/  F2FP.F16.F32.PACK_AB R7, R39, R38 ;  /* 0x000000262707723e */ /* 0x000fe400000000ff */
[----:B------:R-:W-:Y:S02]  /*16f50*/  LOP3.LUT R12, R12, R97, RZ, 0x3c, !PT ;  /* 0x000000610c0c7212 */ /* 0x000fe400078e3cff */
[----:B------:R-:W-:Y:S01]  /*16f60*/  LOP3.LUT R14, R14, R99, RZ, 0x3c, !PT ;  /* 0x000000630e0e7212 */ /* 0x000fe200078e3cff */
[----:B------:R-:W-:Y:S01]  /*16f70*/  STSM.16.M88.4 [R90], R4 ;  /* 0x000000045a007844 */ /* 0x000fe20000000200 */
[----:B------:R-:W-:-:S02]  /*16f80*/  LOP3.LUT R24, R24, R101, RZ, 0x3c, !PT ;  /* 0x0000006518187212 */ /* 0x000fc400078e3cff */
[----:B------:R-:W-:Y:S02]  /*16f90*/  MOV R89, R12 ;  /* 0x0000000c00597202 */ /* 0x000fe40000000f00 */
[----:B--2---:R-:W-:Y:S02]  /*16fa0*/  F2FP.F16.F32.PACK_AB R8, R41, R40 ;  /* 0x000000282908723e */ /* 0x004fe400000000ff */
[----:B------:R-:W-:Y:S02]  /*16fb0*/  F2FP.F16.F32.PACK_AB R9, R43, R42 ;  /* 0x0000002a2b09723e */ /* 0x000fe400000000ff */
[----:B------:R-:W-:Y:S02]  /*16fc0*/  F2FP.F16.F32.PACK_AB R10, R45, R44 ;  /* 0x0000002c2d0a723e */ /* 0x000fe400000000ff */
[----:B------:R-:W-:Y:S02]  /*16fd0*/  F2FP.F16.F32.PACK_AB R11, R47, R46 ;  /* 0x0000002e2f0b723e */ /* 0x000fe400000000ff */
[----:B------:R-:W-:-:S02]  /*16fe0*/  MOV R79, R14 ;  /* 0x0000000e004f7202 */ /* 0x000fc40000000f00 */
[----:B------:R-:W-:Y:S01]  /*16ff0*/  MOV R72, R24 ;  /* 0x0000001800487202 */ /* 0x000fe20000000f00 */
[----:B------:R2:W-:Y:S01]  /*17000*/  STSM.16.M88.4 [R34], R8 ;  /* 0x0000000822007844 */ /* 0x0005e20000000200 */
[----:B------:R-:W-:Y:S02]  /*17010*/  MOV R71, R26 ;  /* 0x0000001a00477202 */ /* 0x000fe40000000f00 */
[----:B------:R-:W-:Y:S02]  /*17020*/  F2FP.F16.F32.PACK_AB R12, R49, R48 ;  /* 0x00000030310c723e */ /* 0x000fe400000000ff */
[----:B------:R-:W-:Y:S02]  /*17030*/  F2FP.F16.F32.PACK_AB R13, R51, R50 ;  /* 0x00000032330d723e */ /* 0x000fe400000000ff */
[----:B------:R-:W-:Y:S02]  /*17040*/  F2FP.F16.F32.PACK_AB R14, R53, R52 ;  /* 0x00000034350e723e */ /* 0x000fe400000000ff */
[----:B------:R-:W-:-:S02]  /*17050*/  F2FP.F16.F32.PACK_AB R15, R55, R54 ;  /* 0x00000036370f723e */ /* 0x000fc400000000ff */
[----:B------:R-:W-:Y:S02]  /*17060*/  F2FP.F16.F32.PACK_AB R24, R57, R56 ;  /* 0x000000383918723e */ /* 0x000fe400000000ff */
[----:B------:R-:W-:Y:S01]  /*17070*/  F2FP.F16.F32.PACK_AB R25, R59, R58 ;  /* 0x0000003a3b19723e */ /* 0x000fe200000000ff */
[----:B------:R3:W-:Y:S01]  /*17080*/  STSM.16.M88.4 [R89], R12 ;  /* 0x0000000c59007844 */ /* 0x0007e20000000200 */
[----:B------:R-:W-:Y:S02]  /*17090*/  F2FP.F16.F32.PACK_AB R26, R61, R60 ;  /* 0x0000003c3d1a723e */ /* 0x000fe400000000ff */
[----:B------:R-:W-:Y:S02]  /*170a0*/  F2FP.F16.F32.PACK_AB R27, R63, R62 ;  /* 0x0000003e3f1b723e */ /* 0x000fe400000000ff */
[----:B------:R-:W-:Y:S02]  /*170b0*/  MOV R36, R28 ;  /* 0x0000001c00247202 */ /* 0x000fe40000000f00 */
[----:B------:R-:W-:Y:S01]  /*170c0*/  ISETP.NE.U32.AND P0, PT, RZ, UR4, PT ;  /* 0x00000004ff007c0c */ /* 0x000fe2000bf05070 */
[----:B------:R-:W-:Y:S01]  /*170d0*/  STSM.16.M88.4 [R79], R24 ;  /* 0x000000184f007844 */ /* 0x000fe20000000200 */
[----:B--2---:R-:W-:-:S02]  /*170e0*/  IADD3 R10, P1, R199, UR4, RZ ;  /* 0x00000004c70a7c10 */ /* 0x004fc4000ff3e0ff */
[----:B------:R-:W-:Y:S02]  /*170f0*/  F2FP.F16.F32.PACK_AB R28, R65, R64 ;  /* 0x00000040411c723e */ /* 0x000fe400000000ff */
[----:B------:R-:W-:Y:S02]  /*17100*/  F2FP.F16.F32.PACK_AB R29, R67, R66 ;  /* 0x00000042431d723e */ /* 0x000fe400000000ff */
[----:B------:R-:W-:Y:S02]  /*17110*/  F2FP.F16.F32.PACK_AB R30, R69, R68 ;  /* 0x00000044451e723e */ /* 0x000fe400000000ff */
[----:B------:R-:W-:Y:S02]  /*17120*/  F2FP.F16.F32.PACK_AB R33, R75, R74 ;  /* 0x0000004a4b21723e */ /* 0x000fe400000000ff */
[----:B------:R-:W-:Y:S01]  /*17130*/  F2FP.F16.F32.PACK_AB R34, R77, R76 ;  /* 0x0000004c4d22723e */ /* 0x000fe200000000ff */
[----:B------:R-:W-:Y:S01]  /*17140*/  STSM.16.M88.4 [R72], R28 ;  /* 0x0000001c48007844 */ /* 0x000fe20000000200 */
[----:B------:R-:W-:-:S02]  /*17150*/  F2FP.F16.F32.PACK_AB R4, R81, R80 ;  /* 0x000000505104723e */ /* 0x000fc400000000ff */
[----:B------:R-:W-:Y:S01]  /*17160*/  F2FP.F16.F32.PACK_AB R5, R83, R82 ;  /* 0x000000525305723e */ /* 0x000fe200000000ff */
[----:B------:R-:W-:Y:S01]  /*17170*/  STSM.16.M88.4 [R71], R32 ;  /* 0x0000002047007844 */ /* 0x000fe20000000200 */
[----:B------:R-:W-:Y:S02]  /*17180*/  F2FP.F16.F32.PACK_AB R6, R85, R84 ;  /* 0x000000545506723e */ /* 0x000fe400000000ff */
[----:B------:R-:W-:Y:S02]  /*17190*/  F2FP.F16.F32.PACK_AB R7, R87, R86 ;  /* 0x000000565707723e */ /* 0x000fe400000000ff */
[----:B------:R-:W-:Y:S02]  /*171a0*/  ISETP.NE.AND.EX P0, PT, RZ, UR5, PT, P0 ;  /* 0x00000005ff007c0c */ /* 0x000fe4000bf05300 */
[----:B------:R-:W-:Y:S01]  /*171b0*/  IADD3.X R11, R200, UR5, RZ, P1, !PT ;  /* 0x00000005c80b7c10 */ /* 0x000fe20008ffe4ff */
[----:B------:R-:W-:Y:S01]  /*171c0*/  ULDC.64 UR4, c[0x0][0xbe0] ;  /* 0x0002f80000047ab9 */ /* 0x000fe20000000a00 */
[----:B------:R2:W-:Y:S01]  /*171d0*/  STSM.16.M88.4 [R36], R4 ;  /* 0x0000000424007844 */ /* 0x0005e20000000200 */
[----:B------:R-:W-:Y:S01]  /*171e0*/  BAR.SYNC.DEFER_BLOCKING 0x1, 0x100 ;  /* 0x0044000000007b1d */ /* 0x000fe20000010000 */
[----:B------:R-:W-:-:S02]  /*171f0*/  ISETP.NE.U32.AND P1, PT, RZ, UR4, PT ;  /* 0x00000004ff007c0c */ /* 0x000fc4000bf25070 */
[----:B------:R-:W-:Y:S02]  /*17200*/  MOV R51, RZ ;  /* 0x000000ff00337202 */ /* 0x000fe40000000f00 */
[----:B------:R-:W-:-:S13]  /*17210*/  ISETP.NE.AND.EX P1, PT, RZ, UR5, PT, P1 ;  /* 0x00000005ff007c0c */ /* 0x000fda000bf25310 */
[----:B------:R-:W-:Y:S01]  /*17220*/  @P1 IADD3 R8, P2, R199, UR4, RZ ;  /* 0x00000004c7081c10 */ /* 0x000fe2000ff5e0ff */
[----:B------:R-:W-:Y:S02]  /*17230*/  ULDC UR4, c[0x0][0xa88] ;  /* 0x0002a20000047ab9 */ /* 0x000fe40000000800 */
[----:B------:R-:W-:Y:S02]  /*17240*/  MOV R49, UR4 ;  /* 0x0000000400317c02 */ /* 0x000fe40008000f00 */
[----:B------:R-:W-:Y:S01]  /*17250*/  @P1 IADD3.X R9, R200, UR5, RZ, P2, !PT ;  /* 0x00000005c8091c10 */ /* 0x000fe200097fe4ff */
[----:B------:R4:W5:Y:S01]  /*17260*/  @P0 LDG.E R51, desc[UR36][R10.64] ;  /* 0x000000240a330981 */ /* 0x000962000c1e1900 */
[----:B---3--:R-:W-:-:S03]  /*17270*/  IMAD R13, R196, 0x40, R195 ;  /* 0x00000040c40d7824 */ /* 0x008fc600078e02c3 */
[----:B------:R4:W5:Y:S01]  /*17280*/  @P1 LDG.E R49, desc[UR36][R8.64] ;  /* 0x0000002408311981 */ /* 0x000962000c1e1900 */
[----:B--2---:R-:W-:Y:S01]  /*17290*/  IMAD.WIDE R4, R13, 0x2, R20 ;  /* 0x000000020d047825 */ /* 0x004fe200078e0214 */
[----:B------:R-:W-:Y:S06]  /*172a0*/  @P1 BRA `(.L_x_642) ;  /* 0x0000000000101947 */ /* 0x000fec0003800000 */
[----:B------:R-:W-:Y:S05]  /*172b0*/  @!P0 BRA `(.L_x_642) ;  /* 0x00000000000c8947 */ /* 0x000fea0003800000 */
[----:B------:R-:W2:Y:S04]  /*172c0*/  LDG.E R6, desc[UR36][R10.64] ;  /* 0x000000240a067981 */ /* 0x000ea8000c1e1900 */
[----:B-----5:R-:W2:Y:S02]  /*172d0*/  LDG.E R49, desc[UR36][R10.64+0x4] ;  /* 0x000004240a317981 */ /* 0x020ea4000c1e1900 */
[----:B--2---:R-:W-:-:S07]  /*172e0*/  IMAD.IADD R49, R49, 0x1, -R6 ;  /* 0x0000000131317824 */ /* 0x004fce00078e0a06 */
.L_x_642:
[----:B------:R-:W-:Y:S01]  /*172f0*/  SHF.R.S32.HI R48, RZ, 0x1f, R198 ;  /* 0x0000001fff307819 */ /* 0x000fe200000114c6 */
[----:B------:R-:W-:Y:S01]  /*17300*/  ULDC.64 UR4, c[0x0][0xb70] ;  /* 0x0002dc0000047ab9 */ /* 0x000fe20000000a00 */
[----:B----4-:R-:W-:Y:S02]  /*17310*/  IADD3 R9, P1, R4, 0x1000, RZ ;  /* 0x0000100004097810 */ /* 0x010fe40007f3e0ff */
[----:B-----5:R-:W-:Y:S01]  /*17320*/  SHF.R.S32.HI R21, RZ, 0x1f, R51 ;  /* 0x0000001fff157819 */ /* 0x020fe20000011433 */
[----:B------:R-:W-:Y:S01]  /*17330*/  IMAD R7, R48, UR4, RZ ;  /* 0x0000000430077c24 */ /* 0x000fe2000f8e02ff */
[----:B------:R-:W-:Y:S02]  /*17340*/  MOV R20, R51 ;  /* 0x0000003300147202 */ /* 0x000fe40000000f00 */
[----:B------:R-:W-:Y:S01]  /*17350*/  LOP3.LUT R8, R9, 0x380, RZ, 0xc0, !PT ;  /* 0x0000038009087812 */ /* 0x000fe200078ec0ff */
[C---:B------:R-:W-:Y:S01]  /*17360*/  IMAD R11, R198.reuse, UR5, R7 ;  /* 0x00000005c60b7c24 */ /* 0x040fe2000f8e0207 */
[----:B------:R-:W-:Y:S01]  /*17370*/  SEL R205, R205, RZ, !P0 ;  /* 0x000000ffcdcd7207 */ /* 0x000fe20004000000 */
[----:B------:R-:W-:Y:S01]  /*17380*/  IMAD.WIDE.U32 R6, R198, UR4, R20 ;  /* 0x00000004c6067c25 */ /* 0x000fe2000f8e0014 */
[----:B------:R-:W-:Y:S01]  /*17390*/  SHF.R.U64 R8, R8, 0x3, RZ ;  /* 0x0000000308087819 */ /* 0x000fe200000012ff */
[----:B------:R-:W-:Y:S01]  /*173a0*/  ULDC.64 UR4, c[0x0][0xb78] ;  /* 0x0002de0000047ab9 */ /* 0x000fe20000000a00 */
[----:B------:R-:W-:Y:S01]  /*173b0*/  SEL R201, R201, RZ, !P0 ;  /* 0x000000ffc9c97207 */ /* 0x000fe20004000000 */
[----:B------:R-:W-:Y:S01]  /*173c0*/  IMAD.IADD R7, R7, 0x1, R11 ;  /* 0x0000000107077824 */ /* 0x000fe200078e020b */
[----:B------:R-:W-:Y:S01]  /*173d0*/  LOP3.LUT R8, R8, R9, RZ, 0x3c, !PT ;  /* 0x0000000908087212 */ /* 0x000fe200078e3cff */
[----:B------:R-:W-:Y:S01]  /*173e0*/  IMAD R9, R205, UR4, RZ ;  /* 0x00000004cd097c24 */ /* 0x000fe2000f8e02ff */
[----:B------:R-:W-:Y:S01]  /*173f0*/  LEA R11, R204, R222, 0x7 ;  /* 0x000000decc0b7211 */ /* 0x000fe200078e38ff */
[----:B------:R-:W-:Y:S01]  /*17400*/  IMAD.WIDE.U32 R6, R201, UR4, R6 ;  /* 0x00000004c9067c25 */ /* 0x000fe2000f8e0006 */
[----:B------:R-:W-:-:S02]  /*17410*/  IADD3 R13, P2, R4, 0x2000, RZ ;  /* 0x00002000040d7810 */ /* 0x000fc40007f5e0ff */
[----:B------:R-:W-:Y:S01]  /*17420*/  IADD3 R25, P6, R4, 0x3000, RZ ;  /* 0x0000300004197810 */ /* 0x000fe20007fde0ff */
[----:B------:R-:W-:Y:S01]  /*17430*/  IMAD R10, R201, UR5, R9 ;  /* 0x00000005c90a7c24 */ /* 0x000fe2000f8e0209 */
[----:B------:R-:W-:Y:S01]  /*17440*/  SHF.R.S32.HI R9, RZ, 0x1f, R11 ;  /* 0x0000001fff097819 */ /* 0x000fe2000001140b */
[----:B------:R-:W-:Y:S01]  /*17450*/  ULDC.64 UR4, c[0x0][0xb40] ;  /* 0x0002d00000047ab9 */ /* 0x000fe20000000a00 */
[----:B------:R-:W-:Y:S02]  /*17460*/  IADD3 R6, P0, R11, R6, RZ ;  /* 0x000000060b067210 */ /* 0x000fe40007f1e0ff */
[----:B------:R-:W-:Y:S02]  /*17470*/  LOP3.LUT R12, R13, 0x380, RZ, 0xc0, !PT ;  /* 0x000003800d0c7812 */ /* 0x000fe400078ec0ff */
[----:B------:R-:W-:Y:S02]  /*17480*/  IADD3.X R9, R9, R7, R10, P0, !PT ;  /* 0x0000000709097210 */ /* 0x000fe400007fe40a */
[----:B------:R-:W-:-:S02]  /*17490*/  LEA R46, P0, R6, UR4, 0x2 ;  /* 0x00000004062e7c11 */ /* 0x000fc4000f8010ff */
[----:B------:R-:W-:Y:S02]  /*174a0*/  SHF.R.U64 R12, R12, 0x3, RZ ;  /* 0x000000030c0c7819 */ /* 0x000fe400000012ff */
[----:B------:R-:W-:Y:S01]  /*174b0*/  LEA.HI.X R47, R6, UR5, R9, 0x2, P0 ;  /* 0x00000005062f7c11 */ /* 0x000fe200080f1409 */
[--C-:B------:R-:W-:Y:S01]  /*174c0*/  IMAD.X R9, RZ, RZ, R5.reuse, P1 ;  /* 0x000000ffff097224 */ /* 0x100fe200008e0605 */
[----:B------:R-:W-:Y:S01]  /*174d0*/  LOP3.LUT R12, R12, R13, RZ, 0x3c, !PT ;  /* 0x0000000d0c0c7212 */ /* 0x000fe200078e3cff */
[----:B------:R-:W-:Y:S01]  /*174e0*/  IMAD.X R13, RZ, RZ, R5, P2 ;  /* 0x000000ffff0d7224 */ /* 0x000fe200010e0605 */
[----:B------:R-:W-:Y:S01]  /*174f0*/  LOP3.LUT P0, RZ, R211, 0x3, RZ, 0xc0, !PT ;  /* 0x00000003d3ff7812 */ /* 0x000fe2000780c0ff */
[----:B------:R-:W-:Y:S01]  /*17500*/  ULDC.64 UR4, c[0x0][0xaa0] ;  /* 0x0002a80000047ab9 */ /* 0x000fe20000000a00 */
[C---:B------:R-:W-:Y:S02]  /*17510*/  IADD3 R29, P5, R4.reuse, 0x4000, RZ ;  /* 0x00004000041d7810 */ /* 0x040fe40007fbe0ff */
[----:B------:R-:W-:-:S02]  /*17520*/  IADD3 R33, P4, R4, 0x5000, RZ ;  /* 0x0000500004217810 */ /* 0x000fc40007f9e0ff */
[C---:B------:R-:W-:Y:S02]  /*17530*/  IADD3 R37, P3, R4.reuse, 0x6000, RZ ;  /* 0x0000600004257810 */ /* 0x040fe40007f7e0ff */
[C---:B------:R-:W-:Y:S02]  /*17540*/  IADD3 R6, R11.reuse, 0x8, RZ ;  /* 0x000000080b067810 */ /* 0x040fe40007ffe0ff */
[----:B------:R-:W-:Y:S02]  /*17550*/  IADD3 R7, P2, R4, 0x7000, RZ ;  /* 0x0000700004077810 */ /* 0x000fe40007f5e0ff */
[----:B------:R-:W-:Y:S02]  /*17560*/  ISETP.GE.OR P1, PT, R11, R49, P0 ;  /* 0x000000310b00720c */ /* 0x000fe40000726670 */
[----:B------:R-:W-:Y:S02]  /*17570*/  LOP3.LUT R24, R25, 0x380, RZ, 0xc0, !PT ;  /* 0x0000038019187812 */ /* 0x000fe400078ec0ff */
[----:B------:R-:W-:-:S02]  /*17580*/  LOP3.LUT R28, R29, 0x380, RZ, 0xc0, !PT ;  /* 0x000003801d1c7812 */ /* 0x000fc400078ec0ff */
[----:B------:R-:W-:Y:S02]  /*17590*/  LOP3.LUT R32, R33, 0x380, RZ, 0xc0, !PT ;  /* 0x0000038021207812 */ /* 0x000fe400078ec0ff */
[----:B------:R-:W-:Y:S02]  /*175a0*/  LOP3.LUT R36, R37, 0x380, RZ, 0xc0, !PT ;  /* 0x0000038025247812 */ /* 0x000fe400078ec0ff */
[----:B------:R-:W-:Y:S02]  /*175b0*/  ISETP.GE.OR P0, PT, R6, R49, P0 ;  /* 0x000000310600720c */ /* 0x000fe40000706670 */
[----:B------:R-:W-:Y:S01]  /*175c0*/  LOP3.LUT R11, R4, 0x380, RZ, 0xc0, !PT ;  /* 0x00000380040b7812 */ /* 0x000fe200078ec0ff */
[----:B------:R2:W-:Y:S01]  /*175d0*/  @!P1 STG.E desc[UR36][R46.64], R0 ;  /* 0x000000002e009986 */ /* 0x0005e2000c101924 */
[----:B------:R-:W-:Y:S02]  /*175e0*/  LOP3.LUT R6, R7, 0x380, RZ, 0xc0, !PT ;  /* 0x0000038007067812 */ /* 0x000fe400078ec0ff */
[----:B------:R-:W-:-:S02]  /*175f0*/  SHF.R.U64 R24, R24, 0x3, RZ ;  /* 0x0000000318187819 */ /* 0x000fc400000012ff */
[----:B------:R-:W-:Y:S02]  /*17600*/  SHF.R.U64 R28, R28, 0x3, RZ ;  /* 0x000000031c1c7819 */ /* 0x000fe400000012ff */
[----:B------:R-:W-:Y:S02]  /*17610*/  SHF.R.U64 R32, R32, 0x3, RZ ;  /* 0x0000000320207819 */ /* 0x000fe400000012ff */
[----:B------:R-:W-:Y:S01]  /*17620*/  SHF.R.U64 R36, R36, 0x3, RZ ;  /* 0x0000000324247819 */ /* 0x000fe200000012ff */
[----:B------:R-:W-:Y:S01]  /*17630*/  IMAD.MOV.U32 R44, RZ, RZ, R195 ;  /* 0x000000ffff2c7224 */ /* 0x000fe200078e00c3 */
[----:B------:R-:W-:Y:S01]  /*17640*/  SHF.R.U64 R11, R11, 0x3, RZ ;  /* 0x000000030b0b7819 */ /* 0x000fe200000012ff */
[----:B------:R3:W-:Y:S01]  /*17650*/  @!P0 STG.E desc[UR36][R46.64+0x20], R3 ;  /* 0x000020032e008986 */ /* 0x0007e2000c101924 */
[----:B------:R-:W-:Y:S02]  /*17660*/  SHF.R.U64 R6, R6, 0x3, RZ ;  /* 0x0000000306067819 */ /* 0x000fe400000012ff */
[----:B------:R-:W-:-:S02]  /*17670*/  LOP3.LUT R24, R24, R25, RZ, 0x3c, !PT ;  /* 0x0000001918187212 */ /* 0x000fc400078e3cff */
[----:B------:R-:W-:Y:S02]  /*17680*/  IADD3.X R41, RZ, R5, RZ, P2, !PT ;  /* 0x00000005ff297210 */ /* 0x000fe400017fe4ff */
[----:B------:R-:W-:Y:S01]  /*17690*/  SHF.R.S32.HI R45, RZ, 0x1f, R195 ;  /* 0x0000001fff2d7819 */ /* 0x000fe200000114c3 */
[----:B--2---:R-:W-:Y:S01]  /*176a0*/  IMAD R0, R21, UR4, RZ ;  /* 0x0000000415007c24 */ /* 0x004fe2000f8e02ff */
[----:B------:R-:W-:Y:S01]  /*176b0*/  LOP3.LUT R28, R28, R29, RZ, 0x3c, !PT ;  /* 0x0000001d1c1c7212 */ /* 0x000fe200078e3cff */
[--C-:B------:R-:W-:Y:S01]  /*176c0*/  IMAD.X R29, RZ, RZ, R5.reuse, P5 ;  /* 0x000000ffff1d7224 */ /* 0x100fe200028e0605 */
[----:B------:R-:W-:Y:S01]  /*176d0*/  LOP3.LUT R32, R32, R33, RZ, 0x3c, !PT ;  /* 0x0000002120207212 */ /* 0x000fe200078e3cff */
[----:B------:R-:W5:Y:S01]  /*176e0*/  LD.E.128 R12, desc[UR36][R12.64] ;  /* 0x000000240c0c7980 */ /* 0x000f62000c101d00 */
[----:B------:R-:W-:Y:S01]  /*176f0*/  LOP3.LUT R36, R36, R37, RZ, 0x3c, !PT ;  /* 0x0000002524247212 */ /* 0x000fe200078e3cff */
[----:B------:R-:W-:Y:S01]  /*17700*/  IMAD.X R37, RZ, RZ, R5, P3 ;  /* 0x000000ffff257224 */ /* 0x000fe200018e0605 */
[----:B------:R-:W-:Y:S01]  /*17710*/  IADD3.X R25, RZ, R5, RZ, P6, !PT ;  /* 0x00000005ff197210 */ /* 0x000fe200037fe4ff */
[----:B------:R-:W5:Y:S01]  /*17720*/  LD.E.128 R28, desc[UR36][R28.64] ;  /* 0x000000241c1c7980 */ /* 0x000f62000c101d00 */
[----:B------:R-:W-:-:S02]  /*17730*/  LOP3.LUT R4, R11, R4, RZ, 0x3c, !PT ;  /* 0x000000040b047212 */ /* 0x000fc400078e3cff */
[----:B------:R-:W-:Y:S01]  /*17740*/  IADD3.X R33, RZ, R5, RZ, P4, !PT ;  /* 0x00000005ff217210 */ /* 0x000fe200027fe4ff */
[----:B------:R-:W5:Y:S01]  /*17750*/  LD.E.128 R8, desc[UR36][R8.64] ;  /* 0x0000002408087980 */ /* 0x000f62000c101d00 */
[----:B------:R-:W-:Y:S01]  /*17760*/  LOP3.LUT R40, R6, R7, RZ, 0x3c, !PT ;  /* 0x0000000706287212 */ /* 0x000fe200078e3cff */
[C---:B------:R-:W-:Y:S02]  /*17770*/  IMAD.WIDE.U32 R20, R51.reuse, UR4, R44 ;  /* 0x0000000433147c25 */ /* 0x040fe4000f8e002c */
[----:B------:R-:W5:Y:S04]  /*17780*/  LD.E.128 R4, desc[UR36][R4.64] ;  /* 0x0000002404047980 */ /* 0x000f68000c101d00 */
[----:B------:R-:W5:Y:S01]  /*17790*/  LD.E.128 R24, desc[UR36][R24.64] ;  /* 0x0000002418187980 */ /* 0x000f62000c101d00 */
[----:B------:R-:W-:Y:S01]  /*177a0*/  IMAD R51, R51, UR5, R0 ;  /* 0x0000000533337c24 */ /* 0x000fe2000f8e0200 */
[----:B------:R-:W-:-:S02]  /*177b0*/  ULDC.64 UR4, c[0x0][0xae0] ;  /* 0x0002b80000047ab9 */ /* 0x000fc40000000a00 */
[----:B------:R-:W5:Y:S04]  /*177c0*/  LD.E.128 R32, desc[UR36][R32.64] ;  /* 0x0000002420207980 */ /* 0x000f68000c101d00 */
[----:B------:R-:W5:Y:S04]  /*177d0*/  LD.E.128 R36, desc[UR36][R36.64] ;  /* 0x0000002424247980 */ /* 0x000f68000c101d00 */
[----:B------:R-:W5:Y:S01]  /*177e0*/  LD.E.128 R40, desc[UR36][R40.64] ;  /* 0x0000002428287980 */ /* 0x000f62000c101d00 */
[----:B------:R-:W-:Y:S01]  /*177f0*/  @!PT LDS RZ, [RZ] ;  /* 0x00000000fffff984 */ /* 0x000fe20000000800 */
[----:B------:R-:W-:Y:S01]  /*17800*/  @!PT LDS RZ, [RZ] ;  /* 0x00000000fffff984 */ /* 0x000fe20000000800 */
[----:B------:R-:W-:Y:S01]  /*17810*/  @!PT LDS RZ, [RZ] ;  /* 0x00000000fffff984 */ /* 0x000fe20000000800 */
[----:B------:R-:W-:Y:S01]  /*17820*/  @!PT LDS RZ, [RZ] ;  /* 0x00000000fffff984 */ /* 0x000fe20000000800 */
[----:B------:R2:W-:Y:S06]  /*17830*/  MEMBAR.ALL.CTA ;  /* 0x0000000000007992 */ /* 0x0005ec0000008000 */
[----:B--2---:R-:W2:Y:S01]  /*17840*/  FENCE.VIEW.ASYNC.S ;  /* 0x00000000000073c6 */ /* 0x004ea20000000000 */
[----:B------:R-:W-:Y:S01]  /*17850*/  IADD3 R21, R21, R51, RZ ;  /* 0x0000003315157210 */ /* 0x000fe20007ffe0ff */
[----:B------:R-:W-:-:S02]  /*17860*/  IMAD R49, R204, -0x80, R49 ;  /* 0xffffff80cc317824 */ /* 0x000fc400078e0231 */
[----:B------:R-:W-:Y:S02]  /*17870*/  IMAD R45, R48, UR4, RZ ;  /* 0x00000004302d7c24 */ /* 0x000fe4000f8e02ff */
[C---:B------:R-:W-:Y:S01]  /*17880*/  VIADD R0, R196.reuse, 0x20 ;  /* 0x00000020c4007836 */ /* 0x040fe20000000000 */
[-C--:B------:R-:W-:Y:S01]  /*17890*/  ISETP.GE.AND P2, PT, R196, R49.reuse, PT ;  /* 0x00000031c400720c */ /* 0x080fe20003f46270 */
[----:B------:R-:W-:Y:S01]  /*178a0*/  IMAD R45, R198, UR5, R45 ;  /* 0x00000005c62d7c24 */ /* 0x000fe2000f8e022d */
[----:B---3--:R-:W-:Y:S01]  /*178b0*/  IADD3 R3, R196, 0x40, RZ ;  /* 0x00000040c4037810 */ /* 0x008fe20007ffe0ff */
[----:B------:R-:W-:Y:S01]  /*178c0*/  IMAD.WIDE.U32 R20, R198, UR4, R20 ;  /* 0x00000004c6147c25 */ /* 0x000fe2000f8e0014 */
[-C--:B------:R-:W-:Y:S01]  /*178d0*/  ISETP.GE.AND P4, PT, R0, R49.reuse, PT ;  /* 0x000000310000720c */ /* 0x080fe20003f86270 */
[----:B------:R-:W-:Y:S02]  /*178e0*/  ULDC.64 UR4, c[0x0][0xae8] ;  /* 0x0002ba0000047ab9 */ /* 0x000fe40000000a00 */
[----:B------:R-:W-:Y:S01]  /*178f0*/  VIADD R0, R2, 0x34820 ;  /* 0x0003482002007836 */ /* 0x000fe20000000000 */
[----:B------:R-:W-:Y:S01]  /*17900*/  ISETP.GE.AND P0, PT, R3, R49, PT ;  /* 0x000000310300720c */ /* 0x000fe20003f06270 */
[----:B------:R-:W-:Y:S01]  /*17910*/  IMAD R3, R205, UR4, RZ ;  /* 0x00000004cd037c24 */ /* 0x000fe2000f8e02ff */
[----:B------:R-:W-:Y:S01]  /*17920*/  IADD3 R21, R21, R45, RZ ;  /* 0x0000002d15157210 */ /* 0x000fe20007ffe0ff */
[----:B------:R-:W-:Y:S01]  /*17930*/  VIADD R44, R196, 0x60 ;  /* 0x00000060c42c7836 */ /* 0x000fe20000000000 */
[----:B------:R-:W-:Y:S01]  /*17940*/  PRMT R0, RZ, 0x654, R0 ;  /* 0x00000654ff007816 */ /* 0x000fe20000000000 */
[C---:B------:R-:W-:Y:S01]  /*17950*/  IMAD R3, R201.reuse, UR5, R3 ;  /* 0x00000005c9037c24 */ /* 0x040fe2000f8e0203 */
[----:B------:R-:W-:Y:S01]  /*17960*/  SHF.R.S32.HI R197, RZ, 0x1f, R196 ;  /* 0x0000001fffc57819 */ /* 0x000fe200000114c4 */
[----:B------:R-:W-:Y:S01]  /*17970*/  IMAD.WIDE.U32 R46, R201, UR4, R20 ;  /* 0x00000004c92e7c25 */ /* 0x000fe2000f8e0014 */
[----:B------:R-:W-:Y:S01]  /*17980*/  BSSY B1, `(.L_x_643) ;  /* 0x0000016000017945 */ /* 0x000fe20003800000 */
[----:B--2---:R2:W-:Y:S01]  /*17990*/  SYNCS.ARRIVE.TRANS64.RED.A1T0 RZ, [R0+URZ], RZ ;  /* 0x000000ff00ff79a7 */ /* 0x0045e2000810043f */
[----:B------:R-:W-:Y:S01]  /*179a0*/  ISETP.GE.AND P1, PT, R44, R49, PT ;  /* 0x000000312c00720c */ /* 0x000fe20003f26270 */
[----:B------:R-:W-:Y:S01]  /*179b0*/  IMAD.WIDE R44, R204, 0x80, R196 ;  /* 0x00000080cc2c7825 */ /* 0x000fe200078e02c4 */
[----:B------:R-:W-:Y:S01]  /*179c0*/  IADD3 R51, R47, R3, RZ ;  /* 0x000000032f337210 */ /* 0x000fe20007ffe0ff */
[----:B------:R-:W-:Y:S10]  /*179d0*/  @P2 BRA `(.L_x_644) ;  /* 0x0000000000402947 */ /* 0x000ff40003800000 */
[----:B------:R-:W-:Y:S01]  /*179e0*/  MOV R20, R46 ;  /* 0x0000002e00147202 */ /* 0x000fe20000000f00 */
[----:B------:R-:W-:Y:S01]  /*179f0*/  ULDC.64 UR4, c[0x0][0xad8] ;  /* 0x0002b60000047ab9 */ /* 0x000fe20000000a00 */
[----:B------:R-:W-:Y:S01]  /*17a00*/  IMAD.MOV.U32 R21, RZ, RZ, R51 ;  /* 0x000000ffff157224 */ /* 0x000fe200078e0033 */
[----:B------:R-:W-:Y:S01]  /*17a10*/  ULDC.64 UR6, c[0x0][0xa80] ;  /* 0x0002a00000067ab9 */ /* 0x000fe20000000a00 */
[----:B------:R-:W-:Y:S02]  /*17a20*/  IMAD R3, R45, UR4, RZ ;  /* 0x000000042d037c24 */ /* 0x000fe4000f8e02ff */
[C---:B--2---:R-:W-:Y:S02]  /*17a30*/  VIADD R0, R195.reuse, 0x40 ;  /* 0x00000040c3007836 */ /* 0x044fe40000000000 */
[C---:B------:R-:W-:Y:S01]  /*17a40*/  IMAD.WIDE.U32 R20, R44.reuse, UR4, R20 ;  /* 0x000000042c147c25 */ /* 0x040fe2000f8e0014 */
[----:B------:R-:W-:Y:S02]  /*17a50*/  ULDC UR4, c[0x0][0xa8c] ;  /* 0x0002a30000047ab9 */ /* 0x000fe40000000800 */
[----:B------:R-:W-:Y:S01]  /*17a60*/  ISETP.GE.AND P2, PT, R195, UR4, PT ;  /* 0x00000004c3007c0c */ /* 0x000fe2000bf46270 */
[----:B------:R-:W-:Y:S01]  /*17a70*/  IMAD R3, R44, UR5, R3 ;  /* 0x000000052c037c24 */ /* 0x000fe2000f8e0203 */
[----:B------:R-:W-:-:S02]  /*17a80*/  ISETP.GE.AND P3, PT, R0, UR4, PT ;  /* 0x0000000400007c0c */ /* 0x000fc4000bf66270 */
[----:B------:R-:W-:Y:S02]  /*17a90*/  LEA R48, P5, R20, UR6, 0x1 ;  /* 0x0000000614307c11 */ /* 0x000fe4000f8a08ff */
[----:B------:R-:W-:-:S04]  /*17aa0*/  IADD3 R3, R21, R3, RZ ;  /* 0x0000000315037210 */ /* 0x000fc80007ffe0ff */
[----:B------:R-:W-:-:S05]  /*17ab0*/  LEA.HI.X R49, R20, UR7, R3, 0x1, P5 ;  /* 0x0000000714317c11 */ /* 0x000fca000a8f0c03 */
[----:B-----5:R3:W-:Y:S04]  /*17ac0*/  @!P2 STG.E.128 desc[UR36][R48.64], R4 ;  /* 0x000000043000a986 */ /* 0x0207e8000c101d24 */
[----:B------:R3:W-:Y:S02]  /*17ad0*/  @!P3 STG.E.128 desc[UR36][R48.64+0x80], R28 ;  /* 0x0000801c3000b986 */ /* 0x0007e4000c101d24 */
.L_x_644:
[----:B------:R-:W-:Y:S05]  /*17ae0*/  BSYNC B1 ;  /* 0x0000000000017941 */ /* 0x000fea0003800000 */
.L_x_643:
[----:B------:R-:W-:Y:S04]  /*17af0*/  BSSY B1, `(.L_x_645) ;  /* 0x0000014000017945 */ /* 0x000fe80003800000 */
[----:B------:R-:W-:Y:S05]  /*17b00*/  @P4 BRA `(.L_x_646) ;  /* 0x0000000000484947 */ /* 0x000fea0003800000 */
[----:B------:R-:W-:Y:S01]  /*17b10*/  IADD3 R3, P2, R44, 0x20, RZ ;  /* 0x000000202c037810 */ /* 0x000fe20007f5e0ff */
[----:B------:R-:W-:Y:S01]  /*17b20*/  ULDC.64 UR4, c[0x0][0xad8] ;  /* 0x0002b60000047ab9 */ /* 0x000fe20000000a00 */
[----:B---3-5:R-:W-:Y:S01]  /*17b30*/  MOV R5, R51 ;  /* 0x0000003300057202 */ /* 0x028fe20000000f00 */
[----:B------:R-:W-:Y:S01]  /*17b40*/  IMAD.MOV.U32 R4, RZ, RZ, R46 ;  /* 0x000000ffff047224 */ /* 0x000fe200078e002e */
[----:B------:R-:W-:Y:S01]  /*17b50*/  IADD3 R6, R195, 0x40, RZ ;  /* 0x00000040c3067810 */ /* 0x000fe20007ffe0ff */
[----:B--2---:R-:W-:Y:S01]  /*17b60*/  IMAD.X R0, RZ, RZ, R45, P2 ;  /* 0x000000ffff007224 */ /* 0x004fe200010e062d */
[----:B------:R-:W-:Y:S01]  /*17b70*/  ULDC.64 UR6, c[0x0][0xa80] ;  /* 0x0002a00000067ab9 */ /* 0x000fe20000000a00 */
[----:B------:R-:W-:-:S04]  /*17b80*/  IMAD.WIDE.U32 R4, R3, UR4, R4 ;  /* 0x0000000403047c25 */ /* 0x000fc8000f8e0004 */
[----:B------:R-:W-:Y:S01]  /*17b90*/  IMAD R0, R0, UR4, RZ ;  /* 0x0000000400007c24 */ /* 0x000fe2000f8e02ff */
[----:B------:R-:W-:Y:S02]  /*17ba0*/  ULDC UR4, c[0x0][0xa8c] ;  /* 0x0002a30000047ab9 */ /* 0x000fe40000000800 */
[----:B------:R-:W-:Y:S01]  /*17bb0*/  ISETP.GE.AND P3, PT, R195, UR4, PT ;  /* 0x00000004c3007c0c */ /* 0x000fe2000bf66270 */
[----:B------:R-:W-:Y:S01]  /*17bc0*/  IMAD R3, R3, UR5, R0 ;  /* 0x0000000503037c24 */ /* 0x000fe2000f8e0200 */
[----:B------:R-:W-:Y:S02]  /*17bd0*/  ISETP.GE.AND P4, PT, R6, UR4, PT ;  /* 0x0000000406007c0c */ /* 0x000fe4000bf86270 */
[----:B------:R-:W-:Y:S01]  /*17be0*/  LEA R6, P2, R4, UR6, 0x1 ;  /* 0x0000000604067c11 */ /* 0x000fe2000f8408ff */
[----:B------:R-:W-:-:S05]  /*17bf0*/  IMAD.IADD R3, R5, 0x1, R3 ;  /* 0x0000000105037824 */ /* 0x000fca00078e0203 */
[----:B------:R-:W-:-:S05]  /*17c00*/  LEA.HI.X R7, R4, UR7, R3, 0x1, P2 ;  /* 0x0000000704077c11 */ /* 0x000fca00090f0c03 */
[----:B------:R4:W-:Y:S04]  /*17c10*/  @!P3 STG.E.128 desc[UR36][R6.64], R8 ;  /* 0x000000080600b986 */ /* 0x0009e8000c101d24 */
[----:B------:R4:W-:Y:S02]  /*17c20*/  @!P4 STG.E.128 desc[UR36][R6.64+0x80], R32 ;  /* 0x000080200600c986 */ /* 0x0009e4000c101d24 */
.L_x_646:
[----:B------:R-:W-:Y:S05]  /*17c30*/  BSYNC B1 ;  /* 0x0000000000017941 */ /* 0x000fea0003800000 */
.L_x_645:
[----:B------:R-:W-:Y:S04]  /*17c40*/  BSSY B1, `(.L_x_647) ;  /* 0x0000014000017945 */ /* 0x000fe80003800000 */
[----:B------:R-:W-:Y:S05]  /*17c50*/  @P0 BRA `(.L_x_648) ;  /* 0x0000000000480947 */ /* 0x000fea0003800000 */
[----:B------:R-:W-:Y:S01]  /*17c60*/  IADD3 R3, P0, R44, 0x40, RZ ;  /* 0x000000402c037810 */ /* 0x000fe20007f1e0ff */
[----:B------:R-:W-:Y:S01]  /*17c70*/  ULDC.64 UR4, c[0x0][0xad8] ;  /* 0x0002b60000047ab9 */ /* 0x000fe20000000a00 */
[----:B---3-5:R-:W-:Y:S01]  /*17c80*/  MOV R4, R46 ;  /* 0x0000002e00047202 */ /* 0x028fe20000000f00 */
[----:B------:R-:W-:Y:S01]  /*17c90*/  IMAD.MOV.U32 R5, RZ, RZ, R51 ;  /* 0x000000ffff057224 */ /* 0x000fe200078e0033 */
[----:B--2---:R-:W-:Y:S01]  /*17ca0*/  IADD3.X R0, RZ, R45, RZ, P0, !PT ;  /* 0x0000002dff007210 */ /* 0x004fe200007fe4ff */
[----:B----4-:R-:W-:Y:S01]  /*17cb0*/  VIADD R6, R195, 0x40 ;  /* 0x00000040c3067836 */ /* 0x010fe20000000000 */
[----:B------:R-:W-:Y:S01]  /*17cc0*/  ULDC.64 UR6, c[0x0][0xa80] ;  /* 0x0002a00000067ab9 */ /* 0x000fe20000000a00 */
[----:B------:R-:W-:-:S04]  /*17cd0*/  IMAD.WIDE.U32 R4, R3, UR4, R4 ;  /* 0x0000000403047c25 */ /* 0x000fc8000f8e0004 */
[----:B------:R-:W-:Y:S01]  /*17ce0*/  IMAD R0, R0, UR4, RZ ;  /* 0x0000000400007c24 */ /* 0x000fe2000f8e02ff */
[----:B------:R-:W-:Y:S02]  /*17cf0*/  ULDC UR4, c[0x0][0xa8c] ;  /* 0x0002a30000047ab9 */ /* 0x000fe40000000800 */
[----:B------:R-:W-:Y:S01]  /*17d00*/  ISETP.GE.AND P2, PT, R195, UR4, PT ;  /* 0x00000004c3007c0c */ /* 0x000fe2000bf46270 */
[----:B------:R-:W-:Y:S01]  /*17d10*/  IMAD R3, R3, UR5, R0 ;  /* 0x0000000503037c24 */ /* 0x000fe2000f8e0200 */
[----:B------:R-:W-:Y:S02]  /*17d20*/  ISETP.GE.AND P3, PT, R6, UR4, PT ;  /* 0x0000000406007c0c */ /* 0x000fe4000bf66270 */
[----:B------:R-:W-:Y:S02]  /*17d30*/  LEA R6, P0, R4, UR6, 0x1 ;  /* 0x0000000604067c11 */ /* 0x000fe4000f8008ff */
[----:B------:R-:W-:-:S04]  /*17d40*/  IADD3 R3, R5, R3, RZ ;  /* 0x0000000305037210 */ /* 0x000fc80007ffe0ff */
[----:B------:R-:W-:-:S05]  /*17d50*/  LEA.HI.X R7, R4, UR7, R3, 0x1, P0 ;  /* 0x0000000704077c11 */ /* 0x000fca00080f0c03 */
[----:B------:R2:W-:Y:S04]  /*17d60*/  @!P2 STG.E.128 desc[UR36][R6.64], R12 ;  /* 0x0000000c0600a986 */ /* 0x0005e8000c101d24 */
[----:B------:R2:W-:Y:S02]  /*17d70*/  @!P3 STG.E.128 desc[UR36][R6.64+0x80], R36 ;  /* 0x000080240600b986 */ /* 0x0005e4000c101d24 */
.L_x_648:
[----:B------:R-:W-:Y:S05]  /*17d80*/  BSYNC B1 ;  /* 0x0000000000017941 */ /* 0x000fea0003800000 */
.L_x_647:
[----:B------:R-:W-:Y:S05]  /*17d90*/  @P1 BRA `(.L_x_649) ;  /* 0x0000000800cc1947 */ /* 0x000fea0003800000 */
[----:B------:R-:W-:Y:S01]  /*17da0*/  IADD3 R3, P0, R44, 0x60, RZ ;  /* 0x000000602c037810 */ /* 0x000fe20007f1e0ff */
[----:B------:R-:W-:Y:S01]  /*17db0*/  ULDC.64 UR6, c[0x0][0xad8] ;  /* 0x0002b60000067ab9 */ /* 0x000fe20000000a00 */
[----:B---3-5:R-:W-:Y:S01]  /*17dc0*/  MOV R4, R46 ;  /* 0x0000002e00047202 */ /* 0x028fe20000000f00 */
[----:B------:R-:W-:Y:S01]  /*17dd0*/  IMAD.MOV.U32 R5, RZ, RZ, R51 ;  /* 0x000000ffff057224 */ /* 0x000fe200078e0033 */
[----:B------:R-:W-:Y:S01]  /*17de0*/  ULDC UR4, c[0x0][0xa8c] ;  /* 0x0002a30000047ab9 */ /* 0x000fe20000000800 */
[----:B------:R-:W-:Y:S01]  /*17df0*/  IMAD.X R44, RZ, RZ, R45, P0 ;  /* 0x000000ffff2c7224 */ /* 0x000fe200000e062d */
[----:B------:R-:W-:Y:S01]  /*17e00*/  ISETP.GE.AND P1, PT, R195, UR4, PT ;  /* 0x00000004c3007c0c */ /* 0x000fe2000bf26270 */
[----:B------:R-:W-:-:S04]  /*17e10*/  IMAD.WIDE.U32 R4, R3, UR6, R4 ;  /* 0x0000000603047c25 */ /* 0x000fc8000f8e0004 */
[----:B------:R-:W-:Y:S02]  /*17e20*/  IMAD R44, R44, UR6, RZ ;  /* 0x000000062c2c7c24 */ /* 0x000fe4000f8e02ff */
[----:B--2---:R-:W-:Y:S02]  /*17e30*/  VIADD R0, R195, 0x40 ;  /* 0x00000040c3007836 */ /* 0x004fe40000000000 */
[----:B------:R-:W-:Y:S01]  /*17e40*/  IMAD R3, R3, UR7, R44 ;  /* 0x0000000703037c24 */ /* 0x000fe2000f8e022c */
[----:B------:R-:W-:Y:S02]  /*17e50*/  ULDC.64 UR6, c[0x0][0xa80] ;  /* 0x0002a00000067ab9 */ /* 0x000fe40000000a00 */
[----:B----4-:R-:W-:Y:S02]  /*17e60*/  LEA R6, P0, R4, UR6, 0x1 ;  /* 0x0000000604067c11 */ /* 0x010fe4000f8008ff */
[----:B------:R-:W-:-:S04]  /*17e70*/  IADD3 R3, R5, R3, RZ ;  /* 0x0000000305037210 */ /* 0x000fc80007ffe0ff */
[----:B------:R-:W-:Y:S02]  /*17e80*/  LEA.HI.X R7, R4, UR7, R3, 0x1, P0 ;  /* 0x0000000704077c11 */ /* 0x000fe400080f0c03 */
[----:B------:R-:W-:-:S03]  /*17e90*/  ISETP.GE.AND P0, PT, R0, UR4, PT ;  /* 0x0000000400007c0c */ /* 0x000fc6000bf06270 */
[----:B------:R2:W-:Y:S10]  /*17ea0*/  @!P1 STG.E.128 desc[UR36][R6.64], R24 ;  /* 0x0000001806009986 */ /* 0x0005f4000c101d24 */
[----:B------:R-:W-:Y:S05]  /*17eb0*/  @P0 BRA `(.L_x_649) ;  /* 0x0000000800840947 */ /* 0x000fea0003800000 */
[----:B------:R3:W-:Y:S01]  /*17ec0*/  STG.E.128 desc[UR36][R6.64+0x80], R40 ;  /* 0x0000802806007986 */ /* 0x0007e2000c101d24 */
[----:B------:R-:W-:Y:S05]  /*17ed0*/  BRA `(.L_x_649) ;  /* 0x00000008007c7947 */ /* 0x000fea0003800000 */
.L_x_641:
[----:B------:R-:W-:Y:S01]  /*17ee0*/  ULDC.64 UR4, c[0x0][0xbd8] ;  /* 0x0002f60000047ab9 */ /* 0x000fe20000000a00 */
[----:B------:R-:W-:Y:S02]  /*17ef0*/  MOV R9, RZ ;  /* 0x000000ff00097202 */ /* 0x000fe40000000f00 */
[----:B------:R-:W-:Y:S02]  /*17f00*/  ISETP.NE.U32.AND P0, PT, RZ, UR4, PT ;  /* 0x00000004ff007c0c */ /* 0x000fe4000bf05070 */
[----:B------:R-:W-:Y:S02]  /*17f10*/  IADD3 R4, P1, R199, UR4, RZ ;  /* 0x00000004c7047c10 */ /* 0x000fe4000ff3e0ff */
[----:B------:R-:W-:Y:S02]  /*17f20*/  ISETP.NE.AND.EX P0, PT, RZ, UR5, PT, P0 ;  /* 0x00000005ff007c0c */ /* 0x000fe4000bf05300 */
[----:B------:R-:W-:Y:S01]  /*17f30*/  IADD3.X R5, R200, UR5, RZ, P1, !PT ;  /* 0x00000005c8057c10 */ /* 0x000fe20008ffe4ff */
[----:B------:R-:W-:-:S02]  /*17f40*/  ULDC.64 UR4, c[0x0][0xbe0] ;  /* 0x0002f80000047ab9 */ /* 0x000fc40000000a00 */
[----:B------:R-:W-:-:S04]  /*17f50*/  ISETP.NE.U32.AND P1, PT, RZ, UR4, PT ;  /* 0x00000004ff007c0c */ /* 0x000fc8000bf25070 */
[----:B------:R-:W-:-:S04]  /*17f60*/  ISETP.NE.AND.EX P1, PT, RZ, UR5, PT, P1 ;  /* 0x00000005ff007c0c */ /* 0x000fc8000bf25310 */
[----:B------:R2:W5:Y:S09]  /*17f70*/  @P0 LDG.E R9, desc[UR36][R4.64] ;  /* 0x0000002404090981 */ /* 0x000572000c1e1900 */
[----:B------:R-:W-:Y:S01]  /*17f80*/  @P1 IADD3 R6, P2, R199, UR4, RZ ;  /* 0x00000004c7061c10 */ /* 0x000fe2000ff5e0ff */
[----:B------:R-:W-:-:S02]  /*17f90*/  ULDC UR4, c[0x0][0xa88] ;  /* 0x0002a20000047ab9 */ /* 0x000fc40000000800 */
[----:B------:R-:W-:Y:S01]  /*17fa0*/  IMAD.U32 R3, RZ, RZ, UR4 ;  /* 0x00000004ff037e24 */ /* 0x000fe2000f8e00ff */
[----:B------:R-:W-:-:S05]  /*17fb0*/  @P1 IADD3.X R7, R200, UR5, RZ, P2, !PT ;  /* 0x00000005c8071c10 */ /* 0x000fca00097fe4ff */
[----:B------:R2:W5:Y:S01]  /*17fc0*/  @P1 LDG.E R3, desc[UR36][R6.64] ;  /* 0x0000002406031981 */ /* 0x000562000c1e1900 */
[----:B------:R-:W-:Y:S01]  /*17fd0*/  ISETP.GE.AND P2, PT, R223, 0x80, PT ;  /* 0x00000080df00780c */ /* 0x000fe20003f46270 */
[----:B------:R-:W-:-:S12]  /*17fe0*/  @P1 BRA `(.L_x_650) ;  /* 0x0000000000101947 */ /* 0x000fd80003800000 */
[----:B------:R-:W-:Y:S05]  /*17ff0*/  @!P0 BRA `(.L_x_650) ;  /* 0x00000000000c8947 */ /* 0x000fea0003800000 */
[----:B------:R-:W3:Y:S04]  /*18000*/  LDG.E R0, desc[UR36][R4.64] ;  /* 0x0000002404007981 */ /* 0x000ee8000c1e1900 */
[----:B-----5:R-:W3:Y:S02]  /*18010*/  LDG.E R3, desc[UR36][R4.64+0x4] ;  /* 0x0000042404037981 */ /* 0x020ee4000c1e1900 */
[----:B---3--:R-:W-:-:S07]  /*18020*/  IADD3 R3, -R0, R3, RZ ;  /* 0x0000000300037210 */ /* 0x008fce0007ffe1ff */
.L_x_650:
[----:B------:R-:W-:Y:S01]  /*18030*/  BSSY B1, `(.L_x_651) ;  /* 0x000001d000017945 */ /* 0x000fe20003800000 */
[----:B------:R-:W-:Y:S02]  /*18040*/  SHF.R.S32.HI R10, RZ, 0x1f, R198 ;  /* 0x0000001fff0a7819 */ /* 0x000fe400000114c6 */
[----:B------:R-:W-:Y:S02]  /*18050*/  SHF.R.S32.HI R12, RZ, 0x1f, R195 ;  /* 0x0000001fff0c7819 */ /* 0x000fe400000114c3 */
[----:B------:R-:W-:Y:S02]  /*18060*/  SEL R201, R201, RZ, !P0 ;  /* 0x000000ffc9c97207 */ /* 0x000fe40004000000 */
[----:B------:R-:W-:Y:S02]  /*18070*/  SEL R205, R205, RZ, !P0 ;  /* 0x000000ffcdcd7207 */ /* 0x000fe40004000000 */
[----:B-----5:R-:W-:Y:S01]  /*18080*/  SHF.R.S32.HI R8, RZ, 0x1f, R9 ;  /* 0x0000001fff087819 */ /* 0x020fe20000011409 */
[----:B------:R-:W-:Y:S06]  /*18090*/  @P2 BRA `(.L_x_652) ;  /* 0x0000000000582947 */ /* 0x000fec0003800000 */
[----:B--2---:R-:W2:Y:S02]  /*180a0*/  S2R R5, SR_TID.X ;  /* 0x0000000000057919 */ /* 0x004ea40000002100 */
[----:B--2---:R-:W-:-:S05]  /*180b0*/  IMAD R0, R204, 0x80, R5 ;  /* 0x00000080cc007824 */ /* 0x004fca00078e0205 */
[----:B------:R-:W-:-:S04]  /*180c0*/  IADD3 R0, R0, -0x80, RZ ;  /* 0xffffff8000007810 */ /* 0x000fc80007ffe0ff */
[----:B------:R-:W-:-:S13]  /*180d0*/  ISETP.GE.AND P0, PT, R0, R3, PT ;  /* 0x000000030000720c */ /* 0x000fda0003f06270 */
[----:B------:R-:W-:Y:S05]  /*180e0*/  @P0 BRA `(.L_x_652) ;  /* 0x0000000000440947 */ /* 0x000fea0003800000 */
[----:B------:R-:W-:Y:S01]  /*180f0*/  IADD3 R4, P0, R0, R9, RZ ;  /* 0x0000000900047210 */ /* 0x000fe20007f1e0ff */
[----:B------:R-:W-:Y:S02]  /*18100*/  ULDC.64 UR4, c[0x0][0xb70] ;  /* 0x0002dc0000047ab9 */ /* 0x000fe40000000a00 */
[----:B------:R-:W-:Y:S01]  /*18110*/  IMAD R7, R10, UR4, RZ ;  /* 0x000000040a077c24 */ /* 0x000fe2000f8e02ff */
[----:B------:R-:W-:-:S03]  /*18120*/  LEA.HI.X.SX32 R5, R0, R8, 0x1, P0 ;  /* 0x0000000800057211 */ /* 0x000fc600000f0eff */
[C---:B------:R-:W-:Y:S02]  /*18130*/  IMAD R7, R198.reuse, UR5, R7 ;  /* 0x00000005c6077c24 */ /* 0x040fe4000f8e0207 */
[----:B------:R-:W-:Y:S01]  /*18140*/  IMAD.WIDE.U32 R4, R198, UR4, R4 ;  /* 0x00000004c6047c25 */ /* 0x000fe2000f8e0004 */
[----:B------:R-:W-:-:S03]  /*18150*/  ULDC.64 UR4, c[0x0][0xb78] ;  /* 0x0002de0000047ab9 */ /* 0x000fc60000000a00 */
[----:B------:R-:W-:Y:S02]  /*18160*/  IMAD R0, R205, UR4, RZ ;  /* 0x00000004cd007c24 */ /* 0x000fe4000f8e02ff */
[----:B------:R-:W-:Y:S02]  /*18170*/  IMAD.IADD R5, R5, 0x1, R7 ;  /* 0x0000000105057824 */ /* 0x000fe400078e0207 */
[C---:B------:R-:W-:Y:S02]  /*18180*/  IMAD R7, R201.reuse, UR5, R0 ;  /* 0x00000005c9077c24 */ /* 0x040fe4000f8e0200 */
[----:B------:R-:W-:Y:S01]  /*18190*/  IMAD.WIDE.U32 R4, R201, UR4, R4 ;  /* 0x00000004c9047c25 */ /* 0x000fe2000f8e0004 */
[----:B------:R-:W-:-:S04]  /*181a0*/  ULDC.64 UR4, c[0x0][0xb40] ;  /* 0x0002d00000047ab9 */ /* 0x000fc80000000a00 */
[----:B------:R-:W-:Y:S02]  /*181b0*/  IADD3 R5, R5, R7, RZ ;  /* 0x0000000705057210 */ /* 0x000fe40007ffe0ff */
[----:B------:R-:W-:-:S04]  /*181c0*/  LEA R6, P0, R4, UR4, 0x2 ;  /* 0x0000000404067c11 */ /* 0x000fc8000f8010ff */
[----:B------:R-:W-:Y:S01]  /*181d0*/  LEA.HI.X R7, R4, UR5, R5, 0x2, P0 ;  /* 0x0000000504077c11 */ /* 0x000fe200080f1405 */
[----:B------:R-:W-:-:S05]  /*181e0*/  IMAD.MOV.U32 R5, RZ, RZ, -0x800000 ;  /* 0xff800000ff057424 */ /* 0x000fca00078e00ff */
[----:B------:R3:W-:Y:S03]  /*181f0*/  STG.E desc[UR36][R6.64], R5 ;  /* 0x0000000506007986 */ /* 0x0007e6000c101924 */
.L_x_652:
[----:B------:R-:W-:Y:S05]  /*18200*/  BSYNC B1 ;  /* 0x0000000000017941 */ /* 0x000fea0003800000 */
.L_x_651:
[----:B------:R-:W-:Y:S01]  /*18210*/  ULDC.64 UR4, c[0x0][0xaa0] ;  /* 0x0002a80000047ab9 */ /* 0x000fe20000000a00 */
[----:B--2---:R-:W-:Y:S01]  /*18220*/  MOV R4, R195 ;  /* 0x000000c300047202 */ /* 0x004fe20000000f00 */
[----:B---3--:R-:W-:Y:S01]  /*18230*/  IMAD.MOV.U32 R5, RZ, RZ, R12 ;  /* 0x000000ffff057224 */ /* 0x008fe200078e000c */
[----:B------:R-:W-:Y:S01]  /*18240*/  IADD3 R6, R196, 0x40, RZ ;  /* 0x00000040c4067810 */ /* 0x000fe20007ffe0ff */
[----:B------:R-:W-:Y:S01]  /*18250*/  IMAD R0, R8, UR4, RZ ;  /* 0x0000000408007c24 */ /* 0x000fe2000f8e02ff */
[----:B------:R-:W-:Y:S01]  /*18260*/  BSSY B1, `(.L_x_653) ;  /* 0x0000029000017945 */ /* 0x000fe20003800000 */
[----:B------:R-:W-:-:S04]  /*18270*/  IMAD.WIDE.U32 R4, R9, UR4, R4 ;  /* 0x0000000409047c25 */ /* 0x000fc8000f8e0004 */
[----:B------:R-:W-:Y:S01]  /*18280*/  IMAD R9, R9, UR5, R0 ;  /* 0x0000000509097c24 */ /* 0x000fe2000f8e0200 */
[----:B------:R-:W-:Y:S01]  /*18290*/  ULDC.64 UR4, c[0x0][0xae0] ;  /* 0x0002b80000047ab9 */ /* 0x000fe20000000a00 */
[----:B------:R-:W-:Y:S02]  /*182a0*/  VIADD R0, R196, 0x20 ;  /* 0x00000020c4007836 */ /* 0x000fe40000000000 */
[----:B------:R-:W-:Y:S01]  /*182b0*/  IMAD R3, R204, -0x80, R3 ;  /* 0xffffff80cc037824 */ /* 0x000fe200078e0203 */
[----:B------:R-:W-:Y:S01]  /*182c0*/  IADD3 R5, R5, R9, RZ ;  /* 0x0000000905057210 */ /* 0x000fe20007ffe0ff */
[----:B------:R-:W-:Y:S01]  /*182d0*/  IMAD R7, R10, UR4, RZ ;  /* 0x000000040a077c24 */ /* 0x000fe2000f8e02ff */
[--C-:B------:R-:W-:Y:S01]  /*182e0*/  SHF.R.S32.HI R9, RZ, 0x1f, R196.reuse ;  /* 0x0000001fff097819 */ /* 0x100fe200000114c4 */
[----:B------:R-:W-:Y:S01]  /*182f0*/  IMAD.MOV.U32 R8, RZ, RZ, R196 ;  /* 0x000000ffff087224 */ /* 0x000fe200078e00c4 */
[-C--:B------:R-:W-:Y:S01]  /*18300*/  ISETP.GE.AND P3, PT, R0, R3.reuse, PT ;  /* 0x000000030000720c */ /* 0x080fe20003f66270 */
[----:B------:R-:W-:Y:S01]  /*18310*/  IMAD R7, R198, UR5, R7 ;  /* 0x00000005c6077c24 */ /* 0x000fe2000f8e0207 */
[-C--:B------:R-:W-:Y:S01]  /*18320*/  ISETP.GE.AND P2, PT, R196, R3.reuse, PT ;  /* 0x00000003c400720c */ /* 0x080fe20003f46270 */
[----:B------:R-:W-:Y:S01]  /*18330*/  IMAD.WIDE.U32 R4, R198, UR4, R4 ;  /* 0x00000004c6047c25 */ /* 0x000fe2000f8e0004 */
[----:B------:R-:W-:Y:S01]  /*18340*/  ULDC.64 UR4, c[0x0][0xae8] ;  /* 0x0002ba0000047ab9 */ /* 0x000fe20000000a00 */
[----:B------:R-:W-:-:S02]  /*18350*/  ISETP.GE.AND P1, PT, R6, R3, PT ;  /* 0x000000030600720c */ /* 0x000fc40003f26270 */
[----:B------:R-:W-:Y:S01]  /*18360*/  VIADD R0, R196, 0x60 ;  /* 0x00000060c4007836 */ /* 0x000fe20000000000 */
[----:B------:R-:W-:Y:S01]  /*18370*/  IADD3 R5, R5, R7, RZ ;  /* 0x0000000705057210 */ /* 0x000fe20007ffe0ff */
[----:B------:R-:W-:-:S03]  /*18380*/  IMAD.WIDE R8, R204, 0x80, R8 ;  /* 0x00000080cc087825 */ /* 0x000fc600078e0208 */
[----:B------:R-:W-:Y:S01]  /*18390*/  ISETP.GE.AND P0, PT, R0, R3, PT ;  /* 0x000000030000720c */ /* 0x000fe20003f06270 */
[----:B------:R-:W-:Y:S02]  /*183a0*/  IMAD R0, R205, UR4, RZ ;  /* 0x00000004cd007c24 */ /* 0x000fe4000f8e02ff */
[----:B------:R-:W-:-:S04]  /*183b0*/  IMAD.WIDE.U32 R6, R201, UR4, R4 ;  /* 0x00000004c9067c25 */ /* 0x000fc8000f8e0004 */
[----:B------:R-:W-:-:S05]  /*183c0*/  IMAD R3, R201, UR5, R0 ;  /* 0x00000005c9037c24 */ /* 0x000fca000f8e0200 */
[----:B------:R-:W-:Y:S01]  /*183d0*/  IADD3 R11, R7, R3, RZ ;  /* 0x00000003070b7210 */ /* 0x000fe20007ffe0ff */
[----:B------:R-:W-:Y:S06]  /*183e0*/  @P2 BRA `(.L_x_654) ;  /* 0x0000000000402947 */ /* 0x000fec0003800000 */
[----:B------:R-:W-:Y:S01]  /*183f0*/  MOV R4, R6 ;  /* 0x0000000600047202 */ /* 0x000fe20000000f00 */
[----:B------:R-:W-:Y:S01]  /*18400*/  ULDC.64 UR4, c[0x0][0xad8] ;  /* 0x0002b60000047ab9 */ /* 0x000fe20000000a00 */
[----:B------:R-:W-:Y:S01]  /*18410*/  IMAD.MOV.U32 R5, RZ, RZ, R11 ;  /* 0x000000ffff057224 */ /* 0x000fe200078e000b */
[----:B------:R-:W-:Y:S01]  /*18420*/  ULDC.64 UR6, c[0x0][0xa80] ;  /* 0x0002a00000067ab9 */ /* 0x000fe20000000a00 */
[----:B------:R-:W-:Y:S02]  /*18430*/  IMAD R3, R9, UR4, RZ ;  /* 0x0000000409037c24 */ /* 0x000fe4000f8e02ff */
[C---:B------:R-:W-:Y:S02]  /*18440*/  VIADD R0, R195.reuse, 0x40 ;  /* 0x00000040c3007836 */ /* 0x040fe40000000000 */
        /* <DEDUP_REMOVED lines=8> */
[----:B------:R2:W-:Y:S04]  /*184d0*/  @!P4 STG.E.128 desc[UR36][R12.64], RZ ;  /* 0x000000ff0c00c986 */ /* 0x0005e8000c101d24 */
[----:B------:R2:W-:Y:S02]  /*184e0*/  @!P5 STG.E.128 desc[UR36][R12.64+0x80], RZ ;  /* 0x000080ff0c00d986 */ /* 0x0005e4000c101d24 */
.L_x_654:
[----:B------:R-:W-:Y:S05]  /*184f0*/  BSYNC B1 ;  /* 0x0000000000017941 */ /* 0x000fea0003800000 */
.L_x_653:
[----:B------:R-:W-:Y:S04]  /*18500*/  BSSY B1, `(.L_x_655) ;  /* 0x0000014000017945 */ /* 0x000fe80003800000 */
[----:B------:R-:W-:Y:S05]  /*18510*/  @P3 BRA `(.L_x_656) ;  /* 0x0000000000483947 */ /* 0x000fea0003800000 */
[----:B------:R-:W-:Y:S01]  /*18520*/  IADD3 R3, P2, R8, 0x20, RZ ;  /* 0x0000002008037810 */ /* 0x000fe20007f5e0ff */
[----:B------:R-:W-:Y:S01]  /*18530*/  ULDC.64 UR4, c[0x0][0xad8] ;  /* 0x0002b60000047ab9 */ /* 0x000fe20000000a00 */
[----:B------:R-:W-:Y:S01]  /*18540*/  MOV R5, R11 ;  /* 0x0000000b00057202 */ /* 0x000fe20000000f00 */
[----:B------:R-:W-:Y:S01]  /*18550*/  IMAD.MOV.U32 R4, RZ, RZ, R6 ;  /* 0x000000ffff047224 */ /* 0x000fe200078e0006 */
[----:B------:R-:W-:Y:S01]  /*18560*/  IADD3 R10, R195, 0x40, RZ ;  /* 0x00000040c30a7810 */ /* 0x000fe20007ffe0ff */
[----:B------:R-:W-:Y:S01]  /*18570*/  IMAD.X R0, RZ, RZ, R9, P2 ;  /* 0x000000ffff007224 */ /* 0x000fe200010e0609 */
[----:B------:R-:W-:Y:S01]  /*18580*/  ULDC.64 UR6, c[0x0][0xa80] ;  /* 0x0002a00000067ab9 */ /* 0x000fe20000000a00 */
[----:B------:R-:W-:-:S04]  /*18590*/  IMAD.WIDE.U32 R4, R3, UR4, R4 ;  /* 0x0000000403047c25 */ /* 0x000fc8000f8e0004 */
[----:B------:R-:W-:Y:S01]  /*185a0*/  IMAD R0, R0, UR4, RZ ;  /* 0x0000000400007c24 */ /* 0x000fe2000f8e02ff */
[----:B------:R-:W-:Y:S01]  /*185b0*/  ULDC UR4, c[0x0][0xa8c] ;  /* 0x0002a30000047ab9 */ /* 0x000fe20000000800 */
[----:B--2---:R-:W-:Y:S02]  /*185c0*/  LEA R12, P2, R4, UR6, 0x1 ;  /* 0x00000006040c7c11 */ /* 0x004fe4000f8408ff */
[----:B------:R-:W-:Y:S01]  /*185d0*/  IMAD R3, R3, UR5, R0 ;  /* 0x0000000503037c24 */ /* 0x000fe2000f8e0200 */
[----:B------:R-:W-:Y:S02]  /*185e0*/  ISETP.GE.AND P3, PT, R195, UR4, PT ;  /* 0x00000004c3007c0c */ /* 0x000fe4000bf66270 */
[----:B------:R-:W-:Y:S01]  /*185f0*/  ISETP.GE.AND P4, PT, R10, UR4, PT ;  /* 0x000000040a007c0c */ /* 0x000fe2000bf86270 */
[----:B------:R-:W-:-:S05]  /*18600*/  IMAD.IADD R3, R5, 0x1, R3 ;  /* 0x0000000105037824 */ /* 0x000fca00078e0203 */
[----:B------:R-:W-:-:S05]  /*18610*/  LEA.HI.X R13, R4, UR7, R3, 0x1, P2 ;  /* 0x00000007040d7c11 */ /* 0x000fca00090f0c03 */
[----:B------:R3:W-:Y:S04]  /*18620*/  @!P3 STG.E.128 desc[UR36][R12.64], RZ ;  /* 0x000000ff0c00b986 */ /* 0x0007e8000c101d24 */
[----:B------:R3:W-:Y:S02]  /*18630*/  @!P4 STG.E.128 desc[UR36][R12.64+0x80], RZ ;  /* 0x000080ff0c00c986 */ /* 0x0007e4000c101d24 */
.L_x_656:
[----:B------:R-:W-:Y:S05]  /*18640*/  BSYNC B1 ;  /* 0x0000000000017941 */ /* 0x000fea0003800000 */
.L_x_655:
[----:B------:R-:W-:Y:S04]  /*18650*/  BSSY B1, `(.L_x_657) ;  /* 0x0000014000017945 */ /* 0x000fe80003800000 */
[----:B------:R-:W-:Y:S05]  /*18660*/  @P1 BRA `(.L_x_658) ;  /* 0x0000000000481947 */ /* 0x000fea0003800000 */
[----:B------:R-:W-:Y:S01]  /*18670*/  IADD3 R3, P1, R8, 0x40, RZ ;  /* 0x0000004008037810 */ /* 0x000fe20007f3e0ff */
[----:B------:R-:W-:Y:S01]  /*18680*/  ULDC.64 UR4, c[0x0][0xad8] ;  /* 0x0002b60000047ab9 */ /* 0x000fe20000000a00 */
[----:B------:R-:W-:Y:S01]  /*18690*/  MOV R4, R6 ;  /* 0x0000000600047202 */ /* 0x000fe20000000f00 */
[----:B------:R-:W-:Y:S01]  /*186a0*/  IMAD.MOV.U32 R5, RZ, RZ, R11 ;  /* 0x000000ffff057224 */ /* 0x000fe200078e000b */
[----:B------:R-:W-:Y:S01]  /*186b0*/  IADD3.X R0, RZ, R9, RZ, P1, !PT ;  /* 0x00000009ff007210 */ /* 0x000fe20000ffe4ff */
[----:B------:R-:W-:Y:S01]  /*186c0*/  VIADD R10, R195, 0x40 ;  /* 0x00000040c30a7836 */ /* 0x000fe20000000000 */
[----:B------:R-:W-:Y:S01]  /*186d0*/  ULDC.64 UR6, c[0x0][0xa80] ;  /* 0x0002a00000067ab9 */ /* 0x000fe20000000a00 */
[----:B------:R-:W-:-:S04]  /*186e0*/  IMAD.WIDE.U32 R4, R3, UR4, R4 ;  /* 0x0000000403047c25 */ /* 0x000fc8000f8e0004 */
[----:B------:R-:W-:Y:S01]  /*186f0*/  IMAD R0, R0, UR4, RZ ;  /* 0x0000000400007c24 */ /* 0x000fe2000f8e02ff */
[----:B------:R-:W-:Y:S01]  /*18700*/  ULDC UR4, c[0x0][0xa8c] ;  /* 0x0002a30000047ab9 */ /* 0x000fe20000000800 */
[----:B--23--:R-:W-:Y:S02]  /*18710*/  LEA R12, P1, R4, UR6, 0x1 ;  /* 0x00000006040c7c11 */ /* 0x00cfe4000f8208ff */
[----:B------:R-:W-:Y:S01]  /*18720*/  IMAD R3, R3, UR5, R0 ;  /* 0x0000000503037c24 */ /* 0x000fe2000f8e0200 */
[----:B------:R-:W-:Y:S02]  /*18730*/  ISETP.GE.AND P2, PT, R195, UR4, PT ;  /* 0x00000004c3007c0c */ /* 0x000fe4000bf46270 */
[----:B------:R-:W-:Y:S02]  /*18740*/  ISETP.GE.AND P3, PT, R10, UR4, PT ;  /* 0x000000040a007c0c */ /* 0x000fe4000bf66270 */
[----:B------:R-:W-:-:S04]  /*18750*/  IADD3 R3, R5, R3, RZ ;  /* 0x0000000305037210 */ /* 0x000fc80007ffe0ff */
[----:B------:R-:W-:-:S05]  /*18760*/  LEA.HI.X R13, R4, UR7, R3, 0x1, P1 ;  /* 0x00000007040d7c11 */ /* 0x000fca00088f0c03 */
[----:B------:R4:W-:Y:S04]  /*18770*/  @!P2 STG.E.128 desc[UR36][R12.64], RZ ;  /* 0x000000ff0c00a986 */ /* 0x0009e8000c101d24 */
[----:B------:R4:W-:Y:S02]  /*18780*/  @!P3 STG.E.128 desc[UR36][R12.64+0x80], RZ ;  /* 0x000080ff0c00b986 */ /* 0x0009e4000c101d24 */
.L_x_658:
[----:B------:R-:W-:Y:S05]  /*18790*/  BSYNC B1 ;  /* 0x0000000000017941 */ /* 0x000fea0003800000 */
.L_x_657:
        /* <DEDUP_REMOVED lines=11> */
[----:B------:R-:W-:Y:S02]  /*18850*/  LEA R6, P0, R4, UR6, 0x1 ;  /* 0x0000000604067c11 */ /* 0x000fe4000f8008ff */
[----:B------:R-:W-:Y:S01]  /*18860*/  IMAD R3, R3, UR5, R8 ;  /* 0x0000000503037c24 */ /* 0x000fe2000f8e0208 */
[----:B------:R-:W-:Y:S02]  /*18870*/  ISETP.GE.AND P1, PT, R195, UR4, PT ;  /* 0x00000004c3007c0c */ /* 0x000fe4000bf26270 */
[----:B------:R-:W-:Y:S01]  /*18880*/  ISETP.GE.AND P2, PT, R0, UR4, PT ;  /* 0x0000000400007c0c */ /* 0x000fe2000bf46270 */
[----:B------:R-:W-:-:S05]  /*18890*/  IMAD.IADD R3, R5, 0x1, R3 ;  /* 0x0000000105037824 */ /* 0x000fca00078e0203 */
[----:B------:R-:W-:-:S05]  /*188a0*/  LEA.HI.X R7, R4, UR7, R3, 0x1, P0 ;  /* 0x0000000704077c11 */ /* 0x000fca00080f0c03 */
[----:B------:R0:W-:Y:S04]  /*188b0*/  @!P1 STG.E.128 desc[UR36][R6.64], RZ ;  /* 0x000000ff06009986 */ /* 0x0001e8000c101d24 */
[----:B------:R0:W-:Y:S02]  /*188c0*/  @!P2 STG.E.128 desc[UR36][R6.64+0x80], RZ ;  /* 0x000080ff0600a986 */ /* 0x0001e4000c101d24 */
.L_x_649:
[----:B------:R-:W-:Y:S05]  /*188d0*/  BSYNC B0 ;  /* 0x0000000000007941 */ /* 0x000fea0003800000 */
.L_x_640:
[----:B------:R-:W-:Y:S02]  /*188e0*/  ULDC UR4, c[0x0][0xc14] ;  /* 0x0003050000047ab9 */ /* 0x000fe40000000800 */
[----:B-1----:R-:W-:-:S13]  /*188f0*/  ISETP.GE.AND P0, PT, R151, UR4, PT ;  /* 0x0000000497007c0c */ /* 0x002fda000bf06270 */
[----:B------:R-:W-:Y:S05]  /*18900*/  @!P0 BRA `(.L_x_659) ;  /* 0xfffffe88001c8947 */ /* 0x000fea000383ffff */
[----:B------:R-:W-:Y:S05]  /*18910*/  BRA `(.L_x_448) ;  /* 0x0000005c007c7947 */ /* 0x000fea0003800000 */
.L_x_446:
[----:B------:R-:W-:-:S08]  /*18920*/  NOP ;  /* 0x0000000000007918 */ /* 0x000fd00000000000 */
[----:B0-----:R-:W0:-:S00]  /*18930*/  USETMAXREG.DEALLOC.CTAPOOL 0x18 ;  /* 0x00000018000079c8 */ /* 0x001e0000080e0500 */
[----:B0-----:R-:W-:-:S06]  /*18940*/  LOP3.LUT R0, R0, 0x3, RZ, 0xc0, !PT ;  /* 0x0000000300007812 */ /* 0x001fcc00078ec0ff */
[----:B------:R-:W0:Y:S02]  /*18950*/  SHFL.IDX PT, R0, R0, RZ, 0x1f ;  /* 0x00001fff00007589 */ /* 0x000e2400000e0000 */
[----:B0-----:R-:W-:-:S13]  /*18960*/  ISETP.NE.AND P0, PT, R0, RZ, PT ;  /* 0x000000ff0000720c */ /* 0x001fda0003f05270 */
[----:B------:R-:W-:Y:S05]  /*18970*/  @P0 BRA `(.L_x_448) ;  /* 0x0000005c00640947 */ /* 0x000fea0003800000 */
[----:B------:R-:W2:Y:S01]  /*18980*/  LDL.LU R7, [R1+0x18] ;  /* 0x0000180001077983 */ /* 0x000ea20000300800 */
[----:B------:R-:W-:Y:S01]  /*18990*/  LOP3.LUT R8, R3, 0x1f, RZ, 0xc0, !PT ;  /* 0x0000001f03087812 */ /* 0x000fe200078ec0ff */
[----:B------:R-:W-:Y:S01]  /*189a0*/  ULDC UR5, c[0x0][0xc14] ;  /* 0x0003050000057ab9 */ /* 0x000fe20000000800 */
[----:B------:R-:W-:Y:S01]  /*189b0*/  MOV R0, RZ ;  /* 0x000000ff00007202 */ /* 0x000fe20000000f00 */
[----:B------:R-:W0:Y:S01]  /*189c0*/  S2UR UR6, SR_CTAID.X ;  /* 0x00000000000679c3 */ /* 0x000e220000002500 */
[----:B------:R-:W-:Y:S01]  /*189d0*/  ISETP.NE.AND P0, PT, R8, 0x1f, PT ;  /* 0x0000001f0800780c */ /* 0x000fe20003f05270 */
[----:B------:R-:W-:Y:S01]  /*189e0*/  ULDC UR4, c[0x0][0xc10] ;  /* 0x0003040000047ab9 */ /* 0x000fe20000000800 */
[----:B--2---:R-:W-:-:S11]  /*189f0*/  LOP3.LUT R7, R7, 0xffffff7f, RZ, 0xc0, !PT ;  /* 0xffffff7f07077812 */ /* 0x004fd600078ec0ff */
[----:B------:R-:W-:Y:S02]  /*18a00*/  @P0 LOP3.LUT R7, R7, 0x80, RZ, 0xfc, !PT ;  /* 0x0000008007070812 */ /* 0x000fe400078efcff */
[----:B------:R-:W-:-:S13]  /*18a10*/  ISETP.GE.OR P0, PT, R8, UR5, !P0 ;  /* 0x0000000508007c0c */ /* 0x000fda000c706670 */
[----:B------:R-:W1:Y:S02]  /*18a20*/  @!P0 LDC.64 R2, c[0x0][0xc58] ;  /* 0x00031600ff028b82 */ /* 0x000e640000000a00 */
[----:B-1----:R-:W-:-:S05]  /*18a30*/  @!P0 IMAD.WIDE.U32 R2, R8, 0x4, R2 ;  /* 0x0000000408028825 */ /* 0x002fca00078e0002 */
[----:B------:R-:W2:Y:S01]  /*18a40*/  @!P0 LDG.E R0, desc[UR36][R2.64] ;  /* 0x0000002402008981 */ /* 0x000ea2000c1e1900 */
[C---:B------:R-:W-:Y:S01]  /*18a50*/  ISETP.NE.AND P1, PT, R8.reuse, RZ, PT ;  /* 0x000000ff0800720c */ /* 0x040fe20003f25270 */
[----:B------:R-:W-:Y:S01]  /*18a60*/  IMAD.MOV.U32 R19, RZ, RZ, RZ ;  /* 0x000000ffff137224 */ /* 0x000fe200078e00ff */
[----:B------:R-:W-:Y:S02]  /*18a70*/  ISETP.GE.U32.AND P0, PT, R8, 0x2, PT ;  /* 0x000000020800780c */ /* 0x000fe40003f06070 */
[----:B------:R-:W-:Y:S02]  /*18a80*/  LOP3.LUT R7, R7, 0xfffffffe, RZ, 0xc0, !PT ;  /* 0xfffffffe07077812 */ /* 0x000fe400078ec0ff */
[----:B------:R-:W-:-:S07]  /*18a90*/  MOV R16, RZ ;  /* 0x000000ff00107202 */ /* 0x000fce0000000f00 */
[----:B------:R-:W-:-:S04]  /*18aa0*/  @P1 LOP3.LUT R7, R7, 0x1, RZ, 0xfc, !PT ;  /* 0x0000000107071812 */ /* 0x000fc800078efcff */
[----:B------:R-:W-:-:S04]  /*18ab0*/  LOP3.LUT R7, R7, 0xffffffdf, RZ, 0xc0, !PT ;  /* 0xffffffdf07077812 */ /* 0x000fc800078ec0ff */
[----:B------:R-:W-:-:S04]  /*18ac0*/  @P0 LOP3.LUT R7, R7, 0x20, RZ, 0xfc, !PT ;  /* 0x0000002007070812 */ /* 0x000fc800078efcff */
[----:B------:R-:W-:Y:S01]  /*18ad0*/  LOP3.LUT R7, R7, 0xffffffef, RZ, 0xc0, !PT ;  /* 0xffffffef07077812 */ /* 0x000fe200078ec0ff */
[----:B--2---:R-:W1:Y:S02]  /*18ae0*/  SHFL.UP PT, R4, R0, 0x1, RZ ;  /* 0x0420000000047989 */ /* 0x004e6400000e00ff */
[----:B-1----:R-:W-:-:S05]  /*18af0*/  SEL R5, R4, RZ, P1 ;  /* 0x000000ff04057207 */ /* 0x002fca0000800000 */
[----:B------:R-:W-:-:S05]  /*18b00*/  IMAD.IADD R5, R0, 0x1, R5 ;  /* 0x0000000100057824 */ /* 0x000fca00078e0205 */
[----:B------:R-:W1:Y:S02]  /*18b10*/  SHFL.UP PT, R4, R5, 0x2, RZ ;  /* 0x0440000005047989 */ /* 0x000e6400000e00ff */
[----:B-1----:R-:W-:Y:S02]  /*18b20*/  SEL R4, R4, RZ, P0 ;  /* 0x000000ff04047207 */ /* 0x002fe40000000000 */
[----:B------:R-:W-:Y:S02]  /*18b30*/  ISETP.GE.U32.AND P0, PT, R8, 0x4, PT ;  /* 0x000000040800780c */ /* 0x000fe40003f06070 */
[----:B------:R-:W-:-:S05]  /*18b40*/  IADD3 R4, R5, R4, RZ ;  /* 0x0000000405047210 */ /* 0x000fca0007ffe0ff */
[----:B------:R-:W1:Y:S06]  /*18b50*/  SHFL.UP PT, R6, R4, 0x4, RZ ;  /* 0x0480000004067989 */ /* 0x000e6c00000e00ff */
        /* <DEDUP_REMOVED lines=9> */
[----:B------:R-:W-:Y:S02]  /*18bf0*/  ISETP.GE.U32.AND P0, PT, R8, 0x10, PT ;  /* 0x000000100800780c */ /* 0x000fe40003f06070 */
[----:B------:R-:W-:-:S05]  /*18c00*/  IADD3 R5, R3, R2, RZ ;  /* 0x0000000203057210 */ /* 0x000fca0007ffe0ff */
[----:B------:R-:W1:Y:S06]  /*18c10*/  SHFL.UP PT, R2, R5, 0x10, RZ ;  /* 0x0600000005027989 */ /* 0x000e6c00000e00ff */
[----:B------:R-:W-:-:S05]  /*18c20*/  @P0 LOP3.LUT R7, R7, 0x4, RZ, 0xfc, !PT ;  /* 0x0000000407070812 */ /* 0x000fca00078efcff */
[----:B------:R-:W-:Y:S01]  /*18c30*/  STL [R1+0x18], R7 ;  /* 0x0000180701007387 */ /* 0x000fe20000100800 */
        /* <DEDUP_REMOVED lines=8> */
[----:B------:R-:W-:Y:S01]  /*18cc0*/  MOV R19, RZ ;  /* 0x000000ff00137202 */ /* 0x000fe20000000f00 */
[----:B------:R-:W-:Y:S01]  /*18cd0*/  ULDC UR5, c[0x0][0xc14] ;  /* 0x0003050000057ab9 */ /* 0x000fe20000000800 */
[----:B------:R-:W-:Y:S01]  /*18ce0*/  ULDC UR7, c[0x0][0xc14] ;  /* 0x0003050000077ab9 */ /* 0x000fe20000000800 */
[----:B------:R-:W-:-:S05]  /*18cf0*/  ULDC UR4, c[0x0][0xc10] ;  /* 0x0003040000047ab9 */ /* 0x000fca0000000800 */
.L_x_664:
[----:B------:R-:W-:Y:S01]  /*18d00*/  VIADD R0, R19, 0x1f ;  /* 0x0000001f13007836 */ /* 0x000fe20000000000 */
[----:B------:R-:W-:-:S04]  /*18d10*/  MOV R19, UR7 ;  /* 0x0000000700137c02 */ /* 0x000fc80008000f00 */
[----:B------:R-:W-:-:S13]  /*18d20*/  ISETP.GE.AND P0, PT, R0, UR5, PT ;  /* 0x0000000500007c0c */ /* 0x000fda000bf06270 */
[----:B------:R-:W-:Y:S05]  /*18d30*/  @P0 BRA `(.L_x_661) ;  /* 0x0000000400440947 */ /* 0x000fea0003800000 */
[----:B------:R-:W0:Y:S01]  /*18d40*/  S2R R7, SR_TID.X ;  /* 0x0000000000077919 */ /* 0x000e220000002100 */
[----:B------:R-:W-:Y:S01]  /*18d50*/  IMAD.MOV.U32 R19, RZ, RZ, R0 ;  /* 0x000000ffff137224 */ /* 0x000fe200078e0000 */
[----:B------:R-:W-:Y:S01]  /*18d60*/  BSSY B0, `(.L_x_662) ;  /* 0x000000a000007945 */ /* 0x000fe20003800000 */
[----:B------:R-:W-:Y:S01]  /*18d70*/  IMAD.MOV.U32 R0, RZ, RZ, RZ ;  /* 0x000000ffff007224 */ /* 0x000fe200078e00ff */
[----:B0-----:R-:W-:-:S04]  /*18d80*/  LOP3.LUT R7, R7, 0x1f, RZ, 0xc0, !PT ;  /* 0x0000001f07077812 */ /* 0x001fc800078ec0ff */
[C---:B------:R-:W-:Y:S02]  /*18d90*/  ISETP.NE.AND P1, PT, R7.reuse, 0x1f, PT ;  /* 0x0000001f0700780c */ /* 0x040fe40003f25270 */
[----:B------:R-:W-:-:S04]  /*18da0*/  IADD3 R5, R7, R19, RZ ;  /* 0x0000001307057210 */ /* 0x000fc80007ffe0ff */
[----:B------:R-:W-:-:S13]  /*18db0*/  ISETP.GE.OR P0, PT, R5, UR5, !P1 ;  /* 0x0000000505007c0c */ /* 0x000fda000cf06670 */
[----:B------:R-:W-:Y:S05]  /*18dc0*/  @P0 BRA `(.L_x_663) ;  /* 0x00000000000c0947 */ /* 0x000fea0003800000 */
[----:B------:R-:W0:Y:S02]  /*18dd0*/  LDC.64 R2, c[0x0][0xc58] ;  /* 0x00031600ff027b82 */ /* 0x000e240000000a00 */
[----:B0-----:R-:W-:-:S05]  /*18de0*/  IMAD.WIDE R2, R5, 0x4, R2 ;  /* 0x0000000405027825 */ /* 0x001fca00078e0202 */
[----:B------:R0:W5:Y:S02]  /*18df0*/  LDG.E R0, desc[UR36][R2.64] ;  /* 0x0000002402007981 */ /* 0x000164000c1e1900 */
.L_x_663:
[----:B------:R-:W-:Y:S05]  /*18e00*/  BSYNC B0 ;  /* 0x0000000000007941 */ /* 0x000fea0003800000 */
.L_x_662:
[----:B0----5:R-:W0:Y:S01]  /*18e10*/  SHFL.UP PT, R2, R0, 0x1, RZ ;  /* 0x0420000000027989 */ /* 0x021e2200000e00ff */
[C---:B------:R-:W-:Y:S02]  /*18e20*/  ISETP.NE.AND P0, PT, R7.reuse, RZ, PT ;  /* 0x000000ff0700720c */ /* 0x040fe40003f05270 */
[C---:B------:R-:W-:Y:S02]  /*18e30*/  ISETP.GE.U32.AND P1, PT, R7.reuse, 0x2, PT ;  /* 0x000000020700780c */ /* 0x040fe40003f26070 */
[----:B0-----:R-:W-:Y:S02]  /*18e40*/  SEL R3, R2, RZ, P0 ;  /* 0x000000ff02037207 */ /* 0x001fe40000000000 */
[----:B------:R-:W-:Y:S02]  /*18e50*/  ISETP.GE.U32.AND P0, PT, R7, 0x4, PT ;  /* 0x000000040700780c */ /* 0x000fe40003f06070 */
[----:B------:R-:W-:-:S05]  /*18e60*/  IADD3 R3, R0, R3, RZ ;  /* 0x0000000300037210 */ /* 0x000fca0007ffe0ff */
[----:B------:R-:W0:Y:S02]  /*18e70*/  SHFL.UP PT, R2, R3, 0x2, RZ ;  /* 0x0440000003027989 */ /* 0x000e2400000e00ff */
[----:B0-----:R-:W-:Y:S02]  /*18e80*/  SEL R2, R2, RZ, P1 ;  /* 0x000000ff02027207 */ /* 0x001fe40000800000 */
[----:B------:R-:W-:-:S03]  /*18e90*/  ISETP.GE.U32.AND P1, PT, R7, 0x8, PT ;  /* 0x000000080700780c */ /* 0x000fc60003f26070 */
[----:B------:R-:W-:-:S05]  /*18ea0*/  IMAD.IADD R2, R3, 0x1, R2 ;  /* 0x0000000103027824 */ /* 0x000fca00078e0202 */
[----:B------:R-:W0:Y:S02]  /*18eb0*/  SHFL.UP PT, R5, R2, 0x4, RZ ;  /* 0x0480000002057989 */ /* 0x000e2400000e00ff */
[----:B0-----:R-:W-:Y:S02]  /*18ec0*/  SEL R5, R5, RZ, P0 ;  /* 0x000000ff05057207 */ /* 0x001fe40000000000 */
[----:B------:R-:W-:Y:S02]  /*18ed0*/  ISETP.GE.U32.AND P0, PT, R7, 0x10, PT ;  /* 0x000000100700780c */ /* 0x000fe40003f06070 */
[----:B------:R-:W-:-:S05]  /*18ee0*/  IADD3 R5, R2, R5, RZ ;  /* 0x0000000502057210 */ /* 0x000fca0007ffe0ff */
[----:B------:R-:W0:Y:S02]  /*18ef0*/  SHFL.UP PT, R6, R5, 0x8, RZ ;  /* 0x0500000005067989 */ /* 0x000e2400000e00ff */
[----:B0-----:R-:W-:-:S05]  /*18f00*/  SEL R6, R6, RZ, P1 ;  /* 0x000000ff06067207 */ /* 0x001fca0000800000 */
[----:B------:R-:W-:-:S05]  /*18f10*/  IMAD.IADD R6, R5, 0x1, R6 ;  /* 0x0000000105067824 */ /* 0x000fca00078e0206 */
[----:B------:R-:W0:Y:S02]  /*18f20*/  SHFL.UP PT, R7, R6, 0x10, RZ ;  /* 0x0600000006077989 */ /* 0x000e2400000e00ff */
[----:B0-----:R-:W-:-:S04]  /*18f30*/  SEL R7, R7, RZ, P0 ;  /* 0x000000ff07077207 */ /* 0x001fc80000000000 */
[----:B------:R-:W-:-:S05]  /*18f40*/  IADD3 R7, R6, R7, RZ ;  /* 0x0000000706077210 */ /* 0x000fca0007ffe0ff */
[----:B------:R-:W0:Y:S02]  /*18f50*/  SHFL.IDX PT, R3, R7, 0x1f, 0x1f ;  /* 0x03e01f0007037f89 */ /* 0x000e2400000e0000 */
[----:B0-----:R-:W-:-:S04]  /*18f60*/  IMAD R3, R3, UR4, RZ ;  /* 0x0000000403037c24 */ /* 0x001fc8000f8e02ff */
[----:B------:R-:W-:-:S05]  /*18f70*/  IMAD.IADD R4, R3, 0x1, R4 ;  /* 0x0000000103047824 */ /* 0x000fca00078e0204 */
[----:B------:R-:W-:-:S13]  /*18f80*/  ISETP.GT.AND P0, PT, R4, UR6, PT ;  /* 0x0000000604007c0c */ /* 0x000fda000bf04270 */
[----:B------:R-:W-:Y:S05]  /*18f90*/  @!P0 BRA `(.L_x_664) ;  /* 0xfffffffc00588947 */ /* 0x000fea000383ffff */
[----:B------:R-:W-:Y:S01]  /*18fa0*/  MOV R2, R7 ;  /* 0x0000000700027202 */ /* 0x000fe20000000f00 */
[----:B------:R-:W-:-:S07]  /*18fb0*/  IMAD.MOV.U32 R7, RZ, RZ, R3 ;  /* 0x000000ffff077224 */ /* 0x000fce00078e0003 */
.L_x_660:
[----:B------:R-:W-:-:S05]  /*18fc0*/  IADD3 R7, -R7, R4, RZ ;  /* 0x0000000407077210 */ /* 0x000fca0007ffe1ff */
        /* <DEDUP_REMOVED lines=11> */
[----:B0-----:R-:W-:Y:S01]  /*19080*/  IADD3 R10, RZ, -R3, RZ ;  /* 0x80000003ff0a7210 */ /* 0x001fe20007ffe0ff */
[----:B------:R-:W-:Y:S06]  /*19090*/  @!P0 BRA `(.L_x_665) ;  /* 0x0000000000088947 */ /* 0x000fec0003800000 */
[----:B------:R-:W-:-:S05]  /*190a0*/  VIADD R9, R4, 0xffffffff ;  /* 0xffffffff04097836 */ /* 0x000fca0000000000 */
[----:B------:R0:W1:Y:S02]  /*190b0*/  SHFL.IDX PT, R16, R2, R9, 0x1f ;  /* 0x00001f0902107589 */ /* 0x00006400000e0000 */
.L_x_665:
[----:B-1----:R-:W-:Y:S01]  /*190c0*/  IMAD R16, R16, UR4, R7 ;  /* 0x0000000410107c24 */ /* 0x002fe2000f8e0207 */
[----:B0-----:R-:W-:Y:S01]  /*190d0*/  MOV R2, RZ ;  /* 0x000000ff00027202 */ /* 0x001fe20000000f00 */
[----:B------:R-:W-:Y:S01]  /*190e0*/  IMAD R7, R10, R5, RZ ;  /* 0x000000050a077224 */ /* 0x000fe200078e02ff */
[----:B------:R-:W-:Y:S01]  /*190f0*/  IABS R6, R0 ;  /* 0x0000000000067213 */ /* 0x000fe20000000000 */
[----:B------:R-:W-:Y:S01]  /*19100*/  IMAD.IADD R19, R4, 0x1, R19 ;  /* 0x0000000104137824 */ /* 0x000fe200078e0213 */
[----:B------:R-:W-:Y:S01]  /*19110*/  IADD3 R17, -R16, UR6, RZ ;  /* 0x0000000610117c10 */ /* 0x000fe2000fffe1ff */
[----:B------:R-:W-:-:S03]  /*19120*/  IMAD.HI.U32 R2, R3, R7, R2 ;  /* 0x0000000703027227 */ /* 0x000fc600078e0002 */
[----:B------:R-:W-:Y:S01]  /*19130*/  IABS R3, R17 ;  /* 0x0000001100037213 */ /* 0x000fe20000000000 */
[----:B------:R-:W-:-:S04]  /*19140*/  IMAD.MOV R6, RZ, RZ, -R6 ;  /* 0x000000ffff067224 */ /* 0x000fc800078e0a06 */
[----:B------:R-:W-:-:S04]  /*19150*/  IMAD.HI.U32 R2, R2, R3, RZ ;  /* 0x0000000302027227 */ /* 0x000fc800078e00ff */
[----:B------:R-:W-:Y:S01]  /*19160*/  IMAD R6, R2, R6, R3 ;  /* 0x0000000602067224 */ /* 0x000fe200078e0203 */
[----:B------:R-:W-:-:S04]  /*19170*/  LOP3.LUT R3, R17, R0, RZ, 0x3c, !PT ;  /* 0x0000000011037212 */ /* 0x000fc800078e3cff */
[----:B------:R-:W-:-:S13]  /*19180*/  ISETP.GT.U32.AND P0, PT, R5, R6, PT ;  /* 0x000000060500720c */ /* 0x000fda0003f04070 */
[----:B------:R-:W-:Y:S01]  /*19190*/  @!P0 IMAD.IADD R6, R6, 0x1, -R5 ;  /* 0x0000000106068824 */ /* 0x000fe200078e0a05 */
[----:B------:R-:W-:-:S04]  /*191a0*/  @!P0 IADD3 R2, R2, 0x1, RZ ;  /* 0x0000000102028810 */ /* 0x000fc80007ffe0ff */
[----:B------:R-:W-:-:S13]  /*191b0*/  ISETP.GE.U32.AND P0, PT, R6, R5, PT ;  /* 0x000000050600720c */ /* 0x000fda0003f06070 */
[----:B------:R-:W-:Y:S02]  /*191c0*/  @P0 IADD3 R2, R2, 0x1, RZ ;  /* 0x0000000102020810 */ /* 0x000fe40007ffe0ff */
[----:B------:R-:W-:-:S13]  /*191d0*/  ISETP.GE.AND P0, PT, R3, RZ, PT ;  /* 0x000000ff0300720c */ /* 0x000fda0003f06270 */
[----:B------:R-:W-:Y:S01]  /*191e0*/  @!P0 IMAD.MOV R2, RZ, RZ, -R2 ;  /* 0x000000ffff028224 */ /* 0x000fe200078e0a02 */
[----:B------:R-:W-:-:S13]  /*191f0*/  ISETP.NE.AND P0, PT, R0, RZ, PT ;  /* 0x000000ff0000720c */ /* 0x000fda0003f05270 */
[----:B------:R-:W-:-:S04]  /*19200*/  @!P0 LOP3.LUT R2, RZ, R0, RZ, 0x33, !PT ;  /* 0x00000000ff028212 */ /* 0x000fc800078e33ff */
[----:B------:R-:W-:Y:S02]  /*19210*/  IADD3 R3, -R2, RZ, RZ ;  /* 0x000000ff02037210 */ /* 0x000fe40007ffe1ff */
[----:B------:R-:W-:-:S03]  /*19220*/  MOV R18, R2 ;  /* 0x0000000200127202 */ /* 0x000fc60000000f00 */
[----:B------:R-:W-:Y:S01]  /*19230*/  IMAD R17, R0, R3, R17 ;  /* 0x0000000300117224 */ /* 0x000fe200078e0211 */
[----:B------:R-:W-:Y:S06]  /*19240*/  BRA `(.L_x_666) ;  /* 0x00000000000c7947 */ /* 0x000fec0003800000 */
.L_x_661:
[----:B------:R-:W-:Y:S01]  /*19250*/  IMAD.MOV.U32 R17, RZ, RZ, RZ ;  /* 0x000000ffff117224 */ /* 0x000fe200078e00ff */
[----:B------:R-:W-:Y:S01]  /*19260*/  MOV R16, UR6 ;  /* 0x0000000600107c02 */ /* 0x000fe20008000f00 */
[----:B------:R-:W-:-:S07]  /*19270*/  IMAD.MOV.U32 R18, RZ, RZ, RZ ;  /* 0x000000ffff127224 */ /* 0x000fce00078e00ff */
.L_x_666:
[----:B------:R-:W2:Y:S01]  /*19280*/  LDL.LU R2, [R1+0x18] ;  /* 0x0000180001027983 */ /* 0x000ea20000300800 */
[----:B------:R-:W0:Y:S02]  /*19290*/  S2R R5, SR_TID.X ;  /* 0x0000000000057919 */ /* 0x000e240000002100 */
[----:B0-----:R-:W-:-:S04]  /*192a0*/  LOP3.LUT R5, R5, 0x1f, RZ, 0xc0, !PT ;  /* 0x0000001f05057812 */ /* 0x001fc800078ec0ff */
[----:B------:R-:W-:-:S13]  /*192b0*/  ISETP.NE.AND P0, PT, R5, RZ, PT ;  /* 0x000000ff0500720c */ /* 0x000fda0003f05270 */
[----:B------:R-:W0:Y:S01]  /*192c0*/  @!P0 S2R R3, SR_CgaCtaId ;  /* 0x0000000000038919 */ /* 0x000e220000008800 */
[----:B------:R-:W-:-:S04]  /*192d0*/  @!P0 MOV R0, 0x400 ;  /* 0x0000040000008802 */ /* 0x000fc80000000f00 */
[----:B0-----:R-:W-:-:S05]  /*192e0*/  @!P0 LEA R0, R3, R0, 0x18 ;  /* 0x0000000003008211 */ /* 0x001fca00078ec0ff */
[----:B------:R0:W-:Y:S02]  /*192f0*/  @!P0 STS.128 [R0+0x348d0], R16 ;  /* 0x0348d01000008388 */ /* 0x0001e40000000c00 */
[----:B0-----:R-:W-:Y:S02]  /*19300*/  MOV R0, 0x1 ;  /* 0x0000000100007802 */ /* 0x001fe40000000f00 */
[----:B--2---:R-:W-:-:S04]  /*19310*/  LOP3.LUT R2, R2, 0xfffffeff, RZ, 0xc0, !PT ;  /* 0xfffffeff02027812 */ /* 0x004fc800078ec0ff */
[----:B------:R-:W-:Y:S01]  /*19320*/  @P0 LOP3.LUT R2, R2, 0x100, RZ, 0xfc, !PT ;  /* 0x0000010002020812 */ /* 0x000fe200078efcff */
[----:B------:R-:W-:Y:S06]  /*19330*/  BAR.ARV 0x5, 0x120 ;  /* 0x0144800000007b1d */ /* 0x000fec0000002000 */
[----:B------:R-:W-:Y:S01]  /*19340*/  ISETP.GE.AND P0, PT, R19, UR5, PT ;  /* 0x0000000513007c0c */ /* 0x000fe2000bf06270 */
[----:B------:R0:W-:Y:S04]  /*19350*/  STL [R1+0x18], R2 ;  /* 0x0000180201007387 */ /* 0x0001e80000100800 */
[----:B------:R0:W-:Y:S04]  /*19360*/  STL [R1], RZ ;  /* 0x000000ff01007387 */ /* 0x0001e80000100800 */
[----:B------:R0:W-:Y:S04]  /*19370*/  STL [R1+0xc], R0 ;  /* 0x00000c0001007387 */ /* 0x0001e80000100800 */
[----:B------:R0:W-:Y:S01]  /*19380*/  STL [R1+0x3c], RZ ;  /* 0x00003cff01007387 */ /* 0x0001e20000100800 */
[----:B------:R-:W-:Y:S05]  /*19390*/  @P0 BRA `(.L_x_667) ;  /* 0x0000004c00f40947 */ /* 0x000fea0003800000 */
[----:B------:R-:W2:Y:S01]  /*193a0*/  LDL R4, [R1+0x38] ;  /* 0x0000380001047983 */ /* 0x000ea20000100800 */
[----:B------:R-:W-:Y:S01]  /*193b0*/  ISETP.NE.AND P1, PT, R5, RZ, PT ;  /* 0x000000ff0500720c */ /* 0x000fe20003f25270 */
[----:B0-----:R-:W-:Y:S01]  /*193c0*/  IMAD.MOV.U32 R0, RZ, RZ, 0x1 ;  /* 0x00000001ff007424 */ /* 0x001fe200078e00ff */
[----:B------:R-:W-:Y:S01]  /*193d0*/  LOP3.LUT R2, R2, 0xffffffbf, RZ, 0xc0, !PT ;  /* 0xffffffbf02027812 */ /* 0x000fe200078ec0ff */
[----:B------:R-:W-:Y:S01]  /*193e0*/  ULDC.64 UR38, c[0x0][0x198] ;  /* 0x0000660000267ab9 */ /* 0x000fe20000000a00 */
[----:B------:R-:W-:Y:S02]  /*193f0*/  ULDC UR40, c[0x0][0xc] ;  /* 0x0000030000287ab9 */ /* 0x000fe40000000800 */
[----:B------:R-:W-:Y:S02]  /*19400*/  LOP3.LUT R2, R2, 0xfffffffd, RZ, 0xc0, !PT ;  /* 0xfffffffd02027812 */ /* 0x000fe400078ec0ff */
[----:B--2---:R-:W-:Y:S02]  /*19410*/  LOP3.LUT R3, R4, 0x2, RZ, 0xfc, !PT ;  /* 0x0000000204037812 */ /* 0x004fe400078efcff */
[----:B------:R-:W0:Y:S03]  /*19420*/  S2R R4, SR_TID.X ;  /* 0x0000000000047919 */ /* 0x000e260000002100 */
[----:B------:R1:W-:Y:S04]  /*19430*/  STL [R1+0x28], R3 ;  /* 0x0000280301007387 */ /* 0x0003e80000100800 */
[----:B------:R1:W-:Y:S04]  /*19440*/  STL [R1+0x4], RZ ;  /* 0x000004ff01007387 */ /* 0x0003e80000100800 */
[----:B------:R1:W-:Y:S04]  /*19450*/  STL [R1+0x14], R0 ;  /* 0x0000140001007387 */ /* 0x0003e80000100800 */
[----:B------:R1:W-:Y:S04]  /*19460*/  STL [R1+0x3c], RZ ;  /* 0x00003cff01007387 */ /* 0x0003e80000100800 */
[----:B------:R1:W-:Y:S04]  /*19470*/  STL [R1], RZ ;  /* 0x000000ff01007387 */ /* 0x0003e80000100800 */
[----:B------:R1:W-:Y:S01]  /*19480*/  STL [R1+0xc], R0 ;  /* 0x00000c0001007387 */ /* 0x0003e20000100800 */
[----:B0-----:R-:W-:-:S04]  /*19490*/  LOP3.LUT R4, R4, 0x7f, RZ, 0xc0, !PT ;  /* 0x0000007f04047812 */ /* 0x001fc800078ec0ff */
[C---:B------:R-:W-:Y:S02]  /*194a0*/  ISETP.NE.AND P2, PT, R4.reuse, RZ, PT ;  /* 0x000000ff0400720c */ /* 0x040fe40003f45270 */
[----:B------:R-:W-:-:S11]  /*194b0*/  ISETP.NE.OR P0, PT, R4, RZ, !P1 ;  /* 0x000000ff0400720c */ /* 0x000fd60004f05670 */
[----:B------:R-:W-:-:S04]  /*194c0*/  @P2 LOP3.LUT R2, R2, 0x2, RZ, 0xfc, !PT ;  /* 0x0000000202022812 */ /* 0x000fc800078efcff */
[----:B------:R-:W-:-:S05]  /*194d0*/  @P0 LOP3.LUT R2, R2, 0x40, RZ, 0xfc, !PT ;  /* 0x0000004002020812 */ /* 0x000fca00078efcff */
[----:B------:R1:W-:Y:S02]  /*194e0*/  STL [R1+0x18], R2 ;  /* 0x0000180201007387 */ /* 0x0003e40000100800 */
.L_x_755:
[----:B012---:R-:W0:Y:S02]  /*194f0*/  LDC.64 R2, c[0x0][0xc60] ;  /* 0x00031800ff027b82 */ /* 0x007e240000000a00 */
[----:B0-----:R-:W-:-:S05]  /*19500*/  IMAD.WIDE R2, R19, 0x4, R2 ;  /* 0x0000000413027825 */ /* 0x001fca00078e0202 */
[----:B------:R-:W2:Y:S01]  /*19510*/  LDG.E R11, desc[UR36][R2.64] ;  /* 0x00000024020b7981 */ /* 0x000ea2000c1e1900 */
[----:B------:R-:W-:Y:S05]  /*19520*/  YIELD ;  /* 0x0000000000007946 */ /* 0x000fea0003800000 */
[----:B------:R-:W-:Y:S01]  /*19530*/  ULDC.64 UR4, c[0x0][0xa28] ;  /* 0x00028a0000047ab9 */ /* 0x000fe20000000a00 */
[----:B------:R-:W-:Y:S02]  /*19540*/  CS2R R4, SRZ ;  /* 0x0000000000047805 */ /* 0x000fe4000001ff00 */
[----:B------:R-:W-:Y:S01]  /*19550*/  ISETP.NE.U32.AND P0, PT, RZ, UR4, PT ;  /* 0x00000004ff007c0c */ /* 0x000fe2000bf05070 */
[----:B------:R-:W-:-:S03]  /*19560*/  ULDC.64 UR6, c[0x0][0xa10] ;  /* 0x0002840000067ab9 */ /* 0x000fc60000000a00 */
[----:B------:R-:W-:Y:S02]  /*19570*/  ISETP.NE.AND.EX P0, PT, RZ, UR5, PT, P0 ;  /* 0x00000005ff007c0c */ /* 0x000fe4000bf05300 */
        /* <DEDUP_REMOVED lines=12> */
[----:B------:R-:W-:Y:S01]  /*19640*/  ISETP.NE.U32.AND P1, PT, RZ, UR4, PT ;  /* 0x00000004ff007c0c */ /* 0x000fe2000bf25070 */
[----:B------:R-:W-:Y:S01]  /*19650*/  IMAD.MOV.U32 R10, RZ, RZ, RZ ;  /* 0x000000ffff0a7224 */ /* 0x000fe200078e00ff */
[C---:B------:R-:W-:Y:S02]  /*19660*/  SHF.L.U64.HI R0, R11.reuse, 0x2, R0 ;  /* 0x000000020b007819 */ /* 0x040fe40000010200 */
[----:B------:R-:W-:Y:S01]  /*19670*/  ISETP.NE.AND.EX P1, PT, RZ, UR5, PT, P1 ;  /* 0x00000005ff007c0c */ /* 0x000fe2000bf25310 */
[----:B--2---:R0:W-:Y:S02]  /*19680*/  STL [R1+0x44], R4 ;  /* 0x0000440401007387 */ /* 0x0041e40000100800 */
[----:B0-----:R-:W-:-:S10]  /*19690*/  SHF.L.U32 R4, R11, 0x2, RZ ;  /* 0x000000020b047819 */ /* 0x001fd400000006ff */
[----:B------:R-:W-:Y:S01]  /*196a0*/  @P1 IADD3 R8, P0, R4, UR4, RZ ;  /* 0x0000000404081c10 */ /* 0x000fe2000ff1e0ff */
[----:B------:R-:W-:Y:S03]  /*196b0*/  STL [R1+0x30], R4 ;  /* 0x0000300401007387 */ /* 0x000fe60000100800 */
[----:B------:R-:W-:Y:S01]  /*196c0*/  @P1 IADD3.X R9, R0, UR5, RZ, P0, !PT ;  /* 0x0000000500091c10 */ /* 0x000fe200087fe4ff */
[----:B------:R-:W-:Y:S01]  /*196d0*/  ULDC.64 UR4, c[0x0][0xa08] ;  /* 0x0002820000047ab9 */ /* 0x000fe20000000a00 */
[----:B------:R0:W-:Y:S01]  /*196e0*/  STL [R1+0x34], R0 ;  /* 0x0000340001007387 */ /* 0x0001e20000100800 */
[----:B------:R-:W-:Y:S02]  /*196f0*/  IADD3 R2, P0, R4, UR4, RZ ;  /* 0x0000000404027c10 */ /* 0x000fe4000ff1e0ff */
[----:B------:R-:W-:Y:S02]  /*19700*/  ISETP.NE.U32.AND P2, PT, RZ, UR4, PT ;  /* 0x00000004ff007c0c */ /* 0x000fe4000bf45070 */
[----:B------:R-:W-:-:S02]  /*19710*/  IADD3.X R3, R0, UR5, RZ, P0, !PT ;  /* 0x0000000500037c10 */ /* 0x000fc400087fe4ff */
[----:B------:R-:W-:Y:S01]  /*19720*/  ISETP.NE.AND.EX P2, PT, RZ, UR5, PT, P2 ;  /* 0x00000005ff007c0c */ /* 0x000fe2000bf45320 */
[----:B------:R-:W-:Y:S01]  /*19730*/  ULDC.64 UR4, c[0x0][0x3f8] ;  /* 0x0000fe0000047ab9 */ /* 0x000fe20000000a00 */
[----:B------:R-:W-:Y:S01]  /*19740*/  IADD3 R6, P0, R4, UR6, RZ ;  /* 0x0000000604067c10 */ /* 0x000fe2000ff1e0ff */
[----:B------:R-:W-:-:S03]  /*19750*/  UISETP.NE.U32.AND UP0, UPT, UR4, URZ, UPT ;  /* 0x0000003f0400728c */ /* 0x000fc6000bf05070 */
[----:B------:R-:W-:Y:S01]  /*19760*/  ULDC UR4, c[0x0][0x404] ;  /* 0x0001010000047ab9 */ /* 0x000fe20000000800 */
[----:B------:R-:W-:Y:S01]  /*19770*/  UISETP.NE.AND.EX UP0, UPT, UR5, URZ, UPT, UP0 ;  /* 0x0000003f0500728c */ /* 0x000fe2000bf05300 */
[----:B------:R-:W-:Y:S02]  /*19780*/  IADD3.X R7, R0, UR7, RZ, P0, !PT ;  /* 0x0000000700077c10 */ /* 0x000fe400087fe4ff */
[----:B------:R-:W-:Y:S01]  /*19790*/  ULDC UR5, c[0x0][0x2e0] ;  /* 0x0000b80000057ab9 */ /* 0x000fe20000000800 */
[----:B------:R-:W-:Y:S02]  /*197a0*/  USEL UR4, UR4, 0x1, UP0 ;  /* 0x0000000104047887 */ /* 0x000fe40008000000 */
[----:B------:R1:W5:Y:S02]  /*197b0*/  @P2 LDG.E R10, desc[UR36][R2.64] ;  /* 0x00000024020a2981 */ /* 0x000364000c1e1900 */
[----:B------:R-:W-:-:S06]  /*197c0*/  UIMAD UR4, UR4, UR5, URZ ;  /* 0x00000005040472a4 */ /* 0x000fcc000f8e023f */
[----:B0-----:R-:W-:-:S06]  /*197d0*/  MOV R0, UR4 ;  /* 0x0000000400007c02 */ /* 0x001fcc0008000f00 */
[----:B------:R1:W5:Y:S01]  /*197e0*/  @P1 LDG.E R0, desc[UR36][R8.64] ;  /* 0x0000002408001981 */ /* 0x000362000c1e1900 */
[----:B------:R-:W-:Y:S01]  /*197f0*/  ISETP.NE.U32.AND P0, PT, RZ, UR6, PT ;  /* 0x00000006ff007c0c */ /* 0x000fe2000bf05070 */
[----:B------:R-:W-:Y:S02]  /*19800*/  ULDC UR4, c[0x0][0x338] ;  /* 0x0000ce0000047ab9 */ /* 0x000fe40000000800 */
[----:B------:R-:W-:Y:S01]  /*19810*/  IMAD.U32 R4, RZ, RZ, UR4 ;  /* 0x00000004ff047e24 */ /* 0x000fe2000f8e00ff */
[----:B------:R-:W-:Y:S01]  /*19820*/  ISETP.NE.AND.EX P0, PT, RZ, UR7, PT, P0 ;  /* 0x00000007ff007c0c */ /* 0x000fe2000bf05300 */
[----:B------:R-:W-:-:S12]  /*19830*/  @P1 BRA `(.L_x_668) ;  /* 0x0000000000101947 */ /* 0x000fd80003800000 */
[----:B------:R-:W-:Y:S05]  /*19840*/  @!P2 BRA `(.L_x_668) ;  /* 0x00000000000ca947 */ /* 0x000fea0003800000 */
[----:B-1----:R-:W2:Y:S04]  /*19850*/  LDG.E R8, desc[UR36][R2.64] ;  /* 0x0000002402087981 */ /* 0x002ea8000c1e1900 */
[----:B-----5:R-:W2:Y:S02]  /*19860*/  LDG.E R0, desc[UR36][R2.64+0x4] ;  /* 0x0000042402007981 */ /* 0x020ea4000c1e1900 */
[----:B--2---:R-:W-:-:S07]  /*19870*/  IADD3 R0, -R8, R0, RZ ;  /* 0x0000000008007210 */ /* 0x004fce0007ffe1ff */
.L_x_668:
[----:B-1----:R-:W2:Y:S04]  /*19880*/  @P0 LDG.E R2, desc[UR36][R6.64] ;  /* 0x0000002406020981 */ /* 0x002ea8000c1e1900 */
[----:B------:R-:W2:Y:S01]  /*19890*/  @P0 LDG.E R3, desc[UR36][R6.64+0x4] ;  /* 0x0000042406030981 */ /* 0x000ea2000c1e1900 */
[----:B-----5:R-:W-:Y:S01]  /*198a0*/  IADD3 R0, -R5, R0, RZ ;  /* 0x0000000005007210 */ /* 0x020fe20007ffe1ff */
[----:B------:R-:W-:Y:S02]  /*198b0*/  IMAD.IADD R5, R10, 0x1, R5 ;  /* 0x000000010a057824 */ /* 0x000fe400078e0205 */
[----:B--2---:R-:W-:-:S04]  /*198c0*/  @P0 IMAD.IADD R4, R3, 0x1, -R2 ;  /* 0x0000000103040824 */ /* 0x004fc800078e0a02 */
[----:B------:R-:W-:-:S05]  /*198d0*/  IMAD.IADD R8, R0, 0x1, R4 ;  /* 0x0000000100087824 */ /* 0x000fca00078e0204 */
[----:B------:R0:W-:Y:S01]  /*198e0*/  STL [R1+0x40], R8 ;  /* 0x0000400801007387 */ /* 0x0001e20000100800 */
[----:B------:R-:W-:-:S04]  /*198f0*/  IADD3 R2, R8, 0x7f, RZ ;  /* 0x0000007f08027810 */ /* 0x000fc80007ffe0ff */
[----:B------:R-:W-:-:S04]  /*19900*/  SHF.R.S32.HI R3, RZ, 0x1f, R2 ;  /* 0x0000001fff037819 */ /* 0x000fc80000011402 */
[----:B------:R-:W-:Y:S02]  /*19910*/  LEA.HI R2, R3, R2, RZ, 0x7 ;  /* 0x0000000203027211 */ /* 0x000fe400078f38ff */
[----:B0-----:R-:W-:Y:S02]  /*19920*/  MOV R8, RZ ;  /* 0x000000ff00087202 */ /* 0x001fe40000000f00 */
[----:B------:R-:W-:-:S04]  /*19930*/  LOP3.LUT R3, R2, 0xffffff80, RZ, 0xc0, !PT ;  /* 0xffffff8002037812 */ /* 0x000fc800078ec0ff */
[----:B------:R0:W5:Y:S01]  /*19940*/  @P0 LDG.E R8, desc[UR36][R6.64] ;  /* 0x0000002406080981 */ /* 0x000162000c1e1900 */
[----:B------:R-:W-:Y:S01]  /*19950*/  VIADDMNMX R4, R3, -R0, R4, PT ;  /* 0x8000000003047246 */ /* 0x000fe20003800104 */
[----:B------:R-:W-:-:S05]  /*19960*/  IMAD.MOV R3, RZ, RZ, -R0 ;  /* 0x000000ffff037224 */ /* 0x000fca00078e0a00 */
[----:B------:R-:W-:-:S04]  /*19970*/  VIMNMX R3, RZ, R3, !PT ;  /* 0x00000003ff037248 */ /* 0x000fc80007fe0100 */
[----:B------:R-:W-:Y:S02]  /*19980*/  ISETP.GT.AND P1, PT, R4, R3, PT ;  /* 0x000000030400720c */ /* 0x000fe40003f24270 */
[----:B------:R-:W-:-:S11]  /*19990*/  SHF.R.U32.HI R3, RZ, 0x7, R3 ;  /* 0x00000007ff037819 */ /* 0x000fd60000011603 */
[----:B------:R-:W-:-:S04]  /*199a0*/  @P1 IADD3 R4, R4, 0x7f, RZ ;  /* 0x0000007f04041810 */ /* 0x000fc80007ffe0ff */
[----:B------:R-:W-:-:S04]  /*199b0*/  @P1 SHF.R.S32.HI R0, RZ, 0x1f, R4 ;  /* 0x0000001fff001819 */ /* 0x000fc80000011404 */
[----:B------:R-:W-:Y:S01]  /*199c0*/  @P1 LEA.HI R0, R0, R4, RZ, 0x7 ;  /* 0x0000000400001211 */ /* 0x000fe200078f38ff */
[----:B------:R-:W-:-:S03]  /*199d0*/  IMAD.MOV.U32 R4, RZ, RZ, R3 ;  /* 0x000000ffff047224 */ /* 0x000fc600078e0003 */
[----:B------:R-:W-:Y:S02]  /*199e0*/  @P1 SHF.R.S32.HI R4, RZ, 0x7, R0 ;  /* 0x00000007ff041819 */ /* 0x000fe40000011400 */
[----:B------:R-:W-:Y:S01]  /*199f0*/  SHF.R.S32.HI R0, RZ, 0x7, R2 ;  /* 0x00000007ff007819 */ /* 0x000fe20000011402 */
[----:B------:R0:W-:Y:S04]  /*19a00*/  STL [R1+0x8], R5 ;  /* 0x0000080501007387 */ /* 0x0001e80000100800 */
[----:B------:R0:W-:Y:S01]  /*19a10*/  STL [R1+0x2c], R0 ;  /* 0x00002c0001007387 */ /* 0x0001e20000100800 */
[----:B------:R-:W-:Y:S01]  /*19a20*/  ISETP.GT.AND P1, PT, R4, R3, PT ;  /* 0x000000030400720c */ /* 0x000fe20003f24270 */
[----:B------:R-:W-:Y:S01]  /*19a30*/  BSSY B0, `(.L_x_669) ;  /* 0x00000dd000007945 */ /* 0x000fe20003800000 */
[----:B------:R-:W-:-:S11]  /*19a40*/  PLOP3.LUT P2, PT, PT, PT, PT, 0x80, 0x0 ;  /* 0x000000000000781c */ /* 0x000fd60003f4f070 */
[----:B0-----:R-:W-:Y:S05]  /*19a50*/  @!P1 BRA `(.L_x_670) ;  /* 0x0000000c00689947 */ /* 0x001fea0003800000 */
[----:B------:R-:W0:Y:S01]  /*19a60*/  LDC R0, c[0x0][0x428] ;  /* 0x00010a00ff007b82 */ /* 0x000e220000000800 */
[----:B------:R-:W-:Y:S01]  /*19a70*/  UMOV UR4, 0xffffffff ;  /* 0xffffffff00047882 */ /* 0x000fe20000000000 */
[----:B------:R-:W-:Y:S02]  /*19a80*/  MOV R2, R18 ;  /* 0x0000001200027202 */ /* 0x000fe40000000f00 */
[----:B0-----:R-:W-:-:S13]  /*19a90*/  ISETP.NE.AND P1, PT, R0, 0x1, PT ;  /* 0x000000010000780c */ /* 0x001fda0003f25270 */
[----:B------:R-:W0:Y:S08]  /*19aa0*/  @P1 LDC R0, c[0x0][0x42c] ;  /* 0x00010b00ff001b82 */ /* 0x000e300000000800 */
[----:B------:R-:W1:Y:S01]  /*19ab0*/  @P1 LDC R5, c[0x0][0x430] ;  /* 0x00010c00ff051b82 */ /* 0x000e620000000800 */
[----:B0-----:R-:W-:-:S05]  /*19ac0*/  @P1 IMAD.HI.U32 R0, R18, R0, RZ ;  /* 0x0000000012001227 */ /* 0x001fca00078e00ff */
[----:B-1----:R-:W-:Y:S02]  /*19ad0*/  @P1 SHF.R.U32.HI R2, RZ, R5, R0 ;  /* 0x00000005ff021219 */ /* 0x002fe40000011600 */
[----:B------:R-:W-:Y:S01]  /*19ae0*/  SEL R0, R11, RZ, !P0 ;  /* 0x000000ff0b007207 */ /* 0x000fe20004000000 */
[----:B------:R-:W-:Y:S06]  /*19af0*/  BRA.DIV UR4, `(.L_x_671) ;  /* 0x0000005604147947 */ /* 0x000fec000b800000 */
.L_x_798:
[----:B------:R-:W-:-:S03]  /*19b00*/  UMOV UR4, 0xffffffff ;  /* 0xffffffff00047882 */ /* 0x000fc60000000000 */
[----:B------:R-:W-:Y:S05]  /*19b10*/  BRA.DIV UR4, `(.L_x_672) ;  /* 0x0000005604407947 */ /* 0x000fea000b800000 */
[----:B------:R-:W-:-:S13]  /*19b20*/  ELECT P6, URZ, PT ;  /* 0x00000000003f782f */ /* 0x000fda00038c0000 */
.L_x_801:
[----:B------:R-:W2:Y:S01]  /*19b30*/  LDL R5, [R1+0x3c] ;  /* 0x00003c0001057983 */ /* 0x000ea20000100800 */
[----:B------:R-:W-:Y:S01]  /*19b40*/  BSSY B1, `(.L_x_673) ;  /* 0x000000b000017945 */ /* 0x000fe20003800000 */
[----:B------:R-:W0:Y:S01]  /*19b50*/  S2R R9, SR_CgaCtaId ;  /* 0x0000000000097919 */ /* 0x000e220000008800 */
[----:B--2---:R-:W-:-:S05]  /*19b60*/  VIADD R5, R5, 0x1 ;  /* 0x0000000105057836 */ /* 0x004fca0000000000 */
[----:B------:R-:W-:-:S04]  /*19b70*/  LEA.HI R6, R5, R5, RZ, 0x1 ;  /* 0x0000000505067211 */ /* 0x000fc800078f08ff */
[----:B------:R-:W-:-:S04]  /*19b80*/  LOP3.LUT R6, R6, 0xfffffffe, RZ, 0xc0, !PT ;  /* 0xfffffffe06067812 */ /* 0x000fc800078ec0ff */
[----:B------:R-:W-:Y:S02]  /*19b90*/  IADD3 R5, R5, -R6, RZ ;  /* 0x8000000605057210 */ /* 0x000fe40007ffe0ff */
[----:B------:R-:W-:Y:S02]  /*19ba0*/  MOV R6, 0x400 ;  /* 0x0000040000067802 */ /* 0x000fe40000000f00 */
[----:B------:R-:W-:Y:S02]  /*19bb0*/  SHF.L.U32 R5, R5, 0x1f, RZ ;  /* 0x0000001f05057819 */ /* 0x000fe400000006ff */
[----:B0-----:R-:W-:-:S04]  /*19bc0*/  LEA R9, R9, R6, 0x18 ;  /* 0x0000000609097211 */ /* 0x001fc800078ec0ff */
[----:B------:R-:W0:Y:S02]  /*19bd0*/  SYNCS.PHASECHK.TRANS64.TRYWAIT P0, [R9+URZ+0x34820], R5 ;  /* 0x03482005090075a7 */ /* 0x000e24000800017f */
[----:B0-----:R-:W-:Y:S05]  /*19be0*/  @!P0 BRA `(.L_x_674) ;  /* 0x00000054002c8947 */ /* 0x001fea0003800000 */
.L_x_802:
[----:B------:R-:W-:Y:S05]  /*19bf0*/  BSYNC B1 ;  /* 0x0000000000017941 */ /* 0x000fea0003800000 */
.L_x_673:
[----:B------:R-:W-:Y:S04]  /*19c00*/  BSSY B1, `(.L_x_675) ;  /* 0x0000053000017945 */ /* 0x000fe80003800000 */
[----:B------:R-:W-:Y:S05]  /*19c10*/  @!P6 BRA `(.L_x_676) ;  /* 0x000000040044e947 */ /* 0x000fea0003800000 */
[----:B------:R-:W0:Y:S04]  /*19c20*/  LDL R7, [R1+0x4] ;  /* 0x0000040001077983 */ /* 0x000e280000100800 */
[----:B------:R-:W2:Y:S01]  /*19c30*/  LDL R6, [R1+0x14] ;  /* 0x0000140001067983 */ /* 0x000ea20000100800 */
[----:B0-----:R-:W-:Y:S01]  /*19c40*/  IMAD R5, R7, 0x8, R9 ;  /* 0x0000000807057824 */ /* 0x001fe200078e0209 */
[----:B--2---:R-:W-:-:S04]  /*19c50*/  SHF.L.U32 R7, R6, 0x1f, RZ ;  /* 0x0000001f06077819 */ /* 0x004fc800000006ff */
[----:B------:R-:W0:Y:S02]  /*19c60*/  SYNCS.PHASECHK.TRANS64.TRYWAIT P0, [R5+URZ+0x348a0], R7 ;  /* 0x0348a007050075a7 */ /* 0x000e24000800017f */
[----:B0-----:R-:W-:Y:S05]  /*19c70*/  @!P0 BRA `(.L_x_677) ;  /* 0x00000054001c8947 */ /* 0x001fea0003800000 */
.L_x_803:
[----:B------:R-:W1:Y:S02]  /*19c80*/  S2R R6, SR_TID.X ;  /* 0x0000000000067919 */ /* 0x000e640000002100 */
[----:B-1----:R-:W-:-:S04]  /*19c90*/  LOP3.LUT R6, R6, 0x7f, RZ, 0xc0, !PT ;  /* 0x0000007f06067812 */ /* 0x002fc800078ec0ff */
[----:B------:R-:W-:-:S13]  /*19ca0*/  ISETP.NE.AND P1, PT, R6, RZ, PT ;  /* 0x000000ff0600720c */ /* 0x000fda0003f25270 */
[----:B------:R-:W-:Y:S05]  /*19cb0*/  @P1 BRA `(.L_x_678) ;  /* 0x00000000001c1947 */ /* 0x000fea0003800000 */
[----:B------:R-:W1:Y:S02]  /*19cc0*/  S2R R6, SR_TID.X ;  /* 0x0000000000067919 */ /* 0x000e640000002100 */
[----:B-1----:R-:W-:-:S04]  /*19cd0*/  LOP3.LUT R6, R6, 0x1f, RZ, 0xc0, !PT ;  /* 0x0000001f06067812 */ /* 0x002fc800078ec0ff */
[----:B------:R-:W-:Y:S02]  /*19ce0*/  ISETP.NE.AND P0, PT, R6, RZ, PT ;  /* 0x000000ff0600720c */ /* 0x000fe40003f05270 */
[----:B------:R-:W-:-:S04]  /*19cf0*/  MOV R6, 0xc000 ;  /* 0x0000c00000067802 */ /* 0x000fc80000000f00 */
[----:B------:R1:W-:Y:S07]  /*19d00*/  SYNCS.ARRIVE.TRANS64 RZ, [R5+URZ+0x34890], R6 ;  /* 0x0348900605ff79a7 */ /* 0x0003ee000800003f */
[----:B------:R-:W-:Y:S05]  /*19d10*/  @!P0 BRA `(.L_x_678) ;  /* 0x0000000000048947 */ /* 0x000fea0003800000 */
[----:B------:R-:W-:Y:S01]  /*19d20*/  BPT.TRAP 0x1 ;  /* 0x000000040000795c */ /* 0x000fe20000300000 */
.L_x_678:
[----:B-1----:R-:W2:Y:S01]  /*19d30*/  LDL R6, [R1+0x4] ;  /* 0x0000040001067983 */ /* 0x002ea20000100800 */
[----:B------:R-:W-:Y:S01]  /*19d40*/  R2UR UR9, R5 ;  /* 0x00000000050972ca */ /* 0x000fe200000e0000 */
[----:B------:R-:W-:Y:S01]  /*19d50*/  UIADD3 UR4, UP0, UR38, 0x570, URZ ;  /* 0x0000057026047890 */ /* 0x000fe2000ff1e03f */
[----:B------:R-:W-:Y:S01]  /*19d60*/  R2UR UR12, R2 ;  /* 0x00000000020c72ca */ /* 0x000fe200000e0000 */
[----:B------:R-:W-:Y:S01]  /*19d70*/  UMOV UR10, URZ ;  /* 0x0000003f000a7c82 */ /* 0x000fe20008000000 */
[----:B------:R-:W-:Y:S01]  /*19d80*/  R2UR UR13, R0 ;  /* 0x00000000000d72ca */ /* 0x000fe200000e0000 */
[----:B------:R-:W-:Y:S01]  /*19d90*/  UIADD3.X UR5, URZ, UR39, URZ, UP0, !UPT ;  /* 0x000000273f057290 */ /* 0x000fe200087fe43f */
[----:B------:R-:W-:Y:S01]  /*19da0*/  UMOV UR6, 0x0 ;  /* 0x0000000000067882 */ /* 0x000fe20000000000 */
[----:B------:R-:W-:Y:S01]  /*19db0*/  UMOV UR7, 0x12f00000 ;  /* 0x12f0000000077882 */ /* 0x000fe20000000000 */
[----:B------:R-:W-:-:S05]  /*19dc0*/  UMOV UR17, 0x40 ;  /* 0x0000004000117882 */ /* 0x000fca0000000000 */
[----:B------:R-:W-:Y:S01]  /*19dd0*/  UIADD3 UR9, UR9, 0x34890, URZ ;  /* 0x0003489009097890 */ /* 0x000fe2000fffe03f */
[----:B--2---:R-:W-:-:S05]  /*19de0*/  IMAD R6, R6, 0xc000, R9 ;  /* 0x0000c00006067824 */ /* 0x004fca00078e0209 */
[----:B------:R-:W-:Y:S01]  /*19df0*/  R2UR UR8, R6 ;  /* 0x00000000060872ca */ /* 0x000fe200000e0000 */
[----:B-----5:R-:W-:-:S05]  /*19e00*/  IMAD R6, R4, 0x80, R8 ;  /* 0x0000008004067824 */ /* 0x020fca00078e0208 */
[----:B------:R-:W-:-:S04]  /*19e10*/  IADD3 R6, R6, -0x80, RZ ;  /* 0xffffff8006067810 */ /* 0x000fc80007ffe0ff */
[----:B------:R-:W-:-:S03]  /*19e20*/  R2UR UR11, R6 ;  /* 0x00000000060b72ca */ /* 0x000fc600000e0000 */
[----:B------:R-:W-:Y:S02]  /*19e30*/  UIADD3 UR14, UR8, 0x1c400, URZ ;  /* 0x0001c400080e7890 */ /* 0x000fe4000fffe03f */
[----:B------:R-:W-:Y:S02]  /*19e40*/  UIADD3 UR15, UR8, 0x20400, URZ ;  /* 0x00020400080f7890 */ /* 0x000fe4000fffe03f */
[----:B------:R-:W-:-:S03]  /*19e50*/  UIADD3 UR16, UR8, 0x24400, URZ ;  /* 0x0002440008107890 */ /* 0x000fc6000fffe03f */
[----:B------:R-:W-:Y:S01]  /*19e60*/  UMOV UR8, UR14 ;  /* 0x0000000e00087c82 */ /* 0x000fe20008000000 */
[----:B------:R-:W-:Y:S02]  /*19e70*/  UMOV UR14, 0x80 ;  /* 0x00000080000e7882 */ /* 0x000fe40000000000 */
        /* <DEDUP_REMOVED lines=9> */
.L_x_804:
[----:B------:R-:W-:Y:S05]  /*19f10*/  @P1 BRA `(.L_x_680) ;  /* 0x00000000001c1947 */ /* 0x000fea0003800000 */
[----:B------:R-:W2:Y:S01]  /*19f20*/  S2R R10, SR_TID.X ;  /* 0x00000000000a7919 */ /* 0x000ea20000002100 */
[----:B01----:R-:W-:-:S04]  /*19f30*/  IMAD.MOV.U32 R7, RZ, RZ, 0x8000 ;  /* 0x00008000ff077424 */ /* 0x003fc800078e00ff */
[----:B------:R3:W-:Y:S01]  /*19f40*/  SYNCS.ARRIVE.TRANS64 RZ, [R5+URZ+0x348b0], R7 ;  /* 0x0348b00705ff79a7 */ /* 0x0007e2000800003f */
[----:B--2---:R-:W-:-:S04]  /*19f50*/  LOP3.LUT R10, R10, 0x1f, RZ, 0xc0, !PT ;  /* 0x0000001f0a0a7812 */ /* 0x004fc800078ec0ff */
[----:B------:R-:W-:-:S13]  /*19f60*/  ISETP.NE.AND P0, PT, R10, RZ, PT ;  /* 0x000000ff0a00720c */ /* 0x000fda0003f05270 */
[----:B---3--:R-:W-:Y:S05]  /*19f70*/  @!P0 BRA `(.L_x_680) ;  /* 0x0000000000048947 */ /* 0x008fea0003800000 */
[----:B------:R-:W-:Y:S01]  /*19f80*/  BPT.TRAP 0x1 ;  /* 0x000000040000795c */ /* 0x000fe20000300000 */
.L_x_680:
[----:B01----:R-:W2:Y:S01]  /*19f90*/  LDL R7, [R1+0x4] ;  /* 0x0000040001077983 */ /* 0x003ea20000100800 */
[----:B------:R-:W-:Y:S01]  /*19fa0*/  R2UR UR11, R6 ;  /* 0x00000000060b72ca */ /* 0x000fe200000e0000 */
[----:B------:R-:W-:Y:S01]  /*19fb0*/  UIADD3 UR4, UP0, UR38, 0x670, URZ ;  /* 0x0000067026047890 */ /* 0x000fe2000ff1e03f */
[----:B------:R-:W-:Y:S01]  /*19fc0*/  IADD3 R6, R9, 0x400, RZ ;  /* 0x0000040009067810 */ /* 0x000fe20007ffe0ff */
[----:B------:R-:W-:Y:S01]  /*19fd0*/  UMOV UR10, URZ ;  /* 0x0000003f000a7c82 */ /* 0x000fe20008000000 */
[----:B------:R-:W-:Y:S01]  /*19fe0*/  R2UR UR9, R5 ;  /* 0x00000000050972ca */ /* 0x000fe200000e0000 */
[----:B------:R-:W-:Y:S01]  /*19ff0*/  UIADD3.X UR5, URZ, UR39, URZ, UP0, !UPT ;  /* 0x000000273f057290 */ /* 0x000fe200087fe43f */
[----:B------:R-:W-:Y:S01]  /*1a000*/  R2UR UR15, R6 ;  /* 0x00000000060f72ca */ /* 0x000fe200000e0000 */
[----:B------:R-:W-:Y:S01]  /*1a010*/  UMOV UR6, 0x0 ;  /* 0x0000000000067882 */ /* 0x000fe20000000000 */
[----:B------:R-:W-:Y:S01]  /*1a020*/  R2UR UR12, R2 ;  /* 0x00000000020c72ca */ /* 0x000fe200000e0000 */
[----:B------:R-:W-:Y:S01]  /*1a030*/  UMOV UR7, 0x12f00000 ;  /* 0x12f0000000077882 */ /* 0x000fe20000000000 */
[----:B------:R-:W-:-:S07]  /*1a040*/  R2UR UR13, R0 ;  /* 0x00000000000d72ca */ /* 0x000fce00000e0000 */
[----:B------:R-:W-:Y:S01]  /*1a050*/  UIADD3 UR9, UR9, 0x348b0, URZ ;  /* 0x000348b009097890 */ /* 0x000fe2000fffe03f */
[----:B--2---:R-:W-:-:S05]  /*1a060*/  IMAD R5, R7, 0x8000, R6 ;  /* 0x0000800007057824 */ /* 0x004fca00078e0206 */
[----:B------:R-:W-:Y:S02]  /*1a070*/  R2UR UR8, R5 ;  /* 0x00000000050872ca */ /* 0x000fe400000e0000 */
[----:B------:R-:W-:-:S05]  /*1a080*/  MOV R5, 0x6000 ;  /* 0x0000600000057802 */ /* 0x000fca0000000f00 */
[----:B------:R-:W-:-:S04]  /*1a090*/  IMAD R5, R7, R5, 0x2000 ;  /* 0x0000200007057424 */ /* 0x000fc800078e0205 */
[----:B------:R-:W-:Y:S02]  /*1a0a0*/  IMAD R5, R7, -0x2000, R5 ;  /* 0xffffe00007057824 */ /* 0x000fe400078e0205 */
[----:B------:R0:W-:Y:S03]  /*1a0b0*/  UTMALDG.4D [UR8], [UR4], desc[UR6] ;  /* 0x00000608040075b4 */ /* 0x0001e60008019000 */
[----:B------:R-:W-:-:S13]  /*1a0c0*/  R2UR UR14, R5 ;  /* 0x00000000050e72ca */ /* 0x000fda00000e0000 */
[----:B------:R-:W-:-:S03]  /*1a0d0*/  ULEA UR14, UR14, UR15, 0x1 ;  /* 0x0000000f0e0e7291 */ /* 0x000fc6000f8e083f */
[----:B------:R-:W-:Y:S02]  /*1a0e0*/  UMOV UR15, 0x40 ;  /* 0x00000040000f7882 */ /* 0x000fe40000000000 */
[----:B0-----:R-:W-:Y:S02]  /*1a0f0*/  UMOV UR10, UR15 ;  /* 0x0000000f000a7c82 */ /* 0x001fe40008000000 */
[----:B------:R-:W-:Y:S02]  /*1a100*/  UMOV UR8, UR14 ;  /* 0x0000000e00087c82 */ /* 0x000fe40008000000 */
[----:B------:R1:W-:Y:S02]  /*1a110*/  UTMALDG.4D [UR8], [UR4], desc[UR6] ;  /* 0x00000608040075b4 */ /* 0x0003e40008019000 */
[----:B-1----:R-:W-:Y:S01]  /*1a120*/  NOP ;  /* 0x0000000000007918 */ /* 0x002fe20000000000 */
.L_x_676:
[----:B------:R-:W-:Y:S05]  /*1a130*/  BSYNC B1 ;  /* 0x0000000000017941 */ /* 0x000fea0003800000 */
.L_x_675:
[----:B0-----:R-:W2:Y:S04]  /*1a140*/  LDL.LU R5, [R1+0x4] ;  /* 0x0000040001057983 */ /* 0x001ea80000300800 */
[----:B------:R-:W3:Y:S01]  /*1a150*/  LDL.LU R7, [R1+0x14] ;  /* 0x0000140001077983 */ /* 0x000ee20000300800 */
[----:B------:R-:W-:Y:S01]  /*1a160*/  PLOP3.LUT P2, PT, PT, PT, PT, 0x8, 0x0 ;  /* 0x000000000000781c */ /* 0x000fe20003f4e170 */
[----:B--2---:R-:W-:-:S05]  /*1a170*/  VIADD R5, R5, 0x1 ;  /* 0x0000000105057836 */ /* 0x004fca0000000000 */
[----:B------:R-:W-:-:S04]  /*1a180*/  ISETP.NE.AND P0, PT, R5, 0x2, PT ;  /* 0x000000020500780c */ /* 0x000fc80003f05270 */
[----:B------:R-:W-:Y:S02]  /*1a190*/  SEL R6, RZ, 0x1, P0 ;  /* 0x00000001ff067807 */ /* 0x000fe40000000000 */
[----:B------:R-:W-:Y:S02]  /*1a1a0*/  SEL R10, R5, RZ, P0 ;  /* 0x000000ff050a7207 */ /* 0x000fe40000000000 */
[----:B---3--:R-:W-:Y:S02]  /*1a1b0*/  LOP3.LUT R7, R7, R6, RZ, 0x3c, !PT ;  /* 0x0000000607077212 */ /* 0x008fe400078e3cff */
[----:B------:R-:W-:Y:S01]  /*1a1c0*/  IADD3 R5, R4, -0x2, RZ ;  /* 0xfffffffe04057810 */ /* 0x000fe20007ffe0ff */
[----:B------:R0:W-:Y:S03]  /*1a1d0*/  STL [R1+0x4], R10 ;  /* 0x0000040a01007387 */ /* 0x0001e60000100800 */
[----:B------:R-:W-:Y:S01]  /*1a1e0*/  ISETP.GE.AND P0, PT, R5, R3, PT ;  /* 0x000000030500720c */ /* 0x000fe20003f06270 */
[----:B------:R0:W-:-:S12]  /*1a1f0*/  STL [R1+0x14], R7 ;  /* 0x0000140701007387 */ /* 0x0001d80000100800 */
[----:B0-----:R-:W-:Y:S05]  /*1a200*/  @!P0 BRA `(.L_x_670) ;  /* 0x00000004007c8947 */ /* 0x001fea0003800000 */
[C---:B-----5:R-:W-:Y:S01]  /*1a210*/  IMAD R5, R4.reuse, 0x80, R8 ;  /* 0x0000008004057824 */ /* 0x060fe200078e0208 */
[----:B------:R-:W-:-:S03]  /*1a220*/  IADD3 R4, R4, -0x1, RZ ;  /* 0xffffffff04047810 */ /* 0x000fc60007ffe0ff */
[----:B------:R-:W-:-:S07]  /*1a230*/  VIADD R5, R5, 0xffffff00 ;  /* 0xffffff0005057836 */ /* 0x000fce0000000000 */
.L_x_687:
[----:B------:R-:W-:Y:S05]  /*1a240*/  YIELD ;  /* 0x0000000000007946 */ /* 0x000fea0003800000 */
[----:B------:R-:W-:Y:S04]  /*1a250*/  BSSY B1, `(.L_x_681) ;  /* 0x000004d000017945 */ /* 0x000fe80003800000 */
[----:B0-----:R-:W-:Y:S05]  /*1a260*/  @!P6 BRA `(.L_x_682) ;  /* 0x00000004002ce947 */ /* 0x001fea0003800000 */
[----:B------:R-:W2:Y:S04]  /*1a270*/  LDL R6, [R1+0x4] ;  /* 0x0000040001067983 */ /* 0x000ea80000100800 */
[----:B------:R-:W3:Y:S01]  /*1a280*/  LDL R7, [R1+0x14] ;  /* 0x0000140001077983 */ /* 0x000ee20000100800 */
[----:B--2---:R-:W-:Y:S02]  /*1a290*/  LEA R6, R6, R9, 0x3 ;  /* 0x0000000906067211 */ /* 0x004fe400078e18ff */
[----:B---3--:R-:W-:-:S04]  /*1a2a0*/  SHF.L.U32 R7, R7, 0x1f, RZ ;  /* 0x0000001f07077819 */ /* 0x008fc800000006ff */
[----:B------:R-:W0:Y:S02]  /*1a2b0*/  SYNCS.PHASECHK.TRANS64.TRYWAIT P0, [R6+URZ+0x348a0], R7 ;  /* 0x0348a007060075a7 */ /* 0x000e24000800017f */
[----:B0-----:R-:W-:Y:S05]  /*1a2c0*/  @!P0 BRA `(.L_x_683) ;  /* 0x0000004c00b08947 */ /* 0x001fea0003800000 */
.L_x_805:
[----:B------:R-:W1:Y:S02]  /*1a2d0*/  S2R R8, SR_TID.X ;  /* 0x0000000000087919 */ /* 0x000e640000002100 */
[----:B-1----:R-:W-:-:S04]  /*1a2e0*/  LOP3.LUT R8, R8, 0x7f, RZ, 0xc0, !PT ;  /* 0x0000007f08087812 */ /* 0x002fc800078ec0ff */
[----:B------:R-:W-:-:S13]  /*1a2f0*/  ISETP.NE.AND P0, PT, R8, RZ, PT ;  /* 0x000000ff0800720c */ /* 0x000fda0003f05270 */
        /* <DEDUP_REMOVED lines=8> */
.L_x_684:
[----:B-1----:R-:W2:Y:S01]  /*1a380*/  LDL R8, [R1+0x4] ;  /* 0x0000040001087983 */ /* 0x002ea20000100800 */
[----:B------:R-:W-:Y:S01]  /*1a390*/  R2UR UR9, R6 ;  /* 0x00000000060972ca */ /* 0x000fe200000e0000 */
        /* <DEDUP_REMOVED lines=8> */
[----:B------:R-:W-:-:S04]  /*1a420*/  UMOV UR17, 0x40 ;  /* 0x0000004000117882 */ /* 0x000fc80000000000 */
[----:B------:R-:W-:Y:S01]  /*1a430*/  UIADD3 UR9, UR9, 0x34890, URZ ;  /* 0x0003489009097890 */ /* 0x000fe2000fffe03f */
[----:B--2---:R-:W-:-:S05]  /*1a440*/  IMAD R8, R8, 0xc000, R9 ;  /* 0x0000c00008087824 */ /* 0x004fca00078e0209 */
[----:B------:R-:W-:-:S13]  /*1a450*/  R2UR UR8, R8 ;  /* 0x00000000080872ca */ /* 0x000fda00000e0000 */
[----:B------:R-:W-:Y:S02]  /*1a460*/  UIADD3 UR14, UR8, 0x1c400, URZ ;  /* 0x0001c400080e7890 */ /* 0x000fe4000fffe03f */
[----:B------:R-:W-:Y:S02]  /*1a470*/  UIADD3 UR15, UR8, 0x20400, URZ ;  /* 0x00020400080f7890 */ /* 0x000fe4000fffe03f */
[----:B------:R-:W-:-:S03]  /*1a480*/  UIADD3 UR16, UR8, 0x24400, URZ ;  /* 0x0002440008107890 */ /* 0x000fc6000fffe03f */
[----:B------:R-:W-:Y:S01]  /*1a490*/  UMOV UR8, UR14 ;  /* 0x0000000e00087c82 */ /* 0x000fe20008000000 */
[----:B------:R-:W-:Y:S01]  /*1a4a0*/  UMOV UR14, 0x80 ;  /* 0x00000080000e7882 */ /* 0x000fe20000000000 */
        /* <DEDUP_REMOVED lines=9> */
.L_x_806:
[----:B------:R-:W-:Y:S05]  /*1a540*/  @P0 BRA `(.L_x_686) ;  /* 0x00000000001c0947 */ /* 0x000fea0003800000 */
[----:B------:R-:W2:Y:S01]  /*1a550*/  S2R R8, SR_TID.X ;  /* 0x0000000000087919 */ /* 0x000ea20000002100 */
[----:B01----:R-:W-:-:S04]  /*1a560*/  MOV R7, 0x8000 ;  /* 0x0000800000077802 */ /* 0x003fc80000000f00 */
[----:B------:R3:W-:Y:S01]  /*1a570*/  SYNCS.ARRIVE.TRANS64 RZ, [R6+URZ+0x348b0], R7 ;  /* 0x0348b00706ff79a7 */ /* 0x0007e2000800003f */
[----:B--2---:R-:W-:-:S04]  /*1a580*/  LOP3.LUT R8, R8, 0x1f, RZ, 0xc0, !PT ;  /* 0x0000001f08087812 */ /* 0x004fc800078ec0ff */
[----:B------:R-:W-:-:S13]  /*1a590*/  ISETP.NE.AND P1, PT, R8, RZ, PT ;  /* 0x000000ff0800720c */ /* 0x000fda0003f25270 */
[----:B---3--:R-:W-:Y:S05]  /*1a5a0*/  @!P1 BRA `(.L_x_686) ;  /* 0x0000000000049947 */ /* 0x008fea0003800000 */
[----:B------:R-:W-:Y:S01]  /*1a5b0*/  BPT.TRAP 0x1 ;  /* 0x000000040000795c */ /* 0x000fe20000300000 */
.L_x_686:
[----:B01----:R-:W2:Y:S01]  /*1a5c0*/  LDL R7, [R1+0x4] ;  /* 0x0000040001077983 */ /* 0x003ea20000100800 */
        /* <DEDUP_REMOVED lines=9> */
[----:B------:R-:W-:-:S04]  /*1a660*/  UMOV UR15, 0x40 ;  /* 0x00000040000f7882 */ /* 0x000fc80000000000 */
[----:B------:R-:W-:Y:S02]  /*1a670*/  UIADD3 UR8, UR8, 0x400, URZ ;  /* 0x0000040008087890 */ /* 0x000fe4000fffe03f */
[----:B------:R-:W-:Y:S01]  /*1a680*/  UIADD3 UR9, UR9, 0x348b0, URZ ;  /* 0x000348b009097890 */ /* 0x000fe2000fffe03f */
[----:B--2---:R-:W-:-:S13]  /*1a690*/  R2UR UR5, R7 ;  /* 0x00000000070572ca */ /* 0x004fda00000e0000 */
[----:B------:R-:W-:Y:S02]  /*1a6a0*/  ULEA UR8, UR5, UR8, 0xf ;  /* 0x0000000805087291 */ /* 0x000fe4000f8e783f */
[----:B------:R-:W-:Y:S02]  /*1a6b0*/  UIADD3.X UR5, URZ, UR39, URZ, UP0, !UPT ;  /* 0x000000273f057290 */ /* 0x000fe400087fe43f */
[----:B------:R-:W-:-:S07]  /*1a6c0*/  UIADD3 UR14, UR8, 0x4000, URZ ;  /* 0x00004000080e7890 */ /* 0x000fce000fffe03f */
[----:B------:R0:W-:Y:S02]  /*1a6d0*/  UTMALDG.4D [UR8], [UR4], desc[UR6] ;  /* 0x00000608040075b4 */ /* 0x0001e40008019000 */
[----:B0-----:R-:W-:Y:S01]  /*1a6e0*/  UMOV UR8, UR14 ;  /* 0x0000000e00087c82 */ /* 0x001fe20008000000 */
[----:B------:R-:W-:Y:S02]  /*1a6f0*/  UMOV UR10, UR15 ;  /* 0x0000000f000a7c82 */ /* 0x000fe40008000000 */
[----:B------:R0:W-:Y:S02]  /*1a700*/  UTMALDG.4D [UR8], [UR4], desc[UR6] ;  /* 0x00000608040075b4 */ /* 0x0001e40008019000 */
[----:B0-----:R-:W-:Y:S01]  /*1a710*/  NOP ;  /* 0x0000000000007918 */ /* 0x001fe20000000000 */
.L_x_682:
[----:B------:R-:W-:Y:S05]  /*1a720*/  BSYNC B1 ;  /* 0x0000000000017941 */ /* 0x000fea0003800000 */
.L_x_681:
[----:B------:R-:W2:Y:S04]  /*1a730*/  LDL.LU R6, [R1+0x4] ;  /* 0x0000040001067983 */ /* 0x000ea80000300800 */
[----:B------:R-:W3:Y:S01]  /*1a740*/  LDL.LU R7, [R1+0x14] ;  /* 0x0000140001077983 */ /* 0x000ee20000300800 */
[----:B------:R-:W-:Y:S01]  /*1a750*/  IADD3 R4, R4, -0x1, RZ ;  /* 0xffffffff04047810 */ /* 0x000fe20007ffe0ff */
[----:B------:R-:W-:Y:S02]  /*1a760*/  VIADD R5, R5, 0xffffff80 ;  /* 0xffffff8005057836 */ /* 0x000fe40000000000 */
[----:B--2---:R-:W-:-:S05]  /*1a770*/  VIADD R6, R6, 0x1 ;  /* 0x0000000106067836 */ /* 0x004fca0000000000 */
[----:B------:R-:W-:-:S04]  /*1a780*/  ISETP.NE.AND P0, PT, R6, 0x2, PT ;  /* 0x000000020600780c */ /* 0x000fc80003f05270 */
[----:B------:R-:W-:Y:S02]  /*1a790*/  SEL R8, R6, RZ, P0 ;  /* 0x000000ff06087207 */ /* 0x000fe40000000000 */
[----:B------:R-:W-:Y:S02]  /*1a7a0*/  SEL R6, RZ, 0x1, P0 ;  /* 0x00000001ff067807 */ /* 0x000fe40000000000 */
[----:B------:R-:W-:Y:S01]  /*1a7b0*/  ISETP.GT.AND P0, PT, R4, R3, PT ;  /* 0x000000030400720c */ /* 0x000fe20003f04270 */
[----:B------:R0:W-:Y:S01]  /*1a7c0*/  STL [R1+0x4], R8 ;  /* 0x0000040801007387 */ /* 0x0001e20000100800 */
[----:B---3--:R-:W-:-:S05]  /*1a7d0*/  LOP3.LUT R7, R7, R6, RZ, 0x3c, !PT ;  /* 0x0000000607077212 */ /* 0x008fca00078e3cff */
[----:B------:R0:W-:Y:S06]  /*1a7e0*/  STL [R1+0x14], R7 ;  /* 0x0000140701007387 */ /* 0x0001ec0000100800 */
[----:B------:R-:W-:Y:S05]  /*1a7f0*/  @P0 BRA `(.L_x_687) ;  /* 0xfffffff800900947 */ /* 0x000fea000383ffff */
.L_x_670:
[----:B------:R-:W-:Y:S05]  /*1a800*/  BSYNC B0 ;  /* 0x0000000000007941 */ /* 0x000fea0003800000 */
.L_x_669:
[----:B------:R-:W2:Y:S01]  /*1a810*/  LDL R6, [R1+0x40] ;  /* 0x0000400001067983 */ /* 0x000ea20000100800 */
[----:B------:R-:W-:Y:S05]  /*1a820*/  @!P2 WARPSYNC.ALL ;  /* 0x000000000000a948 */ /* 0x000fea0003800000 */
[----:B------:R-:W-:Y:S01]  /*1a830*/  BSSY B6, `(.L_x_688) ;  /* 0x0000316000067945 */ /* 0x000fe20003800000 */
[----:B------:R-:W-:Y:S01]  /*1a840*/  @!P2 BAR.SYNC.DEFER_BLOCKING 0xc, 0x120 ;  /* 0x030480000000ab1d */ /* 0x000fe20000010000 */
[----:B--2---:R-:W-:-:S13]  /*1a850*/  ISETP.GT.AND P0, PT, R6, RZ, PT ;  /* 0x000000ff0600720c */ /* 0x004fda0003f04270 */
[----:B------:R-:W-:Y:S05]  /*1a860*/  @P0 BRA `(.L_x_689) ;  /* 0x0000000000440947 */ /* 0x000fea0003800000 */
[----:B------:R-:W1:Y:S02]  /*1a870*/  S2R R6, SR_TID.X ;  /* 0x0000000000067919 */ /* 0x000e640000002100 */
[----:B-1----:R-:W-:-:S04]  /*1a880*/  LOP3.LUT R6, R6, 0x1f, RZ, 0xc0, !PT ;  /* 0x0000001f06067812 */ /* 0x002fc800078ec0ff */
[----:B------:R-:W-:-:S13]  /*1a890*/  ISETP.NE.AND P1, PT, R6, RZ, PT ;  /* 0x000000ff0600720c */ /* 0x000fda0003f25270 */
[----:B------:R-:W-:Y:S05]  /*1a8a0*/  @P1 BRA `(.L_x_690) ;  /* 0x0000003000381947 */ /* 0x000fea0003800000 */
[----:B0-----:R-:W0:Y:S01]  /*1a8b0*/  S2R R7, SR_LANEID ;  /* 0x0000000000077919 */ /* 0x001e220000000000 */
[----:B------:R-:W-:Y:S01]  /*1a8c0*/  VOTEU.ANY UR4, UPT, PT ;  /* 0x0000000000047886 */ /* 0x000fe200038e0100 */
[----:B------:R-:W1:Y:S01]  /*1a8d0*/  LDC.64 R2, c[0x0][0xc38] ;  /* 0x00030e00ff027b82 */ /* 0x000e620000000a00 */
[----:B------:R-:W0:Y:S08]  /*1a8e0*/  FLO.U32 R0, UR4 ;  /* 0x0000000400007d00 */ /* 0x000e3000080e0000 */
[----:B------:R-:W1:Y:S01]  /*1a8f0*/  POPC R5, UR4 ;  /* 0x0000000400057d09 */ /* 0x000e620008000000 */
[----:B0-----:R-:W-:-:S13]  /*1a900*/  ISETP.EQ.U32.AND P0, PT, R0, R7, PT ;  /* 0x000000070000720c */ /* 0x001fda0003f02070 */
[----:B-1----:R-:W2:Y:S01]  /*1a910*/  @P0 ATOMG.E.ADD.STRONG.GPU PT, R3, desc[UR36][R2.64], R5 ;  /* 0x00000005020309a8 */ /* 0x002ea200081ee1e4 */
[----:B------:R-:W0:Y:S02]  /*1a920*/  S2R R4, SR_LTMASK ;  /* 0x0000000000047919 */ /* 0x000e240000003900 */
[----:B0-----:R-:W-:-:S04]  /*1a930*/  LOP3.LUT R4, R4, UR4, RZ, 0xc0, !PT ;  /* 0x0000000404047c12 */ /* 0x001fc8000f8ec0ff */
[----:B------:R-:W0:Y:S01]  /*1a940*/  POPC R7, R4 ;  /* 0x0000000400077309 */ /* 0x000e220000000000 */
[----:B--2---:R-:W0:Y:S02]  /*1a950*/  SHFL.IDX PT, R0, R3, R0, 0x1f ;  /* 0x00001f0003007589 */ /* 0x004e2400000e0000 */
[----:B0-----:R-:W-:Y:S01]  /*1a960*/  IADD3 R16, R0, UR40, R7 ;  /* 0x0000002800107c10 */ /* 0x001fe2000fffe007 */
[----:B------:R-:W-:Y:S06]  /*1a970*/  BRA `(.L_x_690) ;  /* 0x0000003000047947 */ /* 0x000fec0003800000 */
.L_x_689:
[----:B------:R-:W1:Y:S01]  /*1a980*/  S2R R0, SR_CgaCtaId ;  /* 0x0000000000007919 */ /* 0x000e620000008800 */
[----:B------:R-:W-:-:S04]  /*1a990*/  MOV R2, 0x400 ;  /* 0x0000040000027802 */ /* 0x000fc80000000f00 */
[----:B-1----:R-:W-:-:S04]  /*1a9a0*/  LEA R3, R0, R2, 0x18 ;  /* 0x0000000200037211 */ /* 0x002fc800078ec0ff */
[----:B------:R-:W-:Y:S01]  /*1a9b0*/  IADD3 R0, R3, 0x1c400, RZ ;  /* 0x0001c40003007810 */ /* 0x000fe20007ffe0ff */
[----:B------:R1:W-:Y:S03]  /*1a9c0*/  STL [R1+0x20], R3 ;  /* 0x0000200301007387 */ /* 0x0003e60000100800 */
[----:B------:R-:W-:-:S13]  /*1a9d0*/  LOP3.LUT P0, RZ, R0, 0x3ff, RZ, 0xc0, !PT ;  /* 0x000003ff00ff7812 */ /* 0x000fda000780c0ff */
[----:B-1----:R-:W-:Y:S05]  /*1a9e0*/  @!P0 BRA `(.L_x_691) ;  /* 0x0000000000408947 */ /* 0x002fea0003800000 */
        /* <DEDUP_REMOVED lines=8> */
[----:B0-----:R-:W-:Y:S01]  /*1aa70*/  MOV R7, UR9 ;  /* 0x0000000900077c02 */ /* 0x001fe20008000f00 */
[----:B------:R-:W-:Y:S01]  /*1aa80*/  IMAD.U32 R10, RZ, RZ, UR4 ;  /* 0x00000004ff0a7e24 */ /* 0x000fe2000f8e00ff */
[----:B------:R-:W-:Y:S01]  /*1aa90*/  MOV R11, UR5 ;  /* 0x00000005000b7c02 */ /* 0x000fe20008000f00 */
[----:B-----5:R-:W-:Y:S01]  /*1aaa0*/  IMAD.MOV.U32 R8, RZ, RZ, 0x70 ;  /* 0x00000070ff087424 */ /* 0x020fe200078e00ff */
[----:B------:R-:W-:Y:S01]  /*1aab0*/  MOV R12, 0x1 ;  /* 0x00000001000c7802 */ /* 0x000fe20000000f00 */
[----:B------:R-:W-:-:S07]  /*1aac0*/  IMAD.MOV.U32 R13, RZ, RZ, RZ ;  /* 0x000000ffff0d7224 */ /* 0x000fce00078e00ff */
[----:B------:R-:W-:-:S07]  /*1aad0*/  LEPC R20, `(.L_x_691) ;  /* 0x000000001014794e */ /* 0x000fce0000000000 */
[----:B-1----:R-:W-:Y:S05]  /*1aae0*/  CALL.ABS.NOINC R2 ;  /* 0x0000000002007343 */ /* 0x002fea0003c00000 */
.L_x_691:
        /* <DEDUP_REMOVED lines=12> */
[----:B0-----:R-:W-:Y:S01]  /*1abb0*/  MOV R7, UR9 ;  /* 0x0000000900077c02 */ /* 0x001fe20008000f00 */
[----:B------:R-:W-:Y:S01]  /*1abc0*/  IMAD.U32 R10, RZ, RZ, UR4 ;  /* 0x00000004ff0a7e24 */ /* 0x000fe2000f8e00ff */
[----:B------:R-:W-:Y:S01]  /*1abd0*/  MOV R11, UR5 ;  /* 0x00000005000b7c02 */ /* 0x000fe20008000f00 */
[----:B-----5:R-:W-:Y:S01]  /*1abe0*/  IMAD.MOV.U32 R8, RZ, RZ, 0x70 ;  /* 0x00000070ff087424 */ /* 0x020fe200078e00ff */
[----:B------:R-:W-:Y:S01]  /*1abf0*/  MOV R12, 0x1 ;  /* 0x00000001000c7802 */ /* 0x000fe20000000f00 */
[----:B-1----:R-:W-:-:S07]  /*1ac00*/  IMAD.MOV.U32 R13, RZ, RZ, RZ ;  /* 0x000000ffff0d7224 */ /* 0x002fce00078e00ff */
[----:B------:R-:W-:-:S07]  /*1ac10*/  LEPC R20, `(.L_x_693) ;  /* 0x000000001014794e */ /* 0x000fce0000000000 */
[----:B--2---:R-:W-:Y:S05]  /*1ac20*/  CALL.ABS.NOINC R2 ;  /* 0x0000000002007343 */ /* 0x004fea0003c00000 */
.L_x_693:
[----:B------:R-:W-:Y:S01]  /*1ac30*/  MOV R2, 0x0 ;  /* 0x0000000000027802 */ /* 0x000fe20000000f00 */
[----:B------:R-:W-:Y:S01]  /*1ac40*/  ULDC.64 UR4, c[0x4][0x108] ;  /* 0x0100420000047ab9 */ /* 0x000fe20000000a00 */
[----:B------:R-:W-:Y:S01]  /*1ac50*/  ULDC.64 UR6, c[0x4][0x110] ;  /* 0x0100440000067ab9 */ /* 0x000fe20000000a00 */
[----:B------:R-:W-:Y:S01]  /*1ac60*/  ULDC.64 UR8, c[0x4][0x70] ;  /* 0x01001c0000087ab9 */ /* 0x000fe20000000a00 */
[----:B------:R-:W-:Y:S01]  /*1ac70*/  MOV R4, UR4 ;  /* 0x0000000400047c02 */ /* 0x000fe20008000f00 */
[----:B------:R-:W-:Y:S01]  /*1ac80*/  IMAD.U32 R5, RZ, RZ, UR5 ;  /* 0x00000005ff057e24 */ /* 0x000fe2000f8e00ff */
[----:B------:R-:W0:Y:S01]  /*1ac90*/  LDC.64 R2, c[0x4][R2] ;  /* 0x0100000002027b82 */ /* 0x000e220000000a00 */
[----:B------:R-:W-:Y:S01]  /*1aca0*/  MOV R6, UR6 ;  /* 0x0000000600067c02 */ /* 0x000fe20008000f00 */
[----:B------:R-:W-:Y:S01]  /*1acb0*/  IMAD.U32 R7, RZ, RZ, UR7 ;  /* 0x00000007ff077e24 */ /* 0x000fe2000f8e00ff */
[----:B------:R-:W-:Y:S01]  /*1acc0*/  MOV R10, UR8 ;  /* 0x00000008000a7c02 */ /* 0x000fe20008000f00 */
[----:B------:R-:W-:Y:S01]  /*1acd0*/  IMAD.U32 R11, RZ, RZ, UR9 ;  /* 0x00000009ff0b7e24 */ /* 0x000fe2000f8e00ff */
[----:B------:R-:W-:Y:S01]  /*1ace0*/  MOV R8, 0x70 ;  /* 0x0000007000087802 */ /* 0x000fe20000000f00 */
[----:B------:R-:W-:Y:S01]  /*1acf0*/  IMAD.MOV.U32 R12, RZ, RZ, 0x1 ;  /* 0x00000001ff0c7424 */ /* 0x000fe200078e00ff */
[----:B------:R-:W-:-:S07]  /*1ad00*/  MOV R13, RZ ;  /* 0x000000ff000d7202 */ /* 0x000fce0000000f00 */
[----:B------:R-:W-:-:S07]  /*1ad10*/  LEPC R20, `(.L_x_692) ;  /* 0x000000001014794e */ /* 0x000fce0000000000 */
[----:B0-----:R-:W-:Y:S05]  /*1ad20*/  CALL.ABS.NOINC R2 ;  /* 0x0000000002007343 */ /* 0x001fea0003c00000 */
.L_x_692:
[----:B------:R-:W2:Y:S01]  /*1ad30*/  LDL.LU R2, [R1+0x30] ;  /* 0x0000300001027983 */ /* 0x000ea20000300800 */
[----:B------:R-:W-:-:S03]  /*1ad40*/  ULDC.64 UR4, c[0x0][0x9f8] ;  /* 0x00027e0000047ab9 */ /* 0x000fc60000000a00 */
[----:B------:R-:W3:Y:S04]  /*1ad50*/  LDL.LU R0, [R1+0x34] ;  /* 0x0000340001007983 */ /* 0x000ee80000300800 */
[----:B------:R-:W4:Y:S04]  /*1ad60*/  LDL.LU R4, [R1+0x44] ;  /* 0x0000440001047983 */ /* 0x000f280000300800 */
[----:B------:R-:W4:Y:S01]  /*1ad70*/  LDL.LU R5, [R1+0x24] ;  /* 0x0000240001057983 */ /* 0x000f220000300800 */
[----:B------:R-:W-:-:S04]  /*1ad80*/  ISETP.NE.U32.AND P0, PT, RZ, UR4, PT ;  /* 0x00000004ff007c0c */ /* 0x000fc8000bf05070 */
[----:B------:R-:W-:Y:S01]  /*1ad90*/  ISETP.NE.AND.EX P0, PT, RZ, UR5, PT, P0 ;  /* 0x00000005ff007c0c */ /* 0x000fe2000bf05300 */
[----:B------:R-:W1:Y:S02]  /*1ada0*/  S2R R6, SR_TID.X ;  /* 0x0000000000067919 */ /* 0x000e640000002100 */
[----:B-1----:R-:W-:-:S04]  /*1adb0*/  LOP3.LUT R6, R6, 0x1f, RZ, 0xc0, !PT ;  /* 0x0000001f06067812 */ /* 0x002fc800078ec0ff */
        /* <DEDUP_REMOVED lines=8> */
[----:B----4-:R-:W-:-:S06]  /*1ae40*/  IMAD.MOV.U32 R0, RZ, RZ, R5 ;  /* 0x000000ffff007224 */ /* 0x010fcc00078e0005 */
[----:B------:R1:W5:Y:S01]  /*1ae50*/  @P0 LDG.E R0, desc[UR36][R2.64] ;  /* 0x0000002402000981 */ /* 0x000362000c1e1900 */
[----:B------:R-:W-:Y:S01]  /*1ae60*/  LEA R17, R17, R4, 0x7 ;  /* 0x0000000411117211 */ /* 0x000fe200078e38ff */
[----:B------:R-:W-:Y:S01]  /*1ae70*/  IMAD.MOV.U32 R4, RZ, RZ, R18 ;  /* 0x000000ffff047224 */ /* 0x000fe200078e0012 */
[----:B------:R-:W-:Y:S01]  /*1ae80*/  PLOP3.LUT P1, PT, P6, PT, PT, 0x8, 0x0 ;  /* 0x000000000000781c */ /* 0x000fe2000372e170 */
[----:B-1----:R-:W1:Y:S02]  /*1ae90*/  LDC R2, c[0x0][0x428] ;  /* 0x00010a00ff027b82 */ /* 0x002e640000000800 */
[----:B-1----:R-:W-:-:S13]  /*1aea0*/  ISETP.NE.AND P0, PT, R2, 0x1, PT ;  /* 0x000000010200780c */ /* 0x002fda0003f05270 */
[----:B------:R-:W1:Y:S08]  /*1aeb0*/  @P0 LDC R2, c[0x0][0x42c] ;  /* 0x00010b00ff020b82 */ /* 0x000e700000000800 */
[----:B------:R-:W2:Y:S01]  /*1aec0*/  @P0 LDC R3, c[0x0][0x430] ;  /* 0x00010c00ff030b82 */ /* 0x000ea20000000800 */
[----:B-1----:R-:W-:-:S05]  /*1aed0*/  @P0 IMAD.HI.U32 R2, R18, R2, RZ ;  /* 0x0000000212020227 */ /* 0x002fca00078e00ff */
[----:B--2---:R-:W-:Y:S02]  /*1aee0*/  @P0 SHF.R.U32.HI R4, RZ, R3, R2 ;  /* 0x00000003ff040219 */ /* 0x004fe40000011602 */
[----:B------:R-:W-:-:S04]  /*1aef0*/  ISETP.NE.U32.AND P0, PT, RZ, UR4, PT ;  /* 0x00000004ff007c0c */ /* 0x000fc8000bf05070 */
[----:B------:R-:W-:-:S04]  /*1af00*/  ISETP.NE.AND.EX P0, PT, RZ, UR5, PT, P0 ;  /* 0x00000005ff007c0c */ /* 0x000fc8000bf05300 */
[----:B------:R-:W-:-:S09]  /*1af10*/  SEL R2, R5, RZ, !P0 ;  /* 0x000000ff05027207 */ /* 0x000fd20004000000 */
.L_x_694:
        /* <DEDUP_REMOVED lines=9> */
[----:B-1----:R-:W-:Y:S05]  /*1afb0*/  @P1 BRA.U.ANY `(.L_x_694) ;  /* 0xfffffffd00d81947 */ /* 0x002fea000393ffff */
[----:B------:R-:W1:Y:S01]  /*1afc0*/  S2R R3, SR_TID.X ;  /* 0x0000000000037919 */ /* 0x000e620000002100 */
[----:B------:R-:W-:Y:S01]  /*1afd0*/  UMOV UR4, 0x40 ;  /* 0x0000004000047882 */ /* 0x000fe20000000000 */
[----:B-1----:R-:W-:-:S04]  /*1afe0*/  LOP3.LUT R3, R3, 0x1f, RZ, 0xc0, !PT ;  /* 0x0000001f03037812 */ /* 0x002fc800078ec0ff */
[----:B------:R-:W-:-:S04]  /*1aff0*/  ISETP.NE.AND P2, PT, R3, RZ, PT ;  /* 0x000000ff0300720c */ /* 0x000fc80003f45270 */
[----:B------:R-:W-:-:S09]  /*1b000*/  PLOP3.LUT P1, PT, P2, PT, PT, 0x8, 0x0 ;  /* 0x000000000000781c */ /* 0x000fd2000172e170 */
[----:B------:R-:W-:-:S05]  /*1b010*/  VOTEU.ALL UP0, P2 ;  /* 0x00000000003f7886 */ /* 0x000fca0001000000 */
.L_x_695:
        /* <DEDUP_REMOVED lines=15> */
.L_x_696:
        /* <DEDUP_REMOVED lines=9> */
[----:B0----5:R-:W0:Y:S01]  /*1b1a0*/  LDC.64 R8, c[0x0][0x3f8] ;  /* 0x0000fe00ff087b82 */ /* 0x021e220000000a00 */
[----:B------:R-:W-:Y:S02]  /*1b1b0*/  ULDC.64 UR4, c[0x0][0xa08] ;  /* 0x0002820000047ab9 */ /* 0x000fe40000000a00 */
[----:B0-----:R-:W-:Y:S01]  /*1b1c0*/  LOP3.LUT P0, RZ, R8, UR4, RZ, 0xfc, !PT ;  /* 0x0000000408ff7c12 */ /* 0x001fe2000f80fcff */
[----:B------:R-:W-:-:S03]  /*1b1d0*/  UMOV UR4, 0xffffffff ;  /* 0xffffffff00047882 */ /* 0x000fc60000000000 */
[----:B------:R-:W-:-:S04]  /*1b1e0*/  LOP3.LUT P0, RZ, R9, UR5, RZ, 0xfc, P0 ;  /* 0x0000000509ff7c12 */ /* 0x000fc8000800fcff */
[----:B------:R-:W-:Y:S01]  /*1b1f0*/  SEL R5, R0, RZ, !P0 ;  /* 0x000000ff00057207 */ /* 0x000fe20004000000 */
[----:B------:R-:W-:Y:S08]  /*1b200*/  BRA.DIV UR4, `(.L_x_697) ;  /* 0x0000004204087947 */ /* 0x000ff0000b800000 */
.L_x_809:
[----:B------:R-:W2:Y:S01]  /*1b210*/  LDL R3, [R1+0x2c] ;  /* 0x00002c0001037983 */ /* 0x000ea20000100800 */
[----:B------:R-:W-:Y:S01]  /*1b220*/  UMOV UR4, 0xffffffff ;  /* 0xffffffff00047882 */ /* 0x000fe20000000000 */
[----:B------:R-:W-:Y:S02]  /*1b230*/  SHF.R.S32.HI R12, RZ, 0x1f, R0 ;  /* 0x0000001fff0c7819 */ /* 0x000fe40000011400 */
[----:B--2---:R-:W-:Y:S01]  /*1b240*/  IADD3 R3, R3, -0x1, RZ ;  /* 0xffffffff03037810 */ /* 0x004fe20007ffe0ff */
[----:B------:R-:W-:Y:S06]  /*1b250*/  BRA.DIV UR4, `(.L_x_698) ;  /* 0x0000004204287947 */ /* 0x000fec000b800000 */
[----:B------:R-:W-:-:S13]  /*1b260*/  ELECT P6, URZ, PT ;  /* 0x00000000003f782f */ /* 0x000fda00038c0000 */
.L_x_812:
        /* <DEDUP_REMOVED lines=8> */
[----:B0-----:R-:W-:-:S13]  /*1b2f0*/  ISETP.NE.AND P0, PT, R10, 0x1, PT ;  /* 0x000000010a00780c */ /* 0x001fda0003f05270 */
[----:B------:R-:W0:Y:S02]  /*1b300*/  @P0 LDC.64 R6, c[0x0][0x420] ;  /* 0x00010800ff060b82 */ /* 0x000e240000000a00 */
[----:B0-----:R-:W-:-:S05]  /*1b310*/  @P0 IMAD.HI.U32 R6, R3, R6, RZ ;  /* 0x0000000603060227 */ /* 0x001fca00078e00ff */
[----:B------:R-:W-:-:S04]  /*1b320*/  @P0 SHF.R.U32.HI R5, RZ, R7, R6 ;  /* 0x00000007ff050219 */ /* 0x000fc80000011606 */
[----:B------:R-:W-:-:S05]  /*1b330*/  IADD3 R6, -R5, RZ, RZ ;  /* 0x000000ff05067210 */ /* 0x000fca0007ffe1ff */
[----:B------:R-:W-:Y:S02]  /*1b340*/  IMAD R7, R10, R6, R3 ;  /* 0x000000060a077224 */ /* 0x000fe400078e0203 */
[----:B------:R-:W-:-:S03]  /*1b350*/  IMAD R6, R12, UR4, RZ ;  /* 0x000000040c067c24 */ /* 0x000fc6000f8e02ff */
[----:B------:R0:W-:Y:S01]  /*1b360*/  STL [R1+0x10], R7 ;  /* 0x0000100701007387 */ /* 0x0001e20000100800 */
[----:B------:R-:W-:Y:S02]  /*1b370*/  IMAD R10, R0, UR5, R6 ;  /* 0x00000005000a7c24 */ /* 0x000fe4000f8e0206 */
[--C-:B------:R-:W-:Y:S01]  /*1b380*/  IMAD.MOV.U32 R6, RZ, RZ, R5.reuse ;  /* 0x000000ffff067224 */ /* 0x100fe200078e0005 */
[----:B0-----:R-:W-:-:S03]  /*1b390*/  SHF.R.S32.HI R7, RZ, 0x1f, R5 ;  /* 0x0000001fff077819 */ /* 0x001fc60000011405 */
[----:B------:R-:W-:-:S05]  /*1b3a0*/  IMAD.WIDE.U32 R6, R0, UR4, R6 ;  /* 0x0000000400067c25 */ /* 0x000fca000f8e0006 */
[----:B------:R-:W-:Y:S02]  /*1b3b0*/  IADD3 R5, R7, R10, RZ ;  /* 0x0000000a07057210 */ /* 0x000fe40007ffe0ff */
[----:B------:R-:W-:-:S04]  /*1b3c0*/  LEA R10, P0, R6, R8, 0x2 ;  /* 0x00000008060a7211 */ /* 0x000fc800078010ff */
[----:B------:R-:W-:-:S05]  /*1b3d0*/  LEA.HI.X R11, R6, R9, R5, 0x2, P0 ;  /* 0x00000009060b7211 */ /* 0x000fca00000f1405 */
[----:B------:R0:W5:Y:S04]  /*1b3e0*/  LDG.E R5, desc[UR36][R10.64] ;  /* 0x000000240a057981 */ /* 0x000168000c1e1900 */
.L_x_700:
        /* <DEDUP_REMOVED lines=9> */
.L_x_813:
[----:B------:R-:W1:Y:S02]  /*1b480*/  S2R R10, SR_TID.X ;  /* 0x00000000000a7919 */ /* 0x000e640000002100 */
[----:B-1----:R-:W-:-:S04]  /*1b490*/  LOP3.LUT R10, R10, 0x7f, RZ, 0xc0, !PT ;  /* 0x0000007f0a0a7812 */ /* 0x002fc800078ec0ff */
[----:B------:R-:W-:-:S13]  /*1b4a0*/  ISETP.NE.AND P0, PT, R10, RZ, PT ;  /* 0x000000ff0a00720c */ /* 0x000fda0003f05270 */
[----:B------:R-:W-:Y:S05]  /*1b4b0*/  @P0 BRA `(.L_x_702) ;  /* 0x00000000001c0947 */ /* 0x000fea0003800000 */
[----:B------:R-:W1:Y:S01]  /*1b4c0*/  S2R R10, SR_TID.X ;  /* 0x00000000000a7919 */ /* 0x000e620000002100 */
[----:B0-----:R-:W-:-:S04]  /*1b4d0*/  MOV R7, 0xc000 ;  /* 0x0000c00000077802 */ /* 0x001fc80000000f00 */
[----:B------:R2:W-:Y:S01]  /*1b4e0*/  SYNCS.ARRIVE.TRANS64 RZ, [R6+URZ+0x34830], R7 ;  /* 0x0348300706ff79a7 */ /* 0x0005e2000800003f */
[----:B-1----:R-:W-:-:S04]  /*1b4f0*/  LOP3.LUT R10, R10, 0x1f, RZ, 0xc0, !PT ;  /* 0x0000001f0a0a7812 */ /* 0x002fc800078ec0ff */
[----:B------:R-:W-:-:S13]  /*1b500*/  ISETP.NE.AND P1, PT, R10, RZ, PT ;  /* 0x000000ff0a00720c */ /* 0x000fda0003f25270 */
[----:B--2---:R-:W-:Y:S05]  /*1b510*/  @!P1 BRA `(.L_x_702) ;  /* 0x0000000000049947 */ /* 0x004fea0003800000 */
[----:B------:R-:W-:Y:S01]  /*1b520*/  BPT.TRAP 0x1 ;  /* 0x000000040000795c */ /* 0x000fe20000300000 */
.L_x_702:
        /* <DEDUP_REMOVED lines=34> */
.L_x_699:
        /* <DEDUP_REMOVED lines=39> */
[----:B--2---:R-:W-:-:S04]  /*1b9c0*/  IADD3 R11, R11, 0x1, RZ ;  /* 0x000000010b0b7810 */ /* 0x004fc80007ffe0ff */
[----:B------:R-:W-:Y:S01]  /*1b9d0*/  LEA.HI R2, R11, R11, RZ, 0x1 ;  /* 0x0000000b0b027211 */ /* 0x000fe200078f08ff */
[----:B------:R0:W-:Y:S03]  /*1b9e0*/  STL [R1+0x3c], R11 ;  /* 0x00003c0b01007387 */ /* 0x0001e60000100800 */
[----:B------:R-:W-:-:S05]  /*1b9f0*/  LOP3.LUT R2, R2, 0xfffffffe, RZ, 0xc0, !PT ;  /* 0xfffffffe02027812 */ /* 0x000fca00078ec0ff */
[----:B------:R-:W-:-:S05]  /*1ba00*/  IMAD.IADD R2, R11, 0x1, -R2 ;  /* 0x000000010b027824 */ /* 0x000fca00078e0a02 */
[----:B------:R-:W-:-:S04]  /*1ba10*/  SHF.L.U32 R2, R2, 0x1f, RZ ;  /* 0x0000001f02027819 */ /* 0x000fc800000006ff */
[----:B------:R-:W1:Y:S02]  /*1ba20*/  SYNCS.PHASECHK.TRANS64.TRYWAIT P0, [R7+URZ+0x34820], R2 ;  /* 0x03482002070075a7 */ /* 0x000e64000800017f */
[----:B01----:R-:W-:Y:S05]  /*1ba30*/  @!P0 BRA `(.L_x_704) ;  /* 0x0000003800648947 */ /* 0x003fea0003800000 */
.L_x_814:
[----:B------:R-:W-:Y:S05]  /*1ba40*/  BSYNC B0 ;  /* 0x0000000000007941 */ /* 0x000fea0003800000 */
.L_x_703:
        /* <DEDUP_REMOVED lines=8> */
[----:B------:R-:W-:-:S04]  /*1bad0*/  VIADDMNMX R14, R14, R2, 0xffffffff, !PT ;  /* 0xffffffff0e0e7446 */ /* 0x000fc80007800102 */
[C---:B------:R-:W-:Y:S01]  /*1bae0*/  IADD3 R2, R6.reuse, R14, RZ ;  /* 0x0000000e06027210 */ /* 0x040fe20007ffe0ff */
[----:B------:R-:W-:-:S03]  /*1baf0*/  VIADD R6, R6, 0xfffffffe ;  /* 0xfffffffe06067836 */ /* 0x000fc60000000000 */
[----:B------:R-:W-:-:S04]  /*1bb00*/  LOP3.LUT R2, R2, 0x1, RZ, 0xc0, !PT ;  /* 0x0000000102027812 */ /* 0x000fc800078ec0ff */
[----:B------:R-:W-:-:S13]  /*1bb10*/  ISETP.NE.U32.AND P0, PT, R2, 0x1, PT ;  /* 0x000000010200780c */ /* 0x000fda0003f05070 */
[----:B------:R-:W-:Y:S05]  /*1bb20*/  @P0 BRA `(.L_x_708) ;  /* 0x00000008001c0947 */ /* 0x000fea0003800000 */
[----:B------:R-:W2:Y:S04]  /*1bb30*/  LDL R10, [R1] ;  /* 0x00000000010a7983 */ /* 0x000ea80000100800 */
[----:B------:R-:W3:Y:S01]  /*1bb40*/  LDL R7, [R1+0xc] ;  /* 0x00000c0001077983 */ /* 0x000ee20000100800 */
[----:B------:R-:W-:Y:S01]  /*1bb50*/  BSSY B2, `(.L_x_709) ;  /* 0x0000080000027945 */ /* 0x000fe20003800000 */
[----:B--2---:R-:W-:-:S04]  /*1bb60*/  IADD3 R13, R10, 0x1, RZ ;  /* 0x000000010a0d7810 */ /* 0x004fc80007ffe0ff */
        /* <DEDUP_REMOVED lines=10> */
[----:B------:R-:W-:Y:S01]  /*1bc10*/  MOV R2, R6 ;  /* 0x0000000600027202 */ /* 0x000fe20000000f00 */
[----:B------:R-:W-:Y:S02]  /*1bc20*/  ULDC.64 UR4, c[0x0][0x408] ;  /* 0x0001020000047ab9 */ /* 0x000fe40000000a00 */
[----:B------:R-:W-:-:S04]  /*1bc30*/  IMAD R7, R12, UR4, RZ ;  /* 0x000000040c077c24 */ /* 0x000fc8000f8e02ff */
[----:B------:R-:W-:Y:S01]  /*1bc40*/  IMAD R7, R0, UR5, R7 ;  /* 0x0000000500077c24 */ /* 0x000fe2000f8e0207 */
[----:B0-----:R-:W-:-:S13]  /*1bc50*/  ISETP.NE.AND P0, PT, R17, 0x1, PT ;  /* 0x000000011100780c */ /* 0x001fda0003f05270 */
[----:B------:R-:W0:Y:S02]  /*1bc60*/  @P0 LDC.64 R10, c[0x0][0x420] ;  /* 0x00010800ff0a0b82 */ /* 0x000e240000000a00 */
[----:B0-----:R-:W-:-:S05]  /*1bc70*/  @P0 IMAD.HI.U32 R10, R6, R10, RZ ;  /* 0x0000000a060a0227 */ /* 0x001fca00078e00ff */
[----:B------:R-:W-:-:S04]  /*1bc80*/  @P0 SHF.R.U32.HI R2, RZ, R11, R10 ;  /* 0x0000000bff020219 */ /* 0x000fc8000001160a */
[--C-:B------:R-:W-:Y:S01]  /*1bc90*/  SHF.R.S32.HI R11, RZ, 0x1f, R2.reuse ;  /* 0x0000001fff0b7819 */ /* 0x100fe20000011402 */
[--C-:B------:R-:W-:Y:S02]  /*1bca0*/  IMAD.MOV.U32 R10, RZ, RZ, R2.reuse ;  /* 0x000000ffff0a7224 */ /* 0x100fe400078e0002 */
[----:B------:R-:W-:Y:S02]  /*1bcb0*/  IMAD.MOV R2, RZ, RZ, -R2 ;  /* 0x000000ffff027224 */ /* 0x000fe400078e0a02 */
[----:B------:R-:W-:-:S04]  /*1bcc0*/  IMAD.WIDE.U32 R10, R0, UR4, R10 ;  /* 0x00000004000a7c25 */ /* 0x000fc8000f8e000a */
[----:B------:R-:W-:Y:S01]  /*1bcd0*/  IMAD R6, R17, R2, R6 ;  /* 0x0000000211067224 */ /* 0x000fe200078e0206 */
[----:B------:R-:W-:Y:S02]  /*1bce0*/  IADD3 R7, R7, R11, RZ ;  /* 0x0000000b07077210 */ /* 0x000fe40007ffe0ff */
[----:B------:R-:W-:-:S04]  /*1bcf0*/  LEA R8, P0, R10, R8, 0x2 ;  /* 0x000000080a087211 */ /* 0x000fc800078010ff */
[----:B------:R-:W-:-:S05]  /*1bd00*/  LEA.HI.X R9, R10, R9, R7, 0x2, P0 ;  /* 0x000000090a097211 */ /* 0x000fca00000f1407 */
[----:B------:R0:W5:Y:S04]  /*1bd10*/  LDG.E R2, desc[UR36][R8.64] ;  /* 0x0000002408027981 */ /* 0x000168000c1e1900 */
.L_x_711:
[----:B0-----:R-:W0:Y:S01]  /*1bd20*/  S2R R8, SR_CgaCtaId ;  /* 0x0000000000087919 */ /* 0x001e220000008800 */
[----:B------:R-:W-:-:S04]  /*1bd30*/  MOV R7, 0x400 ;  /* 0x0000040000077802 */ /* 0x000fc80000000f00 */
[----:B0-----:R-:W-:Y:S02]  /*1bd40*/  LEA R7, R8, R7, 0x18 ;  /* 0x0000000708077211 */ /* 0x001fe400078ec0ff */
[----:B------:R-:W-:Y:S02]  /*1bd50*/  SHF.L.U32 R8, R15, 0x1f, RZ ;  /* 0x0000001f0f087819 */ /* 0x000fe400000006ff */
[----:B------:R-:W-:-:S04]  /*1bd60*/  LEA R7, R13, R7, 0x3 ;  /* 0x000000070d077211 */ /* 0x000fc800078e18ff */
[----:B------:R-:W0:Y:S02]  /*1bd70*/  SYNCS.PHASECHK.TRANS64.TRYWAIT P0, [R7+URZ+0x34840], R8 ;  /* 0x03484008070075a7 */ /* 0x000e24000800017f */
[----:B0-----:R-:W-:Y:S05]  /*1bd80*/  @!P0 BRA `(.L_x_712) ;  /* 0x0000003400b08947 */ /* 0x001fea0003800000 */
.L_x_815:
        /* <DEDUP_REMOVED lines=11> */
.L_x_713:
[----:B------:R-:W2:Y:S04]  /*1be40*/  LDL R17, [R1+0x8] ;  /* 0x0000080001117983 */ /* 0x000ea80000100800 */
[----:B0-----:R-:W3:Y:S01]  /*1be50*/  LDL.LU R8, [R1+0xc] ;  /* 0x00000c0001087983 */ /* 0x001ee20000300800 */
        /* <DEDUP_REMOVED lines=16> */
[----:B------:R-:W-:Y:S02]  /*1bf60*/  UIADD3 UR15, UR8, 0x20400, URZ ;  /* 0x00020400080f7890 */ /* 0x000fe4000fffe03f */
[----:B------:R-:W-:Y:S01]  /*1bf70*/  UIADD3 UR16, UR8, 0x24400, URZ ;  /* 0x0002440008107890 */ /* 0x000fe2000fffe03f */
[----:B------:R-:W-:Y:S02]  /*1bf80*/  UMOV UR18, 0x40 ;  /* 0x0000004000127882 */ /* 0x000fe40000000000 */
[----:B------:R-:W-:Y:S01]  /*1bf90*/  UMOV UR8, UR14 ;  /* 0x0000000e00087c82 */ /* 0x000fe20008000000 */
[----:B------:R-:W-:Y:S01]  /*1bfa0*/  UMOV UR17, 0x80 ;  /* 0x0000008000117882 */ /* 0x000fe20000000000 */
[----:B--2---:R-:W-:-:S13]  /*1bfb0*/  R2UR UR5, R17 ;  /* 0x00000000110572ca */ /* 0x004fda00000e0000 */
[----:B------:R-:W-:Y:S02]  /*1bfc0*/  ULEA UR11, UR11, UR5, 0x7 ;  /* 0x000000050b0b7291 */ /* 0x000fe4000f8e383f */
[----:B------:R-:W-:Y:S01]  /*1bfd0*/  UIADD3.X UR5, URZ, UR39, URZ, UP0, !UPT ;  /* 0x000000273f057290 */ /* 0x000fe200087fe43f */
[----:B---3--:R-:W-:Y:S02]  /*1bfe0*/  SHF.L.U32 R8, R8, 0x1f, RZ ;  /* 0x0000001f08087819 */ /* 0x008fe400000006ff */
[----:B----4-:R-:W-:-:S06]  /*1bff0*/  LEA R7, R9, R10, 0x3 ;  /* 0x0000000a09077211 */ /* 0x010fcc00078e18ff */
        /* <DEDUP_REMOVED lines=9> */
.L_x_816:
[----:B------:R-:W2:Y:S01]  /*1c090*/  LDL R9, [R1+0x28] ;  /* 0x0000280001097983 */ /* 0x000ea20000100800 */
[----:B------:R-:W1:Y:S02]  /*1c0a0*/  S2R R10, SR_TID.X ;  /* 0x00000000000a7919 */ /* 0x000e640000002100 */
[----:B-1----:R-:W-:-:S04]  /*1c0b0*/  LOP3.LUT R10, R10, 0x7f, RZ, 0xc0, !PT ;  /* 0x0000007f0a0a7812 */ /* 0x002fc800078ec0ff */
[----:B------:R-:W-:-:S13]  /*1c0c0*/  ISETP.NE.AND P0, PT, R10, RZ, PT ;  /* 0x000000ff0a00720c */ /* 0x000fda0003f05270 */
[----:B0-----:R-:W-:-:S04]  /*1c0d0*/  @!P0 IMAD.MOV.U32 R8, RZ, RZ, 0x8000 ;  /* 0x00008000ff088424 */ /* 0x001fc800078e00ff */
[----:B------:R2:W-:Y:S02]  /*1c0e0*/  @!P0 SYNCS.ARRIVE.TRANS64 RZ, [R7+URZ+0x34850], R8 ;  /* 0x0348500807ff89a7 */ /* 0x0005e4000800003f */
[----:B--2---:R-:W-:-:S04]  /*1c0f0*/  PRMT R8, R9, 0x9910, RZ ;  /* 0x0000991009087816 */ /* 0x004fc800000000ff */
[----:B------:R-:W-:-:S13]  /*1c100*/  ISETP.NE.AND P0, PT, R8, 0x2, PT ;  /* 0x000000020800780c */ /* 0x000fda0003f05270 */
[----:B------:R-:W-:Y:S05]  /*1c110*/  @P0 BRA `(.L_x_715) ;  /* 0x0000000000040947 */ /* 0x000fea0003800000 */
[----:B------:R-:W-:Y:S01]  /*1c120*/  BPT.TRAP 0x1 ;  /* 0x000000040000795c */ /* 0x000fe20000300000 */
.L_x_715:
[----:B------:R-:W2:Y:S02]  /*1c130*/  LDL R8, [R1+0x18] ;  /* 0x0000180001087983 */ /* 0x000ea40000100800 */
[----:B--2---:R-:W-:-:S13]  /*1c140*/  LOP3.LUT P0, RZ, R8, 0x40, RZ, 0xc0, !PT ;  /* 0x0000004008ff7812 */ /* 0x004fda000780c0ff */
[----:B------:R-:W-:Y:S05]  /*1c150*/  @P0 BRA `(.L_x_716) ;  /* 0x0000000000040947 */ /* 0x000fea0003800000 */
[----:B------:R-:W-:Y:S01]  /*1c160*/  BPT.TRAP 0x1 ;  /* 0x000000040000795c */ /* 0x000fe20000300000 */
.L_x_716:
[----:B------:R-:W2:Y:S01]  /*1c170*/  LDL.LU R17, [R1+0x10] ;  /* 0x0000100001117983 */ /* 0x000ea20000300800 */
[----:B------:R-:W-:-:S03]  /*1c180*/  MOV R10, 0x400 ;  /* 0x00000400000a7802 */ /* 0x000fc60000000f00 */
[----:B------:R-:W3:Y:S04]  /*1c190*/  LDL.LU R8, [R1] ;  /* 0x0000000001087983 */ /* 0x000ee80000300800 */
        /* <DEDUP_REMOVED lines=13> */
[----:B--2---:R-:W-:Y:S02]  /*1c270*/  R2UR UR11, R17 ;  /* 0x00000000110b72ca */ /* 0x004fe400000e0000 */
[----:B---3--:R-:W-:Y:S02]  /*1c280*/  LEA R8, R8, R10, 0xf ;  /* 0x0000000a08087211 */ /* 0x008fe400078e78ff */
[----:B----4-:R-:W-:-:S02]  /*1c290*/  R2UR UR5, R9 ;  /* 0x00000000090572ca */ /* 0x010fc400000e0000 */
[----:B------:R-:W-:-:S11]  /*1c2a0*/  R2UR UR6, R8 ;  /* 0x00000000080672ca */ /* 0x000fd600000e0000 */
[----:B------:R-:W-:Y:S02]  /*1c2b0*/  ULEA UR11, UR11, UR5, 0x7 ;  /* 0x000000050b0b7291 */ /* 0x000fe4000f8e383f */
        /* <DEDUP_REMOVED lines=9> */
.L_x_710:
[----:B------:R-:W-:Y:S05]  /*1c350*/  BSYNC B2 ;  /* 0x0000000000027941 */ /* 0x000fea0003800000 */
.L_x_709:
[----:B------:R-:W2:Y:S04]  /*1c360*/  LDL.LU R2, [R1+0x2c] ;  /* 0x00002c0001027983 */ /* 0x000ea80000300800 */
[----:B------:R0:W-:Y:S04]  /*1c370*/  STL [R1], R13 ;  /* 0x0000000d01007387 */ /* 0x0001e80000100800 */
[----:B------:R0:W-:Y:S02]  /*1c380*/  STL [R1+0xc], R15 ;  /* 0x00000c0f01007387 */ /* 0x0001e40000100800 */
[----:B0-2---:R-:W-:-:S07]  /*1c390*/  IADD3 R6, R2, -0x3, RZ ;  /* 0xfffffffd02067810 */ /* 0x005fce0007ffe0ff */
.L_x_708:
[----:B------:R-:W-:Y:S05]  /*1c3a0*/  BSYNC B1 ;  /* 0x0000000000017941 */ /* 0x000fea0003800000 */
.L_x_707:
[----:B------:R-:W-:-:S05]  /*1c3b0*/  IMAD.MOV R14, RZ, RZ, -R14 ;  /* 0x000000ffff0e7224 */ /* 0x000fca00078e0a0e */
[----:B------:R-:W-:-:S13]  /*1c3c0*/  ISETP.NE.AND P0, PT, R3, R14, PT ;  /* 0x0000000e0300720c */ /* 0x000fda0003f05270 */
[----:B------:R-:W-:Y:S05]  /*1c3d0*/  @!P0 BRA `(.L_x_706) ;  /* 0x0000001000248947 */ /* 0x000fea0003800000 */
[----:B------:R-:W-:-:S07]  /*1c3e0*/  MOV R10, R5 ;  /* 0x00000005000a7202 */ /* 0x000fce0000000f00 */
.L_x_733:
[----:B------:R-:W2:Y:S04]  /*1c3f0*/  LDL R3, [R1] ;  /* 0x0000000001037983 */ /* 0x000ea80000100800 */
[----:B------:R-:W3:Y:S01]  /*1c400*/  LDL R2, [R1+0xc] ;  /* 0x00000c0001027983 */ /* 0x000ee20000100800 */
[----:B------:R-:W-:Y:S05]  /*1c410*/  YIELD ;  /* 0x0000000000007946 */ /* 0x000fea0003800000 */
[----:B------:R-:W-:Y:S01]  /*1c420*/  BSSY B1, `(.L_x_717) ;  /* 0x0000080000017945 */ /* 0x000fe20003800000 */
[----:B--2---:R-:W-:-:S05]  /*1c430*/  VIADD R7, R3, 0x1 ;  /* 0x0000000103077836 */ /* 0x004fca0000000000 */
[----:B------:R-:W-:-:S04]  /*1c440*/  ISETP.NE.AND P0, PT, R7, 0x2, PT ;  /* 0x000000020700780c */ /* 0x000fc80003f05270 */
[----:B------:R-:W-:Y:S02]  /*1c450*/  SEL R8, RZ, 0x1, P0 ;  /* 0x00000001ff087807 */ /* 0x000fe40000000000 */
[----:B------:R-:W-:Y:S02]  /*1c460*/  SEL R7, R7, RZ, P0 ;  /* 0x000000ff07077207 */ /* 0x000fe40000000000 */
[----:B---3--:R-:W-:Y:S01]  /*1c470*/  LOP3.LUT R8, R2, R8, RZ, 0x3c, !PT ;  /* 0x0000000802087212 */ /* 0x008fe200078e3cff */
[----:B0-----:R-:W-:Y:S06]  /*1c480*/  @!P6 BRA `(.L_x_718) ;  /* 0x0000000400e4e947 */ /* 0x001fec0003800000 */
[----:B------:R-:W-:Y:S01]  /*1c490*/  ULDC.64 UR4, c[0x0][0x3f8] ;  /* 0x0000fe0000047ab9 */ /* 0x000fe20000000a00 */
[----:B------:R-:W-:Y:S02]  /*1c4a0*/  MOV R9, R6 ;  /* 0x0000000600097202 */ /* 0x000fe40000000f00 */
[----:B------:R-:W-:-:S04]  /*1c4b0*/  ISETP.NE.U32.AND P0, PT, RZ, UR4, PT ;  /* 0x00000004ff007c0c */ /* 0x000fc8000bf05070 */
[----:B------:R-:W-:-:S13]  /*1c4c0*/  ISETP.NE.AND.EX P0, PT, RZ, UR5, PT, P0 ;  /* 0x00000005ff007c0c */ /* 0x000fda000bf05300 */
[----:B------:R-:W-:Y:S05]  /*1c4d0*/  @!P0 BRA `(.L_x_719) ;  /* 0x0000000000448947 */ /* 0x000fea0003800000 */
[----:B------:R-:W0:Y:S01]  /*1c4e0*/  LDC R10, c[0x0][0x41c] ;  /* 0x00010700ff0a7b82 */ /* 0x000e220000000800 */
[----:B------:R-:W-:Y:S01]  /*1c4f0*/  ULDC.64 UR6, c[0x0][0x408] ;  /* 0x0001020000067ab9 */ /* 0x000fe20000000a00 */
[----:B0-----:R-:W-:-:S13]  /*1c500*/  ISETP.NE.AND P0, PT, R10, 0x1, PT ;  /* 0x000000010a00780c */ /* 0x001fda0003f05270 */
[----:B------:R-:W0:Y:S02]  /*1c510*/  @P0 LDC.64 R2, c[0x0][0x420] ;  /* 0x00010800ff020b82 */ /* 0x000e240000000a00 */
[----:B0-----:R-:W-:-:S04]  /*1c520*/  @P0 IMAD.HI.U32 R9, R6, R2, RZ ;  /* 0x0000000206090227 */ /* 0x001fc800078e00ff */
[----:B------:R-:W-:Y:S01]  /*1c530*/  IMAD.MOV.U32 R2, RZ, RZ, R6 ;  /* 0x000000ffff027224 */ /* 0x000fe200078e0006 */
[----:B------:R-:W-:-:S04]  /*1c540*/  @P0 SHF.R.U32.HI R2, RZ, R3, R9 ;  /* 0x00000003ff020219 */ /* 0x000fc80000011609 */
[----:B------:R-:W-:Y:S02]  /*1c550*/  IADD3 R9, -R2, RZ, RZ ;  /* 0x000000ff02097210 */ /* 0x000fe40007ffe1ff */
[----:B------:R-:W-:-:S03]  /*1c560*/  SHF.R.S32.HI R3, RZ, 0x1f, R2 ;  /* 0x0000001fff037819 */ /* 0x000fc60000011402 */
[----:B------:R-:W-:Y:S02]  /*1c570*/  IMAD R9, R10, R9, R6 ;  /* 0x000000090a097224 */ /* 0x000fe400078e0206 */
[----:B------:R-:W-:Y:S02]  /*1c580*/  IMAD R10, R12, UR6, RZ ;  /* 0x000000060c0a7c24 */ /* 0x000fe4000f8e02ff */
[----:B------:R-:W-:-:S04]  /*1c590*/  IMAD.WIDE.U32 R2, R0, UR6, R2 ;  /* 0x0000000600027c25 */ /* 0x000fc8000f8e0002 */
[----:B------:R-:W-:-:S04]  /*1c5a0*/  IMAD R10, R0, UR7, R10 ;  /* 0x00000007000a7c24 */ /* 0x000fc8000f8e020a */
[----:B------:R-:W-:Y:S01]  /*1c5b0*/  IMAD.IADD R3, R10, 0x1, R3 ;  /* 0x000000010a037824 */ /* 0x000fe200078e0203 */
[----:B------:R-:W-:-:S04]  /*1c5c0*/  LEA R10, P0, R2, UR4, 0x2 ;  /* 0x00000004020a7c11 */ /* 0x000fc8000f8010ff */
[----:B------:R-:W-:-:S05]  /*1c5d0*/  LEA.HI.X R11, R2, UR5, R3, 0x2, P0 ;  /* 0x00000005020b7c11 */ /* 0x000fca00080f1403 */
[----:B------:R0:W5:Y:S04]  /*1c5e0*/  LDG.E R10, desc[UR36][R10.64] ;  /* 0x000000240a0a7981 */ /* 0x000168000c1e1900 */
.L_x_719:
[----:B------:R-:W1:Y:S01]  /*1c5f0*/  S2R R3, SR_CgaCtaId ;  /* 0x0000000000037919 */ /* 0x000e620000008800 */
[----:B------:R-:W-:-:S04]  /*1c600*/  MOV R2, 0x400 ;  /* 0x0000040000027802 */ /* 0x000fc80000000f00 */
[----:B-1----:R-:W-:Y:S02]  /*1c610*/  LEA R2, R3, R2, 0x18 ;  /* 0x0000000203027211 */ /* 0x002fe400078ec0ff */
[----:B------:R-:W-:Y:S02]  /*1c620*/  SHF.L.U32 R3, R8, 0x1f, RZ ;  /* 0x0000001f08037819 */ /* 0x000fe400000006ff */
[----:B------:R-:W-:-:S04]  /*1c630*/  LEA R2, R7, R2, 0x3 ;  /* 0x0000000207027211 */ /* 0x000fc800078e18ff */
[----:B------:R-:W1:Y:S02]  /*1c640*/  SYNCS.PHASECHK.TRANS64.TRYWAIT P0, [R2+URZ+0x34840], R3 ;  /* 0x03484003020075a7 */ /* 0x000e64000800017f */
[----:B-1----:R-:W-:Y:S05]  /*1c650*/  @!P0 BRA `(.L_x_720) ;  /* 0x0000002c00a48947 */ /* 0x002fea0003800000 */
.L_x_817:
        /* <DEDUP_REMOVED lines=11> */
.L_x_721:
        /* <DEDUP_REMOVED lines=37> */
.L_x_818:
        /* <DEDUP_REMOVED lines=10> */
.L_x_723:
[----:B------:R-:W2:Y:S02]  /*1ca00*/  LDL R3, [R1+0x18] ;  /* 0x0000180001037983 */ /* 0x000ea40000100800 */
[----:B--2---:R-:W-:-:S13]  /*1ca10*/  LOP3.LUT P0, RZ, R3, 0x40, RZ, 0xc0, !PT ;  /* 0x0000004003ff7812 */ /* 0x004fda000780c0ff */
[----:B------:R-:W-:Y:S05]  /*1ca20*/  @P0 BRA `(.L_x_724) ;  /* 0x0000000000040947 */ /* 0x000fea0003800000 */
[----:B------:R-:W-:Y:S01]  /*1ca30*/  BPT.TRAP 0x1 ;  /* 0x000000040000795c */ /* 0x000fe20000300000 */
.L_x_724:
        /* <DEDUP_REMOVED lines=30> */
.L_x_718:
[----:B------:R-:W-:Y:S05]  /*1cc20*/  BSYNC B1 ;  /* 0x0000000000017941 */ /* 0x000fea0003800000 */
.L_x_717:
[----:B------:R-:W-:Y:S01]  /*1cc30*/  IADD3 R3, R7, 0x1, RZ ;  /* 0x0000000107037810 */ /* 0x000fe20007ffe0ff */
[----:B------:R-:W-:Y:S03]  /*1cc40*/  BSSY B1, `(.L_x_725) ;  /* 0x000007f000017945 */ /* 0x000fe60003800000 */
        /* <DEDUP_REMOVED lines=24> */
[----:B------:R-:W-:-:S05]  /*1cdd0*/  IMAD.WIDE.U32 R2, R0, UR6, R2 ;  /* 0x0000000600027c25 */ /* 0x000fca000f8e0002 */
[----:B------:R-:W-:Y:S02]  /*1cde0*/  IADD3 R3, R10, R3, RZ ;  /* 0x000000030a037210 */ /* 0x000fe40007ffe0ff */
[----:B------:R-:W-:-:S04]  /*1cdf0*/  LEA R10, P0, R2, UR4, 0x2 ;  /* 0x00000004020a7c11 */ /* 0x000fc8000f8010ff */
[----:B------:R-:W-:-:S05]  /*1ce00*/  LEA.HI.X R11, R2, UR5, R3, 0x2, P0 ;  /* 0x00000005020b7c11 */ /* 0x000fca00080f1403 */
[----:B------:R1:W5:Y:S04]  /*1ce10*/  LDG.E R10, desc[UR36][R10.64] ;  /* 0x000000240a0a7981 */ /* 0x000368000c1e1900 */
.L_x_727:
[----:B------:R-:W2:Y:S01]  /*1ce20*/  S2R R3, SR_CgaCtaId ;  /* 0x0000000000037919 */ /* 0x000ea20000008800 */
[----:B------:R-:W-:-:S04]  /*1ce30*/  MOV R2, 0x400 ;  /* 0x0000040000027802 */ /* 0x000fc80000000f00 */
[----:B--2---:R-:W-:Y:S02]  /*1ce40*/  LEA R2, R3, R2, 0x18 ;  /* 0x0000000203027211 */ /* 0x004fe400078ec0ff */
[----:B------:R-:W-:-:S03]  /*1ce50*/  SHF.L.U32 R3, R13, 0x1f, RZ ;  /* 0x0000001f0d037819 */ /* 0x000fc600000006ff */
[----:B------:R-:W-:-:S04]  /*1ce60*/  IMAD R2, R14, 0x8, R2 ;  /* 0x000000080e027824 */ /* 0x000fc800078e0202 */
[----:B------:R-:W2:Y:S02]  /*1ce70*/  SYNCS.PHASECHK.TRANS64.TRYWAIT P0, [R2+URZ+0x34840], R3 ;  /* 0x03484003020075a7 */ /* 0x000ea4000800017f */
[----:B--2---:R-:W-:Y:S05]  /*1ce80*/  @!P0 BRA `(.L_x_728) ;  /* 0x0000002400c08947 */ /* 0x004fea0003800000 */
.L_x_819:
        /* <DEDUP_REMOVED lines=11> */
.L_x_729:
[----:B0-----:R-:W3:Y:S04]  /*1cf40*/  LDL R14, [R1] ;  /* 0x00000000010e7983 */ /* 0x001ee80000100800 */
[----:B------:R-:W4:Y:S01]  /*1cf50*/  LDL R13, [R1+0x8] ;  /* 0x00000800010d7983 */ /* 0x000f220000100800 */
[----:B--2---:R-:W-:Y:S01]  /*1cf60*/  MOV R3, 0x400 ;  /* 0x0000040000037802 */ /* 0x004fe20000000f00 */
[----:B------:R-:W-:Y:S01]  /*1cf70*/  UIADD3 UR4, UP0, UR38, 0x370, URZ ;  /* 0x0000037026047890 */ /* 0x000fe2000ff1e03f */
[----:B------:R-:W-:Y:S01]  /*1cf80*/  R2UR UR9, R2 ;  /* 0x00000000020972ca */ /* 0x000fe200000e0000 */
[----:B------:R-:W0:Y:S01]  /*1cf90*/  S2R R11, SR_CgaCtaId ;  /* 0x00000000000b7919 */ /* 0x000e220000008800 */
[----:B------:R-:W-:Y:S01]  /*1cfa0*/  R2UR UR11, R9 ;  /* 0x00000000090b72ca */ /* 0x000fe200000e0000 */
[----:B------:R-:W-:Y:S01]  /*1cfb0*/  UMOV UR10, URZ ;  /* 0x0000003f000a7c82 */ /* 0x000fe20008000000 */
[----:B------:R-:W-:Y:S01]  /*1cfc0*/  R2UR UR12, R4 ;  /* 0x00000000040c72ca */ /* 0x000fe200000e0000 */
[----:B------:R-:W-:Y:S01]  /*1cfd0*/  UMOV UR6, 0x0 ;  /* 0x0000000000067882 */ /* 0x000fe20000000000 */
[----:B-----5:R-:W-:Y:S01]  /*1cfe0*/  R2UR UR13, R10 ;  /* 0x000000000a0d72ca */ /* 0x020fe200000e0000 */
[----:B------:R-:W-:Y:S01]  /*1cff0*/  UMOV UR7, 0x14f00000 ;  /* 0x14f0000000077882 */ /* 0x000fe20000000000 */
[----:B------:R-:W-:Y:S01]  /*1d000*/  UMOV UR18, 0x40 ;  /* 0x0000004000127882 */ /* 0x000fe20000000000 */
[----:B------:R-:W-:Y:S01]  /*1d010*/  UMOV UR17, 0x80 ;  /* 0x0000008000117882 */ /* 0x000fe20000000000 */
[----:B------:R-:W-:-:S03]  /*1d020*/  SHF.L.U32 R8, R8, 0x1f, RZ ;  /* 0x0000001f08087819 */ /* 0x000fc600000006ff */
[----:B------:R-:W-:Y:S01]  /*1d030*/  UIADD3 UR9, UR9, 0x34830, URZ ;  /* 0x0003483009097890 */ /* 0x000fe2000fffe03f */
[----:B0-----:R-:W-:-:S05]  /*1d040*/  LEA R3, R11, R3, 0x18 ;  /* 0x000000030b037211 */ /* 0x001fca00078ec0ff */
[----:B---3--:R-:W-:Y:S01]  /*1d050*/  IMAD R2, R14, 0xc000, R3 ;  /* 0x0000c0000e027824 */ /* 0x008fe200078e0203 */
[----:B----4-:R-:W-:-:S04]  /*1d060*/  R2UR UR5, R13 ;  /* 0x000000000d0572ca */ /* 0x010fc800000e0000 */
[----:B------:R-:W-:Y:S01]  /*1d070*/  R2UR UR8, R2 ;  /* 0x00000000020872ca */ /* 0x000fe200000e0000 */
[----:B------:R-:W-:-:S08]  /*1d080*/  IMAD R2, R7, 0x8, R3 ;  /* 0x0000000807027824 */ /* 0x000fd000078e0203 */
[----:B------:R-:W-:-:S04]  /*1d090*/  ULEA UR11, UR11, UR5, 0x7 ;  /* 0x000000050b0b7291 */ /* 0x000fc8000f8e383f */
[----:B------:R-:W-:Y:S02]  /*1d0a0*/  UIADD3 UR14, UR8, 0x1c400, URZ ;  /* 0x0001c400080e7890 */ /* 0x000fe4000fffe03f */
[----:B------:R-:W-:Y:S02]  /*1d0b0*/  UIADD3.X UR5, URZ, UR39, URZ, UP0, !UPT ;  /* 0x000000273f057290 */ /* 0x000fe400087fe43f */
[----:B------:R-:W-:Y:S02]  /*1d0c0*/  UIADD3 UR15, UR8, 0x20400, URZ ;  /* 0x00020400080f7890 */ /* 0x000fe4000fffe03f */
[----:B------:R-:W-:-:S03]  /*1d0d0*/  UIADD3 UR16, UR8, 0x24400, URZ ;  /* 0x0002440008107890 */ /* 0x000fc6000fffe03f */
[----:B------:R-:W-:Y:S02]  /*1d0e0*/  UMOV UR8, UR14 ;  /* 0x0000000e00087c82 */ /* 0x000fe40008000000 */
[----:B------:R0:W-:Y:S02]  /*1d0f0*/  UTMALDG.4D [UR8], [UR4], desc[UR6] ;  /* 0x00000608040075b4 */ /* 0x0001e40008019000 */
        /* <DEDUP_REMOVED lines=8> */
.L_x_820:
[----:B------:R-:W2:Y:S01]  /*1d180*/  LDL R11, [R1+0x28] ;  /* 0x00002800010b7983 */ /* 0x000ea20000100800 */
[----:B------:R-:W1:Y:S02]  /*1d190*/  S2R R3, SR_TID.X ;  /* 0x0000000000037919 */ /* 0x000e640000002100 */
[----:B-1----:R-:W-:-:S04]  /*1d1a0*/  LOP3.LUT R3, R3, 0x7f, RZ, 0xc0, !PT ;  /* 0x0000007f03037812 */ /* 0x002fc800078ec0ff */
[----:B------:R-:W-:-:S13]  /*1d1b0*/  ISETP.NE.AND P0, PT, R3, RZ, PT ;  /* 0x000000ff0300720c */ /* 0x000fda0003f05270 */
[----:B------:R-:W-:-:S04]  /*1d1c0*/  @!P0 MOV R3, 0x8000 ;  /* 0x0000800000038802 */ /* 0x000fc80000000f00 */
[----:B------:R2:W-:Y:S02]  /*1d1d0*/  @!P0 SYNCS.ARRIVE.TRANS64 RZ, [R2+URZ+0x34850], R3 ;  /* 0x0348500302ff89a7 */ /* 0x0005e4000800003f */
[----:B--2---:R-:W-:-:S04]  /*1d1e0*/  PRMT R3, R11, 0x9910, RZ ;  /* 0x000099100b037816 */ /* 0x004fc800000000ff */
[----:B------:R-:W-:-:S13]  /*1d1f0*/  ISETP.NE.AND P0, PT, R3, 0x2, PT ;  /* 0x000000020300780c */ /* 0x000fda0003f05270 */
[----:B------:R-:W-:Y:S05]  /*1d200*/  @P0 BRA `(.L_x_731) ;  /* 0x0000000000040947 */ /* 0x000fea0003800000 */
[----:B------:R-:W-:Y:S01]  /*1d210*/  BPT.TRAP 0x1 ;  /* 0x000000040000795c */ /* 0x000fe20000300000 */
.L_x_731:
[----:B------:R-:W2:Y:S02]  /*1d220*/  LDL R3, [R1+0x18] ;  /* 0x0000180001037983 */ /* 0x000ea40000100800 */
[----:B--2---:R-:W-:-:S13]  /*1d230*/  LOP3.LUT P0, RZ, R3, 0x40, RZ, 0xc0, !PT ;  /* 0x0000004003ff7812 */ /* 0x004fda000780c0ff */
[----:B------:R-:W-:Y:S05]  /*1d240*/  @P0 BRA `(.L_x_732) ;  /* 0x0000000000040947 */ /* 0x000fea0003800000 */
[----:B------:R-:W-:Y:S01]  /*1d250*/  BPT.TRAP 0x1 ;  /* 0x000000040000795c */ /* 0x000fe20000300000 */
.L_x_732:
[----:B------:R-:W2:Y:S01]  /*1d260*/  LDL.LU R13, [R1+0x10] ;  /* 0x00001000010d7983 */ /* 0x000ea20000300800 */
[----:B0-----:R-:W-:-:S03]  /*1d270*/  MOV R8, 0x400 ;  /* 0x0000040000087802 */ /* 0x001fc60000000f00 */
[----:B------:R-:W3:Y:S01]  /*1d280*/  LDL R3, [R1+0x8] ;  /* 0x0000080001037983 */ /* 0x000ee20000100800 */
        /* <DEDUP_REMOVED lines=16> */
[----:B------:R-:W-:Y:S02]  /*1d390*/  MOV R5, R10 ;  /* 0x0000000a00057202 */ /* 0x000fe40000000f00 */
        /* <DEDUP_REMOVED lines=9> */
.L_x_726:
[----:B------:R-:W-:Y:S05]  /*1d430*/  BSYNC B1 ;  /* 0x0000000000017941 */ /* 0x000fea0003800000 */
.L_x_725:
[C---:B------:R-:W-:Y:S01]  /*1d440*/  ISETP.GT.AND P0, PT, R6.reuse, 0x1, PT ;  /* 0x000000010600780c */ /* 0x040fe20003f04270 */
[----:B------:R-:W-:-:S12]  /*1d450*/  VIADD R6, R6, 0xfffffffe ;  /* 0xfffffffe06067836 */ /* 0x000fd80000000000 */
[----:B------:R-:W-:Y:S05]  /*1d460*/  @P0 BRA `(.L_x_733) ;  /* 0xffffffec00e00947 */ /* 0x000fea000383ffff */
.L_x_706:
[----:B------:R-:W-:Y:S05]  /*1d470*/  BSYNC B0 ;  /* 0x0000000000007941 */ /* 0x000fea0003800000 */
.L_x_705:
[----:B------:R-:W1:Y:S01]  /*1d480*/  S2R R2, SR_TID.X ;  /* 0x0000000000027919 */ /* 0x000e620000002100 */
[----:B------:R-:W-:Y:S01]  /*1d490*/  BSSY B0, `(.L_x_734) ;  /* 0x0000010000007945 */ /* 0x000fe20003800000 */
[----:B-1----:R-:W-:-:S04]  /*1d4a0*/  LOP3.LUT R2, R2, 0x1f, RZ, 0xc0, !PT ;  /* 0x0000001f02027812 */ /* 0x002fc800078ec0ff */
[----:B------:R-:W-:-:S13]  /*1d4b0*/  ISETP.NE.AND P0, PT, R2, RZ, PT ;  /* 0x000000ff0200720c */ /* 0x000fda0003f05270 */
[----:B------:R-:W-:Y:S05]  /*1d4c0*/  @P0 BRA `(.L_x_735) ;  /* 0x0000000000300947 */ /* 0x000fea0003800000 */
[----:B------:R-:W1:Y:S01]  /*1d4d0*/  S2R R3, SR_LANEID ;  /* 0x0000000000037919 */ /* 0x000e620000000000 */
[----:B------:R-:W-:Y:S02]  /*1d4e0*/  VOTEU.ANY UR4, UPT, PT ;  /* 0x0000000000047886 */ /* 0x000fe400038e0100 */
[----:B------:R-:W1:Y:S08]  /*1d4f0*/  FLO.U32 R0, UR4 ;  /* 0x0000000400007d00 */ /* 0x000e7000080e0000 */
[----:B------:R-:W2:Y:S01]  /*1d500*/  POPC R7, UR4 ;  /* 0x0000000400077d09 */ /* 0x000ea20008000000 */
[----:B-1----:R-:W-:-:S02]  /*1d510*/  ISETP.EQ.U32.AND P0, PT, R0, R3, PT ;  /* 0x000000030000720c */ /* 0x002fc40003f02070 */
[----:B------:R-:W2:Y:S11]  /*1d520*/  LDC.64 R2, c[0x0][0xc38] ;  /* 0x00030e00ff027b82 */ /* 0x000eb60000000a00 */
[----:B--2---:R-:W2:Y:S01]  /*1d530*/  @P0 ATOMG.E.ADD.STRONG.GPU PT, R3, desc[UR36][R2.64], R7 ;  /* 0x00000007020309a8 */ /* 0x004ea200081ee1e4 */
[----:B------:R-:W1:Y:S02]  /*1d540*/  S2R R6, SR_LTMASK ;  /* 0x0000000000067919 */ /* 0x000e640000003900 */
[----:B-1----:R-:W-:-:S04]  /*1d550*/  LOP3.LUT R6, R6, UR4, RZ, 0xc0, !PT ;  /* 0x0000000406067c12 */ /* 0x002fc8000f8ec0ff */
[----:B------:R-:W1:Y:S01]  /*1d560*/  POPC R9, R6 ;  /* 0x0000000600097309 */ /* 0x000e620000000000 */
[----:B--2---:R-:W1:Y:S02]  /*1d570*/  SHFL.IDX PT, R0, R3, R0, 0x1f ;  /* 0x00001f0003007589 */ /* 0x004e6400000e0000 */
[----:B-1----:R-:W-:-:S07]  /*1d580*/  IADD3 R16, R0, UR40, R9 ;  /* 0x0000002800107c10 */ /* 0x002fce000fffe009 */
.L_x_735:
[----:B------:R-:W-:Y:S05]  /*1d590*/  BSYNC B0 ;  /* 0x0000000000007941 */ /* 0x000fea0003800000 */
.L_x_734:
[----:B------:R-:W-:Y:S04]  /*1d5a0*/  BSSY B0, `(.L_x_736) ;  /* 0x0000035000007945 */ /* 0x000fe80003800000 */
[----:B------:R-:W-:Y:S05]  /*1d5b0*/  @!P6 BRA `(.L_x_737) ;  /* 0x0000000000cce947 */ /* 0x000fea0003800000 */
[----:B------:R-:W2:Y:S01]  /*1d5c0*/  LDL R0, [R1] ;  /* 0x0000000001007983 */ /* 0x000ea20000100800 */
[----:B------:R-:W-:-:S03]  /*1d5d0*/  MOV R3, 0x400 ;  /* 0x0000040000037802 */ /* 0x000fc60000000f00 */
[----:B------:R-:W3:Y:S01]  /*1d5e0*/  LDL R2, [R1+0xc] ;  /* 0x00000c0001027983 */ /* 0x000ee20000100800 */
[----:B------:R-:W1:Y:S02]  /*1d5f0*/  S2R R6, SR_CgaCtaId ;  /* 0x0000000000067919 */ /* 0x000e640000008800 */
[----:B-1----:R-:W-:-:S04]  /*1d600*/  LEA R3, R6, R3, 0x18 ;  /* 0x0000000306037211 */ /* 0x002fc800078ec0ff */
[----:B--2---:R-:W-:Y:S02]  /*1d610*/  LEA R0, R0, R3, 0x3 ;  /* 0x0000000300007211 */ /* 0x004fe400078e18ff */
[----:B---3--:R-:W-:-:S04]  /*1d620*/  SHF.L.U32 R3, R2, 0x1f, RZ ;  /* 0x0000001f02037819 */ /* 0x008fc800000006ff */
[----:B------:R-:W1:Y:S02]  /*1d630*/  SYNCS.PHASECHK.TRANS64.TRYWAIT P0, [R0+URZ+0x34860], R3 ;  /* 0x03486003000075a7 */ /* 0x000e64000800017f */
[----:B-1----:R-:W-:Y:S05]  /*1d640*/  @!P0 BRA `(.L_x_738) ;  /* 0x0000001c00f88947 */ /* 0x002fea0003800000 */
.L_x_821:
[----:B------:R-:W2:Y:S01]  /*1d650*/  LDL R2, [R1+0x28] ;  /* 0x0000280001027983 */ /* 0x000ea20000100800 */
[----:B------:R-:W3:Y:S02]  /*1d660*/  S2R R6, SR_TID.X ;  /* 0x0000000000067919 */ /* 0x000ee40000002100 */
[----:B---3--:R-:W-:-:S04]  /*1d670*/  LOP3.LUT R6, R6, 0x7f, RZ, 0xc0, !PT ;  /* 0x0000007f06067812 */ /* 0x008fc800078ec0ff */
[----:B------:R-:W-:-:S13]  /*1d680*/  ISETP.NE.AND P0, PT, R6, RZ, PT ;  /* 0x000000ff0600720c */ /* 0x000fda0003f05270 */
[----:B-1----:R-:W-:-:S04]  /*1d690*/  @!P0 IMAD.MOV.U32 R3, RZ, RZ, 0x8000 ;  /* 0x00008000ff038424 */ /* 0x002fc800078e00ff */
[----:B------:R1:W-:Y:S01]  /*1d6a0*/  @!P0 SYNCS.ARRIVE.TRANS64 RZ, [R0+URZ+0x34850], R3 ;  /* 0x0348500300ff89a7 */ /* 0x0003e2000800003f */
[----:B--2---:R-:W-:-:S04]  /*1d6b0*/  PRMT R2, R2, 0x9910, RZ ;  /* 0x0000991002027816 */ /* 0x004fc800000000ff */
[----:B------:R-:W-:-:S13]  /*1d6c0*/  ISETP.NE.AND P0, PT, R2, 0x2, PT ;  /* 0x000000020200780c */ /* 0x000fda0003f05270 */
[----:B-1----:R-:W-:Y:S05]  /*1d6d0*/  @P0 BRA `(.L_x_739) ;  /* 0x0000000000040947 */ /* 0x002fea0003800000 */
[----:B------:R-:W-:Y:S01]  /*1d6e0*/  BPT.TRAP 0x1 ;  /* 0x000000040000795c */ /* 0x000fe20000300000 */
.L_x_739:
[----:B------:R-:W2:Y:S02]  /*1d6f0*/  LDL R2, [R1+0x18] ;  /* 0x0000180001027983 */ /* 0x000ea40000100800 */
[----:B--2---:R-:W-:-:S13]  /*1d700*/  LOP3.LUT P0, RZ, R2, 0x40, RZ, 0xc0, !PT ;  /* 0x0000004002ff7812 */ /* 0x004fda000780c0ff */
[----:B------:R-:W-:Y:S05]  /*1d710*/  @P0 BRA `(.L_x_740) ;  /* 0x0000000000040947 */ /* 0x000fea0003800000 */
[----:B------:R-:W-:Y:S01]  /*1d720*/  BPT.TRAP 0x1 ;  /* 0x000000040000795c */ /* 0x000fe20000300000 */
.L_x_740:
[----:B------:R-:W2:Y:S01]  /*1d730*/  LDL.LU R8, [R1+0x8] ;  /* 0x0000080001087983 */ /* 0x000ea20000300800 */
[----:B------:R-:W-:-:S03]  /*1d740*/  MOV R6, 0x400 ;  /* 0x0000040000067802 */ /* 0x000fc60000000f00 */
[----:B------:R-:W3:Y:S04]  /*1d750*/  LDL R2, [R1] ;  /* 0x0000000001027983 */ /* 0x000ee80000100800 */
        /* <DEDUP_REMOVED lines=11> */
[----:B--2---:R-:W-:Y:S02]  /*1d810*/  R2UR UR5, R8 ;  /* 0x00000000080572ca */ /* 0x004fe400000e0000 */
[----:B---3--:R-:W-:Y:S02]  /*1d820*/  LEA R2, R2, R6, 0xf ;  /* 0x0000000602027211 */ /* 0x008fe400078e78ff */
[----:B----4-:R-:W-:Y:S02]  /*1d830*/  R2UR UR11, R3 ;  /* 0x00000000030b72ca */ /* 0x010fe400000e0000 */
        /* <DEDUP_REMOVED lines=11> */
.L_x_737:
[----:B------:R-:W-:Y:S05]  /*1d8f0*/  BSYNC B0 ;  /* 0x0000000000007941 */ /* 0x000fea0003800000 */
.L_x_736:
        /* <DEDUP_REMOVED lines=9> */
.L_x_690:
[----:B------:R-:W-:Y:S05]  /*1d990*/  BSYNC B6 ;  /* 0x0000000000067941 */ /* 0x000fea0003800000 */
.L_x_688:
[----:B------:R-:W-:-:S03]  /*1d9a0*/  UMOV UR4, 0xffffffff ;  /* 0xffffffff00047882 */ /* 0x000fc60000000000 */
[----:B------:R-:W-:Y:S05]  /*1d9b0*/  BRA.DIV UR4, `(.L_x_741) ;  /* 0x0000001e04307947 */ /* 0x000fea000b800000 */
[----:B------:R2:W3:Y:S04]  /*1d9c0*/  SHFL.IDX PT, R4, R16, RZ, 0x1f ;  /* 0x00001fff10047589 */ /* 0x0004e800000e0000 */
[----:B------:R2:W4:Y:S02]  /*1d9d0*/  SHFL.IDX PT, R5, R16, 0x1, 0x1f ;  /* 0x00201f0010057f89 */ /* 0x00052400000e0000 */
.L_x_825:
[----:B0----5:R-:W0:Y:S01]  /*1d9e0*/  S2R R8, SR_TID.X ;  /* 0x0000000000087919 */ /* 0x021e220000002100 */
[----:B------:R-:W-:Y:S01]  /*1d9f0*/  ULDC UR4, c[0x0][0xc14] ;  /* 0x0003050000047ab9 */ /* 0x000fe20000000800 */
[----:B------:R-:W-:Y:S01]  /*1da00*/  BSSY B0, `(.L_x_742) ;  /* 0x000000b000007945 */ /* 0x000fe20003800000 */
[----:B-1----:R-:W-:Y:S01]  /*1da10*/  IMAD.U32 R0, RZ, RZ, UR4 ;  /* 0x00000004ff007e24 */ /* 0x002fe2000f8e00ff */
[----:B------:R-:W-:Y:S02]  /*1da20*/  MOV R2, RZ ;  /* 0x000000ff00027202 */ /* 0x000fe40000000f00 */
[----:B0-----:R-:W-:-:S04]  /*1da30*/  LOP3.LUT R8, R8, 0x1f, RZ, 0xc0, !PT ;  /* 0x0000001f08087812 */ /* 0x001fc800078ec0ff */
[C---:B------:R-:W-:Y:S02]  /*1da40*/  ISETP.NE.AND P0, PT, R8.reuse, 0x1f, PT ;  /* 0x0000001f0800780c */ /* 0x040fe40003f05270 */
[----:B------:R-:W-:-:S04]  /*1da50*/  IADD3 R7, R8, R19, RZ ;  /* 0x0000001308077210 */ /* 0x000fc80007ffe0ff */
[----:B------:R-:W-:-:S13]  /*1da60*/  ISETP.GE.OR P0, PT, R7, R0, !P0 ;  /* 0x000000000700720c */ /* 0x000fda0004706670 */
[----:B------:R-:W-:Y:S05]  /*1da70*/  @P0 BRA `(.L_x_743) ;  /* 0x00000000000c0947 */ /* 0x000fea0003800000 */
[----:B------:R-:W0:Y:S02]  /*1da80*/  LDC.64 R2, c[0x0][0xc58] ;  /* 0x00031600ff027b82 */ /* 0x000e240000000a00 */
[----:B0-----:R-:W-:-:S06]  /*1da90*/  IMAD.WIDE R2, R7, 0x4, R2 ;  /* 0x0000000407027825 */ /* 0x001fcc00078e0202 */
[----:B------:R0:W5:Y:S02]  /*1daa0*/  LDG.E R2, desc[UR36][R2.64] ;  /* 0x0000002402027981 */ /* 0x000164000c1e1900 */
.L_x_743:
[----:B------:R-:W-:Y:S05]  /*1dab0*/  BSYNC B0 ;  /* 0x0000000000007941 */ /* 0x000fea0003800000 */
.L_x_742:
[----:B------:R-:W-:-:S03]  /*1dac0*/  UMOV UR4, 0xffffffff ;  /* 0xffffffff00047882 */ /* 0x000fc60000000000 */
[----:B------:R-:W-:Y:S05]  /*1dad0*/  BRA.DIV UR4, `(.L_x_744) ;  /* 0x0000001e04347947 */ /* 0x000fea000b800000 */
[----:B-----5:R-:W0:Y:S01]  /*1dae0*/  SHFL.UP PT, R14, R2, 0x1, RZ ;  /* 0x04200000020e7989 */ /* 0x020e2200000e00ff */
[C---:B------:R-:W-:Y:S02]  /*1daf0*/  ISETP.NE.AND P0, PT, R8.reuse, RZ, PT ;  /* 0x000000ff0800720c */ /* 0x040fe40003f05270 */
[----:B------:R-:W-:Y:S02]  /*1db00*/  ISETP.GE.U32.AND P1, PT, R8, 0x2, PT ;  /* 0x000000020800780c */ /* 0x000fe40003f26070 */
        /* <DEDUP_REMOVED lines=12> */
[----:B0-----:R-:W-:-:S04]  /*1dbd0*/  SEL R14, R14, RZ, P1 ;  /* 0x000000ff0e0e7207 */ /* 0x001fc80000800000 */
[----:B------:R-:W-:-:S05]  /*1dbe0*/  IADD3 R3, R3, R14, RZ ;  /* 0x0000000e03037210 */ /* 0x000fca0007ffe0ff */
[----:B------:R-:W0:Y:S02]  /*1dbf0*/  SHFL.UP PT, R14, R3, 0x10, RZ ;  /* 0x06000000030e7989 */ /* 0x000e2400000e00ff */
[----:B0-----:R-:W-:-:S05]  /*1dc00*/  SEL R6, R14, RZ, P0 ;  /* 0x000000ff0e067207 */ /* 0x001fca0000000000 */
[----:B------:R-:W-:-:S05]  /*1dc10*/  IMAD.IADD R6, R3, 0x1, R6 ;  /* 0x0000000103067824 */ /* 0x000fca00078e0206 */
[----:B------:R0:W1:Y:S02]  /*1dc20*/  SHFL.IDX PT, R14, R6, 0x1f, 0x1f ;  /* 0x03e01f00060e7f89 */ /* 0x00006400000e0000 */
.L_x_833:
[----:B------:R-:W-:Y:S02]  /*1dc30*/  ULDC UR4, c[0x0][0xc10] ;  /* 0x0003040000047ab9 */ /* 0x000fe40000000800 */
[----:B--2---:R-:W-:-:S05]  /*1dc40*/  MOV R16, UR4 ;  /* 0x0000000400107c02 */ /* 0x004fca0008000f00 */
[----:B-1----:R-:W-:-:S04]  /*1dc50*/  IMAD R7, R14, R16, RZ ;  /* 0x000000100e077224 */ /* 0x002fc800078e02ff */
[----:B----4-:R-:W-:-:S05]  /*1dc60*/  IMAD.IADD R5, R5, 0x1, R7 ;  /* 0x0000000105057824 */ /* 0x010fca00078e0207 */
[----:B---3--:R-:W-:-:S13]  /*1dc70*/  ISETP.GT.AND P0, PT, R5, R4, PT ;  /* 0x000000040500720c */ /* 0x008fda0003f04270 */
[----:B------:R-:W-:Y:S05]  /*1dc80*/  @P0 BRA `(.L_x_745) ;  /* 0x0000000000b40947 */ /* 0x000fea0003800000 */
[----:B------:R-:W1:Y:S02]  /*1dc90*/  LDC R0, c[0x0][0xc14] ;  /* 0x00030500ff007b82 */ /* 0x000e640000000800 */
.L_x_750:
[----:B------:R-:W-:-:S04]  /*1dca0*/  IADD3 R19, R19, 0x1f, RZ ;  /* 0x0000001f13137810 */ /* 0x000fc80007ffe0ff */
[----:B-1----:R-:W-:-:S13]  /*1dcb0*/  ISETP.GE.AND P0, PT, R19, R0, PT ;  /* 0x000000001300720c */ /* 0x002fda0003f06270 */
[----:B------:R-:W-:Y:S05]  /*1dcc0*/  @P0 BRA `(.L_x_746) ;  /* 0x00000004005c0947 */ /* 0x000fea0003800000 */
[----:B------:R-:W1:Y:S01]  /*1dcd0*/  S2R R8, SR_TID.X ;  /* 0x0000000000087919 */ /* 0x000e620000002100 */
[----:B------:R-:W-:Y:S01]  /*1dce0*/  BSSY B0, `(.L_x_747) ;  /* 0x000000a000007945 */ /* 0x000fe20003800000 */
[----:B------:R-:W-:Y:S02]  /*1dcf0*/  MOV R2, RZ ;  /* 0x000000ff00027202 */ /* 0x000fe40000000f00 */
[----:B-1----:R-:W-:-:S04]  /*1dd00*/  LOP3.LUT R8, R8, 0x1f, RZ, 0xc0, !PT ;  /* 0x0000001f08087812 */ /* 0x002fc800078ec0ff */
[C---:B------:R-:W-:Y:S01]  /*1dd10*/  ISETP.NE.AND P1, PT, R8.reuse, 0x1f, PT ;  /* 0x0000001f0800780c */ /* 0x040fe20003f25270 */
[----:B------:R-:W-:-:S05]  /*1dd20*/  IMAD.IADD R7, R8, 0x1, R19 ;  /* 0x0000000108077824 */ /* 0x000fca00078e0213 */
[----:B------:R-:W-:-:S13]  /*1dd30*/  ISETP.GE.OR P0, PT, R7, R0, !P1 ;  /* 0x000000000700720c */ /* 0x000fda0004f06670 */
[----:B------:R-:W-:Y:S05]  /*1dd40*/  @P0 BRA `(.L_x_748) ;  /* 0x00000000000c0947 */ /* 0x000fea0003800000 */
[----:B------:R-:W1:Y:S02]  /*1dd50*/  LDC.64 R2, c[0x0][0xc58] ;  /* 0x00031600ff027b82 */ /* 0x000e640000000a00 */
[----:B-1----:R-:W-:-:S06]  /*1dd60*/  IMAD.WIDE R2, R7, 0x4, R2 ;  /* 0x0000000407027825 */ /* 0x002fcc00078e0202 */
[----:B------:R1:W5:Y:S02]  /*1dd70*/  LDG.E R2, desc[UR36][R2.64] ;  /* 0x0000002402027981 */ /* 0x000364000c1e1900 */
.L_x_748:
[----:B------:R-:W-:Y:S05]  /*1dd80*/  BSYNC B0 ;  /* 0x0000000000007941 */ /* 0x000fea0003800000 */
.L_x_747:
        /* <DEDUP_REMOVED lines=17> */
[----:B-1----:R-:W-:-:S04]  /*1dea0*/  SEL R14, R14, RZ, P1 ;  /* 0x000000ff0e0e7207 */ /* 0x002fc80000800000 */
[----:B------:R-:W-:-:S05]  /*1deb0*/  IADD3 R3, R3, R14, RZ ;  /* 0x0000000e03037210 */ /* 0x000fca0007ffe0ff */
[----:B------:R-:W0:Y:S02]  /*1dec0*/  SHFL.UP PT, R14, R3, 0x10, RZ ;  /* 0x06000000030e7989 */ /* 0x000e2400000e00ff */
[----:B0-----:R-:W-:-:S05]  /*1ded0*/  SEL R6, R14, RZ, P0 ;  /* 0x000000ff0e067207 */ /* 0x001fca0000000000 */
[----:B------:R-:W-:-:S05]  /*1dee0*/  IMAD.IADD R6, R3, 0x1, R6 ;  /* 0x0000000103067824 */ /* 0x000fca00078e0206 */
[----:B------:R0:W1:Y:S02]  /*1def0*/  SHFL.IDX PT, R14, R6, 0x1f, 0x1f ;  /* 0x03e01f00060e7f89 */ /* 0x00006400000e0000 */
.L_x_841:
[----:B------:R-:W-:Y:S02]  /*1df00*/  ULDC UR4, c[0x0][0xc10] ;  /* 0x0003040000047ab9 */ /* 0x000fe40000000800 */
[----:B------:R-:W-:-:S05]  /*1df10*/  MOV R16, UR4 ;  /* 0x0000000400107c02 */ /* 0x000fca0008000f00 */
[----:B-1----:R-:W-:-:S04]  /*1df20*/  IMAD R7, R14, R16, RZ ;  /* 0x000000100e077224 */ /* 0x002fc800078e02ff */
[----:B------:R-:W-:-:S05]  /*1df30*/  IMAD.IADD R5, R7, 0x1, R5 ;  /* 0x0000000107057824 */ /* 0x000fca00078e0205 */
[----:B------:R-:W-:-:S13]  /*1df40*/  ISETP.GT.AND P0, PT, R5, R4, PT ;  /* 0x000000040500720c */ /* 0x000fda0003f04270 */
[----:B------:R-:W-:Y:S05]  /*1df50*/  @!P0 BRA `(.L_x_750) ;  /* 0xfffffffc00508947 */ /* 0x000fea000383ffff */
.L_x_745:
[----:B------:R-:W-:Y:S01]  /*1df60*/  IADD3 R7, -R7, R5, RZ ;  /* 0x0000000507077210 */ /* 0x000fe20007ffe1ff */
[----:B------:R-:W-:-:S04]  /*1df70*/  UMOV UR4, 0xffffffff ;  /* 0xffffffff00047882 */ /* 0x000fc80000000000 */
[----:B------:R-:W-:-:S05]  /*1df80*/  IMAD R3, R6, R16, R7 ;  /* 0x0000001006037224 */ /* 0x000fca00078e0207 */
[----:B------:R-:W-:Y:S01]  /*1df90*/  ISETP.GT.AND P6, PT, R3, R4, PT ;  /* 0x000000040300720c */ /* 0x000fe20003fc4270 */
[----:B------:R-:W-:-:S12]  /*1dfa0*/  BRA.DIV UR4, `(.L_x_751) ;  /* 0x0000001e04a87947 */ /* 0x000fd8000b800000 */
[----:B------:R-:W-:-:S04]  /*1dfb0*/  VOTE.ANY R3, PT, !P6 ;  /* 0x0000000000037806 */ /* 0x000fc800070e0100 */
[----:B------:R-:W1:Y:S02]  /*1dfc0*/  POPC R5, R3 ;  /* 0x0000000300057309 */ /* 0x000e640000000000 */
[----:B-1----:R1:W2:Y:S02]  /*1dfd0*/  SHFL.IDX PT, R17, R2, R5, 0x1f ;  /* 0x00001f0502117589 */ /* 0x0022a400000e0000 */
.L_x_845:
[----:B------:R-:W-:Y:S01]  /*1dfe0*/  ISETP.NE.AND P0, PT, R3, RZ, PT ;  /* 0x000000ff0300720c */ /* 0x000fe20003f05270 */
[----:B------:R-:W-:-:S12]  /*1dff0*/  IMAD.MOV.U32 R14, RZ, RZ, RZ ;  /* 0x000000ffff0e7224 */ /* 0x000fd800078e00ff */
[----:B------:R-:W-:Y:S05]  /*1e000*/  @!P0 BRA `(.L_x_752) ;  /* 0x0000000000108947 */ /* 0x000fea0003800000 */
[----:B------:R-:W-:Y:S01]  /*1e010*/  UMOV UR4, 0xffffffff ;  /* 0xffffffff00047882 */ /* 0x000fe20000000000 */
[----:B------:R-:W-:Y:S02]  /*1e020*/  IADD3 R12, R5, -0x1, RZ ;  /* 0xffffffff050c7810 */ /* 0x000fe40007ffe0ff */
[----:B------:R-:W-:Y:S05]  /*1e030*/  BRA.DIV UR4, `(.L_x_753) ;  /* 0x0000001e04cc7947 */ /* 0x000fea000b800000 */
[----:B------:R3:W4:Y:S02]  /*1e040*/  SHFL.IDX PT, R14, R6, R12, 0x1f ;  /* 0x00001f0c060e7589 */ /* 0x00072400000e0000 */
.L_x_752:
[----:B0-23--:R-:W-:Y:S01]  /*1e050*/  IABS R6, R17 ;  /* 0x0000001100067213 */ /* 0x00dfe20000000000 */
[----:B----4-:R-:W-:Y:S02]  /*1e060*/  IMAD R16, R14, R16, R7 ;  /* 0x000000100e107224 */ /* 0x010fe400078e0207 */
[----:B------:R-:W-:Y:S01]  /*1e070*/  IMAD.IADD R19, R5, 0x1, R19 ;  /* 0x0000000105137824 */ /* 0x000fe200078e0213 */
[----:B------:R-:W0:Y:S08]  /*1e080*/  I2F.RP R8, R6 ;  /* 0x0000000600087306 */ /* 0x000e300000209400 */
[----:B0-----:R-:W0:Y:S02]  /*1e090*/  MUFU.RCP R8, R8 ;  /* 0x0000000800087308 */ /* 0x001e240000001000 */
[----:B0-----:R-:W-:-:S06]  /*1e0a0*/  VIADD R9, R8, 0xffffffe ;  /* 0x0ffffffe08097836 */ /* 0x001fcc0000000000 */
[----:B------:R-:W1:Y:S02]  /*1e0b0*/  F2I.FTZ.U32.TRUNC.NTZ R3, R9 ;  /* 0x0000000900037305 */ /* 0x000e64000021f000 */
[----:B-1----:R-:W-:-:S05]  /*1e0c0*/  IADD3 R2, RZ, -R3, RZ ;  /* 0x80000003ff027210 */ /* 0x002fca0007ffe0ff */
[----:B------:R-:W-:Y:S02]  /*1e0d0*/  IMAD R7, R2, R6, RZ ;  /* 0x0000000602077224 */ /* 0x000fe400078e02ff */
[----:B------:R-:W-:-:S04]  /*1e0e0*/  IMAD.MOV.U32 R2, RZ, RZ, RZ ;  /* 0x000000ffff027224 */ /* 0x000fc800078e00ff */
[----:B------:R-:W-:Y:S01]  /*1e0f0*/  IMAD.HI.U32 R2, R3, R7, R2 ;  /* 0x0000000703027227 */ /* 0x000fe200078e0002 */
[----:B------:R-:W-:Y:S02]  /*1e100*/  IADD3 R3, R4, -R16, RZ ;  /* 0x8000001004037210 */ /* 0x000fe40007ffe0ff */
[----:B------:R-:W-:Y:S02]  /*1e110*/  IABS R7, R17 ;  /* 0x0000001100077213 */ /* 0x000fe40000000000 */
[----:B------:R-:W-:-:S03]  /*1e120*/  IABS R4, R3 ;  /* 0x0000000300047213 */ /* 0x000fc60000000000 */
[----:B------:R-:W-:Y:S02]  /*1e130*/  IMAD.MOV R7, RZ, RZ, -R7 ;  /* 0x000000ffff077224 */ /* 0x000fe400078e0a07 */
[----:B------:R-:W-:-:S04]  /*1e140*/  IMAD.HI.U32 R2, R2, R4, RZ ;  /* 0x0000000402027227 */ /* 0x000fc800078e00ff */
[----:B------:R-:W-:Y:S01]  /*1e150*/  IMAD R7, R2, R7, R4 ;  /* 0x0000000702077224 */ /* 0x000fe200078e0204 */
[----:B------:R-:W-:-:S04]  /*1e160*/  LOP3.LUT R4, R3, R17, RZ, 0x3c, !PT ;  /* 0x0000001103047212 */ /* 0x000fc800078e3cff */
[----:B------:R-:W-:-:S13]  /*1e170*/  ISETP.GT.U32.AND P0, PT, R6, R7, PT ;  /* 0x000000070600720c */ /* 0x000fda0003f04070 */
[----:B------:R-:W-:Y:S01]  /*1e180*/  @!P0 IADD3 R7, R7, -R6, RZ ;  /* 0x8000000607078210 */ /* 0x000fe20007ffe0ff */
[----:B------:R-:W-:-:S03]  /*1e190*/  @!P0 VIADD R2, R2, 0x1 ;  /* 0x0000000102028836 */ /* 0x000fc60000000000 */
        /* <DEDUP_REMOVED lines=10> */
.L_x_746:
[----:B------:R-:W-:Y:S01]  /*1e240*/  UMOV UR4, URZ ;  /* 0x0000003f00047c82 */ /* 0x000fe20008000000 */
[----:B------:R-:W-:Y:S01]  /*1e250*/  UMOV UR5, URZ ;  /* 0x0000003f00057c82 */ /* 0x000fe20008000000 */
[----:B------:R-:W-:Y:S01]  /*1e260*/  ULDC UR6, c[0x0][0xc14] ;  /* 0x0003050000067ab9 */ /* 0x000fe20000000800 */
[----:B------:R-:W-:Y:S01]  /*1e270*/  IMAD.MOV.U32 R16, RZ, RZ, R4 ;  /* 0x000000ffff107224 */ /* 0x000fe200078e0004 */
[----:B------:R-:W-:Y:S01]  /*1e280*/  MOV R17, UR4 ;  /* 0x0000000400117c02 */ /* 0x000fe20008000f00 */
[----:B------:R-:W-:Y:S01]  /*1e290*/  IMAD.U32 R18, RZ, RZ, UR5 ;  /* 0x00000005ff127e24 */ /* 0x000fe2000f8e00ff */
[----:B------:R-:W-:-:S07]  /*1e2a0*/  MOV R19, UR6 ;  /* 0x0000000600137c02 */ /* 0x000fce0008000f00 */
.L_x_754:
[----:B------:R-:W1:Y:S01]  /*1e2b0*/  S2R R2, SR_TID.X ;  /* 0x0000000000027919 */ /* 0x000e620000002100 */
[----:B------:R-:W-:Y:S05]  /*1e2c0*/  WARPSYNC.ALL ;  /* 0x0000000000007948 */ /* 0x000fea0003800000 */
[----:B------:R-:W-:Y:S01]  /*1e2d0*/  BAR.SYNC.DEFER_BLOCKING 0x4, 0x120 ;  /* 0x0104800000007b1d */ /* 0x000fe20000010000 */
[----:B-1----:R-:W-:-:S04]  /*1e2e0*/  LOP3.LUT R2, R2, 0x1f, RZ, 0xc0, !PT ;  /* 0x0000001f02027812 */ /* 0x002fc800078ec0ff */
[----:B------:R-:W-:-:S13]  /*1e2f0*/  ISETP.NE.AND P0, PT, R2, RZ, PT ;  /* 0x000000ff0200720c */ /* 0x000fda0003f05270 */
[----:B------:R-:W1:Y:S01]  /*1e300*/  @!P0 S2R R3, SR_CgaCtaId ;  /* 0x0000000000038919 */ /* 0x000e620000008800 */
[----:B------:R-:W-:-:S04]  /*1e310*/  @!P0 MOV R2, 0x400 ;  /* 0x0000040000028802 */ /* 0x000fc80000000f00 */
[----:B-1----:R-:W-:-:S05]  /*1e320*/  @!P0 LEA R2, R3, R2, 0x18 ;  /* 0x0000000203028211 */ /* 0x002fca00078ec0ff */
[----:B------:R2:W-:Y:S01]  /*1e330*/  @!P0 STS.128 [R2+0x348d0], R16 ;  /* 0x0348d01002008388 */ /* 0x0005e20000000c00 */
[----:B------:R-:W-:Y:S06]  /*1e340*/  BAR.ARV 0x5, 0x120 ;  /* 0x0144800000007b1d */ /* 0x000fec0000002000 */
[----:B------:R-:W-:-:S13]  /*1e350*/  ISETP.GE.AND P0, PT, R19, R0, PT ;  /* 0x000000001300720c */ /* 0x000fda0003f06270 */
[----:B------:R-:W-:Y:S05]  /*1e360*/  @!P0 BRA `(.L_x_755) ;  /* 0xffffffb000608947 */ /* 0x000fea000383ffff */
.L_x_667:
[----:B0-----:R-:W3:Y:S01]  /*1e370*/  LDL.LU R0, [R1+0x3c] ;  /* 0x00003c0001007983 */ /* 0x001ee20000300800 */
[----:B------:R-:W-:Y:S01]  /*1e380*/  BSSY B0, `(.L_x_756) ;  /* 0x000000b000007945 */ /* 0x000fe20003800000 */
[----:B------:R-:W0:Y:S01]  /*1e390*/  S2R R5, SR_CgaCtaId ;  /* 0x0000000000057919 */ /* 0x000e220000008800 */
[----:B---3--:R-:W-:-:S05]  /*1e3a0*/  VIADD R0, R0, 0x1 ;  /* 0x0000000100007836 */ /* 0x008fca0000000000 */
[----:B--2---:R-:W-:-:S04]  /*1e3b0*/  LEA.HI R2, R0, R0, RZ, 0x1 ;  /* 0x0000000000027211 */ /* 0x004fc800078f08ff */
[----:B------:R-:W-:-:S04]  /*1e3c0*/  LOP3.LUT R3, R2, 0xfffffffe, RZ, 0xc0, !PT ;  /* 0xfffffffe02037812 */ /* 0x000fc800078ec0ff */
[----:B------:R-:W-:Y:S02]  /*1e3d0*/  IADD3 R3, R0, -R3, RZ ;  /* 0x8000000300037210 */ /* 0x000fe40007ffe0ff */
[----:B------:R-:W-:Y:S02]  /*1e3e0*/  MOV R0, 0x400 ;  /* 0x0000040000007802 */ /* 0x000fe40000000f00 */
[----:B------:R-:W-:Y:S02]  /*1e3f0*/  SHF.L.U32 R3, R3, 0x1f, RZ ;  /* 0x0000001f03037819 */ /* 0x000fe400000006ff */
[----:B0-----:R-:W-:-:S04]  /*1e400*/  LEA R0, R5, R0, 0x18 ;  /* 0x0000000005007211 */ /* 0x001fc800078ec0ff */
[----:B------:R-:W0:Y:S02]  /*1e410*/  SYNCS.PHASECHK.TRANS64.TRYWAIT P0, [R0+URZ+0x34820], R3 ;  /* 0x03482003000075a7 */ /* 0x000e24000800017f */
[----:B0-----:R-:W-:Y:S05]  /*1e420*/  @!P0 BRA `(.L_x_757) ;  /* 0x0000001800f48947 */ /* 0x001fea0003800000 */
.L_x_848:
[----:B------:R-:W-:Y:S05]  /*1e430*/  BSYNC B0 ;  /* 0x0000000000007941 */ /* 0x000fea0003800000 */
.L_x_756:
[----:B------:R-:W-:-:S03]  /*1e440*/  UMOV UR4, 0xffffffff ;  /* 0xffffffff00047882 */ /* 0x000fc60000000000 */
[----:B------:R-:W-:Y:S05]  /*1e450*/  BRA.DIV UR4, `(.L_x_758) ;  /* 0x0000001a04fc7947 */ /* 0x000fea000b800000 */
[----:B------:R-:W1:Y:S02]  /*1e460*/  S2R R2, SR_TID.X ;  /* 0x0000000000027919 */ /* 0x000e640000002100 */
[----:B-1----:R-:W-:-:S04]  /*1e470*/  SHF.R.U32.HI R2, RZ, 0x5, R2 ;  /* 0x00000005ff027819 */ /* 0x002fc80000011602 */
[----:B------:R-:W-:-:S05]  /*1e480*/  LOP3.LUT R2, R2, 0x3, RZ, 0xc0, !PT ;  /* 0x0000000302027812 */ /* 0x000fca00078ec0ff */
[----:B------:R1:W2:Y:S02]  /*1e490*/  SHFL.IDX PT, R14, R2, RZ, 0x1f ;  /* 0x00001fff020e7589 */ /* 0x0002a400000e0000 */
.L_x_851:
[----:B--2---:R-:W-:-:S13]  /*1e4a0*/  ISETP.NE.AND P0, PT, R14, RZ, PT ;  /* 0x000000ff0e00720c */ /* 0x004fda0003f05270 */
[----:B------:R-:W-:Y:S05]  /*1e4b0*/  @P0 BRA `(.L_x_448) ;  /* 0x0000000000940947 */ /* 0x000fea0003800000 */
[----:B------:R-:W-:-:S03]  /*1e4c0*/  UMOV UR4, 0xffffffff ;  /* 0xffffffff00047882 */ /* 0x000fc60000000000 */
[----:B------:R-:W-:Y:S05]  /*1e4d0*/  BRA.DIV UR4, `(.L_x_759) ;  /* 0x0000001e04107947 */ /* 0x000fea000b800000 */
[----:B------:R-:W-:-:S13]  /*1e4e0*/  ELECT P6, URZ, PT ;  /* 0x00000000003f782f */ /* 0x000fda00038c0000 */
.L_x_854:
[----:B------:R-:W-:Y:S05]  /*1e4f0*/  @!P6 BRA `(.L_x_448) ;  /* 0x000000000084e947 */ /* 0x000fea0003800000 */
[----:B-1----:R-:W2:Y:S02]  /*1e500*/  LDL.LU R2, [R1+0x38] ;  /* 0x0000380001027983 */ /* 0x002ea40000300800 */
[----:B--2---:R-:W-:-:S04]  /*1e510*/  LOP3.LUT R2, R2, 0x2, RZ, 0xfc, !PT ;  /* 0x0000000202027812 */ /* 0x004fc800078efcff */
[----:B------:R-:W-:-:S13]  /*1e520*/  ISETP.NE.AND P2, PT, R2, 0x3, PT ;  /* 0x000000030200780c */ /* 0x000fda0003f45270 */
[----:B------:R-:W-:Y:S05]  /*1e530*/  @!P2 BRA `(.L_x_760) ;  /* 0x000000000004a947 */ /* 0x000fea0003800000 */
[----:B------:R-:W-:Y:S01]  /*1e540*/  BPT.TRAP 0x1 ;  /* 0x000000040000795c */ /* 0x000fe20000300000 */
.L_x_760:
[----:B0-----:R-:W2:Y:S04]  /*1e550*/  LDL R3, [R1] ;  /* 0x0000000001037983 */ /* 0x001ea80000100800 */
[----:B------:R-:W3:Y:S01]  /*1e560*/  LDL.LU R7, [R1+0xc] ;  /* 0x00000c0001077983 */ /* 0x000ee20000300800 */
[----:B------:R-:W-:-:S05]  /*1e570*/  VIADD R2, R0, 0x34840 ;  /* 0x0003484000027836 */ /* 0x000fca0000000000 */
[C---:B--2---:R-:W-:Y:S01]  /*1e580*/  LEA R6, R3.reuse, R2, 0x3 ;  /* 0x0000000203067211 */ /* 0x044fe200078e18ff */
[----:B------:R-:W-:Y:S01]  /*1e590*/  VIADD R3, R3, 0x1 ;  /* 0x0000000103037836 */ /* 0x000fe20000000000 */
[----:B---3--:R-:W-:-:S04]  /*1e5a0*/  SHF.L.U32 R5, R7, 0x1f, RZ ;  /* 0x0000001f07057819 */ /* 0x008fc800000006ff */
[C---:B------:R-:W-:Y:S01]  /*1e5b0*/  ISETP.NE.AND P1, PT, R3.reuse, 0x2, PT ;  /* 0x000000020300780c */ /* 0x040fe20003f25270 */
[----:B------:R-:W0:Y:S03]  /*1e5c0*/  SYNCS.PHASECHK.TRANS64.TRYWAIT P0, [R6+URZ], R5 ;  /* 0x00000005060075a7 */ /* 0x000e26000800017f */
[----:B------:R-:W-:Y:S02]  /*1e5d0*/  SEL R4, RZ, 0x1, P1 ;  /* 0x00000001ff047807 */ /* 0x000fe40000800000 */
[----:B------:R-:W-:Y:S02]  /*1e5e0*/  SEL R3, R3, RZ, P1 ;  /* 0x000000ff03037207 */ /* 0x000fe40000800000 */
[----:B------:R-:W-:Y:S02]  /*1e5f0*/  LOP3.LUT R4, R7, R4, RZ, 0x3c, !PT ;  /* 0x0000000407047212 */ /* 0x000fe400078e3cff */
[----:B------:R-:W-:-:S02]  /*1e600*/  LEA R7, R3, R2, 0x3 ;  /* 0x0000000203077211 */ /* 0x000fc400078e18ff */
[----:B------:R-:W-:Y:S01]  /*1e610*/  SHF.L.U32 R2, R4, 0x1f, RZ ;  /* 0x0000001f04027819 */ /* 0x000fe200000006ff */
[----:B0-----:R-:W-:Y:S06]  /*1e620*/  @!P0 BRA `(.L_x_761) ;  /* 0x0000001800dc8947 */ /* 0x001fec0003800000 */
.L_x_855:
[----:B------:R-:W1:Y:S02]  /*1e630*/  SYNCS.PHASECHK.TRANS64.TRYWAIT P0, [R7+URZ], R2 ;  /* 0x00000002070075a7 */ /* 0x000e64000800017f */
[----:B-1----:R-:W-:Y:S05]  /*1e640*/  @!P0 BRA `(.L_x_762) ;  /* 0x0000001800e88947 */ /* 0x002fea0003800000 */
.L_x_856:
[----:B------:R-:W-:Y:S05]  /*1e650*/  @!P2 BRA `(.L_x_763) ;  /* 0x000000000004a947 */ /* 0x000fea0003800000 */
[----:B------:R-:W-:Y:S01]  /*1e660*/  BPT.TRAP 0x1 ;  /* 0x000000040000795c */ /* 0x000fe20000300000 */
.L_x_763:
[----:B------:R-:W2:Y:S01]  /*1e670*/  LDL.LU R4, [R1] ;  /* 0x0000000001047983 */ /* 0x000ea20000300800 */
[----:B------:R-:W-:-:S05]  /*1e680*/  VIADD R0, R0, 0x34860 ;  /* 0x0003486000007836 */ /* 0x000fca0000000000 */
[----:B--2---:R-:W-:-:S04]  /*1e690*/  LEA R4, R4, R0, 0x3 ;  /* 0x0000000004047211 */ /* 0x004fc800078e18ff */
[----:B------:R-:W2:Y:S02]  /*1e6a0*/  SYNCS.PHASECHK.TRANS64.TRYWAIT P0, [R4+URZ], R5 ;  /* 0x00000005040075a7 */ /* 0x000ea4000800017f */
[----:B--2---:R-:W-:Y:S05]  /*1e6b0*/  @!P0 BRA `(.L_x_764) ;  /* 0x0000001800e08947 */ /* 0x004fea0003800000 */
.L_x_857:
[----:B------:R-:W-:-:S07]  /*1e6c0*/  IMAD R3, R3, 0x8, R0 ;  /* 0x0000000803037824 */ /* 0x000fce00078e0200 */
.L_x_765:
[----:B---3--:R3:W4:Y:S02]  /*1e6d0*/  SYNCS.PHASECHK.TRANS64.TRYWAIT P0, [R3+URZ], R2 ;  /* 0x00000002030075a7 */ /* 0x008724000800017f */
[----:B----4-:R-:W-:Y:S05]  /*1e6e0*/  @!P0 NANOSLEEP.SYNCS 0x989680 ;  /* 0x009896800000895d */ /* 0x010fea0003900000 */
[----:B------:R-:W4:Y:S02]  /*1e6f0*/  @!P0 SYNCS.PHASECHK.TRANS64 P0, [R3+URZ], R2 ;  /* 0x00000002030085a7 */ /* 0x000f24000800007f */
[----:B----4-:R-:W-:Y:S05]  /*1e700*/  @!P0 BRA `(.L_x_765) ;  /* 0xfffffffc00f08947 */ /* 0x010fea000383ffff */
.L_x_448:
[----:B------:R-:W-:Y:S05]  /*1e710*/  BSYNC B7 ;  /* 0x0000000000077941 */ /* 0x000fea0003800000 */
.L_x_445:
[----:B------:R-:W-:Y:S05]  /*1e720*/  EXIT ;  /* 0x000000000000794d */ /* 0x000fea0003800000 */
.L_x_466:
[----:B0-----:R0:W1:Y:S02]  /*1e730*/  SYNCS.PHASECHK.TRANS64.TRYWAIT P5, [R3+URZ+0x34890], R0 ;  /* 0x03489000030075a7 */ /* 0x00106400080a017f */
[----:B-1----:R-:W-:Y:S05]  /*1e740*/  @!P5 NANOSLEEP.SYNCS 0x989680 ;  /* 0x009896800000d95d */ /* 0x002fea0003900000 */
[----:B------:R-:W1:Y:S02]  /*1e750*/  @!P5 SYNCS.PHASECHK.TRANS64 P5, [R3+URZ+0x34890], R0 ;  /* 0x034890000300d5a7 */ /* 0x000e6400080a007f */
[----:B-1----:R-:W-:Y:S05]  /*1e760*/  @!P5 BRA `(.L_x_466) ;  /* 0xfffffffc00f0d947 */ /* 0x002fea000383ffff */
[----:B------:R-:W-:Y:S05]  /*1e770*/  BRA `(.L_x_766) ;  /* 0xfffffe4c006c7947 */ /* 0x000fea000383ffff */
.L_x_520:
[----:B-1----:R1:W3:Y:S02]  /*1e780*/  SYNCS.PHASECHK.TRANS64.TRYWAIT P5, [R3+URZ+0x34890], R0 ;  /* 0x03489000030075a7 */ /* 0x0022e400080a017f */
[----:B---3--:R-:W-:Y:S05]  /*1e790*/  @!P5 NANOSLEEP.SYNCS 0x989680 ;  /* 0x009896800000d95d */ /* 0x008fea0003900000 */
[----:B------:R-:W3:Y:S02]  /*1e7a0*/  @!P5 SYNCS.PHASECHK.TRANS64 P5, [R3+URZ+0x34890], R0 ;  /* 0x034890000300d5a7 */ /* 0x000ee400080a007f */
[----:B---3--:R-:W-:Y:S05]  /*1e7b0*/  @!P5 BRA `(.L_x_520) ;  /* 0xfffffffc00f0d947 */ /* 0x008fea000383ffff */
[----:B------:R-:W-:Y:S05]  /*1e7c0*/  BRA `(.L_x_767) ;  /* 0xfffffe7c00f47947 */ /* 0x000fea000383ffff */
.L_x_545:
[----:B0-----:R0:W1:Y:S02]  /*1e7d0*/  SYNCS.PHASECHK.TRANS64.TRYWAIT P4, [R3+URZ+0x34890], R0 ;  /* 0x03489000030075a7 */ /* 0x001064000808017f */
[----:B-1----:R-:W-:Y:S05]  /*1e7e0*/  @!P4 NANOSLEEP.SYNCS 0x989680 ;  /* 0x009896800000c95d */ /* 0x002fea0003900000 */
[----:B------:R-:W1:Y:S02]  /*1e7f0*/  @!P4 SYNCS.PHASECHK.TRANS64 P4, [R3+URZ+0x34890], R0 ;  /* 0x034890000300c5a7 */ /* 0x000e64000808007f */
[----:B-1----:R-:W-:Y:S05]  /*1e800*/  @!P4 BRA `(.L_x_545) ;  /* 0xfffffffc00f0c947 */ /* 0x002fea000383ffff */
[----:B------:R-:W-:Y:S05]  /*1e810*/  BRA `(.L_x_768) ;  /* 0xfffffeac00d47947 */ /* 0x000fea000383ffff */
.L_x_551:
[----:B--2---:R2:W3:Y:S02]  /*1e820*/  SYNCS.PHASECHK.TRANS64.TRYWAIT P4, [R3+URZ+0x348b0], R0 ;  /* 0x0348b000030075a7 */ /* 0x0044e4000808017f */
[----:B---3--:R-:W-:Y:S05]  /*1e830*/  @!P4 NANOSLEEP.SYNCS 0x989680 ;  /* 0x009896800000c95d */ /* 0x008fea0003900000 */
[----:B------:R-:W3:Y:S02]  /*1e840*/  @!P4 SYNCS.PHASECHK.TRANS64 P4, [R3+URZ+0x348b0], R0 ;  /* 0x0348b0000300c5a7 */ /* 0x000ee4000808007f */
[----:B---3--:R-:W-:Y:S05]  /*1e850*/  @!P4 BRA `(.L_x_551) ;  /* 0xfffffffc00f0c947 */ /* 0x008fea000383ffff */
[----:B------:R-:W-:Y:S05]  /*1e860*/  BRA `(.L_x_769) ;  /* 0xfffffeb000d47947 */ /* 0x000fea000383ffff */
.L_x_571:
[----:B------:R-:W-:Y:S01]  /*1e870*/  BSSY B1, `(.L_x_770) ;  /* 0x0000008000017945 */ /* 0x000fe20003800000 */
[----:B------:R-:W-:Y:S01]  /*1e880*/  MOV R13, R38 ;  /* 0x00000026000d7202 */ /* 0x000fe20000000f00 */
[----:B------:R-:W-:Y:S01]  /*1e890*/  IMAD.MOV.U32 R12, RZ, RZ, RZ ;  /* 0x000000ffff0c7224 */ /* 0x000fe200078e00ff */
[----:B------:R-:W-:Y:S01]  /*1e8a0*/  MOV R11, 0x1c1f ;  /* 0x00001c1f000b7802 */ /* 0x000fe20000000f00 */
[----:B------:R-:W-:-:S07]  /*1e8b0*/  IMAD.MOV.U32 R15, RZ, RZ, -0x1 ;  /* 0xffffffffff0f7424 */ /* 0x000fce00078e00ff */
[----:B------:R-:W-:Y:S05]  /*1e8c0*/  WARPSYNC.COLLECTIVE R15, `(.L_x_771) ;  /* 0x000000000f087348 */ /* 0x000fea0003c00000 */
[----:B------:R0:W1:Y:S02]  /*1e8d0*/  SHFL.IDX P6, R14, R13, R12, R11 ;  /* 0x0000000c0d0e7389 */ /* 0x00006400000c000b */
[----:B01----:R-:W-:Y:S01]  /*1e8e0*/  ENDCOLLECTIVE ;  /* 0x000000000000791b */ /* 0x003fe20003800000 */
.L_x_771:
[----:B------:R-:W-:Y:S05]  /*1e8f0*/  BSYNC B1 ;  /* 0x0000000000017941 */ /* 0x000fea0003800000 */
.L_x_770:
[----:B------:R-:W-:Y:S05]  /*1e900*/  BRA `(.L_x_772) ;  /* 0xfffffec400fc7947 */ /* 0x000fea000383ffff */
.L_x_572:
        /* <DEDUP_REMOVED lines=8> */
.L_x_774:
[----:B------:R-:W-:Y:S05]  /*1e990*/  BSYNC B1 ;  /* 0x0000000000017941 */ /* 0x000fea0003800000 */
.L_x_773:
[----:B------:R-:W-:Y:S05]  /*1e9a0*/  BRA `(.L_x_775) ;  /* 0xfffffec400e07947 */ /* 0x000fea000383ffff */
.L_x_573:
        /* <DEDUP_REMOVED lines=8> */
.L_x_777:
[----:B------:R-:W-:Y:S05]  /*1ea30*/  BSYNC B1 ;  /* 0x0000000000017941 */ /* 0x000fea0003800000 */
.L_x_776:
[----:B------:R-:W-:Y:S05]  /*1ea40*/  BRA `(.L_x_778) ;  /* 0xfffffec400c47947 */ /* 0x000fea000383ffff */
.L_x_574:
        /* <DEDUP_REMOVED lines=8> */
.L_x_780:
[----:B------:R-:W-:Y:S05]  /*1ead0*/  BSYNC B1 ;  /* 0x0000000000017941 */ /* 0x000fea0003800000 */
.L_x_779:
[----:B------:R-:W-:Y:S05]  /*1eae0*/  BRA `(.L_x_781) ;  /* 0xfffffec400a87947 */ /* 0x000fea000383ffff */
.L_x_576:
[----:B0-----:R0:W1:Y:S02]  /*1eaf0*/  SYNCS.PHASECHK.TRANS64.TRYWAIT P1, [R2+URZ+0x34800], R5 ;  /* 0x03480005020075a7 */ /* 0x001064000802017f */
[----:B-1----:R-:W-:Y:S05]  /*1eb00*/  @!P1 NANOSLEEP.SYNCS 0x989680 ;  /* 0x009896800000995d */ /* 0x002fea0003900000 */
[----:B------:R-:W1:Y:S02]  /*1eb10*/  @!P1 SYNCS.PHASECHK.TRANS64 P1, [R2+URZ+0x34800], R5 ;  /* 0x03480005020095a7 */ /* 0x000e64000802007f */
[----:B-1----:R-:W-:Y:S05]  /*1eb20*/  @!P1 BRA `(.L_x_576) ;  /* 0xfffffffc00f09947 */ /* 0x002fea000383ffff */
[----:B------:R-:W-:Y:S05]  /*1eb30*/  BRA `(.L_x_782) ;  /* 0xfffffec400e47947 */ /* 0x000fea000383ffff */
.L_x_602:
        /* <DEDUP_REMOVED lines=8> */
.L_x_784:
[----:B------:R-:W-:Y:S05]  /*1ebc0*/  BSYNC B1 ;  /* 0x0000000000017941 */ /* 0x000fea0003800000 */
.L_x_783:
[----:B------:R-:W-:Y:S05]  /*1ebd0*/  BRA `(.L_x_785) ;  /* 0xfffffeec00587947 */ /* 0x000fea000383ffff */
.L_x_603:
        /* <DEDUP_REMOVED lines=8> */
.L_x_787:
[----:B------:R-:W-:Y:S05]  /*1ec60*/  BSYNC B1 ;  /* 0x0000000000017941 */ /* 0x000fea0003800000 */
.L_x_786:
[----:B------:R-:W-:Y:S05]  /*1ec70*/  BRA `(.L_x_788) ;  /* 0xfffffeec003c7947 */ /* 0x000fea000383ffff */
.L_x_604:
        /* <DEDUP_REMOVED lines=8> */
.L_x_790:
[----:B------:R-:W-:Y:S05]  /*1ed00*/  BSYNC B1 ;  /* 0x0000000000017941 */ /* 0x000fea0003800000 */
.L_x_789:
[----:B------:R-:W-:Y:S05]  /*1ed10*/  BRA `(.L_x_791) ;  /* 0xfffffeec00207947 */ /* 0x000fea000383ffff */
.L_x_605:
        /* <DEDUP_REMOVED lines=8> */
.L_x_793:
[----:B------:R-:W-:Y:S05]  /*1eda0*/  BSYNC B1 ;  /* 0x0000000000017941 */ /* 0x000fea0003800000 */
.L_x_792:
[----:B------:R-:W-:Y:S05]  /*1edb0*/  BRA `(.L_x_794) ;  /* 0xfffffeec00047947 */ /* 0x000fea000383ffff */
.L_x_607:
[----:B0-----:R0:W1:Y:S02]  /*1edc0*/  SYNCS.PHASECHK.TRANS64.TRYWAIT P0, [R2+URZ+0x34800], R5 ;  /* 0x03480005020075a7 */ /* 0x001064000800017f */
[----:B-1----:R-:W-:Y:S05]  /*1edd0*/  @!P0 NANOSLEEP.SYNCS 0x989680 ;  /* 0x009896800000895d */ /* 0x002fea0003900000 */
[----:B------:R-:W1:Y:S02]  /*1ede0*/  @!P0 SYNCS.PHASECHK.TRANS64 P0, [R2+URZ+0x34800], R5 ;  /* 0x03480005020085a7 */ /* 0x000e64000800007f */
[----:B-1----:R-:W-:Y:S05]  /*1edf0*/  @!P0 BRA `(.L_x_607) ;  /* 0xfffffffc00f08947 */ /* 0x002fea000383ffff */
[----:B------:R-:W-:Y:S05]  /*1ee00*/  BRA `(.L_x_795) ;  /* 0xfffffeec00407947 */ /* 0x000fea000383ffff */
.L_x_621:
[----:B-1----:R1:W2:Y:S02]  /*1ee10*/  SYNCS.PHASECHK.TRANS64.TRYWAIT P2, [R0+URZ+0x34830], R3 ;  /* 0x03483003000075a7 */ /* 0x0022a4000804017f */
[----:B--2---:R-:W-:Y:S05]  /*1ee20*/  @!P2 NANOSLEEP.SYNCS 0x989680 ;  /* 0x009896800000a95d */ /* 0x004fea0003900000 */
[----:B------:R-:W2:Y:S02]  /*1ee30*/  @!P2 SYNCS.PHASECHK.TRANS64 P2, [R0+URZ+0x34830], R3 ;  /* 0x034830030000a5a7 */ /* 0x000ea4000804007f */
[----:B--2---:R-:W-:Y:S05]  /*1ee40*/  @!P2 BRA `(.L_x_621) ;  /* 0xfffffffc00f0a947 */ /* 0x004fea000383ffff */
[----:B------:R-:W-:Y:S05]  /*1ee50*/  BRA `(.L_x_620) ;  /* 0xffffff10002c7947 */ /* 0x000fea000383ffff */
.L_x_628:
[----:B-1----:R1:W2:Y:S02]  /*1ee60*/  SYNCS.PHASECHK.TRANS64.TRYWAIT P2, [R14+URZ+0x34830], R11 ;  /* 0x0348300b0e0075a7 */ /* 0x0022a4000804017f */
[----:B--2---:R-:W-:Y:S05]  /*1ee70*/  @!P2 NANOSLEEP.SYNCS 0x989680 ;  /* 0x009896800000a95d */ /* 0x004fea0003900000 */
[----:B------:R-:W2:Y:S02]  /*1ee80*/  @!P2 SYNCS.PHASECHK.TRANS64 P2, [R14+URZ+0x34830], R11 ;  /* 0x0348300b0e00a5a7 */ /* 0x000ea4000804007f */
[----:B--2---:R-:W-:Y:S05]  /*1ee90*/  @!P2 BRA `(.L_x_628) ;  /* 0xfffffffc00f0a947 */ /* 0x004fea000383ffff */
[----:B------:R-:W-:Y:S05]  /*1eea0*/  BRA `(.L_x_627) ;  /* 0xffffff4000987947 */ /* 0x000fea000383ffff */
.L_x_633:
[----:B-1----:R1:W2:Y:S02]  /*1eeb0*/  SYNCS.PHASECHK.TRANS64.TRYWAIT P2, [R15+URZ+0x34850], R4 ;  /* 0x034850040f0075a7 */ /* 0x0022a4000804017f */
[----:B--2---:R-:W-:Y:S05]  /*1eec0*/  @!P2 NANOSLEEP.SYNCS 0x989680 ;  /* 0x009896800000a95d */ /* 0x004fea0003900000 */
[----:B------:R-:W2:Y:S02]  /*1eed0*/  @!P2 SYNCS.PHASECHK.TRANS64 P2, [R15+URZ+0x34850], R4 ;  /* 0x034850040f00a5a7 */ /* 0x000ea4000804007f */
[----:B--2---:R-:W-:Y:S05]  /*1eee0*/  @!P2 BRA `(.L_x_633) ;  /* 0xfffffffc00f0a947 */ /* 0x004fea000383ffff */
[----:B------:R-:W-:Y:S05]  /*1eef0*/  BRA `(.L_x_632) ;  /* 0xffffff4c00787947 */ /* 0x000fea000383ffff */
.L_x_639:
[----:B-1----:R1:W2:Y:S02]  /*1ef00*/  SYNCS.PHASECHK.TRANS64.TRYWAIT P0, [R12+URZ+0x34850], R5 ;  /* 0x034850050c0075a7 */ /* 0x0022a4000800017f */
[----:B--2---:R-:W-:Y:S05]  /*1ef10*/  @!P0 NANOSLEEP.SYNCS 0x989680 ;  /* 0x009896800000895d */ /* 0x004fea0003900000 */
[----:B------:R-:W2:Y:S02]  /*1ef20*/  @!P0 SYNCS.PHASECHK.TRANS64 P0, [R12+URZ+0x34850], R5 ;  /* 0x034850050c0085a7 */ /* 0x000ea4000800007f */
[----:B--2---:R-:W-:Y:S05]  /*1ef30*/  @!P0 BRA `(.L_x_639) ;  /* 0xfffffffc00f08947 */ /* 0x004fea000383ffff */
[----:B------:R-:W-:Y:S05]  /*1ef40*/  BRA `(.L_x_638) ;  /* 0xffffff7000987947 */ /* 0x000fea000383ffff */
.L_x_671:
[----:B------:R-:W0:Y:S01]  /*1ef50*/  S2R R9, SR_TID.X ;  /* 0x0000000000097919 */ /* 0x000e220000002100 */
[----:B------:R-:W-:Y:S01]  /*1ef60*/  BSSY B1, `(.L_x_796) ;  /* 0x000000a000017945 */ /* 0x000fe20003800000 */
[----:B------:R-:W-:Y:S01]  /*1ef70*/  IMAD.MOV.U32 R12, RZ, RZ, RZ ;  /* 0x000000ffff0c7224 */ /* 0x000fe200078e00ff */
[----:B------:R-:W-:Y:S01]  /*1ef80*/  MOV R11, 0x1f ;  /* 0x0000001f000b7802 */ /* 0x000fe20000000f00 */
[----:B------:R-:W-:Y:S01]  /*1ef90*/  IMAD.MOV.U32 R15, RZ, RZ, -0x1 ;  /* 0xffffffffff0f7424 */ /* 0x000fe200078e00ff */
[----:B0-----:R-:W-:-:S04]  /*1efa0*/  SHF.R.U32.HI R9, RZ, 0x5, R9 ;  /* 0x00000005ff097819 */ /* 0x001fc80000011609 */
[----:B------:R-:W-:-:S04]  /*1efb0*/  LOP3.LUT R9, R9, 0x3, RZ, 0xc0, !PT ;  /* 0x0000000309097812 */ /* 0x000fc800078ec0ff */
[----:B------:R-:W-:-:S07]  /*1efc0*/  MOV R13, R9 ;  /* 0x00000009000d7202 */ /* 0x000fce0000000f00 */
[----:B-----5:R-:W-:Y:S05]  /*1efd0*/  WARPSYNC.COLLECTIVE R15, `(.L_x_797) ;  /* 0x000000000f087348 */ /* 0x020fea0003c00000 */
[----:B------:R0:W1:Y:S02]  /*1efe0*/  SHFL.IDX P6, R14, R13, R12, R11 ;  /* 0x0000000c0d0e7389 */ /* 0x00006400000c000b */
[----:B01---5:R-:W-:Y:S01]  /*1eff0*/  ENDCOLLECTIVE ;  /* 0x000000000000791b */ /* 0x023fe20003800000 */
.L_x_797:
[----:B------:R-:W-:Y:S05]  /*1f000*/  BSYNC B1 ;  /* 0x0000000000017941 */ /* 0x000fea0003800000 */
.L_x_796:
[----:B------:R-:W-:Y:S05]  /*1f010*/  BRA `(.L_x_798) ;  /* 0xffffffa800b87947 */ /* 0x000fea000383ffff */
.L_x_672:
[----:B------:R-:W-:Y:S01]  /*1f020*/  BSSY B1, `(.L_x_799) ;  /* 0x0000006000017945 */ /* 0x000fe20003800000 */
[----:B------:R-:W-:-:S07]  /*1f030*/  MOV R15, 0xffffffff ;  /* 0xffffffff000f7802 */ /* 0x000fce0000000f00 */
[----:B-----5:R-:W-:Y:S05]  /*1f040*/  WARPSYNC.COLLECTIVE R15, `(.L_x_800) ;  /* 0x000000000f0c7348 */ /* 0x020fea0003c00000 */
[----:B------:R-:W-:Y:S02]  /*1f050*/  ELECT P6, UR62, PT ;  /* 0x00000000003e782f */ /* 0x000fe400038c0000 */
[----:B------:R-:W-:Y:S01]  /*1f060*/  MOV R14, UR62 ;  /* 0x0000003e000e7c02 */ /* 0x000fe20008000f00 */
[----:B-----5:R-:W-:Y:S10]  /*1f070*/  ENDCOLLECTIVE ;  /* 0x000000000000791b */ /* 0x020ff40003800000 */
.L_x_800:
[----:B------:R-:W-:Y:S05]  /*1f080*/  BSYNC B1 ;  /* 0x0000000000017941 */ /* 0x000fea0003800000 */
.L_x_799:
[----:B------:R-:W-:Y:S05]  /*1f090*/  BRA `(.L_x_801) ;  /* 0xffffffa800a47947 */ /* 0x000fea000383ffff */
.L_x_674:
[----:B0-----:R0:W1:Y:S02]  /*1f0a0*/  SYNCS.PHASECHK.TRANS64.TRYWAIT P0, [R9+URZ+0x34820], R5 ;  /* 0x03482005090075a7 */ /* 0x001064000800017f */
[----:B-1----:R-:W-:Y:S05]  /*1f0b0*/  @!P0 NANOSLEEP.SYNCS 0x989680 ;  /* 0x009896800000895d */ /* 0x002fea0003900000 */
[----:B------:R-:W1:Y:S02]  /*1f0c0*/  @!P0 SYNCS.PHASECHK.TRANS64 P0, [R9+URZ+0x34820], R5 ;  /* 0x03482005090085a7 */ /* 0x000e64000800007f */
[----:B-1----:R-:W-:Y:S05]  /*1f0d0*/  @!P0 BRA `(.L_x_674) ;  /* 0xfffffffc00f08947 */ /* 0x002fea000383ffff */
[----:B------:R-:W-:Y:S05]  /*1f0e0*/  BRA `(.L_x_802) ;  /* 0xffffffa800c07947 */ /* 0x000fea000383ffff */
.L_x_677:
[----:B0-----:R0:W1:Y:S02]  /*1f0f0*/  SYNCS.PHASECHK.TRANS64.TRYWAIT P0, [R5+URZ+0x348a0], R7 ;  /* 0x0348a007050075a7 */ /* 0x001064000800017f */
[----:B-1----:R-:W-:Y:S05]  /*1f100*/  @!P0 NANOSLEEP.SYNCS 0x989680 ;  /* 0x009896800000895d */ /* 0x002fea0003900000 */
[----:B------:R-:W1:Y:S02]  /*1f110*/  @!P0 SYNCS.PHASECHK.TRANS64 P0, [R5+URZ+0x348a0], R7 ;  /* 0x0348a007050085a7 */ /* 0x000e64000800007f */
[----:B-1----:R-:W-:Y:S05]  /*1f120*/  @!P0 BRA `(.L_x_677) ;  /* 0xfffffffc00f08947 */ /* 0x002fea000383ffff */
[----:B------:R-:W-:Y:S05]  /*1f130*/  BRA `(.L_x_803) ;  /* 0xffffffa800d07947 */ /* 0x000fea000383ffff */
.L_x_679:
[----:B-1----:R1:W2:Y:S02]  /*1f140*/  SYNCS.PHASECHK.TRANS64.TRYWAIT P0, [R5+URZ+0x348c0], R7 ;  /* 0x0348c007050075a7 */ /* 0x0022a4000800017f */
[----:B--2---:R-:W-:Y:S05]  /*1f150*/  @!P0 NANOSLEEP.SYNCS 0x989680 ;  /* 0x009896800000895d */ /* 0x004fea0003900000 */
[----:B------:R-:W2:Y:S02]  /*1f160*/  @!P0 SYNCS.PHASECHK.TRANS64 P0, [R5+URZ+0x348c0], R7 ;  /* 0x0348c007050085a7 */ /* 0x000ea4000800007f */
[----:B--2---:R-:W-:Y:S05]  /*1f170*/  @!P0 BRA `(.L_x_679) ;  /* 0xfffffffc00f08947 */ /* 0x004fea000383ffff */
[----:B------:R-:W-:Y:S05]  /*1f180*/  BRA `(.L_x_804) ;  /* 0xffffffac00607947 */ /* 0x000fea000383ffff */
.L_x_683:
[----:B0-----:R0:W1:Y:S02]  /*1f190*/  SYNCS.PHASECHK.TRANS64.TRYWAIT P0, [R6+URZ+0x348a0], R7 ;  /* 0x0348a007060075a7 */ /* 0x001064000800017f */
[----:B-1----:R-:W-:Y:S05]  /*1f1a0*/  @!P0 NANOSLEEP.SYNCS 0x989680 ;  /* 0x009896800000895d */ /* 0x002fea0003900000 */
[----:B------:R-:W1:Y:S02]  /*1f1b0*/  @!P0 SYNCS.PHASECHK.TRANS64 P0, [R6+URZ+0x348a0], R7 ;  /* 0x0348a007060085a7 */ /* 0x000e64000800007f */
[----:B-1----:R-:W-:Y:S05]  /*1f1c0*/  @!P0 BRA `(.L_x_683) ;  /* 0xfffffffc00f08947 */ /* 0x002fea000383ffff */
[----:B------:R-:W-:Y:S05]  /*1f1d0*/  BRA `(.L_x_805) ;  /* 0xffffffb0003c7947 */ /* 0x000fea000383ffff */
.L_x_685:
[----:B-1----:R1:W2:Y:S02]  /*1f1e0*/  SYNCS.PHASECHK.TRANS64.TRYWAIT P1, [R6+URZ+0x348c0], R7 ;  /* 0x0348c007060075a7 */ /* 0x0022a4000802017f */
[----:B--2---:R-:W-:Y:S05]  /*1f1f0*/  @!P1 NANOSLEEP.SYNCS 0x989680 ;  /* 0x009896800000995d */ /* 0x004fea0003900000 */
[----:B------:R-:W2:Y:S02]  /*1f200*/  @!P1 SYNCS.PHASECHK.TRANS64 P1, [R6+URZ+0x348c0], R7 ;  /* 0x0348c007060095a7 */ /* 0x000ea4000802007f */
[----:B--2---:R-:W-:Y:S05]  /*1f210*/  @!P1 BRA `(.L_x_685) ;  /* 0xfffffffc00f09947 */ /* 0x004fea000383ffff */
[----:B------:R-:W-:Y:S05]  /*1f220*/  BRA `(.L_x_806) ;  /* 0xffffffb000c47947 */ /* 0x000fea000383ffff */
.L_x_697:
[----:B------:R-:W0:Y:S01]  /*1f230*/  S2R R3, SR_TID.X ;  /* 0x0000000000037919 */ /* 0x000e220000002100 */
[----:B------:R-:W-:Y:S01]  /*1f240*/  BSSY B0, `(.L_x_807) ;  /* 0x000000a000007945 */ /* 0x000fe20003800000 */
[----:B------:R-:W-:Y:S01]  /*1f250*/  MOV R12, RZ ;  /* 0x000000ff000c7202 */ /* 0x000fe20000000f00 */
[----:B------:R-:W-:Y:S01]  /*1f260*/  IMAD.MOV.U32 R11, RZ, RZ, 0x1f ;  /* 0x0000001fff0b7424 */ /* 0x000fe200078e00ff */
[----:B------:R-:W-:Y:S02]  /*1f270*/  MOV R15, 0xffffffff ;  /* 0xffffffff000f7802 */ /* 0x000fe40000000f00 */
[----:B0-----:R-:W-:-:S04]  /*1f280*/  SHF.R.U32.HI R3, RZ, 0x5, R3 ;  /* 0x00000005ff037819 */ /* 0x001fc80000011603 */
[----:B------:R-:W-:-:S05]  /*1f290*/  LOP3.LUT R3, R3, 0x3, RZ, 0xc0, !PT ;  /* 0x0000000303037812 */ /* 0x000fca00078ec0ff */
[----:B------:R-:W-:-:S07]  /*1f2a0*/  IMAD.MOV.U32 R13, RZ, RZ, R3 ;  /* 0x000000ffff0d7224 */ /* 0x000fce00078e0003 */
[----:B------:R-:W-:Y:S05]  /*1f2b0*/  WARPSYNC.COLLECTIVE R15, `(.L_x_808) ;  /* 0x000000000f087348 */ /* 0x000fea0003c00000 */
[----:B------:R0:W1:Y:S02]  /*1f2c0*/  SHFL.IDX P6, R14, R13, R12, R11 ;  /* 0x0000000c0d0e7389 */ /* 0x00006400000c000b */
[----:B01----:R-:W-:Y:S01]  /*1f2d0*/  ENDCOLLECTIVE ;  /* 0x000000000000791b */ /* 0x003fe20003800000 */
.L_x_808:
[----:B------:R-:W-:Y:S05]  /*1f2e0*/  BSYNC B0 ;  /* 0x0000000000007941 */ /* 0x000fea0003800000 */
.L_x_807:
[----:B------:R-:W-:Y:S05]  /*1f2f0*/  BRA `(.L_x_809) ;  /* 0xffffffbc00c47947 */ /* 0x000fea000383ffff */
.L_x_698:
[----:B------:R-:W-:Y:S01]  /*1f300*/  BSSY B0, `(.L_x_810) ;  /* 0x0000006000007945 */ /* 0x000fe20003800000 */
[----:B------:R-:W-:-:S07]  /*1f310*/  IMAD.MOV.U32 R15, RZ, RZ, -0x1 ;  /* 0xffffffffff0f7424 */ /* 0x000fce00078e00ff */
[----:B------:R-:W-:Y:S05]  /*1f320*/  WARPSYNC.COLLECTIVE R15, `(.L_x_811) ;  /* 0x000000000f0c7348 */ /* 0x000fea0003c00000 */
[----:B------:R-:W-:Y:S02]  /*1f330*/  ELECT P6, UR62, PT ;  /* 0x00000000003e782f */ /* 0x000fe400038c0000 */
[----:B------:R-:W-:Y:S01]  /*1f340*/  MOV R14, UR62 ;  /* 0x0000003e000e7c02 */ /* 0x000fe20008000f00 */
[----:B------:R-:W-:Y:S10]  /*1f350*/  ENDCOLLECTIVE ;  /* 0x000000000000791b */ /* 0x000ff40003800000 */
.L_x_811:
[----:B------:R-:W-:Y:S05]  /*1f360*/  BSYNC B0 ;  /* 0x0000000000007941 */ /* 0x000fea0003800000 */
.L_x_810:
[----:B------:R-:W-:Y:S05]  /*1f370*/  BRA `(.L_x_812) ;  /* 0xffffffbc00bc7947 */ /* 0x000fea000383ffff */
.L_x_701:
[----:B0-----:R0:W1:Y:S02]  /*1f380*/  SYNCS.PHASECHK.TRANS64.TRYWAIT P0, [R6+URZ+0x34840], R7 ;  /* 0x03484007060075a7 */ /* 0x001064000800017f */
[----:B-1----:R-:W-:Y:S05]  /*1f390*/  @!P0 NANOSLEEP.SYNCS 0x989680 ;  /* 0x009896800000895d */ /* 0x002fea0003900000 */
[----:B------:R-:W1:Y:S02]  /*1f3a0*/  @!P0 SYNCS.PHASECHK.TRANS64 P0, [R6+URZ+0x34840], R7 ;  /* 0x03484007060085a7 */ /* 0x000e64000800007f */
[----:B-1----:R-:W-:Y:S05]  /*1f3b0*/  @!P0 BRA `(.L_x_701) ;  /* 0xfffffffc00f08947 */ /* 0x002fea000383ffff */
[----:B------:R-:W-:Y:S05]  /*1f3c0*/  BRA `(.L_x_813) ;  /* 0xffffffc0002c7947 */ /* 0x000fea000383ffff */
.L_x_704:
        /* <DEDUP_REMOVED lines=8> */
.L_x_712:
[----:B0-----:R0:W1:Y:S02]  /*1f450*/  SYNCS.PHASECHK.TRANS64.TRYWAIT P0, [R7+URZ+0x34840], R8 ;  /* 0x03484008070075a7 */ /* 0x001064000800017f */
[----:B-1----:R-:W-:Y:S05]  /*1f460*/  @!P0 NANOSLEEP.SYNCS 0x989680 ;  /* 0x009896800000895d */ /* 0x002fea0003900000 */
[----:B------:R-:W1:Y:S02]  /*1f470*/  @!P0 SYNCS.PHASECHK.TRANS64 P0, [R7+URZ+0x34840], R8 ;  /* 0x03484008070085a7 */ /* 0x000e64000800007f */
[----:B-1----:R-:W-:Y:S05]  /*1f480*/  @!P0 BRA `(.L_x_712) ;  /* 0xfffffffc00f08947 */ /* 0x002fea000383ffff */
[----:B------:R-:W-:Y:S05]  /*1f490*/  BRA `(.L_x_815) ;  /* 0xffffffc8003c7947 */ /* 0x000fea000383ffff */
.L_x_714:
[----:B0-----:R0:W1:Y:S02]  /*1f4a0*/  SYNCS.PHASECHK.TRANS64.TRYWAIT P0, [R7+URZ+0x34860], R8 ;  /* 0x03486008070075a7 */ /* 0x001064000800017f */
[----:B-1----:R-:W-:Y:S05]  /*1f4b0*/  @!P0 NANOSLEEP.SYNCS 0x989680 ;  /* 0x009896800000895d */ /* 0x002fea0003900000 */
[----:B------:R-:W1:Y:S02]  /*1f4c0*/  @!P0 SYNCS.PHASECHK.TRANS64 P0, [R7+URZ+0x34860], R8 ;  /* 0x03486008070085a7 */ /* 0x000e64000800007f */
[----:B-1----:R-:W-:Y:S05]  /*1f4d0*/  @!P0 BRA `(.L_x_714) ;  /* 0xfffffffc00f08947 */ /* 0x002fea000383ffff */
[----:B------:R-:W-:Y:S05]  /*1f4e0*/  BRA `(.L_x_816) ;  /* 0xffffffc800e87947 */ /* 0x000fea000383ffff */
.L_x_720:
[----:B-1----:R1:W2:Y:S02]  /*1f4f0*/  SYNCS.PHASECHK.TRANS64.TRYWAIT P0, [R2+URZ+0x34840], R3 ;  /* 0x03484003020075a7 */ /* 0x0022a4000800017f */
[----:B--2---:R-:W-:Y:S05]  /*1f500*/  @!P0 NANOSLEEP.SYNCS 0x989680 ;  /* 0x009896800000895d */ /* 0x004fea0003900000 */
[----:B------:R-:W2:Y:S02]  /*1f510*/  @!P0 SYNCS.PHASECHK.TRANS64 P0, [R2+URZ+0x34840], R3 ;  /* 0x03484003020085a7 */ /* 0x000ea4000800007f */
[----:B--2---:R-:W-:Y:S05]  /*1f520*/  @!P0 BRA `(.L_x_720) ;  /* 0xfffffffc00f08947 */ /* 0x004fea000383ffff */
[----:B------:R-:W-:Y:S05]  /*1f530*/  BRA `(.L_x_817) ;  /* 0xffffffd000487947 */ /* 0x000fea000383ffff */
.L_x_722:
[----:B0-----:R0:W1:Y:S02]  /*1f540*/  SYNCS.PHASECHK.TRANS64.TRYWAIT P0, [R2+URZ+0x34860], R3 ;  /* 0x03486003020075a7 */ /* 0x001064000800017f */
[----:B-1----:R-:W-:Y:S05]  /*1f550*/  @!P0 NANOSLEEP.SYNCS 0x989680 ;  /* 0x009896800000895d */ /* 0x002fea0003900000 */
[----:B------:R-:W1:Y:S02]  /*1f560*/  @!P0 SYNCS.PHASECHK.TRANS64 P0, [R2+URZ+0x34860], R3 ;  /* 0x03486003020085a7 */ /* 0x000e64000800007f */
[----:B-1----:R-:W-:Y:S05]  /*1f570*/  @!P0 BRA `(.L_x_722) ;  /* 0xfffffffc00f08947 */ /* 0x002fea000383ffff */
[----:B------:R-:W-:Y:S05]  /*1f580*/  BRA `(.L_x_818) ;  /* 0xffffffd000f47947 */ /* 0x000fea000383ffff */
.L_x_728:
[----:B--2---:R2:W3:Y:S02]  /*1f590*/  SYNCS.PHASECHK.TRANS64.TRYWAIT P0, [R2+URZ+0x34840], R3 ;  /* 0x03484003020075a7 */ /* 0x0044e4000800017f */
[----:B---3--:R-:W-:Y:S05]  /*1f5a0*/  @!P0 NANOSLEEP.SYNCS 0x989680 ;  /* 0x009896800000895d */ /* 0x008fea0003900000 */
[----:B------:R-:W3:Y:S02]  /*1f5b0*/  @!P0 SYNCS.PHASECHK.TRANS64 P0, [R2+URZ+0x34840], R3 ;  /* 0x03484003020085a7 */ /* 0x000ee4000800007f */
[----:B---3--:R-:W-:Y:S05]  /*1f5c0*/  @!P0 BRA `(.L_x_728) ;  /* 0xfffffffc00f08947 */ /* 0x008fea000383ffff */
[----:B------:R-:W-:Y:S05]  /*1f5d0*/  BRA `(.L_x_819) ;  /* 0xffffffd8002c7947 */ /* 0x000fea000383ffff */
.L_x_730:
[----:B0-----:R0:W1:Y:S02]  /*1f5e0*/  SYNCS.PHASECHK.TRANS64.TRYWAIT P0, [R2+URZ+0x34860], R8 ;  /* 0x03486008020075a7 */ /* 0x001064000800017f */
[----:B-1----:R-:W-:Y:S05]  /*1f5f0*/  @!P0 NANOSLEEP.SYNCS 0x989680 ;  /* 0x009896800000895d */ /* 0x002fea0003900000 */
[----:B------:R-:W1:Y:S02]  /*1f600*/  @!P0 SYNCS.PHASECHK.TRANS64 P0, [R2+URZ+0x34860], R8 ;  /* 0x03486008020085a7 */ /* 0x000e64000800007f */
[----:B-1----:R-:W-:Y:S05]  /*1f610*/  @!P0 BRA `(.L_x_730) ;  /* 0xfffffffc00f08947 */ /* 0x002fea000383ffff */
[----:B------:R-:W-:Y:S05]  /*1f620*/  BRA `(.L_x_820) ;  /* 0xffffffd800d47947 */ /* 0x000fea000383ffff */
.L_x_738:
[----:B-1----:R1:W2:Y:S02]  /*1f630*/  SYNCS.PHASECHK.TRANS64.TRYWAIT P0, [R0+URZ+0x34860], R3 ;  /* 0x03486003000075a7 */ /* 0x0022a4000800017f */
[----:B--2---:R-:W-:Y:S05]  /*1f640*/  @!P0 NANOSLEEP.SYNCS 0x989680 ;  /* 0x009896800000895d */ /* 0x004fea0003900000 */
[----:B------:R-:W2:Y:S02]  /*1f650*/  @!P0 SYNCS.PHASECHK.TRANS64 P0, [R0+URZ+0x34860], R3 ;  /* 0x03486003000085a7 */ /* 0x000ea4000800007f */
[----:B--2---:R-:W-:Y:S05]  /*1f660*/  @!P0 BRA `(.L_x_738) ;  /* 0xfffffffc00f08947 */ /* 0x004fea000383ffff */
[----:B------:R-:W-:Y:S05]  /*1f670*/  BRA `(.L_x_821) ;  /* 0xffffffdc00f47947 */ /* 0x000fea000383ffff */
.L_x_741:
[----:B------:R-:W-:Y:S01]  /*1f680*/  BSSY B0, `(.L_x_822) ;  /* 0x0000008000007945 */ /* 0x000fe20003800000 */
[----:B0-----:R-:W-:Y:S01]  /*1f690*/  MOV R13, R16 ;  /* 0x00000010000d7202 */ /* 0x001fe20000000f00 */
[----:B------:R-:W-:Y:S01]  /*1f6a0*/  IMAD.MOV.U32 R12, RZ, RZ, RZ ;  /* 0x000000ffff0c7224 */ /* 0x000fe200078e00ff */
[----:B------:R-:W-:Y:S01]  /*1f6b0*/  MOV R11, 0x1f ;  /* 0x0000001f000b7802 */ /* 0x000fe20000000f00 */
[----:B------:R-:W-:-:S07]  /*1f6c0*/  IMAD.MOV.U32 R15, RZ, RZ, -0x1 ;  /* 0xffffffffff0f7424 */ /* 0x000fce00078e00ff */
[----:B-1---5:R-:W-:Y:S05]  /*1f6d0*/  WARPSYNC.COLLECTIVE R15, `(.L_x_823) ;  /* 0x000000000f087348 */ /* 0x022fea0003c00000 */
[----:B------:R0:W2:Y:S02]  /*1f6e0*/  SHFL.IDX P6, R14, R13, R12, R11 ;  /* 0x0000000c0d0e7389 */ /* 0x0000a400000c000b */
[----:B012--5:R-:W-:Y:S01]  /*1f6f0*/  ENDCOLLECTIVE ;  /* 0x000000000000791b */ /* 0x027fe20003800000 */
.L_x_823:
[----:B------:R-:W-:Y:S05]  /*1f700*/  BSYNC B0 ;  /* 0x0000000000007941 */ /* 0x000fea0003800000 */
.L_x_822:
[----:B------:R-:W-:Y:S01]  /*1f710*/  IMAD.MOV.U32 R13, RZ, RZ, R16 ;  /* 0x000000ffff0d7224 */ /* 0x000fe200078e0010 */
[----:B------:R-:W-:Y:S01]  /*1f720*/  MOV R12, 0x1 ;  /* 0x00000001000c7802 */ /* 0x000fe20000000f00 */
[----:B------:R-:W-:Y:S01]  /*1f730*/  IMAD.MOV.U32 R11, RZ, RZ, 0x1f ;  /* 0x0000001fff0b7424 */ /* 0x000fe200078e00ff */
[----:B------:R-:W-:Y:S02]  /*1f740*/  MOV R15, 0xffffffff ;  /* 0xffffffff000f7802 */ /* 0x000fe40000000f00 */
[----:B------:R-:W-:-:S07]  /*1f750*/  MOV R4, R14 ;  /* 0x0000000e00047202 */ /* 0x000fce0000000f00 */
[----:B------:R-:W-:Y:S05]  /*1f760*/  WARPSYNC.COLLECTIVE R15, `(.L_x_824) ;  /* 0x000000000f087348 */ /* 0x000fea0003c00000 */
[----:B------:R0:W1:Y:S02]  /*1f770*/  SHFL.IDX P6, R14, R13, R12, R11 ;  /* 0x0000000c0d0e7389 */ /* 0x00006400000c000b */
[----:B01----:R-:W-:Y:S01]  /*1f780*/  ENDCOLLECTIVE ;  /* 0x000000000000791b */ /* 0x003fe20003800000 */
.L_x_824:
[----:B------:R-:W-:Y:S01]  /*1f790*/  IMAD.MOV.U32 R5, RZ, RZ, R14 ;  /* 0x000000ffff057224 */ /* 0x000fe200078e000e */
[----:B------:R-:W-:Y:S06]  /*1f7a0*/  BRA `(.L_x_825) ;  /* 0xffffffe0008c7947 */ /* 0x000fec000383ffff */
.L_x_744:
[----:B------:R-:W-:Y:S01]  /*1f7b0*/  BSSY B0, `(.L_x_826) ;  /* 0x0000008000007945 */ /* 0x000fe20003800000 */
[----:B-----5:R-:W-:Y:S01]  /*1f7c0*/  MOV R13, R2 ;  /* 0x00000002000d7202 */ /* 0x020fe20000000f00 */
[----:B------:R-:W-:Y:S01]  /*1f7d0*/  IMAD.MOV.U32 R12, RZ, RZ, 0x1 ;  /* 0x00000001ff0c7424 */ /* 0x000fe200078e00ff */
[----:B------:R-:W-:Y:S01]  /*1f7e0*/  MOV R11, RZ ;  /* 0x000000ff000b7202 */ /* 0x000fe20000000f00 */
[----:B------:R-:W-:-:S07]  /*1f7f0*/  IMAD.MOV.U32 R15, RZ, RZ, -0x1 ;  /* 0xffffffffff0f7424 */ /* 0x000fce00078e00ff */
[----:B0-234-:R-:W-:Y:S05]  /*1f800*/  WARPSYNC.COLLECTIVE R15, `(.L_x_827) ;  /* 0x000000000f087348 */ /* 0x01dfea0003c00000 */
[----:B------:R1:W0:Y:S02]  /*1f810*/  SHFL.UP P6, R14, R13, R12, R11 ;  /* 0x0400000c0d0e7389 */ /* 0x00022400000c000b */
[----:B01234-:R-:W-:Y:S01]  /*1f820*/  ENDCOLLECTIVE ;  /* 0x000000000000791b */ /* 0x01ffe20003800000 */
.L_x_827:
[----:B------:R-:W-:Y:S05]  /*1f830*/  BSYNC B0 ;  /* 0x0000000000007941 */ /* 0x000fea0003800000 */
.L_x_826:
[----:B------:R-:W-:Y:S01]  /*1f840*/  ISETP.NE.AND P0, PT, R8, RZ, PT ;  /* 0x000000ff0800720c */ /* 0x000fe20003f05270 */
[----:B------:R-:W-:Y:S01]  /*1f850*/  IMAD.MOV.U32 R11, RZ, RZ, RZ ;  /* 0x000000ffff0b7224 */ /* 0x000fe200078e00ff */
[----:B------:R-:W-:Y:S02]  /*1f860*/  MOV R12, 0x2 ;  /* 0x00000002000c7802 */ /* 0x000fe40000000f00 */
[----:B------:R-:W-:Y:S02]  /*1f870*/  SEL R3, R14, RZ, P0 ;  /* 0x000000ff0e037207 */ /* 0x000fe40000000000 */
[----:B------:R-:W-:Y:S02]  /*1f880*/  MOV R15, 0xffffffff ;  /* 0xffffffff000f7802 */ /* 0x000fe40000000f00 */
[----:B------:R-:W-:Y:S02]  /*1f890*/  IADD3 R3, R2, R3, RZ ;  /* 0x0000000302037210 */ /* 0x000fe40007ffe0ff */
[----:B------:R-:W-:-:S03]  /*1f8a0*/  ISETP.GE.U32.AND P0, PT, R8, 0x2, PT ;  /* 0x000000020800780c */ /* 0x000fc60003f06070 */
[----:B------:R-:W-:-:S10]  /*1f8b0*/  IMAD.MOV.U32 R13, RZ, RZ, R3 ;  /* 0x000000ffff0d7224 */ /* 0x000fd400078e0003 */
[----:B------:R-:W-:Y:S05]  /*1f8c0*/  WARPSYNC.COLLECTIVE R15, `(.L_x_828) ;  /* 0x000000000f087348 */ /* 0x000fea0003c00000 */
[----:B------:R0:W1:Y:S02]  /*1f8d0*/  SHFL.UP P6, R14, R13, R12, R11 ;  /* 0x0400000c0d0e7389 */ /* 0x00006400000c000b */
[----:B01----:R-:W-:Y:S01]  /*1f8e0*/  ENDCOLLECTIVE ;  /* 0x000000000000791b */ /* 0x003fe20003800000 */
.L_x_828:
        /* <DEDUP_REMOVED lines=8> */
.L_x_829:
[----:B------:R-:W-:Y:S02]  /*1f970*/  MOV R12, 0x8 ;  /* 0x00000008000c7802 */ /* 0x000fe40000000f00 */
[----:B------:R-:W-:Y:S02]  /*1f980*/  SEL R14, R14, RZ, P0 ;  /* 0x000000ff0e0e7207 */ /* 0x000fe40000000000 */
[----:B------:R-:W-:Y:S02]  /*1f990*/  ISETP.GE.U32.AND P0, PT, R8, 0x8, PT ;  /* 0x000000080800780c */ /* 0x000fe40003f06070 */
[----:B------:R-:W-:-:S05]  /*1f9a0*/  IADD3 R3, R3, R14, RZ ;  /* 0x0000000e03037210 */ /* 0x000fca0007ffe0ff */
[----:B------:R-:W-:-:S07]  /*1f9b0*/  IMAD.MOV.U32 R13, RZ, RZ, R3 ;  /* 0x000000ffff0d7224 */ /* 0x000fce00078e0003 */
[----:B------:R-:W-:Y:S05]  /*1f9c0*/  WARPSYNC.COLLECTIVE R15, `(.L_x_830) ;  /* 0x000000000f087348 */ /* 0x000fea0003c00000 */
[----:B------:R0:W1:Y:S02]  /*1f9d0*/  SHFL.UP P6, R14, R13, R12, R11 ;  /* 0x0400000c0d0e7389 */ /* 0x00006400000c000b */
[----:B01----:R-:W-:Y:S01]  /*1f9e0*/  ENDCOLLECTIVE ;  /* 0x000000000000791b */ /* 0x003fe20003800000 */
.L_x_830:
        /* <DEDUP_REMOVED lines=8> */
.L_x_831:
[----:B------:R-:W-:Y:S01]  /*1fa70*/  MOV R12, 0x1f ;  /* 0x0000001f000c7802 */ /* 0x000fe20000000f00 */
[----:B------:R-:W-:Y:S01]  /*1fa80*/  IMAD.MOV.U32 R11, RZ, RZ, 0x1f ;  /* 0x0000001fff0b7424 */ /* 0x000fe200078e00ff */
[----:B------:R-:W-:-:S04]  /*1fa90*/  SEL R6, R14, RZ, P0 ;  /* 0x000000ff0e067207 */ /* 0x000fc80000000000 */
[----:B------:R-:W-:-:S05]  /*1faa0*/  IADD3 R6, R3, R6, RZ ;  /* 0x0000000603067210 */ /* 0x000fca0007ffe0ff */
[----:B------:R-:W-:-:S07]  /*1fab0*/  IMAD.MOV.U32 R13, RZ, RZ, R6 ;  /* 0x000000ffff0d7224 */ /* 0x000fce00078e0006 */
[----:B------:R-:W-:Y:S05]  /*1fac0*/  WARPSYNC.COLLECTIVE R15, `(.L_x_832) ;  /* 0x000000000f087348 */ /* 0x000fea0003c00000 */
[----:B------:R0:W1:Y:S02]  /*1fad0*/  SHFL.IDX P6, R14, R13, R12, R11 ;  /* 0x0000000c0d0e7389 */ /* 0x00006400000c000b */
[----:B01----:R-:W-:Y:S01]  /*1fae0*/  ENDCOLLECTIVE ;  /* 0x000000000000791b */ /* 0x003fe20003800000 */
.L_x_832:
[----:B------:R-:W-:Y:S05]  /*1faf0*/  BRA `(.L_x_833) ;  /* 0xffffffe0004c7947 */ /* 0x000fea000383ffff */
.L_x_749:
[----:B------:R-:W-:Y:S01]  /*1fb00*/  BSSY B0, `(.L_x_834) ;  /* 0x0000008000007945 */ /* 0x000fe20003800000 */
[----:B-----5:R-:W-:Y:S01]  /*1fb10*/  MOV R13, R2 ;  /* 0x00000002000d7202 */ /* 0x020fe20000000f00 */
[----:B------:R-:W-:Y:S01]  /*1fb20*/  IMAD.MOV.U32 R12, RZ, RZ, 0x1 ;  /* 0x00000001ff0c7424 */ /* 0x000fe200078e00ff */
[----:B------:R-:W-:Y:S01]  /*1fb30*/  MOV R11, RZ ;  /* 0x000000ff000b7202 */ /* 0x000fe20000000f00 */
[----:B------:R-:W-:-:S07]  /*1fb40*/  IMAD.MOV.U32 R15, RZ, RZ, -0x1 ;  /* 0xffffffffff0f7424 */ /* 0x000fce00078e00ff */
[----:B01----:R-:W-:Y:S05]  /*1fb50*/  WARPSYNC.COLLECTIVE R15, `(.L_x_835) ;  /* 0x000000000f087348 */ /* 0x003fea0003c00000 */
[----:B------:R2:W3:Y:S02]  /*1fb60*/  SHFL.UP P6, R14, R13, R12, R11 ;  /* 0x0400000c0d0e7389 */ /* 0x0004e400000c000b */
[----:B0123--:R-:W-:Y:S01]  /*1fb70*/  ENDCOLLECTIVE ;  /* 0x000000000000791b */ /* 0x00ffe20003800000 */
.L_x_835:
[----:B------:R-:W-:Y:S05]  /*1fb80*/  BSYNC B0 ;  /* 0x0000000000007941 */ /* 0x000fea0003800000 */
.L_x_834:
        /* <DEDUP_REMOVED lines=11> */
.L_x_836:
        /* <DEDUP_REMOVED lines=8> */
.L_x_837:
        /* <DEDUP_REMOVED lines=8> */
.L_x_838:
        /* <DEDUP_REMOVED lines=8> */
.L_x_839:
        /* <DEDUP_REMOVED lines=8> */
.L_x_840:
[----:B------:R-:W-:Y:S05]  /*1fe40*/  BRA `(.L_x_841) ;  /* 0xffffffe0002c7947 */ /* 0x000fea000383ffff */
.L_x_751:
[----:B------:R-:W-:Y:S01]  /*1fe50*/  BSSY B0, `(.L_x_842) ;  /* 0x0000006000007945 */ /* 0x000fe20003800000 */
[----:B------:R-:W-:Y:S02]  /*1fe60*/  PLOP3.LUT P6, PT, P6, PT, PT, 0x8, 0x0 ;  /* 0x000000000000781c */ /* 0x000fe400037ce170 */
[----:B------:R-:W-:-:S11]  /*1fe70*/  MOV R15, 0xffffffff ;  /* 0xffffffff000f7802 */ /* 0x000fd60000000f00 */
[----:B0-----:R-:W-:Y:S05]  /*1fe80*/  WARPSYNC.COLLECTIVE R15, `(.L_x_843) ;  /* 0x000000000f087348 */ /* 0x001fea0003c00000 */
[----:B------:R-:W-:Y:S01]  /*1fe90*/  VOTE.ANY R14, PT, P6 ;  /* 0x00000000000e7806 */ /* 0x000fe200030e0100 */
[----:B0-----:R-:W-:Y:S06]  /*1fea0*/  ENDCOLLECTIVE ;  /* 0x000000000000791b */ /* 0x001fec0003800000 */
.L_x_843:
[----:B------:R-:W-:Y:S05]  /*1feb0*/  BSYNC B0 ;  /* 0x0000000000007941 */ /* 0x000fea0003800000 */
.L_x_842:
[----:B------:R-:W-:Y:S01]  /*1fec0*/  IMAD.MOV.U32 R3, RZ, RZ, R14 ;  /* 0x000000ffff037224 */ /* 0x000fe200078e000e */
[----:B------:R-:W-:Y:S01]  /*1fed0*/  MOV R13, R2 ;  /* 0x00000002000d7202 */ /* 0x000fe20000000f00 */
[----:B------:R-:W-:Y:S01]  /*1fee0*/  IMAD.MOV.U32 R15, RZ, RZ, -0x1 ;  /* 0xffffffffff0f7424 */ /* 0x000fe200078e00ff */
[----:B------:R-:W-:Y:S01]  /*1fef0*/  MOV R11, 0x1f ;  /* 0x0000001f000b7802 */ /* 0x000fe20000000f00 */
[----:B------:R-:W0:Y:S02]  /*1ff00*/  POPC R5, R3 ;  /* 0x0000000300057309 */ /* 0x000e240000000000 */
[----:B0-----:R-:W-:-:S07]  /*1ff10*/  IMAD.MOV.U32 R12, RZ, RZ, R5 ;  /* 0x000000ffff0c7224 */ /* 0x001fce00078e0005 */
[----:B------:R-:W-:Y:S05]  /*1ff20*/  WARPSYNC.COLLECTIVE R15, `(.L_x_844) ;  /* 0x000000000f087348 */ /* 0x000fea0003c00000 */
[----:B------:R0:W1:Y:S02]  /*1ff30*/  SHFL.IDX P6, R14, R13, R12, R11 ;  /* 0x0000000c0d0e7389 */ /* 0x00006400000c000b */
[----:B01----:R-:W-:Y:S01]  /*1ff40*/  ENDCOLLECTIVE ;  /* 0x000000000000791b */ /* 0x003fe20003800000 */
.L_x_844:
[----:B------:R-:W-:Y:S01]  /*1ff50*/  MOV R17, R14 ;  /* 0x0000000e00117202 */ /* 0x000fe20000000f00 */
[----:B------:R-:W-:Y:S06]  /*1ff60*/  BRA `(.L_x_845) ;  /* 0xffffffe0001c7947 */ /* 0x000fec000383ffff */
.L_x_753:
[----:B------:R-:W-:Y:S01]  /*1ff70*/  BSSY B0, `(.L_x_846) ;  /* 0x0000007000007945 */ /* 0x000fe20003800000 */
[----:B------:R-:W-:Y:S01]  /*1ff80*/  IMAD.MOV.U32 R13, RZ, RZ, R6 ;  /* 0x000000ffff0d7224 */ /* 0x000fe200078e0006 */
[----:B------:R-:W-:Y:S01]  /*1ff90*/  MOV R11, 0x1f ;  /* 0x0000001f000b7802 */ /* 0x000fe20000000f00 */
[----:B------:R-:W-:-:S07]  /*1ffa0*/  IMAD.MOV.U32 R15, RZ, RZ, -0x1 ;  /* 0xffffffffff0f7424 */ /* 0x000fce00078e00ff */
[----:B012---:R-:W-:Y:S05]  /*1ffb0*/  WARPSYNC.COLLECTIVE R15, `(.L_x_847) ;  /* 0x000000000f087348 */ /* 0x007fea0003c00000 */
[----:B------:R3:W4:Y:S02]  /*1ffc0*/  SHFL.IDX P6, R14, R13, R12, R11 ;  /* 0x0000000c0d0e7389 */ /* 0x00072400000c000b */
[----:B01234-:R-:W-:Y:S01]  /*1ffd0*/  ENDCOLLECTIVE ;  /* 0x000000000000791b */ /* 0x01ffe20003800000 */
.L_x_847:
[----:B------:R-:W-:Y:S05]  /*1ffe0*/  BSYNC B0 ;  /* 0x0000000000007941 */ /* 0x000fea0003800000 */
.L_x_846:
[----:B------:R-:W-:Y:S05]  /*1fff0*/  BRA `(.L_x_752) ;  /* 0xffffffe000147947 */ /* 0x000fea000383ffff */
.L_x_757:
[----:B0-----:R0:W1:Y:S02]  /*20000*/  SYNCS.PHASECHK.TRANS64.TRYWAIT P0, [R0+URZ+0x34820], R3 ;  /* 0x03482003000075a7 */ /* 0x001064000800017f */
[----:B-1----:R-:W-:Y:S05]  /*20010*/  @!P0 NANOSLEEP.SYNCS 0x989680 ;  /* 0x009896800000895d */ /* 0x002fea0003900000 */
[----:B------:R-:W1:Y:S02]  /*20020*/  @!P0 SYNCS.PHASECHK.TRANS64 P0, [R0+URZ+0x34820], R3 ;  /* 0x03482003000085a7 */ /* 0x000e64000800007f */
[----:B-1----:R-:W-:Y:S05]  /*20030*/  @!P0 BRA `(.L_x_757) ;  /* 0xfffffffc00f08947 */ /* 0x002fea000383ffff */
[----:B------:R-:W-:Y:S05]  /*20040*/  BRA `(.L_x_848) ;  /* 0xffffffe000f87947 */ /* 0x000fea000383ffff */
.L_x_758:
[----:B------:R-:W1:Y:S01]  /*20050*/  S2R R2, SR_TID.X ;  /* 0x0000000000027919 */ /* 0x000e620000002100 */
[----:B------:R-:W-:Y:S01]  /*20060*/  BSSY B0, `(.L_x_849) ;  /* 0x000000a000007945 */ /* 0x000fe20003800000 */
[----:B------:R-:W-:Y:S01]  /*20070*/  IMAD.MOV.U32 R12, RZ, RZ, RZ ;  /* 0x000000ffff0c7224 */ /* 0x000fe200078e00ff */
[----:B------:R-:W-:Y:S01]  /*20080*/  MOV R11, 0x1f ;  /* 0x0000001f000b7802 */ /* 0x000fe20000000f00 */
[----:B------:R-:W-:Y:S01]  /*20090*/  IMAD.MOV.U32 R15, RZ, RZ, -0x1 ;  /* 0xffffffffff0f7424 */ /* 0x000fe200078e00ff */
[----:B-1----:R-:W-:-:S04]  /*200a0*/  SHF.R.U32.HI R2, RZ, 0x5, R2 ;  /* 0x00000005ff027819 */ /* 0x002fc80000011602 */
[----:B------:R-:W-:-:S04]  /*200b0*/  LOP3.LUT R2, R2, 0x3, RZ, 0xc0, !PT ;  /* 0x0000000302027812 */ /* 0x000fc800078ec0ff */
[----:B------:R-:W-:-:S07]  /*200c0*/  MOV R13, R2 ;  /* 0x00000002000d7202 */ /* 0x000fce0000000f00 */
[----:B0-----:R-:W-:Y:S05]  /*200d0*/  WARPSYNC.COLLECTIVE R15, `(.L_x_850) ;  /* 0x000000000f087348 */ /* 0x001fea0003c00000 */
[----:B------:R1:W2:Y:S02]  /*200e0*/  SHFL.IDX P6, R14, R13, R12, R11 ;  /* 0x0000000c0d0e7389 */ /* 0x0002a400000c000b */
[----:B012---:R-:W-:Y:S01]  /*200f0*/  ENDCOLLECTIVE ;  /* 0x000000000000791b */ /* 0x007fe20003800000 */
.L_x_850:
[----:B------:R-:W-:Y:S05]  /*20100*/  BSYNC B0 ;  /* 0x0000000000007941 */ /* 0x000fea0003800000 */
.L_x_849:
[----:B------:R-:W-:Y:S05]  /*20110*/  BRA `(.L_x_851) ;  /* 0xffffffe000e07947 */ /* 0x000fea000383ffff */
.L_x_759:
[----:B------:R-:W-:Y:S01]  /*20120*/  BSSY B0, `(.L_x_852) ;  /* 0x0000006000007945 */ /* 0x000fe20003800000 */
[----:B------:R-:W-:-:S07]  /*20130*/  MOV R15, 0xffffffff ;  /* 0xffffffff000f7802 */ /* 0x000fce0000000f00 */
[----:B01----:R-:W-:Y:S05]  /*20140*/  WARPSYNC.COLLECTIVE R15, `(.L_x_853) ;  /* 0x000000000f0c7348 */ /* 0x003fea0003c00000 */
[----:B------:R-:W-:Y:S02]  /*20150*/  ELECT P6, UR62, PT ;  /* 0x00000000003e782f */ /* 0x000fe400038c0000 */
[----:B------:R-:W-:Y:S01]  /*20160*/  MOV R14, UR62 ;  /* 0x0000003e000e7c02 */ /* 0x000fe20008000f00 */
[----:B01----:R-:W-:Y:S10]  /*20170*/  ENDCOLLECTIVE ;  /* 0x000000000000791b */ /* 0x003ff40003800000 */
.L_x_853:
[----:B------:R-:W-:Y:S05]  /*20180*/  BSYNC B0 ;  /* 0x0000000000007941 */ /* 0x000fea0003800000 */
.L_x_852:
[----:B------:R-:W-:Y:S05]  /*20190*/  BRA `(.L_x_854) ;  /* 0xffffffe000d47947 */ /* 0x000fea000383ffff */
.L_x_761:
[----:B0-----:R0:W1:Y:S02]  /*201a0*/  SYNCS.PHASECHK.TRANS64.TRYWAIT P0, [R6+URZ], R5 ;  /* 0x00000005060075a7 */ /* 0x001064000800017f */
[----:B-1----:R-:W-:Y:S05]  /*201b0*/  @!P0 NANOSLEEP.SYNCS 0x989680 ;  /* 0x009896800000895d */ /* 0x002fea0003900000 */
[----:B------:R-:W1:Y:S02]  /*201c0*/  @!P0 SYNCS.PHASECHK.TRANS64 P0, [R6+URZ], R5 ;  /* 0x00000005060085a7 */ /* 0x000e64000800007f */
[----:B-1----:R-:W-:Y:S05]  /*201d0*/  @!P0 BRA `(.L_x_761) ;  /* 0xfffffffc00f08947 */ /* 0x002fea000383ffff */
[----:B------:R-:W-:Y:S05]  /*201e0*/  BRA `(.L_x_855) ;  /* 0xffffffe400107947 */ /* 0x000fea000383ffff */
.L_x_762:
[----:B-1----:R1:W2:Y:S02]  /*201f0*/  SYNCS.PHASECHK.TRANS64.TRYWAIT P0, [R7+URZ], R2 ;  /* 0x00000002070075a7 */ /* 0x0022a4000800017f */
[----:B--2---:R-:W-:Y:S05]  /*20200*/  @!P0 NANOSLEEP.SYNCS 0x989680 ;  /* 0x009896800000895d */ /* 0x004fea0003900000 */
[----:B------:R-:W2:Y:S02]  /*20210*/  @!P0 SYNCS.PHASECHK.TRANS64 P0, [R7+URZ], R2 ;  /* 0x00000002070085a7 */ /* 0x000ea4000800007f */
[----:B--2---:R-:W-:Y:S05]  /*20220*/  @!P0 BRA `(.L_x_762) ;  /* 0xfffffffc00f08947 */ /* 0x004fea000383ffff */
[----:B------:R-:W-:Y:S05]  /*20230*/  BRA `(.L_x_856) ;  /* 0xffffffe400047947 */ /* 0x000fea000383ffff */
.L_x_764:
[----:B--2---:R2:W3:Y:S02]  /*20240*/  SYNCS.PHASECHK.TRANS64.TRYWAIT P0, [R4+URZ], R5 ;  /* 0x00000005040075a7 */ /* 0x0044e4000800017f */
[----:B---3--:R-:W-:Y:S05]  /*20250*/  @!P0 NANOSLEEP.SYNCS 0x989680 ;  /* 0x009896800000895d */ /* 0x008fea0003900000 */
[----:B------:R-:W3:Y:S02]  /*20260*/  @!P0 SYNCS.PHASECHK.TRANS64 P0, [R4+URZ], R5 ;  /* 0x00000005040085a7 */ /* 0x000ee4000800007f */
[----:B---3--:R-:W-:Y:S05]  /*20270*/  @!P0 BRA `(.L_x_764) ;  /* 0xfffffffc00f08947 */ /* 0x008fea000383ffff */
[----:B------:R-:W-:Y:S05]  /*20280*/  BRA `(.L_x_857) ;  /* 0xffffffe4000c7947 */ /* 0x000fea000383ffff */
.L_x_858:
        /* <DEDUP_REMOVED lines=15> */
.L_x_11934:


//--------------------- .text._ZN7cutlass13device_kernelIN5flash11enable_sm90INS1_16FlashAttnFwdSm90INS1_25CollectiveMainloopFwdSm90ILi2EN4cute5tupleIJNS5_1CILi1EEES8_S8_EEENS6_IJNS7_ILi128EEENS7_ILi96EEENS7_ILi192EEEEEELi128ENS_6half_tEfNS_4arch4Sm90ELb0ELb1ELb1ELb0ELb0ELb0ELb0ELb1ELb1ELb0ELb0ELb0EEENS1_21CollectiveEpilogueFwdINS6_IJSA_SA_SB_EEES9_SE_SG_Li256ELb0ELb0ELb0ELb0EEENS1_30DynamicPersistentTileSchedulerILi256ELi32ELb0ELb0ELb1EEEEEEEEEvNT_6ParamsE --------------------------
	.section	.text._ZN7cutlass13device_kernelIN5flash11enable_sm90INS1_16FlashAttnFwdSm90INS1_25CollectiveMainloopFwdSm90ILi2EN4cute5tupleIJNS5_1CILi1EEES8_S8_EEENS6_IJNS7_ILi128EEENS7_ILi96EEENS7_ILi192EEEEEELi128ENS_6half_tEfNS_4arch4Sm90ELb0ELb1ELb1ELb0ELb0ELb0ELb0ELb1ELb1ELb0ELb0ELb0EEENS1_21CollectiveEpilogueFwdINS6_IJSA_SA_SB_EEES9_SE_SG_Li256ELb0ELb0ELb0ELb0EEENS1_30DynamicPersistentTileSchedulerILi256ELi32ELb0ELb0ELb1EEEEEEEEEvNT_6ParamsE,"ax",@progbits
	.align	128
.text._ZN7cutlass13device_kernelIN5flash11enable_sm90INS1_16FlashAttnFwdSm90INS1_25CollectiveMainloopFwdSm90ILi2EN4cute5tupleIJNS5_1CILi1EEES8_S8_EEENS6_IJNS7_ILi128EEENS7_ILi96EEENS7_ILi192EEEEEELi128ENS_6half_tEfNS_4arch4Sm90ELb0ELb1ELb1ELb0ELb0ELb0ELb0ELb1ELb1ELb0ELb0ELb0EEENS1_21CollectiveEpilogueFwdINS6_IJSA_SA_SB_EEES9_SE_SG_Li256ELb0ELb0ELb0ELb0EEENS1_30DynamicPersistentTileSchedulerILi256ELi32ELb0ELb0ELb1EEEEEEEEEvNT_6ParamsE:
        .type           _ZN7cutlass13device_kernelIN5flash11enable_sm90INS1_16FlashAttnFwdSm90INS1_25CollectiveMainloopFwdSm90ILi2EN4cute5tupleIJNS5_1CILi1EEES8_S8_EEENS6_IJNS7_ILi128EEENS7_ILi96EEENS7_ILi192EEEEEELi128ENS_6half_tEfNS_4arch4Sm90ELb0ELb1ELb1ELb0ELb0ELb0ELb0ELb1ELb1ELb0ELb0ELb0EEENS1_21CollectiveEpilogueFwdINS6_IJSA_SA_SB_EEES9_SE_SG_Li256ELb0ELb0ELb0ELb0EEENS1_30DynamicPersistentTileSchedulerILi256ELi32ELb0ELb0ELb1EEEEEEEEEvNT_6ParamsE,@function
        .size           _ZN7cutlass13device_kernelIN5flash11enable_sm90INS1_16FlashAttnFwdSm90INS1_25CollectiveMainloopFwdSm90ILi2EN4cute5tupleIJNS5_1CILi1EEES8_S8_EEENS6_IJNS7_ILi128EEENS7_ILi96EEENS7_ILi192EEEEEELi128ENS_6half_tEfNS_4arch4Sm90ELb0ELb1ELb1ELb0ELb0ELb0ELb0ELb1ELb1ELb0ELb0ELb0EEENS1_21CollectiveEpilogueFwdINS6_IJSA_SA_SB_EEES9_SE_SG_Li256ELb0ELb0ELb0ELb0EEENS1_30DynamicPersistentTileSchedulerILi256ELi32ELb0ELb0ELb1EEEEEEEEEvNT_6ParamsE,(.L_x_11935 - _ZN7cutlass13device_kernelIN5flash11enable_sm90INS1_16FlashAttnFwdSm90INS1_25CollectiveMainloopFwdSm90ILi2EN4cute5tupleIJNS5_1CILi1EEES8_S8_EEENS6_IJNS7_ILi128EEENS7_ILi96EEENS7_ILi192EEEEEELi128ENS_6half_tEfNS_4arch4Sm90ELb0ELb1ELb1ELb0ELb0ELb0ELb0ELb1ELb1ELb0ELb0ELb0EEENS1_21CollectiveEpilogueFwdINS6_IJSA_SA_SB_EEES9_SE_SG_Li256ELb0ELb0ELb0ELb0EEENS1_30DynamicPersistentTileSchedulerILi256ELi32ELb0ELb0ELb1EEEEEEEEEvNT_6ParamsE)
        .other          _ZN7cutlass13device_kernelIN5flash11enable_sm90INS1_16FlashAttnFwdSm90INS1_25CollectiveMainloopFwdSm90ILi2EN4cute5tupleIJNS5_1CILi1EEES8_S8_EEENS6_IJNS7_ILi128EEENS7_ILi96EEENS7_ILi192EEEEEELi128ENS_6half_tEfNS_4arch4Sm90ELb0ELb1ELb1ELb0ELb0ELb0ELb0ELb1ELb1ELb0ELb0ELb0EEENS1_21CollectiveEpilogueFwdINS6_IJSA_SA_SB_EEES9_SE_SG_Li256ELb0ELb0ELb0ELb0EEENS1_30DynamicPersistentTileSchedulerILi256ELi32ELb0ELb0ELb1EEEEEEEEEvNT_6ParamsE,@"STO_CUDA_ENTRY STV_DEFAULT"
_ZN7cutlass13device_kernelIN5flash11enable_sm90INS1_16FlashAttnFwdSm90INS1_25CollectiveMainloopFwdSm90ILi2EN4cute5tupleIJNS5_1CILi1EEES8_S8_EEENS6_IJNS7_ILi128EEENS7_ILi96EEENS7_ILi192EEEEEELi128ENS_6half_tEfNS_4arch4Sm90ELb0ELb1ELb1ELb0ELb0ELb0ELb0ELb1ELb1ELb0ELb0ELb0EEENS1_21CollectiveEpilogueFwdINS6_IJSA_SA_SB_EEES9_SE_SG_Li256ELb0ELb0ELb0ELb0EEENS1_30DynamicPersistentTileSchedulerILi256ELi32ELb0ELb0ELb1EEEEEEEEEvNT_6ParamsE:
        /* <DEDUP_REMOVED lines=24> */
.L_x_860:
[----:B------:R-:W-:Y:S05]  /*0180*/  BSYNC B0 ;  /* 0x0000000000007941 */ /* 0x000fea0003800000 */
.L_x_859:
[----:B------:R-:W-:Y:S01]  /*0190*/  VOTEU.ANY UP0, P0 ;  /* 0x00000000003f7886 */ /* 0x000fe20000000100 */
[----:B------:R-:W1:Y:S01]  /*01a0*/  SHFL.IDX PT, R2, R2, RZ, 0x1f ;  /* 0x00001fff02027589 */ /* 0x000e6200000e0000 */
[----:B------:R-:W-:Y:S01]  /*01b0*/  UMOV UR4, 0x1 ;  /* 0x0000000100047882 */ /* 0x000fe20000000000 */
[----:B------:R-:W-:Y:S01]  /*01c0*/  VOTEU.ANY UP1, P0 ;  /* 0x00000000003f7886 */ /* 0x000fe20000020100 */
[----:B------:R-:W-:Y:S01]  /*01d0*/  VOTEU.ANY UP2, P0 ;  /* 0x00000000003f7886 */ /* 0x000fe20000040100 */
[----:B------:R-:W2:Y:S01]  /*01e0*/  @UP0 S2UR UR7, SR_CgaCtaId ;  /* 0x00000000000709c3 */ /* 0x000ea20000008800 */
[----:B------:R-:W3:Y:S01]  /*01f0*/  SHFL.IDX PT, R3, R0, RZ, 0x1f ;  /* 0x00001fff00037589 */ /* 0x000ee200000e0000 */
[----:B------:R-:W-:Y:S01]  /*0200*/  @UP0 UMOV UR6, 0x400 ;  /* 0x0000040000060882 */ /* 0x000fe20000000000 */
[----:B------:R-:W-:-:S04]  /*0210*/  @UP0 UIADD3 UR4, -UR4, 0x100000, URZ ;  /* 0x0010000004040890 */ /* 0x000fc8000fffe13f */
[----:B------:R-:W-:Y:S02]  /*0220*/  @UP0 USHF.L.U32 UR5, UR4, 0xb, URZ ;  /* 0x0000000b04050899 */ /* 0x000fe4000800063f */
[----:B------:R-:W-:Y:S01]  /*0230*/  @UP0 USHF.L.U32 UR4, UR4, 0x1, URZ ;  /* 0x0000000104040899 */ /* 0x000fe2000800063f */
[----:B-1----:R-:W-:Y:S01]  /*0240*/  R2UR UR8, R2 ;  /* 0x00000000020872ca */ /* 0x002fe200000e0000 */
[----:B--2---:R-:W-:Y:S01]  /*0250*/  @UP0 ULEA UR6, UR7, UR6, 0x18 ;  /* 0x0000000607060291 */ /* 0x004fe2000f8ec03f */
[----:B---3--:R-:W-:-:S11]  /*0260*/  ISETP.NE.AND P1, PT, R3, RZ, PT ;  /* 0x000000ff0300720c */ /* 0x008fd60003f25270 */
[----:B------:R-:W-:Y:S01]  /*0270*/  UISETP.NE.AND UP0, UPT, UR8, URZ, UPT ;  /* 0x0000003f0800728c */ /* 0x000fe2000bf05270 */
[----:B------:R-:W1:Y:S02]  /*0280*/  FENCE.VIEW.ASYNC.S ;  /* 0x00000000000073c6 */ /* 0x000e640000000000 */
[----:B-1----:R1:W2:Y:S01]  /*0290*/  @UP1 SYNCS.EXCH.64 URZ, [UR6+0x2a800], UR4 ;  /* 0x02a80004063f15b2 */ /* 0x0022a20008000100 */
[----:B------:R1:W3:Y:S01]  /*02a0*/  @UP2 SYNCS.EXCH.64 URZ, [UR6+0x2a820], UR4 ;  /* 0x02a82004063f25b2 */ /* 0x0002e20008000100 */
[----:B------:R-:W-:Y:S06]  /*02b0*/  @P1 BRA `(.L_x_861) ;  /* 0x0000000000481947 */ /* 0x000fec0003800000 */
        /* <DEDUP_REMOVED lines=18> */
.L_x_861:
        /* <DEDUP_REMOVED lines=22> */
.L_x_862:
        /* <DEDUP_REMOVED lines=14> */
[----:B------:R4:W1:Y:S01]  /*0620*/  SYNCS.EXCH.64 URZ, [UR6+0x2a880], UR4 ;  /* 0x02a88004063f75b2 */ /* 0x0008620008000100 */
[----:B------:R4:W1:Y:S01]  /*0630*/  SYNCS.EXCH.64 URZ, [UR6+0x2a878], UR4 ;  /* 0x02a87804063f75b2 */ /* 0x0008620008000100 */
[----:B------:R4:W1:Y:S02]  /*0640*/  SYNCS.EXCH.64 URZ, [UR6+0x2a888], UR4 ;  /* 0x02a88804063f75b2 */ /* 0x0008640008000100 */
[----:B----4-:R-:W-:Y:S01]  /*0650*/  NOP ;  /* 0x0000000000007918 */ /* 0x010fe20000000000 */
.L_x_863:
        /* <DEDUP_REMOVED lines=22> */
.L_x_864:
        /* <DEDUP_REMOVED lines=22> */
.L_x_865:
[----:B-1----:R-:W-:Y:S01]  /*0920*/  UMOV UR4, 0x1 ;  /* 0x0000000100047882 */ /* 0x002fe20000000000 */
[----:B------:R-:W-:Y:S01]  /*0930*/  PLOP3.LUT P0, PT, PT, PT, UP0, 0x80, 0x0 ;  /* 0x000000000000781c */ /* 0x000fe20003f0f008 */
[----:B------:R-:W-:Y:S01]  /*0940*/  USEL UR4, UR4, 0x2, !UP0 ;  /* 0x0000000204047887 */ /* 0x000fe2000c000000 */
[----:B------:R-:W-:Y:S01]  /*0950*/  NOP ;  /* 0x0000000000007918 */ /* 0x000fe20000000000 */
[----:B------:R-:W-:-:S04]  /*0960*/  ULDC.64 UR60, c[0x0][0x208] ;  /* 0x00008200003c7ab9 */ /* 0x000fc80000000a00 */
[----:B------:R-:W-:-:S05]  /*0970*/  IMAD.U32 R2, RZ, RZ, UR4 ;  /* 0x00000004ff027e24 */ /* 0x000fca000f8e00ff */
[----:B------:R1:W-:Y:S01]  /*0980*/  STL [R1], R2 ;  /* 0x0000000201007387 */ /* 0x0003e20000100800 */
[----:B--23--:R-:W-:Y:S06]  /*0990*/  BAR.SYNC.DEFER_BLOCKING 0x0 ;  /* 0x0000000000007b1d */ /* 0x00cfec0000010000 */
[----:B------:R-:W-:Y:S05]  /*09a0*/  @!P0 BRA `(.L_x_866) ;  /* 0x000000e800c08947 */ /* 0x000fea0003800000 */
.L_x_867:
[----:B------:R-:W-:-:S08]  /*09b0*/  NOP ;  /* 0x0000000000007918 */ /* 0x000fd00000000000 */
[----:B------:R-:W2:Y:S02]  /*09c0*/  USETMAXREG.TRY_ALLOC.CTAPOOL UP0, 0xf0 ;  /* 0x000000f0000079c8 */ /* 0x000ea40008000600 */
[----:B--2---:R-:W-:-:S13]  /*09d0*/  PLOP3.LUT P0, PT, PT, PT, UP0, 0x80, 0x0 ;  /* 0x000000000000781c */ /* 0x004fda0003f0f008 */
[----:B------:R-:W-:Y:S05]  /*09e0*/  @!P0 BRA `(.L_x_867) ;  /* 0xfffffffc00f08947 */ /* 0x000fea000383ffff */
[----:B------:R-:W2:Y:S08]  /*09f0*/  S2UR UR7, SR_CTAID.X ;  /* 0x00000000000779c3 */ /* 0x000eb00000002500 */
[----:B------:R-:W-:Y:S08]  /*0a00*/  BAR.ARV 0x4, 0x120 ;  /* 0x0104800000007b1d */ /* 0x000ff00000002000 */
[----:B------:R-:W2:Y:S08]  /*0a10*/  LDC R0, c[0x0][0xda8] ;  /* 0x00036a00ff007b82 */ /* 0x000eb00000000800 */
[----:B------:R-:W-:Y:S06]  /*0a20*/  BAR.ARV 0x8, 0x120 ;  /* 0x0204800000007b1d */ /* 0x000fec0000002000 */
[----:B--2---:R-:W-:-:S13]  /*0a30*/  ISETP.LE.AND P0, PT, R0, UR7, PT ;  /* 0x0000000700007c0c */ /* 0x004fda000bf03270 */
[----:B------:R-:W-:Y:S05]  /*0a40*/  @P0 EXIT ;  /* 0x000000000000094d */ /* 0x000fea0003800000 */
[----:B------:R-:W2:Y:S01]  /*0a50*/  LDL R3, [R1] ;  /* 0x0000000001037983 */ /* 0x000ea20000100800 */
[----:B------:R-:W3:Y:S01]  /*0a60*/  S2UR UR4, SR_CgaCtaId ;  /* 0x00000000000479c3 */ /* 0x000ee20000008800 */
[----:B------:R-:W-:Y:S01]  /*0a70*/  UMOV UR37, 0x400 ;  /* 0x0000040000257882 */ /* 0x000fe20000000000 */
[----:B------:R-:W-:Y:S01]  /*0a80*/  IMAD.MOV.U32 R164, RZ, RZ, RZ ;  /* 0x000000ffffa47224 */ /* 0x000fe200078e00ff */
[----:B-1----:R-:W1:Y:S01]  /*0a90*/  S2R R2, SR_TID.X ;  /* 0x0000000000027919 */ /* 0x002e620000002100 */
[----:B------:R-:W-:Y:S01]  /*0aa0*/  UMOV UR39, URZ ;  /* 0x0000003f00277c82 */ /* 0x000fe20008000000 */
[----:B------:R-:W-:-:S03]  /*0ab0*/  UMOV UR36, URZ ;  /* 0x0000003f00247c82 */ /* 0x000fc60008000000 */
[----:B------:R-:W4:Y:S01]  /*0ac0*/  S2UR UR6, SR_SWINHI ;  /* 0x00000000000679c3 */ /* 0x000f220000002f00 */
[----:B---3--:R-:W-:-:S07]  /*0ad0*/  ULEA UR37, UR4, UR37, 0x18 ;  /* 0x0000002504257291 */ /* 0x008fce000f8ec03f */
[----:B------:R-:W-:Y:S01]  /*0ae0*/  UMOV UR4, UR37 ;  /* 0x0000002500047c82 */ /* 0x000fe20008000000 */
[----:B----4-:R-:W-:Y:S01]  /*0af0*/  UMOV UR5, UR6 ;  /* 0x0000000600057c82 */ /* 0x010fe20008000000 */
[----:B------:R-:W-:Y:S01]  /*0b00*/  IMAD.U32 R22, RZ, RZ, UR4 ;  /* 0x00000004ff167e24 */ /* 0x000fe2000f8e00ff */
[----:B------:R-:W-:Y:S01]  /*0b10*/  UMOV UR4, UR7 ;  /* 0x0000000700047c82 */ /* 0x000fe20008000000 */
[----:B-1----:R-:W-:Y:S02]  /*0b20*/  VIADD R171, R2, 0xffffff80 ;  /* 0xffffff8002ab7836 */ /* 0x002fe40000000000 */
[----:B------:R-:W-:-:S03]  /*0b30*/  IMAD.U32 R23, RZ, RZ, UR5 ;  /* 0x00000005ff177e24 */ /* 0x000fc6000f8e00ff */
[----:B------:R-:W-:-:S04]  /*0b40*/  SHF.R.S32.HI R0, RZ, 0x1f, R171 ;  /* 0x0000001fff007819 */ /* 0x000fc800000114ab */
[CC--:B------:R-:W-:Y:S02]  /*0b50*/  LEA.HI R2, R0.reuse, R171.reuse, RZ, 0x4 ;  /* 0x000000ab00027211 */ /* 0x0c0fe400078f20ff */
[----:B------:R-:W-:Y:S02]  /*0b60*/  LEA.HI R169, R0, R171, RZ, 0x5 ;  /* 0x000000ab00a97211 */ /* 0x000fe400078f28ff */
[----:B------:R-:W-:Y:S02]  /*0b70*/  SHF.R.S32.HI R5, RZ, 0x4, R2 ;  /* 0x00000004ff057819 */ /* 0x000fe40000011402 */
[----:B------:R-:W-:Y:S02]  /*0b80*/  SHF.R.S32.HI R169, RZ, 0x5, R169 ;  /* 0x00000005ffa97819 */ /* 0x000fe400000114a9 */
[C---:B------:R-:W-:Y:S02]  /*0b90*/  LEA.HI R4, R2.reuse, R5, RZ, 0x1 ;  /* 0x0000000502047211 */ /* 0x040fe400078f08ff */
[----:B------:R-:W-:-:S02]  /*0ba0*/  LOP3.LUT R2, R2, 0x3fffff0, RZ, 0xc0, !PT ;  /* 0x03fffff002027812 */ /* 0x000fc400078ec0ff */
[----:B------:R-:W-:-:S03]  /*0bb0*/  LOP3.LUT R4, R4, 0x1ffffffe, RZ, 0xc0, !PT ;  /* 0x1ffffffe04047812 */ /* 0x000fc600078ec0ff */
[----:B------:R-:W-:Y:S02]  /*0bc0*/  IMAD.IADD R2, R171, 0x1, -R2 ;  /* 0x00000001ab027824 */ /* 0x000fe400078e0a02 */
[----:B------:R-:W-:Y:S02]  /*0bd0*/  IMAD.IADD R4, R5, 0x1, -R4 ;  /* 0x0000000105047824 */ /* 0x000fe400078e0a04 */
[----:B------:R-:W-:-:S04]  /*0be0*/  IMAD R9, R169, 0x10, R2 ;  /* 0x00000010a9097824 */ /* 0x000fc800078e0202 */
[----:B------:R-:W-:Y:S01]  /*0bf0*/  IMAD R4, R9, 0x8, R4 ;  /* 0x0000000809047824 */ /* 0x000fe200078e0204 */
[----:B--2---:R-:W-:Y:S02]  /*0c00*/  R2UR UR8, R3 ;  /* 0x00000000030872ca */ /* 0x004fe400000e0000 */
[CC--:B------:R-:W-:Y:S02]  /*0c10*/  LEA.HI R3, R0.reuse, R171.reuse, RZ, 0x7 ;  /* 0x000000ab00037211 */ /* 0x0c0fe400078f38ff */
[----:B------:R-:W-:Y:S02]  /*0c20*/  LEA.HI R0, R0, R171, RZ, 0x3 ;  /* 0x000000ab00007211 */ /* 0x000fe400078f18ff */
[----:B------:R-:W-:Y:S02]  /*0c30*/  LOP3.LUT R166, R3, 0xffffff80, RZ, 0xc0, !PT ;  /* 0xffffff8003a67812 */ /* 0x000fe400078ec0ff */
[----:B------:R-:W-:Y:S02]  /*0c40*/  SHF.R.S32.HI R168, RZ, 0x7, R3 ;  /* 0x00000007ffa87819 */ /* 0x000fe40000011403 */
[----:B------:R-:W-:Y:S01]  /*0c50*/  LOP3.LUT R2, R0, 0x1ffffff8, RZ, 0xc0, !PT ;  /* 0x1ffffff800027812 */ /* 0x000fe200078ec0ff */
[----:B------:R-:W-:Y:S01]  /*0c60*/  IMAD.IADD R166, R171, 0x1, -R166 ;  /* 0x00000001aba67824 */ /* 0x000fe200078e0aa6 */
[----:B------:R-:W-:Y:S01]  /*0c70*/  LEA.HI R3, R3, R168, RZ, 0x1 ;  /* 0x000000a803037211 */ /* 0x000fe200078f08ff */
[----:B------:R-:W-:Y:S01]  /*0c80*/  ULOP3.LUT UR5, UR8, 0x1, URZ, 0xfc, !UPT ;  /* 0x0000000108057892 */ /* 0x000fe2000f8efc3f */
[----:B------:R-:W-:Y:S01]  /*0c90*/  SHF.R.S32.HI R162, RZ, 0x3, R0 ;  /* 0x00000003ffa27819 */ /* 0x000fe20000011400 */
[----:B------:R-:W-:Y:S01]  /*0ca0*/  IMAD.IADD R2, R171, 0x1, -R2 ;  /* 0x00000001ab027824 */ /* 0x000fe200078e0a02 */
[----:B------:R-:W-:-:S03]  /*0cb0*/  SHF.R.S32.HI R7, RZ, 0x1f, R166 ;  /* 0x0000001fff077819 */ /* 0x000fc600000114a6 */
[----:B------:R-:W-:Y:S01]  /*0cc0*/  IMAD.U32 R170, RZ, RZ, UR5 ;  /* 0x00000005ffaa7e24 */ /* 0x000fe2000f8e00ff */
[CC--:B------:R-:W-:Y:S01]  /*0cd0*/  LEA.HI R6, R7.reuse, R166.reuse, RZ, 0x2 ;  /* 0x000000a607067211 */ /* 0x0c0fe200078f10ff */
[----:B------:R-:W-:Y:S01]  /*0ce0*/  IMAD.SHL.U32 R160, R2, 0x8, RZ ;  /* 0x0000000802a07824 */ /* 0x000fe200078e00ff */
[----:B------:R-:W-:Y:S02]  /*0cf0*/  LEA.HI R7, R7, R166, RZ, 0x5 ;  /* 0x000000a607077211 */ /* 0x000fe400078f28ff */
[--C-:B------:R-:W-:Y:S02]  /*0d00*/  SHF.R.S32.HI R5, RZ, 0x2, R6.reuse ;  /* 0x00000002ff057819 */ /* 0x100fe40000011406 */
[----:B------:R-:W-:Y:S02]  /*0d10*/  SHF.R.S32.HI R8, RZ, 0x1f, R6 ;  /* 0x0000001fff087819 */ /* 0x000fe40000011406 */
[----:B------:R-:W-:Y:S02]  /*0d20*/  SHF.R.S32.HI R7, RZ, 0x5, R7 ;  /* 0x00000005ff077819 */ /* 0x000fe40000011407 */
[----:B------:R-:W-:-:S04]  /*0d30*/  LEA.HI R8, R8, R5, RZ, 0x3 ;  /* 0x0000000508087211 */ /* 0x000fc800078f18ff */
[----:B------:R-:W-:-:S05]  /*0d40*/  LOP3.LUT R8, R8, 0xfffffff8, RZ, 0xc0, !PT ;  /* 0xfffffff808087812 */ /* 0x000fca00078ec0ff */
[----:B------:R-:W-:Y:S01]  /*0d50*/  IMAD.IADD R8, R5, 0x1, -R8 ;  /* 0x0000000105087824 */ /* 0x000fe200078e0a08 */
[----:B------:R-:W-:Y:S01]  /*0d60*/  LOP3.LUT R5, R3, 0x3fffffe, RZ, 0xc0, !PT ;  /* 0x03fffffe03057812 */ /* 0x000fe200078ec0ff */
[----:B------:R-:W-:Y:S02]  /*0d70*/  IMAD.SHL.U32 R3, R4, 0x8, RZ ;  /* 0x0000000804037824 */ /* 0x000fe400078e00ff */
[----:B------:R-:W-:Y:S02]  /*0d80*/  IMAD R8, R7, 0x10, R8 ;  /* 0x0000001007087824 */ /* 0x000fe400078e0208 */
[----:B------:R-:W-:Y:S01]  /*0d90*/  IMAD.WIDE R22, R3, 0x2, R22 ;  /* 0x0000000203167825 */ /* 0x000fe200078e0216 */
[----:B------:R-:W-:-:S03]  /*0da0*/  LOP3.LUT R3, R6, 0x7ffffffc, RZ, 0xc0, !PT ;  /* 0x7ffffffc06037812 */ /* 0x000fc600078ec0ff */
[----:B------:R-:W-:Y:S02]  /*0db0*/  IMAD.IADD R5, R168, 0x1, -R5 ;  /* 0x00000001a8057824 */ /* 0x000fe400078e0a05 */
[----:B------:R-:W-:Y:S02]  /*0dc0*/  IMAD.IADD R16, R166, 0x1, -R3 ;  /* 0x00000001a6107824 */ /* 0x000fe400078e0a03 */
[----:B------:R-:W-:-:S07]  /*0dd0*/  IMAD R167, R5, 0x40, R8 ;  /* 0x0000004005a77824 */ /* 0x000fce00078e0208 */
.L_x_960:
[----:B------:R-:W-:Y:S01]  /*0de0*/  ULDC UR5, c[0x0][0xdd0] ;  /* 0x0003740000057ab9 */ /* 0x000fe20000000800 */
[----:B-1----:R-:W1:Y:S01]  /*0df0*/  LDC R0, c[0x0][0xde8] ;  /* 0x00037a00ff007b82 */ /* 0x002e620000000800 */
[----:B------:R-:W-:Y:S01]  /*0e00*/  UISETP.NE.AND UP0, UPT, UR5, 0x1, UPT ;  /* 0x000000010500788c */ /* 0x000fe2000bf05270 */
[----:B------:R-:W-:-:S10]  /*0e10*/  UMOV UR8, UR4 ;  /* 0x0000000400087c82 */ /* 0x000fd40008000000 */
[----:B------:R-:W-:Y:S01]  /*0e20*/  @UP0 ULDC UR6, c[0x0][0xdd4] ;  /* 0x0003750000060ab9 */ /* 0x000fe20000000800 */
[----:B------:R-:W-:Y:S01]  /*0e30*/  @UP0 ULDC UR9, c[0x0][0xdd8] ;  /* 0x0003760000090ab9 */ /* 0x000fe20000000800 */
[----:B------:R-:W-:-:S04]  /*0e40*/  UIMAD.WIDE.U32 UR6, UR4, UR6, URZ ;  /* 0x00000006040672a5 */ /* 0x000fc8000f8e003f */
[----:B------:R-:W-:-:S04]  /*0e50*/  @UP0 USHF.R.U32.HI UR8, URZ, UR9, UR7 ;  /* 0x000000093f080299 */ /* 0x000fc80008011607 */
[----:B------:R-:W-:Y:S02]  /*0e60*/  UIADD3 UR6, -UR8, URZ, URZ ;  /* 0x0000003f08067290 */ /* 0x000fe4000fffe13f */
[----:B-1----:R-:W-:Y:S02]  /*0e70*/  ISETP.LE.AND P0, PT, R0, UR8, PT ;  /* 0x0000000800007c0c */ /* 0x002fe4000bf03270 */
[----:B------:R-:W-:-:S11]  /*0e80*/  UIMAD UR7, UR5, UR6, UR4 ;  /* 0x00000006050772a4 */ /* 0x000fd6000f8e0204 */
[----:B--234-:R-:W-:Y:S05]  /*0e90*/  @!P0 BRA `(.L_x_868) ;  /* 0x0000000000208947 */ /* 0x01cfea0003800000 */
[----:B------:R-:W-:Y:S01]  /*0ea0*/  ULDC UR6, c[0x0][0xddc] ;  /* 0x0003770000067ab9 */ /* 0x000fe20000000800 */
[----:B------:R-:W-:Y:S01]  /*0eb0*/  UMOV UR46, UR7 ;  /* 0x00000007002e7c82 */ /* 0x000fe20008000000 */
[----:B------:R-:W-:-:S11]  /*0ec0*/  UISETP.NE.AND UP0, UPT, UR6, 0x1, UPT ;  /* 0x000000010600788c */ /* 0x000fd6000bf05270 */
[----:B------:R-:W-:Y:S02]  /*0ed0*/  @UP0 ULDC.64 UR10, c[0x0][0xde0] ;  /* 0x00037800000a0ab9 */ /* 0x000fe40000000a00 */
[----:B------:R-:W-:-:S04]  /*0ee0*/  UIMAD.WIDE.U32 UR4, UR7, UR10, URZ ;  /* 0x0000000a070472a5 */ /* 0x000fc8000f8e003f */
[----:B------:R-:W-:-:S04]  /*0ef0*/  @UP0 USHF.R.U32.HI UR46, URZ, UR11, UR5 ;  /* 0x0000000b3f2e0299 */ /* 0x000fc80008011605 */
[----:B------:R-:W-:Y:S01]  /*0f00*/  UIMAD UR4, UR46, UR6, URZ ;  /* 0x000000062e0472a4 */ /* 0x000fe2000f8e023f */
[----:B------:R-:W-:Y:S11]  /*0f10*/  BRA `(.L_x_869) ;  /* 0x00000000001c7947 */ /* 0x000ff60003800000 */
.L_x_868:
[----:B------:R-:W-:Y:S01]  /*0f20*/  ULDC UR6, c[0x0][0xdc4] ;  /* 0x0003710000067ab9 */ /* 0x000fe20000000800 */
[----:B------:R-:W-:Y:S01]  /*0f30*/  UMOV UR46, UR7 ;  /* 0x00000007002e7c82 */ /* 0x000fe20008000000 */
[----:B------:R-:W-:-:S11]  /*0f40*/  UISETP.NE.AND UP0, UPT, UR6, 0x1, UPT ;  /* 0x000000010600788c */ /* 0x000fd6000bf05270 */
[----:B------:R-:W-:Y:S02]  /*0f50*/  @UP0 ULDC.64 UR10, c[0x0][0xdc8] ;  /* 0x00037200000a0ab9 */ /* 0x000fe40000000a00 */
[----:B------:R-:W-:-:S04]  /*0f60*/  UIMAD.WIDE.U32 UR4, UR7, UR10, URZ ;  /* 0x0000000a070472a5 */ /* 0x000fc8000f8e003f */
[----:B------:R-:W-:-:S04]  /*0f70*/  @UP0 USHF.R.U32.HI UR46, URZ, UR11, UR5 ;  /* 0x0000000b3f2e0299 */ /* 0x000fc80008011605 */
[----:B------:R-:W-:-:S12]  /*0f80*/  UIMAD UR4, UR46, UR6, URZ ;  /* 0x000000062e0472a4 */ /* 0x000fd8000f8e023f */
.L_x_869:
[----:B------:R-:W1:Y:S01]  /*0f90*/  LDC.64 R10, c[0x0][0x9e0] ;  /* 0x00027800ff0a7b82 */ /* 0x000e620000000a00 */
[----:B------:R-:W-:Y:S01]  /*0fa0*/  ULDC UR43, c[0x0][0xdb8] ;  /* 0x00036e00002b7ab9 */ /* 0x000fe20000000800 */
[----:B------:R-:W-:Y:S02]  /*0fb0*/  ULOP3.LUT UR5, URZ, UR46, URZ, 0x33, !UPT ;  /* 0x0000002e3f057292 */ /* 0x000fe4000f8e333f */
[----:B------:R-:W-:Y:S01]  /*0fc0*/  UISETP.NE.AND UP0, UPT, UR43, 0x1, UPT ;  /* 0x000000012b00788c */ /* 0x000fe2000bf05270 */
[----:B------:R-:W-:Y:S01]  /*0fd0*/  ULDC UR6, c[0x0][0xdac] ;  /* 0x00036b0000067ab9 */ /* 0x000fe20000000800 */
[----:B------:R-:W-:Y:S02]  /*0fe0*/  UIADD3 UR4, UR7, -UR4, URZ ;  /* 0x8000000407047290 */ /* 0x000fe4000fffe03f */
[----:B------:R-:W2:Y:S01]  /*0ff0*/  LDC R17, c[0x0][0x404] ;  /* 0x00010100ff117b82 */ /* 0x000ea20000000800 */
[----:B------:R-:W-:Y:S01]  /*1000*/  UIADD3 UR5, UR5, UR6, URZ ;  /* 0x0000000605057290 */ /* 0x000fe2000fffe03f */
[----:B------:R-:W-:Y:S01]  /*1010*/  ULDC UR7, c[0x0][0xdc4] ;  /* 0x0003710000077ab9 */ /* 0x000fe20000000800 */
[----:B------:R-:W-:-:S02]  /*1020*/  ULDC.64 UR10, c[0x0][0x3f8] ;  /* 0x0000fe00000a7ab9 */ /* 0x000fc40000000a00 */
[----:B------:R-:W-:Y:S01]  /*1030*/  USHF.L.U32 UR42, UR5, 0x7, URZ ;  /* 0x00000007052a7899 */ /* 0x000fe2000800063f */
[----:B------:R-:W-:Y:S01]  /*1040*/  ISETP.NE.U32.AND P0, PT, RZ, UR10, PT ;  /* 0x0000000aff007c0c */ /* 0x000fe2000bf05070 */
[----:B------:R-:W-:Y:S01]  /*1050*/  UIMAD UR8, UR8, UR7, UR4 ;  /* 0x00000007080872a4 */ /* 0x000fe2000f8e0204 */
[----:B------:R-:W3:Y:S01]  /*1060*/  LDC R8, c[0x0][0x288] ;  /* 0x0000a200ff087b82 */ /* 0x000ee20000000800 */
[----:B------:R-:W-:Y:S01]  /*1070*/  @UP0 ULDC UR6, c[0x0][0xdc0] ;  /* 0x0003700000060ab9 */ /* 0x000fe20000000800 */
[----:B------:R-:W-:Y:S01]  /*1080*/  @UP0 ULDC UR4, c[0x0][0xdbc] ;  /* 0x00036f0000040ab9 */ /* 0x000fe20000000800 */
[----:B------:R-:W-:Y:S01]  /*1090*/  IMAD.U32 R165, RZ, RZ, UR42 ;  /* 0x0000002affa57e24 */ /* 0x000fe2000f8e00ff */
[----:B------:R-:W-:Y:S01]  /*10a0*/  UIMAD.WIDE.U32 UR4, UR8, UR4, URZ ;  /* 0x00000004080472a5 */ /* 0x000fe2000f8e003f */
[----:B------:R-:W-:Y:S01]  /*10b0*/  ISETP.NE.AND.EX P0, PT, RZ, UR11, PT, P0 ;  /* 0x0000000bff007c0c */ /* 0x000fe2000bf05300 */
[----:B------:R-:W-:Y:S02]  /*10c0*/  UMOV UR44, UR8 ;  /* 0x00000008002c7c82 */ /* 0x000fe40008000000 */
[----:B------:R-:W4:Y:S01]  /*10d0*/  LDC R6, c[0x0][0x2e0] ;  /* 0x0000b800ff067b82 */ /* 0x000f220000000800 */
[----:B-1----:R-:W-:Y:S01]  /*10e0*/  ISETP.GE.AND P1, PT, R11, 0x1, PT ;  /* 0x000000010b00780c */ /* 0x002fe20003f26270 */
[----:B------:R-:W-:-:S04]  /*10f0*/  @UP0 USHF.R.U32.HI UR44, URZ, UR6, UR5 ;  /* 0x000000063f2c0299 */ /* 0x000fc80008011605 */
[----:B------:R-:W-:Y:S01]  /*1100*/  UIADD3 UR4, -UR44, URZ, URZ ;  /* 0x0000003f2c047290 */ /* 0x000fe2000fffe13f */
[----:B--2---:R-:W-:-:S03]  /*1110*/  SEL R17, R17, 0x1, P0 ;  /* 0x0000000111117807 */ /* 0x004fc60000000000 */
[----:B------:R-:W-:Y:S01]  /*1120*/  UIMAD UR43, UR43, UR4, UR8 ;  /* 0x000000042b2b72a4 */ /* 0x000fe2000f8e0208 */
[----:B---3--:R-:W-:-:S05]  /*1130*/  IADD3 R0, R165, 0x80, -R8 ;  /* 0x00000080a5007810 */ /* 0x008fca0007ffe808 */
[CC--:B----4-:R-:W-:Y:S02]  /*1140*/  IMAD R173, R17.reuse, R6.reuse, R0 ;  /* 0x0000000611ad7224 */ /* 0x0d0fe400078e0200 */
[----:B------:R-:W-:Y:S02]  /*1150*/  IMAD R73, R17, R6, RZ ;  /* 0x0000000611497224 */ /* 0x000fe400078e02ff */
[----:B------:R-:W-:Y:S01]  /*1160*/  IMAD.IADD R0, R173, 0x1, R10 ;  /* 0x00000001ad007824 */ /* 0x000fe200078e020a */
[----:B------:R-:W-:Y:S06]  /*1170*/  @!P1 BRA `(.L_x_870) ;  /* 0x0000000000409947 */ /* 0x000fec0003800000 */
[C---:B------:R-:W-:Y:S01]  /*1180*/  ISETP.GT.AND P0, PT, R173.reuse, RZ, PT ;  /* 0x000000ffad00720c */ /* 0x040fe20003f04270 */
[----:B------:R-:W-:-:S12]  /*1190*/  VIADD R2, R173, 0xffffffff ;  /* 0xffffffffad027836 */ /* 0x000fd80000000000 */
[----:B------:R-:W-:Y:S05]  /*11a0*/  @P0 BRA `(.L_x_871) ;  /* 0x00000000001c0947 */ /* 0x000fea0003800000 */
[----:B------:R-:W-:Y:S01]  /*11b0*/  ISETP.NE.AND P0, PT, R11, 0x1, PT ;  /* 0x000000010b00780c */ /* 0x000fe20003f05270 */
[----:B------:R-:W-:-:S12]  /*11c0*/  IMAD.MOV R3, RZ, RZ, -R173 ;  /* 0x000000ffff037224 */ /* 0x000fd800078e0aad */
[----:B------:R-:W1:Y:S02]  /*11d0*/  @P0 LDC.64 R4, c[0x0][0x9e8] ;  /* 0x00027a00ff040b82 */ /* 0x000e640000000a00 */
[----:B-1----:R-:W-:-:S05]  /*11e0*/  @P0 IMAD.HI.U32 R2, R3, R4, RZ ;  /* 0x0000000403020227 */ /* 0x002fca00078e00ff */
[----:B------:R-:W-:-:S04]  /*11f0*/  @P0 SHF.R.U32.HI R3, RZ, R5, R2 ;  /* 0x00000005ff030219 */ /* 0x000fc80000011602 */
[----:B------:R-:W-:Y:S01]  /*1200*/  LOP3.LUT R2, RZ, R3, RZ, 0x33, !PT ;  /* 0x00000003ff027212 */ /* 0x000fe200078e33ff */
[----:B------:R-:W-:Y:S06]  /*1210*/  BRA `(.L_x_872) ;  /* 0x0000000000107947 */ /* 0x000fec0003800000 */
.L_x_871:
[----:B------:R-:W-:-:S13]  /*1220*/  ISETP.NE.AND P0, PT, R11, 0x1, PT ;  /* 0x000000010b00780c */ /* 0x000fda0003f05270 */
[----:B------:R-:W1:Y:S02]  /*1230*/  @P0 LDC.64 R4, c[0x0][0x9e8] ;  /* 0x00027a00ff040b82 */ /* 0x000e640000000a00 */
[----:B-1----:R-:W-:-:S05]  /*1240*/  @P0 IMAD.HI.U32 R4, R2, R4, RZ ;  /* 0x0000000402040227 */ /* 0x002fca00078e00ff */
[----:B------:R-:W-:-:S07]  /*1250*/  @P0 SHF.R.U32.HI R2, RZ, R5, R4 ;  /* 0x00000005ff020219 */ /* 0x000fce0000011604 */
.L_x_872:
[----:B------:R-:W-:-:S05]  /*1260*/  IMAD R3, R2, R11, R11 ;  /* 0x0000000b02037224 */ /* 0x000fca00078e020b */
[----:B------:R-:W-:-:S07]  /*1270*/  VIMNMX R0, R0, R3, PT ;  /* 0x0000000300007248 */ /* 0x000fce0003fe0100 */
.L_x_870:
[----:B------:R-:W-:Y:S01]  /*1280*/  VIADD R2, R0, 0x5f ;  /* 0x0000005f00027836 */ /* 0x000fe20000000000 */
[----:B------:R-:W-:Y:S01]  /*1290*/  IADD3 R4, -R8, UR42, RZ ;  /* 0x0000002a08047c10 */ /* 0x000fe2000fffe1ff */
[----:B------:R-:W-:Y:S01]  /*12a0*/  IMAD R0, R17, R6, 0x5f ;  /* 0x0000005f11007424 */ /* 0x000fe200078e0206 */
[----:B------:R-:W-:Y:S01]  /*12b0*/  ULDC UR4, c[0x0][0x9dc] ;  /* 0x0002770000047ab9 */ /* 0x000fe20000000800 */
[----:B------:R-:W-:-:S04]  /*12c0*/  IMAD.HI R2, R2, 0x2aaaaaab, RZ ;  /* 0x2aaaaaab02027827 */ /* 0x000fc800078e02ff */
[----:B------:R-:W-:Y:S01]  /*12d0*/  IMAD.HI R0, R0, 0x2aaaaaab, RZ ;  /* 0x2aaaaaab00007827 */ /* 0x000fe200078e02ff */
[----:B------:R-:W-:-:S03]  /*12e0*/  SHF.R.U32.HI R5, RZ, 0x1f, R2 ;  /* 0x0000001fff057819 */ /* 0x000fc60000011602 */
[----:B------:R-:W-:Y:S01]  /*12f0*/  IMAD R4, R17, R6, R4 ;  /* 0x0000000611047224 */ /* 0x000fe200078e0204 */
[----:B------:R-:W-:Y:S02]  /*1300*/  SHF.R.U32.HI R3, RZ, 0x1f, R0 ;  /* 0x0000001fff037819 */ /* 0x000fe40000011600 */
[----:B------:R-:W-:Y:S02]  /*1310*/  LEA.HI.SX32 R72, R2, R5, 0x1c ;  /* 0x0000000502487211 */ /* 0x000fe400078fe2ff */
[----:B------:R-:W-:Y:S01]  /*1320*/  LEA.HI.SX32 R3, R0, R3, 0x1c ;  /* 0x0000000300037211 */ /* 0x000fe200078fe2ff */
[----:B------:R-:W-:-:S03]  /*1330*/  VIADD R0, R4, -UR4 ;  /* 0x8000000404007c36 */ /* 0x000fc60008000000 */
[----:B------:R-:W-:Y:S01]  /*1340*/  VIMNMX R72, R3, R72, PT ;  /* 0x0000004803487248 */ /* 0x000fe20003fe0100 */
[----:B------:R-:W-:Y:S06]  /*1350*/  @!P1 BRA `(.L_x_873) ;  /* 0x00000000003c9947 */ /* 0x000fec0003800000 */
[----:B------:R-:W-:-:S13]  /*1360*/  ISETP.GT.AND P0, PT, R4, -0x1, PT ;  /* 0xffffffff0400780c */ /* 0x000fda0003f04270 */
[----:B------:R-:W-:Y:S05]  /*1370*/  @P0 BRA `(.L_x_874) ;  /* 0x00000000001c0947 */ /* 0x000fea0003800000 */
[----:B------:R-:W-:Y:S02]  /*1380*/  ISETP.NE.AND P0, PT, R11, 0x1, PT ;  /* 0x000000010b00780c */ /* 0x000fe40003f05270 */
[----:B------:R-:W-:-:S11]  /*1390*/  LOP3.LUT R3, RZ, R4, RZ, 0x33, !PT ;  /* 0x00000004ff037212 */ /* 0x000fd600078e33ff */
[----:B------:R-:W1:Y:S02]  /*13a0*/  @P0 LDC.64 R6, c[0x0][0x9e8] ;  /* 0x00027a00ff060b82 */ /* 0x000e640000000a00 */
[----:B-1----:R-:W-:-:S05]  /*13b0*/  @P0 IMAD.HI.U32 R2, R3, R6, RZ ;  /* 0x0000000603020227 */ /* 0x002fca00078e00ff */
[----:B------:R-:W-:-:S04]  /*13c0*/  @P0 SHF.R.U32.HI R3, RZ, R7, R2 ;  /* 0x00000007ff030219 */ /* 0x000fc80000011602 */
[----:B------:R-:W-:Y:S01]  /*13d0*/  LOP3.LUT R4, RZ, R3, RZ, 0x33, !PT ;  /* 0x00000003ff047212 */ /* 0x000fe200078e33ff */
[----:B------:R-:W-:Y:S06]  /*13e0*/  BRA `(.L_x_875) ;  /* 0x0000000000107947 */ /* 0x000fec0003800000 */
.L_x_874:
[----:B------:R-:W-:-:S13]  /*13f0*/  ISETP.NE.AND P0, PT, R11, 0x1, PT ;  /* 0x000000010b00780c */ /* 0x000fda0003f05270 */
[----:B------:R-:W1:Y:S02]  /*1400*/  @P0 LDC.64 R2, c[0x0][0x9e8] ;  /* 0x00027a00ff020b82 */ /* 0x000e640000000a00 */
[----:B-1----:R-:W-:-:S05]  /*1410*/  @P0 IMAD.HI.U32 R2, R4, R2, RZ ;  /* 0x0000000204020227 */ /* 0x002fca00078e00ff */
[----:B------:R-:W-:-:S07]  /*1420*/  @P0 SHF.R.U32.HI R4, RZ, R3, R2 ;  /* 0x00000003ff040219 */ /* 0x000fce0000011602 */
.L_x_875:
[----:B------:R-:W-:-:S05]  /*1430*/  IMAD R3, R4, R11, RZ ;  /* 0x0000000b04037224 */ /* 0x000fca00078e02ff */
[----:B------:R-:W-:-:S07]  /*1440*/  VIMNMX R0, R0, R3, !PT ;  /* 0x0000000300007248 */ /* 0x000fce0007fe0100 */
.L_x_873:
[----:B------:R-:W-:Y:S01]  /*1450*/  IMAD.HI R2, R0, 0x2aaaaaab, RZ ;  /* 0x2aaaaaab00027827 */ /* 0x000fe200078e02ff */
[----:B------:R-:W-:Y:S02]  /*1460*/  PLOP3.LUT P0, PT, PT, PT, PT, 0x80, 0x0 ;  /* 0x000000000000781c */ /* 0x000fe40003f0f070 */
[----:B------:R-:W-:Y:S02]  /*1470*/  CS2R R86, SRZ ;  /* 0x0000000000567805 */ /* 0x000fe4000001ff00 */
[----:B------:R-:W-:Y:S01]  /*1480*/  CS2R R84, SRZ ;  /* 0x0000000000547805 */ /* 0x000fe2000001ff00 */
[----:B------:R-:W-:Y:S01]  /*1490*/  IMAD.MOV.U32 R0, RZ, RZ, RZ ;  /* 0x000000ffff007224 */ /* 0x000fe200078e00ff */
[----:B------:R-:W-:Y:S02]  /*14a0*/  SHF.R.U32.HI R3, RZ, 0x1f, R2 ;  /* 0x0000001fff037819 */ /* 0x000fe40000011602 */
[----:B------:R-:W-:Y:S02]  /*14b0*/  CS2R R82, SRZ ;  /* 0x0000000000527805 */ /* 0x000fe4000001ff00 */
[----:B------:R-:W-:-:S02]  /*14c0*/  CS2R R80, SRZ ;  /* 0x0000000000507805 */ /* 0x000fc4000001ff00 */
[----:B------:R-:W-:Y:S02]  /*14d0*/  CS2R R78, SRZ ;  /* 0x00000000004e7805 */ /* 0x000fe4000001ff00 */
[----:B------:R-:W-:Y:S02]  /*14e0*/  LEA.HI.SX32 R3, R2, R3, 0x1c ;  /* 0x0000000302037211 */ /* 0x000fe400078fe2ff */
[----:B------:R-:W-:Y:S02]  /*14f0*/  CS2R R76, SRZ ;  /* 0x00000000004c7805 */ /* 0x000fe4000001ff00 */
[----:B------:R-:W-:Y:S02]  /*1500*/  CS2R R74, SRZ ;  /* 0x00000000004a7805 */ /* 0x000fe4000001ff00 */
[----:B------:R-:W-:Y:S02]  /*1510*/  CS2R R28, SRZ ;  /* 0x00000000001c7805 */ /* 0x000fe4000001ff00 */
[----:B------:R-:W-:-:S02]  /*1520*/  VIMNMX R19, RZ, R3, !PT ;  /* 0x00000003ff137248 */ /* 0x000fc40007fe0100 */
[----:B------:R-:W-:Y:S02]  /*1530*/  CS2R R70, SRZ ;  /* 0x0000000000467805 */ /* 0x000fe4000001ff00 */
[----:B------:R-:W-:Y:S02]  /*1540*/  CS2R R68, SRZ ;  /* 0x0000000000447805 */ /* 0x000fe4000001ff00 */
[----:B------:R-:W-:Y:S02]  /*1550*/  CS2R R66, SRZ ;  /* 0x0000000000427805 */ /* 0x000fe4000001ff00 */
[----:B------:R-:W-:Y:S02]  /*1560*/  ISETP.GT.AND P1, PT, R72, R19, PT ;  /* 0x000000134800720c */ /* 0x000fe40003f24270 */
        /* <DEDUP_REMOVED lines=20> */
[----:B------:R-:W-:Y:S01]  /*16b0*/  CS2R R8, SRZ ;  /* 0x0000000000087805 */ /* 0x000fe2000001ff00 */
[----:B------:R-:W-:-:S02]  /*16c0*/  IMAD.MOV.U32 R25, RZ, RZ, RZ ;  /* 0x000000ffff197224 */ /* 0x000fc400078e00ff */
[----:B------:R-:W-:Y:S01]  /*16d0*/  IMAD.MOV.U32 R10, RZ, RZ, RZ ;  /* 0x000000ffff0a7224 */ /* 0x000fe200078e00ff */
[----:B------:R-:W-:Y:S06]  /*16e0*/  @!P1 BRA `(.L_x_876) ;  /* 0x000000c800d89947 */ /* 0x000fec0003800000 */
[----:B------:R-:W1:Y:S01]  /*16f0*/  SHFL.IDX PT, R0, R168, RZ, 0x1f ;  /* 0x00001fffa8007589 */ /* 0x000e6200000e0000 */
[----:B------:R-:W-:-:S04]  /*1700*/  UIADD3 UR6, UR37, 0xc400, URZ ;  /* 0x0000c40025067890 */ /* 0x000fc8000fffe03f */
[----:B------:R-:W-:-:S06]  /*1710*/  ULOP3.LUT UP0, URZ, UR6, 0x1bf, URZ, 0xc0, !UPT ;  /* 0x000001bf063f7892 */ /* 0x000fcc000f80c03f */
[----:B------:R-:W-:Y:S02]  /*1720*/  PLOP3.LUT P0, PT, PT, PT, UP0, 0x80, 0x0 ;  /* 0x000000000000781c */ /* 0x000fe40003f0f008 */
[----:B-1----:R-:W-:-:S13]  /*1730*/  R2UR UR4, R0 ;  /* 0x00000000000472ca */ /* 0x002fda00000e0000 */
[----:B------:R-:W-:-:S04]  /*1740*/  ULEA.HI UR5, UR4, UR4, URZ, 0x1 ;  /* 0x0000000404057291 */ /* 0x000fc8000f8f083f */
        /* <DEDUP_REMOVED lines=13> */
[----:B------:R-:W-:Y:S02]  /*1820*/  IMAD.U32 R10, RZ, RZ, UR6 ;  /* 0x00000006ff0a7e24 */ /* 0x000fe4000f8e00ff */
[----:B------:R-:W-:Y:S02]  /*1830*/  IMAD.U32 R6, RZ, RZ, UR4 ;  /* 0x00000004ff067e24 */ /* 0x000fe4000f8e00ff */
[----:B------:R-:W-:-:S02]  /*1840*/  IMAD.U32 R7, RZ, RZ, UR5 ;  /* 0x00000005ff077e24 */ /* 0x000fc4000f8e00ff */
[----:B------:R-:W-:Y:S02]  /*1850*/  IMAD.U32 R11, RZ, RZ, UR7 ;  /* 0x00000007ff0b7e24 */ /* 0x000fe4000f8e00ff */
[----:B------:R-:W-:Y:S02]  /*1860*/  IMAD.MOV.U32 R8, RZ, RZ, 0x70 ;  /* 0x00000070ff087424 */ /* 0x000fe400078e00ff */
[----:B------:R-:W-:Y:S02]  /*1870*/  IMAD.MOV.U32 R12, RZ, RZ, 0x1 ;  /* 0x00000001ff0c7424 */ /* 0x000fe400078e00ff */
[----:B-1----:R-:W-:-:S07]  /*1880*/  IMAD.MOV.U32 R13, RZ, RZ, RZ ;  /* 0x000000ffff0d7224 */ /* 0x002fce00078e00ff */
[----:B------:R-:W-:-:S07]  /*1890*/  LEPC R20, `(.L_x_877) ;  /* 0x000000001014794e */ /* 0x000fce0000000000 */
[----:B--2---:R-:W-:Y:S05]  /*18a0*/  CALL.ABS.NOINC R2 ;  /* 0x0000000002007343 */ /* 0x004fea0003c00000 */
.L_x_877:
[----:B------:R-:W-:Y:S02]  /*18b0*/  LEA.HI R0, R164, R164, RZ, 0x1 ;  /* 0x000000a4a4007211 */ /* 0x000fe400078f08ff */
[----:B------:R-:W-:Y:S02]  /*18c0*/  R2UR UR4, R170 ;  /* 0x00000000aa0472ca */ /* 0x000fe400000e0000 */
[----:B------:R-:W-:-:S05]  /*18d0*/  LOP3.LUT R3, R0, 0xfffffffe, RZ, 0xc0, !PT ;  /* 0xfffffffe00037812 */ /* 0x000fca00078ec0ff */
[----:B------:R-:W-:-:S05]  /*18e0*/  IMAD.IADD R0, R164, 0x1, -R3 ;  /* 0x00000001a4007824 */ /* 0x000fca00078e0a03 */
[----:B------:R-:W-:Y:S01]  /*18f0*/  SHF.L.U32 R0, R0, 0x1f, RZ ;  /* 0x0000001f00007819 */ /* 0x000fe200000006ff */
[----:B------:R-:W-:-:S03]  /*1900*/  IMAD.U32 R2, RZ, RZ, UR4 ;  /* 0x00000004ff027e24 */ /* 0x000fc6000f8e00ff */
[----:B------:R-:W1:Y:S02]  /*1910*/  SYNCS.PHASECHK.TRANS64.TRYWAIT P1, [UR37+0x2a800], R0 ;  /* 0x02a80000ff0075a7 */ /* 0x000e640008020165 */
[----:B------:R-:W-:Y:S01]  /*1920*/  ISETP.NE.AND P0, PT, R2, 0x3, PT ;  /* 0x000000030200780c */ /* 0x000fe20003f05270 */
[----:B-1----:R-:W-:-:S12]  /*1930*/  @!P1 BRA `(.L_x_878) ;  /* 0x0000010c00dc9947 */ /* 0x002fd80003800000 */
.L_x_1025:
[----:B------:R-:W-:Y:S05]  /*1940*/  @!P0 BRA `(.L_x_879) ;  /* 0x0000000000048947 */ /* 0x000fea0003800000 */
[----:B------:R-:W-:Y:S01]  /*1950*/  BPT.TRAP 0x1 ;  /* 0x000000040000795c */ /* 0x000fe20000300000 */
.L_x_879:
[----:B-1----:R-:W-:Y:S02]  /*1960*/  IMAD.U32 R3, RZ, RZ, UR36 ;  /* 0x00000024ff037e24 */ /* 0x002fe4000f8e00ff */
[----:B------:R-:W-:-:S03]  /*1970*/  IMAD.U32 R0, RZ, RZ, UR39 ;  /* 0x00000027ff007e24 */ /* 0x000fc6000f8e00ff */
[----:B------:R-:W-:Y:S02]  /*1980*/  LEA R3, R3, UR37, 0x3 ;  /* 0x0000002503037c11 */ /* 0x000fe4000f8e18ff */
[----:B------:R-:W-:-:S04]  /*1990*/  SHF.L.U32 R0, R0, 0x1f, RZ ;  /* 0x0000001f00007819 */ /* 0x000fc800000006ff */
[----:B------:R1:W2:Y:S01]  /*19a0*/  SYNCS.PHASECHK.TRANS64.TRYWAIT P1, [R3+URZ+0x2a830], R0 ;  /* 0x02a83000030075a7 */ /* 0x0002a2000802017f */
[----:B------:R-:W-:Y:S05]  /*19b0*/  @!P0 BRA `(.L_x_880) ;  /* 0x0000000000048947 */ /* 0x000fea0003800000 */
[----:B------:R-:W-:Y:S01]  /*19c0*/  BPT.TRAP 0x1 ;  /* 0x000000040000795c */ /* 0x000fe20000300000 */
.L_x_880:
[----:B------:R-:W3:Y:S01]  /*19d0*/  S2R R2, SR_TID.X ;  /* 0x0000000000027919 */ /* 0x000ee20000002100 */
[----:B------:R-:W-:Y:S02]  /*19e0*/  LOP3.LUT R18, R18, 0xffefffff, RZ, 0xc0, !PT ;  /* 0xffefffff12127812 */ /* 0x000fe400078ec0ff */
[----:B---3--:R-:W-:-:S13]  /*19f0*/  LOP3.LUT P2, RZ, R2, 0x7f, RZ, 0xc0, !PT ;  /* 0x0000007f02ff7812 */ /* 0x008fda000784c0ff */
[----:B------:R-:W-:Y:S01]  /*1a00*/  @P2 LOP3.LUT R18, R18, 0x100000, RZ, 0xfc, !PT ;  /* 0x0010000012122812 */ /* 0x000fe200078efcff */
[----:B--2---:R-:W-:Y:S06]  /*1a10*/  @P1 BRA `(.L_x_881) ;  /* 0x0000000000081947 */ /* 0x004fec0003800000 */
[----:B------:R-:W2:Y:S02]  /*1a20*/  SYNCS.PHASECHK.TRANS64.TRYWAIT P1, [R3+URZ+0x2a830], R0 ;  /* 0x02a83000030075a7 */ /* 0x000ea4000802017f */
[----:B--2---:R-:W-:Y:S05]  /*1a30*/  @!P1 BRA `(.L_x_882) ;  /* 0x0000010c00b49947 */ /* 0x004fea0003800000 */
.L_x_881:
        /* <DEDUP_REMOVED lines=10> */
[----:B------:R-:W3:Y:S01]  /*1ae0*/  S2R R82, SR_TID.X ;  /* 0x0000000000527919 */ /* 0x000ee20000002100 */
[----:B------:R-:W-:Y:S01]  /*1af0*/  UMOV UR17, 0x40000040 ;  /* 0x4000004000117882 */ /* 0x000fe20000000000 */
[----:B------:R-:W-:Y:S01]  /*1b00*/  UMOV UR19, 0x40000040 ;  /* 0x4000004000137882 */ /* 0x000fe20000000000 */
[----:B------:R-:W-:Y:S01]  /*1b10*/  ULOP3.LUT UR38, UR4, 0x10000, URZ, 0xfc, !UPT ;  /* 0x0001000004267892 */ /* 0x000fe2000f8efc3f */
[----:B-12---:R-:W1:Y:S01]  /*1b20*/  LDC R0, c[0x0][0x288] ;  /* 0x0000a200ff007b82 */ /* 0x006e620000000800 */
[----:B------:R-:W-:Y:S01]  /*1b30*/  ULOP3.LUT UR4, UR40, 0x10000, URZ, 0xfc, !UPT ;  /* 0x0001000028047892 */ /* 0x000fe2000f8efc3f */
[----:B------:R-:W-:Y:S01]  /*1b40*/  LOP3.LUT R18, R18, 0xfff7ffff, RZ, 0xc0, !PT ;  /* 0xfff7ffff12127812 */ /* 0x000fe200078ec0ff */
[----:B------:R-:W-:-:S02]  /*1b50*/  UIMAD UR5, UR36, 0x900, UR38 ;  /* 0x00000900240578a4 */ /* 0x000fc4000f8e0226 */
[----:B------:R-:W-:Y:S02]  /*1b60*/  UIADD3 UR6, UR4, 0x2, URZ ;  /* 0x0000000204067890 */ /* 0x000fe4000fffe03f */
[----:B------:R-:W-:Y:S01]  /*1b70*/  UIADD3 UR7, UR5, 0x2, URZ ;  /* 0x0000000205077890 */ /* 0x000fe2000fffe03f */
[----:B------:R-:W-:Y:S02]  /*1b80*/  UMOV UR8, UR4 ;  /* 0x0000000400087c82 */ /* 0x000fe40008000000 */
[----:B------:R-:W-:Y:S01]  /*1b90*/  UMOV UR10, UR5 ;  /* 0x00000005000a7c82 */ /* 0x000fe20008000000 */
[----:B------:R-:W-:Y:S01]  /*1ba0*/  IMAD.U32 R10, RZ, RZ, UR8 ;  /* 0x00000008ff0a7e24 */ /* 0x000fe2000f8e00ff */
[----:B------:R-:W-:Y:S01]  /*1bb0*/  HGMMA.64x96x16.F32 R24, gdesc[UR8], RZ, !UPT, gsb0 ;  /* 0x01600000081879f0 */ /* 0x000fe2000c0008ff */
[----:B------:R-:W-:Y:S01]  /*1bc0*/  UMOV UR8, UR6 ;  /* 0x0000000600087c82 */ /* 0x000fe20008000000 */
[----:B------:R-:W-:Y:S01]  /*1bd0*/  UMOV UR9, 0x40000040 ;  /* 0x4000004000097882 */ /* 0x000fe20000000000 */
[----:B------:R-:W-:Y:S01]  /*1be0*/  UMOV UR10, UR7 ;  /* 0x00000007000a7c82 */ /* 0x000fe20008000000 */
[----:B------:R-:W-:Y:S01]  /*1bf0*/  UMOV UR11, 0x40000040 ;  /* 0x40000040000b7882 */ /* 0x000fe20000000000 */
[----:B------:R-:W-:Y:S01]  /*1c00*/  UIADD3 UR6, UR4, 0x4, URZ ;  /* 0x0000000404067890 */ /* 0x000fe2000fffe03f */
[----:B------:R-:W-:Y:S01]  /*1c10*/  IMAD.U32 R8, RZ, RZ, UR8 ;  /* 0x00000008ff087e24 */ /* 0x000fe2000f8e00ff */
[----:B------:R-:W-:Y:S01]  /*1c20*/  UIADD3 UR7, UR5, 0x4, URZ ;  /* 0x0000000405077890 */ /* 0x000fe2000fffe03f */
[----:B------:R-:W-:Y:S01]  /*1c30*/  IMAD.U32 R9, RZ, RZ, UR9 ;  /* 0x00000009ff097e24 */ /* 0x000fe2000f8e00ff */
[----:B------:R-:W-:-:S02]  /*1c40*/  UIADD3 UR12, UR4, 0x400, URZ ;  /* 0x00000400040c7890 */ /* 0x000fc4000fffe03f */
[----:B------:R-:W-:Y:S02]  /*1c50*/  UIADD3 UR14, UR5, 0x300, URZ ;  /* 0x00000300050e7890 */ /* 0x000fe4000fffe03f */
[----:B------:R-:W-:Y:S02]  /*1c60*/  UIADD3 UR16, UR4, 0x402, URZ ;  /* 0x0000040204107890 */ /* 0x000fe4000fffe03f */
[----:B------:R-:W-:Y:S01]  /*1c70*/  UIADD3 UR18, UR5, 0x302, URZ ;  /* 0x0000030205127890 */ /* 0x000fe2000fffe03f */
[----:B---3--:R-:W-:Y:S01]  /*1c80*/  LOP3.LUT P1, RZ, R82, 0x7f, RZ, 0xc0, !PT ;  /* 0x0000007f52ff7812 */ /* 0x008fe2000782c0ff */
        /* <DEDUP_REMOVED lines=9> */
[----:B------:R-:W-:Y:S01]  /*1d20*/  @!P1 VIADD R3, R3, 0x2a840 ;  /* 0x0002a84003039836 */ /* 0x000fe20000000000 */
[----:B------:R-:W-:Y:S01]  /*1d30*/  UIADD3 UR30, UR5, 0x600, URZ ;  /* 0x00000600051e7890 */ /* 0x000fe2000fffe03f */
[----:B------:R-:W-:Y:S01]  /*1d40*/  UMOV UR29, 0x40000040 ;  /* 0x40000040001d7882 */ /* 0x000fe20000000000 */
[----:B------:R-:W-:Y:S01]  /*1d50*/  UMOV UR31, 0x40000040 ;  /* 0x40000040001f7882 */ /* 0x000fe20000000000 */
[----:B------:R-:W-:Y:S01]  /*1d60*/  UIADD3 UR32, UR4, 0x802, URZ ;  /* 0x0000080204207890 */ /* 0x000fe2000fffe03f */
[----:B------:R-:W-:Y:S01]  /*1d70*/  @!P1 PRMT R3, RZ, 0x654, R3 ;  /* 0x00000654ff039816 */ /* 0x000fe20000000003 */
        /* <DEDUP_REMOVED lines=11> */
[----:B------:R-:W-:Y:S02]  /*1e30*/  ULDC.64 UR40, c[0x0][0x9d8] ;  /* 0x0002760000287ab9 */ /* 0x000fe40000000a00 */
[----:B------:R-:W-:Y:S01]  /*1e40*/  ULOP3.LUT UR41, URZ, UR41, URZ, 0x33, !UPT ;  /* 0x000000293f297292 */ /* 0x000fe2000f8e333f */
[----:B------:R-:W-:-:S02]  /*1e50*/  WARPGROUP.DEPBAR.LE gsb0, 0x0 ;  /* 0x00008000000079c5 */ /* 0x000fc40000010000 */
[----:B------:R-:W-:-:S06]  /*1e60*/  WARPGROUP.ARRIVE ;  /* 0x00000000000079c5 */ /* 0x000fcc0000000000 */
[----:B------:R-:W-:Y:S01]  /*1e70*/  HGMMA.64x96x16.F32 R24, gdesc[UR8], R24, gsb0 ;  /* 0x01600000081879f0 */ /* 0x000fe20008000818 */
[----:B------:R-:W-:Y:S01]  /*1e80*/  UMOV UR8, UR6 ;  /* 0x0000000600087c82 */ /* 0x000fe20008000000 */
[----:B------:R-:W-:Y:S01]  /*1e90*/  UMOV UR9, 0x40000040 ;  /* 0x4000004000097882 */ /* 0x000fe20000000000 */
[----:B------:R-:W-:Y:S01]  /*1ea0*/  UMOV UR10, UR7 ;  /* 0x00000007000a7c82 */ /* 0x000fe20008000000 */
[----:B------:R-:W-:Y:S01]  /*1eb0*/  UMOV UR11, 0x40000040 ;  /* 0x40000040000b7882 */ /* 0x000fe20000000000 */
[----:B------:R-:W-:Y:S02]  /*1ec0*/  IMAD.U32 R6, RZ, RZ, UR8 ;  /* 0x00000008ff067e24 */ /* 0x000fe4000f8e00ff */
[----:B------:R-:W-:Y:S01]  /*1ed0*/  IMAD.U32 R7, RZ, RZ, UR9 ;  /* 0x00000009ff077e24 */ /* 0x000fe2000f8e00ff */
[----:B------:R-:W-:Y:S02]  /*1ee0*/  WARPGROUP.DEPBAR.LE gsb0, 0x0 ;  /* 0x00008000000079c5 */ /* 0x000fe40000010000 */
[----:B------:R-:W-:-:S06]  /*1ef0*/  WARPGROUP.ARRIVE ;  /* 0x00000000000079c5 */ /* 0x000fcc0000000000 */
[----:B------:R-:W-:Y:S01]  /*1f00*/  HGMMA.64x96x16.F32 R24, gdesc[UR8], R24, gsb0 ;  /* 0x01600000081879f0 */ /* 0x000fe20008000818 */
[----:B------:R-:W-:Y:S02]  /*1f10*/  UIADD3 UR8, UR4, 0x6, URZ ;  /* 0x0000000604087890 */ /* 0x000fe4000fffe03f */
[----:B------:R-:W-:Y:S01]  /*1f20*/  UIADD3 UR10, UR5, 0x6, URZ ;  /* 0x00000006050a7890 */ /* 0x000fe2000fffe03f */
[----:B------:R-:W-:Y:S01]  /*1f30*/  UMOV UR9, 0x40000040 ;  /* 0x4000004000097882 */ /* 0x000fe20000000000 */
[----:B------:R-:W-:Y:S01]  /*1f40*/  UMOV UR11, 0x40000040 ;  /* 0x40000040000b7882 */ /* 0x000fe20000000000 */
[----:B------:R-:W-:Y:S02]  /*1f50*/  WARPGROUP.DEPBAR.LE gsb0, 0x0 ;  /* 0x00008000000079c5 */ /* 0x000fe40000010000 */
[----:B------:R-:W-:-:S06]  /*1f60*/  WARPGROUP.ARRIVE ;  /* 0x00000000000079c5 */ /* 0x000fcc0000000000 */
[----:B------:R-:W-:Y:S03]  /*1f70*/  HGMMA.64x96x16.F32 R24, gdesc[UR8], R24, gsb0 ;  /* 0x01600000081879f0 */ /* 0x000fe60008000818 */
        /* <DEDUP_REMOVED lines=25> */
[----:B------:R-:W-:Y:S01]  /*2110*/  FMUL.FTZ R25, R25, UR40 ;  /* 0x0000002819197c20 */ /* 0x000fe20008410000 */
[----:B------:R-:W-:Y:S01]  /*2120*/  FMUL.FTZ R46, R46, UR40 ;  /* 0x000000282e2e7c20 */ /* 0x000fe20008410000 */
[----:B------:R-:W-:Y:S01]  /*2130*/  FMUL.FTZ R4, R24, UR40 ;  /* 0x0000002818047c20 */ /* 0x000fe20008410000 */
[----:B------:R-:W-:Y:S01]  /*2140*/  FMUL.FTZ R53, R53, UR40 ;  /* 0x0000002835357c20 */ /* 0x000fe20008410000 */
[----:B------:R2:W3:Y:S01]  /*2150*/  MUFU.TANH R74, R25 ;  /* 0x00000019004a7308 */ /* 0x0004e20000002400 */
[----:B------:R-:W-:Y:S01]  /*2160*/  FMUL.FTZ R62, R62, UR40 ;  /* 0x000000283e3e7c20 */ /* 0x000fe20008410000 */
[----:B------:R-:W-:Y:S01]  /*2170*/  FMUL.FTZ R2, R27, UR40 ;  /* 0x000000281b027c20 */ /* 0x000fe20008410000 */
[----:B------:R-:W-:-:S02]  /*2180*/  IMAD R27, R72, -0x60, R73 ;  /* 0xffffffa0481b7824 */ /* 0x000fc400078e0249 */
[----:B------:R-:W-:Y:S01]  /*2190*/  FMUL.FTZ R29, R29, UR40 ;  /* 0x000000281d1d7c20 */ /* 0x000fe20008410000 */
[----:B------:R1:W-:Y:S01]  /*21a0*/  @!P1 SYNCS.ARRIVE.TRANS64.RED.A1T0 RZ, [R3+URZ], RZ ;  /* 0x000000ff03ff99a7 */ /* 0x0003e2000810043f */
[----:B------:R-:W-:Y:S01]  /*21b0*/  FMUL.FTZ R5, R26, UR40 ;  /* 0x000000281a057c20 */ /* 0x000fe20008410000 */
[----:B------:R-:W-:Y:S01]  /*21c0*/  FMUL.FTZ R12, R30, UR40 ;  /* 0x000000281e0c7c20 */ /* 0x000fe20008410000 */
[----:B------:R-:W4:Y:S01]  /*21d0*/  MUFU.TANH R78, R46 ;  /* 0x0000002e004e7308 */ /* 0x000f220000002400 */
[----:B------:R-:W-:Y:S01]  /*21e0*/  FMUL.FTZ R14, R31, UR40 ;  /* 0x000000281f0e7c20 */ /* 0x000fe20008410000 */
[----:B------:R-:W-:Y:S01]  /*21f0*/  FMUL.FTZ R32, R32, UR40 ;  /* 0x0000002820207c20 */ /* 0x000fe20008410000 */
[----:B------:R-:W-:Y:S01]  /*2200*/  FMUL.FTZ R33, R33, UR40 ;  /* 0x0000002821217c20 */ /* 0x000fe20008410000 */
[----:B------:R-:W-:Y:S01]  /*2210*/  FMUL.FTZ R20, R34, UR40 ;  /* 0x0000002822147c20 */ /* 0x000fe20008410000 */
[----:B--2---:R-:W2:Y:S01]  /*2220*/  LDC.64 R24, c[0x0][0x9e0] ;  /* 0x00027800ff187b82 */ /* 0x004ea20000000a00 */
[----:B-1----:R-:W-:Y:S01]  /*2230*/  IADD3 R3, -R0, 0x61, R27 ;  /* 0x0000006100037810 */ /* 0x002fe20007ffe11b */
        /* <DEDUP_REMOVED lines=9> */
[----:B------:R5:W1:Y:S01]  /*22d0*/  MUFU.TANH R53, R62 ;  /* 0x0000003e00357308 */ /* 0x000a620000002400 */
        /* <DEDUP_REMOVED lines=8> */
[----:B-----5:R-:W5:Y:S01]  /*2360*/  LDC R62, c[0x0][0x2e0] ;  /* 0x0000b800ff3e7b82 */ /* 0x020f620000000800 */
[----:B------:R-:W-:Y:S01]  /*2370*/  FMUL.FTZ R55, R55, UR40 ;  /* 0x0000002837377c20 */ /* 0x000fe20008410000 */
        /* <DEDUP_REMOVED lines=11> */
[----:B---3--:R-:W-:-:S02]  /*2430*/  IMAD.MOV.U32 R29, RZ, RZ, -0x60 ;  /* 0xffffffa0ff1d7424 */ /* 0x008fc400078e00ff */
[----:B------:R-:W-:Y:S01]  /*2440*/  FMUL.FTZ R28, R28, UR40 ;  /* 0x000000281c1c7c20 */ /* 0x000fe20008410000 */
[----:B------:R-:W-:Y:S01]  /*2450*/  FMUL.FTZ R64, R64, UR40 ;  /* 0x0000002840407c20 */ /* 0x000fe20008410000 */
[----:B--2---:R-:W-:Y:S01]  /*2460*/  ISETP.GE.AND P1, PT, R25, 0x1, PT ;  /* 0x000000011900780c */ /* 0x004fe20003f26270 */
[----:B------:R2:W3:Y:S01]  /*2470*/  MUFU.TANH R79, R50 ;  /* 0x00000032004f7308 */ /* 0x0004e20000002400 */
[----:B------:R-:W-:Y:S01]  /*2480*/  FMUL.FTZ R42, R42, UR40 ;  /* 0x000000282a2a7c20 */ /* 0x000fe20008410000 */
[----:B------:R-:W-:Y:S01]  /*2490*/  FMUL.FTZ R54, R54, UR40 ;  /* 0x0000002836367c20 */ /* 0x000fe20008410000 */
[----:B------:R-:W-:Y:S01]  /*24a0*/  FMUL.FTZ R57, R57, UR40 ;  /* 0x0000002839397c20 */ /* 0x000fe20008410000 */
[----:B------:R-:W-:Y:S01]  /*24b0*/  FMUL.FTZ R58, R58, UR40 ;  /* 0x000000283a3a7c20 */ /* 0x000fe20008410000 */
[----:B------:R-:W-:Y:S02]  /*24c0*/  IMAD R31, R16, -0x2, R3 ;  /* 0xfffffffe101f7824 */ /* 0x000fe400078e0203 */
[----:B------:R-:W-:Y:S01]  /*24d0*/  FMUL.FTZ R38, R38, UR40 ;  /* 0x0000002826267c20 */ /* 0x000fe20008410000 */
[----:B------:R-:W-:Y:S01]  /*24e0*/  FMUL.FTZ R60, R60, UR40 ;  /* 0x000000283c3c7c20 */ /* 0x000fe20008410000 */
[----:B------:R-:W1:Y:S01]  /*24f0*/  MUFU.TANH R4, R4 ;  /* 0x0000000400047308 */ /* 0x000e620000002400 */
[----:B--2---:R-:W-:-:S02]  /*2500*/  IMAD R50, R72, R29, 0x60 ;  /* 0x0000006048327424 */ /* 0x004fc400078e021d */
[----:B------:R-:W-:Y:S01]  /*2510*/  VIADD R3, R167, UR42 ;  /* 0x0000002aa7037c36 */ /* 0x000fe20008000000 */
[----:B------:R-:W-:Y:S01]  /*2520*/  @P1 LOP3.LUT R18, R18, 0x80000, RZ, 0xfc, !PT ;  /* 0x0008000012121812 */ /* 0x000fe200078efcff */
[----:B-----5:R-:W-:-:S03]  /*2530*/  IMAD R29, R17, R62, R50 ;  /* 0x0000003e111d7224 */ /* 0x020fc600078e0232 */
[----:B------:R-:W2:Y:S08]  /*2540*/  MUFU.TANH R5, R5 ;  /* 0x0000000500057308 */ /* 0x000eb00000002400 */
[----:B------:R-:W1:Y:S08]  /*2550*/  MUFU.TANH R2, R2 ;  /* 0x0000000200027308 */ /* 0x000e700000002400 */
        /* <DEDUP_REMOVED lines=34> */
[----:B------:R5:W1:Y:S08]  /*2780*/  MUFU.TANH R80, R54 ;  /* 0x0000003600507308 */ /* 0x000a700000002400 */
[----:B------:R4:W1:Y:S01]  /*2790*/  MUFU.TANH R42, R57 ;  /* 0x00000039002a7308 */ /* 0x0008620000002400 */
[----:B-----5:R-:W-:-:S07]  /*27a0*/  IMAD R54, R16, -0x2, R29 ;  /* 0xfffffffe10367824 */ /* 0x020fce00078e021d */
[----:B------:R5:W1:Y:S01]  /*27b0*/  MUFU.TANH R81, R58 ;  /* 0x0000003a00517308 */ /* 0x000a620000002400 */
[----:B----4-:R-:W-:-:S05]  /*27c0*/  IMAD.IADD R57, R31, 0x1, R24 ;  /* 0x000000011f397824 */ /* 0x010fca00078e0218 */
[----:B------:R-:W-:Y:S02]  /*27d0*/  VIADDMNMX R30, R3, R57, R54, PT ;  /* 0x00000039031e7246 */ /* 0x000fe40003800136 */
[----:B------:R-:W4:Y:S01]  /*27e0*/  MUFU.TANH R35, R38 ;  /* 0x0000002600237308 */ /* 0x000f220000002400 */
[----:B-----5:R-:W-:-:S04]  /*27f0*/  VIADD R58, R31, UR41 ;  /* 0x000000291f3a7c36 */ /* 0x020fc80008000000 */
[----:B------:R-:W-:-:S03]  /*2800*/  IMAD.IADD R29, R58, 0x1, R3 ;  /* 0x000000013a1d7824 */ /* 0x000fc600078e0203 */
[----:B------:R5:W1:Y:S02]  /*2810*/  MUFU.TANH R38, R60 ;  /* 0x0000003c00267308 */ /* 0x000a640000002400 */
[----:B-----5:R-:W-:Y:S01]  /*2820*/  IMAD R60, R16, -0x2, R50 ;  /* 0xfffffffe103c7824 */ /* 0x020fe200078e0232 */
[----:B--234-:R-:W-:Y:S06]  /*2830*/  @!P1 BRA `(.L_x_883) ;  /* 0x0000000000509947 */ /* 0x01cfec0003800000 */
[----:B------:R-:W-:Y:S01]  /*2840*/  IMAD R31, R17, R62, R3 ;  /* 0x0000003e111f7224 */ /* 0x000fe200078e0203 */
[----:B------:R-:W-:Y:S03]  /*2850*/  BSSY B0, `(.L_x_884) ;  /* 0x000000f000007945 */ /* 0x000fe60003800000 */
[----:B------:R-:W-:-:S05]  /*2860*/  IMAD.IADD R31, R31, 0x1, -R0 ;  /* 0x000000011f1f7824 */ /* 0x000fca00078e0a00 */
[----:B------:R-:W-:-:S13]  /*2870*/  ISETP.GT.AND P1, PT, R31, -0x1, PT ;  /* 0xffffffff1f00780c */ /* 0x000fda0003f24270 */
[----:B------:R-:W-:Y:S05]  /*2880*/  @P1 BRA `(.L_x_885) ;  /* 0x00000000001c1947 */ /* 0x000fea0003800000 */
[----:B------:R-:W-:Y:S02]  /*2890*/  ISETP.NE.AND P1, PT, R25, 0x1, PT ;  /* 0x000000011900780c */ /* 0x000fe40003f25270 */
[----:B------:R-:W-:-:S11]  /*28a0*/  LOP3.LUT R31, RZ, R31, RZ, 0x33, !PT ;  /* 0x0000001fff1f7212 */ /* 0x000fd600078e33ff */
[----:B------:R-:W2:Y:S02]  /*28b0*/  @P1 LDC.64 R66, c[0x0][0x9e8] ;  /* 0x00027a00ff421b82 */ /* 0x000ea40000000a00 */
[----:B--2---:R-:W-:-:S05]  /*28c0*/  @P1 IMAD.HI.U32 R28, R31, R66, RZ ;  /* 0x000000421f1c1227 */ /* 0x004fca00078e00ff */
[----:B------:R-:W-:-:S04]  /*28d0*/  @P1 SHF.R.U32.HI R31, RZ, R67, R28 ;  /* 0x00000043ff1f1219 */ /* 0x000fc8000001161c */
[----:B------:R-:W-:Y:S01]  /*28e0*/  LOP3.LUT R31, RZ, R31, RZ, 0x33, !PT ;  /* 0x0000001fff1f7212 */ /* 0x000fe200078e33ff */
[----:B------:R-:W-:Y:S06]  /*28f0*/  BRA `(.L_x_886) ;  /* 0x0000000000107947 */ /* 0x000fec0003800000 */
.L_x_885:
[----:B------:R-:W-:-:S13]  /*2900*/  ISETP.NE.AND P1, PT, R25, 0x1, PT ;  /* 0x000000011900780c */ /* 0x000fda0003f25270 */
[----:B------:R-:W2:Y:S02]  /*2910*/  @P1 LDC.64 R66, c[0x0][0x9e8] ;  /* 0x00027a00ff421b82 */ /* 0x000ea40000000a00 */
[----:B--2---:R-:W-:-:S05]  /*2920*/  @P1 IMAD.HI.U32 R28, R31, R66, RZ ;  /* 0x000000421f1c1227 */ /* 0x004fca00078e00ff */
[----:B------:R-:W-:-:S07]  /*2930*/  @P1 SHF.R.U32.HI R31, RZ, R67, R28 ;  /* 0x00000043ff1f1219 */ /* 0x000fce000001161c */
.L_x_886:
[----:B------:R-:W-:Y:S05]  /*2940*/  BSYNC B0 ;  /* 0x0000000000007941 */ /* 0x000fea0003800000 */
.L_x_884:
[----:B------:R-:W-:-:S05]  /*2950*/  IMAD R28, R31, R25, R60 ;  /* 0x000000191f1c7224 */ /* 0x000fca00078e023c */
[----:B------:R-:W-:Y:S02]  /*2960*/  VIMNMX R29, R29, R28, !PT ;  /* 0x0000001c1d1d7248 */ /* 0x000fe40007fe0100 */
[----:B------:R-:W-:-:S07]  /*2970*/  VIADDMNMX R30, R28, R25, R30, PT ;  /* 0x000000191c1e7246 */ /* 0x000fce000380011e */
.L_x_883:
[C---:B------:R-:W-:Y:S02]  /*2980*/  ISETP.GE.AND P6, PT, R50.reuse, 0x9, PT ;  /* 0x000000093200780c */ /* 0x040fe40003fc6270 */
[----:B------:R-:W-:Y:S02]  /*2990*/  ISETP.GE.AND P1, PT, R50, 0x2, PT ;  /* 0x000000023200780c */ /* 0x000fe40003f26270 */
[C---:B------:R-:W-:Y:S02]  /*29a0*/  ISETP.GT.AND P2, PT, R29.reuse, 0x8, !P6 ;  /* 0x000000081d00780c */ /* 0x040fe40007744270 */
[----:B------:R-:W-:Y:S02]  /*29b0*/  ISETP.GT.AND P3, PT, R29, 0x1, !P1 ;  /* 0x000000011d00780c */ /* 0x000fe40004f64270 */
[----:B------:R-:W-:Y:S02]  /*29c0*/  ISETP.LT.OR P2, PT, R30, 0x9, P2 ;  /* 0x000000091e00780c */ /* 0x000fe40001741670 */
[----:B------:R-:W-:-:S02]  /*29d0*/  ISETP.GE.AND P4, PT, R50, 0xa, PT ;  /* 0x0000000a3200780c */ /* 0x000fc40003f86270 */
[----:B-1----:R-:W-:Y:S02]  /*29e0*/  FSEL R86, R75, -INF , !P2 ;  /* 0xff8000004b567808 */ /* 0x002fe40005000000 */
[----:B------:R-:W-:Y:S02]  /*29f0*/  ISETP.LT.OR P3, PT, R30, 0x2, P3 ;  /* 0x000000021e00780c */ /* 0x000fe40001f61670 */
[----:B------:R-:W-:Y:S02]  /*2a00*/  ISETP.GT.AND P2, PT, R29, 0x9, !P4 ;  /* 0x000000091d00780c */ /* 0x000fe40006744270 */
[----:B------:R-:W-:Y:S02]  /*2a10*/  FSEL R84, R74, -INF , !P3 ;  /* 0xff8000004a547808 */ /* 0x000fe40005800000 */
[----:B------:R-:W-:Y:S02]  /*2a20*/  ISETP.LT.OR P2, PT, R30, 0xa, P2 ;  /* 0x0000000a1e00780c */ /* 0x000fe40001741670 */
[----:B------:R-:W-:-:S02]  /*2a30*/  ISETP.GE.AND P3, PT, R50, 0x11, PT ;  /* 0x000000113200780c */ /* 0x000fc40003f66270 */
[----:B------:R-:W-:Y:S02]  /*2a40*/  FSEL R88, R76, -INF , !P2 ;  /* 0xff8000004c587808 */ /* 0x000fe40005000000 */
[----:B------:R-:W-:Y:S02]  /*2a50*/  ISETP.GT.AND P2, PT, R29, 0x10, !P3 ;  /* 0x000000101d00780c */ /* 0x000fe40005f44270 */
[----:B------:R-:W-:Y:S02]  /*2a60*/  P2R R66, PR, RZ, 0x8 ;  /* 0x00000008ff427803 */ /* 0x000fe40000000000 */
[----:B------:R-:W-:Y:S02]  /*2a70*/  ISETP.LT.OR P2, PT, R30, 0x11, P2 ;  /* 0x000000111e00780c */ /* 0x000fe40001741670 */
[----:B------:R-:W-:Y:S02]  /*2a80*/  ISETP.GE.AND P3, PT, R50, 0x12, PT ;  /* 0x000000123200780c */ /* 0x000fe40003f66270 */
[----:B------:R-:W-:-:S02]  /*2a90*/  FSEL R90, R32, -INF , !P2 ;  /* 0xff800000205a7808 */ /* 0x000fc40005000000 */
[----:B------:R-:W-:Y:S02]  /*2aa0*/  ISETP.GT.AND P2, PT, R29, 0x11, !P3 ;  /* 0x000000111d00780c */ /* 0x000fe40005f44270 */
[----:B------:R-:W-:Y:S02]  /*2ab0*/  P2R R67, PR, RZ, 0x8 ;  /* 0x00000008ff437803 */ /* 0x000fe40000000000 */
[----:B------:R-:W-:Y:S02]  /*2ac0*/  ISETP.LT.OR P2, PT, R30, 0x12, P2 ;  /* 0x000000121e00780c */ /* 0x000fe40001741670 */
[----:B------:R-:W-:Y:S02]  /*2ad0*/  ISETP.GE.AND P3, PT, R50, 0x19, PT ;  /* 0x000000193200780c */ /* 0x000fe40003f66270 */
[----:B------:R-:W-:Y:S02]  /*2ae0*/  FSEL R92, R33, -INF , !P2 ;  /* 0xff800000215c7808 */ /* 0x000fe40005000000 */
[----:B------:R-:W-:-:S02]  /*2af0*/  ISETP.GT.AND P2, PT, R29, 0x18, !P3 ;  /* 0x000000181d00780c */ /* 0x000fc40005f44270 */
[----:B------:R-:W-:Y:S02]  /*2b00*/  P2R R33, PR, RZ, 0x8 ;  /* 0x00000008ff217803 */ /* 0x000fe40000000000 */
[----:B------:R-:W-:Y:S02]  /*2b10*/  ISETP.LT.OR P2, PT, R30, 0x19, P2 ;  /* 0x000000191e00780c */ /* 0x000fe40001741670 */
[----:B------:R-:W-:Y:S02]  /*2b20*/  ISETP.GE.AND P3, PT, R50, 0x1a, PT ;  /* 0x0000001a3200780c */ /* 0x000fe40003f66270 */
[----:B------:R-:W-:Y:S02]  /*2b30*/  FSEL R94, R36, -INF , !P2 ;  /* 0xff800000245e7808 */ /* 0x000fe40005000000 */
[----:B------:R-:W-:Y:S02]  /*2b40*/  ISETP.GT.AND P2, PT, R29, 0x19, !P3 ;  /* 0x000000191d00780c */ /* 0x000fe40005f44270 */
[----:B------:R-:W-:-:S02]  /*2b50*/  P2R R70, PR, RZ, 0x8 ;  /* 0x00000008ff467803 */ /* 0x000fc40000000000 */
[----:B------:R-:W-:Y:S02]  /*2b60*/  ISETP.LT.OR P2, PT, R30, 0x1a, P2 ;  /* 0x0000001a1e00780c */ /* 0x000fe40001741670 */
[----:B------:R-:W-:Y:S02]  /*2b70*/  ISETP.GE.AND P3, PT, R50, 0x21, PT ;  /* 0x000000213200780c */ /* 0x000fe40003f66270 */
[----:B------:R-:W-:Y:S02]  /*2b80*/  FSEL R96, R37, -INF , !P2 ;  /* 0xff80000025607808 */ /* 0x000fe40005000000 */
[----:B------:R-:W-:Y:S02]  /*2b90*/  ISETP.GT.AND P2, PT, R29, 0x20, !P3 ;  /* 0x000000201d00780c */ /* 0x000fe40005f44270 */
[----:B------:R-:W-:Y:S02]  /*2ba0*/  P2R R37, PR, RZ, 0x8 ;  /* 0x00000008ff257803 */ /* 0x000fe40000000000 */
[----:B------:R-:W-:-:S02]  /*2bb0*/  ISETP.LT.OR P2, PT, R30, 0x21, P2 ;  /* 0x000000211e00780c */ /* 0x000fc40001741670 */
[----:B------:R-:W-:Y:S02]  /*2bc0*/  ISETP.GE.AND P3, PT, R50, 0x22, PT ;  /* 0x000000223200780c */ /* 0x000fe40003f66270 */
[----:B------:R-:W-:Y:S02]  /*2bd0*/  FSEL R98, R40, -INF , !P2 ;  /* 0xff80000028627808 */ /* 0x000fe40005000000 */
[----:B------:R-:W-:Y:S02]  /*2be0*/  ISETP.GT.AND P2, PT, R29, 0x21, !P3 ;  /* 0x000000211d00780c */ /* 0x000fe40005f44270 */
[----:B------:R-:W-:Y:S02]  /*2bf0*/  P2R R71, PR, RZ, 0x8 ;  /* 0x00000008ff477803 */ /* 0x000fe40000000000 */
        /* <DEDUP_REMOVED lines=38> */
[C---:B------:R-:W-:Y:S02]  /*2e60*/  ISETP.GT.AND P2, PT, R29.reuse, 0x41, !P3 ;  /* 0x000000411d00780c */ /* 0x040fe40005f44270 */
        /* <DEDUP_REMOVED lines=17> */
[----:B------:R-:W-:Y:S02]  /*2f80*/  P2R R64, PR, RZ, 0x10 ;  /* 0x00000010ff407803 */ /* 0x000fe40000000000 */
[----:B------:R-:W-:Y:S02]  /*2f90*/  FSEL R34, R34, -INF , !P2 ;  /* 0xff80000022227808 */ /* 0x000fe40005000000 */
[----:B------:R-:W-:-:S04]  /*2fa0*/  ISETP.GE.AND P2, PT, R50, 0x52, PT ;  /* 0x000000523200780c */ /* 0x000fc80003f46270 */
[----:B------:R-:W-:-:S04]  /*2fb0*/  ISETP.GT.AND P3, PT, R29, 0x51, !P2 ;  /* 0x000000511d00780c */ /* 0x000fc80005764270 */
[----:B------:R-:W-:-:S04]  /*2fc0*/  ISETP.LT.OR P3, PT, R30, 0x52, P3 ;  /* 0x000000521e00780c */ /* 0x000fc80001f61670 */
[----:B------:R-:W-:Y:S02]  /*2fd0*/  FSEL R32, R65, -INF , !P3 ;  /* 0xff80000041207808 */ /* 0x000fe40005800000 */
[----:B------:R-:W-:-:S04]  /*2fe0*/  ISETP.GE.AND P3, PT, R50, 0x59, PT ;  /* 0x000000593200780c */ /* 0x000fc80003f66270 */
[----:B------:R-:W-:-:S04]  /*2ff0*/  ISETP.GT.AND P4, PT, R29, 0x58, !P3 ;  /* 0x000000581d00780c */ /* 0x000fc80005f84270 */
[----:B------:R-:W-:-:S04]  /*3000*/  ISETP.LT.OR P4, PT, R30, 0x59, P4 ;  /* 0x000000591e00780c */ /* 0x000fc80002781670 */
[----:B------:R-:W-:Y:S02]  /*3010*/  FSEL R28, R68, -INF , !P4 ;  /* 0xff800000441c7808 */ /* 0x000fe40006000000 */
[----:B------:R-:W-:-:S04]  /*3020*/  ISETP.GE.AND P4, PT, R50, 0x1, PT ;  /* 0x000000013200780c */ /* 0x000fc80003f86270 */
[----:B------:R-:W-:-:S04]  /*3030*/  ISETP.GT.AND P5, PT, R29, RZ, !P4 ;  /* 0x000000ff1d00720c */ /* 0x000fc800067a4270 */
[----:B------:R-:W-:-:S04]  /*3040*/  ISETP.LT.OR P5, PT, R30, 0x1, P5 ;  /* 0x000000011e00780c */ /* 0x000fc80002fa1670 */
[----:B------:R-:W-:Y:S01]  /*3050*/  FSEL R82, R4, -INF , !P5 ;  /* 0xff80000004527808 */ /* 0x000fe20006800000 */
[----:B------:R-:W-:Y:S01]  /*3060*/  VIADD R4, R3, 0x8 ;  /* 0x0000000803047836 */ /* 0x000fe20000000000 */
[----:B------:R-:W-:-:S04]  /*3070*/  ISETP.GE.AND P5, PT, R50, 0x5a, PT ;  /* 0x0000005a3200780c */ /* 0x000fc80003fa6270 */
[----:B------:R-:W-:Y:S02]  /*3080*/  P2R R65, PR, RZ, 0x20 ;  /* 0x00000020ff417803 */ /* 0x000fe40000000000 */
[----:B------:R-:W-:Y:S01]  /*3090*/  ISETP.GT.AND P5, PT, R29, 0x59, !P5 ;  /* 0x000000591d00780c */ /* 0x000fe20006fa4270 */
[----:B------:R-:W-:Y:S01]  /*30a0*/  IMAD.IADD R29, R58, 0x1, R4 ;  /* 0x000000013a1d7824 */ /* 0x000fe200078e0204 */
[----:B------:R-:W-:Y:S02]  /*30b0*/  VIADDMNMX R50, R4, R57, R54, PT ;  /* 0x0000003904327246 */ /* 0x000fe40003800136 */
[----:B------:R-:W-:-:S04]  /*30c0*/  ISETP.LT.OR P5, PT, R30, 0x5a, P5 ;  /* 0x0000005a1e00780c */ /* 0x000fc80002fa1670 */
[----:B------:R-:W-:Y:S02]  /*30d0*/  FSEL R30, R69, -INF , !P5 ;  /* 0xff800000451e7808 */ /* 0x000fe40006800000 */
[----:B------:R-:W-:-:S13]  /*30e0*/  ISETP.GE.AND P5, PT, R25, 0x1, PT ;  /* 0x000000011900780c */ /* 0x000fda0003fa6270 */
[----:B------:R-:W-:Y:S05]  /*30f0*/  @!P5 BRA `(.L_x_887) ;  /* 0x000000000050d947 */ /* 0x000fea0003800000 */
[----:B------:R-:W-:Y:S01]  /*3100*/  IMAD R31, R17, R62, R4 ;  /* 0x0000003e111f7224 */ /* 0x000fe200078e0204 */
[----:B------:R-:W-:Y:S03]  /*3110*/  BSSY B0, `(.L_x_888) ;  /* 0x000000f000007945 */ /* 0x000fe60003800000 */
[----:B------:R-:W-:-:S05]  /*3120*/  IMAD.IADD R31, R31, 0x1, -R0 ;  /* 0x000000011f1f7824 */ /* 0x000fca00078e0a00 */
        /* <DEDUP_REMOVED lines=9> */
.L_x_889:
[----:B------:R-:W-:-:S13]  /*31c0*/  ISETP.NE.AND P5, PT, R25, 0x1, PT ;  /* 0x000000011900780c */ /* 0x000fda0003fa5270 */
[----:B------:R-:W1:Y:S02]  /*31d0*/  @P5 LDC.64 R40, c[0x0][0x9e8] ;  /* 0x00027a00ff285b82 */ /* 0x000e640000000a00 */
[----:B-1----:R-:W-:-:S05]  /*31e0*/  @P5 IMAD.HI.U32 R40, R31, R40, RZ ;  /* 0x000000281f285227 */ /* 0x002fca00078e00ff */
[----:B------:R-:W-:-:S07]  /*31f0*/  @P5 SHF.R.U32.HI R31, RZ, R41, R40 ;  /* 0x00000029ff1f5219 */ /* 0x000fce0000011628 */
.L_x_890:
[----:B------:R-:W-:Y:S05]  /*3200*/  BSYNC B0 ;  /* 0x0000000000007941 */ /* 0x000fea0003800000 */
.L_x_888:
[----:B------:R-:W-:-:S05]  /*3210*/  IMAD R40, R31, R25, R60 ;  /* 0x000000191f287224 */ /* 0x000fca00078e023c */
[----:B------:R-:W-:Y:S02]  /*3220*/  VIMNMX R29, R29, R40, !PT ;  /* 0x000000281d1d7248 */ /* 0x000fe40007fe0100 */
[----:B------:R-:W-:-:S07]  /*3230*/  VIADDMNMX R50, R40, R25, R50, PT ;  /* 0x0000001928327246 */ /* 0x000fce0003800132 */
.L_x_887:
[C---:B------:R-:W-:Y:S01]  /*3240*/  ISETP.GT.AND P1, PT, R29.reuse, 0x1, !P1 ;  /* 0x000000011d00780c */ /* 0x040fe20004f24270 */
[----:B------:R-:W-:Y:S01]  /*3250*/  ULDC UR4, c[0x0][0x988] ;  /* 0x0002620000047ab9 */ /* 0x000fe20000000800 */
[----:B------:R-:W-:Y:S02]  /*3260*/  ISETP.GT.AND P6, PT, R29, 0x8, !P6 ;  /* 0x000000081d00780c */ /* 0x000fe400077c4270 */
[C---:B------:R-:W-:Y:S02]  /*3270*/  ISETP.LT.OR P1, PT, R50.reuse, 0x2, P1 ;  /* 0x000000023200780c */ /* 0x040fe40000f21670 */
[----:B------:R-:W-:Y:S02]  /*3280*/  ISETP.LT.OR P6, PT, R50, 0x9, P6 ;  /* 0x000000093200780c */ /* 0x000fe400037c1670 */
[----:B------:R-:W-:Y:S02]  /*3290*/  FSEL R31, R2, -INF , !P1 ;  /* 0xff800000021f7808 */ /* 0x000fe40004800000 */
[----:B------:R-:W-:-:S02]  /*32a0*/  ISETP.NE.AND P1, PT, R64, RZ, PT ;  /* 0x000000ff4000720c */ /* 0x000fc40003f25270 */
[----:B------:R-:W-:Y:S02]  /*32b0*/  FSEL R54, R12, -INF , !P6 ;  /* 0xff8000000c367808 */ /* 0x000fe40007000000 */
[----:B------:R-:W-:Y:S02]  /*32c0*/  ISETP.GT.AND P1, PT, R29, 0x9, !P1 ;  /* 0x000000091d00780c */ /* 0x000fe40004f24270 */
[----:B------:R-:W-:Y:S02]  /*32d0*/  ISETP.NE.AND P6, PT, R33, RZ, PT ;  /* 0x000000ff2100720c */ /* 0x000fe40003fc5270 */
[----:B------:R-:W-:Y:S02]  /*32e0*/  ISETP.LT.OR P1, PT, R50, 0xa, P1 ;  /* 0x0000000a3200780c */ /* 0x000fe40000f21670 */
[----:B------:R-:W-:Y:S02]  /*32f0*/  ISETP.NE.AND P5, PT, R70, RZ, PT ;  /* 0x000000ff4600720c */ /* 0x000fe40003fa5270 */
[----:B------:R-:W-:-:S02]  /*3300*/  FSEL R56, R14, -INF , !P1 ;  /* 0xff8000000e387808 */ /* 0x000fc40004800000 */
[----:B------:R-:W-:Y:S02]  /*3310*/  ISETP.NE.AND P1, PT, R66, RZ, PT ;  /* 0x000000ff4200720c */ /* 0x000fe40003f25270 */
[C---:B------:R-:W-:Y:S02]  /*3320*/  ISETP.GT.AND P4, PT, R29.reuse, RZ, !P4 ;  /* 0x000000ff1d00720c */ /* 0x040fe40006784270 */
[C---:B------:R-:W-:Y:S02]  /*3330*/  ISETP.GT.AND P1, PT, R29.reuse, 0x10, !P1 ;  /* 0x000000101d00780c */ /* 0x040fe40004f24270 */
[C---:B------:R-:W-:Y:S02]  /*3340*/  ISETP.LT.OR P4, PT, R50.reuse, 0x1, P4 ;  /* 0x000000013200780c */ /* 0x040fe40002781670 */
[----:B------:R-:W-:Y:S02]  /*3350*/  ISETP.LT.OR P1, PT, R50, 0x11, P1 ;  /* 0x000000113200780c */ /* 0x000fe40000f21670 */
[----:B------:R-:W-:-:S02]  /*3360*/  ISETP.GT.AND P2, PT, R29, 0x51, !P2 ;  /* 0x000000511d00780c */ /* 0x000fc40005744270 */
[----:B------:R-:W-:Y:S02]  /*3370*/  FSEL R58, R20, -INF , !P1 ;  /* 0xff800000143a7808 */ /* 0x000fe40004800000 */
[----:B------:R-:W-:Y:S02]  /*3380*/  ISETP.NE.AND P1, PT, R67, RZ, PT ;  /* 0x000000ff4300720c */ /* 0x000fe40003f25270 */
[C---:B------:R-:W-:Y:S02]  /*3390*/  ISETP.GT.AND P3, PT, R29.reuse, 0x58, !P3 ;  /* 0x000000581d00780c */ /* 0x040fe40005f64270 */
[----:B------:R-:W-:Y:S02]  /*33a0*/  ISETP.GT.AND P1, PT, R29, 0x11, !P1 ;  /* 0x000000111d00780c */ /* 0x000fe40004f24270 */
[C---:B------:R-:W-:Y:S02]  /*33b0*/  ISETP.LT.OR P2, PT, R50.reuse, 0x52, P2 ;  /* 0x000000523200780c */ /* 0x040fe40001741670 */
[----:B------:R-:W-:-:S02]  /*33c0*/  ISETP.LT.OR P1, PT, R50, 0x12, P1 ;  /* 0x000000123200780c */ /* 0x000fc40000f21670 */
[----:B------:R-:W-:Y:S02]  /*33d0*/  ISETP.LT.OR P3, PT, R50, 0x59, P3 ;  /* 0x000000593200780c */ /* 0x000fe40001f61670 */
[----:B------:R-:W-:Y:S01]  /*33e0*/  FSEL R60, R21, -INF , !P1 ;  /* 0xff800000153c7808 */ /* 0x000fe20004800000 */
[----:B------:R-:W-:Y:S01]  /*33f0*/  IMAD.U32 R21, RZ, RZ, UR4 ;  /* 0x00000004ff157e24 */ /* 0x000fe2000f8e00ff */
[----:B------:R-:W-:Y:S02]  /*3400*/  ISETP.GT.AND P1, PT, R29, 0x18, !P6 ;  /* 0x000000181d00780c */ /* 0x000fe40007724270 */
[----:B------:R-:W-:Y:S02]  /*3410*/  ISETP.NE.AND P6, PT, R76, RZ, PT ;  /* 0x000000ff4c00720c */ /* 0x000fe40003fc5270 */
[----:B------:R-:W-:Y:S02]  /*3420*/  ISETP.LT.OR P1, PT, R50, 0x19, P1 ;  /* 0x000000193200780c */ /* 0x000fe40000f21670 */
[----:B------:R-:W-:-:S02]  /*3430*/  FSEL R26, R26, -INF , !P3 ;  /* 0xff8000001a1a7808 */ /* 0x000fc40005800000 */
[----:B------:R-:W-:Y:S02]  /*3440*/  FSEL R62, R35, -INF , !P1 ;  /* 0xff800000233e7808 */ /* 0x000fe40004800000 */
[----:B------:R-:W-:Y:S02]  /*3450*/  ISETP.GT.AND P1, PT, R29, 0x19, !P5 ;  /* 0x000000191d00780c */ /* 0x000fe40006f24270 */
[----:B------:R-:W-:Y:S02]  /*3460*/  ISETP.NE.AND P5, PT, R85, RZ, PT ;  /* 0x000000ff5500720c */ /* 0x000fe40003fa5270 */
[----:B------:R-:W-:-:S04]  /*3470*/  ISETP.LT.OR P1, PT, R50, 0x1a, P1 ;  /* 0x0000001a3200780c */ /* 0x000fc80000f21670 */
[----:B------:R-:W-:Y:S02]  /*3480*/  FSEL R64, R39, -INF , !P1 ;  /* 0xff80000027407808 */ /* 0x000fe40004800000 */
[----:B------:R-:W-:-:S04]  /*3490*/  ISETP.NE.AND P1, PT, R37, RZ, PT ;  /* 0x000000ff2500720c */ /* 0x000fc80003f25270 */
[----:B------:R-:W-:-:S04]  /*34a0*/  ISETP.GT.AND P1, PT, R29, 0x20, !P1 ;  /* 0x000000201d00780c */ /* 0x000fc80004f24270 */
        /* <DEDUP_REMOVED lines=26> */
[----:B------:R-:W-:Y:S02]  /*3650*/  ISETP.NE.AND P1, PT, R52, RZ, PT ;  /* 0x000000ff3400720c */ /* 0x000fe40003f25270 */
[----:B------:R-:W-:Y:S02]  /*3660*/  FSEL R52, R5, -INF , !P4 ;  /* 0xff80000005347808 */ /* 0x000fe40006000000 */
[----:B------:R-:W-:Y:S02]  /*3670*/  FMNMX.FTZ R5, R82, R84, !PT ;  /* 0x0000005452057209 */ /* 0x000fe40007810000 */
[----:B------:R-:W-:Y:S02]  /*3680*/  ISETP.GT.AND P1, PT, R29, 0x39, !P1 ;  /* 0x000000391d00780c */ /* 0x000fe40004f24270 */
[----:B------:R-:W-:-:S02]  /*3690*/  FMNMX.FTZ R5, R86, R5, !PT ;  /* 0x0000000556057209 */ /* 0x000fc40007810000 */
[----:B------:R-:W-:Y:S02]  /*36a0*/  ISETP.LT.OR P1, PT, R50, 0x3a, P1 ;  /* 0x0000003a3200780c */ /* 0x000fe40000f21670 */
[----:B------:R-:W-:Y:S02]  /*36b0*/  FMNMX.FTZ R5, R88, R5, !PT ;  /* 0x0000000558057209 */ /* 0x000fe40007810000 */
[----:B------:R-:W-:Y:S02]  /*36c0*/  FSEL R40, R55, -INF , !P1 ;  /* 0xff80000037287808 */ /* 0x000fe40004800000 */
[----:B------:R-:W-:Y:S02]  /*36d0*/  FMNMX.FTZ R5, R90, R5, !PT ;  /* 0x000000055a057209 */ /* 0x000fe40007810000 */
[----:B------:R-:W-:Y:S02]  /*36e0*/  ISETP.NE.AND P1, PT, R83, RZ, PT ;  /* 0x000000ff5300720c */ /* 0x000fe40003f25270 */
[----:B------:R-:W-:-:S02]  /*36f0*/  FMNMX.FTZ R5, R92, R5, !PT ;  /* 0x000000055c057209 */ /* 0x000fc40007810000 */
[----:B------:R-:W-:Y:S02]  /*3700*/  ISETP.GT.AND P1, PT, R29, 0x40, !P1 ;  /* 0x000000401d00780c */ /* 0x000fe40004f24270 */
[----:B------:R-:W-:Y:S02]  /*3710*/  FMNMX.FTZ R5, R94, R5, !PT ;  /* 0x000000055e057209 */ /* 0x000fe40007810000 */
[----:B------:R-:W-:Y:S02]  /*3720*/  ISETP.LT.OR P1, PT, R50, 0x41, P1 ;  /* 0x000000413200780c */ /* 0x000fe40000f21670 */
[----:B------:R-:W-:Y:S02]  /*3730*/  FMNMX.FTZ R5, R96, R5, !PT ;  /* 0x0000000560057209 */ /* 0x000fe40007810000 */
[----:B------:R-:W-:Y:S02]  /*3740*/  FSEL R20, R81, -INF , !P1 ;  /* 0xff80000051147808 */ /* 0x000fe40004800000 */
        /* <DEDUP_REMOVED lines=13> */
[----:B------:R-:W-:Y:S02]  /*3820*/  ISETP.NE.AND P5, PT, R87, RZ, PT ;  /* 0x000000ff5700720c */ /* 0x000fe40003fa5270 */
[----:B------:R-:W-:Y:S02]  /*3830*/  FMNMX.FTZ R5, R46, R5, !PT ;  /* 0x000000052e057209 */ /* 0x000fe40007810000 */
[----:B------:R-:W-:Y:S02]  /*3840*/  ISETP.NE.AND P6, PT, R61, RZ, PT ;  /* 0x000000ff3d00720c */ /* 0x000fe40003fc5270 */
        /* <DEDUP_REMOVED lines=8> */
[----:B------:R-:W1:Y:S02]  /*38d0*/  SHFL.BFLY PT, R14, R5, 0x2, 0x1f ;  /* 0x0c401f00050e7f89 */ /* 0x000e6400000e0000 */
[----:B-1----:R-:W-:Y:S02]  /*38e0*/  FMNMX.FTZ R33, R5, R14, !PT ;  /* 0x0000000e05217209 */ /* 0x002fe40007810000 */
[----:B------:R-:W-:-:S03]  /*38f0*/  FMNMX.FTZ R5, R52, R31, !PT ;  /* 0x0000001f34057209 */ /* 0x000fc60007810000 */
[----:B------:R-:W1:Y:S01]  /*3900*/  SHFL.BFLY PT, R14, R33, 0x1, 0x1f ;  /* 0x0c201f00210e7f89 */ /* 0x000e6200000e0000 */
[----:B------:R-:W-:-:S04]  /*3910*/  FMNMX.FTZ R5, R54, R5, !PT ;  /* 0x0000000536057209 */ /* 0x000fc80007810000 */
[----:B------:R-:W-:-:S04]  /*3920*/  FMNMX.FTZ R5, R56, R5, !PT ;  /* 0x0000000538057209 */ /* 0x000fc80007810000 */
[----:B------:R-:W-:-:S04]  /*3930*/  FMNMX.FTZ R5, R58, R5, !PT ;  /* 0x000000053a057209 */ /* 0x000fc80007810000 */
[----:B------:R-:W-:-:S04]  /*3940*/  FMNMX.FTZ R5, R60, R5, !PT ;  /* 0x000000053c057209 */ /* 0x000fc80007810000 */
[----:B------:R-:W-:-:S04]  /*3950*/  FMNMX.FTZ R5, R62, R5, !PT ;  /* 0x000000053e057209 */ /* 0x000fc80007810000 */
[----:B------:R-:W-:Y:S02]  /*3960*/  FMNMX.FTZ R5, R64, R5, !PT ;  /* 0x0000000540057209 */ /* 0x000fe40007810000 */
        /* <DEDUP_REMOVED lines=8> */
[----:B------:R-:W-:Y:S01]  /*39f0*/  ISETP.GT.AND P1, PT, R29, 0x49, !P5 ;  /* 0x000000491d00780c */ /* 0x000fe20006f24270 */
[--C-:B------:R-:W-:Y:S01]  /*3a00*/  FFMA.FTZ R33, R82, R21, -R35.reuse ;  /* 0x0000001552217223 */ /* 0x100fe20000010823 */
[----:B------:R-:W-:Y:S01]  /*3a10*/  FMNMX.FTZ R5, R76, R5, !PT ;  /* 0x000000054c057209 */ /* 0x000fe20007810000 */
[-CC-:B------:R-:W-:Y:S01]  /*3a20*/  FFMA.FTZ R37, R84, R21.reuse, -R35.reuse ;  /* 0x0000001554257223 */ /* 0x180fe20000010823 */
[----:B------:R-:W-:Y:S01]  /*3a30*/  ISETP.LT.OR P1, PT, R50, 0x4a, P1 ;  /* 0x0000004a3200780c */ /* 0x000fe20000f21670 */
[--C-:B------:R-:W-:Y:S01]  /*3a40*/  FFMA.FTZ R39, R86, R21, -R35.reuse ;  /* 0x0000001556277223 */ /* 0x100fe20000010823 */
[----:B------:R-:W-:Y:S01]  /*3a50*/  FMNMX.FTZ R5, R78, R5, !PT ;  /* 0x000000054e057209 */ /* 0x000fe20007810000 */
[----:B------:R-:W-:Y:S01]  /*3a60*/  MUFU.EX2 R33, R33 ;  /* 0x0000002100217308 */ /* 0x000fe20000000800 */
[----:B------:R-:W-:Y:S01]  /*3a70*/  FSEL R80, R63, -INF , !P1 ;  /* 0xff8000003f507808 */ /* 0x000fe20004800000 */
[--C-:B------:R-:W-:Y:S01]  /*3a80*/  FFMA.FTZ R41, R88, R21, -R35.reuse ;  /* 0x0000001558297223 */ /* 0x100fe20000010823 */
[----:B------:R-:W-:Y:S01]  /*3a90*/  FMNMX.FTZ R5, R48, R5, !PT ;  /* 0x0000000530057209 */ /* 0x000fe20007810000 */
[-CC-:B------:R-:W-:Y:S01]  /*3aa0*/  FFMA.FTZ R43, R90, R21.reuse, -R35.reuse ;  /* 0x000000155a2b7223 */ /* 0x180fe20000010823 */
[----:B------:R-:W-:Y:S01]  /*3ab0*/  ISETP.GT.AND P1, PT, R29, 0x50, !P6 ;  /* 0x000000501d00780c */ /* 0x000fe20007724270 */
[--C-:B------:R-:W-:Y:S01]  /*3ac0*/  FFMA.FTZ R30, R30, R21, -R35.reuse ;  /* 0x000000151e1e7223 */ /* 0x100fe20000010823 */
[----:B------:R-:W-:Y:S01]  /*3ad0*/  FMNMX.FTZ R5, R40, R5, !PT ;  /* 0x0000000528057209 */ /* 0x000fe20007810000 */
[----:B------:R1:W2:Y:S01]  /*3ae0*/  MUFU.EX2 R156, R37 ;  /* 0x00000025009c7308 */ /* 0x0002a20000000800 */
[----:B------:R-:W-:Y:S01]  /*3af0*/  ISETP.LT.OR P1, PT, R50, 0x51, P1 ;  /* 0x000000513200780c */ /* 0x000fe20000f21670 */
[--C-:B------:R-:W-:Y:S01]  /*3b00*/  FFMA.FTZ R45, R94, R21, -R35.reuse ;  /* 0x000000155e2d7223 */ /* 0x100fe20000010823 */
[----:B------:R-:W-:Y:S01]  /*3b10*/  FMNMX.FTZ R5, R20, R5, !PT ;  /* 0x0000000514057209 */ /* 0x000fe20007810000 */
[-CC-:B------:R-:W-:Y:S01]  /*3b20*/  FFMA.FTZ R46, R46, R21.reuse, -R35.reuse ;  /* 0x000000152e2e7223 */ /* 0x180fe20000010823 */
[----:B------:R-:W-:Y:S01]  /*3b30*/  ISETP.NE.AND P5, PT, R65, RZ, PT ;  /* 0x000000ff4100720c */ /* 0x000fe20003fa5270 */
[--C-:B------:R-:W-:Y:S01]  /*3b40*/  FFMA.FTZ R44, R44, R21, -R35.reuse ;  /* 0x000000152c2c7223 */ /* 0x100fe20000010823 */
[----:B------:R-:W-:Y:S01]  /*3b50*/  FMNMX.FTZ R5, R12, R5, !PT ;  /* 0x000000050c057209 */ /* 0x000fe20007810000 */
[----:B------:R-:W3:Y:S01]  /*3b60*/  MUFU.EX2 R39, R39 ;  /* 0x0000002700277308 */ /* 0x000ee20000000800 */
[----:B------:R-:W-:Y:S01]  /*3b70*/  FSEL R82, R15, -INF , !P1 ;  /* 0xff8000000f527808 */ /* 0x000fe20004800000 */
[--C-:B------:R-:W-:Y:S01]  /*3b80*/  FFMA.FTZ R15, R102, R21, -R35.reuse ;  /* 0x00000015660f7223 */ /* 0x100fe20000010823 */
[----:B------:R-:W-:Y:S01]  /*3b90*/  FMNMX.FTZ R5, R2, R5, !PT ;  /* 0x0000000502057209 */ /* 0x000fe20007810000 */
[-CC-:B-1----:R-:W-:Y:S01]  /*3ba0*/  FFMA.FTZ R37, R92, R21.reuse, -R35.reuse ;  /* 0x000000155c257223 */ /* 0x182fe20000010823 */
[----:B------:R-:W-:Y:S01]  /*3bb0*/  ISETP.GT.AND P4, PT, R29, 0x59, !P5 ;  /* 0x000000591d00780c */ /* 0x000fe20006f84270 */
[--C-:B------:R-:W-:Y:S01]  /*3bc0*/  FFMA.FTZ R29, R98, R21, -R35.reuse ;  /* 0x00000015621d7223 */ /* 0x100fe20000010823 */
[----:B------:R-:W-:Y:S01]  /*3bd0*/  FMNMX.FTZ R5, R80, R5, !PT ;  /* 0x0000000550057209 */ /* 0x000fe20007810000 */
[----:B------:R-:W-:Y:S01]  /*3be0*/  MUFU.EX2 R150, R15 ;  /* 0x0000000f00967308 */ /* 0x000fe20000000800 */
[----:B------:R-:W-:Y:S01]  /*3bf0*/  FSEL R84, R13, -INF , !P2 ;  /* 0xff8000000d547808 */ /* 0x000fe20005000000 */
[--C-:B------:R-:W-:Y:S01]  /*3c00*/  FFMA.FTZ R13, R100, R21, -R35.reuse ;  /* 0x00000015640d7223 */ /* 0x100fe20000010823 */
[----:B------:R-:W-:Y:S01]  /*3c10*/  FMNMX.FTZ R5, R82, R5, !PT ;  /* 0x0000000552057209 */ /* 0x000fe20007810000 */
[-CC-:B------:R-:W-:Y:S01]  /*3c20*/  FFMA.FTZ R42, R42, R21.reuse, -R35.reuse ;  /* 0x000000152a2a7223 */ /* 0x180fe20000010823 */
[----:B------:R-:W-:Y:S01]  /*3c30*/  ISETP.LT.OR P4, PT, R50, 0x5a, P4 ;  /* 0x0000005a3200780c */ /* 0x000fe20002781670 */
[--C-:B------:R-:W-:Y:S01]  /*3c40*/  FFMA.FTZ R38, R38, R21, -R35.reuse ;  /* 0x0000001526267223 */ /* 0x100fe20000010823 */
[----:B------:R-:W-:Y:S01]  /*3c50*/  FMNMX.FTZ R5, R84, R5, !PT ;  /* 0x0000000554057209 */ /* 0x000fe20007810000 */
[----:B------:R1:W-:Y:S01]  /*3c60*/  MUFU.EX2 R148, R13 ;  /* 0x0000000d00947308 */ /* 0x0003e20000000800 */
[----:B------:R-:W-:Y:S01]  /*3c70*/  FSEL R50, R27, -INF , !P4 ;  /* 0xff8000001b327808 */ /* 0x000fe20006000000 */
[--C-:B------:R-:W-:Y:S01]  /*3c80*/  FFMA.FTZ R27, R104, R21, -R35.reuse ;  /* 0x00000015681b7223 */ /* 0x100fe20000010823 */
[----:B------:R-:W-:Y:S01]  /*3c90*/  FMNMX.FTZ R5, R26, R5, !PT ;  /* 0x000000051a057209 */ /* 0x000fe20007810000 */
[-CC-:B------:R-:W-:Y:S01]  /*3ca0*/  FFMA.FTZ R36, R36, R21.reuse, -R35.reuse ;  /* 0x0000001524247223 */ /* 0x180fe20000010823 */
[-CC-:B------:R-:W-:Y:S01]  /*3cb0*/  FFMA.FTZ R34, R34, R21.reuse, -R35.reuse ;  /* 0x0000001522227223 */ /* 0x180fe20000010823 */
[--C-:B------:R-:W-:Y:S01]  /*3cc0*/  FFMA.FTZ R32, R32, R21, -R35.reuse ;  /* 0x0000001520207223 */ /* 0x100fe20000010823 */
[----:B------:R-:W-:Y:S01]  /*3cd0*/  FMNMX.FTZ R5, R50, R5, !PT ;  /* 0x0000000532057209 */ /* 0x000fe20007810000 */
[----:B------:R4:W5:Y:S01]  /*3ce0*/  MUFU.EX2 R158, R41 ;  /* 0x00000029009e7308 */ /* 0x0009620000000800 */
[-CC-:B-1----:R-:W-:Y:S01]  /*3cf0*/  FFMA.FTZ R13, R108, R21.reuse, -R35.reuse ;  /* 0x000000156c0d7223 */ /* 0x182fe20000010823 */
[-CC-:B------:R-:W-:Y:S01]  /*3d00*/  FFMA.FTZ R28, R28, R21.reuse, -R35.reuse ;  /* 0x000000151c1c7223 */ /* 0x180fe20000010823 */
[----:B------:R-:W-:Y:S01]  /*3d10*/  ISETP.GE.AND P5, PT, R25, 0x1, PT ;  /* 0x000000011900780c */ /* 0x000fe20003fa6270 */
[----:B------:R-:W1:Y:S04]  /*3d20*/  SHFL.BFLY PT, R86, R5, 0x2, 0x1f ;  /* 0x0c401f0005567f89 */ /* 0x000e6800000e0000 */
[----:B------:R-:W-:Y:S01]  /*3d30*/  MUFU.EX2 R144, R13 ;  /* 0x0000000d00907308 */ /* 0x000fe20000000800 */
[----:B----4-:R-:W-:-:S07]  /*3d40*/  FFMA.FTZ R41, R96, R21, -R35 ;  /* 0x0000001560297223 */ /* 0x010fce0000010823 */
[----:B------:R-:W4:Y:S08]  /*3d50*/  MUFU.EX2 R43, R43 ;  /* 0x0000002b002b7308 */ /* 0x000f300000000800 */
[----:B------:R2:W4:Y:S01]  /*3d60*/  MUFU.EX2 R152, R37 ;  /* 0x0000002500987308 */ /* 0x0005220000000800 */
[----:B-1----:R-:W-:-:S07]  /*3d70*/  FMNMX.FTZ R86, R5, R86, !PT ;  /* 0x0000005605567209 */ /* 0x002fce0007810000 */
[----:B------:R1:W-:Y:S01]  /*3d80*/  MUFU.EX2 R154, R41 ;  /* 0x00000029009a7308 */ /* 0x0003e20000000800 */
[----:B------:R-:W3:Y:S01]  /*3d90*/  SHFL.BFLY PT, R15, R86, 0x1, 0x1f ;  /* 0x0c201f00560f7f89 */ /* 0x000ee200000e0000 */
[----:B--2---:R-:W-:-:S06]  /*3da0*/  FFMA.FTZ R37, R106, R21, -R35 ;  /* 0x000000156a257223 */ /* 0x004fcc0000010823 */
[----:B------:R-:W2:Y:S01]  /*3db0*/  MUFU.EX2 R45, R45 ;  /* 0x0000002d002d7308 */ /* 0x000ea20000000800 */
[----:B-1----:R-:W-:-:S07]  /*3dc0*/  FFMA.FTZ R41, R110, R21, -R35 ;  /* 0x000000156e297223 */ /* 0x002fce0000010823 */
[----:B------:R1:W-:Y:S08]  /*3dd0*/  MUFU.EX2 R35, R30 ;  /* 0x0000001e00237308 */ /* 0x0003f00000000800 */
[----:B------:R-:W2:Y:S01]  /*3de0*/  MUFU.EX2 R29, R29 ;  /* 0x0000001d001d7308 */ /* 0x000ea20000000800 */
[----:B---3--:R-:W-:Y:S01]  /*3df0*/  FMNMX.FTZ R15, R86, R15, !PT ;  /* 0x0000000f560f7209 */ /* 0x008fe20007810000 */
[----:B-1----:R-:W-:Y:S01]  /*3e00*/  FADD.FTZ R30, R33, R156 ;  /* 0x0000009c211e7221 */ /* 0x002fe20000010000 */
[----:B------:R-:W-:-:S02]  /*3e10*/  F2FP.F16.F32.PACK_AB R156, R156, R33 ;  /* 0x000000219c9c723e */ /* 0x000fc400000000ff */
[C---:B------:R-:W-:Y:S01]  /*3e20*/  FSETP.NEU.FTZ.AND P1, PT, R15.reuse, -INF , PT ;  /* 0xff8000000f00780b */ /* 0x040fe20003f3d000 */
[----:B------:R-:W-:Y:S02]  /*3e30*/  FMUL.FTZ R13, R15, R21 ;  /* 0x000000150f0d7220 */ /* 0x000fe40000410000 */
[----:B------:R1:W-:Y:S03]  /*3e40*/  MUFU.EX2 R49, R32 ;  /* 0x0000002000317308 */ /* 0x0003e60000000800 */
[----:B------:R-:W-:Y:S01]  /*3e50*/  FSEL R51, R13, RZ, P1 ;  /* 0x000000ff0d337208 */ /* 0x000fe20000800000 */
[----:B------:R-:W-:-:S04]  /*3e60*/  FADD.FTZ R13, R39, R30 ;  /* 0x0000001e270d7221 */ /* 0x000fc80000010000 */
[-CC-:B------:R-:W-:Y:S01]  /*3e70*/  FFMA.FTZ R52, R52, R21.reuse, -R51.reuse ;  /* 0x0000001534347223 */ /* 0x180fe20000010833 */
[-CC-:B------:R-:W-:Y:S01]  /*3e80*/  FFMA.FTZ R31, R31, R21.reuse, -R51.reuse ;  /* 0x000000151f1f7223 */ /* 0x180fe20000010833 */
[-CC-:B------:R-:W-:Y:S01]  /*3e90*/  FFMA.FTZ R54, R54, R21.reuse, -R51.reuse ;  /* 0x0000001536367223 */ /* 0x180fe20000010833 */
[-CC-:B------:R-:W-:Y:S01]  /*3ea0*/  FFMA.FTZ R56, R56, R21.reuse, -R51.reuse ;  /* 0x0000001538387223 */ /* 0x180fe20000010833 */
[-C--:B------:R-:W-:Y:S01]  /*3eb0*/  FFMA.FTZ R58, R58, R21.reuse, -R51 ;  /* 0x000000153a3a7223 */ /* 0x080fe20000010833 */
[----:B-----5:R-:W-:Y:S01]  /*3ec0*/  FADD.FTZ R30, R158, R13 ;  /* 0x0000000d9e1e7221 */ /* 0x020fe20000010000 */
[----:B------:R-:W-:Y:S01]  /*3ed0*/  MUFU.EX2 R52, R52 ;  /* 0x0000003400347308 */ /* 0x000fe20000000800 */
[-CC-:B------:R-:W-:Y:S01]  /*3ee0*/  FFMA.FTZ R60, R60, R21.reuse, -R51.reuse ;  /* 0x000000153c3c7223 */ /* 0x180fe20000010833 */
[-CC-:B------:R-:W-:Y:S01]  /*3ef0*/  FFMA.FTZ R62, R62, R21.reuse, -R51.reuse ;  /* 0x000000153e3e7223 */ /* 0x180fe20000010833 */
[----:B----4-:R-:W-:Y:S01]  /*3f00*/  FADD.FTZ R13, R43, R30 ;  /* 0x0000001e2b0d7221 */ /* 0x010fe20000010000 */
[-CC-:B------:R-:W-:Y:S01]  /*3f10*/  FFMA.FTZ R64, R64, R21.reuse, -R51.reuse ;  /* 0x0000001540407223 */ /* 0x180fe20000010833 */
[-CC-:B------:R-:W-:Y:S01]  /*3f20*/  FFMA.FTZ R66, R66, R21.reuse, -R51.reuse ;  /* 0x0000001542427223 */ /* 0x180fe20000010833 */
[-C--:B------:R-:W-:Y:S01]  /*3f30*/  FFMA.FTZ R68, R68, R21.reuse, -R51 ;  /* 0x0000001544447223 */ /* 0x080fe20000010833 */
[----:B------:R-:W-:Y:S01]  /*3f40*/  FADD.FTZ R30, R152, R13 ;  /* 0x0000000d981e7221 */ /* 0x000fe20000010000 */
[----:B------:R-:W3:Y:S01]  /*3f50*/  MUFU.EX2 R31, R31 ;  /* 0x0000001f001f7308 */ /* 0x000ee20000000800 */
[-CC-:B------:R-:W-:Y:S01]  /*3f60*/  FFMA.FTZ R70, R70, R21.reuse, -R51.reuse ;  /* 0x0000001546467223 */ /* 0x180fe20000010833 */
[-CC-:B------:R-:W-:Y:S01]  /*3f70*/  FFMA.FTZ R74, R74, R21.reuse, -R51.reuse ;  /* 0x000000154a4a7223 */ /* 0x180fe20000010833 */
[----:B--2---:R-:W-:Y:S01]  /*3f80*/  FADD.FTZ R53, R45, R30 ;  /* 0x0000001e2d357221 */ /* 0x004fe20000010000 */
[-CC-:B------:R-:W-:Y:S01]  /*3f90*/  FFMA.FTZ R76, R76, R21.reuse, -R51.reuse ;  /* 0x000000154c4c7223 */ /* 0x180fe20000010833 */
[-CC-:B------:R-:W-:Y:S01]  /*3fa0*/  FFMA.FTZ R78, R78, R21.reuse, -R51.reuse ;  /* 0x000000154e4e7223 */ /* 0x180fe20000010833 */
[-C--:B------:R-:W-:Y:S01]  /*3fb0*/  FFMA.FTZ R48, R48, R21.reuse, -R51 ;  /* 0x0000001530307223 */ /* 0x080fe20000010833 */
[----:B-1----:R-:W-:Y:S01]  /*3fc0*/  FADD.FTZ R32, R154, R53 ;  /* 0x000000359a207221 */ /* 0x002fe20000010000 */
[----:B------:R-:W1:Y:S01]  /*3fd0*/  MUFU.EX2 R54, R54 ;  /* 0x0000003600367308 */ /* 0x000e620000000800 */
[-CC-:B------:R-:W-:Y:S01]  /*3fe0*/  FFMA.FTZ R40, R40, R21.reuse, -R51.reuse ;  /* 0x0000001528287223 */ /* 0x180fe20000010833 */
[-CC-:B------:R-:W-:Y:S01]  /*3ff0*/  FFMA.FTZ R20, R20, R21.reuse, -R51.reuse ;  /* 0x0000001514147223 */ /* 0x180fe20000010833 */
[----:B------:R-:W-:Y:S01]  /*4000*/  FADD.FTZ R53, R29, R32 ;  /* 0x000000201d357221 */ /* 0x000fe20000010000 */
[-CC-:B------:R-:W-:Y:S01]  /*4010*/  FFMA.FTZ R12, R12, R21.reuse, -R51.reuse ;  /* 0x000000150c0c7223 */ /* 0x180fe20000010833 */
[-CC-:B------:R-:W-:Y:S01]  /*4020*/  FFMA.FTZ R2, R2, R21.reuse, -R51.reuse ;  /* 0x0000001502027223 */ /* 0x180fe20000010833 */
[-C--:B------:R-:W-:Y:S01]  /*4030*/  FFMA.FTZ R80, R80, R21.reuse, -R51 ;  /* 0x0000001550507223 */ /* 0x080fe20000010833 */
[----:B------:R-:W-:Y:S01]  /*4040*/  FADD.FTZ R53, R148, R53 ;  /* 0x0000003594357221 */ /* 0x000fe20000010000 */
[----:B------:R-:W2:Y:S01]  /*4050*/  MUFU.EX2 R159, R56 ;  /* 0x00000038009f7308 */ /* 0x000ea20000000800 */
[----:B---3--:R-:W-:Y:S01]  /*4060*/  FADD.FTZ R13, R52, R31 ;  /* 0x0000001f340d7221 */ /* 0x008fe20000010000 */
[-C--:B------:R-:W-:Y:S01]  /*4070*/  FFMA.FTZ R82, R82, R21.reuse, -R51 ;  /* 0x0000001552527223 */ /* 0x080fe20000010833 */
[----:B------:R-:W-:Y:S01]  /*4080*/  FADD.FTZ R32, R150, R53 ;  /* 0x0000003596207221 */ /* 0x000fe20000010000 */
[-CC-:B------:R-:W-:Y:S01]  /*4090*/  FFMA.FTZ R84, R84, R21.reuse, -R51.reuse ;  /* 0x0000001554547223 */ /* 0x180fe20000010833 */
[-CC-:B------:R-:W-:Y:S01]  /*40a0*/  FFMA.FTZ R26, R26, R21.reuse, -R51.reuse ;  /* 0x000000151a1a7223 */ /* 0x180fe20000010833 */
[----:B------:R-:W-:Y:S01]  /*40b0*/  FFMA.FTZ R50, R50, R21, -R51 ;  /* 0x0000001532327223 */ /* 0x000fe20000010833 */
[----:B------:R-:W-:Y:S01]  /*40c0*/  F2FP.F16.F32.PACK_AB R158, R158, R39 ;  /* 0x000000279e9e723e */ /* 0x000fe200000000ff */
[----:B------:R-:W3:Y:S01]  /*40d0*/  MUFU.EX2 R58, R58 ;  /* 0x0000003a003a7308 */ /* 0x000ee20000000800 */
[----:B-1----:R-:W-:Y:S01]  /*40e0*/  FADD.FTZ R30, R54, R13 ;  /* 0x0000000d361e7221 */ /* 0x002fe20000010000 */
[----:B------:R-:W-:-:S02]  /*40f0*/  F2FP.F16.F32.PACK_AB R148, R148, R29 ;  /* 0x0000001d9494723e */ /* 0x000fc400000000ff */
[----:B------:R-:W-:Y:S02]  /*4100*/  F2FP.F16.F32.PACK_AB R152, R152, R43 ;  /* 0x0000002b9898723e */ /* 0x000fe400000000ff */
[----:B------:R-:W-:Y:S02]  /*4110*/  F2FP.F16.F32.PACK_AB R154, R154, R45 ;  /* 0x0000002d9a9a723e */ /* 0x000fe400000000ff */
[----:B------:R-:W1:Y:S01]  /*4120*/  MUFU.EX2 R153, R60 ;  /* 0x0000003c00997308 */ /* 0x000e620000000800 */
[----:B--2---:R-:W-:Y:S01]  /*4130*/  FADD.FTZ R13, R159, R30 ;  /* 0x0000001e9f0d7221 */ /* 0x004fe20000010000 */
[----:B------:R-:W-:Y:S02]  /*4140*/  F2FP.F16.F32.PACK_AB R157, R31, R52 ;  /* 0x000000341f9d723e */ /* 0x000fe400000000ff */
[----:B------:R-:W-:-:S04]  /*4150*/  F2FP.F16.F32.PACK_AB R159, R159, R54 ;  /* 0x000000369f9f723e */ /* 0x000fc800000000ff */
[----:B------:R-:W2:Y:S01]  /*4160*/  MUFU.EX2 R62, R62 ;  /* 0x0000003e003e7308 */ /* 0x000ea20000000800 */
[----:B---3--:R-:W-:-:S07]  /*4170*/  FADD.FTZ R30, R58, R13 ;  /* 0x0000000d3a1e7221 */ /* 0x008fce0000010000 */
[----:B------:R-:W3:Y:S01]  /*4180*/  MUFU.EX2 R155, R64 ;  /* 0x00000040009b7308 */ /* 0x000ee20000000800 */
[C---:B-1----:R-:W-:Y:S01]  /*4190*/  FADD.FTZ R13, R153.reuse, R30 ;  /* 0x0000001e990d7221 */ /* 0x042fe20000010000 */
[----:B------:R-:W-:-:S06]  /*41a0*/  F2FP.F16.F32.PACK_AB R153, R153, R58 ;  /* 0x0000003a9999723e */ /* 0x000fcc00000000ff */
[----:B------:R-:W1:Y:S01]  /*41b0*/  MUFU.EX2 R66, R66 ;  /* 0x0000004200427308 */ /* 0x000e620000000800 */
[----:B--2---:R-:W-:Y:S01]  /*41c0*/  FADD.FTZ R30, R62, R13 ;  /* 0x0000000d3e1e7221 */ /* 0x004fe20000010000 */
[----:B------:R-:W-:-:S06]  /*41d0*/  IMAD.IADD R13, R73, 0x1, -R0 ;  /* 0x00000001490d7824 */ /* 0x000fcc00078e0a00 */
        /* <DEDUP_REMOVED lines=14> */
[C---:B--2---:R-:W-:Y:S01]  /*42c0*/  FADD.FTZ R51, R151.reuse, R0 ;  /* 0x0000000097337221 */ /* 0x044fe20000010000 */
[----:B------:R-:W-:-:S06]  /*42d0*/  F2FP.F16.F32.PACK_AB R151, R151, R70 ;  /* 0x000000469797723e */ /* 0x000fcc00000000ff */
[----:B------:R-:W2:Y:S01]  /*42e0*/  MUFU.EX2 R145, R78 ;  /* 0x0000004e00917308 */ /* 0x000ea20000000800 */
[----:B---3--:R-:W-:-:S04]  /*42f0*/  FADD.FTZ R55, R37, R32 ;  /* 0x0000002025377221 */ /* 0x008fc80000010000 */
[C---:B------:R-:W-:Y:S01]  /*4300*/  FADD.FTZ R30, R144.reuse, R55 ;  /* 0x00000037901e7221 */ /* 0x040fe20000010000 */
[----:B------:R-:W-:Y:S02]  /*4310*/  F2FP.F16.F32.PACK_AB R144, R144, R37 ;  /* 0x000000259090723e */ /* 0x000fe400000000ff */
        /* <DEDUP_REMOVED lines=8> */
[----:B-1----:R-:W-:-:S07]  /*43a0*/  FADD.FTZ R0, R48, R33 ;  /* 0x0000002130007221 */ /* 0x002fce0000010000 */
[----:B------:R-:W-:Y:S01]  /*43b0*/  MUFU.EX2 R44, R44 ;  /* 0x0000002c002c7308 */ /* 0x000fe20000000800 */
[C---:B--2---:R-:W-:Y:S01]  /*43c0*/  FADD.FTZ R55, R46.reuse, R55 ;  /* 0x000000372e377221 */ /* 0x044fe20000010000 */
[----:B------:R-:W-:-:S06]  /*43d0*/  F2FP.F16.F32.PACK_AB R146, R46, R41 ;  /* 0x000000292e92723e */ /* 0x000fcc00000000ff */
[----:B------:R-:W1:Y:S01]  /*43e0*/  MUFU.EX2 R20, R20 ;  /* 0x0000001400147308 */ /* 0x000e620000000800 */
[C---:B---3--:R-:W-:Y:S01]  /*43f0*/  FADD.FTZ R27, R147.reuse, R0 ;  /* 0x00000000931b7221 */ /* 0x048fe20000010000 */
[----:B------:R-:W-:-:S06]  /*4400*/  F2FP.F16.F32.PACK_AB R147, R147, R48 ;  /* 0x000000309393723e */ /* 0x000fcc00000000ff */
[----:B------:R-:W2:Y:S08]  /*4410*/  MUFU.EX2 R5, R42 ;  /* 0x0000002a00057308 */ /* 0x000eb00000000800 */
[----:B------:R3:W4:Y:S01]  /*4420*/  MUFU.EX2 R141, R12 ;  /* 0x0000000c008d7308 */ /* 0x0007220000000800 */
[----:B-1----:R-:W-:-:S07]  /*4430*/  FADD.FTZ R0, R20, R27 ;  /* 0x0000001b14007221 */ /* 0x002fce0000010000 */
[----:B------:R-:W1:Y:S01]  /*4440*/  MUFU.EX2 R38, R38 ;  /* 0x0000002600267308 */ /* 0x000e620000000800 */
[----:B---3--:R-:W-:Y:S01]  /*4450*/  FADD.FTZ R12, R44, R55 ;  /* 0x000000372c0c7221 */ /* 0x008fe20000010000 */
[----:B--2---:R-:W-:-:S03]  /*4460*/  F2FP.F16.F32.PACK_AB R140, R5, R44 ;  /* 0x0000002c058c723e */ /* 0x004fc600000000ff */
[----:B------:R-:W-:-:S03]  /*4470*/  FADD.FTZ R39, R5, R12 ;  /* 0x0000000c05277221 */ /* 0x000fc60000010000 */
[----:B------:R-:W2:Y:S01]  /*4480*/  MUFU.EX2 R2, R2 ;  /* 0x0000000200027308 */ /* 0x000ea20000000800 */
[C---:B----4-:R-:W-:Y:S01]  /*4490*/  FADD.FTZ R5, R141.reuse, R0 ;  /* 0x000000008d057221 */ /* 0x050fe20000010000 */
[----:B------:R-:W-:Y:S01]  /*44a0*/  F2FP.F16.F32.PACK_AB R141, R141, R20 ;  /* 0x000000148d8d723e */ /* 0x000fe200000000ff */
[----:B------:R-:W-:-:S05]  /*44b0*/  VIADD R20, R72, 0xfffffffe ;  /* 0xfffffffe48147836 */ /* 0x000fca0000000000 */
        /* <DEDUP_REMOVED lines=8> */
[C---:B-1----:R-:W-:Y:S01]  /*4540*/  FADD.FTZ R5, R143.reuse, R0 ;  /* 0x000000008f057221 */ /* 0x042fe20000010000 */
[----:B------:R-:W-:-:S06]  /*4550*/  F2FP.F16.F32.PACK_AB R143, R143, R2 ;  /* 0x000000028f8f723e */ /* 0x000fcc00000000ff */
[----:B------:R-:W1:Y:S01]  /*4560*/  MUFU.EX2 R137, R84 ;  /* 0x0000005400897308 */ /* 0x000e620000000800 */
[----:B--2---:R-:W-:Y:S01]  /*4570*/  FADD.FTZ R12, R34, R29 ;  /* 0x0000001d220c7221 */ /* 0x004fe20000010000 */
[----:B------:R-:W-:-:S03]  /*4580*/  F2FP.F16.F32.PACK_AB R136, R49, R34 ;  /* 0x000000223188723e */ /* 0x000fc600000000ff */
[----:B------:R-:W-:-:S03]  /*4590*/  FADD.FTZ R27, R49, R12 ;  /* 0x0000000c311b7221 */ /* 0x000fc60000010000 */
[----:B------:R-:W2:Y:S01]  /*45a0*/  MUFU.EX2 R28, R28 ;  /* 0x0000001c001c7308 */ /* 0x000ea20000000800 */
[----:B---3--:R-:W-:-:S07]  /*45b0*/  FADD.FTZ R0, R82, R5 ;  /* 0x0000000552007221 */ /* 0x008fce0000010000 */
[----:B------:R-:W3:Y:S01]  /*45c0*/  MUFU.EX2 R26, R26 ;  /* 0x0000001a001a7308 */ /* 0x000ee20000000800 */
[C---:B-1----:R-:W-:Y:S01]  /*45d0*/  FADD.FTZ R5, R137.reuse, R0 ;  /* 0x0000000089057221 */ /* 0x042fe20000010000 */
[----:B------:R-:W-:-:S06]  /*45e0*/  F2FP.F16.F32.PACK_AB R137, R137, R82 ;  /* 0x000000528989723e */ /* 0x000fcc00000000ff */
[----:B------:R-:W1:Y:S01]  /*45f0*/  MUFU.EX2 R139, R50 ;  /* 0x00000032008b7308 */ /* 0x000e620000000800 */
[----:B--2---:R-:W-:Y:S01]  /*4600*/  FADD.FTZ R12, R28, R27 ;  /* 0x0000001b1c0c7221 */ /* 0x004fe20000010000 */
[----:B------:R-:W-:Y:S01]  /*4610*/  VIADD R27, R13, UR42 ;  /* 0x0000002a0d1b7c36 */ /* 0x000fe20008000000 */
[C---:B------:R-:W-:Y:S02]  /*4620*/  F2FP.F16.F32.PACK_AB R138, R35.reuse, R28 ;  /* 0x0000001c238a723e */ /* 0x040fe400000000ff */
[----:B------:R-:W-:Y:S01]  /*4630*/  FADD.FTZ R12, R35, R12 ;  /* 0x0000000c230c7221 */ /* 0x000fe20000010000 */
[----:B------:R-:W-:Y:S02]  /*4640*/  IMAD.IADD R24, R27, 0x1, R24 ;  /* 0x000000011b187824 */ /* 0x000fe400078e0218 */
[----:B---3--:R-:W-:-:S04]  /*4650*/  FADD.FTZ R0, R26, R5 ;  /* 0x000000051a007221 */ /* 0x008fc80000010000 */
[C---:B-1----:R-:W-:Y:S01]  /*4660*/  FADD.FTZ R5, R139.reuse, R0 ;  /* 0x000000008b057221 */ /* 0x042fe20000010000 */
[----:B------:R-:W-:Y:S01]  /*4670*/  F2FP.F16.F32.PACK_AB R139, R139, R26 ;  /* 0x0000001a8b8b723e */ /* 0x000fe200000000ff */
        /* <DEDUP_REMOVED lines=11> */
.L_x_892:
[----:B------:R-:W-:-:S13]  /*4730*/  ISETP.NE.AND P1, PT, R25, 0x1, PT ;  /* 0x000000011900780c */ /* 0x000fda0003f25270 */
[----:B------:R-:W1:Y:S02]  /*4740*/  @P1 LDC.64 R26, c[0x0][0x9e8] ;  /* 0x00027a00ff1a1b82 */ /* 0x000e640000000a00 */
[----:B-1----:R-:W-:-:S05]  /*4750*/  @P1 IMAD.HI.U32 R2, R0, R26, RZ ;  /* 0x0000001a00021227 */ /* 0x002fca00078e00ff */
[----:B------:R-:W-:-:S07]  /*4760*/  @P1 SHF.R.U32.HI R0, RZ, R27, R2 ;  /* 0x0000001bff001219 */ /* 0x000fce0000011602 */
.L_x_893:
[----:B------:R-:W-:-:S05]  /*4770*/  IMAD R25, R0, R25, R25 ;  /* 0x0000001900197224 */ /* 0x000fca00078e0219 */
[----:B------:R-:W-:-:S07]  /*4780*/  VIMNMX R24, R24, R25, PT ;  /* 0x0000001918187248 */ /* 0x000fce0003fe0100 */
.L_x_891:
[----:B------:R-:W-:Y:S01]  /*4790*/  IMAD.HI R24, R24, 0x2aaaaaab, RZ ;  /* 0x2aaaaaab18187827 */ /* 0x000fe200078e02ff */
[----:B------:R-:W-:Y:S02]  /*47a0*/  CS2R R86, SRZ ;  /* 0x0000000000567805 */ /* 0x000fe4000001ff00 */
[----:B------:R-:W-:Y:S02]  /*47b0*/  CS2R R84, SRZ ;  /* 0x0000000000547805 */ /* 0x000fe4000001ff00 */
[----:B------:R-:W-:Y:S01]  /*47c0*/  CS2R R82, SRZ ;  /* 0x0000000000527805 */ /* 0x000fe2000001ff00 */
[----:B------:R-:W-:Y:S01]  /*47d0*/  IMAD.MOV.U32 R2, RZ, RZ, 0x3f800000 ;  /* 0x3f800000ff027424 */ /* 0x000fe200078e00ff */
[----:B------:R-:W-:Y:S01]  /*47e0*/  SHF.R.U32.HI R25, RZ, 0x1f, R24 ;  /* 0x0000001fff197819 */ /* 0x000fe20000011618 */
[----:B------:R-:W-:Y:S01]  /*47f0*/  IMAD.MOV.U32 R0, RZ, RZ, 0x3f800000 ;  /* 0x3f800000ff007424 */ /* 0x000fe200078e00ff */
[----:B------:R-:W-:Y:S02]  /*4800*/  CS2R R80, SRZ ;  /* 0x0000000000507805 */ /* 0x000fe4000001ff00 */
[----:B------:R-:W-:-:S02]  /*4810*/  CS2R R78, SRZ ;  /* 0x00000000004e7805 */ /* 0x000fc4000001ff00 */
[----:B------:R-:W-:Y:S02]  /*4820*/  LEA.HI.SX32 R24, R24, R25, 0x1c ;  /* 0x0000001918187211 */ /* 0x000fe400078fe2ff */
[----:B------:R-:W-:Y:S02]  /*4830*/  CS2R R76, SRZ ;  /* 0x00000000004c7805 */ /* 0x000fe4000001ff00 */
[----:B------:R-:W-:Y:S02]  /*4840*/  CS2R R74, SRZ ;  /* 0x00000000004a7805 */ /* 0x000fe4000001ff00 */
[----:B------:R-:W-:Y:S02]  /*4850*/  CS2R R72, SRZ ;  /* 0x0000000000487805 */ /* 0x000fe4000001ff00 */
[----:B------:R-:W-:Y:S02]  /*4860*/  VIMNMX R175, R19, R24, !PT ;  /* 0x0000001813af7248 */ /* 0x000fe40007fe0100 */
[----:B------:R-:W-:-:S02]  /*4870*/  CS2R R70, SRZ ;  /* 0x0000000000467805 */ /* 0x000fc4000001ff00 */
[----:B------:R-:W-:Y:S02]  /*4880*/  CS2R R68, SRZ ;  /* 0x0000000000447805 */ /* 0x000fe4000001ff00 */
[----:B------:R-:W-:Y:S02]  /*4890*/  CS2R R66, SRZ ;  /* 0x0000000000427805 */ /* 0x000fe4000001ff00 */
        /* <DEDUP_REMOVED lines=21> */
[----:B------:R-:W-:Y:S01]  /*49f0*/  CS2R R24, SRZ ;  /* 0x0000000000187805 */ /* 0x000fe2000001ff00 */
[----:B------:R-:W-:Y:S06]  /*4a00*/  @!P1 BRA `(.L_x_894) ;  /* 0x0000003000e09947 */ /* 0x000fec0003800000 */
[----:B------:R-:W-:Y:S01]  /*4a10*/  IMAD.IADD R172, R3, 0x1, R13 ;  /* 0x0000000103ac7824 */ /* 0x000fe200078e020d */
[----:B------:R-:W-:Y:S01]  /*4a20*/  ULDC UR45, c[0x0][0x9e4] ;  /* 0x00027900002d7ab9 */ /* 0x000fe20000000800 */
[----:B------:R-:W-:Y:S01]  /*4a30*/  IMAD.MOV.U32 R2, RZ, RZ, 0x3f800000 ;  /* 0x3f800000ff027424 */ /* 0x000fe200078e00ff */
[----:B------:R-:W-:Y:S01]  /*4a40*/  ULDC UR58, c[0x0][0x2e0] ;  /* 0x0000b800003a7ab9 */ /* 0x000fe20000000800 */
[----:B------:R-:W-:Y:S01]  /*4a50*/  IMAD.MOV.U32 R87, RZ, RZ, RZ ;  /* 0x000000ffff577224 */ /* 0x000fe200078e00ff */
[----:B------:R-:W-:Y:S01]  /*4a60*/  ULDC UR4, c[0x0][0x9d8] ;  /* 0x0002760000047ab9 */ /* 0x000fe20000000800 */
[----:B------:R-:W-:-:S05]  /*4a70*/  ULDC UR47, c[0x0][0x9e0] ;  /* 0x00027800002f7ab9 */ /* 0x000fca0000000800 */
.L_x_911:
[----:B------:R-:W-:-:S04]  /*4a80*/  UIADD3 UR5, UR36, 0x1, URZ ;  /* 0x0000000124057890 */ /* 0x000fc8000fffe03f */
[----:B------:R-:W-:-:S04]  /*4a90*/  UISETP.NE.AND UP0, UPT, UR5, 0x2, UPT ;  /* 0x000000020500788c */ /* 0x000fc8000bf05270 */
[----:B------:R-:W-:Y:S02]  /*4aa0*/  USEL UR40, URZ, 0x1, UP0 ;  /* 0x000000013f287887 */ /* 0x000fe40008000000 */
[----:B------:R-:W-:Y:S02]  /*4ab0*/  USEL UR5, UR5, URZ, UP0 ;  /* 0x0000003f05057287 */ /* 0x000fe40008000000 */
[----:B------:R-:W-:Y:S01]  /*4ac0*/  ULOP3.LUT UR40, UR39, UR40, URZ, 0x3c, !UPT ;  /* 0x0000002827287292 */ /* 0x000fe2000f8e3c3f */
[----:B------:R-:W-:Y:S11]  /*4ad0*/  @!P0 BRA `(.L_x_895) ;  /* 0x0000000000048947 */ /* 0x000ff60003800000 */
[----:B------:R-:W-:Y:S01]  /*4ae0*/  BPT.TRAP 0x1 ;  /* 0x000000040000795c */ /* 0x000fe20000300000 */
.L_x_895:
[----:B------:R-:W-:Y:S01]  /*4af0*/  ULEA UR7, UR5, UR37, 0x3 ;  /* 0x0000002505077291 */ /* 0x000fe2000f8e183f */
[----:B------:R-:W-:-:S05]  /*4b00*/  IMAD.U32 R21, RZ, RZ, UR40 ;  /* 0x00000028ff157e24 */ /* 0x000fca000f8e00ff */
[----:B------:R-:W-:-:S04]  /*4b10*/  SHF.L.U32 R21, R21, 0x1f, RZ ;  /* 0x0000001f15157819 */ /* 0x000fc800000006ff */
[----:B------:R1:W2:Y:S01]  /*4b20*/  SYNCS.PHASECHK.TRANS64.TRYWAIT P1, [UR7+0x2a830], R21 ;  /* 0x02a83015ff0075a7 */ /* 0x0002a20008020147 */
[----:B------:R-:W-:Y:S05]  /*4b30*/  @!P0 BRA `(.L_x_896) ;  /* 0x0000000000048947 */ /* 0x000fea0003800000 */
[----:B------:R-:W-:Y:S01]  /*4b40*/  BPT.TRAP 0x1 ;  /* 0x000000040000795c */ /* 0x000fe20000300000 */
.L_x_896:
[----:B--2---:R-:W-:Y:S05]  /*4b50*/  @P1 BRA `(.L_x_897) ;  /* 0x0000000000081947 */ /* 0x004fea0003800000 */
[----:B------:R-:W2:Y:S02]  /*4b60*/  SYNCS.PHASECHK.TRANS64.TRYWAIT P1, [UR7+0x2a830], R21 ;  /* 0x02a83015ff0075a7 */ /* 0x000ea40008020147 */
[----:B--2---:R-:W-:Y:S05]  /*4b70*/  @!P1 BRA `(.L_x_898) ;  /* 0x000000dc00789947 */ /* 0x004fea0003800000 */
.L_x_897:
[----:B------:R-:W-:Y:S01]  /*4b80*/  R2UR UR52, R10 ;  /* 0x000000000a3472ca */ /* 0x000fe200000e0000 */
[----:B------:R-:W-:Y:S01]  /*4b90*/  UIMAD UR6, UR5, 0x900, UR38 ;  /* 0x00000900050678a4 */ /* 0x000fe2000f8e0226 */
[----:B------:R-:W-:Y:S01]  /*4ba0*/  R2UR UR53, R11 ;  /* 0x000000000b3572ca */ /* 0x000fe200000e0000 */
[----:B--2---:R-:W-:Y:S01]  /*4bb0*/  WARPGROUP.ARRIVE ;  /* 0x00000000000079c5 */ /* 0x004fe20000000000 */
        /* <DEDUP_REMOVED lines=11> */
[----:B------:R-:W-:Y:S01]  /*4c70*/  HGMMA.64x96x16.F32 R88, gdesc[UR52], RZ, !UPT, gsb0 ;  /* 0x01600000345879f0 */ /* 0x000fe2000c0008ff */
[----:B------:R-:W-:Y:S01]  /*4c80*/  R2UR UR52, R8 ;  /* 0x00000000083472ca */ /* 0x000fe200000e0000 */
[----:B------:R-:W-:Y:S01]  /*4c90*/  UIADD3 UR54, UR6, 0x2, URZ ;  /* 0x0000000206367890 */ /* 0x000fe2000fffe03f */
[----:B------:R-:W-:Y:S01]  /*4ca0*/  R2UR UR53, R9 ;  /* 0x00000000093572ca */ /* 0x000fe200000e0000 */
        /* <DEDUP_REMOVED lines=74> */
[----:B------:R-:W-:Y:S01]  /*5150*/  HGMMA.64x96x16.F32 R88, gdesc[UR52], R88, gsb0 ;  /* 0x01600000345879f0 */ /* 0x000fe20008000858 */
[----:B------:R-:W-:Y:S01]  /*5160*/  R2UR UR52, R6 ;  /* 0x00000000063472ca */ /* 0x000fe200000e0000 */
[----:B------:R-:W-:Y:S01]  /*5170*/  UIADD3 UR54, UR6, 0x4, URZ ;  /* 0x0000000406367890 */ /* 0x000fe2000fffe03f */
[----:B------:R-:W-:Y:S01]  /*5180*/  R2UR UR53, R7 ;  /* 0x00000000073572ca */ /* 0x000fe200000e0000 */
[----:B------:R-:W-:Y:S01]  /*5190*/  UMOV UR55, 0x40000040 ;  /* 0x4000004000377882 */ /* 0x000fe20000000000 */
[----:B------:R-:W-:Y:S02]  /*51a0*/  WARPGROUP.DEPBAR.LE gsb0, 0x0 ;  /* 0x00008000000079c5 */ /* 0x000fe40000010000 */
[----:B------:R-:W-:-:S09]  /*51b0*/  WARPGROUP.ARRIVE ;  /* 0x00000000000079c5 */ /* 0x000fd20000000000 */
[----:B------:R-:W-:Y:S01]  /*51c0*/  HGMMA.64x96x16.F32 R88, gdesc[UR52], R88, gsb0 ;  /* 0x01600000345879f0 */ /* 0x000fe20008000858 */
[----:B------:R-:W-:Y:S01]  /*51d0*/  UIADD3 UR54, UR6, 0x606, URZ ;  /* 0x0000060606367890 */ /* 0x000fe2000fffe03f */
[----:B------:R-:W-:Y:S01]  /*51e0*/  UMOV UR52, UR56 ;  /* 0x0000003800347c82 */ /* 0x000fe20008000000 */
[----:B------:R-:W-:Y:S01]  /*51f0*/  UMOV UR53, UR57 ;  /* 0x0000003900357c82 */ /* 0x000fe20008000000 */
        /* <DEDUP_REMOVED lines=29> */
[----:B------:R-:W-:Y:S05]  /*53d0*/  @!P0 BRA `(.L_x_899) ;  /* 0x0000000000048947 */ /* 0x000fea0003800000 */
[----:B------:R-:W-:Y:S01]  /*53e0*/  BPT.TRAP 0x1 ;  /* 0x000000040000795c */ /* 0x000fe20000300000 */
.L_x_899:
[----:B------:R-:W-:Y:S01]  /*53f0*/  ULEA UR6, UR36, UR37, 0x3 ;  /* 0x0000002524067291 */ /* 0x000fe2000f8e183f */
[----:B------:R-:W-:-:S05]  /*5400*/  IMAD.U32 R0, RZ, RZ, UR39 ;  /* 0x00000027ff007e24 */ /* 0x000fca000f8e00ff */
[----:B------:R-:W-:-:S04]  /*5410*/  SHF.L.U32 R0, R0, 0x1f, RZ ;  /* 0x0000001f00007819 */ /* 0x000fc800000006ff */
[----:B------:R2:W3:Y:S01]  /*5420*/  SYNCS.PHASECHK.TRANS64.TRYWAIT P1, [UR6+0x2a850], R0 ;  /* 0x02a85000ff0075a7 */ /* 0x0004e20008020146 */
[----:B------:R-:W-:Y:S05]  /*5430*/  @!P0 BRA `(.L_x_900) ;  /* 0x0000000000048947 */ /* 0x000fea0003800000 */
[----:B------:R-:W-:Y:S01]  /*5440*/  BPT.TRAP 0x1 ;  /* 0x000000040000795c */ /* 0x000fe20000300000 */
.L_x_900:
[----:B---3--:R-:W-:Y:S05]  /*5450*/  @P1 BRA `(.L_x_901) ;  /* 0x0000000000081947 */ /* 0x008fea0003800000 */
[----:B------:R-:W3:Y:S02]  /*5460*/  SYNCS.PHASECHK.TRANS64.TRYWAIT P1, [UR6+0x2a850], R0 ;  /* 0x02a85000ff0075a7 */ /* 0x000ee40008020146 */
[----:B---3--:R-:W-:Y:S05]  /*5470*/  @!P1 BRA `(.L_x_902) ;  /* 0x000000d400509947 */ /* 0x008fea0003800000 */
.L_x_901:
[----:B------:R-:W-:Y:S01]  /*5480*/  UIADD3 UR10, UR37, 0x400, URZ ;  /* 0x00000400250a7890 */ /* 0x000fe2000fffe03f */
[----:B------:R-:W-:Y:S01]  /*5490*/  WARPGROUP.ARRIVE ;  /* 0x00000000000079c5 */ /* 0x000fe20000000000 */
[----:B------:R-:W-:-:S05]  /*54a0*/  UMOV UR11, 0x40000040 ;  /* 0x40000040000b7882 */ /* 0x000fca0000000000 */
[----:B------:R-:W3:Y:S01]  /*54b0*/  S2R R179, SR_TID.X ;  /* 0x0000000000b37919 */ /* 0x000ee20000002100 */
[----:B------:R-:W-:Y:S01]  /*54c0*/  USHF.R.U32.HI UR10, URZ, 0x4, UR10 ;  /* 0x000000043f0a7899 */ /* 0x000fe2000801160a */
[----:B-1----:R-:W-:Y:S01]  /*54d0*/  FMUL.FTZ R21, R88, UR4 ;  /* 0x0000000458157c20 */ /* 0x002fe20008410000 */
[----:B------:R-:W-:Y:S01]  /*54e0*/  FMUL.FTZ R88, R94, UR4 ;  /* 0x000000045e587c20 */ /* 0x000fe20008410000 */
[----:B------:R-:W-:Y:S01]  /*54f0*/  FMUL.FTZ R94, R106, UR4 ;  /* 0x000000046a5e7c20 */ /* 0x000fe20008410000 */
[----:B------:R-:W-:Y:S01]  /*5500*/  ULOP3.LUT UR10, UR10, 0x3fff, URZ, 0xc0, !UPT ;  /* 0x00003fff0a0a7892 */ /* 0x000fe2000f8ec03f */
[----:B------:R-:W-:Y:S01]  /*5510*/  FMUL.FTZ R176, R127, UR4 ;  /* 0x000000047fb07c20 */ /* 0x000fe20008410000 */
[----:B------:R-:W-:Y:S02]  /*5520*/  IMAD R127, R20, -0x60, RZ ;  /* 0xffffffa0147f7824 */ /* 0x000fe400078e02ff */
[----:B--2---:R-:W-:Y:S01]  /*5530*/  FMUL.FTZ R0, R90, UR4 ;  /* 0x000000045a007c20 */ /* 0x004fe20008410000 */
[----:B------:R-:W-:Y:S01]  /*5540*/  ULOP3.LUT UR10, UR10, 0x3000000, URZ, 0xfc, !UPT ;  /* 0x030000000a0a7892 */ /* 0x000fe2000f8efc3f */
[----:B------:R-:W-:Y:S01]  /*5550*/  FMUL.FTZ R2, R91, UR4 ;  /* 0x000000045b027c20 */ /* 0x000fe20008410000 */
[----:B------:R-:W-:Y:S01]  /*5560*/  FMUL.FTZ R90, R98, UR4 ;  /* 0x00000004625a7c20 */ /* 0x000fe20008410000 */
[----:B------:R-:W-:Y:S01]  /*5570*/  FMUL.FTZ R91, R99, UR4 ;  /* 0x00000004635b7c20 */ /* 0x000fe20008410000 */
[----:B------:R-:W-:Y:S01]  /*5580*/  UIMAD UR14, UR36, 0x600, UR10 ;  /* 0x00000600240e78a4 */ /* 0x000fe2000f8e020a */
[----:B------:R-:W-:Y:S01]  /*5590*/  FMUL.FTZ R100, R100, UR4 ;  /* 0x0000000464647c20 */ /* 0x000fe20008410000 */
[----:B------:R-:W-:Y:S01]  /*55a0*/  FMUL.FTZ R101, R101, UR4 ;  /* 0x0000000465657c20 */ /* 0x000fe20008410000 */
[----:B------:R-:W-:Y:S01]  /*55b0*/  FMUL.FTZ R98, R114, UR4 ;  /* 0x0000000472627c20 */ /* 0x000fe20008410000 */
[----:B------:R-:W-:Y:S01]  /*55c0*/  FMUL.FTZ R99, R115, UR4 ;  /* 0x0000000473637c20 */ /* 0x000fe20008410000 */
[----:B------:R-:W-:Y:S01]  /*55d0*/  FMUL.FTZ R120, R120, UR4 ;  /* 0x0000000478787c20 */ /* 0x000fe20008410000 */
[----:B------:R-:W-:Y:S01]  /*55e0*/  FMUL.FTZ R121, R121, UR4 ;  /* 0x0000000479797c20 */ /* 0x000fe20008410000 */
[----:B------:R-:W-:Y:S01]  /*55f0*/  UMOV UR10, UR14 ;  /* 0x0000000e000a7c82 */ /* 0x000fe20008000000 */
[----:B------:R-:W-:Y:S01]  /*5600*/  FMUL.FTZ R125, R125, UR4 ;  /* 0x000000047d7d7c20 */ /* 0x000fe20008410000 */
[----:B------:R-:W-:Y:S01]  /*5610*/  HGMMA.64x128x16.F32 R24, R156, gdesc[UR8].tnspB, R24, gsb0 ;  /* 0x41e000089c187df0 */ /* 0x000fe20008000818 */
[----:B------:R-:W-:Y:S01]  /*5620*/  UIADD3 UR10, UR14, 0x80, URZ ;  /* 0x000000800e0a7890 */ /* 0x000fe2000fffe03f */
[----:B------:R-:W-:Y:S01]  /*5630*/  FMUL.FTZ R174, R126, UR4 ;  /* 0x000000047eae7c20 */ /* 0x000fe20008410000 */
[----:B------:R-:W-:Y:S01]  /*5640*/  UMOV UR11, 0x40000040 ;  /* 0x40000040000b7882 */ /* 0x000fe20000000000 */
[----:B------:R-:W-:Y:S01]  /*5650*/  FMUL.FTZ R129, R129, UR4 ;  /* 0x0000000481817c20 */ /* 0x000fe20008410000 */
[----:B------:R-:W-:Y:S01]  /*5660*/  FMUL.FTZ R178, R130, UR4 ;  /* 0x0000000482b27c20 */ /* 0x000fe20008410000 */
[----:B------:R-:W-:Y:S01]  /*5670*/  FMUL.FTZ R133, R133, UR4 ;  /* 0x0000000485857c20 */ /* 0x000fe20008410000 */
[----:B------:R-:W-:Y:S01]  /*5680*/  FMUL.FTZ R124, R124, UR4 ;  /* 0x000000047c7c7c20 */ /* 0x000fe20008410000 */
[----:B------:R-:W-:Y:S01]  /*5690*/  FMUL.FTZ R128, R128, UR4 ;  /* 0x0000000480807c20 */ /* 0x000fe20008410000 */
[----:B------:R-:W-:Y:S01]  /*56a0*/  FMUL.FTZ R132, R132, UR4 ;  /* 0x0000000484847c20 */ /* 0x000fe20008410000 */
[----:B---3--:R-:W-:Y:S01]  /*56b0*/  LOP3.LUT P2, RZ, R179, 0x7f, RZ, 0xc0, !PT ;  /* 0x0000007fb3ff7812 */ /* 0x008fe2000784c0ff */
[----:B------:R-:W-:Y:S01]  /*56c0*/  FMUL.FTZ R134, R134, UR4 ;  /* 0x0000000486867c20 */ /* 0x000fe20008410000 */
[----:B------:R-:W-:Y:S01]  /*56d0*/  LOP3.LUT P1, RZ, R18, 0x80000, RZ, 0xc0, !PT ;  /* 0x0008000012ff7812 */ /* 0x000fe2000782c0ff */
[----:B------:R-:W1:Y:S08]  /*56e0*/  MUFU.TANH R21, R21 ;  /* 0x0000001500157308 */ /* 0x000e700000002400 */
[----:B------:R-:W2:Y:S08]  /*56f0*/  MUFU.TANH R0, R0 ;  /* 0x0000000000007308 */ /* 0x000eb00000002400 */
[----:B------:R-:W3:Y:S08]  /*5700*/  MUFU.TANH R2, R2 ;  /* 0x0000000200027308 */ /* 0x000ef00000002400 */
[----:B------:R-:W4:Y:S08]  /*5710*/  MUFU.TANH R88, R88 ;  /* 0x0000005800587308 */ /* 0x000f300000002400 */
        /* <DEDUP_REMOVED lines=12> */
[----:B------:R-:W1:Y:S01]  /*57e0*/  MUFU.TANH R178, R178 ;  /* 0x000000b200b27308 */ /* 0x000e620000002400 */
[----:B------:R-:W-:-:S02]  /*57f0*/  WARPGROUP.DEPBAR.LE gsb0, 0x0 ;  /* 0x00008000000079c5 */ /* 0x000fc40000010000 */
[----:B------:R-:W-:Y:S01]  /*5800*/  WARPGROUP.ARRIVE ;  /* 0x00000000000079c5 */ /* 0x000fe20000000000 */
[----:B------:R-:W-:-:S04]  /*5810*/  FMUL.FTZ R156, R123, UR4 ;  /* 0x000000047b9c7c20 */ /* 0x000fc80008410000 */
[----:B------:R1:W1:Y:S01]  /*5820*/  MUFU.TANH R123, R132 ;  /* 0x00000084007b7308 */ /* 0x0002620000002400 */
[----:B------:R-:W-:Y:S01]  /*5830*/  HGMMA.64x128x16.F32 R24, R152, gdesc[UR8].tnspB, R24, gsb0 ;  /* 0x41e0000898187df0 */ /* 0x000fe20008000818 */
[----:B------:R-:W-:Y:S01]  /*5840*/  UIADD3 UR10, UR14, 0x100, URZ ;  /* 0x000001000e0a7890 */ /* 0x000fe2000fffe03f */
[----:B------:R-:W-:-:S05]  /*5850*/  UMOV UR11, 0x40000040 ;  /* 0x40000040000b7882 */ /* 0x000fca0000000000 */
[----:B------:R-:W1:Y:S08]  /*5860*/  MUFU.TANH R156, R156 ;  /* 0x0000009c009c7308 */ /* 0x000e700000002400 */
[----:B------:R-:W1:Y:S01]  /*5870*/  MUFU.TANH R133, R133 ;  /* 0x0000008500857308 */ /* 0x000e620000002400 */
[----:B------:R-:W-:Y:S02]  /*5880*/  WARPGROUP.DEPBAR.LE gsb0, 0x0 ;  /* 0x00008000000079c5 */ /* 0x000fe40000010000 */
[----:B------:R-:W-:Y:S01]  /*5890*/  WARPGROUP.ARRIVE ;  /* 0x00000000000079c5 */ /* 0x000fe20000000000 */
[----:B------:R-:W-:-:S05]  /*58a0*/  FMUL.FTZ R154, R122, UR4 ;  /* 0x000000047a9a7c20 */ /* 0x000fca0008410000 */
[----:B------:R-:W-:Y:S01]  /*58b0*/  HGMMA.64x128x16.F32 R24, R148, gdesc[UR8].tnspB, R24, gsb0 ;  /* 0x41e0000894187df0 */ /* 0x000fe20008000818 */
[----:B------:R-:W-:Y:S01]  /*58c0*/  UIADD3 UR10, UR14, 0x180, URZ ;  /* 0x000001800e0a7890 */ /* 0x000fe2000fffe03f */
[----:B------:R-:W1:Y:S01]  /*58d0*/  MUFU.TANH R154, R154 ;  /* 0x0000009a009a7308 */ /* 0x000e620000002400 */
[----:B------:R-:W-:Y:S01]  /*58e0*/  UMOV UR11, 0x40000040 ;  /* 0x40000040000b7882 */ /* 0x000fe20000000000 */
[----:B------:R-:W-:Y:S02]  /*58f0*/  WARPGROUP.DEPBAR.LE gsb0, 0x0 ;  /* 0x00008000000079c5 */ /* 0x000fe40000010000 */
[----:B------:R-:W-:Y:S01]  /*5900*/  WARPGROUP.ARRIVE ;  /* 0x00000000000079c5 */ /* 0x000fe20000000000 */
[----:B------:R-:W-:Y:S01]  /*5910*/  FMUL.FTZ R148, R97, UR4 ;  /* 0x0000000461947c20 */ /* 0x000fe20008410000 */
[----:B------:R-:W-:Y:S01]  /*5920*/  FMUL.FTZ R97, R111, UR4 ;  /* 0x000000046f617c20 */ /* 0x000fe20008410000 */
[----:B------:R-:W-:Y:S01]  /*5930*/  FMUL.FTZ R150, R104, UR4 ;  /* 0x0000000468967c20 */ /* 0x000fe20008410000 */
[----:B------:R-:W-:Y:S01]  /*5940*/  FMUL.FTZ R111, R113, UR4 ;  /* 0x00000004716f7c20 */ /* 0x000fe20008410000 */
[----:B------:R-:W-:Y:S01]  /*5950*/  FMUL.FTZ R113, R117, UR4 ;  /* 0x0000000475717c20 */ /* 0x000fe20008410000 */
[----:B------:R-:W-:Y:S01]  /*5960*/  HGMMA.64x128x16.F32 R24, R144, gdesc[UR8].tnspB, R24, gsb0 ;  /* 0x41e0000890187df0 */ /* 0x000fe20008000818 */
[----:B------:R-:W-:Y:S01]  /*5970*/  UIADD3 UR10, UR14, 0x200, URZ ;  /* 0x000002000e0a7890 */ /* 0x000fe2000fffe03f */
[----:B------:R-:W-:Y:S01]  /*5980*/  FMUL.FTZ R104, R131, UR4 ;  /* 0x0000000483687c20 */ /* 0x000fe20008410000 */
[----:B------:R-:W-:Y:S01]  /*5990*/  UMOV UR11, 0x40000040 ;  /* 0x40000040000b7882 */ /* 0x000fe20000000000 */
        /* <DEDUP_REMOVED lines=25> */
[----:B------:R-:W-:Y:S01]  /*5b30*/  IMAD R108, R17, UR58, R127 ;  /* 0x0000003a116c7c24 */ /* 0x000fe2000f8e027f */
[----:B------:R1:W1:Y:S08]  /*5b40*/  MUFU.TANH R118, R121 ;  /* 0x0000007900767308 */ /* 0x0002700000002400 */
        /* <DEDUP_REMOVED lines=16> */
[----:B------:R-:W-:-:S02]  /*5c50*/  WARPGROUP.DEPBAR.LE gsb0, 0x0 ;  /* 0x00008000000079c5 */ /* 0x000fc40000010000 */
[----:B------:R-:W-:Y:S01]  /*5c60*/  WARPGROUP.ARRIVE ;  /* 0x00000000000079c5 */ /* 0x000fe20000000000 */
[----:B------:R-:W-:Y:S01]  /*5c70*/  FMUL.FTZ R141, R109, UR4 ;  /* 0x000000046d8d7c20 */ /* 0x000fe20008410000 */
[----:B------:R-:W-:Y:S01]  /*5c80*/  FMUL.FTZ R140, R105, UR4 ;  /* 0x00000004698c7c20 */ /* 0x000fe20008410000 */
[----:B------:R-:W5:Y:S01]  /*5c90*/  LDC R109, c[0x0][0x288] ;  /* 0x0000a200ff6d7b82 */ /* 0x000f620000000800 */
[----:B------:R-:W-:Y:S02]  /*5ca0*/  IMAD.U32 R105, RZ, RZ, UR7 ;  /* 0x00000007ff697e24 */ /* 0x000fe4000f8e00ff */
[----:B------:R-:W-:Y:S01]  /*5cb0*/  HGMMA.64x128x16.F32 R24, R136, gdesc[UR8].tnspB, R24, gsb0 ;  /* 0x41e0000888187df0 */ /* 0x000fe20008000818 */
[----:B------:R-:W1:Y:S01]  /*5cc0*/  MUFU.TANH R141, R141 ;  /* 0x0000008d008d7308 */ /* 0x000e620000002400 */
[----:B------:R-:W-:-:S05]  /*5cd0*/  @!P2 VIADD R105, R105, 0x2a840 ;  /* 0x0002a8406969a836 */ /* 0x000fca0000000000 */
[----:B------:R-:W-:Y:S02]  /*5ce0*/  @!P2 PRMT R106, RZ, 0x654, R105 ;  /* 0x00000654ff6aa816 */ /* 0x000fe40000000069 */
[----:B------:R-:W1:Y:S08]  /*5cf0*/  MUFU.TANH R140, R140 ;  /* 0x0000008c008c7308 */ /* 0x000e700000002400 */
[----:B------:R1:W1:Y:S01]  /*5d00*/  MUFU.TANH R105, R134 ;  /* 0x0000008600697308 */ /* 0x0002620000002400 */
[----:B-----5:R-:W-:-:S05]  /*5d10*/  IADD3 R109, R108, 0x1, -R109 ;  /* 0x000000016c6d7810 */ /* 0x020fca0007ffe86d */
[----:B------:R-:W-:-:S04]  /*5d20*/  IMAD R109, R16, -0x2, R109 ;  /* 0xfffffffe106d7824 */ /* 0x000fc800078e026d */
[----:B------:R-:W-:-:S04]  /*5d30*/  VIADD R131, R109, UR47 ;  /* 0x0000002f6d837c36 */ /* 0x000fc80008000000 */
[----:B------:R-:W-:Y:S01]  /*5d40*/  IMAD.IADD R115, R3, 0x1, R131 ;  /* 0x0000000103737824 */ /* 0x000fe200078e0283 */
[----:B------:R-:W-:Y:S02]  /*5d50*/  WARPGROUP.DEPBAR.LE gsb0, 0x0 ;  /* 0x00008000000079c5 */ /* 0x000fe40000010000 */
[----:B------:R5:W-:Y:S01]  /*5d60*/  @!P2 SYNCS.ARRIVE.TRANS64.RED.A1T0 RZ, [R106+URZ], RZ ;  /* 0x000000ff6affa9a7 */ /* 0x000be2000810043f */
[----:B------:R-:W-:Y:S02]  /*5d70*/  IMAD R138, R16, -0x2, R127 ;  /* 0xfffffffe108a7824 */ /* 0x000fe400078e027f */
[----:B-----5:R-:W-:Y:S01]  /*5d80*/  FMUL.FTZ R106, R135, UR4 ;  /* 0x00000004876a7c20 */ /* 0x020fe20008410000 */
[----:B------:R-:W-:-:S04]  /*5d90*/  VIADD R135, R109, UR41 ;  /* 0x000000296d877c36 */ /* 0x000fc80008000000 */
[----:B------:R-:W-:Y:S01]  /*5da0*/  IMAD.IADD R117, R3, 0x1, R135 ;  /* 0x0000000103757824 */ /* 0x000fe200078e0287 */
[----:B------:R-:W1:Y:S01]  /*5db0*/  MUFU.TANH R106, R106 ;  /* 0x0000006a006a7308 */ /* 0x000e620000002400 */
[----:B--234-:R-:W-:Y:S05]  /*5dc0*/  @!P1 BRA `(.L_x_903) ;  /* 0x0000000000589947 */ /* 0x01cfea0003800000 */
[----:B------:R-:W-:Y:S01]  /*5dd0*/  ISETP.GT.AND P1, PT, R172, -0x1, PT ;  /* 0xffffffffac00780c */ /* 0x000fe20003f24270 */
[----:B------:R-:W-:-:S12]  /*5de0*/  BSSY B0, `(.L_x_904) ;  /* 0x0000011000007945 */ /* 0x000fd80003800000 */
[----:B------:R-:W-:Y:S05]  /*5df0*/  @P1 BRA `(.L_x_905) ;  /* 0x0000000000201947 */ /* 0x000fea0003800000 */
[----:B------:R-:W-:Y:S01]  /*5e00*/  IMAD.U32 R137, RZ, RZ, UR45 ;  /* 0x0000002dff897e24 */ /* 0x000fe2000f8e00ff */
[----:B------:R-:W-:-:S04]  /*5e10*/  LOP3.LUT R119, RZ, R172, RZ, 0x33, !PT ;  /* 0x000000acff777212 */ /* 0x000fc800078e33ff */
[----:B------:R-:W-:-:S13]  /*5e20*/  ISETP.NE.AND P1, PT, R137, 0x1, PT ;  /* 0x000000018900780c */ /* 0x000fda0003f25270 */
[----:B------:R-:W2:Y:S02]  /*5e30*/  @P1 LDC.64 R108, c[0x0][0x9e8] ;  /* 0x00027a00ff6c1b82 */ /* 0x000ea40000000a00 */
[----:B--2---:R-:W-:-:S05]  /*5e40*/  @P1 IMAD.HI.U32 R108, R119, R108, RZ ;  /* 0x0000006c776c1227 */ /* 0x004fca00078e00ff */
[----:B------:R-:W-:-:S04]  /*5e50*/  @P1 SHF.R.U32.HI R119, RZ, R109, R108 ;  /* 0x0000006dff771219 */ /* 0x000fc8000001166c */
[----:B------:R-:W-:Y:S01]  /*5e60*/  LOP3.LUT R108, RZ, R119, RZ, 0x33, !PT ;  /* 0x00000077ff6c7212 */ /* 0x000fe200078e33ff */
[----:B------:R-:W-:Y:S06]  /*5e70*/  BRA `(.L_x_906) ;  /* 0x00000000001c7947 */ /* 0x000fec0003800000 */
.L_x_905:
[----:B------:R-:W-:-:S05]  /*5e80*/  IMAD.U32 R137, RZ, RZ, UR45 ;  /* 0x0000002dff897e24 */ /* 0x000fca000f8e00ff */
[----:B------:R-:W-:-:S13]  /*5e90*/  ISETP.NE.AND P1, PT, R137, 0x1, PT ;  /* 0x000000018900780c */ /* 0x000fda0003f25270 */
[----:B------:R-:W2:Y:S01]  /*5ea0*/  @P1 LDC.64 R108, c[0x0][0x9e8] ;  /* 0x00027a00ff6c1b82 */ /* 0x000ea20000000a00 */
[----:B------:R-:W-:-:S04]  /*5eb0*/  @P1 IMAD.IADD R119, R3, 0x1, R13 ;  /* 0x0000000103771824 */ /* 0x000fc800078e020d */
[----:B--2---:R-:W-:-:S04]  /*5ec0*/  @P1 IMAD.HI.U32 R114, R119, R108, RZ ;  /* 0x0000006c77721227 */ /* 0x004fc800078e00ff */
[----:B------:R-:W-:Y:S01]  /*5ed0*/  IMAD.MOV.U32 R108, RZ, RZ, R172 ;  /* 0x000000ffff6c7224 */ /* 0x000fe200078e00ac */
[----:B------:R-:W-:-:S07]  /*5ee0*/  @P1 SHF.R.U32.HI R108, RZ, R109, R114 ;  /* 0x0000006dff6c1219 */ /* 0x000fce0000011672 */
.L_x_906:
[----:B------:R-:W-:Y:S05]  /*5ef0*/  BSYNC B0 ;  /* 0x0000000000007941 */ /* 0x000fea0003800000 */
.L_x_904:
[----:B------:R-:W-:-:S05]  /*5f00*/  IMAD R108, R108, R137, R138 ;  /* 0x000000896c6c7224 */ /* 0x000fca00078e028a */
[----:B------:R-:W-:Y:S02]  /*5f10*/  VIADDMNMX R115, R108, R137, R115, PT ;  /* 0x000000896c737246 */ /* 0x000fe40003800173 */
[----:B------:R-:W-:-:S07]  /*5f20*/  VIMNMX R117, R117, R108, !PT ;  /* 0x0000006c75757248 */ /* 0x000fce0007fe0100 */
.L_x_903:
        /* <DEDUP_REMOVED lines=32> */
[----:B------:R-:W-:Y:S01]  /*6130*/  FSEL R158, R101, -INF , !P3 ;  /* 0xff800000659e7808 */ /* 0x000fe20005800000 */
[----:B------:R-:W-:Y:S01]  /*6140*/  IMAD.IADD R101, R4, 0x1, R131 ;  /* 0x0000000104657824 */ /* 0x000fe200078e0283 */
        /* <DEDUP_REMOVED lines=14> */
[----:B------:R-:W-:Y:S01]  /*6230*/  FSEL R132, R107, -INF , !P3 ;  /* 0xff8000006b847808 */ /* 0x000fe20005800000 */
[----:B------:R-:W-:Y:S01]  /*6240*/  IMAD.IADD R107, R4, 0x1, R135 ;  /* 0x00000001046b7824 */ /* 0x000fe200078e0287 */
        /* <DEDUP_REMOVED lines=58> */
[----:B------:R-:W-:Y:S02]  /*65f0*/  P2R R113, PR, RZ, 0x40 ;  /* 0x00000040ff717803 */ /* 0x000fe40000000000 */
[----:B------:R-:W-:-:S04]  /*6600*/  ISETP.GT.AND P6, PT, R117, RZ, !P6 ;  /* 0x000000ff7500720c */ /* 0x000fc800077c4270 */
[----:B------:R-:W-:-:S04]  /*6610*/  ISETP.LT.OR P6, PT, R115, 0x1, P6 ;  /* 0x000000017300780c */ /* 0x000fc800037c1670 */
[----:B------:R-:W-:Y:S02]  /*6620*/  FSEL R109, R21, -INF , !P6 ;  /* 0xff800000156d7808 */ /* 0x000fe40007000000 */
[----:B------:R-:W-:-:S04]  /*6630*/  ISETP.GE.AND P6, PT, R127, 0x5a, PT ;  /* 0x0000005a7f00780c */ /* 0x000fc80003fc6270 */
[----:B------:R-:W-:Y:S02]  /*6640*/  P2R R121, PR, RZ, 0x40 ;  /* 0x00000040ff797803 */ /* 0x000fe40000000000 */
[----:B------:R-:W-:-:S04]  /*6650*/  ISETP.GT.AND P6, PT, R117, 0x59, !P6 ;  /* 0x000000597500780c */ /* 0x000fc800077c4270 */
[----:B------:R-:W-:-:S04]  /*6660*/  ISETP.LT.OR P6, PT, R115, 0x5a, P6 ;  /* 0x0000005a7300780c */ /* 0x000fc800037c1670 */
[----:B------:R-:W-:Y:S02]  /*6670*/  FSEL R110, R133, -INF , !P6 ;  /* 0xff800000856e7808 */ /* 0x000fe40007000000 */
[----:B------:R-:W-:-:S13]  /*6680*/  LOP3.LUT P6, RZ, R18, 0x80000, RZ, 0xc0, !PT ;  /* 0x0008000012ff7812 */ /* 0x000fda00078cc0ff */
[----:B------:R-:W-:Y:S05]  /*6690*/  @!P6 BRA `(.L_x_907) ;  /* 0x000000000054e947 */ /* 0x000fea0003800000 */
[----:B------:R-:W-:Y:S01]  /*66a0*/  IMAD.IADD R21, R4, 0x1, R13 ;  /* 0x0000000104157824 */ /* 0x000fe200078e020d */
[----:B------:R-:W-:Y:S04]  /*66b0*/  BSSY B0, `(.L_x_908) ;  /* 0x0000010000007945 */ /* 0x000fe80003800000 */
[----:B------:R-:W-:-:S13]  /*66c0*/  ISETP.GT.AND P6, PT, R21, -0x1, PT ;  /* 0xffffffff1500780c */ /* 0x000fda0003fc4270 */
[----:B------:R-:W-:Y:S05]  /*66d0*/  @P6 BRA `(.L_x_909) ;  /* 0x0000000000206947 */ /* 0x000fea0003800000 */
[----:B------:R-:W-:Y:S01]  /*66e0*/  IMAD.U32 R111, RZ, RZ, UR45 ;  /* 0x0000002dff6f7e24 */ /* 0x000fe2000f8e00ff */
[----:B------:R-:W-:-:S04]  /*66f0*/  LOP3.LUT R21, RZ, R21, RZ, 0x33, !PT ;  /* 0x00000015ff157212 */ /* 0x000fc800078e33ff */
[----:B------:R-:W-:-:S13]  /*6700*/  ISETP.NE.AND P6, PT, R111, 0x1, PT ;  /* 0x000000016f00780c */ /* 0x000fda0003fc5270 */
[----:B------:R-:W1:Y:S02]  /*6710*/  @P6 LDC.64 R136, c[0x0][0x9e8] ;  /* 0x00027a00ff886b82 */ /* 0x000e640000000a00 */
[----:B-1----:R-:W-:-:S05]  /*6720*/  @P6 IMAD.HI.U32 R136, R21, R136, RZ ;  /* 0x0000008815886227 */ /* 0x002fca00078e00ff */
[----:B------:R-:W-:-:S04]  /*6730*/  @P6 SHF.R.U32.HI R21, RZ, R137, R136 ;  /* 0x00000089ff156219 */ /* 0x000fc80000011688 */
[----:B------:R-:W-:Y:S01]  /*6740*/  LOP3.LUT R21, RZ, R21, RZ, 0x33, !PT ;  /* 0x00000015ff157212 */ /* 0x000fe200078e33ff */
[----:B------:R-:W-:Y:S06]  /*6750*/  BRA `(.L_x_910) ;  /* 0x0000000000147947 */ /* 0x000fec0003800000 */
.L_x_909:
[----:B------:R-:W-:-:S05]  /*6760*/  IMAD.U32 R111, RZ, RZ, UR45 ;  /* 0x0000002dff6f7e24 */ /* 0x000fca000f8e00ff */
[----:B------:R-:W-:-:S13]  /*6770*/  ISETP.NE.AND P6, PT, R111, 0x1, PT ;  /* 0x000000016f00780c */ /* 0x000fda0003fc5270 */
[----:B------:R-:W1:Y:S02]  /*6780*/  @P6 LDC.64 R136, c[0x0][0x9e8] ;  /* 0x00027a00ff886b82 */ /* 0x000e640000000a00 */
[----:B-1----:R-:W-:-:S05]  /*6790*/  @P6 IMAD.HI.U32 R136, R21, R136, RZ ;  /* 0x0000008815886227 */ /* 0x002fca00078e00ff */
[----:B------:R-:W-:-:S07]  /*67a0*/  @P6 SHF.R.U32.HI R21, RZ, R137, R136 ;  /* 0x00000089ff156219 */ /* 0x000fce0000011688 */
.L_x_910:
[----:B------:R-:W-:Y:S05]  /*67b0*/  BSYNC B0 ;  /* 0x0000000000007941 */ /* 0x000fea0003800000 */
.L_x_908:
[----:B------:R-:W-:-:S05]  /*67c0*/  IMAD R136, R21, R111, R138 ;  /* 0x0000006f15887224 */ /* 0x000fca00078e028a */
[----:B------:R-:W-:Y:S02]  /*67d0*/  VIADDMNMX R101, R136, R111, R101, PT ;  /* 0x0000006f88657246 */ /* 0x000fe40003800165 */
[----:B------:R-:W-:-:S07]  /*67e0*/  VIMNMX R107, R107, R136, !PT ;  /* 0x000000886b6b7248 */ /* 0x000fce0007fe0100 */
.L_x_907:
[C---:B------:R-:W-:Y:S01]  /*67f0*/  ISETP.GT.AND P1, PT, R107.reuse, 0x1, !P1 ;  /* 0x000000016b00780c */ /* 0x040fe20004f24270 */
[----:B------:R-:W-:Y:S01]  /*6800*/  UMOV UR39, UR40 ;  /* 0x0000002800277c82 */ /* 0x000fe20008000000 */
[----:B------:R-:W-:Y:S01]  /*6810*/  ISETP.GT.AND P2, PT, R107, 0x8, !P2 ;  /* 0x000000086b00780c */ /* 0x000fe20005744270 */
[----:B------:R-:W-:Y:S01]  /*6820*/  UMOV UR36, UR5 ;  /* 0x0000000500247c82 */ /* 0x000fe20008000000 */
        /* <DEDUP_REMOVED lines=11> */
[----:B------:R-:W-:Y:S02]  /*68e0*/  FMNMX.FTZ R21, R109, R14, !PT ;  /* 0x0000000e6d157209 */ /* 0x000fe40007810000 */
[----:B------:R-:W-:Y:S02]  /*68f0*/  ISETP.GT.AND P1, PT, R107, 0x10, !P1 ;  /* 0x000000106b00780c */ /* 0x000fe40004f24270 */
[----:B------:R-:W-:Y:S02]  /*6900*/  FMNMX.FTZ R21, R190, R21, !PT ;  /* 0x00000015be157209 */ /* 0x000fe40007810000 */
[----:B------:R-:W-:Y:S02]  /*6910*/  ISETP.LT.OR P1, PT, R101, 0x11, P1 ;  /* 0x000000116500780c */ /* 0x000fe40000f21670 */
[----:B------:R-:W-:-:S02]  /*6920*/  FMNMX.FTZ R21, R188, R21, !PT ;  /* 0x00000015bc157209 */ /* 0x000fc40007810000 */
[----:B------:R-:W-:Y:S02]  /*6930*/  FSEL R136, R90, -INF , !P1 ;  /* 0xff8000005a887808 */ /* 0x000fe40004800000 */
[----:B------:R-:W-:Y:S02]  /*6940*/  ISETP.NE.AND P1, PT, R142, RZ, PT ;  /* 0x000000ff8e00720c */ /* 0x000fe40003f25270 */
[----:B------:R-:W-:Y:S02]  /*6950*/  FMNMX.FTZ R21, R186, R21, !PT ;  /* 0x00000015ba157209 */ /* 0x000fe40007810000 */
[----:B------:R-:W-:Y:S02]  /*6960*/  ISETP.GT.AND P1, PT, R107, 0x11, !P1 ;  /* 0x000000116b00780c */ /* 0x000fe40004f24270 */
[----:B------:R-:W-:Y:S02]  /*6970*/  FMNMX.FTZ R21, R184, R21, !PT ;  /* 0x00000015b8157209 */ /* 0x000fe40007810000 */
[----:B------:R-:W-:-:S02]  /*6980*/  ISETP.LT.OR P1, PT, R101, 0x12, P1 ;  /* 0x000000126500780c */ /* 0x000fc40000f21670 */
[----:B------:R-:W-:Y:S02]  /*6990*/  FMNMX.FTZ R21, R182, R21, !PT ;  /* 0x00000015b6157209 */ /* 0x000fe40007810000 */
[----:B------:R-:W-:Y:S02]  /*69a0*/  FSEL R144, R91, -INF , !P1 ;  /* 0xff8000005b907808 */ /* 0x000fe40004800000 */
[----:B------:R-:W-:Y:S02]  /*69b0*/  ISETP.NE.AND P1, PT, R143, RZ, PT ;  /* 0x000000ff8f00720c */ /* 0x000fe40003f25270 */
[----:B------:R-:W-:Y:S02]  /*69c0*/  FMNMX.FTZ R21, R180, R21, !PT ;  /* 0x00000015b4157209 */ /* 0x000fe40007810000 */
[----:B------:R-:W-:Y:S02]  /*69d0*/  ISETP.GT.AND P1, PT, R107, 0x18, !P1 ;  /* 0x000000186b00780c */ /* 0x000fe40004f24270 */
[----:B------:R-:W-:-:S02]  /*69e0*/  FMNMX.FTZ R21, R158, R21, !PT ;  /* 0x000000159e157209 */ /* 0x000fc40007810000 */
[----:B------:R-:W-:Y:S02]  /*69f0*/  ISETP.LT.OR P1, PT, R101, 0x19, P1 ;  /* 0x000000196500780c */ /* 0x000fe40000f21670 */
[----:B------:R-:W-:Y:S02]  /*6a00*/  FMNMX.FTZ R21, R150, R21, !PT ;  /* 0x0000001596157209 */ /* 0x000fe40007810000 */
[----:B------:R-:W-:Y:S02]  /*6a10*/  FSEL R92, R92, -INF , !P1 ;  /* 0xff8000005c5c7808 */ /* 0x000fe40004800000 */
[----:B------:R-:W-:Y:S02]  /*6a20*/  ISETP.GT.AND P1, PT, R107, 0x19, !P2 ;  /* 0x000000196b00780c */ /* 0x000fe40005724270 */
[----:B------:R-:W-:Y:S02]  /*6a30*/  ISETP.NE.AND P2, PT, R140, RZ, PT ;  /* 0x000000ff8c00720c */ /* 0x000fe40003f45270 */
[----:B------:R-:W-:-:S02]  /*6a40*/  ISETP.LT.OR P1, PT, R101, 0x1a, P1 ;  /* 0x0000001a6500780c */ /* 0x000fc40000f21670 */
[----:B------:R-:W-:Y:S02]  /*6a50*/  FMNMX.FTZ R21, R134, R21, !PT ;  /* 0x0000001586157209 */ /* 0x000fe40007810000 */
[----:B------:R-:W-:Y:S02]  /*6a60*/  FSEL R142, R93, -INF , !P1 ;  /* 0xff8000005d8e7808 */ /* 0x000fe40004800000 */
        /* <DEDUP_REMOVED lines=19> */
[----:B------:R-:W-:Y:S02]  /*6ba0*/  ISETP.NE.AND P1, PT, R151, RZ, PT ;  /* 0x000000ff9700720c */ /* 0x000fe40003f25270 */
[----:B------:R-:W-:Y:S02]  /*6bb0*/  FMNMX.FTZ R21, R116, R21, !PT ;  /* 0x0000001574157209 */ /* 0x000fe40007810000 */
[----:B------:R-:W-:-:S02]  /*6bc0*/  ISETP.GT.AND P1, PT, R107, 0x29, !P1 ;  /* 0x000000296b00780c */ /* 0x000fc40004f24270 */
[----:B------:R-:W-:Y:S02]  /*6bd0*/  FMNMX.FTZ R21, R114, R21, !PT ;  /* 0x0000001572157209 */ /* 0x000fe40007810000 */
[----:B------:R-:W-:Y:S02]  /*6be0*/  ISETP.LT.OR P1, PT, R101, 0x2a, P1 ;  /* 0x0000002a6500780c */ /* 0x000fe40000f21670 */
[----:B------:R-:W-:Y:S02]  /*6bf0*/  FMNMX.FTZ R21, R112, R21, !PT ;  /* 0x0000001570157209 */ /* 0x000fe40007810000 */
[----:B------:R-:W-:Y:S02]  /*6c00*/  FSEL R138, R97, -INF , !P1 ;  /* 0xff800000618a7808 */ /* 0x000fe40004800000 */
[----:B------:R-:W-:Y:S02]  /*6c10*/  ISETP.NE.AND P1, PT, R141, RZ, PT ;  /* 0x000000ff8d00720c */ /* 0x000fe40003f25270 */
[----:B------:R-:W-:-:S02]  /*6c20*/  FMNMX.FTZ R21, R108, R21, !PT ;  /* 0x000000156c157209 */ /* 0x000fc40007810000 */
[----:B------:R-:W-:Y:S02]  /*6c30*/  ISETP.GT.AND P1, PT, R107, 0x30, !P1 ;  /* 0x000000306b00780c */ /* 0x000fe40004f24270 */
[----:B------:R-:W-:Y:S02]  /*6c40*/  FMNMX.FTZ R21, R100, R21, !PT ;  /* 0x0000001564157209 */ /* 0x000fe40007810000 */
[----:B------:R-:W-:Y:S02]  /*6c50*/  ISETP.LT.OR P1, PT, R101, 0x31, P1 ;  /* 0x000000316500780c */ /* 0x000fe40000f21670 */
[----:B------:R-:W-:Y:S02]  /*6c60*/  FMNMX.FTZ R89, R110, R21, !PT ;  /* 0x000000156e597209 */ /* 0x000fe40007810000 */
[----:B------:R-:W-:Y:S01]  /*6c70*/  FSEL R98, R98, -INF , !P1 ;  /* 0xff80000062627808 */ /* 0x000fe20004800000 */
[----:B------:R-:W1:Y:S01]  /*6c80*/  LDC R21, c[0x0][0x988] ;  /* 0x00026200ff157b82 */ /* 0x000e620000000800 */
[----:B------:R-:W-:Y:S01]  /*6c90*/  ISETP.NE.AND P1, PT, R152, RZ, PT ;  /* 0x000000ff9800720c */ /* 0x000fe20003f25270 */
[----:B------:R-:W2:Y:S01]  /*6ca0*/  SHFL.BFLY PT, R90, R89, 0x2, 0x1f ;  /* 0x0c401f00595a7f89 */ /* 0x000ea200000e0000 */
[----:B------:R-:W-:-:S02]  /*6cb0*/  ISETP.NE.AND P6, PT, R177, RZ, PT ;  /* 0x000000ffb100720c */ /* 0x000fc40003fc5270 */
[C---:B------:R-:W-:Y:S02]  /*6cc0*/  ISETP.GT.AND P1, PT, R107.reuse, 0x31, !P1 ;  /* 0x000000316b00780c */ /* 0x040fe40004f24270 */
[----:B------:R-:W-:Y:S02]  /*6cd0*/  ISETP.GT.AND P3, PT, R107, 0x50, !P3 ;  /* 0x000000506b00780c */ /* 0x000fe40005f64270 */
[C---:B------:R-:W-:Y:S02]  /*6ce0*/  ISETP.LT.OR P1, PT, R101.reuse, 0x32, P1 ;  /* 0x000000326500780c */ /* 0x040fe40000f21670 */
[----:B------:R-:W-:Y:S02]  /*6cf0*/  ISETP.LT.OR P3, PT, R101, 0x51, P3 ;  /* 0x000000516500780c */ /* 0x000fe40001f61670 */
[----:B------:R-:W-:Y:S02]  /*6d00*/  FSEL R88, R99, -INF , !P1 ;  /* 0xff80000063587808 */ /* 0x000fe40004800000 */
[----:B------:R-:W-:-:S02]  /*6d10*/  ISETP.NE.AND P1, PT, R153, RZ, PT ;  /* 0x000000ff9900720c */ /* 0x000fc40003f25270 */
[C---:B------:R-:W-:Y:S02]  /*6d20*/  ISETP.GT.AND P4, PT, R107.reuse, 0x51, !P4 ;  /* 0x000000516b00780c */ /* 0x040fe40006784270 */
[----:B------:R-:W-:Y:S02]  /*6d30*/  ISETP.GT.AND P1, PT, R107, 0x38, !P1 ;  /* 0x000000386b00780c */ /* 0x000fe40004f24270 */
[----:B------:R-:W-:Y:S02]  /*6d40*/  FSEL R178, R178, -INF , !P3 ;  /* 0xff800000b2b27808 */ /* 0x000fe40005800000 */
[----:B------:R-:W-:Y:S02]  /*6d50*/  ISETP.LT.OR P1, PT, R101, 0x39, P1 ;  /* 0x000000396500780c */ /* 0x000fe40000f21670 */
[----:B------:R-:W-:Y:S02]  /*6d60*/  ISETP.GT.AND P5, PT, R107, 0x58, !P5 ;  /* 0x000000586b00780c */ /* 0x000fe40006fa4270 */
[----:B------:R-:W-:-:S02]  /*6d70*/  FSEL R102, R102, -INF , !P1 ;  /* 0xff80000066667808 */ /* 0x000fc40004800000 */
[----:B------:R-:W-:Y:S02]  /*6d80*/  ISETP.NE.AND P1, PT, R155, RZ, PT ;  /* 0x000000ff9b00720c */ /* 0x000fe40003f25270 */
[----:B--2---:R-:W-:Y:S02]  /*6d90*/  FMNMX.FTZ R91, R89, R90, !PT ;  /* 0x0000005a595b7209 */ /* 0x004fe40007810000 */
[----:B------:R-:W-:Y:S02]  /*6da0*/  ISETP.GT.AND P1, PT, R107, 0x39, !P1 ;  /* 0x000000396b00780c */ /* 0x000fe40004f24270 */
[C---:B------:R-:W-:Y:S01]  /*6db0*/  ISETP.LT.OR P4, PT, R101.reuse, 0x52, P4 ;  /* 0x000000526500780c */ /* 0x040fe20002781670 */
[----:B------:R-:W2:Y:S01]  /*6dc0*/  SHFL.BFLY PT, R90, R91, 0x1, 0x1f ;  /* 0x0c201f005b5a7f89 */ /* 0x000ea200000e0000 */
[C---:B------:R-:W-:Y:S02]  /*6dd0*/  ISETP.LT.OR P1, PT, R101.reuse, 0x3a, P1 ;  /* 0x0000003a6500780c */ /* 0x040fe40000f21670 */
[----:B------:R-:W-:-:S02]  /*6de0*/  ISETP.LT.OR P5, PT, R101, 0x59, P5 ;  /* 0x000000596500780c */ /* 0x000fc40002fa1670 */
[----:B------:R-:W-:Y:S02]  /*6df0*/  FSEL R152, R103, -INF , !P1 ;  /* 0xff80000067987808 */ /* 0x000fe40004800000 */
[----:B------:R-:W-:-:S04]  /*6e00*/  ISETP.NE.AND P1, PT, R157, RZ, PT ;  /* 0x000000ff9d00720c */ /* 0x000fc80003f25270 */
[----:B------:R-:W-:-:S04]  /*6e10*/  ISETP.GT.AND P1, PT, R107, 0x40, !P1 ;  /* 0x000000406b00780c */ /* 0x000fc80004f24270 */
[----:B------:R-:W-:-:S04]  /*6e20*/  ISETP.LT.OR P1, PT, R101, 0x41, P1 ;  /* 0x000000416500780c */ /* 0x000fc80000f21670 */
[----:B------:R-:W-:Y:S02]  /*6e30*/  FSEL R154, R154, -INF , !P1 ;  /* 0xff8000009a9a7808 */ /* 0x000fe40004800000 */
[----:B------:R-:W-:Y:S02]  /*6e40*/  ISETP.NE.AND P1, PT, R159, RZ, PT ;  /* 0x000000ff9f00720c */ /* 0x000fe40003f25270 */
[----:B--2---:R-:W-:Y:S02]  /*6e50*/  FMNMX.FTZ R90, R91, R90, !PT ;  /* 0x0000005a5b5a7209 */ /* 0x004fe40007810000 */
[----:B------:R-:W-:-:S04]  /*6e60*/  ISETP.GT.AND P1, PT, R107, 0x41, !P1 ;  /* 0x000000416b00780c */ /* 0x000fc80004f24270 */
[----:B------:R-:W-:-:S04]  /*6e70*/  ISETP.LT.OR P1, PT, R101, 0x42, P1 ;  /* 0x000000426500780c */ /* 0x000fc80000f21670 */
[----:B------:R-:W-:Y:S02]  /*6e80*/  FSEL R156, R156, -INF , !P1 ;  /* 0xff8000009c9c7808 */ /* 0x000fe40004800000 */
[----:B------:R-:W-:-:S04]  /*6e90*/  ISETP.GT.AND P1, PT, R107, 0x48, !P2 ;  /* 0x000000486b00780c */ /* 0x000fc80005724270 */
[----:B------:R-:W-:-:S04]  /*6ea0*/  ISETP.LT.OR P1, PT, R101, 0x49, P1 ;  /* 0x000000496500780c */ /* 0x000fc80000f21670 */
[----:B------:R-:W-:Y:S02]  /*6eb0*/  FSEL R174, R174, -INF , !P1 ;  /* 0xff800000aeae7808 */ /* 0x000fe40004800000 */
[----:B------:R-:W-:Y:S02]  /*6ec0*/  ISETP.GT.AND P1, PT, R107, 0x49, !P6 ;  /* 0x000000496b00780c */ /* 0x000fe40007724270 */
[----:B------:R-:W-:Y:S02]  /*6ed0*/  ISETP.NE.AND P6, PT, R113, RZ, PT ;  /* 0x000000ff7100720c */ /* 0x000fe40003fc5270 */
[----:B------:R-:W-:-:S04]  /*6ee0*/  ISETP.LT.OR P1, PT, R101, 0x4a, P1 ;  /* 0x0000004a6500780c */ /* 0x000fc80000f21670 */
[----:B------:R-:W-:Y:S02]  /*6ef0*/  FSEL R176, R176, -INF , !P1 ;  /* 0xff800000b0b07808 */ /* 0x000fe40004800000 */
[----:B------:R-:W-:Y:S02]  /*6f00*/  ISETP.GT.AND P1, PT, R107, RZ, !P6 ;  /* 0x000000ff6b00720c */ /* 0x000fe40007724270 */
[----:B------:R-:W-:Y:S02]  /*6f10*/  ISETP.NE.AND P6, PT, R121, RZ, PT ;  /* 0x000000ff7900720c */ /* 0x000fe40003fc5270 */
[----:B------:R-:W-:Y:S02]  /*6f20*/  ISETP.LT.OR P1, PT, R101, 0x1, P1 ;  /* 0x000000016500780c */ /* 0x000fe40000f21670 */
[----:B------:R-:W-:Y:S02]  /*6f30*/  ISETP.GT.AND P2, PT, R107, 0x59, !P6 ;  /* 0x000000596b00780c */ /* 0x000fe40007744270 */
[----:B------:R-:W-:Y:S01]  /*6f40*/  FSEL R192, R0, -INF , !P1 ;  /* 0xff80000000c07808 */ /* 0x000fe20004800000 */
[C---:B-1----:R-:W-:Y:S01]  /*6f50*/  FMUL.FTZ R0, R90.reuse, R21 ;  /* 0x000000155a007220 */ /* 0x042fe20000410000 */
[----:B------:R-:W-:-:S02]  /*6f60*/  FSETP.NEU.FTZ.AND P1, PT, R90, -INF , PT ;  /* 0xff8000005a00780b */ /* 0x000fc40003f3d000 */
[----:B------:R-:W-:Y:S02]  /*6f70*/  FMNMX.FTZ R89, R192, R15, !PT ;  /* 0x0000000fc0597209 */ /* 0x000fe40007810000 */
[----:B------:R-:W-:Y:S02]  /*6f80*/  FSEL R115, R0, RZ, P1 ;  /* 0x000000ff00737208 */ /* 0x000fe40000800000 */
[----:B------:R-:W-:Y:S02]  /*6f90*/  FMNMX.FTZ R91, R148, R89, !PT ;  /* 0x00000059945b7209 */ /* 0x000fe40007810000 */
[----:B------:R-:W-:Y:S01]  /*6fa0*/  ISETP.LT.OR P2, PT, R101, 0x5a, P2 ;  /* 0x0000005a6500780c */ /* 0x000fe20001741670 */
[--C-:B------:R-:W-:Y:S01]  /*6fb0*/  FFMA.FTZ R103, R134, R21, -R115.reuse ;  /* 0x0000001586677223 */ /* 0x100fe20000010873 */
[----:B------:R-:W-:Y:S01]  /*6fc0*/  FMNMX.FTZ R91, R2, R91, !PT ;  /* 0x0000005b025b7209 */ /* 0x000fe20007810000 */
[-CC-:B------:R-:W-:Y:S01]  /*6fd0*/  FFMA.FTZ R0, R180, R21.reuse, -R115.reuse ;  /* 0x00000015b4007223 */ /* 0x180fe20000010873 */
[----:B------:R-:W-:Y:S01]  /*6fe0*/  FSEL R134, R104, -INF , !P4 ;  /* 0xff80000068867808 */ /* 0x000fe20006000000 */
[--C-:B------:R-:W-:Y:S01]  /*6ff0*/  FFMA.FTZ R180, R158, R21, -R115.reuse ;  /* 0x000000159eb47223 */ /* 0x100fe20000010873 */
[----:B------:R-:W-:Y:S01]  /*7000*/  FMNMX.FTZ R91, R146, R91, !PT ;  /* 0x0000005b925b7209 */ /* 0x000fe20007810000 */
[-CC-:B------:R-:W-:Y:S01]  /*7010*/  FFMA.FTZ R109, R109, R21.reuse, -R115.reuse ;  /* 0x000000156d6d7223 */ /* 0x180fe20000010873 */
[----:B------:R-:W-:Y:S01]  /*7020*/  FSEL R158, R105, -INF , !P5 ;  /* 0xff800000699e7808 */ /* 0x000fe20006800000 */
[--C-:B------:R-:W-:Y:S01]  /*7030*/  FFMA.FTZ R190, R190, R21, -R115.reuse ;  /* 0x00000015bebe7223 */ /* 0x100fe20000010873 */
[----:B------:R-:W-:Y:S01]  /*7040*/  FMNMX.FTZ R91, R136, R91, !PT ;  /* 0x0000005b885b7209 */ /* 0x000fe20007810000 */
[----:B------:R1:W-:Y:S01]  /*7050*/  MUFU.EX2 R89, R109 ;  /* 0x0000006d00597308 */ /* 0x0003e20000000800 */
[----:B------:R-:W-:Y:S01]  /*7060*/  FSEL R106, R106, -INF , !P2 ;  /* 0xff8000006a6a7808 */ /* 0x000fe20005000000 */
[--C-:B------:R-:W-:Y:S01]  /*7070*/  FFMA.FTZ R188, R188, R21, -R115.reuse ;  /* 0x00000015bcbc7223 */ /* 0x100fe20000010873 */
[----:B------:R-:W-:Y:S01]  /*7080*/  FMNMX.FTZ R93, R144, R91, !PT ;  /* 0x0000005b905d7209 */ /* 0x000fe20007810000 */
[-CC-:B------:R-:W-:Y:S01]  /*7090*/  FFMA.FTZ R186, R186, R21.reuse, -R115.reuse ;  /* 0x00000015baba7223 */ /* 0x180fe20000010873 */
[----:B------:R-:W-:Y:S01]  /*70a0*/  FSEL R113, R90, RZ, P1 ;  /* 0x000000ff5a717208 */ /* 0x000fe20000800000 */
[--C-:B------:R-:W-:Y:S01]  /*70b0*/  FFMA.FTZ R184, R184, R21, -R115.reuse ;  /* 0x00000015b8b87223 */ /* 0x100fe20000010873 */
[----:B------:R-:W-:Y:S01]  /*70c0*/  FMNMX.FTZ R93, R92, R93, !PT ;  /* 0x0000005d5c5d7209 */ /* 0x000fe20007810000 */
[----:B------:R-:W-:Y:S01]  /*70d0*/  MUFU.EX2 R190, R190 ;  /* 0x000000be00be7308 */ /* 0x000fe20000000800 */
[-CC-:B-1----:R-:W-:Y:S01]  /*70e0*/  FFMA.FTZ R109, R112, R21.reuse, -R115.reuse ;  /* 0x00000015706d7223 */ /* 0x182fe20000010873 */
[--C-:B------:R-:W-:Y:S01]  /*70f0*/  FFMA.FTZ R112, R100, R21, -R115.reuse ;  /* 0x0000001564707223 */ /* 0x100fe20000010873 */
        /* <DEDUP_REMOVED lines=9> */
[-CC-:B------:R-:W-:Y:S01]  /*7190*/  FFMA.FTZ R105, R120, R21.reuse, -R115.reuse ;  /* 0x0000001578697223 */ /* 0x180fe20000010873 */
[----:B------:R-:W-:Y:S01]  /*71a0*/  LOP3.LUT P6, RZ, R179, 0x7f, RZ, 0xc0, !PT ;  /* 0x0000007fb3ff7812 */ /* 0x000fe200078cc0ff */
[--C-:B------:R-:W-:Y:S01]  /*71b0*/  FFMA.FTZ R118, R118, R21, -R115.reuse ;  /* 0x0000001576767223 */ /* 0x100fe20000010873 */
[----:B------:R-:W-:Y:S01]  /*71c0*/  FMNMX.FTZ R95, R96, R95, !PT ;  /* 0x0000005f605f7209 */ /* 0x000fe20007810000 */
[----:B------:R-:W-:Y:S01]  /*71d0*/  MUFU.EX2 R186, R186 ;  /* 0x000000ba00ba7308 */ /* 0x000fe20000000800 */
[-CC-:B------:R-:W-:Y:S01]  /*71e0*/  FFMA.FTZ R114, R114, R21.reuse, -R115.reuse ;  /* 0x0000001572727223 */ /* 0x180fe20000010873 */
[----:B------:R-:W-:Y:S01]  /*71f0*/  FFMA.FTZ R108, R108, R21, -R115 ;  /* 0x000000156c6c7223 */ /* 0x000fe20000010873 */
        /* <DEDUP_REMOVED lines=14> */
[----:B------:R1:W-:Y:S03]  /*72e0*/  MUFU.EX2 R97, R150 ;  /* 0x0000009600617308 */ /* 0x0003e60000000800 */
[----:B------:R-:W-:-:S04]  /*72f0*/  FMNMX.FTZ R99, R134, R99, !PT ;  /* 0x0000006386637209 */ /* 0x000fc80007810000 */
[----:B------:R-:W-:Y:S01]  /*7300*/  FMNMX.FTZ R99, R158, R99, !PT ;  /* 0x000000639e637209 */ /* 0x000fe20007810000 */
[----:B------:R2:W-:Y:S01]  /*7310*/  MUFU.EX2 R104, R103 ;  /* 0x0000006700687308 */ /* 0x0005e20000000800 */
[----:B-1----:R-:W-:Y:S02]  /*7320*/  FFMA.FTZ R150, R132, R21, -R115 ;  /* 0x0000001584967223 */ /* 0x002fe40000010873 */
[----:B------:R-:W-:-:S05]  /*7330*/  FMNMX.FTZ R0, R106, R99, !PT ;  /* 0x000000636a007209 */ /* 0x000fca0007810000 */
[----:B------:R-:W1:Y:S01]  /*7340*/  SHFL.BFLY PT, R107, R0, 0x2, 0x1f ;  /* 0x0c401f00006b7f89 */ /* 0x000e6200000e0000 */
[----:B------:R-:W-:Y:S01]  /*7350*/  MUFU.EX2 R150, R150 ;  /* 0x0000009600967308 */ /* 0x000fe20000000800 */
[-CC-:B--2---:R-:W-:Y:S01]  /*7360*/  FFMA.FTZ R103, R124, R21.reuse, -R115.reuse ;  /* 0x000000157c677223 */ /* 0x184fe20000010873 */
[----:B------:R-:W-:-:S06]  /*7370*/  FFMA.FTZ R124, R128, R21, -R115 ;  /* 0x00000015807c7223 */ /* 0x000fcc0000010873 */
[----:B------:R-:W-:Y:S08]  /*7380*/  MUFU.EX2 R99, R126 ;  /* 0x0000007e00637308 */ /* 0x000ff00000000800 */
[----:B------:R-:W-:Y:S01]  /*7390*/  MUFU.EX2 R101, R101 ;  /* 0x0000006500657308 */ /* 0x000fe20000000800 */
[----:B-1----:R-:W-:Y:S01]  /*73a0*/  FMNMX.FTZ R111, R0, R107, !PT ;  /* 0x0000006b006f7209 */ /* 0x002fe20007810000 */
[----:B------:R-:W-:-:S06]  /*73b0*/  FFMA.FTZ R107, R116, R21, -R115 ;  /* 0x00000015746b7223 */ /* 0x000fcc0000010873 */
[----:B------:R-:W-:Y:S01]  /*73c0*/  MUFU.EX2 R122, R122 ;  /* 0x0000007a007a7308 */ /* 0x000fe20000000800 */
[----:B------:R-:W1:Y:S07]  /*73d0*/  SHFL.BFLY PT, R0, R111, 0x1, 0x1f ;  /* 0x0c201f006f007f89 */ /* 0x000e6e00000e0000 */
[----:B------:R-:W-:Y:S08]  /*73e0*/  MUFU.EX2 R103, R103 ;  /* 0x0000006700677308 */ /* 0x000ff00000000800 */
[----:B------:R-:W-:Y:S08]  /*73f0*/  MUFU.EX2 R124, R124 ;  /* 0x0000007c007c7308 */ /* 0x000ff00000000800 */
[----:B------:R-:W-:Y:S01]  /*7400*/  MUFU.EX2 R105, R105 ;  /* 0x0000006900697308 */ /* 0x000fe20000000800 */
[----:B-1----:R-:W-:Y:S01]  /*7410*/  FMNMX.FTZ R100, R111, R0, !PT ;  /* 0x000000006f647209 */ /* 0x002fe20007810000 */
[----:B------:R-:W-:Y:S01]  /*7420*/  FADD.FTZ R0, -R113, R14 ;  /* 0x0000000e71007221 */ /* 0x000fe20000010100 */
[----:B------:R-:W-:-:S02]  /*7430*/  FFMA.FTZ R14, R110, R21, -R115 ;  /* 0x000000156e0e7223 */ /* 0x000fc40000010873 */
[C---:B------:R-:W-:Y:S01]  /*7440*/  FSETP.NEU.FTZ.AND P1, PT, R100.reuse, -INF , PT ;  /* 0xff8000006400780b */ /* 0x040fe20003f3d000 */
[-C--:B------:R-:W-:Y:S01]  /*7450*/  FMUL.FTZ R110, R100, R21.reuse ;  /* 0x00000015646e7220 */ /* 0x080fe20000410000 */
[----:B------:R-:W-:Y:S01]  /*7460*/  FMUL.FTZ R0, R0, R21 ;  /* 0x0000001500007220 */ /* 0x000fe20000410000 */
[----:B------:R1:W-:Y:S03]  /*7470*/  MUFU.EX2 R111, R112 ;  /* 0x00000070006f7308 */ /* 0x0003e60000000800 */
[----:B------:R-:W-:-:S05]  /*7480*/  FSEL R113, R110, RZ, P1 ;  /* 0x000000ff6e717208 */ /* 0x000fca0000800000 */
[-CC-:B------:R-:W-:Y:S01]  /*7490*/  FFMA.FTZ R159, R2, R21.reuse, -R113.reuse ;  /* 0x00000015029f7223 */ /* 0x180fe20000010871 */
[----:B------:R-:W-:Y:S01]  /*74a0*/  FSEL R2, R100, RZ, P1 ;  /* 0x000000ff64027208 */ /* 0x000fe20000800000 */
[----:B------:R-:W2:Y:S01]  /*74b0*/  MUFU.EX2 R0, R0 ;  /* 0x0000000000007308 */ /* 0x000ea20000000800 */
[-CC-:B------:R-:W-:Y:S01]  /*74c0*/  FFMA.FTZ R157, R192, R21.reuse, -R113.reuse ;  /* 0x00000015c09d7223 */ /* 0x180fe20000010871 */
[-CC-:B------:R-:W-:Y:S01]  /*74d0*/  FFMA.FTZ R110, R148, R21.reuse, -R113.reuse ;  /* 0x00000015946e7223 */ /* 0x180fe20000010871 */
[-C--:B-1----:R-:W-:Y:S01]  /*74e0*/  FFMA.FTZ R112, R146, R21.reuse, -R113 ;  /* 0x0000001592707223 */ /* 0x082fe20000010871 */
[----:B------:R-:W-:Y:S01]  /*74f0*/  FADD.FTZ R2, -R2, R15 ;  /* 0x0000000f02027221 */ /* 0x000fe20000010100 */
[-CC-:B------:R-:W-:Y:S01]  /*7500*/  FFMA.FTZ R153, R136, R21.reuse, -R113.reuse ;  /* 0x0000001588997223 */ /* 0x180fe20000010871 */
[-CC-:B------:R-:W-:Y:S01]  /*7510*/  FFMA.FTZ R116, R144, R21.reuse, -R113.reuse ;  /* 0x0000001590747223 */ /* 0x180fe20000010871 */
[-CC-:B------:R-:W-:Y:S01]  /*7520*/  FFMA.FTZ R155, R92, R21.reuse, -R113.reuse ;  /* 0x000000155c9b7223 */ /* 0x180fe20000010871 */
[-C--:B------:R-:W-:Y:S01]  /*7530*/  FMUL.FTZ R2, R2, R21.reuse ;  /* 0x0000001502027220 */ /* 0x080fe20000410000 */
[----:B------:R-:W-:Y:S01]  /*7540*/  MUFU.EX2 R157, R157 ;  /* 0x0000009d009d7308 */ /* 0x000fe20000000800 */
[-CC-:B------:R-:W-:Y:S01]  /*7550*/  FFMA.FTZ R92, R142, R21.reuse, -R113.reuse ;  /* 0x000000158e5c7223 */ /* 0x180fe20000010871 */
[-CC-:B------:R-:W-:Y:S01]  /*7560*/  FFMA.FTZ R145, R98, R21.reuse, -R113.reuse ;  /* 0x0000001562917223 */ /* 0x180fe20000010871 */
[-CC-:B------:R-:W-:Y:S01]  /*7570*/  FFMA.FTZ R149, R94, R21.reuse, -R113.reuse ;  /* 0x000000155e957223 */ /* 0x180fe20000010871 */
[-CC-:B------:R-:W-:Y:S01]  /*7580*/  FFMA.FTZ R94, R140, R21.reuse, -R113.reuse ;  /* 0x000000158c5e7223 */ /* 0x180fe20000010871 */
[-CC-:B------:R-:W-:Y:S01]  /*7590*/  FFMA.FTZ R151, R96, R21.reuse, -R113.reuse ;  /* 0x0000001560977223 */ /* 0x180fe20000010871 */
[-CC-:B------:R-:W-:Y:S01]  /*75a0*/  FFMA.FTZ R96, R138, R21.reuse, -R113.reuse ;  /* 0x000000158a607223 */ /* 0x180fe20000010871 */
[-C--:B------:R-:W-:Y:S01]  /*75b0*/  FFMA.FTZ R88, R88, R21.reuse, -R113 ;  /* 0x0000001558587223 */ /* 0x080fe20000010871 */
[----:B------:R-:W1:Y:S01]  /*75c0*/  MUFU.EX2 R2, R2 ;  /* 0x0000000200027308 */ /* 0x000e620000000800 */
[----:B--2---:R-:W-:Y:S01]  /*75d0*/  FFMA.FTZ R15, R0, R12, R89 ;  /* 0x0000000c000f7223 */ /* 0x004fe20000010059 */
[-CC-:B------:R-:W-:Y:S01]  /*75e0*/  FFMA.FTZ R102, R102, R21.reuse, -R113.reuse ;  /* 0x0000001566667223 */ /* 0x180fe20000010871 */
[-CC-:B------:R-:W-:Y:S01]  /*75f0*/  FFMA.FTZ R152, R152, R21.reuse, -R113.reuse ;  /* 0x0000001598987223 */ /* 0x180fe20000010871 */
[-C--:B------:R-:W-:Y:S01]  /*7600*/  FFMA.FTZ R154, R154, R21.reuse, -R113 ;  /* 0x000000159a9a7223 */ /* 0x080fe20000010871 */
[----:B------:R-:W-:Y:S01]  /*7610*/  FADD.FTZ R12, R190, R15 ;  /* 0x0000000fbe0c7221 */ /* 0x000fe20000010000 */
[-CC-:B------:R-:W-:Y:S01]  /*7620*/  FFMA.FTZ R156, R156, R21.reuse, -R113.reuse ;  /* 0x000000159c9c7223 */ /* 0x180fe20000010871 */
[-CC-:B------:R-:W-:Y:S01]  /*7630*/  FFMA.FTZ R174, R174, R21.reuse, -R113.reuse ;  /* 0x00000015aeae7223 */ /* 0x180fe20000010871 */
[----:B------:R-:W2:Y:S01]  /*7640*/  MUFU.EX2 R110, R110 ;  /* 0x0000006e006e7308 */ /* 0x000ea20000000800 */
[----:B------:R-:W-:Y:S01]  /*7650*/  FADD.FTZ R15, R91, R12 ;  /* 0x0000000c5b0f7221 */ /* 0x000fe20000010000 */
[-CC-:B------:R-:W-:Y:S01]  /*7660*/  FFMA.FTZ R176, R176, R21.reuse, -R113.reuse ;  /* 0x00000015b0b07223 */ /* 0x180fe20000010871 */
[-CC-:B------:R-:W-:Y:S01]  /*7670*/  FFMA.FTZ R178, R178, R21.reuse, -R113.reuse ;  /* 0x00000015b2b27223 */ /* 0x180fe20000010871 */
[-C--:B------:R-:W-:Y:S01]  /*7680*/  FFMA.FTZ R134, R134, R21.reuse, -R113 ;  /* 0x0000001586867223 */ /* 0x080fe20000010871 */
[----:B------:R-:W-:Y:S01]  /*7690*/  FADD.FTZ R12, R186, R15 ;  /* 0x0000000fba0c7221 */ /* 0x000fe20000010000 */
[----:B------:R-:W-:Y:S01]  /*76a0*/  FFMA.FTZ R106, R106, R21, -R113 ;  /* 0x000000156a6a7223 */ /* 0x000fe20000010871 */
[----:B------:R-:W-:Y:S01]  /*76b0*/  ISETP.GT.AND P1, PT, R20, R175, PT ;  /* 0x000000af1400720c */ /* 0x000fe20003f24270 */
[----:B------:R-:W3:Y:S01]  /*76c0*/  MUFU.EX2 R159, R159 ;  /* 0x0000009f009f7308 */ /* 0x000ee20000000800 */
[----:B-1----:R-:W-:Y:S01]  /*76d0*/  FFMA.FTZ R5, R2, R5, R157 ;  /* 0x0000000502057223 */ /* 0x002fe2000001009d */
[----:B------:R-:W-:Y:S01]  /*76e0*/  FADD.FTZ R15, R93, R12 ;  /* 0x0000000c5d0f7221 */ /* 0x000fe20000010000 */
[----:B------:R-:W-:Y:S01]  /*76f0*/  F2FP.F16.F32.PACK_AB R148, R104, R97 ;  /* 0x000000616894723e */ /* 0x000fe200000000ff */
[----:B------:R-:W-:Y:S01]  /*7700*/  VIADD R20, R20, 0xffffffff ;  /* 0xffffffff14147836 */ /* 0x000fe20000000000 */
[----:B------:R-:W-:Y:S01]  /*7710*/  F2FP.F16.F32.PACK_AB R144, R122, R101 ;  /* 0x000000657a90723e */ /* 0x000fe200000000ff */
[----:B------:R-:W-:Y:S01]  /*7720*/  FADD.FTZ R98, R182, R15 ;  /* 0x0000000fb6627221 */ /* 0x000fe20000010000 */
[----:B------:R-:W-:Y:S01]  /*7730*/  F2FP.F16.F32.PACK_AB R146, R124, R103 ;  /* 0x000000677c92723e */ /* 0x000fe200000000ff */
[----:B------:R-:W1:Y:S01]  /*7740*/  MUFU.EX2 R112, R112 ;  /* 0x0000007000707308 */ /* 0x000e620000000800 */
[C---:B--2---:R-:W-:Y:S01]  /*7750*/  FADD.FTZ R12, R110.reuse, R5 ;  /* 0x000000056e0c7221 */ /* 0x044fe20000010000 */
[----:B------:R-:W-:Y:S01]  /*7760*/  FADD.FTZ R15, R95, R98 ;  /* 0x000000625f0f7221 */ /* 0x000fe20000010000 */
[----:B------:R-:W-:-:S03]  /*7770*/  F2FP.F16.F32.PACK_AB R157, R110, R157 ;  /* 0x0000009d6e9d723e */ /* 0x000fc600000000ff */
[----:B------:R-:W-:Y:S02]  /*7780*/  FADD.FTZ R98, R180, R15 ;  /* 0x0000000fb4627221 */ /* 0x000fe40000010000 */
[----:B------:R-:W2:Y:S01]  /*7790*/  MUFU.EX2 R153, R153 ;  /* 0x0000009900997308 */ /* 0x000ea20000000800 */
[----:B---3--:R-:W-:Y:S01]  /*77a0*/  FADD.FTZ R5, R159, R12 ;  /* 0x0000000c9f057221 */ /* 0x008fe20000010000 */
[----:B------:R-:W-:Y:S01]  /*77b0*/  FADD.FTZ R15, R97, R98 ;  /* 0x00000062610f7221 */ /* 0x000fe20000010000 */
[----:B------:R-:W-:-:S03]  /*77c0*/  IMAD.U32 R98, RZ, RZ, UR6 ;  /* 0x00000006ff627e24 */ /* 0x000fc6000f8e00ff */
[----:B------:R-:W-:Y:S01]  /*77d0*/  FADD.FTZ R15, R104, R15 ;  /* 0x0000000f680f7221 */ /* 0x000fe20000010000 */
[----:B------:R-:W-:Y:S01]  /*77e0*/  @!P6 VIADD R98, R98, 0x2a860 ;  /* 0x0002a8606262e836 */ /* 0x000fe20000000000 */
[----:B------:R-:W3:Y:S01]  /*77f0*/  MUFU.EX2 R116, R116 ;  /* 0x0000007400747308 */ /* 0x000ee20000000800 */
[C---:B-1----:R-:W-:Y:S01]  /*7800*/  FADD.FTZ R12, R112.reuse, R5 ;  /* 0x00000005700c7221 */ /* 0x042fe20000010000 */
[----:B------:R-:W-:Y:S02]  /*7810*/  F2FP.F16.F32.PACK_AB R159, R112, R159 ;  /* 0x0000009f709f723e */ /* 0x000fe400000000ff */
[----:B------:R-:W-:-:S04]  /*7820*/  @!P6 PRMT R98, RZ, 0x654, R98 ;  /* 0x00000654ff62e816 */ /* 0x000fc80000000062 */
[----:B------:R-:W1:Y:S01]  /*7830*/  MUFU.EX2 R155, R155 ;  /* 0x0000009b009b7308 */ /* 0x000e620000000800 */
[----:B--2---:R-:W-:Y:S01]  /*7840*/  FADD.FTZ R5, R153, R12 ;  /* 0x0000000c99057221 */ /* 0x004fe20000010000 */
[----:B------:R2:W-:Y:S06]  /*7850*/  @!P6 SYNCS.ARRIVE.TRANS64.RED.A1T0 RZ, [R98+URZ], RZ ;  /* 0x000000ff62ffe9a7 */ /* 0x0005ec000810043f */
[----:B------:R-:W4:Y:S01]  /*7860*/  MUFU.EX2 R92, R92 ;  /* 0x0000005c005c7308 */ /* 0x000f220000000800 */
[C---:B---3--:R-:W-:Y:S01]  /*7870*/  FADD.FTZ R12, R116.reuse, R5 ;  /* 0x00000005740c7221 */ /* 0x048fe20000010000 */
[----:B------:R-:W-:-:S06]  /*7880*/  F2FP.F16.F32.PACK_AB R153, R116, R153 ;  /* 0x000000997499723e */ /* 0x000fcc00000000ff */
[----:B------:R-:W3:Y:S01]  /*7890*/  MUFU.EX2 R149, R149 ;  /* 0x0000009500957308 */ /* 0x000ee20000000800 */
[----:B-1----:R-:W-:-:S07]  /*78a0*/  FADD.FTZ R5, R155, R12 ;  /* 0x0000000c9b057221 */ /* 0x002fce0000010000 */
[----:B------:R-:W1:Y:S01]  /*78b0*/  MUFU.EX2 R94, R94 ;  /* 0x0000005e005e7308 */ /* 0x000e620000000800 */
[C---:B----4-:R-:W-:Y:S01]  /*78c0*/  FADD.FTZ R12, R92.reuse, R5 ;  /* 0x000000055c0c7221 */ /* 0x050fe20000010000 */
[----:B------:R-:W-:-:S06]  /*78d0*/  F2FP.F16.F32.PACK_AB R155, R92, R155 ;  /* 0x0000009b5c9b723e */ /* 0x000fcc00000000ff */
[----:B------:R-:W4:Y:S01]  /*78e0*/  MUFU.EX2 R151, R151 ;  /* 0x0000009700977308 */ /* 0x000f220000000800 */
[----:B---3--:R-:W-:-:S07]  /*78f0*/  FADD.FTZ R5, R149, R12 ;  /* 0x0000000c95057221 */ /* 0x008fce0000010000 */
[----:B------:R3:W-:Y:S01]  /*7900*/  MUFU.EX2 R117, R88 ;  /* 0x0000005800757308 */ /* 0x0007e20000000800 */
[----:B-1----:R-:W-:Y:S01]  /*7910*/  FADD.FTZ R12, R94, R5 ;  /* 0x000000055e0c7221 */ /* 0x002fe20000010000 */
[----:B------:R-:W-:Y:S01]  /*7920*/  FFMA.FTZ R5, R158, R21, -R113 ;  /* 0x000000159e057223 */ /* 0x000fe20000010871 */
[----:B------:R-:W-:Y:S02]  /*7930*/  F2FP.F16.F32.PACK_AB R158, R186, R91 ;  /* 0x0000005bba9e723e */ /* 0x000fe400000000ff */
[----:B------:R-:W-:-:S03]  /*7940*/  F2FP.F16.F32.PACK_AB R149, R94, R149 ;  /* 0x000000955e95723e */ /* 0x000fc600000000ff */
[----:B------:R-:W1:Y:S01]  /*7950*/  MUFU.EX2 R96, R96 ;  /* 0x0000006000607308 */ /* 0x000e620000000800 */
[----:B---3--:R-:W-:Y:S01]  /*7960*/  FADD.FTZ R88, R150, R15 ;  /* 0x0000000f96587221 */ /* 0x008fe20000010000 */
[----:B------:R-:W-:-:S03]  /*7970*/  F2FP.F16.F32.PACK_AB R150, R99, R150 ;  /* 0x000000966396723e */ /* 0x000fc600000000ff */
[----:B------:R-:W-:-:S03]  /*7980*/  FADD.FTZ R88, R99, R88 ;  /* 0x0000005863587221 */ /* 0x000fc60000010000 */
[----:B------:R-:W3:Y:S01]  /*7990*/  MUFU.EX2 R145, R145 ;  /* 0x0000009100917308 */ /* 0x000ee20000000800 */
[----:B------:R-:W-:-:S04]  /*79a0*/  FADD.FTZ R15, R101, R88 ;  /* 0x00000058650f7221 */ /* 0x000fc80000010000 */
[----:B------:R-:W-:Y:S01]  /*79b0*/  FADD.FTZ R88, R122, R15 ;  /* 0x0000000f7a587221 */ /* 0x000fe20000010000 */
[----:B----4-:R-:W-:Y:S02]  /*79c0*/  FADD.FTZ R15, R151, R12 ;  /* 0x0000000c970f7221 */ /* 0x010fe40000010000 */
[----:B------:R-:W4:Y:S01]  /*79d0*/  MUFU.EX2 R118, R118 ;  /* 0x0000007600767308 */ /* 0x000f220000000800 */
[----:B------:R-:W-:Y:S01]  /*79e0*/  FADD.FTZ R115, R103, R88 ;  /* 0x0000005867737221 */ /* 0x000fe20000010000 */
[C---:B-1----:R-:W-:Y:S01]  /*79f0*/  FADD.FTZ R12, R96.reuse, R15 ;  /* 0x0000000f600c7221 */ /* 0x042fe20000010000 */
[----:B------:R-:W-:Y:S02]  /*7a00*/  F2FP.F16.F32.PACK_AB R151, R96, R151 ;  /* 0x000000976097723e */ /* 0x000fe400000000ff */
[----:B------:R-:W-:-:S03]  /*7a10*/  FADD.FTZ R88, R124, R115 ;  /* 0x000000737c587221 */ /* 0x000fc60000010000 */
[----:B------:R-:W1:Y:S01]  /*7a20*/  MUFU.EX2 R147, R102 ;  /* 0x0000006600937308 */ /* 0x000e620000000800 */
[----:B---3--:R-:W-:Y:S01]  /*7a30*/  FADD.FTZ R12, R145, R12 ;  /* 0x0000000c910c7221 */ /* 0x008fe20000010000 */
[----:B------:R-:W-:Y:S01]  /*7a40*/  FADD.FTZ R15, R105, R88 ;  /* 0x00000058690f7221 */ /* 0x000fe20000010000 */
[C---:B------:R-:W-:Y:S02]  /*7a50*/  F2FP.F16.F32.PACK_AB R145, R117.reuse, R145 ;  /* 0x000000917591723e */ /* 0x040fe400000000ff */
[----:B------:R-:W-:-:S03]  /*7a60*/  FADD.FTZ R12, R117, R12 ;  /* 0x0000000c750c7221 */ /* 0x000fc60000010000 */
[----:B------:R-:W3:Y:S01]  /*7a70*/  MUFU.EX2 R107, R107 ;  /* 0x0000006b006b7308 */ /* 0x000ee20000000800 */
[C---:B----4-:R-:W-:Y:S01]  /*7a80*/  FADD.FTZ R88, R118.reuse, R15 ;  /* 0x0000000f76587221 */ /* 0x050fe20000010000 */
[----:B------:R-:W-:-:S06]  /*7a90*/  F2FP.F16.F32.PACK_AB R140, R118, R105 ;  /* 0x00000069768c723e */ /* 0x000fcc00000000ff */
[----:B------:R4:W5:Y:S01]  /*7aa0*/  MUFU.EX2 R119, R152 ;  /* 0x0000009800777308 */ /* 0x0009620000000800 */
[----:B-1----:R-:W-:-:S07]  /*7ab0*/  FADD.FTZ R12, R147, R12 ;  /* 0x0000000c930c7221 */ /* 0x002fce0000010000 */
[----:B------:R-:W1:Y:S01]  /*7ac0*/  MUFU.EX2 R114, R114 ;  /* 0x0000007200727308 */ /* 0x000e620000000800 */
[----:B---3--:R-:W-:Y:S01]  /*7ad0*/  FADD.FTZ R15, R107, R88 ;  /* 0x000000586b0f7221 */ /* 0x008fe20000010000 */
[----:B----4-:R-:W-:-:S06]  /*7ae0*/  F2FP.F16.F32.PACK_AB R152, R182, R93 ;  /* 0x0000005db698723e */ /* 0x010fcc00000000ff */
[----:B------:R3:W4:Y:S01]  /*7af0*/  MUFU.EX2 R141, R154 ;  /* 0x0000009a008d7308 */ /* 0x0007220000000800 */
[C---:B-----5:R-:W-:Y:S01]  /*7b00*/  FADD.FTZ R12, R119.reuse, R12 ;  /* 0x0000000c770c7221 */ /* 0x060fe20000010000 */
[----:B------:R-:W-:-:S06]  /*7b10*/  F2FP.F16.F32.PACK_AB R147, R119, R147 ;  /* 0x000000937793723e */ /* 0x000fcc00000000ff */
[----:B------:R-:W5:Y:S01]  /*7b20*/  MUFU.EX2 R109, R109 ;  /* 0x0000006d006d7308 */ /* 0x000f620000000800 */
[----:B-1----:R-:W-:Y:S01]  /*7b30*/  FADD.FTZ R88, R114, R15 ;  /* 0x0000000f72587221 */ /* 0x002fe20000010000 */
[----:B---3--:R-:W-:Y:S02]  /*7b40*/  F2FP.F16.F32.PACK_AB R154, R180, R95 ;  /* 0x0000005fb49a723e */ /* 0x008fe400000000ff */
[----:B------:R-:W-:-:S04]  /*7b50*/  F2FP.F16.F32.PACK_AB R142, R114, R107 ;  /* 0x0000006b728e723e */ /* 0x000fc800000000ff */
[----:B--2---:R1:W2:Y:S01]  /*7b60*/  MUFU.EX2 R98, R156 ;  /* 0x0000009c00627308 */ /* 0x0042a20000000800 */
[----:B----4-:R-:W-:-:S07]  /*7b70*/  FADD.FTZ R12, R141, R12 ;  /* 0x0000000c8d0c7221 */ /* 0x010fce0000010000 */
[----:B------:R-:W3:Y:S01]  /*7b80*/  MUFU.EX2 R108, R108 ;  /* 0x0000006c006c7308 */ /* 0x000ee20000000800 */
[----:B-----5:R-:W-:Y:S01]  /*7b90*/  FADD.FTZ R15, R109, R88 ;  /* 0x000000586d0f7221 */ /* 0x020fe20000010000 */
[----:B-1----:R-:W-:-:S06]  /*7ba0*/  F2FP.F16.F32.PACK_AB R156, R190, R89 ;  /* 0x00000059be9c723e */ /* 0x002fcc00000000ff */
[----:B------:R-:W1:Y:S01]  /*7bb0*/  MUFU.EX2 R143, R174 ;  /* 0x000000ae008f7308 */ /* 0x000e620000000800 */
[C---:B--2---:R-:W-:Y:S01]  /*7bc0*/  FADD.FTZ R12, R98.reuse, R12 ;  /* 0x0000000c620c7221 */ /* 0x044fe20000010000 */
[----:B------:R-:W-:-:S06]  /*7bd0*/  F2FP.F16.F32.PACK_AB R141, R98, R141 ;  /* 0x0000008d628d723e */ /* 0x000fcc00000000ff */
[----:B------:R-:W2:Y:S01]  /*7be0*/  MUFU.EX2 R176, R176 ;  /* 0x000000b000b07308 */ /* 0x000ea20000000800 */
[C---:B---3--:R-:W-:Y:S01]  /*7bf0*/  FADD.FTZ R88, R108.reuse, R15 ;  /* 0x0000000f6c587221 */ /* 0x048fe20000010000 */
[----:B------:R-:W-:-:S03]  /*7c00*/  F2FP.F16.F32.PACK_AB R136, R108, R109 ;  /* 0x0000006d6c88723e */ /* 0x000fc600000000ff */
[----:B------:R-:W-:-:S03]  /*7c10*/  FADD.FTZ R89, R111, R88 ;  /* 0x000000586f597221 */ /* 0x000fc60000010000 */
        /* <DEDUP_REMOVED lines=13> */
[----:B------:R-:W-:Y:S01]  /*7cf0*/  F2FP.F16.F32.PACK_AB R138, R14, R111 ;  /* 0x0000006f0e8a723e */ /* 0x000fe200000000ff */
[----:B------:R-:W-:Y:S02]  /*7d00*/  IMAD.MOV.U32 R14, RZ, RZ, R90 ;  /* 0x000000ffff0e7224 */ /* 0x000fe400078e005a */
[C---:B-1----:R-:W-:Y:S01]  /*7d10*/  FADD.FTZ R5, R106.reuse, R15 ;  /* 0x0000000f6a057221 */ /* 0x042fe20000010000 */
[----:B------:R-:W-:Y:S01]  /*7d20*/  F2FP.F16.F32.PACK_AB R139, R106, R102 ;  /* 0x000000666a8b723e */ /* 0x000fe200000000ff */
[----:B------:R-:W-:Y:S01]  /*7d30*/  IMAD.MOV.U32 R15, RZ, RZ, R100 ;  /* 0x000000ffff0f7224 */ /* 0x000fe200078e0064 */
[----:B------:R-:W-:Y:S06]  /*7d40*/  @P1 BRA `(.L_x_911) ;  /* 0xffffffcc004c1947 */ /* 0x000fec000383ffff */
[----:B------:R-:W-:Y:S01]  /*7d50*/  IMAD.MOV.U32 R15, RZ, RZ, R100 ;  /* 0x000000ffff0f7224 */ /* 0x000fe200078e0064 */
[----:B------:R-:W-:Y:S01]  /*7d60*/  UMOV UR36, UR5 ;  /* 0x0000000500247c82 */ /* 0x000fe20008000000 */
[----:B------:R-:W-:Y:S01]  /*7d70*/  IMAD.MOV.U32 R14, RZ, RZ, R90 ;  /* 0x000000ffff0e7224 */ /* 0x000fe200078e005a */
[----:B------:R-:W-:-:S06]  /*7d80*/  UMOV UR39, UR40 ;  /* 0x0000002800277c82 */ /* 0x000fcc0008000000 */
.L_x_894:
[----:B------:R-:W1:Y:S01]  /*7d90*/  LDC R172, c[0x0][0x9e4] ;  /* 0x00027900ffac7b82 */ /* 0x000e620000000800 */
[----:B------:R-:W-:Y:S02]  /*7da0*/  ULDC UR4, c[0x0][0x9dc] ;  /* 0x0002770000047ab9 */ /* 0x000fe40000000800 */
[----:B------:R-:W-:Y:S01]  /*7db0*/  VIADD R88, R173, -UR4 ;  /* 0x80000004ad587c36 */ /* 0x000fe20008000000 */
[----:B-1----:R-:W-:-:S13]  /*7dc0*/  ISETP.GE.AND P1, PT, R172, 0x1, PT ;  /* 0x00000001ac00780c */ /* 0x002fda0003f26270 */
[----:B------:R-:W-:Y:S05]  /*7dd0*/  @!P1 BRA `(.L_x_912) ;  /* 0x00000000003c9947 */ /* 0x000fea0003800000 */
        /* <DEDUP_REMOVED lines=9> */
.L_x_913:
[----:B------:R-:W-:-:S13]  /*7e70*/  ISETP.NE.AND P1, PT, R172, 0x1, PT ;  /* 0x00000001ac00780c */ /* 0x000fda0003f25270 */
[----:B------:R-:W1:Y:S02]  /*7e80*/  @P1 LDC.64 R90, c[0x0][0x9e8] ;  /* 0x00027a00ff5a1b82 */ /* 0x000e640000000a00 */
[----:B-1----:R-:W-:-:S05]  /*7e90*/  @P1 IMAD.HI.U32 R90, R173, R90, RZ ;  /* 0x0000005aad5a1227 */ /* 0x002fca00078e00ff */
[----:B------:R-:W-:-:S07]  /*7ea0*/  @P1 SHF.R.U32.HI R173, RZ, R91, R90 ;  /* 0x0000005bffad1219 */ /* 0x000fce000001165a */
.L_x_914:
[----:B------:R-:W-:-:S05]  /*7eb0*/  IMAD R173, R173, R172, RZ ;  /* 0x000000acadad7224 */ /* 0x000fca00078e02ff */
[----:B------:R-:W-:-:S07]  /*7ec0*/  VIMNMX R88, R88, R173, !PT ;  /* 0x000000ad58587248 */ /* 0x000fce0007fe0100 */
.L_x_912:
[----:B------:R-:W-:-:S04]  /*7ed0*/  VIADD R88, R88, 0x5f ;  /* 0x0000005f58587836 */ /* 0x000fc80000000000 */
[----:B------:R-:W-:-:S05]  /*7ee0*/  IMAD.HI R88, R88, 0x2aaaaaab, RZ ;  /* 0x2aaaaaab58587827 */ /* 0x000fca00078e02ff */
[----:B------:R-:W-:-:S04]  /*7ef0*/  SHF.R.U32.HI R89, RZ, 0x1f, R88 ;  /* 0x0000001fff597819 */ /* 0x000fc80000011658 */
[----:B------:R-:W-:-:S04]  /*7f00*/  LEA.HI.SX32 R88, R88, R89, 0x1c ;  /* 0x0000005958587211 */ /* 0x000fc800078fe2ff */
[----:B------:R-:W-:-:S04]  /*7f10*/  VIMNMX R173, R19, R88, !PT ;  /* 0x0000005813ad7248 */ /* 0x000fc80007fe0100 */
[----:B------:R-:W-:-:S13]  /*7f20*/  ISETP.GE.AND P1, PT, R20, R173, PT ;  /* 0x000000ad1400720c */ /* 0x000fda0003f26270 */
[----:B------:R-:W-:Y:S05]  /*7f30*/  @!P1 BRA `(.L_x_915) ;  /* 0x0000002000909947 */ /* 0x000fea0003800000 */
[----:B------:R-:W-:Y:S01]  /*7f40*/  IMAD.MOV.U32 R174, RZ, RZ, R15 ;  /* 0x000000ffffae7224 */ /* 0x000fe200078e000f */
[----:B------:R-:W-:Y:S01]  /*7f50*/  UMOV UR7, UR39 ;  /* 0x0000002700077c82 */ /* 0x000fe20008000000 */
[----:B------:R-:W-:Y:S01]  /*7f60*/  IMAD.MOV.U32 R175, RZ, RZ, R14 ;  /* 0x000000ffffaf7224 */ /* 0x000fe200078e000e */
[----:B------:R-:W-:Y:S01]  /*7f70*/  UMOV UR4, UR36 ;  /* 0x0000002400047c82 */ /* 0x000fe20008000000 */
[----:B------:R-:W-:-:S05]  /*7f80*/  ULDC UR5, c[0x0][0x9d8] ;  /* 0x0002760000057ab9 */ /* 0x000fca0000000800 */
.L_x_924:
[----:B------:R-:W-:-:S04]  /*7f90*/  UIADD3 UR36, UR4, 0x1, URZ ;  /* 0x0000000104247890 */ /* 0x000fc8000fffe03f */
[----:B------:R-:W-:-:S04]  /*7fa0*/  UISETP.NE.AND UP0, UPT, UR36, 0x2, UPT ;  /* 0x000000022400788c */ /* 0x000fc8000bf05270 */
[----:B------:R-:W-:Y:S02]  /*7fb0*/  USEL UR39, URZ, 0x1, UP0 ;  /* 0x000000013f277887 */ /* 0x000fe40008000000 */
[----:B------:R-:W-:Y:S02]  /*7fc0*/  USEL UR36, UR36, URZ, UP0 ;  /* 0x0000003f24247287 */ /* 0x000fe40008000000 */
[----:B------:R-:W-:Y:S01]  /*7fd0*/  ULOP3.LUT UR39, UR7, UR39, URZ, 0x3c, !UPT ;  /* 0x0000002707277292 */ /* 0x000fe2000f8e3c3f */
[----:B------:R-:W-:Y:S11]  /*7fe0*/  @!P0 BRA `(.L_x_916) ;  /* 0x0000000000048947 */ /* 0x000ff60003800000 */
[----:B------:R-:W-:Y:S01]  /*7ff0*/  BPT.TRAP 0x1 ;  /* 0x000000040000795c */ /* 0x000fe20000300000 */
.L_x_916:
[----:B------:R-:W-:Y:S01]  /*8000*/  ULEA UR6, UR36, UR37, 0x3 ;  /* 0x0000002524067291 */ /* 0x000fe2000f8e183f */
[----:B------:R-:W-:-:S05]  /*8010*/  IMAD.U32 R14, RZ, RZ, UR39 ;  /* 0x00000027ff0e7e24 */ /* 0x000fca000f8e00ff */
[----:B------:R-:W-:-:S04]  /*8020*/  SHF.L.U32 R14, R14, 0x1f, RZ ;  /* 0x0000001f0e0e7819 */ /* 0x000fc800000006ff */
[----:B------:R1:W2:Y:S01]  /*8030*/  SYNCS.PHASECHK.TRANS64.TRYWAIT P1, [UR6+0x2a830], R14 ;  /* 0x02a8300eff0075a7 */ /* 0x0002a20008020146 */
[----:B------:R-:W-:Y:S05]  /*8040*/  @!P0 BRA `(.L_x_917) ;  /* 0x0000000000048947 */ /* 0x000fea0003800000 */
[----:B------:R-:W-:Y:S01]  /*8050*/  BPT.TRAP 0x1 ;  /* 0x000000040000795c */ /* 0x000fe20000300000 */
.L_x_917:
[----:B--2---:R-:W-:Y:S05]  /*8060*/  @P1 BRA `(.L_x_918) ;  /* 0x0000000000081947 */ /* 0x004fea0003800000 */
[----:B------:R-:W2:Y:S02]  /*8070*/  SYNCS.PHASECHK.TRANS64.TRYWAIT P1, [UR6+0x2a830], R14 ;  /* 0x02a8300eff0075a7 */ /* 0x000ea40008020146 */
[----:B--2---:R-:W-:Y:S05]  /*8080*/  @!P1 BRA `(.L_x_919) ;  /* 0x000000a800649947 */ /* 0x004fea0003800000 */
.L_x_918:
        /* <DEDUP_REMOVED lines=135> */
.L_x_920:
[----:B------:R-:W-:Y:S01]  /*8900*/  ULEA UR10, UR4, UR37, 0x3 ;  /* 0x00000025040a7291 */ /* 0x000fe2000f8e183f */
[----:B------:R-:W-:-:S05]  /*8910*/  IMAD.U32 R0, RZ, RZ, UR7 ;  /* 0x00000007ff007e24 */ /* 0x000fca000f8e00ff */
[----:B------:R-:W-:-:S04]  /*8920*/  SHF.L.U32 R0, R0, 0x1f, RZ ;  /* 0x0000001f00007819 */ /* 0x000fc800000006ff */
[----:B------:R3:W4:Y:S01]  /*8930*/  SYNCS.PHASECHK.TRANS64.TRYWAIT P1, [UR10+0x2a850], R0 ;  /* 0x02a85000ff0075a7 */ /* 0x000722000802014a */
[----:B------:R-:W-:Y:S05]  /*8940*/  @!P0 BRA `(.L_x_921) ;  /* 0x0000000000048947 */ /* 0x000fea0003800000 */
[----:B------:R-:W-:Y:S01]  /*8950*/  BPT.TRAP 0x1 ;  /* 0x000000040000795c */ /* 0x000fe20000300000 */
.L_x_921:
[----:B----4-:R-:W-:Y:S05]  /*8960*/  @P1 BRA `(.L_x_922) ;  /* 0x0000000000081947 */ /* 0x010fea0003800000 */
[----:B------:R-:W4:Y:S02]  /*8970*/  SYNCS.PHASECHK.TRANS64.TRYWAIT P1, [UR10+0x2a850], R0 ;  /* 0x02a85000ff0075a7 */ /* 0x000f24000802014a */
[----:B----4-:R-:W-:Y:S05]  /*8980*/  @!P1 BRA `(.L_x_923) ;  /* 0x000000a0003c9947 */ /* 0x010fea0003800000 */
.L_x_922:
[----:B------:R-:W-:Y:S01]  /*8990*/  UIADD3 UR6, UR37, 0x400, URZ ;  /* 0x0000040025067890 */ /* 0x000fe2000fffe03f */
[----:B------:R-:W-:Y:S01]  /*89a0*/  WARPGROUP.ARRIVE ;  /* 0x00000000000079c5 */ /* 0x000fe20000000000 */
[----:B------:R-:W-:Y:S01]  /*89b0*/  UMOV UR7, 0x40000040 ;  /* 0x4000004000077882 */ /* 0x000fe20000000000 */
[----:B------:R-:W-:Y:S01]  /*89c0*/  FMUL.FTZ R2, R88, UR5 ;  /* 0x0000000558027c20 */ /* 0x000fe20008410000 */
        /* <DEDUP_REMOVED lines=12> */
[----:B------:R-:W-:Y:S01]  /*8a90*/  UIMAD UR4, UR4, 0x600, UR6 ;  /* 0x00000600040478a4 */ /* 0x000fe2000f8e0206 */
[----:B------:R-:W4:Y:S01]  /*8aa0*/  MUFU.TANH R176, R176 ;  /* 0x000000b000b07308 */ /* 0x000f220000002400 */
        /* <DEDUP_REMOVED lines=9> */
[----:B------:R-:W5:Y:S01]  /*8b40*/  MUFU.TANH R178, R178 ;  /* 0x000000b200b27308 */ /* 0x000f620000002400 */
[----:B------:R-:W-:Y:S01]  /*8b50*/  UMOV UR7, 0x40000040 ;  /* 0x4000004000077882 */ /* 0x000fe20000000000 */
[----:B--2---:R-:W-:Y:S01]  /*8b60*/  FMNMX.FTZ R15, R2, R175, !PT ;  /* 0x000000af020f7209 */ /* 0x004fe20007810000 */
[----:B------:R-:W-:Y:S01]  /*8b70*/  FMUL.FTZ R120, R120, UR5 ;  /* 0x0000000578787c20 */ /* 0x000fe20008410000 */
[----:B------:R-:W-:Y:S01]  /*8b80*/  FMUL.FTZ R124, R124, UR5 ;  /* 0x000000057c7c7c20 */ /* 0x000fe20008410000 */
[----:B------:R-:W-:Y:S01]  /*8b90*/  FMUL.FTZ R128, R128, UR5 ;  /* 0x0000000580807c20 */ /* 0x000fe20008410000 */
[----:B------:R-:W-:Y:S01]  /*8ba0*/  FMUL.FTZ R196, R129, UR5 ;  /* 0x0000000581c47c20 */ /* 0x000fe20008410000 */
[----:B----4-:R-:W-:Y:S01]  /*8bb0*/  FMNMX.FTZ R15, R176, R15, !PT ;  /* 0x0000000fb00f7209 */ /* 0x010fe20007810000 */
        /* <DEDUP_REMOVED lines=9> */
[----:B-----5:R-:W-:Y:S01]  /*8c50*/  FMNMX.FTZ R15, R178, R15, !PT ;  /* 0x0000000fb20f7209 */ /* 0x020fe20007810000 */
[----:B------:R-:W-:Y:S01]  /*8c60*/  FMUL.FTZ R98, R99, UR5 ;  /* 0x0000000563627c20 */ /* 0x000fe20008410000 */
[----:B------:R-:W-:Y:S01]  /*8c70*/  FMUL.FTZ R104, R106, UR5 ;  /* 0x000000056a687c20 */ /* 0x000fe20008410000 */
[----:B------:R-:W-:Y:S01]  /*8c80*/  FMUL.FTZ R106, R107, UR5 ;  /* 0x000000056b6a7c20 */ /* 0x000fe20008410000 */
[----:B------:R-:W-:Y:S01]  /*8c90*/  FMUL.FTZ R200, R111, UR5 ;  /* 0x000000056fc87c20 */ /* 0x000fe20008410000 */
[----:B------:R-:W-:Y:S01]  /*8ca0*/  FMUL.FTZ R114, R114, UR5 ;  /* 0x0000000572727c20 */ /* 0x000fe20008410000 */
[----:B------:R-:W-:Y:S01]  /*8cb0*/  FMUL.FTZ R202, R115, UR5 ;  /* 0x0000000573ca7c20 */ /* 0x000fe20008410000 */
[----:B------:R-:W-:Y:S01]  /*8cc0*/  MUFU.TANH R184, R184 ;  /* 0x000000b800b87308 */ /* 0x000fe20000002400 */
[----:B--2---:R-:W-:Y:S01]  /*8cd0*/  FMNMX.FTZ R15, R180, R15, !PT ;  /* 0x0000000fb40f7209 */ /* 0x004fe20007810000 */
[----:B------:R-:W-:Y:S01]  /*8ce0*/  FMUL.FTZ R118, R118, UR5 ;  /* 0x0000000576767c20 */ /* 0x000fe20008410000 */
[----:B------:R-:W-:Y:S01]  /*8cf0*/  FMUL.FTZ R204, R119, UR5 ;  /* 0x0000000577cc7c20 */ /* 0x000fe20008410000 */
[----:B------:R-:W-:Y:S01]  /*8d00*/  FMUL.FTZ R122, R122, UR5 ;  /* 0x000000057a7a7c20 */ /* 0x000fe20008410000 */
[----:B------:R-:W-:Y:S01]  /*8d10*/  FMUL.FTZ R126, R126, UR5 ;  /* 0x000000057e7e7c20 */ /* 0x000fe20008410000 */
[----:B------:R-:W-:Y:S01]  /*8d20*/  FMUL.FTZ R130, R130, UR5 ;  /* 0x0000000582827c20 */ /* 0x000fe20008410000 */
[----:B------:R-:W-:Y:S01]  /*8d30*/  FMUL.FTZ R206, R131, UR5 ;  /* 0x0000000583ce7c20 */ /* 0x000fe20008410000 */
[----:B------:R-:W-:Y:S01]  /*8d40*/  MUFU.TANH R186, R186 ;  /* 0x000000ba00ba7308 */ /* 0x000fe20000002400 */
[----:B----4-:R-:W-:Y:S01]  /*8d50*/  FMNMX.FTZ R15, R182, R15, !PT ;  /* 0x0000000fb60f7209 */ /* 0x010fe20007810000 */
[----:B------:R-:W-:Y:S01]  /*8d60*/  FMUL.FTZ R134, R134, UR5 ;  /* 0x0000000586867c20 */ /* 0x000fe20008410000 */
[----:B------:R-:W2:Y:S01]  /*8d70*/  LDC R21, c[0x0][0x988] ;  /* 0x00026200ff157b82 */ /* 0x000ea20000000800 */
[----:B------:R-:W-:Y:S01]  /*8d80*/  FMUL.FTZ R208, R135, UR5 ;  /* 0x0000000587d07c20 */ /* 0x000fe20008410000 */
[----:B------:R-:W4:Y:S01]  /*8d90*/  S2R R177, SR_TID.X ;  /* 0x0000000000b17919 */ /* 0x000f220000002100 */
[----:B------:R-:W-:-:S02]  /*8da0*/  IMAD.U32 R115, RZ, RZ, UR10 ;  /* 0x0000000aff737e24 */ /* 0x000fc4000f8e00ff */
[----:B------:R-:W-:Y:S08]  /*8db0*/  MUFU.TANH R188, R188 ;  /* 0x000000bc00bc7308 */ /* 0x000ff00000002400 */
[----:B------:R-:W-:Y:S08]  /*8dc0*/  MUFU.TANH R190, R190 ;  /* 0x000000be00be7308 */ /* 0x000ff00000002400 */
[----:B------:R-:W-:Y:S08]  /*8dd0*/  MUFU.TANH R192, R192 ;  /* 0x000000c000c07308 */ /* 0x000ff00000002400 */
[----:B------:R-:W-:Y:S01]  /*8de0*/  MUFU.TANH R110, R110 ;  /* 0x0000006e006e7308 */ /* 0x000fe20000002400 */
[----:B----4-:R-:W-:-:S07]  /*8df0*/  LOP3.LUT P1, RZ, R177, 0x7f, RZ, 0xc0, !PT ;  /* 0x0000007fb1ff7812 */ /* 0x010fce000782c0ff */
        /* <DEDUP_REMOVED lines=14> */
[----:B------:R-:W-:Y:S01]  /*8ee0*/  FMUL.FTZ R100, R102, UR5 ;  /* 0x0000000566647c20 */ /* 0x000fe20008410000 */
[----:B------:R-:W-:Y:S01]  /*8ef0*/  FMUL.FTZ R102, R103, UR5 ;  /* 0x0000000567667c20 */ /* 0x000fe20008410000 */
[----:B------:R-:W-:Y:S01]  /*8f00*/  HGMMA.64x128x16.F32 R24, R152, gdesc[UR4].tnspB, R24, gsb0 ;  /* 0x41e0000498187df0 */ /* 0x000fe20008000818 */
[----:B------:R-:W-:Y:S01]  /*8f10*/  UIADD3 UR6, UR4, 0x100, URZ ;  /* 0x0000010004067890 */ /* 0x000fe2000fffe03f */
[----:B------:R-:W-:-:S03]  /*8f20*/  UMOV UR7, 0x40000040 ;  /* 0x4000004000077882 */ /* 0x000fc60000000000 */
[----:B------:R-:W4:Y:S08]  /*8f30*/  MUFU.TANH R156, R156 ;  /* 0x0000009c009c7308 */ /* 0x000f300000002400 */
[----:B------:R-:W5:Y:S08]  /*8f40*/  MUFU.TANH R158, R158 ;  /* 0x0000009e009e7308 */ /* 0x000f700000002400 */
[----:B------:R-:W-:Y:S01]  /*8f50*/  MUFU.TANH R90, R90 ;  /* 0x0000005a005a7308 */ /* 0x000fe20000002400 */
[----:B----4-:R-:W-:-:S07]  /*8f60*/  FMNMX.FTZ R15, R156, R15, !PT ;  /* 0x0000000f9c0f7209 */ /* 0x010fce0007810000 */
[----:B------:R-:W-:Y:S01]  /*8f70*/  MUFU.TANH R92, R92 ;  /* 0x0000005c005c7308 */ /* 0x000fe20000002400 */
[----:B-----5:R-:W-:-:S04]  /*8f80*/  FMNMX.FTZ R15, R158, R15, !PT ;  /* 0x0000000f9e0f7209 */ /* 0x020fc80007810000 */
        /* <DEDUP_REMOVED lines=14> */
[----:B------:R-:W-:-:S07]  /*9070*/  FMNMX.FTZ R15, R120, R15, !PT ;  /* 0x0000000f780f7209 */ /* 0x000fce0007810000 */
        /* <DEDUP_REMOVED lines=17> */
[----:B------:R-:W4:Y:S08]  /*9190*/  MUFU.TANH R152, R152 ;  /* 0x0000009800987308 */ /* 0x000f300000002400 */
[----:B------:R-:W5:Y:S08]  /*91a0*/  MUFU.TANH R154, R154 ;  /* 0x0000009a009a7308 */ /* 0x000f700000002400 */
[----:B------:R-:W-:Y:S01]  /*91b0*/  MUFU.TANH R130, R130 ;  /* 0x0000008200827308 */ /* 0x000fe20000002400 */
[----:B----4-:R-:W-:-:S04]  /*91c0*/  FMNMX.FTZ R15, R152, R15, !PT ;  /* 0x0000000f980f7209 */ /* 0x010fc80007810000 */
[----:B------:R-:W-:-:S03]  /*91d0*/  FMNMX.FTZ R15, R124, R15, !PT ;  /* 0x0000000f7c0f7209 */ /* 0x000fc60007810000 */
[----:B------:R-:W-:Y:S01]  /*91e0*/  MUFU.TANH R206, R206 ;  /* 0x000000ce00ce7308 */ /* 0x000fe20000002400 */
[----:B-----5:R-:W-:-:S04]  /*91f0*/  FMNMX.FTZ R15, R154, R15, !PT ;  /* 0x0000000f9a0f7209 */ /* 0x020fc80007810000 */
[----:B------:R-:W-:-:S03]  /*9200*/  FMNMX.FTZ R15, R128, R15, !PT ;  /* 0x0000000f800f7209 */ /* 0x000fc60007810000 */
[----:B------:R-:W-:Y:S01]  /*9210*/  MUFU.TANH R134, R134 ;  /* 0x0000008600867308 */ /* 0x000fe20000002400 */
[----:B------:R-:W-:-:S04]  /*9220*/  FMNMX.FTZ R15, R196, R15, !PT ;  /* 0x0000000fc40f7209 */ /* 0x000fc80007810000 */
[----:B------:R-:W-:-:S03]  /*9230*/  FMNMX.FTZ R15, R132, R15, !PT ;  /* 0x0000000f840f7209 */ /* 0x000fc60007810000 */
[----:B------:R-:W-:Y:S01]  /*9240*/  MUFU.TANH R208, R208 ;  /* 0x000000d000d07308 */ /* 0x000fe20000002400 */
[----:B------:R-:W-:-:S05]  /*9250*/  FMNMX.FTZ R15, R198, R15, !PT ;  /* 0x0000000fc60f7209 */ /* 0x000fca0007810000 */
[----:B---3--:R-:W3:Y:S02]  /*9260*/  SHFL.BFLY PT, R0, R15, 0x2, 0x1f ;  /* 0x0c401f000f007f89 */ /* 0x008ee400000e0000 */
[----:B---3--:R-:W-:-:S05]  /*9270*/  FMNMX.FTZ R0, R15, R0, !PT ;  /* 0x000000000f007209 */ /* 0x008fca0007810000 */
[----:B------:R-:W1:Y:S02]  /*9280*/  SHFL.BFLY PT, R15, R0, 0x1, 0x1f ;  /* 0x0c201f00000f7f89 */ /* 0x000e6400000e0000 */
[----:B-1----:R-:W-:Y:S02]  /*9290*/  FMNMX.FTZ R14, R0, R15, !PT ;  /* 0x0000000f000e7209 */ /* 0x002fe40007810000 */
[----:B------:R-:W-:-:S03]  /*92a0*/  FMNMX.FTZ R15, R88, R174, !PT ;  /* 0x000000ae580f7209 */ /* 0x000fc60007810000 */
[----:B--2---:R-:W-:Y:S01]  /*92b0*/  FMUL.FTZ R91, R14, R21 ;  /* 0x000000150e5b7220 */ /* 0x004fe20000410000 */
[----:B------:R-:W-:Y:S01]  /*92c0*/  FMNMX.FTZ R15, R90, R15, !PT ;  /* 0x0000000f5a0f7209 */ /* 0x000fe20007810000 */
[----:B------:R-:W-:Y:S01]  /*92d0*/  FADD.FTZ R0, -R14, R175 ;  /* 0x000000af0e007221 */ /* 0x000fe20000010100 */
[----:B------:R-:W-:Y:S02]  /*92e0*/  IMAD.MOV.U32 R175, RZ, RZ, R14 ;  /* 0x000000ffffaf7224 */ /* 0x000fe400078e000e */
        /* <DEDUP_REMOVED lines=27> */
[----:B------:R-:W-:-:S02]  /*94a0*/  WARPGROUP.DEPBAR.LE gsb0, 0x0 ;  /* 0x00008000000079c5 */ /* 0x000fc40000010000 */
[----:B------:R-:W-:Y:S01]  /*94b0*/  WARPGROUP.ARRIVE ;  /* 0x00000000000079c5 */ /* 0x000fe20000000000 */
[----:B------:R-:W-:Y:S01]  /*94c0*/  FMNMX.FTZ R15, R106, R15, !PT ;  /* 0x0000000f6a0f7209 */ /* 0x000fe20007810000 */
[----:B------:R-:W-:Y:S01]  /*94d0*/  FMUL.FTZ R148, R123, UR5 ;  /* 0x000000057b947c20 */ /* 0x000fe20008410000 */
[----:B------:R-:W-:Y:S01]  /*94e0*/  FMUL.FTZ R150, R127, UR5 ;  /* 0x000000057f967c20 */ /* 0x000fe20008410000 */
[--C-:B------:R-:W-:Y:S01]  /*94f0*/  FFMA.FTZ R113, R132, R21, -R91.reuse ;  /* 0x0000001584717223 */ /* 0x100fe2000001085b */
[----:B------:R-:W-:Y:S01]  /*9500*/  FMNMX.FTZ R15, R108, R15, !PT ;  /* 0x0000000f6c0f7209 */ /* 0x000fe20007810000 */
[----:B------:R-:W-:Y:S01]  /*9510*/  HGMMA.64x128x16.F32 R24, R144, gdesc[UR4].tnspB, R24, gsb0 ;  /* 0x41e0000490187df0 */ /* 0x000fe20008000818 */
[----:B------:R-:W-:Y:S01]  /*9520*/  UIADD3 UR6, UR4, 0x200, URZ ;  /* 0x0000020004067890 */ /* 0x000fe2000fffe03f */
[----:B------:R-:W1:Y:S01]  /*9530*/  MUFU.TANH R148, R148 ;  /* 0x0000009400947308 */ /* 0x000e620000002400 */
[----:B------:R-:W-:Y:S01]  /*9540*/  UMOV UR7, 0x40000040 ;  /* 0x4000004000077882 */ /* 0x000fe20000000000 */
[----:B------:R-:W-:Y:S01]  /*9550*/  FMNMX.FTZ R15, R200, R15, !PT ;  /* 0x0000000fc80f7209 */ /* 0x000fe20007810000 */
[----:B------:R-:W-:Y:S01]  /*9560*/  UIADD3 UR4, UR4, 0x280, URZ ;  /* 0x0000028004047890 */ /* 0x000fe2000fffe03f */
[-C--:B------:R-:W-:Y:S01]  /*9570*/  FFMA.FTZ R128, R198, R21.reuse, -R91 ;  /* 0x00000015c6807223 */ /* 0x080fe2000001085b */
[----:B------:R-:W-:Y:S01]  /*9580*/  FMUL.FTZ R0, R0, R21 ;  /* 0x0000001500007220 */ /* 0x000fe20000410000 */
[----:B------:R-:W-:-:S02]  /*9590*/  FMNMX.FTZ R15, R114, R15, !PT ;  /* 0x0000000f720f7209 */ /* 0x000fc40007810000 */
[----:B------:R-:W2:Y:S02]  /*95a0*/  MUFU.TANH R150, R150 ;  /* 0x0000009600967308 */ /* 0x000ea40000002400 */
[----:B------:R-:W-:-:S04]  /*95b0*/  FMNMX.FTZ R15, R202, R15, !PT ;  /* 0x0000000fca0f7209 */ /* 0x000fc80007810000 */
[----:B------:R-:W-:Y:S02]  /*95c0*/  FMNMX.FTZ R15, R118, R15, !PT ;  /* 0x0000000f760f7209 */ /* 0x000fe40007810000 */
[----:B------:R-:W-:Y:S02]  /*95d0*/  MUFU.EX2 R0, R0 ;  /* 0x0000000000007308 */ /* 0x000fe40000000800 */
[----:B------:R-:W-:-:S04]  /*95e0*/  FMNMX.FTZ R15, R204, R15, !PT ;  /* 0x0000000fcc0f7209 */ /* 0x000fc80007810000 */
[----:B------:R-:W-:Y:S02]  /*95f0*/  FMNMX.FTZ R15, R122, R15, !PT ;  /* 0x0000000f7a0f7209 */ /* 0x000fe40007810000 */
[----:B------:R-:W-:Y:S02]  /*9600*/  MUFU.EX2 R89, R89 ;  /* 0x0000005900597308 */ /* 0x000fe40000000800 */
[----:B-1----:R-:W-:-:S04]  /*9610*/  FMNMX.FTZ R15, R148, R15, !PT ;  /* 0x0000000f940f7209 */ /* 0x002fc80007810000 */
[----:B------:R-:W-:Y:S02]  /*9620*/  FMNMX.FTZ R15, R126, R15, !PT ;  /* 0x0000000f7e0f7209 */ /* 0x000fe40007810000 */
[----:B------:R-:W-:Y:S02]  /*9630*/  MUFU.EX2 R176, R176 ;  /* 0x000000b000b07308 */ /* 0x000fe40000000800 */
[----:B--2---:R-:W-:-:S04]  /*9640*/  FMNMX.FTZ R15, R150, R15, !PT ;  /* 0x0000000f960f7209 */ /* 0x004fc80007810000 */
[----:B------:R-:W-:Y:S02]  /*9650*/  FMNMX.FTZ R15, R130, R15, !PT ;  /* 0x0000000f820f7209 */ /* 0x000fe40007810000 */
[----:B------:R-:W-:Y:S02]  /*9660*/  MUFU.EX2 R93, R93 ;  /* 0x0000005d005d7308 */ /* 0x000fe40000000800 */
[----:B------:R-:W-:-:S04]  /*9670*/  FMNMX.FTZ R15, R206, R15, !PT ;  /* 0x0000000fce0f7209 */ /* 0x000fc80007810000 */
[----:B------:R-:W-:Y:S02]  /*9680*/  FMNMX.FTZ R15, R134, R15, !PT ;  /* 0x0000000f860f7209 */ /* 0x000fe40007810000 */
[----:B------:R-:W1:Y:S02]  /*9690*/  MUFU.EX2 R178, R178 ;  /* 0x000000b200b27308 */ /* 0x000e640000000800 */
[----:B------:R-:W-:-:S05]  /*96a0*/  FMNMX.FTZ R15, R208, R15, !PT ;  /* 0x0000000fd00f7209 */ /* 0x000fca0007810000 */
[----:B------:R-:W2:Y:S01]  /*96b0*/  SHFL.BFLY PT, R2, R15, 0x2, 0x1f ;  /* 0x0c401f000f027f89 */ /* 0x000ea200000e0000 */
[----:B------:R-:W-:Y:S08]  /*96c0*/  MUFU.EX2 R95, R95 ;  /* 0x0000005f005f7308 */ /* 0x000ff00000000800 */
[----:B------:R-:W-:Y:S01]  /*96d0*/  MUFU.EX2 R97, R97 ;  /* 0x0000006100617308 */ /* 0x000fe20000000800 */
[----:B-1----:R-:W-:-:S07]  /*96e0*/  F2FP.F16.F32.PACK_AB R158, R178, R93 ;  /* 0x0000005db29e723e */ /* 0x002fce00000000ff */
[----:B------:R-:W-:Y:S01]  /*96f0*/  MUFU.EX2 R99, R99 ;  /* 0x0000006300637308 */ /* 0x000fe20000000800 */
[----:B--2---:R-:W-:-:S07]  /*9700*/  FMNMX.FTZ R2, R15, R2, !PT ;  /* 0x000000020f027209 */ /* 0x004fce0007810000 */
[----:B------:R-:W-:Y:S01]  /*9710*/  MUFU.EX2 R180, R180 ;  /* 0x000000b400b47308 */ /* 0x000fe20000000800 */
[----:B------:R-:W1:Y:S07]  /*9720*/  SHFL.BFLY PT, R15, R2, 0x1, 0x1f ;  /* 0x0c201f00020f7f89 */ /* 0x000e6e00000e0000 */
[----:B------:R-:W-:Y:S08]  /*9730*/  MUFU.EX2 R101, R101 ;  /* 0x0000006500657308 */ /* 0x000ff00000000800 */
[----:B------:R-:W-:Y:S08]  /*9740*/  MUFU.EX2 R182, R182 ;  /* 0x000000b600b67308 */ /* 0x000ff00000000800 */
[----:B------:R-:W-:Y:S01]  /*9750*/  MUFU.EX2 R103, R103 ;  /* 0x0000006700677308 */ /* 0x000fe20000000800 */
[----:B-1----:R-:W-:-:S07]  /*9760*/  FMNMX.FTZ R15, R2, R15, !PT ;  /* 0x0000000f020f7209 */ /* 0x002fce0007810000 */
[----:B------:R-:W-:Y:S01]  /*9770*/  MUFU.EX2 R110, R110 ;  /* 0x0000006e006e7308 */ /* 0x000fe20000000800 */
[----:B------:R-:W-:Y:S01]  /*9780*/  FADD.FTZ R2, -R15, R174 ;  /* 0x000000ae0f027221 */ /* 0x000fe20000010100 */
[----:B------:R-:W-:-:S03]  /*9790*/  IMAD.MOV.U32 R174, RZ, RZ, R15 ;  /* 0x000000ffffae7224 */ /* 0x000fc600078e000f */
[----:B------:R-:W-:-:S03]  /*97a0*/  FMUL.FTZ R2, R2, R21 ;  /* 0x0000001502027220 */ /* 0x000fc60000410000 */
[----:B------:R-:W-:Y:S08]  /*97b0*/  MUFU.EX2 R105, R105 ;  /* 0x0000006900697308 */ /* 0x000ff00000000800 */
[----:B------:R-:W-:Y:S08]  /*97c0*/  MUFU.EX2 R2, R2 ;  /* 0x0000000200027308 */ /* 0x000ff00000000800 */
[----:B------:R-:W-:Y:S01]  /*97d0*/  MUFU.EX2 R112, R112 ;  /* 0x0000007000707308 */ /* 0x000fe20000000800 */
[----:B------:R-:W-:-:S02]  /*97e0*/  WARPGROUP.DEPBAR.LE gsb0, 0x0 ;  /* 0x00008000000079c5 */ /* 0x000fc40000010000 */
[----:B------:R-:W-:Y:S01]  /*97f0*/  WARPGROUP.ARRIVE ;  /* 0x00000000000079c5 */ /* 0x000fe20000000000 */
[-CC-:B------:R-:W-:Y:S01]  /*9800*/  FFMA.FTZ R144, R156, R21.reuse, -R91.reuse ;  /* 0x000000159c907223 */ /* 0x180fe2000001085b */
[-C--:B------:R-:W-:Y:S01]  /*9810*/  FFMA.FTZ R146, R184, R21.reuse, -R91 ;  /* 0x00000015b8927223 */ /* 0x080fe2000001085b */
[----:B------:R-:W-:Y:S01]  /*9820*/  FMUL.FTZ R91, R15, R21 ;  /* 0x000000150f5b7220 */ /* 0x000fe20000410000 */
[----:B------:R-:W-:Y:S01]  /*9830*/  F2FP.F16.F32.PACK_AB R156, R176, R89 ;  /* 0x00000059b09c723e */ /* 0x000fe200000000ff */
[----:B------:R-:W-:Y:S01]  /*9840*/  MUFU.EX2 R107, R107 ;  /* 0x0000006b006b7308 */ /* 0x000fe20000000800 */
[----:B------:R-:W-:Y:S01]  /*9850*/  HGMMA.64x128x16.F32 R24, R140, gdesc[UR4].tnspB, R24, gsb0 ;  /* 0x41e000048c187df0 */ /* 0x000fe20008000818 */
[----:B------:R-:W-:Y:S01]  /*9860*/  UMOV UR6, UR4 ;  /* 0x0000000400067c82 */ /* 0x000fe20008000000 */
[----:B------:R-:W-:Y:S01]  /*9870*/  UMOV UR7, 0x40000040 ;  /* 0x4000004000077882 */ /* 0x000fe20000000000 */
[-CC-:B------:R-:W-:Y:S01]  /*9880*/  FFMA.FTZ R88, R88, R21.reuse, -R91.reuse ;  /* 0x0000001558587223 */ /* 0x180fe2000001085b */
[-CC-:B------:R-:W-:Y:S01]  /*9890*/  FFMA.FTZ R90, R90, R21.reuse, -R91.reuse ;  /* 0x000000155a5a7223 */ /* 0x180fe2000001085b */
[-CC-:B------:R-:W-:Y:S01]  /*98a0*/  FFMA.FTZ R92, R92, R21.reuse, -R91.reuse ;  /* 0x000000155c5c7223 */ /* 0x180fe2000001085b */
[-CC-:B------:R-:W-:Y:S01]  /*98b0*/  FFMA.FTZ R94, R94, R21.reuse, -R91.reuse ;  /* 0x000000155e5e7223 */ /* 0x180fe2000001085b */
[----:B------:R1:W2:Y:S01]  /*98c0*/  MUFU.EX2 R157, R88 ;  /* 0x00000058009d7308 */ /* 0x0002a20000000800 */
[-CC-:B------:R-:W-:Y:S01]  /*98d0*/  FFMA.FTZ R96, R96, R21.reuse, -R91.reuse ;  /* 0x0000001560607223 */ /* 0x180fe2000001085b */
[-CC-:B------:R-:W-:Y:S01]  /*98e0*/  FFMA.FTZ R98, R98, R21.reuse, -R91.reuse ;  /* 0x0000001562627223 */ /* 0x180fe2000001085b */
[-CC-:B------:R-:W-:Y:S01]  /*98f0*/  FFMA.FTZ R100, R100, R21.reuse, -R91.reuse ;  /* 0x0000001564647223 */ /* 0x180fe2000001085b */
[-CC-:B------:R-:W-:Y:S01]  /*9900*/  FFMA.FTZ R102, R102, R21.reuse, -R91.reuse ;  /* 0x0000001566667223 */ /* 0x180fe2000001085b */
[-CC-:B------:R-:W-:Y:S01]  /*9910*/  FFMA.FTZ R104, R104, R21.reuse, -R91.reuse ;  /* 0x0000001568687223 */ /* 0x180fe2000001085b */
[-CC-:B------:R-:W-:Y:S01]  /*9920*/  FFMA.FTZ R106, R106, R21.reuse, -R91.reuse ;  /* 0x000000156a6a7223 */ /* 0x180fe2000001085b */
[----:B------:R-:W-:Y:S01]  /*9930*/  FFMA.FTZ R108, R108, R21, -R91 ;  /* 0x000000156c6c7223 */ /* 0x000fe2000001085b */
[----:B------:R-:W3:Y:S01]  /*9940*/  MUFU.EX2 R90, R90 ;  /* 0x0000005a005a7308 */ /* 0x000ee20000000800 */
[----:B-1----:R-:W-:-:S02]  /*9950*/  IMAD.U32 R88, RZ, RZ, UR36 ;  /* 0x00000024ff587e24 */ /* 0x002fc4000f8e00ff */
[-CC-:B------:R-:W-:Y:S01]  /*9960*/  FFMA.FTZ R200, R200, R21.reuse, -R91.reuse ;  /* 0x00000015c8c87223 */ /* 0x180fe2000001085b */
[-CC-:B------:R-:W-:Y:S01]  /*9970*/  FFMA.FTZ R114, R114, R21.reuse, -R91.reuse ;  /* 0x0000001572727223 */ /* 0x180fe2000001085b */
[-CC-:B------:R-:W-:Y:S01]  /*9980*/  FFMA.FTZ R202, R202, R21.reuse, -R91.reuse ;  /* 0x00000015caca7223 */ /* 0x180fe2000001085b */
[-CC-:B------:R-:W-:Y:S01]  /*9990*/  FFMA.FTZ R118, R118, R21.reuse, -R91.reuse ;  /* 0x0000001576767223 */ /* 0x180fe2000001085b */
[----:B------:R-:W-:Y:S01]  /*99a0*/  @!P1 LEA R88, R88, UR37, 0x3 ;  /* 0x0000002558589c11 */ /* 0x000fe2000f8e18ff */
[----:B------:R-:W-:Y:S01]  /*99b0*/  FFMA.FTZ R204, R204, R21, -R91 ;  /* 0x00000015cccc7223 */ /* 0x000fe2000001085b */
[----:B------:R-:W1:Y:S01]  /*99c0*/  MUFU.EX2 R92, R92 ;  /* 0x0000005c005c7308 */ /* 0x000e620000000800 */
[----:B--2---:R-:W-:Y:S01]  /*99d0*/  FFMA.FTZ R5, R2, R5, R157 ;  /* 0x0000000502057223 */ /* 0x004fe2000001009d */
[-CC-:B------:R-:W-:Y:S01]  /*99e0*/  FFMA.FTZ R122, R122, R21.reuse, -R91.reuse ;  /* 0x000000157a7a7223 */ /* 0x180fe2000001085b */
[----:B------:R-:W-:Y:S02]  /*99f0*/  @!P1 VIADD R88, R88, 0x2a840 ;  /* 0x0002a84058589836 */ /* 0x000fe40000000000 */
[-CC-:B------:R-:W-:Y:S01]  /*9a00*/  FFMA.FTZ R148, R148, R21.reuse, -R91.reuse ;  /* 0x0000001594947223 */ /* 0x180fe2000001085b */
[-CC-:B------:R-:W-:Y:S01]  /*9a10*/  FFMA.FTZ R126, R126, R21.reuse, -R91.reuse ;  /* 0x000000157e7e7223 */ /* 0x180fe2000001085b */
[-CC-:B------:R-:W-:Y:S01]  /*9a20*/  FFMA.FTZ R150, R150, R21.reuse, -R91.reuse ;  /* 0x0000001596967223 */ /* 0x180fe2000001085b */
[-C--:B------:R-:W-:Y:S01]  /*9a30*/  FFMA.FTZ R130, R130, R21.reuse, -R91 ;  /* 0x0000001582827223 */ /* 0x080fe2000001085b */
[----:B------:R-:W-:Y:S01]  /*9a40*/  @!P1 PRMT R88, RZ, 0x654, R88 ;  /* 0x00000654ff589816 */ /* 0x000fe20000000058 */
[----:B------:R-:W2:Y:S01]  /*9a50*/  MUFU.EX2 R94, R94 ;  /* 0x0000005e005e7308 */ /* 0x000ea20000000800 */
[----:B---3--:R-:W-:Y:S01]  /*9a60*/  FADD.FTZ R5, R90, R5 ;  /* 0x000000055a057221 */ /* 0x008fe20000010000 */
[-CC-:B------:R-:W-:Y:S01]  /*9a70*/  FFMA.FTZ R206, R206, R21.reuse, -R91.reuse ;  /* 0x00000015cece7223 */ /* 0x180fe2000001085b */
[-CC-:B------:R-:W-:Y:S01]  /*9a80*/  FFMA.FTZ R134, R134, R21.reuse, -R91.reuse ;  /* 0x0000001586867223 */ /* 0x180fe2000001085b */
[----:B------:R-:W-:Y:S01]  /*9a90*/  FFMA.FTZ R91, R208, R21, -R91 ;  /* 0x00000015d05b7223 */ /* 0x000fe2000001085b */
[----:B------:R-:W-:Y:S01]  /*9aa0*/  UMOV UR4, UR36 ;  /* 0x0000002400047c82 */ /* 0x000fe20008000000 */
[----:B------:R-:W-:-:S02]  /*9ab0*/  F2FP.F16.F32.PACK_AB R157, R90, R157 ;  /* 0x0000009d5a9d723e */ /* 0x000fc400000000ff */
        /* <DEDUP_REMOVED lines=8> */
[----:B-1----:R-:W-:-:S07]  /*9b40*/  F2FP.F16.F32.PACK_AB R152, R144, R95 ;  /* 0x0000005f9098723e */ /* 0x002fce00000000ff */
        /* <DEDUP_REMOVED lines=16> */
[----:B--2---:R-:W-:-:S07]  /*9c50*/  FADD.FTZ R5, R108, R5 ;  /* 0x000000056c057221 */ /* 0x004fce0000010000 */
[----:B------:R-:W2:Y:S01]  /*9c60*/  MUFU.EX2 R145, R202 ;  /* 0x000000ca00917308 */ /* 0x000ea20000000800 */
[C---:B---3--:R-:W-:Y:S01]  /*9c70*/  FADD.FTZ R5, R151.reuse, R5 ;  /* 0x0000000597057221 */ /* 0x048fe20000010000 */
[----:B------:R-:W-:-:S06]  /*9c80*/  F2FP.F16.F32.PACK_AB R151, R151, R108 ;  /* 0x0000006c9797723e */ /* 0x000fcc00000000ff */
[----:B------:R-:W3:Y:S01]  /*9c90*/  MUFU.EX2 R118, R118 ;  /* 0x0000007600767308 */ /* 0x000ee20000000800 */
[----:B-1----:R-:W-:Y:S01]  /*9ca0*/  FADD.FTZ R5, R114, R5 ;  /* 0x0000000572057221 */ /* 0x002fe20000010000 */
[----:B------:R-:W-:Y:S02]  /*9cb0*/  WARPGROUP.DEPBAR.LE gsb0, 0x0 ;  /* 0x00008000000079c5 */ /* 0x000fe40000010000 */
[----:B------:R-:W-:-:S04]  /*9cc0*/  WARPGROUP.ARRIVE ;  /* 0x00000000000079c5 */ /* 0x000fc80000000000 */
[----:B------:R-:W1:Y:S01]  /*9cd0*/  MUFU.EX2 R147, R204 ;  /* 0x000000cc00937308 */ /* 0x000e620000000800 */
[C---:B--2---:R-:W-:Y:S01]  /*9ce0*/  FADD.FTZ R5, R145.reuse, R5 ;  /* 0x0000000591057221 */ /* 0x044fe20000010000 */
[----:B------:R-:W-:Y:S01]  /*9cf0*/  F2FP.F16.F32.PACK_AB R145, R145, R114 ;  /* 0x000000729191723e */ /* 0x000fe200000000ff */
[----:B------:R-:W-:Y:S01]  /*9d00*/  HGMMA.64x128x16.F32 R24, R136, gdesc[UR4].tnspB, R24, gsb0 ;  /* 0x41e0000488187df0 */ /* 0x000fe20008000818 */
[----:B------:R-:W-:-:S04]  /*9d10*/  UMOV UR7, UR39 ;  /* 0x0000002700077c82 */ /* 0x000fc80008000000 */
[----:B------:R-:W2:Y:S01]  /*9d20*/  MUFU.EX2 R122, R122 ;  /* 0x0000007a007a7308 */ /* 0x000ea20000000800 */
[----:B---3--:R-:W-:-:S07]  /*9d30*/  FADD.FTZ R5, R118, R5 ;  /* 0x0000000576057221 */ /* 0x008fce0000010000 */
[----:B------:R-:W3:Y:S01]  /*9d40*/  MUFU.EX2 R116, R116 ;  /* 0x0000007400747308 */ /* 0x000ee20000000800 */
[C---:B-1----:R-:W-:Y:S01]  /*9d50*/  FADD.FTZ R5, R147.reuse, R5 ;  /* 0x0000000593057221 */ /* 0x042fe20000010000 */
[----:B------:R-:W-:-:S06]  /*9d60*/  F2FP.F16.F32.PACK_AB R147, R147, R118 ;  /* 0x000000769393723e */ /* 0x000fcc00000000ff */
[----:B------:R1:W4:Y:S01]  /*9d70*/  MUFU.EX2 R141, R148 ;  /* 0x00000094008d7308 */ /* 0x0003220000000800 */
[----:B--2---:R-:W-:-:S07]  /*9d80*/  FADD.FTZ R5, R122, R5 ;  /* 0x000000057a057221 */ /* 0x004fce0000010000 */
[----:B------:R-:W-:Y:S01]  /*9d90*/  MUFU.EX2 R109, R109 ;  /* 0x0000006d006d7308 */ /* 0x000fe20000000800 */
[----:B-1----:R-:W-:Y:S02]  /*9da0*/  F2FP.F16.F32.PACK_AB R148, R180, R99 ;  /* 0x00000063b494723e */ /* 0x002fe400000000ff */
[----:B---3--:R-:W-:-:S05]  /*9db0*/  F2FP.F16.F32.PACK_AB R140, R116, R107 ;  /* 0x0000006b748c723e */ /* 0x008fca00000000ff */
[----:B------:R-:W1:Y:S01]  /*9dc0*/  MUFU.EX2 R126, R126 ;  /* 0x0000007e007e7308 */ /* 0x000e620000000800 */
[C---:B----4-:R-:W-:Y:S01]  /*9dd0*/  FADD.FTZ R5, R141.reuse, R5 ;  /* 0x000000058d057221 */ /* 0x050fe20000010000 */
[----:B------:R-:W-:-:S06]  /*9de0*/  F2FP.F16.F32.PACK_AB R141, R141, R122 ;  /* 0x0000007a8d8d723e */ /* 0x000fcc00000000ff */
[----:B------:R-:W2:Y:S08]  /*9df0*/  MUFU.EX2 R120, R120 ;  /* 0x0000007800787308 */ /* 0x000eb00000000800 */
[----:B------:R3:W4:Y:S01]  /*9e00*/  MUFU.EX2 R143, R150 ;  /* 0x00000096008f7308 */ /* 0x0007220000000800 */
[----:B-1----:R-:W-:-:S07]  /*9e10*/  FADD.FTZ R5, R126, R5 ;  /* 0x000000057e057221 */ /* 0x002fce0000010000 */
[----:B------:R-:W-:Y:S01]  /*9e20*/  MUFU.EX2 R111, R111 ;  /* 0x0000006f006f7308 */ /* 0x000fe20000000800 */
[----:B---3--:R-:W-:Y:S02]  /*9e30*/  F2FP.F16.F32.PACK_AB R150, R182, R101 ;  /* 0x00000065b696723e */ /* 0x008fe400000000ff */
[----:B--2---:R-:W-:-:S05]  /*9e40*/  F2FP.F16.F32.PACK_AB R142, R120, R109 ;  /* 0x0000006d788e723e */ /* 0x004fca00000000ff */
[----:B------:R-:W1:Y:S01]  /*9e50*/  MUFU.EX2 R130, R130 ;  /* 0x0000008200827308 */ /* 0x000e620000000800 */
[C---:B----4-:R-:W-:Y:S01]  /*9e60*/  FADD.FTZ R5, R143.reuse, R5 ;  /* 0x000000058f057221 */ /* 0x050fe20000010000 */
[----:B------:R-:W-:-:S06]  /*9e70*/  F2FP.F16.F32.PACK_AB R143, R143, R126 ;  /* 0x0000007e8f8f723e */ /* 0x000fcc00000000ff */
[----:B------:R-:W2:Y:S08]  /*9e80*/  MUFU.EX2 R124, R124 ;  /* 0x0000007c007c7308 */ /* 0x000eb00000000800 */
[----:B------:R-:W-:Y:S01]  /*9e90*/  MUFU.EX2 R113, R113 ;  /* 0x0000007100717308 */ /* 0x000fe20000000800 */
[----:B-1----:R-:W-:-:S07]  /*9ea0*/  FADD.FTZ R5, R130, R5 ;  /* 0x0000000582057221 */ /* 0x002fce0000010000 */
[----:B------:R-:W-:Y:S08]  /*9eb0*/  MUFU.EX2 R134, R134 ;  /* 0x0000008600867308 */ /* 0x000ff00000000800 */
[----:B------:R-:W1:Y:S08]  /*9ec0*/  MUFU.EX2 R128, R128 ;  /* 0x0000008000807308 */ /* 0x000e700000000800 */
[----:B------:R-:W3:Y:S01]  /*9ed0*/  MUFU.EX2 R91, R91 ;  /* 0x0000005b005b7308 */ /* 0x000ee20000000800 */
[----:B------:R-:W-:-:S02]  /*9ee0*/  WARPGROUP.DEPBAR.LE gsb0, 0x0 ;  /* 0x00008000000079c5 */ /* 0x000fc40000010000 */
[----:B------:R4:W-:Y:S05]  /*9ef0*/  @!P1 SYNCS.ARRIVE.TRANS64.RED.A1T0 RZ, [R88+URZ], RZ ;  /* 0x000000ff58ff99a7 */ /* 0x0009ea000810043f */
[----:B------:R-:W5:Y:S01]  /*9f00*/  MUFU.EX2 R137, R206 ;  /* 0x000000ce00897308 */ /* 0x000f620000000800 */
[----:B--2---:R-:W-:Y:S02]  /*9f10*/  F2FP.F16.F32.PACK_AB R136, R124, R111 ;  /* 0x0000006f7c88723e */ /* 0x004fe400000000ff */
[----:B-1----:R-:W-:Y:S02]  /*9f20*/  F2FP.F16.F32.PACK_AB R138, R128, R113 ;  /* 0x00000071808a723e */ /* 0x002fe400000000ff */
[----:B---3--:R-:W-:Y:S01]  /*9f30*/  F2FP.F16.F32.PACK_AB R139, R91, R134 ;  /* 0x000000865b8b723e */ /* 0x008fe200000000ff */
[----:B----4-:R-:W-:-:S02]  /*9f40*/  @!P1 VIADD R88, R115, 0x2a860 ;  /* 0x0002a86073589836 */ /* 0x010fc40000000000 */
[----:B------:R-:W-:-:S04]  /*9f50*/  FFMA.FTZ R115, R0, R12, R89 ;  /* 0x0000000c00737223 */ /* 0x000fc80000010059 */
[----:B------:R-:W-:Y:S01]  /*9f60*/  FADD.FTZ R12, R176, R115 ;  /* 0x00000073b00c7221 */ /* 0x000fe20000010000 */
[----:B------:R-:W-:-:S03]  /*9f70*/  @!P1 PRMT R88, RZ, 0x654, R88 ;  /* 0x00000654ff589816 */ /* 0x000fc60000000058 */
[----:B------:R-:W-:Y:S01]  /*9f80*/  FADD.FTZ R115, R93, R12 ;  /* 0x0000000c5d737221 */ /* 0x000fe20000010000 */
[----:B------:R1:W-:Y:S01]  /*9f90*/  @!P1 SYNCS.ARRIVE.TRANS64.RED.A1T0 RZ, [R88+URZ], RZ ;  /* 0x000000ff58ff99a7 */ /* 0x0003e2000810043f */
[----:B------:R-:W-:Y:S01]  /*9fa0*/  ISETP.GT.AND P1, PT, R20, R173, PT ;  /* 0x000000ad1400720c */ /* 0x000fe20003f24270 */
[C---:B-----5:R-:W-:Y:S01]  /*9fb0*/  FADD.FTZ R5, R137.reuse, R5 ;  /* 0x0000000589057221 */ /* 0x060fe20000010000 */
[----:B------:R-:W-:Y:S01]  /*9fc0*/  FADD.FTZ R12, R178, R115 ;  /* 0x00000073b20c7221 */ /* 0x000fe20000010000 */
[----:B------:R-:W-:Y:S01]  /*9fd0*/  F2FP.F16.F32.PACK_AB R137, R137, R130 ;  /* 0x000000828989723e */ /* 0x000fe200000000ff */
[----:B------:R-:W-:Y:S02]  /*9fe0*/  VIADD R20, R20, 0xffffffff ;  /* 0xffffffff14147836 */ /* 0x000fe40000000000 */
[----:B------:R-:W-:Y:S01]  /*9ff0*/  FADD.FTZ R5, R134, R5 ;  /* 0x0000000586057221 */ /* 0x000fe20000010000 */
[----:B------:R-:W-:-:S03]  /*a000*/  FADD.FTZ R115, R95, R12 ;  /* 0x0000000c5f737221 */ /* 0x000fc60000010000 */
[----:B------:R-:W-:Y:S01]  /*a010*/  FADD.FTZ R5, R91, R5 ;  /* 0x000000055b057221 */ /* 0x000fe20000010000 */
[----:B------:R-:W-:Y:S01]  /*a020*/  FADD.FTZ R12, R144, R115 ;  /* 0x00000073900c7221 */ /* 0x000fe20000010000 */
[----:B------:R-:W-:-:S03]  /*a030*/  F2FP.F16.F32.PACK_AB R144, R110, R103 ;  /* 0x000000676e90723e */ /* 0x000fc600000000ff */
[----:B------:R-:W-:-:S04]  /*a040*/  FADD.FTZ R115, R97, R12 ;  /* 0x0000000c61737221 */ /* 0x000fc80000010000 */
[----:B------:R-:W-:Y:S01]  /*a050*/  FADD.FTZ R12, R146, R115 ;  /* 0x00000073920c7221 */ /* 0x000fe20000010000 */
[----:B------:R-:W-:-:S03]  /*a060*/  F2FP.F16.F32.PACK_AB R146, R112, R105 ;  /* 0x000000697092723e */ /* 0x000fc600000000ff */
[----:B------:R-:W-:-:S04]  /*a070*/  FADD.FTZ R115, R99, R12 ;  /* 0x0000000c63737221 */ /* 0x000fc80000010000 */
        /* <DEDUP_REMOVED lines=14> */
[----:B------:R-:W-:Y:S01]  /*a160*/  FADD.FTZ R12, R128, R89 ;  /* 0x00000059800c7221 */ /* 0x000fe20000010000 */
[----:B-1----:R-:W-:Y:S06]  /*a170*/  @P1 BRA `(.L_x_924) ;  /* 0xffffffdc00841947 */ /* 0x002fec000383ffff */
.L_x_915:
[----:B------:R-:W-:-:S13]  /*a180*/  ISETP.GE.AND P1, PT, R20, R19, PT ;  /* 0x000000131400720c */ /* 0x000fda0003f26270 */
[----:B------:R-:W-:Y:S05]  /*a190*/  @!P1 BRA `(.L_x_925) ;  /* 0x0000003000dc9947 */ /* 0x000fea0003800000 */
[----:B------:R-:W-:Y:S01]  /*a1a0*/  IMAD.MOV.U32 R173, RZ, RZ, R15 ;  /* 0x000000ffffad7224 */ /* 0x000fe200078e000f */
[----:B------:R-:W-:Y:S01]  /*a1b0*/  UMOV UR7, UR39 ;  /* 0x0000002700077c82 */ /* 0x000fe20008000000 */
[----:B------:R-:W-:Y:S01]  /*a1c0*/  IMAD.MOV.U32 R175, RZ, RZ, R14 ;  /* 0x000000ffffaf7224 */ /* 0x000fe200078e000e */
[----:B------:R-:W-:Y:S01]  /*a1d0*/  UMOV UR4, UR36 ;  /* 0x0000002400047c82 */ /* 0x000fe20008000000 */
[----:B------:R-:W-:Y:S01]  /*a1e0*/  IMAD.IADD R174, R3, 0x1, R13 ;  /* 0x0000000103ae7824 */ /* 0x000fe200078e020d */
[----:B------:R-:W-:Y:S01]  /*a1f0*/  ULDC UR40, c[0x0][0x9e4] ;  /* 0x0002790000287ab9 */ /* 0x000fe20000000800 */
[----:B------:R-:W-:Y:S01]  /*a200*/  ULDC UR47, c[0x0][0x2e0] ;  /* 0x0000b800002f7ab9 */ /* 0x000fe20000000800 */
[----:B------:R-:W-:Y:S01]  /*a210*/  ULDC UR5, c[0x0][0x9d8] ;  /* 0x0002760000057ab9 */ /* 0x000fe20000000800 */
[----:B------:R-:W-:-:S05]  /*a220*/  ULDC UR45, c[0x0][0x9e0] ;  /* 0x00027800002d7ab9 */ /* 0x000fca0000000800 */
.L_x_942:
[----:B------:R-:W-:-:S04]  /*a230*/  UIADD3 UR36, UR4, 0x1, URZ ;  /* 0x0000000104247890 */ /* 0x000fc8000fffe03f */
[----:B------:R-:W-:-:S04]  /*a240*/  UISETP.NE.AND UP0, UPT, UR36, 0x2, UPT ;  /* 0x000000022400788c */ /* 0x000fc8000bf05270 */
[----:B------:R-:W-:Y:S02]  /*a250*/  USEL UR39, URZ, 0x1, UP0 ;  /* 0x000000013f277887 */ /* 0x000fe40008000000 */
[----:B------:R-:W-:Y:S02]  /*a260*/  USEL UR36, UR36, URZ, UP0 ;  /* 0x0000003f24247287 */ /* 0x000fe40008000000 */
[----:B------:R-:W-:Y:S01]  /*a270*/  ULOP3.LUT UR39, UR7, UR39, URZ, 0x3c, !UPT ;  /* 0x0000002707277292 */ /* 0x000fe2000f8e3c3f */
[----:B------:R-:W-:Y:S11]  /*a280*/  @!P0 BRA `(.L_x_926) ;  /* 0x0000000000048947 */ /* 0x000ff60003800000 */
[----:B------:R-:W-:Y:S01]  /*a290*/  BPT.TRAP 0x1 ;  /* 0x000000040000795c */ /* 0x000fe20000300000 */
.L_x_926:
[----:B------:R-:W-:Y:S01]  /*a2a0*/  ULEA UR6, UR36, UR37, 0x3 ;  /* 0x0000002524067291 */ /* 0x000fe2000f8e183f */
[----:B------:R-:W-:-:S05]  /*a2b0*/  IMAD.U32 R14, RZ, RZ, UR39 ;  /* 0x00000027ff0e7e24 */ /* 0x000fca000f8e00ff */
[----:B------:R-:W-:-:S04]  /*a2c0*/  SHF.L.U32 R14, R14, 0x1f, RZ ;  /* 0x0000001f0e0e7819 */ /* 0x000fc800000006ff */
[----:B------:R1:W2:Y:S01]  /*a2d0*/  SYNCS.PHASECHK.TRANS64.TRYWAIT P1, [UR6+0x2a830], R14 ;  /* 0x02a8300eff0075a7 */ /* 0x0002a20008020146 */
[----:B------:R-:W-:Y:S05]  /*a2e0*/  @!P0 BRA `(.L_x_927) ;  /* 0x0000000000048947 */ /* 0x000fea0003800000 */
[----:B------:R-:W-:Y:S01]  /*a2f0*/  BPT.TRAP 0x1 ;  /* 0x000000040000795c */ /* 0x000fe20000300000 */
.L_x_927:
[----:B--2---:R-:W-:Y:S05]  /*a300*/  @P1 BRA `(.L_x_928) ;  /* 0x0000000000081947 */ /* 0x004fea0003800000 */
[----:B------:R-:W2:Y:S02]  /*a310*/  SYNCS.PHASECHK.TRANS64.TRYWAIT P1, [UR6+0x2a830], R14 ;  /* 0x02a8300eff0075a7 */ /* 0x000ea40008020146 */
[----:B--2---:R-:W-:Y:S05]  /*a320*/  @!P1 BRA `(.L_x_929) ;  /* 0x0000008400ec9947 */ /* 0x004fea0003800000 */
.L_x_928:
        /* <DEDUP_REMOVED lines=135> */
.L_x_930:
[----:B------:R-:W-:Y:S01]  /*aba0*/  ULEA UR10, UR4, UR37, 0x3 ;  /* 0x00000025040a7291 */ /* 0x000fe2000f8e183f */
[----:B------:R-:W-:-:S05]  /*abb0*/  IMAD.U32 R0, RZ, RZ, UR7 ;  /* 0x00000007ff007e24 */ /* 0x000fca000f8e00ff */
[----:B------:R-:W-:-:S04]  /*abc0*/  SHF.L.U32 R0, R0, 0x1f, RZ ;  /* 0x0000001f00007819 */ /* 0x000fc800000006ff */
[----:B------:R3:W4:Y:S01]  /*abd0*/  SYNCS.PHASECHK.TRANS64.TRYWAIT P1, [UR10+0x2a850], R0 ;  /* 0x02a85000ff0075a7 */ /* 0x000722000802014a */
[----:B------:R-:W-:Y:S05]  /*abe0*/  @!P0 BRA `(.L_x_931) ;  /* 0x0000000000048947 */ /* 0x000fea0003800000 */
[----:B------:R-:W-:Y:S01]  /*abf0*/  BPT.TRAP 0x1 ;  /* 0x000000040000795c */ /* 0x000fe20000300000 */
.L_x_931:
[----:B----4-:R-:W-:Y:S05]  /*ac00*/  @P1 BRA `(.L_x_932) ;  /* 0x0000000000081947 */ /* 0x010fea0003800000 */
[----:B------:R-:W4:Y:S02]  /*ac10*/  SYNCS.PHASECHK.TRANS64.TRYWAIT P1, [UR10+0x2a850], R0 ;  /* 0x02a85000ff0075a7 */ /* 0x000f24000802014a */
[----:B----4-:R-:W-:Y:S05]  /*ac20*/  @!P1 BRA `(.L_x_933) ;  /* 0x0000007c00c49947 */ /* 0x010fea0003800000 */
.L_x_932:
[----:B------:R-:W-:Y:S01]  /*ac30*/  UIADD3 UR6, UR37, 0x400, URZ ;  /* 0x0000040025067890 */ /* 0x000fe2000fffe03f */
[----:B------:R-:W-:Y:S01]  /*ac40*/  WARPGROUP.ARRIVE ;  /* 0x00000000000079c5 */ /* 0x000fe20000000000 */
[----:B------:R-:W-:-:S05]  /*ac50*/  UMOV UR7, 0x40000040 ;  /* 0x4000004000077882 */ /* 0x000fca0000000000 */
[----:B------:R-:W4:Y:S01]  /*ac60*/  S2R R177, SR_TID.X ;  /* 0x0000000000b17919 */ /* 0x000f220000002100 */
[----:B------:R-:W-:Y:S01]  /*ac70*/  USHF.R.U32.HI UR6, URZ, 0x4, UR6 ;  /* 0x000000043f067899 */ /* 0x000fe20008011606 */
[----:B--2---:R-:W-:Y:S01]  /*ac80*/  FMUL.FTZ R15, R94, UR5 ;  /* 0x000000055e0f7c20 */ /* 0x004fe20008410000 */
[----:B------:R-:W-:Y:S01]  /*ac90*/  FMUL.FTZ R21, R95, UR5 ;  /* 0x000000055f157c20 */ /* 0x000fe20008410000 */
[----:B-1----:R-:W-:Y:S01]  /*aca0*/  FMUL.FTZ R14, R88, UR5 ;  /* 0x00000005580e7c20 */ /* 0x002fe20008410000 */
[----:B------:R-:W-:Y:S01]  /*acb0*/  ULOP3.LUT UR6, UR6, 0x3fff, URZ, 0xc0, !UPT ;  /* 0x00003fff06067892 */ /* 0x000fe2000f8ec03f */
[----:B---3--:R-:W-:Y:S01]  /*acc0*/  FMUL.FTZ R0, R90, UR5 ;  /* 0x000000055a007c20 */ /* 0x008fe20008410000 */
[----:B------:R-:W-:Y:S01]  /*acd0*/  FMUL.FTZ R2, R91, UR5 ;  /* 0x000000055b027c20 */ /* 0x000fe20008410000 */
[----:B------:R-:W-:Y:S01]  /*ace0*/  FMUL.FTZ R94, R110, UR5 ;  /* 0x000000056e5e7c20 */ /* 0x000fe20008410000 */
        /* <DEDUP_REMOVED lines=23> */
[----:B----4-:R-:W-:Y:S01]  /*ae60*/  LOP3.LUT P1, RZ, R177, 0x7f, RZ, 0xc0, !PT ;  /* 0x0000007fb1ff7812 */ /* 0x010fe2000782c0ff */
        /* <DEDUP_REMOVED lines=8> */
[----:B------:R1:W2:Y:S08]  /*aef0*/  MUFU.TANH R116, R121 ;  /* 0x0000007900747308 */ /* 0x0002b00000002400 */
        /* <DEDUP_REMOVED lines=19> */
[----:B------:R-:W-:Y:S02]  /*b030*/  FMUL.FTZ R104, R131, UR5 ;  /* 0x0000000583687c20 */ /* 0x000fe40008410000 */
[----:B------:R-:W1:Y:S01]  /*b040*/  MUFU.TANH R111, R111 ;  /* 0x0000006f006f7308 */ /* 0x000e620000002400 */
[----:B------:R-:W-:Y:S01]  /*b050*/  HGMMA.64x128x16.F32 R24, R152, gdesc[UR4].tnspB, R24, gsb0 ;  /* 0x41e0000498187df0 */ /* 0x000fe20008000818 */
[----:B------:R-:W-:Y:S01]  /*b060*/  UIADD3 UR6, UR4, 0x100, URZ ;  /* 0x0000010004067890 */ /* 0x000fe2000fffe03f */
[----:B------:R-:W-:-:S05]  /*b070*/  UMOV UR7, 0x40000040 ;  /* 0x4000004000077882 */ /* 0x000fca0000000000 */
[----:B------:R-:W1:Y:S08]  /*b080*/  MUFU.TANH R158, R158 ;  /* 0x0000009e009e7308 */ /* 0x000e700000002400 */
[----:B------:R-:W1:Y:S08]  /*b090*/  MUFU.TANH R98, R98 ;  /* 0x0000006200627308 */ /* 0x000e700000002400 */
[----:B------:R-:W1:Y:S08]  /*b0a0*/  MUFU.TANH R112, R112 ;  /* 0x0000007000707308 */ /* 0x000e700000002400 */
[----:B------:R-:W1:Y:S08]  /*b0b0*/  MUFU.TANH R113, R113 ;  /* 0x0000007100717308 */ /* 0x000e700000002400 */
[----:B------:R-:W1:Y:S08]  /*b0c0*/  MUFU.TANH R102, R102 ;  /* 0x0000006600667308 */ /* 0x000e700000002400 */
[----:B------:R-:W1:Y:S08]  /*b0d0*/  MUFU.TANH R103, R103 ;  /* 0x0000006700677308 */ /* 0x000e700000002400 */
[----:B------:R1:W1:Y:S08]  /*b0e0*/  MUFU.TANH R118, R120 ;  /* 0x0000007800767308 */ /* 0x0002700000002400 */
[----:B------:R1:W1:Y:S08]  /*b0f0*/  MUFU.TANH R114, R124 ;  /* 0x0000007c00727308 */ /* 0x0002700000002400 */
[----:B------:R-:W1:Y:S08]  /*b100*/  MUFU.TANH R125, R125 ;  /* 0x0000007d007d7308 */ /* 0x000e700000002400 */
[----:B------:R-:W1:Y:S08]  /*b110*/  MUFU.TANH R156, R156 ;  /* 0x0000009c009c7308 */ /* 0x000e700000002400 */
[----:B------:R1:W1:Y:S08]  /*b120*/  MUFU.TANH R121, R128 ;  /* 0x0000008000797308 */ /* 0x0002700000002400 */
        /* <DEDUP_REMOVED lines=8> */
[----:B------:R-:W-:Y:S02]  /*b1b0*/  IMAD R123, R20, -0x60, RZ ;  /* 0xffffffa0147b7824 */ /* 0x000fe400078e02ff */
[----:B------:R-:W-:Y:S02]  /*b1c0*/  FMUL.FTZ R154, R126, UR5 ;  /* 0x000000057e9a7c20 */ /* 0x000fe40008410000 */
[----:B------:R-:W-:Y:S01]  /*b1d0*/  HGMMA.64x128x16.F32 R24, R148, gdesc[UR4].tnspB, R24, gsb0 ;  /* 0x41e0000494187df0 */ /* 0x000fe20008000818 */
[----:B------:R-:W-:Y:S01]  /*b1e0*/  UIADD3 UR6, UR4, 0x180, URZ ;  /* 0x0000018004067890 */ /* 0x000fe2000fffe03f */
[----:B------:R-:W1:Y:S01]  /*b1f0*/  MUFU.TANH R152, R152 ;  /* 0x0000009800987308 */ /* 0x000e620000002400 */
[----:B------:R-:W-:-:S07]  /*b200*/  UMOV UR7, 0x40000040 ;  /* 0x4000004000077882 */ /* 0x000fce0000000000 */
[----:B------:R-:W1:Y:S01]  /*b210*/  MUFU.TANH R154, R154 ;  /* 0x0000009a009a7308 */ /* 0x000e620000002400 */
[----:B------:R-:W-:Y:S02]  /*b220*/  WARPGROUP.DEPBAR.LE gsb0, 0x0 ;  /* 0x00008000000079c5 */ /* 0x000fe40000010000 */
[----:B------:R-:W-:Y:S01]  /*b230*/  WARPGROUP.ARRIVE ;  /* 0x00000000000079c5 */ /* 0x000fe20000000000 */
[----:B------:R-:W-:Y:S01]  /*b240*/  FMUL.FTZ R150, R105, UR5 ;  /* 0x0000000569967c20 */ /* 0x000fe20008410000 */
[----:B------:R-:W-:Y:S02]  /*b250*/  IMAD.U32 R105, RZ, RZ, UR36 ;  /* 0x00000024ff697e24 */ /* 0x000fe4000f8e00ff */
[----:B------:R-:W-:Y:S02]  /*b260*/  FMUL.FTZ R148, R122, UR5 ;  /* 0x000000057a947c20 */ /* 0x000fe40008410000 */
[----:B------:R-:W-:Y:S01]  /*b270*/  HGMMA.64x128x16.F32 R24, R144, gdesc[UR4].tnspB, R24, gsb0 ;  /* 0x41e0000490187df0 */ /* 0x000fe20008000818 */
[----:B------:R-:W-:Y:S01]  /*b280*/  UIADD3 UR6, UR4, 0x200, URZ ;  /* 0x0000020004067890 */ /* 0x000fe2000fffe03f */
[----:B------:R-:W-:Y:S01]  /*b290*/  @!P1 LEA R105, R105, UR37, 0x3 ;  /* 0x0000002569699c11 */ /* 0x000fe2000f8e18ff */
[----:B------:R-:W-:Y:S01]  /*b2a0*/  UMOV UR7, 0x40000040 ;  /* 0x4000004000077882 */ /* 0x000fe20000000000 */
[----:B------:R-:W1:Y:S03]  /*b2b0*/  MUFU.TANH R150, R150 ;  /* 0x0000009600967308 */ /* 0x000e660000002400 */
[----:B------:R-:W-:-:S05]  /*b2c0*/  @!P1 VIADD R105, R105, 0x2a840 ;  /* 0x0002a84069699836 */ /* 0x000fca0000000000 */
[----:B------:R-:W1:Y:S01]  /*b2d0*/  MUFU.TANH R148, R148 ;  /* 0x0000009400947308 */ /* 0x000e620000002400 */
[----:B------:R-:W-:Y:S02]  /*b2e0*/  WARPGROUP.DEPBAR.LE gsb0, 0x0 ;  /* 0x00008000000079c5 */ /* 0x000fe40000010000 */
[----:B------:R-:W-:Y:S01]  /*b2f0*/  WARPGROUP.ARRIVE ;  /* 0x00000000000079c5 */ /* 0x000fe20000000000 */
[----:B------:R-:W-:Y:S01]  /*b300*/  FMUL.FTZ R145, R92, UR5 ;  /* 0x000000055c917c20 */ /* 0x000fe20008410000 */
[----:B------:R-:W-:Y:S01]  /*b310*/  FMUL.FTZ R92, R106, UR5 ;  /* 0x000000056a5c7c20 */ /* 0x000fe20008410000 */
[----:B------:R-:W-:Y:S01]  /*b320*/  @!P1 PRMT R106, RZ, 0x654, R105 ;  /* 0x00000654ff6a9816 */ /* 0x000fe20000000069 */
        /* <DEDUP_REMOVED lines=9> */
[----:B------:R-:W-:Y:S01]  /*b3c0*/  IMAD R108, R17, UR47, R123 ;  /* 0x0000002f116c7c24 */ /* 0x000fe2000f8e027b */
        /* <DEDUP_REMOVED lines=8> */
[----:B------:R1:W1:Y:S01]  /*b450*/  MUFU.TANH R105, R134 ;  /* 0x0000008600697308 */ /* 0x0002620000002400 */
[----:B------:R-:W-:-:S02]  /*b460*/  WARPGROUP.DEPBAR.LE gsb0, 0x0 ;  /* 0x00008000000079c5 */ /* 0x000fc40000010000 */
[----:B------:R-:W-:Y:S01]  /*b470*/  WARPGROUP.ARRIVE ;  /* 0x00000000000079c5 */ /* 0x000fe20000000000 */
[----:B------:R-:W-:Y:S02]  /*b480*/  FMUL.FTZ R140, R109, UR5 ;  /* 0x000000056d8c7c20 */ /* 0x000fe40008410000 */
[----:B------:R-:W5:Y:S03]  /*b490*/  LDC R109, c[0x0][0x288] ;  /* 0x0000a200ff6d7b82 */ /* 0x000f660000000800 */
[----:B------:R-:W-:Y:S01]  /*b4a0*/  HGMMA.64x128x16.F32 R24, R136, gdesc[UR4].tnspB, R24, gsb0 ;  /* 0x41e0000488187df0 */ /* 0x000fe20008000818 */
[----:B------:R-:W1:Y:S01]  /*b4b0*/  MUFU.TANH R140, R140 ;  /* 0x0000008c008c7308 */ /* 0x000e620000002400 */
[----:B-----5:R-:W-:-:S05]  /*b4c0*/  IADD3 R109, R108, 0x1, -R109 ;  /* 0x000000016c6d7810 */ /* 0x020fca0007ffe86d */
[----:B------:R-:W-:-:S04]  /*b4d0*/  IMAD R109, R16, -0x2, R109 ;  /* 0xfffffffe106d7824 */ /* 0x000fc800078e026d */
[C---:B------:R-:W-:Y:S02]  /*b4e0*/  VIADD R127, R109.reuse, UR45 ;  /* 0x0000002d6d7f7c36 */ /* 0x040fe40008000000 */
[----:B------:R-:W-:Y:S02]  /*b4f0*/  VIADD R131, R109, UR41 ;  /* 0x000000296d837c36 */ /* 0x000fe40008000000 */
[C---:B------:R-:W-:Y:S02]  /*b500*/  IMAD.IADD R115, R3.reuse, 0x1, R127 ;  /* 0x0000000103737824 */ /* 0x040fe400078e027f */
[----:B------:R-:W-:Y:S01]  /*b510*/  IMAD.IADD R117, R3, 0x1, R131 ;  /* 0x0000000103757824 */ /* 0x000fe200078e0283 */
[----:B------:R-:W-:Y:S02]  /*b520*/  WARPGROUP.DEPBAR.LE gsb0, 0x0 ;  /* 0x00008000000079c5 */ /* 0x000fe40000010000 */
[----:B------:R5:W-:Y:S01]  /*b530*/  @!P1 SYNCS.ARRIVE.TRANS64.RED.A1T0 RZ, [R106+URZ], RZ ;  /* 0x000000ff6aff99a7 */ /* 0x000be2000810043f */
[----:B------:R-:W-:Y:S01]  /*b540*/  ISETP.GE.AND P1, PT, R172, 0x1, PT ;  /* 0x00000001ac00780c */ /* 0x000fe20003f26270 */
[----:B-----5:R-:W-:Y:S01]  /*b550*/  FMUL.FTZ R106, R135, UR5 ;  /* 0x00000005876a7c20 */ /* 0x020fe20008410000 */
[----:B------:R-:W-:-:S05]  /*b560*/  IMAD R135, R16, -0x2, R123 ;  /* 0xfffffffe10877824 */ /* 0x000fca00078e027b */
[----:B------:R-:W1:Y:S06]  /*b570*/  MUFU.TANH R106, R106 ;  /* 0x0000006a006a7308 */ /* 0x000e6c0000002400 */
[----:B--234-:R-:W-:Y:S05]  /*b580*/  @!P1 BRA `(.L_x_934) ;  /* 0x0000000000589947 */ /* 0x01cfea0003800000 */
[----:B------:R-:W-:Y:S01]  /*b590*/  ISETP.GT.AND P1, PT, R174, -0x1, PT ;  /* 0xffffffffae00780c */ /* 0x000fe20003f24270 */
[----:B------:R-:W-:-:S12]  /*b5a0*/  BSSY B0, `(.L_x_935) ;  /* 0x0000011000007945 */ /* 0x000fd80003800000 */
[----:B------:R-:W-:Y:S05]  /*b5b0*/  @P1 BRA `(.L_x_936) ;  /* 0x0000000000201947 */ /* 0x000fea0003800000 */
[----:B-1----:R-:W-:Y:S01]  /*b5c0*/  IMAD.U32 R120, RZ, RZ, UR40 ;  /* 0x00000028ff787e24 */ /* 0x002fe2000f8e00ff */
[----:B------:R-:W-:-:S04]  /*b5d0*/  LOP3.LUT R119, RZ, R174, RZ, 0x33, !PT ;  /* 0x000000aeff777212 */ /* 0x000fc800078e33ff */
[----:B------:R-:W-:-:S13]  /*b5e0*/  ISETP.NE.AND P1, PT, R120, 0x1, PT ;  /* 0x000000017800780c */ /* 0x000fda0003f25270 */
[----:B------:R-:W1:Y:S02]  /*b5f0*/  @P1 LDC.64 R108, c[0x0][0x9e8] ;  /* 0x00027a00ff6c1b82 */ /* 0x000e640000000a00 */
[----:B-1----:R-:W-:-:S05]  /*b600*/  @P1 IMAD.HI.U32 R108, R119, R108, RZ ;  /* 0x0000006c776c1227 */ /* 0x002fca00078e00ff */
[----:B------:R-:W-:-:S04]  /*b610*/  @P1 SHF.R.U32.HI R119, RZ, R109, R108 ;  /* 0x0000006dff771219 */ /* 0x000fc8000001166c */
[----:B------:R-:W-:Y:S01]  /*b620*/  LOP3.LUT R108, RZ, R119, RZ, 0x33, !PT ;  /* 0x00000077ff6c7212 */ /* 0x000fe200078e33ff */
[----:B------:R-:W-:Y:S06]  /*b630*/  BRA `(.L_x_937) ;  /* 0x00000000001c7947 */ /* 0x000fec0003800000 */
.L_x_936:
[----:B-1----:R-:W-:-:S05]  /*b640*/  IMAD.U32 R120, RZ, RZ, UR40 ;  /* 0x00000028ff787e24 */ /* 0x002fca000f8e00ff */
[----:B------:R-:W-:-:S13]  /*b650*/  ISETP.NE.AND P1, PT, R120, 0x1, PT ;  /* 0x000000017800780c */ /* 0x000fda0003f25270 */
[----:B------:R-:W1:Y:S01]  /*b660*/  @P1 LDC.64 R108, c[0x0][0x9e8] ;  /* 0x00027a00ff6c1b82 */ /* 0x000e620000000a00 */
[----:B------:R-:W-:-:S04]  /*b670*/  @P1 IMAD.IADD R119, R3, 0x1, R13 ;  /* 0x0000000103771824 */ /* 0x000fc800078e020d */
[----:B-1----:R-:W-:-:S04]  /*b680*/  @P1 IMAD.HI.U32 R122, R119, R108, RZ ;  /* 0x0000006c777a1227 */ /* 0x002fc800078e00ff */
[----:B------:R-:W-:Y:S01]  /*b690*/  IMAD.MOV.U32 R108, RZ, RZ, R174 ;  /* 0x000000ffff6c7224 */ /* 0x000fe200078e00ae */
[----:B------:R-:W-:-:S07]  /*b6a0*/  @P1 SHF.R.U32.HI R108, RZ, R109, R122 ;  /* 0x0000006dff6c1219 */ /* 0x000fce000001167a */
.L_x_937:
[----:B------:R-:W-:Y:S05]  /*b6b0*/  BSYNC B0 ;  /* 0x0000000000007941 */ /* 0x000fea0003800000 */
.L_x_935:
[----:B------:R-:W-:-:S05]  /*b6c0*/  IMAD R108, R108, R120, R135 ;  /* 0x000000786c6c7224 */ /* 0x000fca00078e0287 */
[----:B------:R-:W-:Y:S02]  /*b6d0*/  VIADDMNMX R115, R108, R120, R115, PT ;  /* 0x000000786c737246 */ /* 0x000fe40003800173 */
[----:B------:R-:W-:-:S07]  /*b6e0*/  VIMNMX R117, R117, R108, !PT ;  /* 0x0000006c75757248 */ /* 0x000fce0007fe0100 */
.L_x_934:
        /* <DEDUP_REMOVED lines=117> */
[----:B------:R-:W-:-:S13]  /*be40*/  ISETP.GE.AND P6, PT, R172, 0x1, PT ;  /* 0x00000001ac00780c */ /* 0x000fda0003fc6270 */
        /* <DEDUP_REMOVED lines=13> */
.L_x_940:
[----:B------:R-:W-:-:S05]  /*bf20*/  IMAD.U32 R109, RZ, RZ, UR40 ;  /* 0x00000028ff6d7e24 */ /* 0x000fca000f8e00ff */
[----:B------:R-:W-:-:S13]  /*bf30*/  ISETP.NE.AND P6, PT, R109, 0x1, PT ;  /* 0x000000016d00780c */ /* 0x000fda0003fc5270 */
[----:B------:R-:W1:Y:S02]  /*bf40*/  @P6 LDC.64 R132, c[0x0][0x9e8] ;  /* 0x00027a00ff846b82 */ /* 0x000e640000000a00 */
[----:B-1----:R-:W-:-:S05]  /*bf50*/  @P6 IMAD.HI.U32 R132, R14, R132, RZ ;  /* 0x000000840e846227 */ /* 0x002fca00078e00ff */
[----:B------:R-:W-:-:S07]  /*bf60*/  @P6 SHF.R.U32.HI R14, RZ, R133, R132 ;  /* 0x00000085ff0e6219 */ /* 0x000fce0000011684 */
.L_x_941:
[----:B------:R-:W-:Y:S05]  /*bf70*/  BSYNC B0 ;  /* 0x0000000000007941 */ /* 0x000fea0003800000 */
.L_x_939:
[----:B------:R-:W-:-:S05]  /*bf80*/  IMAD R14, R14, R109, R135 ;  /* 0x0000006d0e0e7224 */ /* 0x000fca00078e0287 */
[----:B------:R-:W-:Y:S02]  /*bf90*/  VIADDMNMX R97, R14, R109, R97, PT ;  /* 0x0000006d0e617246 */ /* 0x000fe40003800161 */
[----:B------:R-:W-:-:S07]  /*bfa0*/  VIMNMX R101, R101, R14, !PT ;  /* 0x0000000e65657248 */ /* 0x000fce0007fe0100 */
.L_x_938:
        /* <DEDUP_REMOVED lines=14> */
[----:B------:R-:W-:Y:S01]  /*c090*/  ISETP.NE.AND P1, PT, R134, RZ, PT ;  /* 0x000000ff8600720c */ /* 0x000fe20003f25270 */
[----:B------:R-:W1:Y:S01]  /*c0a0*/  LDC R21, c[0x0][0x988] ;  /* 0x00026200ff157b82 */ /* 0x000e620000000800 */
        /* <DEDUP_REMOVED lines=21> */
[----:B------:R-:W-:Y:S02]  /*c200*/  FMNMX.FTZ R15, R150, R15, !PT ;  /* 0x0000000f960f7209 */ /* 0x000fe40007810000 */
        /* <DEDUP_REMOVED lines=30> */
[----:B------:R-:W-:-:S02]  /*c3f0*/  ISETP.NE.AND P2, PT, R155, RZ, PT ;  /* 0x000000ff9b00720c */ /* 0x000fc40003f45270 */
[----:B------:R-:W-:Y:S02]  /*c400*/  ISETP.GT.AND P1, PT, R101, 0x30, !P1 ;  /* 0x000000306500780c */ /* 0x000fe40004f24270 */
[----:B------:R-:W-:Y:S02]  /*c410*/  FMNMX.FTZ R15, R96, R15, !PT ;  /* 0x0000000f600f7209 */ /* 0x000fe40007810000 */
[----:B------:R-:W-:Y:S02]  /*c420*/  ISETP.LT.OR P1, PT, R97, 0x31, P1 ;  /* 0x000000316100780c */ /* 0x000fe40000f21670 */
[----:B------:R-:W-:Y:S02]  /*c430*/  FMNMX.FTZ R15, R108, R15, !PT ;  /* 0x0000000f6c0f7209 */ /* 0x000fe40007810000 */
[----:B------:R-:W-:Y:S02]  /*c440*/  FSEL R98, R98, -INF , !P1 ;  /* 0xff80000062627808 */ /* 0x000fe40004800000 */
        /* <DEDUP_REMOVED lines=61> */
[----:B------:R-:W-:Y:S01]  /*c820*/  FSEL R130, R106, -INF , !P2 ;  /* 0xff8000006a827808 */ /* 0x000fe20005000000 */
        /* <DEDUP_REMOVED lines=23> */
[----:B------:R-:W-:Y:S01]  /*c9a0*/  FSEL R110, R14, RZ, P1 ;  /* 0x000000ff0e6e7208 */ /* 0x000fe20000800000 */
[--C-:B------:R-:W-:Y:S01]  /*c9b0*/  FFMA.FTZ R96, R96, R21, -R111.reuse ;  /* 0x0000001560607223 */ /* 0x100fe2000001086f */
[----:B------:R-:W-:Y:S01]  /*c9c0*/  FMNMX.FTZ R15, R134, R15, !PT ;  /* 0x0000000f860f7209 */ /* 0x000fe20007810000 */
[----:B------:R-:W-:Y:S01]  /*c9d0*/  FFMA.FTZ R111, R108, R21, -R111 ;  /* 0x000000156c6f7223 */ /* 0x000fe2000001086f */
[----:B------:R-:W-:Y:S01]  /*c9e0*/  MUFU.EX2 R89, R194 ;  /* 0x000000c200597308 */ /* 0x000fe20000000800 */
[----:B------:R-:W-:Y:S01]  /*c9f0*/  FADD.FTZ R110, -R110, R175 ;  /* 0x000000af6e6e7221 */ /* 0x000fe20000010100 */
[----:B------:R-:W-:Y:S01]  /*ca00*/  FMNMX.FTZ R15, R98, R15, !PT ;  /* 0x0000000f620f7209 */ /* 0x000fe20007810000 */
[----:B------:R-:W-:Y:S01]  /*ca10*/  IMAD.MOV.U32 R175, RZ, RZ, R14 ;  /* 0x000000ffffaf7224 */ /* 0x000fe200078e000e */
[----:B------:R-:W-:-:S02]  /*ca20*/  LOP3.LUT P6, RZ, R177, 0x7f, RZ, 0xc0, !PT ;  /* 0x0000007fb1ff7812 */ /* 0x000fc400078cc0ff */
        /* <DEDUP_REMOVED lines=16> */
[----:B------:R-:W-:Y:S03]  /*cb30*/  MUFU.EX2 R95, R95 ;  /* 0x0000005f005f7308 */ /* 0x000fe60000000800 */
[----:B-1----:R-:W1:Y:S05]  /*cb40*/  SHFL.BFLY PT, R0, R15, 0x2, 0x1f ;  /* 0x0c401f000f007f89 */ /* 0x002e6a00000e0000 */
[----:B------:R-:W-:Y:S08]  /*cb50*/  MUFU.EX2 R178, R178 ;  /* 0x000000b200b27308 */ /* 0x000ff00000000800 */
[----:B------:R-:W-:Y:S08]  /*cb60*/  MUFU.EX2 R99, R99 ;  /* 0x0000006300637308 */ /* 0x000ff00000000800 */
[----:B------:R-:W-:Y:S01]  /*cb70*/  MUFU.EX2 R97, R97 ;  /* 0x0000006100617308 */ /* 0x000fe20000000800 */
[----:B-1----:R-:W-:-:S05]  /*cb80*/  FMNMX.FTZ R0, R15, R0, !PT ;  /* 0x000000000f007209 */ /* 0x002fca0007810000 */
[----:B------:R-:W1:Y:S02]  /*cb90*/  SHFL.BFLY PT, R15, R0, 0x1, 0x1f ;  /* 0x0c201f00000f7f89 */ /* 0x000e6400000e0000 */
[----:B------:R-:W-:Y:S08]  /*cba0*/  MUFU.EX2 R106, R106 ;  /* 0x0000006a006a7308 */ /* 0x000ff00000000800 */
[----:B------:R-:W-:Y:S08]  /*cbb0*/  MUFU.EX2 R101, R101 ;  /* 0x0000006500657308 */ /* 0x000ff00000000800 */
[----:B------:R-:W-:Y:S01]  /*cbc0*/  MUFU.EX2 R120, R120 ;  /* 0x0000007800787308 */ /* 0x000fe20000000800 */
[----:B-1----:R-:W-:Y:S01]  /*cbd0*/  FMNMX.FTZ R15, R0, R15, !PT ;  /* 0x0000000f000f7209 */ /* 0x002fe20007810000 */
[----:B------:R-:W-:-:S06]  /*cbe0*/  FMUL.FTZ R0, R110, R21 ;  /* 0x000000156e007220 */ /* 0x000fcc0000410000 */
[----:B------:R-:W-:Y:S01]  /*cbf0*/  MUFU.EX2 R103, R103 ;  /* 0x0000006700677308 */ /* 0x000fe20000000800 */
[C---:B------:R-:W-:Y:S01]  /*cc00*/  FSETP.NEU.FTZ.AND P1, PT, R15.reuse, -INF , PT ;  /* 0xff8000000f00780b */ /* 0x040fe20003f3d000 */
[----:B------:R-:W-:-:S05]  /*cc10*/  FMUL.FTZ R108, R15, R21 ;  /* 0x000000150f6c7220 */ /* 0x000fca0000410000 */
[----:B------:R-:W-:Y:S01]  /*cc20*/  FSEL R113, R108, RZ, P1 ;  /* 0x000000ff6c717208 */ /* 0x000fe20000800000 */
[----:B------:R-:W1:Y:S04]  /*cc30*/  MUFU.EX2 R0, R0 ;  /* 0x0000000000007308 */ /* 0x000e680000000800 */
[-CC-:B------:R-:W-:Y:S01]  /*cc40*/  FFMA.FTZ R159, R2, R21.reuse, -R113.reuse ;  /* 0x00000015029f7223 */ /* 0x180fe20000010871 */
[----:B------:R-:W-:Y:S01]  /*cc50*/  FSEL R2, R15, RZ, P1 ;  /* 0x000000ff0f027208 */ /* 0x000fe20000800000 */
[-CC-:B------:R-:W-:Y:S01]  /*cc60*/  FFMA.FTZ R157, R190, R21.reuse, -R113.reuse ;  /* 0x00000015be9d7223 */ /* 0x180fe20000010871 */
[-CC-:B------:R-:W-:Y:S01]  /*cc70*/  FFMA.FTZ R108, R144, R21.reuse, -R113.reuse ;  /* 0x00000015906c7223 */ /* 0x180fe20000010871 */
[-CC-:B------:R-:W-:Y:S01]  /*cc80*/  FFMA.FTZ R110, R142, R21.reuse, -R113.reuse ;  /* 0x000000158e6e7223 */ /* 0x180fe20000010871 */
[-C--:B------:R-:W-:Y:S01]  /*cc90*/  FFMA.FTZ R153, R132, R21.reuse, -R113 ;  /* 0x0000001584997223 */ /* 0x080fe20000010871 */
[----:B------:R-:W-:Y:S01]  /*cca0*/  FADD.FTZ R2, -R2, R173 ;  /* 0x000000ad02027221 */ /* 0x000fe20000010100 */
[----:B------:R-:W-:Y:S01]  /*ccb0*/  MUFU.EX2 R159, R159 ;  /* 0x0000009f009f7308 */ /* 0x000fe20000000800 */
[-CC-:B------:R-:W-:Y:S01]  /*ccc0*/  FFMA.FTZ R114, R140, R21.reuse, -R113.reuse ;  /* 0x000000158c727223 */ /* 0x180fe20000010871 */
[-CC-:B------:R-:W-:Y:S01]  /*ccd0*/  FFMA.FTZ R155, R90, R21.reuse, -R113.reuse ;  /* 0x000000155a9b7223 */ /* 0x180fe20000010871 */
[-C--:B------:R-:W-:Y:S01]  /*cce0*/  FMUL.FTZ R2, R2, R21.reuse ;  /* 0x0000001502027220 */ /* 0x080fe20000410000 */
[-CC-:B------:R-:W-:Y:S01]  /*ccf0*/  FFMA.FTZ R90, R138, R21.reuse, -R113.reuse ;  /* 0x000000158a5a7223 */ /* 0x180fe20000010871 */
[-C--:B------:R-:W-:Y:S01]  /*cd00*/  FFMA.FTZ R145, R98, R21.reuse, -R113 ;  /* 0x0000001562917223 */ /* 0x080fe20000010871 */
[----:B-1----:R-:W-:Y:S01]  /*cd10*/  FFMA.FTZ R115, R0, R12, R89 ;  /* 0x0000000c00737223 */ /* 0x002fe20000010059 */
[-CC-:B------:R-:W-:Y:S01]  /*cd20*/  FFMA.FTZ R149, R92, R21.reuse, -R113.reuse ;  /* 0x000000155c957223 */ /* 0x180fe20000010871 */
[----:B------:R-:W-:Y:S01]  /*cd30*/  MUFU.EX2 R157, R157 ;  /* 0x0000009d009d7308 */ /* 0x000fe20000000800 */
[-C--:B------:R-:W-:Y:S01]  /*cd40*/  FFMA.FTZ R92, R136, R21.reuse, -R113 ;  /* 0x00000015885c7223 */ /* 0x080fe20000010871 */
[----:B------:R-:W-:Y:S01]  /*cd50*/  FADD.FTZ R12, R188, R115 ;  /* 0x00000073bc0c7221 */ /* 0x000fe20000010000 */
[-CC-:B------:R-:W-:Y:S01]  /*cd60*/  FFMA.FTZ R151, R94, R21.reuse, -R113.reuse ;  /* 0x000000155e977223 */ /* 0x180fe20000010871 */
[-CC-:B------:R-:W-:Y:S01]  /*cd70*/  FFMA.FTZ R88, R88, R21.reuse, -R113.reuse ;  /* 0x0000001558587223 */ /* 0x180fe20000010871 */
[-CC-:B------:R-:W-:Y:S01]  /*cd80*/  FFMA.FTZ R94, R134, R21.reuse, -R113.reuse ;  /* 0x00000015865e7223 */ /* 0x180fe20000010871 */
[----:B------:R-:W-:Y:S01]  /*cd90*/  FADD.FTZ R115, R91, R12 ;  /* 0x0000000c5b737221 */ /* 0x000fe20000010000 */
[-CC-:B------:R-:W-:Y:S01]  /*cda0*/  FFMA.FTZ R102, R102, R21.reuse, -R113.reuse ;  /* 0x0000001566667223 */ /* 0x180fe20000010871 */
[----:B------:R-:W1:Y:S01]  /*cdb0*/  MUFU.EX2 R2, R2 ;  /* 0x0000000200027308 */ /* 0x000e620000000800 */
[-C--:B------:R-:W-:Y:S01]  /*cdc0*/  FFMA.FTZ R146, R146, R21.reuse, -R113 ;  /* 0x0000001592927223 */ /* 0x080fe20000010871 */
[----:B------:R-:W-:Y:S01]  /*cdd0*/  FADD.FTZ R12, R186, R115 ;  /* 0x00000073ba0c7221 */ /* 0x000fe20000010000 */
[-CC-:B------:R-:W-:Y:S01]  /*cde0*/  FFMA.FTZ R148, R148, R21.reuse, -R113.reuse ;  /* 0x0000001594947223 */ /* 0x180fe20000010871 */
[-CC-:B------:R-:W-:Y:S01]  /*cdf0*/  FFMA.FTZ R152, R152, R21.reuse, -R113.reuse ;  /* 0x0000001598987223 */ /* 0x180fe20000010871 */
[-CC-:B------:R-:W-:Y:S01]  /*ce00*/  FFMA.FTZ R154, R154, R21.reuse, -R113.reuse ;  /* 0x000000159a9a7223 */ /* 0x180fe20000010871 */
[----:B------:R-:W-:Y:S01]  /*ce10*/  FADD.FTZ R115, R93, R12 ;  /* 0x0000000c5d737221 */ /* 0x000fe20000010000 */
[----:B------:R-:W-:Y:S01]  /*ce20*/  FFMA.FTZ R176, R176, R21, -R113 ;  /* 0x00000015b0b07223 */ /* 0x000fe20000010871 */
[----:B------:R-:W2:Y:S01]  /*ce30*/  MUFU.EX2 R108, R108 ;  /* 0x0000006c006c7308 */ /* 0x000ea20000000800 */
[----:B------:R-:W-:Y:S01]  /*ce40*/  ISETP.GT.AND P1, PT, R20, R19, PT ;  /* 0x000000131400720c */ /* 0x000fe20003f24270 */
[----:B------:R-:W-:Y:S01]  /*ce50*/  FADD.FTZ R98, R182, R115 ;  /* 0x00000073b6627221 */ /* 0x000fe20000010000 */
[----:B------:R-:W-:Y:S01]  /*ce60*/  F2FP.F16.F32.PACK_AB R144, R120, R101 ;  /* 0x000000657890723e */ /* 0x000fe200000000ff */
[----:B------:R-:W-:-:S02]  /*ce70*/  VIADD R20, R20, 0xffffffff ;  /* 0xffffffff14147836 */ /* 0x000fc40000000000 */
[----:B------:R-:W-:Y:S01]  /*ce80*/  FADD.FTZ R115, R95, R98 ;  /* 0x000000625f737221 */ /* 0x000fe20000010000 */
[----:B------:R-:W-:Y:S01]  /*ce90*/  IMAD.MOV.U32 R173, RZ, RZ, R15 ;  /* 0x000000ffffad7224 */ /* 0x000fe200078e000f */
[----:B------:R-:W3:Y:S01]  /*cea0*/  MUFU.EX2 R110, R110 ;  /* 0x0000006e006e7308 */ /* 0x000ee20000000800 */
[----:B-1----:R-:W-:Y:S01]  /*ceb0*/  FFMA.FTZ R5, R2, R5, R157 ;  /* 0x0000000502057223 */ /* 0x002fe2000001009d */
[----:B------:R-:W-:-:S04]  /*cec0*/  FADD.FTZ R98, R178, R115 ;  /* 0x00000073b2627221 */ /* 0x000fc80000010000 */
[----:B------:R-:W-:Y:S01]  /*ced0*/  FADD.FTZ R115, R99, R98 ;  /* 0x0000006263737221 */ /* 0x000fe20000010000 */
[----:B------:R-:W-:Y:S01]  /*cee0*/  IMAD.U32 R98, RZ, RZ, UR10 ;  /* 0x0000000aff627e24 */ /* 0x000fe2000f8e00ff */
[----:B------:R-:W1:Y:S01]  /*cef0*/  MUFU.EX2 R153, R153 ;  /* 0x0000009900997308 */ /* 0x000e620000000800 */
[C---:B--2---:R-:W-:Y:S01]  /*cf00*/  FADD.FTZ R12, R108.reuse, R5 ;  /* 0x000000056c0c7221 */ /* 0x044fe20000010000 */
[----:B------:R-:W-:Y:S01]  /*cf10*/  F2FP.F16.F32.PACK_AB R157, R108, R157 ;  /* 0x0000009d6c9d723e */ /* 0x000fe200000000ff */
[----:B------:R-:W-:Y:S02]  /*cf20*/  @!P6 VIADD R98, R98, 0x2a860 ;  /* 0x0002a8606262e836 */ /* 0x000fe40000000000 */
[----:B------:R-:W-:-:S03]  /*cf30*/  FADD.FTZ R5, R159, R12 ;  /* 0x0000000c9f057221 */ /* 0x000fc60000010000 */
[----:B------:R-:W2:Y:S01]  /*cf40*/  MUFU.EX2 R114, R114 ;  /* 0x0000007200727308 */ /* 0x000ea20000000800 */
[C---:B---3--:R-:W-:Y:S01]  /*cf50*/  FADD.FTZ R12, R110.reuse, R5 ;  /* 0x000000056e0c7221 */ /* 0x048fe20000010000 */
[----:B------:R-:W-:Y:S02]  /*cf60*/  @!P6 PRMT R98, RZ, 0x654, R98 ;  /* 0x00000654ff62e816 */ /* 0x000fe40000000062 */
[----:B------:R-:W-:Y:S02]  /*cf70*/  F2FP.F16.F32.PACK_AB R159, R110, R159 ;  /* 0x0000009f6e9f723e */ /* 0x000fe400000000ff */
[----:B------:R3:W-:Y:S02]  /*cf80*/  @!P6 SYNCS.ARRIVE.TRANS64.RED.A1T0 RZ, [R98+URZ], RZ ;  /* 0x000000ff62ffe9a7 */ /* 0x0007e4000810043f */
[----:B------:R-:W4:Y:S01]  /*cf90*/  MUFU.EX2 R155, R155 ;  /* 0x0000009b009b7308 */ /* 0x000f220000000800 */
[----:B-1----:R-:W-:-:S07]  /*cfa0*/  FADD.FTZ R5, R153, R12 ;  /* 0x0000000c99057221 */ /* 0x002fce0000010000 */
[----:B------:R-:W1:Y:S01]  /*cfb0*/  MUFU.EX2 R90, R90 ;  /* 0x0000005a005a7308 */ /* 0x000e620000000800 */
[C---:B--2---:R-:W-:Y:S01]  /*cfc0*/  FADD.FTZ R12, R114.reuse, R5 ;  /* 0x00000005720c7221 */ /* 0x044fe20000010000 */
[----:B------:R-:W-:-:S06]  /*cfd0*/  F2FP.F16.F32.PACK_AB R153, R114, R153 ;  /* 0x000000997299723e */ /* 0x000fcc00000000ff */
[----:B------:R-:W2:Y:S01]  /*cfe0*/  MUFU.EX2 R149, R149 ;  /* 0x0000009500957308 */ /* 0x000ea20000000800 */
[----:B----4-:R-:W-:-:S07]  /*cff0*/  FADD.FTZ R5, R155, R12 ;  /* 0x0000000c9b057221 */ /* 0x010fce0000010000 */
[----:B------:R-:W4:Y:S01]  /*d000*/  MUFU.EX2 R92, R92 ;  /* 0x0000005c005c7308 */ /* 0x000f220000000800 */
[----:B-1----:R-:W-:Y:S01]  /*d010*/  FADD.FTZ R12, R90, R5 ;  /* 0x000000055a0c7221 */ /* 0x002fe20000010000 */
[----:B------:R-:W-:Y:S01]  /*d020*/  FFMA.FTZ R5, R156, R21, -R113 ;  /* 0x000000159c057223 */ /* 0x000fe20000010871 */
[----:B------:R-:W-:Y:S02]  /*d030*/  F2FP.F16.F32.PACK_AB R156, R188, R89 ;  /* 0x00000059bc9c723e */ /* 0x000fe400000000ff */
[----:B------:R-:W-:-:S03]  /*d040*/  F2FP.F16.F32.PACK_AB R155, R90, R155 ;  /* 0x0000009b5a9b723e */ /* 0x000fc600000000ff */
[----:B------:R1:W-:Y:S08]  /*d050*/  MUFU.EX2 R118, R88 ;  /* 0x0000005800767308 */ /* 0x0003f00000000800 */
[----:B------:R-:W5:Y:S01]  /*d060*/  MUFU.EX2 R151, R151 ;  /* 0x0000009700977308 */ /* 0x000f620000000800 */
[----:B-1----:R-:W-:-:S04]  /*d070*/  FADD.FTZ R88, R104, R115 ;  /* 0x0000007368587221 */ /* 0x002fc80000010000 */
[----:B------:R-:W-:-:S03]  /*d080*/  FADD.FTZ R115, R97, R88 ;  /* 0x0000005861737221 */ /* 0x000fc60000010000 */
[----:B------:R-:W1:Y:S01]  /*d090*/  MUFU.EX2 R94, R94 ;  /* 0x0000005e005e7308 */ /* 0x000e620000000800 */
[----:B------:R-:W-:Y:S01]  /*d0a0*/  FADD.FTZ R88, R106, R115 ;  /* 0x000000736a587221 */ /* 0x000fe20000010000 */
[----:B--2---:R-:W-:Y:S01]  /*d0b0*/  FADD.FTZ R115, R149, R12 ;  /* 0x0000000c95737221 */ /* 0x004fe20000010000 */
[C---:B----4-:R-:W-:Y:S02]  /*d0c0*/  F2FP.F16.F32.PACK_AB R149, R92.reuse, R149 ;  /* 0x000000955c95723e */ /* 0x050fe400000000ff */
[----:B------:R-:W-:Y:S01]  /*d0d0*/  FADD.FTZ R117, R101, R88 ;  /* 0x0000005865757221 */ /* 0x000fe20000010000 */
[----:B---3--:R-:W-:Y:S01]  /*d0e0*/  FADD.FTZ R98, R92, R115 ;  /* 0x000000735c627221 */ /* 0x008fe20000010000 */
[----:B------:R-:W-:Y:S01]  /*d0f0*/  FFMA.FTZ R88, R158, R21, -R113 ;  /* 0x000000159e587223 */ /* 0x000fe20000010871 */
[----:B------:R-:W2:Y:S01]  /*d100*/  MUFU.EX2 R145, R145 ;  /* 0x0000009100917308 */ /* 0x000ea20000000800 */
[----:B------:R-:W-:Y:S01]  /*d110*/  FADD.FTZ R12, R120, R117 ;  /* 0x00000075780c7221 */ /* 0x000fe20000010000 */
[----:B-----5:R-:W-:Y:S01]  /*d120*/  FADD.FTZ R115, R151, R98 ;  /* 0x0000006297737221 */ /* 0x020fe20000010000 */
[----:B------:R-:W-:-:S02]  /*d130*/  F2FP.F16.F32.PACK_AB R158, R186, R91 ;  /* 0x0000005bba9e723e */ /* 0x000fc400000000ff */
[----:B------:R-:W-:Y:S01]  /*d140*/  FADD.FTZ R117, R103, R12 ;  /* 0x0000000c67757221 */ /* 0x000fe20000010000 */
[-CC-:B------:R-:W-:Y:S01]  /*d150*/  FFMA.FTZ R12, R150, R21.reuse, -R113.reuse ;  /* 0x00000015960c7223 */ /* 0x180fe20000010871 */
[----:B------:R-:W-:Y:S01]  /*d160*/  FFMA.FTZ R113, R130, R21, -R113 ;  /* 0x0000001582717223 */ /* 0x000fe20000010871 */
[----:B------:R-:W3:Y:S01]  /*d170*/  MUFU.EX2 R122, R122 ;  /* 0x0000007a007a7308 */ /* 0x000ee20000000800 */
[----:B-1----:R-:W-:Y:S01]  /*d180*/  FADD.FTZ R98, R94, R115 ;  /* 0x000000735e627221 */ /* 0x002fe20000010000 */
[----:B------:R-:W-:Y:S02]  /*d190*/  F2FP.F16.F32.PACK_AB R150, R106, R97 ;  /* 0x000000616a96723e */ /* 0x000fe400000000ff */
[----:B------:R-:W-:-:S04]  /*d1a0*/  F2FP.F16.F32.PACK_AB R151, R94, R151 ;  /* 0x000000975e97723e */ /* 0x000fc800000000ff */
[----:B------:R-:W1:Y:S01]  /*d1b0*/  MUFU.EX2 R105, R105 ;  /* 0x0000006900697308 */ /* 0x000e620000000800 */
[----:B--2---:R-:W-:Y:S01]  /*d1c0*/  FADD.FTZ R98, R145, R98 ;  /* 0x0000006291627221 */ /* 0x004fe20000010000 */
[----:B------:R-:W-:-:S03]  /*d1d0*/  F2FP.F16.F32.PACK_AB R145, R118, R145 ;  /* 0x000000917691723e */ /* 0x000fc600000000ff */
[----:B------:R-:W-:-:S03]  /*d1e0*/  FADD.FTZ R98, R118, R98 ;  /* 0x0000006276627221 */ /* 0x000fc60000010000 */
[----:B------:R3:W2:Y:S08]  /*d1f0*/  MUFU.EX2 R147, R102 ;  /* 0x0000006600937308 */ /* 0x0006b00000000800 */
[----:B------:R-:W4:Y:S01]  /*d200*/  MUFU.EX2 R116, R116 ;  /* 0x0000007400747308 */ /* 0x000f220000000800 */
[----:B---3--:R-:W-:-:S04]  /*d210*/  FADD.FTZ R102, R122, R117 ;  /* 0x000000757a667221 */ /* 0x008fc80000010000 */
[----:B-1----:R-:W-:-:S03]  /*d220*/  FADD.FTZ R115, R105, R102 ;  /* 0x0000006669737221 */ /* 0x002fc60000010000 */
[----:B------:R1:W3:Y:S01]  /*d230*/  MUFU.EX2 R119, R146 ;  /* 0x0000009200777308 */ /* 0x0002e20000000800 */
[----:B--2---:R-:W-:-:S07]  /*d240*/  FADD.FTZ R98, R147, R98 ;  /* 0x0000006293627221 */ /* 0x004fce0000010000 */
[----:B------:R-:W2:Y:S01]  /*d250*/  MUFU.EX2 R107, R107 ;  /* 0x0000006b006b7308 */ /* 0x000ea20000000800 */
[----:B----4-:R-:W-:Y:S01]  /*d260*/  FADD.FTZ R102, R116, R115 ;  /* 0x0000007374667221 */ /* 0x010fe20000010000 */
[----:B-1----:R-:W-:Y:S02]  /*d270*/  F2FP.F16.F32.PACK_AB R146, R122, R103 ;  /* 0x000000677a92723e */ /* 0x002fe400000000ff */
[----:B------:R-:W-:-:S04]  /*d280*/  F2FP.F16.F32.PACK_AB R140, R116, R105 ;  /* 0x00000069748c723e */ /* 0x000fc800000000ff */
[----:B------:R1:W4:Y:S01]  /*d290*/  MUFU.EX2 R141, R148 ;  /* 0x00000094008d7308 */ /* 0x0003220000000800 */
[C---:B---3--:R-:W-:Y:S01]  /*d2a0*/  FADD.FTZ R98, R119.reuse, R98 ;  /* 0x0000006277627221 */ /* 0x048fe20000010000 */
[----:B------:R-:W-:-:S06]  /*d2b0*/  F2FP.F16.F32.PACK_AB R147, R119, R147 ;  /* 0x000000937793723e */ /* 0x000fcc00000000ff */
[----:B------:R-:W3:Y:S01]  /*d2c0*/  MUFU.EX2 R112, R112 ;  /* 0x0000007000707308 */ /* 0x000ee20000000800 */
[----:B--2---:R-:W-:Y:S01]  /*d2d0*/  FADD.FTZ R89, R107, R102 ;  /* 0x000000666b597221 */ /* 0x004fe20000010000 */
[----:B-1----:R-:W-:-:S06]  /*d2e0*/  F2FP.F16.F32.PACK_AB R148, R104, R99 ;  /* 0x000000636894723e */ /* 0x002fcc00000000ff */
[----:B------:R1:W2:Y:S01]  /*d2f0*/  MUFU.EX2 R121, R152 ;  /* 0x0000009800797308 */ /* 0x0002a20000000800 */
[----:B----4-:R-:W-:-:S07]  /*d300*/  FADD.FTZ R98, R141, R98 ;  /* 0x000000628d627221 */ /* 0x010fce0000010000 */
[----:B------:R4:W5:Y:S01]  /*d310*/  MUFU.EX2 R143, R154 ;  /* 0x0000009a008f7308 */ /* 0x0009620000000800 */
[----:B---3--:R-:W-:Y:S01]  /*d320*/  FADD.FTZ R102, R112, R89 ;  /* 0x0000005970667221 */ /* 0x008fe20000010000 */
[----:B-1----:R-:W-:Y:S02]  /*d330*/  F2FP.F16.F32.PACK_AB R152, R182, R93 ;  /* 0x0000005db698723e */ /* 0x002fe400000000ff */
[----:B------:R-:W-:-:S04]  /*d340*/  F2FP.F16.F32.PACK_AB R142, R112, R107 ;  /* 0x0000006b708e723e */ /* 0x000fc800000000ff */
[----:B------:R-:W1:Y:S01]  /*d350*/  MUFU.EX2 R117, R5 ;  /* 0x0000000500757308 */ /* 0x000e620000000800 */
[C---:B--2---:R-:W-:Y:S01]  /*d360*/  FADD.FTZ R98, R121.reuse, R98 ;  /* 0x0000006279627221 */ /* 0x044fe20000010000 */
[----:B----4-:R-:W-:Y:S02]  /*d370*/  F2FP.F16.F32.PACK_AB R154, R178, R95 ;  /* 0x0000005fb29a723e */ /* 0x010fe400000000ff */
[----:B------:R-:W-:-:S04]  /*d380*/  F2FP.F16.F32.PACK_AB R141, R121, R141 ;  /* 0x0000008d798d723e */ /* 0x000fc800000000ff */
[----:B------:R-:W2:Y:S01]  /*d390*/  MUFU.EX2 R109, R109 ;  /* 0x0000006d006d7308 */ /* 0x000ea20000000800 */
[----:B-----5:R-:W-:-:S07]  /*d3a0*/  FADD.FTZ R98, R143, R98 ;  /* 0x000000628f627221 */ /* 0x020fce0000010000 */
[----:B------:R-:W3:Y:S01]  /*d3b0*/  MUFU.EX2 R137, R176 ;  /* 0x000000b000897308 */ /* 0x000ee20000000800 */
[C---:B-1----:R-:W-:Y:S01]  /*d3c0*/  FADD.FTZ R98, R117.reuse, R98 ;  /* 0x0000006275627221 */ /* 0x042fe20000010000 */
[----:B------:R-:W-:-:S06]  /*d3d0*/  F2FP.F16.F32.PACK_AB R143, R117, R143 ;  /* 0x0000008f758f723e */ /* 0x000fcc00000000ff */
[----:B------:R-:W1:Y:S01]  /*d3e0*/  MUFU.EX2 R100, R100 ;  /* 0x0000006400647308 */ /* 0x000e620000000800 */
[----:B--2---:R-:W-:-:S07]  /*d3f0*/  FADD.FTZ R5, R109, R102 ;  /* 0x000000666d057221 */ /* 0x004fce0000010000 */
        /* <DEDUP_REMOVED lines=9> */
[----:B---3--:R-:W-:-:S07]  /*d490*/  FADD.FTZ R102, R96, R5 ;  /* 0x0000000560667221 */ /* 0x008fce0000010000 */
[----:B------:R-:W3:Y:S01]  /*d4a0*/  MUFU.EX2 R113, R113 ;  /* 0x0000007100717308 */ /* 0x000ee20000000800 */
[----:B-1----:R-:W-:Y:S01]  /*d4b0*/  FADD.FTZ R98, R139, R98 ;  /* 0x000000628b627221 */ /* 0x002fe20000010000 */
[C---:B--2---:R-:W-:Y:S01]  /*d4c0*/  FADD.FTZ R12, R111.reuse, R102 ;  /* 0x000000666f0c7221 */ /* 0x044fe20000010000 */
[----:B------:R-:W-:Y:S02]  /*d4d0*/  F2FP.F16.F32.PACK_AB R138, R111, R96 ;  /* 0x000000606f8a723e */ /* 0x000fe400000000ff */
[C---:B---3--:R-:W-:Y:S01]  /*d4e0*/  FADD.FTZ R5, R113.reuse, R98 ;  /* 0x0000006271057221 */ /* 0x048fe20000010000 */
[----:B------:R-:W-:Y:S01]  /*d4f0*/  F2FP.F16.F32.PACK_AB R139, R113, R139 ;  /* 0x0000008b718b723e */ /* 0x000fe200000000ff */
[----:B------:R-:W-:Y:S06]  /*d500*/  @P1 BRA `(.L_x_942) ;  /* 0xffffffcc00481947 */ /* 0x000fec000383ffff */
.L_x_925:
        /* <DEDUP_REMOVED lines=67> */
.L_x_943:
[----:B------:R-:W-:Y:S01]  /*d940*/  ULEA UR5, UR36, UR37, 0x3 ;  /* 0x0000002524057291 */ /* 0x000fe2000f8e183f */
[----:B------:R-:W-:-:S05]  /*d950*/  IMAD.U32 R0, RZ, RZ, UR39 ;  /* 0x00000027ff007e24 */ /* 0x000fca000f8e00ff */
[----:B------:R-:W-:-:S04]  /*d960*/  SHF.L.U32 R0, R0, 0x1f, RZ ;  /* 0x0000001f00007819 */ /* 0x000fc800000006ff */
[----:B------:R1:W2:Y:S01]  /*d970*/  SYNCS.PHASECHK.TRANS64.TRYWAIT P1, [UR5+0x2a850], R0 ;  /* 0x02a85000ff0075a7 */ /* 0x0002a20008020145 */
[----:B------:R-:W-:Y:S05]  /*d980*/  @!P0 BRA `(.L_x_944) ;  /* 0x0000000000048947 */ /* 0x000fea0003800000 */
[----:B------:R-:W-:Y:S01]  /*d990*/  BPT.TRAP 0x1 ;  /* 0x000000040000795c */ /* 0x000fe20000300000 */
.L_x_944:
[----:B--2---:R-:W-:Y:S05]  /*d9a0*/  @P1 BRA `(.L_x_945) ;  /* 0x0000000000081947 */ /* 0x004fea0003800000 */
[----:B------:R-:W2:Y:S02]  /*d9b0*/  SYNCS.PHASECHK.TRANS64.TRYWAIT P0, [UR5+0x2a850], R0 ;  /* 0x02a85000ff0075a7 */ /* 0x000ea40008000145 */
[----:B--2---:R-:W-:Y:S05]  /*d9c0*/  @!P0 BRA `(.L_x_946) ;  /* 0x0000005000748947 */ /* 0x004fea0003800000 */
.L_x_945:
[----:B------:R-:W-:Y:S01]  /*d9d0*/  UIADD3 UR37, UR37, 0x400, URZ ;  /* 0x0000040025257890 */ /* 0x000fe2000fffe03f */
[----:B------:R-:W-:Y:S01]  /*d9e0*/  WARPGROUP.ARRIVE ;  /* 0x00000000000079c5 */ /* 0x000fe20000000000 */
[----:B------:R-:W-:Y:S01]  /*d9f0*/  UMOV UR7, 0x40000040 ;  /* 0x4000004000077882 */ /* 0x000fe20000000000 */
[----:B-12---:R-:W1:Y:S01]  /*da00*/  SHFL.BFLY PT, R0, R5, 0x2, 0x1f ;  /* 0x0c401f0005007f89 */ /* 0x006e6200000e0000 */
[----:B------:R-:W-:Y:S01]  /*da10*/  USHF.R.U32.HI UR37, URZ, 0x4, UR37 ;  /* 0x000000043f257899 */ /* 0x000fe20008011625 */
[----:B------:R-:W-:Y:S02]  /*da20*/  IMAD.U32 R11, RZ, RZ, UR5 ;  /* 0x00000005ff0b7e24 */ /* 0x000fe4000f8e00ff */
[----:B------:R-:W2:Y:S01]  /*da30*/  SHFL.BFLY PT, R3, R12, 0x2, 0x1f ;  /* 0x0c401f000c037f89 */ /* 0x000ea200000e0000 */
[----:B------:R-:W-:Y:S01]  /*da40*/  ULOP3.LUT UR37, UR37, 0x3fff, URZ, 0xc0, !UPT ;  /* 0x00003fff25257892 */ /* 0x000fe2000f8ec03f */
[----:B------:R-:W-:Y:S01]  /*da50*/  VIADD R164, R164, 0x1 ;  /* 0x00000001a4a47836 */ /* 0x000fe20000000000 */
[----:B------:R-:W3:Y:S02]  /*da60*/  S2R R8, SR_TID.X ;  /* 0x0000000000087919 */ /* 0x000ee40000002100 */
[----:B------:R-:W-:-:S04]  /*da70*/  ULOP3.LUT UR4, UR37, 0x3000000, URZ, 0xfc, !UPT ;  /* 0x0300000025047892 */ /* 0x000fc8000f8efc3f */
[----:B------:R-:W-:Y:S02]  /*da80*/  UIMAD UR4, UR36, 0x600, UR4 ;  /* 0x00000600240478a4 */ /* 0x000fe4000f8e0204 */
[----:B------:R-:W-:-:S04]  /*da90*/  UIADD3 UR36, UR36, 0x1, URZ ;  /* 0x0000000124247890 */ /* 0x000fc8000fffe03f */
[----:B------:R-:W-:Y:S01]  /*daa0*/  UISETP.NE.AND UP0, UPT, UR36, 0x2, UPT ;  /* 0x000000022400788c */ /* 0x000fe2000bf05270 */
[----:B------:R-:W-:Y:S02]  /*dab0*/  UMOV UR6, UR4 ;  /* 0x0000000400067c82 */ /* 0x000fe40008000000 */
[----:B------:R-:W-:Y:S01]  /*dac0*/  HGMMA.64x128x16.F32 R24, R156, gdesc[UR4].tnspB, R24, gsb0 ;  /* 0x41e000049c187df0 */ /* 0x000fe20008000818 */
[----:B------:R-:W-:Y:S01]  /*dad0*/  UIADD3 UR6, UR4, 0x80, URZ ;  /* 0x0000008004067890 */ /* 0x000fe2000fffe03f */
[----:B-1----:R-:W-:Y:S01]  /*dae0*/  FADD.FTZ R2, R0, R5 ;  /* 0x0000000500027221 */ /* 0x002fe20000010000 */
[----:B------:R-:W-:Y:S01]  /*daf0*/  UMOV UR7, 0x40000040 ;  /* 0x4000004000077882 */ /* 0x000fe20000000000 */
[----:B------:R-:W-:Y:S01]  /*db00*/  CS2R R4, SRZ ;  /* 0x0000000000047805 */ /* 0x000fe2000001ff00 */
[----:B--2---:R-:W-:Y:S01]  /*db10*/  FADD.FTZ R3, R3, R12 ;  /* 0x0000000c03037221 */ /* 0x004fe20000010000 */
[----:B------:R-:W-:Y:S01]  /*db20*/  USEL UR36, UR36, URZ, UP0 ;  /* 0x0000003f24247287 */ /* 0x000fe20008000000 */
[----:B------:R-:W1:Y:S04]  /*db30*/  SHFL.BFLY PT, R7, R2, 0x1, 0x1f ;  /* 0x0c201f0002077f89 */ /* 0x000e6800000e0000 */
[----:B------:R-:W2:Y:S01]  /*db40*/  SHFL.BFLY PT, R0, R3, 0x1, 0x1f ;  /* 0x0c201f0003007f89 */ /* 0x000ea200000e0000 */
[----:B---3--:R-:W-:Y:S01]  /*db50*/  LOP3.LUT P2, RZ, R8, 0x7f, RZ, 0xc0, !PT ;  /* 0x0000007f08ff7812 */ /* 0x008fe2000784c0ff */
[----:B-1----:R-:W-:Y:S01]  /*db60*/  FADD.FTZ R10, R2, R7 ;  /* 0x00000007020a7221 */ /* 0x002fe20000010000 */
[----:B------:R-:W-:-:S02]  /*db70*/  IMAD.MOV.U32 R2, RZ, RZ, -0x800000 ;  /* 0xff800000ff027424 */ /* 0x000fc400078e00ff */
[----:B--2---:R-:W-:Y:S02]  /*db80*/  FADD.FTZ R9, R3, R0 ;  /* 0x0000000003097221 */ /* 0x004fe40000010000 */
[----:B------:R-:W-:Y:S01]  /*db90*/  FSETP.NE.FTZ.AND P1, PT, R10, RZ, PT ;  /* 0x000000ff0a00720b */ /* 0x000fe20003f35000 */
[----:B------:R-:W-:Y:S02]  /*dba0*/  IMAD.MOV.U32 R0, RZ, RZ, -0x800000 ;  /* 0xff800000ff007424 */ /* 0x000fe400078e00ff */
[----:B------:R-:W-:-:S10]  /*dbb0*/  FSETP.NE.FTZ.AND P0, PT, R9, RZ, PT ;  /* 0x000000ff0900720b */ /* 0x000fd40003f15000 */
[----:B------:R-:W1:Y:S03]  /*dbc0*/  @P1 MUFU.LG2 R7, R10 ;  /* 0x0000000a00071308 */ /* 0x000e660000000c00 */
[C---:B------:R-:W-:Y:S01]  /*dbd0*/  @P0 FMUL.FTZ R3, R21.reuse, 0.69314718246459960938 ;  /* 0x3f31721815030820 */ /* 0x040fe20000410000 */
[----:B------:R-:W-:-:S04]  /*dbe0*/  @P1 FMUL.FTZ R21, R21, 0.69314718246459960938 ;  /* 0x3f31721815151820 */ /* 0x000fc80000410000 */
[----:B------:R-:W2:Y:S08]  /*dbf0*/  @P0 MUFU.LG2 R6, R9 ;  /* 0x0000000900060308 */ /* 0x000eb00000000c00 */
[----:B------:R-:W3:Y:S01]  /*dc00*/  @P0 MUFU.RCP R4, R9 ;  /* 0x0000000900040308 */ /* 0x000ee20000001000 */
[----:B-1----:R-:W-:Y:S01]  /*dc10*/  @P1 FMUL.FTZ R8, R7, 0.69314718246459960938 ;  /* 0x3f31721807081820 */ /* 0x002fe20000410000 */
[----:B------:R-:W-:-:S03]  /*dc20*/  @!P2 VIADD R7, R11, 0x2a860 ;  /* 0x0002a8600b07a836 */ /* 0x000fc60000000000 */
[----:B------:R-:W-:Y:S02]  /*dc30*/  @P1 FFMA.FTZ R0, R21, R15, R8 ;  /* 0x0000000f15001223 */ /* 0x000fe40000010008 */
[----:B------:R-:W-:Y:S01]  /*dc40*/  @!P2 PRMT R7, RZ, 0x654, R7 ;  /* 0x00000654ff07a816 */ /* 0x000fe20000000007 */
[----:B------:R1:W4:Y:S01]  /*dc50*/  @P1 MUFU.RCP R5, R10 ;  /* 0x0000000a00051308 */ /* 0x0003220000001000 */
[----:B--2---:R-:W-:-:S04]  /*dc60*/  @P0 FMUL.FTZ R6, R6, 0.69314718246459960938 ;  /* 0x3f31721806060820 */ /* 0x004fc80000410000 */
[----:B------:R-:W-:Y:S01]  /*dc70*/  @P0 FFMA.FTZ R2, R3, R14, R6 ;  /* 0x0000000e03020223 */ /* 0x000fe20000010006 */
[----:B------:R-:W-:Y:S01]  /*dc80*/  PLOP3.LUT P0, PT, PT, PT, PT, 0x8, 0x0 ;  /* 0x000000000000781c */ /* 0x000fe20003f0e170 */
        /* <DEDUP_REMOVED lines=21> */
[----:B------:R-:W-:-:S04]  /*dde0*/  USEL UR4, URZ, 0x1, UP0 ;  /* 0x000000013f047887 */ /* 0x000fc80008000000 */
[----:B------:R-:W-:Y:S01]  /*ddf0*/  ULOP3.LUT UR39, UR39, UR4, URZ, 0x3c, !UPT ;  /* 0x0000000427277292 */ /* 0x000fe2000f8e3c3f */
[----:B------:R-:W-:Y:S02]  /*de00*/  WARPGROUP.DEPBAR.LE gsb0, 0x0 ;  /* 0x00008000000079c5 */ /* 0x000fe40000010000 */
[----:B------:R-:W-:-:S06]  /*de10*/  WARPGROUP.ARRIVE ;  /* 0x00000000000079c5 */ /* 0x000fcc0000000000 */
[----:B------:R-:W-:Y:S03]  /*de20*/  HGMMA.64x128x16.F32 R24, R136, gdesc[UR4].tnspB, R24, gsb0 ;  /* 0x41e0000488187df0 */ /* 0x000fe60008000818 */
[----:B------:R-:W-:Y:S02]  /*de30*/  WARPGROUP.DEPBAR.LE gsb0, 0x0 ;  /* 0x00008000000079c5 */ /* 0x000fe40000010000 */
[-C--:B---3--:R-:W-:Y:S01]  /*de40*/  FMUL.FTZ R3, R28, R4.reuse ;  /* 0x000000041c037220 */ /* 0x088fe20000410000 */
[-C--:B------:R-:W-:Y:S01]  /*de50*/  FMUL.FTZ R6, R29, R4.reuse ;  /* 0x000000041d067220 */ /* 0x080fe20000410000 */
[----:B------:R2:W-:Y:S01]  /*de60*/  @!P2 SYNCS.ARRIVE.TRANS64.RED.A1T0 RZ, [R7+URZ], RZ ;  /* 0x000000ff07ffa9a7 */ /* 0x0005e2000810043f */
[-C--:B-1----:R-:W-:Y:S01]  /*de70*/  FMUL.FTZ R10, R24, R4.reuse ;  /* 0x00000004180a7220 */ /* 0x082fe20000410000 */
        /* <DEDUP_REMOVED lines=29> */
[-C--:B----4-:R-:W-:Y:S01]  /*e050*/  FMUL.FTZ R9, R26, R5.reuse ;  /* 0x000000051a097220 */ /* 0x090fe20000410000 */
[-C--:B------:R-:W-:Y:S01]  /*e060*/  FMUL.FTZ R8, R27, R5.reuse ;  /* 0x000000051b087220 */ /* 0x080fe20000410000 */
[-C--:B------:R-:W-:Y:S01]  /*e070*/  FMUL.FTZ R30, R30, R5.reuse ;  /* 0x000000051e1e7220 */ /* 0x080fe20000410000 */
[-C--:B--2---:R-:W-:Y:S01]  /*e080*/  FMUL.FTZ R7, R31, R5.reuse ;  /* 0x000000051f077220 */ /* 0x084fe20000410000 */
        /* <DEDUP_REMOVED lines=27> */
[----:B------:R-:W-:-:S07]  /*e240*/  FMUL.FTZ R87, R87, R5 ;  /* 0x0000000557577220 */ /* 0x000fce0000410000 */
.L_x_876:
[----:B------:R-:W1:Y:S08]  /*e250*/  S2UR UR4, SR_CgaCtaId ;  /* 0x00000000000479c3 */ /* 0x000e700000008800 */
[----:B------:R-:W-:Y:S06]  /*e260*/  BAR.SYNC.DEFER_BLOCKING 0x5, 0x120 ;  /* 0x0144800000007b1d */ /* 0x000fec0000010000 */
[----:B------:R-:W-:-:S02]  /*e270*/  UMOV UR37, 0x400 ;  /* 0x0000040000257882 */ /* 0x000fc40000000000 */
[----:B-1----:R-:W-:-:S09]  /*e280*/  ULEA UR37, UR4, UR37, 0x18 ;  /* 0x0000002504257291 */ /* 0x002fd2000f8ec03f */
[----:B------:R-:W1:Y:S02]  /*e290*/  LDS R4, [UR37+0x2a8d0] ;  /* 0x02a8d025ff047984 */ /* 0x000e640008000800 */
[----:B-1----:R-:W-:Y:S01]  /*e2a0*/  R2UR UR4, R4 ;  /* 0x00000000040472ca */ /* 0x002fe200000e0000 */
[----:B------:R-:W-:Y:S06]  /*e2b0*/  BAR.ARV 0x4, 0x120 ;  /* 0x0104800000007b1d */ /* 0x000fec0000002000 */
[----:B------:R-:W-:Y:S08]  /*e2c0*/  @P0 BRA `(.L_x_947) ;  /* 0x0000000800500947 */ /* 0x000ff00003800000 */
[----:B------:R-:W-:Y:S01]  /*e2d0*/  VIADD R31, R167, UR42 ;  /* 0x0000002aa71f7c36 */ /* 0x000fe20008000000 */
[C---:B------:R-:W-:Y:S01]  /*e2e0*/  LOP3.LUT R5, R22.reuse, 0x380, RZ, 0xc0, !PT ;  /* 0x0000038016057812 */ /* 0x040fe200078ec0ff */
[----:B------:R-:W-:Y:S01]  /*e2f0*/  BAR.SYNC.DEFER_BLOCKING 0x1, 0x100 ;  /* 0x0044000000007b1d */ /* 0x000fe20000010000 */
[C---:B------:R-:W-:Y:S01]  /*e300*/  IADD3 R27, P2, R22.reuse, 0x20, RZ ;  /* 0x00000020161b7810 */ /* 0x040fe20007f5e0ff */
[----:B------:R-:W-:Y:S01]  /*e310*/  VIADD R4, R31, 0x8 ;  /* 0x000000081f047836 */ /* 0x000fe20000000000 */
[C---:B------:R-:W-:Y:S01]  /*e320*/  IADD3 R11, P6, R22.reuse, 0x40, RZ ;  /* 0x00000040160b7810 */ /* 0x040fe20007fde0ff */
[----:B------:R-:W-:Y:S01]  /*e330*/  USHF.R.S32.HI UR5, URZ, 0x1f, UR43 ;  /* 0x0000001f3f057899 */ /* 0x000fe2000801142b */
[----:B------:R-:W-:Y:S01]  /*e340*/  IADD3 R15, P4, R22, 0x4000, RZ ;  /* 0x00004000160f7810 */ /* 0x000fe20007f9e0ff */
[----:B------:R-:W-:Y:S01]  /*e350*/  ULDC UR10, c[0x0][0xa88] ;  /* 0x0002a200000a7ab9 */ /* 0x000fe20000000800 */
[----:B------:R-:W-:Y:S01]  /*e360*/  LOP3.LUT P0, RZ, R166, 0x3, RZ, 0xc0, !PT ;  /* 0x00000003a6ff7812 */ /* 0x000fe2000780c0ff */
[----:B------:R-:W1:Y:S01]  /*e370*/  LDC.64 R72, c[0x0][0xb78] ;  /* 0x0002de00ff487b82 */ /* 0x000e620000000a00 */
[----:B------:R-:W-:Y:S01]  /*e380*/  SHF.R.U64 R5, R5, 0x3, RZ ;  /* 0x0000000305057819 */ /* 0x000fe200000012ff */
[----:B------:R-:W-:Y:S01]  /*e390*/  ULDC.64 UR8, c[0x0][0xb70] ;  /* 0x0002dc0000087ab9 */ /* 0x000fe20000000a00 */
[----:B------:R-:W-:Y:S01]  /*e3a0*/  LOP3.LUT R26, R27, 0x380, RZ, 0xc0, !PT ;  /* 0x000003801b1a7812 */ /* 0x000fe200078ec0ff */
[----:B------:R-:W-:Y:S01]  /*e3b0*/  UIMAD UR5, UR5, UR8, URZ ;  /* 0x00000008050572a4 */ /* 0x000fe2000f8e023f */
[----:B------:R-:W-:Y:S01]  /*e3c0*/  LOP3.LUT R24, R11, 0x380, RZ, 0xc0, !PT ;  /* 0x000003800b187812 */ /* 0x000fe200078ec0ff */
[----:B------:R-:W-:Y:S01]  /*e3d0*/  UIMAD.WIDE.U32 UR6, UR43, UR8, URZ ;  /* 0x000000082b0672a5 */ /* 0x000fe2000f8e003f */
[----:B------:R-:W-:Y:S01]  /*e3e0*/  LOP3.LUT R14, R15, 0x380, RZ, 0xc0, !PT ;  /* 0x000003800f0e7812 */ /* 0x000fe200078ec0ff */
[----:B------:R-:W-:Y:S01]  /*e3f0*/  UIMAD UR5, UR43, UR9, UR5 ;  /* 0x000000092b0572a4 */ /* 0x000fe2000f8e0205 */
[----:B------:R-:W-:Y:S01]  /*e400*/  ISETP.GE.OR P1, PT, R4, UR10, P0 ;  /* 0x0000000a04007c0c */ /* 0x000fe20008726670 */
[----:B------:R-:W-:Y:S01]  /*e410*/  USHF.R.S32.HI UR8, URZ, 0x1f, UR44 ;  /* 0x0000001f3f087899 */ /* 0x000fe2000801142c */
[----:B------:R-:W-:Y:S01]  /*e420*/  IADD3 R21, P5, R22, 0x60, RZ ;  /* 0x0000006016157810 */ /* 0x000fe20007fbe0ff */
[----:B------:R-:W-:Y:S01]  /*e430*/  UIADD3 UR5, UR7, UR5, URZ ;  /* 0x0000000507057290 */ /* 0x000fe2000fffe03f */
[----:B------:R-:W-:Y:S01]  /*e440*/  LOP3.LUT R4, R5, R22, RZ, 0x3c, !PT ;  /* 0x0000001605047212 */ /* 0x000fe200078e3cff */
[----:B------:R-:W-:Y:S01]  /*e450*/  IMAD.MOV.U32 R5, RZ, RZ, R23 ;  /* 0x000000ffff057224 */ /* 0x000fe200078e0017 */
[----:B------:R-:W-:-:S02]  /*e460*/  SHF.R.U64 R26, R26, 0x3, RZ ;  /* 0x000000031a1a7819 */ /* 0x000fc400000012ff */
[----:B------:R-:W-:Y:S02]  /*e470*/  SHF.R.U64 R24, R24, 0x3, RZ ;  /* 0x0000000318187819 */ /* 0x000fe400000012ff */
[----:B------:R-:W-:Y:S02]  /*e480*/  SHF.R.U64 R14, R14, 0x3, RZ ;  /* 0x000000030e0e7819 */ /* 0x000fe400000012ff */
[----:B------:R-:W-:Y:S02]  /*e490*/  LOP3.LUT R20, R21, 0x380, RZ, 0xc0, !PT ;  /* 0x0000038015147812 */ /* 0x000fe400078ec0ff */
[----:B------:R-:W-:Y:S01]  /*e4a0*/  LOP3.LUT R26, R26, R27, RZ, 0x3c, !PT ;  /* 0x0000001b1a1a7212 */ /* 0x000fe200078e3cff */
[----:B------:R-:W-:Y:S01]  /*e4b0*/  IMAD.X R27, RZ, RZ, R23, P2 ;  /* 0x000000ffff1b7224 */ /* 0x000fe200010e0617 */
[----:B------:R-:W-:Y:S02]  /*e4c0*/  LOP3.LUT R24, R24, R11, RZ, 0x3c, !PT ;  /* 0x0000000b18187212 */ /* 0x000fe400078e3cff */
[----:B------:R-:W-:-:S02]  /*e4d0*/  LOP3.LUT R14, R14, R15, RZ, 0x3c, !PT ;  /* 0x0000000f0e0e7212 */ /* 0x000fc400078e3cff */
[----:B------:R-:W-:Y:S02]  /*e4e0*/  MOV R11, R4 ;  /* 0x00000004000b7202 */ /* 0x000fe40000000f00 */
[----:B------:R-:W-:Y:S02]  /*e4f0*/  IADD3 R15, P2, R22, 0x4040, RZ ;  /* 0x00004040160f7810 */ /* 0x000fe40007f5e0ff */
[----:B------:R-:W-:Y:S02]  /*e500*/  SHF.R.U64 R20, R20, 0x3, RZ ;  /* 0x0000000314147819 */ /* 0x000fe400000012ff */
[----:B------:R-:W-:Y:S01]  /*e510*/  F2FP.F16.F32.PACK_AB R4, R25, R10 ;  /* 0x0000000a1904723e */ /* 0x000fe200000000ff */
[----:B------:R-:W-:Y:S01]  /*e520*/  IMAD.X R25, RZ, RZ, R23, P6 ;  /* 0x000000ffff197224 */ /* 0x000fe200030e0617 */
[----:B------:R-:W-:Y:S02]  /*e530*/  IADD3 R17, P6, R22, 0x4060, RZ ;  /* 0x0000406016117810 */ /* 0x000fe40007fde0ff */
[----:B------:R-:W-:-:S02]  /*e540*/  LOP3.LUT R10, R15, 0x380, RZ, 0xc0, !PT ;  /* 0x000003800f0a7812 */ /* 0x000fc400078ec0ff */
[----:B------:R-:W-:Y:S01]  /*e550*/  LOP3.LUT R20, R20, R21, RZ, 0x3c, !PT ;  /* 0x0000001514147212 */ /* 0x000fe200078e3cff */
[--C-:B------:R-:W-:Y:S01]  /*e560*/  IMAD.X R21, RZ, RZ, R23.reuse, P5 ;  /* 0x000000ffff157224 */ /* 0x100fe200028e0617 */
[----:B------:R-:W-:Y:S02]  /*e570*/  IADD3 R13, P3, R22, 0x4020, RZ ;  /* 0x00004020160d7810 */ /* 0x000fe40007f7e0ff */
[----:B------:R-:W-:Y:S01]  /*e580*/  F2FP.F16.F32.PACK_AB R5, R8, R9 ;  /* 0x000000090805723e */ /* 0x000fe200000000ff */
[----:B------:R-:W-:Y:S01]  /*e590*/  IMAD.X R9, RZ, RZ, R23, P6 ;  /* 0x000000ffff097224 */ /* 0x000fe200030e0617 */
[----:B------:R-:W-:Y:S02]  /*e5a0*/  F2FP.F16.F32.PACK_AB R6, R6, R3 ;  /* 0x000000030606723e */ /* 0x000fe400000000ff */
[----:B------:R-:W-:Y:S02]  /*e5b0*/  F2FP.F16.F32.PACK_AB R7, R7, R30 ;  /* 0x0000001e0707723e */ /* 0x000fe400000000ff */
[----:B------:R-:W-:-:S02]  /*e5c0*/  LOP3.LUT R8, R17, 0x380, RZ, 0xc0, !PT ;  /* 0x0000038011087812 */ /* 0x000fc400078ec0ff */
[----:B------:R-:W-:Y:S01]  /*e5d0*/  SHF.R.U64 R10, R10, 0x3, RZ ;  /* 0x000000030a0a7819 */ /* 0x000fe200000012ff */
[----:B------:R2:W-:Y:S01]  /*e5e0*/  STSM.16.M88.4 [R11], R4 ;  /* 0x000000040b007844 */ /* 0x0005e20000000200 */
[----:B------:R-:W-:Y:S02]  /*e5f0*/  LOP3.LUT R12, R13, 0x380, RZ, 0xc0, !PT ;  /* 0x000003800d0c7812 */ /* 0x000fe400078ec0ff */
[----:B------:R-:W-:Y:S02]  /*e600*/  MOV R27, R26 ;  /* 0x0000001a001b7202 */ /* 0x000fe40000000f00 */
[----:B------:R-:W-:Y:S02]  /*e610*/  MOV R26, R24 ;  /* 0x00000018001a7202 */ /* 0x000fe40000000f00 */
[----:B------:R-:W-:Y:S02]  /*e620*/  SHF.R.U64 R8, R8, 0x3, RZ ;  /* 0x0000000308087819 */ /* 0x000fe400000012ff */
[----:B------:R-:W-:Y:S01]  /*e630*/  MOV R25, R20 ;  /* 0x0000001400197202 */ /* 0x000fe20000000f00 */
[----:B------:R-:W-:Y:S01]  /*e640*/  IMAD.U32 R21, RZ, RZ, UR7 ;  /* 0x00000007ff157e24 */ /* 0x000fe2000f8e00ff */
[----:B------:R-:W-:Y:S01]  /*e650*/  LOP3.LUT R10, R10, R15, RZ, 0x3c, !PT ;  /* 0x0000000f0a0a7212 */ /* 0x000fe200078e3cff */
[----:B------:R-:W-:Y:S01]  /*e660*/  IMAD.U32 R20, RZ, RZ, UR6 ;  /* 0x00000006ff147e24 */ /* 0x000fe2000f8e00ff */
[----:B------:R-:W-:Y:S01]  /*e670*/  SHF.R.U64 R12, R12, 0x3, RZ ;  /* 0x000000030c0c7819 */ /* 0x000fe200000012ff */
[----:B------:R-:W-:Y:S01]  /*e680*/  IMAD.U32 R21, RZ, RZ, UR5 ;  /* 0x00000005ff157e24 */ /* 0x000fe2000f8e00ff */
[----:B------:R-:W-:Y:S01]  /*e690*/  LOP3.LUT R8, R8, R17, RZ, 0x3c, !PT ;  /* 0x0000001108087212 */ /* 0x000fe200078e3cff */
[----:B--2---:R-:W-:Y:S01]  /*e6a0*/  IMAD.X R11, RZ, RZ, R23, P2 ;  /* 0x000000ffff0b7224 */ /* 0x004fe200010e0617 */
[----:B------:R-:W-:Y:S01]  /*e6b0*/  F2FP.F16.F32.PACK_AB R4, R33, R32 ;  /* 0x000000202104723e */ /* 0x000fe200000000ff */
[C---:B-1----:R-:W-:Y:S01]  /*e6c0*/  IMAD.WIDE.U32 R20, R72.reuse, UR44, R20 ;  /* 0x0000002c48147c25 */ /* 0x042fe2000f8e0014 */
[----:B------:R-:W-:Y:S01]  /*e6d0*/  F2FP.F16.F32.PACK_AB R5, R35, R34 ;  /* 0x000000222305723e */ /* 0x000fe200000000ff */
[----:B------:R-:W-:Y:S01]  /*e6e0*/  ULDC.64 UR6, c[0x0][0xb40] ;  /* 0x0002d00000067ab9 */ /* 0x000fe20000000a00 */
[----:B------:R-:W-:Y:S01]  /*e6f0*/  MOV R17, R10 ;  /* 0x0000000a00117202 */ /* 0x000fe20000000f00 */
[----:B------:R-:W-:Y:S01]  /*e700*/  IMAD R10, R72, UR8, RZ ;  /* 0x00000008480a7c24 */ /* 0x000fe2000f8e02ff */
[----:B------:R-:W-:Y:S01]  /*e710*/  F2FP.F16.F32.PACK_AB R6, R37, R36 ;  /* 0x000000242506723e */ /* 0x000fe200000000ff */
[--C-:B------:R-:W-:Y:S01]  /*e720*/  IMAD.X R15, RZ, RZ, R23.reuse, P4 ;  /* 0x000000ffff0f7224 */ /* 0x100fe200020e0617 */
[----:B------:R-:W-:Y:S01]  /*e730*/  F2FP.F16.F32.PACK_AB R7, R39, R38 ;  /* 0x000000262707723e */ /* 0x000fe200000000ff */
[----:B------:R-:W-:Y:S01]  /*e740*/  IMAD R30, R73, UR44, R10 ;  /* 0x0000002c491e7c24 */ /* 0x000fe2000f8e020a */
[----:B------:R-:W-:Y:S01]  /*e750*/  LOP3.LUT R12, R12, R13, RZ, 0x3c, !PT ;  /* 0x0000000d0c0c7212 */ /* 0x000fe200078e3cff */
[----:B------:R-:W-:Y:S01]  /*e760*/  IMAD.X R13, RZ, RZ, R23, P3 ;  /* 0x000000ffff0d7224 */ /* 0x000fe200018e0617 */
[----:B------:R-:W-:Y:S01]  /*e770*/  MOV R3, R8 ;  /* 0x0000000800037202 */ /* 0x000fe20000000f00 */
[----:B------:R1:W-:Y:S01]  /*e780*/  STSM.16.M88.4 [R27], R4 ;  /* 0x000000041b007844 */ /* 0x0003e20000000200 */
[----:B------:R-:W-:-:S02]  /*e790*/  IADD3 R20, P2, R31, R20, RZ ;  /* 0x000000141f147210 */ /* 0x000fc40007f5e0ff */
[----:B------:R-:W-:Y:S02]  /*e7a0*/  MOV R24, R14 ;  /* 0x0000000e00187202 */ /* 0x000fe40000000f00 */
[----:B------:R-:W-:Y:S02]  /*e7b0*/  MOV R19, R12 ;  /* 0x0000000c00137202 */ /* 0x000fe40000000f00 */
[----:B------:R-:W-:Y:S02]  /*e7c0*/  F2FP.F16.F32.PACK_AB R8, R41, R40 ;  /* 0x000000282908723e */ /* 0x000fe400000000ff */
[----:B------:R-:W-:Y:S02]  /*e7d0*/  F2FP.F16.F32.PACK_AB R9, R43, R42 ;  /* 0x0000002a2b09723e */ /* 0x000fe400000000ff */
[----:B------:R-:W-:Y:S02]  /*e7e0*/  F2FP.F16.F32.PACK_AB R10, R45, R44 ;  /* 0x0000002c2d0a723e */ /* 0x000fe400000000ff */
[----:B------:R-:W-:-:S02]  /*e7f0*/  F2FP.F16.F32.PACK_AB R11, R47, R46 ;  /* 0x0000002e2f0b723e */ /* 0x000fc400000000ff */
[----:B------:R-:W-:Y:S02]  /*e800*/  F2FP.F16.F32.PACK_AB R12, R49, R48 ;  /* 0x00000030310c723e */ /* 0x000fe400000000ff */
[----:B-1----:R-:W-:Y:S01]  /*e810*/  SHF.R.S32.HI R27, RZ, 0x1f, R31 ;  /* 0x0000001fff1b7819 */ /* 0x002fe2000001141f */
[----:B------:R-:W-:Y:S01]  /*e820*/  STSM.16.M88.4 [R26], R8 ;  /* 0x000000081a007844 */ /* 0x000fe20000000200 */
[----:B------:R-:W-:Y:S02]  /*e830*/  F2FP.F16.F32.PACK_AB R13, R51, R50 ;  /* 0x00000032330d723e */ /* 0x000fe400000000ff */
[----:B------:R-:W-:Y:S02]  /*e840*/  F2FP.F16.F32.PACK_AB R14, R53, R52 ;  /* 0x00000034350e723e */ /* 0x000fe400000000ff */
[----:B------:R-:W-:Y:S02]  /*e850*/  F2FP.F16.F32.PACK_AB R15, R55, R54 ;  /* 0x00000036370f723e */ /* 0x000fe400000000ff */
[----:B------:R-:W-:-:S02]  /*e860*/  F2FP.F16.F32.PACK_AB R64, R65, R64 ;  /* 0x000000404140723e */ /* 0x000fc400000000ff */
[----:B------:R-:W-:Y:S01]  /*e870*/  F2FP.F16.F32.PACK_AB R4, R57, R56 ;  /* 0x000000383904723e */ /* 0x000fe200000000ff */
[----:B------:R-:W-:Y:S01]  /*e880*/  STSM.16.M88.4 [R25], R12 ;  /* 0x0000000c19007844 */ /* 0x000fe20000000200 */
[----:B------:R-:W-:Y:S02]  /*e890*/  F2FP.F16.F32.PACK_AB R5, R59, R58 ;  /* 0x0000003a3b05723e */ /* 0x000fe400000000ff */
[----:B------:R-:W-:Y:S02]  /*e8a0*/  F2FP.F16.F32.PACK_AB R6, R61, R60 ;  /* 0x0000003c3d06723e */ /* 0x000fe400000000ff */
[----:B------:R-:W-:Y:S02]  /*e8b0*/  F2FP.F16.F32.PACK_AB R7, R63, R62 ;  /* 0x0000003e3f07723e */ /* 0x000fe400000000ff */
[----:B------:R-:W-:Y:S02]  /*e8c0*/  F2FP.F16.F32.PACK_AB R65, R67, R66 ;  /* 0x000000424341723e */ /* 0x000fe400000000ff */
[----:B------:R-:W-:Y:S01]  /*e8d0*/  ISETP.GE.OR P0, PT, R31, UR10, P0 ;  /* 0x0000000a1f007c0c */ /* 0x000fe20008706670 */
[----:B------:R1:W-:Y:S01]  /*e8e0*/  STSM.16.M88.4 [R24], R4 ;  /* 0x0000000418007844 */ /* 0x0003e20000000200 */
[----:B------:R-:W-:-:S02]  /*e8f0*/  IADD3.X R27, R27, R21, R30, P2, !PT ;  /* 0x000000151b1b7210 */ /* 0x000fc400017fe41e */
[----:B------:R-:W-:Y:S01]  /*e900*/  F2FP.F16.F32.PACK_AB R66, R69, R68 ;  /* 0x000000444542723e */ /* 0x000fe200000000ff */
[----:B------:R-:W2:Y:S01]  /*e910*/  SHFL.IDX PT, R6, R169, RZ, 0x1f ;  /* 0x00001fffa9067589 */ /* 0x000ea200000e0000 */
[----:B------:R-:W-:Y:S02]  /*e920*/  F2FP.F16.F32.PACK_AB R67, R71, R70 ;  /* 0x000000464743723e */ /* 0x000fe400000000ff */
[----:B------:R-:W-:Y:S02]  /*e930*/  F2FP.F16.F32.PACK_AB R28, R28, R29 ;  /* 0x0000001d1c1c723e */ /* 0x000fe400000000ff */
[----:B------:R-:W-:Y:S01]  /*e940*/  F2FP.F16.F32.PACK_AB R80, R81, R80 ;  /* 0x000000505150723e */ /* 0x000fe200000000ff */
[----:B------:R3:W-:Y:S01]  /*e950*/  STSM.16.M88.4 [R19], R64 ;  /* 0x0000004013007844 */ /* 0x0007e20000000200 */
[----:B------:R-:W-:Y:S02]  /*e960*/  F2FP.F16.F32.PACK_AB R29, R75, R74 ;  /* 0x0000004a4b1d723e */ /* 0x000fe400000000ff */
[----:B------:R-:W-:-:S02]  /*e970*/  F2FP.F16.F32.PACK_AB R30, R77, R76 ;  /* 0x0000004c4d1e723e */ /* 0x000fc400000000ff */
[----:B------:R-:W-:Y:S02]  /*e980*/  F2FP.F16.F32.PACK_AB R31, R79, R78 ;  /* 0x0000004e4f1f723e */ /* 0x000fe400000000ff */
[----:B------:R-:W-:Y:S02]  /*e990*/  F2FP.F16.F32.PACK_AB R81, R83, R82 ;  /* 0x000000525351723e */ /* 0x000fe400000000ff */
[----:B------:R-:W-:Y:S01]  /*e9a0*/  F2FP.F16.F32.PACK_AB R82, R85, R84 ;  /* 0x000000545552723e */ /* 0x000fe200000000ff */
[----:B------:R3:W-:Y:S01]  /*e9b0*/  STSM.16.M88.4 [R17], R28 ;  /* 0x0000001c11007844 */ /* 0x0007e20000000200 */
[----:B------:R-:W-:Y:S02]  /*e9c0*/  F2FP.F16.F32.PACK_AB R83, R87, R86 ;  /* 0x000000565753723e */ /* 0x000fe400000000ff */
[----:B-1----:R-:W-:-:S03]  /*e9d0*/  LEA R4, P2, R20, UR6, 0x2 ;  /* 0x0000000614047c11 */ /* 0x002fc6000f8410ff */
[----:B------:R3:W-:Y:S01]  /*e9e0*/  STSM.16.M88.4 [R3], R80 ;  /* 0x0000005003007844 */ /* 0x0007e20000000200 */
[----:B------:R-:W-:Y:S01]  /*e9f0*/  LEA.HI.X R5, R20, UR7, R27, 0x2, P2 ;  /* 0x0000000714057c11 */ /* 0x000fe200090f141b */
[----:B------:R-:W-:Y:S01]  /*ea00*/  @!PT LDS RZ, [RZ] ;  /* 0x00000000fffff984 */ /* 0x000fe20000000800 */
[----:B------:R-:W-:Y:S01]  /*ea10*/  @!PT LDS RZ, [RZ] ;  /* 0x00000000fffff984 */ /* 0x000fe20000000800 */
[----:B------:R-:W-:Y:S01]  /*ea20*/  @!PT LDS RZ, [RZ] ;  /* 0x00000000fffff984 */ /* 0x000fe20000000800 */
[----:B------:R1:W-:Y:S06]  /*ea30*/  MEMBAR.ALL.CTA ;  /* 0x0000000000007992 */ /* 0x0003ec0000008000 */
[----:B-1----:R-:W1:Y:S02]  /*ea40*/  FENCE.VIEW.ASYNC.S ;  /* 0x00000000000073c6 */ /* 0x002e640000000000 */
[----:B-1----:R-:W-:Y:S06]  /*ea50*/  BAR.ARV 0x1, 0x120 ;  /* 0x0044800000007b1d */ /* 0x002fec0000002000 */
[----:B------:R3:W-:Y:S04]  /*ea60*/  @!P1 STG.E desc[UR60][R4.64+0x20], R0 ;  /* 0x0000200004009986 */ /* 0x0007e8000c10193c */
[----:B------:R3:W-:Y:S01]  /*ea70*/  @!P0 STG.E desc[UR60][R4.64], R2 ;  /* 0x0000000204008986 */ /* 0x0007e2000c10193c */
[----:B--2---:R-:W-:-:S13]  /*ea80*/  ISETP.NE.AND P0, PT, R6, 0x7, PT ;  /* 0x000000070600780c */ /* 0x004fda0003f05270 */
[----:B---3--:R-:W-:Y:S05]  /*ea90*/  @P0 BRA `(.L_x_948) ;  /* 0x0000000800740947 */ /* 0x008fea0003800000 */
[----:B------:R-:W-:Y:S01]  /*eaa0*/  BAR.SYNC.DEFER_BLOCKING 0x1, 0x120 ;  /* 0x0044800000007b1d */ /* 0x000fe20000010000 */
[----:B------:R-:W-:-:S05]  /*eab0*/  ELECT P0, URZ, PT ;  /* 0x00000000003f782f */ /* 0x000fca0003800000 */
[----:B------:R-:W-:Y:S08]  /*eac0*/  BSSY B0, `(.L_x_949) ;  /* 0x0000013000007945 */ /* 0x000ff00003800000 */
[----:B------:R-:W-:Y:S05]  /*ead0*/  @!P0 BRA `(.L_x_950) ;  /* 0x0000000000448947 */ /* 0x000fea0003800000 */
[----:B------:R-:W-:Y:S01]  /*eae0*/  ULDC.64 UR8, c[0x0][0x198] ;  /* 0x0000660000087ab9 */ /* 0x000fe20000000a00 */
[----:B------:R-:W-:Y:S02]  /*eaf0*/  UIADD3 UR5, UR37, 0x4000, URZ ;  /* 0x0000400025057890 */ /* 0x000fe4000fffe03f */
[----:B------:R-:W-:Y:S01]  /*eb00*/  UIADD3 UR6, UP0, UR8, 0x9f0, URZ ;  /* 0x000009f008067890 */ /* 0x000fe2000ff1e03f */
[----:B------:R-:W-:Y:S01]  /*eb10*/  UMOV UR41, URZ ;  /* 0x0000003f00297c82 */ /* 0x000fe20008000000 */
[----:B------:R-:W-:Y:S02]  /*eb20*/  UMOV UR45, URZ ;  /* 0x0000003f002d7c82 */ /* 0x000fe40008000000 */
[----:B------:R-:W-:Y:S01]  /*eb30*/  UIADD3.X UR7, URZ, UR9, URZ, UP0, !UPT ;  /* 0x000000093f077290 */ /* 0x000fe200087fe43f */
[----:B------:R-:W-:Y:S01]  /*eb40*/  UMOV UR40, UR37 ;  /* 0x0000002500287c82 */ /* 0x000fe20008000000 */
[----:B------:R-:W-:-:S07]  /*eb50*/  UMOV UR8, 0x40 ;  /* 0x0000004000087882 */ /* 0x000fce0000000000 */
[----:B------:R1:W-:Y:S02]  /*eb60*/  UTMASTG.5D [UR40], [UR6] ;  /* 0x00000028060073b5 */ /* 0x0003e40008020000 */
[----:B-1----:R-:W-:Y:S01]  /*eb70*/  UMOV UR40, UR5 ;  /* 0x0000000500287c82 */ /* 0x002fe20008000000 */
[----:B------:R-:W-:Y:S01]  /*eb80*/  UMOV UR41, UR8 ;  /* 0x0000000800297c82 */ /* 0x000fe20008000000 */
[----:B------:R-:W-:Y:S01]  /*eb90*/  UIADD3 UR5, UR37, 0x2a820, URZ ;  /* 0x0002a82025057890 */ /* 0x000fe2000fffe03f */
[----:B------:R1:W-:Y:S03]  /*eba0*/  UTMASTG.5D [UR40], [UR6] ;  /* 0x00000028060073b5 */ /* 0x0003e60008020000 */
[----:B------:R-:W-:Y:S01]  /*ebb0*/  UPRMT UR5, URZ, 0x654, UR5 ;  /* 0x000006543f057896 */ /* 0x000fe20008000005 */
[----:B------:R0:W-:Y:S01]  /*ebc0*/  UTMACMDFLUSH ;  /* 0x00000000000079b7 */ /* 0x0001e20000000000 */
[----:B------:R-:W-:-:S07]  /*ebd0*/  DEPBAR.LE SB0, 0x0 ;  /* 0x000080000000791a */ /* 0x000fce0000000000 */
[----:B-1----:R-:W-:Y:S03]  /*ebe0*/  SYNCS.ARRIVE.TRANS64.RED.A1T0 RZ, [UR5], RZ ;  /* 0x000000ffffff79a7 */ /* 0x002fe60008100405 */
.L_x_950:
[----:B------:R-:W-:Y:S05]  /*ebf0*/  BSYNC B0 ;  /* 0x0000000000007941 */ /* 0x000fea0003800000 */
.L_x_949:
[----:B------:R-:W-:Y:S05]  /*ec00*/  BRA `(.L_x_948) ;  /* 0x0000000800187947 */ /* 0x000fea0003800000 */
.L_x_947:
[----:B------:R-:W1:Y:S01]  /*ec10*/  LDC R12, c[0x0][0xdac] ;  /* 0x00036b00ff0c7b82 */ /* 0x000e620000000800 */
[----:B------:R-:W-:Y:S01]  /*ec20*/  ISETP.GT.AND P0, PT, R171, 0x7f, PT ;  /* 0x0000007fab00780c */ /* 0x000fe20003f04270 */
[----:B------:R-:W-:Y:S01]  /*ec30*/  USHF.R.S32.HI UR6, URZ, 0x1f, UR43 ;  /* 0x0000001f3f067899 */ /* 0x000fe2000801142b */
[----:B------:R-:W-:Y:S01]  /*ec40*/  BSSY B0, `(.L_x_951) ;  /* 0x000001b000007945 */ /* 0x000fe20003800000 */
[----:B------:R-:W-:Y:S01]  /*ec50*/  USHF.R.S32.HI UR7, URZ, 0x1f, UR44 ;  /* 0x0000001f3f077899 */ /* 0x000fe2000801142c */
[----:B------:R-:W-:-:S03]  /*ec60*/  SHF.R.S32.HI R161, RZ, 0x1f, R160 ;  /* 0x0000001fffa17819 */ /* 0x000fc600000114a0 */
[----:B------:R-:W2:Y:S08]  /*ec70*/  LDC.64 R6, c[0x0][0xae0] ;  /* 0x0002b800ff067b82 */ /* 0x000eb00000000a00 */
[----:B------:R-:W3:Y:S01]  /*ec80*/  LDC.64 R8, c[0x0][0xae8] ;  /* 0x0002ba00ff087b82 */ /* 0x000ee20000000a00 */
[----:B------:R-:W-:Y:S05]  /*ec90*/  @P0 BRA `(.L_x_952) ;  /* 0x0000000000540947 */ /* 0x000fea0003800000 */
[----:B------:R-:W4:Y:S01]  /*eca0*/  S2R R0, SR_TID.X ;  /* 0x0000000000007919 */ /* 0x000f220000002100 */
[----:B------:R-:W-:Y:S01]  /*ecb0*/  ULDC UR5, c[0x0][0xa88] ;  /* 0x0002a20000057ab9 */ /* 0x000fe20000000800 */
[----:B----4-:R-:W-:-:S04]  /*ecc0*/  IADD3 R2, R165, -0x80, R0 ;  /* 0xffffff80a5027810 */ /* 0x010fc80007ffe000 */
[----:B------:R-:W-:-:S13]  /*ecd0*/  ISETP.GE.AND P0, PT, R2, UR5, PT ;  /* 0x0000000502007c0c */ /* 0x000fda000bf06270 */
[----:B------:R-:W-:Y:S05]  /*ece0*/  @P0 BRA `(.L_x_952) ;  /* 0x0000000000400947 */ /* 0x000fea0003800000 */
[----:B------:R-:W4:Y:S01]  /*ecf0*/  LDC.64 R4, c[0x0][0xb70] ;  /* 0x0002dc00ff047b82 */ /* 0x000f220000000a00 */
[----:B------:R-:W-:Y:S01]  /*ed00*/  SHF.R.S32.HI R3, RZ, 0x1f, R2 ;  /* 0x0000001fff037819 */ /* 0x000fe20000011402 */
[----:B------:R-:W-:-:S06]  /*ed10*/  ULDC.64 UR8, c[0x0][0xb40] ;  /* 0x0002d00000087ab9 */ /* 0x000fcc0000000a00 */
[----:B------:R-:W5:Y:S01]  /*ed20*/  LDC.64 R10, c[0x0][0xb78] ;  /* 0x0002de00ff0a7b82 */ /* 0x000f620000000a00 */
[C---:B----4-:R-:W-:Y:S02]  /*ed30*/  IMAD R0, R4.reuse, UR6, RZ ;  /* 0x0000000604007c24 */ /* 0x050fe4000f8e02ff */
[----:B------:R-:W-:-:S04]  /*ed40*/  IMAD.WIDE.U32 R2, R4, UR43, R2 ;  /* 0x0000002b04027c25 */ /* 0x000fc8000f8e0002 */
[----:B------:R-:W-:Y:S02]  /*ed50*/  IMAD R5, R5, UR43, R0 ;  /* 0x0000002b05057c24 */ /* 0x000fe4000f8e0200 */
[C---:B-----5:R-:W-:Y:S02]  /*ed60*/  IMAD R0, R10.reuse, UR7, RZ ;  /* 0x000000070a007c24 */ /* 0x060fe4000f8e02ff */
[----:B------:R-:W-:Y:S02]  /*ed70*/  IMAD.IADD R3, R3, 0x1, R5 ;  /* 0x0000000103037824 */ /* 0x000fe400078e0205 */
[----:B------:R-:W-:Y:S02]  /*ed80*/  IMAD R5, R11, UR44, R0 ;  /* 0x0000002c0b057c24 */ /* 0x000fe4000f8e0200 */
[----:B------:R-:W-:-:S04]  /*ed90*/  IMAD.WIDE.U32 R2, R10, UR44, R2 ;  /* 0x0000002c0a027c25 */ /* 0x000fc8000f8e0002 */
[----:B------:R-:W-:Y:S01]  /*eda0*/  IMAD.IADD R3, R3, 0x1, R5 ;  /* 0x0000000103037824 */ /* 0x000fe200078e0205 */
[----:B------:R-:W-:-:S04]  /*edb0*/  LEA R4, P0, R2, UR8, 0x2 ;  /* 0x0000000802047c11 */ /* 0x000fc8000f8010ff */
[----:B------:R-:W-:Y:S01]  /*edc0*/  LEA.HI.X R5, R2, UR9, R3, 0x2, P0 ;  /* 0x0000000902057c11 */ /* 0x000fe200080f1403 */
[----:B------:R-:W-:-:S05]  /*edd0*/  IMAD.MOV.U32 R3, RZ, RZ, -0x800000 ;  /* 0xff800000ff037424 */ /* 0x000fca00078e00ff */
[----:B------:R4:W-:Y:S03]  /*ede0*/  STG.E desc[UR60][R4.64], R3 ;  /* 0x0000000304007986 */ /* 0x0009e6000c10193c */
.L_x_952:
[----:B------:R-:W-:Y:S05]  /*edf0*/  BSYNC B0 ;  /* 0x0000000000007941 */ /* 0x000fea0003800000 */
.L_x_951:
[----:B------:R-:W-:Y:S01]  /*ee00*/  ULDC UR5, c[0x0][0xa88] ;  /* 0x0002a20000057ab9 */ /* 0x000fe20000000800 */
[C---:B--2---:R-:W-:Y:S01]  /*ee10*/  IMAD R0, R6.reuse, UR6, RZ ;  /* 0x0000000606007c24 */ /* 0x044fe2000f8e02ff */
[----:B------:R-:W-:Y:S01]  /*ee20*/  UIADD3 UR42, -UR42, UR5, URZ ;  /* 0x000000052a2a7290 */ /* 0x000fe2000fffe13f */
[----:B----4-:R-:W-:Y:S01]  /*ee30*/  IMAD.WIDE.U32 R2, R6, UR43, R160 ;  /* 0x0000002b06027c25 */ /* 0x010fe2000f8e00a0 */
[----:B------:R-:W-:Y:S01]  /*ee40*/  ULOP3.LUT UR46, URZ, UR46, URZ, 0x33, !UPT ;  /* 0x0000002e3f2e7292 */ /* 0x000fe2000f8e333f */
[----:B------:R-:W-:Y:S01]  /*ee50*/  SHF.R.S32.HI R163, RZ, 0x1f, R162 ;  /* 0x0000001fffa37819 */ /* 0x000fe200000114a2 */
[----:B------:R-:W-:Y:S01]  /*ee60*/  BSSY B0, `(.L_x_953) ;  /* 0x0000021000007945 */ /* 0x000fe20003800000 */
[----:B------:R-:W-:Y:S01]  /*ee70*/  IMAD R5, R7, UR43, R0 ;  /* 0x0000002b07057c24 */ /* 0x000fe2000f8e0200 */
[C---:B------:R-:W-:Y:S01]  /*ee80*/  ISETP.GE.AND P2, PT, R162.reuse, UR42, PT ;  /* 0x0000002aa2007c0c */ /* 0x040fe2000bf46270 */
[C---:B------:R-:W-:Y:S02]  /*ee90*/  VIADD R0, R162.reuse, 0x40 ;  /* 0x00000040a2007836 */ /* 0x040fe40000000000 */
[----:B------:R-:W-:-:S02]  /*eea0*/  VIADD R4, R162, 0x20 ;  /* 0x00000020a2047836 */ /* 0x000fc40000000000 */
[----:B------:R-:W-:Y:S01]  /*eeb0*/  IMAD.IADD R3, R3, 0x1, R5 ;  /* 0x0000000103037824 */ /* 0x000fe200078e0205 */
[----:B------:R-:W-:Y:S01]  /*eec0*/  ISETP.GE.AND P0, PT, R0, UR42, PT ;  /* 0x0000002a00007c0c */ /* 0x000fe2000bf06270 */
[----:B---3--:R-:W-:Y:S01]  /*eed0*/  IMAD R0, R8, UR7, RZ ;  /* 0x0000000708007c24 */ /* 0x008fe2000f8e02ff */
[----:B------:R-:W-:Y:S01]  /*eee0*/  ISETP.GE.AND P4, PT, R4, UR42, PT ;  /* 0x0000002a04007c0c */ /* 0x000fe2000bf86270 */
[----:B------:R-:W-:Y:S02]  /*eef0*/  VIADD R4, R162, 0x60 ;  /* 0x00000060a2047836 */ /* 0x000fe40000000000 */
[----:B------:R-:W-:Y:S02]  /*ef00*/  IMAD R9, R9, UR44, R0 ;  /* 0x0000002c09097c24 */ /* 0x000fe4000f8e0200 */
[----:B-1----:R-:W-:Y:S01]  /*ef10*/  VIADD R5, R12, UR46 ;  /* 0x0000002e0c057c36 */ /* 0x002fe20008000000 */
[----:B------:R-:W-:Y:S01]  /*ef20*/  ISETP.GE.AND P1, PT, R4, UR42, PT ;  /* 0x0000002a04007c0c */ /* 0x000fe2000bf26270 */
[----:B------:R-:W-:-:S04]  /*ef30*/  IMAD.WIDE.U32 R6, R8, UR44, R2 ;  /* 0x0000002c08067c25 */ /* 0x000fc8000f8e0002 */
[----:B------:R-:W-:-:S04]  /*ef40*/  IMAD.WIDE R4, R5, 0x80, R162 ;  /* 0x0000008005047825 */ /* 0x000fc800078e02a2 */
[----:B------:R-:W-:Y:S01]  /*ef50*/  IMAD.IADD R11, R7, 0x1, R9 ;  /* 0x00000001070b7824 */ /* 0x000fe200078e0209 */
[----:B------:R-:W-:Y:S06]  /*ef60*/  @P2 BRA `(.L_x_954) ;  /* 0x0000000000402947 */ /* 0x000fec0003800000 */
[----:B------:R-:W-:Y:S01]  /*ef70*/  ULDC.64 UR6, c[0x0][0xad8] ;  /* 0x0002b60000067ab9 */ /* 0x000fe20000000a00 */
[C---:B------:R-:W-:Y:S01]  /*ef80*/  VIADD R0, R160.reuse, 0x40 ;  /* 0x00000040a0007836 */ /* 0x040fe20000000000 */
[----:B------:R-:W-:Y:S01]  /*ef90*/  ULDC UR5, c[0x0][0xa8c] ;  /* 0x0002a30000057ab9 */ /* 0x000fe20000000800 */
[----:B------:R-:W-:Y:S01]  /*efa0*/  IMAD R9, R5, UR6, RZ ;  /* 0x0000000605097c24 */ /* 0x000fe2000f8e02ff */
[----:B------:R-:W-:Y:S01]  /*efb0*/  ISETP.GE.AND P2, PT, R160, UR5, PT ;  /* 0x00000005a0007c0c */ /* 0x000fe2000bf46270 */
[----:B------:R-:W-:Y:S01]  /*efc0*/  IMAD.MOV.U32 R2, RZ, RZ, R6 ;  /* 0x000000ffff027224 */ /* 0x000fe200078e0006 */
[----:B------:R-:W-:Y:S01]  /*efd0*/  ISETP.GE.AND P3, PT, R0, UR5, PT ;  /* 0x0000000500007c0c */ /* 0x000fe2000bf66270 */
[----:B------:R-:W-:Y:S02]  /*efe0*/  IMAD.MOV.U32 R3, RZ, RZ, R11 ;  /* 0x000000ffff037224 */ /* 0x000fe400078e000b */
        /* <DEDUP_REMOVED lines=8> */
.L_x_954:
[----:B------:R-:W-:Y:S05]  /*f070*/  BSYNC B0 ;  /* 0x0000000000007941 */ /* 0x000fea0003800000 */
.L_x_953:
[----:B------:R-:W-:Y:S04]  /*f080*/  BSSY B0, `(.L_x_955) ;  /* 0x0000014000007945 */ /* 0x000fe80003800000 */
[----:B------:R-:W-:Y:S05]  /*f090*/  @P4 BRA `(.L_x_956) ;  /* 0x0000000000484947 */ /* 0x000fea0003800000 */
[----:B-1----:R-:W-:Y:S01]  /*f0a0*/  IADD3 R9, P2, R4, 0x20, RZ ;  /* 0x0000002004097810 */ /* 0x002fe20007f5e0ff */
[----:B------:R-:W-:Y:S01]  /*f0b0*/  ULDC.64 UR6, c[0x0][0xad8] ;  /* 0x0002b60000067ab9 */ /* 0x000fe20000000a00 */
[----:B------:R-:W-:Y:S01]  /*f0c0*/  IMAD.MOV.U32 R2, RZ, RZ, R6 ;  /* 0x000000ffff027224 */ /* 0x000fe200078e0006 */
[----:B------:R-:W-:Y:S01]  /*f0d0*/  ULDC UR5, c[0x0][0xa8c] ;  /* 0x0002a30000057ab9 */ /* 0x000fe20000000800 */
[----:B------:R-:W-:Y:S01]  /*f0e0*/  IMAD.MOV.U32 R3, RZ, RZ, R11 ;  /* 0x000000ffff037224 */ /* 0x000fe200078e000b */
[C---:B------:R-:W-:Y:S01]  /*f0f0*/  ISETP.GE.AND P3, PT, R160.reuse, UR5, PT ;  /* 0x00000005a0007c0c */ /* 0x040fe2000bf66270 */
[----:B------:R-:W-:Y:S02]  /*f100*/  IMAD.X R0, RZ, RZ, R5, P2 ;  /* 0x000000ffff007224 */ /* 0x000fe400010e0605 */
        /* <DEDUP_REMOVED lines=11> */
.L_x_956:
[----:B------:R-:W-:Y:S05]  /*f1c0*/  BSYNC B0 ;  /* 0x0000000000007941 */ /* 0x000fea0003800000 */
.L_x_955:
[----:B------:R-:W-:Y:S04]  /*f1d0*/  BSSY B0, `(.L_x_957) ;  /* 0x0000014000007945 */ /* 0x000fe80003800000 */
[----:B------:R-:W-:Y:S05]  /*f1e0*/  @P0 BRA `(.L_x_958) ;  /* 0x0000000000480947 */ /* 0x000fea0003800000 */
[----:B-12---:R-:W-:Y:S01]  /*f1f0*/  IADD3 R9, P0, R4, 0x40, RZ ;  /* 0x0000004004097810 */ /* 0x006fe20007f1e0ff */
        /* <DEDUP_REMOVED lines=17> */
.L_x_958:
[----:B------:R-:W-:Y:S05]  /*f310*/  BSYNC B0 ;  /* 0x0000000000007941 */ /* 0x000fea0003800000 */
.L_x_957:
        /* <DEDUP_REMOVED lines=20> */
.L_x_959:
[----:B------:R-:W-:Y:S05]  /*f460*/  BSYNC B0 ;  /* 0x0000000000007941 */ /* 0x000fea0003800000 */
.L_x_948:
[----:B------:R-:W5:Y:S02]  /*f470*/  LDC R0, c[0x0][0xda8] ;  /* 0x00036a00ff007b82 */ /* 0x000f640000000800 */
[----:B-----5:R-:W-:-:S13]  /*f480*/  ISETP.LE.AND P0, PT, R0, UR4, PT ;  /* 0x0000000400007c0c */ /* 0x020fda000bf03270 */
[----:B------:R-:W-:Y:S05]  /*f490*/  @!P0 BRA `(.L_x_960) ;  /* 0xffffff1800508947 */ /* 0x000fea000383ffff */
[----:B------:R-:W-:Y:S05]  /*f4a0*/  EXIT ;  /* 0x000000000000794d */ /* 0x000fea0003800000 */
.L_x_866:
[----:B------:R-:W-:-:S08]  /*f4b0*/  NOP ;  /* 0x0000000000007918 */ /* 0x000fd00000000000 */
[----:B-1----:R-:W1:-:S00]  /*f4c0*/  USETMAXREG.DEALLOC.CTAPOOL 0x18 ;  /* 0x00000018000079c8 */ /* 0x002e4000080e0500 */
[----:B-1----:R-:W-:-:S06]  /*f4d0*/  LOP3.LUT R0, R0, 0x3, RZ, 0xc0, !PT ;  /* 0x0000000300007812 */ /* 0x002fcc00078ec0ff */
[----:B------:R-:W1:Y:S02]  /*f4e0*/  SHFL.IDX PT, R0, R0, RZ, 0x1f ;  /* 0x00001fff00007589 */ /* 0x000e6400000e0000 */
[----:B-1----:R-:W-:-:S13]  /*f4f0*/  ISETP.NE.AND P0, PT, R0, RZ, PT ;  /* 0x000000ff0000720c */ /* 0x002fda0003f05270 */
[----:B------:R-:W-:Y:S05]  /*f500*/  @P0 EXIT ;  /* 0x000000000000094d */ /* 0x000fea0003800000 */
[----:B------:R-:W1:Y:S01]  /*f510*/  S2UR UR4, SR_CTAID.X ;  /* 0x00000000000479c3 */ /* 0x000e620000002500 */
[----:B------:R-:W-:Y:S01]  /*f520*/  UMOV UR47, URZ ;  /* 0x0000003f002f7c82 */ /* 0x000fe20008000000 */
[----:B------:R-:W-:Y:S02]  /*f530*/  IMAD.MOV.U32 R16, RZ, RZ, RZ ;  /* 0x000000ffff107224 */ /* 0x000fe400078e00ff */
[----:B------:R-:W-:-:S04]  /*f540*/  IMAD.MOV.U32 R17, RZ, RZ, 0x1 ;  /* 0x00000001ff117424 */ /* 0x000fc800078e00ff */
[----:B------:R-:W1:Y:S02]  /*f550*/  LDC R0, c[0x0][0xda8] ;  /* 0x00036a00ff007b82 */ /* 0x000e640000000800 */
[----:B-1----:R-:W-:-:S13]  /*f560*/  ISETP.LE.AND P0, PT, R0, UR4, PT ;  /* 0x0000000400007c0c */ /* 0x002fda000bf03270 */
[----:B------:R-:W-:Y:S05]  /*f570*/  @P0 BRA `(.L_x_961) ;  /* 0x0000002c00f40947 */ /* 0x000fea0003800000 */
[----:B------:R-:W-:Y:S01]  /*f580*/  IMAD.U32 R19, RZ, RZ, UR4 ;  /* 0x00000004ff137e24 */ /* 0x000fe2000f8e00ff */
[----:B------:R-:W-:Y:S01]  /*f590*/  ULDC UR48, c[0x0][0xc] ;  /* 0x0000030000307ab9 */ /* 0x000fe20000000800 */
[----:B------:R-:W-:Y:S01]  /*f5a0*/  IMAD.MOV.U32 R17, RZ, RZ, 0x1 ;  /* 0x00000001ff117424 */ /* 0x000fe200078e00ff */
[----:B------:R-:W-:Y:S01]  /*f5b0*/  ULDC.64 UR44, c[0x0][0x198] ;  /* 0x00006600002c7ab9 */ /* 0x000fe20000000a00 */
[----:B------:R-:W-:Y:S01]  /*f5c0*/  IMAD.MOV.U32 R16, RZ, RZ, RZ ;  /* 0x000000ffff107224 */ /* 0x000fe200078e00ff */
[----:B------:R-:W-:-:S06]  /*f5d0*/  UMOV UR47, URZ ;  /* 0x0000003f002f7c82 */ /* 0x000fcc0008000000 */
.L_x_1015:
[----:B------:R-:W-:Y:S01]  /*f5e0*/  ULDC UR7, c[0x0][0xdd0] ;  /* 0x0003740000077ab9 */ /* 0x000fe20000000800 */
[----:B-1----:R-:W1:Y:S01]  /*f5f0*/  LDC R0, c[0x0][0xde8] ;  /* 0x00037a00ff007b82 */ /* 0x002e620000000800 */
[C---:B------:R-:W-:Y:S01]  /*f600*/  R2UR UR8, R19.reuse ;  /* 0x00000000130872ca */ /* 0x040fe200000e0000 */
[----:B------:R-:W-:Y:S01]  /*f610*/  UISETP.NE.AND UP0, UPT, UR7, 0x1, UPT ;  /* 0x000000010700788c */ /* 0x000fe2000bf05270 */
[----:B------:R-:W-:-:S10]  /*f620*/  R2UR UR6, R19 ;  /* 0x00000000130672ca */ /* 0x000fd400000e0000 */
[----:B------:R-:W-:Y:S01]  /*f630*/  @UP0 ULDC UR4, c[0x0][0xdd4] ;  /* 0x0003750000040ab9 */ /* 0x000fe20000000800 */
[----:B------:R-:W-:Y:S01]  /*f640*/  @UP0 ULDC UR9, c[0x0][0xdd8] ;  /* 0x0003760000090ab9 */ /* 0x000fe20000000800 */
[----:B------:R-:W-:-:S04]  /*f650*/  UIMAD.WIDE.U32 UR4, UR8, UR4, URZ ;  /* 0x00000004080472a5 */ /* 0x000fc8000f8e003f */
[----:B------:R-:W-:-:S04]  /*f660*/  @UP0 USHF.R.U32.HI UR8, URZ, UR9, UR5 ;  /* 0x000000093f080299 */ /* 0x000fc80008011605 */
[----:B------:R-:W-:Y:S02]  /*f670*/  UIADD3 UR4, -UR8, URZ, URZ ;  /* 0x0000003f08047290 */ /* 0x000fe4000fffe13f */
[----:B-1----:R-:W-:Y:S02]  /*f680*/  ISETP.LE.AND P0, PT, R0, UR8, PT ;  /* 0x0000000800007c0c */ /* 0x002fe4000bf03270 */
[----:B------:R-:W-:-:S11]  /*f690*/  UIMAD UR7, UR7, UR4, UR6 ;  /* 0x00000004070772a4 */ /* 0x000fd6000f8e0206 */
[----:B------:R-:W-:Y:S05]  /*f6a0*/  @!P0 BRA `(.L_x_962) ;  /* 0x0000000000208947 */ /* 0x000fea0003800000 */
        /* <DEDUP_REMOVED lines=8> */
.L_x_962:
[----:B------:R-:W-:Y:S01]  /*f730*/  ULDC UR9, c[0x0][0xdc4] ;  /* 0x0003710000097ab9 */ /* 0x000fe20000000800 */
[----:B------:R-:W-:Y:S01]  /*f740*/  UMOV UR6, UR7 ;  /* 0x0000000700067c82 */ /* 0x000fe20008000000 */
[----:B------:R-:W-:-:S11]  /*f750*/  UISETP.NE.AND UP0, UPT, UR9, 0x1, UPT ;  /* 0x000000010900788c */ /* 0x000fd6000bf05270 */
[----:B------:R-:W-:Y:S02]  /*f760*/  @UP0 ULDC.64 UR10, c[0x0][0xdc8] ;  /* 0x00037200000a0ab9 */ /* 0x000fe40000000a00 */
[----:B------:R-:W-:-:S04]  /*f770*/  UIMAD.WIDE.U32 UR4, UR7, UR10, URZ ;  /* 0x0000000a070472a5 */ /* 0x000fc8000f8e003f */
[----:B------:R-:W-:-:S04]  /*f780*/  @UP0 USHF.R.U32.HI UR6, URZ, UR11, UR5 ;  /* 0x0000000b3f060299 */ /* 0x000fc80008011605 */
[----:B------:R-:W-:-:S12]  /*f790*/  UIMAD UR4, UR6, UR9, URZ ;  /* 0x00000009060472a4 */ /* 0x000fd8000f8e023f */
.L_x_963:
[----:B------:R-:W-:Y:S01]  /*f7a0*/  ULDC.64 UR12, c[0x0][0x3f8] ;  /* 0x0000fe00000c7ab9 */ /* 0x000fe20000000a00 */
[----:B------:R-:W-:Y:S02]  /*f7b0*/  UIADD3 UR9, UR7, -UR4, URZ ;  /* 0x8000000407097290 */ /* 0x000fe4000fffe03f */
[----:B------:R-:W-:Y:S02]  /*f7c0*/  UISETP.NE.U32.AND UP0, UPT, UR12, URZ, UPT ;  /* 0x0000003f0c00728c */ /* 0x000fe4000bf05070 */
[----:B------:R-:W-:Y:S01]  /*f7d0*/  ULOP3.LUT UR10, URZ, UR6, URZ, 0x33, !UPT ;  /* 0x000000063f0a7292 */ /* 0x000fe2000f8e333f */
[----:B------:R-:W-:Y:S01]  /*f7e0*/  ULDC UR12, c[0x0][0xdb8] ;  /* 0x00036e00000c7ab9 */ /* 0x000fe20000000800 */
[----:B------:R-:W-:Y:S01]  /*f7f0*/  ULDC.64 UR4, c[0x0][0x9e0] ;  /* 0x0002780000047ab9 */ /* 0x000fe20000000a00 */
[----:B------:R-:W-:Y:S02]  /*f800*/  UISETP.NE.AND UP1, UPT, UR12, 0x1, UPT ;  /* 0x000000010c00788c */ /* 0x000fe4000bf25270 */
[----:B------:R-:W-:Y:S01]  /*f810*/  UISETP.NE.AND.EX UP0, UPT, UR13, URZ, UPT, UP0 ;  /* 0x0000003f0d00728c */ /* 0x000fe2000bf05300 */
[----:B------:R-:W-:-:S02]  /*f820*/  ULDC UR11, c[0x0][0xdc4] ;  /* 0x00037100000b7ab9 */ /* 0x000fc40000000800 */
[----:B------:R-:W-:Y:S01]  /*f830*/  ULDC UR13, c[0x0][0xdac] ;  /* 0x00036b00000d7ab9 */ /* 0x000fe20000000800 */
[----:B------:R-:W-:Y:S02]  /*f840*/  UISETP.GE.AND UP2, UPT, UR5, 0x1, UPT ;  /* 0x000000010500788c */ /* 0x000fe4000bf46270 */
[----:B------:R-:W-:Y:S02]  /*f850*/  UIMAD UR11, UR8, UR11, UR9 ;  /* 0x0000000b080b72a4 */ /* 0x000fe4000f8e0209 */
[----:B------:R-:W-:Y:S01]  /*f860*/  UIADD3 UR10, UR10, UR13, URZ ;  /* 0x0000000d0a0a7290 */ /* 0x000fe2000fffe03f */
[----:B------:R-:W-:Y:S01]  /*f870*/  @UP1 ULDC UR8, c[0x0][0xdbc] ;  /* 0x00036f0000081ab9 */ /* 0x000fe20000000800 */
[----:B------:R-:W-:Y:S01]  /*f880*/  PLOP3.LUT P1, PT, PT, PT, UP2, 0x80, 0x0 ;  /* 0x000000000000781c */ /* 0x000fe20003f2f028 */
[----:B------:R-:W-:Y:S02]  /*f890*/  UIMAD.WIDE.U32 UR8, UR11, UR8, URZ ;  /* 0x000000080b0872a5 */ /* 0x000fe4000f8e003f */
[----:B------:R-:W-:Y:S01]  /*f8a0*/  USHF.L.U32 UR41, UR10, 0x7, URZ ;  /* 0x000000070a297899 */ /* 0x000fe2000800063f */
[----:B------:R-:W-:Y:S01]  /*f8b0*/  ULDC UR14, c[0x0][0x404] ;  /* 0x00010100000e7ab9 */ /* 0x000fe20000000800 */
[----:B------:R-:W-:Y:S01]  /*f8c0*/  ULDC UR7, c[0x0][0x288] ;  /* 0x0000a20000077ab9 */ /* 0x000fe20000000800 */
[----:B------:R-:W-:Y:S01]  /*f8d0*/  @UP1 ULDC UR13, c[0x0][0xdc0] ;  /* 0x00037000000d1ab9 */ /* 0x000fe20000000800 */
[----:B------:R-:W-:Y:S01]  /*f8e0*/  UMOV UR43, UR11 ;  /* 0x0000000b002b7c82 */ /* 0x000fe20008000000 */
[----:B------:R-:W-:-:S02]  /*f8f0*/  USEL UR14, UR14, 0x1, UP0 ;  /* 0x000000010e0e7887 */ /* 0x000fc40008000000 */
[----:B------:R-:W-:Y:S02]  /*f900*/  UIADD3 UR10, UR41, 0x80, -UR7 ;  /* 0x00000080290a7890 */ /* 0x000fe4000fffe807 */
[----:B------:R-:W-:Y:S01]  /*f910*/  @UP1 USHF.R.U32.HI UR43, URZ, UR13, UR9 ;  /* 0x0000000d3f2b1299 */ /* 0x000fe20008011609 */
[----:B------:R-:W-:Y:S02]  /*f920*/  ULDC UR6, c[0x0][0x2e0] ;  /* 0x0000b80000067ab9 */ /* 0x000fe40000000800 */
[----:B------:R-:W-:Y:S02]  /*f930*/  UIMAD UR8, UR14, UR6, UR10 ;  /* 0x000000060e0872a4 */ /* 0x000fe4000f8e020a */
[----:B------:R-:W-:Y:S02]  /*f940*/  UIADD3 UR42, -UR43, URZ, URZ ;  /* 0x0000003f2b2a7290 */ /* 0x000fe4000fffe13f */
[----:B------:R-:W-:Y:S02]  /*f950*/  UIADD3 UR4, UR8, UR4, URZ ;  /* 0x0000000408047290 */ /* 0x000fe4000fffe03f */
[----:B------:R-:W-:Y:S01]  /*f960*/  UIMAD UR42, UR12, UR42, UR11 ;  /* 0x0000002a0c2a72a4 */ /* 0x000fe2000f8e020b */
[----:B------:R-:W-:Y:S11]  /*f970*/  @!P1 BRA `(.L_x_964) ;  /* 0x0000000000449947 */ /* 0x000ff60003800000 */
[----:B------:R-:W-:Y:S01]  /*f980*/  ISETP.LT.AND P0, PT, RZ, UR8, PT ;  /* 0x00000008ff007c0c */ /* 0x000fe2000bf01270 */
[----:B------:R-:W-:-:S12]  /*f990*/  UIADD3 UR10, UR8, -0x1, URZ ;  /* 0xffffffff080a7890 */ /* 0x000fd8000fffe03f */
[----:B------:R-:W-:Y:S05]  /*f9a0*/  @P0 BRA `(.L_x_965) ;  /* 0x00000000001c0947 */ /* 0x000fea0003800000 */
[----:B------:R-:W-:Y:S02]  /*f9b0*/  UISETP.NE.AND UP0, UPT, UR5, 0x1, UPT ;  /* 0x000000010500788c */ /* 0x000fe4000bf05270 */
[----:B------:R-:W-:-:S09]  /*f9c0*/  UIADD3 UR10, -UR8, URZ, URZ ;  /* 0x0000003f080a7290 */ /* 0x000fd2000fffe13f */
[----:B------:R-:W-:Y:S02]  /*f9d0*/  @UP0 ULDC.64 UR12, c[0x0][0x9e8] ;  /* 0x00027a00000c0ab9 */ /* 0x000fe40000000a00 */
[----:B------:R-:W-:-:S04]  /*f9e0*/  UIMAD.WIDE.U32 UR8, UR10, UR12, URZ ;  /* 0x0000000c0a0872a5 */ /* 0x000fc8000f8e003f */
[----:B------:R-:W-:-:S04]  /*f9f0*/  @UP0 USHF.R.U32.HI UR10, URZ, UR13, UR9 ;  /* 0x0000000d3f0a0299 */ /* 0x000fc80008011609 */
[----:B------:R-:W-:Y:S01]  /*fa00*/  ULOP3.LUT UR10, URZ, UR10, URZ, 0x33, !UPT ;  /* 0x0000000a3f0a7292 */ /* 0x000fe2000f8e333f */
[----:B------:R-:W-:Y:S11]  /*fa10*/  BRA `(.L_x_966) ;  /* 0x0000000000107947 */ /* 0x000ff60003800000 */
.L_x_965:
[----:B------:R-:W-:-:S11]  /*fa20*/  UISETP.NE.AND UP0, UPT, UR5, 0x1, UPT ;  /* 0x000000010500788c */ /* 0x000fd6000bf05270 */
[----:B------:R-:W-:Y:S02]  /*fa30*/  @UP0 ULDC.64 UR12, c[0x0][0x9e8] ;  /* 0x00027a00000c0ab9 */ /* 0x000fe40000000a00 */
[----:B------:R-:W-:-:S04]  /*fa40*/  UIMAD.WIDE.U32 UR8, UR10, UR12, URZ ;  /* 0x0000000c0a0872a5 */ /* 0x000fc8000f8e003f */
[----:B------:R-:W-:-:S12]  /*fa50*/  @UP0 USHF.R.U32.HI UR10, URZ, UR13, UR9 ;  /* 0x0000000d3f0a0299 */ /* 0x000fd80008011609 */
.L_x_966:
[----:B------:R-:W-:-:S04]  /*fa60*/  UIMAD UR10, UR10, UR5, UR5 ;  /* 0x000000050a0a72a4 */ /* 0x000fc8000f8e0205 */
[----:B------:R-:W-:-:S04]  /*fa70*/  UISETP.LT.AND UP0, UPT, UR4, UR10, UPT ;  /* 0x0000000a0400728c */ /* 0x000fc8000bf01270 */
[----:B------:R-:W-:-:S12]  /*fa80*/  USEL UR4, UR4, UR10, UP0 ;  /* 0x0000000a04047287 */ /* 0x000fd80008000000 */
.L_x_964:
[----:B------:R-:W-:Y:S02]  /*fa90*/  UIMAD UR8, UR14, UR6, 0x5f ;  /* 0x0000005f0e0874a4 */ /* 0x000fe4000f8e0206 */
[----:B------:R-:W-:Y:S02]  /*faa0*/  UIADD3 UR10, UR4, 0x5f, URZ ;  /* 0x0000005f040a7890 */ /* 0x000fe4000fffe03f */
[----:B------:R-:W-:Y:S02]  /*fab0*/  UIMAD.WIDE UR8, UR8, 0x2aaaaaab, URZ ;  /* 0x2aaaaaab080878a5 */ /* 0x000fe4000f8e023f */
[----:B------:R-:W-:Y:S02]  /*fac0*/  UIMAD.WIDE UR10, UR10, 0x2aaaaaab, URZ ;  /* 0x2aaaaaab0a0a78a5 */ /* 0x000fe4000f8e023f */
[----:B------:R-:W-:Y:S02]  /*fad0*/  USHF.R.U32.HI UR8, URZ, 0x1f, UR9 ;  /* 0x0000001f3f087899 */ /* 0x000fe40008011609 */
[----:B------:R-:W-:-:S02]  /*fae0*/  USHF.R.U32.HI UR4, URZ, 0x1f, UR11 ;  /* 0x0000001f3f047899 */ /* 0x000fc4000801160b */
[----:B------:R-:W-:Y:S02]  /*faf0*/  UIADD3 UR7, UR41, -UR7, URZ ;  /* 0x8000000729077290 */ /* 0x000fe4000fffe03f */
[----:B------:R-:W-:Y:S02]  /*fb00*/  ULEA.HI.SX32 UR9, UR9, UR8, 0x1c ;  /* 0x0000000809097291 */ /* 0x000fe4000f8fe23f */
[----:B------:R-:W-:Y:S02]  /*fb10*/  ULEA.HI.SX32 UR4, UR11, UR4, 0x1c ;  /* 0x000000040b047291 */ /* 0x000fe4000f8fe23f */
[----:B------:R-:W-:Y:S02]  /*fb20*/  UIMAD UR7, UR14, UR6, UR7 ;  /* 0x000000060e0772a4 */ /* 0x000fe4000f8e0207 */
[----:B------:R-:W-:Y:S01]  /*fb30*/  UISETP.LT.AND UP0, UPT, UR9, UR4, UPT ;  /* 0x000000040900728c */ /* 0x000fe2000bf01270 */
[----:B------:R-:W-:Y:S02]  /*fb40*/  ULDC UR8, c[0x0][0x9dc] ;  /* 0x0002770000087ab9 */ /* 0x000fe40000000800 */
[----:B------:R-:W-:-:S02]  /*fb50*/  UIADD3 UR8, UR7, -UR8, URZ ;  /* 0x8000000807087290 */ /* 0x000fc4000fffe03f */
[----:B------:R-:W-:Y:S01]  /*fb60*/  USEL UR46, UR9, UR4, UP0 ;  /* 0x00000004092e7287 */ /* 0x000fe20008000000 */
[----:B------:R-:W-:Y:S11]  /*fb70*/  @!P1 BRA `(.L_x_967) ;  /* 0x0000000000489947 */ /* 0x000ff60003800000 */
[----:B------:R-:W-:Y:S02]  /*fb80*/  UMOV UR4, UR7 ;  /* 0x0000000700047c82 */ /* 0x000fe40008000000 */
[----:B------:R-:W-:-:S06]  /*fb90*/  UISETP.GT.AND UP0, UPT, UR4, -0x1, UPT ;  /* 0xffffffff0400788c */ /* 0x000fcc000bf04270 */
[----:B------:R-:W-:-:S13]  /*fba0*/  PLOP3.LUT P0, PT, PT, PT, UP0, 0x80, 0x0 ;  /* 0x000000000000781c */ /* 0x000fda0003f0f008 */
[----:B------:R-:W-:Y:S05]  /*fbb0*/  @P0 BRA `(.L_x_968) ;  /* 0x00000000001c0947 */ /* 0x000fea0003800000 */
[----:B------:R-:W-:Y:S02]  /*fbc0*/  UISETP.NE.AND UP0, UPT, UR5, 0x1, UPT ;  /* 0x000000010500788c */ /* 0x000fe4000bf05270 */
[----:B------:R-:W-:-:S09]  /*fbd0*/  ULOP3.LUT UR4, URZ, UR4, URZ, 0x33, !UPT ;  /* 0x000000043f047292 */ /* 0x000fd2000f8e333f */
[----:B------:R-:W-:Y:S02]  /*fbe0*/  @UP0 ULDC.64 UR10, c[0x0][0x9e8] ;  /* 0x00027a00000a0ab9 */ /* 0x000fe40000000a00 */
[----:B------:R-:W-:-:S04]  /*fbf0*/  UIMAD.WIDE.U32 UR6, UR4, UR10, URZ ;  /* 0x0000000a040672a5 */ /* 0x000fc8000f8e003f */
[----:B------:R-:W-:-:S04]  /*fc00*/  @UP0 USHF.R.U32.HI UR4, URZ, UR11, UR7 ;  /* 0x0000000b3f040299 */ /* 0x000fc80008011607 */
[----:B------:R-:W-:Y:S01]  /*fc10*/  ULOP3.LUT UR4, URZ, UR4, URZ, 0x33, !UPT ;  /* 0x000000043f047292 */ /* 0x000fe2000f8e333f */
[----:B------:R-:W-:Y:S11]  /*fc20*/  BRA `(.L_x_969) ;  /* 0x0000000000107947 */ /* 0x000ff60003800000 */
.L_x_968:
[----:B------:R-:W-:-:S11]  /*fc30*/  UISETP.NE.AND UP0, UPT, UR5, 0x1, UPT ;  /* 0x000000010500788c */ /* 0x000fd6000bf05270 */
[----:B------:R-:W-:Y:S02]  /*fc40*/  @UP0 ULDC.64 UR10, c[0x0][0x9e8] ;  /* 0x00027a00000a0ab9 */ /* 0x000fe40000000a00 */
[----:B------:R-:W-:-:S04]  /*fc50*/  UIMAD.WIDE.U32 UR6, UR4, UR10, URZ ;  /* 0x0000000a040672a5 */ /* 0x000fc8000f8e003f */
[----:B------:R-:W-:-:S12]  /*fc60*/  @UP0 USHF.R.U32.HI UR4, URZ, UR11, UR7 ;  /* 0x0000000b3f040299 */ /* 0x000fd80008011607 */
.L_x_969:
[----:B------:R-:W-:-:S04]  /*fc70*/  UIMAD UR4, UR4, UR5, URZ ;  /* 0x00000005040472a4 */ /* 0x000fc8000f8e023f */
[----:B------:R-:W-:-:S04]  /*fc80*/  UISETP.LT.AND UP0, UPT, UR8, UR4, UPT ;  /* 0x000000040800728c */ /* 0x000fc8000bf01270 */
[----:B------:R-:W-:-:S12]  /*fc90*/  USEL UR8, UR8, UR4, !UP0 ;  /* 0x0000000408087287 */ /* 0x000fd8000c000000 */
.L_x_967:
[----:B------:R-:W-:Y:S01]  /*fca0*/  UIMAD.WIDE UR4, UR8, 0x2aaaaaab, URZ ;  /* 0x2aaaaaab080478a5 */ /* 0x000fe2000f8e023f */
[----:B------:R-:W-:Y:S03]  /*fcb0*/  BSSY B6, `(.L_x_970) ;  /* 0x0000278000067945 */ /* 0x000fe60003800000 */
[----:B------:R-:W-:-:S04]  /*fcc0*/  USHF.R.U32.HI UR4, URZ, 0x1f, UR5 ;  /* 0x0000001f3f047899 */ /* 0x000fc80008011605 */
[----:B------:R-:W-:-:S04]  /*fcd0*/  ULEA.HI.SX32 UR4, UR5, UR4, 0x1c ;  /* 0x0000000405047291 */ /* 0x000fc8000f8fe23f */
[----:B------:R-:W-:-:S04]  /*fce0*/  UISETP.LT.AND UP0, UPT, URZ, UR4, UPT ;  /* 0x000000043f00728c */ /* 0x000fc8000bf01270 */
[----:B------:R-:W-:-:S04]  /*fcf0*/  USEL UR39, URZ, UR4, !UP0 ;  /* 0x000000043f277287 */ /* 0x000fc8000c000000 */
[----:B------:R-:W-:-:S06]  /*fd00*/  UISETP.GT.AND UP0, UPT, UR46, UR39, UPT ;  /* 0x000000272e00728c */ /* 0x000fcc000bf04270 */
[----:B------:R-:W-:-:S13]  /*fd10*/  PLOP3.LUT P0, PT, PT, PT, UP0, 0x80, 0x0 ;  /* 0x000000000000781c */ /* 0x000fda0003f0f008 */
[----:B------:R-:W-:Y:S05]  /*fd20*/  @P0 BRA `(.L_x_971) ;  /* 0x0000000000480947 */ /* 0x000fea0003800000 */
[----:B------:R-:W1:Y:S01]  /*fd30*/  S2R R0, SR_TID.X ;  /* 0x0000000000007919 */ /* 0x000e620000002100 */
[----:B------:R-:W-:Y:S01]  /*fd40*/  IMAD.MOV.U32 R13, RZ, RZ, R19 ;  /* 0x000000ffff0d7224 */ /* 0x000fe200078e0013 */
[----:B-1----:R-:W-:-:S04]  /*fd50*/  LOP3.LUT R0, R0, 0x1f, RZ, 0xc0, !PT ;  /* 0x0000001f00007812 */ /* 0x002fc800078ec0ff */
[----:B------:R-:W-:-:S13]  /*fd60*/  ISETP.NE.AND P0, PT, R0, RZ, PT ;  /* 0x000000ff0000720c */ /* 0x000fda0003f05270 */
[----:B------:R-:W-:Y:S05]  /*fd70*/  @P0 BRA `(.L_x_972) ;  /* 0x0000002400ac0947 */ /* 0x000fea0003800000 */
[----:B------:R-:W1:Y:S01]  /*fd80*/  S2R R5, SR_LANEID ;  /* 0x0000000000057919 */ /* 0x000e620000000000 */
[----:B------:R-:W-:Y:S01]  /*fd90*/  VOTEU.ANY UR4, UPT, PT ;  /* 0x0000000000047886 */ /* 0x000fe200038e0100 */
[----:B------:R-:W2:Y:S01]  /*fda0*/  LDC.64 R2, c[0x0][0xdf0] ;  /* 0x00037c00ff027b82 */ /* 0x000ea20000000a00 */
[----:B------:R-:W1:Y:S02]  /*fdb0*/  FLO.U32 R0, UR4 ;  /* 0x0000000400007d00 */ /* 0x000e6400080e0000 */
[----:B-1----:R-:W-:-:S06]  /*fdc0*/  ISETP.EQ.U32.AND P0, PT, R0, R5, PT ;  /* 0x000000050000720c */ /* 0x002fcc0003f02070 */
[----:B------:R-:W2:Y:S07]  /*fdd0*/  POPC R5, UR4 ;  /* 0x0000000400057d09 */ /* 0x000eae0008000000 */
[----:B--2---:R-:W2:Y:S01]  /*fde0*/  @P0 ATOMG.E.ADD.STRONG.GPU PT, R3, desc[UR60][R2.64], R5 ;  /* 0x00000005020309a8 */ /* 0x004ea200081ee1fc */
[----:B------:R-:W1:Y:S02]  /*fdf0*/  S2R R4, SR_LTMASK ;  /* 0x0000000000047919 */ /* 0x000e640000003900 */
[----:B-1----:R-:W-:-:S04]  /*fe00*/  LOP3.LUT R4, R4, UR4, RZ, 0xc0, !PT ;  /* 0x0000000404047c12 */ /* 0x002fc8000f8ec0ff */
[----:B------:R-:W1:Y:S01]  /*fe10*/  POPC R13, R4 ;  /* 0x00000004000d7309 */ /* 0x000e620000000000 */
[----:B--2---:R-:W1:Y:S02]  /*fe20*/  SHFL.IDX PT, R0, R3, R0, 0x1f ;  /* 0x00001f0003007589 */ /* 0x004e6400000e0000 */
[----:B-1----:R-:W-:Y:S01]  /*fe30*/  IADD3 R13, R0, UR48, R13 ;  /* 0x00000030000d7c10 */ /* 0x002fe2000fffe00d */
[----:B------:R-:W-:Y:S06]  /*fe40*/  BRA `(.L_x_972) ;  /* 0x0000002400787947 */ /* 0x000fec0003800000 */
.L_x_971:
[----:B------:R-:W1:Y:S01]  /*fe50*/  S2UR UR4, SR_CgaCtaId ;  /* 0x00000000000479c3 */ /* 0x000e620000008800 */
[----:B------:R-:W-:Y:S02]  /*fe60*/  UMOV UR38, 0x400 ;  /* 0x0000040000267882 */ /* 0x000fe40000000000 */
[----:B-1----:R-:W-:-:S04]  /*fe70*/  ULEA UR38, UR4, UR38, 0x18 ;  /* 0x0000002604267291 */ /* 0x002fc8000f8ec03f */
[----:B------:R-:W-:-:S04]  /*fe80*/  UIADD3 UR4, UR38, 0x18400, URZ ;  /* 0x0001840026047890 */ /* 0x000fc8000fffe03f */
[----:B------:R-:W-:-:S06]  /*fe90*/  ULOP3.LUT UP0, URZ, UR4, 0x3ff, URZ, 0xc0, !UPT ;  /* 0x000003ff043f7892 */ /* 0x000fcc000f80c03f */
[----:B------:R-:W-:-:S13]  /*fea0*/  PLOP3.LUT P0, PT, PT, PT, UP0, 0x80, 0x0 ;  /* 0x000000000000781c */ /* 0x000fda0003f0f008 */
[----:B------:R-:W-:Y:S05]  /*feb0*/  @!P0 BRA `(.L_x_973) ;  /* 0x0000000000408947 */ /* 0x000fea0003800000 */
[----:B------:R-:W-:Y:S01]  /*fec0*/  MOV R2, 0x0 ;  /* 0x0000000000027802 */ /* 0x000fe20000000f00 */
[----:B------:R-:W-:Y:S01]  /*fed0*/  ULDC.64 UR6, c[0x4][0x108] ;  /* 0x0100420000067ab9 */ /* 0x000fe20000000a00 */
[----:B------:R-:W-:Y:S01]  /*fee0*/  ULDC.64 UR8, c[0x4][0x110] ;  /* 0x0100440000087ab9 */ /* 0x000fe20000000a00 */
[----:B------:R-:W-:Y:S01]  /*fef0*/  ULDC.64 UR4, c[0x4][0x90] ;  /* 0x0100240000047ab9 */ /* 0x000fe20000000a00 */
[----:B------:R-:W-:Y:S02]  /*ff00*/  IMAD.U32 R4, RZ, RZ, UR6 ;  /* 0x00000006ff047e24 */ /* 0x000fe4000f8e00ff */
[----:B------:R-:W1:Y:S01]  /*ff10*/  LDC.64 R2, c[0x4][R2] ;  /* 0x0100000002027b82 */ /* 0x000e620000000a00 */
[----:B------:R-:W-:Y:S02]  /*ff20*/  IMAD.U32 R5, RZ, RZ, UR7 ;  /* 0x00000007ff057e24 */ /* 0x000fe4000f8e00ff */
[----:B------:R-:W-:Y:S02]  /*ff30*/  IMAD.U32 R6, RZ, RZ, UR8 ;  /* 0x00000008ff067e24 */ /* 0x000fe4000f8e00ff */
[----:B------:R-:W-:-:S02]  /*ff40*/  IMAD.U32 R7, RZ, RZ, UR9 ;  /* 0x00000009ff077e24 */ /* 0x000fc4000f8e00ff */
[----:B------:R-:W-:Y:S02]  /*ff50*/  IMAD.U32 R10, RZ, RZ, UR4 ;  /* 0x00000004ff0a7e24 */ /* 0x000fe4000f8e00ff */
[----:B------:R-:W-:Y:S02]  /*ff60*/  IMAD.U32 R11, RZ, RZ, UR5 ;  /* 0x00000005ff0b7e24 */ /* 0x000fe4000f8e00ff */
[----:B------:R-:W-:Y:S02]  /*ff70*/  IMAD.MOV.U32 R8, RZ, RZ, 0x70 ;  /* 0x00000070ff087424 */ /* 0x000fe400078e00ff */
[----:B------:R-:W-:Y:S02]  /*ff80*/  IMAD.MOV.U32 R12, RZ, RZ, 0x1 ;  /* 0x00000001ff0c7424 */ /* 0x000fe400078e00ff */
[----:B------:R-:W-:-:S07]  /*ff90*/  IMAD.MOV.U32 R13, RZ, RZ, RZ ;  /* 0x000000ffff0d7224 */ /* 0x000fce00078e00ff */
[----:B------:R-:W-:-:S07]  /*ffa0*/  LEPC R20, `(.L_x_973) ;  /* 0x000000001014794e */ /* 0x000fce0000000000 */
[----:B-1----:R-:W-:Y:S05]  /*ffb0*/  CALL.ABS.NOINC R2 ;  /* 0x0000000002007343 */ /* 0x002fea0003c00000 */
.L_x_973:
        /* <DEDUP_REMOVED lines=8> */
[----:B------:R1:W2:Y:S01]  /*10040*/  LDC.64 R2, c[0x4][R18] ;  /* 0x0100000012027b82 */ /* 0x0002a20000000a00 */
[----:B------:R-:W-:Y:S02]  /*10050*/  IMAD.U32 R4, RZ, RZ, UR6 ;  /* 0x00000006ff047e24 */ /* 0x000fe4000f8e00ff */
[----:B------:R-:W-:Y:S02]  /*10060*/  IMAD.U32 R5, RZ, RZ, UR7 ;  /* 0x00000007ff057e24 */ /* 0x000fe4000f8e00ff */
[----:B------:R-:W-:Y:S02]  /*10070*/  IMAD.U32 R6, RZ, RZ, UR8 ;  /* 0x00000008ff067e24 */ /* 0x000fe4000f8e00ff */
[----:B------:R-:W-:-:S02]  /*10080*/  IMAD.U32 R7, RZ, RZ, UR9 ;  /* 0x00000009ff077e24 */ /* 0x000fc4000f8e00ff */
[----:B------:R-:W-:Y:S02]  /*10090*/  IMAD.U32 R10, RZ, RZ, UR4 ;  /* 0x00000004ff0a7e24 */ /* 0x000fe4000f8e00ff */
[----:B------:R-:W-:Y:S02]  /*100a0*/  IMAD.U32 R11, RZ, RZ, UR5 ;  /* 0x00000005ff0b7e24 */ /* 0x000fe4000f8e00ff */
[----:B------:R-:W-:Y:S02]  /*100b0*/  IMAD.MOV.U32 R8, RZ, RZ, 0x70 ;  /* 0x00000070ff087424 */ /* 0x000fe400078e00ff */
[----:B------:R-:W-:Y:S02]  /*100c0*/  IMAD.MOV.U32 R12, RZ, RZ, 0x1 ;  /* 0x00000001ff0c7424 */ /* 0x000fe400078e00ff */
[----:B-1----:R-:W-:-:S07]  /*100d0*/  IMAD.MOV.U32 R13, RZ, RZ, RZ ;  /* 0x000000ffff0d7224 */ /* 0x002fce00078e00ff */
[----:B------:R-:W-:-:S07]  /*100e0*/  LEPC R20, `(.L_x_975) ;  /* 0x000000001014794e */ /* 0x000fce0000000000 */
[----:B--2---:R-:W-:Y:S05]  /*100f0*/  CALL.ABS.NOINC R2 ;  /* 0x0000000002007343 */ /* 0x004fea0003c00000 */
.L_x_975:
[----:B------:R1:W2:Y:S01]  /*10100*/  LDC.64 R2, c[0x4][R18] ;  /* 0x0100000012027b82 */ /* 0x0002a20000000a00 */
[----:B------:R-:W-:Y:S01]  /*10110*/  ULDC.64 UR6, c[0x4][0x108] ;  /* 0x0100420000067ab9 */ /* 0x000fe20000000a00 */
[----:B------:R-:W-:Y:S01]  /*10120*/  ULDC.64 UR8, c[0x4][0x110] ;  /* 0x0100440000087ab9 */ /* 0x000fe20000000a00 */
[----:B------:R-:W-:Y:S01]  /*10130*/  ULDC.64 UR4, c[0x4][0xa0] ;  /* 0x0100280000047ab9 */ /* 0x000fe20000000a00 */
        /* <DEDUP_REMOVED lines=11> */
.L_x_974:
[----:B------:R-:W-:Y:S01]  /*101f0*/  ULDC.64 UR4, c[0x0][0x9f8] ;  /* 0x00027e0000047ab9 */ /* 0x000fe20000000a00 */
[----:B------:R-:W-:Y:S01]  /*10200*/  IMAD.U32 R5, RZ, RZ, UR43 ;  /* 0x0000002bff057e24 */ /* 0x000fe2000f8e00ff */
[----:B------:R-:W-:Y:S01]  /*10210*/  ISETP.NE.U32.AND P0, PT, RZ, UR4, PT ;  /* 0x00000004ff007c0c */ /* 0x000fe2000bf05070 */
[----:B------:R-:W-:Y:S01]  /*10220*/  IMAD.U32 R0, RZ, RZ, UR43 ;  /* 0x0000002bff007e24 */ /* 0x000fe2000f8e00ff */
[----:B------:R-:W1:Y:S01]  /*10230*/  LDC R4, c[0x0][0x428] ;  /* 0x00010a00ff047b82 */ /* 0x000e620000000800 */
[----:B------:R-:W2:Y:S01]  /*10240*/  S2R R18, SR_TID.X ;  /* 0x0000000000127919 */ /* 0x000ea20000002100 */
[----:B------:R-:W-:-:S13]  /*10250*/  ISETP.NE.AND.EX P0, PT, RZ, UR5, PT, P0 ;  /* 0x00000005ff007c0c */ /* 0x000fda000bf05300 */
[----:B------:R-:W3:Y:S02]  /*10260*/  @P0 LDC.64 R2, c[0x0][0x9f8] ;  /* 0x00027e00ff020b82 */ /* 0x000ee40000000a00 */
[----:B---3--:R-:W-:-:S05]  /*10270*/  @P0 IMAD.WIDE R2, R5, 0x4, R2 ;  /* 0x0000000405020825 */ /* 0x008fca00078e0202 */
[----:B------:R3:W4:Y:S01]  /*10280*/  @P0 LDG.E R0, desc[UR60][R2.64] ;  /* 0x0000003c02000981 */ /* 0x000722000c1e1900 */
[----:B-1----:R-:W-:Y:S01]  /*10290*/  ISETP.NE.AND P0, PT, R4, 0x1, PT ;  /* 0x000000010400780c */ /* 0x002fe20003f05270 */
[----:B------:R-:W-:Y:S01]  /*102a0*/  IMAD.U32 R4, RZ, RZ, UR42 ;  /* 0x0000002aff047e24 */ /* 0x000fe2000f8e00ff */
[----:B--2---:R-:W-:Y:S01]  /*102b0*/  LOP3.LUT R18, R18, 0x1f, RZ, 0xc0, !PT ;  /* 0x0000001f12127812 */ /* 0x004fe200078ec0ff */
[----:B------:R-:W-:Y:S01]  /*102c0*/  UMOV UR40, URZ ;  /* 0x0000003f00287c82 */ /* 0x000fe20008000000 */
[----:B------:R-:W-:Y:S01]  /*102d0*/  UMOV UR8, 0x40 ;  /* 0x0000004000087882 */ /* 0x000fe20000000000 */
[----:B------:R-:W-:Y:S01]  /*102e0*/  UMOV UR9, UR41 ;  /* 0x0000002900097c82 */ /* 0x000fe20008000000 */
[----:B------:R-:W-:Y:S01]  /*102f0*/  ISETP.NE.AND P1, PT, R18, RZ, PT ;  /* 0x000000ff1200720c */ /* 0x000fe20003f25270 */
[----:B------:R-:W-:Y:S01]  /*10300*/  UMOV UR10, UR42 ;  /* 0x0000002a000a7c82 */ /* 0x000fe20008000000 */
[----:B------:R-:W-:Y:S01]  /*10310*/  UMOV UR11, UR43 ;  /* 0x0000002b000b7c82 */ /* 0x000fe20008000000 */
[----:B---3--:R-:W1:Y:S01]  /*10320*/  LDC.64 R2, c[0x0][0x3f8] ;  /* 0x0000fe00ff027b82 */ /* 0x008e620000000a00 */
[----:B------:R-:W-:Y:S01]  /*10330*/  UMOV UR12, 0x80 ;  /* 0x00000080000c7882 */ /* 0x000fe20000000000 */
[----:B------:R-:W-:Y:S01]  /*10340*/  UMOV UR13, UR41 ;  /* 0x00000029000d7c82 */ /* 0x000fe20008000000 */
[----:B------:R-:W-:Y:S01]  /*10350*/  UMOV UR14, UR42 ;  /* 0x0000002a000e7c82 */ /* 0x000fe20008000000 */
[----:B------:R-:W-:Y:S01]  /*10360*/  UMOV UR15, UR43 ;  /* 0x0000002b000f7c82 */ /* 0x000fe20008000000 */
[----:B------:R-:W-:-:S03]  /*10370*/  UMOV UR6, 0xffffffff ;  /* 0xffffffff00067882 */ /* 0x000fc60000000000 */
[----:B------:R-:W2:Y:S02]  /*10380*/  @P0 LDC R5, c[0x0][0x42c] ;  /* 0x00010b00ff050b82 */ /* 0x000ea40000000800 */
[----:B------:R-:W-:-:S05]  /*10390*/  VOTEU.ALL UP1, P1 ;  /* 0x00000000003f7886 */ /* 0x000fca0000820000 */
[----:B------:R-:W-:Y:S01]  /*103a0*/  @!UP1 UIADD3 UR4, UP0, UR44, 0x270, URZ ;  /* 0x000002702c049890 */ /* 0x000fe2000ff1e03f */
[----:B------:R-:W3:Y:S03]  /*103b0*/  @P0 LDC R6, c[0x0][0x430] ;  /* 0x00010c00ff060b82 */ /* 0x000ee60000000800 */
[----:B------:R-:W-:-:S09]  /*103c0*/  @!UP1 UIADD3.X UR5, URZ, UR45, URZ, UP0, !UPT ;  /* 0x0000002d3f059290 */ /* 0x000fd200087fe43f */
[----:B------:R1:W-:Y:S01]  /*103d0*/  @!UP1 UTMAPF.L2.4D [UR40], [UR4] ;  /* 0x00000028040095b8 */ /* 0x0003e20008018000 */
[----:B--2---:R-:W-:Y:S01]  /*103e0*/  @P0 IMAD.HI.U32 R5, R5, UR42, RZ ;  /* 0x0000002a05050c27 */ /* 0x004fe2000f8e00ff */
[----:B------:R2:W-:Y:S04]  /*103f0*/  @!UP1 UTMAPF.L2.4D [UR8], [UR4] ;  /* 0x00000008040095b8 */ /* 0x0005e80008018000 */
[----:B---3--:R-:W-:Y:S01]  /*10400*/  @P0 SHF.R.U32.HI R4, RZ, R6, R5 ;  /* 0x00000006ff040219 */ /* 0x008fe20000011605 */
[----:B------:R-:W-:Y:S01]  /*10410*/  IMAD.U32 R5, RZ, RZ, UR46 ;  /* 0x0000002eff057e24 */ /* 0x000fe2000f8e00ff */
[----:B-1----:R-:W-:Y:S01]  /*10420*/  ISETP.NE.U32.AND P0, PT, R2, RZ, PT ;  /* 0x000000ff0200720c */ /* 0x002fe20003f05070 */
[----:B------:R2:W-:Y:S02]  /*10430*/  @!UP1 UTMAPF.L2.4D [UR12], [UR4] ;  /* 0x0000000c040095b8 */ /* 0x0005e40008018000 */
[----:B------:R-:W-:Y:S01]  /*10440*/  VIADD R5, R5, 0xffffffff ;  /* 0xffffffff05057836 */ /* 0x000fe20000000000 */
[----:B------:R-:W-:-:S04]  /*10450*/  ISETP.NE.AND.EX P0, PT, R3, RZ, PT, P0 ;  /* 0x000000ff0300720c */ /* 0x000fc80003f05300 */
[----:B----4-:R-:W-:Y:S01]  /*10460*/  SEL R6, R0, RZ, !P0 ;  /* 0x000000ff00067207 */ /* 0x010fe20004000000 */
[----:B--2---:R-:W-:Y:S08]  /*10470*/  BRA.DIV UR6, `(.L_x_976) ;  /* 0x0000002606e07947 */ /* 0x004ff0000b800000 */
.L_x_1027:
[----:B------:R-:W-:Y:S01]  /*10480*/  UMOV UR4, 0xffffffff ;  /* 0xffffffff00047882 */ /* 0x000fe20000000000 */
[----:B------:R-:W-:Y:S02]  /*10490*/  SHF.R.S32.HI R18, RZ, 0x1f, R0 ;  /* 0x0000001fff127819 */ /* 0x000fe40000011400 */
[----:B------:R-:W-:Y:S05]  /*104a0*/  BRA.DIV UR4, `(.L_x_977) ;  /* 0x0000002a04007947 */ /* 0x000fea000b800000 */
[----:B------:R-:W-:-:S13]  /*104b0*/  ELECT P6, URZ, PT ;  /* 0x00000000003f782f */ /* 0x000fda00038c0000 */
.L_x_1030:
[----:B------:R-:W-:Y:S05]  /*104c0*/  @!P6 BRA `(.L_x_978) ;  /* 0x0000000000f8e947 */ /* 0x000fea0003800000 */
[----:B------:R-:W-:Y:S01]  /*104d0*/  IMAD.MOV.U32 R6, RZ, RZ, R0 ;  /* 0x000000ffff067224 */ /* 0x000fe200078e0000 */
[----:B------:R-:W-:Y:S06]  /*104e0*/  @!P0 BRA `(.L_x_979) ;  /* 0x0000000000488947 */ /* 0x000fec0003800000 */
[----:B------:R-:W1:Y:S01]  /*104f0*/  LDC R11, c[0x0][0x41c] ;  /* 0x00010700ff0b7b82 */ /* 0x000e620000000800 */
[----:B------:R-:W-:Y:S01]  /*10500*/  IMAD.MOV.U32 R10, RZ, RZ, R5 ;  /* 0x000000ffff0a7224 */ /* 0x000fe200078e0005 */
[----:B------:R-:W-:Y:S02]  /*10510*/  ULDC.64 UR4, c[0x0][0x408] ;  /* 0x0001020000047ab9 */ /* 0x000fe40000000a00 */
[----:B------:R-:W-:-:S04]  /*10520*/  IMAD R9, R18, UR4, RZ ;  /* 0x0000000412097c24 */ /* 0x000fc8000f8e02ff */
[----:B------:R-:W-:Y:S01]  /*10530*/  IMAD R9, R0, UR5, R9 ;  /* 0x0000000500097c24 */ /* 0x000fe2000f8e0209 */
[----:B-1----:R-:W-:-:S13]  /*10540*/  ISETP.NE.AND P2, PT, R11, 0x1, PT ;  /* 0x000000010b00780c */ /* 0x002fda0003f45270 */
[----:B------:R-:W1:Y:S02]  /*10550*/  @P2 LDC.64 R6, c[0x0][0x420] ;  /* 0x00010800ff062b82 */ /* 0x000e640000000a00 */
[----:B-1----:R-:W-:-:S05]  /*10560*/  @P2 IMAD.HI.U32 R6, R5, R6, RZ ;  /* 0x0000000605062227 */ /* 0x002fca00078e00ff */
[----:B------:R-:W-:-:S04]  /*10570*/  @P2 SHF.R.U32.HI R10, RZ, R7, R6 ;  /* 0x00000007ff0a2219 */ /* 0x000fc80000011606 */
[--C-:B------:R-:W-:Y:S01]  /*10580*/  SHF.R.S32.HI R7, RZ, 0x1f, R10.reuse ;  /* 0x0000001fff077819 */ /* 0x100fe2000001140a */
[----:B------:R-:W-:-:S04]  /*10590*/  IMAD.MOV.U32 R6, RZ, RZ, R10 ;  /* 0x000000ffff067224 */ /* 0x000fc800078e000a */
[----:B------:R-:W-:-:S04]  /*105a0*/  IMAD.WIDE.U32 R6, R0, UR4, R6 ;  /* 0x0000000400067c25 */ /* 0x000fc8000f8e0006 */
[----:B------:R-:W-:Y:S01]  /*105b0*/  IMAD.IADD R7, R7, 0x1, R9 ;  /* 0x0000000107077824 */ /* 0x000fe200078e0209 */
[----:B------:R-:W-:-:S04]  /*105c0*/  LEA R8, P2, R6, R2, 0x2 ;  /* 0x0000000206087211 */ /* 0x000fc800078410ff */
[----:B------:R-:W-:-:S05]  /*105d0*/  LEA.HI.X R9, R6, R3, R7, 0x2, P2 ;  /* 0x0000000306097211 */ /* 0x000fca00010f1407 */
[----:B------:R1:W5:Y:S01]  /*105e0*/  LDG.E R6, desc[UR60][R8.64] ;  /* 0x0000003c08067981 */ /* 0x000362000c1e1900 */
[----:B------:R-:W-:-:S04]  /*105f0*/  IMAD.MOV R10, RZ, RZ, -R10 ;  /* 0x000000ffff0a7224 */ /* 0x000fc800078e0a0a */
[----:B------:R-:W-:-:S07]  /*10600*/  IMAD R5, R11, R10, R5 ;  /* 0x0000000a0b057224 */ /* 0x000fce00078e0205 */
.L_x_979:
[----:B------:R-:W2:Y:S01]  /*10610*/  S2R R7, SR_TID.X ;  /* 0x0000000000077919 */ /* 0x000ea20000002100 */
[----:B-1----:R-:W-:Y:S02]  /*10620*/  LEA R8, R16, UR38, 0x3 ;  /* 0x0000002610087c11 */ /* 0x002fe4000f8e18ff */
[----:B--2---:R-:W-:Y:S02]  /*10630*/  LOP3.LUT R9, R7, 0x7f, RZ, 0xc0, !PT ;  /* 0x0000007f07097812 */ /* 0x004fe400078ec0ff */
[----:B------:R-:W-:Y:S02]  /*10640*/  SHF.L.U32 R7, R17, 0x1f, RZ ;  /* 0x0000001f11077819 */ /* 0x000fe400000006ff */
[----:B------:R-:W-:Y:S02]  /*10650*/  ISETP.NE.AND P3, PT, R9, RZ, PT ;  /* 0x000000ff0900720c */ /* 0x000fe40003f65270 */
[----:B------:R-:W1:Y:S02]  /*10660*/  SYNCS.PHASECHK.TRANS64.TRYWAIT P2, [R8+URZ+0x2a840], R7 ;  /* 0x02a84007080075a7 */ /* 0x000e64000804017f */
[----:B-1----:R-:W-:Y:S09]  /*10670*/  @!P2 BRA `(.L_x_980) ;  /* 0x0000002400aca947 */ /* 0x002ff20003800000 */
.L_x_1031:
        /* <DEDUP_REMOVED lines=8> */
.L_x_981:
        /* <DEDUP_REMOVED lines=10> */
[----:B------:R-:W-:-:S03]  /*107a0*/  UMOV UR16, 0x40 ;  /* 0x0000004000107882 */ /* 0x000fc60000000000 */
[----:B------:R-:W-:Y:S02]  /*107b0*/  UIMAD UR8, UR8, 0x9000, UR38 ;  /* 0x00009000080878a4 */ /* 0x000fe4000f8e0226 */
[----:B------:R-:W-:Y:S02]  /*107c0*/  UIADD3 UR9, UR9, 0x2a830, URZ ;  /* 0x0002a83009097890 */ /* 0x000fe4000fffe03f */
[----:B------:R-:W-:Y:S02]  /*107d0*/  UIMAD UR11, UR11, 0x60, URZ ;  /* 0x000000600b0b78a4 */ /* 0x000fe4000f8e023f */
        /* <DEDUP_REMOVED lines=13> */
.L_x_978:
[----:B------:R-:W-:Y:S05]  /*108b0*/  WARPSYNC.ALL ;  /* 0x0000000000007948 */ /* 0x000fea0003800000 */
[----:B------:R-:W-:Y:S01]  /*108c0*/  BAR.SYNC.DEFER_BLOCKING 0x8, 0x120 ;  /* 0x0204800000007b1d */ /* 0x000fe20000010000 */
[----:B------:R-:W-:Y:S01]  /*108d0*/  ELECT P2, URZ, PT ;  /* 0x00000000003f782f */ /* 0x000fe20003840000 */
[----:B------:R-:W-:Y:S02]  /*108e0*/  UIADD3 UR47, UR47, 0x1, URZ ;  /* 0x000000012f2f7890 */ /* 0x000fe4000fffe03f */
[----:B------:R-:W-:Y:S02]  /*108f0*/  UIADD3 UR4, UP0, UR44, 0x270, URZ ;  /* 0x000002702c047890 */ /* 0x000fe4000ff1e03f */
[----:B------:R-:W-:-:S02]  /*10900*/  ULEA.HI UR5, UR47, UR47, URZ, 0x1 ;  /* 0x0000002f2f057291 */ /* 0x000fc4000f8f083f */
[----:B------:R-:W-:Y:S02]  /*10910*/  UIADD3 UR8, UR38, 0xc400, URZ ;  /* 0x0000c40026087890 */ /* 0x000fe4000fffe03f */
[----:B------:R-:W-:Y:S02]  /*10920*/  ULOP3.LUT UR5, UR5, 0xfffffffe, URZ, 0xc0, !UPT ;  /* 0xfffffffe05057892 */ /* 0x000fe4000f8ec03f */
[----:B------:R-:W-:Y:S02]  /*10930*/  UIADD3 UR9, UR38, 0x2a800, URZ ;  /* 0x0002a80026097890 */ /* 0x000fe4000fffe03f */
[----:B-1----:R-:W-:Y:S01]  /*10940*/  @P2 IMAD.MOV.U32 R7, RZ, RZ, 0xc000 ;  /* 0x0000c000ff072424 */ /* 0x002fe200078e00ff */
[----:B------:R-:W-:Y:S02]  /*10950*/  UIADD3 UR14, UR47, -UR5, URZ ;  /* 0x800000052f0e7290 */ /* 0x000fe4000fffe03f */
[----:B------:R-:W-:Y:S02]  /*10960*/  UIADD3.X UR5, URZ, UR45, URZ, UP0, !UPT ;  /* 0x0000002d3f057290 */ /* 0x000fe400087fe43f */
[----:B------:R-:W-:-:S02]  /*10970*/  UIADD3 UR24, UR38, 0x10400, URZ ;  /* 0x0001040026187890 */ /* 0x000fc4000fffe03f */
[----:B------:R-:W-:Y:S01]  /*10980*/  UIADD3 UR16, UR38, 0x14400, URZ ;  /* 0x0001440026107890 */ /* 0x000fe2000fffe03f */
[----:B------:R-:W-:Y:S01]  /*10990*/  UMOV UR11, UR41 ;  /* 0x00000029000b7c82 */ /* 0x000fe20008000000 */
[----:B------:R1:W-:Y:S01]  /*109a0*/  @P2 SYNCS.ARRIVE.TRANS64 RZ, [UR38+0x2a800], R7 ;  /* 0x02a80007ffff29a7 */ /* 0x0003e20008000026 */
[----:B------:R-:W-:Y:S01]  /*109b0*/  UMOV UR12, UR42 ;  /* 0x0000002a000c7c82 */ /* 0x000fe20008000000 */
[----:B------:R-:W-:Y:S01]  /*109c0*/  UMOV UR13, UR43 ;  /* 0x0000002b000d7c82 */ /* 0x000fe20008000000 */
[----:B------:R-:W-:Y:S01]  /*109d0*/  UMOV UR6, 0x0 ;  /* 0x0000000000067882 */ /* 0x000fe20000000000 */
[----:B------:R-:W-:Y:S01]  /*109e0*/  UMOV UR7, 0x12f00000 ;  /* 0x12f0000000077882 */ /* 0x000fe20000000000 */
[----:B------:R-:W-:Y:S01]  /*109f0*/  UMOV UR10, URZ ;  /* 0x0000003f000a7c82 */ /* 0x000fe20008000000 */
[----:B------:R-:W-:Y:S01]  /*10a00*/  UMOV UR27, UR41 ;  /* 0x00000029001b7c82 */ /* 0x000fe20008000000 */
[----:B------:R-:W-:Y:S01]  /*10a10*/  UMOV UR28, UR42 ;  /* 0x0000002a001c7c82 */ /* 0x000fe20008000000 */
[----:B-1----:R-:W-:Y:S01]  /*10a20*/  IMAD.U32 R7, RZ, RZ, UR14 ;  /* 0x0000000eff077e24 */ /* 0x002fe2000f8e00ff */
[----:B------:R-:W-:Y:S01]  /*10a30*/  UMOV UR29, UR43 ;  /* 0x0000002b001d7c82 */ /* 0x000fe20008000000 */
[----:B------:R-:W-:Y:S01]  /*10a40*/  UMOV UR26, 0x40 ;  /* 0x00000040001a7882 */ /* 0x000fe20000000000 */
[----:B------:R-:W-:Y:S01]  /*10a50*/  UMOV UR25, UR9 ;  /* 0x0000000900197c82 */ /* 0x000fe20008000000 */
[----:B------:R-:W-:Y:S01]  /*10a60*/  UMOV UR19, UR41 ;  /* 0x0000002900137c82 */ /* 0x000fe20008000000 */
[----:B------:R-:W-:Y:S01]  /*10a70*/  SHF.L.U32 R7, R7, 0x1f, RZ ;  /* 0x0000001f07077819 */ /* 0x000fe200000006ff */
[----:B------:R-:W-:Y:S01]  /*10a80*/  UMOV UR20, UR42 ;  /* 0x0000002a00147c82 */ /* 0x000fe20008000000 */
[----:B------:R-:W-:Y:S01]  /*10a90*/  UMOV UR21, UR43 ;  /* 0x0000002b00157c82 */ /* 0x000fe20008000000 */
[----:B------:R-:W-:Y:S01]  /*10aa0*/  UMOV UR18, 0x80 ;  /* 0x0000008000127882 */ /* 0x000fe20000000000 */
[----:B------:R1:W-:Y:S01]  /*10ab0*/  UTMALDG.4D [UR8], [UR4], desc[UR6] ;  /* 0x00000608040075b4 */ /* 0x0003e20008019000 */
[----:B------:R-:W-:Y:S01]  /*10ac0*/  UMOV UR17, UR9 ;  /* 0x0000000900117c82 */ /* 0x000fe20008000000 */
[----:B------:R1:W-:Y:S01]  /*10ad0*/  UTMALDG.4D [UR24], [UR4], desc[UR6] ;  /* 0x00000618040075b4 */ /* 0x0003e20008019000 */
[----:B------:R1:W-:Y:S01]  /*10ae0*/  UTMALDG.4D [UR16], [UR4], desc[UR6] ;  /* 0x00000610040075b4 */ /* 0x0003e20008019000 */
[----:B------:R-:W2:Y:S02]  /*10af0*/  SYNCS.PHASECHK.TRANS64.TRYWAIT P2, [UR38+0x2a820], R7 ;  /* 0x02a82007ff0075a7 */ /* 0x000ea40008040166 */
[----:B-12---:R-:W-:Y:S05]  /*10b00*/  @!P2 BRA `(.L_x_982) ;  /* 0x00000020009ca947 */ /* 0x006fea0003800000 */
.L_x_1032:
[----:B------:R-:W-:-:S04]  /*10b10*/  UIADD3 UR4, UR46, -0x2, URZ ;  /* 0xfffffffe2e047890 */ /* 0x000fc8000fffe03f */
[----:B------:R-:W-:-:S06]  /*10b20*/  UISETP.GE.AND UP0, UPT, UR4, UR39, UPT ;  /* 0x000000270400728c */ /* 0x000fcc000bf06270 */
[----:B------:R-:W-:-:S13]  /*10b30*/  PLOP3.LUT P2, PT, PT, PT, UP0, 0x80, 0x0 ;  /* 0x000000000000781c */ /* 0x000fda0003f4f008 */
[----:B------:R-:W-:Y:S05]  /*10b40*/  @!P2 BRA `(.L_x_983) ;  /* 0x000000140048a947 */ /* 0x000fea0003800000 */
[----:B-1----:R-:W-:Y:S01]  /*10b50*/  IMAD R8, RZ, RZ, -UR46 ;  /* 0x8000002eff087e24 */ /* 0x002fe2000f8e02ff */
[----:B------:R-:W-:Y:S01]  /*10b60*/  LOP3.LUT R11, RZ, UR39, RZ, 0x33, !PT ;  /* 0x00000027ff0b7c12 */ /* 0x000fe2000f8e33ff */
[----:B------:R-:W-:-:S03]  /*10b70*/  ULDC.64 UR36, c[0x0][0x408] ;  /* 0x0001020000247ab9 */ /* 0x000fc60000000a00 */
[----:B------:R-:W-:-:S05]  /*10b80*/  VIADDMNMX R11, R8, 0x1, R11, !PT ;  /* 0x00000001080b7846 */ /* 0x000fca000780010b */
[----:B------:R-:W-:-:S05]  /*10b90*/  VIADD R7, R11, UR46 ;  /* 0x0000002e0b077c36 */ /* 0x000fca0008000000 */
[----:B------:R-:W-:-:S04]  /*10ba0*/  LOP3.LUT R7, R7, 0x1, RZ, 0xc0, !PT ;  /* 0x0000000107077812 */ /* 0x000fc800078ec0ff */
[----:B------:R-:W-:Y:S01]  /*10bb0*/  ISETP.NE.U32.AND P2, PT, R7, 0x1, PT ;  /* 0x000000010700780c */ /* 0x000fe20003f45070 */
[----:B------:R-:W-:-:S12]  /*10bc0*/  IMAD.U32 R7, RZ, RZ, UR4 ;  /* 0x00000004ff077e24 */ /* 0x000fd8000f8e00ff */
        /* <DEDUP_REMOVED lines=12> */
[----:B-1----:R-:W-:-:S13]  /*10c90*/  ISETP.NE.AND P2, PT, R13, 0x1, PT ;  /* 0x000000010d00780c */ /* 0x002fda0003f45270 */
[----:B------:R-:W1:Y:S02]  /*10ca0*/  @P2 LDC.64 R8, c[0x0][0x420] ;  /* 0x00010800ff082b82 */ /* 0x000e640000000a00 */
[----:B-1----:R-:W-:-:S04]  /*10cb0*/  @P2 IMAD.HI.U32 R14, R7, R8, RZ ;  /* 0x00000008070e2227 */ /* 0x002fc800078e00ff */
[----:B------:R-:W-:Y:S01]  /*10cc0*/  IMAD.MOV.U32 R8, RZ, RZ, R7 ;  /* 0x000000ffff087224 */ /* 0x000fe200078e0007 */
[----:B------:R-:W-:-:S04]  /*10cd0*/  @P2 SHF.R.U32.HI R8, RZ, R9, R14 ;  /* 0x00000009ff082219 */ /* 0x000fc8000001160e */
[--C-:B------:R-:W-:Y:S01]  /*10ce0*/  SHF.R.S32.HI R9, RZ, 0x1f, R8.reuse ;  /* 0x0000001fff097819 */ /* 0x100fe20000011408 */
[----:B------:R-:W-:-:S04]  /*10cf0*/  IMAD.MOV R14, RZ, RZ, -R8 ;  /* 0x000000ffff0e7224 */ /* 0x000fc800078e0a08 */
        /* <DEDUP_REMOVED lines=8> */
.L_x_987:
[----:B-1----:R-:W1:Y:S01]  /*10d80*/  S2R R2, SR_TID.X ;  /* 0x0000000000027919 */ /* 0x002e620000002100 */
[----:B------:R-:W-:Y:S02]  /*10d90*/  LEA R3, R10, UR38, 0x3 ;  /* 0x000000260a037c11 */ /* 0x000fe4000f8e18ff */
[----:B-1----:R-:W-:Y:S02]  /*10da0*/  LOP3.LUT R9, R2, 0x7f, RZ, 0xc0, !PT ;  /* 0x0000007f02097812 */ /* 0x002fe400078ec0ff */
[----:B------:R-:W-:Y:S02]  /*10db0*/  SHF.L.U32 R2, R12, 0x1f, RZ ;  /* 0x0000001f0c027819 */ /* 0x000fe400000006ff */
[----:B------:R-:W-:Y:S02]  /*10dc0*/  ISETP.NE.AND P2, PT, R9, RZ, PT ;  /* 0x000000ff0900720c */ /* 0x000fe40003f45270 */
[----:B------:R-:W1:Y:S02]  /*10dd0*/  SYNCS.PHASECHK.TRANS64.TRYWAIT P3, [R3+URZ+0x2a840], R2 ;  /* 0x02a84002030075a7 */ /* 0x000e64000806017f */
[----:B-1----:R-:W-:Y:S09]  /*10de0*/  @!P3 BRA `(.L_x_988) ;  /* 0x0000001c00fcb947 */ /* 0x002ff20003800000 */
.L_x_1033:
        /* <DEDUP_REMOVED lines=8> */
.L_x_989:
[----:B------:R-:W-:Y:S01]  /*10e70*/  R2UR UR8, R10 ;  /* 0x000000000a0872ca */ /* 0x000fe200000e0000 */
[----:B------:R-:W-:Y:S01]  /*10e80*/  UIADD3 UR4, UP0, UR44, 0x370, URZ ;  /* 0x000003702c047890 */ /* 0x000fe2000ff1e03f */
[----:B------:R-:W-:Y:S01]  /*10e90*/  R2UR UR9, R3 ;  /* 0x00000000030972ca */ /* 0x000fe200000e0000 */
[----:B------:R-:W-:Y:S01]  /*10ea0*/  UIADD3 UR19, UR38, 0x2a800, URZ ;  /* 0x0002a80026137890 */ /* 0x000fe2000fffe03f */
[----:B------:R-:W-:Y:S01]  /*10eb0*/  R2UR UR11, R7 ;  /* 0x00000000070b72ca */ /* 0x000fe200000e0000 */
[----:B------:R-:W-:Y:S01]  /*10ec0*/  UIADD3.X UR5, URZ, UR45, URZ, UP0, !UPT ;  /* 0x0000002d3f057290 */ /* 0x000fe200087fe43f */
[----:B------:R-:W-:Y:S01]  /*10ed0*/  R2UR UR12, R4 ;  /* 0x00000000040c72ca */ /* 0x000fe200000e0000 */
[----:B------:R-:W-:Y:S01]  /*10ee0*/  UMOV UR10, URZ ;  /* 0x0000003f000a7c82 */ /* 0x000fe20008000000 */
[----:B-----5:R-:W-:Y:S01]  /*10ef0*/  R2UR UR13, R8 ;  /* 0x00000000080d72ca */ /* 0x020fe200000e0000 */
[----:B------:R-:W-:Y:S01]  /*10f00*/  UMOV UR6, 0x0 ;  /* 0x0000000000067882 */ /* 0x000fe20000000000 */
[----:B------:R-:W-:Y:S01]  /*10f10*/  UMOV UR7, 0x14f00000 ;  /* 0x14f0000000077882 */ /* 0x000fe20000000000 */
[----:B------:R-:W-:Y:S01]  /*10f20*/  UMOV UR18, 0x40 ;  /* 0x0000004000127882 */ /* 0x000fe20000000000 */
[----:B------:R-:W-:Y:S01]  /*10f30*/  UMOV UR17, 0x80 ;  /* 0x0000008000117882 */ /* 0x000fe20000000000 */
[----:B------:R-:W-:Y:S01]  /*10f40*/  UIMAD UR8, UR8, 0x9000, UR38 ;  /* 0x00009000080878a4 */ /* 0x000fe2000f8e0226 */
[----:B-1----:R-:W-:Y:S01]  /*10f50*/  SHF.L.U32 R3, R17, 0x1f, RZ ;  /* 0x0000001f11037819 */ /* 0x002fe200000006ff */
[----:B------:R-:W-:Y:S01]  /*10f60*/  UIADD3 UR9, UR9, 0x2a830, URZ ;  /* 0x0002a83009097890 */ /* 0x000fe2000fffe03f */
[----:B------:R-:W-:Y:S01]  /*10f70*/  LEA R2, R16, UR19, 0x3 ;  /* 0x0000001310027c11 */ /* 0x000fe2000f8e18ff */
[----:B------:R-:W-:-:S02]  /*10f80*/  UIMAD UR11, UR11, 0x60, URZ ;  /* 0x000000600b0b78a4 */ /* 0x000fc4000f8e023f */
        /* <DEDUP_REMOVED lines=13> */
.L_x_1034:
[----:B------:R-:W-:Y:S05]  /*11060*/  @P2 BRA `(.L_x_991) ;  /* 0x0000000000202947 */ /* 0x000fea0003800000 */
[----:B------:R-:W2:Y:S01]  /*11070*/  S2R R9, SR_TID.X ;  /* 0x0000000000097919 */ /* 0x000ea20000002100 */
[----:B-1----:R-:W-:Y:S01]  /*11080*/  LEA R2, R16, UR38, 0x3 ;  /* 0x0000002610027c11 */ /* 0x002fe2000f8e18ff */
[----:B------:R-:W-:-:S04]  /*11090*/  IMAD.MOV.U32 R3, RZ, RZ, 0x6000 ;  /* 0x00006000ff037424 */ /* 0x000fc800078e00ff */
[----:B------:R3:W-:Y:S01]  /*110a0*/  SYNCS.ARRIVE.TRANS64 RZ, [R2+URZ+0x2a850], R3 ;  /* 0x02a8500302ff79a7 */ /* 0x0007e2000800003f */
[----:B--2---:R-:W-:-:S04]  /*110b0*/  LOP3.LUT R9, R9, 0x1f, RZ, 0xc0, !PT ;  /* 0x0000001f09097812 */ /* 0x004fc800078ec0ff */
[----:B------:R-:W-:-:S13]  /*110c0*/  ISETP.NE.AND P2, PT, R9, RZ, PT ;  /* 0x000000ff0900720c */ /* 0x000fda0003f45270 */
[----:B---3--:R-:W-:Y:S05]  /*110d0*/  @!P2 BRA `(.L_x_991) ;  /* 0x000000000004a947 */ /* 0x008fea0003800000 */
[----:B------:R-:W-:Y:S01]  /*110e0*/  BPT.TRAP 0x1 ;  /* 0x000000040000795c */ /* 0x000fe20000300000 */
.L_x_991:
        /* <DEDUP_REMOVED lines=9> */
[----:B------:R-:W-:Y:S02]  /*11180*/  IMAD.MOV.U32 R6, RZ, RZ, R8 ;  /* 0x000000ffff067224 */ /* 0x000fe400078e0008 */
[----:B------:R-:W-:-:S02]  /*11190*/  IMAD.MOV.U32 R5, RZ, RZ, R7 ;  /* 0x000000ffff057224 */ /* 0x000fc400078e0007 */
[----:B------:R-:W-:Y:S02]  /*111a0*/  UIMAD UR6, UR9, 0x6000, UR38 ;  /* 0x00006000090678a4 */ /* 0x000fe4000f8e0226 */
[----:B------:R-:W-:Y:S02]  /*111b0*/  ULEA UR9, UR9, UR38, 0x3 ;  /* 0x0000002609097291 */ /* 0x000fe4000f8e183f */
[----:B------:R-:W-:Y:S02]  /*111c0*/  UIMAD UR11, UR11, 0x60, URZ ;  /* 0x000000600b0b78a4 */ /* 0x000fe4000f8e023f */
[----:B------:R-:W-:Y:S02]  /*111d0*/  UIADD3 UR8, UR6, 0x400, URZ ;  /* 0x0000040006087890 */ /* 0x000fe4000fffe03f */
        /* <DEDUP_REMOVED lines=8> */
.L_x_986:
[----:B------:R-:W-:Y:S05]  /*11260*/  BSYNC B0 ;  /* 0x0000000000007941 */ /* 0x000fea0003800000 */
.L_x_985:
[----:B------:R-:W-:Y:S01]  /*11270*/  UIADD3 UR4, UR46, -0x3, URZ ;  /* 0xfffffffd2e047890 */ /* 0x000fe2000fffe03f */
[----:B------:R-:W-:Y:S02]  /*11280*/  IMAD.MOV.U32 R16, RZ, RZ, R10 ;  /* 0x000000ffff107224 */ /* 0x000fe400078e000a */
[----:B------:R-:W-:-:S03]  /*11290*/  IMAD.MOV.U32 R17, RZ, RZ, R12 ;  /* 0x000000ffff117224 */ /* 0x000fc600078e000c */
[----:B------:R-:W-:-:S07]  /*112a0*/  IMAD.U32 R7, RZ, RZ, UR4 ;  /* 0x00000004ff077e24 */ /* 0x000fce000f8e00ff */
.L_x_984:
[----:B------:R-:W-:Y:S01]  /*112b0*/  ULOP3.LUT UR4, URZ, UR46, URZ, 0x33, !UPT ;  /* 0x0000002e3f047292 */ /* 0x000fe2000f8e333f */
[----:B------:R-:W-:Y:S01]  /*112c0*/  VIADD R11, R11, 0xfffffffe ;  /* 0xfffffffe0b0b7836 */ /* 0x000fe20000000000 */
[----:B------:R-:W-:Y:S04]  /*112d0*/  BSSY B0, `(.L_x_983) ;  /* 0x00000d9000007945 */ /* 0x000fe80003800000 */
[----:B------:R-:W-:-:S13]  /*112e0*/  ISETP.NE.AND P2, PT, R11, UR4, PT ;  /* 0x000000040b007c0c */ /* 0x000fda000bf45270 */
[----:B------:R-:W-:Y:S05]  /*112f0*/  @!P2 BRA `(.L_x_992) ;  /* 0x0000000c0058a947 */ /* 0x000fea0003800000 */
[----:B------:R-:W-:-:S07]  /*11300*/  IMAD.MOV.U32 R8, RZ, RZ, R6 ;  /* 0x000000ffff087224 */ /* 0x000fce00078e0006 */
.L_x_1007:
[----:B------:R-:W-:Y:S01]  /*11310*/  VIADD R10, R16, 0x1 ;  /* 0x00000001100a7836 */ /* 0x000fe20000000000 */
[----:B------:R-:W-:Y:S05]  /*11320*/  YIELD ;  /* 0x0000000000007946 */ /* 0x000fea0003800000 */
[----:B------:R-:W-:Y:S01]  /*11330*/  ISETP.NE.AND P2, PT, R10, 0x2, PT ;  /* 0x000000020a00780c */ /* 0x000fe20003f45270 */
[----:B------:R-:W-:Y:S03]  /*11340*/  BSSY B1, `(.L_x_993) ;  /* 0x0000065000017945 */ /* 0x000fe60003800000 */
[----:B-1----:R-:W-:-:S02]  /*11350*/  SEL R2, RZ, 0x1, P2 ;  /* 0x00000001ff027807 */ /* 0x002fc40001000000 */
[----:B------:R-:W-:Y:S02]  /*11360*/  SEL R10, R10, RZ, P2 ;  /* 0x000000ff0a0a7207 */ /* 0x000fe40001000000 */
[----:B------:R-:W-:Y:S01]  /*11370*/  LOP3.LUT R11, R17, R2, RZ, 0x3c, !PT ;  /* 0x00000002110b7212 */ /* 0x000fe200078e3cff */
[----:B------:R-:W-:Y:S06]  /*11380*/  @!P6 BRA `(.L_x_994) ;  /* 0x000000040080e947 */ /* 0x000fec0003800000 */
[----:B------:R-:W-:Y:S01]  /*11390*/  IMAD.MOV.U32 R12, RZ, RZ, R7 ;  /* 0x000000ffff0c7224 */ /* 0x000fe200078e0007 */
[----:B------:R-:W-:Y:S06]  /*113a0*/  @!P0 BRA `(.L_x_995) ;  /* 0x0000000000448947 */ /* 0x000fec0003800000 */
[----:B------:R-:W1:Y:S01]  /*113b0*/  LDC R9, c[0x0][0x41c] ;  /* 0x00010700ff097b82 */ /* 0x000e620000000800 */
[----:B------:R-:W-:-:S04]  /*113c0*/  IMAD R13, R18, UR36, RZ ;  /* 0x00000024120d7c24 */ /* 0x000fc8000f8e02ff */
[----:B------:R-:W-:Y:S01]  /*113d0*/  IMAD R13, R0, UR37, R13 ;  /* 0x00000025000d7c24 */ /* 0x000fe2000f8e020d */
        /* <DEDUP_REMOVED lines=8> */
[----:B------:R-:W1:Y:S01]  /*11460*/  LDC.64 R8, c[0x0][0x3f8] ;  /* 0x0000fe00ff087b82 */ /* 0x000e620000000a00 */
[----:B------:R-:W-:-:S04]  /*11470*/  IMAD.WIDE.U32 R2, R0, UR36, R2 ;  /* 0x0000002400027c25 */ /* 0x000fc8000f8e0002 */
[----:B------:R-:W-:Y:S01]  /*11480*/  IMAD.IADD R13, R13, 0x1, R3 ;  /* 0x000000010d0d7824 */ /* 0x000fe200078e0203 */
[----:B-1----:R-:W-:-:S04]  /*11490*/  LEA R8, P2, R2, R8, 0x2 ;  /* 0x0000000802087211 */ /* 0x002fc800078410ff */
[----:B------:R-:W-:-:S05]  /*114a0*/  LEA.HI.X R9, R2, R9, R13, 0x2, P2 ;  /* 0x0000000902097211 */ /* 0x000fca00010f140d */
[----:B------:R1:W5:Y:S04]  /*114b0*/  LDG.E R8, desc[UR60][R8.64] ;  /* 0x0000003c08087981 */ /* 0x000368000c1e1900 */
.L_x_995:
[----:B------:R-:W1:Y:S01]  /*114c0*/  S2R R2, SR_TID.X ;  /* 0x0000000000027919 */ /* 0x000e620000002100 */
[----:B------:R-:W-:Y:S02]  /*114d0*/  LEA R3, R10, UR38, 0x3 ;  /* 0x000000260a037c11 */ /* 0x000fe4000f8e18ff */
[----:B-1----:R-:W-:Y:S02]  /*114e0*/  LOP3.LUT R9, R2, 0x7f, RZ, 0xc0, !PT ;  /* 0x0000007f02097812 */ /* 0x002fe400078ec0ff */
[----:B------:R-:W-:Y:S02]  /*114f0*/  SHF.L.U32 R2, R11, 0x1f, RZ ;  /* 0x0000001f0b027819 */ /* 0x000fe400000006ff */
[----:B------:R-:W-:Y:S02]  /*11500*/  ISETP.NE.AND P2, PT, R9, RZ, PT ;  /* 0x000000ff0900720c */ /* 0x000fe40003f45270 */
[----:B------:R-:W1:Y:S02]  /*11510*/  SYNCS.PHASECHK.TRANS64.TRYWAIT P3, [R3+URZ+0x2a840], R2 ;  /* 0x02a84002030075a7 */ /* 0x000e64000806017f */
[----:B-1----:R-:W-:Y:S09]  /*11520*/  @!P3 BRA `(.L_x_996) ;  /* 0x000000180054b947 */ /* 0x002ff20003800000 */
.L_x_1035:
        /* <DEDUP_REMOVED lines=8> */
.L_x_997:
        /* <DEDUP_REMOVED lines=14> */
[----:B------:R-:W-:Y:S01]  /*11690*/  SHF.L.U32 R17, R17, 0x1f, RZ ;  /* 0x0000001f11117819 */ /* 0x000fe200000006ff */
[----:B------:R-:W-:Y:S01]  /*116a0*/  UIADD3 UR9, UR9, 0x2a830, URZ ;  /* 0x0002a83009097890 */ /* 0x000fe2000fffe03f */
[----:B-1----:R-:W-:Y:S01]  /*116b0*/  LEA R2, R16, UR19, 0x3 ;  /* 0x0000001310027c11 */ /* 0x002fe2000f8e18ff */
        /* <DEDUP_REMOVED lines=14> */
.L_x_1036:
[----:B------:R-:W-:Y:S05]  /*117a0*/  @P2 BRA `(.L_x_999) ;  /* 0x00000000001c2947 */ /* 0x000fea0003800000 */
[----:B------:R-:W2:Y:S02]  /*117b0*/  S2R R3, SR_TID.X ;  /* 0x0000000000037919 */ /* 0x000ea40000002100 */
[----:B--2---:R-:W-:Y:S01]  /*117c0*/  LOP3.LUT R9, R3, 0x1f, RZ, 0xc0, !PT ;  /* 0x0000001f03097812 */ /* 0x004fe200078ec0ff */
[----:B------:R-:W-:-:S03]  /*117d0*/  IMAD.MOV.U32 R3, RZ, RZ, 0x6000 ;  /* 0x00006000ff037424 */ /* 0x000fc600078e00ff */
[----:B------:R-:W-:Y:S01]  /*117e0*/  ISETP.NE.AND P2, PT, R9, RZ, PT ;  /* 0x000000ff0900720c */ /* 0x000fe20003f45270 */
[----:B------:R2:W-:-:S12]  /*117f0*/  SYNCS.ARRIVE.TRANS64 RZ, [R2+URZ+0x50], R3 ;  /* 0x0000500302ff79a7 */ /* 0x0005d8000800003f */
[----:B--2---:R-:W-:Y:S05]  /*11800*/  @!P2 BRA `(.L_x_999) ;  /* 0x000000000004a947 */ /* 0x004fea0003800000 */
[----:B------:R-:W-:Y:S01]  /*11810*/  BPT.TRAP 0x1 ;  /* 0x000000040000795c */ /* 0x000fe20000300000 */
.L_x_999:
        /* <DEDUP_REMOVED lines=11> */
[----:B------:R-:W-:Y:S01]  /*118d0*/  IMAD.MOV.U32 R6, RZ, RZ, R8 ;  /* 0x000000ffff067224 */ /* 0x000fe200078e0008 */
[----:B------:R-:W-:Y:S02]  /*118e0*/  UIMAD UR6, UR6, 0x6000, UR38 ;  /* 0x00006000060678a4 */ /* 0x000fe4000f8e0226 */
        /* <DEDUP_REMOVED lines=10> */
.L_x_994:
[----:B------:R-:W-:Y:S05]  /*11990*/  BSYNC B1 ;  /* 0x0000000000017941 */ /* 0x000fea0003800000 */
.L_x_993:
[----:B------:R-:W-:Y:S01]  /*119a0*/  VIADD R16, R10, 0x1 ;  /* 0x000000010a107836 */ /* 0x000fe20000000000 */
[----:B------:R-:W-:Y:S01]  /*119b0*/  BSSY B1, `(.L_x_1000) ;  /* 0x0000067000017945 */ /* 0x000fe20003800000 */
[----:B------:R-:W-:-:S03]  /*119c0*/  VIADD R12, R7, 0xffffffff ;  /* 0xffffffff070c7836 */ /* 0x000fc60000000000 */
[----:B------:R-:W-:-:S04]  /*119d0*/  ISETP.NE.AND P2, PT, R16, 0x2, PT ;  /* 0x000000021000780c */ /* 0x000fc80003f45270 */
[----:B-1----:R-:W-:Y:S02]  /*119e0*/  SEL R2, RZ, 0x1, P2 ;  /* 0x00000001ff027807 */ /* 0x002fe40001000000 */
[----:B------:R-:W-:Y:S02]  /*119f0*/  SEL R16, R16, RZ, P2 ;  /* 0x000000ff10107207 */ /* 0x000fe40001000000 */
[----:B------:R-:W-:Y:S01]  /*11a00*/  LOP3.LUT R17, R11, R2, RZ, 0x3c, !PT ;  /* 0x000000020b117212 */ /* 0x000fe200078e3cff */
[----:B------:R-:W-:Y:S06]  /*11a10*/  @!P6 BRA `(.L_x_1001) ;  /* 0x000000040080e947 */ /* 0x000fec0003800000 */
[----:B------:R-:W-:Y:S01]  /*11a20*/  IMAD.MOV.U32 R13, RZ, RZ, R12 ;  /* 0x000000ffff0d7224 */ /* 0x000fe200078e000c */
[----:B------:R-:W-:Y:S06]  /*11a30*/  @!P0 BRA `(.L_x_1002) ;  /* 0x0000000000448947 */ /* 0x000fec0003800000 */
[----:B------:R-:W1:Y:S02]  /*11a40*/  LDC R8, c[0x0][0x41c] ;  /* 0x00010700ff087b82 */ /* 0x000e640000000800 */
[----:B-1----:R-:W-:-:S13]  /*11a50*/  ISETP.NE.AND P2, PT, R8, 0x1, PT ;  /* 0x000000010800780c */ /* 0x002fda0003f45270 */
[----:B------:R-:W1:Y:S02]  /*11a60*/  @P2 LDC.64 R2, c[0x0][0x420] ;  /* 0x00010800ff022b82 */ /* 0x000e640000000a00 */
[----:B-1----:R-:W-:-:S04]  /*11a70*/  @P2 IMAD.HI.U32 R14, R13, R2, RZ ;  /* 0x000000020d0e2227 */ /* 0x002fc800078e00ff */
[----:B------:R-:W-:Y:S01]  /*11a80*/  IMAD.MOV.U32 R2, RZ, RZ, R13 ;  /* 0x000000ffff027224 */ /* 0x000fe200078e000d */
[----:B------:R-:W-:Y:S01]  /*11a90*/  @P2 SHF.R.U32.HI R2, RZ, R3, R14 ;  /* 0x00000003ff022219 */ /* 0x000fe2000001160e */
[----:B------:R-:W-:-:S04]  /*11aa0*/  IMAD R14, R18, UR36, RZ ;  /* 0x00000024120e7c24 */ /* 0x000fc8000f8e02ff */
[----:B------:R-:W-:Y:S02]  /*11ab0*/  IMAD.MOV R3, RZ, RZ, -R2 ;  /* 0x000000ffff037224 */ /* 0x000fe400078e0a02 */
[----:B------:R-:W-:Y:S02]  /*11ac0*/  IMAD R14, R0, UR37, R14 ;  /* 0x00000025000e7c24 */ /* 0x000fe4000f8e020e */
        /* <DEDUP_REMOVED lines=8> */
.L_x_1002:
[----:B------:R-:W-:Y:S02]  /*11b50*/  LEA R2, R16, UR38, 0x3 ;  /* 0x0000002610027c11 */ /* 0x000fe4000f8e18ff */
[----:B------:R-:W-:-:S04]  /*11b60*/  SHF.L.U32 R3, R17, 0x1f, RZ ;  /* 0x0000001f11037819 */ /* 0x000fc800000006ff */
[----:B------:R-:W2:Y:S02]  /*11b70*/  SYNCS.PHASECHK.TRANS64.TRYWAIT P2, [R2+URZ+0x2a840], R3 ;  /* 0x02a84003020075a7 */ /* 0x000ea4000804017f */
[----:B--2---:R-:W-:Y:S05]  /*11b80*/  @!P2 BRA `(.L_x_1003) ;  /* 0x0000001000e4a947 */ /* 0x004fea0003800000 */
.L_x_1037:
        /* <DEDUP_REMOVED lines=11> */
.L_x_1004:
[----:B------:R-:W-:Y:S01]  /*11c40*/  R2UR UR9, R16 ;  /* 0x00000000100972ca */ /* 0x000fe200000e0000 */
[----:B------:R-:W-:Y:S01]  /*11c50*/  UIADD3 UR19, UR38, 0x2a800, URZ ;  /* 0x0002a80026137890 */ /* 0x000fe2000fffe03f */
[----:B------:R-:W-:Y:S01]  /*11c60*/  R2UR UR11, R13 ;  /* 0x000000000d0b72ca */ /* 0x000fe200000e0000 */
[----:B------:R-:W-:Y:S01]  /*11c70*/  UIADD3 UR4, UP0, UR44, 0x370, URZ ;  /* 0x000003702c047890 */ /* 0x000fe2000ff1e03f */
[----:B------:R-:W-:Y:S01]  /*11c80*/  R2UR UR12, R4 ;  /* 0x00000000040c72ca */ /* 0x000fe200000e0000 */
[----:B------:R-:W-:Y:S01]  /*11c90*/  UMOV UR10, URZ ;  /* 0x0000003f000a7c82 */ /* 0x000fe20008000000 */
[----:B-----5:R-:W-:Y:S01]  /*11ca0*/  R2UR UR13, R8 ;  /* 0x00000000080d72ca */ /* 0x020fe200000e0000 */
[----:B------:R-:W-:Y:S01]  /*11cb0*/  UIADD3.X UR5, URZ, UR45, URZ, UP0, !UPT ;  /* 0x0000002d3f057290 */ /* 0x000fe200087fe43f */
[----:B------:R-:W-:Y:S01]  /*11cc0*/  SHF.L.U32 R11, R11, 0x1f, RZ ;  /* 0x0000001f0b0b7819 */ /* 0x000fe200000006ff */
[----:B------:R-:W-:Y:S01]  /*11cd0*/  UMOV UR6, 0x0 ;  /* 0x0000000000067882 */ /* 0x000fe20000000000 */
[----:B------:R-:W-:Y:S01]  /*11ce0*/  UMOV UR7, 0x14f00000 ;  /* 0x14f0000000077882 */ /* 0x000fe20000000000 */
[----:B------:R-:W-:Y:S01]  /*11cf0*/  UMOV UR18, 0x40 ;  /* 0x0000004000127882 */ /* 0x000fe20000000000 */
[----:B------:R-:W-:Y:S01]  /*11d00*/  UMOV UR17, 0x80 ;  /* 0x0000008000117882 */ /* 0x000fe20000000000 */
[----:B------:R-:W-:Y:S01]  /*11d10*/  UIMAD UR8, UR9, 0x9000, UR38 ;  /* 0x00009000090878a4 */ /* 0x000fe2000f8e0226 */
[----:B--2---:R-:W-:Y:S01]  /*11d20*/  LEA R2, R10, UR19, 0x3 ;  /* 0x000000130a027c11 */ /* 0x004fe2000f8e18ff */
[----:B------:R-:W-:-:S02]  /*11d30*/  ULEA UR9, UR9, UR19, 0x3 ;  /* 0x0000001309097291 */ /* 0x000fc4000f8e183f */
[----:B------:R-:W-:Y:S02]  /*11d40*/  UIMAD UR11, UR11, 0x60, URZ ;  /* 0x000000600b0b78a4 */ /* 0x000fe4000f8e023f */
[----:B------:R-:W-:Y:S02]  /*11d50*/  UIADD3 UR14, UR8, 0x18400, URZ ;  /* 0x00018400080e7890 */ /* 0x000fe4000fffe03f */
        /* <DEDUP_REMOVED lines=13> */
.L_x_1038:
        /* <DEDUP_REMOVED lines=8> */
.L_x_1006:
        /* <DEDUP_REMOVED lines=23> */
.L_x_1001:
[----:B------:R-:W-:Y:S05]  /*12020*/  BSYNC B1 ;  /* 0x0000000000017941 */ /* 0x000fea0003800000 */
.L_x_1000:
[----:B------:R-:W-:Y:S01]  /*12030*/  ISETP.GT.AND P2, PT, R12, UR39, PT ;  /* 0x000000270c007c0c */ /* 0x000fe2000bf44270 */
[----:B------:R-:W-:-:S12]  /*12040*/  VIADD R7, R7, 0xfffffffe ;  /* 0xfffffffe07077836 */ /* 0x000fd80000000000 */
[----:B------:R-:W-:Y:S05]  /*12050*/  @P2 BRA `(.L_x_1007) ;  /* 0xfffffff000ac2947 */ /* 0x000fea000383ffff */
.L_x_992:
[----:B------:R-:W-:Y:S05]  /*12060*/  BSYNC B0 ;  /* 0x0000000000007941 */ /* 0x000fea0003800000 */
.L_x_983:
[----:B------:R-:W-:Y:S04]  /*12070*/  BSSY B0, `(.L_x_1008) ;  /* 0x000000e000007945 */ /* 0x000fe80003800000 */
[----:B------:R-:W-:Y:S05]  /*12080*/  @P1 BRA `(.L_x_1009) ;  /* 0x0000000000301947 */ /* 0x000fea0003800000 */
[----:B-1----:R-:W1:Y:S01]  /*12090*/  S2R R7, SR_LANEID ;  /* 0x0000000000077919 */ /* 0x002e620000000000 */
        /* <DEDUP_REMOVED lines=10> */
[----:B-1----:R-:W-:-:S07]  /*12140*/  IADD3 R19, R0, UR48, R19 ;  /* 0x0000003000137c10 */ /* 0x002fce000fffe013 */
.L_x_1009:
[----:B------:R-:W-:Y:S05]  /*12150*/  BSYNC B0 ;  /* 0x0000000000007941 */ /* 0x000fea0003800000 */
.L_x_1008:
[----:B------:R-:W-:Y:S04]  /*12160*/  BSSY B0, `(.L_x_1010) ;  /* 0x0000026000007945 */ /* 0x000fe80003800000 */
[----:B------:R-:W-:Y:S05]  /*12170*/  @!P6 BRA `(.L_x_1011) ;  /* 0x000000000090e947 */ /* 0x000fea0003800000 */
[----:B------:R-:W2:Y:S01]  /*12180*/  S2R R0, SR_TID.X ;  /* 0x0000000000007919 */ /* 0x000ea20000002100 */
[----:B-1----:R-:W-:Y:S02]  /*12190*/  LEA R3, R16, UR38, 0x3 ;  /* 0x0000002610037c11 */ /* 0x002fe4000f8e18ff */
[----:B--2---:R-:W-:Y:S02]  /*121a0*/  LOP3.LUT R2, R0, 0x7f, RZ, 0xc0, !PT ;  /* 0x0000007f00027812 */ /* 0x004fe400078ec0ff */
[----:B------:R-:W-:Y:S02]  /*121b0*/  SHF.L.U32 R0, R17, 0x1f, RZ ;  /* 0x0000001f11007819 */ /* 0x000fe400000006ff */
[----:B------:R-:W-:Y:S02]  /*121c0*/  ISETP.NE.AND P1, PT, R2, RZ, PT ;  /* 0x000000ff0200720c */ /* 0x000fe40003f25270 */
[----:B------:R-:W1:Y:S02]  /*121d0*/  SYNCS.PHASECHK.TRANS64.TRYWAIT P0, [R3+URZ+0x2a860], R0 ;  /* 0x02a86000030075a7 */ /* 0x000e64000800017f */
[----:B-1----:R-:W-:Y:S09]  /*121e0*/  @!P0 BRA `(.L_x_1012) ;  /* 0x0000000c00748947 */ /* 0x002ff20003800000 */
.L_x_1039:
        /* <DEDUP_REMOVED lines=8> */
.L_x_1013:
        /* <DEDUP_REMOVED lines=9> */
[----:B------:R-:W-:-:S04]  /*12300*/  UMOV UR15, 0x40 ;  /* 0x00000040000f7882 */ /* 0x000fc80000000000 */
        /* <DEDUP_REMOVED lines=11> */
.L_x_1011:
[----:B------:R-:W-:Y:S05]  /*123c0*/  BSYNC B0 ;  /* 0x0000000000007941 */ /* 0x000fea0003800000 */
.L_x_1010:
[----:B------:R-:W-:Y:S02]  /*123d0*/  VIADD R16, R16, 0x1 ;  /* 0x0000000110107836 */ /* 0x000fe40000000000 */
[----:B------:R-:W-:-:S03]  /*123e0*/  IMAD.MOV.U32 R13, RZ, RZ, R19 ;  /* 0x000000ffff0d7224 */ /* 0x000fc600078e0013 */
[----:B------:R-:W-:-:S04]  /*123f0*/  ISETP.NE.AND P0, PT, R16, 0x2, PT ;  /* 0x000000021000780c */ /* 0x000fc80003f05270 */
[----:B-1----:R-:W-:Y:S02]  /*12400*/  SEL R0, RZ, 0x1, P0 ;  /* 0x00000001ff007807 */ /* 0x002fe40000000000 */
[----:B------:R-:W-:Y:S02]  /*12410*/  SEL R16, R16, RZ, P0 ;  /* 0x000000ff10107207 */ /* 0x000fe40000000000 */
[----:B------:R-:W-:-:S07]  /*12420*/  LOP3.LUT R17, R17, R0, RZ, 0x3c, !PT ;  /* 0x0000000011117212 */ /* 0x000fce00078e3cff */
.L_x_972:
[----:B------:R-:W-:Y:S05]  /*12430*/  BSYNC B6 ;  /* 0x0000000000067941 */ /* 0x000fea0003800000 */
.L_x_970:
[----:B------:R-:W-:-:S03]  /*12440*/  UMOV UR4, 0xffffffff ;  /* 0xffffffff00047882 */ /* 0x000fc60000000000 */
[----:B------:R-:W-:Y:S05]  /*12450*/  BRA.DIV UR4, `(.L_x_1014) ;  /* 0x0000000a04ec7947 */ /* 0x000fea000b800000 */
[----:B------:R1:W2:Y:S02]  /*12460*/  SHFL.IDX PT, R14, R13, RZ, 0x1f ;  /* 0x00001fff0d0e7589 */ /* 0x0002a400000e0000 */
.L_x_1042:
[----:B------:R-:W3:Y:S01]  /*12470*/  S2R R0, SR_TID.X ;  /* 0x0000000000007919 */ /* 0x000ee20000002100 */
[----:B------:R-:W-:Y:S05]  /*12480*/  WARPSYNC.ALL ;  /* 0x0000000000007948 */ /* 0x000fea0003800000 */
[----:B------:R-:W-:Y:S01]  /*12490*/  BAR.SYNC.DEFER_BLOCKING 0x4, 0x120 ;  /* 0x0104800000007b1d */ /* 0x000fe20000010000 */
[----:B--2---:R-:W-:-:S05]  /*124a0*/  IMAD.MOV.U32 R19, RZ, RZ, R14 ;  /* 0x000000ffff137224 */ /* 0x004fca00078e000e */
[----:B------:R-:W-:Y:S01]  /*124b0*/  ULDC UR4, c[0x0][0xda8] ;  /* 0x00036a0000047ab9 */ /* 0x000fe20000000800 */
[----:B---3--:R-:W-:-:S04]  /*124c0*/  LOP3.LUT R0, R0, 0x1f, RZ, 0xc0, !PT ;  /* 0x0000001f00007812 */ /* 0x008fc800078ec0ff */
[----:B------:R-:W-:-:S13]  /*124d0*/  ISETP.NE.AND P0, PT, R0, RZ, PT ;  /* 0x000000ff0000720c */ /* 0x000fda0003f05270 */
[----:B------:R-:W2:Y:S01]  /*124e0*/  @!P0 S2R R3, SR_CgaCtaId ;  /* 0x0000000000038919 */ /* 0x000ea20000008800 */
[----:B------:R-:W-:-:S04]  /*124f0*/  @!P0 MOV R0, 0x400 ;  /* 0x0000040000008802 */ /* 0x000fc80000000f00 */
[----:B--2---:R-:W-:-:S05]  /*12500*/  @!P0 LEA R0, R3, R0, 0x18 ;  /* 0x0000000003008211 */ /* 0x004fca00078ec0ff */
[----:B------:R2:W-:Y:S01]  /*12510*/  @!P0 STS [R0+0x2a8d0], R13 ;  /* 0x02a8d00d00008388 */ /* 0x0005e20000000800 */
[----:B------:R-:W-:Y:S06]  /*12520*/  BAR.ARV 0x5, 0x120 ;  /* 0x0144800000007b1d */ /* 0x000fec0000002000 */
[----:B------:R-:W-:-:S13]  /*12530*/  ISETP.GE.AND P0, PT, R19, UR4, PT ;  /* 0x0000000413007c0c */ /* 0x000fda000bf06270 */
[----:B--2---:R-:W-:Y:S05]  /*12540*/  @!P0 BRA `(.L_x_1015) ;  /* 0xffffffd000248947 */ /* 0x004fea000383ffff */
.L_x_961:
[----:B------:R-:W2:Y:S01]  /*12550*/  S2R R3, SR_CgaCtaId ;  /* 0x0000000000037919 */ /* 0x000ea20000008800 */
[----:B------:R-:W-:Y:S01]  /*12560*/  UIADD3 UR47, UR47, 0x1, URZ ;  /* 0x000000012f2f7890 */ /* 0x000fe2000fffe03f */
[----:B------:R-:W-:-:S03]  /*12570*/  MOV R0, 0x400 ;  /* 0x0000040000007802 */ /* 0x000fc60000000f00 */
[----:B------:R-:W-:-:S04]  /*12580*/  ULEA.HI UR4, UR47, UR47, URZ, 0x1 ;  /* 0x0000002f2f047291 */ /* 0x000fc8000f8f083f */
[----:B------:R-:W-:-:S04]  /*12590*/  ULOP3.LUT UR4, UR4, 0xfffffffe, URZ, 0xc0, !UPT ;  /* 0xfffffffe04047892 */ /* 0x000fc8000f8ec03f */
[----:B------:R-:W-:Y:S01]  /*125a0*/  UIADD3 UR4, UR47, -UR4, URZ ;  /* 0x800000042f047290 */ /* 0x000fe2000fffe03f */
[----:B--2---:R-:W-:-:S05]  /*125b0*/  LEA R7, R3, R0, 0x18 ;  /* 0x0000000003077211 */ /* 0x004fca00078ec0ff */
[----:B------:R-:W-:-:S05]  /*125c0*/  IMAD.U32 R0, RZ, RZ, UR4 ;  /* 0x00000004ff007e24 */ /* 0x000fca000f8e00ff */
[----:B------:R-:W-:-:S04]  /*125d0*/  SHF.L.U32 R0, R0, 0x1f, RZ ;  /* 0x0000001f00007819 */ /* 0x000fc800000006ff */
[----:B------:R-:W2:Y:S02]  /*125e0*/  SYNCS.PHASECHK.TRANS64.TRYWAIT P0, [R7+URZ+0x2a820], R0 ;  /* 0x02a82000070075a7 */ /* 0x000ea4000800017f */
[----:B--2---:R-:W-:Y:S05]  /*125f0*/  @!P0 BRA `(.L_x_1016) ;  /* 0x0000000800a88947 */ /* 0x004fea0003800000 */
.L_x_1043:
[----:B------:R-:W3:Y:S02]  /*12600*/  S2R R2, SR_TID.X ;  /* 0x0000000000027919 */ /* 0x000ee40000002100 */
[----:B---3--:R-:W-:-:S04]  /*12610*/  SHF.R.U32.HI R2, RZ, 0x5, R2 ;  /* 0x00000005ff027819 */ /* 0x008fc80000011602 */
[----:B------:R-:W-:-:S05]  /*12620*/  LOP3.LUT R2, R2, 0x3, RZ, 0xc0, !PT ;  /* 0x0000000302027812 */ /* 0x000fca00078ec0ff */
[----:B--2---:R-:W2:Y:S02]  /*12630*/  SHFL.IDX PT, R0, R2, RZ, 0x1f ;  /* 0x00001fff02007589 */ /* 0x004ea400000e0000 */
[----:B--2---:R-:W-:-:S13]  /*12640*/  ISETP.NE.AND P0, PT, R0, RZ, PT ;  /* 0x000000ff0000720c */ /* 0x004fda0003f05270 */
[----:B------:R-:W-:Y:S05]  /*12650*/  @P0 EXIT ;  /* 0x000000000000094d */ /* 0x000fea0003800000 */
[----:B------:R-:W-:Y:S01]  /*12660*/  ELECT P0, URZ, PT ;  /* 0x00000000003f782f */ /* 0x000fe20003800000 */
[----:B------:R-:W-:-:S12]  /*12670*/  BSSY B0, `(.L_x_1017) ;  /* 0x0000022000007945 */ /* 0x000fd80003800000 */
[----:B------:R-:W-:Y:S05]  /*12680*/  @!P0 BRA `(.L_x_1018) ;  /* 0x0000000000808947 */ /* 0x000fea0003800000 */
[----:B------:R-:W2:Y:S02]  /*12690*/  LDL R2, [R1] ;  /* 0x0000000001027983 */ /* 0x000ea40000100800 */
[----:B--2---:R-:W-:-:S13]  /*126a0*/  R2UR UR4, R2 ;  /* 0x00000000020472ca */ /* 0x004fda00000e0000 */
[----:B------:R-:W-:-:S06]  /*126b0*/  ULOP3.LUT UR4, UR4, 0x2, URZ, 0xfc, !UPT ;  /* 0x0000000204047892 */ /* 0x000fcc000f8efc3f */
[----:B------:R-:W-:-:S05]  /*126c0*/  IMAD.U32 R0, RZ, RZ, UR4 ;  /* 0x00000004ff007e24 */ /* 0x000fca000f8e00ff */
[----:B------:R-:W-:-:S13]  /*126d0*/  ISETP.NE.AND P2, PT, R0, 0x3, PT ;  /* 0x000000030000780c */ /* 0x000fda0003f45270 */
[----:B------:R-:W-:Y:S05]  /*126e0*/  @!P2 BRA `(.L_x_1019) ;  /* 0x000000000004a947 */ /* 0x000fea0003800000 */
[----:B------:R-:W-:Y:S01]  /*126f0*/  BPT.TRAP 0x1 ;  /* 0x000000040000795c */ /* 0x000fe20000300000 */
.L_x_1019:
[----:B------:R-:W-:Y:S01]  /*12700*/  VIADD R3, R7, 0x2a840 ;  /* 0x0002a84007037836 */ /* 0x000fe20000000000 */
[----:B------:R-:W-:Y:S01]  /*12710*/  SHF.L.U32 R4, R17, 0x1f, RZ ;  /* 0x0000001f11047819 */ /* 0x000fe200000006ff */
[C---:B------:R-:W-:Y:S02]  /*12720*/  VIADD R0, R16.reuse, 0x1 ;  /* 0x0000000110007836 */ /* 0x040fe40000000000 */
[----:B------:R-:W-:-:S03]  /*12730*/  IMAD R5, R16, 0x8, R3 ;  /* 0x0000000810057824 */ /* 0x000fc600078e0203 */
[----:B------:R-:W-:Y:S01]  /*12740*/  ISETP.NE.AND P1, PT, R0, 0x2, PT ;  /* 0x000000020000780c */ /* 0x000fe20003f25270 */
[----:B------:R-:W2:Y:S03]  /*12750*/  SYNCS.PHASECHK.TRANS64.TRYWAIT P0, [R5+URZ], R4 ;  /* 0x00000004050075a7 */ /* 0x000ea6000800017f */
[----:B------:R-:W-:-:S04]  /*12760*/  SEL R2, RZ, 0x1, P1 ;  /* 0x00000001ff027807 */ /* 0x000fc80000800000 */
[----:B------:R-:W-:Y:S02]  /*12770*/  LOP3.LUT R17, R17, R2, RZ, 0x3c, !PT ;  /* 0x0000000211117212 */ /* 0x000fe400078e3cff */
[----:B------:R-:W-:Y:S02]  /*12780*/  SEL R2, R0, RZ, P1 ;  /* 0x000000ff00027207 */ /* 0x000fe40000800000 */
[----:B------:R-:W-:-:S03]  /*12790*/  SHF.L.U32 R0, R17, 0x1f, RZ ;  /* 0x0000001f11007819 */ /* 0x000fc600000006ff */
[----:B------:R-:W-:Y:S01]  /*127a0*/  IMAD R3, R2, 0x8, R3 ;  /* 0x0000000802037824 */ /* 0x000fe200078e0203 */
[----:B--2---:R-:W-:Y:S06]  /*127b0*/  @!P0 BRA `(.L_x_1020) ;  /* 0x00000008004c8947 */ /* 0x004fec0003800000 */
.L_x_1044:
[----:B------:R-:W3:Y:S02]  /*127c0*/  SYNCS.PHASECHK.TRANS64.TRYWAIT P0, [R3+URZ], R0 ;  /* 0x00000000030075a7 */ /* 0x000ee4000800017f */
[----:B---3--:R-:W-:Y:S05]  /*127d0*/  @!P0 BRA `(.L_x_1021) ;  /* 0x0000000800588947 */ /* 0x008fea0003800000 */
.L_x_1045:
[----:B------:R-:W-:Y:S05]  /*127e0*/  @!P2 BRA `(.L_x_1022) ;  /* 0x000000000004a947 */ /* 0x000fea0003800000 */
[----:B------:R-:W-:Y:S01]  /*127f0*/  BPT.TRAP 0x1 ;  /* 0x000000040000795c */ /* 0x000fe20000300000 */
.L_x_1022:
[----:B---3--:R-:W-:-:S04]  /*12800*/  VIADD R3, R7, 0x2a860 ;  /* 0x0002a86007037836 */ /* 0x008fc80000000000 */
[----:B--2---:R-:W-:-:S04]  /*12810*/  IMAD R5, R16, 0x8, R3 ;  /* 0x0000000810057824 */ /* 0x004fc800078e0203 */
[----:B------:R-:W2:Y:S02]  /*12820*/  SYNCS.PHASECHK.TRANS64.TRYWAIT P0, [R5+URZ], R4 ;  /* 0x00000004050075a7 */ /* 0x000ea4000800017f */
[----:B--2---:R-:W-:Y:S05]  /*12830*/  @!P0 BRA `(.L_x_1023) ;  /* 0x0000000800548947 */ /* 0x004fea0003800000 */
.L_x_1046:
[----:B------:R-:W-:-:S07]  /*12840*/  IMAD R3, R2, 0x8, R3 ;  /* 0x0000000802037824 */ /* 0x000fce00078e0203 */
.L_x_1024:
[----:B---3--:R3:W4:Y:S02]  /*12850*/  SYNCS.PHASECHK.TRANS64.TRYWAIT P0, [R3+URZ], R0 ;  /* 0x00000000030075a7 */ /* 0x008724000800017f */
[----:B----4-:R-:W-:Y:S05]  /*12860*/  @!P0 NANOSLEEP.SYNCS 0x989680 ;  /* 0x009896800000895d */ /* 0x010fea0003900000 */
[----:B------:R-:W4:Y:S02]  /*12870*/  @!P0 SYNCS.PHASECHK.TRANS64 P0, [R3+URZ], R0 ;  /* 0x00000000030085a7 */ /* 0x000f24000800007f */
[----:B----4-:R-:W-:Y:S05]  /*12880*/  @!P0 BRA `(.L_x_1024) ;  /* 0xfffffffc00f08947 */ /* 0x010fea000383ffff */
.L_x_1018:
[----:B------:R-:W-:Y:S05]  /*12890*/  BSYNC B0 ;  /* 0x0000000000007941 */ /* 0x000fea0003800000 */
.L_x_1017:
[----:B------:R-:W-:Y:S05]  /*128a0*/  EXIT ;  /* 0x000000000000794d */ /* 0x000fea0003800000 */
.L_x_878:
[----:B-1----:R-:W-:-:S04]  /*128b0*/  IMAD.U32 R3, RZ, RZ, UR37 ;  /* 0x00000025ff037e24 */ /* 0x002fc8000f8e00ff */
[----:B------:R1:W2:Y:S03]  /*128c0*/  SYNCS.PHASECHK.TRANS64.TRYWAIT P1, [R3+URZ+0x2a800], R0 ;  /* 0x02a80000030075a7 */ /* 0x0002a6000802017f */
[----:B--2---:R-:W-:Y:S05]  /*128d0*/  @!P1 NANOSLEEP.SYNCS 0x989680 ;  /* 0x009896800000995d */ /* 0x004fea0003900000 */
[----:B------:R-:W2:Y:S02]  /*128e0*/  @!P1 SYNCS.PHASECHK.TRANS64 P1, [R3+URZ+0x2a800], R0 ;  /* 0x02a80000030095a7 */ /* 0x000ea4000802007f */
[----:B--2---:R-:W-:Y:S05]  /*128f0*/  @!P1 BRA `(.L_x_878) ;  /* 0xfffffffc00ec9947 */ /* 0x004fea000383ffff */
[----:B------:R-:W-:Y:S05]  /*12900*/  BRA `(.L_x_1025) ;  /* 0xfffffef0000c7947 */ /* 0x000fea000383ffff */
.L_x_882:
[----:B--2---:R2:W3:Y:S02]  /*12910*/  SYNCS.PHASECHK.TRANS64.TRYWAIT P1, [R3+URZ+0x2a830], R0 ;  /* 0x02a83000030075a7 */ /* 0x0044e4000802017f */
[----:B---3--:R-:W-:Y:S05]  /*12920*/  @!P1 NANOSLEEP.SYNCS 0x989680 ;  /* 0x009896800000995d */ /* 0x008fea0003900000 */
[----:B------:R-:W3:Y:S02]  /*12930*/  @!P1 SYNCS.PHASECHK.TRANS64 P1, [R3+URZ+0x2a830], R0 ;  /* 0x02a83000030095a7 */ /* 0x000ee4000802007f */
[----:B---3--:R-:W-:Y:S05]  /*12940*/  @!P1 BRA `(.L_x_882) ;  /* 0xfffffffc00f09947 */ /* 0x008fea000383ffff */
[----:B------:R-:W-:Y:S05]  /*12950*/  BRA `(.L_x_881) ;  /* 0xfffffef000387947 */ /* 0x000fea000383ffff */
.L_x_898:
[----:B--2---:R-:W-:-:S04]  /*12960*/  IMAD.U32 R88, RZ, RZ, UR7 ;  /* 0x00000007ff587e24 */ /* 0x004fc8000f8e00ff */
[----:B------:R2:W3:Y:S03]  /*12970*/  SYNCS.PHASECHK.TRANS64.TRYWAIT P1, [R88+URZ+0x2a830], R21 ;  /* 0x02a83015580075a7 */ /* 0x0004e6000802017f */
[----:B---3--:R-:W-:Y:S05]  /*12980*/  @!P1 NANOSLEEP.SYNCS 0x989680 ;  /* 0x009896800000995d */ /* 0x008fea0003900000 */
[----:B------:R-:W3:Y:S02]  /*12990*/  @!P1 SYNCS.PHASECHK.TRANS64 P1, [R88+URZ+0x2a830], R21 ;  /* 0x02a83015580095a7 */ /* 0x000ee4000802007f */
[----:B---3--:R-:W-:Y:S05]  /*129a0*/  @!P1 BRA `(.L_x_898) ;  /* 0xfffffffc00ec9947 */ /* 0x008fea000383ffff */
[----:B------:R-:W-:Y:S05]  /*129b0*/  BRA `(.L_x_897) ;  /* 0xffffff2000707947 */ /* 0x000fea000383ffff */
.L_x_902:
[----:B-1----:R-:W-:-:S04]  /*129c0*/  IMAD.U32 R21, RZ, RZ, UR6 ;  /* 0x00000006ff157e24 */ /* 0x002fc8000f8e00ff */
[----:B------:R1:W3:Y:S03]  /*129d0*/  SYNCS.PHASECHK.TRANS64.TRYWAIT P1, [R21+URZ+0x2a850], R0 ;  /* 0x02a85000150075a7 */ /* 0x0002e6000802017f */
[----:B---3--:R-:W-:Y:S05]  /*129e0*/  @!P1 NANOSLEEP.SYNCS 0x989680 ;  /* 0x009896800000995d */ /* 0x008fea0003900000 */
[----:B------:R-:W3:Y:S02]  /*129f0*/  @!P1 SYNCS.PHASECHK.TRANS64 P1, [R21+URZ+0x2a850], R0 ;  /* 0x02a85000150095a7 */ /* 0x000ee4000802007f */
[----:B---3--:R-:W-:Y:S05]  /*12a00*/  @!P1 BRA `(.L_x_902) ;  /* 0xfffffffc00ec9947 */ /* 0x008fea000383ffff */
[----:B------:R-:W-:Y:S05]  /*12a10*/  BRA `(.L_x_901) ;  /* 0xffffff2800987947 */ /* 0x000fea000383ffff */
.L_x_919:
[----:B--2---:R-:W-:-:S04]  /*12a20*/  IMAD.U32 R15, RZ, RZ, UR6 ;  /* 0x00000006ff0f7e24 */ /* 0x004fc8000f8e00ff */
[----:B------:R2:W3:Y:S03]  /*12a30*/  SYNCS.PHASECHK.TRANS64.TRYWAIT P1, [R15+URZ+0x2a830], R14 ;  /* 0x02a8300e0f0075a7 */ /* 0x0004e6000802017f */
[----:B---3--:R-:W-:Y:S05]  /*12a40*/  @!P1 NANOSLEEP.SYNCS 0x989680 ;  /* 0x009896800000995d */ /* 0x008fea0003900000 */
[----:B------:R-:W3:Y:S02]  /*12a50*/  @!P1 SYNCS.PHASECHK.TRANS64 P1, [R15+URZ+0x2a830], R14 ;  /* 0x02a8300e0f0095a7 */ /* 0x000ee4000802007f */
[----:B---3--:R-:W-:Y:S05]  /*12a60*/  @!P1 BRA `(.L_x_919) ;  /* 0xfffffffc00ec9947 */ /* 0x008fea000383ffff */
[----:B------:R-:W-:Y:S05]  /*12a70*/  BRA `(.L_x_918) ;  /* 0xffffff5400847947 */ /* 0x000fea000383ffff */
.L_x_923:
[----:B--2---:R-:W-:-:S04]  /*12a80*/  IMAD.U32 R15, RZ, RZ, UR10 ;  /* 0x0000000aff0f7e24 */ /* 0x004fc8000f8e00ff */
[----:B------:R2:W4:Y:S03]  /*12a90*/  SYNCS.PHASECHK.TRANS64.TRYWAIT P1, [R15+URZ+0x2a850], R0 ;  /* 0x02a850000f0075a7 */ /* 0x000526000802017f */
[----:B----4-:R-:W-:Y:S05]  /*12aa0*/  @!P1 NANOSLEEP.SYNCS 0x989680 ;  /* 0x009896800000995d */ /* 0x010fea0003900000 */
[----:B------:R-:W4:Y:S02]  /*12ab0*/  @!P1 SYNCS.PHASECHK.TRANS64 P1, [R15+URZ+0x2a850], R0 ;  /* 0x02a850000f0095a7 */ /* 0x000f24000802007f */
[----:B----4-:R-:W-:Y:S05]  /*12ac0*/  @!P1 BRA `(.L_x_923) ;  /* 0xfffffffc00ec9947 */ /* 0x010fea000383ffff */
[----:B------:R-:W-:Y:S05]  /*12ad0*/  BRA `(.L_x_922) ;  /* 0xffffff5c00ac7947 */ /* 0x000fea000383ffff */
.L_x_929:
[----:B--2---:R-:W-:-:S04]  /*12ae0*/  IMAD.U32 R15, RZ, RZ, UR6 ;  /* 0x00000006ff0f7e24 */ /* 0x004fc8000f8e00ff */
[----:B------:R2:W3:Y:S03]  /*12af0*/  SYNCS.PHASECHK.TRANS64.TRYWAIT P1, [R15+URZ+0x2a830], R14 ;  /* 0x02a8300e0f0075a7 */ /* 0x0004e6000802017f */
[----:B---3--:R-:W-:Y:S05]  /*12b00*/  @!P1 NANOSLEEP.SYNCS 0x989680 ;  /* 0x009896800000995d */ /* 0x008fea0003900000 */
[----:B------:R-:W3:Y:S02]  /*12b10*/  @!P1 SYNCS.PHASECHK.TRANS64 P1, [R15+URZ+0x2a830], R14 ;  /* 0x02a8300e0f0095a7 */ /* 0x000ee4000802007f */
[----:B---3--:R-:W-:Y:S05]  /*12b20*/  @!P1 BRA `(.L_x_929) ;  /* 0xfffffffc00ec9947 */ /* 0x008fea000383ffff */
[----:B------:R-:W-:Y:S05]  /*12b30*/  BRA `(.L_x_928) ;  /* 0xffffff7400fc7947 */ /* 0x000fea000383ffff */
.L_x_933:
[----:B--2---:R-:W-:-:S04]  /*12b40*/  IMAD.U32 R15, RZ, RZ, UR10 ;  /* 0x0000000aff0f7e24 */ /* 0x004fc8000f8e00ff */
[----:B------:R2:W4:Y:S03]  /*12b50*/  SYNCS.PHASECHK.TRANS64.TRYWAIT P1, [R15+URZ+0x2a850], R0 ;  /* 0x02a850000f0075a7 */ /* 0x000526000802017f */
[----:B----4-:R-:W-:Y:S05]  /*12b60*/  @!P1 NANOSLEEP.SYNCS 0x989680 ;  /* 0x009896800000995d */ /* 0x010fea0003900000 */
[----:B------:R-:W4:Y:S02]  /*12b70*/  @!P1 SYNCS.PHASECHK.TRANS64 P1, [R15+URZ+0x2a850], R0 ;  /* 0x02a850000f0095a7 */ /* 0x000f24000802007f */
[----:B----4-:R-:W-:Y:S05]  /*12b80*/  @!P1 BRA `(.L_x_933) ;  /* 0xfffffffc00ec9947 */ /* 0x010fea000383ffff */
[----:B------:R-:W-:Y:S05]  /*12b90*/  BRA `(.L_x_932) ;  /* 0xffffff8000247947 */ /* 0x000fea000383ffff */
.L_x_946:
[----:B--2---:R-:W-:-:S04]  /*12ba0*/  IMAD.U32 R3, RZ, RZ, UR5 ;  /* 0x00000005ff037e24 */ /* 0x004fc8000f8e00ff */
[----:B------:R2:W3:Y:S03]  /*12bb0*/  SYNCS.PHASECHK.TRANS64.TRYWAIT P0, [R3+URZ+0x2a850], R0 ;  /* 0x02a85000030075a7 */ /* 0x0004e6000800017f */
[----:B---3--:R-:W-:Y:S05]  /*12bc0*/  @!P0 NANOSLEEP.SYNCS 0x989680 ;  /* 0x009896800000895d */ /* 0x008fea0003900000 */
[----:B------:R-:W3:Y:S02]  /*12bd0*/  @!P0 SYNCS.PHASECHK.TRANS64 P0, [R3+URZ+0x2a850], R0 ;  /* 0x02a85000030085a7 */ /* 0x000ee4000800007f */
[----:B---3--:R-:W-:Y:S05]  /*12be0*/  @!P0 BRA `(.L_x_946) ;  /* 0xfffffffc00ec8947 */ /* 0x008fea000383ffff */
[----:B------:R-:W-:Y:S05]  /*12bf0*/  BRA `(.L_x_945) ;  /* 0xffffffac00747947 */ /* 0x000fea000383ffff */
.L_x_976:
[----:B------:R-:W1:Y:S01]  /*12c00*/  S2R R18, SR_TID.X ;  /* 0x0000000000127919 */ /* 0x000e620000002100 */
[----:B------:R-:W-:Y:S02]  /*12c10*/  IMAD.MOV.U32 R12, RZ, RZ, RZ ;  /* 0x000000ffff0c7224 */ /* 0x000fe400078e00ff */
[----:B------:R-:W-:Y:S02]  /*12c20*/  IMAD.MOV.U32 R11, RZ, RZ, 0x1f ;  /* 0x0000001fff0b7424 */ /* 0x000fe400078e00ff */
[----:B------:R-:W-:Y:S01]  /*12c30*/  IMAD.MOV.U32 R15, RZ, RZ, -0x1 ;  /* 0xffffffffff0f7424 */ /* 0x000fe200078e00ff */
[----:B-1----:R-:W-:-:S04]  /*12c40*/  SHF.R.U32.HI R18, RZ, 0x5, R18 ;  /* 0x00000005ff127819 */ /* 0x002fc80000011612 */
[----:B------:R-:W-:-:S05]  /*12c50*/  LOP3.LUT R18, R18, 0x3, RZ, 0xc0, !PT ;  /* 0x0000000312127812 */ /* 0x000fca00078ec0ff */
[----:B------:R-:W-:-:S07]  /*12c60*/  IMAD.MOV.U32 R13, RZ, RZ, R18 ;  /* 0x000000ffff0d7224 */ /* 0x000fce00078e0012 */
[----:B------:R-:W-:Y:S05]  /*12c70*/  WARPSYNC.COLLECTIVE R15, `(.L_x_1026) ;  /* 0x000000000f087348 */ /* 0x000fea0003c00000 */
[----:B------:R1:W2:Y:S02]  /*12c80*/  SHFL.IDX P6, R14, R13, R12, R11 ;  /* 0x0000000c0d0e7389 */ /* 0x0002a400000c000b */
[----:B-12---:R-:W-:Y:S01]  /*12c90*/  ENDCOLLECTIVE ;  /* 0x000000000000791b */ /* 0x006fe20003800000 */
.L_x_1026:
[----:B------:R-:W-:Y:S05]  /*12ca0*/  BRA `(.L_x_1027) ;  /* 0xffffffd400f47947 */ /* 0x000fea000383ffff */
.L_x_977:
[----:B------:R-:W-:Y:S01]  /*12cb0*/  BSSY B0, `(.L_x_1028) ;  /* 0x0000006000007945 */ /* 0x000fe20003800000 */
[----:B------:R-:W-:-:S07]  /*12cc0*/  IMAD.MOV.U32 R15, RZ, RZ, -0x1 ;  /* 0xffffffffff0f7424 */ /* 0x000fce00078e00ff */
[----:B------:R-:W-:Y:S05]  /*12cd0*/  WARPSYNC.COLLECTIVE R15, `(.L_x_1029) ;  /* 0x000000000f0c7348 */ /* 0x000fea0003c00000 */
[----:B------:R-:W-:Y:S02]  /*12ce0*/  ELECT P6, UR62, PT ;  /* 0x00000000003e782f */ /* 0x000fe400038c0000 */
[----:B------:R-:W-:Y:S01]  /*12cf0*/  MOV R14, UR62 ;  /* 0x0000003e000e7c02 */ /* 0x000fe20008000f00 */
[----:B------:R-:W-:Y:S10]  /*12d00*/  ENDCOLLECTIVE ;  /* 0x000000000000791b */ /* 0x000ff40003800000 */
.L_x_1029:
[----:B------:R-:W-:Y:S05]  /*12d10*/  BSYNC B0 ;  /* 0x0000000000007941 */ /* 0x000fea0003800000 */
.L_x_1028:
[----:B------:R-:W-:Y:S05]  /*12d20*/  BRA `(.L_x_1030) ;  /* 0xffffffd400e47947 */ /* 0x000fea000383ffff */
.L_x_980:
[----:B-1----:R1:W2:Y:S02]  /*12d30*/  SYNCS.PHASECHK.TRANS64.TRYWAIT P2, [R8+URZ+0x2a840], R7 ;  /* 0x02a84007080075a7 */ /* 0x0022a4000804017f */
[----:B--2---:R-:W-:Y:S05]  /*12d40*/  @!P2 NANOSLEEP.SYNCS 0x989680 ;  /* 0x009896800000a95d */ /* 0x004fea0003900000 */
[----:B------:R-:W2:Y:S02]  /*12d50*/  @!P2 SYNCS.PHASECHK.TRANS64 P2, [R8+URZ+0x2a840], R7 ;  /* 0x02a840070800a5a7 */ /* 0x000ea4000804007f */
[----:B--2---:R-:W-:Y:S05]  /*12d60*/  @!P2 BRA `(.L_x_980) ;  /* 0xfffffffc00f0a947 */ /* 0x004fea000383ffff */
[----:B------:R-:W-:Y:S05]  /*12d70*/  BRA `(.L_x_1031) ;  /* 0xffffffd800407947 */ /* 0x000fea000383ffff */
.L_x_982:
[----:B-1----:R-:W-:-:S04]  /*12d80*/  IMAD.U32 R8, RZ, RZ, UR38 ;  /* 0x00000026ff087e24 */ /* 0x002fc8000f8e00ff */
[----:B------:R1:W2:Y:S03]  /*12d90*/  SYNCS.PHASECHK.TRANS64.TRYWAIT P2, [R8+URZ+0x2a820], R7 ;  /* 0x02a82007080075a7 */ /* 0x0002a6000804017f */
[----:B--2---:R-:W-:Y:S05]  /*12da0*/  @!P2 NANOSLEEP.SYNCS 0x989680 ;  /* 0x009896800000a95d */ /* 0x004fea0003900000 */
[----:B------:R-:W2:Y:S02]  /*12db0*/  @!P2 SYNCS.PHASECHK.TRANS64 P2, [R8+URZ+0x2a820], R7 ;  /* 0x02a820070800a5a7 */ /* 0x000ea4000804007f */
[----:B--2---:R-:W-:Y:S05]  /*12dc0*/  @!P2 BRA `(.L_x_982) ;  /* 0xfffffffc00eca947 */ /* 0x004fea000383ffff */
[----:B------:R-:W-:Y:S05]  /*12dd0*/  BRA `(.L_x_1032) ;  /* 0xffffffdc004c7947 */ /* 0x000fea000383ffff */
.L_x_988:
[----:B-1----:R1:W2:Y:S02]  /*12de0*/  SYNCS.PHASECHK.TRANS64.TRYWAIT P3, [R3+URZ+0x2a840], R2 ;  /* 0x02a84002030075a7 */ /* 0x0022a4000806017f */
[----:B--2---:R-:W-:Y:S05]  /*12df0*/  @!P3 NANOSLEEP.SYNCS 0x989680 ;  /* 0x009896800000b95d */ /* 0x004fea0003900000 */
[----:B------:R-:W2:Y:S02]  /*12e00*/  @!P3 SYNCS.PHASECHK.TRANS64 P3, [R3+URZ+0x2a840], R2 ;  /* 0x02a840020300b5a7 */ /* 0x000ea4000806007f */
[----:B--2---:R-:W-:Y:S05]  /*12e10*/  @!P3 BRA `(.L_x_988) ;  /* 0xfffffffc00f0b947 */ /* 0x004fea000383ffff */
[----:B------:R-:W-:Y:S05]  /*12e20*/  BRA `(.L_x_1033) ;  /* 0xffffffdc00f07947 */ /* 0x000fea000383ffff */
.L_x_990:
[----:B-1----:R1:W2:Y:S02]  /*12e30*/  SYNCS.PHASECHK.TRANS64.TRYWAIT P3, [R2+URZ+0x60], R3 ;  /* 0x00006003020075a7 */ /* 0x0022a4000806017f */
[----:B--2---:R-:W-:Y:S05]  /*12e40*/  @!P3 NANOSLEEP.SYNCS 0x989680 ;  /* 0x009896800000b95d */ /* 0x004fea0003900000 */
[----:B------:R-:W2:Y:S02]  /*12e50*/  @!P3 SYNCS.PHASECHK.TRANS64 P3, [R2+URZ+0x60], R3 ;  /* 0x000060030200b5a7 */ /* 0x000ea4000806007f */
[----:B--2---:R-:W-:Y:S05]  /*12e60*/  @!P3 BRA `(.L_x_990) ;  /* 0xfffffffc00f0b947 */ /* 0x004fea000383ffff */
[----:B------:R-:W-:Y:S05]  /*12e70*/  BRA `(.L_x_1034) ;  /* 0xffffffe000787947 */ /* 0x000fea000383ffff */
.L_x_996:
[----:B-1----:R1:W2:Y:S02]  /*12e80*/  SYNCS.PHASECHK.TRANS64.TRYWAIT P3, [R3+URZ+0x2a840], R2 ;  /* 0x02a84002030075a7 */ /* 0x0022a4000806017f */
[----:B--2---:R-:W-:Y:S05]  /*12e90*/  @!P3 NANOSLEEP.SYNCS 0x989680 ;  /* 0x009896800000b95d */ /* 0x004fea0003900000 */
[----:B------:R-:W2:Y:S02]  /*12ea0*/  @!P3 SYNCS.PHASECHK.TRANS64 P3, [R3+URZ+0x2a840], R2 ;  /* 0x02a840020300b5a7 */ /* 0x000ea4000806007f */
[----:B--2---:R-:W-:Y:S05]  /*12eb0*/  @!P3 BRA `(.L_x_996) ;  /* 0xfffffffc00f0b947 */ /* 0x004fea000383ffff */
[----:B------:R-:W-:Y:S05]  /*12ec0*/  BRA `(.L_x_1035) ;  /* 0xffffffe400987947 */ /* 0x000fea000383ffff */
.L_x_998:
[----:B-1----:R1:W2:Y:S02]  /*12ed0*/  SYNCS.PHASECHK.TRANS64.TRYWAIT P3, [R2+URZ+0x60], R17 ;  /* 0x00006011020075a7 */ /* 0x0022a4000806017f */
[----:B--2---:R-:W-:Y:S05]  /*12ee0*/  @!P3 NANOSLEEP.SYNCS 0x989680 ;  /* 0x009896800000b95d */ /* 0x004fea0003900000 */
[----:B------:R-:W2:Y:S02]  /*12ef0*/  @!P3 SYNCS.PHASECHK.TRANS64 P3, [R2+URZ+0x60], R17 ;  /* 0x000060110200b5a7 */ /* 0x000ea4000806007f */
[----:B--2---:R-:W-:Y:S05]  /*12f00*/  @!P3 BRA `(.L_x_998) ;  /* 0xfffffffc00f0b947 */ /* 0x004fea000383ffff */
[----:B------:R-:W-:Y:S05]  /*12f10*/  BRA `(.L_x_1036) ;  /* 0xffffffe800207947 */ /* 0x000fea000383ffff */
.L_x_1003:
[----:B--2---:R2:W3:Y:S02]  /*12f20*/  SYNCS.PHASECHK.TRANS64.TRYWAIT P2, [R2+URZ+0x2a840], R3 ;  /* 0x02a84003020075a7 */ /* 0x0044e4000804017f */
[----:B---3--:R-:W-:Y:S05]  /*12f30*/  @!P2 NANOSLEEP.SYNCS 0x989680 ;  /* 0x009896800000a95d */ /* 0x008fea0003900000 */
[----:B------:R-:W3:Y:S02]  /*12f40*/  @!P2 SYNCS.PHASECHK.TRANS64 P2, [R2+URZ+0x2a840], R3 ;  /* 0x02a840030200a5a7 */ /* 0x000ee4000804007f */
[----:B---3--:R-:W-:Y:S05]  /*12f50*/  @!P2 BRA `(.L_x_1003) ;  /* 0xfffffffc00f0a947 */ /* 0x008fea000383ffff */
[----:B------:R-:W-:Y:S05]  /*12f60*/  BRA `(.L_x_1037) ;  /* 0xffffffec00087947 */ /* 0x000fea000383ffff */
.L_x_1005:
[----:B-1----:R1:W2:Y:S02]  /*12f70*/  SYNCS.PHASECHK.TRANS64.TRYWAIT P2, [R2+URZ+0x60], R11 ;  /* 0x0000600b020075a7 */ /* 0x0022a4000804017f */
[----:B--2---:R-:W-:Y:S05]  /*12f80*/  @!P2 NANOSLEEP.SYNCS 0x989680 ;  /* 0x009896800000a95d */ /* 0x004fea0003900000 */
[----:B------:R-:W2:Y:S02]  /*12f90*/  @!P2 SYNCS.PHASECHK.TRANS64 P2, [R2+URZ+0x60], R11 ;  /* 0x0000600b0200a5a7 */ /* 0x000ea4000804007f */
[----:B--2---:R-:W-:Y:S05]  /*12fa0*/  @!P2 BRA `(.L_x_1005) ;  /* 0xfffffffc00f0a947 */ /* 0x004fea000383ffff */
[----:B------:R-:W-:Y:S05]  /*12fb0*/  BRA `(.L_x_1038) ;  /* 0xffffffec009c7947 */ /* 0x000fea000383ffff */
.L_x_1012:
[----:B-1----:R1:W2:Y:S02]  /*12fc0*/  SYNCS.PHASECHK.TRANS64.TRYWAIT P0, [R3+URZ+0x2a860], R0 ;  /* 0x02a86000030075a7 */ /* 0x0022a4000800017f */
[----:B--2---:R-:W-:Y:S05]  /*12fd0*/  @!P0 NANOSLEEP.SYNCS 0x989680 ;  /* 0x009896800000895d */ /* 0x004fea0003900000 */
[----:B------:R-:W2:Y:S02]  /*12fe0*/  @!P0 SYNCS.PHASECHK.TRANS64 P0, [R3+URZ+0x2a860], R0 ;  /* 0x02a86000030085a7 */ /* 0x000ea4000800007f */
[----:B--2---:R-:W-:Y:S05]  /*12ff0*/  @!P0 BRA `(.L_x_1012) ;  /* 0xfffffffc00f08947 */ /* 0x004fea000383ffff */
[----:B------:R-:W-:Y:S05]  /*13000*/  BRA `(.L_x_1039) ;  /* 0xfffffff000787947 */ /* 0x000fea000383ffff */
.L_x_1014:
[----:B------:R-:W-:Y:S01]  /*13010*/  BSSY B0, `(.L_x_1040) ;  /* 0x0000007000007945 */ /* 0x000fe20003800000 */
[----:B------:R-:W-:Y:S02]  /*13020*/  IMAD.MOV.U32 R12, RZ, RZ, RZ ;  /* 0x000000ffff0c7224 */ /* 0x000fe400078e00ff */
[----:B------:R-:W-:Y:S02]  /*13030*/  IMAD.MOV.U32 R11, RZ, RZ, 0x1f ;  /* 0x0000001fff0b7424 */ /* 0x000fe400078e00ff */
[----:B------:R-:W-:-:S07]  /*13040*/  IMAD.MOV.U32 R15, RZ, RZ, -0x1 ;  /* 0xffffffffff0f7424 */ /* 0x000fce00078e00ff */
[----:B------:R-:W-:Y:S05]  /*13050*/  WARPSYNC.COLLECTIVE R15, `(.L_x_1041) ;  /* 0x000000000f087348 */ /* 0x000fea0003c00000 */
[----:B------:R1:W2:Y:S02]  /*13060*/  SHFL.IDX P6, R14, R13, R12, R11 ;  /* 0x0000000c0d0e7389 */ /* 0x0002a400000c000b */
[----:B-12---:R-:W-:Y:S01]  /*13070*/  ENDCOLLECTIVE ;  /* 0x000000000000791b */ /* 0x006fe20003800000 */
.L_x_1041:
[----:B------:R-:W-:Y:S05]  /*13080*/  BSYNC B0 ;  /* 0x0000000000007941 */ /* 0x000fea0003800000 */
.L_x_1040:
[----:B------:R-:W-:Y:S05]  /*13090*/  BRA `(.L_x_1042) ;  /* 0xfffffff000f47947 */ /* 0x000fea000383ffff */
.L_x_1016:
[----:B--2---:R2:W3:Y:S02]  /*130a0*/  SYNCS.PHASECHK.TRANS64.TRYWAIT P0, [R7+URZ+0x2a820], R0 ;  /* 0x02a82000070075a7 */ /* 0x0044e4000800017f */
[----:B---3--:R-:W-:Y:S05]  /*130b0*/  @!P0 NANOSLEEP.SYNCS 0x989680 ;  /* 0x009896800000895d */ /* 0x008fea0003900000 */
[----:B------:R-:W3:Y:S02]  /*130c0*/  @!P0 SYNCS.PHASECHK.TRANS64 P0, [R7+URZ+0x2a820], R0 ;  /* 0x02a82000070085a7 */ /* 0x000ee4000800007f */
[----:B---3--:R-:W-:Y:S05]  /*130d0*/  @!P0 BRA `(.L_x_1016) ;  /* 0xfffffffc00f08947 */ /* 0x008fea000383ffff */
[----:B------:R-:W-:Y:S05]  /*130e0*/  BRA `(.L_x_1043) ;  /* 0xfffffff400447947 */ /* 0x000fea000383ffff */
.L_x_1020:
[----:B--2---:R2:W3:Y:S02]  /*130f0*/  SYNCS.PHASECHK.TRANS64.TRYWAIT P0, [R5+URZ], R4 ;  /* 0x00000004050075a7 */ /* 0x0044e4000800017f */
[----:B---3--:R-:W-:Y:S05]  /*13100*/  @!P0 NANOSLEEP.SYNCS 0x989680 ;  /* 0x009896800000895d */ /* 0x008fea0003900000 */
[----:B------:R-:W3:Y:S02]  /*13110*/  @!P0 SYNCS.PHASECHK.TRANS64 P0, [R5+URZ], R4 ;  /* 0x00000004050085a7 */ /* 0x000ee4000800007f */
[----:B---3--:R-:W-:Y:S05]  /*13120*/  @!P0 BRA `(.L_x_1020) ;  /* 0xfffffffc00f08947 */ /* 0x008fea000383ffff */
[----:B------:R-:W-:Y:S05]  /*13130*/  BRA `(.L_x_1044) ;  /* 0xfffffff400a07947 */ /* 0x000fea000383ffff */
.L_x_1021:
[----:B---3--:R3:W4:Y:S02]  /*13140*/  SYNCS.PHASECHK.TRANS64.TRYWAIT P0, [R3+URZ], R0 ;  /* 0x00000000030075a7 */ /* 0x008724000800017f */
[----:B----4-:R-:W-:Y:S05]  /*13150*/  @!P0 NANOSLEEP.SYNCS 0x989680 ;  /* 0x009896800000895d */ /* 0x010fea0003900000 */
[----:B------:R-:W4:Y:S02]  /*13160*/  @!P0 SYNCS.PHASECHK.TRANS64 P0, [R3+URZ], R0 ;  /* 0x00000000030085a7 */ /* 0x000f24000800007f */
[----:B----4-:R-:W-:Y:S05]  /*13170*/  @!P0 BRA `(.L_x_1021) ;  /* 0xfffffffc00f08947 */ /* 0x010fea000383ffff */
[----:B------:R-:W-:Y:S05]  /*13180*/  BRA `(.L_x_1045) ;  /* 0xfffffff400947947 */ /* 0x000fea000383ffff */
.L_x_1023:
[----:B--2---:R2:W3:Y:S02]  /*13190*/  SYNCS.PHASECHK.TRANS64.TRYWAIT P0, [R5+URZ], R4 ;  /* 0x00000004050075a7 */ /* 0x0044e4000800017f */
[----:B---3--:R-:W-:Y:S05]  /*131a0*/  @!P0 NANOSLEEP.SYNCS 0x989680 ;  /* 0x009896800000895d */ /* 0x008fea0003900000 */
[----:B------:R-:W3:Y:S02]  /*131b0*/  @!P0 SYNCS.PHASECHK.TRANS64 P0, [R5+URZ], R4 ;  /* 0x00000004050085a7 */ /* 0x000ee4000800007f */
[----:B---3--:R-:W-:Y:S05]  /*131c0*/  @!P0 BRA `(.L_x_1023) ;  /* 0xfffffffc00f08947 */ /* 0x008fea000383ffff */
[----:B------:R-:W-:Y:S05]  /*131d0*/  BRA `(.L_x_1046) ;  /* 0xfffffff400987947 */ /* 0x000fea000383ffff */
.L_x_1047:
        /* <DEDUP_REMOVED lines=10> */
.L_x_11935:


//--------------------- .text._ZN7cutlass13device_kernelIN5flash11enable_sm90INS1_16FlashAttnFwdSm90INS1_25CollectiveMainloopFwdSm90ILi2EN4cute5tupleIJNS5_1CILi1EEES8_S8_EEENS6_IJNS7_ILi128EEENS7_ILi96EEENS7_ILi192EEEEEELi128ENS_6half_tEfNS_4arch4Sm90ELb0ELb1ELb1ELb1ELb0ELb0ELb0ELb1ELb1ELb0ELb0ELb0EEENS1_21CollectiveEpilogueFwdINS6_IJSA_SA_SB_EEES9_SE_SG_Li256ELb1ELb0ELb0ELb0EEENS1_36VarlenDynamicPersistentTileSchedulerILi128ELi96ELi256ELi32ELb0ELb0ELb1ELb1ELb0ELb1EEEEEEEEEvNT_6ParamsE --------------------------
	.section	.text._ZN7cutlass13device_kernelIN5flash11enable_sm90INS1_16FlashAttnFwdSm90INS1_25CollectiveMainloopFwdSm90ILi2EN4cute5tupleIJNS5_1CILi1EEES8_S8_EEENS6_IJNS7_ILi128EEENS7_ILi96EEENS7_ILi192EEEEEELi128ENS_6half_tEfNS_4arch4Sm90ELb0ELb1ELb1ELb1ELb0ELb0ELb0ELb1ELb1ELb0ELb0ELb0EEENS1_21CollectiveEpilogueFwdINS6_IJSA_SA_SB_EEES9_SE_SG_Li256ELb1ELb0ELb0ELb0EEENS1_36VarlenDynamicPersistentTileSchedulerILi128ELi96ELi256ELi32ELb0ELb0ELb1ELb1ELb0ELb1EEEEEEEEEvNT_6ParamsE,"ax",@progbits
	.align	128
.text._ZN7cutlass13device_kernelIN5flash11enable_sm90INS1_16FlashAttnFwdSm90INS1_25CollectiveMainloopFwdSm90ILi2EN4cute5tupleIJNS5_1CILi1EEES8_S8_EEENS6_IJNS7_ILi128EEENS7_ILi96EEENS7_ILi192EEEEEELi128ENS_6half_tEfNS_4arch4Sm90ELb0ELb1ELb1ELb1ELb0ELb0ELb0ELb1ELb1ELb0ELb0ELb0EEENS1_21CollectiveEpilogueFwdINS6_IJSA_SA_SB_EEES9_SE_SG_Li256ELb1ELb0ELb0ELb0EEENS1_36VarlenDynamicPersistentTileSchedulerILi128ELi96ELi256ELi32ELb0ELb0ELb1ELb1ELb0ELb1EEEEEEEEEvNT_6ParamsE:
        .type           _ZN7cutlass13device_kernelIN5flash11enable_sm90INS1_16FlashAttnFwdSm90INS1_25CollectiveMainloopFwdSm90ILi2EN4cute5tupleIJNS5_1CILi1EEES8_S8_EEENS6_IJNS7_ILi128EEENS7_ILi96EEENS7_ILi192EEEEEELi128ENS_6half_tEfNS_4arch4Sm90ELb0ELb1ELb1ELb1ELb0ELb0ELb0ELb1ELb1ELb0ELb0ELb0EEENS1_21CollectiveEpilogueFwdINS6_IJSA_SA_SB_EEES9_SE_SG_Li256ELb1ELb0ELb0ELb0EEENS1_36VarlenDynamicPersistentTileSchedulerILi128ELi96ELi256ELi32ELb0ELb0ELb1ELb1ELb0ELb1EEEEEEEEEvNT_6ParamsE,@function
        .size           _ZN7cutlass13device_kernelIN5flash11enable_sm90INS1_16FlashAttnFwdSm90INS1_25CollectiveMainloopFwdSm90ILi2EN4cute5tupleIJNS5_1CILi1EEES8_S8_EEENS6_IJNS7_ILi128EEENS7_ILi96EEENS7_ILi192EEEEEELi128ENS_6half_tEfNS_4arch4Sm90ELb0ELb1ELb1ELb1ELb0ELb0ELb0ELb1ELb1ELb0ELb0ELb0EEENS1_21CollectiveEpilogueFwdINS6_IJSA_SA_SB_EEES9_SE_SG_Li256ELb1ELb0ELb0ELb0EEENS1_36VarlenDynamicPersistentTileSchedulerILi128ELi96ELi256ELi32ELb0ELb0ELb1ELb1ELb0ELb1EEEEEEEEEvNT_6ParamsE,(.L_x_11936 - _ZN7cutlass13device_kernelIN5flash11enable_sm90INS1_16FlashAttnFwdSm90INS1_25CollectiveMainloopFwdSm90ILi2EN4cute5tupleIJNS5_1CILi1EEES8_S8_EEENS6_IJNS7_ILi128EEENS7_ILi96EEENS7_ILi192EEEEEELi128ENS_6half_tEfNS_4arch4Sm90ELb0ELb1ELb1ELb1ELb0ELb0ELb0ELb1ELb1ELb0ELb0ELb0EEENS1_21CollectiveEpilogueFwdINS6_IJSA_SA_SB_EEES9_SE_SG_Li256ELb1ELb0ELb0ELb0EEENS1_36VarlenDynamicPersistentTileSchedulerILi128ELi96ELi256ELi32ELb0ELb0ELb1ELb1ELb0ELb1EEEEEEEEEvNT_6ParamsE)
        .other          _ZN7cutlass13device_kernelIN5flash11enable_sm90INS1_16FlashAttnFwdSm90INS1_25CollectiveMainloopFwdSm90ILi2EN4cute5tupleIJNS5_1CILi1EEES8_S8_EEENS6_IJNS7_ILi128EEENS7_ILi96EEENS7_ILi192EEEEEELi128ENS_6half_tEfNS_4arch4Sm90ELb0ELb1ELb1ELb1ELb0ELb0ELb0ELb1ELb1ELb0ELb0ELb0EEENS1_21CollectiveEpilogueFwdINS6_IJSA_SA_SB_EEES9_SE_SG_Li256ELb1ELb0ELb0ELb0EEENS1_36VarlenDynamicPersistentTileSchedulerILi128ELi96ELi256ELi32ELb0ELb0ELb1ELb1ELb0ELb1EEEEEEEEEvNT_6ParamsE,@"STO_CUDA_ENTRY STV_DEFAULT"
_ZN7cutlass13device_kernelIN5flash11enable_sm90INS1_16FlashAttnFwdSm90INS1_25CollectiveMainloopFwdSm90ILi2EN4cute5tupleIJNS5_1CILi1EEES8_S8_EEENS6_IJNS7_ILi128EEENS7_ILi96EEENS7_ILi192EEEEEELi128ENS_6half_tEfNS_4arch4Sm90ELb0ELb1ELb1ELb1ELb0ELb0ELb0ELb1ELb1ELb0ELb0ELb0EEENS1_21CollectiveEpilogueFwdINS6_IJSA_SA_SB_EEES9_SE_SG_Li256ELb1ELb0ELb0ELb0EEENS1_36VarlenDynamicPersistentTileSchedulerILi128ELi96ELi256ELi32ELb0ELb0ELb1ELb1ELb0ELb1EEEEEEEEEvNT_6ParamsE:
        /* <DEDUP_REMOVED lines=20> */
.L_x_1049:
[----:B------:R-:W-:Y:S05]  /*0140*/  BSYNC B0 ;  /* 0x0000000000007941 */ /* 0x000fea0003800000 */
.L_x_1048:
        /* <DEDUP_REMOVED lines=40> */
.L_x_1050:
        /* <DEDUP_REMOVED lines=22> */
.L_x_1051:
        /* <DEDUP_REMOVED lines=18> */
.L_x_1052:
        /* <DEDUP_REMOVED lines=22> */
.L_x_1053:
        /* <DEDUP_REMOVED lines=22> */
.L_x_1054:
[----:B0-----:R-:W-:Y:S01]  /*0910*/  ISETP.NE.AND P0, PT, R2, RZ, PT ;  /* 0x000000ff0200720c */ /* 0x001fe20003f05270 */
[----:B------:R-:W-:Y:S01]  /*0920*/  IMAD.MOV.U32 R2, RZ, RZ, 0x1 ;  /* 0x00000001ff027424 */ /* 0x000fe200078e00ff */
[----:B------:R-:W-:-:S04]  /*0930*/  NOP ;  /* 0x0000000000007918 */ /* 0x000fc80000000000 */
[----:B------:R-:W-:-:S05]  /*0940*/  SEL R2, R2, 0x2, !P0 ;  /* 0x0000000202027807 */ /* 0x000fca0004000000 */
[----:B------:R0:W-:Y:S01]  /*0950*/  STL [R1+0x20], R2 ;  /* 0x0000200201007387 */ /* 0x0001e20000100800 */
[----:B-123--:R-:W-:Y:S06]  /*0960*/  BAR.SYNC.DEFER_BLOCKING 0x0 ;  /* 0x0000000000007b1d */ /* 0x00efec0000010000 */
[----:B------:R-:W-:Y:S05]  /*0970*/  @!P0 BRA `(.L_x_1055) ;  /* 0x000000f400cc8947 */ /* 0x000fea0003800000 */
.L_x_1056:
        /* <DEDUP_REMOVED lines=14> */
[----:B------:R-:W2:Y:S01]  /*0a60*/  LDL.LU R8, [R1+0x20] ;  /* 0x0000200001087983 */ /* 0x000ea20000300800 */
[----:B------:R-:W1:Y:S02]  /*0a70*/  S2R R0, SR_TID.X ;  /* 0x0000000000007919 */ /* 0x000e640000002100 */
[----:B-1----:R-:W-:-:S05]  /*0a80*/  VIADD R174, R0, 0xffffff80 ;  /* 0xffffff8000ae7836 */ /* 0x002fca0000000000 */
[----:B------:R-:W-:-:S04]  /*0a90*/  SHF.R.S32.HI R3, RZ, 0x1f, R174 ;  /* 0x0000001fff037819 */ /* 0x000fc800000114ae */
[----:B------:R-:W-:-:S04]  /*0aa0*/  LEA.HI R5, R3, R174, RZ, 0x7 ;  /* 0x000000ae03057211 */ /* 0x000fc800078f38ff */
[----:B------:R-:W-:-:S05]  /*0ab0*/  LOP3.LUT R7, R5, 0xffffff80, RZ, 0xc0, !PT ;  /* 0xffffff8005077812 */ /* 0x000fca00078ec0ff */
[----:B------:R-:W-:-:S05]  /*0ac0*/  IMAD.IADD R170, R174, 0x1, -R7 ;  /* 0x00000001aeaa7824 */ /* 0x000fca00078e0a07 */
[----:B------:R-:W-:-:S04]  /*0ad0*/  SHF.R.S32.HI R11, RZ, 0x1f, R170 ;  /* 0x0000001fff0b7819 */ /* 0x000fc800000114aa */
[----:B------:R-:W-:-:S04]  /*0ae0*/  LEA.HI R4, R11, R170, RZ, 0x2 ;  /* 0x000000aa0b047211 */ /* 0x000fc800078f10ff */
[--C-:B------:R-:W-:Y:S02]  /*0af0*/  SHF.R.S32.HI R6, RZ, 0x2, R4.reuse ;  /* 0x00000002ff067819 */ /* 0x100fe40000011404 */
[----:B------:R-:W-:-:S04]  /*0b00*/  SHF.R.S32.HI R7, RZ, 0x1f, R4 ;  /* 0x0000001fff077819 */ /* 0x000fc80000011404 */
[----:B------:R-:W-:Y:S02]  /*0b10*/  LEA.HI R7, R7, R6, RZ, 0x3 ;  /* 0x0000000607077211 */ /* 0x000fe400078f18ff */
[-C--:B------:R-:W-:Y:S02]  /*0b20*/  LEA.HI R0, R3, R174.reuse, RZ, 0x4 ;  /* 0x000000ae03007211 */ /* 0x080fe400078f20ff */
[----:B------:R-:W-:Y:S02]  /*0b30*/  SHF.R.S32.HI R172, RZ, 0x7, R5 ;  /* 0x00000007ffac7819 */ /* 0x000fe40000011405 */
[----:B------:R-:W-:Y:S02]  /*0b40*/  LOP3.LUT R7, R7, 0xfffffff8, RZ, 0xc0, !PT ;  /* 0xfffffff807077812 */ /* 0x000fe400078ec0ff */
[----:B0-----:R-:W-:Y:S02]  /*0b50*/  LEA.HI R2, R3, R174, RZ, 0x5 ;  /* 0x000000ae03027211 */ /* 0x001fe400078f28ff */
[----:B------:R-:W-:-:S02]  /*0b60*/  SHF.R.S32.HI R9, RZ, 0x4, R0 ;  /* 0x00000004ff097819 */ /* 0x000fc40000011400 */
[----:B------:R-:W-:Y:S02]  /*0b70*/  LEA.HI R11, R11, R170, RZ, 0x5 ;  /* 0x000000aa0b0b7211 */ /* 0x000fe400078f28ff */
[----:B------:R-:W-:Y:S01]  /*0b80*/  LEA.HI R5, R5, R172, RZ, 0x1 ;  /* 0x000000ac05057211 */ /* 0x000fe200078f08ff */
[----:B------:R-:W-:Y:S01]  /*0b90*/  IMAD.IADD R6, R6, 0x1, -R7 ;  /* 0x0000000106067824 */ /* 0x000fe200078e0a07 */
[----:B------:R-:W-:Y:S01]  /*0ba0*/  LOP3.LUT R7, R0, 0x3fffff0, RZ, 0xc0, !PT ;  /* 0x03fffff000077812 */ /* 0x000fe200078ec0ff */
[----:B------:R-:W-:Y:S01]  /*0bb0*/  IMAD.SHL.U32 R2, R2, 0x20, RZ ;  /* 0x0000002002027824 */ /* 0x000fe200078e00ff */
[----:B------:R-:W-:Y:S02]  /*0bc0*/  LEA.HI R0, R0, R9, RZ, 0x1 ;  /* 0x0000000900007211 */ /* 0x000fe400078f08ff */
[----:B------:R-:W-:Y:S02]  /*0bd0*/  SHF.R.S32.HI R11, RZ, 0x5, R11 ;  /* 0x00000005ff0b7819 */ /* 0x000fe4000001140b */
[----:B------:R-:W-:Y:S01]  /*0be0*/  LOP3.LUT R5, R5, 0x3fffffe, RZ, 0xc0, !PT ;  /* 0x03fffffe05057812 */ /* 0x000fe200078ec0ff */
[----:B------:R-:W-:Y:S01]  /*0bf0*/  IMAD.IADD R7, R174, 0x1, -R7 ;  /* 0x00000001ae077824 */ /* 0x000fe200078e0a07 */
[----:B------:R-:W-:Y:S01]  /*0c00*/  LOP3.LUT R2, R2, 0xfffffc00, RZ, 0xc0, !PT ;  /* 0xfffffc0002027812 */ /* 0x000fe200078ec0ff */
[----:B------:R-:W-:Y:S01]  /*0c10*/  IMAD R6, R11, 0x10, R6 ;  /* 0x000000100b067824 */ /* 0x000fe200078e0206 */
[----:B------:R-:W-:Y:S01]  /*0c20*/  LOP3.LUT R0, R0, 0x1ffffffe, RZ, 0xc0, !PT ;  /* 0x1ffffffe00007812 */ /* 0x000fe200078ec0ff */
[----:B------:R-:W-:Y:S01]  /*0c30*/  IMAD.IADD R5, R172, 0x1, -R5 ;  /* 0x00000001ac057824 */ /* 0x000fe200078e0a05 */
[----:B------:R-:W-:Y:S01]  /*0c40*/  LEA.HI R3, R3, R174, RZ, 0x3 ;  /* 0x000000ae03037211 */ /* 0x000fe200078f18ff */
[----:B------:R-:W-:-:S02]  /*0c50*/  IMAD R7, R7, 0x40, R2 ;  /* 0x0000004007077824 */ /* 0x000fc400078e0202 */
[----:B------:R-:W-:Y:S02]  /*0c60*/  IMAD.IADD R0, R9, 0x1, -R0 ;  /* 0x0000000109007824 */ /* 0x000fe400078e0a00 */
[----:B------:R-:W-:Y:S01]  /*0c70*/  IMAD R171, R5, 0x40, R6 ;  /* 0x0000004005ab7824 */ /* 0x000fe200078e0206 */
[----:B------:R-:W-:Y:S01]  /*0c80*/  LOP3.LUT R5, R3, 0x1ffffff8, RZ, 0xc0, !PT ;  /* 0x1ffffff803057812 */ /* 0x000fe200078ec0ff */
[----:B------:R-:W-:Y:S01]  /*0c90*/  IMAD R173, R0, 0x8, R7 ;  /* 0x0000000800ad7824 */ /* 0x000fe200078e0207 */
[----:B------:R-:W-:-:S03]  /*0ca0*/  LOP3.LUT R7, R4, 0x7ffffffc, RZ, 0xc0, !PT ;  /* 0x7ffffffc04077812 */ /* 0x000fc600078ec0ff */
[----:B------:R-:W-:Y:S01]  /*0cb0*/  IMAD.IADD R5, R174, 0x1, -R5 ;  /* 0x00000001ae057824 */ /* 0x000fe200078e0a05 */
[----:B------:R-:W-:Y:S01]  /*0cc0*/  SHF.R.S32.HI R164, RZ, 0x3, R3 ;  /* 0x00000003ffa47819 */ /* 0x000fe20000011403 */
[----:B------:R-:W-:Y:S02]  /*0cd0*/  IMAD.MOV.U32 R169, RZ, RZ, RZ ;  /* 0x000000ffffa97224 */ /* 0x000fe400078e00ff */
[----:B------:R-:W-:Y:S02]  /*0ce0*/  IMAD.SHL.U32 R22, R5, 0x8, RZ ;  /* 0x0000000805167824 */ /* 0x000fe400078e00ff */
[----:B------:R-:W-:Y:S01]  /*0cf0*/  IMAD.IADD R18, R170, 0x1, -R7 ;  /* 0x00000001aa127824 */ /* 0x000fe200078e0a07 */
[----:B------:R-:W-:Y:S01]  /*0d00*/  UMOV UR36, URZ ;  /* 0x0000003f00247c82 */ /* 0x000fe20008000000 */
[----:B------:R-:W-:Y:S01]  /*0d10*/  UMOV UR37, URZ ;  /* 0x0000003f00257c82 */ /* 0x000fe20008000000 */
[----:B--2---:R-:W-:-:S07]  /*0d20*/  LOP3.LUT R19, R8, 0x1, RZ, 0xfc, !PT ;  /* 0x0000000108137812 */ /* 0x004fce00078efcff */
.L_x_1156:
[----:B0-----:R-:W0:Y:S01]  /*0d30*/  LDC.64 R2, c[0x0][0xa28] ;  /* 0x00028a00ff027b82 */ /* 0x001e220000000a00 */
[----:B----45:R-:W-:Y:S01]  /*0d40*/  IMAD.MOV.U32 R7, RZ, RZ, RZ ;  /* 0x000000ffff077224 */ /* 0x030fe200078e00ff */
[----:B------:R-:W-:-:S06]  /*0d50*/  ULDC.64 UR4, c[0x0][0x208] ;  /* 0x0000820000047ab9 */ /* 0x000fcc0000000a00 */
[----:B------:R-:W1:Y:S08]  /*0d60*/  LDC.64 R4, c[0x0][0xa18] ;  /* 0x00028600ff047b82 */ /* 0x000e700000000a00 */
[----:B--23--:R-:W2:Y:S01]  /*0d70*/  LDC.64 R8, c[0x0][0x3f8] ;  /* 0x0000fe00ff087b82 */ /* 0x00cea20000000a00 */
[----:B0-----:R-:W-:-:S07]  /*0d80*/  ISETP.NE.U32.AND P0, PT, R2, RZ, PT ;  /* 0x000000ff0200720c */ /* 0x001fce0003f05070 */
[----:B------:R-:W0:Y:S01]  /*0d90*/  LDC R17, c[0x0][0x288] ;  /* 0x0000a200ff117b82 */ /* 0x000e220000000800 */
[----:B------:R-:W-:Y:S02]  /*0da0*/  ISETP.NE.AND.EX P0, PT, R3, RZ, PT, P0 ;  /* 0x000000ff0300720c */ /* 0x000fe40003f05300 */
[----:B-1----:R-:W-:-:S05]  /*0db0*/  ISETP.NE.U32.AND P1, PT, R4, RZ, PT ;  /* 0x000000ff0400720c */ /* 0x002fca0003f25070 */
[----:B------:R-:W1:Y:S01]  /*0dc0*/  LDC R0, c[0x0][0x404] ;  /* 0x00010100ff007b82 */ /* 0x000e620000000800 */
[----:B------:R-:W-:-:S07]  /*0dd0*/  ISETP.NE.AND.EX P1, PT, R5, RZ, PT, P1 ;  /* 0x000000ff0500720c */ /* 0x000fce0003f25310 */
[----:B------:R-:W3:Y:S08]  /*0de0*/  @P0 LDC.64 R2, c[0x0][0xa28] ;  /* 0x00028a00ff020b82 */ /* 0x000ef00000000a00 */
[----:B------:R-:W4:Y:S08]  /*0df0*/  @P1 LDC.64 R4, c[0x0][0xa18] ;  /* 0x00028600ff041b82 */ /* 0x000f300000000a00 */
[----:B------:R-:W1:Y:S01]  /*0e00*/  LDC R11, c[0x0][0x2e0] ;  /* 0x0000b800ff0b7b82 */ /* 0x000e620000000800 */
[----:B---3--:R-:W-:-:S05]  /*0e10*/  @P0 IMAD.WIDE R2, R163, 0x4, R2 ;  /* 0x00000004a3020825 */ /* 0x008fca00078e0202 */
[----:B------:R3:W5:Y:S01]  /*0e20*/  @P0 LDG.E R7, desc[UR4][R2.64] ;  /* 0x0000000402070981 */ /* 0x000762000c1e1900 */
[----:B--2---:R-:W-:Y:S01]  /*0e30*/  ISETP.NE.U32.AND P0, PT, R8, RZ, PT ;  /* 0x000000ff0800720c */ /* 0x004fe20003f05070 */
[----:B----4-:R-:W-:-:S03]  /*0e40*/  @P1 IMAD.WIDE R4, R163, 0x4, R4 ;  /* 0x00000004a3041825 */ /* 0x010fc600078e0204 */
[----:B------:R-:W-:Y:S02]  /*0e50*/  ISETP.NE.AND.EX P0, PT, R9, RZ, PT, P0 ;  /* 0x000000ff0900720c */ /* 0x000fe40003f05300 */
[----:B0-----:R3:W5:Y:S01]  /*0e60*/  @P1 LDG.E R17, desc[UR4][R4.64] ;  /* 0x0000000404111981 */ /* 0x001762000c1e1900 */
[----:B------:R-:W-:Y:S01]  /*0e70*/  ULDC.64 UR4, c[0x0][0xa20] ;  /* 0x0002880000047ab9 */ /* 0x000fe20000000a00 */
[----:B-1----:R-:W-:Y:S01]  /*0e80*/  SEL R0, R0, 0x1, P0 ;  /* 0x0000000100007807 */ /* 0x002fe20000000000 */
[----:B------:R-:W-:Y:S01]  /*0e90*/  IMAD.MOV.U32 R166, RZ, RZ, R162 ;  /* 0x000000ffffa67224 */ /* 0x000fe200078e00a2 */
[----:B------:R-:W-:-:S03]  /*0ea0*/  ISETP.NE.U32.AND P2, PT, RZ, UR4, PT ;  /* 0x00000004ff007c0c */ /* 0x000fc6000bf45070 */
[----:B------:R-:W-:Y:S01]  /*0eb0*/  IMAD R16, R0, R11, RZ ;  /* 0x0000000b00107224 */ /* 0x000fe200078e02ff */
[----:B------:R-:W-:Y:S01]  /*0ec0*/  ISETP.NE.AND.EX P2, PT, RZ, UR5, PT, P2 ;  /* 0x00000005ff007c0c */ /* 0x000fe2000bf45320 */
[----:B------:R-:W-:-:S12]  /*0ed0*/  @P1 BRA `(.L_x_1057) ;  /* 0x0000000000281947 */ /* 0x000fd80003800000 */
[----:B------:R-:W-:Y:S02]  /*0ee0*/  ULDC.64 UR4, c[0x0][0xa00] ;  /* 0x0002800000047ab9 */ /* 0x000fe40000000a00 */
[----:B------:R-:W-:-:S04]  /*0ef0*/  ISETP.NE.U32.AND P0, PT, RZ, UR4, PT ;  /* 0x00000004ff007c0c */ /* 0x000fc8000bf05070 */
[----:B------:R-:W-:-:S13]  /*0f00*/  ISETP.NE.AND.EX P0, PT, RZ, UR5, PT, P0 ;  /* 0x00000005ff007c0c */ /* 0x000fda000bf05300 */
[----:B------:R-:W-:Y:S05]  /*0f10*/  @!P0 BRA `(.L_x_1057) ;  /* 0x0000000000188947 */ /* 0x000fea0003800000 */
[----:B---3--:R-:W0:Y:S01]  /*0f20*/  LDC.64 R2, c[0x0][0xa00] ;  /* 0x00028000ff027b82 */ /* 0x008e220000000a00 */
[----:B------:R-:W-:Y:S01]  /*0f30*/  ULDC.64 UR4, c[0x0][0x208] ;  /* 0x0000820000047ab9 */ /* 0x000fe20000000a00 */
[----:B0-----:R-:W-:-:S05]  /*0f40*/  IMAD.WIDE R2, R163, 0x4, R2 ;  /* 0x00000004a3027825 */ /* 0x001fca00078e0202 */
[----:B-----5:R-:W2:Y:S04]  /*0f50*/  LDG.E R17, desc[UR4][R2.64] ;  /* 0x0000000402117981 */ /* 0x020ea8000c1e1900 */
[----:B------:R-:W2:Y:S02]  /*0f60*/  LDG.E R0, desc[UR4][R2.64+0x4] ;  /* 0x0000040402007981 */ /* 0x000ea4000c1e1900 */
[----:B--2---:R-:W-:-:S07]  /*0f70*/  IMAD.IADD R17, R0, 0x1, -R17 ;  /* 0x0000000100117824 */ /* 0x004fce00078e0a11 */
.L_x_1057:
[----:B------:R-:W-:Y:S02]  /*0f80*/  IMAD.MOV.U32 R168, RZ, RZ, R161 ;  /* 0x000000ffffa87224 */ /* 0x000fe400078e00a1 */
[----:B------:R-:W-:Y:S01]  /*0f90*/  IMAD.MOV.U32 R167, RZ, RZ, R163 ;  /* 0x000000ffffa77224 */ /* 0x000fe200078e00a3 */
[----:B------:R-:W-:Y:S06]  /*0fa0*/  @!P2 BRA `(.L_x_1058) ;  /* 0x000000000014a947 */ /* 0x000fec0003800000 */
[----:B---3--:R-:W0:Y:S01]  /*0fb0*/  LDC.64 R2, c[0x0][0xa20] ;  /* 0x00028800ff027b82 */ /* 0x008e220000000a00 */
[----:B------:R-:W-:Y:S01]  /*0fc0*/  ULDC.64 UR4, c[0x0][0x208] ;  /* 0x0000820000047ab9 */ /* 0x000fe20000000a00 */
[----:B0-----:R-:W-:-:S05]  /*0fd0*/  IMAD.WIDE R2, R163, 0x4, R2 ;  /* 0x00000004a3027825 */ /* 0x001fca00078e0202 */
[----:B------:R0:W5:Y:S01]  /*0fe0*/  LDG.E R16, desc[UR4][R2.64] ;  /* 0x0000000402107981 */ /* 0x000162000c1e1900 */
[----:B------:R-:W-:Y:S05]  /*0ff0*/  BRA `(.L_x_1059) ;  /* 0x0000000000287947 */ /* 0x000fea0003800000 */
.L_x_1058:
[----:B------:R-:W-:Y:S02]  /*1000*/  ULDC.64 UR4, c[0x0][0xa08] ;  /* 0x0002820000047ab9 */ /* 0x000fe40000000a00 */
[----:B------:R-:W-:-:S04]  /*1010*/  ISETP.NE.U32.AND P0, PT, RZ, UR4, PT ;  /* 0x00000004ff007c0c */ /* 0x000fc8000bf05070 */
[----:B------:R-:W-:-:S13]  /*1020*/  ISETP.NE.AND.EX P0, PT, RZ, UR5, PT, P0 ;  /* 0x00000005ff007c0c */ /* 0x000fda000bf05300 */
[----:B------:R-:W-:Y:S05]  /*1030*/  @!P0 BRA `(.L_x_1059) ;  /* 0x0000000000188947 */ /* 0x000fea0003800000 */
[----:B---3--:R-:W0:Y:S01]  /*1040*/  LDC.64 R2, c[0x0][0xa08] ;  /* 0x00028200ff027b82 */ /* 0x008e220000000a00 */
[----:B------:R-:W-:Y:S01]  /*1050*/  ULDC.64 UR4, c[0x0][0x208] ;  /* 0x0000820000047ab9 */ /* 0x000fe20000000a00 */
[----:B0-----:R-:W-:-:S05]  /*1060*/  IMAD.WIDE R2, R163, 0x4, R2 ;  /* 0x00000004a3027825 */ /* 0x001fca00078e0202 */
[----:B------:R-:W2:Y:S04]  /*1070*/  LDG.E R16, desc[UR4][R2.64] ;  /* 0x0000000402107981 */ /* 0x000ea8000c1e1900 */
[----:B------:R-:W2:Y:S02]  /*1080*/  LDG.E R5, desc[UR4][R2.64+0x4] ;  /* 0x0000040402057981 */ /* 0x000ea4000c1e1900 */
[----:B--2---:R-:W-:-:S07]  /*1090*/  IMAD.IADD R16, R5, 0x1, -R16 ;  /* 0x0000000105107824 */ /* 0x004fce00078e0a10 */
.L_x_1059:
[----:B------:R-:W1:Y:S01]  /*10a0*/  LDC.64 R8, c[0x0][0x9e0] ;  /* 0x00027800ff087b82 */ /* 0x000e620000000a00 */
[----:B-----5:R-:W-:Y:S01]  /*10b0*/  IMAD.IADD R16, R16, 0x1, -R7 ;  /* 0x0000000110107824 */ /* 0x020fe200078e0a07 */
[----:B------:R-:W-:-:S04]  /*10c0*/  LEA R0, R161, 0x80, 0x7 ;  /* 0x00000080a1007811 */ /* 0x000fc800078e38ff */
[----:B0--3--:R-:W-:Y:S02]  /*10d0*/  IADD3 R3, R16, R0, -R17 ;  /* 0x0000000010037210 */ /* 0x009fe40007ffe811 */
[----:B-1----:R-:W-:-:S03]  /*10e0*/  ISETP.GE.AND P1, PT, R9, 0x1, PT ;  /* 0x000000010900780c */ /* 0x002fc60003f26270 */
[----:B------:R-:W-:-:S10]  /*10f0*/  IMAD.IADD R0, R3, 0x1, R8 ;  /* 0x0000000103007824 */ /* 0x000fd400078e0208 */
[----:B------:R-:W-:Y:S05]  /*1100*/  @!P1 BRA `(.L_x_1060) ;  /* 0x0000000000409947 */ /* 0x000fea0003800000 */
[C---:B------:R-:W-:Y:S01]  /*1110*/  ISETP.GT.AND P0, PT, R3.reuse, RZ, PT ;  /* 0x000000ff0300720c */ /* 0x040fe20003f04270 */
[----:B------:R-:W-:-:S12]  /*1120*/  VIADD R2, R3, 0xffffffff ;  /* 0xffffffff03027836 */ /* 0x000fd80000000000 */
[----:B------:R-:W-:Y:S05]  /*1130*/  @P0 BRA `(.L_x_1061) ;  /* 0x00000000001c0947 */ /* 0x000fea0003800000 */
[----:B------:R-:W-:Y:S01]  /*1140*/  ISETP.NE.AND P0, PT, R9, 0x1, PT ;  /* 0x000000010900780c */ /* 0x000fe20003f05270 */
[----:B------:R-:W-:-:S12]  /*1150*/  IMAD.MOV R3, RZ, RZ, -R3 ;  /* 0x000000ffff037224 */ /* 0x000fd800078e0a03 */
[----:B------:R-:W0:Y:S02]  /*1160*/  @P0 LDC.64 R4, c[0x0][0x9e8] ;  /* 0x00027a00ff040b82 */ /* 0x000e240000000a00 */
[----:B0-----:R-:W-:-:S05]  /*1170*/  @P0 IMAD.HI.U32 R2, R3, R4, RZ ;  /* 0x0000000403020227 */ /* 0x001fca00078e00ff */
[----:B------:R-:W-:-:S04]  /*1180*/  @P0 SHF.R.U32.HI R3, RZ, R5, R2 ;  /* 0x00000005ff030219 */ /* 0x000fc80000011602 */
[----:B------:R-:W-:Y:S01]  /*1190*/  LOP3.LUT R2, RZ, R3, RZ, 0x33, !PT ;  /* 0x00000003ff027212 */ /* 0x000fe200078e33ff */
[----:B------:R-:W-:Y:S06]  /*11a0*/  BRA `(.L_x_1062) ;  /* 0x0000000000107947 */ /* 0x000fec0003800000 */
.L_x_1061:
[----:B------:R-:W-:-:S13]  /*11b0*/  ISETP.NE.AND P0, PT, R9, 0x1, PT ;  /* 0x000000010900780c */ /* 0x000fda0003f05270 */
[----:B------:R-:W0:Y:S02]  /*11c0*/  @P0 LDC.64 R4, c[0x0][0x9e8] ;  /* 0x00027a00ff040b82 */ /* 0x000e240000000a00 */
[----:B0-----:R-:W-:-:S05]  /*11d0*/  @P0 IMAD.HI.U32 R4, R2, R4, RZ ;  /* 0x0000000402040227 */ /* 0x001fca00078e00ff */
[----:B------:R-:W-:-:S07]  /*11e0*/  @P0 SHF.R.U32.HI R2, RZ, R5, R4 ;  /* 0x00000005ff020219 */ /* 0x000fce0000011604 */
.L_x_1062:
[----:B------:R-:W-:-:S05]  /*11f0*/  IMAD R3, R2, R9, R9 ;  /* 0x0000000902037224 */ /* 0x000fca00078e0209 */
[----:B------:R-:W-:-:S07]  /*1200*/  VIMNMX R0, R0, R3, PT ;  /* 0x0000000300007248 */ /* 0x000fce0003fe0100 */
.L_x_1060:
[----:B------:R-:W-:Y:S01]  /*1210*/  VIADD R2, R0, 0x5f ;  /* 0x0000005f00027836 */ /* 0x000fe20000000000 */
[----:B------:R-:W-:Y:S01]  /*1220*/  ULDC UR4, c[0x0][0x9dc] ;  /* 0x0002770000047ab9 */ /* 0x000fe20000000800 */
[----:B------:R-:W-:Y:S02]  /*1230*/  VIADD R0, R16, 0x5f ;  /* 0x0000005f10007836 */ /* 0x000fe40000000000 */
[----:B------:R-:W-:-:S04]  /*1240*/  IMAD.HI R2, R2, 0x2aaaaaab, RZ ;  /* 0x2aaaaaab02027827 */ /* 0x000fc800078e02ff */
[----:B------:R-:W-:Y:S01]  /*1250*/  IMAD.HI R0, R0, 0x2aaaaaab, RZ ;  /* 0x2aaaaaab00007827 */ /* 0x000fe200078e02ff */
[----:B------:R-:W-:-:S03]  /*1260*/  SHF.R.U32.HI R5, RZ, 0x1f, R2 ;  /* 0x0000001fff057819 */ /* 0x000fc60000011602 */
[----:B------:R-:W-:Y:S01]  /*1270*/  IMAD R7, R161, 0x80, -R17 ;  /* 0x00000080a1077824 */ /* 0x000fe200078e0a11 */
[----:B------:R-:W-:Y:S02]  /*1280*/  SHF.R.U32.HI R3, RZ, 0x1f, R0 ;  /* 0x0000001fff037819 */ /* 0x000fe40000011600 */
[----:B------:R-:W-:Y:S01]  /*1290*/  LEA.HI.SX32 R72, R2, R5, 0x1c ;  /* 0x0000000502487211 */ /* 0x000fe200078fe2ff */
[----:B------:R-:W-:Y:S01]  /*12a0*/  IMAD.IADD R7, R16, 0x1, R7 ;  /* 0x0000000110077824 */ /* 0x000fe200078e0207 */
[----:B------:R-:W-:-:S03]  /*12b0*/  LEA.HI.SX32 R3, R0, R3, 0x1c ;  /* 0x0000000300037211 */ /* 0x000fc600078fe2ff */
[----:B------:R-:W-:Y:S01]  /*12c0*/  VIADD R0, R7, -UR4 ;  /* 0x8000000407007c36 */ /* 0x000fe20008000000 */
[----:B------:R-:W-:Y:S01]  /*12d0*/  VIMNMX R72, R3, R72, PT ;  /* 0x0000004803487248 */ /* 0x000fe20003fe0100 */
[----:B------:R-:W-:Y:S06]  /*12e0*/  @!P1 BRA `(.L_x_1063) ;  /* 0x00000000003c9947 */ /* 0x000fec0003800000 */
[----:B------:R-:W-:-:S13]  /*12f0*/  ISETP.GT.AND P0, PT, R7, -0x1, PT ;  /* 0xffffffff0700780c */ /* 0x000fda0003f04270 */
[----:B------:R-:W-:Y:S05]  /*1300*/  @P0 BRA `(.L_x_1064) ;  /* 0x00000000001c0947 */ /* 0x000fea0003800000 */
[----:B------:R-:W-:Y:S02]  /*1310*/  ISETP.NE.AND P0, PT, R9, 0x1, PT ;  /* 0x000000010900780c */ /* 0x000fe40003f05270 */
[----:B------:R-:W-:-:S11]  /*1320*/  LOP3.LUT R7, RZ, R7, RZ, 0x33, !PT ;  /* 0x00000007ff077212 */ /* 0x000fd600078e33ff */
[----:B------:R-:W0:Y:S02]  /*1330*/  @P0 LDC.64 R2, c[0x0][0x9e8] ;  /* 0x00027a00ff020b82 */ /* 0x000e240000000a00 */
[----:B0-----:R-:W-:-:S05]  /*1340*/  @P0 IMAD.HI.U32 R2, R7, R2, RZ ;  /* 0x0000000207020227 */ /* 0x001fca00078e00ff */
[----:B------:R-:W-:-:S04]  /*1350*/  @P0 SHF.R.U32.HI R7, RZ, R3, R2 ;  /* 0x00000003ff070219 */ /* 0x000fc80000011602 */
[----:B------:R-:W-:Y:S01]  /*1360*/  LOP3.LUT R7, RZ, R7, RZ, 0x33, !PT ;  /* 0x00000007ff077212 */ /* 0x000fe200078e33ff */
[----:B------:R-:W-:Y:S06]  /*1370*/  BRA `(.L_x_1065) ;  /* 0x0000000000107947 */ /* 0x000fec0003800000 */
.L_x_1064:
[----:B------:R-:W-:-:S13]  /*1380*/  ISETP.NE.AND P0, PT, R9, 0x1, PT ;  /* 0x000000010900780c */ /* 0x000fda0003f05270 */
[----:B------:R-:W0:Y:S02]  /*1390*/  @P0 LDC.64 R2, c[0x0][0x9e8] ;  /* 0x00027a00ff020b82 */ /* 0x000e240000000a00 */
[----:B0-----:R-:W-:-:S05]  /*13a0*/  @P0 IMAD.HI.U32 R2, R7, R2, RZ ;  /* 0x0000000207020227 */ /* 0x001fca00078e00ff */
[----:B------:R-:W-:-:S07]  /*13b0*/  @P0 SHF.R.U32.HI R7, RZ, R3, R2 ;  /* 0x00000003ff070219 */ /* 0x000fce0000011602 */
.L_x_1065:
[----:B------:R-:W-:-:S05]  /*13c0*/  IMAD R7, R7, R9, RZ ;  /* 0x0000000907077224 */ /* 0x000fca00078e02ff */
[----:B------:R-:W-:-:S07]  /*13d0*/  VIMNMX R0, R0, R7, !PT ;  /* 0x0000000700007248 */ /* 0x000fce0007fe0100 */
.L_x_1063:
        /* <DEDUP_REMOVED lines=9> */
[----:B------:R-:W-:Y:S01]  /*1470*/  LEA.HI.SX32 R3, R2, R3, 0x1c ;  /* 0x0000000302037211 */ /* 0x000fe200078fe2ff */
[----:B------:R-:W-:Y:S01]  /*1480*/  IMAD.MOV.U32 R2, RZ, RZ, RZ ;  /* 0x000000ffff027224 */ /* 0x000fe200078e00ff */
[----:B------:R-:W-:Y:S02]  /*1490*/  CS2R R76, SRZ ;  /* 0x00000000004c7805 */ /* 0x000fe4000001ff00 */
[----:B------:R-:W-:Y:S02]  /*14a0*/  CS2R R74, SRZ ;  /* 0x00000000004a7805 */ /* 0x000fe4000001ff00 */
[----:B------:R-:W-:Y:S01]  /*14b0*/  VIMNMX R23, RZ, R3, !PT ;  /* 0x00000003ff177248 */ /* 0x000fe20007fe0100 */
[----:B------:R-:W-:Y:S01]  /*14c0*/  IMAD.MOV.U32 R73, RZ, RZ, RZ ;  /* 0x000000ffff497224 */ /* 0x000fe200078e00ff */
[----:B------:R-:W-:-:S02]  /*14d0*/  CS2R R28, SRZ ;  /* 0x00000000001c7805 */ /* 0x000fc4000001ff00 */
[----:B------:R-:W-:Y:S02]  /*14e0*/  CS2R R70, SRZ ;  /* 0x0000000000467805 */ /* 0x000fe4000001ff00 */
[----:B------:R-:W-:Y:S02]  /*14f0*/  ISETP.GT.AND P1, PT, R72, R23, PT ;  /* 0x000000174800720c */ /* 0x000fe40003f24270 */
        /* <DEDUP_REMOVED lines=20> */
[----:B------:R-:W-:Y:S02]  /*1640*/  IMAD.MOV.U32 R30, RZ, RZ, RZ ;  /* 0x000000ffff1e7224 */ /* 0x000fe400078e00ff */
[----:B------:R-:W-:Y:S02]  /*1650*/  IMAD.MOV.U32 R89, RZ, RZ, RZ ;  /* 0x000000ffff597224 */ /* 0x000fe400078e00ff */
[----:B------:R-:W-:-:S02]  /*1660*/  IMAD.MOV.U32 R8, RZ, RZ, RZ ;  /* 0x000000ffff087224 */ /* 0x000fc400078e00ff */
[----:B------:R-:W-:Y:S02]  /*1670*/  IMAD.MOV.U32 R10, RZ, RZ, RZ ;  /* 0x000000ffff0a7224 */ /* 0x000fe400078e00ff */
[----:B------:R-:W-:Y:S01]  /*1680*/  IMAD.MOV.U32 R91, RZ, RZ, RZ ;  /* 0x000000ffff5b7224 */ /* 0x000fe200078e00ff */
[----:B------:R-:W-:Y:S06]  /*1690*/  @!P1 BRA `(.L_x_1066) ;  /* 0x000000c800e09947 */ /* 0x000fec0003800000 */
[----:B------:R-:W0:Y:S01]  /*16a0*/  SHFL.IDX PT, R0, R172, RZ, 0x1f ;  /* 0x00001fffac007589 */ /* 0x000e2200000e0000 */
[----:B------:R-:W1:Y:S01]  /*16b0*/  S2UR UR6, SR_CgaCtaId ;  /* 0x00000000000679c3 */ /* 0x000e620000008800 */
[----:B------:R-:W-:Y:S01]  /*16c0*/  UMOV UR39, 0x400 ;  /* 0x0000040000277882 */ /* 0x000fe20000000000 */
        /* <DEDUP_REMOVED lines=28> */
.L_x_1067:
[----:B------:R-:W-:Y:S02]  /*1890*/  LEA.HI R0, R169, R169, RZ, 0x1 ;  /* 0x000000a9a9007211 */ /* 0x000fe400078f08ff */
[----:B------:R-:W-:Y:S02]  /*18a0*/  ISETP.NE.AND P0, PT, R19, 0x3, PT ;  /* 0x000000031300780c */ /* 0x000fe40003f05270 */
[----:B------:R-:W-:-:S05]  /*18b0*/  LOP3.LUT R0, R0, 0xfffffffe, RZ, 0xc0, !PT ;  /* 0xfffffffe00007812 */ /* 0x000fca00078ec0ff */
[----:B------:R-:W-:-:S05]  /*18c0*/  IMAD.IADD R0, R169, 0x1, -R0 ;  /* 0x00000001a9007824 */ /* 0x000fca00078e0a00 */
[----:B------:R-:W-:-:S04]  /*18d0*/  SHF.L.U32 R0, R0, 0x1f, RZ ;  /* 0x0000001f00007819 */ /* 0x000fc800000006ff */
[----:B------:R-:W0:Y:S02]  /*18e0*/  SYNCS.PHASECHK.TRANS64.TRYWAIT P1, [UR39+0x2a800], R0 ;  /* 0x02a80000ff0075a7 */ /* 0x000e240008020167 */
[----:B0-----:R-:W-:Y:S05]  /*18f0*/  @!P1 BRA `(.L_x_1068) ;  /* 0x0000013c00449947 */ /* 0x001fea0003800000 */
.L_x_1252:
[----:B------:R-:W-:Y:S05]  /*1900*/  @!P0 BRA `(.L_x_1069) ;  /* 0x0000000000048947 */ /* 0x000fea0003800000 */
[----:B------:R-:W-:Y:S01]  /*1910*/  BPT.TRAP 0x1 ;  /* 0x000000040000795c */ /* 0x000fe20000300000 */
.L_x_1069:
[----:B0-----:R-:W-:Y:S02]  /*1920*/  IMAD.U32 R3, RZ, RZ, UR37 ;  /* 0x00000025ff037e24 */ /* 0x001fe4000f8e00ff */
[----:B------:R-:W-:-:S03]  /*1930*/  IMAD.U32 R0, RZ, RZ, UR36 ;  /* 0x00000024ff007e24 */ /* 0x000fc6000f8e00ff */
[----:B------:R-:W-:Y:S02]  /*1940*/  LEA R3, R3, UR39, 0x3 ;  /* 0x0000002703037c11 */ /* 0x000fe4000f8e18ff */
[----:B------:R-:W-:-:S04]  /*1950*/  SHF.L.U32 R0, R0, 0x1f, RZ ;  /* 0x0000001f00007819 */ /* 0x000fc800000006ff */
[----:B------:R0:W1:Y:S01]  /*1960*/  SYNCS.PHASECHK.TRANS64.TRYWAIT P1, [R3+URZ+0x2a830], R0 ;  /* 0x02a83000030075a7 */ /* 0x000062000802017f */
[----:B------:R-:W-:Y:S05]  /*1970*/  @!P0 BRA `(.L_x_1070) ;  /* 0x0000000000048947 */ /* 0x000fea0003800000 */
[----:B------:R-:W-:Y:S01]  /*1980*/  BPT.TRAP 0x1 ;  /* 0x000000040000795c */ /* 0x000fe20000300000 */
.L_x_1070:
[----:B------:R-:W2:Y:S01]  /*1990*/  LDL.LU R2, [R1] ;  /* 0x0000000001027983 */ /* 0x000ea20000300800 */
[----:B------:R-:W3:Y:S02]  /*19a0*/  S2R R4, SR_TID.X ;  /* 0x0000000000047919 */ /* 0x000ee40000002100 */
[----:B---3--:R-:W-:Y:S02]  /*19b0*/  LOP3.LUT P2, RZ, R4, 0x7f, RZ, 0xc0, !PT ;  /* 0x0000007f04ff7812 */ /* 0x008fe4000784c0ff */
[----:B--2---:R-:W-:-:S11]  /*19c0*/  LOP3.LUT R2, R2, 0xffefffff, RZ, 0xc0, !PT ;  /* 0xffefffff02027812 */ /* 0x004fd600078ec0ff */
[----:B------:R-:W-:-:S05]  /*19d0*/  @P2 LOP3.LUT R2, R2, 0x100000, RZ, 0xfc, !PT ;  /* 0x0010000002022812 */ /* 0x000fca00078efcff */
[----:B------:R2:W-:Y:S01]  /*19e0*/  STL [R1], R2 ;  /* 0x0000000201007387 */ /* 0x0005e20000100800 */
[----:B-1----:R-:W-:Y:S05]  /*19f0*/  @P1 BRA `(.L_x_1071) ;  /* 0x0000000000081947 */ /* 0x002fea0003800000 */
[----:B------:R-:W1:Y:S02]  /*1a00*/  SYNCS.PHASECHK.TRANS64.TRYWAIT P1, [R3+URZ+0x2a830], R0 ;  /* 0x02a83000030075a7 */ /* 0x000e64000802017f */
[----:B-1----:R-:W-:Y:S05]  /*1a10*/  @!P1 BRA `(.L_x_1072) ;  /* 0x0000013c00149947 */ /* 0x002fea0003800000 */
.L_x_1071:
[----:B------:R-:W-:Y:S05]  /*1a20*/  WARPSYNC.ALL ;  /* 0x0000000000007948 */ /* 0x000fea0003800000 */
[----:B------:R-:W-:Y:S01]  /*1a30*/  UIADD3 UR4, UR39, 0x18400, URZ ;  /* 0x0001840027047890 */ /* 0x000fe2000fffe03f */
[----:B------:R-:W-:Y:S01]  /*1a40*/  WARPGROUP.ARRIVE ;  /* 0x00000000000079c5 */ /* 0x000fe20000000000 */
[----:B------:R-:W-:-:S05]  /*1a50*/  ULOP3.LUT UR5, UR38, 0x10000, URZ, 0xfc, !UPT ;  /* 0x0001000026057892 */ /* 0x000fca000f8efc3f */
[----:B--2---:R-:W2:Y:S01]  /*1a60*/  S2R R2, SR_TID.X ;  /* 0x0000000000027919 */ /* 0x004ea20000002100 */
[----:B------:R-:W-:Y:S01]  /*1a70*/  USHF.R.U32.HI UR4, URZ, 0x4, UR4 ;  /* 0x000000043f047899 */ /* 0x000fe20008011604 */
[----:B------:R-:W3:Y:S01]  /*1a80*/  LDC.64 R14, c[0x0][0x9e0] ;  /* 0x00027800ff0e7b82 */ /* 0x000ee20000000a00 */
[----:B------:R-:W-:Y:S01]  /*1a90*/  UMOV UR9, 0x40000040 ;  /* 0x4000004000097882 */ /* 0x000fe20000000000 */
[----:B------:R-:W-:Y:S01]  /*1aa0*/  UMOV UR11, 0x40000040 ;  /* 0x40000040000b7882 */ /* 0x000fe20000000000 */
[----:B------:R-:W-:Y:S01]  /*1ab0*/  ULOP3.LUT UR4, UR4, 0x3fff, URZ, 0xc0, !UPT ;  /* 0x00003fff04047892 */ /* 0x000fe2000f8ec03f */
[----:B------:R-:W-:Y:S01]  /*1ac0*/  IMAD.U32 R5, RZ, RZ, UR9 ;  /* 0x00000009ff057e24 */ /* 0x000fe2000f8e00ff */
[----:B------:R-:W-:Y:S01]  /*1ad0*/  UMOV UR8, UR5 ;  /* 0x0000000500087c82 */ /* 0x000fe20008000000 */
[----:B------:R-:W-:Y:S01]  /*1ae0*/  UIADD3 UR56, UR5, 0x2, URZ ;  /* 0x0000000205387890 */ /* 0x000fe2000fffe03f */
[----:B------:R-:W-:Y:S01]  /*1af0*/  IMAD.U32 R4, RZ, RZ, UR8 ;  /* 0x00000008ff047e24 */ /* 0x000fe2000f8e00ff */
[----:B------:R-:W-:Y:S01]  /*1b00*/  ULOP3.LUT UR60, UR4, 0x10000, URZ, 0xfc, !UPT ;  /* 0x00010000043c7892 */ /* 0x000fe2000f8efc3f */
[----:B------:R-:W-:Y:S01]  /*1b10*/  IMAD.MOV.U32 R13, RZ, RZ, -0x60 ;  /* 0xffffffa0ff0d7424 */ /* 0x000fe200078e00ff */
[----:B------:R-:W-:Y:S01]  /*1b20*/  UMOV UR57, 0x40000040 ;  /* 0x4000004000397882 */ /* 0x000fe20000000000 */
[----:B------:R-:W-:Y:S01]  /*1b30*/  UMOV UR59, 0x40000040 ;  /* 0x40000040003b7882 */ /* 0x000fe20000000000 */
[----:B------:R-:W-:Y:S01]  /*1b40*/  UIMAD UR4, UR37, 0x900, UR60 ;  /* 0x00000900250478a4 */ /* 0x000fe2000f8e023c */
[----:B------:R-:W-:Y:S01]  /*1b50*/  IMAD R13, R72, R13, 0x60 ;  /* 0x00000060480d7424 */ /* 0x000fe200078e020d */
[----:B------:R-:W-:-:S02]  /*1b60*/  UIADD3 UR52, UR5, 0x4, URZ ;  /* 0x0000000405347890 */ /* 0x000fc4000fffe03f */
[----:B------:R-:W-:Y:S01]  /*1b70*/  UIADD3 UR58, UR4, 0x2, URZ ;  /* 0x00000002043a7890 */ /* 0x000fe2000fffe03f */
[----:B------:R-:W-:Y:S01]  /*1b80*/  IMAD.IADD R9, R16, 0x1, R13 ;  /* 0x0000000110097824 */ /* 0x000fe200078e020d */
[----:B------:R-:W-:Y:S02]  /*1b90*/  UIADD3 UR54, UR4, 0x4, URZ ;  /* 0x0000000404367890 */ /* 0x000fe4000fffe03f */
[----:B------:R-:W-:Y:S01]  /*1ba0*/  UMOV UR10, UR4 ;  /* 0x00000004000a7c82 */ /* 0x000fe20008000000 */
[----:B------:R-:W-:Y:S01]  /*1bb0*/  UMOV UR53, 0x40000040 ;  /* 0x4000004000357882 */ /* 0x000fe20000000000 */
[----:B------:R-:W-:Y:S01]  /*1bc0*/  HGMMA.64x96x16.F32 R24, gdesc[UR8], RZ, !UPT, gsb0 ;  /* 0x01600000081879f0 */ /* 0x000fe2000c0008ff */
[----:B------:R-:W-:Y:S01]  /*1bd0*/  UMOV UR55, 0x40000040 ;  /* 0x4000004000377882 */ /* 0x000fe20000000000 */
[----:B------:R-:W-:Y:S01]  /*1be0*/  UIADD3 UR8, UR5, 0x6, URZ ;  /* 0x0000000605087890 */ /* 0x000fe2000fffe03f */
[----:B------:R-:W-:Y:S01]  /*1bf0*/  IMAD R21, R18, -0x2, R9 ;  /* 0xfffffffe12157824 */ /* 0x000fe200078e0209 */
[----:B------:R-:W-:Y:S01]  /*1c00*/  UIADD3 UR10, UR4, 0x6, URZ ;  /* 0x00000006040a7890 */ /* 0x000fe2000fffe03f */
[----:B------:R-:W-:Y:S01]  /*1c10*/  UMOV UR9, 0x40000040 ;  /* 0x4000004000097882 */ /* 0x000fe20000000000 */
[----:B------:R-:W-:Y:S01]  /*1c20*/  UMOV UR11, 0x40000040 ;  /* 0x40000040000b7882 */ /* 0x000fe20000000000 */
[----:B------:R-:W-:Y:S01]  /*1c30*/  UIADD3 UR12, UR5, 0x400, URZ ;  /* 0x00000400050c7890 */ /* 0x000fe2000fffe03f */
[----:B--2---:R-:W-:Y:S01]  /*1c40*/  LOP3.LUT P1, RZ, R2, 0x7f, RZ, 0xc0, !PT ;  /* 0x0000007f02ff7812 */ /* 0x004fe2000782c0ff */
        /* <DEDUP_REMOVED lines=8> */
[----:B------:R-:W-:Y:S02]  /*1cd0*/  UIADD3 UR22, UR4, 0x304, URZ ;  /* 0x0000030404167890 */ /* 0x000fe4000fffe03f */
[----:B------:R-:W-:Y:S01]  /*1ce0*/  @!P1 VIADD R2, R3, 0x2a840 ;  /* 0x0002a84003029836 */ /* 0x000fe20000000000 */
[----:B------:R-:W-:Y:S01]  /*1cf0*/  UMOV UR21, 0x40000040 ;  /* 0x4000004000157882 */ /* 0x000fe20000000000 */
[----:B------:R-:W-:Y:S01]  /*1d00*/  UMOV UR23, 0x40000040 ;  /* 0x4000004000177882 */ /* 0x000fe20000000000 */
[----:B------:R-:W-:Y:S01]  /*1d10*/  UIADD3 UR24, UR5, 0x406, URZ ;  /* 0x0000040605187890 */ /* 0x000fe2000fffe03f */
[----:B01----:R-:W-:Y:S01]  /*1d20*/  IADD3 R3, -R17, 0x1, R9 ;  /* 0x0000000111037810 */ /* 0x003fe20007ffe109 */
[----:B------:R-:W-:Y:S01]  /*1d30*/  UIADD3 UR26, UR4, 0x306, URZ ;  /* 0x00000306041a7890 */ /* 0x000fe2000fffe03f */
[----:B------:R-:W-:Y:S01]  /*1d40*/  @!P1 PRMT R2, RZ, 0x654, R2 ;  /* 0x00000654ff029816 */ /* 0x000fe20000000002 */
[----:B------:R-:W-:Y:S01]  /*1d50*/  UMOV UR25, 0x40000040 ;  /* 0x4000004000197882 */ /* 0x000fe20000000000 */
[----:B------:R-:W-:Y:S01]  /*1d60*/  UMOV UR27, 0x40000040 ;  /* 0x40000040001b7882 */ /* 0x000fe20000000000 */
[----:B------:R-:W-:Y:S01]  /*1d70*/  UIADD3 UR28, UR5, 0x800, URZ ;  /* 0x00000800051c7890 */ /* 0x000fe2000fffe03f */
[----:B------:R-:W-:Y:S01]  /*1d80*/  IMAD R11, R18, -0x2, R3 ;  /* 0xfffffffe120b7824 */ /* 0x000fe200078e0203 */
[----:B------:R-:W-:Y:S01]  /*1d90*/  UIADD3 UR30, UR4, 0x600, URZ ;  /* 0x00000600041e7890 */ /* 0x000fe2000fffe03f */
[----:B------:R-:W-:Y:S01]  /*1da0*/  IMAD R3, R161, 0x80, R171 ;  /* 0x00000080a1037824 */ /* 0x000fe200078e02ab */
        /* <DEDUP_REMOVED lines=14> */
[----:B------:R-:W-:Y:S01]  /*1e90*/  ULDC.64 UR4, c[0x0][0x9d8] ;  /* 0x0002760000047ab9 */ /* 0x000fe20000000a00 */
[----:B------:R-:W-:-:S02]  /*1ea0*/  WARPGROUP.DEPBAR.LE gsb0, 0x0 ;  /* 0x00008000000079c5 */ /* 0x000fc40000010000 */
        /* <DEDUP_REMOVED lines=31> */
[----:B------:R-:W-:Y:S01]  /*20a0*/  HGMMA.64x96x16.F32 R24, gdesc[UR48], R24, gsb0 ;  /* 0x01600000301879f0 */ /* 0x000fe20008000818 */
[----:B------:R-:W-:Y:S02]  /*20b0*/  ULOP3.LUT UR50, URZ, UR5, URZ, 0x33, !UPT ;  /* 0x000000053f327292 */ /* 0x000fe4000f8e333f */
[----:B------:R-:W-:Y:S02]  /*20c0*/  WARPGROUP.DEPBAR.LE gsb0, 0x0 ;  /* 0x00008000000079c5 */ /* 0x000fe40000010000 */
        /* <DEDUP_REMOVED lines=45> */
[----:B------:R0:W-:Y:S01]  /*23a0*/  @!P1 SYNCS.ARRIVE.TRANS64.RED.A1T0 RZ, [R2+URZ], RZ ;  /* 0x000000ff02ff99a7 */ /* 0x0001e2000810043f */
[----:B---3--:R-:W-:Y:S01]  /*23b0*/  ISETP.GE.AND P1, PT, R15, 0x1, PT ;  /* 0x000000010f00780c */ /* 0x008fe20003f26270 */
[----:B------:R-:W1:Y:S01]  /*23c0*/  MUFU.TANH R24, R24 ;  /* 0x0000001800187308 */ /* 0x000e620000002400 */
[----:B------:R-:W-:Y:S01]  /*23d0*/  FMUL.FTZ R30, R30, UR4 ;  /* 0x000000041e1e7c20 */ /* 0x000fe20008410000 */
[----:B------:R-:W-:Y:S01]  /*23e0*/  FMUL.FTZ R34, R34, UR4 ;  /* 0x0000000422227c20 */ /* 0x000fe20008410000 */
[----:B------:R-:W-:Y:S01]  /*23f0*/  FMUL.FTZ R38, R38, UR4 ;  /* 0x0000000426267c20 */ /* 0x000fe20008410000 */
[----:B------:R-:W-:-:S04]  /*2400*/  P2R R162, PR, RZ, 0x2 ;  /* 0x00000002ffa27803 */ /* 0x000fc80000000000 */
[----:B------:R-:W2:Y:S08]  /*2410*/  MUFU.TANH R25, R25 ;  /* 0x0000001900197308 */ /* 0x000eb00000002400 */
[----:B------:R-:W3:Y:S08]  /*2420*/  MUFU.TANH R6, R6 ;  /* 0x0000000600067308 */ /* 0x000ef00000002400 */
[----:B------:R-:W4:Y:S08]  /*2430*/  MUFU.TANH R0, R0 ;  /* 0x0000000000007308 */ /* 0x000f300000002400 */
[----:B------:R-:W0:Y:S08]  /*2440*/  MUFU.TANH R28, R28 ;  /* 0x0000001c001c7308 */ /* 0x000e300000002400 */
        /* <DEDUP_REMOVED lines=40> */
[----:B------:R5:W1:Y:S08]  /*26d0*/  MUFU.TANH R27, R30 ;  /* 0x0000001e001b7308 */ /* 0x000a700000002400 */
[----:B------:R2:W1:Y:S01]  /*26e0*/  MUFU.TANH R73, R34 ;  /* 0x0000002200497308 */ /* 0x0004620000002400 */
[----:B-----5:R-:W-:-:S05]  /*26f0*/  IMAD.IADD R30, R11, 0x1, R14 ;  /* 0x000000010b1e7824 */ /* 0x020fca00078e020e */
[----:B0-----:R-:W-:Y:S02]  /*2700*/  VIADDMNMX R2, R3, R30, R21, PT ;  /* 0x0000001e03027246 */ /* 0x001fe40003800115 */
[----:B------:R0:W1:Y:S01]  /*2710*/  MUFU.TANH R74, R38 ;  /* 0x00000026004a7308 */ /* 0x0000620000002400 */
[----:B--2---:R-:W-:-:S04]  /*2720*/  VIADD R34, R11, UR50 ;  /* 0x000000320b227c36 */ /* 0x004fc80008000000 */
[----:B------:R-:W-:Y:S02]  /*2730*/  IMAD.IADD R9, R34, 0x1, R3 ;  /* 0x0000000122097824 */ /* 0x000fe400078e0203 */
[----:B0-----:R-:W-:Y:S01]  /*2740*/  IMAD R38, R18, -0x2, R13 ;  /* 0xfffffffe12267824 */ /* 0x001fe200078e020d */
[----:B---34-:R-:W-:Y:S06]  /*2750*/  @!P1 BRA `(.L_x_1073) ;  /* 0x00000000004c9947 */ /* 0x018fec0003800000 */
[----:B------:R-:W-:Y:S01]  /*2760*/  IADD3 R11, -R17, R16, R3 ;  /* 0x00000010110b7210 */ /* 0x000fe20007ffe103 */
[----:B------:R-:W-:Y:S03]  /*2770*/  BSSY B0, `(.L_x_1074) ;  /* 0x000000e000007945 */ /* 0x000fe60003800000 */
        /* <DEDUP_REMOVED lines=9> */
.L_x_1075:
[----:B------:R-:W-:-:S13]  /*2810*/  ISETP.NE.AND P1, PT, R15, 0x1, PT ;  /* 0x000000010f00780c */ /* 0x000fda0003f25270 */
[----:B------:R-:W0:Y:S02]  /*2820*/  @P1 LDC.64 R66, c[0x0][0x9e8] ;  /* 0x00027a00ff421b82 */ /* 0x000e240000000a00 */
[----:B0-----:R-:W-:-:S05]  /*2830*/  @P1 IMAD.HI.U32 R20, R11, R66, RZ ;  /* 0x000000420b141227 */ /* 0x001fca00078e00ff */
[----:B------:R-:W-:-:S07]  /*2840*/  @P1 SHF.R.U32.HI R11, RZ, R67, R20 ;  /* 0x00000043ff0b1219 */ /* 0x000fce0000011614 */
.L_x_1076:
[----:B------:R-:W-:Y:S05]  /*2850*/  BSYNC B0 ;  /* 0x0000000000007941 */ /* 0x000fea0003800000 */
.L_x_1074:
[----:B------:R-:W-:-:S05]  /*2860*/  IMAD R20, R11, R15, R38 ;  /* 0x0000000f0b147224 */ /* 0x000fca00078e0226 */
[----:B------:R-:W-:Y:S02]  /*2870*/  VIMNMX R9, R9, R20, !PT ;  /* 0x0000001409097248 */ /* 0x000fe40007fe0100 */
[----:B------:R-:W-:-:S07]  /*2880*/  VIADDMNMX R2, R20, R15, R2, PT ;  /* 0x0000000f14027246 */ /* 0x000fce0003800102 */
.L_x_1073:
[C---:B------:R-:W-:Y:S02]  /*2890*/  ISETP.GE.AND P6, PT, R13.reuse, 0x9, PT ;  /* 0x000000090d00780c */ /* 0x040fe40003fc6270 */
[----:B------:R-:W-:Y:S02]  /*28a0*/  ISETP.GE.AND P1, PT, R13, 0x2, PT ;  /* 0x000000020d00780c */ /* 0x000fe40003f26270 */
[C---:B------:R-:W-:Y:S02]  /*28b0*/  ISETP.GT.AND P2, PT, R9.reuse, 0x8, !P6 ;  /* 0x000000080900780c */ /* 0x040fe40007744270 */
[----:B------:R-:W-:Y:S02]  /*28c0*/  ISETP.GT.AND P3, PT, R9, 0x1, !P1 ;  /* 0x000000010900780c */ /* 0x000fe40004f64270 */
[----:B------:R-:W-:Y:S02]  /*28d0*/  ISETP.LT.OR P2, PT, R2, 0x9, P2 ;  /* 0x000000090200780c */ /* 0x000fe40001741670 */
[----:B------:R-:W-:-:S02]  /*28e0*/  ISETP.GE.AND P4, PT, R13, 0xa, PT ;  /* 0x0000000a0d00780c */ /* 0x000fc40003f86270 */
[----:B------:R-:W-:Y:S02]  /*28f0*/  FSEL R67, R28, -INF , !P2 ;  /* 0xff8000001c437808 */ /* 0x000fe40005000000 */
[C---:B------:R-:W-:Y:S02]  /*2900*/  ISETP.LT.OR P3, PT, R2.reuse, 0x2, P3 ;  /* 0x000000020200780c */ /* 0x040fe40001f61670 */
        /* <DEDUP_REMOVED lines=22> */
[C---:B------:R-:W-:Y:S02]  /*2a70*/  ISETP.LT.OR P2, PT, R2.reuse, 0x1a, P2 ;  /* 0x0000001a0200780c */ /* 0x040fe40001741670 */
        /* <DEDUP_REMOVED lines=78> */
[----:B-1----:R-:W-:Y:S02]  /*2f60*/  FSEL R33, R24, -INF , !P5 ;  /* 0xff80000018217808 */ /* 0x002fe40006800000 */
[----:B------:R-:W-:Y:S02]  /*2f70*/  ISETP.GE.AND P5, PT, R13, 0x5a, PT ;  /* 0x0000005a0d00780c */ /* 0x000fe40003fa6270 */
[----:B------:R-:W-:Y:S02]  /*2f80*/  IADD3 R13, R34, 0x8, R3 ;  /* 0x00000008220d7810 */ /* 0x000fe40007ffe003 */
[----:B------:R-:W-:Y:S02]  /*2f90*/  P2R R64, PR, RZ, 0x20 ;  /* 0x00000020ff407803 */ /* 0x000fe40000000000 */
[----:B------:R-:W-:-:S04]  /*2fa0*/  ISETP.GT.AND P5, PT, R9, 0x59, !P5 ;  /* 0x000000590900780c */ /* 0x000fc80006fa4270 */
[----:B------:R-:W-:Y:S01]  /*2fb0*/  ISETP.LT.OR P5, PT, R2, 0x5a, P5 ;  /* 0x0000005a0200780c */ /* 0x000fe20002fa1670 */
[----:B------:R-:W-:-:S03]  /*2fc0*/  VIADD R2, R3, 0x8 ;  /* 0x0000000803027836 */ /* 0x000fc60000000000 */
[----:B------:R-:W-:Y:S02]  /*2fd0*/  FSEL R24, R69, -INF , !P5 ;  /* 0xff80000045187808 */ /* 0x000fe40006800000 */
[----:B------:R-:W-:Y:S02]  /*2fe0*/  ISETP.GE.AND P5, PT, R15, 0x1, PT ;  /* 0x000000010f00780c */ /* 0x000fe40003fa6270 */
[----:B------:R-:W-:-:S11]  /*2ff0*/  VIADDMNMX R32, R2, R30, R21, PT ;  /* 0x0000001e02207246 */ /* 0x000fd60003800115 */
[----:B------:R-:W-:Y:S05]  /*3000*/  @!P5 BRA `(.L_x_1077) ;  /* 0x000000000050d947 */ /* 0x000fea0003800000 */
[----:B------:R-:W-:Y:S01]  /*3010*/  IADD3 R2, R16, 0x8, R3 ;  /* 0x0000000810027810 */ /* 0x000fe20007ffe003 */
[----:B------:R-:W-:Y:S04]  /*3020*/  BSSY B0, `(.L_x_1078) ;  /* 0x000000f000007945 */ /* 0x000fe80003800000 */
[----:B------:R-:W-:-:S05]  /*3030*/  IMAD.IADD R2, R2, 0x1, -R17 ;  /* 0x0000000102027824 */ /* 0x000fca00078e0a11 */
        /* <DEDUP_REMOVED lines=9> */
.L_x_1079:
[----:B------:R-:W-:-:S13]  /*30d0*/  ISETP.NE.AND P5, PT, R15, 0x1, PT ;  /* 0x000000010f00780c */ /* 0x000fda0003fa5270 */
[----:B------:R-:W0:Y:S02]  /*30e0*/  @P5 LDC.64 R36, c[0x0][0x9e8] ;  /* 0x00027a00ff245b82 */ /* 0x000e240000000a00 */
[----:B0-----:R-:W-:-:S05]  /*30f0*/  @P5 IMAD.HI.U32 R30, R2, R36, RZ ;  /* 0x00000024021e5227 */ /* 0x001fca00078e00ff */
[----:B------:R-:W-:-:S07]  /*3100*/  @P5 SHF.R.U32.HI R2, RZ, R37, R30 ;  /* 0x00000025ff025219 */ /* 0x000fce000001161e */
.L_x_1080:
[----:B------:R-:W-:Y:S05]  /*3110*/  BSYNC B0 ;  /* 0x0000000000007941 */ /* 0x000fea0003800000 */
.L_x_1078:
[----:B------:R-:W-:-:S05]  /*3120*/  IMAD R2, R2, R15, R38 ;  /* 0x0000000f02027224 */ /* 0x000fca00078e0226 */
[----:B------:R-:W-:Y:S02]  /*3130*/  VIMNMX R13, R13, R2, !PT ;  /* 0x000000020d0d7248 */ /* 0x000fe40007fe0100 */
[----:B------:R-:W-:-:S07]  /*3140*/  VIADDMNMX R32, R2, R15, R32, PT ;  /* 0x0000000f02207246 */ /* 0x000fce0003800120 */
.L_x_1077:
[C---:B------:R-:W-:Y:S01]  /*3150*/  ISETP.GT.AND P1, PT, R13.reuse, 0x1, !P1 ;  /* 0x000000010d00780c */ /* 0x040fe20004f24270 */
[----:B------:R-:W-:Y:S01]  /*3160*/  ULDC UR4, c[0x0][0x988] ;  /* 0x0002620000047ab9 */ /* 0x000fe20000000800 */
[----:B------:R-:W-:Y:S02]  /*3170*/  ISETP.GT.AND P6, PT, R13, 0x8, !P6 ;  /* 0x000000080d00780c */ /* 0x000fe400077c4270 */
[C---:B------:R-:W-:Y:S02]  /*3180*/  ISETP.LT.OR P1, PT, R32.reuse, 0x2, P1 ;  /* 0x000000022000780c */ /* 0x040fe40000f21670 */
[----:B------:R-:W-:Y:S02]  /*3190*/  ISETP.LT.OR P6, PT, R32, 0x9, P6 ;  /* 0x000000092000780c */ /* 0x000fe400037c1670 */
[----:B------:R-:W-:Y:S02]  /*31a0*/  FSEL R21, R0, -INF , !P1 ;  /* 0xff80000000157808 */ /* 0x000fe40004800000 */
[----:B------:R-:W-:Y:S01]  /*31b0*/  ISETP.NE.AND P1, PT, R11, RZ, PT ;  /* 0x000000ff0b00720c */ /* 0x000fe20003f25270 */
[----:B------:R-:W-:Y:S01]  /*31c0*/  IMAD.U32 R11, RZ, RZ, UR4 ;  /* 0x00000004ff0b7e24 */ /* 0x000fe2000f8e00ff */
[----:B------:R-:W-:-:S02]  /*31d0*/  FSEL R34, R27, -INF , !P6 ;  /* 0xff8000001b227808 */ /* 0x000fc40007000000 */
[----:B------:R-:W-:Y:S02]  /*31e0*/  ISETP.GT.AND P1, PT, R13, 0x9, !P1 ;  /* 0x000000090d00780c */ /* 0x000fe40004f24270 */
[----:B------:R-:W-:Y:S02]  /*31f0*/  ISETP.NE.AND P6, PT, R42, RZ, PT ;  /* 0x000000ff2a00720c */ /* 0x000fe40003fc5270 */
[----:B------:R-:W-:Y:S02]  /*3200*/  ISETP.LT.OR P1, PT, R32, 0xa, P1 ;  /* 0x0000000a2000780c */ /* 0x000fe40000f21670 */
[----:B------:R-:W-:Y:S02]  /*3210*/  ISETP.NE.AND P5, PT, R46, RZ, PT ;  /* 0x000000ff2e00720c */ /* 0x000fe40003fa5270 */
[----:B------:R-:W-:Y:S02]  /*3220*/  FSEL R36, R31, -INF , !P1 ;  /* 0xff8000001f247808 */ /* 0x000fe40004800000 */
[----:B------:R-:W-:-:S02]  /*3230*/  ISETP.NE.AND P1, PT, R25, RZ, PT ;  /* 0x000000ff1900720c */ /* 0x000fc40003f25270 */
[----:B------:R-:W-:Y:S02]  /*3240*/  FMNMX.FTZ R9, R33, R65, !PT ;  /* 0x0000004121097209 */ /* 0x000fe40007810000 */
[----:B------:R-:W-:Y:S02]  /*3250*/  ISETP.GT.AND P1, PT, R13, 0x10, !P1 ;  /* 0x000000100d00780c */ /* 0x000fe40004f24270 */
[----:B------:R-:W-:Y:S02]  /*3260*/  FMNMX.FTZ R9, R67, R9, !PT ;  /* 0x0000000943097209 */ /* 0x000fe40007810000 */
[----:B------:R-:W-:Y:S02]  /*3270*/  ISETP.LT.OR P1, PT, R32, 0x11, P1 ;  /* 0x000000112000780c */ /* 0x000fe40000f21670 */
[----:B------:R-:W-:Y:S02]  /*3280*/  FMNMX.FTZ R9, R71, R9, !PT ;  /* 0x0000000947097209 */ /* 0x000fe40007810000 */
        /* <DEDUP_REMOVED lines=8> */
[----:B------:R-:W-:Y:S02]  /*3310*/  ISETP.GT.AND P1, PT, R13, 0x18, !P6 ;  /* 0x000000180d00780c */ /* 0x000fe40007724270 */
[----:B------:R-:W-:Y:S02]  /*3320*/  ISETP.NE.AND P6, PT, R44, RZ, PT ;  /* 0x000000ff2c00720c */ /* 0x000fe40003fc5270 */
[----:B------:R-:W-:Y:S02]  /*3330*/  ISETP.LT.OR P1, PT, R32, 0x19, P1 ;  /* 0x000000192000780c */ /* 0x000fe40000f21670 */
[----:B------:R-:W-:Y:S02]  /*3340*/  FMNMX.FTZ R9, R87, R9, !PT ;  /* 0x0000000957097209 */ /* 0x000fe40007810000 */
[----:B------:R-:W-:-:S02]  /*3350*/  FSEL R42, R74, -INF , !P1 ;  /* 0xff8000004a2a7808 */ /* 0x000fc40004800000 */
[----:B------:R-:W-:Y:S02]  /*3360*/  ISETP.GT.AND P1, PT, R13, 0x19, !P5 ;  /* 0x000000190d00780c */ /* 0x000fe40006f24270 */
[----:B------:R-:W-:Y:S02]  /*3370*/  ISETP.NE.AND P5, PT, R48, RZ, PT ;  /* 0x000000ff3000720c */ /* 0x000fe40003fa5270 */
[----:B------:R-:W-:Y:S02]  /*3380*/  ISETP.LT.OR P1, PT, R32, 0x1a, P1 ;  /* 0x0000001a2000780c */ /* 0x000fe40000f21670 */
[----:B------:R-:W-:Y:S02]  /*3390*/  FMNMX.FTZ R9, R89, R9, !PT ;  /* 0x0000000959097209 */ /* 0x000fe40007810000 */
        /* <DEDUP_REMOVED lines=37> */
[----:B------:R-:W-:-:S02]  /*35f0*/  ISETP.GT.AND P4, PT, R13, RZ, !P4 ;  /* 0x000000ff0d00720c */ /* 0x000fc40006784270 */
[----:B------:R-:W-:Y:S02]  /*3600*/  ISETP.GT.AND P1, PT, R13, 0x31, !P1 ;  /* 0x000000310d00780c */ /* 0x000fe40004f24270 */
[C---:B------:R-:W-:Y:S02]  /*3610*/  ISETP.LT.OR P4, PT, R32.reuse, 0x1, P4 ;  /* 0x000000012000780c */ /* 0x040fe40002781670 */
[----:B------:R-:W-:Y:S02]  /*3620*/  ISETP.LT.OR P1, PT, R32, 0x32, P1 ;  /* 0x000000322000780c */ /* 0x000fe40000f21670 */
[----:B------:R-:W-:Y:S02]  /*3630*/  FSEL R6, R6, -INF , !P4 ;  /* 0xff80000006067808 */ /* 0x000fe40006000000 */
[----:B------:R-:W-:Y:S02]  /*3640*/  FSEL R56, R51, -INF , !P1 ;  /* 0xff80000033387808 */ /* 0x000fe40004800000 */
[----:B------:R-:W-:-:S02]  /*3650*/  ISETP.NE.AND P1, PT, R82, RZ, PT ;  /* 0x000000ff5200720c */ /* 0x000fc40003f25270 */
[C---:B------:R-:W-:Y:S02]  /*3660*/  ISETP.GT.AND P2, PT, R13.reuse, 0x51, !P2 ;  /* 0x000000510d00780c */ /* 0x040fe40005744270 */
[C---:B------:R-:W-:Y:S02]  /*3670*/  ISETP.GT.AND P1, PT, R13.reuse, 0x38, !P1 ;  /* 0x000000380d00780c */ /* 0x040fe40004f24270 */
[----:B------:R-:W-:Y:S02]  /*3680*/  ISETP.GT.AND P3, PT, R13, 0x58, !P3 ;  /* 0x000000580d00780c */ /* 0x000fe40005f64270 */
[C---:B------:R-:W-:Y:S02]  /*3690*/  ISETP.LT.OR P1, PT, R32.reuse, 0x39, P1 ;  /* 0x000000392000780c */ /* 0x040fe40000f21670 */
[----:B------:R-:W-:Y:S02]  /*36a0*/  ISETP.LT.OR P2, PT, R32, 0x52, P2 ;  /* 0x000000522000780c */ /* 0x000fe40001741670 */
[----:B------:R-:W-:-:S02]  /*36b0*/  FSEL R58, R78, -INF , !P1 ;  /* 0xff8000004e3a7808 */ /* 0x000fc40004800000 */
[----:B------:R-:W-:Y:S02]  /*36c0*/  ISETP.NE.AND P1, PT, R84, RZ, PT ;  /* 0x000000ff5400720c */ /* 0x000fe40003f25270 */
[C---:B------:R-:W-:Y:S02]  /*36d0*/  ISETP.LT.OR P3, PT, R32.reuse, 0x59, P3 ;  /* 0x000000592000780c */ /* 0x040fe40001f61670 */
[----:B------:R-:W-:Y:S02]  /*36e0*/  ISETP.GT.AND P1, PT, R13, 0x39, !P1 ;  /* 0x000000390d00780c */ /* 0x000fe40004f24270 */
[----:B------:R-:W-:Y:S02]  /*36f0*/  FSEL R66, R7, -INF , !P2 ;  /* 0xff80000007427808 */ /* 0x000fe40005000000 */
[----:B------:R-:W-:Y:S02]  /*3700*/  ISETP.LT.OR P1, PT, R32, 0x3a, P1 ;  /* 0x0000003a2000780c */ /* 0x000fe40000f21670 */
[----:B------:R-:W-:-:S02]  /*3710*/  FSEL R10, R10, -INF , !P3 ;  /* 0xff8000000a0a7808 */ /* 0x000fc40005800000 */
[----:B------:R-:W-:Y:S02]  /*3720*/  FSEL R60, R55, -INF , !P1 ;  /* 0xff800000373c7808 */ /* 0x000fe40004800000 */
[----:B------:R-:W-:-:S04]  /*3730*/  ISETP.NE.AND P1, PT, R86, RZ, PT ;  /* 0x000000ff5600720c */ /* 0x000fc80003f25270 */
[----:B------:R-:W-:-:S04]  /*3740*/  ISETP.GT.AND P1, PT, R13, 0x40, !P1 ;  /* 0x000000400d00780c */ /* 0x000fc80004f24270 */
[----:B------:R-:W-:-:S04]  /*3750*/  ISETP.LT.OR P1, PT, R32, 0x41, P1 ;  /* 0x000000412000780c */ /* 0x000fc80000f21670 */
[----:B------:R-:W-:Y:S02]  /*3760*/  FSEL R30, R79, -INF , !P1 ;  /* 0xff8000004f1e7808 */ /* 0x000fe40004800000 */
[----:B------:R-:W-:Y:S02]  /*3770*/  ISETP.GT.AND P1, PT, R13, 0x41, !P6 ;  /* 0x000000410d00780c */ /* 0x000fe40007724270 */
[----:B------:R-:W-:Y:S02]  /*3780*/  ISETP.NE.AND P6, PT, R90, RZ, PT ;  /* 0x000000ff5a00720c */ /* 0x000fe40003fc5270 */
[----:B------:R-:W-:-:S04]  /*3790*/  ISETP.LT.OR P1, PT, R32, 0x42, P1 ;  /* 0x000000422000780c */ /* 0x000fc80000f21670 */
[----:B------:R-:W-:Y:S02]  /*37a0*/  FSEL R2, R59, -INF , !P1 ;  /* 0xff8000003b027808 */ /* 0x000fe40004800000 */
[----:B------:R-:W-:Y:S02]  /*37b0*/  ISETP.GT.AND P1, PT, R13, 0x48, !P5 ;  /* 0x000000480d00780c */ /* 0x000fe40006f24270 */
[----:B------:R-:W-:Y:S02]  /*37c0*/  ISETP.NE.AND P5, PT, R88, RZ, PT ;  /* 0x000000ff5800720c */ /* 0x000fe40003fa5270 */
[----:B------:R-:W-:-:S04]  /*37d0*/  ISETP.LT.OR P1, PT, R32, 0x49, P1 ;  /* 0x000000492000780c */ /* 0x000fc80000f21670 */
[----:B------:R-:W-:Y:S02]  /*37e0*/  FSEL R0, R62, -INF , !P1 ;  /* 0xff8000003e007808 */ /* 0x000fe40004800000 */
[----:B------:R-:W0:Y:S02]  /*37f0*/  SHFL.BFLY PT, R62, R25, 0x2, 0x1f ;  /* 0x0c401f00193e7f89 */ /* 0x000e2400000e0000 */
[----:B0-----:R-:W-:Y:S02]  /*3800*/  FMNMX.FTZ R27, R25, R62, !PT ;  /* 0x0000003e191b7209 */ /* 0x001fe40007810000 */
[----:B------:R-:W-:-:S03]  /*3810*/  FMNMX.FTZ R25, R6, R21, !PT ;  /* 0x0000001506197209 */ /* 0x000fc60007810000 */
[----:B------:R-:W0:Y:S01]  /*3820*/  SHFL.BFLY PT, R62, R27, 0x1, 0x1f ;  /* 0x0c201f001b3e7f89 */ /* 0x000e2200000e0000 */
[----:B------:R-:W-:-:S04]  /*3830*/  FMNMX.FTZ R25, R34, R25, !PT ;  /* 0x0000001922197209 */ /* 0x000fc80007810000 */
[----:B------:R-:W-:-:S04]  /*3840*/  FMNMX.FTZ R25, R36, R25, !PT ;  /* 0x0000001924197209 */ /* 0x000fc80007810000 */
[----:B------:R-:W-:-:S04]  /*3850*/  FMNMX.FTZ R25, R38, R25, !PT ;  /* 0x0000001926197209 */ /* 0x000fc80007810000 */
[----:B------:R-:W-:-:S04]  /*3860*/  FMNMX.FTZ R25, R40, R25, !PT ;  /* 0x0000001928197209 */ /* 0x000fc80007810000 */
[----:B------:R-:W-:-:S04]  /*3870*/  FMNMX.FTZ R25, R42, R25, !PT ;  /* 0x000000192a197209 */ /* 0x000fc80007810000 */
[----:B------:R-:W-:Y:S02]  /*3880*/  FMNMX.FTZ R25, R44, R25, !PT ;  /* 0x000000192c197209 */ /* 0x000fe40007810000 */
[----:B0-----:R-:W-:Y:S02]  /*3890*/  FMNMX.FTZ R9, R27, R62, !PT ;  /* 0x0000003e1b097209 */ /* 0x001fe40007810000 */
        /* <DEDUP_REMOVED lines=10> */
[--C-:B------:R-:W-:Y:S01]  /*3940*/  FFMA.FTZ R27, R33, R11, -R68.reuse ;  /* 0x0000000b211b7223 */ /* 0x100fe20000010844 */
[----:B------:R-:W-:Y:S01]  /*3950*/  ISETP.LT.OR P1, PT, R32, 0x4a, P1 ;  /* 0x0000004a2000780c */ /* 0x000fe20000f21670 */
[----:B------:R-:W-:Y:S01]  /*3960*/  MUFU.EX2 R148, R7 ;  /* 0x0000000700947308 */ /* 0x000fe20000000800 */
[----:B------:R-:W-:Y:S01]  /*3970*/  FMNMX.FTZ R25, R56, R25, !PT ;  /* 0x0000001938197209 */ /* 0x000fe20007810000 */
[-CC-:B------:R-:W-:Y:S01]  /*3980*/  FFMA.FTZ R29, R65, R11.reuse, -R68.reuse ;  /* 0x0000000b411d7223 */ /* 0x180fe20000010844 */
[----:B------:R-:W-:Y:S01]  /*3990*/  FSEL R62, R63, -INF , !P1 ;  /* 0xff8000003f3e7808 */ /* 0x000fe20004800000 */
[--C-:B------:R-:W-:Y:S01]  /*39a0*/  FFMA.FTZ R31, R67, R11, -R68.reuse ;  /* 0x0000000b431f7223 */ /* 0x100fe20000010844 */
[----:B------:R-:W-:Y:S01]  /*39b0*/  FMNMX.FTZ R25, R58, R25, !PT ;  /* 0x000000193a197209 */ /* 0x000fe20007810000 */
[--C-:B------:R-:W-:Y:S01]  /*39c0*/  FFMA.FTZ R33, R71, R11, -R68.reuse ;  /* 0x0000000b47217223 */ /* 0x100fe20000010844 */
[----:B------:R-:W-:Y:S01]  /*39d0*/  ISETP.GT.AND P1, PT, R13, 0x50, !P6 ;  /* 0x000000500d00780c */ /* 0x000fe20007724270 */
[----:B------:R-:W-:Y:S01]  /*39e0*/  MUFU.EX2 R27, R27 ;  /* 0x0000001b001b7308 */ /* 0x000fe20000000800 */
[----:B------:R-:W-:Y:S01]  /*39f0*/  FMNMX.FTZ R25, R60, R25, !PT ;  /* 0x000000193c197209 */ /* 0x000fe20007810000 */
[-CC-:B------:R-:W-:Y:S01]  /*3a00*/  FFMA.FTZ R35, R81, R11.reuse, -R68.reuse ;  /* 0x0000000b51237223 */ /* 0x180fe20000010844 */
[----:B------:R-:W-:Y:S01]  /*3a10*/  ISETP.LT.OR P1, PT, R32, 0x51, P1 ;  /* 0x000000512000780c */ /* 0x000fe20000f21670 */
[--C-:B------:R-:W-:Y:S01]  /*3a20*/  FFMA.FTZ R24, R24, R11, -R68.reuse ;  /* 0x0000000b18187223 */ /* 0x100fe20000010844 */
[----:B------:R-:W-:Y:S01]  /*3a30*/  FMNMX.FTZ R25, R30, R25, !PT ;  /* 0x000000191e197209 */ /* 0x000fe20007810000 */
[--C-:B------:R-:W-:Y:S01]  /*3a40*/  FFMA.FTZ R37, R85, R11, -R68.reuse ;  /* 0x0000000b55257223 */ /* 0x100fe20000010844 */
[----:B------:R-:W-:Y:S01]  /*3a50*/  ISETP.NE.AND P5, PT, R64, RZ, PT ;  /* 0x000000ff4000720c */ /* 0x000fe20003fa5270 */
[----:B------:R0:W1:Y:S01]  /*3a60*/  MUFU.EX2 R156, R29 ;  /* 0x0000001d009c7308 */ /* 0x0000620000000800 */
[----:B------:R-:W-:Y:S01]  /*3a70*/  FMNMX.FTZ R25, R2, R25, !PT ;  /* 0x0000001902197209 */ /* 0x000fe20007810000 */
[-CC-:B------:R-:W-:Y:S01]  /*3a80*/  FFMA.FTZ R47, R61, R11.reuse, -R68.reuse ;  /* 0x0000000b3d2f7223 */ /* 0x180fe20000010844 */
[----:B------:R-:W-:Y:S01]  /*3a90*/  FSEL R64, R8, -INF , !P1 ;  /* 0xff80000008407808 */ /* 0x000fe20004800000 */
[--C-:B------:R-:W-:Y:S01]  /*3aa0*/  FFMA.FTZ R39, R49, R11, -R68.reuse ;  /* 0x0000000b31277223 */ /* 0x100fe20000010844 */
[----:B------:R-:W-:Y:S01]  /*3ab0*/  FMNMX.FTZ R25, R0, R25, !PT ;  /* 0x0000001900197209 */ /* 0x000fe20007810000 */
[--C-:B------:R-:W-:Y:S01]  /*3ac0*/  FFMA.FTZ R43, R53, R11, -R68.reuse ;  /* 0x0000000b352b7223 */ /* 0x100fe20000010844 */
[----:B------:R-:W-:Y:S01]  /*3ad0*/  ISETP.GT.AND P4, PT, R13, 0x59, !P5 ;  /* 0x000000590d00780c */ /* 0x000fe20006f84270 */
[----:B------:R-:W2:Y:S01]  /*3ae0*/  MUFU.EX2 R31, R31 ;  /* 0x0000001f001f7308 */ /* 0x000ea20000000800 */
[----:B------:R-:W-:Y:S01]  /*3af0*/  FMNMX.FTZ R25, R62, R25, !PT ;  /* 0x000000193e197209 */ /* 0x000fe20007810000 */
[-CC-:B0-----:R-:W-:Y:S01]  /*3b00*/  FFMA.FTZ R29, R83, R11.reuse, -R68.reuse ;  /* 0x0000000b531d7223 */ /* 0x181fe20000010844 */
[----:B------:R-:W-:Y:S01]  /*3b10*/  ISETP.LT.OR P4, PT, R32, 0x5a, P4 ;  /* 0x0000005a2000780c */ /* 0x000fe20002781670 */
[--C-:B------:R-:W-:Y:S01]  /*3b20*/  FFMA.FTZ R13, R89, R11, -R68.reuse ;  /* 0x0000000b590d7223 */ /* 0x100fe20000010844 */
[----:B------:R-:W-:Y:S01]  /*3b30*/  FMNMX.FTZ R25, R64, R25, !PT ;  /* 0x0000001940197209 */ /* 0x000fe20007810000 */
[--C-:B------:R-:W-:Y:S01]  /*3b40*/  FFMA.FTZ R32, R45, R11, -R68.reuse ;  /* 0x0000000b2d207223 */ /* 0x100fe20000010844 */
[----:B------:R-:W-:Y:S01]  /*3b50*/  FSEL R12, R12, -INF , !P4 ;  /* 0xff8000000c0c7808 */ /* 0x000fe20006000000 */
[----:B------:R0:W3:Y:S01]  /*3b60*/  MUFU.EX2 R158, R33 ;  /* 0x00000021009e7308 */ /* 0x0000e20000000800 */
        /* <DEDUP_REMOVED lines=9> */
[----:B0-----:R-:W-:Y:S01]  /*3c00*/  FFMA.FTZ R33, R87, R11, -R68 ;  /* 0x0000000b57217223 */ /* 0x001fe20000010844 */
[----:B------:R-:W-:-:S03]  /*3c10*/  ISETP.GE.AND P5, PT, R15, 0x1, PT ;  /* 0x000000010f00780c */ /* 0x000fc60003fa6270 */
[----:B------:R-:W0:Y:S02]  /*3c20*/  SHFL.BFLY PT, R8, R25, 0x2, 0x1f ;  /* 0x0c401f0019087f89 */ /* 0x000e2400000e0000 */
[----:B------:R5:W4:Y:S08]  /*3c30*/  MUFU.EX2 R152, R29 ;  /* 0x0000001d00987308 */ /* 0x000b300000000800 */
[----:B------:R-:W4:Y:S01]  /*3c40*/  MUFU.EX2 R37, R37 ;  /* 0x0000002500257308 */ /* 0x000f220000000800 */
[----:B-----5:R-:W-:-:S07]  /*3c50*/  FFMA.FTZ R29, R91, R11, -R68 ;  /* 0x0000000b5b1d7223 */ /* 0x020fce0000010844 */
[----:B------:R-:W-:Y:S01]  /*3c60*/  MUFU.EX2 R142, R47 ;  /* 0x0000002f008e7308 */ /* 0x000fe20000000800 */
[----:B0-----:R-:W-:Y:S01]  /*3c70*/  FMNMX.FTZ R7, R25, R8, !PT ;  /* 0x0000000819077209 */ /* 0x001fe20007810000 */
[----:B------:R-:W-:-:S06]  /*3c80*/  FFMA.FTZ R25, R57, R11, -R68 ;  /* 0x0000000b39197223 */ /* 0x000fcc0000010844 */
[----:B------:R0:W-:Y:S01]  /*3c90*/  MUFU.EX2 R154, R33 ;  /* 0x00000021009a7308 */ /* 0x0001e20000000800 */
[----:B------:R-:W5:Y:S07]  /*3ca0*/  SHFL.BFLY PT, R8, R7, 0x1, 0x1f ;  /* 0x0c201f0007087f89 */ /* 0x000f6e00000e0000 */
[----:B------:R-:W-:Y:S01]  /*3cb0*/  MUFU.EX2 R140, R25 ;  /* 0x00000019008c7308 */ /* 0x000fe20000000800 */
[----:B0-----:R-:W-:-:S07]  /*3cc0*/  FFMA.FTZ R33, R93, R11, -R68 ;  /* 0x0000000b5d217223 */ /* 0x001fce0000010844 */
[----:B------:R1:W-:Y:S08]  /*3cd0*/  MUFU.EX2 R25, R24 ;  /* 0x0000001800197308 */ /* 0x0003f00000000800 */
[----:B------:R-:W-:Y:S01]  /*3ce0*/  MUFU.EX2 R13, R13 ;  /* 0x0000000d000d7308 */ /* 0x000fe20000000800 */
[----:B-1----:R-:W-:Y:S01]  /*3cf0*/  FADD.FTZ R24, R27, R156 ;  /* 0x0000009c1b187221 */ /* 0x002fe20000010000 */
[----:B------:R-:W-:-:S02]  /*3d00*/  F2FP.F16.F32.PACK_AB R156, R156, R27 ;  /* 0x0000001b9c9c723e */ /* 0x000fc400000000ff */
[----:B-----5:R-:W-:Y:S01]  /*3d10*/  FMNMX.FTZ R8, R7, R8, !PT ;  /* 0x0000000807087209 */ /* 0x020fe20007810000 */
[----:B--2---:R-:W-:-:S03]  /*3d20*/  FADD.FTZ R47, R31, R24 ;  /* 0x000000181f2f7221 */ /* 0x004fc60000010000 */
[C---:B------:R-:W-:Y:S01]  /*3d30*/  FSETP.NEU.FTZ.AND P1, PT, R8.reuse, -INF , PT ;  /* 0xff8000000800780b */ /* 0x040fe20003f3d000 */
[----:B------:R-:W-:Y:S01]  /*3d40*/  FMUL.FTZ R7, R8, R11 ;  /* 0x0000000b08077220 */ /* 0x000fe20000410000 */
[C---:B---3--:R-:W-:Y:S01]  /*3d50*/  FADD.FTZ R24, R158.reuse, R47 ;  /* 0x0000002f9e187221 */ /* 0x048fe20000010000 */
[----:B------:R-:W-:Y:S01]  /*3d60*/  MUFU.EX2 R29, R29 ;  /* 0x0000001d001d7308 */ /* 0x000fe20000000800 */
[----:B------:R-:W-:Y:S02]  /*3d70*/  F2FP.F16.F32.PACK_AB R158, R158, R31 ;  /* 0x0000001f9e9e723e */ /* 0x000fe400000000ff */
[----:B------:R-:W-:Y:S01]  /*3d80*/  FSEL R7, R7, RZ, P1 ;  /* 0x000000ff07077208 */ /* 0x000fe20000800000 */
[----:B----4-:R-:W-:-:S04]  /*3d90*/  FADD.FTZ R47, R35, R24 ;  /* 0x00000018232f7221 */ /* 0x010fc80000010000 */
[-CC-:B------:R-:W-:Y:S01]  /*3da0*/  FFMA.FTZ R6, R6, R11.reuse, -R7.reuse ;  /* 0x0000000b06067223 */ /* 0x180fe20000010807 */
[-CC-:B------:R-:W-:Y:S01]  /*3db0*/  FFMA.FTZ R21, R21, R11.reuse, -R7.reuse ;  /* 0x0000000b15157223 */ /* 0x180fe20000010807 */
[-CC-:B------:R-:W-:Y:S01]  /*3dc0*/  FFMA.FTZ R34, R34, R11.reuse, -R7.reuse ;  /* 0x0000000b22227223 */ /* 0x180fe20000010807 */
[-CC-:B------:R-:W-:Y:S01]  /*3dd0*/  FFMA.FTZ R36, R36, R11.reuse, -R7.reuse ;  /* 0x0000000b24247223 */ /* 0x180fe20000010807 */
[-CC-:B------:R-:W-:Y:S01]  /*3de0*/  FFMA.FTZ R38, R38, R11.reuse, -R7.reuse ;  /* 0x0000000b26267223 */ /* 0x180fe20000010807 */
        /* <DEDUP_REMOVED lines=23> */
[----:B------:R-:W-:Y:S01]  /*3f60*/  FFMA.FTZ R12, R12, R11, -R7 ;  /* 0x0000000b0c0c7223 */ /* 0x000fe20000010807 */
[----:B------:R-:W-:Y:S01]  /*3f70*/  F2FP.F16.F32.PACK_AB R152, R152, R35 ;  /* 0x000000239898723e */ /* 0x000fe200000000ff */
[----:B------:R-:W2:Y:S01]  /*3f80*/  MUFU.EX2 R159, R36 ;  /* 0x00000024009f7308 */ /* 0x000ea20000000800 */
[----:B0-----:R-:W-:Y:S01]  /*3f90*/  FADD.FTZ R47, R6, R21 ;  /* 0x00000015062f7221 */ /* 0x001fe20000010000 */
        /* <DEDUP_REMOVED lines=11> */
[----:B------:R-:W-:Y:S01]  /*4050*/  MUFU.EX2 R146, R43 ;  /* 0x0000002b00927308 */ /* 0x000fe20000000800 */
[----:B--2---:R-:W-:-:S07]  /*4060*/  FADD.FTZ R24, R42, R47 ;  /* 0x0000002f2a187221 */ /* 0x004fce0000010000 */
[----:B------:R-:W1:Y:S01]  /*4070*/  MUFU.EX2 R32, R32 ;  /* 0x0000002000207308 */ /* 0x000e620000000800 */
[C---:B0-----:R-:W-:Y:S01]  /*4080*/  FADD.FTZ R47, R155.reuse, R24 ;  /* 0x000000189b2f7221 */ /* 0x041fe20000010000 */
[----:B------:R-:W-:-:S06]  /*4090*/  F2FP.F16.F32.PACK_AB R155, R155, R42 ;  /* 0x0000002a9b9b723e */ /* 0x000fcc00000000ff */
[----:B------:R0:W-:Y:S08]  /*40a0*/  MUFU.EX2 R43, R26 ;  /* 0x0000001a002b7308 */ /* 0x0001f00000000800 */
[----:B------:R-:W2:Y:S01]  /*40b0*/  MUFU.EX2 R46, R46 ;  /* 0x0000002e002e7308 */ /* 0x000ea20000000800 */
[C---:B0-----:R-:W-:Y:S01]  /*40c0*/  FADD.FTZ R26, R154.reuse, R49 ;  /* 0x000000319a1a7221 */ /* 0x041fe20000010000 */
[----:B------:R-:W-:-:S02]  /*40d0*/  F2FP.F16.F32.PACK_AB R154, R154, R37 ;  /* 0x000000259a9a723e */ /* 0x000fc400000000ff */
[----:B-1----:R-:W-:Y:S01]  /*40e0*/  F2FP.F16.F32.PACK_AB R150, R32, R29 ;  /* 0x0000001d2096723e */ /* 0x002fe200000000ff */
[----:B------:R-:W-:-:S03]  /*40f0*/  FADD.FTZ R49, R13, R26 ;  /* 0x0000001a0d317221 */ /* 0x000fc60000010000 */
[----:B------:R-:W0:Y:S01]  /*4100*/  MUFU.EX2 R33, R33 ;  /* 0x0000002100217308 */ /* 0x000e220000000800 */
[C---:B------:R-:W-:Y:S01]  /*4110*/  FADD.FTZ R26, R148.reuse, R49 ;  /* 0x00000031941a7221 */ /* 0x040fe20000010000 */
[----:B------:R-:W-:-:S03]  /*4120*/  F2FP.F16.F32.PACK_AB R148, R148, R13 ;  /* 0x0000000d9494723e */ /* 0x000fc600000000ff */
[----:B------:R-:W-:-:S03]  /*4130*/  FADD.FTZ R49, R29, R26 ;  /* 0x0000001a1d317221 */ /* 0x000fc60000010000 */
[----:B------:R-:W1:Y:S01]  /*4140*/  MUFU.EX2 R149, R48 ;  /* 0x0000003000957308 */ /* 0x000e620000000800 */
[----:B------:R-:W-:Y:S01]  /*4150*/  FADD.FTZ R26, R32, R49 ;  /* 0x00000031201a7221 */ /* 0x000fe20000010000 */
[----:B--2---:R-:W-:-:S06]  /*4160*/  FADD.FTZ R24, R46, R47 ;  /* 0x0000002f2e187221 */ /* 0x004fcc0000010000 */
[----:B------:R2:W3:Y:S01]  /*4170*/  MUFU.EX2 R144, R39 ;  /* 0x0000002700907308 */ /* 0x0004e20000000800 */
[----:B0-----:R-:W-:-:S07]  /*4180*/  FADD.FTZ R49, R33, R26 ;  /* 0x0000001a21317221 */ /* 0x001fce0000010000 */
[----:B------:R-:W-:Y:S01]  /*4190*/  MUFU.EX2 R50, R50 ;  /* 0x0000003200327308 */ /* 0x000fe20000000800 */
[----:B--2---:R-:W-:Y:S01]  /*41a0*/  FFMA.FTZ R39, R99, R11, -R68 ;  /* 0x0000000b63277223 */ /* 0x004fe20000010844 */
[C---:B-1----:R-:W-:Y:S01]  /*41b0*/  FADD.FTZ R47, R149.reuse, R24 ;  /* 0x00000018952f7221 */ /* 0x042fe20000010000 */
[----:B------:R-:W-:-:S05]  /*41c0*/  F2FP.F16.F32.PACK_AB R149, R149, R46 ;  /* 0x0000002e9595723e */ /* 0x000fca00000000ff */
[----:B------:R-:W0:Y:S01]  /*41d0*/  MUFU.EX2 R41, R41 ;  /* 0x0000002900297308 */ /* 0x000e220000000800 */
[C---:B---3--:R-:W-:Y:S01]  /*41e0*/  FADD.FTZ R26, R144.reuse, R49 ;  /* 0x00000031901a7221 */ /* 0x048fe20000010000 */
[----:B------:R-:W-:-:S06]  /*41f0*/  F2FP.F16.F32.PACK_AB R144, R144, R33 ;  /* 0x000000219090723e */ /* 0x000fcc00000000ff */
[----:B------:R-:W-:Y:S08]  /*4200*/  MUFU.EX2 R151, R52 ;  /* 0x0000003400977308 */ /* 0x000ff00000000800 */
[----:B------:R-:W-:Y:S01]  /*4210*/  MUFU.EX2 R54, R54 ;  /* 0x0000003600367308 */ /* 0x000fe20000000800 */
[----:B0-----:R-:W-:-:S04]  /*4220*/  FADD.FTZ R49, R41, R26 ;  /* 0x0000001a29317221 */ /* 0x001fc80000010000 */
[C---:B------:R-:W-:Y:S01]  /*4230*/  FADD.FTZ R24, R146.reuse, R49 ;  /* 0x0000003192187221 */ /* 0x040fe20000010000 */
[----:B------:R-:W-:Y:S02]  /*4240*/  F2FP.F16.F32.PACK_AB R146, R146, R41 ;  /* 0x000000299292723e */ /* 0x000fe400000000ff */
[----:B------:R-:W0:Y:S08]  /*4250*/  MUFU.EX2 R45, R45 ;  /* 0x0000002d002d7308 */ /* 0x000e300000000800 */
[----:B------:R-:W1:Y:S08]  /*4260*/  MUFU.EX2 R145, R56 ;  /* 0x0000003800917308 */ /* 0x000e700000000800 */
[----:B------:R-:W2:Y:S08]  /*4270*/  MUFU.EX2 R58, R58 ;  /* 0x0000003a003a7308 */ /* 0x000eb00000000800 */
[----:B------:R3:W-:Y:S08]  /*4280*/  MUFU.EX2 R141, R2 ;  /* 0x00000002008d7308 */ /* 0x0007f00000000800 */
[----:B------:R-:W4:Y:S01]  /*4290*/  MUFU.EX2 R39, R39 ;  /* 0x0000002700277308 */ /* 0x000f220000000800 */
[----:B---3--:R-:W-:Y:S01]  /*42a0*/  FADD.FTZ R2, R50, R47 ;  /* 0x0000002f32027221 */ /* 0x008fe20000010000 */
[----:B0-----:R-:W-:-:S03]  /*42b0*/  FADD.FTZ R47, R45, R24 ;  /* 0x000000182d2f7221 */ /* 0x001fc60000010000 */
[C---:B------:R-:W-:Y:S01]  /*42c0*/  FADD.FTZ R7, R151.reuse, R2 ;  /* 0x0000000297077221 */ /* 0x040fe20000010000 */
[C---:B------:R-:W-:Y:S01]  /*42d0*/  FADD.FTZ R24, R140.reuse, R47 ;  /* 0x0000002f8c187221 */ /* 0x040fe20000010000 */
[----:B------:R-:W-:Y:S01]  /*42e0*/  F2FP.F16.F32.PACK_AB R140, R140, R45 ;  /* 0x0000002d8c8c723e */ /* 0x000fe200000000ff */
[----:B------:R-:W0:Y:S01]  /*42f0*/  MUFU.EX2 R147, R60 ;  /* 0x0000003c00937308 */ /* 0x000e220000000800 */
[----:B------:R-:W-:Y:S01]  /*4300*/  FADD.FTZ R2, R54, R7 ;  /* 0x0000000736027221 */ /* 0x000fe20000010000 */
[----:B------:R-:W-:-:S03]  /*4310*/  F2FP.F16.F32.PACK_AB R151, R151, R50 ;  /* 0x000000329797723e */ /* 0x000fc600000000ff */
[C---:B-1----:R-:W-:Y:S01]  /*4320*/  FADD.FTZ R7, R145.reuse, R2 ;  /* 0x0000000291077221 */ /* 0x042fe20000010000 */
[----:B------:R-:W-:Y:S02]  /*4330*/  F2FP.F16.F32.PACK_AB R145, R145, R54 ;  /* 0x000000369191723e */ /* 0x000fe400000000ff */
[----:B------:R-:W1:Y:S01]  /*4340*/  MUFU.EX2 R30, R30 ;  /* 0x0000001e001e7308 */ /* 0x000e620000000800 */
[----:B--2---:R-:W-:Y:S01]  /*4350*/  FADD.FTZ R2, R58, R7 ;  /* 0x000000073a027221 */ /* 0x004fe20000010000 */
[----:B----4-:R-:W-:-:S04]  /*4360*/  FADD.FTZ R27, R39, R24 ;  /* 0x00000018271b7221 */ /* 0x010fc80000010000 */
[C---:B------:R-:W-:Y:S01]  /*4370*/  FADD.FTZ R27, R142.reuse, R27 ;  /* 0x0000001b8e1b7221 */ /* 0x040fe20000010000 */
[----:B------:R-:W-:Y:S01]  /*4380*/  F2FP.F16.F32.PACK_AB R142, R142, R39 ;  /* 0x000000278e8e723e */ /* 0x000fe200000000ff */
[----:B------:R-:W2:Y:S01]  /*4390*/  MUFU.EX2 R28, R28 ;  /* 0x0000001c001c7308 */ /* 0x000ea20000000800 */
[C---:B0-----:R-:W-:Y:S01]  /*43a0*/  FADD.FTZ R7, R147.reuse, R2 ;  /* 0x0000000293077221 */ /* 0x041fe20000010000 */
[----:B------:R-:W-:-:S06]  /*43b0*/  F2FP.F16.F32.PACK_AB R147, R147, R58 ;  /* 0x0000003a9393723e */ /* 0x000fcc00000000ff */
[----:B------:R-:W0:Y:S01]  /*43c0*/  MUFU.EX2 R0, R0 ;  /* 0x0000000000007308 */ /* 0x000e220000000800 */
[----:B-1----:R-:W-:-:S04]  /*43d0*/  FADD.FTZ R2, R30, R7 ;  /* 0x000000071e027221 */ /* 0x002fc80000010000 */
[C---:B------:R-:W-:Y:S01]  /*43e0*/  FADD.FTZ R7, R141.reuse, R2 ;  /* 0x000000028d077221 */ /* 0x040fe20000010000 */
[----:B------:R-:W-:Y:S02]  /*43f0*/  F2FP.F16.F32.PACK_AB R141, R141, R30 ;  /* 0x0000001e8d8d723e */ /* 0x000fe400000000ff */
[----:B------:R-:W1:Y:S01]  /*4400*/  MUFU.EX2 R20, R20 ;  /* 0x0000001400147308 */ /* 0x000e620000000800 */
[----:B--2---:R-:W-:Y:S01]  /*4410*/  FADD.FTZ R24, R28, R27 ;  /* 0x0000001b1c187221 */ /* 0x004fe20000010000 */
[----:B------:R-:W-:-:S03]  /*4420*/  F2FP.F16.F32.PACK_AB R136, R43, R28 ;  /* 0x0000001c2b88723e */ /* 0x000fc600000000ff */
[----:B------:R-:W-:-:S03]  /*4430*/  FADD.FTZ R13, R43, R24 ;  /* 0x000000182b0d7221 */ /* 0x000fc60000010000 */
[----:B------:R-:W2:Y:S01]  /*4440*/  MUFU.EX2 R143, R62 ;  /* 0x0000003e008f7308 */ /* 0x000ea20000000800 */
[----:B0-----:R-:W-:-:S07]  /*4450*/  FADD.FTZ R2, R0, R7 ;  /* 0x0000000700027221 */ /* 0x001fce0000010000 */
[----:B------:R-:W0:Y:S01]  /*4460*/  MUFU.EX2 R64, R64 ;  /* 0x0000004000407308 */ /* 0x000e220000000800 */
[----:B-1----:R-:W-:Y:S01]  /*4470*/  FADD.FTZ R24, R20, R13 ;  /* 0x0000000d14187221 */ /* 0x002fe20000010000 */
[----:B------:R-:W-:-:S03]  /*4480*/  F2FP.F16.F32.PACK_AB R138, R25, R20 ;  /* 0x00000014198a723e */ /* 0x000fc600000000ff */
[----:B------:R-:W-:-:S03]  /*4490*/  FADD.FTZ R7, R25, R24 ;  /* 0x0000001819077221 */ /* 0x000fc60000010000 */
[----:B------:R-:W1:Y:S01]  /*44a0*/  MUFU.EX2 R137, R66 ;  /* 0x0000004200897308 */ /* 0x000e620000000800 */
[C---:B--2---:R-:W-:Y:S01]  /*44b0*/  FADD.FTZ R13, R143.reuse, R2 ;  /* 0x000000028f0d7221 */ /* 0x044fe20000010000 */
[----:B------:R-:W-:-:S06]  /*44c0*/  F2FP.F16.F32.PACK_AB R143, R143, R0 ;  /* 0x000000008f8f723e */ /* 0x000fcc00000000ff */
[----:B------:R-:W2:Y:S01]  /*44d0*/  MUFU.EX2 R10, R10 ;  /* 0x0000000a000a7308 */ /* 0x000ea20000000800 */
[----:B0-----:R-:W-:-:S07]  /*44e0*/  FADD.FTZ R2, R64, R13 ;  /* 0x0000000d40027221 */ /* 0x001fce0000010000 */
[----:B------:R0:W3:Y:S01]  /*44f0*/  MUFU.EX2 R139, R12 ;  /* 0x0000000c008b7308 */ /* 0x0000e20000000800 */
[C---:B-1----:R-:W-:Y:S01]  /*4500*/  FADD.FTZ R13, R137.reuse, R2 ;  /* 0x00000002890d7221 */ /* 0x042fe20000010000 */
[----:B------:R-:W-:Y:S01]  /*4510*/  F2FP.F16.F32.PACK_AB R137, R137, R64 ;  /* 0x000000408989723e */ /* 0x000fe200000000ff */
[----:B0-----:R-:W-:Y:S02]  /*4520*/  IMAD.IADD R12, R16, 0x1, -R17 ;  /* 0x00000001100c7824 */ /* 0x001fe400078e0a11 */
[----:B--2---:R-:W-:Y:S02]  /*4530*/  FADD.FTZ R6, R10, R13 ;  /* 0x0000000d0a067221 */ /* 0x004fe40000010000 */
[----:B------:R-:W-:Y:S02]  /*4540*/  IMAD R13, R161, 0x80, R12 ;  /* 0x00000080a10d7824 */ /* 0x000fe400078e020c */
[C---:B---3--:R-:W-:Y:S01]  /*4550*/  FADD.FTZ R6, R139.reuse, R6 ;  /* 0x000000068b067221 */ /* 0x048fe20000010000 */
[----:B------:R-:W-:Y:S01]  /*4560*/  F2FP.F16.F32.PACK_AB R139, R139, R10 ;  /* 0x0000000a8b8b723e */ /* 0x000fe200000000ff */
[----:B------:R-:W-:-:S02]  /*4570*/  VIADD R10, R72, 0xfffffffe ;  /* 0xfffffffe480a7836 */ /* 0x000fc40000000000 */
[----:B------:R-:W-:Y:S01]  /*4580*/  IMAD.IADD R14, R13, 0x1, R14 ;  /* 0x000000010d0e7824 */ /* 0x000fe200078e020e */
[----:B------:R-:W-:Y:S06]  /*4590*/  @!P5 BRA `(.L_x_1081) ;  /* 0x000000000040d947 */ /* 0x000fec0003800000 */
        /* <DEDUP_REMOVED lines=10> */
.L_x_1082:
[----:B------:R-:W-:-:S13]  /*4640*/  ISETP.NE.AND P1, PT, R15, 0x1, PT ;  /* 0x000000010f00780c */ /* 0x000fda0003f25270 */
[----:B------:R-:W0:Y:S02]  /*4650*/  @P1 LDC.64 R20, c[0x0][0x9e8] ;  /* 0x00027a00ff141b82 */ /* 0x000e240000000a00 */
[----:B0-----:R-:W-:-:S05]  /*4660*/  @P1 IMAD.HI.U32 R2, R0, R20, RZ ;  /* 0x0000001400021227 */ /* 0x001fca00078e00ff */
[----:B------:R-:W-:-:S07]  /*4670*/  @P1 SHF.R.U32.HI R0, RZ, R21, R2 ;  /* 0x00000015ff001219 */ /* 0x000fce0000011602 */
.L_x_1083:
[----:B------:R-:W-:-:S05]  /*4680*/  IMAD R15, R0, R15, R15 ;  /* 0x0000000f000f7224 */ /* 0x000fca00078e020f */
[----:B------:R-:W-:-:S07]  /*4690*/  VIMNMX R14, R14, R15, PT ;  /* 0x0000000f0e0e7248 */ /* 0x000fce0003fe0100 */
.L_x_1081:
        /* <DEDUP_REMOVED lines=44> */
[----:B------:R-:W-:Y:S01]  /*4960*/  VIADD R15, R21, 0x8 ;  /* 0x00000008150f7836 */ /* 0x000fe20000000000 */
[----:B------:R-:W-:Y:S01]  /*4970*/  ULDC UR54, c[0x0][0x9e0] ;  /* 0x0002780000367ab9 */ /* 0x000fe20000000800 */
[----:B------:R-:W-:-:S03]  /*4980*/  IMAD.MOV.U32 R87, RZ, RZ, RZ ;  /* 0x000000ffff577224 */ /* 0x000fc600078e00ff */
[----:B------:R-:W-:-:S07]  /*4990*/  LOP3.LUT R13, RZ, R15, RZ, 0x33, !PT ;  /* 0x0000000fff0d7212 */ /* 0x000fce00078e33ff */
.L_x_1101:
[----:B------:R-:W-:-:S04]  /*49a0*/  UIADD3 UR5, UR37, 0x1, URZ ;  /* 0x0000000125057890 */ /* 0x000fc8000fffe03f */
[----:B------:R-:W-:-:S04]  /*49b0*/  UISETP.NE.AND UP0, UPT, UR5, 0x2, UPT ;  /* 0x000000020500788c */ /* 0x000fc8000bf05270 */
[----:B------:R-:W-:Y:S02]  /*49c0*/  USEL UR38, URZ, 0x1, UP0 ;  /* 0x000000013f267887 */ /* 0x000fe40008000000 */
[----:B------:R-:W-:Y:S02]  /*49d0*/  USEL UR5, UR5, URZ, UP0 ;  /* 0x0000003f05057287 */ /* 0x000fe40008000000 */
[----:B------:R-:W-:Y:S01]  /*49e0*/  ULOP3.LUT UR38, UR36, UR38, URZ, 0x3c, !UPT ;  /* 0x0000002624267292 */ /* 0x000fe2000f8e3c3f */
[----:B------:R-:W-:Y:S11]  /*49f0*/  @!P0 BRA `(.L_x_1085) ;  /* 0x0000000000048947 */ /* 0x000ff60003800000 */
[----:B------:R-:W-:Y:S01]  /*4a00*/  BPT.TRAP 0x1 ;  /* 0x000000040000795c */ /* 0x000fe20000300000 */
.L_x_1085:
[----:B------:R-:W-:Y:S01]  /*4a10*/  ULEA UR6, UR5, UR39, 0x3 ;  /* 0x0000002705067291 */ /* 0x000fe2000f8e183f */
[----:B------:R-:W-:-:S05]  /*4a20*/  IMAD.U32 R11, RZ, RZ, UR38 ;  /* 0x00000026ff0b7e24 */ /* 0x000fca000f8e00ff */
[----:B------:R-:W-:-:S04]  /*4a30*/  SHF.L.U32 R11, R11, 0x1f, RZ ;  /* 0x0000001f0b0b7819 */ /* 0x000fc800000006ff */
[----:B------:R0:W1:Y:S01]  /*4a40*/  SYNCS.PHASECHK.TRANS64.TRYWAIT P1, [UR6+0x2a830], R11 ;  /* 0x02a8300bff0075a7 */ /* 0x0000620008020146 */
[----:B------:R-:W-:Y:S05]  /*4a50*/  @!P0 BRA `(.L_x_1086) ;  /* 0x0000000000048947 */ /* 0x000fea0003800000 */
[----:B------:R-:W-:Y:S01]  /*4a60*/  BPT.TRAP 0x1 ;  /* 0x000000040000795c */ /* 0x000fe20000300000 */
.L_x_1086:
[----:B-1----:R-:W-:Y:S05]  /*4a70*/  @P1 BRA `(.L_x_1087) ;  /* 0x0000000000081947 */ /* 0x002fea0003800000 */
[----:B------:R-:W1:Y:S02]  /*4a80*/  SYNCS.PHASECHK.TRANS64.TRYWAIT P1, [UR6+0x2a830], R11 ;  /* 0x02a8300bff0075a7 */ /* 0x000e640008020146 */
[----:B-1----:R-:W-:Y:S05]  /*4a90*/  @!P1 BRA `(.L_x_1088) ;  /* 0x0000010c00089947 */ /* 0x002fea0003800000 */
.L_x_1087:
        /* <DEDUP_REMOVED lines=94> */
[----:B------:R-:W-:Y:S01]  /*5080*/  UIADD3 UR46, UR7, 0x4, URZ ;  /* 0x00000004072e7890 */ /* 0x000fe2000fffe03f */
[----:B------:R-:W-:Y:S01]  /*5090*/  UMOV UR44, UR52 ;  /* 0x00000034002c7c82 */ /* 0x000fe20008000000 */
[----:B------:R-:W-:Y:S01]  /*50a0*/  UMOV UR45, UR53 ;  /* 0x00000035002d7c82 */ /* 0x000fe20008000000 */
[----:B------:R-:W-:Y:S01]  /*50b0*/  UMOV UR47, 0x40000040 ;  /* 0x40000040002f7882 */ /* 0x000fe20000000000 */
[----:B------:R-:W-:Y:S02]  /*50c0*/  WARPGROUP.DEPBAR.LE gsb0, 0x0 ;  /* 0x00008000000079c5 */ /* 0x000fe40000010000 */
        /* <DEDUP_REMOVED lines=36> */
.L_x_1089:
[----:B------:R-:W-:Y:S01]  /*5310*/  ULEA UR11, UR37, UR39, 0x3 ;  /* 0x00000027250b7291 */ /* 0x000fe2000f8e183f */
[----:B------:R-:W-:-:S05]  /*5320*/  IMAD.U32 R0, RZ, RZ, UR36 ;  /* 0x00000024ff007e24 */ /* 0x000fca000f8e00ff */
[----:B------:R-:W-:-:S04]  /*5330*/  SHF.L.U32 R0, R0, 0x1f, RZ ;  /* 0x0000001f00007819 */ /* 0x000fc800000006ff */
[----:B------:R2:W3:Y:S01]  /*5340*/  SYNCS.PHASECHK.TRANS64.TRYWAIT P1, [UR11+0x2a850], R0 ;  /* 0x02a85000ff0075a7 */ /* 0x0004e2000802014b */
[----:B------:R-:W-:Y:S05]  /*5350*/  @!P0 BRA `(.L_x_1090) ;  /* 0x0000000000048947 */ /* 0x000fea0003800000 */
[----:B------:R-:W-:Y:S01]  /*5360*/  BPT.TRAP 0x1 ;  /* 0x000000040000795c */ /* 0x000fe20000300000 */
.L_x_1090:
[----:B---3--:R-:W-:Y:S05]  /*5370*/  @P1 BRA `(.L_x_1091) ;  /* 0x0000000000081947 */ /* 0x008fea0003800000 */
[----:B------:R-:W3:Y:S02]  /*5380*/  SYNCS.PHASECHK.TRANS64.TRYWAIT P1, [UR11+0x2a850], R0 ;  /* 0x02a85000ff0075a7 */ /* 0x000ee4000802014b */
[----:B---3--:R-:W-:Y:S05]  /*5390*/  @!P1 BRA `(.L_x_1092) ;  /* 0x0000010000e09947 */ /* 0x008fea0003800000 */
.L_x_1091:
[----:B------:R-:W-:Y:S01]  /*53a0*/  UIADD3 UR7, UR39, 0x400, URZ ;  /* 0x0000040027077890 */ /* 0x000fe2000fffe03f */
[----:B------:R-:W-:Y:S01]  /*53b0*/  WARPGROUP.ARRIVE ;  /* 0x00000000000079c5 */ /* 0x000fe20000000000 */
[----:B------:R-:W-:-:S05]  /*53c0*/  UMOV UR15, 0x40000040 ;  /* 0x40000040000f7882 */ /* 0x000fca0000000000 */
[----:B------:R-:W3:Y:S01]  /*53d0*/  S2R R175, SR_TID.X ;  /* 0x0000000000af7919 */ /* 0x000ee20000002100 */
[----:B------:R-:W-:Y:S01]  /*53e0*/  USHF.R.U32.HI UR7, URZ, 0x4, UR7 ;  /* 0x000000043f077899 */ /* 0x000fe20008011607 */
[----:B0-2---:R-:W-:Y:S01]  /*53f0*/  FMUL.FTZ R0, R90, UR4 ;  /* 0x000000045a007c20 */ /* 0x005fe20008410000 */
[----:B------:R-:W-:Y:S01]  /*5400*/  FMUL.FTZ R90, R102, UR4 ;  /* 0x00000004665a7c20 */ /* 0x000fe20008410000 */
[----:B------:R-:W-:Y:S01]  /*5410*/  IMAD.U32 R102, RZ, RZ, UR6 ;  /* 0x00000006ff667e24 */ /* 0x000fe2000f8e00ff */
[----:B------:R-:W-:Y:S01]  /*5420*/  ULOP3.LUT UR7, UR7, 0x3fff, URZ, 0xc0, !UPT ;  /* 0x00003fff07077892 */ /* 0x000fe2000f8ec03f */
[----:B------:R-:W-:Y:S01]  /*5430*/  FMUL.FTZ R2, R91, UR4 ;  /* 0x000000045b027c20 */ /* 0x000fe20008410000 */
[----:B------:R-:W-:Y:S01]  /*5440*/  FMUL.FTZ R91, R103, UR4 ;  /* 0x00000004675b7c20 */ /* 0x000fe20008410000 */
[----:B-1----:R-:W-:Y:S01]  /*5450*/  FMUL.FTZ R11, R88, UR4 ;  /* 0x00000004580b7c20 */ /* 0x002fe20008410000 */
        /* <DEDUP_REMOVED lines=25> */
[----:B------:R-:W-:Y:S01]  /*55f0*/  FMUL.FTZ R120, R120, UR4 ;  /* 0x0000000478787c20 */ /* 0x000fe20008410000 */
[----:B------:R-:W-:Y:S01]  /*5600*/  FMUL.FTZ R132, R132, UR4 ;  /* 0x0000000484847c20 */ /* 0x000fe20008410000 */
[----:B------:R-:W-:Y:S01]  /*5610*/  FMUL.FTZ R134, R134, UR4 ;  /* 0x0000000486867c20 */ /* 0x000fe20008410000 */
[----:B------:R-:W-:Y:S01]  /*5620*/  ISETP.NE.AND P1, PT, R162, RZ, PT ;  /* 0x000000ffa200720c */ /* 0x000fe20003f25270 */
[----:B------:R-:W0:Y:S07]  /*5630*/  MUFU.TANH R11, R11 ;  /* 0x0000000b000b7308 */ /* 0x000e2e0000002400 */
[----:B------:R-:W-:Y:S01]  /*5640*/  @!P2 VIADD R102, R102, 0x2a840 ;  /* 0x0002a8406666a836 */ /* 0x000fe20000000000 */
[----:B------:R-:W1:Y:S04]  /*5650*/  MUFU.TANH R0, R0 ;  /* 0x0000000000007308 */ /* 0x000e680000002400 */
[----:B------:R-:W-:-:S04]  /*5660*/  @!P2 PRMT R103, RZ, 0x654, R102 ;  /* 0x00000654ff67a816 */ /* 0x000fc80000000066 */
        /* <DEDUP_REMOVED lines=13> */
[----:B------:R-:W0:Y:S01]  /*5740*/  MUFU.TANH R116, R116 ;  /* 0x0000007400747308 */ /* 0x000e220000002400 */
[----:B------:R-:W-:-:S02]  /*5750*/  WARPGROUP.DEPBAR.LE gsb0, 0x0 ;  /* 0x00008000000079c5 */ /* 0x000fc40000010000 */
[----:B------:R-:W-:Y:S01]  /*5760*/  WARPGROUP.ARRIVE ;  /* 0x00000000000079c5 */ /* 0x000fe20000000000 */
[----:B------:R-:W-:Y:S01]  /*5770*/  FMUL.FTZ R158, R100, UR4 ;  /* 0x00000004649e7c20 */ /* 0x000fe20008410000 */
[----:B------:R-:W-:Y:S01]  /*5780*/  FMUL.FTZ R156, R101, UR4 ;  /* 0x00000004659c7c20 */ /* 0x000fe20008410000 */
[----:B------:R-:W-:Y:S01]  /*5790*/  FMUL.FTZ R100, R118, UR4 ;  /* 0x0000000476647c20 */ /* 0x000fe20008410000 */
[----:B------:R-:W-:Y:S01]  /*57a0*/  FMUL.FTZ R101, R131, UR4 ;  /* 0x0000000483657c20 */ /* 0x000fe20008410000 */
[----:B------:R0:W0:Y:S01]  /*57b0*/  MUFU.TANH R114, R117 ;  /* 0x0000007500727308 */ /* 0x0000220000002400 */
[----:B------:R-:W-:Y:S01]  /*57c0*/  HGMMA.64x128x16.F32 R24, R152, gdesc[UR12].tnspB, R24, gsb0 ;  /* 0x41e0000c98187df0 */ /* 0x000fe20008000818 */
[----:B------:R-:W-:Y:S01]  /*57d0*/  UIADD3 UR14, UR10, 0x100, URZ ;  /* 0x000001000a0e7890 */ /* 0x000fe2000fffe03f */
[----:B------:R-:W-:-:S05]  /*57e0*/  UMOV UR15, 0x40000040 ;  /* 0x40000040000f7882 */ /* 0x000fca0000000000 */
        /* <DEDUP_REMOVED lines=10> */
[----:B------:R0:W0:Y:S01]  /*5890*/  MUFU.TANH R102, R134 ;  /* 0x0000008600667308 */ /* 0x0000220000002400 */
[----:B------:R-:W-:-:S02]  /*58a0*/  WARPGROUP.DEPBAR.LE gsb0, 0x0 ;  /* 0x00008000000079c5 */ /* 0x000fc40000010000 */
[----:B------:R-:W-:Y:S01]  /*58b0*/  WARPGROUP.ARRIVE ;  /* 0x00000000000079c5 */ /* 0x000fe20000000000 */
[----:B------:R-:W-:Y:S01]  /*58c0*/  FMUL.FTZ R154, R104, UR4 ;  /* 0x00000004689a7c20 */ /* 0x000fe20008410000 */
[----:B------:R-:W-:-:S04]  /*58d0*/  FMUL.FTZ R152, R105, UR4 ;  /* 0x0000000469987c20 */ /* 0x000fc80008410000 */
[----:B------:R-:W-:Y:S01]  /*58e0*/  HGMMA.64x128x16.F32 R24, R148, gdesc[UR12].tnspB, R24, gsb0 ;  /* 0x41e0000c94187df0 */ /* 0x000fe20008000818 */
[----:B------:R-:W-:Y:S01]  /*58f0*/  UIADD3 UR14, UR10, 0x180, URZ ;  /* 0x000001800a0e7890 */ /* 0x000fe2000fffe03f */
[----:B------:R-:W0:Y:S01]  /*5900*/  MUFU.TANH R154, R154 ;  /* 0x0000009a009a7308 */ /* 0x000e220000002400 */
[----:B------:R-:W-:-:S07]  /*5910*/  UMOV UR15, 0x40000040 ;  /* 0x40000040000f7882 */ /* 0x000fce0000000000 */
[----:B------:R-:W0:Y:S01]  /*5920*/  MUFU.TANH R152, R152 ;  /* 0x0000009800987308 */ /* 0x000e220000002400 */
[----:B------:R-:W-:Y:S02]  /*5930*/  WARPGROUP.DEPBAR.LE gsb0, 0x0 ;  /* 0x00008000000079c5 */ /* 0x000fe40000010000 */
[----:B------:R-:W-:Y:S01]  /*5940*/  WARPGROUP.ARRIVE ;  /* 0x00000000000079c5 */ /* 0x000fe20000000000 */
[----:B------:R-:W-:Y:S01]  /*5950*/  FMUL.FTZ R148, R127, UR4 ;  /* 0x000000047f947c20 */ /* 0x000fe20008410000 */
[----:B------:R-:W-:-:S04]  /*5960*/  FMUL.FTZ R150, R130, UR4 ;  /* 0x0000000482967c20 */ /* 0x000fc80008410000 */
[----:B------:R-:W-:Y:S01]  /*5970*/  HGMMA.64x128x16.F32 R24, R144, gdesc[UR12].tnspB, R24, gsb0 ;  /* 0x41e0000c90187df0 */ /* 0x000fe20008000818 */
[----:B------:R-:W-:Y:S01]  /*5980*/  UIADD3 UR14, UR10, 0x200, URZ ;  /* 0x000002000a0e7890 */ /* 0x000fe2000fffe03f */
[----:B------:R-:W0:Y:S01]  /*5990*/  MUFU.TANH R148, R148 ;  /* 0x0000009400947308 */ /* 0x000e220000002400 */
[----:B------:R-:W-:Y:S01]  /*59a0*/  UMOV UR15, 0x40000040 ;  /* 0x40000040000f7882 */ /* 0x000fe20000000000 */
[----:B------:R-:W-:-:S06]  /*59b0*/  UIADD3 UR10, UR10, 0x280, URZ ;  /* 0x000002800a0a7890 */ /* 0x000fcc000fffe03f */
[----:B------:R-:W0:Y:S01]  /*59c0*/  MUFU.TANH R150, R150 ;  /* 0x0000009600967308 */ /* 0x000e220000002400 */
[----:B------:R-:W-:Y:S02]  /*59d0*/  WARPGROUP.DEPBAR.LE gsb0, 0x0 ;  /* 0x00008000000079c5 */ /* 0x000fe40000010000 */
[----:B------:R-:W-:Y:S01]  /*59e0*/  WARPGROUP.ARRIVE ;  /* 0x00000000000079c5 */ /* 0x000fe20000000000 */
[----:B------:R-:W-:Y:S01]  /*59f0*/  FMUL.FTZ R146, R93, UR4 ;  /* 0x000000045d927c20 */ /* 0x000fe20008410000 */
[----:B------:R-:W-:Y:S01]  /*5a00*/  FMUL.FTZ R93, R107, UR4 ;  /* 0x000000046b5d7c20 */ /* 0x000fe20008410000 */
[----:B------:R-:W-:Y:S01]  /*5a10*/  FMUL.FTZ R107, R123, UR4 ;  /* 0x000000047b6b7c20 */ /* 0x000fe20008410000 */
[----:B------:R-:W-:Y:S01]  /*5a20*/  FMUL.FTZ R145, R92, UR4 ;  /* 0x000000045c917c20 */ /* 0x000fe20008410000 */
[----:B------:R-:W-:Y:S01]  /*5a30*/  IMAD R123, R10, -0x60, RZ ;  /* 0xffffffa00a7b7824 */ /* 0x000fe200078e02ff */
[----:B------:R-:W-:Y:S01]  /*5a40*/  HGMMA.64x128x16.F32 R24, R140, gdesc[UR12].tnspB, R24, gsb0 ;  /* 0x41e0000c8c187df0 */ /* 0x000fe20008000818 */
[----:B------:R-:W-:Y:S01]  /*5a50*/  UMOV UR14, UR10 ;  /* 0x0000000a000e7c82 */ /* 0x000fe20008000000 */
        /* <DEDUP_REMOVED lines=8> */
[----:B------:R-:W-:Y:S01]  /*5ae0*/  IADD3 R104, R123, 0x1, R16 ;  /* 0x000000017b687810 */ /* 0x000fe20007ffe010 */
[----:B------:R-:W0:Y:S01]  /*5af0*/  MUFU.TANH R144, R144 ;  /* 0x0000009000907308 */ /* 0x000e220000002400 */
[----:B------:R-:W-:-:S03]  /*5b00*/  IMAD R127, R18, -0x2, R123 ;  /* 0xfffffffe127f7824 */ /* 0x000fc600078e027b */
[----:B------:R-:W-:-:S04]  /*5b10*/  IMAD.IADD R105, R104, 0x1, -R17 ;  /* 0x0000000168697824 */ /* 0x000fc800078e0a11 */
[----:B------:R-:W0:Y:S01]  /*5b20*/  MUFU.TANH R145, R145 ;  /* 0x0000009100917308 */ /* 0x000e220000002400 */
[----:B------:R-:W-:-:S04]  /*5b30*/  IMAD R105, R18, -0x2, R105 ;  /* 0xfffffffe12697824 */ /* 0x000fc800078e0269 */
[C---:B------:R-:W-:Y:S02]  /*5b40*/  VIADD R126, R105.reuse, UR54 ;  /* 0x00000036697e7c36 */ /* 0x040fe40008000000 */
[----:B------:R-:W-:Y:S01]  /*5b50*/  VIADD R130, R105, UR50 ;  /* 0x0000003269827c36 */ /* 0x000fe20008000000 */
[----:B------:R-:W0:Y:S01]  /*5b60*/  MUFU.TANH R146, R146 ;  /* 0x0000009200927308 */ /* 0x000e220000002400 */
[C---:B------:R-:W-:Y:S02]  /*5b70*/  IMAD.IADD R113, R3.reuse, 0x1, R126 ;  /* 0x0000000103717824 */ /* 0x040fe400078e027e */
[----:B------:R-:W-:-:S05]  /*5b80*/  IMAD.IADD R115, R3, 0x1, R130 ;  /* 0x0000000103737824 */ /* 0x000fca00078e0282 */
        /* <DEDUP_REMOVED lines=11> */
[----:B------:R-:W-:-:S03]  /*5c40*/  FMUL.FTZ R142, R122, UR4 ;  /* 0x000000047a8e7c20 */ /* 0x000fc60008410000 */
[----:B------:R0:W0:Y:S01]  /*5c50*/  MUFU.TANH R119, R120 ;  /* 0x0000007800777308 */ /* 0x0000220000002400 */
[----:B------:R-:W-:Y:S07]  /*5c60*/  HGMMA.64x128x16.F32 R24, R136, gdesc[UR12].tnspB, R24, gsb0 ;  /* 0x41e0000c88187df0 */ /* 0x000fee0008000818 */
[----:B------:R-:W0:Y:S08]  /*5c70*/  MUFU.TANH R140, R140 ;  /* 0x0000008c008c7308 */ /* 0x000e300000002400 */
[----:B------:R-:W0:Y:S08]  /*5c80*/  MUFU.TANH R142, R142 ;  /* 0x0000008e008e7308 */ /* 0x000e300000002400 */
[----:B------:R0:W0:Y:S01]  /*5c90*/  MUFU.TANH R122, R132 ;  /* 0x00000084007a7308 */ /* 0x0000220000002400 */
[----:B------:R-:W-:-:S02]  /*5ca0*/  WARPGROUP.DEPBAR.LE gsb0, 0x0 ;  /* 0x00008000000079c5 */ /* 0x000fc40000010000 */
[----:B------:R5:W-:Y:S02]  /*5cb0*/  @!P2 SYNCS.ARRIVE.TRANS64.RED.A1T0 RZ, [R103+URZ], RZ ;  /* 0x000000ff67ffa9a7 */ /* 0x000be4000810043f */
[----:B-----5:R-:W-:-:S06]  /*5cc0*/  FMUL.FTZ R103, R135, UR4 ;  /* 0x0000000487677c20 */ /* 0x020fcc0008410000 */
[----:B------:R-:W0:Y:S01]  /*5cd0*/  MUFU.TANH R103, R103 ;  /* 0x0000006700677308 */ /* 0x000e220000002400 */
[----:B-1234-:R-:W-:Y:S05]  /*5ce0*/  @!P1 BRA `(.L_x_1093) ;  /* 0x0000000000589947 */ /* 0x01efea0003800000 */
[----:B------:R-:W-:Y:S01]  /*5cf0*/  ISETP.GT.AND P1, PT, R21, -0x1, PT ;  /* 0xffffffff1500780c */ /* 0x000fe20003f24270 */
[----:B------:R-:W-:-:S12]  /*5d00*/  BSSY B0, `(.L_x_1094) ;  /* 0x0000011000007945 */ /* 0x000fd80003800000 */
[----:B------:R-:W-:Y:S05]  /*5d10*/  @P1 BRA `(.L_x_1095) ;  /* 0x0000000000241947 */ /* 0x000fea0003800000 */
[----:B------:R-:W-:Y:S02]  /*5d20*/  IMAD.U32 R118, RZ, RZ, UR51 ;  /* 0x00000033ff767e24 */ /* 0x000fe4000f8e00ff */
[----:B0-----:R-:W-:-:S03]  /*5d30*/  IMAD.IADD R117, R3, 0x1, R12 ;  /* 0x0000000103757824 */ /* 0x001fc600078e020c */
[----:B------:R-:W-:Y:S02]  /*5d40*/  ISETP.NE.AND P1, PT, R118, 0x1, PT ;  /* 0x000000017600780c */ /* 0x000fe40003f25270 */
[----:B------:R-:W-:-:S11]  /*5d50*/  LOP3.LUT R117, RZ, R117, RZ, 0x33, !PT ;  /* 0x00000075ff757212 */ /* 0x000fd600078e33ff */
[----:B------:R-:W0:Y:S02]  /*5d60*/  @P1 LDC.64 R104, c[0x0][0x9e8] ;  /* 0x00027a00ff681b82 */ /* 0x000e240000000a00 */
[----:B0-----:R-:W-:-:S05]  /*5d70*/  @P1 IMAD.HI.U32 R104, R117, R104, RZ ;  /* 0x0000006875681227 */ /* 0x001fca00078e00ff */
[----:B------:R-:W-:-:S04]  /*5d80*/  @P1 SHF.R.U32.HI R117, RZ, R105, R104 ;  /* 0x00000069ff751219 */ /* 0x000fc80000011668 */
[----:B------:R-:W-:Y:S01]  /*5d90*/  LOP3.LUT R104, RZ, R117, RZ, 0x33, !PT ;  /* 0x00000075ff687212 */ /* 0x000fe200078e33ff */
[----:B------:R-:W-:Y:S06]  /*5da0*/  BRA `(.L_x_1096) ;  /* 0x0000000000187947 */ /* 0x000fec0003800000 */
.L_x_1095:
[----:B------:R-:W-:-:S05]  /*5db0*/  IMAD.U32 R118, RZ, RZ, UR51 ;  /* 0x00000033ff767e24 */ /* 0x000fca000f8e00ff */
[----:B------:R-:W-:-:S13]  /*5dc0*/  ISETP.NE.AND P1, PT, R118, 0x1, PT ;  /* 0x000000017600780c */ /* 0x000fda0003f25270 */
[----:B------:R-:W1:Y:S02]  /*5dd0*/  @P1 LDC.64 R104, c[0x0][0x9e8] ;  /* 0x00027a00ff681b82 */ /* 0x000e640000000a00 */
[----:B-1----:R-:W-:-:S04]  /*5de0*/  @P1 IMAD.HI.U32 R112, R21, R104, RZ ;  /* 0x0000006815701227 */ /* 0x002fc800078e00ff */
[----:B------:R-:W-:Y:S01]  /*5df0*/  IMAD.MOV.U32 R104, RZ, RZ, R21 ;  /* 0x000000ffff687224 */ /* 0x000fe200078e0015 */
[----:B------:R-:W-:-:S07]  /*5e00*/  @P1 SHF.R.U32.HI R104, RZ, R105, R112 ;  /* 0x00000069ff681219 */ /* 0x000fce0000011670 */
.L_x_1096:
[----:B------:R-:W-:Y:S05]  /*5e10*/  BSYNC B0 ;  /* 0x0000000000007941 */ /* 0x000fea0003800000 */
.L_x_1094:
[----:B------:R-:W-:-:S05]  /*5e20*/  IMAD R104, R104, R118, R127 ;  /* 0x0000007668687224 */ /* 0x000fca00078e027f */
[----:B------:R-:W-:Y:S02]  /*5e30*/  VIADDMNMX R113, R104, R118, R113, PT ;  /* 0x0000007668717246 */ /* 0x000fe40003800171 */
[----:B------:R-:W-:-:S07]  /*5e40*/  VIMNMX R115, R115, R104, !PT ;  /* 0x0000006873737248 */ /* 0x000fce0007fe0100 */
.L_x_1093:
[C---:B------:R-:W-:Y:S02]  /*5e50*/  ISETP.GE.AND P2, PT, R123.reuse, 0x9, PT ;  /* 0x000000097b00780c */ /* 0x040fe40003f46270 */
[----:B------:R-:W-:Y:S02]  /*5e60*/  ISETP.GE.AND P1, PT, R123, 0x2, PT ;  /* 0x000000027b00780c */ /* 0x000fe40003f26270 */
[C---:B------:R-:W-:Y:S02]  /*5e70*/  ISETP.GT.AND P3, PT, R115.reuse, 0x8, !P2 ;  /* 0x000000087300780c */ /* 0x040fe40005764270 */
[----:B------:R-:W-:Y:S02]  /*5e80*/  ISETP.GT.AND P4, PT, R115, 0x1, !P1 ;  /* 0x000000017300780c */ /* 0x000fe40004f84270 */
[----:B------:R-:W-:Y:S02]  /*5e90*/  ISETP.LT.OR P3, PT, R113, 0x9, P3 ;  /* 0x000000097100780c */ /* 0x000fe40001f61670 */
[----:B------:R-:W-:-:S02]  /*5ea0*/  ISETP.GE.AND P5, PT, R123, 0xa, PT ;  /* 0x0000000a7b00780c */ /* 0x000fc40003fa6270 */
[----:B0-----:R-:W-:Y:S02]  /*5eb0*/  FSEL R184, R145, -INF , !P3 ;  /* 0xff80000091b87808 */ /* 0x001fe40005800000 */
        /* <DEDUP_REMOVED lines=86> */
[----:B------:R-:W-:Y:S02]  /*6420*/  ISETP.GE.AND P3, PT, R123, 0x51, PT ;  /* 0x000000517b00780c */ /* 0x000fe40003f66270 */
[----:B------:R-:W-:Y:S02]  /*6430*/  IADD3 R97, R126, 0x8, R3 ;  /* 0x000000087e617810 */ /* 0x000fe40007ffe003 */
[----:B------:R-:W-:-:S02]  /*6440*/  ISETP.GT.AND P4, PT, R115, 0x50, !P3 ;  /* 0x000000507300780c */ /* 0x000fc40005f84270 */
[----:B------:R-:W-:Y:S02]  /*6450*/  IADD3 R105, R130, 0x8, R3 ;  /* 0x0000000882697810 */ /* 0x000fe40007ffe003 */
        /* <DEDUP_REMOVED lines=20> */
[----:B------:R-:W-:-:S13]  /*65a0*/  ISETP.NE.AND P6, PT, R162, RZ, PT ;  /* 0x000000ffa200720c */ /* 0x000fda0003fc5270 */
[----:B------:R-:W-:Y:S05]  /*65b0*/  @!P6 BRA `(.L_x_1097) ;  /* 0x000000000054e947 */ /* 0x000fea0003800000 */
[----:B------:R-:W-:Y:S01]  /*65c0*/  ISETP.GT.AND P6, PT, R15, -0x1, PT ;  /* 0xffffffff0f00780c */ /* 0x000fe20003fc4270 */
[----:B------:R-:W-:-:S12]  /*65d0*/  BSSY B0, `(.L_x_1098) ;  /* 0x0000010000007945 */ /* 0x000fd80003800000 */
[----:B------:R-:W-:Y:S05]  /*65e0*/  @P6 BRA `(.L_x_1099) ;  /* 0x0000000000206947 */ /* 0x000fea0003800000 */
[----:B------:R-:W-:Y:S02]  /*65f0*/  IMAD.U32 R124, RZ, RZ, UR51 ;  /* 0x00000033ff7c7e24 */ /* 0x000fe4000f8e00ff */
[----:B------:R-:W-:-:S03]  /*6600*/  IMAD.MOV.U32 R11, RZ, RZ, R13 ;  /* 0x000000ffff0b7224 */ /* 0x000fc600078e000d */
[----:B------:R-:W-:-:S13]  /*6610*/  ISETP.NE.AND P6, PT, R124, 0x1, PT ;  /* 0x000000017c00780c */ /* 0x000fda0003fc5270 */
[----:B------:R-:W0:Y:S02]  /*6620*/  @P6 LDC.64 R122, c[0x0][0x9e8] ;  /* 0x00027a00ff7a6b82 */ /* 0x000e240000000a00 */
[----:B0-----:R-:W-:-:S05]  /*6630*/  @P6 IMAD.HI.U32 R122, R13, R122, RZ ;  /* 0x0000007a0d7a6227 */ /* 0x001fca00078e00ff */
[----:B------:R-:W-:-:S04]  /*6640*/  @P6 SHF.R.U32.HI R11, RZ, R123, R122 ;  /* 0x0000007bff0b6219 */ /* 0x000fc8000001167a */
[----:B------:R-:W-:Y:S01]  /*6650*/  LOP3.LUT R11, RZ, R11, RZ, 0x33, !PT ;  /* 0x0000000bff0b7212 */ /* 0x000fe200078e33ff */
[----:B------:R-:W-:Y:S06]  /*6660*/  BRA `(.L_x_1100) ;  /* 0x0000000000187947 */ /* 0x000fec0003800000 */
.L_x_1099:
[----:B------:R-:W-:Y:S02]  /*6670*/  IMAD.U32 R124, RZ, RZ, UR51 ;  /* 0x00000033ff7c7e24 */ /* 0x000fe4000f8e00ff */
[----:B------:R-:W-:-:S03]  /*6680*/  IMAD.MOV.U32 R11, RZ, RZ, R15 ;  /* 0x000000ffff0b7224 */ /* 0x000fc600078e000f */
[----:B------:R-:W-:-:S13]  /*6690*/  ISETP.NE.AND P6, PT, R124, 0x1, PT ;  /* 0x000000017c00780c */ /* 0x000fda0003fc5270 */
[----:B------:R-:W0:Y:S02]  /*66a0*/  @P6 LDC.64 R122, c[0x0][0x9e8] ;  /* 0x00027a00ff7a6b82 */ /* 0x000e240000000a00 */
[----:B0-----:R-:W-:-:S05]  /*66b0*/  @P6 IMAD.HI.U32 R122, R15, R122, RZ ;  /* 0x0000007a0f7a6227 */ /* 0x001fca00078e00ff */
[----:B------:R-:W-:-:S07]  /*66c0*/  @P6 SHF.R.U32.HI R11, RZ, R123, R122 ;  /* 0x0000007bff0b6219 */ /* 0x000fce000001167a */
.L_x_1100:
[----:B------:R-:W-:Y:S05]  /*66d0*/  BSYNC B0 ;  /* 0x0000000000007941 */ /* 0x000fea0003800000 */
.L_x_1098:
[----:B------:R-:W-:-:S05]  /*66e0*/  IMAD R122, R11, R124, R127 ;  /* 0x0000007c0b7a7224 */ /* 0x000fca00078e027f */
[----:B------:R-:W-:Y:S02]  /*66f0*/  VIADDMNMX R97, R122, R124, R97, PT ;  /* 0x0000007c7a617246 */ /* 0x000fe40003800161 */
[----:B------:R-:W-:-:S07]  /*6700*/  VIMNMX R105, R105, R122, !PT ;  /* 0x0000007a69697248 */ /* 0x000fce0007fe0100 */
.L_x_1097:
        /* <DEDUP_REMOVED lines=70> */
[----:B------:R-:W-:Y:S01]  /*6b70*/  ISETP.LT.OR P1, PT, R97, 0x31, P1 ;  /* 0x000000316100780c */ /* 0x000fe20000f21670 */
[----:B------:R-:W0:Y:S01]  /*6b80*/  LDC R11, c[0x0][0x988] ;  /* 0x00026200ff0b7b82 */ /* 0x000e220000000800 */
[----:B------:R-:W-:Y:S01]  /*6b90*/  ISETP.NE.AND P2, PT, R121, RZ, PT ;  /* 0x000000ff7900720c */ /* 0x000fe20003f45270 */
[----:B------:R-:W1:Y:S01]  /*6ba0*/  SHFL.BFLY PT, R160, R89, 0x2, 0x1f ;  /* 0x0c401f0059a07f89 */ /* 0x000e6200000e0000 */
[----:B------:R-:W-:Y:S02]  /*6bb0*/  FSEL R98, R98, -INF , !P1 ;  /* 0xff80000062627808 */ /* 0x000fe40004800000 */
[----:B------:R-:W-:-:S02]  /*6bc0*/  ISETP.NE.AND P1, PT, R147, RZ, PT ;  /* 0x000000ff9300720c */ /* 0x000fc40003f25270 */
[----:B------:R-:W-:Y:S02]  /*6bd0*/  ISETP.NE.AND P6, PT, R155, RZ, PT ;  /* 0x000000ff9b00720c */ /* 0x000fe40003fc5270 */
[C---:B------:R-:W-:Y:S02]  /*6be0*/  ISETP.GT.AND P1, PT, R105.reuse, 0x31, !P1 ;  /* 0x000000316900780c */ /* 0x040fe40004f24270 */
[----:B------:R-:W-:Y:S02]  /*6bf0*/  ISETP.GT.AND P3, PT, R105, 0x50, !P3 ;  /* 0x000000506900780c */ /* 0x000fe40005f64270 */
[C---:B------:R-:W-:Y:S02]  /*6c00*/  ISETP.LT.OR P1, PT, R97.reuse, 0x32, P1 ;  /* 0x000000326100780c */ /* 0x040fe40000f21670 */
[----:B------:R-:W-:Y:S02]  /*6c10*/  ISETP.LT.OR P3, PT, R97, 0x51, P3 ;  /* 0x000000516100780c */ /* 0x000fe40001f61670 */
[----:B------:R-:W-:-:S02]  /*6c20*/  FSEL R20, R99, -INF , !P1 ;  /* 0xff80000063147808 */ /* 0x000fc40004800000 */
[----:B------:R-:W-:Y:S02]  /*6c30*/  ISETP.NE.AND P1, PT, R149, RZ, PT ;  /* 0x000000ff9500720c */ /* 0x000fe40003f25270 */
[C---:B------:R-:W-:Y:S02]  /*6c40*/  ISETP.GT.AND P4, PT, R105.reuse, 0x51, !P4 ;  /* 0x000000516900780c */ /* 0x040fe40006784270 */
[----:B------:R-:W-:Y:S02]  /*6c50*/  ISETP.GT.AND P1, PT, R105, 0x38, !P1 ;  /* 0x000000386900780c */ /* 0x000fe40004f24270 */
[----:B------:R-:W-:Y:S02]  /*6c60*/  FSEL R150, R150, -INF , !P3 ;  /* 0xff80000096967808 */ /* 0x000fe40005800000 */
[----:B------:R-:W-:Y:S02]  /*6c70*/  ISETP.LT.OR P1, PT, R97, 0x39, P1 ;  /* 0x000000396100780c */ /* 0x000fe40000f21670 */
[----:B-1----:R-:W-:-:S02]  /*6c80*/  FMNMX.FTZ R91, R89, R160, !PT ;  /* 0x000000a0595b7209 */ /* 0x002fc40007810000 */
[----:B------:R-:W-:Y:S02]  /*6c90*/  FSEL R100, R100, -INF , !P1 ;  /* 0xff80000064647808 */ /* 0x000fe40004800000 */
[----:B------:R-:W-:Y:S01]  /*6ca0*/  ISETP.NE.AND P1, PT, R151, RZ, PT ;  /* 0x000000ff9700720c */ /* 0x000fe20003f25270 */
[----:B------:R-:W1:Y:S01]  /*6cb0*/  SHFL.BFLY PT, R160, R91, 0x1, 0x1f ;  /* 0x0c201f005ba07f89 */ /* 0x000e6200000e0000 */
[C---:B------:R-:W-:Y:S02]  /*6cc0*/  ISETP.GT.AND P5, PT, R105.reuse, 0x58, !P5 ;  /* 0x000000586900780c */ /* 0x040fe40006fa4270 */
[----:B------:R-:W-:Y:S02]  /*6cd0*/  ISETP.GT.AND P1, PT, R105, 0x39, !P1 ;  /* 0x000000396900780c */ /* 0x000fe40004f24270 */
[C---:B------:R-:W-:Y:S02]  /*6ce0*/  ISETP.LT.OR P4, PT, R97.reuse, 0x52, P4 ;  /* 0x000000526100780c */ /* 0x040fe40002781670 */
[----:B------:R-:W-:-:S02]  /*6cf0*/  ISETP.LT.OR P1, PT, R97, 0x3a, P1 ;  /* 0x0000003a6100780c */ /* 0x000fc40000f21670 */
[----:B------:R-:W-:Y:S02]  /*6d00*/  ISETP.LT.OR P5, PT, R97, 0x59, P5 ;  /* 0x000000596100780c */ /* 0x000fe40002fa1670 */
[----:B------:R-:W-:Y:S02]  /*6d10*/  FSEL R140, R140, -INF , !P1 ;  /* 0xff8000008c8c7808 */ /* 0x000fe40004800000 */
[----:B------:R-:W-:Y:S02]  /*6d20*/  ISETP.NE.AND P1, PT, R153, RZ, PT ;  /* 0x000000ff9900720c */ /* 0x000fe40003f25270 */
[----:B------:R-:W-:Y:S02]  /*6d30*/  FSEL R102, R102, -INF , !P5 ;  /* 0xff80000066667808 */ /* 0x000fe40006800000 */
[----:B------:R-:W-:-:S04]  /*6d40*/  ISETP.GT.AND P1, PT, R105, 0x40, !P1 ;  /* 0x000000406900780c */ /* 0x000fc80004f24270 */
[----:B------:R-:W-:Y:S02]  /*6d50*/  ISETP.LT.OR P1, PT, R97, 0x41, P1 ;  /* 0x000000416100780c */ /* 0x000fe40000f21670 */
[----:B-1----:R-:W-:Y:S02]  /*6d60*/  FMNMX.FTZ R160, R91, R160, !PT ;  /* 0x000000a05ba07209 */ /* 0x002fe40007810000 */
[----:B------:R-:W-:Y:S02]  /*6d70*/  FSEL R142, R142, -INF , !P1 ;  /* 0xff8000008e8e7808 */ /* 0x000fe40004800000 */
[----:B------:R-:W-:-:S04]  /*6d80*/  ISETP.NE.AND P1, PT, R119, RZ, PT ;  /* 0x000000ff7700720c */ /* 0x000fc80003f25270 */
        /* <DEDUP_REMOVED lines=15> */
[C---:B0-----:R-:W-:Y:S01]  /*6e80*/  FMUL.FTZ R0, R160.reuse, R11 ;  /* 0x0000000ba0007220 */ /* 0x041fe20000410000 */
        /* <DEDUP_REMOVED lines=12> */
[--C-:B------:R-:W-:Y:S01]  /*6f50*/  FFMA.FTZ R104, R96, R11, -R115.reuse ;  /* 0x0000000b60687223 */ /* 0x100fe20000010873 */
        /* <DEDUP_REMOVED lines=8> */
[----:B------:R0:W-:Y:S01]  /*6fe0*/  MUFU.EX2 R91, R184 ;  /* 0x000000b8005b7308 */ /* 0x0001e20000000800 */
[----:B------:R-:W-:Y:S01]  /*6ff0*/  FMNMX.FTZ R93, R90, R93, !PT ;  /* 0x0000005d5a5d7209 */ /* 0x000fe20007810000 */
[-CC-:B------:R-:W-:Y:S01]  /*7000*/  FFMA.FTZ R156, R156, R11.reuse, -R115.reuse ;  /* 0x0000000b9c9c7223 */ /* 0x180fe20000010873 */
[-CC-:B------:R-:W-:Y:S01]  /*7010*/  FFMA.FTZ R154, R154, R11.reuse, -R115.reuse ;  /* 0x0000000b9a9a7223 */ /* 0x180fe20000010873 */
[--C-:B------:R-:W-:Y:S01]  /*7020*/  FFMA.FTZ R134, R134, R11, -R115.reuse ;  /* 0x0000000b86867223 */ /* 0x100fe20000010873 */
[----:B------:R-:W-:Y:S01]  /*7030*/  FMNMX.FTZ R93, R124, R93, !PT ;  /* 0x0000005d7c5d7209 */ /* 0x000fe20007810000 */
[--C-:B------:R-:W-:Y:S01]  /*7040*/  FFMA.FTZ R103, R120, R11, -R115.reuse ;  /* 0x0000000b78677223 */ /* 0x100fe20000010873 */
[----:B------:R-:W-:Y:S01]  /*7050*/  LOP3.LUT P6, RZ, R175, 0x7f, RZ, 0xc0, !PT ;  /* 0x0000007fafff7812 */ /* 0x000fe200078cc0ff */
[----:B------:R-:W-:Y:S01]  /*7060*/  MUFU.EX2 R178, R178 ;  /* 0x000000b200b27308 */ /* 0x000fe20000000800 */
[----:B------:R-:W-:Y:S01]  /*7070*/  FMNMX.FTZ R93, R92, R93, !PT ;  /* 0x0000005d5c5d7209 */ /* 0x000fe20007810000 */
[-CC-:B0-----:R-:W-:Y:S01]  /*7080*/  FFMA.FTZ R184, R152, R11.reuse, -R115.reuse ;  /* 0x0000000b98b87223 */ /* 0x181fe20000010873 */
[----:B------:R-:W-:Y:S01]  /*7090*/  FSEL R152, R101, -INF , !P4 ;  /* 0xff80000065987808 */ /* 0x000fe20006000000 */
[--C-:B------:R-:W-:Y:S01]  /*70a0*/  FFMA.FTZ R101, R132, R11, -R115.reuse ;  /* 0x0000000b84657223 */ /* 0x100fe20000010873 */
[----:B------:R-:W-:Y:S01]  /*70b0*/  FMNMX.FTZ R95, R122, R93, !PT ;  /* 0x0000005d7a5f7209 */ /* 0x000fe20007810000 */
[-CC-:B------:R-:W-:Y:S01]  /*70c0*/  FFMA.FTZ R132, R136, R11.reuse, -R115.reuse ;  /* 0x0000000b88847223 */ /* 0x180fe20000010873 */
[--C-:B------:R-:W-:Y:S01]  /*70d0*/  FFMA.FTZ R136, R108, R11, -R115.reuse ;  /* 0x0000000b6c887223 */ /* 0x100fe20000010873 */
[----:B------:R-:W-:Y:S01]  /*70e0*/  FSEL R108, R160, RZ, P1 ;  /* 0x000000ffa06c7208 */ /* 0x000fe20000800000 */
[----:B------:R-:W0:Y:S01]  /*70f0*/  MUFU.EX2 R180, R180 ;  /* 0x000000b400b47308 */ /* 0x000e220000000800 */
[----:B------:R-:W-:Y:S01]  /*7100*/  FMNMX.FTZ R95, R94, R95, !PT ;  /* 0x0000005f5e5f7209 */ /* 0x000fe20007810000 */
[-CC-:B------:R-:W-:Y:S01]  /*7110*/  FFMA.FTZ R118, R118, R11.reuse, -R115.reuse ;  /* 0x0000000b76767223 */ /* 0x180fe20000010873 */
[----:B------:R-:W-:Y:S01]  /*7120*/  FFMA.FTZ R105, R116, R11, -R115 ;  /* 0x0000000b74697223 */ /* 0x000fe20000010873 */
[----:B------:R-:W-:Y:S01]  /*7130*/  FADD.FTZ R108, -R108, R9 ;  /* 0x000000096c6c7221 */ /* 0x000fe20000010100 */
[----:B------:R-:W-:Y:S01]  /*7140*/  FMNMX.FTZ R95, R2, R95, !PT ;  /* 0x0000005f025f7209 */ /* 0x000fe20007810000 */
[-CC-:B------:R-:W-:Y:S01]  /*7150*/  FFMA.FTZ R9, R106, R11.reuse, -R115.reuse ;  /* 0x0000000b6a097223 */ /* 0x180fe20000010873 */
[-CC-:B------:R-:W-:Y:S01]  /*7160*/  FFMA.FTZ R114, R114, R11.reuse, -R115.reuse ;  /* 0x0000000b72727223 */ /* 0x180fe20000010873 */
[----:B------:R-:W-:Y:S01]  /*7170*/  FMUL.FTZ R108, R108, R11 ;  /* 0x0000000b6c6c7220 */ /* 0x000fe20000410000 */
[----:B------:R-:W-:Y:S01]  /*7180*/  FMNMX.FTZ R95, R98, R95, !PT ;  /* 0x0000005f625f7209 */ /* 0x000fe20007810000 */
[----:B------:R-:W-:Y:S01]  /*7190*/  MUFU.EX2 R93, R182 ;  /* 0x000000b6005d7308 */ /* 0x000fe20000000800 */
[----:B------:R-:W-:-:S02]  /*71a0*/  FFMA.FTZ R110, R110, R11, -R115 ;  /* 0x0000000b6e6e7223 */ /* 0x000fc40000010873 */
        /* <DEDUP_REMOVED lines=8> */
[----:B------:R1:W2:Y:S01]  /*7230*/  MUFU.EX2 R182, R156 ;  /* 0x0000009c00b67308 */ /* 0x0002a20000000800 */
[----:B0-----:R-:W-:Y:S02]  /*7240*/  F2FP.F16.F32.PACK_AB R158, R180, R91 ;  /* 0x0000005bb49e723e */ /* 0x001fe400000000ff */
[----:B------:R-:W-:-:S04]  /*7250*/  FMNMX.FTZ R107, R148, R107, !PT ;  /* 0x0000006b946b7209 */ /* 0x000fc80007810000 */
[----:B------:R-:W-:Y:S01]  /*7260*/  FMNMX.FTZ R107, R150, R107, !PT ;  /* 0x0000006b966b7209 */ /* 0x000fe20007810000 */
[----:B------:R2:W-:Y:S01]  /*7270*/  MUFU.EX2 R99, R154 ;  /* 0x0000009a00637308 */ /* 0x0005e20000000800 */
[----:B-1----:R-:W-:Y:S02]  /*7280*/  F2FP.F16.F32.PACK_AB R156, R178, R89 ;  /* 0x00000059b29c723e */ /* 0x002fe400000000ff */
[----:B------:R-:W-:-:S04]  /*7290*/  FMNMX.FTZ R107, R152, R107, !PT ;  /* 0x0000006b986b7209 */ /* 0x000fc80007810000 */
[----:B------:R-:W-:Y:S01]  /*72a0*/  FMNMX.FTZ R107, R102, R107, !PT ;  /* 0x0000006b666b7209 */ /* 0x000fe20007810000 */
[----:B------:R-:W-:Y:S01]  /*72b0*/  MUFU.EX2 R184, R184 ;  /* 0x000000b800b87308 */ /* 0x000fe20000000800 */
[----:B--2---:R-:W-:Y:S02]  /*72c0*/  F2FP.F16.F32.PACK_AB R154, R182, R95 ;  /* 0x0000005fb69a723e */ /* 0x004fe400000000ff */
[----:B------:R-:W-:-:S05]  /*72d0*/  FMNMX.FTZ R107, R138, R107, !PT ;  /* 0x0000006b8a6b7209 */ /* 0x000fca0007810000 */
[----:B------:R-:W0:Y:S01]  /*72e0*/  SHFL.BFLY PT, R0, R107, 0x2, 0x1f ;  /* 0x0c401f006b007f89 */ /* 0x000e2200000e0000 */
[----:B------:R-:W-:Y:S08]  /*72f0*/  MUFU.EX2 R97, R97 ;  /* 0x0000006100617308 */ /* 0x000ff00000000800 */
[----:B------:R-:W-:Y:S08]  /*7300*/  MUFU.EX2 R134, R134 ;  /* 0x0000008600867308 */ /* 0x000ff00000000800 */
[----:B------:R-:W-:Y:S01]  /*7310*/  MUFU.EX2 R101, R101 ;  /* 0x0000006500657308 */ /* 0x000fe20000000800 */
[----:B0-----:R-:W-:-:S07]  /*7320*/  FMNMX.FTZ R0, R107, R0, !PT ;  /* 0x000000006b007209 */ /* 0x001fce0007810000 */
[----:B------:R-:W-:Y:S01]  /*7330*/  MUFU.EX2 R132, R132 ;  /* 0x0000008400847308 */ /* 0x000fe20000000800 */
[----:B------:R-:W-:Y:S01]  /*7340*/  FFMA.FTZ R107, R112, R11, -R115 ;  /* 0x0000000b706b7223 */ /* 0x000fe20000010873 */
[----:B------:R-:W0:Y:S06]  /*7350*/  SHFL.BFLY PT, R113, R0, 0x1, 0x1f ;  /* 0x0c201f0000717f89 */ /* 0x000e2c00000e0000 */
[----:B------:R-:W-:Y:S08]  /*7360*/  MUFU.EX2 R103, R103 ;  /* 0x0000006700677308 */ /* 0x000ff00000000800 */
[----:B------:R-:W-:Y:S08]  /*7370*/  MUFU.EX2 R118, R118 ;  /* 0x0000007600767308 */ /* 0x000ff00000000800 */
[----:B------:R-:W-:Y:S01]  /*7380*/  MUFU.EX2 R105, R105 ;  /* 0x0000006900697308 */ /* 0x000fe20000000800 */
[----:B0-----:R-:W-:-:S04]  /*7390*/  FMNMX.FTZ R96, R0, R113, !PT ;  /* 0x0000007100607209 */ /* 0x001fc80007810000 */
[C---:B------:R-:W-:Y:S01]  /*73a0*/  FSETP.NEU.FTZ.AND P1, PT, R96.reuse, -INF , PT ;  /* 0xff8000006000780b */ /* 0x040fe20003f3d000 */
[----:B------:R-:W-:Y:S02]  /*73b0*/  FMUL.FTZ R0, R96, R11 ;  /* 0x0000000b60007220 */ /* 0x000fe40000410000 */
[----:B------:R-:W-:Y:S03]  /*73c0*/  MUFU.EX2 R114, R114 ;  /* 0x0000007200727308 */ /* 0x000fe60000000800 */
[----:B------:R-:W-:-:S05]  /*73d0*/  FSEL R113, R0, RZ, P1 ;  /* 0x000000ff00717208 */ /* 0x000fca0000800000 */
[----:B------:R-:W0:Y:S01]  /*73e0*/  MUFU.EX2 R0, R108 ;  /* 0x0000006c00007308 */ /* 0x000e220000000800 */
[-CC-:B------:R-:W-:Y:S01]  /*73f0*/  FFMA.FTZ R157, R111, R11.reuse, -R113.reuse ;  /* 0x0000000b6f9d7223 */ /* 0x180fe20000010871 */
[----:B------:R-:W-:Y:S01]  /*7400*/  FSEL R111, R96, RZ, P1 ;  /* 0x000000ff606f7208 */ /* 0x000fe20000800000 */
[-CC-:B------:R-:W-:Y:S01]  /*7410*/  FFMA.FTZ R151, R94, R11.reuse, -R113.reuse ;  /* 0x0000000b5e977223 */ /* 0x180fe20000010871 */
[-CC-:B------:R-:W-:Y:S01]  /*7420*/  FFMA.FTZ R94, R2, R11.reuse, -R113.reuse ;  /* 0x0000000b025e7223 */ /* 0x180fe20000010871 */
[-CC-:B------:R-:W-:Y:S01]  /*7430*/  FFMA.FTZ R106, R130, R11.reuse, -R113.reuse ;  /* 0x0000000b826a7223 */ /* 0x180fe20000010871 */
[-CC-:B------:R-:W-:Y:S01]  /*7440*/  FFMA.FTZ R159, R14, R11.reuse, -R113.reuse ;  /* 0x0000000b0e9f7223 */ /* 0x180fe20000010871 */
[----:B------:R-:W-:Y:S01]  /*7450*/  FADD.FTZ R2, -R111, R8 ;  /* 0x000000086f027221 */ /* 0x000fe20000010100 */
[----:B------:R-:W-:Y:S01]  /*7460*/  MUFU.EX2 R157, R157 ;  /* 0x0000009d009d7308 */ /* 0x000fe20000000800 */
[-CC-:B------:R-:W-:Y:S01]  /*7470*/  FFMA.FTZ R14, R128, R11.reuse, -R113.reuse ;  /* 0x0000000b800e7223 */ /* 0x180fe20000010871 */
[-CC-:B------:R-:W-:Y:S01]  /*7480*/  FFMA.FTZ R153, R88, R11.reuse, -R113.reuse ;  /* 0x0000000b58997223 */ /* 0x180fe20000010871 */
[-C--:B------:R-:W-:Y:S01]  /*7490*/  FMUL.FTZ R2, R2, R11.reuse ;  /* 0x0000000b02027220 */ /* 0x080fe20000410000 */
[-CC-:B------:R-:W-:Y:S01]  /*74a0*/  FFMA.FTZ R88, R126, R11.reuse, -R113.reuse ;  /* 0x0000000b7e587223 */ /* 0x180fe20000010871 */
[-CC-:B------:R-:W-:Y:S01]  /*74b0*/  FFMA.FTZ R155, R90, R11.reuse, -R113.reuse ;  /* 0x0000000b5a9b7223 */ /* 0x180fe20000010871 */
[-CC-:B------:R-:W-:Y:S01]  /*74c0*/  FFMA.FTZ R90, R124, R11.reuse, -R113.reuse ;  /* 0x0000000b7c5a7223 */ /* 0x180fe20000010871 */
[----:B------:R-:W-:Y:S01]  /*74d0*/  FFMA.FTZ R149, R92, R11, -R113 ;  /* 0x0000000b5c957223 */ /* 0x000fe20000010871 */
[----:B------:R-:W-:Y:S01]  /*74e0*/  MUFU.EX2 R106, R106 ;  /* 0x0000006a006a7308 */ /* 0x000fe20000000800 */
[----:B0-----:R-:W-:Y:S01]  /*74f0*/  FFMA.FTZ R7, R0, R7, R89 ;  /* 0x0000000700077223 */ /* 0x001fe20000010059 */
[-CC-:B------:R-:W-:Y:S01]  /*7500*/  FFMA.FTZ R92, R122, R11.reuse, -R113.reuse ;  /* 0x0000000b7a5c7223 */ /* 0x180fe20000010871 */
[-CC-:B------:R-:W-:Y:S01]  /*7510*/  FFMA.FTZ R20, R20, R11.reuse, -R113.reuse ;  /* 0x0000000b14147223 */ /* 0x180fe20000010871 */
[-C--:B------:R-:W-:Y:S01]  /*7520*/  FFMA.FTZ R98, R98, R11.reuse, -R113 ;  /* 0x0000000b62627223 */ /* 0x080fe20000010871 */
[----:B------:R-:W-:Y:S01]  /*7530*/  FADD.FTZ R108, R178, R7 ;  /* 0x00000007b26c7221 */ /* 0x000fe20000010000 */
[-CC-:B------:R-:W-:Y:S01]  /*7540*/  FFMA.FTZ R100, R100, R11.reuse, -R113.reuse ;  /* 0x0000000b64647223 */ /* 0x180fe20000010871 */
[-CC-:B------:R-:W-:Y:S01]  /*7550*/  FFMA.FTZ R140, R140, R11.reuse, -R113.reuse ;  /* 0x0000000b8c8c7223 */ /* 0x180fe20000010871 */
[----:B------:R-:W0:Y:S01]  /*7560*/  MUFU.EX2 R2, R2 ;  /* 0x0000000200027308 */ /* 0x000e220000000800 */
[----:B------:R-:W-:Y:S01]  /*7570*/  FADD.FTZ R7, R91, R108 ;  /* 0x0000006c5b077221 */ /* 0x000fe20000010000 */
[-CC-:B------:R-:W-:Y:S01]  /*7580*/  FFMA.FTZ R142, R142, R11.reuse, -R113.reuse ;  /* 0x0000000b8e8e7223 */ /* 0x180fe20000010871 */
[-CC-:B------:R-:W-:Y:S01]  /*7590*/  FFMA.FTZ R144, R144, R11.reuse, -R113.reuse ;  /* 0x0000000b90907223 */ /* 0x180fe20000010871 */
[-C--:B------:R-:W-:Y:S01]  /*75a0*/  FFMA.FTZ R146, R146, R11.reuse, -R113 ;  /* 0x0000000b92927223 */ /* 0x080fe20000010871 */
[----:B------:R-:W-:Y:S01]  /*75b0*/  FADD.FTZ R108, R180, R7 ;  /* 0x00000007b46c7221 */ /* 0x000fe20000010000 */
[-CC-:B------:R-:W-:Y:S01]  /*75c0*/  FFMA.FTZ R148, R148, R11.reuse, -R113.reuse ;  /* 0x0000000b94947223 */ /* 0x180fe20000010871 */
[----:B------:R-:W-:Y:S01]  /*75d0*/  FFMA.FTZ R102, R102, R11, -R113 ;  /* 0x0000000b66667223 */ /* 0x000fe20000010871 */
[----:B------:R-:W1:Y:S01]  /*75e0*/  MUFU.EX2 R159, R159 ;  /* 0x0000009f009f7308 */ /* 0x000e620000000800 */
[----:B------:R-:W-:Y:S01]  /*75f0*/  FADD.FTZ R111, R93, R108 ;  /* 0x0000006c5d6f7221 */ /* 0x000fe20000010000 */
[C---:B------:R-:W-:Y:S01]  /*7600*/  ISETP.GT.AND P1, PT, R10.reuse, R163, PT ;  /* 0x000000a30a00720c */ /* 0x040fe20003f24270 */
[----:B------:R-:W-:-:S05]  /*7610*/  VIADD R10, R10, 0xffffffff ;  /* 0xffffffff0a0a7836 */ /* 0x000fca0000000000 */
[----:B------:R-:W2:Y:S01]  /*7620*/  MUFU.EX2 R14, R14 ;  /* 0x0000000e000e7308 */ /* 0x000ea20000000800 */
[----:B0-----:R-:W-:Y:S01]  /*7630*/  FFMA.FTZ R7, R2, R6, R157 ;  /* 0x0000000602077223 */ /* 0x001fe2000001009d */
[----:B------:R-:W-:-:S03]  /*7640*/  F2FP.F16.F32.PACK_AB R157, R106, R157 ;  /* 0x0000009d6a9d723e */ /* 0x000fc600000000ff */
[----:B------:R-:W-:-:S03]  /*7650*/  FADD.FTZ R6, R106, R7 ;  /* 0x000000076a067221 */ /* 0x000fc60000010000 */
[----:B------:R-:W0:Y:S01]  /*7660*/  MUFU.EX2 R153, R153 ;  /* 0x0000009900997308 */ /* 0x000e220000000800 */
[----:B-1----:R-:W-:-:S07]  /*7670*/  FADD.FTZ R7, R159, R6 ;  /* 0x000000069f077221 */ /* 0x002fce0000010000 */
[----:B------:R-:W1:Y:S01]  /*7680*/  MUFU.EX2 R88, R88 ;  /* 0x0000005800587308 */ /* 0x000e620000000800 */
[C---:B--2---:R-:W-:Y:S01]  /*7690*/  FADD.FTZ R6, R14.reuse, R7 ;  /* 0x000000070e067221 */ /* 0x044fe20000010000 */
[----:B------:R-:W-:-:S06]  /*76a0*/  F2FP.F16.F32.PACK_AB R159, R14, R159 ;  /* 0x0000009f0e9f723e */ /* 0x000fcc00000000ff */
[----:B------:R2:W-:Y:S01]  /*76b0*/  MUFU.EX2 R8, R94 ;  /* 0x0000005e00087308 */ /* 0x0005e20000000800 */
[----:B0-----:R-:W-:-:S07]  /*76c0*/  FADD.FTZ R7, R153, R6 ;  /* 0x0000000699077221 */ /* 0x001fce0000010000 */
[----:B------:R-:W0:Y:S01]  /*76d0*/  MUFU.EX2 R155, R155 ;  /* 0x0000009b009b7308 */ /* 0x000e220000000800 */
[----:B--2---:R-:W-:Y:S01]  /*76e0*/  FADD.FTZ R94, R176, R111 ;  /* 0x0000006fb05e7221 */ /* 0x004fe20000010000 */
[C---:B-1----:R-:W-:Y:S01]  /*76f0*/  FADD.FTZ R6, R88.reuse, R7 ;  /* 0x0000000758067221 */ /* 0x042fe20000010000 */
[----:B------:R-:W-:Y:S02]  /*7700*/  F2FP.F16.F32.PACK_AB R153, R88, R153 ;  /* 0x000000995899723e */ /* 0x000fe400000000ff */
[----:B------:R-:W-:-:S03]  /*7710*/  FADD.FTZ R111, R95, R94 ;  /* 0x0000005e5f6f7221 */ /* 0x000fc60000010000 */
[----:B------:R-:W1:Y:S01]  /*7720*/  MUFU.EX2 R90, R90 ;  /* 0x0000005a005a7308 */ /* 0x000e620000000800 */
[----:B------:R-:W-:-:S04]  /*7730*/  FADD.FTZ R94, R182, R111 ;  /* 0x0000006fb65e7221 */ /* 0x000fc80000010000 */
[----:B------:R-:W-:Y:S01]  /*7740*/  FADD.FTZ R111, R99, R94 ;  /* 0x0000005e636f7221 */ /* 0x000fe20000010000 */
[----:B------:R-:W-:Y:S02]  /*7750*/  IMAD.U32 R94, RZ, RZ, UR11 ;  /* 0x0000000bff5e7e24 */ /* 0x000fe4000f8e00ff */
[----:B------:R-:W2:Y:S01]  /*7760*/  MUFU.EX2 R149, R149 ;  /* 0x0000009500957308 */ /* 0x000ea20000000800 */
[----:B0-----:R-:W-:Y:S01]  /*7770*/  FADD.FTZ R7, R155, R6 ;  /* 0x000000069b077221 */ /* 0x001fe20000010000 */
[----:B------:R-:W-:-:S05]  /*7780*/  @!P6 VIADD R94, R94, 0x2a860 ;  /* 0x0002a8605e5ee836 */ /* 0x000fca0000000000 */
[----:B------:R-:W-:Y:S01]  /*7790*/  @!P6 PRMT R94, RZ, 0x654, R94 ;  /* 0x00000654ff5ee816 */ /* 0x000fe2000000005e */
[----:B------:R-:W0:Y:S01]  /*77a0*/  MUFU.EX2 R92, R92 ;  /* 0x0000005c005c7308 */ /* 0x000e220000000800 */
[C---:B-1----:R-:W-:Y:S01]  /*77b0*/  FADD.FTZ R6, R90.reuse, R7 ;  /* 0x000000075a067221 */ /* 0x042fe20000010000 */
[----:B------:R-:W-:Y:S01]  /*77c0*/  F2FP.F16.F32.PACK_AB R155, R90, R155 ;  /* 0x0000009b5a9b723e */ /* 0x000fe200000000ff */
[----:B------:R1:W-:Y:S05]  /*77d0*/  @!P6 SYNCS.ARRIVE.TRANS64.RED.A1T0 RZ, [R94+URZ], RZ ;  /* 0x000000ff5effe9a7 */ /* 0x0003ea000810043f */
[----:B------:R3:W-:Y:S01]  /*77e0*/  MUFU.EX2 R145, R20 ;  /* 0x0000001400917308 */ /* 0x0007e20000000800 */
[----:B--2---:R-:W-:Y:S01]  /*77f0*/  FADD.FTZ R7, R149, R6 ;  /* 0x0000000695077221 */ /* 0x004fe20000010000 */
[----:B------:R-:W-:Y:S01]  /*7800*/  FFMA.FTZ R6, R150, R11, -R113 ;  /* 0x0000000b96067223 */ /* 0x000fe20000010871 */
[----:B------:R-:W-:-:S05]  /*7810*/  F2FP.F16.F32.PACK_AB R150, R134, R97 ;  /* 0x000000618696723e */ /* 0x000fca00000000ff */
[----:B------:R-:W2:Y:S01]  /*7820*/  MUFU.EX2 R151, R151 ;  /* 0x0000009700977308 */ /* 0x000ea20000000800 */
[----:B---3--:R-:W-:Y:S01]  /*7830*/  FADD.FTZ R20, R184, R111 ;  /* 0x0000006fb8147221 */ /* 0x008fe20000010000 */
[----:B0-----:R-:W-:-:S03]  /*7840*/  F2FP.F16.F32.PACK_AB R149, R92, R149 ;  /* 0x000000955c95723e */ /* 0x001fc600000000ff */
[----:B------:R-:W-:-:S03]  /*7850*/  FADD.FTZ R111, R97, R20 ;  /* 0x00000014616f7221 */ /* 0x000fc60000010000 */
[----:B------:R-:W0:Y:S01]  /*7860*/  MUFU.EX2 R98, R98 ;  /* 0x0000006200627308 */ /* 0x000e220000000800 */
[----:B------:R-:W-:-:S04]  /*7870*/  FADD.FTZ R20, R134, R111 ;  /* 0x0000006f86147221 */ /* 0x000fc80000010000 */
[----:B------:R-:W-:Y:S01]  /*7880*/  FADD.FTZ R111, R101, R20 ;  /* 0x00000014656f7221 */ /* 0x000fe20000010000 */
[----:B------:R-:W-:Y:S01]  /*7890*/  FADD.FTZ R20, R92, R7 ;  /* 0x000000075c147221 */ /* 0x000fe20000010000 */
[-C--:B------:R-:W-:Y:S01]  /*78a0*/  FFMA.FTZ R7, R152, R11.reuse, -R113 ;  /* 0x0000000b98077223 */ /* 0x080fe20000010871 */
[----:B------:R-:W3:Y:S01]  /*78b0*/  MUFU.EX2 R100, R100 ;  /* 0x0000006400647308 */ /* 0x000ee20000000800 */
[----:B-1----:R-:W-:Y:S01]  /*78c0*/  FADD.FTZ R94, R132, R111 ;  /* 0x0000006f845e7221 */ /* 0x002fe20000010000 */
[----:B--2---:R-:W-:Y:S01]  /*78d0*/  FADD.FTZ R111, R151, R20 ;  /* 0x00000014976f7221 */ /* 0x004fe20000010000 */
[----:B------:R-:W-:Y:S01]  /*78e0*/  FFMA.FTZ R113, R138, R11, -R113 ;  /* 0x0000000b8a717223 */ /* 0x000fe20000010871 */
[C---:B------:R-:W-:Y:S01]  /*78f0*/  F2FP.F16.F32.PACK_AB R151, R8.reuse, R151 ;  /* 0x000000970897723e */ /* 0x040fe200000000ff */
[----:B------:R-:W-:Y:S01]  /*7900*/  FADD.FTZ R115, R103, R94 ;  /* 0x0000005e67737221 */ /* 0x000fe20000010000 */
[----:B------:R-:W-:Y:S01]  /*7910*/  FADD.FTZ R111, R8, R111 ;  /* 0x0000006f086f7221 */ /* 0x000fe20000010000 */
[----:B------:R-:W-:Y:S01]  /*7920*/  F2FP.F16.F32.PACK_AB R152, R176, R93 ;  /* 0x0000005db098723e */ /* 0x000fe200000000ff */
[----:B------:R1:W2:Y:S01]  /*7930*/  MUFU.EX2 R147, R140 ;  /* 0x0000008c00937308 */ /* 0x0002a20000000800 */
[----:B------:R-:W-:Y:S01]  /*7940*/  FADD.FTZ R20, R118, R115 ;  /* 0x0000007376147221 */ /* 0x000fe20000010000 */
[----:B0-----:R-:W-:Y:S01]  /*7950*/  FADD.FTZ R111, R98, R111 ;  /* 0x0000006f626f7221 */ /* 0x001fe20000010000 */
[----:B------:R-:W-:-:S02]  /*7960*/  IMAD.MOV.U32 R8, RZ, RZ, R96 ;  /* 0x000000ffff087224 */ /* 0x000fc400078e0060 */
[----:B------:R-:W-:Y:S01]  /*7970*/  FADD.FTZ R115, R105, R20 ;  /* 0x0000001469737221 */ /* 0x000fe20000010000 */
[C---:B------:R-:W-:Y:S01]  /*7980*/  FADD.FTZ R111, R145.reuse, R111 ;  /* 0x0000006f916f7221 */ /* 0x040fe20000010000 */
[----:B------:R-:W-:Y:S01]  /*7990*/  F2FP.F16.F32.PACK_AB R145, R145, R98 ;  /* 0x000000629191723e */ /* 0x000fe200000000ff */
[----:B------:R-:W0:Y:S01]  /*79a0*/  MUFU.EX2 R108, R142 ;  /* 0x0000008e006c7308 */ /* 0x000e220000000800 */
[----:B------:R-:W-:Y:S01]  /*79b0*/  FADD.FTZ R20, R114, R115 ;  /* 0x0000007372147221 */ /* 0x000fe20000010000 */
[----:B---3--:R-:W-:Y:S01]  /*79c0*/  FADD.FTZ R111, R100, R111 ;  /* 0x0000006f646f7221 */ /* 0x008fe20000010000 */
[----:B-1----:R-:W-:-:S05]  /*79d0*/  F2FP.F16.F32.PACK_AB R140, R114, R105 ;  /* 0x00000069728c723e */ /* 0x002fca00000000ff */
[----:B------:R1:W3:Y:S01]  /*79e0*/  MUFU.EX2 R141, R144 ;  /* 0x00000090008d7308 */ /* 0x0002e20000000800 */
[C---:B--2---:R-:W-:Y:S01]  /*79f0*/  FADD.FTZ R111, R147.reuse, R111 ;  /* 0x0000006f936f7221 */ /* 0x044fe20000010000 */
[----:B------:R-:W-:-:S06]  /*7a00*/  F2FP.F16.F32.PACK_AB R147, R147, R100 ;  /* 0x000000649393723e */ /* 0x000fcc00000000ff */
[----:B------:R-:W2:Y:S01]  /*7a10*/  MUFU.EX2 R107, R107 ;  /* 0x0000006b006b7308 */ /* 0x000ea20000000800 */
[----:B0-----:R-:W-:Y:S01]  /*7a20*/  FADD.FTZ R111, R108, R111 ;  /* 0x0000006f6c6f7221 */ /* 0x001fe20000010000 */
[----:B-1----:R-:W-:-:S06]  /*7a30*/  F2FP.F16.F32.PACK_AB R144, R132, R101 ;  /* 0x000000658490723e */ /* 0x002fcc00000000ff */
[----:B------:R0:W1:Y:S01]  /*7a40*/  MUFU.EX2 R112, R146 ;  /* 0x0000009200707308 */ /* 0x0000620000000800 */
[C---:B---3--:R-:W-:Y:S01]  /*7a50*/  FADD.FTZ R111, R141.reuse, R111 ;  /* 0x0000006f8d6f7221 */ /* 0x048fe20000010000 */
[----:B------:R-:W-:-:S06]  /*7a60*/  F2FP.F16.F32.PACK_AB R141, R141, R108 ;  /* 0x0000006c8d8d723e */ /* 0x000fcc00000000ff */
[----:B------:R-:W3:Y:S01]  /*7a70*/  MUFU.EX2 R110, R110 ;  /* 0x0000006e006e7308 */ /* 0x000ee20000000800 */
[----:B--2---:R-:W-:Y:S01]  /*7a80*/  FADD.FTZ R89, R107, R20 ;  /* 0x000000146b597221 */ /* 0x004fe20000010000 */
[----:B0-----:R-:W-:-:S06]  /*7a90*/  F2FP.F16.F32.PACK_AB R146, R118, R103 ;  /* 0x000000677692723e */ /* 0x001fcc00000000ff */
[----:B------:R0:W2:Y:S01]  /*7aa0*/  MUFU.EX2 R143, R148 ;  /* 0x00000094008f7308 */ /* 0x0000a20000000800 */
[----:B-1----:R-:W-:-:S07]  /*7ab0*/  FADD.FTZ R111, R112, R111 ;  /* 0x0000006f706f7221 */ /* 0x002fce0000010000 */
[----:B------:R-:W1:Y:S01]  /*7ac0*/  MUFU.EX2 R136, R136 ;  /* 0x0000008800887308 */ /* 0x000e620000000800 */
[----:B---3--:R-:W-:Y:S01]  /*7ad0*/  FADD.FTZ R89, R110, R89 ;  /* 0x000000596e597221 */ /* 0x008fe20000010000 */
[----:B0-----:R-:W-:Y:S02]  /*7ae0*/  F2FP.F16.F32.PACK_AB R148, R184, R99 ;  /* 0x00000063b894723e */ /* 0x001fe400000000ff */
[----:B------:R-:W-:-:S04]  /*7af0*/  F2FP.F16.F32.PACK_AB R142, R110, R107 ;  /* 0x0000006b6e8e723e */ /* 0x000fc800000000ff */
[----:B------:R-:W0:Y:S01]  /*7b00*/  MUFU.EX2 R94, R6 ;  /* 0x00000006005e7308 */ /* 0x000e220000000800 */
[C---:B--2---:R-:W-:Y:S01]  /*7b10*/  FADD.FTZ R111, R143.reuse, R111 ;  /* 0x0000006f8f6f7221 */ /* 0x044fe20000010000 */
[----:B------:R-:W-:-:S06]  /*7b20*/  F2FP.F16.F32.PACK_AB R143, R143, R112 ;  /* 0x000000708f8f723e */ /* 0x000fcc00000000ff */
[----:B------:R-:W2:Y:S01]  /*7b30*/  MUFU.EX2 R109, R109 ;  /* 0x0000006d006d7308 */ /* 0x000ea20000000800 */
[----:B-1----:R-:W-:-:S07]  /*7b40*/  FADD.FTZ R20, R136, R89 ;  /* 0x0000005988147221 */ /* 0x002fce0000010000 */
[----:B------:R-:W1:Y:S01]  /*7b50*/  MUFU.EX2 R137, R7 ;  /* 0x0000000700897308 */ /* 0x000e620000000800 */
[----:B0-----:R-:W-:-:S07]  /*7b60*/  FADD.FTZ R111, R94, R111 ;  /* 0x0000006f5e6f7221 */ /* 0x001fce0000010000 */
[----:B------:R-:W0:Y:S01]  /*7b70*/  MUFU.EX2 R104, R104 ;  /* 0x0000006800687308 */ /* 0x000e220000000800 */
[C---:B--2---:R-:W-:Y:S01]  /*7b80*/  FADD.FTZ R89, R109.reuse, R20 ;  /* 0x000000146d597221 */ /* 0x044fe20000010000 */
[----:B------:R-:W-:-:S06]  /*7b90*/  F2FP.F16.F32.PACK_AB R136, R109, R136 ;  /* 0x000000886d88723e */ /* 0x000fcc00000000ff */
[----:B------:R-:W2:Y:S01]  /*7ba0*/  MUFU.EX2 R102, R102 ;  /* 0x0000006600667308 */ /* 0x000ea20000000800 */
[C---:B-1----:R-:W-:Y:S01]  /*7bb0*/  FADD.FTZ R111, R137.reuse, R111 ;  /* 0x0000006f896f7221 */ /* 0x042fe20000010000 */
[----:B------:R-:W-:-:S06]  /*7bc0*/  F2FP.F16.F32.PACK_AB R137, R137, R94 ;  /* 0x0000005e8989723e */ /* 0x000fcc00000000ff */
[----:B------:R-:W1:Y:S01]  /*7bd0*/  MUFU.EX2 R9, R9 ;  /* 0x0000000900097308 */ /* 0x000e620000000800 */
[----:B0-----:R-:W-:-:S07]  /*7be0*/  FADD.FTZ R6, R104, R89 ;  /* 0x0000005968067221 */ /* 0x001fce0000010000 */
[----:B------:R-:W0:Y:S01]  /*7bf0*/  MUFU.EX2 R113, R113 ;  /* 0x0000007100717308 */ /* 0x000e220000000800 */
[----:B--2---:R-:W-:Y:S01]  /*7c00*/  FADD.FTZ R111, R102, R111 ;  /* 0x0000006f666f7221 */ /* 0x004fe20000010000 */
[C---:B-1----:R-:W-:Y:S01]  /*7c10*/  FADD.FTZ R7, R9.reuse, R6 ;  /* 0x0000000609077221 */ /* 0x042fe20000010000 */
[----:B------:R-:W-:Y:S01]  /*7c20*/  F2FP.F16.F32.PACK_AB R138, R9, R104 ;  /* 0x00000068098a723e */ /* 0x000fe200000000ff */
[----:B------:R-:W-:Y:S02]  /*7c30*/  IMAD.MOV.U32 R9, RZ, RZ, R160 ;  /* 0x000000ffff097224 */ /* 0x000fe400078e00a0 */
[C---:B0-----:R-:W-:Y:S01]  /*7c40*/  FADD.FTZ R6, R113.reuse, R111 ;  /* 0x0000006f71067221 */ /* 0x041fe20000010000 */
[----:B------:R-:W-:Y:S01]  /*7c50*/  F2FP.F16.F32.PACK_AB R139, R113, R102 ;  /* 0x00000066718b723e */ /* 0x000fe200000000ff */
[----:B------:R-:W-:Y:S06]  /*7c60*/  @P1 BRA `(.L_x_1101) ;  /* 0xffffffcc004c1947 */ /* 0x000fec000383ffff */
[----:B------:R-:W-:Y:S01]  /*7c70*/  IMAD.MOV.U32 R8, RZ, RZ, R96 ;  /* 0x000000ffff087224 */ /* 0x000fe200078e0060 */
[----:B------:R-:W-:Y:S01]  /*7c80*/  UMOV UR37, UR5 ;  /* 0x0000000500257c82 */ /* 0x000fe20008000000 */
[----:B------:R-:W-:Y:S01]  /*7c90*/  IMAD.MOV.U32 R9, RZ, RZ, R160 ;  /* 0x000000ffff097224 */ /* 0x000fe200078e00a0 */
[----:B------:R-:W-:-:S06]  /*7ca0*/  UMOV UR36, UR38 ;  /* 0x0000002600247c82 */ /* 0x000fcc0008000000 */
.L_x_1084:
[----:B------:R-:W0:Y:S01]  /*7cb0*/  LDC R12, c[0x0][0x9e4] ;  /* 0x00027900ff0c7b82 */ /* 0x000e220000000800 */
[----:B------:R-:W-:Y:S01]  /*7cc0*/  IADD3 R14, R16, 0x80, -R17 ;  /* 0x00000080100e7810 */ /* 0x000fe20007ffe811 */
[----:B------:R-:W-:-:S04]  /*7cd0*/  ULDC UR4, c[0x0][0x9dc] ;  /* 0x0002770000047ab9 */ /* 0x000fc80000000800 */
[----:B------:R-:W-:-:S04]  /*7ce0*/  IMAD R14, R161, 0x80, R14 ;  /* 0x00000080a10e7824 */ /* 0x000fc800078e020e */
[----:B------:R-:W-:Y:S01]  /*7cf0*/  VIADD R13, R14, -UR4 ;  /* 0x800000040e0d7c36 */ /* 0x000fe20008000000 */
[----:B0-----:R-:W-:-:S13]  /*7d00*/  ISETP.GE.AND P1, PT, R12, 0x1, PT ;  /* 0x000000010c00780c */ /* 0x001fda0003f26270 */
[----:B------:R-:W-:Y:S05]  /*7d10*/  @!P1 BRA `(.L_x_1102) ;  /* 0x00000000003c9947 */ /* 0x000fea0003800000 */
        /* <DEDUP_REMOVED lines=9> */
.L_x_1103:
[----:B------:R-:W-:-:S13]  /*7db0*/  ISETP.NE.AND P1, PT, R12, 0x1, PT ;  /* 0x000000010c00780c */ /* 0x000fda0003f25270 */
[----:B------:R-:W0:Y:S02]  /*7dc0*/  @P1 LDC.64 R20, c[0x0][0x9e8] ;  /* 0x00027a00ff141b82 */ /* 0x000e240000000a00 */
[----:B0-----:R-:W-:-:S05]  /*7dd0*/  @P1 IMAD.HI.U32 R20, R14, R20, RZ ;  /* 0x000000140e141227 */ /* 0x001fca00078e00ff */
[----:B------:R-:W-:-:S07]  /*7de0*/  @P1 SHF.R.U32.HI R14, RZ, R21, R20 ;  /* 0x00000015ff0e1219 */ /* 0x000fce0000011614 */
.L_x_1104:
[----:B------:R-:W-:-:S05]  /*7df0*/  IMAD R14, R14, R12, RZ ;  /* 0x0000000c0e0e7224 */ /* 0x000fca00078e02ff */
[----:B------:R-:W-:-:S07]  /*7e00*/  VIMNMX R13, R13, R14, !PT ;  /* 0x0000000e0d0d7248 */ /* 0x000fce0007fe0100 */
.L_x_1102:
        /* <DEDUP_REMOVED lines=12> */
.L_x_1114:
[----:B------:R-:W-:-:S04]  /*7ed0*/  UIADD3 UR6, UR4, 0x1, URZ ;  /* 0x0000000104067890 */ /* 0x000fc8000fffe03f */
[----:B------:R-:W-:-:S04]  /*7ee0*/  UISETP.NE.AND UP0, UPT, UR6, 0x2, UPT ;  /* 0x000000020600788c */ /* 0x000fc8000bf05270 */
[----:B------:R-:W-:Y:S02]  /*7ef0*/  USEL UR36, URZ, 0x1, UP0 ;  /* 0x000000013f247887 */ /* 0x000fe40008000000 */
[----:B------:R-:W-:Y:S02]  /*7f00*/  USEL UR37, UR6, URZ, UP0 ;  /* 0x0000003f06257287 */ /* 0x000fe40008000000 */
[----:B------:R-:W-:Y:S01]  /*7f10*/  ULOP3.LUT UR36, UR38, UR36, URZ, 0x3c, !UPT ;  /* 0x0000002426247292 */ /* 0x000fe2000f8e3c3f */
[----:B------:R-:W-:Y:S11]  /*7f20*/  @!P0 BRA `(.L_x_1106) ;  /* 0x0000000000048947 */ /* 0x000ff60003800000 */
[----:B------:R-:W-:Y:S01]  /*7f30*/  BPT.TRAP 0x1 ;  /* 0x000000040000795c */ /* 0x000fe20000300000 */
.L_x_1106:
[----:B------:R-:W-:Y:S01]  /*7f40*/  ULEA UR6, UR37, UR39, 0x3 ;  /* 0x0000002725067291 */ /* 0x000fe2000f8e183f */
[----:B------:R-:W-:-:S05]  /*7f50*/  IMAD.U32 R8, RZ, RZ, UR36 ;  /* 0x00000024ff087e24 */ /* 0x000fca000f8e00ff */
[----:B------:R-:W-:-:S04]  /*7f60*/  SHF.L.U32 R8, R8, 0x1f, RZ ;  /* 0x0000001f08087819 */ /* 0x000fc800000006ff */
[----:B------:R0:W1:Y:S01]  /*7f70*/  SYNCS.PHASECHK.TRANS64.TRYWAIT P1, [UR6+0x2a830], R8 ;  /* 0x02a83008ff0075a7 */ /* 0x0000620008020146 */
[----:B------:R-:W-:Y:S05]  /*7f80*/  @!P0 BRA `(.L_x_1107) ;  /* 0x0000000000048947 */ /* 0x000fea0003800000 */
[----:B------:R-:W-:Y:S01]  /*7f90*/  BPT.TRAP 0x1 ;  /* 0x000000040000795c */ /* 0x000fe20000300000 */
.L_x_1107:
[----:B-1----:R-:W-:Y:S05]  /*7fa0*/  @P1 BRA `(.L_x_1108) ;  /* 0x0000000000081947 */ /* 0x002fea0003800000 */
[----:B------:R-:W1:Y:S02]  /*7fb0*/  SYNCS.PHASECHK.TRANS64.TRYWAIT P1, [UR6+0x2a830], R8 ;  /* 0x02a83008ff0075a7 */ /* 0x000e640008020146 */
[----:B-1----:R-:W-:Y:S05]  /*7fc0*/  @!P1 BRA `(.L_x_1109) ;  /* 0x000000d400ec9947 */ /* 0x002fea0003800000 */
.L_x_1108:
        /* <DEDUP_REMOVED lines=135> */
.L_x_1110:
[----:B------:R-:W-:Y:S01]  /*8840*/  ULEA UR11, UR4, UR39, 0x3 ;  /* 0x00000027040b7291 */ /* 0x000fe2000f8e183f */
[----:B------:R-:W-:-:S05]  /*8850*/  IMAD.U32 R0, RZ, RZ, UR38 ;  /* 0x00000026ff007e24 */ /* 0x000fca000f8e00ff */
[----:B------:R-:W-:-:S04]  /*8860*/  SHF.L.U32 R0, R0, 0x1f, RZ ;  /* 0x0000001f00007819 */ /* 0x000fc800000006ff */
[----:B------:R2:W3:Y:S01]  /*8870*/  SYNCS.PHASECHK.TRANS64.TRYWAIT P1, [UR11+0x2a850], R0 ;  /* 0x02a85000ff0075a7 */ /* 0x0004e2000802014b */
[----:B------:R-:W-:Y:S05]  /*8880*/  @!P0 BRA `(.L_x_1111) ;  /* 0x0000000000048947 */ /* 0x000fea0003800000 */
[----:B------:R-:W-:Y:S01]  /*8890*/  BPT.TRAP 0x1 ;  /* 0x000000040000795c */ /* 0x000fe20000300000 */
.L_x_1111:
[----:B---3--:R-:W-:Y:S05]  /*88a0*/  @P1 BRA `(.L_x_1112) ;  /* 0x0000000000081947 */ /* 0x008fea0003800000 */
[----:B------:R-:W3:Y:S02]  /*88b0*/  SYNCS.PHASECHK.TRANS64.TRYWAIT P1, [UR11+0x2a850], R0 ;  /* 0x02a85000ff0075a7 */ /* 0x000ee4000802014b */
[----:B---3--:R-:W-:Y:S05]  /*88c0*/  @!P1 BRA `(.L_x_1113) ;  /* 0x000000cc00c49947 */ /* 0x008fea0003800000 */
.L_x_1112:
[----:B------:R-:W-:Y:S01]  /*88d0*/  UIADD3 UR7, UR39, 0x400, URZ ;  /* 0x0000040027077890 */ /* 0x000fe2000fffe03f */
[----:B------:R-:W-:Y:S01]  /*88e0*/  WARPGROUP.ARRIVE ;  /* 0x00000000000079c5 */ /* 0x000fe20000000000 */
[----:B------:R-:W-:Y:S01]  /*88f0*/  UMOV UR15, 0x40000040 ;  /* 0x40000040000f7882 */ /* 0x000fe20000000000 */
[----:B------:R-:W-:Y:S01]  /*8900*/  FMUL.FTZ R2, R88, UR5 ;  /* 0x0000000558027c20 */ /* 0x000fe20008410000 */
[----:B------:R-:W-:Y:S01]  /*8910*/  USHF.R.U32.HI UR7, URZ, 0x4, UR7 ;  /* 0x000000043f077899 */ /* 0x000fe20008011607 */
[----:B01----:R-:W-:Y:S01]  /*8920*/  FMUL.FTZ R8, R89, UR5 ;  /* 0x0000000559087c20 */ /* 0x003fe20008410000 */
[----:B------:R-:W-:Y:S01]  /*8930*/  FMUL.FTZ R162, R92, UR5 ;  /* 0x000000055ca27c20 */ /* 0x000fe20008410000 */
[----:B------:R-:W-:Y:S01]  /*8940*/  FMUL.FTZ R176, R93, UR5 ;  /* 0x000000055db07c20 */ /* 0x000fe20008410000 */
[----:B------:R-:W-:Y:S01]  /*8950*/  ULOP3.LUT UR7, UR7, 0x3fff, URZ, 0xc0, !UPT ;  /* 0x00003fff07077892 */ /* 0x000fe2000f8ec03f */
[----:B------:R-:W0:Y:S01]  /*8960*/  MUFU.TANH R2, R2 ;  /* 0x0000000200027308 */ /* 0x000e220000002400 */
[----:B------:R-:W-:Y:S01]  /*8970*/  FMUL.FTZ R178, R100, UR5 ;  /* 0x0000000564b27c20 */ /* 0x000fe20008410000 */
[----:B------:R-:W-:Y:S01]  /*8980*/  FMUL.FTZ R180, R101, UR5 ;  /* 0x0000000565b47c20 */ /* 0x000fe20008410000 */
[----:B------:R-:W-:Y:S01]  /*8990*/  ULOP3.LUT UR7, UR7, 0x3000000, URZ, 0xfc, !UPT ;  /* 0x0300000007077892 */ /* 0x000fe2000f8efc3f */
[----:B------:R-:W-:Y:S01]  /*89a0*/  FMUL.FTZ R182, R104, UR5 ;  /* 0x0000000568b67c20 */ /* 0x000fe20008410000 */
[----:B------:R-:W-:Y:S01]  /*89b0*/  FMUL.FTZ R184, R105, UR5 ;  /* 0x0000000569b87c20 */ /* 0x000fe20008410000 */
[----:B------:R-:W-:Y:S01]  /*89c0*/  FMUL.FTZ R100, R106, UR5 ;  /* 0x000000056a647c20 */ /* 0x000fe20008410000 */
[----:B------:R-:W-:Y:S01]  /*89d0*/  UIMAD UR4, UR4, 0x600, UR7 ;  /* 0x00000600040478a4 */ /* 0x000fe2000f8e0207 */
        /* <DEDUP_REMOVED lines=13> */
[----:B0-----:R-:W-:Y:S01]  /*8ab0*/  FMNMX.FTZ R9, R2, R160, !PT ;  /* 0x000000a002097209 */ /* 0x001fe20007810000 */
[----:B------:R-:W-:Y:S01]  /*8ac0*/  FMUL.FTZ R116, R116, UR5 ;  /* 0x0000000574747c20 */ /* 0x000fe20008410000 */
[----:B------:R-:W-:Y:S01]  /*8ad0*/  FMUL.FTZ R117, R117, UR5 ;  /* 0x0000000575757c20 */ /* 0x000fe20008410000 */
[----:B------:R-:W-:Y:S01]  /*8ae0*/  FMUL.FTZ R120, R120, UR5 ;  /* 0x0000000578787c20 */ /* 0x000fe20008410000 */
[----:B-1----:R-:W-:Y:S01]  /*8af0*/  FMNMX.FTZ R9, R8, R9, !PT ;  /* 0x0000000908097209 */ /* 0x002fe20007810000 */
        /* <DEDUP_REMOVED lines=27> */
[----:B------:R-:W0:Y:S01]  /*8cb0*/  LDC R11, c[0x0][0x988] ;  /* 0x00026200ff0b7b82 */ /* 0x000e220000000800 */
[----:B------:R-:W-:Y:S01]  /*8cc0*/  FMUL.FTZ R198, R131, UR5 ;  /* 0x0000000583c67c20 */ /* 0x000fe20008410000 */
[----:B------:R-:W-:Y:S01]  /*8cd0*/  FMUL.FTZ R134, R134, UR5 ;  /* 0x0000000586867c20 */ /* 0x000fe20008410000 */
[----:B------:R-:W-:Y:S01]  /*8ce0*/  FMUL.FTZ R200, R135, UR5 ;  /* 0x0000000587c87c20 */ /* 0x000fe20008410000 */
[----:B------:R-:W-:Y:S01]  /*8cf0*/  UMOV UR7, 0x40000040 ;  /* 0x4000004000077882 */ /* 0x000fe20000000000 */
[----:B------:R-:W1:Y:S01]  /*8d00*/  S2R R161, SR_TID.X ;  /* 0x0000000000a17919 */ /* 0x000e620000002100 */
[----:B------:R-:W-:Y:S01]  /*8d10*/  UMOV UR38, UR36 ;  /* 0x0000002400267c82 */ /* 0x000fe20008000000 */
[----:B------:R-:W-:Y:S08]  /*8d20*/  MUFU.TANH R184, R184 ;  /* 0x000000b800b87308 */ /* 0x000ff00000002400 */
[----:B------:R-:W-:Y:S08]  /*8d30*/  MUFU.TANH R106, R106 ;  /* 0x0000006a006a7308 */ /* 0x000ff00000002400 */
[----:B------:R-:W-:Y:S08]  /*8d40*/  MUFU.TANH R108, R108 ;  /* 0x0000006c006c7308 */ /* 0x000ff00000002400 */
[----:B------:R-:W-:Y:S01]  /*8d50*/  MUFU.TANH R110, R110 ;  /* 0x0000006e006e7308 */ /* 0x000fe20000002400 */
[----:B-1----:R-:W-:-:S07]  /*8d60*/  LOP3.LUT P1, RZ, R161, 0x7f, RZ, 0xc0, !PT ;  /* 0x0000007fa1ff7812 */ /* 0x002fce000782c0ff */
[----:B------:R-:W-:Y:S08]  /*8d70*/  MUFU.TANH R112, R112 ;  /* 0x0000007000707308 */ /* 0x000ff00000002400 */
[----:B------:R-:W-:Y:S08]  /*8d80*/  MUFU.TANH R116, R116 ;  /* 0x0000007400747308 */ /* 0x000ff00000002400 */
[----:B------:R-:W-:Y:S08]  /*8d90*/  MUFU.TANH R120, R120 ;  /* 0x0000007800787308 */ /* 0x000ff00000002400 */
[----:B------:R-:W-:Y:S08]  /*8da0*/  MUFU.TANH R124, R124 ;  /* 0x0000007c007c7308 */ /* 0x000ff00000002400 */
[----:B------:R-:W1:Y:S08]  /*8db0*/  MUFU.TANH R14, R14 ;  /* 0x0000000e000e7308 */ /* 0x000e700000002400 */
[----:B------:R-:W-:Y:S08]  /*8dc0*/  MUFU.TANH R186, R186 ;  /* 0x000000ba00ba7308 */ /* 0x000ff00000002400 */
[----:B------:R-:W3:Y:S01]  /*8dd0*/  MUFU.TANH R20, R20 ;  /* 0x0000001400147308 */ /* 0x000ee20000002400 */
[----:B-1----:R-:W-:-:S07]  /*8de0*/  FMNMX.FTZ R89, R14, R13, !PT ;  /* 0x0000000d0e597209 */ /* 0x002fce0007810000 */
[----:B------:R-:W-:Y:S08]  /*8df0*/  MUFU.TANH R128, R128 ;  /* 0x0000008000807308 */ /* 0x000ff00000002400 */
[----:B------:R-:W1:Y:S01]  /*8e00*/  MUFU.TANH R88, R88 ;  /* 0x0000005800587308 */ /* 0x000e620000002400 */
[----:B---3--:R-:W-:Y:S01]  /*8e10*/  FMNMX.FTZ R89, R20, R89, !PT ;  /* 0x0000005914597209 */ /* 0x008fe20007810000 */
[----:B------:R-:W-:-:S02]  /*8e20*/  WARPGROUP.DEPBAR.LE gsb0, 0x0 ;  /* 0x00008000000079c5 */ /* 0x000fc40000010000 */
[----:B------:R-:W-:Y:S01]  /*8e30*/  WARPGROUP.ARRIVE ;  /* 0x00000000000079c5 */ /* 0x000fe20000000000 */
[----:B------:R-:W-:Y:S01]  /*8e40*/  FMUL.FTZ R156, R96, UR5 ;  /* 0x00000005609c7c20 */ /* 0x000fe20008410000 */
[----:B------:R-:W-:Y:S01]  /*8e50*/  FMUL.FTZ R158, R97, UR5 ;  /* 0x00000005619e7c20 */ /* 0x000fe20008410000 */
[----:B------:R-:W-:Y:S01]  /*8e60*/  FMUL.FTZ R96, R102, UR5 ;  /* 0x0000000566607c20 */ /* 0x000fe20008410000 */
[----:B------:R-:W-:Y:S01]  /*8e70*/  MUFU.TANH R188, R188 ;  /* 0x000000bc00bc7308 */ /* 0x000fe20000002400 */
[----:B------:R-:W-:Y:S01]  /*8e80*/  FMUL.FTZ R102, R107, UR5 ;  /* 0x000000056b667c20 */ /* 0x000fe20008410000 */
[----:B------:R-:W-:Y:S01]  /*8e90*/  HGMMA.64x128x16.F32 R24, R152, gdesc[UR12].tnspB, R24, gsb0 ;  /* 0x41e0000c98187df0 */ /* 0x000fe20008000818 */
[----:B------:R-:W-:Y:S01]  /*8ea0*/  UMOV UR14, UR10 ;  /* 0x0000000a000e7c82 */ /* 0x000fe20008000000 */
[----:B------:R-:W-:Y:S01]  /*8eb0*/  UMOV UR15, 0x40000040 ;  /* 0x40000040000f7882 */ /* 0x000fe20000000000 */
[----:B------:R-:W-:-:S03]  /*8ec0*/  UIADD3 UR10, UR4, 0x180, URZ ;  /* 0x00000180040a7890 */ /* 0x000fc6000fffe03f */
[----:B------:R-:W3:Y:S01]  /*8ed0*/  MUFU.TANH R156, R156 ;  /* 0x0000009c009c7308 */ /* 0x000ee20000002400 */
[----:B-1----:R-:W-:-:S07]  /*8ee0*/  FMNMX.FTZ R89, R88, R89, !PT ;  /* 0x0000005958597209 */ /* 0x002fce0007810000 */
[----:B------:R-:W1:Y:S08]  /*8ef0*/  MUFU.TANH R158, R158 ;  /* 0x0000009e009e7308 */ /* 0x000e700000002400 */
[----:B------:R-:W4:Y:S01]  /*8f00*/  MUFU.TANH R90, R90 ;  /* 0x0000005a005a7308 */ /* 0x000f220000002400 */
[----:B---3--:R-:W-:-:S07]  /*8f10*/  FMNMX.FTZ R9, R156, R9, !PT ;  /* 0x000000099c097209 */ /* 0x008fce0007810000 */
[----:B------:R-:W-:Y:S01]  /*8f20*/  MUFU.TANH R132, R132 ;  /* 0x0000008400847308 */ /* 0x000fe20000002400 */
[----:B-1----:R-:W-:-:S04]  /*8f30*/  FMNMX.FTZ R9, R158, R9, !PT ;  /* 0x000000099e097209 */ /* 0x002fc80007810000 */
[----:B------:R-:W-:-:S03]  /*8f40*/  FMNMX.FTZ R9, R178, R9, !PT ;  /* 0x00000009b2097209 */ /* 0x000fc60007810000 */
[----:B------:R-:W1:Y:S01]  /*8f50*/  MUFU.TANH R92, R92 ;  /* 0x0000005c005c7308 */ /* 0x000e620000002400 */
[----:B------:R-:W-:Y:S02]  /*8f60*/  FMNMX.FTZ R9, R180, R9, !PT ;  /* 0x00000009b4097209 */ /* 0x000fe40007810000 */
[----:B----4-:R-:W-:Y:S02]  /*8f70*/  FMNMX.FTZ R89, R90, R89, !PT ;  /* 0x000000595a597209 */ /* 0x010fe40007810000 */
[----:B------:R-:W-:-:S03]  /*8f80*/  FMNMX.FTZ R9, R182, R9, !PT ;  /* 0x00000009b6097209 */ /* 0x000fc60007810000 */
[----:B------:R-:W-:Y:S01]  /*8f90*/  MUFU.TANH R190, R190 ;  /* 0x000000be00be7308 */ /* 0x000fe20000002400 */
[----:B------:R-:W-:-:S04]  /*8fa0*/  FMNMX.FTZ R9, R184, R9, !PT ;  /* 0x00000009b8097209 */ /* 0x000fc80007810000 */
[----:B------:R-:W-:-:S03]  /*8fb0*/  FMNMX.FTZ R9, R106, R9, !PT ;  /* 0x000000096a097209 */ /* 0x000fc60007810000 */
[----:B------:R-:W3:Y:S01]  /*8fc0*/  MUFU.TANH R94, R94 ;  /* 0x0000005e005e7308 */ /* 0x000ee20000002400 */
[----:B------:R-:W-:Y:S02]  /*8fd0*/  FMNMX.FTZ R9, R108, R9, !PT ;  /* 0x000000096c097209 */ /* 0x000fe40007810000 */
[----:B-1----:R-:W-:Y:S02]  /*8fe0*/  FMNMX.FTZ R91, R92, R89, !PT ;  /* 0x000000595c5b7209 */ /* 0x002fe40007810000 */
[----:B------:R-:W-:-:S03]  /*8ff0*/  FMNMX.FTZ R9, R110, R9, !PT ;  /* 0x000000096e097209 */ /* 0x000fc60007810000 */
[----:B------:R-:W1:Y:S01]  /*9000*/  MUFU.TANH R96, R96 ;  /* 0x0000006000607308 */ /* 0x000e620000002400 */
[----:B------:R-:W-:-:S04]  /*9010*/  FMNMX.FTZ R9, R112, R9, !PT ;  /* 0x0000000970097209 */ /* 0x000fc80007810000 */
[----:B------:R-:W-:-:S03]  /*9020*/  FMNMX.FTZ R9, R116, R9, !PT ;  /* 0x0000000974097209 */ /* 0x000fc60007810000 */
[----:B------:R-:W4:Y:S01]  /*9030*/  MUFU.TANH R98, R98 ;  /* 0x0000006200627308 */ /* 0x000f220000002400 */
[----:B---3--:R-:W-:-:S07]  /*9040*/  FMNMX.FTZ R91, R94, R91, !PT ;  /* 0x0000005b5e5b7209 */ /* 0x008fce0007810000 */
[----:B------:R-:W3:Y:S01]  /*9050*/  MUFU.TANH R100, R100 ;  /* 0x0000006400647308 */ /* 0x000ee20000002400 */
[----:B-1----:R-:W-:-:S07]  /*9060*/  FMNMX.FTZ R91, R96, R91, !PT ;  /* 0x0000005b605b7209 */ /* 0x002fce0007810000 */
[----:B------:R-:W1:Y:S01]  /*9070*/  MUFU.TANH R102, R102 ;  /* 0x0000006600667308 */ /* 0x000e620000002400 */
[----:B----4-:R-:W-:-:S07]  /*9080*/  FMNMX.FTZ R91, R98, R91, !PT ;  /* 0x0000005b625b7209 */ /* 0x010fce0007810000 */
        /* <DEDUP_REMOVED lines=10> */
[----:B------:R-:W-:Y:S01]  /*9130*/  MUFU.TANH R122, R122 ;  /* 0x0000007a007a7308 */ /* 0x000fe20000002400 */
[----:B----4-:R-:W-:Y:S01]  /*9140*/  FMNMX.FTZ R95, R194, R95, !PT ;  /* 0x0000005fc25f7209 */ /* 0x010fe20007810000 */
[----:B------:R-:W-:Y:S02]  /*9150*/  WARPGROUP.DEPBAR.LE gsb0, 0x0 ;  /* 0x00008000000079c5 */ /* 0x000fe40000010000 */
[----:B------:R-:W-:-:S04]  /*9160*/  WARPGROUP.ARRIVE ;  /* 0x00000000000079c5 */ /* 0x000fc80000000000 */
[----:B------:R-:W1:Y:S01]  /*9170*/  MUFU.TANH R152, R117 ;  /* 0x0000007500987308 */ /* 0x000e620000002400 */
[----:B------:R-:W-:Y:S01]  /*9180*/  FMUL.FTZ R154, R121, UR5 ;  /* 0x00000005799a7c20 */ /* 0x000fe20008410000 */
[----:B---3--:R-:W-:Y:S01]  /*9190*/  FMNMX.FTZ R95, R118, R95, !PT ;  /* 0x0000005f765f7209 */ /* 0x008fe20007810000 */
[----:B------:R-:W-:Y:S01]  /*91a0*/  HGMMA.64x128x16.F32 R24, R148, gdesc[UR12].tnspB, R24, gsb0 ;  /* 0x41e0000c94187df0 */ /* 0x000fe20008000818 */
[----:B------:R-:W-:Y:S01]  /*91b0*/  UMOV UR14, UR10 ;  /* 0x0000000a000e7c82 */ /* 0x000fe20008000000 */
[----:B------:R-:W-:-:S03]  /*91c0*/  UMOV UR15, 0x40000040 ;  /* 0x40000040000f7882 */ /* 0x000fc60000000000 */
[----:B------:R-:W3:Y:S01]  /*91d0*/  MUFU.TANH R154, R154 ;  /* 0x0000009a009a7308 */ /* 0x000ee20000002400 */
[----:B------:R-:W-:Y:S02]  /*91e0*/  UIADD3 UR10, UR4, 0x200, URZ ;  /* 0x00000200040a7890 */ /* 0x000fe4000fffe03f */
[----:B------:R-:W-:-:S05]  /*91f0*/  UIADD3 UR4, UR4, 0x280, URZ ;  /* 0x0000028004047890 */ /* 0x000fca000fffe03f */
[----:B------:R-:W-:Y:S01]  /*9200*/  MUFU.TANH R126, R126 ;  /* 0x0000007e007e7308 */ /* 0x000fe20000002400 */
[----:B-1----:R-:W-:-:S04]  /*9210*/  FMNMX.FTZ R9, R152, R9, !PT ;  /* 0x0000000998097209 */ /* 0x002fc80007810000 */
[----:B------:R-:W-:-:S03]  /*9220*/  FMNMX.FTZ R9, R120, R9, !PT ;  /* 0x0000000978097209 */ /* 0x000fc60007810000 */
[----:B------:R-:W-:Y:S01]  /*9230*/  MUFU.TANH R196, R196 ;  /* 0x000000c400c47308 */ /* 0x000fe20000002400 */
[----:B---3--:R-:W-:-:S04]  /*9240*/  FMNMX.FTZ R9, R154, R9, !PT ;  /* 0x000000099a097209 */ /* 0x008fc80007810000 */
        /* <DEDUP_REMOVED lines=8> */
[----:B------:R-:W-:-:S05]  /*92d0*/  FMNMX.FTZ R9, R190, R9, !PT ;  /* 0x00000009be097209 */ /* 0x000fca0007810000 */
[----:B--2---:R-:W1:Y:S02]  /*92e0*/  SHFL.BFLY PT, R0, R9, 0x2, 0x1f ;  /* 0x0c401f0009007f89 */ /* 0x004e6400000e0000 */
[----:B------:R-:W-:Y:S01]  /*92f0*/  MUFU.TANH R200, R200 ;  /* 0x000000c800c87308 */ /* 0x000fe20000002400 */
[----:B-1----:R-:W-:-:S05]  /*9300*/  FMNMX.FTZ R0, R9, R0, !PT ;  /* 0x0000000009007209 */ /* 0x002fca0007810000 */
[----:B------:R-:W1:Y:S02]  /*9310*/  SHFL.BFLY PT, R9, R0, 0x1, 0x1f ;  /* 0x0c201f0000097f89 */ /* 0x000e6400000e0000 */
[----:B-1----:R-:W-:-:S05]  /*9320*/  FMNMX.FTZ R9, R0, R9, !PT ;  /* 0x0000000900097209 */ /* 0x002fca0007810000 */
[C---:B0-----:R-:W-:Y:S01]  /*9330*/  FMUL.FTZ R111, R9.reuse, R11 ;  /* 0x0000000b096f7220 */ /* 0x041fe20000410000 */
[----:B------:R-:W-:-:S03]  /*9340*/  FADD.FTZ R0, -R9, R160 ;  /* 0x000000a009007221 */ /* 0x000fc60000010100 */
        /* <DEDUP_REMOVED lines=19> */
[----:B------:R-:W-:Y:S01]  /*9480*/  FMUL.FTZ R0, R0, R11 ;  /* 0x0000000b00007220 */ /* 0x000fe20000410000 */
[----:B------:R-:W-:Y:S08]  /*9490*/  MUFU.EX2 R21, R21 ;  /* 0x0000001500157308 */ /* 0x000ff00000000800 */
[----:B------:R-:W0:Y:S01]  /*94a0*/  MUFU.EX2 R0, R0 ;  /* 0x0000000000007308 */ /* 0x000e220000000800 */
[----:B------:R-:W-:-:S02]  /*94b0*/  WARPGROUP.DEPBAR.LE gsb0, 0x0 ;  /* 0x00008000000079c5 */ /* 0x000fc40000010000 */
[----:B------:R-:W-:Y:S01]  /*94c0*/  WARPGROUP.ARRIVE ;  /* 0x00000000000079c5 */ /* 0x000fe20000000000 */
[----:B------:R-:W-:Y:S01]  /*94d0*/  FMUL.FTZ R148, R119, UR5 ;  /* 0x0000000577947c20 */ /* 0x000fe20008410000 */
[----:B------:R-:W-:-:S03]  /*94e0*/  FMUL.FTZ R150, R123, UR5 ;  /* 0x000000057b967c20 */ /* 0x000fc60008410000 */
[----:B------:R-:W-:Y:S01]  /*94f0*/  MUFU.EX2 R160, R160 ;  /* 0x000000a000a07308 */ /* 0x000fe20000000800 */
[----:B------:R-:W-:Y:S01]  /*9500*/  HGMMA.64x128x16.F32 R24, R144, gdesc[UR12].tnspB, R24, gsb0 ;  /* 0x41e0000c90187df0 */ /* 0x000fe20008000818 */
[----:B------:R-:W-:Y:S01]  /*9510*/  UMOV UR14, UR10 ;  /* 0x0000000a000e7c82 */ /* 0x000fe20008000000 */
[----:B------:R-:W-:-:S05]  /*9520*/  UMOV UR15, 0x40000040 ;  /* 0x40000040000f7882 */ /* 0x000fca0000000000 */
[----:B------:R-:W1:Y:S01]  /*9530*/  MUFU.TANH R148, R148 ;  /* 0x0000009400947308 */ /* 0x000e620000002400 */
[----:B0-----:R-:W-:-:S07]  /*9540*/  FFMA.FTZ R7, R0, R7, R21 ;  /* 0x0000000700077223 */ /* 0x001fce0000010015 */
[----:B------:R-:W0:Y:S08]  /*9550*/  MUFU.TANH R150, R150 ;  /* 0x0000009600967308 */ /* 0x000e300000002400 */
[----:B------:R-:W2:Y:S01]  /*9560*/  MUFU.EX2 R162, R162 ;  /* 0x000000a200a27308 */ /* 0x000ea20000000800 */
[----:B-1----:R-:W-:-:S04]  /*9570*/  FMNMX.FTZ R95, R148, R95, !PT ;  /* 0x0000005f945f7209 */ /* 0x002fc80007810000 */
[----:B------:R-:W-:-:S03]  /*9580*/  FMNMX.FTZ R97, R122, R95, !PT ;  /* 0x0000005f7a617209 */ /* 0x000fc60007810000 */
[----:B------:R1:W-:Y:S01]  /*9590*/  MUFU.EX2 R91, R156 ;  /* 0x0000009c005b7308 */ /* 0x0003e20000000800 */
[----:B0-----:R-:W-:-:S04]  /*95a0*/  FMNMX.FTZ R97, R150, R97, !PT ;  /* 0x0000006196617209 */ /* 0x001fc80007810000 */
[----:B------:R-:W-:-:S03]  /*95b0*/  FMNMX.FTZ R97, R126, R97, !PT ;  /* 0x000000617e617209 */ /* 0x000fc60007810000 */
[----:B------:R-:W-:Y:S01]  /*95c0*/  MUFU.EX2 R93, R178 ;  /* 0x000000b2005d7308 */ /* 0x000fe20000000800 */
[----:B------:R-:W-:Y:S02]  /*95d0*/  FMNMX.FTZ R97, R196, R97, !PT ;  /* 0x00000061c4617209 */ /* 0x000fe40007810000 */
[----:B-1----:R-:W-:Y:S02]  /*95e0*/  F2FP.F16.F32.PACK_AB R156, R160, R21 ;  /* 0x00000015a09c723e */ /* 0x002fe400000000ff */
[----:B------:R-:W-:-:S03]  /*95f0*/  FMNMX.FTZ R99, R130, R97, !PT ;  /* 0x0000006182637209 */ /* 0x000fc60007810000 */
[----:B------:R0:W-:Y:S01]  /*9600*/  MUFU.EX2 R97, R8 ;  /* 0x0000000800617308 */ /* 0x0001e20000000800 */
[----:B------:R-:W-:-:S04]  /*9610*/  FMNMX.FTZ R99, R198, R99, !PT ;  /* 0x00000063c6637209 */ /* 0x000fc80007810000 */
[----:B------:R-:W-:-:S03]  /*9620*/  FMNMX.FTZ R99, R134, R99, !PT ;  /* 0x0000006386637209 */ /* 0x000fc60007810000 */
[----:B------:R-:W-:Y:S01]  /*9630*/  MUFU.EX2 R95, R182 ;  /* 0x000000b6005f7308 */ /* 0x000fe20000000800 */
[----:B------:R-:W-:Y:S01]  /*9640*/  FMNMX.FTZ R2, R200, R99, !PT ;  /* 0x00000063c8027209 */ /* 0x000fe20007810000 */
[-CC-:B------:R-:W-:Y:S01]  /*9650*/  FFMA.FTZ R99, R110, R11.reuse, -R111.reuse ;  /* 0x0000000b6e637223 */ /* 0x180fe2000001086f */
[----:B------:R-:W-:-:S03]  /*9660*/  FFMA.FTZ R110, R152, R11, -R111 ;  /* 0x0000000b986e7223 */ /* 0x000fc6000001086f */
[----:B------:R-:W0:Y:S02]  /*9670*/  SHFL.BFLY PT, R105, R2, 0x2, 0x1f ;  /* 0x0c401f0002697f89 */ /* 0x000e2400000e0000 */
[----:B------:R-:W-:Y:S08]  /*9680*/  MUFU.EX2 R176, R176 ;  /* 0x000000b000b07308 */ /* 0x000ff00000000800 */
[----:B------:R-:W-:Y:S08]  /*9690*/  MUFU.EX2 R106, R106 ;  /* 0x0000006a006a7308 */ /* 0x000ff00000000800 */
[----:B------:R-:W-:Y:S01]  /*96a0*/  MUFU.EX2 R99, R99 ;  /* 0x0000006300637308 */ /* 0x000fe20000000800 */
[----:B0-----:R-:W-:Y:S01]  /*96b0*/  FMNMX.FTZ R8, R2, R105, !PT ;  /* 0x0000006902087209 */ /* 0x001fe20007810000 */
[-CC-:B------:R-:W-:Y:S01]  /*96c0*/  FFMA.FTZ R105, R124, R11.reuse, -R111.reuse ;  /* 0x0000000b7c697223 */ /* 0x180fe2000001086f */
[----:B------:R-:W-:-:S05]  /*96d0*/  FFMA.FTZ R124, R190, R11, -R111 ;  /* 0x0000000bbe7c7223 */ /* 0x000fca000001086f */
[----:B------:R-:W-:Y:S01]  /*96e0*/  MUFU.EX2 R108, R108 ;  /* 0x0000006c006c7308 */ /* 0x000fe20000000800 */
[----:B------:R-:W0:Y:S07]  /*96f0*/  SHFL.BFLY PT, R109, R8, 0x1, 0x1f ;  /* 0x0c201f00086d7f89 */ /* 0x000e2e00000e0000 */
[----:B------:R-:W-:Y:S08]  /*9700*/  MUFU.EX2 R101, R101 ;  /* 0x0000006500657308 */ /* 0x000ff00000000800 */
[----:B------:R-:W-:Y:S08]  /*9710*/  MUFU.EX2 R110, R110 ;  /* 0x0000006e006e7308 */ /* 0x000ff00000000800 */
[----:B------:R-:W-:Y:S01]  /*9720*/  MUFU.EX2 R103, R103 ;  /* 0x0000006700677308 */ /* 0x000fe20000000800 */
[----:B0-----:R-:W-:-:S05]  /*9730*/  FMNMX.FTZ R8, R8, R109, !PT ;  /* 0x0000006d08087209 */ /* 0x001fca0007810000 */
[----:B------:R-:W-:Y:S01]  /*9740*/  FADD.FTZ R2, -R8, R13 ;  /* 0x0000000d08027221 */ /* 0x000fe20000010100 */
[----:B------:R-:W-:Y:S01]  /*9750*/  IMAD.U32 R13, RZ, RZ, UR6 ;  /* 0x00000006ff0d7e24 */ /* 0x000fe2000f8e00ff */
[----:B------:R-:W-:Y:S01]  /*9760*/  UMOV UR6, UR4 ;  /* 0x0000000400067c82 */ /* 0x000fe20008000000 */
[----:B------:R-:W-:Y:S01]  /*9770*/  MUFU.EX2 R112, R112 ;  /* 0x0000007000707308 */ /* 0x000fe20000000800 */
[----:B------:R-:W-:Y:S01]  /*9780*/  FMUL.FTZ R2, R2, R11 ;  /* 0x0000000b02027220 */ /* 0x000fe20000410000 */
[----:B------:R-:W-:Y:S01]  /*9790*/  @!P1 VIADD R13, R13, 0x2a840 ;  /* 0x0002a8400d0d9836 */ /* 0x000fe20000000000 */
[----:B------:R-:W-:-:S04]  /*97a0*/  UMOV UR4, UR37 ;  /* 0x0000002500047c82 */ /* 0x000fc80008000000 */
[----:B------:R-:W-:Y:S01]  /*97b0*/  @!P1 PRMT R13, RZ, 0x654, R13 ;  /* 0x00000654ff0d9816 */ /* 0x000fe2000000000d */
[----:B------:R-:W-:Y:S08]  /*97c0*/  MUFU.EX2 R2, R2 ;  /* 0x0000000200027308 */ /* 0x000ff00000000800 */
[----:B------:R-:W-:Y:S01]  /*97d0*/  MUFU.EX2 R105, R105 ;  /* 0x0000006900697308 */ /* 0x000fe20000000800 */
[----:B------:R-:W-:-:S02]  /*97e0*/  WARPGROUP.DEPBAR.LE gsb0, 0x0 ;  /* 0x00008000000079c5 */ /* 0x000fc40000010000 */
[----:B------:R-:W-:Y:S01]  /*97f0*/  WARPGROUP.ARRIVE ;  /* 0x00000000000079c5 */ /* 0x000fe20000000000 */
[-CC-:B------:R-:W-:Y:S01]  /*9800*/  FFMA.FTZ R144, R158, R11.reuse, -R111.reuse ;  /* 0x0000000b9e907223 */ /* 0x180fe2000001086f */
[-C--:B------:R-:W-:Y:S01]  /*9810*/  FFMA.FTZ R146, R180, R11.reuse, -R111 ;  /* 0x0000000bb4927223 */ /* 0x080fe2000001086f */
[----:B------:R-:W-:Y:S02]  /*9820*/  FMUL.FTZ R111, R8, R11 ;  /* 0x0000000b086f7220 */ /* 0x000fe40000410000 */
[----:B------:R-:W-:Y:S01]  /*9830*/  MUFU.EX2 R116, R116 ;  /* 0x0000007400747308 */ /* 0x000fe20000000800 */
[----:B--2---:R-:W-:Y:S01]  /*9840*/  F2FP.F16.F32.PACK_AB R158, R162, R89 ;  /* 0x00000059a29e723e */ /* 0x004fe200000000ff */
[----:B------:R-:W-:Y:S01]  /*9850*/  HGMMA.64x128x16.F32 R24, R140, gdesc[UR12].tnspB, R24, gsb0 ;  /* 0x41e0000c8c187df0 */ /* 0x000fe20008000818 */
[-CC-:B------:R-:W-:Y:S01]  /*9860*/  FFMA.FTZ R14, R14, R11.reuse, -R111.reuse ;  /* 0x0000000b0e0e7223 */ /* 0x180fe2000001086f */
[-CC-:B------:R-:W-:Y:S01]  /*9870*/  FFMA.FTZ R20, R20, R11.reuse, -R111.reuse ;  /* 0x0000000b14147223 */ /* 0x180fe2000001086f */
[-CC-:B------:R-:W-:Y:S01]  /*9880*/  FFMA.FTZ R88, R88, R11.reuse, -R111.reuse ;  /* 0x0000000b58587223 */ /* 0x180fe2000001086f */
[-CC-:B------:R-:W-:Y:S01]  /*9890*/  FFMA.FTZ R90, R90, R11.reuse, -R111.reuse ;  /* 0x0000000b5a5a7223 */ /* 0x180fe2000001086f */
[-CC-:B------:R-:W-:Y:S01]  /*98a0*/  FFMA.FTZ R92, R92, R11.reuse, -R111.reuse ;  /* 0x0000000b5c5c7223 */ /* 0x180fe2000001086f */
[----:B------:R0:W1:Y:S01]  /*98b0*/  MUFU.EX2 R157, R14 ;  /* 0x0000000e009d7308 */ /* 0x0000620000000800 */
[-CC-:B------:R-:W-:Y:S01]  /*98c0*/  FFMA.FTZ R94, R94, R11.reuse, -R111.reuse ;  /* 0x0000000b5e5e7223 */ /* 0x180fe2000001086f */
[-CC-:B------:R-:W-:Y:S01]  /*98d0*/  FFMA.FTZ R96, R96, R11.reuse, -R111.reuse ;  /* 0x0000000b60607223 */ /* 0x180fe2000001086f */
[-CC-:B------:R-:W-:Y:S01]  /*98e0*/  FFMA.FTZ R98, R98, R11.reuse, -R111.reuse ;  /* 0x0000000b62627223 */ /* 0x180fe2000001086f */
[-CC-:B------:R-:W-:Y:S01]  /*98f0*/  FFMA.FTZ R100, R100, R11.reuse, -R111.reuse ;  /* 0x0000000b64647223 */ /* 0x180fe2000001086f */
[-CC-:B------:R-:W-:Y:S01]  /*9900*/  FFMA.FTZ R102, R102, R11.reuse, -R111.reuse ;  /* 0x0000000b66667223 */ /* 0x180fe2000001086f */
[-CC-:B------:R-:W-:Y:S01]  /*9910*/  FFMA.FTZ R104, R104, R11.reuse, -R111.reuse ;  /* 0x0000000b68687223 */ /* 0x180fe2000001086f */
[----:B------:R-:W-:Y:S01]  /*9920*/  FFMA.FTZ R192, R192, R11, -R111 ;  /* 0x0000000bc0c07223 */ /* 0x000fe2000001086f */
[----:B------:R-:W2:Y:S01]  /*9930*/  MUFU.EX2 R20, R20 ;  /* 0x0000001400147308 */ /* 0x000ea20000000800 */
[----:B0-----:R-:W-:-:S02]  /*9940*/  IMAD.U32 R14, RZ, RZ, UR11 ;  /* 0x0000000bff0e7e24 */ /* 0x001fc4000f8e00ff */
[-CC-:B------:R-:W-:Y:S01]  /*9950*/  FFMA.FTZ R114, R114, R11.reuse, -R111.reuse ;  /* 0x0000000b72727223 */ /* 0x180fe2000001086f */
[-CC-:B------:R-:W-:Y:S01]  /*9960*/  FFMA.FTZ R194, R194, R11.reuse, -R111.reuse ;  /* 0x0000000bc2c27223 */ /* 0x180fe2000001086f */
[-CC-:B------:R-:W-:Y:S01]  /*9970*/  FFMA.FTZ R118, R118, R11.reuse, -R111.reuse ;  /* 0x0000000b76767223 */ /* 0x180fe2000001086f */
[-CC-:B------:R-:W-:Y:S01]  /*9980*/  FFMA.FTZ R148, R148, R11.reuse, -R111.reuse ;  /* 0x0000000b94947223 */ /* 0x180fe2000001086f */
[-CC-:B------:R-:W-:Y:S01]  /*9990*/  FFMA.FTZ R122, R122, R11.reuse, -R111.reuse ;  /* 0x0000000b7a7a7223 */ /* 0x180fe2000001086f */
[-C--:B------:R-:W-:Y:S01]  /*99a0*/  FFMA.FTZ R150, R150, R11.reuse, -R111 ;  /* 0x0000000b96967223 */ /* 0x080fe2000001086f */
[----:B------:R-:W0:Y:S01]  /*99b0*/  MUFU.EX2 R159, R88 ;  /* 0x00000058009f7308 */ /* 0x000e220000000800 */
[----:B-1----:R-:W-:Y:S01]  /*99c0*/  FFMA.FTZ R6, R2, R6, R157 ;  /* 0x0000000602067223 */ /* 0x002fe2000001009d */
[-CC-:B------:R-:W-:Y:S01]  /*99d0*/  FFMA.FTZ R126, R126, R11.reuse, -R111.reuse ;  /* 0x0000000b7e7e7223 */ /* 0x180fe2000001086f */
[-CC-:B------:R-:W-:Y:S01]  /*99e0*/  FFMA.FTZ R196, R196, R11.reuse, -R111.reuse ;  /* 0x0000000bc4c47223 */ /* 0x180fe2000001086f */
[-CC-:B------:R-:W-:Y:S01]  /*99f0*/  FFMA.FTZ R130, R130, R11.reuse, -R111.reuse ;  /* 0x0000000b82827223 */ /* 0x180fe2000001086f */
[-CC-:B------:R-:W-:Y:S01]  /*9a00*/  FFMA.FTZ R198, R198, R11.reuse, -R111.reuse ;  /* 0x0000000bc6c67223 */ /* 0x180fe2000001086f */
[-CC-:B------:R-:W-:Y:S01]  /*9a10*/  FFMA.FTZ R134, R134, R11.reuse, -R111.reuse ;  /* 0x0000000b86867223 */ /* 0x180fe2000001086f */
[----:B------:R-:W-:Y:S01]  /*9a20*/  FFMA.FTZ R111, R200, R11, -R111 ;  /* 0x0000000bc86f7223 */ /* 0x000fe2000001086f */
        /* <DEDUP_REMOVED lines=11> */
[----:B0-----:R-:W-:-:S07]  /*9ae0*/  F2FP.F16.F32.PACK_AB R152, R144, R91 ;  /* 0x0000005b9098723e */ /* 0x001fce00000000ff */
        /* <DEDUP_REMOVED lines=21> */
[----:B0-----:R-:W-:Y:S01]  /*9c40*/  FADD.FTZ R6, R145, R6 ;  /* 0x0000000691067221 */ /* 0x001fe20000010000 */
[----:B------:R-:W-:Y:S02]  /*9c50*/  WARPGROUP.DEPBAR.LE gsb0, 0x0 ;  /* 0x00008000000079c5 */ /* 0x000fe40000010000 */
[----:B------:R-:W-:-:S04]  /*9c60*/  WARPGROUP.ARRIVE ;  /* 0x00000000000079c5 */ /* 0x000fc80000000000 */
[----:B------:R-:W-:Y:S01]  /*9c70*/  MUFU.EX2 R141, R122 ;  /* 0x0000007a008d7308 */ /* 0x000fe20000000800 */
[C---:B-1----:R-:W-:Y:S01]  /*9c80*/  FADD.FTZ R6, R194.reuse, R6 ;  /* 0x00000006c2067221 */ /* 0x042fe20000010000 */
[----:B------:R-:W-:Y:S02]  /*9c90*/  F2FP.F16.F32.PACK_AB R145, R194, R145 ;  /* 0x00000091c291723e */ /* 0x000fe400000000ff */
[----:B------:R-:W-:Y:S01]  /*9ca0*/  F2FP.F16.F32.PACK_AB R140, R112, R103 ;  /* 0x00000067708c723e */ /* 0x000fe200000000ff */
[----:B------:R-:W-:Y:S01]  /*9cb0*/  HGMMA.64x128x16.F32 R24, R136, gdesc[UR4].tnspB, R24, gsb0 ;  /* 0x41e0000488187df0 */ /* 0x000fe20008000818 */
[----:B--2---:R-:W-:Y:S01]  /*9cc0*/  FADD.FTZ R6, R147, R6 ;  /* 0x0000000693067221 */ /* 0x004fe20000010000 */
[----:B------:R-:W-:Y:S01]  /*9cd0*/  F2FP.F16.F32.PACK_AB R142, R116, R105 ;  /* 0x00000069748e723e */ /* 0x000fe200000000ff */
[----:B------:R0:W-:Y:S08]  /*9ce0*/  MUFU.EX2 R88, R150 ;  /* 0x0000009600587308 */ /* 0x0001f00000000800 */
[----:B------:R-:W-:Y:S01]  /*9cf0*/  MUFU.EX2 R143, R126 ;  /* 0x0000007e008f7308 */ /* 0x000fe20000000800 */
[----:B0-----:R-:W-:-:S07]  /*9d00*/  F2FP.F16.F32.PACK_AB R150, R106, R97 ;  /* 0x000000616a96723e */ /* 0x001fce00000000ff */
[----:B------:R-:W-:Y:S08]  /*9d10*/  MUFU.EX2 R196, R196 ;  /* 0x000000c400c47308 */ /* 0x000ff00000000800 */
[----:B------:R-:W-:Y:S08]  /*9d20*/  MUFU.EX2 R107, R107 ;  /* 0x0000006b006b7308 */ /* 0x000ff00000000800 */
[----:B------:R-:W0:Y:S08]  /*9d30*/  MUFU.EX2 R120, R120 ;  /* 0x0000007800787308 */ /* 0x000e300000000800 */
[----:B------:R-:W-:Y:S08]  /*9d40*/  MUFU.EX2 R198, R198 ;  /* 0x000000c600c67308 */ /* 0x000ff00000000800 */
[----:B------:R-:W-:Y:S08]  /*9d50*/  MUFU.EX2 R109, R132 ;  /* 0x00000084006d7308 */ /* 0x000ff00000000800 */
[----:B------:R-:W1:Y:S08]  /*9d60*/  MUFU.EX2 R124, R124 ;  /* 0x0000007c007c7308 */ /* 0x000e700000000800 */
[----:B------:R-:W-:Y:S01]  /*9d70*/  MUFU.EX2 R111, R111 ;  /* 0x0000006f006f7308 */ /* 0x000fe20000000800 */
[----:B------:R-:W-:-:S02]  /*9d80*/  WARPGROUP.DEPBAR.LE gsb0, 0x0 ;  /* 0x00008000000079c5 */ /* 0x000fc40000010000 */
[----:B------:R2:W-:Y:S05]  /*9d90*/  @!P1 SYNCS.ARRIVE.TRANS64.RED.A1T0 RZ, [R13+URZ], RZ ;  /* 0x000000ff0dff99a7 */ /* 0x0005ea000810043f */
[----:B------:R-:W-:Y:S01]  /*9da0*/  MUFU.EX2 R137, R130 ;  /* 0x0000008200897308 */ /* 0x000fe20000000800 */
[----:B0-----:R-:W-:Y:S02]  /*9db0*/  F2FP.F16.F32.PACK_AB R136, R120, R107 ;  /* 0x0000006b7888723e */ /* 0x001fe400000000ff */
[----:B-1----:R-:W-:Y:S01]  /*9dc0*/  F2FP.F16.F32.PACK_AB R138, R124, R109 ;  /* 0x0000006d7c8a723e */ /* 0x002fe200000000ff */
[----:B--2---:R-:W-:Y:S02]  /*9dd0*/  @!P1 VIADD R13, R14, 0x2a860 ;  /* 0x0002a8600e0d9836 */ /* 0x004fe40000000000 */
[----:B------:R-:W-:-:S02]  /*9de0*/  FADD.FTZ R14, R160, R7 ;  /* 0x00000007a00e7221 */ /* 0x000fc40000010000 */
[----:B------:R-:W-:Y:S01]  /*9df0*/  MUFU.EX2 R139, R134 ;  /* 0x00000086008b7308 */ /* 0x000fe20000000800 */
[----:B------:R-:W-:Y:S02]  /*9e00*/  IMAD.MOV.U32 R160, RZ, RZ, R9 ;  /* 0x000000ffffa07224 */ /* 0x000fe400078e0009 */
[----:B------:R-:W-:Y:S01]  /*9e10*/  FADD.FTZ R7, R89, R14 ;  /* 0x0000000e59077221 */ /* 0x000fe20000010000 */
[----:B------:R-:W-:-:S03]  /*9e20*/  @!P1 PRMT R13, RZ, 0x654, R13 ;  /* 0x00000654ff0d9816 */ /* 0x000fc6000000000d */
[----:B------:R-:W-:Y:S01]  /*9e30*/  FADD.FTZ R14, R162, R7 ;  /* 0x00000007a20e7221 */ /* 0x000fe20000010000 */
[----:B------:R0:W-:Y:S01]  /*9e40*/  @!P1 SYNCS.ARRIVE.TRANS64.RED.A1T0 RZ, [R13+URZ], RZ ;  /* 0x000000ff0dff99a7 */ /* 0x0001e2000810043f */
[C---:B------:R-:W-:Y:S01]  /*9e50*/  ISETP.GT.AND P1, PT, R10.reuse, R15, PT ;  /* 0x0000000f0a00720c */ /* 0x040fe20003f24270 */
[----:B------:R-:W-:Y:S02]  /*9e60*/  VIADD R10, R10, 0xffffffff ;  /* 0xffffffff0a0a7836 */ /* 0x000fe40000000000 */
[----:B------:R-:W-:-:S04]  /*9e70*/  FADD.FTZ R7, R91, R14 ;  /* 0x0000000e5b077221 */ /* 0x000fc80000010000 */
[----:B------:R-:W-:Y:S01]  /*9e80*/  FADD.FTZ R14, R144, R7 ;  /* 0x00000007900e7221 */ /* 0x000fe20000010000 */
[----:B0-----:R0:W1:Y:S01]  /*9e90*/  MUFU.EX2 R13, R148 ;  /* 0x00000094000d7308 */ /* 0x0010620000000800 */
[----:B------:R-:W-:Y:S02]  /*9ea0*/  F2FP.F16.F32.PACK_AB R144, R108, R99 ;  /* 0x000000636c90723e */ /* 0x000fe400000000ff */
[----:B------:R-:W-:-:S04]  /*9eb0*/  FADD.FTZ R7, R93, R14 ;  /* 0x0000000e5d077221 */ /* 0x000fc80000010000 */
[----:B------:R-:W-:Y:S01]  /*9ec0*/  FADD.FTZ R14, R146, R7 ;  /* 0x00000007920e7221 */ /* 0x000fe20000010000 */
[----:B------:R-:W-:Y:S02]  /*9ed0*/  F2FP.F16.F32.PACK_AB R146, R110, R101 ;  /* 0x000000656e92723e */ /* 0x000fe400000000ff */
[----:B0-----:R-:W-:Y:S01]  /*9ee0*/  F2FP.F16.F32.PACK_AB R148, R176, R95 ;  /* 0x0000005fb094723e */ /* 0x001fe200000000ff */
[----:B------:R-:W-:-:S04]  /*9ef0*/  FADD.FTZ R7, R95, R14 ;  /* 0x0000000e5f077221 */ /* 0x000fc80000010000 */
[----:B------:R-:W-:Y:S01]  /*9f00*/  FADD.FTZ R14, R176, R7 ;  /* 0x00000007b00e7221 */ /* 0x000fe20000010000 */
[C---:B-1----:R-:W-:Y:S01]  /*9f10*/  FADD.FTZ R6, R13.reuse, R6 ;  /* 0x000000060d067221 */ /* 0x042fe20000010000 */
[----:B------:R-:W-:Y:S02]  /*9f20*/  F2FP.F16.F32.PACK_AB R147, R13, R147 ;  /* 0x000000930d93723e */ /* 0x000fe400000000ff */
[----:B------:R-:W-:Y:S01]  /*9f30*/  FADD.FTZ R7, R97, R14 ;  /* 0x0000000e61077221 */ /* 0x000fe20000010000 */
[----:B------:R-:W-:Y:S02]  /*9f40*/  IMAD.MOV.U32 R13, RZ, RZ, R8 ;  /* 0x000000ffff0d7224 */ /* 0x000fe400078e0008 */
[----:B------:R-:W-:Y:S01]  /*9f50*/  FADD.FTZ R6, R141, R6 ;  /* 0x000000068d067221 */ /* 0x000fe20000010000 */
[----:B------:R-:W-:Y:S01]  /*9f60*/  F2FP.F16.F32.PACK_AB R141, R88, R141 ;  /* 0x0000008d588d723e */ /* 0x000fe200000000ff */
[----:B------:R-:W-:Y:S02]  /*9f70*/  FADD.FTZ R14, R106, R7 ;  /* 0x000000076a0e7221 */ /* 0x000fe40000010000 */
[----:B------:R-:W-:-:S02]  /*9f80*/  FADD.FTZ R6, R88, R6 ;  /* 0x0000000658067221 */ /* 0x000fc40000010000 */
[----:B------:R-:W-:Y:S02]  /*9f90*/  FADD.FTZ R7, R99, R14 ;  /* 0x0000000e63077221 */ /* 0x000fe40000010000 */
[----:B------:R-:W-:Y:S01]  /*9fa0*/  FADD.FTZ R6, R143, R6 ;  /* 0x000000068f067221 */ /* 0x000fe20000010000 */
[----:B------:R-:W-:Y:S01]  /*9fb0*/  F2FP.F16.F32.PACK_AB R143, R196, R143 ;  /* 0x0000008fc48f723e */ /* 0x000fe200000000ff */
[----:B------:R-:W-:Y:S02]  /*9fc0*/  FADD.FTZ R14, R108, R7 ;  /* 0x000000076c0e7221 */ /* 0x000fe40000010000 */
[----:B------:R-:W-:Y:S02]  /*9fd0*/  FADD.FTZ R6, R196, R6 ;  /* 0x00000006c4067221 */ /* 0x000fe40000010000 */
[----:B------:R-:W-:Y:S02]  /*9fe0*/  FADD.FTZ R7, R101, R14 ;  /* 0x0000000e65077221 */ /* 0x000fe40000010000 */
[----:B------:R-:W-:Y:S01]  /*9ff0*/  FADD.FTZ R6, R137, R6 ;  /* 0x0000000689067221 */ /* 0x000fe20000010000 */
[----:B------:R-:W-:Y:S01]  /*a000*/  F2FP.F16.F32.PACK_AB R137, R198, R137 ;  /* 0x00000089c689723e */ /* 0x000fe200000000ff */
[----:B------:R-:W-:-:S02]  /*a010*/  FADD.FTZ R14, R110, R7 ;  /* 0x000000076e0e7221 */ /* 0x000fc40000010000 */
[----:B------:R-:W-:Y:S02]  /*a020*/  FADD.FTZ R6, R198, R6 ;  /* 0x00000006c6067221 */ /* 0x000fe40000010000 */
[----:B------:R-:W-:Y:S02]  /*a030*/  FADD.FTZ R7, R103, R14 ;  /* 0x0000000e67077221 */ /* 0x000fe40000010000 */
[----:B------:R-:W-:Y:S01]  /*a040*/  FADD.FTZ R6, R139, R6 ;  /* 0x000000068b067221 */ /* 0x000fe20000010000 */
[C---:B------:R-:W-:Y:S01]  /*a050*/  F2FP.F16.F32.PACK_AB R139, R111.reuse, R139 ;  /* 0x0000008b6f8b723e */ /* 0x040fe200000000ff */
[----:B------:R-:W-:Y:S02]  /*a060*/  FADD.FTZ R14, R112, R7 ;  /* 0x00000007700e7221 */ /* 0x000fe40000010000 */
[----:B------:R-:W-:Y:S02]  /*a070*/  FADD.FTZ R6, R111, R6 ;  /* 0x000000066f067221 */ /* 0x000fe40000010000 */
[----:B------:R-:W-:-:S04]  /*a080*/  FADD.FTZ R7, R105, R14 ;  /* 0x0000000e69077221 */ /* 0x000fc80000010000 */
[----:B------:R-:W-:-:S04]  /*a090*/  FADD.FTZ R14, R116, R7 ;  /* 0x00000007740e7221 */ /* 0x000fc80000010000 */
[----:B------:R-:W-:-:S04]  /*a0a0*/  FADD.FTZ R7, R107, R14 ;  /* 0x0000000e6b077221 */ /* 0x000fc80000010000 */
[----:B------:R-:W-:-:S04]  /*a0b0*/  FADD.FTZ R14, R120, R7 ;  /* 0x00000007780e7221 */ /* 0x000fc80000010000 */
[----:B------:R-:W-:-:S04]  /*a0c0*/  FADD.FTZ R7, R109, R14 ;  /* 0x0000000e6d077221 */ /* 0x000fc80000010000 */
[----:B------:R-:W-:Y:S01]  /*a0d0*/  FADD.FTZ R7, R124, R7 ;  /* 0x000000077c077221 */ /* 0x000fe20000010000 */
[----:B------:R-:W-:Y:S06]  /*a0e0*/  @P1 BRA `(.L_x_1114) ;  /* 0xffffffdc00781947 */ /* 0x000fec000383ffff */
.L_x_1105:
[----:B------:R-:W-:-:S13]  /*a0f0*/  ISETP.GE.AND P1, PT, R10, R23, PT ;  /* 0x000000170a00720c */ /* 0x000fda0003f26270 */
[----:B------:R-:W-:Y:S05]  /*a100*/  @!P1 BRA `(.L_x_1115) ;  /* 0x0000003000f09947 */ /* 0x000fea0003800000 */
[----:B------:R-:W-:Y:S01]  /*a110*/  IMAD.IADD R20, R16, 0x1, -R17 ;  /* 0x0000000110147824 */ /* 0x000fe200078e0a11 */
[----:B------:R-:W-:Y:S01]  /*a120*/  UMOV UR38, UR36 ;  /* 0x0000002400267c82 */ /* 0x000fe20008000000 */
[----:B------:R-:W-:Y:S01]  /*a130*/  IMAD.MOV.U32 R13, RZ, RZ, R8 ;  /* 0x000000ffff0d7224 */ /* 0x000fe200078e0008 */
[----:B------:R-:W-:Y:S01]  /*a140*/  UMOV UR4, UR37 ;  /* 0x0000002500047c82 */ /* 0x000fe20008000000 */
[----:B------:R-:W-:Y:S01]  /*a150*/  IMAD.MOV.U32 R14, RZ, RZ, R9 ;  /* 0x000000ffff0e7224 */ /* 0x000fe200078e0009 */
[----:B------:R-:W-:Y:S01]  /*a160*/  IADD3 R161, R20, 0x8, R3 ;  /* 0x0000000814a17810 */ /* 0x000fe20007ffe003 */
[----:B------:R-:W-:Y:S01]  /*a170*/  IMAD.IADD R15, R3, 0x1, R20 ;  /* 0x00000001030f7824 */ /* 0x000fe200078e0214 */
[----:B------:R-:W-:Y:S01]  /*a180*/  ULDC UR51, c[0x0][0x9e4] ;  /* 0x0002790000337ab9 */ /* 0x000fe20000000800 */
[----:B------:R-:W-:Y:S01]  /*a190*/  ULDC UR5, c[0x0][0x9d8] ;  /* 0x0002760000057ab9 */ /* 0x000fe20000000800 */
[----:B------:R-:W-:Y:S01]  /*a1a0*/  LOP3.LUT R21, RZ, R161, RZ, 0x33, !PT ;  /* 0x000000a1ff157212 */ /* 0x000fe200078e33ff */
[----:B------:R-:W-:-:S06]  /*a1b0*/  ULDC UR54, c[0x0][0x9e0] ;  /* 0x0002780000367ab9 */ /* 0x000fcc0000000800 */
.L_x_1132:
[----:B------:R-:W-:-:S04]  /*a1c0*/  UIADD3 UR6, UR4, 0x1, URZ ;  /* 0x0000000104067890 */ /* 0x000fc8000fffe03f */
[----:B------:R-:W-:-:S04]  /*a1d0*/  UISETP.NE.AND UP0, UPT, UR6, 0x2, UPT ;  /* 0x000000020600788c */ /* 0x000fc8000bf05270 */
[----:B------:R-:W-:Y:S02]  /*a1e0*/  USEL UR36, URZ, 0x1, UP0 ;  /* 0x000000013f247887 */ /* 0x000fe40008000000 */
[----:B------:R-:W-:Y:S02]  /*a1f0*/  USEL UR37, UR6, URZ, UP0 ;  /* 0x0000003f06257287 */ /* 0x000fe40008000000 */
[----:B------:R-:W-:Y:S01]  /*a200*/  ULOP3.LUT UR36, UR38, UR36, URZ, 0x3c, !UPT ;  /* 0x0000002426247292 */ /* 0x000fe2000f8e3c3f */
[----:B------:R-:W-:Y:S11]  /*a210*/  @!P0 BRA `(.L_x_1116) ;  /* 0x0000000000048947 */ /* 0x000ff60003800000 */
[----:B------:R-:W-:Y:S01]  /*a220*/  BPT.TRAP 0x1 ;  /* 0x000000040000795c */ /* 0x000fe20000300000 */
.L_x_1116:
[----:B------:R-:W-:Y:S01]  /*a230*/  ULEA UR6, UR37, UR39, 0x3 ;  /* 0x0000002725067291 */ /* 0x000fe2000f8e183f */
[----:B------:R-:W-:-:S05]  /*a240*/  IMAD.U32 R8, RZ, RZ, UR36 ;  /* 0x00000024ff087e24 */ /* 0x000fca000f8e00ff */
[----:B------:R-:W-:-:S04]  /*a250*/  SHF.L.U32 R8, R8, 0x1f, RZ ;  /* 0x0000001f08087819 */ /* 0x000fc800000006ff */
[----:B------:R0:W1:Y:S01]  /*a260*/  SYNCS.PHASECHK.TRANS64.TRYWAIT P1, [UR6+0x2a830], R8 ;  /* 0x02a83008ff0075a7 */ /* 0x0000620008020146 */
[----:B------:R-:W-:Y:S05]  /*a270*/  @!P0 BRA `(.L_x_1117) ;  /* 0x0000000000048947 */ /* 0x000fea0003800000 */
[----:B------:R-:W-:Y:S01]  /*a280*/  BPT.TRAP 0x1 ;  /* 0x000000040000795c */ /* 0x000fe20000300000 */
.L_x_1117:
[----:B-1----:R-:W-:Y:S05]  /*a290*/  @P1 BRA `(.L_x_1118) ;  /* 0x0000000000081947 */ /* 0x002fea0003800000 */
[----:B------:R-:W1:Y:S02]  /*a2a0*/  SYNCS.PHASECHK.TRANS64.TRYWAIT P1, [UR6+0x2a830], R8 ;  /* 0x02a83008ff0075a7 */ /* 0x000e640008020146 */
[----:B-1----:R-:W-:Y:S05]  /*a2b0*/  @!P1 BRA `(.L_x_1119) ;  /* 0x000000b400609947 */ /* 0x002fea0003800000 */
.L_x_1118:
        /* <DEDUP_REMOVED lines=135> */
.L_x_1120:
[----:B------:R-:W-:Y:S01]  /*ab30*/  ULEA UR11, UR4, UR39, 0x3 ;  /* 0x00000027040b7291 */ /* 0x000fe2000f8e183f */
[----:B------:R-:W-:-:S05]  /*ab40*/  IMAD.U32 R0, RZ, RZ, UR38 ;  /* 0x00000026ff007e24 */ /* 0x000fca000f8e00ff */
[----:B------:R-:W-:-:S04]  /*ab50*/  SHF.L.U32 R0, R0, 0x1f, RZ ;  /* 0x0000001f00007819 */ /* 0x000fc800000006ff */
[----:B------:R2:W3:Y:S01]  /*ab60*/  SYNCS.PHASECHK.TRANS64.TRYWAIT P1, [UR11+0x2a850], R0 ;  /* 0x02a85000ff0075a7 */ /* 0x0004e2000802014b */
[----:B------:R-:W-:Y:S05]  /*ab70*/  @!P0 BRA `(.L_x_1121) ;  /* 0x0000000000048947 */ /* 0x000fea0003800000 */
[----:B------:R-:W-:Y:S01]  /*ab80*/  BPT.TRAP 0x1 ;  /* 0x000000040000795c */ /* 0x000fe20000300000 */
.L_x_1121:
[----:B---3--:R-:W-:Y:S05]  /*ab90*/  @P1 BRA `(.L_x_1122) ;  /* 0x0000000000081947 */ /* 0x008fea0003800000 */
[----:B------:R-:W3:Y:S02]  /*aba0*/  SYNCS.PHASECHK.TRANS64.TRYWAIT P1, [UR11+0x2a850], R0 ;  /* 0x02a85000ff0075a7 */ /* 0x000ee4000802014b */
[----:B---3--:R-:W-:Y:S05]  /*abb0*/  @!P1 BRA `(.L_x_1123) ;  /* 0x000000ac00389947 */ /* 0x008fea0003800000 */
.L_x_1122:
[----:B------:R-:W-:Y:S01]  /*abc0*/  UIADD3 UR7, UR39, 0x400, URZ ;  /* 0x0000040027077890 */ /* 0x000fe2000fffe03f */
[----:B------:R-:W-:Y:S01]  /*abd0*/  WARPGROUP.ARRIVE ;  /* 0x00000000000079c5 */ /* 0x000fe20000000000 */
[----:B------:R-:W-:-:S05]  /*abe0*/  UMOV UR15, 0x40000040 ;  /* 0x40000040000f7882 */ /* 0x000fca0000000000 */
[----:B------:R-:W3:Y:S01]  /*abf0*/  S2R R163, SR_TID.X ;  /* 0x0000000000a37919 */ /* 0x000ee20000002100 */
[----:B------:R-:W-:Y:S01]  /*ac00*/  USHF.R.U32.HI UR7, URZ, 0x4, UR7 ;  /* 0x000000043f077899 */ /* 0x000fe20008011607 */
[----:B------:R-:W-:Y:S01]  /*ac10*/  FMUL.FTZ R160, R101, UR5 ;  /* 0x0000000565a07c20 */ /* 0x000fe20008410000 */
[----:B------:R-:W-:Y:S02]  /*ac20*/  IMAD.U32 R101, RZ, RZ, UR6 ;  /* 0x00000006ff657e24 */ /* 0x000fe4000f8e00ff */
[----:B-12---:R-:W-:Y:S01]  /*ac30*/  FMUL.FTZ R0, R90, UR5 ;  /* 0x000000055a007c20 */ /* 0x006fe20008410000 */
[----:B------:R-:W-:Y:S01]  /*ac40*/  ULOP3.LUT UR7, UR7, 0x3fff, URZ, 0xc0, !UPT ;  /* 0x00003fff07077892 */ /* 0x000fe2000f8ec03f */
[----:B------:R-:W-:Y:S01]  /*ac50*/  FMUL.FTZ R90, R103, UR5 ;  /* 0x00000005675a7c20 */ /* 0x000fe20008410000 */
[----:B------:R-:W-:Y:S01]  /*ac60*/  FMUL.FTZ R103, R119, UR5 ;  /* 0x0000000577677c20 */ /* 0x000fe20008410000 */
[----:B------:R-:W-:Y:S01]  /*ac70*/  IMAD R119, R10, -0x60, RZ ;  /* 0xffffffa00a777824 */ /* 0x000fe200078e02ff */
[----:B------:R-:W-:Y:S01]  /*ac80*/  ULOP3.LUT UR7, UR7, 0x3000000, URZ, 0xfc, !UPT ;  /* 0x0300000007077892 */ /* 0x000fe2000f8efc3f */
[----:B0-----:R-:W-:Y:S01]  /*ac90*/  FMUL.FTZ R8, R88, UR5 ;  /* 0x0000000558087c20 */ /* 0x001fe20008410000 */
[----:B------:R-:W-:Y:S01]  /*aca0*/  FMUL.FTZ R2, R91, UR5 ;  /* 0x000000055b027c20 */ /* 0x000fe20008410000 */
[----:B------:R-:W-:Y:S01]  /*acb0*/  FMUL.FTZ R9, R94, UR5 ;  /* 0x000000055e097c20 */ /* 0x000fe20008410000 */
[----:B------:R-:W-:Y:S01]  /*acc0*/  UIMAD UR4, UR4, 0x600, UR7 ;  /* 0x00000600040478a4 */ /* 0x000fe2000f8e0207 */
[----:B------:R-:W-:Y:S01]  /*acd0*/  FMUL.FTZ R11, R95, UR5 ;  /* 0x000000055f0b7c20 */ /* 0x000fe20008410000 */
        /* <DEDUP_REMOVED lines=30> */
[----:B------:R-:W-:Y:S01]  /*aec0*/  @!P1 VIADD R101, R101, 0x2a840 ;  /* 0x0002a84065659836 */ /* 0x000fe20000000000 */
[----:B------:R-:W0:Y:S01]  /*aed0*/  MUFU.TANH R8, R8 ;  /* 0x0000000800087308 */ /* 0x000e220000002400 */
[----:B------:R-:W-:-:S07]  /*aee0*/  FMUL.FTZ R124, R124, UR5 ;  /* 0x000000057c7c7c20 */ /* 0x000fce0008410000 */
[----:B------:R-:W1:Y:S08]  /*aef0*/  MUFU.TANH R0, R0 ;  /* 0x0000000000007308 */ /* 0x000e700000002400 */
        /* <DEDUP_REMOVED lines=17> */
[----:B------:R-:W-:Y:S02]  /*b010*/  IADD3 R104, R119, 0x1, R16 ;  /* 0x0000000177687810 */ /* 0x000fe40007ffe010 */
[----:B------:R-:W0:Y:S01]  /*b020*/  MUFU.TANH R94, R94 ;  /* 0x0000005e005e7308 */ /* 0x000e220000002400 */
[----:B------:R-:W-:Y:S01]  /*b030*/  HGMMA.64x128x16.F32 R24, R152, gdesc[UR12].tnspB, R24, gsb0 ;  /* 0x41e0000c98187df0 */ /* 0x000fe20008000818 */
[----:B------:R-:W-:Y:S01]  /*b040*/  UMOV UR14, UR10 ;  /* 0x0000000a000e7c82 */ /* 0x000fe20008000000 */
[----:B------:R-:W-:Y:S01]  /*b050*/  UMOV UR15, 0x40000040 ;  /* 0x40000040000f7882 */ /* 0x000fe20000000000 */
[----:B------:R-:W-:Y:S01]  /*b060*/  UIADD3 UR10, UR4, 0x180, URZ ;  /* 0x00000180040a7890 */ /* 0x000fe2000fffe03f */
[----:B------:R-:W-:-:S03]  /*b070*/  IMAD.IADD R105, R104, 0x1, -R17 ;  /* 0x0000000168697824 */ /* 0x000fc600078e0a11 */
[----:B------:R-:W0:Y:S01]  /*b080*/  MUFU.TANH R158, R158 ;  /* 0x0000009e009e7308 */ /* 0x000e220000002400 */
[----:B------:R-:W-:-:S07]  /*b090*/  IMAD R105, R18, -0x2, R105 ;  /* 0xfffffffe12697824 */ /* 0x000fce00078e0269 */
        /* <DEDUP_REMOVED lines=18> */
[----:B------:R-:W-:-:S04]  /*b1c0*/  FMUL.FTZ R154, R130, UR5 ;  /* 0x00000005829a7c20 */ /* 0x000fc80008410000 */
[----:B------:R-:W-:Y:S01]  /*b1d0*/  HGMMA.64x128x16.F32 R24, R148, gdesc[UR12].tnspB, R24, gsb0 ;  /* 0x41e0000c94187df0 */ /* 0x000fe20008000818 */
[----:B------:R-:W-:Y:S01]  /*b1e0*/  UMOV UR14, UR10 ;  /* 0x0000000a000e7c82 */ /* 0x000fe20008000000 */
[----:B------:R-:W-:Y:S01]  /*b1f0*/  UMOV UR15, 0x40000040 ;  /* 0x40000040000f7882 */ /* 0x000fe20000000000 */
[----:B------:R-:W-:Y:S01]  /*b200*/  UIADD3 UR10, UR4, 0x200, URZ ;  /* 0x00000200040a7890 */ /* 0x000fe2000fffe03f */
[----:B------:R-:W0:Y:S01]  /*b210*/  MUFU.TANH R152, R152 ;  /* 0x0000009800987308 */ /* 0x000e220000002400 */
[----:B------:R-:W-:-:S07]  /*b220*/  UIADD3 UR4, UR4, 0x280, URZ ;  /* 0x0000028004047890 */ /* 0x000fce000fffe03f */
[----:B------:R-:W0:Y:S01]  /*b230*/  MUFU.TANH R154, R154 ;  /* 0x0000009a009a7308 */ /* 0x000e220000002400 */
[----:B------:R-:W-:Y:S02]  /*b240*/  WARPGROUP.DEPBAR.LE gsb0, 0x0 ;  /* 0x00008000000079c5 */ /* 0x000fe40000010000 */
[----:B------:R-:W-:Y:S01]  /*b250*/  WARPGROUP.ARRIVE ;  /* 0x00000000000079c5 */ /* 0x000fe20000000000 */
[----:B------:R-:W-:Y:S01]  /*b260*/  FMUL.FTZ R148, R123, UR5 ;  /* 0x000000057b947c20 */ /* 0x000fe20008410000 */
[----:B------:R-:W-:Y:S01]  /*b270*/  FMUL.FTZ R150, R126, UR5 ;  /* 0x000000057e967c20 */ /* 0x000fe20008410000 */
[----:B------:R-:W-:Y:S02]  /*b280*/  VIADD R126, R105, UR50 ;  /* 0x00000032697e7c36 */ /* 0x000fe40008000000 */
[----:B------:R-:W-:Y:S01]  /*b290*/  IMAD R123, R18, -0x2, R119 ;  /* 0xfffffffe127b7824 */ /* 0x000fe200078e0277 */
[----:B------:R-:W-:Y:S01]  /*b2a0*/  HGMMA.64x128x16.F32 R24, R144, gdesc[UR12].tnspB, R24, gsb0 ;  /* 0x41e0000c90187df0 */ /* 0x000fe20008000818 */
[----:B------:R-:W-:Y:S01]  /*b2b0*/  UMOV UR14, UR10 ;  /* 0x0000000a000e7c82 */ /* 0x000fe20008000000 */
[----:B------:R-:W-:Y:S01]  /*b2c0*/  UMOV UR15, 0x40000040 ;  /* 0x40000040000f7882 */ /* 0x000fe20000000000 */
[----:B------:R-:W0:Y:S01]  /*b2d0*/  MUFU.TANH R148, R148 ;  /* 0x0000009400947308 */ /* 0x000e220000002400 */
[----:B------:R-:W-:-:S07]  /*b2e0*/  IMAD.IADD R111, R3, 0x1, R126 ;  /* 0x00000001036f7824 */ /* 0x000fce00078e027e */
[----:B------:R-:W0:Y:S01]  /*b2f0*/  MUFU.TANH R150, R150 ;  /* 0x0000009600967308 */ /* 0x000e220000002400 */
        /* <DEDUP_REMOVED lines=8> */
[----:B------:R-:W-:Y:S01]  /*b380*/  UMOV UR14, UR4 ;  /* 0x00000004000e7c82 */ /* 0x000fe20008000000 */
[----:B------:R-:W-:Y:S01]  /*b390*/  UMOV UR15, 0x40000040 ;  /* 0x40000040000f7882 */ /* 0x000fe20000000000 */
[----:B------:R-:W-:Y:S01]  /*b3a0*/  FMUL.FTZ R107, R112, UR5 ;  /* 0x00000005706b7c20 */ /* 0x000fe20008410000 */
[----:B------:R-:W-:Y:S01]  /*b3b0*/  FMUL.FTZ R146, R122, UR5 ;  /* 0x000000057a927c20 */ /* 0x000fe20008410000 */
[----:B------:R-:W0:Y:S08]  /*b3c0*/  MUFU.TANH R144, R144 ;  /* 0x0000009000907308 */ /* 0x000e300000002400 */
[----:B------:R-:W0:Y:S08]  /*b3d0*/  MUFU.TANH R145, R145 ;  /* 0x0000009100917308 */ /* 0x000e300000002400 */
[----:B------:R-:W0:Y:S08]  /*b3e0*/  MUFU.TANH R89, R89 ;  /* 0x0000005900597308 */ /* 0x000e300000002400 */
[----:B------:R-:W0:Y:S08]  /*b3f0*/  MUFU.TANH R92, R92 ;  /* 0x0000005c005c7308 */ /* 0x000e300000002400 */
[----:B------:R-:W0:Y:S08]  /*b400*/  MUFU.TANH R107, R107 ;  /* 0x0000006b006b7308 */ /* 0x000e300000002400 */
[----:B------:R-:W0:Y:S08]  /*b410*/  MUFU.TANH R146, R146 ;  /* 0x0000009200927308 */ /* 0x000e300000002400 */
[----:B------:R-:W0:Y:S08]  /*b420*/  MUFU.TANH R101, R134 ;  /* 0x0000008600657308 */ /* 0x000e300000002400 */
[----:B------:R5:W0:Y:S02]  /*b430*/  MUFU.TANH R112, R124 ;  /* 0x0000007c00707308 */ /* 0x000a240000002400 */
[----:B-----5:R-:W-:-:S04]  /*b440*/  VIADD R124, R105, UR54 ;  /* 0x00000036697c7c36 */ /* 0x020fc80008000000 */
[----:B------:R-:W-:Y:S01]  /*b450*/  IMAD.IADD R109, R3, 0x1, R124 ;  /* 0x00000001036d7824 */ /* 0x000fe200078e027c */
[----:B------:R-:W-:Y:S02]  /*b460*/  WARPGROUP.DEPBAR.LE gsb0, 0x0 ;  /* 0x00008000000079c5 */ /* 0x000fe40000010000 */
[----:B------:R-:W-:Y:S01]  /*b470*/  WARPGROUP.ARRIVE ;  /* 0x00000000000079c5 */ /* 0x000fe20000000000 */
[----:B------:R-:W-:Y:S01]  /*b480*/  FMUL.FTZ R142, R108, UR5 ;  /* 0x000000056c8e7c20 */ /* 0x000fe20008410000 */
[----:B------:R-:W-:Y:S01]  /*b490*/  FMUL.FTZ R108, R113, UR5 ;  /* 0x00000005716c7c20 */ /* 0x000fe20008410000 */
[----:B------:R-:W-:-:S03]  /*b4a0*/  FMUL.FTZ R140, R118, UR5 ;  /* 0x00000005768c7c20 */ /* 0x000fc60008410000 */
[----:B------:R-:W-:Y:S01]  /*b4b0*/  HGMMA.64x128x16.F32 R24, R136, gdesc[UR12].tnspB, R24, gsb0 ;  /* 0x41e0000c88187df0 */ /* 0x000fe20008000818 */
[----:B------:R-:W0:Y:S08]  /*b4c0*/  MUFU.TANH R142, R142 ;  /* 0x0000008e008e7308 */ /* 0x000e300000002400 */
[----:B------:R-:W0:Y:S08]  /*b4d0*/  MUFU.TANH R108, R108 ;  /* 0x0000006c006c7308 */ /* 0x000e300000002400 */
[----:B------:R-:W0:Y:S01]  /*b4e0*/  MUFU.TANH R140, R140 ;  /* 0x0000008c008c7308 */ /* 0x000e220000002400 */
[----:B------:R-:W-:-:S02]  /*b4f0*/  WARPGROUP.DEPBAR.LE gsb0, 0x0 ;  /* 0x00008000000079c5 */ /* 0x000fc40000010000 */
[----:B------:R5:W-:Y:S01]  /*b500*/  @!P1 SYNCS.ARRIVE.TRANS64.RED.A1T0 RZ, [R102+URZ], RZ ;  /* 0x000000ff66ff99a7 */ /* 0x000be2000810043f */
[----:B------:R-:W-:Y:S01]  /*b510*/  ISETP.GE.AND P1, PT, R12, 0x1, PT ;  /* 0x000000010c00780c */ /* 0x000fe20003f26270 */
[----:B-----5:R-:W-:-:S06]  /*b520*/  FMUL.FTZ R102, R135, UR5 ;  /* 0x0000000587667c20 */ /* 0x020fcc0008410000 */
[----:B------:R-:W0:Y:S06]  /*b530*/  MUFU.TANH R102, R102 ;  /* 0x0000006600667308 */ /* 0x000e2c0000002400 */
[----:B-1234-:R-:W-:Y:S05]  /*b540*/  @!P1 BRA `(.L_x_1124) ;  /* 0x0000000000589947 */ /* 0x01efea0003800000 */
[----:B------:R-:W-:Y:S01]  /*b550*/  ISETP.GT.AND P1, PT, R15, -0x1, PT ;  /* 0xffffffff0f00780c */ /* 0x000fe20003f24270 */
[----:B------:R-:W-:-:S12]  /*b560*/  BSSY B0, `(.L_x_1125) ;  /* 0x0000011000007945 */ /* 0x000fd80003800000 */
[----:B------:R-:W-:Y:S05]  /*b570*/  @P1 BRA `(.L_x_1126) ;  /* 0x0000000000241947 */ /* 0x000fea0003800000 */
[----:B------:R-:W-:Y:S01]  /*b580*/  IMAD.U32 R118, RZ, RZ, UR51 ;  /* 0x00000033ff767e24 */ /* 0x000fe2000f8e00ff */
[----:B------:R-:W-:-:S04]  /*b590*/  IADD3 R110, R3, R16, -R17 ;  /* 0x00000010036e7210 */ /* 0x000fc80007ffe811 */
[----:B------:R-:W-:Y:S02]  /*b5a0*/  ISETP.NE.AND P1, PT, R118, 0x1, PT ;  /* 0x000000017600780c */ /* 0x000fe40003f25270 */
[----:B------:R-:W-:-:S11]  /*b5b0*/  LOP3.LUT R113, RZ, R110, RZ, 0x33, !PT ;  /* 0x0000006eff717212 */ /* 0x000fd600078e33ff */
[----:B------:R-:W1:Y:S02]  /*b5c0*/  @P1 LDC.64 R104, c[0x0][0x9e8] ;  /* 0x00027a00ff681b82 */ /* 0x000e640000000a00 */
[----:B-1----:R-:W-:-:S05]  /*b5d0*/  @P1 IMAD.HI.U32 R104, R113, R104, RZ ;  /* 0x0000006871681227 */ /* 0x002fca00078e00ff */
[----:B------:R-:W-:-:S04]  /*b5e0*/  @P1 SHF.R.U32.HI R113, RZ, R105, R104 ;  /* 0x00000069ff711219 */ /* 0x000fc80000011668 */
[----:B------:R-:W-:Y:S01]  /*b5f0*/  LOP3.LUT R104, RZ, R113, RZ, 0x33, !PT ;  /* 0x00000071ff687212 */ /* 0x000fe200078e33ff */
[----:B------:R-:W-:Y:S06]  /*b600*/  BRA `(.L_x_1127) ;  /* 0x0000000000187947 */ /* 0x000fec0003800000 */
.L_x_1126:
[----:B------:R-:W-:-:S05]  /*b610*/  IMAD.U32 R118, RZ, RZ, UR51 ;  /* 0x00000033ff767e24 */ /* 0x000fca000f8e00ff */
[----:B------:R-:W-:-:S13]  /*b620*/  ISETP.NE.AND P1, PT, R118, 0x1, PT ;  /* 0x000000017600780c */ /* 0x000fda0003f25270 */
[----:B------:R-:W1:Y:S02]  /*b630*/  @P1 LDC.64 R104, c[0x0][0x9e8] ;  /* 0x00027a00ff681b82 */ /* 0x000e640000000a00 */
[----:B-1----:R-:W-:-:S04]  /*b640*/  @P1 IMAD.HI.U32 R110, R15, R104, RZ ;  /* 0x000000680f6e1227 */ /* 0x002fc800078e00ff */
[----:B------:R-:W-:Y:S01]  /*b650*/  IMAD.MOV.U32 R104, RZ, RZ, R15 ;  /* 0x000000ffff687224 */ /* 0x000fe200078e000f */
[----:B------:R-:W-:-:S07]  /*b660*/  @P1 SHF.R.U32.HI R104, RZ, R105, R110 ;  /* 0x00000069ff681219 */ /* 0x000fce000001166e */
.L_x_1127:
[----:B------:R-:W-:Y:S05]  /*b670*/  BSYNC B0 ;  /* 0x0000000000007941 */ /* 0x000fea0003800000 */
.L_x_1125:
[----:B------:R-:W-:-:S05]  /*b680*/  IMAD R104, R104, R118, R123 ;  /* 0x0000007668687224 */ /* 0x000fca00078e027b */
[----:B------:R-:W-:Y:S02]  /*b690*/  VIADDMNMX R109, R104, R118, R109, PT ;  /* 0x00000076686d7246 */ /* 0x000fe4000380016d */
[----:B------:R-:W-:-:S07]  /*b6a0*/  VIMNMX R111, R111, R104, !PT ;  /* 0x000000686f6f7248 */ /* 0x000fce0007fe0100 */
.L_x_1124:
        /* <DEDUP_REMOVED lines=111> */
[----:B------:R-:W-:Y:S02]  /*bda0*/  ISETP.GE.AND P6, PT, R119, 0x5a, PT ;  /* 0x0000005a7700780c */ /* 0x000fe40003fc6270 */
[----:B------:R-:W-:Y:S02]  /*bdb0*/  IADD3 R8, R124, 0x8, R3 ;  /* 0x000000087c087810 */ /* 0x000fe40007ffe003 */
[----:B------:R-:W-:Y:S02]  /*bdc0*/  P2R R115, PR, RZ, 0x40 ;  /* 0x00000040ff737803 */ /* 0x000fe40000000000 */
[----:B------:R-:W-:-:S04]  /*bdd0*/  ISETP.GT.AND P6, PT, R111, 0x59, !P6 ;  /* 0x000000596f00780c */ /* 0x000fc800077c4270 */
[----:B------:R-:W-:-:S04]  /*bde0*/  ISETP.LT.OR P6, PT, R109, 0x5a, P6 ;  /* 0x0000005a6d00780c */ /* 0x000fc800037c1670 */
[----:B------:R-:W-:Y:S02]  /*bdf0*/  FSEL R106, R133, -INF , !P6 ;  /* 0xff800000856a7808 */ /* 0x000fe40007000000 */
[----:B------:R-:W-:-:S13]  /*be00*/  ISETP.GE.AND P6, PT, R12, 0x1, PT ;  /* 0x000000010c00780c */ /* 0x000fda0003fc6270 */
        /* <DEDUP_REMOVED lines=12> */
.L_x_1130:
[----:B------:R-:W-:Y:S02]  /*bed0*/  IMAD.U32 R124, RZ, RZ, UR51 ;  /* 0x00000033ff7c7e24 */ /* 0x000fe4000f8e00ff */
[----:B------:R-:W-:-:S03]  /*bee0*/  IMAD.MOV.U32 R97, RZ, RZ, R161 ;  /* 0x000000ffff617224 */ /* 0x000fc600078e00a1 */
[----:B------:R-:W-:-:S13]  /*bef0*/  ISETP.NE.AND P6, PT, R124, 0x1, PT ;  /* 0x000000017c00780c */ /* 0x000fda0003fc5270 */
[----:B------:R-:W0:Y:S02]  /*bf00*/  @P6 LDC.64 R120, c[0x0][0x9e8] ;  /* 0x00027a00ff786b82 */ /* 0x000e240000000a00 */
[----:B0-----:R-:W-:-:S05]  /*bf10*/  @P6 IMAD.HI.U32 R120, R161, R120, RZ ;  /* 0x00000078a1786227 */ /* 0x001fca00078e00ff */
[----:B------:R-:W-:-:S07]  /*bf20*/  @P6 SHF.R.U32.HI R97, RZ, R121, R120 ;  /* 0x00000079ff616219 */ /* 0x000fce0000011678 */
.L_x_1131:
[----:B------:R-:W-:Y:S05]  /*bf30*/  BSYNC B0 ;  /* 0x0000000000007941 */ /* 0x000fea0003800000 */
.L_x_1129:
[----:B------:R-:W-:-:S05]  /*bf40*/  IMAD R97, R97, R124, R123 ;  /* 0x0000007c61617224 */ /* 0x000fca00078e027b */
[----:B------:R-:W-:Y:S02]  /*bf50*/  VIADDMNMX R8, R97, R124, R8, PT ;  /* 0x0000007c61087246 */ /* 0x000fe40003800108 */
[----:B------:R-:W-:-:S07]  /*bf60*/  VIMNMX R93, R93, R97, !PT ;  /* 0x000000615d5d7248 */ /* 0x000fce0007fe0100 */
.L_x_1128:
[C---:B------:R-:W-:Y:S01]  /*bf70*/  ISETP.GT.AND P1, PT, R93.reuse, 0x1, !P1 ;  /* 0x000000015d00780c */ /* 0x040fe20004f24270 */
[----:B------:R-:W-:Y:S01]  /*bf80*/  UMOV UR38, UR36 ;  /* 0x0000002400267c82 */ /* 0x000fe20008000000 */
[----:B------:R-:W-:Y:S01]  /*bf90*/  ISETP.NE.AND P6, PT, R130, RZ, PT ;  /* 0x000000ff8200720c */ /* 0x000fe20003fc5270 */
[----:B------:R-:W-:Y:S01]  /*bfa0*/  UMOV UR4, UR37 ;  /* 0x0000002500047c82 */ /* 0x000fe20008000000 */
[----:B------:R-:W-:Y:S02]  /*bfb0*/  ISETP.LT.OR P1, PT, R8, 0x2, P1 ;  /* 0x000000020800780c */ /* 0x000fe40000f21670 */
[----:B------:R-:W-:Y:S02]  /*bfc0*/  ISETP.GT.AND P2, PT, R93, 0x8, !P2 ;  /* 0x000000085d00780c */ /* 0x000fe40005744270 */
[----:B------:R-:W-:Y:S02]  /*bfd0*/  FSEL R130, R2, -INF , !P1 ;  /* 0xff80000002827808 */ /* 0x000fe40004800000 */
[----:B------:R-:W-:-:S02]  /*bfe0*/  ISETP.NE.AND P1, PT, R113, RZ, PT ;  /* 0x000000ff7100720c */ /* 0x000fc40003f25270 */
[C---:B------:R-:W-:Y:S02]  /*bff0*/  ISETP.LT.OR P2, PT, R8.reuse, 0x9, P2 ;  /* 0x000000090800780c */ /* 0x040fe40001741670 */
[----:B------:R-:W-:Y:S02]  /*c000*/  ISETP.GT.AND P1, PT, R93, 0x9, !P1 ;  /* 0x000000095d00780c */ /* 0x000fe40004f24270 */
[----:B------:R-:W-:Y:S02]  /*c010*/  FSEL R2, R9, -INF , !P2 ;  /* 0xff80000009027808 */ /* 0x000fe40005000000 */
[----:B------:R-:W-:Y:S02]  /*c020*/  ISETP.LT.OR P1, PT, R8, 0xa, P1 ;  /* 0x0000000a0800780c */ /* 0x000fe40000f21670 */
[----:B------:R-:W-:Y:S02]  /*c030*/  ISETP.NE.AND P2, PT, R135, RZ, PT ;  /* 0x000000ff8700720c */ /* 0x000fe40003f45270 */
[----:B------:R-:W-:-:S02]  /*c040*/  FSEL R128, R11, -INF , !P1 ;  /* 0xff8000000b807808 */ /* 0x000fc40004800000 */
[----:B------:R-:W-:Y:S01]  /*c050*/  ISETP.NE.AND P1, PT, R127, RZ, PT ;  /* 0x000000ff7f00720c */ /* 0x000fe20003f25270 */
[----:B------:R-:W0:Y:S01]  /*c060*/  LDC R11, c[0x0][0x988] ;  /* 0x00026200ff0b7b82 */ /* 0x000e220000000800 */
        /* <DEDUP_REMOVED lines=81> */
[----:B------:R-:W-:-:S04]  /*c580*/  ISETP.NE.AND P1, PT, R117, RZ, PT ;  /* 0x000000ff7500720c */ /* 0x000fc80003f25270 */
        /* <DEDUP_REMOVED lines=32> */
[--C-:B------:R-:W-:Y:S01]  /*c790*/  FFMA.FTZ R93, R142, R11, -R115.reuse ;  /* 0x0000000b8e5d7223 */ /* 0x100fe20000010873 */
[----:B------:R-:W-:Y:S01]  /*c7a0*/  FSEL R142, R102, -INF , !P2 ;  /* 0xff800000668e7808 */ /* 0x000fe20005000000 */
[----:B------:R-:W-:Y:S01]  /*c7b0*/  MUFU.EX2 R89, R0 ;  /* 0x0000000000597308 */ /* 0x000fe20000000800 */
[----:B------:R-:W-:Y:S01]  /*c7c0*/  FMNMX.FTZ R91, R120, R91, !PT ;  /* 0x0000005b785b7209 */ /* 0x000fe20007810000 */
[-CC-:B------:R-:W-:Y:S01]  /*c7d0*/  FFMA.FTZ R176, R176, R11.reuse, -R115.reuse ;  /* 0x0000000bb0b07223 */ /* 0x180fe20000010873 */
[----:B------:R-:W-:Y:S01]  /*c7e0*/  FSEL R113, R9, RZ, P1 ;  /* 0x000000ff09717208 */ /* 0x000fe20000800000 */
        /* <DEDUP_REMOVED lines=12> */
[----:B------:R-:W-:Y:S01]  /*c8b0*/  MUFU.EX2 R91, R184 ;  /* 0x000000b8005b7308 */ /* 0x000fe20000000800 */
[----:B------:R-:W-:Y:S01]  /*c8c0*/  FMNMX.FTZ R95, R88, R95, !PT ;  /* 0x0000005f585f7209 */ /* 0x000fe20007810000 */
[-CC-:B------:R-:W-:Y:S01]  /*c8d0*/  FFMA.FTZ R118, R118, R11.reuse, -R115.reuse ;  /* 0x0000000b76767223 */ /* 0x180fe20000010873 */
[----:B------:R-:W-:Y:S01]  /*c8e0*/  LOP3.LUT P6, RZ, R163, 0x7f, RZ, 0xc0, !PT ;  /* 0x0000007fa3ff7812 */ /* 0x000fe200078cc0ff */
[--C-:B------:R-:W-:Y:S01]  /*c8f0*/  FFMA.FTZ R114, R114, R11, -R115.reuse ;  /* 0x0000000b72727223 */ /* 0x100fe20000010873 */
[----:B------:R-:W-:Y:S01]  /*c900*/  FMNMX.FTZ R97, R92, R95, !PT ;  /* 0x0000005f5c617209 */ /* 0x000fe20007810000 */
[-CC-:B------:R-:W-:Y:S01]  /*c910*/  FFMA.FTZ R136, R108, R11.reuse, -R115.reuse ;  /* 0x0000000b6c887223 */ /* 0x180fe20000010873 */
[----:B------:R-:W-:Y:S01]  /*c920*/  FFMA.FTZ R110, R110, R11, -R115 ;  /* 0x0000000b6e6e7223 */ /* 0x000fe20000010873 */
[----:B------:R-:W-:Y:S01]  /*c930*/  MUFU.EX2 R178, R178 ;  /* 0x000000b200b27308 */ /* 0x000fe20000000800 */
[----:B------:R-:W-:-:S04]  /*c940*/  FMNMX.FTZ R97, R94, R97, !PT ;  /* 0x000000615e617209 */ /* 0x000fc80007810000 */
[----:B------:R-:W-:-:S03]  /*c950*/  FMNMX.FTZ R97, R90, R97, !PT ;  /* 0x000000615a617209 */ /* 0x000fc60007810000 */
        /* <DEDUP_REMOVED lines=9> */
[----:B------:R0:W-:Y:S01]  /*c9f0*/  MUFU.EX2 R99, R158 ;  /* 0x0000009e00637308 */ /* 0x0001e20000000800 */
[----:B------:R-:W-:-:S04]  /*ca00*/  FMNMX.FTZ R103, R150, R103, !PT ;  /* 0x0000006796677209 */ /* 0x000fc80007810000 */
[----:B------:R-:W-:-:S03]  /*ca10*/  FMNMX.FTZ R103, R152, R103, !PT ;  /* 0x0000006798677209 */ /* 0x000fc60007810000 */
[----:B------:R-:W-:Y:S01]  /*ca20*/  MUFU.EX2 R160, R160 ;  /* 0x000000a000a07308 */ /* 0x000fe20000000800 */
[----:B------:R-:W-:Y:S02]  /*ca30*/  FMNMX.FTZ R103, R154, R103, !PT ;  /* 0x000000679a677209 */ /* 0x000fe40007810000 */
[----:B0-----:R-:W-:Y:S01]  /*ca40*/  FSEL R158, R101, -INF , !P5 ;  /* 0xff800000659e7808 */ /* 0x001fe20006800000 */
[--C-:B------:R-:W-:Y:S01]  /*ca50*/  FFMA.FTZ R101, R132, R11, -R115.reuse ;  /* 0x0000000b84657223 */ /* 0x100fe20000010873 */
[----:B------:R-:W-:Y:S01]  /*ca60*/  FMNMX.FTZ R103, R156, R103, !PT ;  /* 0x000000679c677209 */ /* 0x000fe20007810000 */
[-CC-:B------:R-:W-:Y:S01]  /*ca70*/  FFMA.FTZ R132, R138, R11.reuse, -R115.reuse ;  /* 0x0000000b8a847223 */ /* 0x180fe20000010873 */
[----:B------:R-:W-:Y:S01]  /*ca80*/  FFMA.FTZ R138, R96, R11, -R115 ;  /* 0x0000000b608a7223 */ /* 0x000fe20000010873 */
[----:B------:R0:W-:Y:S01]  /*ca90*/  MUFU.EX2 R100, R105 ;  /* 0x0000006900647308 */ /* 0x0001e20000000800 */
[----:B------:R-:W-:-:S04]  /*caa0*/  FMNMX.FTZ R103, R158, R103, !PT ;  /* 0x000000679e677209 */ /* 0x000fc80007810000 */
[----:B------:R-:W-:Y:S01]  /*cab0*/  FMNMX.FTZ R0, R142, R103, !PT ;  /* 0x000000678e007209 */ /* 0x000fe20007810000 */
[-CC-:B------:R-:W-:Y:S02]  /*cac0*/  FFMA.FTZ R103, R122, R11.reuse, -R115.reuse ;  /* 0x0000000b7a677223 */ /* 0x180fe40000010873 */
[----:B------:R-:W-:Y:S01]  /*cad0*/  MUFU.EX2 R93, R93 ;  /* 0x0000005d005d7308 */ /* 0x000fe20000000800 */
[--C-:B0-----:R-:W-:Y:S01]  /*cae0*/  FFMA.FTZ R105, R116, R11, -R115.reuse ;  /* 0x0000000b74697223 */ /* 0x101fe20000010873 */
[----:B------:R-:W0:Y:S06]  /*caf0*/  SHFL.BFLY PT, R107, R0, 0x2, 0x1f ;  /* 0x0c401f00006b7f89 */ /* 0x000e2c00000e0000 */
[----:B------:R-:W-:Y:S08]  /*cb00*/  MUFU.EX2 R102, R102 ;  /* 0x0000006600667308 */ /* 0x000ff00000000800 */
[----:B------:R-:W-:Y:S08]  /*cb10*/  MUFU.EX2 R101, R101 ;  /* 0x0000006500657308 */ /* 0x000ff00000000800 */
[----:B------:R-:W-:Y:S01]  /*cb20*/  MUFU.EX2 R132, R132 ;  /* 0x0000008400847308 */ /* 0x000fe20000000800 */
[----:B0-----:R-:W-:Y:S01]  /*cb30*/  FMNMX.FTZ R8, R0, R107, !PT ;  /* 0x0000006b00087209 */ /* 0x001fe20007810000 */
[----:B------:R-:W-:Y:S01]  /*cb40*/  FADD.FTZ R0, -R113, R14 ;  /* 0x0000000e71007221 */ /* 0x000fe20000010100 */
[----:B------:R-:W-:-:S03]  /*cb50*/  FFMA.FTZ R107, R112, R11, -R115 ;  /* 0x0000000b706b7223 */ /* 0x000fc60000010873 */
[----:B------:R-:W0:Y:S01]  /*cb60*/  SHFL.BFLY PT, R111, R8, 0x1, 0x1f ;  /* 0x0c201f00086f7f89 */ /* 0x000e2200000e0000 */
[----:B------:R-:W-:Y:S01]  /*cb70*/  FMUL.FTZ R0, R0, R11 ;  /* 0x0000000b00007220 */ /* 0x000fe20000410000 */
[----:B------:R-:W-:Y:S08]  /*cb80*/  MUFU.EX2 R103, R103 ;  /* 0x0000006700677308 */ /* 0x000ff00000000800 */
[----:B------:R-:W1:Y:S08]  /*cb90*/  MUFU.EX2 R0, R0 ;  /* 0x0000000000007308 */ /* 0x000e700000000800 */
[----:B------:R-:W-:Y:S01]  /*cba0*/  MUFU.EX2 R118, R118 ;  /* 0x0000007600767308 */ /* 0x000fe20000000800 */
[----:B0-----:R-:W-:Y:S01]  /*cbb0*/  FMNMX.FTZ R8, R8, R111, !PT ;  /* 0x0000006f08087209 */ /* 0x001fe20007810000 */
[----:B------:R-:W-:-:S06]  /*cbc0*/  FFMA.FTZ R111, R106, R11, -R115 ;  /* 0x0000000b6a6f7223 */ /* 0x000fcc0000010873 */
[----:B------:R-:W-:Y:S01]  /*cbd0*/  MUFU.EX2 R105, R105 ;  /* 0x0000006900697308 */ /* 0x000fe20000000800 */
[----:B-1----:R-:W-:Y:S01]  /*cbe0*/  FFMA.FTZ R7, R0, R7, R89 ;  /* 0x0000000700077223 */ /* 0x002fe20000010059 */
[C---:B------:R-:W-:Y:S01]  /*cbf0*/  FSETP.NEU.FTZ.AND P1, PT, R8.reuse, -INF , PT ;  /* 0xff8000000800780b */ /* 0x040fe20003f3d000 */
[----:B------:R-:W-:-:S05]  /*cc00*/  FMUL.FTZ R14, R8, R11 ;  /* 0x0000000b080e7220 */ /* 0x000fca0000410000 */
[----:B------:R-:W-:Y:S01]  /*cc10*/  FSEL R113, R14, RZ, P1 ;  /* 0x000000ff0e717208 */ /* 0x000fe20000800000 */
[----:B------:R-:W-:Y:S04]  /*cc20*/  MUFU.EX2 R114, R114 ;  /* 0x0000007200727308 */ /* 0x000fe80000000800 */
[-CC-:B------:R-:W-:Y:S01]  /*cc30*/  FFMA.FTZ R159, R2, R11.reuse, -R113.reuse ;  /* 0x0000000b029f7223 */ /* 0x180fe20000010871 */
[----:B------:R-:W-:Y:S01]  /*cc40*/  FSEL R2, R8, RZ, P1 ;  /* 0x000000ff08027208 */ /* 0x000fe20000800000 */
[-CC-:B------:R-:W-:Y:S01]  /*cc50*/  FFMA.FTZ R157, R186, R11.reuse, -R113.reuse ;  /* 0x0000000bba9d7223 */ /* 0x180fe20000010871 */
[-CC-:B------:R-:W-:Y:S01]  /*cc60*/  FFMA.FTZ R14, R130, R11.reuse, -R113.reuse ;  /* 0x0000000b820e7223 */ /* 0x180fe20000010871 */
[-CC-:B------:R-:W-:Y:S01]  /*cc70*/  FFMA.FTZ R96, R128, R11.reuse, -R113.reuse ;  /* 0x0000000b80607223 */ /* 0x180fe20000010871 */
[-C--:B------:R-:W-:Y:S01]  /*cc80*/  FFMA.FTZ R149, R88, R11.reuse, -R113 ;  /* 0x0000000b58957223 */ /* 0x080fe20000010871 */
[----:B------:R-:W-:Y:S01]  /*cc90*/  FADD.FTZ R2, -R2, R13 ;  /* 0x0000000d02027221 */ /* 0x000fe20000010100 */
[-C--:B------:R-:W-:Y:S01]  /*cca0*/  FFMA.FTZ R88, R92, R11.reuse, -R113 ;  /* 0x0000000b5c587223 */ /* 0x080fe20000010871 */
[----:B------:R-:W-:Y:S01]  /*ccb0*/  MUFU.EX2 R157, R157 ;  /* 0x0000009d009d7308 */ /* 0x000fe20000000800 */
[----:B------:R-:W-:Y:S01]  /*ccc0*/  FADD.FTZ R92, R176, R7 ;  /* 0x00000007b05c7221 */ /* 0x000fe20000010000 */
[-C--:B------:R-:W-:Y:S01]  /*ccd0*/  FMUL.FTZ R2, R2, R11.reuse ;  /* 0x0000000b02027220 */ /* 0x080fe20000410000 */
[-CC-:B------:R-:W-:Y:S01]  /*cce0*/  FFMA.FTZ R153, R120, R11.reuse, -R113.reuse ;  /* 0x0000000b78997223 */ /* 0x180fe20000010871 */
[-CC-:B------:R-:W-:Y:S01]  /*ccf0*/  FFMA.FTZ R104, R126, R11.reuse, -R113.reuse ;  /* 0x0000000b7e687223 */ /* 0x180fe20000010871 */
[----:B------:R-:W-:Y:S01]  /*cd00*/  FADD.FTZ R7, R91, R92 ;  /* 0x0000005c5b077221 */ /* 0x000fe20000010000 */
[-CC-:B------:R-:W-:Y:S01]  /*cd10*/  FFMA.FTZ R155, R20, R11.reuse, -R113.reuse ;  /* 0x0000000b149b7223 */ /* 0x180fe20000010871 */
[-C--:B------:R-:W-:Y:S01]  /*cd20*/  FFMA.FTZ R90, R90, R11.reuse, -R113 ;  /* 0x0000000b5a5a7223 */ /* 0x080fe20000010871 */
[----:B------:R-:W0:Y:S01]  /*cd30*/  MUFU.EX2 R2, R2 ;  /* 0x0000000200027308 */ /* 0x000e220000000800 */
[----:B------:R-:W-:Y:S01]  /*cd40*/  FADD.FTZ R92, R178, R7 ;  /* 0x00000007b25c7221 */ /* 0x000fe20000010000 */
[-CC-:B------:R-:W-:Y:S01]  /*cd50*/  FFMA.FTZ R20, R124, R11.reuse, -R113.reuse ;  /* 0x0000000b7c147223 */ /* 0x180fe20000010871 */
[-CC-:B------:R-:W-:Y:S01]  /*cd60*/  FFMA.FTZ R151, R94, R11.reuse, -R113.reuse ;  /* 0x0000000b5e977223 */ /* 0x180fe20000010871 */
[----:B------:R-:W-:Y:S01]  /*cd70*/  FFMA.FTZ R98, R98, R11, -R113 ;  /* 0x0000000b62627223 */ /* 0x000fe20000010871 */
[----:B------:R-:W-:Y:S01]  /*cd80*/  FADD.FTZ R13, R95, R92 ;  /* 0x0000005c5f0d7221 */ /* 0x000fe20000010000 */
[----:B------:R-:W-:-:S02]  /*cd90*/  IMAD.U32 R92, RZ, RZ, UR11 ;  /* 0x0000000bff5c7e24 */ /* 0x000fc4000f8e00ff */
[-CC-:B------:R-:W-:Y:S01]  /*cda0*/  FFMA.FTZ R134, R134, R11.reuse, -R113.reuse ;  /* 0x0000000b86867223 */ /* 0x180fe20000010871 */
[----:B------:R-:W1:Y:S01]  /*cdb0*/  MUFU.EX2 R14, R14 ;  /* 0x0000000e000e7308 */ /* 0x000e620000000800 */
[-CC-:B------:R-:W-:Y:S01]  /*cdc0*/  FFMA.FTZ R140, R140, R11.reuse, -R113.reuse ;  /* 0x0000000b8c8c7223 */ /* 0x180fe20000010871 */
[----:B------:R-:W-:Y:S02]  /*cdd0*/  @!P6 VIADD R92, R92, 0x2a860 ;  /* 0x0002a8605c5ce836 */ /* 0x000fe40000000000 */
[-CC-:B------:R-:W-:Y:S01]  /*cde0*/  FFMA.FTZ R144, R144, R11.reuse, -R113.reuse ;  /* 0x0000000b90907223 */ /* 0x180fe20000010871 */
[-CC-:B------:R-:W-:Y:S01]  /*cdf0*/  FFMA.FTZ R146, R146, R11.reuse, -R113.reuse ;  /* 0x0000000b92927223 */ /* 0x180fe20000010871 */
[-CC-:B------:R-:W-:Y:S01]  /*ce00*/  FFMA.FTZ R148, R148, R11.reuse, -R113.reuse ;  /* 0x0000000b94947223 */ /* 0x180fe20000010871 */
[----:B------:R-:W-:Y:S01]  /*ce10*/  FFMA.FTZ R150, R150, R11, -R113 ;  /* 0x0000000b96967223 */ /* 0x000fe20000010871 */
[----:B------:R-:W-:Y:S01]  /*ce20*/  @!P6 PRMT R92, RZ, 0x654, R92 ;  /* 0x00000654ff5ce816 */ /* 0x000fe2000000005c */
[----:B------:R-:W2:Y:S01]  /*ce30*/  MUFU.EX2 R159, R159 ;  /* 0x0000009f009f7308 */ /* 0x000ea20000000800 */
[----:B0-----:R-:W-:Y:S01]  /*ce40*/  FFMA.FTZ R7, R2, R6, R157 ;  /* 0x0000000602077223 */ /* 0x001fe2000001009d */
[C---:B------:R-:W-:Y:S01]  /*ce50*/  ISETP.GT.AND P1, PT, R10.reuse, R23, PT ;  /* 0x000000170a00720c */ /* 0x040fe20003f24270 */
[----:B------:R0:W-:Y:S01]  /*ce60*/  @!P6 SYNCS.ARRIVE.TRANS64.RED.A1T0 RZ, [R92+URZ], RZ ;  /* 0x000000ff5cffe9a7 */ /* 0x0001e2000810043f */
[----:B------:R-:W-:-:S04]  /*ce70*/  VIADD R10, R10, 0xffffffff ;  /* 0xffffffff0a0a7836 */ /* 0x000fc80000000000 */
[----:B------:R-:W3:Y:S01]  /*ce80*/  MUFU.EX2 R96, R96 ;  /* 0x0000006000607308 */ /* 0x000ee20000000800 */
[C---:B-1----:R-:W-:Y:S01]  /*ce90*/  FADD.FTZ R6, R14.reuse, R7 ;  /* 0x000000070e067221 */ /* 0x042fe20000010000 */
[----:B------:R-:W-:Y:S01]  /*cea0*/  F2FP.F16.F32.PACK_AB R157, R14, R157 ;  /* 0x0000009d0e9d723e */ /* 0x000fe200000000ff */
[----:B------:R-:W-:-:S05]  /*ceb0*/  IMAD.MOV.U32 R14, RZ, RZ, R9 ;  /* 0x000000ffff0e7224 */ /* 0x000fca00078e0009 */
[----:B------:R-:W1:Y:S01]  /*cec0*/  MUFU.EX2 R153, R153 ;  /* 0x0000009900997308 */ /* 0x000e620000000800 */
[----:B--2---:R-:W-:-:S07]  /*ced0*/  FADD.FTZ R7, R159, R6 ;  /* 0x000000069f077221 */ /* 0x004fce0000010000 */
[----:B------:R-:W2:Y:S01]  /*cee0*/  MUFU.EX2 R104, R104 ;  /* 0x0000006800687308 */ /* 0x000ea20000000800 */
[C---:B---3--:R-:W-:Y:S01]  /*cef0*/  FADD.FTZ R6, R96.reuse, R7 ;  /* 0x0000000760067221 */ /* 0x048fe20000010000 */
[----:B------:R-:W-:-:S06]  /*cf00*/  F2FP.F16.F32.PACK_AB R159, R96, R159 ;  /* 0x0000009f609f723e */ /* 0x000fcc00000000ff */
[----:B------:R3:W-:Y:S01]  /*cf10*/  MUFU.EX2 R106, R90 ;  /* 0x0000005a006a7308 */ /* 0x0007e20000000800 */
[----:B-1----:R-:W-:-:S07]  /*cf20*/  FADD.FTZ R7, R153, R6 ;  /* 0x0000000699077221 */ /* 0x002fce0000010000 */
[----:B------:R-:W1:Y:S01]  /*cf30*/  MUFU.EX2 R155, R155 ;  /* 0x0000009b009b7308 */ /* 0x000e620000000800 */
[----:B---3--:R-:W-:Y:S01]  /*cf40*/  FADD.FTZ R90, R180, R13 ;  /* 0x0000000db45a7221 */ /* 0x008fe20000010000 */
[C---:B--2---:R-:W-:Y:S01]  /*cf50*/  FADD.FTZ R6, R104.reuse, R7 ;  /* 0x0000000768067221 */ /* 0x044fe20000010000 */
[----:B------:R-:W-:Y:S02]  /*cf60*/  F2FP.F16.F32.PACK_AB R153, R104, R153 ;  /* 0x000000996899723e */ /* 0x000fe400000000ff */
[----:B------:R-:W-:-:S03]  /*cf70*/  FADD.FTZ R13, R97, R90 ;  /* 0x0000005a610d7221 */ /* 0x000fc60000010000 */
[----:B------:R-:W2:Y:S01]  /*cf80*/  MUFU.EX2 R20, R20 ;  /* 0x0000001400147308 */ /* 0x000ea20000000800 */
[----:B------:R-:W-:-:S04]  /*cf90*/  FADD.FTZ R90, R160, R13 ;  /* 0x0000000da05a7221 */ /* 0x000fc80000010000 */
[----:B------:R-:W-:-:S03]  /*cfa0*/  FADD.FTZ R13, R99, R90 ;  /* 0x0000005a630d7221 */ /* 0x000fc60000010000 */
[----:B------:R-:W3:Y:S01]  /*cfb0*/  MUFU.EX2 R149, R149 ;  /* 0x0000009500957308 */ /* 0x000ee20000000800 */
[----:B------:R-:W-:Y:S01]  /*cfc0*/  FADD.FTZ R90, R100, R13 ;  /* 0x0000000d645a7221 */ /* 0x000fe20000010000 */
[----:B-1----:R-:W-:-:S03]  /*cfd0*/  FADD.FTZ R7, R155, R6 ;  /* 0x000000069b077221 */ /* 0x002fc60000010000 */
[----:B------:R-:W-:-:S03]  /*cfe0*/  FADD.FTZ R13, R93, R90 ;  /* 0x0000005a5d0d7221 */ /* 0x000fc60000010000 */
[----:B------:R-:W0:Y:S01]  /*cff0*/  MUFU.EX2 R88, R88 ;  /* 0x0000005800587308 */ /* 0x000e220000000800 */
[----:B--2---:R-:W-:Y:S01]  /*d000*/  FADD.FTZ R90, R20, R7 ;  /* 0x00000007145a7221 */ /* 0x004fe20000010000 */
[----:B------:R-:W-:Y:S01]  /*d010*/  FADD.FTZ R6, R102, R13 ;  /* 0x0000000d66067221 */ /* 0x000fe20000010000 */
[----:B------:R-:W-:-:S03]  /*d020*/  F2FP.F16.F32.PACK_AB R155, R20, R155 ;  /* 0x0000009b149b723e */ /* 0x000fc600000000ff */
[----:B------:R-:W-:Y:S01]  /*d030*/  FADD.FTZ R7, R101, R6 ;  /* 0x0000000665077221 */ /* 0x000fe20000010000 */
[-C--:B------:R-:W-:Y:S01]  /*d040*/  FFMA.FTZ R6, R152, R11.reuse, -R113 ;  /* 0x0000000b98067223 */ /* 0x080fe20000010871 */
[----:B------:R-:W1:Y:S01]  /*d050*/  MUFU.EX2 R151, R151 ;  /* 0x0000009700977308 */ /* 0x000e620000000800 */
[----:B---3--:R-:W-:Y:S01]  /*d060*/  FADD.FTZ R13, R149, R90 ;  /* 0x0000005a950d7221 */ /* 0x008fe20000010000 */
[----:B------:R-:W-:Y:S01]  /*d070*/  FADD.FTZ R90, R132, R7 ;  /* 0x00000007845a7221 */ /* 0x000fe20000010000 */
[--C-:B------:R-:W-:Y:S01]  /*d080*/  FFMA.FTZ R7, R154, R11, -R113.reuse ;  /* 0x0000000b9a077223 */ /* 0x100fe20000010871 */
[----:B------:R-:W-:Y:S02]  /*d090*/  F2FP.F16.F32.PACK_AB R152, R180, R95 ;  /* 0x0000005fb498723e */ /* 0x000fe400000000ff */
[----:B------:R-:W-:Y:S01]  /*d0a0*/  FADD.FTZ R115, R103, R90 ;  /* 0x0000005a67737221 */ /* 0x000fe20000010000 */
[-C--:B------:R-:W-:Y:S01]  /*d0b0*/  FFMA.FTZ R90, R158, R11.reuse, -R113 ;  /* 0x0000000b9e5a7223 */ /* 0x080fe20000010871 */
[----:B------:R-:W2:Y:S01]  /*d0c0*/  MUFU.EX2 R145, R98 ;  /* 0x0000006200917308 */ /* 0x000ea20000000800 */
[----:B0-----:R-:W-:Y:S01]  /*d0d0*/  FADD.FTZ R92, R88, R13 ;  /* 0x0000000d585c7221 */ /* 0x001fe20000010000 */
[----:B------:R-:W-:Y:S01]  /*d0e0*/  FADD.FTZ R94, R118, R115 ;  /* 0x00000073765e7221 */ /* 0x000fe20000010000 */
[-CC-:B------:R-:W-:Y:S01]  /*d0f0*/  FFMA.FTZ R13, R156, R11.reuse, -R113.reuse ;  /* 0x0000000b9c0d7223 */ /* 0x180fe20000010871 */
[----:B------:R-:W-:Y:S01]  /*d100*/  FFMA.FTZ R113, R142, R11, -R113 ;  /* 0x0000000b8e717223 */ /* 0x000fe20000010871 */
[----:B------:R-:W-:Y:S01]  /*d110*/  F2FP.F16.F32.PACK_AB R156, R176, R89 ;  /* 0x00000059b09c723e */ /* 0x000fe200000000ff */
[----:B------:R-:W-:Y:S01]  /*d120*/  FADD.FTZ R115, R105, R94 ;  /* 0x0000005e69737221 */ /* 0x000fe20000010000 */
[----:B------:R-:W-:Y:S01]  /*d130*/  F2FP.F16.F32.PACK_AB R158, R178, R91 ;  /* 0x0000005bb29e723e */ /* 0x000fe200000000ff */
[----:B------:R-:W0:Y:S01]  /*d140*/  MUFU.EX2 R134, R134 ;  /* 0x0000008600867308 */ /* 0x000e220000000800 */
[----:B-1----:R-:W-:Y:S01]  /*d150*/  FADD.FTZ R92, R151, R92 ;  /* 0x0000005c975c7221 */ /* 0x002fe20000010000 */
[----:B------:R-:W-:Y:S01]  /*d160*/  FADD.FTZ R94, R114, R115 ;  /* 0x00000073725e7221 */ /* 0x000fe20000010000 */
[----:B------:R-:W-:-:S02]  /*d170*/  F2FP.F16.F32.PACK_AB R154, R160, R97 ;  /* 0x00000061a09a723e */ /* 0x000fc400000000ff */
[----:B------:R-:W-:Y:S01]  /*d180*/  FADD.FTZ R92, R106, R92 ;  /* 0x0000005c6a5c7221 */ /* 0x000fe20000010000 */
[----:B------:R-:W-:Y:S02]  /*d190*/  F2FP.F16.F32.PACK_AB R149, R88, R149 ;  /* 0x000000955895723e */ /* 0x000fe400000000ff */
[----:B------:R1:W3:Y:S01]  /*d1a0*/  MUFU.EX2 R147, R140 ;  /* 0x0000008c00937308 */ /* 0x0002e20000000800 */
[----:B--2---:R-:W-:Y:S01]  /*d1b0*/  FADD.FTZ R92, R145, R92 ;  /* 0x0000005c915c7221 */ /* 0x004fe20000010000 */
[----:B------:R-:W-:-:S06]  /*d1c0*/  F2FP.F16.F32.PACK_AB R151, R106, R151 ;  /* 0x000000976a97723e */ /* 0x000fcc00000000ff */
[----:B------:R2:W4:Y:S01]  /*d1d0*/  MUFU.EX2 R98, R144 ;  /* 0x0000009000627308 */ /* 0x0005220000000800 */
[----:B0-----:R-:W-:Y:S01]  /*d1e0*/  FADD.FTZ R92, R134, R92 ;  /* 0x0000005c865c7221 */ /* 0x001fe20000010000 */
[----:B-1----:R-:W-:Y:S02]  /*d1f0*/  F2FP.F16.F32.PACK_AB R140, R114, R105 ;  /* 0x00000069728c723e */ /* 0x002fe400000000ff */
[----:B------:R-:W-:-:S04]  /*d200*/  F2FP.F16.F32.PACK_AB R145, R134, R145 ;  /* 0x000000918691723e */ /* 0x000fc800000000ff */
[----:B------:R0:W1:Y:S01]  /*d210*/  MUFU.EX2 R141, R146 ;  /* 0x00000092008d7308 */ /* 0x0000620000000800 */
[----:B---3--:R-:W-:Y:S01]  /*d220*/  FADD.FTZ R92, R147, R92 ;  /* 0x0000005c935c7221 */ /* 0x008fe20000010000 */
[----:B--2---:R-:W-:-:S06]  /*d230*/  F2FP.F16.F32.PACK_AB R144, R132, R101 ;  /* 0x000000658490723e */ /* 0x004fcc00000000ff */
[----:B------:R2:W3:Y:S01]  /*d240*/  MUFU.EX2 R108, R148 ;  /* 0x00000094006c7308 */ /* 0x0004e20000000800 */
[----:B----4-:R-:W-:Y:S01]  /*d250*/  FADD.FTZ R92, R98, R92 ;  /* 0x0000005c625c7221 */ /* 0x010fe20000010000 */
[----:B0-----:R-:W-:Y:S02]  /*d260*/  F2FP.F16.F32.PACK_AB R146, R118, R103 ;  /* 0x000000677692723e */ /* 0x001fe400000000ff */
[----:B------:R-:W-:-:S04]  /*d270*/  F2FP.F16.F32.PACK_AB R147, R98, R147 ;  /* 0x000000936293723e */ /* 0x000fc800000000ff */
[----:B------:R-:W0:Y:S01]  /*d280*/  MUFU.EX2 R107, R107 ;  /* 0x0000006b006b7308 */ /* 0x000e220000000800 */
[----:B-1----:R-:W-:Y:S01]  /*d290*/  FADD.FTZ R92, R141, R92 ;  /* 0x0000005c8d5c7221 */ /* 0x002fe20000010000 */
[----:B--2---:R-:W-:-:S06]  /*d2a0*/  F2FP.F16.F32.PACK_AB R148, R100, R99 ;  /* 0x000000636494723e */ /* 0x004fcc00000000ff */
[----:B------:R1:W2:Y:S01]  /*d2b0*/  MUFU.EX2 R143, R150 ;  /* 0x00000096008f7308 */ /* 0x0002a20000000800 */
[C---:B---3--:R-:W-:Y:S01]  /*d2c0*/  FADD.FTZ R92, R108.reuse, R92 ;  /* 0x0000005c6c5c7221 */ /* 0x048fe20000010000 */
[----:B------:R-:W-:-:S06]  /*d2d0*/  F2FP.F16.F32.PACK_AB R141, R108, R141 ;  /* 0x0000008d6c8d723e */ /* 0x000fcc00000000ff */
[----:B------:R-:W3:Y:S01]  /*d2e0*/  MUFU.EX2 R110, R110 ;  /* 0x0000006e006e7308 */ /* 0x000ee20000000800 */
[----:B0-----:R-:W-:Y:S01]  /*d2f0*/  FADD.FTZ R89, R107, R94 ;  /* 0x0000005e6b597221 */ /* 0x001fe20000010000 */
[----:B-1----:R-:W-:-:S06]  /*d300*/  F2FP.F16.F32.PACK_AB R150, R102, R93 ;  /* 0x0000005d6696723e */ /* 0x002fcc00000000ff */
[----:B------:R-:W0:Y:S01]  /*d310*/  MUFU.EX2 R112, R6 ;  /* 0x0000000600707308 */ /* 0x000e220000000800 */
[----:B--2---:R-:W-:-:S07]  /*d320*/  FADD.FTZ R92, R143, R92 ;  /* 0x0000005c8f5c7221 */ /* 0x004fce0000010000 */
[----:B------:R-:W1:Y:S01]  /*d330*/  MUFU.EX2 R136, R136 ;  /* 0x0000008800887308 */ /* 0x000e620000000800 */
[C---:B---3--:R-:W-:Y:S01]  /*d340*/  FADD.FTZ R89, R110.reuse, R89 ;  /* 0x000000596e597221 */ /* 0x048fe20000010000 */
[----:B------:R-:W-:-:S06]  /*d350*/  F2FP.F16.F32.PACK_AB R142, R110, R107 ;  /* 0x0000006b6e8e723e */ /* 0x000fcc00000000ff */
        /* <DEDUP_REMOVED lines=9> */
[----:B------:R-:W-:-:S06]  /*d3f0*/  F2FP.F16.F32.PACK_AB R136, R109, R136 ;  /* 0x000000886d88723e */ /* 0x000fcc00000000ff */
[----:B------:R-:W0:Y:S01]  /*d400*/  MUFU.EX2 R139, R90 ;  /* 0x0000005a008b7308 */ /* 0x000e220000000800 */
[C---:B-1----:R-:W-:Y:S01]  /*d410*/  FADD.FTZ R92, R13.reuse, R92 ;  /* 0x0000005c0d5c7221 */ /* 0x042fe20000010000 */
[----:B------:R-:W-:Y:S01]  /*d420*/  F2FP.F16.F32.PACK_AB R137, R13, R137 ;  /* 0x000000890d89723e */ /* 0x000fe200000000ff */
[----:B------:R-:W-:-:S05]  /*d430*/  IMAD.MOV.U32 R13, RZ, RZ, R8 ;  /* 0x000000ffff0d7224 */ /* 0x000fca00078e0008 */
[----:B------:R-:W1:Y:S01]  /*d440*/  MUFU.EX2 R111, R111 ;  /* 0x0000006f006f7308 */ /* 0x000e620000000800 */
[----:B--2---:R-:W-:-:S07]  /*d450*/  FADD.FTZ R6, R138, R7 ;  /* 0x000000078a067221 */ /* 0x004fce0000010000 */
[----:B------:R-:W2:Y:S01]  /*d460*/  MUFU.EX2 R113, R113 ;  /* 0x0000007100717308 */ /* 0x000ea20000000800 */
[----:B0-----:R-:W-:Y:S01]  /*d470*/  FADD.FTZ R92, R139, R92 ;  /* 0x0000005c8b5c7221 */ /* 0x001fe20000010000 */
[C---:B-1----:R-:W-:Y:S01]  /*d480*/  FADD.FTZ R7, R111.reuse, R6 ;  /* 0x000000066f077221 */ /* 0x042fe20000010000 */
[----:B------:R-:W-:Y:S02]  /*d490*/  F2FP.F16.F32.PACK_AB R138, R111, R138 ;  /* 0x0000008a6f8a723e */ /* 0x000fe400000000ff */
[C---:B--2---:R-:W-:Y:S01]  /*d4a0*/  FADD.FTZ R6, R113.reuse, R92 ;  /* 0x0000005c71067221 */ /* 0x044fe20000010000 */
[----:B------:R-:W-:Y:S01]  /*d4b0*/  F2FP.F16.F32.PACK_AB R139, R113, R139 ;  /* 0x0000008b718b723e */ /* 0x000fe200000000ff */
[----:B------:R-:W-:Y:S06]  /*d4c0*/  @P1 BRA `(.L_x_1132) ;  /* 0xffffffcc003c1947 */ /* 0x000fec000383ffff */
.L_x_1115:
        /* <DEDUP_REMOVED lines=67> */
.L_x_1133:
[----:B------:R-:W-:Y:S01]  /*d900*/  ULEA UR5, UR37, UR39, 0x3 ;  /* 0x0000002725057291 */ /* 0x000fe2000f8e183f */
[----:B------:R-:W-:-:S05]  /*d910*/  IMAD.U32 R0, RZ, RZ, UR36 ;  /* 0x00000024ff007e24 */ /* 0x000fca000f8e00ff */
[----:B------:R-:W-:-:S04]  /*d920*/  SHF.L.U32 R0, R0, 0x1f, RZ ;  /* 0x0000001f00007819 */ /* 0x000fc800000006ff */
[----:B------:R0:W1:Y:S01]  /*d930*/  SYNCS.PHASECHK.TRANS64.TRYWAIT P1, [UR5+0x2a850], R0 ;  /* 0x02a85000ff0075a7 */ /* 0x0000620008020145 */
[----:B------:R-:W-:Y:S05]  /*d940*/  @!P0 BRA `(.L_x_1134) ;  /* 0x0000000000048947 */ /* 0x000fea0003800000 */
[----:B------:R-:W-:Y:S01]  /*d950*/  BPT.TRAP 0x1 ;  /* 0x000000040000795c */ /* 0x000fe20000300000 */
.L_x_1134:
[----:B-1----:R-:W-:Y:S05]  /*d960*/  @P1 BRA `(.L_x_1135) ;  /* 0x0000000000081947 */ /* 0x002fea0003800000 */
[----:B------:R-:W1:Y:S02]  /*d970*/  SYNCS.PHASECHK.TRANS64.TRYWAIT P0, [UR5+0x2a850], R0 ;  /* 0x02a85000ff0075a7 */ /* 0x000e640008000145 */
[----:B-1----:R-:W-:Y:S05]  /*d980*/  @!P0 BRA `(.L_x_1136) ;  /* 0x0000007c00dc8947 */ /* 0x002fea0003800000 */
.L_x_1135:
[----:B------:R-:W-:Y:S01]  /*d990*/  UIADD3 UR39, UR39, 0x400, URZ ;  /* 0x0000040027277890 */ /* 0x000fe2000fffe03f */
[----:B------:R-:W-:Y:S01]  /*d9a0*/  WARPGROUP.ARRIVE ;  /* 0x00000000000079c5 */ /* 0x000fe20000000000 */
[----:B------:R-:W-:Y:S01]  /*d9b0*/  UMOV UR7, 0x40000040 ;  /* 0x4000004000077882 */ /* 0x000fe20000000000 */
[----:B01----:R-:W0:Y:S01]  /*d9c0*/  SHFL.BFLY PT, R0, R7, 0x2, 0x1f ;  /* 0x0c401f0007007f89 */ /* 0x003e2200000e0000 */
[----:B------:R-:W-:Y:S01]  /*d9d0*/  USHF.R.U32.HI UR39, URZ, 0x4, UR39 ;  /* 0x000000043f277899 */ /* 0x000fe20008011627 */
[----:B------:R-:W-:Y:S02]  /*d9e0*/  IMAD.MOV.U32 R12, RZ, RZ, RZ ;  /* 0x000000ffff0c7224 */ /* 0x000fe400078e00ff */
[----:B------:R-:W1:Y:S01]  /*d9f0*/  SHFL.BFLY PT, R3, R6, 0x2, 0x1f ;  /* 0x0c401f0006037f89 */ /* 0x000e6200000e0000 */
[----:B------:R-:W-:Y:S01]  /*da00*/  ULOP3.LUT UR39, UR39, 0x3fff, URZ, 0xc0, !UPT ;  /* 0x00003fff27277892 */ /* 0x000fe2000f8ec03f */
[----:B------:R-:W-:Y:S01]  /*da10*/  VIADD R169, R169, 0x1 ;  /* 0x00000001a9a97836 */ /* 0x000fe20000000000 */
[----:B------:R-:W2:Y:S02]  /*da20*/  S2R R14, SR_TID.X ;  /* 0x00000000000e7919 */ /* 0x000ea40000002100 */
[----:B------:R-:W-:-:S04]  /*da30*/  ULOP3.LUT UR4, UR39, 0x3000000, URZ, 0xfc, !UPT ;  /* 0x0300000027047892 */ /* 0x000fc8000f8efc3f */
[----:B------:R-:W-:Y:S02]  /*da40*/  UIMAD UR4, UR37, 0x600, UR4 ;  /* 0x00000600250478a4 */ /* 0x000fe4000f8e0204 */
[----:B------:R-:W-:-:S04]  /*da50*/  UIADD3 UR37, UR37, 0x1, URZ ;  /* 0x0000000125257890 */ /* 0x000fc8000fffe03f */
[----:B------:R-:W-:Y:S01]  /*da60*/  UISETP.NE.AND UP0, UPT, UR37, 0x2, UPT ;  /* 0x000000022500788c */ /* 0x000fe2000bf05270 */
[----:B------:R-:W-:Y:S02]  /*da70*/  UMOV UR6, UR4 ;  /* 0x0000000400067c82 */ /* 0x000fe40008000000 */
[----:B------:R-:W-:Y:S01]  /*da80*/  HGMMA.64x128x16.F32 R24, R156, gdesc[UR4].tnspB, R24, gsb0 ;  /* 0x41e000049c187df0 */ /* 0x000fe20008000818 */
[----:B------:R-:W-:Y:S01]  /*da90*/  UIADD3 UR6, UR4, 0x80, URZ ;  /* 0x0000008004067890 */ /* 0x000fe2000fffe03f */
[----:B0-----:R-:W-:Y:S01]  /*daa0*/  FADD.FTZ R0, R0, R7 ;  /* 0x0000000700007221 */ /* 0x001fe20000010000 */
[----:B------:R-:W-:Y:S01]  /*dab0*/  UMOV UR7, 0x40000040 ;  /* 0x4000004000077882 */ /* 0x000fe20000000000 */
[----:B------:R-:W-:Y:S01]  /*dac0*/  USEL UR37, UR37, URZ, UP0 ;  /* 0x0000003f25257287 */ /* 0x000fe20008000000 */
[----:B-1----:R-:W-:Y:S01]  /*dad0*/  FADD.FTZ R2, R3, R6 ;  /* 0x0000000603027221 */ /* 0x002fe20000010000 */
[----:B------:R-:W-:Y:S01]  /*dae0*/  IMAD.U32 R6, RZ, RZ, UR5 ;  /* 0x00000005ff067e24 */ /* 0x000fe2000f8e00ff */
[----:B------:R-:W0:Y:S04]  /*daf0*/  SHFL.BFLY PT, R3, R0, 0x1, 0x1f ;  /* 0x0c201f0000037f89 */ /* 0x000e2800000e0000 */
[----:B------:R-:W1:Y:S01]  /*db00*/  SHFL.BFLY PT, R5, R2, 0x1, 0x1f ;  /* 0x0c201f0002057f89 */ /* 0x000e6200000e0000 */
[----:B--2---:R-:W-:-:S13]  /*db10*/  LOP3.LUT P2, RZ, R14, 0x7f, RZ, 0xc0, !PT ;  /* 0x0000007f0eff7812 */ /* 0x004fda000784c0ff */
[----:B------:R-:W-:Y:S02]  /*db20*/  @!P2 VIADD R6, R6, 0x2a860 ;  /* 0x0002a8600606a836 */ /* 0x000fe40000000000 */
[----:B0-----:R-:W-:Y:S01]  /*db30*/  FADD.FTZ R10, R0, R3 ;  /* 0x00000003000a7221 */ /* 0x001fe20000010000 */
[----:B------:R-:W-:Y:S02]  /*db40*/  IMAD.MOV.U32 R3, RZ, RZ, RZ ;  /* 0x000000ffff037224 */ /* 0x000fe400078e00ff */
[----:B------:R-:W-:Y:S02]  /*db50*/  IMAD.MOV.U32 R0, RZ, RZ, -0x800000 ;  /* 0xff800000ff007424 */ /* 0x000fe400078e00ff */
[----:B-1----:R-:W-:Y:S01]  /*db60*/  FADD.FTZ R13, R2, R5 ;  /* 0x00000005020d7221 */ /* 0x002fe20000010000 */
[----:B------:R-:W-:Y:S01]  /*db70*/  FSETP.NE.FTZ.AND P0, PT, R10, RZ, PT ;  /* 0x000000ff0a00720b */ /* 0x000fe20003f15000 */
[----:B------:R-:W-:-:S03]  /*db80*/  IMAD.MOV.U32 R2, RZ, RZ, -0x800000 ;  /* 0xff800000ff027424 */ /* 0x000fc600078e00ff */
[----:B------:R-:W-:-:S09]  /*db90*/  FSETP.NE.FTZ.AND P1, PT, R13, RZ, PT ;  /* 0x000000ff0d00720b */ /* 0x000fd20003f35000 */
[----:B------:R-:W0:Y:S01]  /*dba0*/  @P0 MUFU.LG2 R5, R10 ;  /* 0x0000000a00050308 */ /* 0x000e220000000c00 */
[----:B------:R-:W-:-:S03]  /*dbb0*/  @P0 FMUL.FTZ R4, R11, 0.69314718246459960938 ;  /* 0x3f3172180b040820 */ /* 0x000fc60000410000 */
[----:B------:R-:W-:-:S04]  /*dbc0*/  @P1 FMUL.FTZ R14, R11, 0.69314718246459960938 ;  /* 0x3f3172180b0e1820 */ /* 0x000fc80000410000 */
[----:B------:R-:W1:Y:S08]  /*dbd0*/  @P1 MUFU.LG2 R7, R13 ;  /* 0x0000000d00071308 */ /* 0x000e700000000c00 */
[----:B------:R-:W2:Y:S01]  /*dbe0*/  @P0 MUFU.RCP R3, R10 ;  /* 0x0000000a00030308 */ /* 0x000ea20000001000 */
[----:B0-----:R-:W-:-:S04]  /*dbf0*/  @P0 FMUL.FTZ R5, R5, 0.69314718246459960938 ;  /* 0x3f31721805050820 */ /* 0x001fc80000410000 */
[----:B------:R-:W-:Y:S01]  /*dc00*/  @P0 FFMA.FTZ R2, R4, R9, R5 ;  /* 0x0000000904020223 */ /* 0x000fe20000010005 */
[----:B------:R-:W-:Y:S02]  /*dc10*/  @!P2 PRMT R4, RZ, 0x654, R6 ;  /* 0x00000654ff04a816 */ /* 0x000fe40000000006 */
[----:B------:R-:W0:Y:S01]  /*dc20*/  @P1 MUFU.RCP R12, R13 ;  /* 0x0000000d000c1308 */ /* 0x000e220000001000 */
[----:B-1----:R-:W-:Y:S01]  /*dc30*/  @P1 FMUL.FTZ R7, R7, 0.69314718246459960938 ;  /* 0x3f31721807071820 */ /* 0x002fe20000410000 */
[----:B------:R-:W-:-:S03]  /*dc40*/  PLOP3.LUT P0, PT, PT, PT, PT, 0x8, 0x0 ;  /* 0x000000000000781c */ /* 0x000fc60003f0e170 */
        /* <DEDUP_REMOVED lines=28> */
[----:B------:R1:W-:Y:S01]  /*de10*/  @!P2 SYNCS.ARRIVE.TRANS64.RED.A1T0 RZ, [R4+URZ], RZ ;  /* 0x000000ff04ffa9a7 */ /* 0x0003e2000810043f */
        /* <DEDUP_REMOVED lines=64> */
.L_x_1066:
[----:B------:R-:W0:Y:S01]  /*e220*/  S2R R4, SR_CgaCtaId ;  /* 0x0000000000047919 */ /* 0x000e220000008800 */
[----:B------:R-:W-:Y:S01]  /*e230*/  MOV R3, 0x400 ;  /* 0x0000040000037802 */ /* 0x000fe20000000f00 */
[----:B------:R-:W-:Y:S01]  /*e240*/  BSSY B0, `(.L_x_1137) ;  /* 0x00001e2000007945 */ /* 0x000fe20003800000 */
[----:B------:R-:W-:Y:S02]  /*e250*/  BAR.SYNC.DEFER_BLOCKING 0x5, 0x120 ;  /* 0x0144800000007b1d */ /* 0x000fe40000010000 */
[----:B0-----:R-:W-:-:S05]  /*e260*/  LEA R3, R4, R3, 0x18 ;  /* 0x0000000304037211 */ /* 0x001fca00078ec0ff */
[----:B------:R0:W1:Y:S01]  /*e270*/  LDS.128 R160, [R3+0x2a8d0] ;  /* 0x02a8d00003a07984 */ /* 0x0000620000000c00 */
[----:B------:R-:W-:Y:S06]  /*e280*/  BAR.ARV 0x4, 0x120 ;  /* 0x0104800000007b1d */ /* 0x000fec0000002000 */
[----:B------:R-:W-:Y:S05]  /*e290*/  @P0 BRA `(.L_x_1138) ;  /* 0x0000001000e00947 */ /* 0x000fea0003800000 */
[----:B------:R-:W2:Y:S01]  /*e2a0*/  S2R R4, SR_SWINHI ;  /* 0x0000000000047919 */ /* 0x000ea20000002f00 */
[----:B------:R-:W-:Y:S01]  /*e2b0*/  F2FP.F16.F32.PACK_AB R6, R6, R89 ;  /* 0x000000590606723e */ /* 0x000fe200000000ff */
[----:B------:R-:W-:Y:S01]  /*e2c0*/  ULDC.64 UR4, c[0x0][0x208] ;  /* 0x0000820000047ab9 */ /* 0x000fe20000000a00 */
[----:B------:R-:W-:Y:S01]  /*e2d0*/  F2FP.F16.F32.PACK_AB R7, R7, R30 ;  /* 0x0000001e0707723e */ /* 0x000fe200000000ff */
[----:B------:R-:W-:Y:S01]  /*e2e0*/  BAR.SYNC.DEFER_BLOCKING 0x1, 0x100 ;  /* 0x0044000000007b1d */ /* 0x000fe20000010000 */
        /* <DEDUP_REMOVED lines=10> */
[----:B------:R-:W-:Y:S02]  /*e390*/  MOV R16, R3 ;  /* 0x0000000300107202 */ /* 0x000fe40000000f00 */
[----:B--2---:R-:W-:-:S03]  /*e3a0*/  MOV R17, R4 ;  /* 0x0000000400117202 */ /* 0x004fc60000000f00 */
[----:B------:R-:W-:-:S03]  /*e3b0*/  IMAD.WIDE R4, R173, 0x2, R16 ;  /* 0x00000002ad047825 */ /* 0x000fc600078e0210 */
[C---:B------:R-:W-:Y:S02]  /*e3c0*/  LOP3.LUT R9, R4.reuse, 0x380, RZ, 0xc0, !PT ;  /* 0x0000038004097812 */ /* 0x040fe400078ec0ff */
[C---:B------:R-:W-:Y:S02]  /*e3d0*/  IADD3 R23, P6, R4.reuse, 0x20, RZ ;  /* 0x0000002004177810 */ /* 0x040fe40007fde0ff */
[----:B------:R-:W-:Y:S02]  /*e3e0*/  SHF.R.U64 R9, R9, 0x3, RZ ;  /* 0x0000000309097819 */ /* 0x000fe400000012ff */
[----:B------:R-:W-:Y:S01]  /*e3f0*/  LOP3.LUT R12, R23, 0x380, RZ, 0xc0, !PT ;  /* 0x00000380170c7812 */ /* 0x000fe200078ec0ff */
[----:B------:R-:W-:Y:S01]  /*e400*/  IMAD.X R27, RZ, RZ, R5, P6 ;  /* 0x000000ffff1b7224 */ /* 0x000fe200030e0605 */
[C---:B------:R-:W-:Y:S02]  /*e410*/  IADD3 R31, P5, R4.reuse, 0x40, RZ ;  /* 0x00000040041f7810 */ /* 0x040fe40007fbe0ff */
[----:B------:R-:W-:-:S02]  /*e420*/  IADD3 R93, P4, R4, 0x60, RZ ;  /* 0x00000060045d7810 */ /* 0x000fc40007f9e0ff */
[C---:B------:R-:W-:Y:S01]  /*e430*/  IADD3 R95, P3, R4.reuse, 0x4000, RZ ;  /* 0x00004000045f7810 */ /* 0x040fe20007f7e0ff */
[--C-:B------:R-:W-:Y:S01]  /*e440*/  IMAD.X R25, RZ, RZ, R5.reuse, P5 ;  /* 0x000000ffff197224 */ /* 0x100fe200028e0605 */
[C---:B------:R-:W-:Y:S01]  /*e450*/  IADD3 R97, P2, R4.reuse, 0x4020, RZ ;  /* 0x0000402004617810 */ /* 0x040fe20007f5e0ff */
[--C-:B------:R-:W-:Y:S01]  /*e460*/  IMAD.X R21, RZ, RZ, R5.reuse, P4 ;  /* 0x000000ffff157224 */ /* 0x100fe200020e0605 */
[C---:B------:R-:W-:Y:S01]  /*e470*/  IADD3 R99, P1, R4.reuse, 0x4040, RZ ;  /* 0x0000404004637810 */ /* 0x040fe20007f3e0ff */
[--C-:B------:R-:W-:Y:S01]  /*e480*/  IMAD.X R15, RZ, RZ, R5.reuse, P3 ;  /* 0x000000ffff0f7224 */ /* 0x100fe200018e0605 */
[----:B------:R-:W-:Y:S01]  /*e490*/  IADD3 R88, P0, R4, 0x4060, RZ ;  /* 0x0000406004587810 */ /* 0x000fe20007f1e0ff */
[--C-:B------:R-:W-:Y:S01]  /*e4a0*/  IMAD.X R13, RZ, RZ, R5.reuse, P2 ;  /* 0x000000ffff0d7224 */ /* 0x100fe200010e0605 */
[----:B------:R-:W-:Y:S01]  /*e4b0*/  LOP3.LUT R4, R9, R4, RZ, 0x3c, !PT ;  /* 0x0000000409047212 */ /* 0x000fe200078e3cff */
[--C-:B------:R-:W-:Y:S01]  /*e4c0*/  IMAD.X R11, RZ, RZ, R5.reuse, P1 ;  /* 0x000000ffff0b7224 */ /* 0x100fe200008e0605 */
[----:B------:R-:W-:Y:S01]  /*e4d0*/  SHF.R.U64 R12, R12, 0x3, RZ ;  /* 0x000000030c0c7819 */ /* 0x000fe200000012ff */
[----:B------:R-:W-:Y:S01]  /*e4e0*/  IMAD.X R9, RZ, RZ, R5, P0 ;  /* 0x000000ffff097224 */ /* 0x000fe200000e0605 */
[----:B------:R-:W-:-:S02]  /*e4f0*/  MOV R92, R4 ;  /* 0x00000004005c7202 */ /* 0x000fc40000000f00 */
[----:B------:R-:W-:Y:S02]  /*e500*/  F2FP.F16.F32.PACK_AB R5, R8, R29 ;  /* 0x0000001d0805723e */ /* 0x000fe400000000ff */
[----:B------:R-:W-:Y:S02]  /*e510*/  LOP3.LUT R26, R12, R23, RZ, 0x3c, !PT ;  /* 0x000000170c1a7212 */ /* 0x000fe400078e3cff */
[----:B------:R-:W-:Y:S02]  /*e520*/  F2FP.F16.F32.PACK_AB R4, R10, R91 ;  /* 0x0000005b0a04723e */ /* 0x000fe400000000ff */
[----:B------:R-:W-:Y:S02]  /*e530*/  LOP3.LUT R8, R97, 0x380, RZ, 0xc0, !PT ;  /* 0x0000038061087812 */ /* 0x000fe400078ec0ff */
[----:B------:R-:W-:Y:S01]  /*e540*/  LOP3.LUT R10, R99, 0x380, RZ, 0xc0, !PT ;  /* 0x00000380630a7812 */ /* 0x000fe200078ec0ff */
[----:B------:R2:W-:Y:S01]  /*e550*/  STSM.16.M88.4 [R92], R4 ;  /* 0x000000045c007844 */ /* 0x0005e20000000200 */
[----:B------:R-:W-:-:S02]  /*e560*/  LOP3.LUT R23, R88, 0x380, RZ, 0xc0, !PT ;  /* 0x0000038058177812 */ /* 0x000fc400078ec0ff */
[----:B------:R-:W-:Y:S02]  /*e570*/  LOP3.LUT R14, R31, 0x380, RZ, 0xc0, !PT ;  /* 0x000003801f0e7812 */ /* 0x000fe400078ec0ff */
[----:B------:R-:W-:Y:S02]  /*e580*/  LOP3.LUT R72, R95, 0x380, RZ, 0xc0, !PT ;  /* 0x000003805f487812 */ /* 0x000fe400078ec0ff */
[----:B------:R-:W-:Y:S02]  /*e590*/  SHF.R.U64 R8, R8, 0x3, RZ ;  /* 0x0000000308087819 */ /* 0x000fe400000012ff */
[----:B------:R-:W-:Y:S02]  /*e5a0*/  SHF.R.U64 R10, R10, 0x3, RZ ;  /* 0x000000030a0a7819 */ /* 0x000fe400000012ff */
[----:B------:R-:W-:Y:S02]  /*e5b0*/  SHF.R.U64 R23, R23, 0x3, RZ ;  /* 0x0000000317177819 */ /* 0x000fe400000012ff */
[----:B------:R-:W-:-:S02]  /*e5c0*/  SHF.R.U64 R14, R14, 0x3, RZ ;  /* 0x000000030e0e7819 */ /* 0x000fc400000012ff */
[----:B------:R-:W-:Y:S02]  /*e5d0*/  SHF.R.U64 R72, R72, 0x3, RZ ;  /* 0x0000000348487819 */ /* 0x000fe400000012ff */
[----:B------:R-:W-:Y:S02]  /*e5e0*/  LOP3.LUT R12, R8, R97, RZ, 0x3c, !PT ;  /* 0x00000061080c7212 */ /* 0x000fe400078e3cff */
[----:B------:R-:W-:Y:S02]  /*e5f0*/  LOP3.LUT R10, R10, R99, RZ, 0x3c, !PT ;  /* 0x000000630a0a7212 */ /* 0x000fe400078e3cff */
[----:B------:R-:W-:Y:S02]  /*e600*/  LOP3.LUT R8, R23, R88, RZ, 0x3c, !PT ;  /* 0x0000005817087212 */ /* 0x000fe400078e3cff */
[----:B------:R-:W-:Y:S02]  /*e610*/  LOP3.LUT R24, R14, R31, RZ, 0x3c, !PT ;  /* 0x0000001f0e187212 */ /* 0x000fe400078e3cff */
[----:B------:R-:W-:-:S02]  /*e620*/  LOP3.LUT R14, R72, R95, RZ, 0x3c, !PT ;  /* 0x0000005f480e7212 */ /* 0x000fc400078e3cff */
[----:B------:R-:W-:Y:S01]  /*e630*/  MOV R72, R10 ;  /* 0x0000000a00487202 */ /* 0x000fe20000000f00 */
[----:B------:R-:W3:Y:S01]  /*e640*/  LDC.64 R94, c[0x0][0xbd8] ;  /* 0x0002f600ff5e7b82 */ /* 0x000ee20000000a00 */
[----:B------:R-:W-:Y:S02]  /*e650*/  MOV R23, R8 ;  /* 0x0000000800177202 */ /* 0x000fe40000000f00 */
[----:B------:R-:W-:Y:S02]  /*e660*/  MOV R29, R26 ;  /* 0x0000001a001d7202 */ /* 0x000fe40000000f00 */
[----:B------:R-:W-:Y:S02]  /*e670*/  F2FP.F16.F32.PACK_AB R8, R33, R32 ;  /* 0x000000202108723e */ /* 0x000fe400000000ff */
[----:B------:R-:W-:Y:S02]  /*e680*/  F2FP.F16.F32.PACK_AB R9, R35, R34 ;  /* 0x000000222309723e */ /* 0x000fe400000000ff */
[----:B------:R-:W-:-:S02]  /*e690*/  F2FP.F16.F32.PACK_AB R10, R37, R36 ;  /* 0x00000024250a723e */ /* 0x000fc400000000ff */
[----:B------:R-:W-:Y:S02]  /*e6a0*/  F2FP.F16.F32.PACK_AB R11, R39, R38 ;  /* 0x00000026270b723e */ /* 0x000fe400000000ff */
[----:B------:R-:W-:Y:S02]  /*e6b0*/  MOV R31, R24 ;  /* 0x00000018001f7202 */ /* 0x000fe40000000f00 */
[----:B--2---:R-:W-:Y:S01]  /*e6c0*/  F2FP.F16.F32.PACK_AB R4, R41, R40 ;  /* 0x000000282904723e */ /* 0x004fe200000000ff */
[----:B------:R-:W-:Y:S01]  /*e6d0*/  STSM.16.M88.4 [R29], R8 ;  /* 0x000000081d007844 */ /* 0x000fe20000000200 */
[----:B------:R-:W-:Y:S02]  /*e6e0*/  F2FP.F16.F32.PACK_AB R5, R43, R42 ;  /* 0x0000002a2b05723e */ /* 0x000fe400000000ff */
[----:B------:R-:W-:Y:S02]  /*e6f0*/  F2FP.F16.F32.PACK_AB R6, R45, R44 ;  /* 0x0000002c2d06723e */ /* 0x000fe400000000ff */
[----:B------:R-:W-:-:S02]  /*e700*/  F2FP.F16.F32.PACK_AB R7, R47, R46 ;  /* 0x0000002e2f07723e */ /* 0x000fc400000000ff */
[----:B------:R-:W-:Y:S02]  /*e710*/  LOP3.LUT R20, R93, 0x380, RZ, 0xc0, !PT ;  /* 0x000003805d147812 */ /* 0x000fe400078ec0ff */
[----:B------:R-:W-:Y:S01]  /*e720*/  MOV R89, R14 ;  /* 0x0000000e00597202 */ /* 0x000fe20000000f00 */
[----:B------:R2:W-:Y:S01]  /*e730*/  STSM.16.M88.4 [R31], R4 ;  /* 0x000000041f007844 */ /* 0x0005e20000000200 */
[----:B------:R-:W-:Y:S02]  /*e740*/  SHF.R.U64 R20, R20, 0x3, RZ ;  /* 0x0000000314147819 */ /* 0x000fe400000012ff */
[----:B------:R-:W-:Y:S02]  /*e750*/  MOV R88, R12 ;  /* 0x0000000c00587202 */ /* 0x000fe40000000f00 */
[----:B------:R-:W-:Y:S02]  /*e760*/  LOP3.LUT R20, R20, R93, RZ, 0x3c, !PT ;  /* 0x0000005d14147212 */ /* 0x000fe400078e3cff */
[----:B------:R-:W-:-:S02]  /*e770*/  F2FP.F16.F32.PACK_AB R12, R49, R48 ;  /* 0x00000030310c723e */ /* 0x000fc400000000ff */
[----:B------:R-:W-:Y:S02]  /*e780*/  F2FP.F16.F32.PACK_AB R24, R57, R56 ;  /* 0x000000383918723e */ /* 0x000fe400000000ff */
[----:B------:R-:W-:Y:S02]  /*e790*/  F2FP.F16.F32.PACK_AB R25, R59, R58 ;  /* 0x0000003a3b19723e */ /* 0x000fe400000000ff */
[----:B------:R-:W-:Y:S02]  /*e7a0*/  F2FP.F16.F32.PACK_AB R26, R61, R60 ;  /* 0x0000003c3d1a723e */ /* 0x000fe400000000ff */
[----:B------:R-:W-:Y:S01]  /*e7b0*/  F2FP.F16.F32.PACK_AB R27, R63, R62 ;  /* 0x0000003e3f1b723e */ /* 0x000fe200000000ff */
[----:B--2---:R-:W2:Y:S01]  /*e7c0*/  LDC.64 R4, c[0x0][0xbe0] ;  /* 0x0002f800ff047b82 */ /* 0x004ea20000000a00 */
[----:B------:R-:W-:Y:S01]  /*e7d0*/  MOV R90, R20 ;  /* 0x00000014005a7202 */ /* 0x000fe20000000f00 */
[----:B------:R-:W-:Y:S01]  /*e7e0*/  IMAD.MOV.U32 R49, RZ, RZ, RZ ;  /* 0x000000ffff317224 */ /* 0x000fe200078e00ff */
[----:B------:R-:W-:-:S02]  /*e7f0*/  F2FP.F16.F32.PACK_AB R13, R51, R50 ;  /* 0x00000032330d723e */ /* 0x000fc400000000ff */
[----:B------:R-:W-:Y:S02]  /*e800*/  F2FP.F16.F32.PACK_AB R14, R53, R52 ;  /* 0x00000034350e723e */ /* 0x000fe400000000ff */
[----:B------:R-:W-:Y:S01]  /*e810*/  F2FP.F16.F32.PACK_AB R15, R55, R54 ;  /* 0x00000036370f723e */ /* 0x000fe200000000ff */
[----:B------:R-:W4:Y:S01]  /*e820*/  LDC.64 R20, c[0x0][0xbd8] ;  /* 0x0002f600ff147b82 */ /* 0x000f220000000a00 */
[----:B------:R-:W-:Y:S02]  /*e830*/  F2FP.F16.F32.PACK_AB R29, R75, R74 ;  /* 0x0000004a4b1d723e */ /* 0x000fe400000000ff */
[----:B------:R-:W-:Y:S01]  /*e840*/  F2FP.F16.F32.PACK_AB R31, R79, R78 ;  /* 0x0000004e4f1f723e */ /* 0x000fe200000000ff */
[----:B------:R0:W-:Y:S01]  /*e850*/  STSM.16.M88.4 [R90], R12 ;  /* 0x0000000c5a007844 */ /* 0x0001e20000000200 */
[----:B---3--:R-:W-:-:S03]  /*e860*/  ISETP.NE.U32.AND P0, PT, R94, RZ, PT ;  /* 0x000000ff5e00720c */ /* 0x008fc60003f05070 */
[----:B------:R0:W-:Y:S01]  /*e870*/  STSM.16.M88.4 [R89], R24 ;  /* 0x0000001859007844 */ /* 0x0001e20000000200 */
[----:B------:R-:W3:Y:S01]  /*e880*/  LDC R47, c[0x0][0xa88] ;  /* 0x0002a200ff2f7b82 */ /* 0x000ee20000000800 */
[----:B------:R-:W-:Y:S02]  /*e890*/  ISETP.NE.AND.EX P0, PT, R95, RZ, PT, P0 ;  /* 0x000000ff5f00720c */ /* 0x000fe40003f05300 */
[----:B------:R0:W-:Y:S01]  /*e8a0*/  STSM.16.M88.4 [R88], R64 ;  /* 0x0000004058007844 */ /* 0x0001e20000000200 */
[----:B--2---:R-:W-:-:S03]  /*e8b0*/  ISETP.NE.U32.AND P1, PT, R4, RZ, PT ;  /* 0x000000ff0400720c */ /* 0x004fc60003f25070 */
[----:B------:R0:W-:Y:S01]  /*e8c0*/  STSM.16.M88.4 [R72], R28 ;  /* 0x0000001c48007844 */ /* 0x0001e20000000200 */
[----:B------:R-:W-:-:S03]  /*e8d0*/  ISETP.NE.AND.EX P1, PT, R5, RZ, PT, P1 ;  /* 0x000000ff0500720c */ /* 0x000fc60003f25310 */
[----:B------:R0:W-:Y:S01]  /*e8e0*/  STSM.16.M88.4 [R23], R80 ;  /* 0x0000005017007844 */ /* 0x0001e20000000200 */
[----:B----4-:R-:W-:Y:S01]  /*e8f0*/  IMAD.WIDE R20, R167, 0x4, R20 ;  /* 0x00000004a7147825 */ /* 0x010fe200078e0214 */
[----:B------:R-:W-:Y:S08]  /*e900*/  BAR.SYNC.DEFER_BLOCKING 0x1, 0x100 ;  /* 0x0044000000007b1d */ /* 0x000ff00000010000 */
[----:B------:R-:W2:Y:S01]  /*e910*/  @P1 LDC.64 R4, c[0x0][0xbe0] ;  /* 0x0002f800ff041b82 */ /* 0x000ea20000000a00 */
[----:B------:R-:W-:-:S04]  /*e920*/  IMAD R7, R164, 0x40, R22 ;  /* 0x00000040a4077824 */ /* 0x000fc800078e0216 */
[----:B------:R-:W-:Y:S01]  /*e930*/  IMAD.WIDE R16, R7, 0x2, R16 ;  /* 0x0000000207107825 */ /* 0x000fe200078e0210 */
[----:B------:R0:W5:Y:S03]  /*e940*/  @P0 LDG.E R49, desc[UR4][R20.64] ;  /* 0x0000000414310981 */ /* 0x000166000c1e1900 */
[----:B--2---:R-:W-:-:S05]  /*e950*/  @P1 IMAD.WIDE R4, R167, 0x4, R4 ;  /* 0x00000004a7041825 */ /* 0x004fca00078e0204 */
[----:B---3--:R0:W5:Y:S01]  /*e960*/  @P1 LDG.E R47, desc[UR4][R4.64] ;  /* 0x00000004042f1981 */ /* 0x008162000c1e1900 */
[----:B------:R-:W-:Y:S05]  /*e970*/  @P1 BRA `(.L_x_1139) ;  /* 0x0000000000141947 */ /* 0x000fea0003800000 */
[----:B------:R-:W-:Y:S05]  /*e980*/  @!P0 BRA `(.L_x_1139) ;  /* 0x0000000000108947 */ /* 0x000fea0003800000 */
[----:B------:R-:W-:Y:S02]  /*e990*/  ULDC.64 UR4, c[0x0][0x208] ;  /* 0x0000820000047ab9 */ /* 0x000fe40000000a00 */
[----:B0-----:R-:W2:Y:S04]  /*e9a0*/  LDG.E R4, desc[UR4][R20.64] ;  /* 0x0000000414047981 */ /* 0x001ea8000c1e1900 */
[----:B-----5:R-:W2:Y:S02]  /*e9b0*/  LDG.E R47, desc[UR4][R20.64+0x4] ;  /* 0x00000404142f7981 */ /* 0x020ea4000c1e1900 */
[----:B--2---:R-:W-:-:S07]  /*e9c0*/  IMAD.IADD R47, R47, 0x1, -R4 ;  /* 0x000000012f2f7824 */ /* 0x004fce00078e0a04 */
.L_x_1139:
[----:B------:R-:W-:Y:S01]  /*e9d0*/  SHF.R.S32.HI R46, RZ, 0x1f, R166 ;  /* 0x0000001fff2e7819 */ /* 0x000fe200000114a6 */
[----:B------:R-:W-:Y:S01]  /*e9e0*/  ULDC.64 UR4, c[0x0][0xb70] ;  /* 0x0002dc0000047ab9 */ /* 0x000fe20000000a00 */
[--C-:B0----5:R-:W-:Y:S01]  /*e9f0*/  SHF.R.S32.HI R21, RZ, 0x1f, R49.reuse ;  /* 0x0000001fff157819 */ /* 0x121fe20000011431 */
[----:B------:R-:W-:Y:S01]  /*ea00*/  IMAD.MOV.U32 R20, RZ, RZ, R49 ;  /* 0x000000ffff147224 */ /* 0x000fe200078e0031 */
[----:B------:R-:W-:Y:S01]  /*ea10*/  SHF.R.S32.HI R6, RZ, 0x1f, R167 ;  /* 0x0000001fff067819 */ /* 0x000fe200000114a7 */
[----:B------:R-:W-:Y:S01]  /*ea20*/  IMAD R5, R46, UR4, RZ ;  /* 0x000000042e057c24 */ /* 0x000fe2000f8e02ff */
[----:B------:R-:W-:Y:S01]  /*ea30*/  SEL R51, R167, RZ, !P0 ;  /* 0x000000ffa7337207 */ /* 0x000fe20004000000 */
[----:B------:R-:W-:Y:S01]  /*ea40*/  IMAD R11, R168, 0x80, R171 ;  /* 0x00000080a80b7824 */ /* 0x000fe200078e02ab */
[----:B------:R-:W-:Y:S01]  /*ea50*/  SEL R48, R6, RZ, !P0 ;  /* 0x000000ff06307207 */ /* 0x000fe20004000000 */
[----:B------:R-:W-:Y:S01]  /*ea60*/  IMAD R7, R166, UR5, R5 ;  /* 0x00000005a6077c24 */ /* 0x000fe2000f8e0205 */
[----:B------:R-:W-:Y:S01]  /*ea70*/  IADD3 R9, P6, R16, 0x3000, RZ ;  /* 0x0000300010097810 */ /* 0x000fe20007fde0ff */
[----:B------:R-:W-:Y:S01]  /*ea80*/  IMAD.WIDE.U32 R4, R166, UR4, R20 ;  /* 0x00000004a6047c25 */ /* 0x000fe2000f8e0014 */
[----:B------:R-:W-:Y:S01]  /*ea90*/  ULDC.64 UR4, c[0x0][0xb78] ;  /* 0x0002de0000047ab9 */ /* 0x000fe20000000a00 */
[C---:B------:R-:W-:Y:S01]  /*eaa0*/  IADD3 R13, P2, R16.reuse, 0x2000, RZ ;  /* 0x00002000100d7810 */ /* 0x040fe20007f5e0ff */
[----:B------:R-:W-:Y:S01]  /*eab0*/  ULDC.64 UR6, c[0x0][0x208] ;  /* 0x0000820000067ab9 */ /* 0x000fe20000000a00 */
[----:B------:R-:W-:Y:S01]  /*eac0*/  IMAD.IADD R5, R5, 0x1, R7 ;  /* 0x0000000105057824 */ /* 0x000fe200078e0207 */
[----:B------:R-:W-:Y:S01]  /*ead0*/  IADD3 R29, P1, R16, 0x1000, RZ ;  /* 0x00001000101d7810 */ /* 0x000fe20007f3e0ff */
[----:B------:R-:W-:Y:S01]  /*eae0*/  IMAD R7, R48, UR4, RZ ;  /* 0x0000000430077c24 */ /* 0x000fe2000f8e02ff */
[----:B------:R-:W-:Y:S01]  /*eaf0*/  LOP3.LUT R6, R9, 0x380, RZ, 0xc0, !PT ;  /* 0x0000038009067812 */ /* 0x000fe200078ec0ff */
[----:B------:R-:W-:Y:S01]  /*eb00*/  IMAD.WIDE.U32 R4, R51, UR4, R4 ;  /* 0x0000000433047c25 */ /* 0x000fe2000f8e0004 */
[----:B------:R-:W-:-:S02]  /*eb10*/  LOP3.LUT R12, R13, 0x380, RZ, 0xc0, !PT ;  /* 0x000003800d0c7812 */ /* 0x000fc400078ec0ff */
[----:B------:R-:W-:Y:S01]  /*eb20*/  LOP3.LUT R28, R29, 0x380, RZ, 0xc0, !PT ;  /* 0x000003801d1c7812 */ /* 0x000fe200078ec0ff */
[----:B------:R-:W-:Y:S01]  /*eb30*/  IMAD R10, R51, UR5, R7 ;  /* 0x00000005330a7c24 */ /* 0x000fe2000f8e0207 */
[----:B------:R-:W-:Y:S01]  /*eb40*/  SHF.R.S32.HI R7, RZ, 0x1f, R11 ;  /* 0x0000001fff077819 */ /* 0x000fe2000001140b */
[----:B------:R-:W-:Y:S01]  /*eb50*/  ULDC.64 UR4, c[0x0][0xb40] ;  /* 0x0002d00000047ab9 */ /* 0x000fe20000000a00 */
[----:B------:R-:W-:Y:S02]  /*eb60*/  IADD3 R8, P0, R11, R4, RZ ;  /* 0x000000040b087210 */ /* 0x000fe40007f1e0ff */
[----:B------:R-:W-:Y:S02]  /*eb70*/  SHF.R.U64 R6, R6, 0x3, RZ ;  /* 0x0000000306067819 */ /* 0x000fe400000012ff */
[----:B------:R-:W-:Y:S01]  /*eb80*/  IADD3.X R7, R7, R5, R10, P0, !PT ;  /* 0x0000000507077210 */ /* 0x000fe200007fe40a */
[----:B------:R-:W-:Y:S01]  /*eb90*/  IMAD.X R5, RZ, RZ, R17, P6 ;  /* 0x000000ffff057224 */ /* 0x000fe200030e0611 */
[----:B------:R-:W-:-:S02]  /*eba0*/  LEA R44, P0, R8, UR4, 0x2 ;  /* 0x00000004082c7c11 */ /* 0x000fc4000f8010ff */
[----:B------:R-:W-:Y:S02]  /*ebb0*/  SHF.R.U64 R12, R12, 0x3, RZ ;  /* 0x000000030c0c7819 */ /* 0x000fe400000012ff */
[----:B------:R-:W-:Y:S02]  /*ebc0*/  SHF.R.U64 R28, R28, 0x3, RZ ;  /* 0x000000031c1c7819 */ /* 0x000fe400000012ff */
[----:B------:R-:W-:Y:S01]  /*ebd0*/  LOP3.LUT R4, R6, R9, RZ, 0x3c, !PT ;  /* 0x0000000906047212 */ /* 0x000fe200078e3cff */
[----:B------:R-:W-:Y:S01]  /*ebe0*/  VIADD R6, R11, 0x8 ;  /* 0x000000080b067836 */ /* 0x000fe20000000000 */
[----:B------:R-:W-:Y:S01]  /*ebf0*/  LEA.HI.X R45, R8, UR5, R7, 0x2, P0 ;  /* 0x00000005082d7c11 */ /* 0x000fe200080f1407 */
[----:B------:R-:W-:Y:S01]  /*ec00*/  ULDC.64 UR4, c[0x0][0xaa0] ;  /* 0x0002a80000047ab9 */ /* 0x000fe20000000a00 */
[----:B------:R-:W-:Y:S01]  /*ec10*/  LOP3.LUT R12, R12, R13, RZ, 0x3c, !PT ;  /* 0x0000000d0c0c7212 */ /* 0x000fe200078e3cff */
[----:B------:R-:W-:Y:S01]  /*ec20*/  IMAD.X R13, RZ, RZ, R17, P2 ;  /* 0x000000ffff0d7224 */ /* 0x000fe200010e0611 */
[----:B------:R-:W-:-:S02]  /*ec30*/  LOP3.LUT P0, RZ, R170, 0x3, RZ, 0xc0, !PT ;  /* 0x00000003aaff7812 */ /* 0x000fc4000780c0ff */
[C---:B------:R-:W-:Y:S02]  /*ec40*/  IADD3 R41, P5, R16.reuse, 0x4000, RZ ;  /* 0x0000400010297810 */ /* 0x040fe40007fbe0ff */
[C---:B------:R-:W-:Y:S02]  /*ec50*/  IADD3 R33, P4, R16.reuse, 0x5000, RZ ;  /* 0x0000500010217810 */ /* 0x040fe40007f9e0ff */
[----:B------:R-:W-:Y:S02]  /*ec60*/  IADD3 R25, P3, R16, 0x6000, RZ ;  /* 0x0000600010197810 */ /* 0x000fe40007f7e0ff */
[----:B------:R-:W-:Y:S01]  /*ec70*/  LOP3.LUT R28, R28, R29, RZ, 0x3c, !PT ;  /* 0x0000001d1c1c7212 */ /* 0x000fe200078e3cff */
[----:B------:R-:W-:Y:S01]  /*ec80*/  IMAD.X R29, RZ, RZ, R17, P1 ;  /* 0x000000ffff1d7224 */ /* 0x000fe200008e0611 */
[----:B------:R-:W-:Y:S02]  /*ec90*/  IADD3 R7, P2, R16, 0x7000, RZ ;  /* 0x0000700010077810 */ /* 0x000fe40007f5e0ff */
[----:B------:R-:W-:-:S02]  /*eca0*/  ISETP.GE.OR P1, PT, R11, R47, P0 ;  /* 0x0000002f0b00720c */ /* 0x000fc40000726670 */
[----:B------:R-:W-:Y:S02]  /*ecb0*/  LOP3.LUT R40, R41, 0x380, RZ, 0xc0, !PT ;  /* 0x0000038029287812 */ /* 0x000fe400078ec0ff */
[----:B------:R-:W-:Y:S02]  /*ecc0*/  LOP3.LUT R32, R33, 0x380, RZ, 0xc0, !PT ;  /* 0x0000038021207812 */ /* 0x000fe400078ec0ff */
[----:B------:R-:W-:Y:S02]  /*ecd0*/  LOP3.LUT R24, R25, 0x380, RZ, 0xc0, !PT ;  /* 0x0000038019187812 */ /* 0x000fe400078ec0ff */
[----:B------:R-:W-:Y:S02]  /*ece0*/  LOP3.LUT R9, R16, 0x380, RZ, 0xc0, !PT ;  /* 0x0000038010097812 */ /* 0x000fe400078ec0ff */
[----:B------:R-:W-:Y:S02]  /*ecf0*/  ISETP.GE.OR P0, PT, R6, R47, P0 ;  /* 0x0000002f0600720c */ /* 0x000fe40000706670 */
[----:B------:R-:W-:Y:S01]  /*ed00*/  LOP3.LUT R6, R7, 0x380, RZ, 0xc0, !PT ;  /* 0x0000038007067812 */ /* 0x000fe200078ec0ff */
[----:B------:R-:W-:Y:S01]  /*ed10*/  @!P1 STG.E desc[UR6][R44.64], R2 ;  /* 0x000000022c009986 */ /* 0x000fe2000c101906 */
[----:B------:R-:W-:-:S02]  /*ed20*/  SHF.R.U64 R40, R40, 0x3, RZ ;  /* 0x0000000328287819 */ /* 0x000fc400000012ff */
[----:B------:R-:W-:Y:S02]  /*ed30*/  SHF.R.U64 R32, R32, 0x3, RZ ;  /* 0x0000000320207819 */ /* 0x000fe400000012ff */
[----:B------:R-:W-:Y:S02]  /*ed40*/  SHF.R.U64 R24, R24, 0x3, RZ ;  /* 0x0000000318187819 */ /* 0x000fe400000012ff */
[----:B------:R-:W-:Y:S02]  /*ed50*/  SHF.R.U64 R9, R9, 0x3, RZ ;  /* 0x0000000309097819 */ /* 0x000fe400000012ff */
[----:B------:R-:W-:Y:S01]  /*ed60*/  SHF.R.U64 R6, R6, 0x3, RZ ;  /* 0x0000000306067819 */ /* 0x000fe200000012ff */
[----:B------:R0:W-:Y:S01]  /*ed70*/  @!P0 STG.E desc[UR6][R44.64+0x20], R0 ;  /* 0x000020002c008986 */ /* 0x0001e2000c101906 */
[----:B------:R-:W-:Y:S01]  /*ed80*/  LOP3.LUT R40, R40, R41, RZ, 0x3c, !PT ;  /* 0x0000002928287212 */ /* 0x000fe200078e3cff */
[--C-:B------:R-:W-:Y:S01]  /*ed90*/  IMAD.X R41, RZ, RZ, R17.reuse, P5 ;  /* 0x000000ffff297224 */ /* 0x100fe200028e0611 */
[----:B------:R-:W-:Y:S01]  /*eda0*/  LOP3.LUT R32, R32, R33, RZ, 0x3c, !PT ;  /* 0x0000002120207212 */ /* 0x000fe200078e3cff */
[--C-:B------:R-:W-:Y:S01]  /*edb0*/  IMAD.X R33, RZ, RZ, R17.reuse, P4 ;  /* 0x000000ffff217224 */ /* 0x100fe200020e0611 */
[----:B------:R-:W-:Y:S01]  /*edc0*/  LOP3.LUT R24, R24, R25, RZ, 0x3c, !PT ;  /* 0x0000001918187212 */ /* 0x000fe200078e3cff */
[--C-:B------:R-:W-:Y:S01]  /*edd0*/  IMAD.X R25, RZ, RZ, R17.reuse, P3 ;  /* 0x000000ffff197224 */ /* 0x100fe200018e0611 */
[----:B------:R-:W-:Y:S01]  /*ede0*/  LOP3.LUT R16, R9, R16, RZ, 0x3c, !PT ;  /* 0x0000001009107212 */ /* 0x000fe200078e3cff */
[----:B------:R-:W-:Y:S01]  /*edf0*/  IMAD.X R9, RZ, RZ, R17, P2 ;  /* 0x000000ffff097224 */ /* 0x000fe200010e0611 */
[----:B------:R-:W-:Y:S01]  /*ee00*/  LOP3.LUT R8, R6, R7, RZ, 0x3c, !PT ;  /* 0x0000000706087212 */ /* 0x000fe200078e3cff */
[----:B------:R-:W5:Y:S01]  /*ee10*/  LD.E.128 R28, desc[UR6][R28.64] ;  /* 0x000000061c1c7980 */ /* 0x000f62000c101d00 */
[----:B------:R-:W-:-:S03]  /*ee20*/  SHF.R.S32.HI R23, RZ, 0x1f, R22 ;  /* 0x0000001fff177819 */ /* 0x000fc60000011416 */
[----:B------:R2:W5:Y:S04]  /*ee30*/  LD.E.128 R36, desc[UR6][R16.64] ;  /* 0x0000000610247980 */ /* 0x000568000c101d00 */
[----:B------:R-:W5:Y:S04]  /*ee40*/  LD.E.128 R12, desc[UR6][R12.64] ;  /* 0x000000060c0c7980 */ /* 0x000f68000c101d00 */
[----:B------:R-:W5:Y:S04]  /*ee50*/  LD.E.128 R4, desc[UR6][R4.64] ;  /* 0x0000000604047980 */ /* 0x000f68000c101d00 */
[----:B------:R-:W5:Y:S04]  /*ee60*/  LD.E.128 R40, desc[UR6][R40.64] ;  /* 0x0000000628287980 */ /* 0x000f68000c101d00 */
[----:B------:R-:W5:Y:S04]  /*ee70*/  LD.E.128 R32, desc[UR6][R32.64] ;  /* 0x0000000620207980 */ /* 0x000f68000c101d00 */
[----:B------:R-:W5:Y:S04]  /*ee80*/  LD.E.128 R24, desc[UR6][R24.64] ;  /* 0x0000000618187980 */ /* 0x000f68000c101d00 */
[----:B------:R-:W5:Y:S01]  /*ee90*/  LD.E.128 R8, desc[UR6][R8.64] ;  /* 0x0000000608087980 */ /* 0x000f62000c101d00 */
[----:B0-----:R-:W-:Y:S01]  /*eea0*/  IMAD R0, R21, UR4, RZ ;  /* 0x0000000415007c24 */ /* 0x001fe2000f8e02ff */
[----:B------:R-:W-:Y:S01]  /*eeb0*/  @!PT LDS RZ, [RZ] ;  /* 0x00000000fffff984 */ /* 0x000fe20000000800 */
[----:B------:R-:W-:Y:S01]  /*eec0*/  @!PT LDS RZ, [RZ] ;  /* 0x00000000fffff984 */ /* 0x000fe20000000800 */
[----:B------:R-:W-:Y:S01]  /*eed0*/  @!PT LDS RZ, [RZ] ;  /* 0x00000000fffff984 */ /* 0x000fe20000000800 */
[----:B------:R-:W-:Y:S01]  /*eee0*/  @!PT LDS RZ, [RZ] ;  /* 0x00000000fffff984 */ /* 0x000fe20000000800 */
[----:B------:R0:W-:Y:S06]  /*eef0*/  MEMBAR.ALL.CTA ;  /* 0x0000000000007992 */ /* 0x0001ec0000008000 */
[----:B0-----:R-:W0:Y:S01]  /*ef00*/  FENCE.VIEW.ASYNC.S ;  /* 0x00000000000073c6 */ /* 0x001e220000000000 */
[----:B--2---:R-:W-:-:S04]  /*ef10*/  IMAD.WIDE.U32 R16, R49, UR4, R22 ;  /* 0x0000000431107c25 */ /* 0x004fc8000f8e0016 */
[----:B------:R-:W-:Y:S01]  /*ef20*/  IMAD R49, R49, UR5, R0 ;  /* 0x0000000531317c24 */ /* 0x000fe2000f8e0200 */
[----:B------:R-:W-:Y:S01]  /*ef30*/  ULDC.64 UR4, c[0x0][0xae0] ;  /* 0x0002b80000047ab9 */ /* 0x000fe20000000a00 */
[----:B------:R-:W-:Y:S02]  /*ef40*/  IMAD R47, R168, -0x80, R47 ;  /* 0xffffff80a82f7824 */ /* 0x000fe400078e022f */
[----:B------:R-:W-:Y:S02]  /*ef50*/  IMAD.IADD R17, R17, 0x1, R49 ;  /* 0x0000000111117824 */ /* 0x000fe400078e0231 */
[----:B------:R-:W-:Y:S01]  /*ef60*/  IMAD R21, R46, UR4, RZ ;  /* 0x000000042e157c24 */ /* 0x000fe2000f8e02ff */
[C---:B------:R-:W-:Y:S01]  /*ef70*/  ISETP.GE.AND P2, PT, R164.reuse, R47, PT ;  /* 0x0000002fa400720c */ /* 0x040fe20003f46270 */
[----:B------:R-:W-:Y:S02]  /*ef80*/  VIADD R0, R164, 0x20 ;  /* 0x00000020a4007836 */ /* 0x000fe40000000000 */
[----:B------:R-:W-:-:S02]  /*ef90*/  IMAD R21, R166, UR5, R21 ;  /* 0x00000005a6157c24 */ /* 0x000fc4000f8e0215 */
[----:B------:R-:W-:Y:S01]  /*efa0*/  IMAD.WIDE.U32 R16, R166, UR4, R16 ;  /* 0x00000004a6107c25 */ /* 0x000fe2000f8e0010 */
[----:B------:R-:W-:-:S03]  /*efb0*/  ULDC.64 UR4, c[0x0][0xae8] ;  /* 0x0002ba0000047ab9 */ /* 0x000fc60000000a00 */
[----:B------:R-:W-:Y:S01]  /*efc0*/  VIADD R3, R3, 0x2a820 ;  /* 0x0002a82003037836 */ /* 0x000fe20000000000 */
[-C--:B------:R-:W-:Y:S01]  /*efd0*/  ISETP.GE.AND P4, PT, R0, R47.reuse, PT ;  /* 0x0000002f0000720c */ /* 0x080fe20003f86270 */
[----:B------:R-:W-:Y:S02]  /*efe0*/  VIADD R20, R164, 0x60 ;  /* 0x00000060a4147836 */ /* 0x000fe40000000000 */
[----:B------:R-:W-:Y:S01]  /*eff0*/  IMAD.IADD R17, R17, 0x1, R21 ;  /* 0x0000000111117824 */ /* 0x000fe200078e0215 */
[----:B------:R-:W-:Y:S01]  /*f000*/  PRMT R3, RZ, 0x654, R3 ;  /* 0x00000654ff037816 */ /* 0x000fe20000000003 */
[----:B------:R-:W-:Y:S01]  /*f010*/  IMAD R0, R48, UR4, RZ ;  /* 0x0000000430007c24 */ /* 0x000fe2000f8e02ff */
[-C--:B------:R-:W-:Y:S01]  /*f020*/  ISETP.GE.AND P1, PT, R20, R47.reuse, PT ;  /* 0x0000002f1400720c */ /* 0x080fe20003f26270 */
[----:B------:R-:W-:Y:S01]  /*f030*/  VIADD R2, R164, 0x40 ;  /* 0x00000040a4027836 */ /* 0x000fe20000000000 */
[----:B------:R-:W-:Y:S01]  /*f040*/  SHF.R.S32.HI R165, RZ, 0x1f, R164 ;  /* 0x0000001fffa57819 */ /* 0x000fe200000114a4 */
[C---:B------:R-:W-:Y:S01]  /*f050*/  IMAD R23, R51.reuse, UR5, R0 ;  /* 0x0000000533177c24 */ /* 0x040fe2000f8e0200 */
[----:B0-----:R0:W-:Y:S01]  /*f060*/  SYNCS.ARRIVE.TRANS64.RED.A1T0 RZ, [R3+URZ], RZ ;  /* 0x000000ff03ff79a7 */ /* 0x0011e2000810043f */
[----:B------:R-:W-:Y:S01]  /*f070*/  IMAD.WIDE.U32 R20, R51, UR4, R16 ;  /* 0x0000000433147c25 */ /* 0x000fe2000f8e0010 */
[----:B------:R-:W-:Y:S01]  /*f080*/  BSSY B1, `(.L_x_1140) ;  /* 0x0000016000017945 */ /* 0x000fe20003800000 */
[----:B------:R-:W-:-:S02]  /*f090*/  ISETP.GE.AND P0, PT, R2, R47, PT ;  /* 0x0000002f0200720c */ /* 0x000fc40003f06270 */
[----:B------:R-:W-:-:S04]  /*f0a0*/  IMAD.WIDE R16, R168, 0x80, R164 ;  /* 0x00000080a8107825 */ /* 0x000fc800078e02a4 */
[----:B------:R-:W-:Y:S01]  /*f0b0*/  IMAD.IADD R47, R21, 0x1, R23 ;  /* 0x00000001152f7824 */ /* 0x000fe200078e0217 */
[----:B0-----:R-:W-:Y:S06]  /*f0c0*/  @P2 BRA `(.L_x_1141) ;  /* 0x0000000000442947 */ /* 0x001fec0003800000 */
[----:B------:R-:W-:Y:S01]  /*f0d0*/  ULDC.64 UR4, c[0x0][0xad8] ;  /* 0x0002b60000047ab9 */ /* 0x000fe20000000a00 */
[----:B------:R-:W-:Y:S01]  /*f0e0*/  IMAD.MOV.U32 R2, RZ, RZ, R20 ;  /* 0x000000ffff027224 */ /* 0x000fe200078e0014 */
[----:B------:R-:W-:Y:S01]  /*f0f0*/  ULDC.64 UR6, c[0x0][0xa80] ;  /* 0x0002a00000067ab9 */ /* 0x000fe20000000a00 */
[----:B------:R-:W-:Y:S01]  /*f100*/  IMAD.MOV.U32 R3, RZ, RZ, R47 ;  /* 0x000000ffff037224 */ /* 0x000fe200078e002f */
[----:B------:R-:W-:Y:S01]  /*f110*/  ULDC.64 UR8, c[0x0][0x208] ;  /* 0x0000820000087ab9 */ /* 0x000fe20000000a00 */
[----:B------:R-:W-:Y:S02]  /*f120*/  IMAD R23, R17, UR4, RZ ;  /* 0x0000000411177c24 */ /* 0x000fe4000f8e02ff */
[----:B------:R-:W-:Y:S02]  /*f130*/  VIADD R0, R22, 0x40 ;  /* 0x0000004016007836 */ /* 0x000fe40000000000 */
[----:B------:R-:W-:Y:S01]  /*f140*/  IMAD.WIDE.U32 R2, R16, UR4, R2 ;  /* 0x0000000410027c25 */ /* 0x000fe2000f8e0002 */
[----:B------:R-:W-:-:S02]  /*f150*/  ULDC UR4, c[0x0][0xa8c] ;  /* 0x0002a30000047ab9 */ /* 0x000fc40000000800 */
[----:B------:R-:W-:Y:S01]  /*f160*/  ISETP.GE.AND P2, PT, R22, UR4, PT ;  /* 0x0000000416007c0c */ /* 0x000fe2000bf46270 */
[----:B------:R-:W-:Y:S01]  /*f170*/  IMAD R23, R16, UR5, R23 ;  /* 0x0000000510177c24 */ /* 0x000fe2000f8e0217 */
[----:B------:R-:W-:Y:S02]  /*f180*/  ISETP.GE.AND P3, PT, R0, UR4, PT ;  /* 0x0000000400007c0c */ /* 0x000fe4000bf66270 */
[----:B------:R-:W-:Y:S01]  /*f190*/  LEA R44, P5, R2, UR6, 0x1 ;  /* 0x00000006022c7c11 */ /* 0x000fe2000f8a08ff */
[----:B------:R-:W-:-:S05]  /*f1a0*/  IMAD.IADD R3, R3, 0x1, R23 ;  /* 0x0000000103037824 */ /* 0x000fca00078e0217 */
[----:B------:R-:W-:-:S05]  /*f1b0*/  LEA.HI.X R45, R2, UR7, R3, 0x1, P5 ;  /* 0x00000007022d7c11 */ /* 0x000fca000a8f0c03 */
[----:B-----5:R0:W-:Y:S04]  /*f1c0*/  @!P2 STG.E.128 desc[UR8][R44.64], R36 ;  /* 0x000000242c00a986 */ /* 0x0201e8000c101d08 */
[----:B------:R0:W-:Y:S02]  /*f1d0*/  @!P3 STG.E.128 desc[UR8][R44.64+0x80], R40 ;  /* 0x000080282c00b986 */ /* 0x0001e4000c101d08 */
.L_x_1141:
[----:B------:R-:W-:Y:S05]  /*f1e0*/  BSYNC B1 ;  /* 0x0000000000017941 */ /* 0x000fea0003800000 */
.L_x_1140:
[----:B------:R-:W-:Y:S04]  /*f1f0*/  BSSY B1, `(.L_x_1142) ;  /* 0x0000015000017945 */ /* 0x000fe80003800000 */
[----:B------:R-:W-:Y:S05]  /*f200*/  @P4 BRA `(.L_x_1143) ;  /* 0x00000000004c4947 */ /* 0x000fea0003800000 */
[----:B------:R-:W-:Y:S01]  /*f210*/  IADD3 R23, P2, R16, 0x20, RZ ;  /* 0x0000002010177810 */ /* 0x000fe20007f5e0ff */
[----:B------:R-:W-:Y:S01]  /*f220*/  ULDC.64 UR4, c[0x0][0xad8] ;  /* 0x0002b60000047ab9 */ /* 0x000fe20000000a00 */
[----:B------:R-:W-:Y:S01]  /*f230*/  IMAD.MOV.U32 R2, RZ, RZ, R20 ;  /* 0x000000ffff027224 */ /* 0x000fe200078e0014 */
[----:B------:R-:W-:Y:S01]  /*f240*/  ULDC.64 UR6, c[0x0][0xa80] ;  /* 0x0002a00000067ab9 */ /* 0x000fe20000000a00 */
[----:B------:R-:W-:Y:S01]  /*f250*/  IMAD.MOV.U32 R3, RZ, RZ, R47 ;  /* 0x000000ffff037224 */ /* 0x000fe200078e002f */
[----:B------:R-:W-:Y:S01]  /*f260*/  ULDC.64 UR8, c[0x0][0x208] ;  /* 0x0000820000087ab9 */ /* 0x000fe20000000a00 */
[----:B------:R-:W-:Y:S02]  /*f270*/  IMAD.X R0, RZ, RZ, R17, P2 ;  /* 0x000000ffff007224 */ /* 0x000fe400010e0611 */
[----:B0----5:R-:W-:Y:S02]  /*f280*/  VIADD R36, R22, 0x40 ;  /* 0x0000004016247836 */ /* 0x021fe40000000000 */
[----:B------:R-:W-:-:S02]  /*f290*/  IMAD R0, R0, UR4, RZ ;  /* 0x0000000400007c24 */ /* 0x000fc4000f8e02ff */
[C---:B------:R-:W-:Y:S01]  /*f2a0*/  IMAD.WIDE.U32 R2, R23.reuse, UR4, R2 ;  /* 0x0000000417027c25 */ /* 0x040fe2000f8e0002 */
        /* <DEDUP_REMOVED lines=9> */
.L_x_1143:
[----:B------:R-:W-:Y:S05]  /*f340*/  BSYNC B1 ;  /* 0x0000000000017941 */ /* 0x000fea0003800000 */
.L_x_1142:
        /* <DEDUP_REMOVED lines=9> */
[----:B--2--5:R-:W-:Y:S02]  /*f3e0*/  VIADD R28, R22, 0x40 ;  /* 0x00000040161c7836 */ /* 0x024fe40000000000 */
        /* <DEDUP_REMOVED lines=11> */
.L_x_1145:
[----:B------:R-:W-:Y:S05]  /*f4a0*/  BSYNC B1 ;  /* 0x0000000000017941 */ /* 0x000fea0003800000 */
.L_x_1144:
[----:B------:R-:W-:Y:S05]  /*f4b0*/  @P1 BRA `(.L_x_1146) ;  /* 0x0000000800e81947 */ /* 0x000fea0003800000 */
[----:B---3-5:R-:W-:Y:S01]  /*f4c0*/  IADD3 R13, P0, R16, 0x60, RZ ;  /* 0x00000060100d7810 */ /* 0x028fe20007f1e0ff */
[----:B------:R-:W-:Y:S01]  /*f4d0*/  ULDC.64 UR6, c[0x0][0xad8] ;  /* 0x0002b60000067ab9 */ /* 0x000fe20000000a00 */
[----:B------:R-:W-:Y:S01]  /*f4e0*/  IMAD.MOV.U32 R2, RZ, RZ, R20 ;  /* 0x000000ffff027224 */ /* 0x000fe200078e0014 */
[----:B------:R-:W-:Y:S01]  /*f4f0*/  ULDC UR4, c[0x0][0xa8c] ;  /* 0x0002a30000047ab9 */ /* 0x000fe20000000800 */
[----:B------:R-:W-:Y:S01]  /*f500*/  IMAD.MOV.U32 R3, RZ, RZ, R47 ;  /* 0x000000ffff037224 */ /* 0x000fe200078e002f */
[----:B------:R-:W-:Y:S01]  /*f510*/  ISETP.GE.AND P1, PT, R22, UR4, PT ;  /* 0x0000000416007c0c */ /* 0x000fe2000bf26270 */
[----:B------:R-:W-:Y:S01]  /*f520*/  IMAD.X R16, RZ, RZ, R17, P0 ;  /* 0x000000ffff107224 */ /* 0x000fe200000e0611 */
[----:B------:R-:W-:Y:S01]  /*f530*/  ULDC.64 UR8, c[0x0][0x208] ;  /* 0x0000820000087ab9 */ /* 0x000fe20000000a00 */
[----:B------:R-:W-:-:S04]  /*f540*/  IMAD.WIDE.U32 R2, R13, UR6, R2 ;  /* 0x000000060d027c25 */ /* 0x000fc8000f8e0002 */
[----:B------:R-:W-:Y:S02]  /*f550*/  IMAD R16, R16, UR6, RZ ;  /* 0x0000000610107c24 */ /* 0x000fe4000f8e02ff */
[----:B------:R-:W-:Y:S02]  /*f560*/  VIADD R0, R22, 0x40 ;  /* 0x0000004016007836 */ /* 0x000fe40000000000 */
        /* <DEDUP_REMOVED lines=11> */
.L_x_1138:
[----:B------:R-:W2:Y:S01]  /*f620*/  LDC.64 R4, c[0x0][0xbd8] ;  /* 0x0002f600ff047b82 */ /* 0x000ea20000000a00 */
[----:B------:R-:W-:Y:S01]  /*f630*/  IMAD.MOV.U32 R9, RZ, RZ, RZ ;  /* 0x000000ffff097224 */ /* 0x000fe200078e00ff */
[----:B------:R-:W-:-:S06]  /*f640*/  ULDC.64 UR4, c[0x0][0x208] ;  /* 0x0000820000047ab9 */ /* 0x000fcc0000000a00 */
[----:B0-----:R-:W0:Y:S01]  /*f650*/  LDC.64 R2, c[0x0][0xbd8] ;  /* 0x0002f600ff027b82 */ /* 0x001e220000000a00 */
[----:B--2---:R-:W-:-:S04]  /*f660*/  ISETP.NE.U32.AND P0, PT, R4, RZ, PT ;  /* 0x000000ff0400720c */ /* 0x004fc80003f05070 */
[----:B------:R-:W-:-:S03]  /*f670*/  ISETP.NE.AND.EX P0, PT, R5, RZ, PT, P0 ;  /* 0x000000ff0500720c */ /* 0x000fc60003f05300 */
[----:B------:R-:W2:Y:S01]  /*f680*/  LDC.64 R4, c[0x0][0xbe0] ;  /* 0x0002f800ff047b82 */ /* 0x000ea20000000a00 */
[----:B0-----:R-:W-:-:S07]  /*f690*/  IMAD.WIDE R2, R167, 0x4, R2 ;  /* 0x00000004a7027825 */ /* 0x001fce00078e0202 */
[----:B------:R-:W0:Y:S02]  /*f6a0*/  LDC R7, c[0x0][0xa88] ;  /* 0x0002a200ff077b82 */ /* 0x000e240000000800 */
[----:B------:R3:W5:Y:S01]  /*f6b0*/  @P0 LDG.E R9, desc[UR4][R2.64] ;  /* 0x0000000402090981 */ /* 0x000762000c1e1900 */
[----:B--2---:R-:W-:-:S04]  /*f6c0*/  ISETP.NE.U32.AND P1, PT, R4, RZ, PT ;  /* 0x000000ff0400720c */ /* 0x004fc80003f25070 */
[----:B------:R-:W-:-:S13]  /*f6d0*/  ISETP.NE.AND.EX P1, PT, R5, RZ, PT, P1 ;  /* 0x000000ff0500720c */ /* 0x000fda0003f25310 */
[----:B------:R-:W2:Y:S01]  /*f6e0*/  @P1 LDC.64 R4, c[0x0][0xbe0] ;  /* 0x0002f800ff041b82 */ /* 0x000ea20000000a00 */
[----:B------:R-:W-:Y:S01]  /*f6f0*/  ISETP.GT.AND P2, PT, R174, 0x7f, PT ;  /* 0x0000007fae00780c */ /* 0x000fe20003f44270 */
[----:B--2---:R-:W-:-:S05]  /*f700*/  @P1 IMAD.WIDE R4, R167, 0x4, R4 ;  /* 0x00000004a7041825 */ /* 0x004fca00078e0204 */
[----:B0-----:R3:W5:Y:S01]  /*f710*/  @P1 LDG.E R7, desc[UR4][R4.64] ;  /* 0x0000000404071981 */ /* 0x001762000c1e1900 */
[----:B------:R-:W-:Y:S06]  /*f720*/  @P1 BRA `(.L_x_1147) ;  /* 0x0000000000141947 */ /* 0x000fec0003800000 */
[----:B------:R-:W-:Y:S05]  /*f730*/  @!P0 BRA `(.L_x_1147) ;  /* 0x0000000000108947 */ /* 0x000fea0003800000 */
[----:B------:R-:W-:Y:S02]  /*f740*/  ULDC.64 UR4, c[0x0][0x208] ;  /* 0x0000820000047ab9 */ /* 0x000fe40000000a00 */
[----:B------:R-:W2:Y:S04]  /*f750*/  LDG.E R0, desc[UR4][R2.64] ;  /* 0x0000000402007981 */ /* 0x000ea8000c1e1900 */
[----:B-----5:R-:W2:Y:S02]  /*f760*/  LDG.E R7, desc[UR4][R2.64+0x4] ;  /* 0x0000040402077981 */ /* 0x020ea4000c1e1900 */
[----:B--2---:R-:W-:-:S07]  /*f770*/  IMAD.IADD R7, R7, 0x1, -R0 ;  /* 0x0000000107077824 */ /* 0x004fce00078e0a00 */
.L_x_1147:
[----:B------:R-:W-:Y:S01]  /*f780*/  SHF.R.S32.HI R0, RZ, 0x1f, R167 ;  /* 0x0000001fff007819 */ /* 0x000fe200000114a7 */
[----:B------:R-:W-:Y:S01]  /*f790*/  BSSY B1, `(.L_x_1148) ;  /* 0x000001e000017945 */ /* 0x000fe20003800000 */
[----:B------:R-:W-:Y:S02]  /*f7a0*/  SHF.R.S32.HI R8, RZ, 0x1f, R166 ;  /* 0x0000001fff087819 */ /* 0x000fe400000114a6 */
[----:B------:R-:W-:Y:S02]  /*f7b0*/  SHF.R.S32.HI R23, RZ, 0x1f, R22 ;  /* 0x0000001fff177819 */ /* 0x000fe40000011416 */
[----:B------:R-:W-:Y:S02]  /*f7c0*/  SEL R11, R167, RZ, !P0 ;  /* 0x000000ffa70b7207 */ /* 0x000fe40004000000 */
[----:B------:R-:W-:Y:S02]  /*f7d0*/  SEL R10, R0, RZ, !P0 ;  /* 0x000000ff000a7207 */ /* 0x000fe40004000000 */
[----:B-----5:R-:W-:Y:S01]  /*f7e0*/  SHF.R.S32.HI R6, RZ, 0x1f, R9 ;  /* 0x0000001fff067819 */ /* 0x020fe20000011409 */
[----:B------:R-:W-:Y:S06]  /*f7f0*/  @P2 BRA `(.L_x_1149) ;  /* 0x00000000005c2947 */ /* 0x000fec0003800000 */
[----:B---3--:R-:W0:Y:S02]  /*f800*/  S2R R2, SR_TID.X ;  /* 0x0000000000027919 */ /* 0x008e240000002100 */
[----:B0-----:R-:W-:-:S04]  /*f810*/  IMAD R0, R168, 0x80, R2 ;  /* 0x00000080a8007824 */ /* 0x001fc800078e0202 */
[----:B------:R-:W-:-:S05]  /*f820*/  VIADD R0, R0, 0xffffff80 ;  /* 0xffffff8000007836 */ /* 0x000fca0000000000 */
[----:B------:R-:W-:-:S13]  /*f830*/  ISETP.GE.AND P0, PT, R0, R7, PT ;  /* 0x000000070000720c */ /* 0x000fda0003f06270 */
[----:B------:R-:W-:Y:S05]  /*f840*/  @P0 BRA `(.L_x_1149) ;  /* 0x0000000000480947 */ /* 0x000fea0003800000 */
[----:B------:R-:W-:Y:S01]  /*f850*/  IADD3 R2, P0, R0, R9, RZ ;  /* 0x0000000900027210 */ /* 0x000fe20007f1e0ff */
[----:B------:R-:W-:Y:S01]  /*f860*/  ULDC.64 UR4, c[0x0][0xb70] ;  /* 0x0002dc0000047ab9 */ /* 0x000fe20000000a00 */
[----:B------:R-:W-:Y:S01]  /*f870*/  ULDC.64 UR6, c[0x0][0x208] ;  /* 0x0000820000067ab9 */ /* 0x000fe20000000a00 */
        /* <DEDUP_REMOVED lines=9> */
[----:B------:R-:W-:-:S03]  /*f910*/  ULDC.64 UR4, c[0x0][0xb40] ;  /* 0x0002d00000047ab9 */ /* 0x000fc60000000a00 */
[----:B------:R-:W-:Y:S01]  /*f920*/  IMAD.IADD R3, R3, 0x1, R5 ;  /* 0x0000000103037824 */ /* 0x000fe200078e0205 */
[----:B------:R-:W-:-:S04]  /*f930*/  LEA R4, P0, R2, UR4, 0x2 ;  /* 0x0000000402047c11 */ /* 0x000fc8000f8010ff */
[----:B------:R-:W-:Y:S01]  /*f940*/  LEA.HI.X R5, R2, UR5, R3, 0x2, P0 ;  /* 0x0000000502057c11 */ /* 0x000fe200080f1403 */
[----:B------:R-:W-:-:S05]  /*f950*/  IMAD.MOV.U32 R3, RZ, RZ, -0x800000 ;  /* 0xff800000ff037424 */ /* 0x000fca00078e00ff */
[----:B------:R0:W-:Y:S03]  /*f960*/  STG.E desc[UR6][R4.64], R3 ;  /* 0x0000000304007986 */ /* 0x0001e6000c101906 */
.L_x_1149:
[----:B------:R-:W-:Y:S05]  /*f970*/  BSYNC B1 ;  /* 0x0000000000017941 */ /* 0x000fea0003800000 */
.L_x_1148:
[----:B------:R-:W-:Y:S01]  /*f980*/  ULDC.64 UR4, c[0x0][0xaa0] ;  /* 0x0002a80000047ab9 */ /* 0x000fe20000000a00 */
[----:B------:R-:W-:Y:S01]  /*f990*/  IMAD R7, R168, -0x80, R7 ;  /* 0xffffff80a8077824 */ /* 0x000fe200078e0207 */
[----:B------:R-:W-:Y:S01]  /*f9a0*/  BSSY B1, `(.L_x_1150) ;  /* 0x000002b000017945 */ /* 0x000fe20003800000 */
[----:B------:R-:W-:Y:S02]  /*f9b0*/  IMAD R0, R6, UR4, RZ ;  /* 0x0000000406007c24 */ /* 0x000fe4000f8e02ff */
[----:B0--3--:R-:W-:Y:S01]  /*f9c0*/  IMAD.WIDE.U32 R2, R9, UR4, R22 ;  /* 0x0000000409027c25 */ /* 0x009fe2000f8e0016 */
[----:B------:R-:W-:-:S03]  /*f9d0*/  ISETP.GE.AND P2, PT, R164, R7, PT ;  /* 0x00000007a400720c */ /* 0x000fc60003f46270 */
[----:B------:R-:W-:Y:S01]  /*f9e0*/  IMAD R9, R9, UR5, R0 ;  /* 0x0000000509097c24 */ /* 0x000fe2000f8e0200 */
[----:B------:R-:W-:Y:S01]  /*f9f0*/  ULDC.64 UR4, c[0x0][0xae0] ;  /* 0x0002b80000047ab9 */ /* 0x000fe20000000a00 */
[----:B------:R-:W-:Y:S02]  /*fa00*/  VIADD R0, R164, 0x20 ;  /* 0x00000020a4007836 */ /* 0x000fe40000000000 */
[----:B------:R-:W-:Y:S02]  /*fa10*/  IMAD.IADD R3, R3, 0x1, R9 ;  /* 0x0000000103037824 */ /* 0x000fe400078e0209 */
[----:B------:R-:W-:Y:S01]  /*fa20*/  IMAD R5, R8, UR4, RZ ;  /* 0x0000000408057c24 */ /* 0x000fe2000f8e02ff */
[----:B------:R-:W-:Y:S01]  /*fa30*/  ISETP.GE.AND P3, PT, R0, R7, PT ;  /* 0x000000070000720c */ /* 0x000fe20003f66270 */
[----:B------:R-:W-:Y:S02]  /*fa40*/  VIADD R0, R164, 0x60 ;  /* 0x00000060a4007836 */ /* 0x000fe40000000000 */
[----:B------:R-:W-:-:S02]  /*fa50*/  IMAD R5, R166, UR5, R5 ;  /* 0x00000005a6057c24 */ /* 0x000fc4000f8e0205 */
[----:B------:R-:W-:Y:S01]  /*fa60*/  IMAD.WIDE.U32 R2, R166, UR4, R2 ;  /* 0x00000004a6027c25 */ /* 0x000fe2000f8e0002 */
[----:B------:R-:W-:Y:S01]  /*fa70*/  ULDC.64 UR4, c[0x0][0xae8] ;  /* 0x0002ba0000047ab9 */ /* 0x000fe20000000a00 */
[-C--:B------:R-:W-:Y:S02]  /*fa80*/  ISETP.GE.AND P0, PT, R0, R7.reuse, PT ;  /* 0x000000070000720c */ /* 0x080fe40003f06270 */
[----:B------:R-:W-:Y:S02]  /*fa90*/  VIADD R4, R164, 0x40 ;  /* 0x00000040a4047836 */ /* 0x000fe40000000000 */
[----:B------:R-:W-:Y:S02]  /*faa0*/  IMAD.IADD R3, R3, 0x1, R5 ;  /* 0x0000000103037824 */ /* 0x000fe400078e0205 */
[----:B------:R-:W-:Y:S01]  /*fab0*/  IMAD R0, R10, UR4, RZ ;  /* 0x000000040a007c24 */ /* 0x000fe2000f8e02ff */
[----:B------:R-:W-:Y:S01]  /*fac0*/  ISETP.GE.AND P1, PT, R4, R7, PT ;  /* 0x000000070400720c */ /* 0x000fe20003f26270 */
[----:B------:R-:W-:Y:S01]  /*fad0*/  IMAD.WIDE.U32 R4, R11, UR4, R2 ;  /* 0x000000040b047c25 */ /* 0x000fe2000f8e0002 */
[----:B------:R-:W-:-:S03]  /*fae0*/  SHF.R.S32.HI R7, RZ, 0x1f, R164 ;  /* 0x0000001fff077819 */ /* 0x000fc600000114a4 */
[----:B------:R-:W-:Y:S02]  /*faf0*/  IMAD R9, R11, UR5, R0 ;  /* 0x000000050b097c24 */ /* 0x000fe4000f8e0200 */
[----:B------:R-:W-:Y:S02]  /*fb00*/  IMAD.MOV.U32 R6, RZ, RZ, R164 ;  /* 0x000000ffff067224 */ /* 0x000fe400078e00a4 */
[----:B------:R-:W-:Y:S02]  /*fb10*/  IMAD.IADD R11, R5, 0x1, R9 ;  /* 0x00000001050b7824 */ /* 0x000fe400078e0209 */
[----:B------:R-:W-:Y:S01]  /*fb20*/  IMAD.WIDE R6, R168, 0x80, R6 ;  /* 0x00000080a8067825 */ /* 0x000fe200078e0206 */
[----:B------:R-:W-:Y:S06]  /*fb30*/  @P2 BRA `(.L_x_1151) ;  /* 0x0000000000442947 */ /* 0x000fec0003800000 */
        /* <DEDUP_REMOVED lines=15> */
[----:B------:R0:W-:Y:S04]  /*fc30*/  @!P4 STG.E.128 desc[UR8][R8.64], RZ ;  /* 0x000000ff0800c986 */ /* 0x0001e8000c101d08 */
[----:B------:R0:W-:Y:S02]  /*fc40*/  @!P5 STG.E.128 desc[UR8][R8.64+0x80], RZ ;  /* 0x000080ff0800d986 */ /* 0x0001e4000c101d08 */
.L_x_1151:
[----:B------:R-:W-:Y:S05]  /*fc50*/  BSYNC B1 ;  /* 0x0000000000017941 */ /* 0x000fea0003800000 */
.L_x_1150:
[----:B------:R-:W-:Y:S04]  /*fc60*/  BSSY B1, `(.L_x_1152) ;  /* 0x0000015000017945 */ /* 0x000fe80003800000 */
[----:B------:R-:W-:Y:S05]  /*fc70*/  @P3 BRA `(.L_x_1153) ;  /* 0x00000000004c3947 */ /* 0x000fea0003800000 */
[----:B0-----:R-:W-:Y:S01]  /*fc80*/  IADD3 R9, P2, R6, 0x20, RZ ;  /* 0x0000002006097810 */ /* 0x001fe20007f5e0ff */
[----:B------:R-:W-:Y:S01]  /*fc90*/  ULDC.64 UR4, c[0x0][0xad8] ;  /* 0x0002b60000047ab9 */ /* 0x000fe20000000a00 */
[----:B------:R-:W-:Y:S01]  /*fca0*/  IMAD.MOV.U32 R2, RZ, RZ, R4 ;  /* 0x000000ffff027224 */ /* 0x000fe200078e0004 */
[----:B------:R-:W-:Y:S01]  /*fcb0*/  ULDC.64 UR6, c[0x0][0xa80] ;  /* 0x0002a00000067ab9 */ /* 0x000fe20000000a00 */
[----:B------:R-:W-:Y:S01]  /*fcc0*/  IMAD.MOV.U32 R3, RZ, RZ, R11 ;  /* 0x000000ffff037224 */ /* 0x000fe200078e000b */
[----:B------:R-:W-:Y:S01]  /*fcd0*/  ULDC.64 UR8, c[0x0][0x208] ;  /* 0x0000820000087ab9 */ /* 0x000fe20000000a00 */
[----:B------:R-:W-:Y:S02]  /*fce0*/  IMAD.X R0, RZ, RZ, R7, P2 ;  /* 0x000000ffff007224 */ /* 0x000fe400010e0607 */
[----:B------:R-:W-:Y:S02]  /*fcf0*/  VIADD R8, R22, 0x40 ;  /* 0x0000004016087836 */ /* 0x000fe40000000000 */
        /* <DEDUP_REMOVED lines=11> */
.L_x_1153:
[----:B------:R-:W-:Y:S05]  /*fdb0*/  BSYNC B1 ;  /* 0x0000000000017941 */ /* 0x000fea0003800000 */
.L_x_1152:
[----:B------:R-:W-:Y:S04]  /*fdc0*/  BSSY B1, `(.L_x_1154) ;  /* 0x0000015000017945 */ /* 0x000fe80003800000 */
[----:B------:R-:W-:Y:S05]  /*fdd0*/  @P1 BRA `(.L_x_1155) ;  /* 0x00000000004c1947 */ /* 0x000fea0003800000 */
[----:B0-2---:R-:W-:Y:S01]  /*fde0*/  IADD3 R9, P1, R6, 0x40, RZ ;  /* 0x0000004006097810 */ /* 0x005fe20007f3e0ff */
        /* <DEDUP_REMOVED lines=18> */
.L_x_1155:
[----:B------:R-:W-:Y:S05]  /*ff10*/  BSYNC B1 ;  /* 0x0000000000017941 */ /* 0x000fea0003800000 */
.L_x_1154:
        /* <DEDUP_REMOVED lines=20> */
.L_x_1146:
[----:B------:R-:W-:Y:S05]  /*10060*/  BSYNC B0 ;  /* 0x0000000000007941 */ /* 0x000fea0003800000 */
.L_x_1137:
[----:B------:R-:W-:Y:S02]  /*10070*/  ULDC UR4, c[0x0][0xc14] ;  /* 0x0003050000047ab9 */ /* 0x000fe40000000800 */
[----:B-1----:R-:W-:-:S13]  /*10080*/  ISETP.GE.AND P0, PT, R163, UR4, PT ;  /* 0x00000004a3007c0c */ /* 0x002fda000bf06270 */
[----:B------:R-:W-:Y:S05]  /*10090*/  @!P0 BRA `(.L_x_1156) ;  /* 0xffffff0c00248947 */ /* 0x000fea000383ffff */
[----:B------:R-:W-:Y:S05]  /*100a0*/  EXIT ;  /* 0x000000000000794d */ /* 0x000fea0003800000 */
.L_x_1055:
[----:B------:R-:W-:-:S08]  /*100b0*/  NOP ;  /* 0x0000000000007918 */ /* 0x000fd00000000000 */
[----:B0-----:R-:W0:-:S00]  /*100c0*/  USETMAXREG.DEALLOC.CTAPOOL 0x18 ;  /* 0x00000018000079c8 */ /* 0x001e0000080e0500 */
[----:B0-----:R-:W-:-:S06]  /*100d0*/  LOP3.LUT R0, R0, 0x3, RZ, 0xc0, !PT ;  /* 0x0000000300007812 */ /* 0x001fcc00078ec0ff */
[----:B------:R-:W0:Y:S02]  /*100e0*/  SHFL.IDX PT, R0, R0, RZ, 0x1f ;  /* 0x00001fff00007589 */ /* 0x000e2400000e0000 */
[----:B0-----:R-:W-:-:S13]  /*100f0*/  ISETP.NE.AND P0, PT, R0, RZ, PT ;  /* 0x000000ff0000720c */ /* 0x001fda0003f05270 */
[----:B------:R-:W-:Y:S05]  /*10100*/  @P0 EXIT ;  /* 0x000000000000094d */ /* 0x000fea0003800000 */
[----:B------:R-:W2:Y:S01]  /*10110*/  LDL.LU R6, [R1] ;  /* 0x0000000001067983 */ /* 0x000ea20000300800 */
[----:B------:R-:W-:Y:S01]  /*10120*/  ULDC UR5, c[0x0][0xc14] ;  /* 0x0003050000057ab9 */ /* 0x000fe20000000800 */
[----:B------:R-:W0:Y:S01]  /*10130*/  S2R R2, SR_TID.X ;  /* 0x0000000000027919 */ /* 0x000e220000002100 */
[----:B------:R-:W-:Y:S01]  /*10140*/  CS2R R16, SRZ ;  /* 0x0000000000107805 */ /* 0x000fe2000001ff00 */
[----:B------:R-:W-:Y:S01]  /*10150*/  ULDC.64 UR6, c[0x0][0x208] ;  /* 0x0000820000067ab9 */ /* 0x000fe20000000a00 */
[----:B------:R-:W-:Y:S01]  /*10160*/  ULDC UR4, c[0x0][0xc10] ;  /* 0x0003040000047ab9 */ /* 0x000fe20000000800 */
[----:B0-----:R-:W-:-:S04]  /*10170*/  LOP3.LUT R7, R2, 0x1f, RZ, 0xc0, !PT ;  /* 0x0000001f02077812 */ /* 0x001fc800078ec0ff */
[----:B------:R-:W-:Y:S02]  /*10180*/  ISETP.NE.AND P0, PT, R7, 0x1f, PT ;  /* 0x0000001f0700780c */ /* 0x000fe40003f05270 */
[----:B--2---:R-:W-:-:S11]  /*10190*/  LOP3.LUT R6, R6, 0xffffffdf, RZ, 0xc0, !PT ;  /* 0xffffffdf06067812 */ /* 0x004fd600078ec0ff */
[----:B------:R-:W-:Y:S02]  /*101a0*/  @P0 LOP3.LUT R6, R6, 0x20, RZ, 0xfc, !PT ;  /* 0x0000002006060812 */ /* 0x000fe400078efcff */
[----:B------:R-:W-:-:S13]  /*101b0*/  ISETP.GE.OR P0, PT, R7, UR5, !P0 ;  /* 0x0000000507007c0c */ /* 0x000fda000c706670 */
[----:B------:R-:W0:Y:S02]  /*101c0*/  @!P0 LDC.64 R2, c[0x0][0xc58] ;  /* 0x00031600ff028b82 */ /* 0x000e240000000a00 */
[----:B0-----:R-:W-:-:S05]  /*101d0*/  @!P0 IMAD.WIDE.U32 R2, R7, 0x4, R2 ;  /* 0x0000000407028825 */ /* 0x001fca00078e0002 */
[----:B------:R-:W2:Y:S01]  /*101e0*/  @!P0 LDG.E R17, desc[UR6][R2.64] ;  /* 0x0000000602118981 */ /* 0x000ea2000c1e1900 */
[C---:B------:R-:W-:Y:S02]  /*101f0*/  ISETP.NE.AND P1, PT, R7.reuse, RZ, PT ;  /* 0x000000ff0700720c */ /* 0x040fe40003f25270 */
[----:B------:R-:W-:Y:S02]  /*10200*/  ISETP.GE.U32.AND P0, PT, R7, 0x2, PT ;  /* 0x000000020700780c */ /* 0x000fe40003f06070 */
[----:B------:R-:W-:-:S09]  /*10210*/  LOP3.LUT R6, R6, 0xfffffffe, RZ, 0xc0, !PT ;  /* 0xfffffffe06067812 */ /* 0x000fd200078ec0ff */
[----:B------:R-:W-:-:S04]  /*10220*/  @P1 LOP3.LUT R6, R6, 0x1, RZ, 0xfc, !PT ;  /* 0x0000000106061812 */ /* 0x000fc800078efcff */
[----:B------:R-:W-:-:S04]  /*10230*/  LOP3.LUT R6, R6, 0xffffffef, RZ, 0xc0, !PT ;  /* 0xffffffef06067812 */ /* 0x000fc800078ec0ff */
[----:B------:R-:W-:-:S04]  /*10240*/  @P0 LOP3.LUT R6, R6, 0x10, RZ, 0xfc, !PT ;  /* 0x0000001006060812 */ /* 0x000fc800078efcff */
[----:B------:R-:W-:Y:S01]  /*10250*/  LOP3.LUT R6, R6, 0xfffffff7, RZ, 0xc0, !PT ;  /* 0xfffffff706067812 */ /* 0x000fe200078ec0ff */
[----:B------:R-:W0:Y:S01]  /*10260*/  S2UR UR6, SR_CTAID.X ;  /* 0x00000000000679c3 */ /* 0x000e220000002500 */
[----:B------:R-:W-:Y:S01]  /*10270*/  IMAD.MOV.U32 R19, RZ, RZ, RZ ;  /* 0x000000ffff137224 */ /* 0x000fe200078e00ff */
[----:B--2---:R-:W1:Y:S02]  /*10280*/  SHFL.UP PT, R0, R17, 0x1, RZ ;  /* 0x0420000011007989 */ /* 0x004e6400000e00ff */
[----:B-1----:R-:W-:-:S05]  /*10290*/  SEL R0, R0, RZ, P1 ;  /* 0x000000ff00007207 */ /* 0x002fca0000800000 */
[----:B------:R-:W-:-:S05]  /*102a0*/  IMAD.IADD R0, R17, 0x1, R0 ;  /* 0x0000000111007824 */ /* 0x000fca00078e0200 */
[----:B------:R-:W1:Y:S02]  /*102b0*/  SHFL.UP PT, R4, R0, 0x2, RZ ;  /* 0x0440000000047989 */ /* 0x000e6400000e00ff */
[----:B-1----:R-:W-:-:S05]  /*102c0*/  SEL R5, R4, RZ, P0 ;  /* 0x000000ff04057207 */ /* 0x002fca0000000000 */
[----:B------:R-:W-:-:S05]  /*102d0*/  IMAD.IADD R5, R0, 0x1, R5 ;  /* 0x0000000100057824 */ /* 0x000fca00078e0205 */
[----:B------:R-:W1:Y:S01]  /*102e0*/  SHFL.UP PT, R4, R5, 0x4, RZ ;  /* 0x0480000005047989 */ /* 0x000e6200000e00ff */
[----:B------:R-:W-:-:S04]  /*102f0*/  ISETP.GE.U32.AND P0, PT, R7, 0x4, PT ;  /* 0x000000040700780c */ /* 0x000fc80003f06070 */
[----:B-1----:R-:W-:-:S05]  /*10300*/  SEL R4, R4, RZ, P0 ;  /* 0x000000ff04047207 */ /* 0x002fca0000000000 */
[----:B------:R-:W-:-:S05]  /*10310*/  IMAD.IADD R4, R5, 0x1, R4 ;  /* 0x0000000105047824 */ /* 0x000fca00078e0204 */
[----:B------:R-:W1:Y:S01]  /*10320*/  SHFL.UP PT, R2, R4, 0x8, RZ ;  /* 0x0500000004027989 */ /* 0x000e6200000e00ff */
[----:B------:R-:W-:Y:S02]  /*10330*/  @P0 LOP3.LUT R6, R6, 0x8, RZ, 0xfc, !PT ;  /* 0x0000000806060812 */ /* 0x000fe400078efcff */
[----:B------:R-:W-:-:S04]  /*10340*/  ISETP.GE.U32.AND P0, PT, R7, 0x8, PT ;  /* 0x000000080700780c */ /* 0x000fc80003f06070 */
[----:B-1----:R-:W-:-:S05]  /*10350*/  SEL R3, R2, RZ, P0 ;  /* 0x000000ff02037207 */ /* 0x002fca0000000000 */
[----:B------:R-:W-:-:S05]  /*10360*/  IMAD.IADD R3, R4, 0x1, R3 ;  /* 0x0000000104037824 */ /* 0x000fca00078e0203 */
[----:B------:R-:W1:Y:S01]  /*10370*/  SHFL.UP PT, R0, R3, 0x10, RZ ;  /* 0x0600000003007989 */ /* 0x000e6200000e00ff */
[----:B------:R-:W-:-:S04]  /*10380*/  LOP3.LUT R6, R6, 0xfffffffb, RZ, 0xc0, !PT ;  /* 0xfffffffb06067812 */ /* 0x000fc800078ec0ff */
[----:B------:R-:W-:Y:S02]  /*10390*/  @P0 LOP3.LUT R6, R6, 0x4, RZ, 0xfc, !PT ;  /* 0x0000000406060812 */ /* 0x000fe400078efcff */
[----:B------:R-:W-:-:S04]  /*103a0*/  ISETP.GE.U32.AND P0, PT, R7, 0x10, PT ;  /* 0x000000100700780c */ /* 0x000fc80003f06070 */
[----:B-1----:R-:W-:-:S05]  /*103b0*/  SEL R0, R0, RZ, P0 ;  /* 0x000000ff00007207 */ /* 0x002fca0000000000 */
[----:B------:R-:W-:-:S05]  /*103c0*/  IMAD.IADD R0, R3, 0x1, R0 ;  /* 0x0000000103007824 */ /* 0x000fca00078e0200 */
[----:B------:R-:W1:Y:S01]  /*103d0*/  SHFL.IDX PT, R2, R0, 0x1f, 0x1f ;  /* 0x03e01f0000027f89 */ /* 0x000e6200000e0000 */
[----:B------:R-:W-:-:S04]  /*103e0*/  LOP3.LUT R6, R6, 0xfffffffd, RZ, 0xc0, !PT ;  /* 0xfffffffd06067812 */ /* 0x000fc800078ec0ff */
[----:B------:R-:W-:-:S05]  /*103f0*/  @P0 LOP3.LUT R6, R6, 0x2, RZ, 0xfc, !PT ;  /* 0x0000000206060812 */ /* 0x000fca00078efcff */
[----:B------:R2:W-:Y:S01]  /*10400*/  STL [R1], R6 ;  /* 0x0000000601007387 */ /* 0x0005e20000100800 */
[----:B-1----:R-:W-:-:S05]  /*10410*/  IMAD R4, R2, UR4, RZ ;  /* 0x0000000402047c24 */ /* 0x002fca000f8e02ff */
[----:B0-----:R-:W-:Y:S01]  /*10420*/  ISETP.GT.AND P0, PT, R4, UR6, PT ;  /* 0x0000000604007c0c */ /* 0x001fe2000bf04270 */
[----:B------:R-:W-:-:S12]  /*10430*/  IMAD.MOV.U32 R5, RZ, RZ, R4 ;  /* 0x000000ffff057224 */ /* 0x000fd800078e0004 */
[----:B--2---:R-:W-:Y:S05]  /*10440*/  @P0 BRA `(.L_x_1157) ;  /* 0x0000000000c00947 */ /* 0x004fea0003800000 */
[----:B------:R-:W-:Y:S01]  /*10450*/  IMAD.MOV.U32 R4, RZ, RZ, R5 ;  /* 0x000000ffff047224 */ /* 0x000fe200078e0005 */
[----:B------:R-:W-:Y:S01]  /*10460*/  ULDC UR5, c[0x0][0xc14] ;  /* 0x0003050000057ab9 */ /* 0x000fe20000000800 */
[----:B------:R-:W-:Y:S01]  /*10470*/  IMAD.MOV.U32 R19, RZ, RZ, RZ ;  /* 0x000000ffff137224 */ /* 0x000fe200078e00ff */
[----:B------:R-:W-:Y:S01]  /*10480*/  ULDC UR7, c[0x0][0xc14] ;  /* 0x0003050000077ab9 */ /* 0x000fe20000000800 */
[----:B------:R-:W-:-:S05]  /*10490*/  ULDC UR4, c[0x0][0xc10] ;  /* 0x0003040000047ab9 */ /* 0x000fca0000000800 */
.L_x_1161:
[----:B------:R-:W-:Y:S02]  /*104a0*/  VIADD R0, R19, 0x1f ;  /* 0x0000001f13007836 */ /* 0x000fe40000000000 */
[----:B------:R-:W-:-:S03]  /*104b0*/  IMAD.U32 R19, RZ, RZ, UR7 ;  /* 0x00000007ff137e24 */ /* 0x000fc6000f8e00ff */
[----:B------:R-:W-:-:S13]  /*104c0*/  ISETP.GE.AND P0, PT, R0, UR5, PT ;  /* 0x0000000500007c0c */ /* 0x000fda000bf06270 */
[----:B------:R-:W-:Y:S05]  /*104d0*/  @P0 BRA `(.L_x_1158) ;  /* 0x0000000400d00947 */ /* 0x000fea0003800000 */
[----:B------:R-:W0:Y:S01]  /*104e0*/  S2R R2, SR_TID.X ;  /* 0x0000000000027919 */ /* 0x000e220000002100 */
[----:B------:R-:W-:Y:S01]  /*104f0*/  IMAD.MOV.U32 R19, RZ, RZ, R0 ;  /* 0x000000ffff137224 */ /* 0x000fe200078e0000 */
[----:B------:R-:W-:Y:S01]  /*10500*/  BSSY B0, `(.L_x_1159) ;  /* 0x000000b000007945 */ /* 0x000fe20003800000 */
[----:B------:R-:W-:Y:S01]  /*10510*/  IMAD.MOV.U32 R17, RZ, RZ, RZ ;  /* 0x000000ffff117224 */ /* 0x000fe200078e00ff */
        /* <DEDUP_REMOVED lines=9> */
.L_x_1160:
[----:B------:R-:W-:Y:S05]  /*105b0*/  BSYNC B0 ;  /* 0x0000000000007941 */ /* 0x000fea0003800000 */
.L_x_1159:
[----:B-----5:R-:W1:Y:S01]  /*105c0*/  SHFL.UP PT, R0, R17, 0x1, RZ ;  /* 0x0420000011007989 */ /* 0x020e6200000e00ff */
[C---:B------:R-:W-:Y:S02]  /*105d0*/  ISETP.NE.AND P0, PT, R6.reuse, RZ, PT ;  /* 0x000000ff0600720c */ /* 0x040fe40003f05270 */
[----:B------:R-:W-:Y:S02]  /*105e0*/  ISETP.GE.U32.AND P1, PT, R6, 0x2, PT ;  /* 0x000000020600780c */ /* 0x000fe40003f26070 */
[----:B-1----:R-:W-:Y:S02]  /*105f0*/  SEL R0, R0, RZ, P0 ;  /* 0x000000ff00007207 */ /* 0x002fe40000000000 */
[----:B------:R-:W-:-:S03]  /*10600*/  ISETP.GE.U32.AND P0, PT, R6, 0x4, PT ;  /* 0x000000040600780c */ /* 0x000fc60003f06070 */
[----:B------:R-:W-:-:S05]  /*10610*/  IMAD.IADD R0, R17, 0x1, R0 ;  /* 0x0000000111007824 */ /* 0x000fca00078e0200 */
[----:B0-----:R-:W0:Y:S02]  /*10620*/  SHFL.UP PT, R2, R0, 0x2, RZ ;  /* 0x0440000000027989 */ /* 0x001e2400000e00ff */
        /* <DEDUP_REMOVED lines=18> */
.L_x_1157:
[----:B------:R-:W-:Y:S01]  /*10750*/  IMAD.IADD R5, R4, 0x1, -R5 ;  /* 0x0000000104057824 */ /* 0x000fe200078e0a05 */
[----:B------:R-:W-:-:S03]  /*10760*/  ULDC.64 UR8, c[0x0][0x208] ;  /* 0x0000820000087ab9 */ /* 0x000fc60000000a00 */
[----:B------:R-:W-:-:S05]  /*10770*/  IMAD R2, R0, UR4, R5 ;  /* 0x0000000400027c24 */ /* 0x000fca000f8e0205 */
[----:B------:R-:W-:Y:S02]  /*10780*/  ISETP.GT.AND P0, PT, R2, UR6, PT ;  /* 0x0000000602007c0c */ /* 0x000fe4000bf04270 */
[----:B------:R-:W0:Y:S11]  /*10790*/  LDC.64 R2, c[0x0][0xc68] ;  /* 0x00031a00ff027b82 */ /* 0x000e360000000a00 */
[----:B------:R-:W-:-:S04]  /*107a0*/  VOTE.ANY R7, PT, !P0 ;  /* 0x0000000000077806 */ /* 0x000fc800040e0100 */
[----:B------:R-:W1:Y:S02]  /*107b0*/  POPC R4, R7 ;  /* 0x0000000700047309 */ /* 0x000e640000000000 */
[----:B-1----:R-:W-:-:S04]  /*107c0*/  IMAD.IADD R19, R4, 0x1, R19 ;  /* 0x0000000104137824 */ /* 0x002fc800078e0213 */
[----:B0-----:R-:W-:-:S05]  /*107d0*/  IMAD.WIDE R2, R19, 0x4, R2 ;  /* 0x0000000413027825 */ /* 0x001fca00078e0202 */
[----:B------:R-:W2:Y:S01]  /*107e0*/  LDG.E R8, desc[UR8][R2.64] ;  /* 0x0000000802087981 */ /* 0x000ea2000c1e1900 */
[----:B------:R-:W-:-:S03]  /*107f0*/  ISETP.NE.AND P0, PT, R7, RZ, PT ;  /* 0x000000ff0700720c */ /* 0x000fc60003f05270 */
[----:B------:R-:W2:Y:S02]  /*10800*/  SHFL.IDX PT, R17, R17, R4, 0x1f ;  /* 0x00001f0411117589 */ /* 0x000ea400000e0000 */
[----:B--2---:R-:W-:-:S05]  /*10810*/  IMAD R6, R17, R8, RZ ;  /* 0x0000000811067224 */ /* 0x004fca00078e02ff */
[----:B------:R-:W-:-:S04]  /*10820*/  IABS R9, R6 ;  /* 0x0000000600097213 */ /* 0x000fc80000000000 */
[----:B------:R-:W0:Y:S08]  /*10830*/  I2F.RP R10, R9 ;  /* 0x00000009000a7306 */ /* 0x000e300000209400 */
[----:B0-----:R-:W0:Y:S02]  /*10840*/  MUFU.RCP R10, R10 ;  /* 0x0000000a000a7308 */ /* 0x001e240000001000 */
[----:B0-----:R-:W-:-:S06]  /*10850*/  VIADD R11, R10, 0xffffffe ;  /* 0x0ffffffe0a0b7836 */ /* 0x001fcc0000000000 */
[----:B------:R0:W1:Y:S01]  /*10860*/  F2I.FTZ.U32.TRUNC.NTZ R3, R11 ;  /* 0x0000000b00037305 */ /* 0x000062000021f000 */
[----:B------:R-:W-:Y:S05]  /*10870*/  @!P0 BRA `(.L_x_1162) ;  /* 0x0000000000088947 */ /* 0x000fea0003800000 */
[----:B------:R-:W-:-:S05]  /*10880*/  VIADD R7, R4, 0xffffffff ;  /* 0xffffffff04077836 */ /* 0x000fca0000000000 */
[----:B------:R2:W3:Y:S02]  /*10890*/  SHFL.IDX PT, R16, R0, R7, 0x1f ;  /* 0x00001f0700107589 */ /* 0x0004e400000e0000 */
.L_x_1162:
[----:B-12---:R-:W-:Y:S02]  /*108a0*/  IMAD.MOV R0, RZ, RZ, -R3 ;  /* 0x000000ffff007224 */ /* 0x006fe400078e0a03 */
[----:B---3--:R-:W-:Y:S02]  /*108b0*/  IMAD R16, R16, UR4, R5 ;  /* 0x0000000410107c24 */ /* 0x008fe4000f8e0205 */
[----:B------:R-:W-:Y:S02]  /*108c0*/  IMAD R5, R0, R9, RZ ;  /* 0x0000000900057224 */ /* 0x000fe400078e02ff */
[----:B------:R-:W-:-:S04]  /*108d0*/  IMAD.MOV.U32 R2, RZ, RZ, RZ ;  /* 0x000000ffff027224 */ /* 0x000fc800078e00ff */
[----:B------:R-:W-:Y:S01]  /*108e0*/  IMAD.HI.U32 R2, R3, R5, R2 ;  /* 0x0000000503027227 */ /* 0x000fe200078e0002 */
[----:B------:R-:W-:Y:S02]  /*108f0*/  IADD3 R5, -R16, UR6, RZ ;  /* 0x0000000610057c10 */ /* 0x000fe4000fffe1ff */
[----:B------:R-:W-:Y:S02]  /*10900*/  IABS R3, R6 ;  /* 0x0000000600037213 */ /* 0x000fe40000000000 */
[----:B------:R-:W-:-:S03]  /*10910*/  IABS R0, R5 ;  /* 0x0000000500007213 */ /* 0x000fc60000000000 */
[----:B------:R-:W-:Y:S02]  /*10920*/  IMAD.MOV R3, RZ, RZ, -R3 ;  /* 0x000000ffff037224 */ /* 0x000fe400078e0a03 */
        /* <DEDUP_REMOVED lines=11> */
[----:B------:R-:W-:-:S05]  /*109e0*/  @!P0 LOP3.LUT R7, RZ, R6, RZ, 0x33, !PT ;  /* 0x00000006ff078212 */ /* 0x000fca00078e33ff */
[----:B------:R-:W-:Y:S02]  /*109f0*/  IMAD R0, R8, R7, RZ ;  /* 0x0000000708007224 */ /* 0x000fe400078e02ff */
[----:B------:R-:W-:Y:S02]  /*10a00*/  IMAD.MOV R7, RZ, RZ, -R7 ;  /* 0x000000ffff077224 */ /* 0x000fe400078e0a07 */
[----:B------:R-:W-:Y:S02]  /*10a10*/  IMAD.MOV R3, RZ, RZ, -R0 ;  /* 0x000000ffff037224 */ /* 0x000fe400078e0a00 */
[----:B------:R-:W-:-:S03]  /*10a20*/  IMAD R5, R6, R7, R5 ;  /* 0x0000000706057224 */ /* 0x000fc600078e0205 */
[----:B------:R-:W-:Y:S01]  /*10a30*/  VIADDMNMX R8, R3, UR4, R8, PT ;  /* 0x0000000403087c46 */ /* 0x000fe2000b800108 */
[----:B------:R-:W-:Y:S01]  /*10a40*/  IMAD.IADD R0, R5, 0x1, R0 ;  /* 0x0000000105007824 */ /* 0x000fe200078e0200 */
[----:B------:R-:W-:Y:S02]  /*10a50*/  IABS R6, R5 ;  /* 0x0000000500067213 */ /* 0x000fe40000000000 */
[----:B------:R-:W-:-:S04]  /*10a60*/  IABS R4, R8 ;  /* 0x0000000800047213 */ /* 0x000fc80000000000 */
[----:B------:R-:W1:Y:S08]  /*10a70*/  I2F.RP R9, R4 ;  /* 0x0000000400097306 */ /* 0x000e700000209400 */
[----:B-1----:R-:W1:Y:S02]  /*10a80*/  MUFU.RCP R9, R9 ;  /* 0x0000000900097308 */ /* 0x002e640000001000 */
[----:B-1----:R-:W-:-:S06]  /*10a90*/  VIADD R2, R9, 0xffffffe ;  /* 0x0ffffffe09027836 */ /* 0x002fcc0000000000 */
[----:B------:R1:W2:Y:S02]  /*10aa0*/  F2I.FTZ.U32.TRUNC.NTZ R3, R2 ;  /* 0x0000000200037305 */ /* 0x0002a4000021f000 */
[----:B-1----:R-:W-:Y:S02]  /*10ab0*/  IMAD.MOV.U32 R2, RZ, RZ, RZ ;  /* 0x000000ffff027224 */ /* 0x002fe400078e00ff */
[----:B--2---:R-:W-:-:S04]  /*10ac0*/  IMAD.MOV R7, RZ, RZ, -R3 ;  /* 0x000000ffff077224 */ /* 0x004fc800078e0a03 */
[----:B------:R-:W-:-:S04]  /*10ad0*/  IMAD R7, R7, R4, RZ ;  /* 0x0000000407077224 */ /* 0x000fc800078e02ff */
[----:B------:R-:W-:Y:S01]  /*10ae0*/  IMAD.HI.U32 R3, R3, R7, R2 ;  /* 0x0000000703037227 */ /* 0x000fe200078e0002 */
[-C--:B------:R-:W-:Y:S02]  /*10af0*/  IABS R7, R8.reuse ;  /* 0x0000000800077213 */ /* 0x080fe40000000000 */
[----:B------:R-:W-:-:S03]  /*10b00*/  LOP3.LUT R2, R5, R8, RZ, 0x3c, !PT ;  /* 0x0000000805027212 */ /* 0x000fc600078e3cff */
[----:B------:R-:W-:Y:S02]  /*10b10*/  IMAD.MOV R7, RZ, RZ, -R7 ;  /* 0x000000ffff077224 */ /* 0x000fe400078e0a07 */
[----:B------:R-:W-:-:S04]  /*10b20*/  IMAD.HI.U32 R3, R3, R6, RZ ;  /* 0x0000000603037227 */ /* 0x000fc800078e00ff */
[----:B------:R-:W-:-:S05]  /*10b30*/  IMAD R7, R3, R7, R6 ;  /* 0x0000000703077224 */ /* 0x000fca00078e0206 */
[----:B------:R-:W-:-:S13]  /*10b40*/  ISETP.GT.U32.AND P0, PT, R4, R7, PT ;  /* 0x000000070400720c */ /* 0x000fda0003f04070 */
[----:B------:R-:W-:Y:S02]  /*10b50*/  @!P0 IMAD.IADD R7, R7, 0x1, -R4 ;  /* 0x0000000107078824 */ /* 0x000fe400078e0a04 */
[----:B------:R-:W-:-:S03]  /*10b60*/  @!P0 VIADD R3, R3, 0x1 ;  /* 0x0000000103038836 */ /* 0x000fc60000000000 */
[----:B------:R-:W-:-:S13]  /*10b70*/  ISETP.GE.U32.AND P0, PT, R7, R4, PT ;  /* 0x000000040700720c */ /* 0x000fda0003f06070 */
[----:B------:R-:W-:Y:S01]  /*10b80*/  @P0 VIADD R3, R3, 0x1 ;  /* 0x0000000103030836 */ /* 0x000fe20000000000 */
[----:B------:R-:W-:-:S13]  /*10b90*/  ISETP.GE.AND P0, PT, R2, RZ, PT ;  /* 0x000000ff0200720c */ /* 0x000fda0003f06270 */
[----:B------:R-:W-:Y:S01]  /*10ba0*/  @!P0 IMAD.MOV R3, RZ, RZ, -R3 ;  /* 0x000000ffff038224 */ /* 0x000fe200078e0a03 */
[----:B------:R-:W-:-:S13]  /*10bb0*/  ISETP.NE.AND P0, PT, R8, RZ, PT ;  /* 0x000000ff0800720c */ /* 0x000fda0003f05270 */
[----:B------:R-:W-:Y:S01]  /*10bc0*/  @!P0 LOP3.LUT R3, RZ, R8, RZ, 0x33, !PT ;  /* 0x00000008ff038212 */ /* 0x000fe200078e33ff */
[----:B------:R-:W-:-:S04]  /*10bd0*/  IMAD.MOV R8, RZ, RZ, -R8 ;  /* 0x000000ffff087224 */ /* 0x000fc800078e0a08 */
[----:B------:R-:W-:Y:S01]  /*10be0*/  IMAD R18, R3, R8, R0 ;  /* 0x0000000803127224 */ /* 0x000fe200078e0200 */
[----:B------:R-:W-:-:S05]  /*10bf0*/  LOP3.LUT R0, RZ, R3, RZ, 0x33, !PT ;  /* 0x00000003ff007212 */ /* 0x000fca00078e33ff */
[----:B------:R-:W-:Y:S01]  /*10c00*/  IMAD.IADD R17, R17, 0x1, R0 ;  /* 0x0000000111117824 */ /* 0x000fe200078e0200 */
[----:B------:R-:W-:Y:S06]  /*10c10*/  BRA `(.L_x_1163) ;  /* 0x00000000000c7947 */ /* 0x000fec0003800000 */
.L_x_1158:
[----:B------:R-:W-:Y:S02]  /*10c20*/  IMAD.MOV.U32 R17, RZ, RZ, RZ ;  /* 0x000000ffff117224 */ /* 0x000fe400078e00ff */
[----:B------:R-:W-:Y:S02]  /*10c30*/  IMAD.U32 R16, RZ, RZ, UR6 ;  /* 0x00000006ff107e24 */ /* 0x000fe4000f8e00ff */
[----:B------:R-:W-:-:S07]  /*10c40*/  IMAD.MOV.U32 R18, RZ, RZ, RZ ;  /* 0x000000ffff127224 */ /* 0x000fce00078e00ff */
.L_x_1163:
[----:B------:R-:W1:Y:S01]  /*10c50*/  S2R R0, SR_TID.X ;  /* 0x0000000000007919 */ /* 0x000e620000002100 */
[----:B------:R-:W-:Y:S01]  /*10c60*/  STL [R1], RZ ;  /* 0x000000ff01007387 */ /* 0x000fe20000100800 */
[----:B-1----:R-:W-:-:S04]  /*10c70*/  LOP3.LUT R0, R0, 0x1f, RZ, 0xc0, !PT ;  /* 0x0000001f00007812 */ /* 0x002fc800078ec0ff */
[----:B------:R-:W-:-:S13]  /*10c80*/  ISETP.NE.AND P0, PT, R0, RZ, PT ;  /* 0x000000ff0000720c */ /* 0x000fda0003f05270 */
[----:B------:R-:W1:Y:S01]  /*10c90*/  @!P0 S2R R3, SR_CgaCtaId ;  /* 0x0000000000038919 */ /* 0x000e620000008800 */
[----:B------:R-:W-:-:S04]  /*10ca0*/  @!P0 MOV R0, 0x400 ;  /* 0x0000040000008802 */ /* 0x000fc80000000f00 */
[----:B-1----:R-:W-:-:S05]  /*10cb0*/  @!P0 LEA R0, R3, R0, 0x18 ;  /* 0x0000000003008211 */ /* 0x002fca00078ec0ff */
[----:B------:R1:W-:Y:S01]  /*10cc0*/  @!P0 STS.128 [R0+0x2a8d0], R16 ;  /* 0x02a8d01000008388 */ /* 0x0003e20000000c00 */
[----:B------:R-:W-:Y:S06]  /*10cd0*/  BAR.ARV 0x5, 0x120 ;  /* 0x0144800000007b1d */ /* 0x000fec0000002000 */
[----:B------:R-:W-:Y:S01]  /*10ce0*/  ISETP.GE.AND P0, PT, R19, UR5, PT ;  /* 0x0000000513007c0c */ /* 0x000fe2000bf06270 */
[----:B-1----:R-:W-:-:S05]  /*10cf0*/  IMAD.MOV.U32 R0, RZ, RZ, 0x1 ;  /* 0x00000001ff007424 */ /* 0x002fca00078e00ff */
[----:B------:R1:W-:Y:S04]  /*10d00*/  STL [R1+0x8], R0 ;  /* 0x0000080001007387 */ /* 0x0003e80000100800 */
[----:B------:R1:W-:Y:S03]  /*10d10*/  STL [R1+0x18], RZ ;  /* 0x000018ff01007387 */ /* 0x0003e60000100800 */
[----:B------:R-:W-:Y:S05]  /*10d20*/  @P0 BRA `(.L_x_1164) ;  /* 0x0000004400440947 */ /* 0x000fea0003800000 */
[----:B-1----:R-:W-:Y:S01]  /*10d30*/  IMAD.MOV.U32 R0, RZ, RZ, 0x1 ;  /* 0x00000001ff007424 */ /* 0x002fe200078e00ff */
[----:B------:R1:W-:Y:S01]  /*10d40*/  STL [R1+0x18], RZ ;  /* 0x000018ff01007387 */ /* 0x0003e20000100800 */
[----:B------:R-:W-:Y:S01]  /*10d50*/  ULDC UR38, c[0x0][0xc] ;  /* 0x0000030000267ab9 */ /* 0x000fe20000000800 */
[----:B------:R-:W-:Y:S02]  /*10d60*/  ULDC.64 UR36, c[0x0][0x198] ;  /* 0x0000660000247ab9 */ /* 0x000fe40000000a00 */
[----:B------:R1:W-:Y:S04]  /*10d70*/  STL [R1+0x8], R0 ;  /* 0x0000080001007387 */ /* 0x0003e80000100800 */
[----:B------:R1:W-:Y:S02]  /*10d80*/  STL [R1], RZ ;  /* 0x000000ff01007387 */ /* 0x0003e40000100800 */
.L_x_1239:
[----:B------:R-:W-:Y:S05]  /*10d90*/  YIELD ;  /* 0x0000000000007946 */ /* 0x000fea0003800000 */
[----:B------:R-:W-:Y:S01]  /*10da0*/  ULDC.64 UR4, c[0x0][0xa28] ;  /* 0x00028a0000047ab9 */ /* 0x000fe20000000a00 */
[----:B------:R-:W-:Y:S01]  /*10db0*/  IMAD.MOV.U32 R4, RZ, RZ, RZ ;  /* 0x000000ffff047224 */ /* 0x000fe200078e00ff */
[----:B------:R-:W-:Y:S01]  /*10dc0*/  ISETP.NE.U32.AND P0, PT, RZ, UR4, PT ;  /* 0x00000004ff007c0c */ /* 0x000fe2000bf05070 */
[----:B------:R-:W-:-:S03]  /*10dd0*/  ULDC.64 UR6, c[0x0][0x208] ;  /* 0x0000820000067ab9 */ /* 0x000fc60000000a00 */
[----:B------:R-:W-:Y:S01]  /*10de0*/  ISETP.NE.AND.EX P0, PT, RZ, UR5, PT, P0 ;  /* 0x00000005ff007c0c */ /* 0x000fe2000bf05300 */
[----:B------:R-:W-:-:S12]  /*10df0*/  ULDC.64 UR4, c[0x0][0xa00] ;  /* 0x0002800000047ab9 */ /* 0x000fd80000000a00 */
[----:B--2---:R-:W2:Y:S01]  /*10e00*/  @P0 LDC.64 R2, c[0x0][0xa28] ;  /* 0x00028a00ff020b82 */ /* 0x004ea20000000a00 */
[----:B------:R-:W-:Y:S01]  /*10e10*/  ISETP.NE.U32.AND P2, PT, RZ, UR4, PT ;  /* 0x00000004ff007c0c */ /* 0x000fe2000bf45070 */
[----:B--2---:R-:W-:-:S05]  /*10e20*/  @P0 IMAD.WIDE R2, R19, 0x4, R2 ;  /* 0x0000000413020825 */ /* 0x004fca00078e0202 */
[----:B------:R2:W5:Y:S01]  /*10e30*/  @P0 LDG.E R4, desc[UR6][R2.64] ;  /* 0x0000000602040981 */ /* 0x000562000c1e1900 */
[----:B------:R-:W-:Y:S01]  /*10e40*/  ISETP.NE.AND.EX P2, PT, RZ, UR5, PT, P2 ;  /* 0x00000005ff007c0c */ /* 0x000fe2000bf45320 */
[----:B-1----:R-:W-:Y:S01]  /*10e50*/  IMAD.MOV.U32 R0, RZ, RZ, RZ ;  /* 0x000000ffff007224 */ /* 0x002fe200078e00ff */
[----:B------:R-:W-:Y:S01]  /*10e60*/  ULDC.64 UR4, c[0x0][0xa18] ;  /* 0x0002860000047ab9 */ /* 0x000fe20000000a00 */
[----:B--2---:R-:W1:Y:S02]  /*10e70*/  LDC.64 R2, c[0x0][0xa00] ;  /* 0x00028000ff027b82 */ /* 0x004e640000000a00 */
[----:B-1----:R-:W-:-:S08]  /*10e80*/  IMAD.WIDE R2, R19, 0x4, R2 ;  /* 0x0000000413027825 */ /* 0x002fd000078e0202 */
[----:B------:R-:W2:Y:S01]  /*10e90*/  @P2 LDG.E R0, desc[UR6][R2.64] ;  /* 0x0000000602002981 */ /* 0x000ea2000c1e1900 */
[----:B------:R-:W-:Y:S01]  /*10ea0*/  ISETP.NE.U32.AND P1, PT, RZ, UR4, PT ;  /* 0x00000004ff007c0c */ /* 0x000fe2000bf25070 */
[----:B------:R-:W-:-:S03]  /*10eb0*/  ULDC UR4, c[0x0][0x288] ;  /* 0x0000a20000047ab9 */ /* 0x000fc60000000800 */
[----:B------:R-:W-:-:S13]  /*10ec0*/  ISETP.NE.AND.EX P1, PT, RZ, UR5, PT, P1 ;  /* 0x00000005ff007c0c */ /* 0x000fda000bf25310 */
[----:B------:R-:W1:Y:S02]  /*10ed0*/  @P1 LDC.64 R6, c[0x0][0xa18] ;  /* 0x00028600ff061b82 */ /* 0x000e640000000a00 */
[----:B-1----:R-:W-:Y:S01]  /*10ee0*/  @P1 IMAD.WIDE R6, R19, 0x4, R6 ;  /* 0x0000000413061825 */ /* 0x002fe200078e0206 */
[----:B--2---:R1:W-:Y:S03]  /*10ef0*/  STL [R1+0x1c], R0 ;  /* 0x00001c0001007387 */ /* 0x0043e60000100800 */
[----:B-1----:R-:W-:Y:S01]  /*10f00*/  IMAD.U32 R0, RZ, RZ, UR4 ;  /* 0x00000004ff007e24 */ /* 0x002fe2000f8e00ff */
[----:B------:R-:W-:Y:S02]  /*10f10*/  ULDC.64 UR4, c[0x0][0x3f8] ;  /* 0x0000fe0000047ab9 */ /* 0x000fe40000000a00 */
[----:B------:R-:W-:-:S03]  /*10f20*/  UISETP.NE.U32.AND UP0, UPT, UR4, URZ, UPT ;  /* 0x0000003f0400728c */ /* 0x000fc6000bf05070 */
[----:B------:R-:W-:Y:S01]  /*10f30*/  ULDC UR4, c[0x0][0x404] ;  /* 0x0001010000047ab9 */ /* 0x000fe20000000800 */
[----:B------:R-:W-:Y:S01]  /*10f40*/  UISETP.NE.AND.EX UP0, UPT, UR5, URZ, UPT, UP0 ;  /* 0x0000003f0500728c */ /* 0x000fe2000bf05300 */
[----:B------:R1:W5:Y:S01]  /*10f50*/  @P1 LDG.E R0, desc[UR6][R6.64] ;  /* 0x0000000606001981 */ /* 0x000362000c1e1900 */
[----:B------:R-:W-:Y:S01]  /*10f60*/  ULDC.64 UR6, c[0x0][0xa08] ;  /* 0x0002820000067ab9 */ /* 0x000fe20000000a00 */
[----:B------:R-:W-:Y:S01]  /*10f70*/  ULDC UR5, c[0x0][0x2e0] ;  /* 0x0000b80000057ab9 */ /* 0x000fe20000000800 */
[----:B------:R-:W-:Y:S01]  /*10f80*/  USEL UR4, UR4, 0x1, UP0 ;  /* 0x0000000104047887 */ /* 0x000fe20008000000 */
[----:B------:R-:W-:-:S03]  /*10f90*/  ISETP.NE.U32.AND P0, PT, RZ, UR6, PT ;  /* 0x00000006ff007c0c */ /* 0x000fc6000bf05070 */
[----:B------:R-:W-:Y:S01]  /*10fa0*/  UIMAD UR4, UR4, UR5, URZ ;  /* 0x00000005040472a4 */ /* 0x000fe2000f8e023f */
[----:B------:R-:W-:-:S05]  /*10fb0*/  ISETP.NE.AND.EX P0, PT, RZ, UR7, PT, P0 ;  /* 0x00000007ff007c0c */ /* 0x000fca000bf05300 */
[----:B------:R-:W-:Y:S01]  /*10fc0*/  IMAD.U32 R5, RZ, RZ, UR4 ;  /* 0x00000004ff057e24 */ /* 0x000fe2000f8e00ff */
[----:B-1----:R-:W-:Y:S07]  /*10fd0*/  @P1 BRA `(.L_x_1165) ;  /* 0x0000000000141947 */ /* 0x002fee0003800000 */
[----:B------:R-:W-:Y:S05]  /*10fe0*/  @!P2 BRA `(.L_x_1165) ;  /* 0x000000000010a947 */ /* 0x000fea0003800000 */
[----:B------:R-:W-:Y:S02]  /*10ff0*/  ULDC.64 UR4, c[0x0][0x208] ;  /* 0x0000820000047ab9 */ /* 0x000fe40000000a00 */
[----:B------:R-:W2:Y:S04]  /*11000*/  LDG.E R7, desc[UR4][R2.64] ;  /* 0x0000000402077981 */ /* 0x000ea8000c1e1900 */
[----:B-----5:R-:W2:Y:S02]  /*11010*/  LDG.E R0, desc[UR4][R2.64+0x4] ;  /* 0x0000040402007981 */ /* 0x020ea4000c1e1900 */
[----:B--2---:R-:W-:-:S07]  /*11020*/  IMAD.IADD R0, R0, 0x1, -R7 ;  /* 0x0000000100007824 */ /* 0x004fce00078e0a07 */
.L_x_1165:
[----:B------:R-:W1:Y:S01]  /*11030*/  LDC.64 R2, c[0x0][0xa08] ;  /* 0x00028200ff027b82 */ /* 0x000e620000000a00 */
[----:B------:R-:W-:Y:S01]  /*11040*/  IMAD.MOV.U32 R7, RZ, RZ, RZ ;  /* 0x000000ffff077224 */ /* 0x000fe200078e00ff */
[----:B------:R-:W-:Y:S01]  /*11050*/  ULDC.64 UR4, c[0x0][0x208] ;  /* 0x0000820000047ab9 */ /* 0x000fe20000000a00 */
[----:B-1----:R-:W-:-:S05]  /*11060*/  IMAD.WIDE R2, R19, 0x4, R2 ;  /* 0x0000000413027825 */ /* 0x002fca00078e0202 */
[----:B------:R-:W2:Y:S01]  /*11070*/  @P0 LDG.E R7, desc[UR4][R2.64] ;  /* 0x0000000402070981 */ /* 0x000ea2000c1e1900 */
[----:B------:R-:W-:Y:S02]  /*11080*/  ULDC.64 UR4, c[0x0][0xa20] ;  /* 0x0002880000047ab9 */ /* 0x000fe40000000a00 */
[----:B------:R-:W-:-:S04]  /*11090*/  ISETP.NE.U32.AND P1, PT, RZ, UR4, PT ;  /* 0x00000004ff007c0c */ /* 0x000fc8000bf25070 */
[----:B------:R-:W-:Y:S01]  /*110a0*/  ISETP.NE.AND.EX P1, PT, RZ, UR5, PT, P1 ;  /* 0x00000005ff007c0c */ /* 0x000fe2000bf25310 */
[----:B--2--5:R-:W-:-:S05]  /*110b0*/  IMAD.IADD R6, R7, 0x1, R4 ;  /* 0x0000000107067824 */ /* 0x024fca00078e0204 */
[----:B------:R1:W-:Y:S07]  /*110c0*/  STL [R1+0x4], R6 ;  /* 0x0000040601007387 */ /* 0x0003ee0000100800 */
[----:B------:R-:W-:Y:S05]  /*110d0*/  @!P1 BRA `(.L_x_1166) ;  /* 0x0000000000149947 */ /* 0x000fea0003800000 */
[----:B------:R-:W2:Y:S01]  /*110e0*/  LDC.64 R2, c[0x0][0xa20] ;  /* 0x00028800ff027b82 */ /* 0x000ea20000000a00 */
[----:B------:R-:W-:Y:S01]  /*110f0*/  ULDC.64 UR4, c[0x0][0x208] ;  /* 0x0000820000047ab9 */ /* 0x000fe20000000a00 */
[----:B--2---:R-:W-:-:S05]  /*11100*/  IMAD.WIDE R2, R19, 0x4, R2 ;  /* 0x0000000413027825 */ /* 0x004fca00078e0202 */
[----:B------:R2:W5:Y:S01]  /*11110*/  LDG.E R5, desc[UR4][R2.64] ;  /* 0x0000000402057981 */ /* 0x000562000c1e1900 */
[----:B------:R-:W-:Y:S05]  /*11120*/  BRA `(.L_x_1167) ;  /* 0x0000000000147947 */ /* 0x000fea0003800000 */
.L_x_1166:
[----:B------:R-:W-:Y:S05]  /*11130*/  @!P0 BRA `(.L_x_1167) ;  /* 0x0000000000108947 */ /* 0x000fea0003800000 */
[----:B------:R-:W-:Y:S02]  /*11140*/  ULDC.64 UR4, c[0x0][0x208] ;  /* 0x0000820000047ab9 */ /* 0x000fe40000000a00 */
[----:B-1----:R-:W2:Y:S04]  /*11150*/  LDG.E R6, desc[UR4][R2.64] ;  /* 0x0000000402067981 */ /* 0x002ea8000c1e1900 */
[----:B------:R-:W2:Y:S02]  /*11160*/  LDG.E R5, desc[UR4][R2.64+0x4] ;  /* 0x0000040402057981 */ /* 0x000ea4000c1e1900 */
[----:B--2---:R-:W-:-:S07]  /*11170*/  IMAD.IADD R5, R5, 0x1, -R6 ;  /* 0x0000000105057824 */ /* 0x004fce00078e0a06 */
.L_x_1167:
[----:B--2---:R-:W2:Y:S01]  /*11180*/  LDC.64 R2, c[0x0][0x9e0] ;  /* 0x00027800ff027b82 */ /* 0x004ea20000000a00 */
[----:B-----5:R-:W-:Y:S01]  /*11190*/  IMAD.IADD R7, R5, 0x1, -R4 ;  /* 0x0000000105077824 */ /* 0x020fe200078e0a04 */
[----:B------:R-:W-:-:S04]  /*111a0*/  LEA R9, R17, 0x80, 0x7 ;  /* 0x0000008011097811 */ /* 0x000fc800078e38ff */
[----:B------:R-:W-:Y:S02]  /*111b0*/  IADD3 R9, R7, R9, -R0 ;  /* 0x0000000907097210 */ /* 0x000fe40007ffe800 */
[----:B--2---:R-:W-:-:S03]  /*111c0*/  ISETP.GE.AND P0, PT, R3, 0x1, PT ;  /* 0x000000010300780c */ /* 0x004fc60003f06270 */
[----:B------:R-:W-:-:S10]  /*111d0*/  IMAD.IADD R2, R9, 0x1, R2 ;  /* 0x0000000109027824 */ /* 0x000fd400078e0202 */
[----:B------:R-:W-:Y:S05]  /*111e0*/  @!P0 BRA `(.L_x_1168) ;  /* 0x0000000000488947 */ /* 0x000fea0003800000 */
[C---:B------:R-:W-:Y:S01]  /*111f0*/  ISETP.GT.AND P1, PT, R9.reuse, RZ, PT ;  /* 0x000000ff0900720c */ /* 0x040fe20003f24270 */
[----:B------:R-:W-:Y:S01]  /*11200*/  BSSY B0, `(.L_x_1169) ;  /* 0x000000e000007945 */ /* 0x000fe20003800000 */
[----:B-1----:R-:W-:-:S11]  /*11210*/  VIADD R6, R9, 0xffffffff ;  /* 0xffffffff09067836 */ /* 0x002fd60000000000 */
        /* <DEDUP_REMOVED lines=8> */
.L_x_1170:
[----:B------:R-:W-:-:S13]  /*112a0*/  ISETP.NE.AND P1, PT, R3, 0x1, PT ;  /* 0x000000010300780c */ /* 0x000fda0003f25270 */
[----:B------:R-:W1:Y:S02]  /*112b0*/  @P1 LDC.64 R4, c[0x0][0x9e8] ;  /* 0x00027a00ff041b82 */ /* 0x000e640000000a00 */
[----:B-1----:R-:W-:-:S05]  /*112c0*/  @P1 IMAD.HI.U32 R4, R6, R4, RZ ;  /* 0x0000000406041227 */ /* 0x002fca00078e00ff */
[----:B------:R-:W-:-:S07]  /*112d0*/  @P1 SHF.R.U32.HI R6, RZ, R5, R4 ;  /* 0x00000005ff061219 */ /* 0x000fce0000011604 */
.L_x_1171:
[----:B------:R-:W-:Y:S05]  /*112e0*/  BSYNC B0 ;  /* 0x0000000000007941 */ /* 0x000fea0003800000 */
.L_x_1169:
[----:B------:R-:W-:-:S05]  /*112f0*/  IMAD R5, R6, R3, R3 ;  /* 0x0000000306057224 */ /* 0x000fca00078e0203 */
[----:B------:R-:W-:-:S07]  /*11300*/  VIMNMX R2, R2, R5, PT ;  /* 0x0000000502027248 */ /* 0x000fce0003fe0100 */
.L_x_1168:
[----:B------:R-:W-:Y:S01]  /*11310*/  VIADD R2, R2, 0x5f ;  /* 0x0000005f02027836 */ /* 0x000fe20000000000 */
[----:B------:R-:W-:Y:S01]  /*11320*/  ULDC UR4, c[0x0][0x9dc] ;  /* 0x0002770000047ab9 */ /* 0x000fe20000000800 */
[----:B------:R-:W-:Y:S02]  /*11330*/  IMAD R4, R17, 0x80, -R0 ;  /* 0x0000008011047824 */ /* 0x000fe400078e0a00 */
[----:B------:R-:W-:-:S04]  /*11340*/  IMAD.HI R2, R2, 0x2aaaaaab, RZ ;  /* 0x2aaaaaab02027827 */ /* 0x000fc800078e02ff */
[C---:B------:R-:W-:Y:S01]  /*11350*/  VIADD R0, R7.reuse, 0x5f ;  /* 0x0000005f07007836 */ /* 0x040fe20000000000 */
[----:B------:R-:W-:Y:S01]  /*11360*/  SHF.R.U32.HI R5, RZ, 0x1f, R2 ;  /* 0x0000001fff057819 */ /* 0x000fe20000011602 */
[----:B------:R-:W-:Y:S02]  /*11370*/  IMAD.IADD R7, R7, 0x1, R4 ;  /* 0x0000000107077824 */ /* 0x000fe400078e0204 */
[----:B------:R-:W-:Y:S01]  /*11380*/  IMAD.HI R0, R0, 0x2aaaaaab, RZ ;  /* 0x2aaaaaab00007827 */ /* 0x000fe200078e02ff */
[----:B------:R-:W-:-:S04]  /*11390*/  LEA.HI.SX32 R2, R2, R5, 0x1c ;  /* 0x0000000502027211 */ /* 0x000fc800078fe2ff */
[----:B------:R-:W-:-:S04]  /*113a0*/  SHF.R.U32.HI R5, RZ, 0x1f, R0 ;  /* 0x0000001fff057819 */ /* 0x000fc80000011600 */
[----:B------:R-:W-:Y:S01]  /*113b0*/  LEA.HI.SX32 R5, R0, R5, 0x1c ;  /* 0x0000000500057211 */ /* 0x000fe200078fe2ff */
[----:B------:R-:W-:-:S03]  /*113c0*/  VIADD R0, R7, -UR4 ;  /* 0x8000000407007c36 */ /* 0x000fc60008000000 */
[----:B-1----:R-:W-:-:S05]  /*113d0*/  VIMNMX R6, R5, R2, PT ;  /* 0x0000000205067248 */ /* 0x002fca0003fe0100 */
[----:B------:R1:W-:Y:S01]  /*113e0*/  STL [R1+0x14], R6 ;  /* 0x0000140601007387 */ /* 0x0003e20000100800 */
[----:B------:R-:W-:Y:S05]  /*113f0*/  @!P0 BRA `(.L_x_1172) ;  /* 0x0000000000448947 */ /* 0x000fea0003800000 */
[----:B------:R-:W-:Y:S01]  /*11400*/  ISETP.GT.AND P0, PT, R7, -0x1, PT ;  /* 0xffffffff0700780c */ /* 0x000fe20003f04270 */
[----:B------:R-:W-:-:S12]  /*11410*/  BSSY B0, `(.L_x_1173) ;  /* 0x000000d000007945 */ /* 0x000fd80003800000 */
        /* <DEDUP_REMOVED lines=8> */
.L_x_1174:
[----:B------:R-:W-:-:S13]  /*114a0*/  ISETP.NE.AND P0, PT, R3, 0x1, PT ;  /* 0x000000010300780c */ /* 0x000fda0003f05270 */
[----:B------:R-:W2:Y:S02]  /*114b0*/  @P0 LDC.64 R4, c[0x0][0x9e8] ;  /* 0x00027a00ff040b82 */ /* 0x000ea40000000a00 */
[----:B--2---:R-:W-:-:S05]  /*114c0*/  @P0 IMAD.HI.U32 R4, R7, R4, RZ ;  /* 0x0000000407040227 */ /* 0x004fca00078e00ff */
[----:B------:R-:W-:-:S07]  /*114d0*/  @P0 SHF.R.U32.HI R7, RZ, R5, R4 ;  /* 0x00000005ff070219 */ /* 0x000fce0000011604 */
.L_x_1175:
[----:B------:R-:W-:Y:S05]  /*114e0*/  BSYNC B0 ;  /* 0x0000000000007941 */ /* 0x000fea0003800000 */
.L_x_1173:
[----:B------:R-:W-:-:S05]  /*114f0*/  IMAD R3, R7, R3, RZ ;  /* 0x0000000307037224 */ /* 0x000fca00078e02ff */
[----:B------:R-:W-:-:S07]  /*11500*/  VIMNMX R0, R0, R3, !PT ;  /* 0x0000000300007248 */ /* 0x000fce0007fe0100 */
.L_x_1172:
[----:B------:R-:W-:Y:S01]  /*11510*/  IMAD.HI R0, R0, 0x2aaaaaab, RZ ;  /* 0x2aaaaaab00007827 */ /* 0x000fe200078e02ff */
[----:B------:R-:W-:Y:S04]  /*11520*/  BSSY B6, `(.L_x_1176) ;  /* 0x000030d000067945 */ /* 0x000fe80003800000 */
[----:B------:R-:W-:-:S04]  /*11530*/  SHF.R.U32.HI R3, RZ, 0x1f, R0 ;  /* 0x0000001fff037819 */ /* 0x000fc80000011600 */
[----:B------:R-:W-:-:S04]  /*11540*/  LEA.HI.SX32 R3, R0, R3, 0x1c ;  /* 0x0000000300037211 */ /* 0x000fc800078fe2ff */
[----:B------:R-:W-:-:S04]  /*11550*/  VIMNMX R2, RZ, R3, !PT ;  /* 0x00000003ff027248 */ /* 0x000fc80007fe0100 */
[----:B------:R-:W-:Y:S01]  /*11560*/  ISETP.GT.AND P0, PT, R6, R2, PT ;  /* 0x000000020600720c */ /* 0x000fe20003f04270 */
[----:B------:R2:W-:-:S12]  /*11570*/  STL [R1+0x10], R2 ;  /* 0x0000100201007387 */ /* 0x0005d80000100800 */
[----:B--2---:R-:W-:Y:S05]  /*11580*/  @P0 BRA `(.L_x_1177) ;  /* 0x0000000000480947 */ /* 0x004fea0003800000 */
[----:B------:R-:W2:Y:S02]  /*11590*/  S2R R2, SR_TID.X ;  /* 0x0000000000027919 */ /* 0x000ea40000002100 */
[----:B--2---:R-:W-:-:S04]  /*115a0*/  LOP3.LUT R2, R2, 0x1f, RZ, 0xc0, !PT ;  /* 0x0000001f02027812 */ /* 0x004fc800078ec0ff */
[----:B------:R-:W-:-:S13]  /*115b0*/  ISETP.NE.AND P1, PT, R2, RZ, PT ;  /* 0x000000ff0200720c */ /* 0x000fda0003f25270 */
[----:B------:R-:W-:Y:S05]  /*115c0*/  @P1 BRA `(.L_x_1178) ;  /* 0x0000003000081947 */ /* 0x000fea0003800000 */
[----:B------:R-:W2:Y:S01]  /*115d0*/  S2R R7, SR_LANEID ;  /* 0x0000000000077919 */ /* 0x000ea20000000000 */
[----:B------:R-:W-:Y:S01]  /*115e0*/  VOTEU.ANY UR4, UPT, PT ;  /* 0x0000000000047886 */ /* 0x000fe200038e0100 */
[----:B------:R-:W3:Y:S01]  /*115f0*/  LDC.64 R2, c[0x0][0xc38] ;  /* 0x00030e00ff027b82 */ /* 0x000ee20000000a00 */
[----:B------:R-:W2:Y:S01]  /*11600*/  FLO.U32 R0, UR4 ;  /* 0x0000000400007d00 */ /* 0x000ea200080e0000 */
[----:B------:R-:W-:-:S07]  /*11610*/  ULDC.64 UR6, c[0x0][0x208] ;  /* 0x0000820000067ab9 */ /* 0x000fce0000000a00 */
[----:B------:R-:W3:Y:S01]  /*11620*/  POPC R5, UR4 ;  /* 0x0000000400057d09 */ /* 0x000ee20008000000 */
[----:B--2---:R-:W-:-:S13]  /*11630*/  ISETP.EQ.U32.AND P0, PT, R0, R7, PT ;  /* 0x000000070000720c */ /* 0x004fda0003f02070 */
[----:B---3--:R-:W2:Y:S01]  /*11640*/  @P0 ATOMG.E.ADD.STRONG.GPU PT, R3, desc[UR6][R2.64], R5 ;  /* 0x00000005020309a8 */ /* 0x008ea200081ee1c6 */
[----:B------:R-:W3:Y:S02]  /*11650*/  S2R R4, SR_LTMASK ;  /* 0x0000000000047919 */ /* 0x000ee40000003900 */
[----:B---3--:R-:W-:-:S04]  /*11660*/  LOP3.LUT R4, R4, UR4, RZ, 0xc0, !PT ;  /* 0x0000000404047c12 */ /* 0x008fc8000f8ec0ff */
[----:B------:R-:W3:Y:S01]  /*11670*/  POPC R7, R4 ;  /* 0x0000000400077309 */ /* 0x000ee20000000000 */
[----:B--2---:R-:W3:Y:S02]  /*11680*/  SHFL.IDX PT, R0, R3, R0, 0x1f ;  /* 0x00001f0003007589 */ /* 0x004ee400000e0000 */
[----:B---3--:R-:W-:Y:S01]  /*11690*/  IADD3 R16, R0, UR38, R7 ;  /* 0x0000002600107c10 */ /* 0x008fe2000fffe007 */
[----:B------:R-:W-:Y:S06]  /*116a0*/  BRA `(.L_x_1178) ;  /* 0x0000002c00d07947 */ /* 0x000fec0003800000 */
.L_x_1177:
[----:B------:R-:W2:Y:S01]  /*116b0*/  S2R R3, SR_CgaCtaId ;  /* 0x0000000000037919 */ /* 0x000ea20000008800 */
[----:B------:R-:W-:-:S04]  /*116c0*/  MOV R0, 0x400 ;  /* 0x0000040000007802 */ /* 0x000fc80000000f00 */
[----:B--2---:R-:W-:-:S05]  /*116d0*/  LEA R2, R3, R0, 0x18 ;  /* 0x0000000003027211 */ /* 0x004fca00078ec0ff */
[----:B------:R2:W-:Y:S01]  /*116e0*/  STL [R1+0xc], R2 ;  /* 0x00000c0201007387 */ /* 0x0005e20000100800 */
[----:B------:R-:W-:-:S05]  /*116f0*/  VIADD R0, R2, 0x18400 ;  /* 0x0001840002007836 */ /* 0x000fca0000000000 */
[----:B------:R-:W-:-:S13]  /*11700*/  LOP3.LUT P0, RZ, R0, 0x3ff, RZ, 0xc0, !PT ;  /* 0x000003ff00ff7812 */ /* 0x000fda000780c0ff */
[----:B--2---:R-:W-:Y:S05]  /*11710*/  @!P0 BRA `(.L_x_1179) ;  /* 0x0000000000408947 */ /* 0x004fea0003800000 */
[----:B------:R-:W-:Y:S01]  /*11720*/  MOV R2, 0x0 ;  /* 0x0000000000027802 */ /* 0x000fe20000000f00 */
[----:B------:R-:W-:Y:S01]  /*11730*/  ULDC.64 UR6, c[0x4][0x108] ;  /* 0x0100420000067ab9 */ /* 0x000fe20000000a00 */
[----:B------:R-:W-:Y:S01]  /*11740*/  ULDC.64 UR8, c[0x4][0x110] ;  /* 0x0100440000087ab9 */ /* 0x000fe20000000a00 */
[----:B------:R-:W-:Y:S01]  /*11750*/  ULDC.64 UR4, c[0x4][0x90] ;  /* 0x0100240000047ab9 */ /* 0x000fe20000000a00 */
[----:B------:R-:W-:Y:S02]  /*11760*/  IMAD.U32 R4, RZ, RZ, UR6 ;  /* 0x00000006ff047e24 */ /* 0x000fe4000f8e00ff */
[----:B------:R-:W2:Y:S01]  /*11770*/  LDC.64 R2, c[0x4][R2] ;  /* 0x0100000002027b82 */ /* 0x000ea20000000a00 */
[----:B------:R-:W-:Y:S02]  /*11780*/  IMAD.U32 R5, RZ, RZ, UR7 ;  /* 0x00000007ff057e24 */ /* 0x000fe4000f8e00ff */
[----:B-1----:R-:W-:Y:S02]  /*11790*/  IMAD.U32 R6, RZ, RZ, UR8 ;  /* 0x00000008ff067e24 */ /* 0x002fe4000f8e00ff */
[----:B------:R-:W-:-:S02]  /*117a0*/  IMAD.U32 R7, RZ, RZ, UR9 ;  /* 0x00000009ff077e24 */ /* 0x000fc4000f8e00ff */
[----:B------:R-:W-:Y:S02]  /*117b0*/  IMAD.U32 R10, RZ, RZ, UR4 ;  /* 0x00000004ff0a7e24 */ /* 0x000fe4000f8e00ff */
[----:B0-----:R-:W-:Y:S02]  /*117c0*/  IMAD.U32 R11, RZ, RZ, UR5 ;  /* 0x00000005ff0b7e24 */ /* 0x001fe4000f8e00ff */
[----:B------:R-:W-:Y:S02]  /*117d0*/  IMAD.MOV.U32 R8, RZ, RZ, 0x70 ;  /* 0x00000070ff087424 */ /* 0x000fe400078e00ff */
[----:B------:R-:W-:Y:S02]  /*117e0*/  IMAD.MOV.U32 R12, RZ, RZ, 0x1 ;  /* 0x00000001ff0c7424 */ /* 0x000fe400078e00ff */
[----:B------:R-:W-:-:S07]  /*117f0*/  IMAD.MOV.U32 R13, RZ, RZ, RZ ;  /* 0x000000ffff0d7224 */ /* 0x000fce00078e00ff */
[----:B------:R-:W-:-:S07]  /*11800*/  LEPC R20, `(.L_x_1179) ;  /* 0x000000001014794e */ /* 0x000fce0000000000 */
[----:B--2---:R-:W-:Y:S05]  /*11810*/  CALL.ABS.NOINC R2 ;  /* 0x0000000002007343 */ /* 0x004fea0003c00000 */
.L_x_1179:
        /* <DEDUP_REMOVED lines=8> */
[----:B------:R2:W3:Y:S01]  /*118a0*/  LDC.64 R2, c[0x4][R0] ;  /* 0x0100000000027b82 */ /* 0x0004e20000000a00 */
[----:B------:R-:W-:Y:S02]  /*118b0*/  IMAD.U32 R4, RZ, RZ, UR6 ;  /* 0x00000006ff047e24 */ /* 0x000fe4000f8e00ff */
[----:B------:R-:W-:Y:S02]  /*118c0*/  IMAD.U32 R5, RZ, RZ, UR7 ;  /* 0x00000007ff057e24 */ /* 0x000fe4000f8e00ff */
[----:B-1----:R-:W-:Y:S02]  /*118d0*/  IMAD.U32 R6, RZ, RZ, UR8 ;  /* 0x00000008ff067e24 */ /* 0x002fe4000f8e00ff */
[----:B------:R-:W-:-:S02]  /*118e0*/  IMAD.U32 R7, RZ, RZ, UR9 ;  /* 0x00000009ff077e24 */ /* 0x000fc4000f8e00ff */
[----:B------:R-:W-:Y:S02]  /*118f0*/  IMAD.U32 R10, RZ, RZ, UR4 ;  /* 0x00000004ff0a7e24 */ /* 0x000fe4000f8e00ff */
[----:B0-----:R-:W-:Y:S02]  /*11900*/  IMAD.U32 R11, RZ, RZ, UR5 ;  /* 0x00000005ff0b7e24 */ /* 0x001fe4000f8e00ff */
[----:B------:R-:W-:Y:S02]  /*11910*/  IMAD.MOV.U32 R8, RZ, RZ, 0x70 ;  /* 0x00000070ff087424 */ /* 0x000fe400078e00ff */
[----:B------:R-:W-:Y:S02]  /*11920*/  IMAD.MOV.U32 R12, RZ, RZ, 0x1 ;  /* 0x00000001ff0c7424 */ /* 0x000fe400078e00ff */
[----:B--2---:R-:W-:-:S07]  /*11930*/  IMAD.MOV.U32 R13, RZ, RZ, RZ ;  /* 0x000000ffff0d7224 */ /* 0x004fce00078e00ff */
[----:B------:R-:W-:-:S07]  /*11940*/  LEPC R20, `(.L_x_1181) ;  /* 0x000000001014794e */ /* 0x000fce0000000000 */
[----:B---3--:R-:W-:Y:S05]  /*11950*/  CALL.ABS.NOINC R2 ;  /* 0x0000000002007343 */ /* 0x008fea0003c00000 */
.L_x_1181:
[----:B------:R-:W-:Y:S01]  /*11960*/  MOV R2, 0x0 ;  /* 0x0000000000027802 */ /* 0x000fe20000000f00 */
[----:B------:R-:W-:Y:S01]  /*11970*/  ULDC.64 UR6, c[0x4][0x108] ;  /* 0x0100420000067ab9 */ /* 0x000fe20000000a00 */
[----:B------:R-:W-:Y:S01]  /*11980*/  ULDC.64 UR8, c[0x4][0x110] ;  /* 0x0100440000087ab9 */ /* 0x000fe20000000a00 */
[----:B------:R-:W-:Y:S01]  /*11990*/  ULDC.64 UR4, c[0x4][0xa0] ;  /* 0x0100280000047ab9 */ /* 0x000fe20000000a00 */
[----:B------:R-:W-:Y:S02]  /*119a0*/  IMAD.U32 R4, RZ, RZ, UR6 ;  /* 0x00000006ff047e24 */ /* 0x000fe4000f8e00ff */
[----:B------:R-:W0:Y:S01]  /*119b0*/  LDC.64 R2, c[0x4][R2] ;  /* 0x0100000002027b82 */ /* 0x000e220000000a00 */
        /* <DEDUP_REMOVED lines=9> */
[----:B0-----:R-:W-:Y:S05]  /*11a50*/  CALL.ABS.NOINC R2 ;  /* 0x0000000002007343 */ /* 0x001fea0003c00000 */
.L_x_1180:
[----:B------:R-:W2:Y:S01]  /*11a60*/  LDL.LU R7, [R1+0x1c] ;  /* 0x00001c0001077983 */ /* 0x000ea20000300800 */
[----:B------:R-:W3:Y:S01]  /*11a70*/  LDC R0, c[0x0][0x428] ;  /* 0x00010a00ff007b82 */ /* 0x000ee20000000800 */
[----:B------:R-:W-:Y:S01]  /*11a80*/  IMAD.MOV.U32 R4, RZ, RZ, R18 ;  /* 0x000000ffff047224 */ /* 0x000fe200078e0012 */
[----:B------:R-:W-:Y:S01]  /*11a90*/  ULDC.64 UR4, c[0x0][0x9f8] ;  /* 0x00027e0000047ab9 */ /* 0x000fe20000000a00 */
[----:B-1----:R-:W1:Y:S01]  /*11aa0*/  S2R R6, SR_TID.X ;  /* 0x0000000000067919 */ /* 0x002e620000002100 */
[----:B------:R-:W-:Y:S01]  /*11ab0*/  ULDC.64 UR6, c[0x0][0x208] ;  /* 0x0000820000067ab9 */ /* 0x000fe20000000a00 */
[----:B---3--:R-:W-:Y:S02]  /*11ac0*/  ISETP.NE.AND P0, PT, R0, 0x1, PT ;  /* 0x000000010000780c */ /* 0x008fe40003f05270 */
[----:B-1----:R-:W-:-:S11]  /*11ad0*/  LOP3.LUT R6, R6, 0x1f, RZ, 0xc0, !PT ;  /* 0x0000001f06067812 */ /* 0x002fd600078ec0ff */
[----:B------:R-:W1:Y:S08]  /*11ae0*/  @P0 LDC R3, c[0x0][0x42c] ;  /* 0x00010b00ff030b82 */ /* 0x000e700000000800 */
[----:B------:R-:W3:Y:S01]  /*11af0*/  @P0 LDC R5, c[0x0][0x430] ;  /* 0x00010c00ff050b82 */ /* 0x000ee20000000800 */
[----:B-1----:R-:W-:-:S05]  /*11b00*/  @P0 IMAD.HI.U32 R0, R18, R3, RZ ;  /* 0x0000000312000227 */ /* 0x002fca00078e00ff */
[----:B---3--:R-:W-:Y:S01]  /*11b10*/  @P0 SHF.R.U32.HI R4, RZ, R5, R0 ;  /* 0x00000005ff040219 */ /* 0x008fe20000011600 */
[----:B------:R-:W-:Y:S01]  /*11b20*/  IMAD.MOV.U32 R0, RZ, RZ, R19 ;  /* 0x000000ffff007224 */ /* 0x000fe200078e0013 */
[----:B------:R-:W-:-:S04]  /*11b30*/  ISETP.NE.U32.AND P0, PT, RZ, UR4, PT ;  /* 0x00000004ff007c0c */ /* 0x000fc8000bf05070 */
[----:B------:R-:W-:Y:S01]  /*11b40*/  ISETP.NE.AND.EX P0, PT, RZ, UR5, PT, P0 ;  /* 0x00000005ff007c0c */ /* 0x000fe2000bf05300 */
[----:B------:R-:W-:-:S12]  /*11b50*/  ULDC.64 UR4, c[0x0][0xa00] ;  /* 0x0002800000047ab9 */ /* 0x000fd80000000a00 */
[----:B------:R-:W1:Y:S01]  /*11b60*/  @P0 LDC.64 R2, c[0x0][0x9f8] ;  /* 0x00027e00ff020b82 */ /* 0x000e620000000a00 */
[----:B------:R-:W-:-:S04]  /*11b70*/  ISETP.NE.AND P6, PT, R6, RZ, PT ;  /* 0x000000ff0600720c */ /* 0x000fc80003fc5270 */
[----:B------:R-:W-:-:S09]  /*11b80*/  PLOP3.LUT P1, PT, P6, PT, PT, 0x8, 0x0 ;  /* 0x000000000000781c */ /* 0x000fd2000372e170 */
[----:B------:R-:W-:Y:S01]  /*11b90*/  VOTEU.ALL UP1, P6 ;  /* 0x00000000003f7886 */ /* 0x000fe20003020000 */
[----:B-1----:R-:W-:-:S05]  /*11ba0*/  @P0 IMAD.WIDE R2, R19, 0x4, R2 ;  /* 0x0000000413020825 */ /* 0x002fca00078e0202 */
[----:B------:R1:W5:Y:S01]  /*11bb0*/  @P0 LDG.E R0, desc[UR6][R2.64] ;  /* 0x0000000602000981 */ /* 0x000362000c1e1900 */
[----:B------:R-:W-:Y:S01]  /*11bc0*/  ISETP.NE.U32.AND P0, PT, RZ, UR4, PT ;  /* 0x00000004ff007c0c */ /* 0x000fe2000bf05070 */
[----:B------:R-:W-:-:S03]  /*11bd0*/  @!UP1 UIADD3 UR8, UP0, UR36, 0x270, URZ ;  /* 0x0000027024089890 */ /* 0x000fc6000ff1e03f */
[----:B------:R-:W-:Y:S01]  /*11be0*/  ISETP.NE.AND.EX P0, PT, RZ, UR5, PT, P0 ;  /* 0x00000005ff007c0c */ /* 0x000fe2000bf05300 */
[----:B------:R-:W-:-:S03]  /*11bf0*/  @!UP1 UIADD3.X UR9, URZ, UR37, URZ, UP0, !UPT ;  /* 0x000000253f099290 */ /* 0x000fc600087fe43f */
[----:B------:R-:W-:Y:S01]  /*11c00*/  SEL R8, R19, RZ, !P0 ;  /* 0x000000ff13087207 */ /* 0x000fe20004000000 */
[----:B------:R-:W-:Y:S01]  /*11c10*/  VOTEU.ALL UP0, P6 ;  /* 0x00000000003f7886 */ /* 0x000fe20003000000 */
[----:B-12---:R-:W-:-:S07]  /*11c20*/  IMAD R7, R17, 0x80, R7 ;  /* 0x0000008011077824 */ /* 0x006fce00078e0207 */
.L_x_1182:
        /* <DEDUP_REMOVED lines=16> */
.L_x_1183:
        /* <DEDUP_REMOVED lines=15> */
.L_x_1184:
        /* <DEDUP_REMOVED lines=9> */
[----:B------:R-:W2:Y:S01]  /*11eb0*/  LDL R5, [R1+0x14] ;  /* 0x0000140001057983 */ /* 0x000ea20000100800 */
[----:B------:R-:W1:Y:S01]  /*11ec0*/  LDC.64 R2, c[0x0][0x3f8] ;  /* 0x0000fe00ff027b82 */ /* 0x000e620000000a00 */
[----:B------:R-:W-:Y:S02]  /*11ed0*/  ULDC.64 UR4, c[0x0][0xa08] ;  /* 0x0002820000047ab9 */ /* 0x000fe40000000a00 */
[----:B-1----:R-:W-:Y:S01]  /*11ee0*/  LOP3.LUT P0, RZ, R2, UR4, RZ, 0xfc, !PT ;  /* 0x0000000402ff7c12 */ /* 0x002fe2000f80fcff */
[----:B------:R-:W-:-:S03]  /*11ef0*/  UMOV UR4, 0xffffffff ;  /* 0xffffffff00047882 */ /* 0x000fc60000000000 */
[----:B------:R-:W-:-:S04]  /*11f00*/  LOP3.LUT P0, RZ, R3, UR5, RZ, 0xfc, P0 ;  /* 0x0000000503ff7c12 */ /* 0x000fc8000800fcff */
[----:B-----5:R-:W-:Y:S01]  /*11f10*/  SEL R6, R0, RZ, !P0 ;  /* 0x000000ff00067207 */ /* 0x020fe20004000000 */
[----:B--2---:R-:W-:Y:S01]  /*11f20*/  VIADD R5, R5, 0xffffffff ;  /* 0xffffffff05057836 */ /* 0x004fe20000000000 */
[----:B------:R-:W-:Y:S07]  /*11f30*/  BRA.DIV UR4, `(.L_x_1185) ;  /* 0x0000003a04887947 */ /* 0x000fee000b800000 */
.L_x_1255:
[----:B------:R-:W-:Y:S01]  /*11f40*/  UMOV UR4, 0xffffffff ;  /* 0xffffffff00047882 */ /* 0x000fe20000000000 */
[----:B------:R-:W-:Y:S02]  /*11f50*/  SHF.R.S32.HI R17, RZ, 0x1f, R0 ;  /* 0x0000001fff117819 */ /* 0x000fe40000011400 */
[----:B------:R-:W-:Y:S05]  /*11f60*/  BRA.DIV UR4, `(.L_x_1186) ;  /* 0x0000003a04b07947 */ /* 0x000fea000b800000 */
[----:B------:R-:W-:-:S13]  /*11f70*/  ELECT P6, URZ, PT ;  /* 0x00000000003f782f */ /* 0x000fda00038c0000 */
.L_x_1258:
[----:B------:R-:W-:Y:S05]  /*11f80*/  @!P6 BRA `(.L_x_1187) ;  /* 0x00000004002ce947 */ /* 0x000fea0003800000 */
[----:B------:R-:W-:-:S04]  /*11f90*/  ISETP.NE.U32.AND P0, PT, R2, RZ, PT ;  /* 0x000000ff0200720c */ /* 0x000fc80003f05070 */
[----:B------:R-:W-:-:S13]  /*11fa0*/  ISETP.NE.AND.EX P0, PT, R3, RZ, PT, P0 ;  /* 0x000000ff0300720c */ /* 0x000fda0003f05300 */
[----:B------:R-:W-:Y:S05]  /*11fb0*/  @!P0 BRA `(.L_x_1188) ;  /* 0x00000000004c8947 */ /* 0x000fea0003800000 */
[----:B------:R-:W1:Y:S01]  /*11fc0*/  LDC R12, c[0x0][0x41c] ;  /* 0x00010700ff0c7b82 */ /* 0x000e620000000800 */
[----:B------:R-:W-:Y:S01]  /*11fd0*/  IMAD.MOV.U32 R6, RZ, RZ, R5 ;  /* 0x000000ffff067224 */ /* 0x000fe200078e0005 */
[----:B------:R-:W-:Y:S01]  /*11fe0*/  ULDC.64 UR4, c[0x0][0x408] ;  /* 0x0001020000047ab9 */ /* 0x000fe20000000a00 */
[----:B------:R-:W-:Y:S01]  /*11ff0*/  ULDC.64 UR6, c[0x0][0x208] ;  /* 0x0000820000067ab9 */ /* 0x000fe20000000a00 */
[----:B-1----:R-:W-:-:S13]  /*12000*/  ISETP.NE.AND P0, PT, R12, 0x1, PT ;  /* 0x000000010c00780c */ /* 0x002fda0003f05270 */
[----:B0-----:R-:W0:Y:S02]  /*12010*/  @P0 LDC.64 R10, c[0x0][0x420] ;  /* 0x00010800ff0a0b82 */ /* 0x001e240000000a00 */
[----:B0-----:R-:W-:-:S05]  /*12020*/  @P0 IMAD.HI.U32 R10, R5, R10, RZ ;  /* 0x0000000a050a0227 */ /* 0x001fca00078e00ff */
[----:B------:R-:W-:-:S04]  /*12030*/  @P0 SHF.R.U32.HI R6, RZ, R11, R10 ;  /* 0x0000000bff060219 */ /* 0x000fc8000001160a */
[--C-:B------:R-:W-:Y:S01]  /*12040*/  SHF.R.S32.HI R11, RZ, 0x1f, R6.reuse ;  /* 0x0000001fff0b7819 */ /* 0x100fe20000011406 */
[--C-:B------:R-:W-:Y:S02]  /*12050*/  IMAD.MOV R9, RZ, RZ, -R6.reuse ;  /* 0x000000ffff097224 */ /* 0x100fe400078e0a06 */
[----:B------:R-:W-:Y:S02]  /*12060*/  IMAD.MOV.U32 R10, RZ, RZ, R6 ;  /* 0x000000ffff0a7224 */ /* 0x000fe400078e0006 */
        /* <DEDUP_REMOVED lines=8> */
.L_x_1188:
[----:B------:R-:W2:Y:S01]  /*120f0*/  LDL R9, [R1] ;  /* 0x0000000001097983 */ /* 0x000ea20000100800 */
[----:B0-----:R-:W-:-:S03]  /*12100*/  MOV R11, 0x400 ;  /* 0x00000400000b7802 */ /* 0x001fc60000000f00 */
[----:B------:R-:W3:Y:S01]  /*12110*/  LDL R10, [R1+0x8] ;  /* 0x00000800010a7983 */ /* 0x000ee20000100800 */
[----:B-1----:R-:W0:Y:S02]  /*12120*/  S2R R12, SR_CgaCtaId ;  /* 0x00000000000c7919 */ /* 0x002e240000008800 */
[----:B0-----:R-:W-:-:S05]  /*12130*/  LEA R11, R12, R11, 0x18 ;  /* 0x0000000b0c0b7211 */ /* 0x001fca00078ec0ff */
[----:B--2---:R-:W-:Y:S01]  /*12140*/  IMAD R9, R9, 0x8, R11 ;  /* 0x0000000809097824 */ /* 0x004fe200078e020b */
[----:B---3--:R-:W-:-:S04]  /*12150*/  SHF.L.U32 R10, R10, 0x1f, RZ ;  /* 0x0000001f0a0a7819 */ /* 0x008fc800000006ff */
[----:B------:R-:W0:Y:S02]  /*12160*/  SYNCS.PHASECHK.TRANS64.TRYWAIT P0, [R9+URZ+0x2a840], R10 ;  /* 0x02a8400a090075a7 */ /* 0x000e24000800017f */
[----:B0-----:R-:W-:Y:S05]  /*12170*/  @!P0 BRA `(.L_x_1189) ;  /* 0x00000038004c8947 */ /* 0x001fea0003800000 */
.L_x_1259:
        /* <DEDUP_REMOVED lines=11> */
.L_x_1190:
[----:B------:R-:W2:Y:S01]  /*12230*/  LDL R11, [R1] ;  /* 0x00000000010b7983 */ /* 0x000ea20000100800 */
[----:B------:R-:W-:-:S03]  /*12240*/  MOV R12, 0x400 ;  /* 0x00000400000c7802 */ /* 0x000fc60000000f00 */
[----:B0-----:R-:W3:Y:S01]  /*12250*/  LDL R10, [R1+0x4] ;  /* 0x00000400010a7983 */ /* 0x001ee20000100800 */
[----:B------:R-:W0:Y:S01]  /*12260*/  S2R R13, SR_CgaCtaId ;  /* 0x00000000000d7919 */ /* 0x000e220000008800 */
[----:B------:R-:W-:Y:S02]  /*12270*/  R2UR UR9, R9 ;  /* 0x00000000090972ca */ /* 0x000fe400000e0000 */
[----:B------:R-:W-:Y:S01]  /*12280*/  R2UR UR11, R5 ;  /* 0x00000000050b72ca */ /* 0x000fe200000e0000 */
[----:B------:R-:W-:Y:S01]  /*12290*/  UIADD3 UR4, UP0, UR36, 0x370, URZ ;  /* 0x0000037024047890 */ /* 0x000fe2000ff1e03f */
[----:B------:R-:W-:Y:S02]  /*122a0*/  R2UR UR12, R4 ;  /* 0x00000000040c72ca */ /* 0x000fe400000e0000 */
[----:B-----5:R-:W-:Y:S02]  /*122b0*/  R2UR UR13, R6 ;  /* 0x00000000060d72ca */ /* 0x020fe400000e0000 */
[----:B0-----:R-:W-:-:S05]  /*122c0*/  LEA R12, R13, R12, 0x18 ;  /* 0x0000000c0d0c7211 */ /* 0x001fca00078ec0ff */
[----:B------:R-:W-:Y:S01]  /*122d0*/  UIADD3 UR9, UR9, 0x2a830, URZ ;  /* 0x0002a83009097890 */ /* 0x000fe2000fffe03f */
[----:B------:R-:W-:Y:S01]  /*122e0*/  UMOV UR10, URZ ;  /* 0x0000003f000a7c82 */ /* 0x000fe20008000000 */
[----:B------:R-:W-:Y:S01]  /*122f0*/  UMOV UR6, 0x0 ;  /* 0x0000000000067882 */ /* 0x000fe20000000000 */
[----:B------:R-:W-:Y:S01]  /*12300*/  UMOV UR7, 0x14f00000 ;  /* 0x14f0000000077882 */ /* 0x000fe20000000000 */
[----:B------:R-:W-:Y:S01]  /*12310*/  UMOV UR16, 0x40 ;  /* 0x0000004000107882 */ /* 0x000fe20000000000 */
[----:B--2---:R-:W-:Y:S01]  /*12320*/  IMAD R9, R11, 0x9000, R12 ;  /* 0x000090000b097824 */ /* 0x004fe200078e020c */
[----:B---3--:R-:W-:-:S04]  /*12330*/  R2UR UR5, R10 ;  /* 0x000000000a0572ca */ /* 0x008fc800000e0000 */
[----:B------:R-:W-:-:S09]  /*12340*/  R2UR UR8, R9 ;  /* 0x00000000090872ca */ /* 0x000fd200000e0000 */
[----:B------:R-:W-:-:S04]  /*12350*/  UIMAD UR11, UR11, 0x60, UR5 ;  /* 0x000000600b0b78a4 */ /* 0x000fc8000f8e0205 */
[----:B------:R-:W-:Y:S02]  /*12360*/  UIADD3 UR14, UR8, 0x18400, URZ ;  /* 0x00018400080e7890 */ /* 0x000fe4000fffe03f */
        /* <DEDUP_REMOVED lines=12> */
[----:B-1----:R-:W-:Y:S01]  /*12430*/  NOP ;  /* 0x0000000000007918 */ /* 0x002fe20000000000 */
.L_x_1187:
[----:B------:R-:W2:Y:S01]  /*12440*/  LDL.LU R12, [R1+0x18] ;  /* 0x00001800010c7983 */ /* 0x000ea20000300800 */
[----:B------:R-:W-:Y:S01]  /*12450*/  MOV R10, 0x400 ;  /* 0x00000400000a7802 */ /* 0x000fe20000000f00 */
[----:B------:R-:W-:Y:S05]  /*12460*/  WARPSYNC.ALL ;  /* 0x0000000000007948 */ /* 0x000fea0003800000 */
[----:B0-----:R-:W0:Y:S01]  /*12470*/  S2R R11, SR_CgaCtaId ;  /* 0x00000000000b7919 */ /* 0x001e220000008800 */
        /* <DEDUP_REMOVED lines=43> */
.L_x_1260:
[----:B------:R-:W-:Y:S05]  /*12730*/  BSYNC B0 ;  /* 0x0000000000007941 */ /* 0x000fea0003800000 */
.L_x_1191:
[----:B------:R-:W2:Y:S04]  /*12740*/  LDL R9, [R1+0x14] ;  /* 0x0000140001097983 */ /* 0x000ea80000100800 */
[----:B0-----:R-:W3:Y:S01]  /*12750*/  LDL R8, [R1+0x10] ;  /* 0x0000100001087983 */ /* 0x001ee20000100800 */
[----:B------:R-:W-:Y:S01]  /*12760*/  BSSY B0, `(.L_x_1193) ;  /* 0x000019a000007945 */ /* 0x000fe20003800000 */
[----:B--2---:R-:W-:-:S05]  /*12770*/  VIADD R7, R9, 0xfffffffe ;  /* 0xfffffffe09077836 */ /* 0x004fca0000000000 */
[----:B---3--:R-:W-:-:S13]  /*12780*/  ISETP.GE.AND P0, PT, R7, R8, PT ;  /* 0x000000080700720c */ /* 0x008fda0003f06270 */
[----:B------:R-:W-:Y:S05]  /*12790*/  @!P0 BRA `(.L_x_1194) ;  /* 0x0000001800588947 */ /* 0x000fea0003800000 */
[----:B------:R-:W-:Y:S01]  /*127a0*/  LOP3.LUT R13, RZ, R8, RZ, 0x33, !PT ;  /* 0x00000008ff0d7212 */ /* 0x000fe200078e33ff */
[----:B------:R-:W-:Y:S01]  /*127b0*/  IMAD.MOV R8, RZ, RZ, -R9 ;  /* 0x000000ffff087224 */ /* 0x000fe200078e0a09 */
[----:B------:R-:W-:Y:S04]  /*127c0*/  BSSY B1, `(.L_x_1195) ;  /* 0x000008d000017945 */ /* 0x000fe80003800000 */
[----:B------:R-:W-:-:S05]  /*127d0*/  VIADDMNMX R13, R8, 0x1, R13, !PT ;  /* 0x00000001080d7846 */ /* 0x000fca000780010d */
[----:B------:R-:W-:-:S05]  /*127e0*/  IMAD.IADD R8, R9, 0x1, R13 ;  /* 0x0000000109087824 */ /* 0x000fca00078e020d */
[----:B------:R-:W-:-:S04]  /*127f0*/  LOP3.LUT R8, R8, 0x1, RZ, 0xc0, !PT ;  /* 0x0000000108087812 */ /* 0x000fc800078ec0ff */
[----:B------:R-:W-:-:S13]  /*12800*/  ISETP.NE.U32.AND P0, PT, R8, 0x1, PT ;  /* 0x000000010800780c */ /* 0x000fda0003f05070 */
        /* <DEDUP_REMOVED lines=26> */
[----:B------:R-:W-:Y:S01]  /*129b0*/  IMAD.IADD R15, R15, 0x1, R11 ;  /* 0x000000010f0f7824 */ /* 0x000fe200078e020b */
[----:B------:R-:W-:Y:S01]  /*129c0*/  LEA R2, P0, R10, R2, 0x2 ;  /* 0x000000020a027211 */ /* 0x000fe200078010ff */
[----:B------:R-:W-:-:S03]  /*129d0*/  IMAD.MOV R8, RZ, RZ, -R8 ;  /* 0x000000ffff087224 */ /* 0x000fc600078e0a08 */
[----:B------:R-:W-:Y:S01]  /*129e0*/  LEA.HI.X R3, R10, R3, R15, 0x2, P0 ;  /* 0x000000030a037211 */ /* 0x000fe200000f140f */
[----:B------:R-:W-:-:S04]  /*129f0*/  IMAD R7, R18, R8, R7 ;  /* 0x0000000812077224 */ /* 0x000fc800078e0207 */
[----:B------:R0:W5:Y:S04]  /*12a00*/  LDG.E R8, desc[UR6][R2.64] ;  /* 0x0000000602087981 */ /* 0x000168000c1e1900 */
.L_x_1199:
[----:B0-----:R-:W0:Y:S01]  /*12a10*/  S2R R3, SR_CgaCtaId ;  /* 0x0000000000037919 */ /* 0x001e220000008800 */
[----:B------:R-:W-:-:S04]  /*12a20*/  MOV R2, 0x400 ;  /* 0x0000040000027802 */ /* 0x000fc80000000f00 */
[----:B0-----:R-:W-:Y:S02]  /*12a30*/  LEA R2, R3, R2, 0x18 ;  /* 0x0000000203027211 */ /* 0x001fe400078ec0ff */
[----:B------:R-:W-:-:S03]  /*12a40*/  SHF.L.U32 R3, R14, 0x1f, RZ ;  /* 0x0000001f0e037819 */ /* 0x000fc600000006ff */
[----:B------:R-:W-:-:S04]  /*12a50*/  IMAD R2, R12, 0x8, R2 ;  /* 0x000000080c027824 */ /* 0x000fc800078e0202 */
[----:B------:R-:W0:Y:S02]  /*12a60*/  SYNCS.PHASECHK.TRANS64.TRYWAIT P0, [R2+URZ+0x2a840], R3 ;  /* 0x02a84003020075a7 */ /* 0x000e24000800017f */
[----:B0-----:R-:W-:Y:S05]  /*12a70*/  @!P0 BRA `(.L_x_1200) ;  /* 0x0000003000408947 */ /* 0x001fea0003800000 */
.L_x_1261:
        /* <DEDUP_REMOVED lines=11> */
.L_x_1201:
        /* <DEDUP_REMOVED lines=24> */
[----:B------:R-:W-:Y:S02]  /*12cb0*/  UIMAD UR11, UR11, 0x60, UR5 ;  /* 0x000000600b0b78a4 */ /* 0x000fe4000f8e0205 */
        /* <DEDUP_REMOVED lines=12> */
.L_x_1262:
[----:B------:R-:W-:Y:S05]  /*12d80*/  @P1 BRA `(.L_x_1203) ;  /* 0x0000000000301947 */ /* 0x000fea0003800000 */
[----:B------:R-:W1:Y:S01]  /*12d90*/  S2R R9, SR_TID.X ;  /* 0x0000000000097919 */ /* 0x000e620000002100 */
[----:B------:R-:W-:Y:S01]  /*12da0*/  MOV R10, 0x400 ;  /* 0x00000400000a7802 */ /* 0x000fe20000000f00 */
[----:B------:R-:W2:Y:S01]  /*12db0*/  S2R R11, SR_CgaCtaId ;  /* 0x00000000000b7919 */ /* 0x000ea20000008800 */
[----:B-1----:R-:W-:Y:S02]  /*12dc0*/  LOP3.LUT R15, R9, 0x1f, RZ, 0xc0, !PT ;  /* 0x0000001f090f7812 */ /* 0x002fe400078ec0ff */
[----:B------:R-:W3:Y:S02]  /*12dd0*/  LDL R9, [R1] ;  /* 0x0000000001097983 */ /* 0x000ee40000100800 */
[----:B------:R-:W-:Y:S02]  /*12de0*/  ISETP.NE.AND P0, PT, R15, RZ, PT ;  /* 0x000000ff0f00720c */ /* 0x000fe40003f05270 */
[----:B--2---:R-:W-:Y:S01]  /*12df0*/  LEA R10, R11, R10, 0x18 ;  /* 0x0000000a0b0a7211 */ /* 0x004fe200078ec0ff */
[----:B0-----:R-:W-:-:S04]  /*12e00*/  IMAD.MOV.U32 R3, RZ, RZ, 0x6000 ;  /* 0x00006000ff037424 */ /* 0x001fc800078e00ff */
[----:B---3--:R-:W-:-:S04]  /*12e10*/  IMAD R2, R9, 0x8, R10 ;  /* 0x0000000809027824 */ /* 0x008fc800078e020a */
[----:B------:R1:W-:Y:S02]  /*12e20*/  SYNCS.ARRIVE.TRANS64 RZ, [R2+URZ+0x2a850], R3 ;  /* 0x02a8500302ff79a7 */ /* 0x0003e4000800003f */
[----:B------:R-:W-:Y:S05]  /*12e30*/  @!P0 BRA `(.L_x_1203) ;  /* 0x0000000000048947 */ /* 0x000fea0003800000 */
[----:B------:R-:W-:Y:S01]  /*12e40*/  BPT.TRAP 0x1 ;  /* 0x000000040000795c */ /* 0x000fe20000300000 */
.L_x_1203:
[----:B01----:R-:W2:Y:S01]  /*12e50*/  LDL.LU R2, [R1] ;  /* 0x0000000001027983 */ /* 0x003ea20000300800 */
[----:B------:R-:W-:-:S03]  /*12e60*/  MOV R10, 0x400 ;  /* 0x00000400000a7802 */ /* 0x000fc60000000f00 */
[----:B------:R-:W3:Y:S01]  /*12e70*/  LDL R3, [R1+0x4] ;  /* 0x0000040001037983 */ /* 0x000ee20000100800 */
[----:B------:R-:W0:Y:S01]  /*12e80*/  S2R R11, SR_CgaCtaId ;  /* 0x00000000000b7919 */ /* 0x000e220000008800 */
[----:B------:R-:W-:Y:S01]  /*12e90*/  R2UR UR11, R5 ;  /* 0x00000000050b72ca */ /* 0x000fe200000e0000 */
[----:B------:R-:W-:Y:S01]  /*12ea0*/  UIADD3 UR4, UP0, UR36, 0x470, URZ ;  /* 0x0000047024047890 */ /* 0x000fe2000ff1e03f */
[----:B------:R-:W-:Y:S02]  /*12eb0*/  R2UR UR13, R6 ;  /* 0x00000000060d72ca */ /* 0x000fe400000e0000 */
[----:B------:R-:W-:Y:S02]  /*12ec0*/  R2UR UR12, R4 ;  /* 0x00000000040c72ca */ /* 0x000fe400000e0000 */
[----:B0-----:R-:W-:Y:S01]  /*12ed0*/  LEA R10, R11, R10, 0x18 ;  /* 0x0000000a0b0a7211 */ /* 0x001fe200078ec0ff */
[----:B------:R-:W-:Y:S01]  /*12ee0*/  UMOV UR10, URZ ;  /* 0x0000003f000a7c82 */ /* 0x000fe20008000000 */
[----:B------:R-:W-:Y:S01]  /*12ef0*/  UMOV UR7, 0x14f00000 ;  /* 0x14f0000000077882 */ /* 0x000fe20000000000 */
[----:B------:R-:W-:Y:S01]  /*12f00*/  UMOV UR15, 0x40 ;  /* 0x00000040000f7882 */ /* 0x000fe20000000000 */
[----:B------:R-:W-:-:S02]  /*12f10*/  IMAD.MOV.U32 R6, RZ, RZ, R8 ;  /* 0x000000ffff067224 */ /* 0x000fc400078e0008 */
[----:B------:R-:W-:Y:S02]  /*12f20*/  IMAD.MOV.U32 R5, RZ, RZ, R7 ;  /* 0x000000ffff057224 */ /* 0x000fe400078e0007 */
[----:B--2---:R-:W-:-:S04]  /*12f30*/  IMAD.MOV.U32 R9, RZ, RZ, R2 ;  /* 0x000000ffff097224 */ /* 0x004fc800078e0002 */
[----:B------:R-:W-:-:S05]  /*12f40*/  IMAD R2, R9, 0x8, R10 ;  /* 0x0000000809027824 */ /* 0x000fca00078e020a */
[----:B------:R-:W-:Y:S01]  /*12f50*/  R2UR UR9, R2 ;  /* 0x00000000020972ca */ /* 0x000fe200000e0000 */
[----:B------:R-:W-:Y:S01]  /*12f60*/  IMAD R2, R9, 0x6000, R10 ;  /* 0x0000600009027824 */ /* 0x000fe200078e020a */
[----:B---3--:R-:W-:-:S04]  /*12f70*/  R2UR UR5, R3 ;  /* 0x00000000030572ca */ /* 0x008fc800000e0000 */
[----:B------:R-:W-:-:S07]  /*12f80*/  R2UR UR6, R2 ;  /* 0x00000000020672ca */ /* 0x000fce00000e0000 */
[----:B------:R-:W-:Y:S02]  /*12f90*/  UIADD3 UR9, UR9, 0x2a850, URZ ;  /* 0x0002a85009097890 */ /* 0x000fe4000fffe03f */
[----:B------:R-:W-:Y:S02]  /*12fa0*/  UIMAD UR11, UR11, 0x60, UR5 ;  /* 0x000000600b0b78a4 */ /* 0x000fe4000f8e0205 */
[----:B------:R-:W-:Y:S02]  /*12fb0*/  UIADD3.X UR5, URZ, UR37, URZ, UP0, !UPT ;  /* 0x000000253f057290 */ /* 0x000fe400087fe43f */
[----:B------:R-:W-:Y:S02]  /*12fc0*/  UIADD3 UR8, UR6, 0x400, URZ ;  /* 0x0000040006087890 */ /* 0x000fe4000fffe03f */
[----:B------:R-:W-:-:S03]  /*12fd0*/  UIADD3 UR14, UR6, 0x3400, URZ ;  /* 0x00003400060e7890 */ /* 0x000fc6000fffe03f */
[----:B------:R-:W-:-:S04]  /*12fe0*/  UMOV UR6, 0x0 ;  /* 0x0000000000067882 */ /* 0x000fc80000000000 */
[----:B------:R0:W-:Y:S02]  /*12ff0*/  UTMALDG.4D [UR8], [UR4], desc[UR6] ;  /* 0x00000608040075b4 */ /* 0x0001e40008019000 */
[----:B0-----:R-:W-:Y:S01]  /*13000*/  UMOV UR8, UR14 ;  /* 0x0000000e00087c82 */ /* 0x001fe20008000000 */
[----:B------:R-:W-:Y:S02]  /*13010*/  UMOV UR10, UR15 ;  /* 0x0000000f000a7c82 */ /* 0x000fe40008000000 */
[----:B------:R0:W-:Y:S02]  /*13020*/  UTMALDG.4D [UR8], [UR4], desc[UR6] ;  /* 0x00000608040075b4 */ /* 0x0001e40008019000 */
[----:B0-----:R-:W-:Y:S01]  /*13030*/  NOP ;  /* 0x0000000000007918 */ /* 0x001fe20000000000 */
.L_x_1198:
[----:B------:R-:W-:Y:S05]  /*13040*/  BSYNC B2 ;  /* 0x0000000000027941 */ /* 0x000fea0003800000 */
.L_x_1197:
[----:B------:R-:W2:Y:S04]  /*13050*/  LDL R2, [R1+0x14] ;  /* 0x0000140001027983 */ /* 0x000ea80000100800 */
[----:B------:R0:W-:Y:S04]  /*13060*/  STL [R1], R12 ;  /* 0x0000000c01007387 */ /* 0x0001e80000100800 */
[----:B------:R0:W-:Y:S02]  /*13070*/  STL [R1+0x8], R14 ;  /* 0x0000080e01007387 */ /* 0x0001e40000100800 */
[----:B0-2---:R-:W-:-:S07]  /*13080*/  VIADD R7, R2, 0xfffffffd ;  /* 0xfffffffd02077836 */ /* 0x005fce0000000000 */
.L_x_1196:
[----:B------:R-:W-:Y:S05]  /*13090*/  BSYNC B1 ;  /* 0x0000000000017941 */ /* 0x000fea0003800000 */
.L_x_1195:
[----:B------:R-:W2:Y:S01]  /*130a0*/  LDL.LU R2, [R1+0x14] ;  /* 0x0000140001027983 */ /* 0x000ea20000300800 */
[----:B------:R-:W-:Y:S01]  /*130b0*/  VIADD R13, R13, 0xfffffffe ;  /* 0xfffffffe0d0d7836 */ /* 0x000fe20000000000 */
[----:B--2---:R-:W-:-:S04]  /*130c0*/  LOP3.LUT R2, RZ, R2, RZ, 0x33, !PT ;  /* 0x00000002ff027212 */ /* 0x004fc800078e33ff */
[----:B------:R-:W-:-:S13]  /*130d0*/  ISETP.NE.AND P0, PT, R13, R2, PT ;  /* 0x000000020d00720c */ /* 0x000fda0003f05270 */
[----:B------:R-:W-:Y:S05]  /*130e0*/  @!P0 BRA `(.L_x_1194) ;  /* 0x0000001000048947 */ /* 0x000fea0003800000 */
[----:B------:R-:W-:-:S07]  /*130f0*/  IMAD.MOV.U32 R10, RZ, RZ, R6 ;  /* 0x000000ffff0a7224 */ /* 0x000fce00078e0006 */
.L_x_1218:
        /* <DEDUP_REMOVED lines=33> */
.L_x_1206:
[----:B------:R-:W1:Y:S01]  /*13310*/  S2R R3, SR_CgaCtaId ;  /* 0x0000000000037919 */ /* 0x000e620000008800 */
[----:B------:R-:W-:-:S04]  /*13320*/  MOV R2, 0x400 ;  /* 0x0000040000027802 */ /* 0x000fc80000000f00 */
[----:B-1----:R-:W-:Y:S02]  /*13330*/  LEA R2, R3, R2, 0x18 ;  /* 0x0000000203027211 */ /* 0x002fe400078ec0ff */
[----:B------:R-:W-:-:S03]  /*13340*/  SHF.L.U32 R3, R9, 0x1f, RZ ;  /* 0x0000001f09037819 */ /* 0x000fc600000006ff */
[----:B------:R-:W-:-:S04]  /*13350*/  IMAD R2, R8, 0x8, R2 ;  /* 0x0000000808027824 */ /* 0x000fc800078e0202 */
[----:B------:R-:W1:Y:S02]  /*13360*/  SYNCS.PHASECHK.TRANS64.TRYWAIT P0, [R2+URZ+0x2a840], R3 ;  /* 0x02a84003020075a7 */ /* 0x000e64000800017f */
[----:B-1----:R-:W-:Y:S05]  /*13370*/  @!P0 BRA `(.L_x_1207) ;  /* 0x0000002800288947 */ /* 0x002fea0003800000 */
.L_x_1263:
        /* <DEDUP_REMOVED lines=11> */
.L_x_1208:
[----:B------:R-:W2:Y:S04]  /*13430*/  LDL R15, [R1+0x4] ;  /* 0x00000400010f7983 */ /* 0x000ea80000100800 */
[----:B------:R-:W3:Y:S01]  /*13440*/  LDL.LU R14, [R1+0x8] ;  /* 0x00000800010e7983 */ /* 0x000ee20000300800 */
[----:B-1----:R-:W-:-:S03]  /*13450*/  MOV R3, 0x400 ;  /* 0x0000040000037802 */ /* 0x002fc60000000f00 */
        /* <DEDUP_REMOVED lines=34> */
.L_x_1264:
        /* <DEDUP_REMOVED lines=8> */
.L_x_1210:
[----:B0-----:R-:W2:Y:S01]  /*13700*/  LDL.LU R2, [R1] ;  /* 0x0000000001027983 */ /* 0x001ea20000300800 */
[----:B------:R-:W-:-:S03]  /*13710*/  MOV R13, 0x400 ;  /* 0x00000400000d7802 */ /* 0x000fc60000000f00 */
[----:B------:R-:W3:Y:S01]  /*13720*/  LDL R11, [R1+0x4] ;  /* 0x00000400010b7983 */ /* 0x000ee20000100800 */
[----:B------:R-:W0:Y:S01]  /*13730*/  S2R R14, SR_CgaCtaId ;  /* 0x00000000000e7919 */ /* 0x000e220000008800 */
[----:B------:R-:W-:Y:S02]  /*13740*/  R2UR UR11, R5 ;  /* 0x00000000050b72ca */ /* 0x000fe400000e0000 */
[----:B------:R-:W-:Y:S01]  /*13750*/  R2UR UR9, R3 ;  /* 0x00000000030972ca */ /* 0x000fe200000e0000 */
[----:B------:R-:W-:Y:S01]  /*13760*/  UIADD3 UR4, UP0, UR36, 0x470, URZ ;  /* 0x0000047024047890 */ /* 0x000fe2000ff1e03f */
[----:B------:R-:W-:Y:S02]  /*13770*/  R2UR UR13, R6 ;  /* 0x00000000060d72ca */ /* 0x000fe400000e0000 */
[----:B------:R-:W-:Y:S02]  /*13780*/  R2UR UR12, R4 ;  /* 0x00000000040c72ca */ /* 0x000fe400000e0000 */
[----:B0-----:R-:W-:-:S07]  /*13790*/  LEA R13, R14, R13, 0x18 ;  /* 0x0000000d0e0d7211 */ /* 0x001fce00078ec0ff */
[----:B------:R-:W-:Y:S01]  /*137a0*/  UIADD3 UR9, UR9, 0x50, URZ ;  /* 0x0000005009097890 */ /* 0x000fe2000fffe03f */
[----:B------:R-:W-:Y:S01]  /*137b0*/  UMOV UR10, URZ ;  /* 0x0000003f000a7c82 */ /* 0x000fe20008000000 */
[----:B------:R-:W-:Y:S01]  /*137c0*/  UMOV UR7, 0x14f00000 ;  /* 0x14f0000000077882 */ /* 0x000fe20000000000 */
[----:B------:R-:W-:Y:S01]  /*137d0*/  UMOV UR15, 0x40 ;  /* 0x00000040000f7882 */ /* 0x000fe20000000000 */
[----:B------:R-:W-:Y:S02]  /*137e0*/  IMAD.MOV.U32 R5, RZ, RZ, R12 ;  /* 0x000000ffff057224 */ /* 0x000fe400078e000c */
[----:B------:R-:W-:Y:S02]  /*137f0*/  IMAD.MOV.U32 R6, RZ, RZ, R10 ;  /* 0x000000ffff067224 */ /* 0x000fe400078e000a */
[----:B--2---:R-:W-:Y:S01]  /*13800*/  IMAD R2, R2, 0x6000, R13 ;  /* 0x0000600002027824 */ /* 0x004fe200078e020d */
[----:B---3--:R-:W-:-:S04]  /*13810*/  R2UR UR5, R11 ;  /* 0x000000000b0572ca */ /* 0x008fc800000e0000 */
[----:B------:R-:W-:-:S09]  /*13820*/  R2UR UR6, R2 ;  /* 0x00000000020672ca */ /* 0x000fd200000e0000 */
[----:B------:R-:W-:-:S04]  /*13830*/  UIMAD UR11, UR11, 0x60, UR5 ;  /* 0x000000600b0b78a4 */ /* 0x000fc8000f8e0205 */
[----:B------:R-:W-:Y:S02]  /*13840*/  UIADD3 UR8, UR6, 0x400, URZ ;  /* 0x0000040006087890 */ /* 0x000fe4000fffe03f */
[----:B------:R-:W-:Y:S02]  /*13850*/  UIADD3.X UR5, URZ, UR37, URZ, UP0, !UPT ;  /* 0x000000253f057290 */ /* 0x000fe400087fe43f */
[----:B------:R-:W-:-:S03]  /*13860*/  UIADD3 UR14, UR6, 0x3400, URZ ;  /* 0x00003400060e7890 */ /* 0x000fc6000fffe03f */
[----:B------:R-:W-:-:S04]  /*13870*/  UMOV UR6, 0x0 ;  /* 0x0000000000067882 */ /* 0x000fc80000000000 */
[----:B------:R0:W-:Y:S02]  /*13880*/  UTMALDG.4D [UR8], [UR4], desc[UR6] ;  /* 0x00000608040075b4 */ /* 0x0001e40008019000 */
[----:B0-----:R-:W-:Y:S01]  /*13890*/  UMOV UR8, UR14 ;  /* 0x0000000e00087c82 */ /* 0x001fe20008000000 */
[----:B------:R-:W-:Y:S02]  /*138a0*/  UMOV UR10, UR15 ;  /* 0x0000000f000a7c82 */ /* 0x000fe40008000000 */
[----:B------:R0:W-:Y:S02]  /*138b0*/  UTMALDG.4D [UR8], [UR4], desc[UR6] ;  /* 0x00000608040075b4 */ /* 0x0001e40008019000 */
[----:B0-----:R-:W-:Y:S01]  /*138c0*/  NOP ;  /* 0x0000000000007918 */ /* 0x001fe20000000000 */
.L_x_1205:
[----:B------:R-:W-:Y:S05]  /*138d0*/  BSYNC B1 ;  /* 0x0000000000017941 */ /* 0x000fea0003800000 */
.L_x_1204:
[----:B------:R-:W-:Y:S01]  /*138e0*/  VIADD R3, R8, 0x1 ;  /* 0x0000000108037836 */ /* 0x000fe20000000000 */
[----:B------:R-:W-:Y:S01]  /*138f0*/  BSSY B1, `(.L_x_1211) ;  /* 0x000007c000017945 */ /* 0x000fe20003800000 */
[----:B------:R-:W-:-:S03]  /*13900*/  VIADD R13, R7, 0xffffffff ;  /* 0xffffffff070d7836 */ /* 0x000fc60000000000 */
        /* <DEDUP_REMOVED lines=8> */
[----:B------:R-:W-:Y:S01]  /*13990*/  IMAD.MOV.U32 R12, RZ, RZ, R13 ;  /* 0x000000ffff0c7224 */ /* 0x000fe200078e000d */
        /* <DEDUP_REMOVED lines=21> */
.L_x_1213:
[----:B------:R-:W2:Y:S01]  /*13af0*/  S2R R3, SR_CgaCtaId ;  /* 0x0000000000037919 */ /* 0x000ea20000008800 */
[----:B------:R-:W-:-:S04]  /*13b00*/  MOV R2, 0x400 ;  /* 0x0000040000027802 */ /* 0x000fc80000000f00 */
[----:B--2---:R-:W-:Y:S02]  /*13b10*/  LEA R2, R3, R2, 0x18 ;  /* 0x0000000203027211 */ /* 0x004fe400078ec0ff */
[----:B------:R-:W-:-:S03]  /*13b20*/  SHF.L.U32 R3, R14, 0x1f, RZ ;  /* 0x0000001f0e037819 */ /* 0x000fc600000006ff */
[----:B------:R-:W-:-:S04]  /*13b30*/  IMAD R2, R15, 0x8, R2 ;  /* 0x000000080f027824 */ /* 0x000fc800078e0202 */
[----:B------:R-:W2:Y:S02]  /*13b40*/  SYNCS.PHASECHK.TRANS64.TRYWAIT P0, [R2+URZ+0x2a840], R3 ;  /* 0x02a84003020075a7 */ /* 0x000ea4000800017f */
[----:B--2---:R-:W-:Y:S05]  /*13b50*/  @!P0 BRA `(.L_x_1214) ;  /* 0x0000002000588947 */ /* 0x004fea0003800000 */
.L_x_1265:
        /* <DEDUP_REMOVED lines=11> */
.L_x_1215:
        /* <DEDUP_REMOVED lines=22> */
[----:B------:R-:W-:Y:S02]  /*13d70*/  UIMAD UR11, UR11, 0x60, UR5 ;  /* 0x000000600b0b78a4 */ /* 0x000fe4000f8e0205 */
[----:B------:R-:W-:Y:S02]  /*13d80*/  UIADD3.X UR5, URZ, UR37, URZ, UP0, !UPT ;  /* 0x000000253f057290 */ /* 0x000fe400087fe43f */
[----:B------:R-:W-:Y:S02]  /*13d90*/  UIADD3 UR14, UR8, 0x18400, URZ ;  /* 0x00018400080e7890 */ /* 0x000fe4000fffe03f */
[----:B------:R-:W-:Y:S02]  /*13da0*/  UIADD3 UR15, UR8, 0x1b400, URZ ;  /* 0x0001b400080f7890 */ /* 0x000fe4000fffe03f */
[----:B------:R-:W-:-:S03]  /*13db0*/  UIADD3 UR16, UR8, 0x1e400, URZ ;  /* 0x0001e40008107890 */ /* 0x000fc6000fffe03f */
[----:B------:R-:W-:Y:S02]  /*13dc0*/  UMOV UR8, UR14 ;  /* 0x0000000e00087c82 */ /* 0x000fe40008000000 */
[----:B------:R0:W-:Y:S01]  /*13dd0*/  UTMALDG.4D [UR8], [UR4], desc[UR6] ;  /* 0x00000608040075b4 */ /* 0x0001e20008019000 */
[----:B------:R-:W-:Y:S01]  /*13de0*/  IMAD R2, R8, 0x8, R2 ;  /* 0x0000000808027824 */ /* 0x000fe200078e0202 */
        /* <DEDUP_REMOVED lines=8> */
.L_x_1266:
        /* <DEDUP_REMOVED lines=8> */
.L_x_1217:
[----:B-1----:R-:W2:Y:S01]  /*13ef0*/  LDL R3, [R1+0x4] ;  /* 0x0000040001037983 */ /* 0x002ea20000100800 */
[----:B0-----:R-:W-:Y:S01]  /*13f00*/  MOV R9, 0x400 ;  /* 0x0000040000097802 */ /* 0x001fe20000000f00 */
[----:B------:R-:W0:Y:S01]  /*13f10*/  S2R R11, SR_CgaCtaId ;  /* 0x00000000000b7919 */ /* 0x000e220000008800 */
[----:B------:R-:W-:Y:S02]  /*13f20*/  R2UR UR11, R5 ;  /* 0x00000000050b72ca */ /* 0x000fe400000e0000 */
        /* <DEDUP_REMOVED lines=14> */
[----:B------:R-:W-:Y:S02]  /*14010*/  IMAD.MOV.U32 R5, RZ, RZ, R12 ;  /* 0x000000ffff057224 */ /* 0x000fe400078e000c */
[----:B------:R-:W-:Y:S01]  /*14020*/  IMAD.MOV.U32 R6, RZ, RZ, R10 ;  /* 0x000000ffff067224 */ /* 0x000fe200078e000a */
[----:B--2---:R-:W-:-:S13]  /*14030*/  R2UR UR5, R3 ;  /* 0x00000000030572ca */ /* 0x004fda00000e0000 */
[----:B------:R-:W-:Y:S02]  /*14040*/  UIMAD UR11, UR11, 0x60, UR5 ;  /* 0x000000600b0b78a4 */ /* 0x000fe4000f8e0205 */
[----:B------:R-:W-:-:S09]  /*14050*/  UIADD3.X UR5, URZ, UR37, URZ, UP0, !UPT ;  /* 0x000000253f057290 */ /* 0x000fd200087fe43f */
[----:B------:R0:W-:Y:S02]  /*14060*/  UTMALDG.4D [UR8], [UR4], desc[UR6] ;  /* 0x00000608040075b4 */ /* 0x0001e40008019000 */
[----:B0-----:R-:W-:Y:S01]  /*14070*/  UMOV UR8, UR14 ;  /* 0x0000000e00087c82 */ /* 0x001fe20008000000 */
[----:B------:R-:W-:Y:S02]  /*14080*/  UMOV UR10, UR15 ;  /* 0x0000000f000a7c82 */ /* 0x000fe40008000000 */
[----:B------:R1:W-:Y:S02]  /*14090*/  UTMALDG.4D [UR8], [UR4], desc[UR6] ;  /* 0x00000608040075b4 */ /* 0x0003e40008019000 */
[----:B-1----:R-:W-:Y:S01]  /*140a0*/  NOP ;  /* 0x0000000000007918 */ /* 0x002fe20000000000 */
.L_x_1212:
[----:B------:R-:W-:Y:S05]  /*140b0*/  BSYNC B1 ;  /* 0x0000000000017941 */ /* 0x000fea0003800000 */
.L_x_1211:
[----:B------:R-:W2:Y:S01]  /*140c0*/  LDL R2, [R1+0x10] ;  /* 0x0000100001027983 */ /* 0x000ea20000100800 */
[----:B------:R-:W-:Y:S01]  /*140d0*/  VIADD R7, R7, 0xfffffffe ;  /* 0xfffffffe07077836 */ /* 0x000fe20000000000 */
[----:B--2---:R-:W-:-:S13]  /*140e0*/  ISETP.GT.AND P0, PT, R13, R2, PT ;  /* 0x000000020d00720c */ /* 0x004fda0003f04270 */
[----:B------:R-:W-:Y:S05]  /*140f0*/  @P0 BRA `(.L_x_1218) ;  /* 0xfffffff000000947 */ /* 0x000fea000383ffff */
.L_x_1194:
[----:B------:R-:W-:Y:S05]  /*14100*/  BSYNC B0 ;  /* 0x0000000000007941 */ /* 0x000fea0003800000 */
.L_x_1193:
        /* <DEDUP_REMOVED lines=18> */
.L_x_1220:
[----:B------:R-:W-:Y:S05]  /*14230*/  BSYNC B0 ;  /* 0x0000000000007941 */ /* 0x000fea0003800000 */
.L_x_1219:
        /* <DEDUP_REMOVED lines=11> */
.L_x_1267:
        /* <DEDUP_REMOVED lines=11> */
.L_x_1224:
[----:B-1----:R-:W2:Y:S01]  /*143a0*/  LDL R0, [R1] ;  /* 0x0000000001007983 */ /* 0x002ea20000100800 */
[----:B------:R-:W-:-:S03]  /*143b0*/  MOV R7, 0x400 ;  /* 0x0000040000077802 */ /* 0x000fc60000000f00 */
[----:B------:R-:W3:Y:S01]  /*143c0*/  LDL.LU R2, [R1+0x4] ;  /* 0x0000040001027983 */ /* 0x000ee20000300800 */
[----:B------:R-:W1:Y:S01]  /*143d0*/  S2R R8, SR_CgaCtaId ;  /* 0x0000000000087919 */ /* 0x000e620000008800 */
[----:B------:R-:W-:Y:S02]  /*143e0*/  R2UR UR11, R5 ;  /* 0x00000000050b72ca */ /* 0x000fe400000e0000 */
[----:B------:R-:W-:Y:S01]  /*143f0*/  R2UR UR9, R3 ;  /* 0x00000000030972ca */ /* 0x000fe200000e0000 */
[----:B------:R-:W-:Y:S01]  /*14400*/  UIADD3 UR4, UP0, UR36, 0x470, URZ ;  /* 0x0000047024047890 */ /* 0x000fe2000ff1e03f */
[----:B------:R-:W-:Y:S02]  /*14410*/  R2UR UR12, R4 ;  /* 0x00000000040c72ca */ /* 0x000fe400000e0000 */
[----:B------:R-:W-:Y:S02]  /*14420*/  R2UR UR13, R6 ;  /* 0x00000000060d72ca */ /* 0x000fe400000e0000 */
[----:B-1----:R-:W-:-:S07]  /*14430*/  LEA R7, R8, R7, 0x18 ;  /* 0x0000000708077211 */ /* 0x002fce00078ec0ff */
[----:B------:R-:W-:Y:S01]  /*14440*/  UIADD3 UR9, UR9, 0x2a850, URZ ;  /* 0x0002a85009097890 */ /* 0x000fe2000fffe03f */
[----:B------:R-:W-:Y:S01]  /*14450*/  UMOV UR10, URZ ;  /* 0x0000003f000a7c82 */ /* 0x000fe20008000000 */
        /* <DEDUP_REMOVED lines=15> */
.L_x_1222:
[----:B------:R-:W-:Y:S05]  /*14550*/  BSYNC B0 ;  /* 0x0000000000007941 */ /* 0x000fea0003800000 */
.L_x_1221:
        /* <DEDUP_REMOVED lines=9> */
.L_x_1178:
[----:B------:R-:W-:Y:S05]  /*145f0*/  BSYNC B6 ;  /* 0x0000000000067941 */ /* 0x000fea0003800000 */
.L_x_1176:
[----:B------:R-:W-:-:S03]  /*14600*/  UMOV UR4, 0xffffffff ;  /* 0xffffffff00047882 */ /* 0x000fc60000000000 */
[----:B------:R-:W-:Y:S05]  /*14610*/  BRA.DIV UR4, `(.L_x_1225) ;  /* 0x0000001604e47947 */ /* 0x000fea000b800000 */
[----:B------:R2:W3:Y:S04]  /*14620*/  SHFL.IDX PT, R4, R16, RZ, 0x1f ;  /* 0x00001fff10047589 */ /* 0x0004e800000e0000 */
[----:B------:R-:W4:Y:S02]  /*14630*/  SHFL.IDX PT, R16, R16, 0x1, 0x1f ;  /* 0x00201f0010107f89 */ /* 0x000f2400000e0000 */
.L_x_1271:
[----:B-1----:R-:W1:Y:S01]  /*14640*/  S2R R0, SR_TID.X ;  /* 0x0000000000007919 */ /* 0x002e620000002100 */
[----:B------:R-:W-:Y:S01]  /*14650*/  ULDC UR4, c[0x0][0xc14] ;  /* 0x0003050000047ab9 */ /* 0x000fe20000000800 */
[----:B------:R-:W-:Y:S01]  /*14660*/  BSSY B0, `(.L_x_1226) ;  /* 0x000000c000007945 */ /* 0x000fe20003800000 */
[----:B------:R-:W-:Y:S01]  /*14670*/  IMAD.MOV.U32 R17, RZ, RZ, RZ ;  /* 0x000000ffff117224 */ /* 0x000fe200078e00ff */
[----:B-1----:R-:W-:Y:S01]  /*14680*/  LOP3.LUT R6, R0, 0x1f, RZ, 0xc0, !PT ;  /* 0x0000001f00067812 */ /* 0x002fe200078ec0ff */
[----:B------:R-:W-:-:S03]  /*14690*/  IMAD.U32 R0, RZ, RZ, UR4 ;  /* 0x00000004ff007e24 */ /* 0x000fc6000f8e00ff */
[C---:B------:R-:W-:Y:S01]  /*146a0*/  ISETP.NE.AND P0, PT, R6.reuse, 0x1f, PT ;  /* 0x0000001f0600780c */ /* 0x040fe20003f05270 */
[----:B------:R-:W-:-:S05]  /*146b0*/  IMAD.IADD R5, R6, 0x1, R19 ;  /* 0x0000000106057824 */ /* 0x000fca00078e0213 */
[----:B------:R-:W-:-:S13]  /*146c0*/  ISETP.GE.OR P0, PT, R5, R0, !P0 ;  /* 0x000000000500720c */ /* 0x000fda0004706670 */
[----:B------:R-:W-:Y:S05]  /*146d0*/  @P0 BRA `(.L_x_1227) ;  /* 0x0000000000100947 */ /* 0x000fea0003800000 */
[----:B------:R-:W1:Y:S01]  /*146e0*/  LDC.64 R2, c[0x0][0xc58] ;  /* 0x00031600ff027b82 */ /* 0x000e620000000a00 */
[----:B------:R-:W-:Y:S01]  /*146f0*/  ULDC.64 UR4, c[0x0][0x208] ;  /* 0x0000820000047ab9 */ /* 0x000fe20000000a00 */
[----:B-1----:R-:W-:-:S05]  /*14700*/  IMAD.WIDE R2, R5, 0x4, R2 ;  /* 0x0000000405027825 */ /* 0x002fca00078e0202 */
[----:B------:R1:W5:Y:S02]  /*14710*/  LDG.E R17, desc[UR4][R2.64] ;  /* 0x0000000402117981 */ /* 0x000364000c1e1900 */
.L_x_1227:
[----:B------:R-:W-:Y:S05]  /*14720*/  BSYNC B0 ;  /* 0x0000000000007941 */ /* 0x000fea0003800000 */
.L_x_1226:
[----:B------:R-:W-:-:S03]  /*14730*/  UMOV UR4, 0xffffffff ;  /* 0xffffffff00047882 */ /* 0x000fc60000000000 */
[----:B------:R-:W-:Y:S05]  /*14740*/  BRA.DIV UR4, `(.L_x_1228) ;  /* 0x0000001604e47947 */ /* 0x000fea000b800000 */
[----:B0----5:R-:W0:Y:S01]  /*14750*/  SHFL.UP PT, R14, R17, 0x1, RZ ;  /* 0x04200000110e7989 */ /* 0x021e2200000e00ff */
[C---:B------:R-:W-:Y:S02]  /*14760*/  ISETP.NE.AND P0, PT, R6.reuse, RZ, PT ;  /* 0x000000ff0600720c */ /* 0x040fe40003f05270 */
[----:B------:R-:W-:Y:S02]  /*14770*/  ISETP.GE.U32.AND P1, PT, R6, 0x2, PT ;  /* 0x000000020600780c */ /* 0x000fe40003f26070 */
[----:B0-----:R-:W-:Y:S02]  /*14780*/  SEL R14, R14, RZ, P0 ;  /* 0x000000ff0e0e7207 */ /* 0x001fe40000000000 */
[----:B------:R-:W-:-:S03]  /*14790*/  ISETP.GE.U32.AND P0, PT, R6, 0x4, PT ;  /* 0x000000040600780c */ /* 0x000fc60003f06070 */
[----:B------:R-:W-:-:S05]  /*147a0*/  IMAD.IADD R13, R17, 0x1, R14 ;  /* 0x00000001110d7824 */ /* 0x000fca00078e020e */
[----:B------:R-:W1:Y:S02]  /*147b0*/  SHFL.UP PT, R14, R13, 0x2, RZ ;  /* 0x044000000d0e7989 */ /* 0x000e6400000e00ff */
        /* <DEDUP_REMOVED lines=14> */
.L_x_1279:
[----:B------:R-:W-:Y:S02]  /*148a0*/  ULDC UR4, c[0x0][0xc10] ;  /* 0x0003040000047ab9 */ /* 0x000fe40000000800 */
[----:B------:R-:W-:-:S04]  /*148b0*/  IMAD.U32 R5, RZ, RZ, UR4 ;  /* 0x00000004ff057e24 */ /* 0x000fc8000f8e00ff */
[----:B-1----:R-:W-:-:S04]  /*148c0*/  IMAD R3, R14, R5, RZ ;  /* 0x000000050e037224 */ /* 0x002fc800078e02ff */
[----:B--2-4-:R-:W-:-:S05]  /*148d0*/  IMAD.IADD R16, R16, 0x1, R3 ;  /* 0x0000000110107824 */ /* 0x014fca00078e0203 */
[----:B---3--:R-:W-:-:S13]  /*148e0*/  ISETP.GT.AND P0, PT, R16, R4, PT ;  /* 0x000000041000720c */ /* 0x008fda0003f04270 */
[----:B------:R-:W-:Y:S05]  /*148f0*/  @P0 BRA `(.L_x_1229) ;  /* 0x0000000000b80947 */ /* 0x000fea0003800000 */
[----:B------:R-:W1:Y:S02]  /*14900*/  LDC R0, c[0x0][0xc14] ;  /* 0x00030500ff007b82 */ /* 0x000e640000000800 */
.L_x_1234:
[----:B------:R-:W-:-:S05]  /*14910*/  VIADD R19, R19, 0x1f ;  /* 0x0000001f13137836 */ /* 0x000fca0000000000 */
[----:B-1----:R-:W-:-:S13]  /*14920*/  ISETP.GE.AND P0, PT, R19, R0, PT ;  /* 0x000000001300720c */ /* 0x002fda0003f06270 */
[----:B------:R-:W-:Y:S05]  /*14930*/  @P0 BRA `(.L_x_1230) ;  /* 0x0000000400f40947 */ /* 0x000fea0003800000 */
[----:B0-----:R-:W0:Y:S01]  /*14940*/  S2R R2, SR_TID.X ;  /* 0x0000000000027919 */ /* 0x001e220000002100 */
[----:B------:R-:W-:Y:S01]  /*14950*/  BSSY B0, `(.L_x_1231) ;  /* 0x000000b000007945 */ /* 0x000fe20003800000 */
[----:B------:R-:W-:Y:S01]  /*14960*/  IMAD.MOV.U32 R17, RZ, RZ, RZ ;  /* 0x000000ffff117224 */ /* 0x000fe200078e00ff */
[----:B0-----:R-:W-:-:S04]  /*14970*/  LOP3.LUT R6, R2, 0x1f, RZ, 0xc0, !PT ;  /* 0x0000001f02067812 */ /* 0x001fc800078ec0ff */
[C---:B------:R-:W-:Y:S01]  /*14980*/  ISETP.NE.AND P1, PT, R6.reuse, 0x1f, PT ;  /* 0x0000001f0600780c */ /* 0x040fe20003f25270 */
[----:B------:R-:W-:-:S05]  /*14990*/  IMAD.IADD R5, R6, 0x1, R19 ;  /* 0x0000000106057824 */ /* 0x000fca00078e0213 */
[----:B------:R-:W-:-:S13]  /*149a0*/  ISETP.GE.OR P0, PT, R5, R0, !P1 ;  /* 0x000000000500720c */ /* 0x000fda0004f06670 */
[----:B------:R-:W-:Y:S05]  /*149b0*/  @P0 BRA `(.L_x_1232) ;  /* 0x0000000000100947 */ /* 0x000fea0003800000 */
[----:B------:R-:W0:Y:S01]  /*149c0*/  LDC.64 R2, c[0x0][0xc58] ;  /* 0x00031600ff027b82 */ /* 0x000e220000000a00 */
[----:B------:R-:W-:Y:S01]  /*149d0*/  ULDC.64 UR4, c[0x0][0x208] ;  /* 0x0000820000047ab9 */ /* 0x000fe20000000a00 */
[----:B0-----:R-:W-:-:S05]  /*149e0*/  IMAD.WIDE R2, R5, 0x4, R2 ;  /* 0x0000000405027825 */ /* 0x001fca00078e0202 */
[----:B------:R0:W5:Y:S02]  /*149f0*/  LDG.E R17, desc[UR4][R2.64] ;  /* 0x0000000402117981 */ /* 0x000164000c1e1900 */
.L_x_1232:
[----:B------:R-:W-:Y:S05]  /*14a00*/  BSYNC B0 ;  /* 0x0000000000007941 */ /* 0x000fea0003800000 */
.L_x_1231:
        /* <DEDUP_REMOVED lines=23> */
.L_x_1287:
[----:B------:R-:W-:Y:S02]  /*14b80*/  ULDC UR4, c[0x0][0xc10] ;  /* 0x0003040000047ab9 */ /* 0x000fe40000000800 */
[----:B------:R-:W-:-:S04]  /*14b90*/  IMAD.U32 R5, RZ, RZ, UR4 ;  /* 0x00000004ff057e24 */ /* 0x000fc8000f8e00ff */
[----:B-1----:R-:W-:-:S04]  /*14ba0*/  IMAD R3, R14, R5, RZ ;  /* 0x000000050e037224 */ /* 0x002fc800078e02ff */
[----:B------:R-:W-:-:S05]  /*14bb0*/  IMAD.IADD R16, R3, 0x1, R16 ;  /* 0x0000000103107824 */ /* 0x000fca00078e0210 */
[----:B------:R-:W-:-:S13]  /*14bc0*/  ISETP.GT.AND P0, PT, R16, R4, PT ;  /* 0x000000041000720c */ /* 0x000fda0003f04270 */
[----:B------:R-:W-:Y:S05]  /*14bd0*/  @!P0 BRA `(.L_x_1234) ;  /* 0xfffffffc004c8947 */ /* 0x000fea000383ffff */
.L_x_1229:
        /* <DEDUP_REMOVED lines=8> */
.L_x_1291:
[----:B------:R-:W-:Y:S01]  /*14c60*/  ISETP.NE.AND P0, PT, R3, RZ, PT ;  /* 0x000000ff0300720c */ /* 0x000fe20003f05270 */
[----:B------:R-:W-:-:S12]  /*14c70*/  IMAD.MOV.U32 R7, RZ, RZ, RZ ;  /* 0x000000ffff077224 */ /* 0x000fd800078e00ff */
[----:B------:R-:W-:Y:S05]  /*14c80*/  @!P0 BRA `(.L_x_1236) ;  /* 0x0000000000108947 */ /* 0x000fea0003800000 */
[----:B------:R-:W-:Y:S01]  /*14c90*/  UMOV UR4, 0xffffffff ;  /* 0xffffffff00047882 */ /* 0x000fe20000000000 */
[----:B------:R-:W-:Y:S02]  /*14ca0*/  VIADD R12, R6, 0xffffffff ;  /* 0xffffffff060c7836 */ /* 0x000fe40000000000 */
[----:B------:R-:W-:Y:S05]  /*14cb0*/  BRA.DIV UR4, `(.L_x_1237) ;  /* 0x0000001a04707947 */ /* 0x000fea000b800000 */
[----:B------:R3:W4:Y:S02]  /*14cc0*/  SHFL.IDX PT, R7, R2, R12, 0x1f ;  /* 0x00001f0c02077589 */ /* 0x00072400000e0000 */
.L_x_1236:
[----:B0--3--:R-:W0:Y:S01]  /*14cd0*/  LDC.64 R2, c[0x0][0xc68] ;  /* 0x00031a00ff027b82 */ /* 0x009e220000000a00 */
[----:B------:R-:W-:Y:S01]  /*14ce0*/  IMAD.IADD R19, R6, 0x1, R19 ;  /* 0x0000000106137824 */ /* 0x000fe200078e0213 */
[----:B------:R-:W-:-:S03]  /*14cf0*/  ULDC.64 UR4, c[0x0][0x208] ;  /* 0x0000820000047ab9 */ /* 0x000fc60000000a00 */
[----:B0-----:R-:W-:-:S05]  /*14d00*/  IMAD.WIDE R2, R19, 0x4, R2 ;  /* 0x0000000413027825 */ /* 0x001fca00078e0202 */
[----:B------:R0:W1:Y:S01]  /*14d10*/  LDG.E R8, desc[UR4][R2.64] ;  /* 0x0000000402087981 */ /* 0x000062000c1e1900 */
[----:B----4-:R-:W-:-:S04]  /*14d20*/  IMAD R16, R7, R5, R16 ;  /* 0x0000000507107224 */ /* 0x010fc800078e0210 */
[----:B------:R-:W-:Y:S02]  /*14d30*/  IMAD.IADD R7, R4, 0x1, -R16 ;  /* 0x0000000104077824 */ /* 0x000fe400078e0a10 */
[----:B0-----:R-:W-:Y:S02]  /*14d40*/  IMAD.MOV.U32 R2, RZ, RZ, RZ ;  /* 0x000000ffff027224 */ /* 0x001fe400078e00ff */
[----:B-12---:R-:W-:-:S05]  /*14d50*/  IMAD R6, R17, R8, RZ ;  /* 0x0000000811067224 */ /* 0x006fca00078e02ff */
[-C--:B------:R-:W-:Y:S02]  /*14d60*/  IABS R9, R6.reuse ;  /* 0x0000000600097213 */ /* 0x080fe40000000000 */
[----:B------:R-:W-:Y:S02]  /*14d70*/  IABS R4, R6 ;  /* 0x0000000600047213 */ /* 0x000fe40000000000 */
[----:B------:R-:W0:Y:S03]  /*14d80*/  I2F.RP R10, R9 ;  /* 0x00000009000a7306 */ /* 0x000e260000209400 */
[----:B------:R-:W-:-:S05]  /*14d90*/  IMAD.MOV R4, RZ, RZ, -R4 ;  /* 0x000000ffff047224 */ /* 0x000fca00078e0a04 */
[----:B0-----:R-:W0:Y:S02]  /*14da0*/  MUFU.RCP R10, R10 ;  /* 0x0000000a000a7308 */ /* 0x001e240000001000 */
[----:B0-----:R-:W-:-:S06]  /*14db0*/  VIADD R11, R10, 0xffffffe ;  /* 0x0ffffffe0a0b7836 */ /* 0x001fcc0000000000 */
[----:B------:R-:W0:Y:S02]  /*14dc0*/  F2I.FTZ.U32.TRUNC.NTZ R3, R11 ;  /* 0x0000000b00037305 */ /* 0x000e24000021f000 */
[----:B0-----:R-:W-:-:S04]  /*14dd0*/  IMAD.MOV R12, RZ, RZ, -R3 ;  /* 0x000000ffff0c7224 */ /* 0x001fc800078e0a03 */
[----:B------:R-:W-:-:S04]  /*14de0*/  IMAD R13, R12, R9, RZ ;  /* 0x000000090c0d7224 */ /* 0x000fc800078e02ff */
[----:B------:R-:W-:Y:S01]  /*14df0*/  IMAD.HI.U32 R2, R3, R13, R2 ;  /* 0x0000000d03027227 */ /* 0x000fe200078e0002 */
[----:B------:R-:W-:-:S05]  /*14e00*/  IABS R3, R7 ;  /* 0x0000000700037213 */ /* 0x000fca0000000000 */
[----:B------:R-:W-:-:S04]  /*14e10*/  IMAD.HI.U32 R2, R2, R3, RZ ;  /* 0x0000000302027227 */ /* 0x000fc800078e00ff */
[----:B------:R-:W-:Y:S01]  /*14e20*/  IMAD R4, R2, R4, R3 ;  /* 0x0000000402047224 */ /* 0x000fe200078e0203 */
[----:B------:R-:W-:-:S04]  /*14e30*/  LOP3.LUT R3, R7, R6, RZ, 0x3c, !PT ;  /* 0x0000000607037212 */ /* 0x000fc800078e3cff */
[----:B------:R-:W-:-:S13]  /*14e40*/  ISETP.GT.U32.AND P0, PT, R9, R4, PT ;  /* 0x000000040900720c */ /* 0x000fda0003f04070 */
[----:B------:R-:W-:Y:S02]  /*14e50*/  @!P0 IMAD.IADD R4, R4, 0x1, -R9 ;  /* 0x0000000104048824 */ /* 0x000fe400078e0a09 */
[----:B------:R-:W-:-:S03]  /*14e60*/  @!P0 VIADD R2, R2, 0x1 ;  /* 0x0000000102028836 */ /* 0x000fc60000000000 */
[----:B------:R-:W-:-:S13]  /*14e70*/  ISETP.GE.U32.AND P0, PT, R4, R9, PT ;  /* 0x000000090400720c */ /* 0x000fda0003f06070 */
[----:B------:R-:W-:Y:S01]  /*14e80*/  @P0 VIADD R2, R2, 0x1 ;  /* 0x0000000102020836 */ /* 0x000fe20000000000 */
[----:B------:R-:W-:-:S03]  /*14e90*/  ISETP.GE.AND P0, PT, R3, RZ, PT ;  /* 0x000000ff0300720c */ /* 0x000fc60003f06270 */
[----:B------:R-:W-:-:S10]  /*14ea0*/  IMAD.MOV.U32 R9, RZ, RZ, R2 ;  /* 0x000000ffff097224 */ /* 0x000fd400078e0002 */
[----:B------:R-:W-:Y:S01]  /*14eb0*/  @!P0 IMAD.MOV R9, RZ, RZ, -R9 ;  /* 0x000000ffff098224 */ /* 0x000fe200078e0a09 */
[----:B------:R-:W-:-:S13]  /*14ec0*/  ISETP.NE.AND P0, PT, R6, RZ, PT ;  /* 0x000000ff0600720c */ /* 0x000fda0003f05270 */
[----:B------:R-:W-:-:S05]  /*14ed0*/  @!P0 LOP3.LUT R9, RZ, R6, RZ, 0x33, !PT ;  /* 0x00000006ff098212 */ /* 0x000fca00078e33ff */
[----:B------:R-:W-:Y:S02]  /*14ee0*/  IMAD R4, R8, R9, RZ ;  /* 0x0000000908047224 */ /* 0x000fe400078e02ff */
[----:B------:R-:W-:Y:S02]  /*14ef0*/  IMAD.MOV R9, RZ, RZ, -R9 ;  /* 0x000000ffff097224 */ /* 0x000fe400078e0a09 */
[----:B------:R-:W-:Y:S02]  /*14f00*/  IMAD.MOV R2, RZ, RZ, -R4 ;  /* 0x000000ffff027224 */ /* 0x000fe400078e0a04 */
[----:B------:R-:W-:-:S03]  /*14f10*/  IMAD R7, R6, R9, R7 ;  /* 0x0000000906077224 */ /* 0x000fc600078e0207 */
[----:B------:R-:W-:Y:S01]  /*14f20*/  VIADDMNMX R8, R2, R5, R8, PT ;  /* 0x0000000502087246 */ /* 0x000fe20003800108 */
[----:B------:R-:W-:-:S03]  /*14f30*/  IMAD.IADD R4, R7, 0x1, R4 ;  /* 0x0000000107047824 */ /* 0x000fc600078e0204 */
[----:B------:R-:W-:-:S04]  /*14f40*/  IABS R5, R8 ;  /* 0x0000000800057213 */ /* 0x000fc80000000000 */
[----:B------:R-:W0:Y:S08]  /*14f50*/  I2F.RP R10, R5 ;  /* 0x00000005000a7306 */ /* 0x000e300000209400 */
[----:B0-----:R-:W0:Y:S02]  /*14f60*/  MUFU.RCP R10, R10 ;  /* 0x0000000a000a7308 */ /* 0x001e240000001000 */
[----:B0-----:R-:W-:-:S06]  /*14f70*/  VIADD R2, R10, 0xffffffe ;  /* 0x0ffffffe0a027836 */ /* 0x001fcc0000000000 */
[----:B------:R0:W1:Y:S02]  /*14f80*/  F2I.FTZ.U32.TRUNC.NTZ R3, R2 ;  /* 0x0000000200037305 */ /* 0x000064000021f000 */
[----:B0-----:R-:W-:Y:S02]  /*14f90*/  IMAD.MOV.U32 R2, RZ, RZ, RZ ;  /* 0x000000ffff027224 */ /* 0x001fe400078e00ff */
[----:B-1----:R-:W-:-:S04]  /*14fa0*/  IMAD.MOV R6, RZ, RZ, -R3 ;  /* 0x000000ffff067224 */ /* 0x002fc800078e0a03 */
[----:B------:R-:W-:Y:S01]  /*14fb0*/  IMAD R9, R6, R5, RZ ;  /* 0x0000000506097224 */ /* 0x000fe200078e02ff */
[----:B------:R-:W-:-:S03]  /*14fc0*/  IABS R6, R7 ;  /* 0x0000000700067213 */ /* 0x000fc60000000000 */
[----:B------:R-:W-:Y:S01]  /*14fd0*/  IMAD.HI.U32 R3, R3, R9, R2 ;  /* 0x0000000903037227 */ /* 0x000fe200078e0002 */
[----:B------:R-:W-:-:S05]  /*14fe0*/  IABS R9, R8 ;  /* 0x0000000800097213 */ /* 0x000fca0000000000 */
        /* <DEDUP_REMOVED lines=12> */
[----:B------:R-:W-:Y:S01]  /*150b0*/  @!P0 LOP3.LUT R3, RZ, R8, RZ, 0x33, !PT ;  /* 0x00000008ff038212 */ /* 0x000fe200078e33ff */
[----:B------:R-:W-:-:S03]  /*150c0*/  IMAD.MOV R8, RZ, RZ, -R8 ;  /* 0x000000ffff087224 */ /* 0x000fc600078e0a08 */
[----:B------:R-:W-:Y:S01]  /*150d0*/  LOP3.LUT R2, RZ, R3, RZ, 0x33, !PT ;  /* 0x00000003ff027212 */ /* 0x000fe200078e33ff */
[----:B------:R-:W-:-:S04]  /*150e0*/  IMAD R18, R3, R8, R4 ;  /* 0x0000000803127224 */ /* 0x000fc800078e0204 */
[----:B------:R-:W-:Y:S01]  /*150f0*/  IMAD.IADD R17, R17, 0x1, R2 ;  /* 0x0000000111117824 */ /* 0x000fe200078e0202 */
[----:B------:R-:W-:Y:S06]  /*15100*/  BRA `(.L_x_1238) ;  /* 0x00000000001c7947 */ /* 0x000fec0003800000 */
.L_x_1230:
[----:B------:R-:W-:Y:S01]  /*15110*/  UMOV UR4, URZ ;  /* 0x0000003f00047c82 */ /* 0x000fe20008000000 */
[----:B------:R-:W-:Y:S01]  /*15120*/  UMOV UR5, URZ ;  /* 0x0000003f00057c82 */ /* 0x000fe20008000000 */
[----:B------:R-:W-:Y:S01]  /*15130*/  ULDC UR6, c[0x0][0xc14] ;  /* 0x0003050000067ab9 */ /* 0x000fe20000000800 */
[----:B------:R-:W-:Y:S02]  /*15140*/  IMAD.MOV.U32 R16, RZ, RZ, R4 ;  /* 0x000000ffff107224 */ /* 0x000fe400078e0004 */
[----:B------:R-:W-:Y:S02]  /*15150*/  IMAD.U32 R17, RZ, RZ, UR4 ;  /* 0x00000004ff117e24 */ /* 0x000fe4000f8e00ff */
[----:B------:R-:W-:Y:S02]  /*15160*/  IMAD.U32 R18, RZ, RZ, UR5 ;  /* 0x00000005ff127e24 */ /* 0x000fe4000f8e00ff */
[----:B------:R-:W-:-:S07]  /*15170*/  IMAD.U32 R19, RZ, RZ, UR6 ;  /* 0x00000006ff137e24 */ /* 0x000fce000f8e00ff */
.L_x_1238:
        /* <DEDUP_REMOVED lines=12> */
.L_x_1164:
[----:B-1----:R-:W3:Y:S01]  /*15240*/  LDL.LU R0, [R1+0x18] ;  /* 0x0000180001007983 */ /* 0x002ee20000300800 */
[----:B------:R-:W-:Y:S01]  /*15250*/  BSSY B0, `(.L_x_1240) ;  /* 0x000000b000007945 */ /* 0x000fe20003800000 */
[----:B------:R-:W1:Y:S01]  /*15260*/  S2R R5, SR_CgaCtaId ;  /* 0x0000000000057919 */ /* 0x000e620000008800 */
[----:B---3--:R-:W-:-:S05]  /*15270*/  VIADD R0, R0, 0x1 ;  /* 0x0000000100007836 */ /* 0x008fca0000000000 */
[----:B--2---:R-:W-:-:S04]  /*15280*/  LEA.HI R2, R0, R0, RZ, 0x1 ;  /* 0x0000000000027211 */ /* 0x004fc800078f08ff */
[----:B------:R-:W-:-:S05]  /*15290*/  LOP3.LUT R3, R2, 0xfffffffe, RZ, 0xc0, !PT ;  /* 0xfffffffe02037812 */ /* 0x000fca00078ec0ff */
[----:B------:R-:W-:Y:S01]  /*152a0*/  IMAD.IADD R3, R0, 0x1, -R3 ;  /* 0x0000000100037824 */ /* 0x000fe200078e0a03 */
[----:B------:R-:W-:-:S04]  /*152b0*/  MOV R0, 0x400 ;  /* 0x0000040000007802 */ /* 0x000fc80000000f00 */
[----:B-1----:R-:W-:Y:S02]  /*152c0*/  LEA R0, R5, R0, 0x18 ;  /* 0x0000000005007211 */ /* 0x002fe400078ec0ff */
[----:B------:R-:W-:-:S04]  /*152d0*/  SHF.L.U32 R3, R3, 0x1f, RZ ;  /* 0x0000001f03037819 */ /* 0x000fc800000006ff */
[----:B------:R-:W1:Y:S02]  /*152e0*/  SYNCS.PHASECHK.TRANS64.TRYWAIT P0, [R0+URZ+0x2a820], R3 ;  /* 0x02a82003000075a7 */ /* 0x000e64000800017f */
[----:B-1----:R-:W-:Y:S05]  /*152f0*/  @!P0 BRA `(.L_x_1241) ;  /* 0x0000001400088947 */ /* 0x002fea0003800000 */
.L_x_1294:
[----:B------:R-:W-:Y:S05]  /*15300*/  BSYNC B0 ;  /* 0x0000000000007941 */ /* 0x000fea0003800000 */
.L_x_1240:
[----:B------:R-:W-:-:S03]  /*15310*/  UMOV UR4, 0xffffffff ;  /* 0xffffffff00047882 */ /* 0x000fc60000000000 */
[----:B------:R-:W-:Y:S05]  /*15320*/  BRA.DIV UR4, `(.L_x_1242) ;  /* 0x0000001604107947 */ /* 0x000fea000b800000 */
[----:B------:R-:W2:Y:S02]  /*15330*/  S2R R2, SR_TID.X ;  /* 0x0000000000027919 */ /* 0x000ea40000002100 */
[----:B--2---:R-:W-:-:S04]  /*15340*/  SHF.R.U32.HI R2, RZ, 0x5, R2 ;  /* 0x00000005ff027819 */ /* 0x004fc80000011602 */
[----:B------:R-:W-:-:S05]  /*15350*/  LOP3.LUT R2, R2, 0x3, RZ, 0xc0, !PT ;  /* 0x0000000302027812 */ /* 0x000fca00078ec0ff */
[----:B------:R2:W3:Y:S02]  /*15360*/  SHFL.IDX PT, R14, R2, RZ, 0x1f ;  /* 0x00001fff020e7589 */ /* 0x0004e400000e0000 */
.L_x_1297:
[----:B---3--:R-:W-:Y:S01]  /*15370*/  ISETP.NE.AND P0, PT, R14, RZ, PT ;  /* 0x000000ff0e00720c */ /* 0x008fe20003f05270 */
[----:B------:R-:W-:-:S12]  /*15380*/  BSSY B0, `(.L_x_1243) ;  /* 0x0000027000007945 */ /* 0x000fd80003800000 */
[----:B------:R-:W-:Y:S05]  /*15390*/  @P0 BRA `(.L_x_1244) ;  /* 0x0000000000940947 */ /* 0x000fea0003800000 */
[----:B------:R-:W-:-:S03]  /*153a0*/  UMOV UR4, 0xffffffff ;  /* 0xffffffff00047882 */ /* 0x000fc60000000000 */
[----:B------:R-:W-:Y:S05]  /*153b0*/  BRA.DIV UR4, `(.L_x_1245) ;  /* 0x0000001604207947 */ /* 0x000fea000b800000 */
[----:B------:R-:W-:-:S13]  /*153c0*/  ELECT P6, URZ, PT ;  /* 0x00000000003f782f */ /* 0x000fda00038c0000 */
.L_x_1300:
[----:B------:R-:W-:Y:S05]  /*153d0*/  @!P6 BRA `(.L_x_1244) ;  /* 0x000000000084e947 */ /* 0x000fea0003800000 */
[----:B--2---:R-:W2:Y:S02]  /*153e0*/  LDL.LU R2, [R1+0x20] ;  /* 0x0000200001027983 */ /* 0x004ea40000300800 */
[----:B--2---:R-:W-:-:S04]  /*153f0*/  LOP3.LUT R2, R2, 0x2, RZ, 0xfc, !PT ;  /* 0x0000000202027812 */ /* 0x004fc800078efcff */
[----:B------:R-:W-:-:S13]  /*15400*/  ISETP.NE.AND P2, PT, R2, 0x3, PT ;  /* 0x000000030200780c */ /* 0x000fda0003f45270 */
[----:B------:R-:W-:Y:S05]  /*15410*/  @!P2 BRA `(.L_x_1246) ;  /* 0x000000000004a947 */ /* 0x000fea0003800000 */
[----:B------:R-:W-:Y:S01]  /*15420*/  BPT.TRAP 0x1 ;  /* 0x000000040000795c */ /* 0x000fe20000300000 */
.L_x_1246:
[----:B-1----:R-:W2:Y:S04]  /*15430*/  LDL R3, [R1] ;  /* 0x0000000001037983 */ /* 0x002ea80000100800 */
[----:B------:R-:W3:Y:S01]  /*15440*/  LDL.LU R7, [R1+0x8] ;  /* 0x0000080001077983 */ /* 0x000ee20000300800 */
[----:B------:R-:W-:-:S04]  /*15450*/  VIADD R2, R0, 0x2a840 ;  /* 0x0002a84000027836 */ /* 0x000fc80000000000 */
[C---:B--2---:R-:W-:Y:S02]  /*15460*/  IMAD R6, R3.reuse, 0x8, R2 ;  /* 0x0000000803067824 */ /* 0x044fe400078e0202 */
[----:B------:R-:W-:Y:S01]  /*15470*/  VIADD R3, R3, 0x1 ;  /* 0x0000000103037836 */ /* 0x000fe20000000000 */
[----:B---3--:R-:W-:-:S04]  /*15480*/  SHF.L.U32 R5, R7, 0x1f, RZ ;  /* 0x0000001f07057819 */ /* 0x008fc800000006ff */
[C---:B------:R-:W-:Y:S01]  /*15490*/  ISETP.NE.AND P1, PT, R3.reuse, 0x2, PT ;  /* 0x000000020300780c */ /* 0x040fe20003f25270 */
[----:B------:R-:W1:Y:S03]  /*154a0*/  SYNCS.PHASECHK.TRANS64.TRYWAIT P0, [R6+URZ], R5 ;  /* 0x00000005060075a7 */ /* 0x000e66000800017f */
[----:B------:R-:W-:Y:S02]  /*154b0*/  SEL R4, RZ, 0x1, P1 ;  /* 0x00000001ff047807 */ /* 0x000fe40000800000 */
[----:B------:R-:W-:Y:S02]  /*154c0*/  SEL R3, R3, RZ, P1 ;  /* 0x000000ff03037207 */ /* 0x000fe40000800000 */
[----:B------:R-:W-:-:S03]  /*154d0*/  LOP3.LUT R4, R7, R4, RZ, 0x3c, !PT ;  /* 0x0000000407047212 */ /* 0x000fc600078e3cff */
[----:B------:R-:W-:Y:S01]  /*154e0*/  IMAD R7, R3, 0x8, R2 ;  /* 0x0000000803077824 */ /* 0x000fe200078e0202 */
[----:B------:R-:W-:Y:S01]  /*154f0*/  SHF.L.U32 R2, R4, 0x1f, RZ ;  /* 0x0000001f04027819 */ /* 0x000fe200000006ff */
[----:B-1----:R-:W-:Y:S06]  /*15500*/  @!P0 BRA `(.L_x_1247) ;  /* 0x0000001000ec8947 */ /* 0x002fec0003800000 */
.L_x_1301:
[----:B------:R-:W2:Y:S02]  /*15510*/  SYNCS.PHASECHK.TRANS64.TRYWAIT P0, [R7+URZ], R2 ;  /* 0x00000002070075a7 */ /* 0x000ea4000800017f */
[----:B--2---:R-:W-:Y:S05]  /*15520*/  @!P0 BRA `(.L_x_1248) ;  /* 0x0000001000f88947 */ /* 0x004fea0003800000 */
.L_x_1302:
[----:B------:R-:W-:Y:S05]  /*15530*/  @!P2 BRA `(.L_x_1249) ;  /* 0x000000000004a947 */ /* 0x000fea0003800000 */
[----:B------:R-:W-:Y:S01]  /*15540*/  BPT.TRAP 0x1 ;  /* 0x000000040000795c */ /* 0x000fe20000300000 */
.L_x_1249:
[----:B------:R-:W3:Y:S01]  /*15550*/  LDL.LU R4, [R1] ;  /* 0x0000000001047983 */ /* 0x000ee20000300800 */
[----:B------:R-:W-:-:S04]  /*15560*/  VIADD R0, R0, 0x2a860 ;  /* 0x0002a86000007836 */ /* 0x000fc80000000000 */
[----:B---3--:R-:W-:-:S04]  /*15570*/  IMAD R4, R4, 0x8, R0 ;  /* 0x0000000804047824 */ /* 0x008fc800078e0200 */
[----:B------:R-:W3:Y:S02]  /*15580*/  SYNCS.PHASECHK.TRANS64.TRYWAIT P0, [R4+URZ], R5 ;  /* 0x00000005040075a7 */ /* 0x000ee4000800017f */
[----:B---3--:R-:W-:Y:S05]  /*15590*/  @!P0 BRA `(.L_x_1250) ;  /* 0x0000001000f08947 */ /* 0x008fea0003800000 */
.L_x_1303:
[----:B------:R-:W-:-:S07]  /*155a0*/  IMAD R3, R3, 0x8, R0 ;  /* 0x0000000803037824 */ /* 0x000fce00078e0200 */
.L_x_1251:
[----:B----4-:R4:W0:Y:S02]  /*155b0*/  SYNCS.PHASECHK.TRANS64.TRYWAIT P0, [R3+URZ], R2 ;  /* 0x00000002030075a7 */ /* 0x010824000800017f */
[----:B0-----:R-:W-:Y:S05]  /*155c0*/  @!P0 NANOSLEEP.SYNCS 0x989680 ;  /* 0x009896800000895d */ /* 0x001fea0003900000 */
[----:B------:R-:W0:Y:S02]  /*155d0*/  @!P0 SYNCS.PHASECHK.TRANS64 P0, [R3+URZ], R2 ;  /* 0x00000002030085a7 */ /* 0x000e24000800007f */
[----:B0-----:R-:W-:Y:S05]  /*155e0*/  @!P0 BRA `(.L_x_1251) ;  /* 0xfffffffc00f08947 */ /* 0x001fea000383ffff */
.L_x_1244:
[----:B------:R-:W-:Y:S05]  /*155f0*/  BSYNC B0 ;  /* 0x0000000000007941 */ /* 0x000fea0003800000 */
.L_x_1243:
[----:B------:R-:W-:Y:S05]  /*15600*/  EXIT ;  /* 0x000000000000794d */ /* 0x000fea0003800000 */
.L_x_1068:
[----:B0-----:R-:W-:-:S04]  /*15610*/  IMAD.U32 R3, RZ, RZ, UR39 ;  /* 0x00000027ff037e24 */ /* 0x001fc8000f8e00ff */
[----:B------:R0:W1:Y:S03]  /*15620*/  SYNCS.PHASECHK.TRANS64.TRYWAIT P1, [R3+URZ+0x2a800], R0 ;  /* 0x02a80000030075a7 */ /* 0x000066000802017f */
[----:B-1----:R-:W-:Y:S05]  /*15630*/  @!P1 NANOSLEEP.SYNCS 0x989680 ;  /* 0x009896800000995d */ /* 0x002fea0003900000 */
[----:B------:R-:W1:Y:S02]  /*15640*/  @!P1 SYNCS.PHASECHK.TRANS64 P1, [R3+URZ+0x2a800], R0 ;  /* 0x02a80000030095a7 */ /* 0x000e64000802007f */
[----:B-1----:R-:W-:Y:S05]  /*15650*/  @!P1 BRA `(.L_x_1068) ;  /* 0xfffffffc00ec9947 */ /* 0x002fea000383ffff */
[----:B------:R-:W-:Y:S05]  /*15660*/  BRA `(.L_x_1252) ;  /* 0xfffffec000a47947 */ /* 0x000fea000383ffff */
.L_x_1072:
[----:B-1----:R1:W3:Y:S02]  /*15670*/  SYNCS.PHASECHK.TRANS64.TRYWAIT P1, [R3+URZ+0x2a830], R0 ;  /* 0x02a83000030075a7 */ /* 0x0022e4000802017f */
[----:B---3--:R-:W-:Y:S05]  /*15680*/  @!P1 NANOSLEEP.SYNCS 0x989680 ;  /* 0x009896800000995d */ /* 0x008fea0003900000 */
[----:B------:R-:W3:Y:S02]  /*15690*/  @!P1 SYNCS.PHASECHK.TRANS64 P1, [R3+URZ+0x2a830], R0 ;  /* 0x02a83000030095a7 */ /* 0x000ee4000802007f */
[----:B---3--:R-:W-:Y:S05]  /*156a0*/  @!P1 BRA `(.L_x_1072) ;  /* 0xfffffffc00f09947 */ /* 0x008fea000383ffff */
[----:B------:R-:W-:Y:S05]  /*156b0*/  BRA `(.L_x_1071) ;  /* 0xfffffec000d87947 */ /* 0x000fea000383ffff */
.L_x_1088:
[----:B-1----:R-:W-:-:S04]  /*156c0*/  IMAD.U32 R14, RZ, RZ, UR6 ;  /* 0x00000006ff0e7e24 */ /* 0x002fc8000f8e00ff */
[----:B------:R1:W2:Y:S03]  /*156d0*/  SYNCS.PHASECHK.TRANS64.TRYWAIT P1, [R14+URZ+0x2a830], R11 ;  /* 0x02a8300b0e0075a7 */ /* 0x0002a6000802017f */
[----:B--2---:R-:W-:Y:S05]  /*156e0*/  @!P1 NANOSLEEP.SYNCS 0x989680 ;  /* 0x009896800000995d */ /* 0x004fea0003900000 */
[----:B------:R-:W2:Y:S02]  /*156f0*/  @!P1 SYNCS.PHASECHK.TRANS64 P1, [R14+URZ+0x2a830], R11 ;  /* 0x02a8300b0e0095a7 */ /* 0x000ea4000802007f */
[----:B--2---:R-:W-:Y:S05]  /*15700*/  @!P1 BRA `(.L_x_1088) ;  /* 0xfffffffc00ec9947 */ /* 0x004fea000383ffff */
[----:B------:R-:W-:Y:S05]  /*15710*/  BRA `(.L_x_1087) ;  /* 0xfffffef000e07947 */ /* 0x000fea000383ffff */
.L_x_1092:
[----:B01----:R-:W-:-:S04]  /*15720*/  IMAD.U32 R11, RZ, RZ, UR11 ;  /* 0x0000000bff0b7e24 */ /* 0x003fc8000f8e00ff */
[----:B------:R0:W1:Y:S03]  /*15730*/  SYNCS.PHASECHK.TRANS64.TRYWAIT P1, [R11+URZ+0x2a850], R0 ;  /* 0x02a850000b0075a7 */ /* 0x000066000802017f */
[----:B-1----:R-:W-:Y:S05]  /*15740*/  @!P1 NANOSLEEP.SYNCS 0x989680 ;  /* 0x009896800000995d */ /* 0x002fea0003900000 */
[----:B------:R-:W1:Y:S02]  /*15750*/  @!P1 SYNCS.PHASECHK.TRANS64 P1, [R11+URZ+0x2a850], R0 ;  /* 0x02a850000b0095a7 */ /* 0x000e64000802007f */
[----:B-1----:R-:W-:Y:S05]  /*15760*/  @!P1 BRA `(.L_x_1092) ;  /* 0xfffffffc00ec9947 */ /* 0x002fea000383ffff */
[----:B------:R-:W-:Y:S05]  /*15770*/  BRA `(.L_x_1091) ;  /* 0xfffffefc00087947 */ /* 0x000fea000383ffff */
.L_x_1109:
[----:B-1----:R-:W-:-:S04]  /*15780*/  IMAD.U32 R9, RZ, RZ, UR6 ;  /* 0x00000006ff097e24 */ /* 0x002fc8000f8e00ff */
[----:B------:R1:W2:Y:S03]  /*15790*/  SYNCS.PHASECHK.TRANS64.TRYWAIT P1, [R9+URZ+0x2a830], R8 ;  /* 0x02a83008090075a7 */ /* 0x0002a6000802017f */
[----:B--2---:R-:W-:Y:S05]  /*157a0*/  @!P1 NANOSLEEP.SYNCS 0x989680 ;  /* 0x009896800000995d */ /* 0x004fea0003900000 */
[----:B------:R-:W2:Y:S02]  /*157b0*/  @!P1 SYNCS.PHASECHK.TRANS64 P1, [R9+URZ+0x2a830], R8 ;  /* 0x02a83008090095a7 */ /* 0x000ea4000802007f */
[----:B--2---:R-:W-:Y:S05]  /*157c0*/  @!P1 BRA `(.L_x_1109) ;  /* 0xfffffffc00ec9947 */ /* 0x004fea000383ffff */
[----:B------:R-:W-:Y:S05]  /*157d0*/  BRA `(.L_x_1108) ;  /* 0xffffff2400fc7947 */ /* 0x000fea000383ffff */
.L_x_1113:
[----:B-1----:R-:W-:-:S04]  /*157e0*/  IMAD.U32 R9, RZ, RZ, UR11 ;  /* 0x0000000bff097e24 */ /* 0x002fc8000f8e00ff */
[----:B------:R1:W3:Y:S03]  /*157f0*/  SYNCS.PHASECHK.TRANS64.TRYWAIT P1, [R9+URZ+0x2a850], R0 ;  /* 0x02a85000090075a7 */ /* 0x0002e6000802017f */
[----:B---3--:R-:W-:Y:S05]  /*15800*/  @!P1 NANOSLEEP.SYNCS 0x989680 ;  /* 0x009896800000995d */ /* 0x008fea0003900000 */
[----:B------:R-:W3:Y:S02]  /*15810*/  @!P1 SYNCS.PHASECHK.TRANS64 P1, [R9+URZ+0x2a850], R0 ;  /* 0x02a85000090095a7 */ /* 0x000ee4000802007f */
[----:B---3--:R-:W-:Y:S05]  /*15820*/  @!P1 BRA `(.L_x_1113) ;  /* 0xfffffffc00ec9947 */ /* 0x008fea000383ffff */
[----:B------:R-:W-:Y:S05]  /*15830*/  BRA `(.L_x_1112) ;  /* 0xffffff3000247947 */ /* 0x000fea000383ffff */
.L_x_1119:
[----:B-1----:R-:W-:-:S04]  /*15840*/  IMAD.U32 R9, RZ, RZ, UR6 ;  /* 0x00000006ff097e24 */ /* 0x002fc8000f8e00ff */
[----:B------:R1:W2:Y:S03]  /*15850*/  SYNCS.PHASECHK.TRANS64.TRYWAIT P1, [R9+URZ+0x2a830], R8 ;  /* 0x02a83008090075a7 */ /* 0x0002a6000802017f */
[----:B--2---:R-:W-:Y:S05]  /*15860*/  @!P1 NANOSLEEP.SYNCS 0x989680 ;  /* 0x009896800000995d */ /* 0x004fea0003900000 */
[----:B------:R-:W2:Y:S02]  /*15870*/  @!P1 SYNCS.PHASECHK.TRANS64 P1, [R9+URZ+0x2a830], R8 ;  /* 0x02a83008090095a7 */ /* 0x000ea4000802007f */
[----:B--2---:R-:W-:Y:S05]  /*15880*/  @!P1 BRA `(.L_x_1119) ;  /* 0xfffffffc00ec9947 */ /* 0x004fea000383ffff */
[----:B------:R-:W-:Y:S05]  /*15890*/  BRA `(.L_x_1118) ;  /* 0xffffff4800887947 */ /* 0x000fea000383ffff */
.L_x_1123:
[----:B-1----:R-:W-:-:S04]  /*158a0*/  IMAD.U32 R9, RZ, RZ, UR11 ;  /* 0x0000000bff097e24 */ /* 0x002fc8000f8e00ff */
[----:B------:R1:W3:Y:S03]  /*158b0*/  SYNCS.PHASECHK.TRANS64.TRYWAIT P1, [R9+URZ+0x2a850], R0 ;  /* 0x02a85000090075a7 */ /* 0x0002e6000802017f */
[----:B---3--:R-:W-:Y:S05]  /*158c0*/  @!P1 NANOSLEEP.SYNCS 0x989680 ;  /* 0x009896800000995d */ /* 0x008fea0003900000 */
[----:B------:R-:W3:Y:S02]  /*158d0*/  @!P1 SYNCS.PHASECHK.TRANS64 P1, [R9+URZ+0x2a850], R0 ;  /* 0x02a85000090095a7 */ /* 0x000ee4000802007f */
[----:B---3--:R-:W-:Y:S05]  /*158e0*/  @!P1 BRA `(.L_x_1123) ;  /* 0xfffffffc00ec9947 */ /* 0x008fea000383ffff */
[----:B------:R-:W-:Y:S05]  /*158f0*/  BRA `(.L_x_1122) ;  /* 0xffffff5000b07947 */ /* 0x000fea000383ffff */
.L_x_1136:
[----:B-1----:R-:W-:-:S04]  /*15900*/  IMAD.U32 R3, RZ, RZ, UR5 ;  /* 0x00000005ff037e24 */ /* 0x002fc8000f8e00ff */
[----:B------:R1:W2:Y:S03]  /*15910*/  SYNCS.PHASECHK.TRANS64.TRYWAIT P0, [R3+URZ+0x2a850], R0 ;  /* 0x02a85000030075a7 */ /* 0x0002a6000800017f */
[----:B--2---:R-:W-:Y:S05]  /*15920*/  @!P0 NANOSLEEP.SYNCS 0x989680 ;  /* 0x009896800000895d */ /* 0x004fea0003900000 */
[----:B------:R-:W2:Y:S02]  /*15930*/  @!P0 SYNCS.PHASECHK.TRANS64 P0, [R3+URZ+0x2a850], R0 ;  /* 0x02a85000030085a7 */ /* 0x000ea4000800007f */
[----:B--2---:R-:W-:Y:S05]  /*15940*/  @!P0 BRA `(.L_x_1136) ;  /* 0xfffffffc00ec8947 */ /* 0x004fea000383ffff */
[----:B------:R-:W-:Y:S05]  /*15950*/  BRA `(.L_x_1135) ;  /* 0xffffff80000c7947 */ /* 0x000fea000383ffff */
.L_x_1185:
[----:B------:R-:W1:Y:S01]  /*15960*/  S2R R9, SR_TID.X ;  /* 0x0000000000097919 */ /* 0x000e620000002100 */
[----:B------:R-:W-:Y:S01]  /*15970*/  BSSY B0, `(.L_x_1253) ;  /* 0x000000a000007945 */ /* 0x000fe20003800000 */
[----:B------:R-:W-:Y:S02]  /*15980*/  IMAD.MOV.U32 R12, RZ, RZ, RZ ;  /* 0x000000ffff0c7224 */ /* 0x000fe400078e00ff */
[----:B0-----:R-:W-:Y:S02]  /*15990*/  IMAD.MOV.U32 R11, RZ, RZ, 0x1f ;  /* 0x0000001fff0b7424 */ /* 0x001fe400078e00ff */
[----:B------:R-:W-:Y:S01]  /*159a0*/  IMAD.MOV.U32 R15, RZ, RZ, -0x1 ;  /* 0xffffffffff0f7424 */ /* 0x000fe200078e00ff */
[----:B-1----:R-:W-:-:S04]  /*159b0*/  SHF.R.U32.HI R9, RZ, 0x5, R9 ;  /* 0x00000005ff097819 */ /* 0x002fc80000011609 */
[----:B------:R-:W-:-:S05]  /*159c0*/  LOP3.LUT R9, R9, 0x3, RZ, 0xc0, !PT ;  /* 0x0000000309097812 */ /* 0x000fca00078ec0ff */
[----:B------:R-:W-:-:S07]  /*159d0*/  IMAD.MOV.U32 R13, RZ, RZ, R9 ;  /* 0x000000ffff0d7224 */ /* 0x000fce00078e0009 */
[----:B------:R-:W-:Y:S05]  /*159e0*/  WARPSYNC.COLLECTIVE R15, `(.L_x_1254) ;  /* 0x000000000f087348 */ /* 0x000fea0003c00000 */
[----:B------:R0:W1:Y:S02]  /*159f0*/  SHFL.IDX P6, R14, R13, R12, R11 ;  /* 0x0000000c0d0e7389 */ /* 0x00006400000c000b */
[----:B01----:R-:W-:Y:S01]  /*15a00*/  ENDCOLLECTIVE ;  /* 0x000000000000791b */ /* 0x003fe20003800000 */
.L_x_1254:
[----:B------:R-:W-:Y:S05]  /*15a10*/  BSYNC B0 ;  /* 0x0000000000007941 */ /* 0x000fea0003800000 */
.L_x_1253:
[----:B------:R-:W-:Y:S05]  /*15a20*/  BRA `(.L_x_1255) ;  /* 0xffffffc400447947 */ /* 0x000fea000383ffff */
.L_x_1186:
[----:B------:R-:W-:Y:S01]  /*15a30*/  BSSY B0, `(.L_x_1256) ;  /* 0x0000006000007945 */ /* 0x000fe20003800000 */
[----:B------:R-:W-:-:S07]  /*15a40*/  IMAD.MOV.U32 R15, RZ, RZ, -0x1 ;  /* 0xffffffffff0f7424 */ /* 0x000fce00078e00ff */
[----:B0-----:R-:W-:Y:S05]  /*15a50*/  WARPSYNC.COLLECTIVE R15, `(.L_x_1257) ;  /* 0x000000000f0c7348 */ /* 0x001fea0003c00000 */
[----:B------:R-:W-:Y:S02]  /*15a60*/  ELECT P6, UR62, PT ;  /* 0x00000000003e782f */ /* 0x000fe400038c0000 */
[----:B------:R-:W-:Y:S01]  /*15a70*/  MOV R14, UR62 ;  /* 0x0000003e000e7c02 */ /* 0x000fe20008000f00 */
[----:B0-----:R-:W-:Y:S10]  /*15a80*/  ENDCOLLECTIVE ;  /* 0x000000000000791b */ /* 0x001ff40003800000 */
.L_x_1257:
[----:B------:R-:W-:Y:S05]  /*15a90*/  BSYNC B0 ;  /* 0x0000000000007941 */ /* 0x000fea0003800000 */
.L_x_1256:
[----:B------:R-:W-:Y:S05]  /*15aa0*/  BRA `(.L_x_1258) ;  /* 0xffffffc400347947 */ /* 0x000fea000383ffff */
.L_x_1189:
[----:B0-----:R0:W1:Y:S02]  /*15ab0*/  SYNCS.PHASECHK.TRANS64.TRYWAIT P0, [R9+URZ+0x2a840], R10 ;  /* 0x02a8400a090075a7 */ /* 0x001064000800017f */
[----:B-1----:R-:W-:Y:S05]  /*15ac0*/  @!P0 NANOSLEEP.SYNCS 0x989680 ;  /* 0x009896800000895d */ /* 0x002fea0003900000 */
[----:B------:R-:W1:Y:S02]  /*15ad0*/  @!P0 SYNCS.PHASECHK.TRANS64 P0, [R9+URZ+0x2a840], R10 ;  /* 0x02a8400a090085a7 */ /* 0x000e64000800007f */
[----:B-1----:R-:W-:Y:S05]  /*15ae0*/  @!P0 BRA `(.L_x_1189) ;  /* 0xfffffffc00f08947 */ /* 0x002fea000383ffff */
[----:B------:R-:W-:Y:S05]  /*15af0*/  BRA `(.L_x_1259) ;  /* 0xffffffc400a07947 */ /* 0x000fea000383ffff */
.L_x_1192:
        /* <DEDUP_REMOVED lines=8> */
.L_x_1200:
[----:B0-----:R0:W1:Y:S02]  /*15b80*/  SYNCS.PHASECHK.TRANS64.TRYWAIT P0, [R2+URZ+0x2a840], R3 ;  /* 0x02a84003020075a7 */ /* 0x001064000800017f */
[----:B-1----:R-:W-:Y:S05]  /*15b90*/  @!P0 NANOSLEEP.SYNCS 0x989680 ;  /* 0x009896800000895d */ /* 0x002fea0003900000 */
[----:B------:R-:W1:Y:S02]  /*15ba0*/  @!P0 SYNCS.PHASECHK.TRANS64 P0, [R2+URZ+0x2a840], R3 ;  /* 0x02a84003020085a7 */ /* 0x000e64000800007f */
[----:B-1----:R-:W-:Y:S05]  /*15bb0*/  @!P0 BRA `(.L_x_1200) ;  /* 0xfffffffc00f08947 */ /* 0x002fea000383ffff */
[----:B------:R-:W-:Y:S05]  /*15bc0*/  BRA `(.L_x_1261) ;  /* 0xffffffcc00ac7947 */ /* 0x000fea000383ffff */
.L_x_1202:
[----:B0-----:R0:W1:Y:S02]  /*15bd0*/  SYNCS.PHASECHK.TRANS64.TRYWAIT P0, [R3+URZ+0x60], R2 ;  /* 0x00006002030075a7 */ /* 0x001064000800017f */
[----:B-1----:R-:W-:Y:S05]  /*15be0*/  @!P0 NANOSLEEP.SYNCS 0x989680 ;  /* 0x009896800000895d */ /* 0x002fea0003900000 */
[----:B------:R-:W1:Y:S02]  /*15bf0*/  @!P0 SYNCS.PHASECHK.TRANS64 P0, [R3+URZ+0x60], R2 ;  /* 0x00006002030085a7 */ /* 0x000e64000800007f */
[----:B-1----:R-:W-:Y:S05]  /*15c00*/  @!P0 BRA `(.L_x_1202) ;  /* 0xfffffffc00f08947 */ /* 0x002fea000383ffff */
[----:B------:R-:W-:Y:S05]  /*15c10*/  BRA `(.L_x_1262) ;  /* 0xffffffd000587947 */ /* 0x000fea000383ffff */
.L_x_1207:
[----:B-1----:R1:W2:Y:S02]  /*15c20*/  SYNCS.PHASECHK.TRANS64.TRYWAIT P0, [R2+URZ+0x2a840], R3 ;  /* 0x02a84003020075a7 */ /* 0x0022a4000800017f */
[----:B--2---:R-:W-:Y:S05]  /*15c30*/  @!P0 NANOSLEEP.SYNCS 0x989680 ;  /* 0x009896800000895d */ /* 0x004fea0003900000 */
[----:B------:R-:W2:Y:S02]  /*15c40*/  @!P0 SYNCS.PHASECHK.TRANS64 P0, [R2+URZ+0x2a840], R3 ;  /* 0x02a84003020085a7 */ /* 0x000ea4000800007f */
[----:B--2---:R-:W-:Y:S05]  /*15c50*/  @!P0 BRA `(.L_x_1207) ;  /* 0xfffffffc00f08947 */ /* 0x004fea000383ffff */
[----:B------:R-:W-:Y:S05]  /*15c60*/  BRA `(.L_x_1263) ;  /* 0xffffffd400c47947 */ /* 0x000fea000383ffff */
.L_x_1209:
[----:B0-----:R0:W1:Y:S02]  /*15c70*/  SYNCS.PHASECHK.TRANS64.TRYWAIT P1, [R3+URZ+0x60], R2 ;  /* 0x00006002030075a7 */ /* 0x001064000802017f */
[----:B-1----:R-:W-:Y:S05]  /*15c80*/  @!P1 NANOSLEEP.SYNCS 0x989680 ;  /* 0x009896800000995d */ /* 0x002fea0003900000 */
[----:B------:R-:W1:Y:S02]  /*15c90*/  @!P1 SYNCS.PHASECHK.TRANS64 P1, [R3+URZ+0x60], R2 ;  /* 0x00006002030095a7 */ /* 0x000e64000802007f */
[----:B-1----:R-:W-:Y:S05]  /*15ca0*/  @!P1 BRA `(.L_x_1209) ;  /* 0xfffffffc00f09947 */ /* 0x002fea000383ffff */
[----:B------:R-:W-:Y:S05]  /*15cb0*/  BRA `(.L_x_1264) ;  /* 0xffffffd800707947 */ /* 0x000fea000383ffff */
.L_x_1214:
[----:B--2---:R2:W3:Y:S02]  /*15cc0*/  SYNCS.PHASECHK.TRANS64.TRYWAIT P0, [R2+URZ+0x2a840], R3 ;  /* 0x02a84003020075a7 */ /* 0x0044e4000800017f */
[----:B---3--:R-:W-:Y:S05]  /*15cd0*/  @!P0 NANOSLEEP.SYNCS 0x989680 ;  /* 0x009896800000895d */ /* 0x008fea0003900000 */
[----:B------:R-:W3:Y:S02]  /*15ce0*/  @!P0 SYNCS.PHASECHK.TRANS64 P0, [R2+URZ+0x2a840], R3 ;  /* 0x02a84003020085a7 */ /* 0x000ee4000800007f */
[----:B---3--:R-:W-:Y:S05]  /*15cf0*/  @!P0 BRA `(.L_x_1214) ;  /* 0xfffffffc00f08947 */ /* 0x008fea000383ffff */
[----:B------:R-:W-:Y:S05]  /*15d00*/  BRA `(.L_x_1265) ;  /* 0xffffffdc00947947 */ /* 0x000fea000383ffff */
.L_x_1216:
[----:B0-----:R0:W1:Y:S02]  /*15d10*/  SYNCS.PHASECHK.TRANS64.TRYWAIT P1, [R2+URZ+0x60], R9 ;  /* 0x00006009020075a7 */ /* 0x001064000802017f */
[----:B-1----:R-:W-:Y:S05]  /*15d20*/  @!P1 NANOSLEEP.SYNCS 0x989680 ;  /* 0x009896800000995d */ /* 0x002fea0003900000 */
[----:B------:R-:W1:Y:S02]  /*15d30*/  @!P1 SYNCS.PHASECHK.TRANS64 P1, [R2+URZ+0x60], R9 ;  /* 0x00006009020095a7 */ /* 0x000e64000802007f */
[----:B-1----:R-:W-:Y:S05]  /*15d40*/  @!P1 BRA `(.L_x_1216) ;  /* 0xfffffffc00f09947 */ /* 0x002fea000383ffff */
[----:B------:R-:W-:Y:S05]  /*15d50*/  BRA `(.L_x_1266) ;  /* 0xffffffe000447947 */ /* 0x000fea000383ffff */
.L_x_1223:
[----:B-1----:R1:W2:Y:S02]  /*15d60*/  SYNCS.PHASECHK.TRANS64.TRYWAIT P0, [R3+URZ+0x2a860], R0 ;  /* 0x02a86000030075a7 */ /* 0x0022a4000800017f */
[----:B--2---:R-:W-:Y:S05]  /*15d70*/  @!P0 NANOSLEEP.SYNCS 0x989680 ;  /* 0x009896800000895d */ /* 0x004fea0003900000 */
[----:B------:R-:W2:Y:S02]  /*15d80*/  @!P0 SYNCS.PHASECHK.TRANS64 P0, [R3+URZ+0x2a860], R0 ;  /* 0x02a86000030085a7 */ /* 0x000ea4000800007f */
[----:B--2---:R-:W-:Y:S05]  /*15d90*/  @!P0 BRA `(.L_x_1223) ;  /* 0xfffffffc00f08947 */ /* 0x004fea000383ffff */
[----:B------:R-:W-:Y:S05]  /*15da0*/  BRA `(.L_x_1267) ;  /* 0xffffffe400507947 */ /* 0x000fea000383ffff */
.L_x_1225:
[----:B------:R-:W-:Y:S01]  /*15db0*/  BSSY B0, `(.L_x_1268) ;  /* 0x0000008000007945 */ /* 0x000fe20003800000 */
[----:B------:R-:W-:Y:S02]  /*15dc0*/  IMAD.MOV.U32 R13, RZ, RZ, R16 ;  /* 0x000000ffff0d7224 */ /* 0x000fe400078e0010 */
[----:B------:R-:W-:Y:S02]  /*15dd0*/  IMAD.MOV.U32 R12, RZ, RZ, RZ ;  /* 0x000000ffff0c7224 */ /* 0x000fe400078e00ff */
[----:B0-----:R-:W-:Y:S02]  /*15de0*/  IMAD.MOV.U32 R11, RZ, RZ, 0x1f ;  /* 0x0000001fff0b7424 */ /* 0x001fe400078e00ff */
[----:B------:R-:W-:-:S07]  /*15df0*/  IMAD.MOV.U32 R15, RZ, RZ, -0x1 ;  /* 0xffffffffff0f7424 */ /* 0x000fce00078e00ff */
[----:B-1----:R-:W-:Y:S05]  /*15e00*/  WARPSYNC.COLLECTIVE R15, `(.L_x_1269) ;  /* 0x000000000f087348 */ /* 0x002fea0003c00000 */
[----:B------:R0:W2:Y:S02]  /*15e10*/  SHFL.IDX P6, R14, R13, R12, R11 ;  /* 0x0000000c0d0e7389 */ /* 0x0000a400000c000b */
[----:B012---:R-:W-:Y:S01]  /*15e20*/  ENDCOLLECTIVE ;  /* 0x000000000000791b */ /* 0x007fe20003800000 */
.L_x_1269:
[----:B------:R-:W-:Y:S05]  /*15e30*/  BSYNC B0 ;  /* 0x0000000000007941 */ /* 0x000fea0003800000 */
.L_x_1268:
[----:B------:R-:W-:Y:S02]  /*15e40*/  IMAD.MOV.U32 R13, RZ, RZ, R16 ;  /* 0x000000ffff0d7224 */ /* 0x000fe400078e0010 */
[----:B------:R-:W-:Y:S02]  /*15e50*/  IMAD.MOV.U32 R12, RZ, RZ, 0x1 ;  /* 0x00000001ff0c7424 */ /* 0x000fe400078e00ff */
[----:B------:R-:W-:Y:S02]  /*15e60*/  IMAD.MOV.U32 R11, RZ, RZ, 0x1f ;  /* 0x0000001fff0b7424 */ /* 0x000fe400078e00ff */
[----:B------:R-:W-:Y:S02]  /*15e70*/  IMAD.MOV.U32 R15, RZ, RZ, -0x1 ;  /* 0xffffffffff0f7424 */ /* 0x000fe400078e00ff */
[----:B------:R-:W-:-:S07]  /*15e80*/  IMAD.MOV.U32 R4, RZ, RZ, R14 ;  /* 0x000000ffff047224 */ /* 0x000fce00078e000e */
[----:B------:R-:W-:Y:S05]  /*15e90*/  WARPSYNC.COLLECTIVE R15, `(.L_x_1270) ;  /* 0x000000000f087348 */ /* 0x000fea0003c00000 */
[----:B------:R0:W1:Y:S02]  /*15ea0*/  SHFL.IDX P6, R14, R13, R12, R11 ;  /* 0x0000000c0d0e7389 */ /* 0x00006400000c000b */
[----:B01----:R-:W-:Y:S01]  /*15eb0*/  ENDCOLLECTIVE ;  /* 0x000000000000791b */ /* 0x003fe20003800000 */
.L_x_1270:
[----:B------:R-:W-:Y:S01]  /*15ec0*/  IMAD.MOV.U32 R16, RZ, RZ, R14 ;  /* 0x000000ffff107224 */ /* 0x000fe200078e000e */
[----:B------:R-:W-:Y:S06]  /*15ed0*/  BRA `(.L_x_1271) ;  /* 0xffffffe400d87947 */ /* 0x000fec000383ffff */
.L_x_1228:
[----:B------:R-:W-:Y:S01]  /*15ee0*/  BSSY B0, `(.L_x_1272) ;  /* 0x0000008000007945 */ /* 0x000fe20003800000 */
[----:B-----5:R-:W-:Y:S02]  /*15ef0*/  IMAD.MOV.U32 R13, RZ, RZ, R17 ;  /* 0x000000ffff0d7224 */ /* 0x020fe400078e0011 */
[----:B------:R-:W-:Y:S02]  /*15f00*/  IMAD.MOV.U32 R12, RZ, RZ, 0x1 ;  /* 0x00000001ff0c7424 */ /* 0x000fe400078e00ff */
[----:B0-----:R-:W-:Y:S02]  /*15f10*/  IMAD.MOV.U32 R11, RZ, RZ, RZ ;  /* 0x000000ffff0b7224 */ /* 0x001fe400078e00ff */
[----:B------:R-:W-:-:S07]  /*15f20*/  IMAD.MOV.U32 R15, RZ, RZ, -0x1 ;  /* 0xffffffffff0f7424 */ /* 0x000fce00078e00ff */
[----:B-1234-:R-:W-:Y:S05]  /*15f30*/  WARPSYNC.COLLECTIVE R15, `(.L_x_1273) ;  /* 0x000000000f087348 */ /* 0x01efea0003c00000 */
[----:B------:R0:W0:Y:S02]  /*15f40*/  SHFL.UP P6, R14, R13, R12, R11 ;  /* 0x0400000c0d0e7389 */ /* 0x00002400000c000b */
[----:B01234-:R-:W-:Y:S01]  /*15f50*/  ENDCOLLECTIVE ;  /* 0x000000000000791b */ /* 0x01ffe20003800000 */
.L_x_1273:
[----:B------:R-:W-:Y:S05]  /*15f60*/  BSYNC B0 ;  /* 0x0000000000007941 */ /* 0x000fea0003800000 */
.L_x_1272:
        /* <DEDUP_REMOVED lines=10> */
.L_x_1274:
        /* <DEDUP_REMOVED lines=8> */
.L_x_1275:
        /* <DEDUP_REMOVED lines=8> */
.L_x_1276:
        /* <DEDUP_REMOVED lines=8> */
.L_x_1277:
        /* <DEDUP_REMOVED lines=8> */
.L_x_1278:
[----:B------:R-:W-:Y:S05]  /*16210*/  BRA `(.L_x_1279) ;  /* 0xffffffe400a07947 */ /* 0x000fea000383ffff */
.L_x_1233:
[----:B------:R-:W-:Y:S01]  /*16220*/  BSSY B0, `(.L_x_1280) ;  /* 0x0000008000007945 */ /* 0x000fe20003800000 */
[----:B-----5:R-:W-:Y:S02]  /*16230*/  IMAD.MOV.U32 R13, RZ, RZ, R17 ;  /* 0x000000ffff0d7224 */ /* 0x020fe400078e0011 */
[----:B------:R-:W-:Y:S02]  /*16240*/  IMAD.MOV.U32 R12, RZ, RZ, 0x1 ;  /* 0x00000001ff0c7424 */ /* 0x000fe400078e00ff */
[----:B------:R-:W-:Y:S02]  /*16250*/  IMAD.MOV.U32 R11, RZ, RZ, RZ ;  /* 0x000000ffff0b7224 */ /* 0x000fe400078e00ff */
[----:B------:R-:W-:-:S07]  /*16260*/  IMAD.MOV.U32 R15, RZ, RZ, -0x1 ;  /* 0xffffffffff0f7424 */ /* 0x000fce00078e00ff */
[----:B0-----:R-:W-:Y:S05]  /*16270*/  WARPSYNC.COLLECTIVE R15, `(.L_x_1281) ;  /* 0x000000000f087348 */ /* 0x001fea0003c00000 */
[----:B------:R1:W2:Y:S02]  /*16280*/  SHFL.UP P6, R14, R13, R12, R11 ;  /* 0x0400000c0d0e7389 */ /* 0x0002a400000c000b */
[----:B012---:R-:W-:Y:S01]  /*16290*/  ENDCOLLECTIVE ;  /* 0x000000000000791b */ /* 0x007fe20003800000 */
.L_x_1281:
[----:B------:R-:W-:Y:S05]  /*162a0*/  BSYNC B0 ;  /* 0x0000000000007941 */ /* 0x000fea0003800000 */
.L_x_1280:
        /* <DEDUP_REMOVED lines=10> */
.L_x_1282:
        /* <DEDUP_REMOVED lines=8> */
.L_x_1283:
        /* <DEDUP_REMOVED lines=8> */
.L_x_1284:
        /* <DEDUP_REMOVED lines=8> */
.L_x_1285:
        /* <DEDUP_REMOVED lines=8> */
.L_x_1286:
[----:B------:R-:W-:Y:S05]  /*16550*/  BRA `(.L_x_1287) ;  /* 0xffffffe400887947 */ /* 0x000fea000383ffff */
.L_x_1235:
[----:B------:R-:W-:Y:S01]  /*16560*/  BSSY B0, `(.L_x_1288) ;  /* 0x0000006000007945 */ /* 0x000fe20003800000 */
[----:B------:R-:W-:Y:S01]  /*16570*/  PLOP3.LUT P6, PT, P6, PT, PT, 0x8, 0x0 ;  /* 0x000000000000781c */ /* 0x000fe200037ce170 */
[----:B------:R-:W-:-:S12]  /*16580*/  IMAD.MOV.U32 R15, RZ, RZ, -0x1 ;  /* 0xffffffffff0f7424 */ /* 0x000fd800078e00ff */
[----:B0-----:R-:W-:Y:S05]  /*16590*/  WARPSYNC.COLLECTIVE R15, `(.L_x_1289) ;  /* 0x000000000f087348 */ /* 0x001fea0003c00000 */
[----:B------:R-:W-:Y:S01]  /*165a0*/  VOTE.ANY R14, PT, P6 ;  /* 0x00000000000e7806 */ /* 0x000fe200030e0100 */
[----:B0-----:R-:W-:Y:S06]  /*165b0*/  ENDCOLLECTIVE ;  /* 0x000000000000791b */ /* 0x001fec0003800000 */
.L_x_1289:
[----:B------:R-:W-:Y:S05]  /*165c0*/  BSYNC B0 ;  /* 0x0000000000007941 */ /* 0x000fea0003800000 */
.L_x_1288:
[----:B------:R-:W-:Y:S02]  /*165d0*/  IMAD.MOV.U32 R3, RZ, RZ, R14 ;  /* 0x000000ffff037224 */ /* 0x000fe400078e000e */
[----:B------:R-:W-:Y:S02]  /*165e0*/  IMAD.MOV.U32 R13, RZ, RZ, R17 ;  /* 0x000000ffff0d7224 */ /* 0x000fe400078e0011 */
[----:B------:R-:W0:Y:S01]  /*165f0*/  POPC R6, R3 ;  /* 0x0000000300067309 */ /* 0x000e220000000000 */
[----:B------:R-:W-:Y:S02]  /*16600*/  IMAD.MOV.U32 R11, RZ, RZ, 0x1f ;  /* 0x0000001fff0b7424 */ /* 0x000fe400078e00ff */
[----:B------:R-:W-:Y:S02]  /*16610*/  IMAD.MOV.U32 R15, RZ, RZ, -0x1 ;  /* 0xffffffffff0f7424 */ /* 0x000fe400078e00ff */
[----:B0-----:R-:W-:-:S07]  /*16620*/  IMAD.MOV.U32 R12, RZ, RZ, R6 ;  /* 0x000000ffff0c7224 */ /* 0x001fce00078e0006 */
[----:B------:R-:W-:Y:S05]  /*16630*/  WARPSYNC.COLLECTIVE R15, `(.L_x_1290) ;  /* 0x000000000f087348 */ /* 0x000fea0003c00000 */
[----:B------:R0:W1:Y:S02]  /*16640*/  SHFL.IDX P6, R14, R13, R12, R11 ;  /* 0x0000000c0d0e7389 */ /* 0x00006400000c000b */
[----:B01----:R-:W-:Y:S01]  /*16650*/  ENDCOLLECTIVE ;  /* 0x000000000000791b */ /* 0x003fe20003800000 */
.L_x_1290:
[----:B------:R-:W-:Y:S01]  /*16660*/  IMAD.MOV.U32 R17, RZ, RZ, R14 ;  /* 0x000000ffff117224 */ /* 0x000fe200078e000e */
[----:B------:R-:W-:Y:S06]  /*16670*/  BRA `(.L_x_1291) ;  /* 0xffffffe400787947 */ /* 0x000fec000383ffff */
.L_x_1237:
[----:B------:R-:W-:Y:S01]  /*16680*/  BSSY B0, `(.L_x_1292) ;  /* 0x0000007000007945 */ /* 0x000fe20003800000 */
[----:B------:R-:W-:Y:S02]  /*16690*/  IMAD.MOV.U32 R13, RZ, RZ, R2 ;  /* 0x000000ffff0d7224 */ /* 0x000fe400078e0002 */
[----:B------:R-:W-:Y:S02]  /*166a0*/  IMAD.MOV.U32 R11, RZ, RZ, 0x1f ;  /* 0x0000001fff0b7424 */ /* 0x000fe400078e00ff */
[----:B------:R-:W-:-:S07]  /*166b0*/  IMAD.MOV.U32 R15, RZ, RZ, -0x1 ;  /* 0xffffffffff0f7424 */ /* 0x000fce00078e00ff */
[----:B012---:R-:W-:Y:S05]  /*166c0*/  WARPSYNC.COLLECTIVE R15, `(.L_x_1293) ;  /* 0x000000000f087348 */ /* 0x007fea0003c00000 */
[----:B------:R3:W4:Y:S02]  /*166d0*/  SHFL.IDX P6, R14, R13, R12, R11 ;  /* 0x0000000c0d0e7389 */ /* 0x00072400000c000b */
[----:B01234-:R-:W-:Y:S01]  /*166e0*/  ENDCOLLECTIVE ;  /* 0x000000000000791b */ /* 0x01ffe20003800000 */
.L_x_1293:
[----:B------:R-:W-:Y:S05]  /*166f0*/  BSYNC B0 ;  /* 0x0000000000007941 */ /* 0x000fea0003800000 */
.L_x_1292:
[----:B------:R-:W-:Y:S01]  /*16700*/  IMAD.MOV.U32 R7, RZ, RZ, R14 ;  /* 0x000000ffff077224 */ /* 0x000fe200078e000e */
[----:B------:R-:W-:Y:S06]  /*16710*/  BRA `(.L_x_1236) ;  /* 0xffffffe4006c7947 */ /* 0x000fec000383ffff */
.L_x_1241:
[----:B-1----:R1:W2:Y:S02]  /*16720*/  SYNCS.PHASECHK.TRANS64.TRYWAIT P0, [R0+URZ+0x2a820], R3 ;  /* 0x02a82003000075a7 */ /* 0x0022a4000800017f */
[----:B--2---:R-:W-:Y:S05]  /*16730*/  @!P0 NANOSLEEP.SYNCS 0x989680 ;  /* 0x009896800000895d */ /* 0x004fea0003900000 */
[----:B------:R-:W2:Y:S02]  /*16740*/  @!P0 SYNCS.PHASECHK.TRANS64 P0, [R0+URZ+0x2a820], R3 ;  /* 0x02a82003000085a7 */ /* 0x000ea4000800007f */
[----:B--2---:R-:W-:Y:S05]  /*16750*/  @!P0 BRA `(.L_x_1241) ;  /* 0xfffffffc00f08947 */ /* 0x004fea000383ffff */
[----:B------:R-:W-:Y:S05]  /*16760*/  BRA `(.L_x_1294) ;  /* 0xffffffe800e47947 */ /* 0x000fea000383ffff */
.L_x_1242:
[----:B------:R-:W2:Y:S01]  /*16770*/  S2R R2, SR_TID.X ;  /* 0x0000000000027919 */ /* 0x000ea20000002100 */
[----:B------:R-:W-:Y:S01]  /*16780*/  BSSY B0, `(.L_x_1295) ;  /* 0x000000a000007945 */ /* 0x000fe20003800000 */
[----:B------:R-:W-:Y:S02]  /*16790*/  IMAD.MOV.U32 R12, RZ, RZ, RZ ;  /* 0x000000ffff0c7224 */ /* 0x000fe400078e00ff */
[----:B0-----:R-:W-:Y:S02]  /*167a0*/  IMAD.MOV.U32 R11, RZ, RZ, 0x1f ;  /* 0x0000001fff0b7424 */ /* 0x001fe400078e00ff */
[----:B------:R-:W-:Y:S01]  /*167b0*/  IMAD.MOV.U32 R15, RZ, RZ, -0x1 ;  /* 0xffffffffff0f7424 */ /* 0x000fe200078e00ff */
[----:B--2---:R-:W-:-:S04]  /*167c0*/  SHF.R.U32.HI R2, RZ, 0x5, R2 ;  /* 0x00000005ff027819 */ /* 0x004fc80000011602 */
[----:B------:R-:W-:-:S05]  /*167d0*/  LOP3.LUT R2, R2, 0x3, RZ, 0xc0, !PT ;  /* 0x0000000302027812 */ /* 0x000fca00078ec0ff */
[----:B------:R-:W-:-:S07]  /*167e0*/  IMAD.MOV.U32 R13, RZ, RZ, R2 ;  /* 0x000000ffff0d7224 */ /* 0x000fce00078e0002 */
[----:B-1----:R-:W-:Y:S05]  /*167f0*/  WARPSYNC.COLLECTIVE R15, `(.L_x_1296) ;  /* 0x000000000f087348 */ /* 0x002fea0003c00000 */
[----:B------:R0:W2:Y:S02]  /*16800*/  SHFL.IDX P6, R14, R13, R12, R11 ;  /* 0x0000000c0d0e7389 */ /* 0x0000a400000c000b */
[----:B012---:R-:W-:Y:S01]  /*16810*/  ENDCOLLECTIVE ;  /* 0x000000000000791b */ /* 0x007fe20003800000 */
.L_x_1296:
[----:B------:R-:W-:Y:S05]  /*16820*/  BSYNC B0 ;  /* 0x0000000000007941 */ /* 0x000fea0003800000 */
.L_x_1295:
[----:B------:R-:W-:Y:S05]  /*16830*/  BRA `(.L_x_1297) ;  /* 0xffffffe800cc7947 */ /* 0x000fea000383ffff */
.L_x_1245:
[----:B------:R-:W-:Y:S01]  /*16840*/  BSSY B1, `(.L_x_1298) ;  /* 0x0000006000017945 */ /* 0x000fe20003800000 */
[----:B------:R-:W-:-:S07]  /*16850*/  IMAD.MOV.U32 R15, RZ, RZ, -0x1 ;  /* 0xffffffffff0f7424 */ /* 0x000fce00078e00ff */
[----:B012---:R-:W-:Y:S05]  /*16860*/  WARPSYNC.COLLECTIVE R15, `(.L_x_1299) ;  /* 0x000000000f0c7348 */ /* 0x007fea0003c00000 */
[----:B------:R-:W-:Y:S02]  /*16870*/  ELECT P6, UR62, PT ;  /* 0x00000000003e782f */ /* 0x000fe400038c0000 */
[----:B------:R-:W-:Y:S01]  /*16880*/  MOV R14, UR62 ;  /* 0x0000003e000e7c02 */ /* 0x000fe20008000f00 */
[----:B012---:R-:W-:Y:S10]  /*16890*/  ENDCOLLECTIVE ;  /* 0x000000000000791b */ /* 0x007ff40003800000 */
.L_x_1299:
[----:B------:R-:W-:Y:S05]  /*168a0*/  BSYNC B1 ;  /* 0x0000000000017941 */ /* 0x000fea0003800000 */
.L_x_1298:
[----:B------:R-:W-:Y:S05]  /*168b0*/  BRA `(.L_x_1300) ;  /* 0xffffffe800c47947 */ /* 0x000fea000383ffff */
.L_x_1247:
[----:B-1----:R1:W2:Y:S02]  /*168c0*/  SYNCS.PHASECHK.TRANS64.TRYWAIT P0, [R6+URZ], R5 ;  /* 0x00000005060075a7 */ /* 0x0022a4000800017f */
[----:B--2---:R-:W-:Y:S05]  /*168d0*/  @!P0 NANOSLEEP.SYNCS 0x989680 ;  /* 0x009896800000895d */ /* 0x004fea0003900000 */
[----:B------:R-:W2:Y:S02]  /*168e0*/  @!P0 SYNCS.PHASECHK.TRANS64 P0, [R6+URZ], R5 ;  /* 0x00000005060085a7 */ /* 0x000ea4000800007f */
[----:B--2---:R-:W-:Y:S05]  /*168f0*/  @!P0 BRA `(.L_x_1247) ;  /* 0xfffffffc00f08947 */ /* 0x004fea000383ffff */
[----:B------:R-:W-:Y:S05]  /*16900*/  BRA `(.L_x_1301) ;  /* 0xffffffec00007947 */ /* 0x000fea000383ffff */
.L_x_1248:
[----:B--2---:R2:W3:Y:S02]  /*16910*/  SYNCS.PHASECHK.TRANS64.TRYWAIT P0, [R7+URZ], R2 ;  /* 0x00000002070075a7 */ /* 0x0044e4000800017f */
[----:B---3--:R-:W-:Y:S05]  /*16920*/  @!P0 NANOSLEEP.SYNCS 0x989680 ;  /* 0x009896800000895d */ /* 0x008fea0003900000 */
[----:B------:R-:W3:Y:S02]  /*16930*/  @!P0 SYNCS.PHASECHK.TRANS64 P0, [R7+URZ], R2 ;  /* 0x00000002070085a7 */ /* 0x000ee4000800007f */
[----:B---3--:R-:W-:Y:S05]  /*16940*/  @!P0 BRA `(.L_x_1248) ;  /* 0xfffffffc00f08947 */ /* 0x008fea000383ffff */
[----:B------:R-:W-:Y:S05]  /*16950*/  BRA `(.L_x_1302) ;  /* 0xffffffe800f47947 */ /* 0x000fea000383ffff */
.L_x_1250:
[----:B---3--:R3:W4:Y:S02]  /*16960*/  SYNCS.PHASECHK.TRANS64.TRYWAIT P0, [R4+URZ], R5 ;  /* 0x00000005040075a7 */ /* 0x008724000800017f */
[----:B----4-:R-:W-:Y:S05]  /*16970*/  @!P0 NANOSLEEP.SYNCS 0x989680 ;  /* 0x009896800000895d */ /* 0x010fea0003900000 */
[----:B------:R-:W4:Y:S02]  /*16980*/  @!P0 SYNCS.PHASECHK.TRANS64 P0, [R4+URZ], R5 ;  /* 0x00000005040085a7 */ /* 0x000f24000800007f */
[----:B----4-:R-:W-:Y:S05]  /*16990*/  @!P0 BRA `(.L_x_1250) ;  /* 0xfffffffc00f08947 */ /* 0x010fea000383ffff */
[----:B------:R-:W-:Y:S05]  /*169a0*/  BRA `(.L_x_1303) ;  /* 0xffffffe800fc7947 */ /* 0x000fea000383ffff */
.L_x_1304:
        /* <DEDUP_REMOVED lines=13> */
.L_x_11936:


//--------------------- .text._ZN7cutlass13device_kernelIN5flash11enable_sm90INS1_16FlashAttnFwdSm90INS1_25CollectiveMainloopFwdSm90ILi2EN4cute5tupleIJNS5_1CILi1EEES8_S8_EEENS6_IJNS7_ILi128EEENS7_ILi96EEENS7_ILi192EEEEEELi128ENS_6half_tEfNS_4arch4Sm90ELb0ELb1ELb1ELb1ELb0ELb1ELb0ELb1ELb1ELb0ELb0ELb0EEENS1_21CollectiveEpilogueFwdINS6_IJSA_SA_SB_EEES9_SE_SG_Li256ELb1ELb0ELb0ELb0EEENS1_36VarlenDynamicPersistentTileSchedulerILi128ELi96ELi256ELi32ELb0ELb0ELb1ELb1ELb0ELb1EEEEEEEEEvNT_6ParamsE --------------------------
	.section	.text._ZN7cutlass13device_kernelIN5flash11enable_sm90INS1_16FlashAttnFwdSm90INS1_25CollectiveMainloopFwdSm90ILi2EN4cute5tupleIJNS5_1CILi1EEES8_S8_EEENS6_IJNS7_ILi128EEENS7_ILi96EEENS7_ILi192EEEEEELi128ENS_6half_tEfNS_4arch4Sm90ELb0ELb1ELb1ELb1ELb0ELb1ELb0ELb1ELb1ELb0ELb0ELb0EEENS1_21CollectiveEpilogueFwdINS6_IJSA_SA_SB_EEES9_SE_SG_Li256ELb1ELb0ELb0ELb0EEENS1_36VarlenDynamicPersistentTileSchedulerILi128ELi96ELi256ELi32ELb0ELb0ELb1ELb1ELb0ELb1EEEEEEEEEvNT_6ParamsE,"ax",@progbits
	.align	128
.text._ZN7cutlass13device_kernelIN5flash11enable_sm90INS1_16FlashAttnFwdSm90INS1_25CollectiveMainloopFwdSm90ILi2EN4cute5tupleIJNS5_1CILi1EEES8_S8_EEENS6_IJNS7_ILi128EEENS7_ILi96EEENS7_ILi192EEEEEELi128ENS_6half_tEfNS_4arch4Sm90ELb0ELb1ELb1ELb1ELb0ELb1ELb0ELb1ELb1ELb0ELb0ELb0EEENS1_21CollectiveEpilogueFwdINS6_IJSA_SA_SB_EEES9_SE_SG_Li256ELb1ELb0ELb0ELb0EEENS1_36VarlenDynamicPersistentTileSchedulerILi128ELi96ELi256ELi32ELb0ELb0ELb1ELb1ELb0ELb1EEEEEEEEEvNT_6ParamsE:
        .type           _ZN7cutlass13device_kernelIN5flash11enable_sm90INS1_16FlashAttnFwdSm90INS1_25CollectiveMainloopFwdSm90ILi2EN4cute5tupleIJNS5_1CILi1EEES8_S8_EEENS6_IJNS7_ILi128EEENS7_ILi96EEENS7_ILi192EEEEEELi128ENS_6half_tEfNS_4arch4Sm90ELb0ELb1ELb1ELb1ELb0ELb1ELb0ELb1ELb1ELb0ELb0ELb0EEENS1_21CollectiveEpilogueFwdINS6_IJSA_SA_SB_EEES9_SE_SG_Li256ELb1ELb0ELb0ELb0EEENS1_36VarlenDynamicPersistentTileSchedulerILi128ELi96ELi256ELi32ELb0ELb0ELb1ELb1ELb0ELb1EEEEEEEEEvNT_6ParamsE,@function
        .size           _ZN7cutlass13device_kernelIN5flash11enable_sm90INS1_16FlashAttnFwdSm90INS1_25CollectiveMainloopFwdSm90ILi2EN4cute5tupleIJNS5_1CILi1EEES8_S8_EEENS6_IJNS7_ILi128EEENS7_ILi96EEENS7_ILi192EEEEEELi128ENS_6half_tEfNS_4arch4Sm90ELb0ELb1ELb1ELb1ELb0ELb1ELb0ELb1ELb1ELb0ELb0ELb0EEENS1_21CollectiveEpilogueFwdINS6_IJSA_SA_SB_EEES9_SE_SG_Li256ELb1ELb0ELb0ELb0EEENS1_36VarlenDynamicPersistentTileSchedulerILi128ELi96ELi256ELi32ELb0ELb0ELb1ELb1ELb0ELb1EEEEEEEEEvNT_6ParamsE,(.L_x_11937 - _ZN7cutlass13device_kernelIN5flash11enable_sm90INS1_16FlashAttnFwdSm90INS1_25CollectiveMainloopFwdSm90ILi2EN4cute5tupleIJNS5_1CILi1EEES8_S8_EEENS6_IJNS7_ILi128EEENS7_ILi96EEENS7_ILi192EEEEEELi128ENS_6half_tEfNS_4arch4Sm90ELb0ELb1ELb1ELb1ELb0ELb1ELb0ELb1ELb1ELb0ELb0ELb0EEENS1_21CollectiveEpilogueFwdINS6_IJSA_SA_SB_EEES9_SE_SG_Li256ELb1ELb0ELb0ELb0EEENS1_36VarlenDynamicPersistentTileSchedulerILi128ELi96ELi256ELi32ELb0ELb0ELb1ELb1ELb0ELb1EEEEEEEEEvNT_6ParamsE)
        .other          _ZN7cutlass13device_kernelIN5flash11enable_sm90INS1_16FlashAttnFwdSm90INS1_25CollectiveMainloopFwdSm90ILi2EN4cute5tupleIJNS5_1CILi1EEES8_S8_EEENS6_IJNS7_ILi128EEENS7_ILi96EEENS7_ILi192EEEEEELi128ENS_6half_tEfNS_4arch4Sm90ELb0ELb1ELb1ELb1ELb0ELb1ELb0ELb1ELb1ELb0ELb0ELb0EEENS1_21CollectiveEpilogueFwdINS6_IJSA_SA_SB_EEES9_SE_SG_Li256ELb1ELb0ELb0ELb0EEENS1_36VarlenDynamicPersistentTileSchedulerILi128ELi96ELi256ELi32ELb0ELb0ELb1ELb1ELb0ELb1EEEEEEEEEvNT_6ParamsE,@"STO_CUDA_ENTRY STV_DEFAULT"
_ZN7cutlass13device_kernelIN5flash11enable_sm90INS1_16FlashAttnFwdSm90INS1_25CollectiveMainloopFwdSm90ILi2EN4cute5tupleIJNS5_1CILi1EEES8_S8_EEENS6_IJNS7_ILi128EEENS7_ILi96EEENS7_ILi192EEEEEELi128ENS_6half_tEfNS_4arch4Sm90ELb0ELb1ELb1ELb1ELb0ELb1ELb0ELb1ELb1ELb0ELb0ELb0EEENS1_21CollectiveEpilogueFwdINS6_IJSA_SA_SB_EEES9_SE_SG_Li256ELb1ELb0ELb0ELb0EEENS1_36VarlenDynamicPersistentTileSchedulerILi128ELi96ELi256ELi32ELb0ELb0ELb1ELb1ELb0ELb1EEEEEEEEEvNT_6ParamsE:
        /* <DEDUP_REMOVED lines=27> */
.L_x_1306:
[----:B------:R-:W-:Y:S05]  /*01b0*/  BSYNC B0 ;  /* 0x0000000000007941 */ /* 0x000fea0003800000 */
.L_x_1305:
        /* <DEDUP_REMOVED lines=41> */
.L_x_1307:
        /* <DEDUP_REMOVED lines=22> */
.L_x_1308:
        /* <DEDUP_REMOVED lines=18> */
.L_x_1309:
        /* <DEDUP_REMOVED lines=22> */
.L_x_1310:
        /* <DEDUP_REMOVED lines=22> */
.L_x_1311:
[----:B------:R-:W-:Y:S01]  /*0990*/  PLOP3.LUT P0, PT, PT, PT, UP0, 0x80, 0x0 ;  /* 0x000000000000781c */ /* 0x000fe20003f0f008 */
[----:B------:R-:W-:Y:S01]  /*09a0*/  UMOV UR60, 0x1 ;  /* 0x00000001003c7882 */ /* 0x000fe20000000000 */
[----:B------:R-:W-:Y:S01]  /*09b0*/  NOP ;  /* 0x0000000000007918 */ /* 0x000fe20000000000 */
[----:B------:R-:W-:Y:S01]  /*09c0*/  USEL UR60, UR60, 0x2, !UP0 ;  /* 0x000000023c3c7887 */ /* 0x000fe2000c000000 */
[----:B------:R-:W-:Y:S01]  /*09d0*/  BSSY B7, `(.L_x_1312) ;  /* 0x000273e000077945 */ /* 0x000fe20003800000 */
[----:B012-4-:R-:W-:Y:S08]  /*09e0*/  BAR.SYNC.DEFER_BLOCKING 0x0 ;  /* 0x0000000000007b1d */ /* 0x017ff00000010000 */
[----:B------:R-:W-:Y:S05]  /*09f0*/  @!P0 BRA `(.L_x_1313) ;  /* 0x00000208009c8947 */ /* 0x000fea0003800000 */
.L_x_1314:
[----:B------:R-:W-:-:S08]  /*0a00*/  NOP ;  /* 0x0000000000007918 */ /* 0x000fd00000000000 */
[----:B------:R-:W0:Y:S02]  /*0a10*/  USETMAXREG.TRY_ALLOC.CTAPOOL UP0, 0xf0 ;  /* 0x000000f0000079c8 */ /* 0x000e240008000600 */
[----:B0-----:R-:W-:-:S13]  /*0a20*/  PLOP3.LUT P0, PT, PT, PT, UP0, 0x80, 0x0 ;  /* 0x000000000000781c */ /* 0x001fda0003f0f008 */
[----:B------:R-:W-:Y:S05]  /*0a30*/  @!P0 BRA `(.L_x_1314) ;  /* 0xfffffffc00f08947 */ /* 0x000fea000383ffff */
[----:B------:R-:W0:Y:S08]  /*0a40*/  S2UR UR5, SR_CgaCtaId ;  /* 0x00000000000579c3 */ /* 0x000e300000008800 */
[----:B------:R-:W-:Y:S06]  /*0a50*/  BAR.ARV 0x8, 0x120 ;  /* 0x0204800000007b1d */ /* 0x000fec0000002000 */
[----:B------:R-:W-:-:S02]  /*0a60*/  UMOV UR4, 0x400 ;  /* 0x0000040000047882 */ /* 0x000fc40000000000 */
[----:B------:R-:W-:Y:S01]  /*0a70*/  BAR.SYNC.DEFER_BLOCKING 0x5, 0x120 ;  /* 0x0144800000007b1d */ /* 0x000fe20000010000 */
[----:B0-----:R-:W-:-:S06]  /*0a80*/  ULEA UR4, UR5, UR4, 0x18 ;  /* 0x0000000405047291 */ /* 0x001fcc000f8ec03f */
[----:B------:R-:W-:Y:S01]  /*0a90*/  IMAD.U32 R18, RZ, RZ, UR4 ;  /* 0x00000004ff127e24 */ /* 0x000fe2000f8e00ff */
[----:B------:R-:W-:-:S04]  /*0aa0*/  ULDC UR4, c[0x0][0xc14] ;  /* 0x0003050000047ab9 */ /* 0x000fc80000000800 */
[----:B------:R-:W0:Y:S01]  /*0ab0*/  LDS.128 R168, [R18+0x2a8d0] ;  /* 0x02a8d00012a87984 */ /* 0x000e220000000c00 */
[----:B------:R-:W-:Y:S06]  /*0ac0*/  BAR.ARV 0x4, 0x120 ;  /* 0x0104800000007b1d */ /* 0x000fec0000002000 */
[----:B0-----:R-:W-:-:S13]  /*0ad0*/  ISETP.GE.AND P0, PT, R171, UR4, PT ;  /* 0x00000004ab007c0c */ /* 0x001fda000bf06270 */
[----:B------:R-:W-:Y:S05]  /*0ae0*/  @P0 BRA `(.L_x_1315) ;  /* 0x0000027000b00947 */ /* 0x000fea0003800000 */
[----:B------:R-:W-:Y:S01]  /*0af0*/  VIADD R188, R4, 0xffffff80 ;  /* 0xffffff8004bc7836 */ /* 0x000fe20000000000 */
[----:B------:R-:W-:Y:S01]  /*0b00*/  R2UR UR4, R18 ;  /* 0x00000000120472ca */ /* 0x000fe200000e0000 */
[----:B------:R-:W-:Y:S01]  /*0b10*/  ULOP3.LUT UR5, UR60, 0x1, URZ, 0xfc, !UPT ;  /* 0x000000013c057892 */ /* 0x000fe2000f8efc3f */
[----:B------:R-:W-:Y:S01]  /*0b20*/  IMAD.MOV.U32 R184, RZ, RZ, RZ ;  /* 0x000000ffffb87224 */ /* 0x000fe200078e00ff */
[----:B------:R-:W-:Y:S02]  /*0b30*/  CS2R R160, SRZ ;  /* 0x0000000000a07805 */ /* 0x000fe4000001ff00 */
[----:B------:R-:W-:Y:S01]  /*0b40*/  SHF.R.S32.HI R3, RZ, 0x1f, R188 ;  /* 0x0000001fff037819 */ /* 0x000fe200000114bc */
[----:B------:R-:W-:Y:S02]  /*0b50*/  IMAD.MOV.U32 R19, RZ, RZ, RZ ;  /* 0x000000ffff137224 */ /* 0x000fe400078e00ff */
[----:B------:R-:W-:Y:S01]  /*0b60*/  IMAD.MOV.U32 R167, RZ, RZ, RZ ;  /* 0x000000ffffa77224 */ /* 0x000fe200078e00ff */
[----:B------:R-:W-:-:S02]  /*0b70*/  LEA.HI R5, R3, R188, RZ, 0x7 ;  /* 0x000000bc03057211 */ /* 0x000fc400078f38ff */
[-C--:B------:R-:W-:Y:S02]  /*0b80*/  LEA.HI R0, R3, R188.reuse, RZ, 0x4 ;  /* 0x000000bc03007211 */ /* 0x080fe400078f20ff */
[----:B------:R-:W-:Y:S01]  /*0b90*/  LOP3.LUT R191, R5, 0xffffff80, RZ, 0xc0, !PT ;  /* 0xffffff8005bf7812 */ /* 0x000fe200078ec0ff */
[----:B------:R-:W-:Y:S01]  /*0ba0*/  UIADD3 UR4, UR4, 0xc400, URZ ;  /* 0x0000c40004047890 */ /* 0x000fe2000fffe03f */
[----:B------:R-:W-:Y:S02]  /*0bb0*/  SHF.R.S32.HI R7, RZ, 0x4, R0 ;  /* 0x00000004ff077819 */ /* 0x000fe40000011400 */
[----:B------:R-:W-:Y:S01]  /*0bc0*/  LEA.HI R180, R3, R188, RZ, 0x3 ;  /* 0x000000bc03b47211 */ /* 0x000fe200078f18ff */
[----:B------:R-:W-:Y:S01]  /*0bd0*/  IMAD.IADD R191, R188, 0x1, -R191 ;  /* 0x00000001bcbf7824 */ /* 0x000fe200078e0abf */
[----:B------:R-:W-:Y:S02]  /*0be0*/  LEA.HI R2, R0, R7, RZ, 0x1 ;  /* 0x0000000700027211 */ /* 0x000fe400078f08ff */
[----:B------:R-:W-:-:S02]  /*0bf0*/  SHF.R.S32.HI R200, RZ, 0x7, R5 ;  /* 0x00000007ffc87819 */ /* 0x000fc40000011405 */
[----:B------:R-:W-:Y:S02]  /*0c00*/  SHF.R.S32.HI R6, RZ, 0x1f, R191 ;  /* 0x0000001fff067819 */ /* 0x000fe400000114bf */
[----:B------:R-:W-:Y:S02]  /*0c10*/  LEA.HI R5, R5, R200, RZ, 0x1 ;  /* 0x000000c805057211 */ /* 0x000fe400078f08ff */
[CC--:B------:R-:W-:Y:S02]  /*0c20*/  LEA.HI R8, R6.reuse, R191.reuse, RZ, 0x2 ;  /* 0x000000bf06087211 */ /* 0x0c0fe400078f10ff */
[----:B------:R-:W-:Y:S02]  /*0c30*/  LEA.HI R6, R6, R191, RZ, 0x5 ;  /* 0x000000bf06067211 */ /* 0x000fe400078f28ff */
[--C-:B------:R-:W-:Y:S02]  /*0c40*/  SHF.R.S32.HI R9, RZ, 0x2, R8.reuse ;  /* 0x00000002ff097819 */ /* 0x100fe40000011408 */
[----:B------:R-:W-:-:S02]  /*0c50*/  SHF.R.S32.HI R4, RZ, 0x1f, R8 ;  /* 0x0000001fff047819 */ /* 0x000fc40000011408 */
[----:B------:R-:W-:Y:S02]  /*0c60*/  SHF.R.S32.HI R6, RZ, 0x5, R6 ;  /* 0x00000005ff067819 */ /* 0x000fe40000011406 */
[----:B------:R-:W-:Y:S02]  /*0c70*/  LEA.HI R10, R4, R9, RZ, 0x3 ;  /* 0x00000009040a7211 */ /* 0x000fe400078f18ff */
[----:B------:R-:W-:Y:S02]  /*0c80*/  LOP3.LUT R4, R2, 0x1ffffffe, RZ, 0xc0, !PT ;  /* 0x1ffffffe02047812 */ /* 0x000fe400078ec0ff */
[----:B------:R-:W-:Y:S02]  /*0c90*/  LOP3.LUT R10, R10, 0xfffffff8, RZ, 0xc0, !PT ;  /* 0xfffffff80a0a7812 */ /* 0x000fe400078ec0ff */
[----:B------:R-:W-:Y:S02]  /*0ca0*/  LEA.HI R2, R3, R188, RZ, 0x5 ;  /* 0x000000bc03027211 */ /* 0x000fe400078f28ff */
[----:B------:R-:W-:Y:S01]  /*0cb0*/  IADD3 R4, R7, -R4, RZ ;  /* 0x8000000407047210 */ /* 0x000fe20007ffe0ff */
[----:B------:R-:W-:Y:S01]  /*0cc0*/  IMAD.IADD R9, R9, 0x1, -R10 ;  /* 0x0000000109097824 */ /* 0x000fe200078e0a0a */
[----:B------:R-:W-:-:S02]  /*0cd0*/  LEA.HI R10, R3, R188, RZ, 0x2 ;  /* 0x000000bc030a7211 */ /* 0x000fc400078f10ff */
[----:B------:R-:W-:Y:S01]  /*0ce0*/  LOP3.LUT R3, R0, 0x3fffff0, RZ, 0xc0, !PT ;  /* 0x03fffff000037812 */ /* 0x000fe200078ec0ff */
[----:B------:R-:W-:Y:S01]  /*0cf0*/  IMAD R6, R6, 0x10, R9 ;  /* 0x0000001006067824 */ /* 0x000fe200078e0209 */
[----:B------:R-:W-:Y:S02]  /*0d00*/  LOP3.LUT R7, R180, 0x1ffffff8, RZ, 0xc0, !PT ;  /* 0x1ffffff8b4077812 */ /* 0x000fe400078ec0ff */
[----:B------:R-:W-:Y:S01]  /*0d10*/  LOP3.LUT R11, R10, 0xfffffffc, RZ, 0xc0, !PT ;  /* 0xfffffffc0a0b7812 */ /* 0x000fe200078ec0ff */
[C---:B------:R-:W-:Y:S01]  /*0d20*/  IMAD.IADD R3, R188.reuse, 0x1, -R3 ;  /* 0x00000001bc037824 */ /* 0x040fe200078e0a03 */
[--C-:B------:R-:W-:Y:S01]  /*0d30*/  SHF.R.S32.HI R162, RZ, 0x2, R10.reuse ;  /* 0x00000002ffa27819 */ /* 0x100fe2000001140a */
[C---:B------:R-:W-:Y:S01]  /*0d40*/  IMAD.IADD R7, R188.reuse, 0x1, -R7 ;  /* 0x00000001bc077824 */ /* 0x040fe200078e0a07 */
[----:B------:R-:W-:Y:S02]  /*0d50*/  SHF.R.S32.HI R13, RZ, 0x1f, R10 ;  /* 0x0000001fff0d7819 */ /* 0x000fe4000001140a */
[----:B------:R-:W-:Y:S01]  /*0d60*/  IADD3 R188, R188, -R11, RZ ;  /* 0x8000000bbcbc7210 */ /* 0x000fe20007ffe0ff */
[----:B------:R-:W-:Y:S01]  /*0d70*/  VIADD R185, R162, 0x40 ;  /* 0x00000040a2b97836 */ /* 0x000fe20000000000 */
[----:B------:R-:W-:Y:S01]  /*0d80*/  LEA.HI R13, R13, R162, RZ, 0x3 ;  /* 0x000000a20d0d7211 */ /* 0x000fe200078f18ff */
[----:B------:R-:W-:Y:S01]  /*0d90*/  IMAD.SHL.U32 R178, R7, 0x8, RZ ;  /* 0x0000000807b27824 */ /* 0x000fe200078e00ff */
[C---:B------:R-:W-:Y:S01]  /*0da0*/  SHF.L.U32 R22, R188.reuse, 0x3, RZ ;  /* 0x00000003bc167819 */ /* 0x040fe200000006ff */
[----:B------:R-:W-:Y:S01]  /*0db0*/  IMAD.SHL.U32 R172, R185, 0x40, RZ ;  /* 0x00000040b9ac7824 */ /* 0x000fe200078e00ff */
[----:B------:R-:W-:Y:S01]  /*0dc0*/  LOP3.LUT R13, R13, 0xfffffff8, RZ, 0xc0, !PT ;  /* 0xfffffff80d0d7812 */ /* 0x000fe200078ec0ff */
[----:B------:R-:W-:Y:S01]  /*0dd0*/  IMAD.SHL.U32 R16, R188, 0x4, RZ ;  /* 0x00000004bc107824 */ /* 0x000fe200078e00ff */
[----:B------:R-:W-:Y:S01]  /*0de0*/  SHF.R.S32.HI R2, RZ, 0x5, R2 ;  /* 0x00000005ff027819 */ /* 0x000fe20000011402 */
[----:B------:R-:W-:Y:S01]  /*0df0*/  VIADD R165, R22, 0x20 ;  /* 0x0000002016a57836 */ /* 0x000fe20000000000 */
[----:B------:R-:W-:Y:S01]  /*0e00*/  SHF.R.S32.HI R0, RZ, 0x1f, R185 ;  /* 0x0000001fff007819 */ /* 0x000fe200000114b9 */
[----:B------:R-:W-:Y:S01]  /*0e10*/  IMAD.IADD R190, R162, 0x1, -R13 ;  /* 0x00000001a2be7824 */ /* 0x000fe200078e0a0d */
[----:B------:R-:W-:Y:S01]  /*0e20*/  LOP3.LUT R172, R172, 0x1c0, RZ, 0xc0, !PT ;  /* 0x000001c0acac7812 */ /* 0x000fe200078ec0ff */
[----:B------:R-:W-:Y:S01]  /*0e30*/  IMAD R3, R2, 0x10, R3 ;  /* 0x0000001002037824 */ /* 0x000fe200078e0203 */
[----:B------:R-:W-:Y:S01]  /*0e40*/  LEA.HI R0, R0, R185, RZ, 0x3 ;  /* 0x000000b900007211 */ /* 0x000fe200078f18ff */
[----:B------:R-:W-:Y:S01]  /*0e50*/  IMAD.SHL.U32 R176, R2, 0x200, RZ ;  /* 0x0000020002b07824 */ /* 0x000fe200078e00ff */
[----:B------:R-:W-:Y:S01]  /*0e60*/  SHF.R.S32.HI R2, RZ, 0x1f, R165 ;  /* 0x0000001fff027819 */ /* 0x000fe200000114a5 */
[----:B------:R-:W-:Y:S01]  /*0e70*/  IMAD R201, R3, 0x8, R4 ;  /* 0x0000000803c97824 */ /* 0x000fe200078e0204 */
[----:B------:R-:W-:Y:S01]  /*0e80*/  SHF.L.U32 R174, R190, 0x6, RZ ;  /* 0x00000006beae7819 */ /* 0x000fe200000006ff */
[----:B------:R-:W-:Y:S01]  /*0e90*/  IMAD.SHL.U32 R0, R0, 0x40, RZ ;  /* 0x0000004000007824 */ /* 0x000fe200078e00ff */
[-C--:B------:R-:W-:Y:S01]  /*0ea0*/  LEA.HI R3, R2, R165.reuse, RZ, 0x6 ;  /* 0x000000a502037211 */ /* 0x080fe200078f30ff */
[----:B------:R-:W-:Y:S01]  /*0eb0*/  VIADD R166, R22, 0x40 ;  /* 0x0000004016a67836 */ /* 0x000fe20000000000 */
[----:B------:R-:W-:Y:S01]  /*0ec0*/  LOP3.LUT R174, R174, 0x1c0, RZ, 0xc0, !PT ;  /* 0x000001c0aeae7812 */ /* 0x000fe200078ec0ff */
[----:B------:R-:W-:Y:S01]  /*0ed0*/  IMAD.SHL.U32 R201, R201, 0x8, RZ ;  /* 0x00000008c9c97824 */ /* 0x000fe200078e00ff */
[----:B------:R-:W-:Y:S01]  /*0ee0*/  LEA.HI R189, R2, R165, RZ, 0x3 ;  /* 0x000000a502bd7211 */ /* 0x000fe200078f18ff */
[----:B------:R-:W-:Y:S01]  /*0ef0*/  IMAD.SHL.U32 R3, R3, 0x80, RZ ;  /* 0x0000008003037824 */ /* 0x000fe200078e00ff */
[----:B------:R-:W-:-:S02]  /*0f00*/  SHF.R.U32.HI R199, RZ, 0x3, R172 ;  /* 0x00000003ffc77819 */ /* 0x000fc400000116ac */
[----:B------:R-:W-:Y:S02]  /*0f10*/  SHF.R.U32.HI R175, RZ, 0x3, R174 ;  /* 0x00000003ffaf7819 */ /* 0x000fe400000116ae */
[--C-:B------:R-:W-:Y:S02]  /*0f20*/  LOP3.LUT R2, R174, 0x38, R189.reuse, 0xf8, !PT ;  /* 0x00000038ae027812 */ /* 0x100fe400078ef8bd */
[----:B------:R-:W-:Y:S02]  /*0f30*/  LOP3.LUT R4, R172, 0x38, R189, 0xf8, !PT ;  /* 0x00000038ac047812 */ /* 0x000fe400078ef8bd */
[----:B------:R-:W-:Y:S02]  /*0f40*/  LOP3.LUT R177, R0, 0xfffffe00, RZ, 0xc0, !PT ;  /* 0xfffffe0000b17812 */ /* 0x000fe400078ec0ff */
[----:B------:R-:W-:Y:S02]  /*0f50*/  LOP3.LUT R3, R3, 0xffffe000, RZ, 0xc0, !PT ;  /* 0xffffe00003037812 */ /* 0x000fe400078ec0ff */
[----:B------:R-:W-:-:S02]  /*0f60*/  LOP3.LUT R2, R2, R175, RZ, 0x3c, !PT ;  /* 0x000000af02027212 */ /* 0x000fc400078e3cff */
[----:B------:R-:W-:Y:S02]  /*0f70*/  LOP3.LUT R4, R4, R199, RZ, 0x3c, !PT ;  /* 0x000000c704047212 */ /* 0x000fe400078e3cff */
[----:B------:R-:W-:Y:S02]  /*0f80*/  SHF.R.S32.HI R9, RZ, 0x1f, R166 ;  /* 0x0000001fff097819 */ /* 0x000fe400000114a6 */
[-C--:B------:R-:W-:Y:S02]  /*0f90*/  IADD3 R2, R2, R3.reuse, R176 ;  /* 0x0000000302027210 */ /* 0x080fe40007ffe0b0 */
[----:B------:R-:W-:Y:S02]  /*0fa0*/  IADD3 R4, R4, R3, R177 ;  /* 0x0000000304047210 */ /* 0x000fe40007ffe0b1 */
[----:B------:R-:W-:Y:S02]  /*0fb0*/  LEA.HI R11, R9, R166, RZ, 0x3 ;  /* 0x000000a6090b7211 */ /* 0x000fe400078f18ff */
[----:B------:R-:W-:-:S02]  /*0fc0*/  MOV R3, UR4 ;  /* 0x0000000400037c02 */ /* 0x000fc40008000f00 */
[----:B------:R-:W-:Y:S02]  /*0fd0*/  LEA.HI R9, R9, R166, RZ, 0x6 ;  /* 0x000000a609097211 */ /* 0x000fe400078f30ff */
[--C-:B------:R-:W-:Y:S01]  /*0fe0*/  LOP3.LUT R0, R174, 0x38, R11.reuse, 0xf8, !PT ;  /* 0x00000038ae007812 */ /* 0x100fe200078ef80b */
[----:B------:R0:W-:Y:S01]  /*0ff0*/  STL [R1+0x40], R3 ;  /* 0x0000400301007387 */ /* 0x0001e20000100800 */
[----:B------:R-:W-:Y:S01]  /*1000*/  LOP3.LUT R10, R172, 0x38, R11, 0xf8, !PT ;  /* 0x00000038ac0a7812 */ /* 0x000fe200078ef80b */
[----:B------:R-:W-:Y:S01]  /*1010*/  IMAD.SHL.U32 R9, R9, 0x80, RZ ;  /* 0x0000008009097824 */ /* 0x000fe200078e00ff */
[----:B------:R-:W-:Y:S02]  /*1020*/  LOP3.LUT R0, R0, R175, RZ, 0x3c, !PT ;  /* 0x000000af00007212 */ /* 0x000fe400078e3cff */
[----:B------:R-:W-:Y:S02]  /*1030*/  LOP3.LUT R5, R5, 0x3fffffe, RZ, 0xc0, !PT ;  /* 0x03fffffe05057812 */ /* 0x000fe400078ec0ff */
[----:B------:R-:W-:-:S02]  /*1040*/  LOP3.LUT R9, R9, 0xffffe000, RZ, 0xc0, !PT ;  /* 0xffffe00009097812 */ /* 0x000fc400078ec0ff */
[----:B------:R-:W-:Y:S01]  /*1050*/  LOP3.LUT R10, R10, R199, RZ, 0x3c, !PT ;  /* 0x000000c70a0a7212 */ /* 0x000fe200078e3cff */
[----:B------:R-:W-:Y:S01]  /*1060*/  IMAD.IADD R5, R200, 0x1, -R5 ;  /* 0x00000001c8057824 */ /* 0x000fe200078e0a05 */
[-C--:B------:R-:W-:Y:S01]  /*1070*/  IADD3 R195, R0, R9.reuse, R176 ;  /* 0x0000000900c37210 */ /* 0x080fe20007ffe0b0 */
[----:B------:R-:W-:Y:S01]  /*1080*/  IMAD.U32 R0, RZ, RZ, UR5 ;  /* 0x00000005ff007e24 */ /* 0x000fe2000f8e00ff */
[----:B------:R-:W-:Y:S02]  /*1090*/  LOP3.LUT R0, R172, 0x38, R22, 0xf8, !PT ;  /* 0x00000038ac007812 */ /* 0x000fe400078ef816 */
[----:B------:R-:W-:Y:S02]  /*10a0*/  LOP3.LUT R8, R8, 0x7ffffffc, RZ, 0xc0, !PT ;  /* 0x7ffffffc08087812 */ /* 0x000fe400078ec0ff */
[----:B------:R-:W-:Y:S02]  /*10b0*/  IADD3 R10, R10, R9, R177 ;  /* 0x000000090a0a7210 */ /* 0x000fe40007ffe0b1 */
[----:B------:R-:W-:Y:S01]  /*10c0*/  LOP3.LUT R0, R177, R0, R199, 0xf6, !PT ;  /* 0x00000000b1007212 */ /* 0x000fe200078ef6c7 */
[----:B------:R-:W-:Y:S01]  /*10d0*/  IMAD.IADD R173, R191, 0x1, -R8 ;  /* 0x00000001bfad7824 */ /* 0x000fe200078e0a08 */
[----:B------:R-:W-:-:S02]  /*10e0*/  LEA R179, R5, R6, 0x6 ;  /* 0x0000000605b37211 */ /* 0x000fc400078e30ff */
[----:B------:R-:W-:Y:S02]  /*10f0*/  SHF.R.S32.HI R180, RZ, 0x3, R180 ;  /* 0x00000003ffb47819 */ /* 0x000fe400000114b4 */
[----:B------:R-:W-:Y:S02]  /*1100*/  SHF.R.S32.HI R186, RZ, 0x1f, R162 ;  /* 0x0000001fffba7819 */ /* 0x000fe400000114a2 */
[----:B------:R-:W-:Y:S02]  /*1110*/  SHF.R.S32.HI R189, RZ, 0x3, R189 ;  /* 0x00000003ffbd7819 */ /* 0x000fe400000114bd */
[----:B------:R-:W-:Y:S02]  /*1120*/  SHF.R.S32.HI R196, RZ, 0x3, R11 ;  /* 0x00000003ffc47819 */ /* 0x000fe4000001140b */
[----:B------:R-:W-:Y:S02]  /*1130*/  LEA R197, R0, UR4, 0x1 ;  /* 0x0000000400c57c11 */ /* 0x000fe4000f8e08ff */
[----:B------:R-:W-:-:S02]  /*1140*/  LEA R198, R2, UR4, 0x1 ;  /* 0x0000000402c67c11 */ /* 0x000fc4000f8e08ff */
[----:B------:R-:W-:Y:S02]  /*1150*/  LEA R194, R4, UR4, 0x1 ;  /* 0x0000000404c27c11 */ /* 0x000fe4000f8e08ff */
[----:B------:R-:W-:Y:S02]  /*1160*/  LEA R195, R195, UR4, 0x1 ;  /* 0x00000004c3c37c11 */ /* 0x000fe4000f8e08ff */
[----:B0-----:R-:W-:-:S07]  /*1170*/  LEA R193, R10, UR4, 0x1 ;  /* 0x000000040ac17c11 */ /* 0x001fce000f8e08ff */
.L_x_1613:
[----:B------:R-:W-:Y:S01]  /*1180*/  ULDC.64 UR4, c[0x0][0xa28] ;  /* 0x00028a0000047ab9 */ /* 0x000fe20000000a00 */
[----:B0----5:R-:W0:Y:S01]  /*1190*/  LDC.64 R4, c[0x0][0xa08] ;  /* 0x00028200ff047b82 */ /* 0x021e220000000a00 */
[----:B------:R-:W-:Y:S01]  /*11a0*/  ISETP.NE.U32.AND P0, PT, RZ, UR4, PT ;  /* 0x00000004ff007c0c */ /* 0x000fe2000bf05070 */
[----:B--2---:R-:W-:Y:S01]  /*11b0*/  IMAD.MOV.U32 R26, RZ, RZ, RZ ;  /* 0x000000ffff1a7224 */ /* 0x004fe200078e00ff */
[----:B------:R-:W-:Y:S01]  /*11c0*/  MOV R0, RZ ;  /* 0x000000ff00007202 */ /* 0x000fe20000000f00 */
[----:B------:R-:W-:Y:S01]  /*11d0*/  ULDC.64 UR6, c[0x0][0x208] ;  /* 0x0000820000067ab9 */ /* 0x000fe20000000a00 */
[----:B------:R-:W-:Y:S01]  /*11e0*/  ISETP.NE.AND.EX P0, PT, RZ, UR5, PT, P0 ;  /* 0x00000005ff007c0c */ /* 0x000fe2000bf05300 */
[----:B------:R-:W-:Y:S02]  /*11f0*/  ULDC.64 UR4, c[0x0][0xa18] ;  /* 0x0002860000047ab9 */ /* 0x000fe40000000a00 */
[----:B------:R-:W-:-:S04]  /*1200*/  ISETP.NE.U32.AND P1, PT, RZ, UR4, PT ;  /* 0x00000004ff007c0c */ /* 0x000fc8000bf25070 */
[----:B------:R-:W-:Y:S01]  /*1210*/  ISETP.NE.AND.EX P1, PT, RZ, UR5, PT, P1 ;  /* 0x00000005ff007c0c */ /* 0x000fe2000bf25310 */
[----:B------:R-:W-:Y:S02]  /*1220*/  ULDC.64 UR4, c[0x0][0xa08] ;  /* 0x0002820000047ab9 */ /* 0x000fe40000000a00 */
[----:B------:R-:W-:-:S03]  /*1230*/  ISETP.NE.U32.AND P3, PT, RZ, UR4, PT ;  /* 0x00000004ff007c0c */ /* 0x000fc6000bf65070 */
[----:B------:R-:W1:Y:S01]  /*1240*/  @P0 LDC.64 R2, c[0x0][0xa28] ;  /* 0x00028a00ff020b82 */ /* 0x000e620000000a00 */
[----:B------:R-:W-:Y:S01]  /*1250*/  ISETP.NE.AND.EX P3, PT, RZ, UR5, PT, P3 ;  /* 0x00000005ff007c0c */ /* 0x000fe2000bf65330 */
[----:B0--34-:R-:W-:-:S06]  /*1260*/  IMAD.WIDE R8, R171, 0x4, R4 ;  /* 0x00000004ab087825 */ /* 0x019fcc00078e0204 */
[----:B------:R-:W0:Y:S01]  /*1270*/  @P1 LDC.64 R6, c[0x0][0xa18] ;  /* 0x00028600ff061b82 */ /* 0x000e220000000a00 */
[----:B------:R-:W-:Y:S02]  /*1280*/  ULDC UR4, c[0x0][0x288] ;  /* 0x0000a20000047ab9 */ /* 0x000fe40000000800 */
[----:B------:R-:W-:Y:S01]  /*1290*/  IMAD.U32 R164, RZ, RZ, UR4 ;  /* 0x00000004ffa47e24 */ /* 0x000fe2000f8e00ff */
[----:B------:R-:W-:Y:S02]  /*12a0*/  ULDC.64 UR4, c[0x0][0x3f8] ;  /* 0x0000fe0000047ab9 */ /* 0x000fe40000000a00 */
[----:B------:R-:W-:Y:S01]  /*12b0*/  UISETP.NE.U32.AND UP0, UPT, UR4, URZ, UPT ;  /* 0x0000003f0400728c */ /* 0x000fe2000bf05070 */
[----:B------:R2:W5:Y:S03]  /*12c0*/  @P3 LDG.E R26, desc[UR6][R8.64] ;  /* 0x00000006081a3981 */ /* 0x000566000c1e1900 */
[----:B------:R-:W-:-:S03]  /*12d0*/  UISETP.NE.AND.EX UP0, UPT, UR5, URZ, UPT, UP0 ;  /* 0x0000003f0500728c */ /* 0x000fc6000bf05300 */
[----:B------:R-:W-:Y:S01]  /*12e0*/  ULDC.64 UR4, c[0x0][0xa20] ;  /* 0x0002880000047ab9 */ /* 0x000fe20000000a00 */
[----:B-1----:R-:W-:Y:S01]  /*12f0*/  @P0 IMAD.WIDE R2, R171, 0x4, R2 ;  /* 0x00000004ab020825 */ /* 0x002fe200078e0202 */
[----:B------:R-:W-:-:S04]  /*1300*/  ISETP.NE.U32.AND P2, PT, RZ, UR4, PT ;  /* 0x00000004ff007c0c */ /* 0x000fc8000bf45070 */
[----:B------:R2:W5:Y:S01]  /*1310*/  @P0 LDG.E R0, desc[UR6][R2.64] ;  /* 0x0000000602000981 */ /* 0x000562000c1e1900 */
[----:B0-----:R-:W-:-:S05]  /*1320*/  @P1 IMAD.WIDE R4, R171, 0x4, R6 ;  /* 0x00000004ab041825 */ /* 0x001fca00078e0206 */
[----:B------:R2:W5:Y:S01]  /*1330*/  @P1 LDG.E R164, desc[UR6][R4.64] ;  /* 0x0000000604a41981 */ /* 0x000562000c1e1900 */
[----:B------:R-:W-:Y:S02]  /*1340*/  ULDC UR6, c[0x0][0x404] ;  /* 0x0001010000067ab9 */ /* 0x000fe40000000800 */
[----:B------:R-:W-:Y:S01]  /*1350*/  USEL UR4, UR6, 0x1, UP0 ;  /* 0x0000000106047887 */ /* 0x000fe20008000000 */
[----:B------:R-:W-:Y:S02]  /*1360*/  ISETP.NE.AND.EX P2, PT, RZ, UR5, PT, P2 ;  /* 0x00000005ff007c0c */ /* 0x000fe4000bf45320 */
[----:B------:R-:W-:Y:S01]  /*1370*/  ULDC UR6, c[0x0][0x2e0] ;  /* 0x0000b80000067ab9 */ /* 0x000fe20000000800 */
[----:B------:R-:W-:Y:S01]  /*1380*/  ULDC UR7, c[0x0][0x338] ;  /* 0x0000ce0000077ab9 */ /* 0x000fe20000000800 */
[----:B------:R-:W-:Y:S01]  /*1390*/  UIMAD UR6, UR4, UR6, URZ ;  /* 0x00000006040672a4 */ /* 0x000fe2000f8e023f */
[----:B------:R-:W-:Y:S01]  /*13a0*/  IMAD.MOV.U32 R187, RZ, RZ, R169 ;  /* 0x000000ffffbb7224 */ /* 0x000fe200078e00a9 */
[----:B------:R-:W-:Y:S01]  /*13b0*/  MOV R183, R171 ;  /* 0x000000ab00b77202 */ /* 0x000fe20000000f00 */
[----:B------:R-:W-:Y:S01]  /*13c0*/  IMAD.MOV.U32 R182, RZ, RZ, R170 ;  /* 0x000000ffffb67224 */ /* 0x000fe200078e00aa */
[----:B--2---:R-:W-:Y:S08]  /*13d0*/  @P1 BRA `(.L_x_1316) ;  /* 0x0000000000281947 */ /* 0x004ff00003800000 */
[----:B------:R-:W-:Y:S02]  /*13e0*/  ULDC.64 UR4, c[0x0][0xa00] ;  /* 0x0002800000047ab9 */ /* 0x000fe40000000a00 */
[----:B------:R-:W-:-:S04]  /*13f0*/  ISETP.NE.U32.AND P0, PT, RZ, UR4, PT ;  /* 0x00000004ff007c0c */ /* 0x000fc8000bf05070 */
[----:B------:R-:W-:-:S13]  /*1400*/  ISETP.NE.AND.EX P0, PT, RZ, UR5, PT, P0 ;  /* 0x00000005ff007c0c */ /* 0x000fda000bf05300 */
[----:B------:R-:W-:Y:S05]  /*1410*/  @!P0 BRA `(.L_x_1316) ;  /* 0x0000000000188947 */ /* 0x000fea0003800000 */
[----:B------:R-:W0:Y:S01]  /*1420*/  LDC.64 R2, c[0x0][0xa00] ;  /* 0x00028000ff027b82 */ /* 0x000e220000000a00 */
[----:B------:R-:W-:Y:S01]  /*1430*/  ULDC.64 UR4, c[0x0][0x208] ;  /* 0x0000820000047ab9 */ /* 0x000fe20000000a00 */
[----:B0-----:R-:W-:-:S05]  /*1440*/  IMAD.WIDE R2, R171, 0x4, R2 ;  /* 0x00000004ab027825 */ /* 0x001fca00078e0202 */
[----:B-----5:R-:W2:Y:S04]  /*1450*/  LDG.E R164, desc[UR4][R2.64] ;  /* 0x0000000402a47981 */ /* 0x020ea8000c1e1900 */
[----:B------:R-:W2:Y:S02]  /*1460*/  LDG.E R5, desc[UR4][R2.64+0x4] ;  /* 0x0000040402057981 */ /* 0x000ea4000c1e1900 */
[----:B--2---:R-:W-:-:S07]  /*1470*/  IMAD.IADD R164, R5, 0x1, -R164 ;  /* 0x0000000105a47824 */ /* 0x004fce00078e0aa4 */
.L_x_1316:
[----:B------:R-:W-:Y:S02]  /*1480*/  IMAD.U32 R2, RZ, RZ, UR7 ;  /* 0x00000007ff027e24 */ /* 0x000fe4000f8e00ff */
[----:B------:R-:W-:Y:S01]  /*1490*/  IMAD.U32 R25, RZ, RZ, UR6 ;  /* 0x00000006ff197e24 */ /* 0x000fe2000f8e00ff */
[----:B------:R-:W-:Y:S06]  /*14a0*/  @!P2 BRA `(.L_x_1317) ;  /* 0x000000000014a947 */ /* 0x000fec0003800000 */
[----:B------:R-:W0:Y:S01]  /*14b0*/  LDC.64 R4, c[0x0][0xa20] ;  /* 0x00028800ff047b82 */ /* 0x000e220000000a00 */
[----:B------:R-:W-:Y:S01]  /*14c0*/  ULDC.64 UR4, c[0x0][0x208] ;  /* 0x0000820000047ab9 */ /* 0x000fe20000000a00 */
[----:B0-----:R-:W-:-:S05]  /*14d0*/  IMAD.WIDE R4, R171, 0x4, R4 ;  /* 0x00000004ab047825 */ /* 0x001fca00078e0204 */
[----:B------:R0:W5:Y:S01]  /*14e0*/  LDG.E R25, desc[UR4][R4.64] ;  /* 0x0000000404197981 */ /* 0x000162000c1e1900 */
[----:B------:R-:W-:Y:S05]  /*14f0*/  BRA `(.L_x_1318) ;  /* 0x0000000000147947 */ /* 0x000fea0003800000 */
.L_x_1317:
[----:B------:R-:W-:Y:S05]  /*1500*/  @!P3 BRA `(.L_x_1318) ;  /* 0x000000000010b947 */ /* 0x000fea0003800000 */
[----:B------:R-:W-:Y:S02]  /*1510*/  ULDC.64 UR4, c[0x0][0x208] ;  /* 0x0000820000047ab9 */ /* 0x000fe40000000a00 */
[----:B------:R-:W2:Y:S04]  /*1520*/  LDG.E R4, desc[UR4][R8.64] ;  /* 0x0000000408047981 */ /* 0x000ea8000c1e1900 */
[----:B------:R-:W2:Y:S02]  /*1530*/  LDG.E R25, desc[UR4][R8.64+0x4] ;  /* 0x0000040408197981 */ /* 0x000ea4000c1e1900 */
[----:B--2---:R-:W-:-:S07]  /*1540*/  IMAD.IADD R25, R25, 0x1, -R4 ;  /* 0x0000000119197824 */ /* 0x004fce00078e0a04 */
.L_x_1318:
[----:B------:R-:W-:Y:S01]  /*1550*/  ULDC.64 UR4, c[0x0][0xa10] ;  /* 0x0002840000047ab9 */ /* 0x000fe20000000a00 */
[----:B------:R-:W-:Y:S01]  /*1560*/  ULDC.64 UR6, c[0x0][0x208] ;  /* 0x0000820000067ab9 */ /* 0x000fe20000000a00 */
[----:B------:R-:W-:Y:S01]  /*1570*/  ISETP.NE.U32.AND P0, PT, RZ, UR4, PT ;  /* 0x00000004ff007c0c */ /* 0x000fe2000bf05070 */
[----:B------:R-:W1:Y:S03]  /*1580*/  LDC.64 R10, c[0x0][0x9e0] ;  /* 0x00027800ff0a7b82 */ /* 0x000e660000000a00 */
[----:B------:R-:W-:Y:S01]  /*1590*/  ISETP.NE.AND.EX P0, PT, RZ, UR5, PT, P0 ;  /* 0x00000005ff007c0c */ /* 0x000fe2000bf05300 */
[----:B------:R-:W-:Y:S02]  /*15a0*/  ULDC.64 UR4, c[0x0][0xa30] ;  /* 0x00028c0000047ab9 */ /* 0x000fe40000000a00 */
[----:B------:R-:W-:-:S04]  /*15b0*/  ISETP.NE.U32.AND P1, PT, RZ, UR4, PT ;  /* 0x00000004ff007c0c */ /* 0x000fc8000bf25070 */
[----:B------:R-:W-:-:S06]  /*15c0*/  ISETP.NE.AND.EX P1, PT, RZ, UR5, PT, P1 ;  /* 0x00000005ff007c0c */ /* 0x000fcc000bf25310 */
[----:B0-----:R-:W0:Y:S08]  /*15d0*/  @P0 LDC.64 R4, c[0x0][0xa10] ;  /* 0x00028400ff040b82 */ /* 0x001e300000000a00 */
[----:B------:R-:W2:Y:S01]  /*15e0*/  @P1 LDC.64 R6, c[0x0][0xa30] ;  /* 0x00028c00ff061b82 */ /* 0x000ea20000000a00 */
[----:B0-----:R-:W-:-:S05]  /*15f0*/  @P0 IMAD.WIDE R4, R171, 0x4, R4 ;  /* 0x00000004ab040825 */ /* 0x001fca00078e0204 */
[----:B------:R-:W3:Y:S04]  /*1600*/  @P0 LDG.E R3, desc[UR6][R4.64] ;  /* 0x0000000604030981 */ /* 0x000ee8000c1e1900 */
[----:B------:R-:W3:Y:S01]  /*1610*/  @P0 LDG.E R8, desc[UR6][R4.64+0x4] ;  /* 0x0000040604080981 */ /* 0x000ee2000c1e1900 */
[----:B-----5:R-:W-:Y:S01]  /*1620*/  MOV R147, R25 ;  /* 0x0000001900937202 */ /* 0x020fe20000000f00 */
[----:B------:R-:W-:Y:S02]  /*1630*/  IMAD.IADD R9, R25, 0x1, -R0 ;  /* 0x0000000119097824 */ /* 0x000fe400078e0a00 */
[----:B--2---:R-:W-:-:S05]  /*1640*/  @P1 IMAD.WIDE R6, R171, 0x4, R6 ;  /* 0x00000004ab061825 */ /* 0x004fca00078e0206 */
[----:B------:R0:W5:Y:S01]  /*1650*/  @P1 LDG.E R147, desc[UR6][R6.64] ;  /* 0x0000000606931981 */ /* 0x000162000c1e1900 */
[----:B-1----:R-:W-:Y:S02]  /*1660*/  ISETP.GE.AND P1, PT, R11, 0x1, PT ;  /* 0x000000010b00780c */ /* 0x002fe40003f26270 */
[----:B------:R-:W-:Y:S01]  /*1670*/  LEA R149, R169, 0x80, 0x7 ;  /* 0x00000080a9957811 */ /* 0x000fe200078e38ff */
[----:B---3--:R-:W-:-:S04]  /*1680*/  @P0 IMAD.IADD R2, R8, 0x1, -R3 ;  /* 0x0000000108020824 */ /* 0x008fc800078e0a03 */
[----:B------:R-:W-:-:S04]  /*1690*/  IMAD.IADD R163, R9, 0x1, R2 ;  /* 0x0000000109a37824 */ /* 0x000fc800078e0202 */
[C---:B------:R-:W-:Y:S01]  /*16a0*/  VIADD R0, R163.reuse, 0x5f ;  /* 0x0000005fa3007836 */ /* 0x040fe20000000000 */
[----:B------:R-:W-:-:S03]  /*16b0*/  IADD3 R149, R163, R149, -R164 ;  /* 0x00000095a3957210 */ /* 0x000fc60007ffe8a4 */
[----:B------:R-:W-:-:S05]  /*16c0*/  IMAD.HI R0, R0, 0x2aaaaaab, RZ ;  /* 0x2aaaaaab00007827 */ /* 0x000fca00078e02ff */
[----:B------:R-:W-:-:S04]  /*16d0*/  SHF.R.U32.HI R153, RZ, 0x1f, R0 ;  /* 0x0000001fff997819 */ /* 0x000fc80000011600 */
[----:B------:R-:W-:Y:S02]  /*16e0*/  LEA.HI.SX32 R153, R0, R153, 0x1c ;  /* 0x0000009900997211 */ /* 0x000fe400078fe2ff */
[----:B------:R-:W-:Y:S01]  /*16f0*/  IADD3 R0, R149, R10, RZ ;  /* 0x0000000a95007210 */ /* 0x000fe20007ffe0ff */
[----:B0-----:R-:W-:Y:S06]  /*1700*/  @!P1 BRA `(.L_x_1319) ;  /* 0x0000000000489947 */ /* 0x001fec0003800000 */
[C---:B------:R-:W-:Y:S01]  /*1710*/  ISETP.GT.AND P0, PT, R149.reuse, RZ, PT ;  /* 0x000000ff9500720c */ /* 0x040fe20003f04270 */
[----:B------:R-:W-:Y:S01]  /*1720*/  BSSY B0, `(.L_x_1320) ;  /* 0x000000e000007945 */ /* 0x000fe20003800000 */
[----:B------:R-:W-:-:S11]  /*1730*/  VIADD R3, R149, 0xffffffff ;  /* 0xffffffff95037836 */ /* 0x000fd60000000000 */
        /* <DEDUP_REMOVED lines=8> */
.L_x_1321:
[----:B------:R-:W-:-:S13]  /*17c0*/  ISETP.NE.AND P0, PT, R11, 0x1, PT ;  /* 0x000000010b00780c */ /* 0x000fda0003f05270 */
[----:B------:R-:W0:Y:S02]  /*17d0*/  @P0 LDC.64 R4, c[0x0][0x9e8] ;  /* 0x00027a00ff040b82 */ /* 0x000e240000000a00 */
[----:B0-----:R-:W-:-:S05]  /*17e0*/  @P0 IMAD.HI.U32 R4, R3, R4, RZ ;  /* 0x0000000403040227 */ /* 0x001fca00078e00ff */
[----:B------:R-:W-:-:S07]  /*17f0*/  @P0 SHF.R.U32.HI R3, RZ, R5, R4 ;  /* 0x00000005ff030219 */ /* 0x000fce0000011604 */
.L_x_1322:
[----:B------:R-:W-:Y:S05]  /*1800*/  BSYNC B0 ;  /* 0x0000000000007941 */ /* 0x000fea0003800000 */
.L_x_1320:
[----:B------:R-:W-:-:S05]  /*1810*/  IMAD R3, R3, R11, R11 ;  /* 0x0000000b03037224 */ /* 0x000fca00078e020b */
[----:B------:R-:W-:-:S07]  /*1820*/  VIMNMX R0, R0, R3, PT ;  /* 0x0000000300007248 */ /* 0x000fce0003fe0100 */
.L_x_1319:
[----:B------:R-:W-:Y:S01]  /*1830*/  IMAD R148, R169, 0x80, -R164 ;  /* 0x00000080a9947824 */ /* 0x000fe200078e0aa4 */
[----:B------:R-:W-:-:S03]  /*1840*/  ULDC UR4, c[0x0][0x9dc] ;  /* 0x0002770000047ab9 */ /* 0x000fc60000000800 */
[----:B------:R-:W-:-:S05]  /*1850*/  IMAD.IADD R148, R163, 0x1, R148 ;  /* 0x00000001a3947824 */ /* 0x000fca00078e0294 */
[----:B------:R-:W-:Y:S01]  /*1860*/  IADD3 R3, R148, -UR4, RZ ;  /* 0x8000000494037c10 */ /* 0x000fe2000fffe0ff */
[----:B------:R-:W-:Y:S06]  /*1870*/  @!P1 BRA `(.L_x_1323) ;  /* 0x0000000000489947 */ /* 0x000fec0003800000 */
[----:B------:R-:W-:Y:S01]  /*1880*/  ISETP.GT.AND P0, PT, R148, -0x1, PT ;  /* 0xffffffff9400780c */ /* 0x000fe20003f04270 */
[----:B------:R-:W-:-:S12]  /*1890*/  BSSY B0, `(.L_x_1324) ;  /* 0x000000e000007945 */ /* 0x000fd80003800000 */
        /* <DEDUP_REMOVED lines=8> */
.L_x_1325:
[----:B------:R-:W-:Y:S01]  /*1920*/  ISETP.NE.AND P0, PT, R11, 0x1, PT ;  /* 0x000000010b00780c */ /* 0x000fe20003f05270 */
[----:B------:R-:W-:-:S12]  /*1930*/  IMAD.MOV.U32 R4, RZ, RZ, R148 ;  /* 0x000000ffff047224 */ /* 0x000fd800078e0094 */
[----:B------:R-:W0:Y:S02]  /*1940*/  @P0 LDC.64 R6, c[0x0][0x9e8] ;  /* 0x00027a00ff060b82 */ /* 0x000e240000000a00 */
[----:B0-----:R-:W-:-:S05]  /*1950*/  @P0 IMAD.HI.U32 R6, R148, R6, RZ ;  /* 0x0000000694060227 */ /* 0x001fca00078e00ff */
[----:B------:R-:W-:-:S07]  /*1960*/  @P0 SHF.R.U32.HI R4, RZ, R7, R6 ;  /* 0x00000007ff040219 */ /* 0x000fce0000011606 */
.L_x_1326:
[----:B------:R-:W-:Y:S05]  /*1970*/  BSYNC B0 ;  /* 0x0000000000007941 */ /* 0x000fea0003800000 */
.L_x_1324:
[----:B------:R-:W-:-:S05]  /*1980*/  IMAD R4, R4, R11, RZ ;  /* 0x0000000b04047224 */ /* 0x000fca00078e02ff */
[----:B------:R-:W-:-:S07]  /*1990*/  VIMNMX R3, R3, R4, !PT ;  /* 0x0000000403037248 */ /* 0x000fce0007fe0100 */
.L_x_1323:
[----:B------:R-:W-:Y:S02]  /*19a0*/  VIADD R0, R0, 0x5f ;  /* 0x0000005f00007836 */ /* 0x000fe40000000000 */
[----:B------:R-:W-:-:S04]  /*19b0*/  IMAD.HI R4, R3, 0x2aaaaaab, RZ ;  /* 0x2aaaaaab03047827 */ /* 0x000fc800078e02ff */
[----:B------:R-:W-:Y:S01]  /*19c0*/  IMAD.HI R0, R0, 0x2aaaaaab, RZ ;  /* 0x2aaaaaab00007827 */ /* 0x000fe200078e02ff */
[----:B------:R-:W-:-:S04]  /*19d0*/  SHF.R.U32.HI R5, RZ, 0x1f, R4 ;  /* 0x0000001fff057819 */ /* 0x000fc80000011604 */
[----:B------:R-:W-:Y:S02]  /*19e0*/  SHF.R.U32.HI R3, RZ, 0x1f, R0 ;  /* 0x0000001fff037819 */ /* 0x000fe40000011600 */
[----:B------:R-:W-:Y:S02]  /*19f0*/  LEA.HI.SX32 R5, R4, R5, 0x1c ;  /* 0x0000000504057211 */ /* 0x000fe400078fe2ff */
[----:B------:R-:W-:Y:S02]  /*1a00*/  LEA.HI.SX32 R0, R0, R3, 0x1c ;  /* 0x0000000300007211 */ /* 0x000fe400078fe2ff */
[----:B------:R-:W-:Y:S02]  /*1a10*/  VIMNMX R5, RZ, R5, !PT ;  /* 0x00000005ff057248 */ /* 0x000fe40007fe0100 */
[----:B------:R-:W-:-:S03]  /*1a20*/  VIMNMX R0, R153, R0, PT ;  /* 0x0000000099007248 */ /* 0x000fc60003fe0100 */
[--C-:B------:R-:W-:Y:S02]  /*1a30*/  IMAD R5, R5, 0x60, -R9.reuse ;  /* 0x0000006005057824 */ /* 0x100fe400078e0a09 */
[----:B------:R-:W-:-:S03]  /*1a40*/  IMAD R3, R0, 0x60, -R9 ;  /* 0x0000006000037824 */ /* 0x000fc600078e0a09 */
[----:B------:R-:W-:Y:S02]  /*1a50*/  VIMNMX R5, RZ, R5, !PT ;  /* 0x00000005ff057248 */ /* 0x000fe40007fe0100 */
[----:B------:R-:W-:-:S03]  /*1a60*/  VIMNMX R0, R3, R2, PT ;  /* 0x0000000203007248 */ /* 0x000fc60003fe0100 */
[----:B------:R-:W-:Y:S01]  /*1a70*/  IMAD.WIDE.U32 R124, R5, -0x55555555, RZ ;  /* 0xaaaaaaab057c7825 */ /* 0x000fe200078e00ff */
[----:B------:R-:W-:-:S04]  /*1a80*/  ISETP.GT.AND P0, PT, R0, R5, PT ;  /* 0x000000050000720c */ /* 0x000fc80003f04270 */
[----:B------:R-:W-:-:S05]  /*1a90*/  SHF.R.U32.HI R124, RZ, 0x6, R125 ;  /* 0x00000006ff7c7819 */ /* 0x000fca000001167d */
[----:B------:R-:W-:-:S04]  /*1aa0*/  IMAD.MOV.U32 R24, RZ, RZ, R124 ;  /* 0x000000ffff187224 */ /* 0x000fc800078e007c */
[----:B------:R-:W-:-:S04]  /*1ab0*/  @P0 VIADD R0, R0, 0x5f ;  /* 0x0000005f00000836 */ /* 0x000fc80000000000 */
[----:B------:R-:W-:-:S05]  /*1ac0*/  @P0 IMAD.HI R0, R0, 0x2aaaaaab, RZ ;  /* 0x2aaaaaab00000827 */ /* 0x000fca00078e02ff */
[----:B------:R-:W-:-:S04]  /*1ad0*/  @P0 SHF.R.U32.HI R3, RZ, 0x1f, R0 ;  /* 0x0000001fff030819 */ /* 0x000fc80000011600 */
[----:B------:R-:W-:Y:S02]  /*1ae0*/  @P0 LEA.HI.SX32 R24, R0, R3, 0x1c ;  /* 0x0000000300180211 */ /* 0x000fe400078fe2ff */
[----:B------:R-:W-:Y:S02]  /*1af0*/  PLOP3.LUT P0, PT, PT, PT, PT, 0x80, 0x0 ;  /* 0x000000000000781c */ /* 0x000fe40003f0f070 */
[----:B------:R-:W-:-:S13]  /*1b00*/  ISETP.GT.AND P1, PT, R24, R124, PT ;  /* 0x0000007c1800720c */ /* 0x000fda0003f24270 */
[----:B------:R-:W-:Y:S05]  /*1b10*/  @!P1 BRA `(.L_x_1327) ;  /* 0x0000008c00189947 */ /* 0x000fea0003800000 */
        /* <DEDUP_REMOVED lines=12> */
[----:B------:R-:W-:Y:S02]  /*1be0*/  IMAD.U32 R6, RZ, RZ, UR4 ;  /* 0x00000004ff067e24 */ /* 0x000fe4000f8e00ff */
[----:B------:R-:W-:-:S02]  /*1bf0*/  IMAD.U32 R7, RZ, RZ, UR5 ;  /* 0x00000005ff077e24 */ /* 0x000fc4000f8e00ff */
[----:B------:R-:W-:Y:S02]  /*1c00*/  IMAD.U32 R11, RZ, RZ, UR7 ;  /* 0x00000007ff0b7e24 */ /* 0x000fe4000f8e00ff */
[----:B------:R-:W-:Y:S02]  /*1c10*/  IMAD.MOV.U32 R8, RZ, RZ, 0x70 ;  /* 0x00000070ff087424 */ /* 0x000fe400078e00ff */
[----:B------:R-:W-:Y:S02]  /*1c20*/  IMAD.MOV.U32 R12, RZ, RZ, 0x1 ;  /* 0x00000001ff0c7424 */ /* 0x000fe400078e00ff */
[----:B0-----:R-:W-:-:S07]  /*1c30*/  IMAD.MOV.U32 R13, RZ, RZ, RZ ;  /* 0x000000ffff0d7224 */ /* 0x001fce00078e00ff */
[----:B------:R-:W-:-:S07]  /*1c40*/  LEPC R20, `(.L_x_1329) ;  /* 0x000000001014794e */ /* 0x000fce0000000000 */
[----:B-1---5:R-:W-:Y:S05]  /*1c50*/  CALL.ABS.NOINC R14 ;  /* 0x000000000e007343 */ /* 0x022fea0003c00000 */
.L_x_1329:
[----:B------:R-:W-:Y:S05]  /*1c60*/  BSYNC B6 ;  /* 0x0000000000067941 */ /* 0x000fea0003800000 */
.L_x_1328:
        /* <DEDUP_REMOVED lines=20> */
.L_x_1331:
[----:B------:R-:W-:Y:S05]  /*1db0*/  BSYNC B6 ;  /* 0x0000000000067941 */ /* 0x000fea0003800000 */
.L_x_1330:
[----:B------:R-:W-:Y:S01]  /*1dc0*/  ULDC.64 UR4, c[0x0][0x9f8] ;  /* 0x00027e0000047ab9 */ /* 0x000fe20000000a00 */
[----:B------:R-:W-:Y:S01]  /*1dd0*/  ULDC.64 UR6, c[0x0][0x208] ;  /* 0x0000820000067ab9 */ /* 0x000fe20000000a00 */
[----:B------:R-:W-:Y:S01]  /*1de0*/  ISETP.NE.U32.AND P0, PT, RZ, UR4, PT ;  /* 0x00000004ff007c0c */ /* 0x000fe2000bf05070 */
[----:B------:R-:W2:Y:S01]  /*1df0*/  LDL.LU R20, [R1+0x8] ;  /* 0x0000080001147983 */ /* 0x000ea20000300800 */
[----:B------:R-:W0:Y:S01]  /*1e00*/  LDC R0, c[0x0][0x428] ;  /* 0x00010a00ff007b82 */ /* 0x000e220000000800 */
[----:B------:R-:W-:Y:S01]  /*1e10*/  ULDC UR4, c[0x0][0x2e4] ;  /* 0x0000b90000047ab9 */ /* 0x000fe20000000800 */
[----:B------:R-:W-:-:S06]  /*1e20*/  ISETP.NE.AND.EX P0, PT, RZ, UR5, PT, P0 ;  /* 0x00000005ff007c0c */ /* 0x000fcc000bf05300 */
[----:B------:R-:W1:Y:S08]  /*1e30*/  LDC.64 R94, c[0x0][0x2f0] ;  /* 0x0000bc00ff5e7b82 */ /* 0x000e700000000a00 */
[----:B------:R-:W3:Y:S01]  /*1e40*/  @P0 LDC.64 R4, c[0x0][0x9f8] ;  /* 0x00027e00ff040b82 */ /* 0x000ee20000000a00 */
[----:B------:R-:W-:Y:S01]  /*1e50*/  IMAD.IADD R119, R26, 0x1, R25 ;  /* 0x000000011a777824 */ /* 0x000fe200078e0219 */
[----:B------:R-:W-:-:S06]  /*1e60*/  SHF.R.S32.HI R23, RZ, 0x1f, R22 ;  /* 0x0000001fff177819 */ /* 0x000fcc0000011416 */
[----:B------:R-:W4:Y:S08]  /*1e70*/  LDC.64 R100, c[0x0][0x3e8] ;  /* 0x0000fa00ff647b82 */ /* 0x000f300000000a00 */
[----:B------:R-:W1:Y:S01]  /*1e80*/  LDC.64 R106, c[0x0][0x3d8] ;  /* 0x0000f600ff6a7b82 */ /* 0x000e620000000a00 */
[----:B---3--:R-:W-:-:S07]  /*1e90*/  @P0 IMAD.WIDE R4, R171, 0x4, R4 ;  /* 0x00000004ab040825 */ /* 0x008fce00078e0204 */
[----:B------:R-:W3:Y:S01]  /*1ea0*/  LDC R35, c[0x0][0x3d4] ;  /* 0x0000f500ff237b82 */ /* 0x000ee20000000800 */
[----:B------:R1:W2:Y:S01]  /*1eb0*/  @P0 LDG.E R171, desc[UR6][R4.64] ;  /* 0x0000000604ab0981 */ /* 0x0002a2000c1e1900 */
[----:B0-----:R-:W-:Y:S01]  /*1ec0*/  ISETP.NE.AND P0, PT, R0, 0x1, PT ;  /* 0x000000010000780c */ /* 0x001fe20003f05270 */
[----:B------:R-:W-:Y:S01]  /*1ed0*/  ULDC.64 UR6, c[0x0][0x2f8] ;  /* 0x0000be0000067ab9 */ /* 0x000fe20000000a00 */
[----:B------:R-:W-:Y:S01]  /*1ee0*/  ISETP.GE.AND P2, PT, R165, UR4, PT ;  /* 0x00000004a5007c0c */ /* 0x000fe2000bf46270 */
[----:B------:R-:W0:Y:S01]  /*1ef0*/  S2R R154, SR_TID.X ;  /* 0x00000000009a7919 */ /* 0x000e220000002100 */
[----:B------:R-:W-:Y:S01]  /*1f00*/  ISETP.GE.AND P1, PT, R22, UR4, PT ;  /* 0x0000000416007c0c */ /* 0x000fe2000bf26270 */
[--C-:B----4-:R-:W-:Y:S01]  /*1f10*/  IMAD.WIDE.U32 R98, R162, R100, R22.reuse ;  /* 0x00000064a2627225 */ /* 0x110fe200078e0016 */
[----:B------:R-:W-:Y:S02]  /*1f20*/  SEL R6, RZ, 0xffffffff, P2 ;  /* 0xffffffffff067807 */ /* 0x000fe40001000000 */
[----:B------:R-:W-:Y:S01]  /*1f30*/  IADD3 R0, R22, 0x60, RZ ;  /* 0x0000006016007810 */ /* 0x000fe20007ffe0ff */
[----:B------:R-:W-:Y:S01]  /*1f40*/  IMAD R131, R101, 0x60, RZ ;  /* 0x0000006065837824 */ /* 0x000fe200078e02ff */
[----:B------:R-:W-:Y:S01]  /*1f50*/  SEL R3, RZ, 0x1, P1 ;  /* 0x00000001ff037807 */ /* 0x000fe20000800000 */
[----:B------:R-:W-:Y:S01]  /*1f60*/  IMAD.SHL.U32 R6, R6, 0x2, RZ ;  /* 0x0000000206067824 */ /* 0x000fe200078e00ff */
[----:B------:R-:W-:Y:S01]  /*1f70*/  ISETP.GE.AND P1, PT, R166, UR4, PT ;  /* 0x00000004a6007c0c */ /* 0x000fe2000bf26270 */
[----:B------:R-:W4:Y:S01]  /*1f80*/  @P0 LDC R7, c[0x0][0x42c] ;  /* 0x00010b00ff070b82 */ /* 0x000f220000000800 */
[----:B------:R-:W-:Y:S01]  /*1f90*/  ISETP.GE.AND P2, PT, R0, UR4, PT ;  /* 0x0000000400007c0c */ /* 0x000fe2000bf46270 */
[----:B-1----:R-:W-:Y:S01]  /*1fa0*/  IMAD.WIDE.U32 R104, R162, R106, R22 ;  /* 0x0000006aa2687225 */ /* 0x002fe200078e0016 */
[----:B------:R-:W-:-:S02]  /*1fb0*/  LOP3.LUT R3, R6, 0x2, R3, 0xe2, !PT ;  /* 0x0000000206037812 */ /* 0x000fc400078ee203 */
[----:B------:R-:W-:Y:S01]  /*1fc0*/  SEL R4, RZ, 0x4, P1 ;  /* 0x00000004ff047807 */ /* 0x000fe20000800000 */
[----:B------:R-:W-:Y:S01]  /*1fd0*/  VIADD R6, R22, 0x80 ;  /* 0x0000008016067836 */ /* 0x000fe20000000000 */
[----:B------:R-:W-:Y:S01]  /*1fe0*/  SEL R5, RZ, 0x8, P2 ;  /* 0x00000008ff057807 */ /* 0x000fe20001000000 */
[----:B------:R-:W1:Y:S01]  /*1ff0*/  @P0 LDC R8, c[0x0][0x430] ;  /* 0x00010c00ff080b82 */ /* 0x000e620000000800 */
[----:B------:R-:W-:Y:S01]  /*2000*/  SHF.R.S32.HI R21, RZ, 0x1f, R119 ;  /* 0x0000001fff157819 */ /* 0x000fe20000011477 */
[----:B------:R-:W-:Y:S01]  /*2010*/  IMAD.SHL.U32 R29, R100, 0x40, RZ ;  /* 0x00000040641d7824 */ /* 0x000fe200078e00ff */
[----:B------:R-:W-:Y:S01]  /*2020*/  LOP3.LUT R4, R5, R3, R4, 0xfe, !PT ;  /* 0x0000000305047212 */ /* 0x000fe200078efe04 */
[----:B------:R-:W-:Y:S01]  /*2030*/  IMAD.SHL.U32 R108, R106, 0x40, RZ ;  /* 0x000000406a6c7824 */ /* 0x000fe200078e00ff */
[----:B------:R-:W-:Y:S01]  /*2040*/  ISETP.GE.AND P1, PT, R6, UR4, PT ;  /* 0x0000000406007c0c */ /* 0x000fe2000bf26270 */
[C---:B------:R-:W-:Y:S01]  /*2050*/  VIADD R6, R22.reuse, 0xa0 ;  /* 0x000000a016067836 */ /* 0x040fe20000000000 */
[----:B---3--:R-:W-:Y:S01]  /*2060*/  ISETP.GE.AND P3, PT, R22, R35, PT ;  /* 0x000000231600720c */ /* 0x008fe20003f66270 */
[----:B------:R-:W-:Y:S01]  /*2070*/  IMAD R125, R95, 0x60, RZ ;  /* 0x000000605f7d7824 */ /* 0x000fe200078e02ff */
[----:B------:R-:W-:Y:S01]  /*2080*/  SEL R5, RZ, 0x10, P1 ;  /* 0x00000010ff057807 */ /* 0x000fe20000800000 */
[----:B------:R-:W-:Y:S01]  /*2090*/  IMAD.SHL.U32 R133, R94, 0x40, RZ ;  /* 0x000000405e857824 */ /* 0x000fe200078e00ff */
[----:B------:R-:W-:Y:S01]  /*20a0*/  ISETP.GE.AND P1, PT, R6, UR4, PT ;  /* 0x0000000406007c0c */ /* 0x000fe2000bf26270 */
[-C--:B------:R-:W-:Y:S01]  /*20b0*/  IMAD R6, R21, R94.reuse, RZ ;  /* 0x0000005e15067224 */ /* 0x080fe200078e02ff */
[----:B------:R-:W-:Y:S01]  /*20c0*/  LOP3.LUT R12, R4, R5, RZ, 0xfc, !PT ;  /* 0x00000005040c7212 */ /* 0x000fe200078efcff */
[----:B------:R-:W-:Y:S01]  /*20d0*/  IMAD.WIDE.U32 R4, R119, R94, RZ ;  /* 0x0000005e77047225 */ /* 0x000fe200078e00ff */
[----:B------:R-:W-:Y:S01]  /*20e0*/  ULDC.64 UR4, c[0x0][0x320] ;  /* 0x0000c80000047ab9 */ /* 0x000fe20000000a00 */
[----:B------:R-:W-:-:S02]  /*20f0*/  SHF.R.S32.HI R17, RZ, 0x1f, R16 ;  /* 0x0000001fff117819 */ /* 0x000fc40000011410 */
[----:B----4-:R-:W-:Y:S01]  /*2100*/  @P0 IMAD.HI.U32 R3, R170, R7, RZ ;  /* 0x00000007aa030227 */ /* 0x010fe200078e00ff */
[-C--:B------:R-:W-:Y:S02]  /*2110*/  ISETP.GE.AND P2, PT, R165, R35.reuse, PT ;  /* 0x00000023a500720c */ /* 0x080fe40003f46270 */
[----:B------:R-:W-:Y:S01]  /*2120*/  ISETP.GE.AND P4, PT, R166, R35, PT ;  /* 0x00000023a600720c */ /* 0x000fe20003f86270 */
[----:B------:R-:W-:Y:S01]  /*2130*/  IMAD R7, R119, R95, R6 ;  /* 0x0000005f77077224 */ /* 0x000fe200078e0206 */
[----:B------:R-:W-:Y:S01]  /*2140*/  MOV R123, 0x20 ;  /* 0x00000020007b7802 */ /* 0x000fe20000000f00 */
[----:B------:R-:W-:Y:S01]  /*2150*/  IMAD.WIDE.U32 R102, R162, R106, R16 ;  /* 0x0000006aa2667225 */ /* 0x000fe200078e0010 */
[----:B-1----:R-:W-:Y:S02]  /*2160*/  @P0 SHF.R.U32.HI R170, RZ, R8, R3 ;  /* 0x00000008ffaa0219 */ /* 0x002fe40000011603 */
[----:B------:R-:W-:Y:S01]  /*2170*/  IADD3 R5, R5, R7, RZ ;  /* 0x0000000705057210 */ /* 0x000fe20007ffe0ff */
[----:B------:R-:W-:Y:S01]  /*2180*/  IMAD R8, R186, R100, RZ ;  /* 0x00000064ba087224 */ /* 0x000fe200078e02ff */
[----:B------:R-:W-:Y:S01]  /*2190*/  SHF.R.S32.HI R3, RZ, 0x1f, R170 ;  /* 0x0000001fff037819 */ /* 0x000fe200000114aa */
[----:B------:R-:W-:Y:S01]  /*21a0*/  IMAD.WIDE.U32 R6, R170, UR4, R22 ;  /* 0x00000004aa067c25 */ /* 0x000fe2000f8e0016 */
[----:B------:R-:W-:-:S02]  /*21b0*/  SHF.L.U64.HI R30, R100, 0x6, R101 ;  /* 0x00000006641e7819 */ /* 0x000fc40000010265 */
[----:B------:R-:W-:Y:S01]  /*21c0*/  SHF.L.U64.HI R28, R106, 0x6, R107 ;  /* 0x000000066a1c7819 */ /* 0x000fe2000001026b */
[C---:B------:R-:W-:Y:S01]  /*21d0*/  IMAD R9, R3.reuse, UR4, RZ ;  /* 0x0000000403097c24 */ /* 0x040fe2000f8e02ff */
[----:B------:R-:W-:Y:S01]  /*21e0*/  SHF.L.U64.HI R132, R94, 0x6, R95 ;  /* 0x000000065e847819 */ /* 0x000fe2000001025f */
[----:B------:R-:W-:Y:S01]  /*21f0*/  IMAD.WIDE.U32 R4, R170, UR6, R4 ;  /* 0x00000006aa047c25 */ /* 0x000fe2000f8e0004 */
[----:B------:R-:W-:Y:S02]  /*2200*/  SHF.R.S32.HI R151, RZ, 0x1f, R185 ;  /* 0x0000001fff977819 */ /* 0x000fe400000114b9 */
[----:B0-----:R-:W-:Y:S01]  /*2210*/  LEA.HI R154, R154, 0x8, RZ, 0x19 ;  /* 0x000000089a9a7811 */ /* 0x001fe200078fc8ff */
[----:B------:R-:W-:Y:S01]  /*2220*/  IMAD R11, R170, UR5, R9 ;  /* 0x00000005aa0b7c24 */ /* 0x000fe2000f8e0209 */
[----:B------:R-:W-:Y:S01]  /*2230*/  ULDC.64 UR4, c[0x0][0xa08] ;  /* 0x0002820000047ab9 */ /* 0x000fe20000000a00 */
[----:B------:R-:W-:Y:S01]  /*2240*/  IMAD R9, R3, UR6, RZ ;  /* 0x0000000603097c24 */ /* 0x000fe2000f8e02ff */
[----:B------:R-:W-:Y:S01]  /*2250*/  ISETP.NE.U32.AND P0, PT, RZ, UR4, PT ;  /* 0x00000004ff007c0c */ /* 0x000fe2000bf05070 */
[----:B------:R-:W-:-:S02]  /*2260*/  IMAD.IADD R7, R7, 0x1, R11 ;  /* 0x0000000107077824 */ /* 0x000fc400078e020b */
[----:B------:R-:W-:Y:S01]  /*2270*/  IMAD R9, R170, UR7, R9 ;  /* 0x00000007aa097c24 */ /* 0x000fe2000f8e0209 */
[----:B------:R-:W-:Y:S01]  /*2280*/  ISETP.NE.AND.EX P0, PT, RZ, UR5, PT, P0 ;  /* 0x00000005ff007c0c */ /* 0x000fe2000bf05300 */
[----:B------:R-:W-:Y:S01]  /*2290*/  ULDC.64 UR4, c[0x0][0x300] ;  /* 0x0000c00000047ab9 */ /* 0x000fe20000000a00 */
[----:B------:R-:W-:-:S04]  /*22a0*/  IMAD.WIDE.U32 R96, R162, R100, R16 ;  /* 0x00000064a2607225 */ /* 0x000fc800078e0010 */
[----:B------:R-:W-:Y:S02]  /*22b0*/  IMAD.IADD R5, R5, 0x1, R9 ;  /* 0x0000000105057824 */ /* 0x000fe400078e0209 */
[----:B------:R-:W-:Y:S02]  /*22c0*/  IMAD R9, R162, R101, R8 ;  /* 0x00000065a2097224 */ /* 0x000fe400078e0208 */
[----:B------:R-:W-:Y:S02]  /*22d0*/  IMAD.SHL.U32 R122, R35, 0x2, RZ ;  /* 0x00000002237a7824 */ /* 0x000fe400078e00ff */
[----:B------:R-:W-:Y:S01]  /*22e0*/  IMAD.IADD R97, R97, 0x1, R9 ;  /* 0x0000000161617824 */ /* 0x000fe200078e0209 */
[----:B------:R-:W-:Y:S01]  /*22f0*/  IADD3 R99, R9, R99, RZ ;  /* 0x0000006309637210 */ /* 0x000fe20007ffe0ff */
[----:B-----5:R-:W-:-:S04]  /*2300*/  IMAD.WIDE.U32 R96, R147, R100, R96 ;  /* 0x0000006493607225 */ /* 0x020fc800078e0060 */
[----:B------:R-:W-:Y:S01]  /*2310*/  IMAD.WIDE.U32 R98, R147, R100, R98 ;  /* 0x0000006493627225 */ /* 0x000fe200078e0062 */
[----:B--2---:R-:W-:-:S04]  /*2320*/  LOP3.LUT R20, R20, 0xfffffffe, RZ, 0xc0, !PT ;  /* 0xfffffffe14147812 */ /* 0x004fc800078ec0ff */
[----:B------:R-:W-:-:S05]  /*2330*/  @P4 LOP3.LUT R20, R20, 0x1, RZ, 0xfc, !PT ;  /* 0x0000000114144812 */ /* 0x000fca00078efcff */
[----:B------:R0:W-:Y:S01]  /*2340*/  STL [R1+0x8], R20 ;  /* 0x0000081401007387 */ /* 0x0001e20000100800 */
[----:B------:R-:W-:Y:S02]  /*2350*/  SHF.R.S32.HI R3, RZ, 0x1f, R171 ;  /* 0x0000001fff037819 */ /* 0x000fe400000114ab */
[----:B------:R-:W-:Y:S02]  /*2360*/  SEL R93, R171, RZ, !P0 ;  /* 0x000000ffab5d7207 */ /* 0x000fe40004000000 */
[----:B------:R-:W-:-:S03]  /*2370*/  SEL R3, R3, RZ, !P0 ;  /* 0x000000ff03037207 */ /* 0x000fc60004000000 */
[----:B------:R-:W-:-:S04]  /*2380*/  IMAD.WIDE.U32 R90, R93, UR4, R4 ;  /* 0x000000045d5a7c25 */ /* 0x000fc8000f8e0004 */
[-C--:B------:R-:W-:Y:S02]  /*2390*/  IMAD R4, R186, R94.reuse, RZ ;  /* 0x0000005eba047224 */ /* 0x080fe400078e02ff */
[----:B------:R-:W-:Y:S02]  /*23a0*/  IMAD R10, R3, UR4, RZ ;  /* 0x00000004030a7c24 */ /* 0x000fe4000f8e02ff */
[C---:B------:R-:W-:Y:S02]  /*23b0*/  IMAD R31, R162.reuse, R95, R4 ;  /* 0x0000005fa21f7224 */ /* 0x040fe400078e0204 */
[----:B------:R-:W-:Y:S01]  /*23c0*/  IMAD R89, R93, UR5, R10 ;  /* 0x000000055d597c24 */ /* 0x000fe2000f8e020a */
[----:B------:R-:W-:Y:S01]  /*23d0*/  ULDC.64 UR4, c[0x0][0x328] ;  /* 0x0000ca0000047ab9 */ /* 0x000fe20000000a00 */
[----:B------:R-:W-:-:S04]  /*23e0*/  IMAD.WIDE.U32 R4, R162, R94, R22 ;  /* 0x0000005ea2047225 */ /* 0x000fc800078e0016 */
[----:B------:R-:W-:Y:S01]  /*23f0*/  IMAD.IADD R89, R91, 0x1, R89 ;  /* 0x000000015b597824 */ /* 0x000fe200078e0259 */
[----:B------:R-:W-:Y:S01]  /*2400*/  IADD3 R88, P0, R90, R4, RZ ;  /* 0x000000045a587210 */ /* 0x000fe20007f1e0ff */
[----:B------:R-:W-:Y:S01]  /*2410*/  IMAD R8, R3, UR4, RZ ;  /* 0x0000000403087c24 */ /* 0x000fe2000f8e02ff */
[----:B------:R-:W-:Y:S01]  /*2420*/  SEL R4, R35, RZ, P2 ;  /* 0x000000ff23047207 */ /* 0x000fe20001000000 */
[----:B------:R-:W-:Y:S01]  /*2430*/  IMAD R3, R186, R106, RZ ;  /* 0x0000006aba037224 */ /* 0x000fe200078e02ff */
[----:B------:R-:W-:Y:S01]  /*2440*/  IADD3.X R31, R89, R5, R31, P0, !PT ;  /* 0x00000005591f7210 */ /* 0x000fe200007fe41f */
[----:B------:R-:W-:Y:S01]  /*2450*/  IMAD R33, R93, UR5, R8 ;  /* 0x000000055d217c24 */ /* 0x000fe2000f8e0208 */
[----:B------:R-:W-:Y:S01]  /*2460*/  LOP3.LUT P0, RZ, R190, 0x4, RZ, 0xc0, !PT ;  /* 0x00000004beff7812 */ /* 0x000fe2000780c0ff */
[----:B------:R-:W-:Y:S01]  /*2470*/  IMAD R5, R162, R107, R3 ;  /* 0x0000006ba2057224 */ /* 0x000fe200078e0203 */
[----:B------:R-:W-:Y:S01]  /*2480*/  SEL R3, R35, RZ, P3 ;  /* 0x000000ff23037207 */ /* 0x000fe20001800000 */
[----:B------:R-:W-:Y:S01]  /*2490*/  IMAD.WIDE.U32 R92, R93, UR4, R6 ;  /* 0x000000045d5c7c25 */ /* 0x000fe2000f8e0006 */
[----:B------:R-:W-:-:S02]  /*24a0*/  SEL R7, R35, RZ, P4 ;  /* 0x000000ff23077207 */ /* 0x000fc40002000000 */
[----:B------:R-:W-:Y:S01]  /*24b0*/  IADD3 R118, P4, R162, R119, RZ ;  /* 0x00000077a2767210 */ /* 0x000fe20007f9e0ff */
[----:B------:R-:W-:Y:S01]  /*24c0*/  IMAD.IADD R3, R22, 0x1, R3 ;  /* 0x0000000116037824 */ /* 0x000fe200078e0203 */
[----:B------:R-:W-:Y:S01]  /*24d0*/  IADD3 R10, R166, R7, RZ ;  /* 0x00000007a60a7210 */ /* 0x000fe20007ffe0ff */
[----:B------:R-:W-:Y:S01]  /*24e0*/  IMAD.IADD R103, R103, 0x1, R5 ;  /* 0x0000000167677824 */ /* 0x000fe200078e0205 */
[----:B------:R-:W-:Y:S01]  /*24f0*/  SEL R123, R123, 0xffffffe0, !P0 ;  /* 0xffffffe07b7b7807 */ /* 0x000fe20004000000 */
[----:B------:R-:W-:Y:S01]  /*2500*/  IMAD.IADD R105, R5, 0x1, R105 ;  /* 0x0000000105697824 */ /* 0x000fe200078e0269 */
[----:B------:R-:W-:Y:S01]  /*2510*/  SHF.R.S32.HI R11, RZ, 0x1f, R10 ;  /* 0x0000001fff0b7819 */ /* 0x000fe2000001140a */
[----:B------:R-:W-:Y:S01]  /*2520*/  IMAD.IADD R5, R165, 0x1, R4 ;  /* 0x00000001a5057824 */ /* 0x000fe200078e0204 */
[----:B------:R-:W-:Y:S01]  /*2530*/  SHF.R.S32.HI R4, RZ, 0x1f, R3 ;  /* 0x0000001fff047819 */ /* 0x000fe20000011403 */
[----:B------:R-:W-:Y:S01]  /*2540*/  IMAD.WIDE.U32 R102, R147, R106, R102 ;  /* 0x0000006a93667225 */ /* 0x000fe200078e0066 */
[----:B------:R-:W-:-:S02]  /*2550*/  LEA.HI R13, R11, R10, RZ, 0x3 ;  /* 0x0000000a0b0d7211 */ /* 0x000fc400078f18ff */
[----:B------:R-:W-:Y:S01]  /*2560*/  SHF.R.S32.HI R6, RZ, 0x1f, R5 ;  /* 0x0000001fff067819 */ /* 0x000fe20000011405 */
[----:B------:R-:W-:Y:S01]  /*2570*/  IMAD.WIDE.U32 R104, R147, R106, R104 ;  /* 0x0000006a93687225 */ /* 0x000fe200078e0068 */
[CC--:B------:R-:W-:Y:S02]  /*2580*/  LEA.HI R15, R4.reuse, R3.reuse, RZ, 0x3 ;  /* 0x00000003040f7211 */ /* 0x0c0fe400078f18ff */
[----:B------:R-:W-:Y:S01]  /*2590*/  LEA.HI R3, R4, R3, RZ, 0x6 ;  /* 0x0000000304037211 */ /* 0x000fe200078f30ff */
[----:B------:R-:W-:Y:S01]  /*25a0*/  IMAD.WIDE.U32 R94, R94, 0x60, RZ ;  /* 0x000000605e5e7825 */ /* 0x000fe200078e00ff */
[CC--:B------:R-:W-:Y:S02]  /*25b0*/  LEA.HI R4, R6.reuse, R5.reuse, RZ, 0x6 ;  /* 0x0000000506047211 */ /* 0x0c0fe400078f30ff */
[----:B------:R-:W-:Y:S01]  /*25c0*/  LEA.HI R5, R6, R5, RZ, 0x3 ;  /* 0x0000000506057211 */ /* 0x000fe200078f18ff */
[----:B------:R-:W-:Y:S01]  /*25d0*/  IMAD.X R119, R186, 0x1, R21, P4 ;  /* 0x00000001ba777824 */ /* 0x000fe200020e0615 */
[----:B------:R-:W-:Y:S01]  /*25e0*/  SHF.R.S32.HI R7, RZ, 0x6, R4 ;  /* 0x00000006ff077819 */ /* 0x000fe20000011404 */
[----:B------:R-:W-:Y:S01]  /*25f0*/  IMAD.IADD R125, R95, 0x1, R125 ;  /* 0x000000015f7d7824 */ /* 0x000fe200078e027d */
[----:B------:R-:W-:-:S02]  /*2600*/  LOP3.LUT R6, R174, 0x38, R5, 0xf8, !PT ;  /* 0x00000038ae067812 */ /* 0x000fc400078ef805 */
[----:B------:R-:W-:Y:S01]  /*2610*/  SHF.R.S32.HI R3, RZ, 0x6, R3 ;  /* 0x00000006ff037819 */ /* 0x000fe20000011403 */
[C-C-:B------:R-:W-:Y:S01]  /*2620*/  IMAD R145, R7.reuse, 0x1800, R176.reuse ;  /* 0x0000180007917824 */ /* 0x140fe200078e02b0 */
[----:B------:R-:W-:Y:S01]  /*2630*/  LOP3.LUT R4, R174, 0x38, R15, 0xf8, !PT ;  /* 0x00000038ae047812 */ /* 0x000fe200078ef80f */
[--C-:B------:R-:W-:Y:S01]  /*2640*/  IMAD R142, R7, 0x1800, R177.reuse ;  /* 0x00001800078e7824 */ /* 0x100fe200078e02b1 */
[-C--:B------:R-:W-:Y:S01]  /*2650*/  LOP3.LUT R6, R6, R175.reuse, RZ, 0x3c, !PT ;  /* 0x000000af06067212 */ /* 0x080fe200078e3cff */
[----:B------:R-:W-:Y:S01]  /*2660*/  IMAD R146, R3, 0x1800, R176 ;  /* 0x0000180003927824 */ /* 0x000fe200078e02b0 */
[----:B------:R-:W-:Y:S01]  /*2670*/  LEA.HI R10, R11, R10, RZ, 0x6 ;  /* 0x0000000a0b0a7211 */ /* 0x000fe200078f30ff */
[----:B------:R-:W-:Y:S01]  /*2680*/  IMAD R144, R3, 0x1800, R177 ;  /* 0x0000180003907824 */ /* 0x000fe200078e02b1 */
[----:B------:R-:W-:Y:S01]  /*2690*/  LOP3.LUT R3, R4, R175, RZ, 0x3c, !PT ;  /* 0x000000af04037212 */ /* 0x000fe200078e3cff */
[----:B------:R-:W-:Y:S01]  /*26a0*/  IMAD.IADD R145, R145, 0x1, R6 ;  /* 0x0000000191917824 */ /* 0x000fe200078e0206 */
[----:B------:R-:W-:Y:S01]  /*26b0*/  LOP3.LUT R6, R172, 0x38, R5, 0xf8, !PT ;  /* 0x00000038ac067812 */ /* 0x000fe200078ef805 */
[----:B------:R-:W-:Y:S01]  /*26c0*/  IMAD R7, R107, 0x60, RZ ;  /* 0x000000606b077824 */ /* 0x000fe200078e02ff */
[----:B------:R-:W-:Y:S01]  /*26d0*/  SHF.R.S32.HI R10, RZ, 0x6, R10 ;  /* 0x00000006ff0a7819 */ /* 0x000fe2000001140a */
[----:B------:R-:W-:Y:S01]  /*26e0*/  IMAD.IADD R146, R146, 0x1, R3 ;  /* 0x0000000192927824 */ /* 0x000fe200078e0203 */
[----:B------:R-:W-:Y:S01]  /*26f0*/  LOP3.LUT R3, R6, R199, RZ, 0x3c, !PT ;  /* 0x000000c706037212 */ /* 0x000fe200078e3cff */
[----:B------:R-:W-:Y:S01]  /*2700*/  IMAD.IADD R6, R93, 0x1, R33 ;  /* 0x000000015d067824 */ /* 0x000fe200078e0221 */
[----:B------:R-:W-:Y:S01]  /*2710*/  LOP3.LUT R4, R174, 0x38, R13, 0xf8, !PT ;  /* 0x00000038ae047812 */ /* 0x000fe200078ef80d */
[----:B------:R-:W-:Y:S01]  /*2720*/  IMAD R143, R10, 0x1800, R176 ;  /* 0x000018000a8f7824 */ /* 0x000fe200078e02b0 */
[----:B------:R-:W-:Y:S01]  /*2730*/  LOP3.LUT R8, R172, 0x38, R15, 0xf8, !PT ;  /* 0x00000038ac087812 */ /* 0x000fe200078ef80f */
[----:B------:R-:W-:Y:S01]  /*2740*/  IMAD.IADD R142, R142, 0x1, R3 ;  /* 0x000000018e8e7824 */ /* 0x000fe200078e0203 */
[----:B------:R-:W-:Y:S01]  /*2750*/  LOP3.LUT R4, R4, R175, RZ, 0x3c, !PT ;  /* 0x000000af04047212 */ /* 0x000fe200078e3cff */
[----:B------:R-:W-:Y:S01]  /*2760*/  IMAD R137, R10, 0x1800, R177 ;  /* 0x000018000a897824 */ /* 0x000fe200078e02b1 */
[----:B------:R-:W-:-:S02]  /*2770*/  SHF.R.S32.HI R3, RZ, 0x1f, R147 ;  /* 0x0000001fff037819 */ /* 0x000fc40000011493 */
[----:B------:R-:W-:Y:S02]  /*2780*/  IADD3 R143, R143, R4, RZ ;  /* 0x000000048f8f7210 */ /* 0x000fe40007ffe0ff */
[----:B------:R-:W-:Y:S01]  /*2790*/  LOP3.LUT R9, R8, R199, RZ, 0x3c, !PT ;  /* 0x000000c708097212 */ /* 0x000fe200078e3cff */
[----:B------:R-:W-:Y:S01]  /*27a0*/  IMAD R4, R3, R100, RZ ;  /* 0x0000006403047224 */ /* 0x000fe200078e02ff */
[----:B------:R-:W-:Y:S02]  /*27b0*/  LOP3.LUT R8, R172, 0x38, R13, 0xf8, !PT ;  /* 0x00000038ac087812 */ /* 0x000fe400078ef80d */
[----:B------:R-:W-:Y:S01]  /*27c0*/  SHF.R.S32.HI R114, RZ, 0x3, R15 ;  /* 0x00000003ff727819 */ /* 0x000fe2000001140f */
[----:B------:R-:W-:Y:S01]  /*27d0*/  IMAD R25, R147, R101, R4 ;  /* 0x0000006593197224 */ /* 0x000fe200078e0204 */
[----:B------:R-:W-:Y:S01]  /*27e0*/  LOP3.LUT R8, R8, R199, RZ, 0x3c, !PT ;  /* 0x000000c708087212 */ /* 0x000fe200078e3cff */
[----:B------:R-:W-:Y:S01]  /*27f0*/  IMAD R4, R3, R106, RZ ;  /* 0x0000006a03047224 */ /* 0x000fe200078e02ff */
[----:B------:R-:W-:Y:S01]  /*2800*/  SEL R3, RZ, 0x20, P1 ;  /* 0x00000020ff037807 */ /* 0x000fe20000800000 */
[----:B------:R-:W-:Y:S01]  /*2810*/  IMAD.IADD R144, R144, 0x1, R9 ;  /* 0x0000000190907824 */ /* 0x000fe200078e0209 */
[----:B------:R-:W-:Y:S01]  /*2820*/  SHF.R.S32.HI R112, RZ, 0x3, R13 ;  /* 0x00000003ff707819 */ /* 0x000fe2000001140d */
[----:B------:R-:W-:Y:S01]  /*2830*/  IMAD R9, R147, R107, R4 ;  /* 0x0000006b93097224 */ /* 0x000fe200078e0204 */
[----:B------:R-:W-:Y:S01]  /*2840*/  LOP3.LUT R4, R174, 0x18, R22, 0xf8, !PT ;  /* 0x00000018ae047812 */ /* 0x000fe200078ef816 */
[----:B------:R-:W-:Y:S01]  /*2850*/  IMAD.WIDE.U32 R100, R100, 0x60, RZ ;  /* 0x0000006064647825 */ /* 0x000fe200078e00ff */
[----:B------:R-:W-:-:S02]  /*2860*/  LOP3.LUT R15, R15, 0xfffffff8, RZ, 0xc0, !PT ;  /* 0xfffffff80f0f7812 */ /* 0x000fc400078ec0ff */
[----:B------:R-:W-:Y:S01]  /*2870*/  LOP3.LUT R27, R4, R175, RZ, 0x3c, !PT ;  /* 0x000000af041b7212 */ /* 0x000fe200078e3cff */
[----:B------:R-:W-:Y:S01]  /*2880*/  IMAD.WIDE.U32 R106, R106, 0x60, RZ ;  /* 0x000000606a6a7825 */ /* 0x000fe200078e00ff */
[----:B------:R-:W-:Y:S02]  /*2890*/  LOP3.LUT R14, R5, 0xfffffff8, RZ, 0xc0, !PT ;  /* 0xfffffff8050e7812 */ /* 0x000fe400078ec0ff */
[----:B------:R-:W-:Y:S01]  /*28a0*/  LOP3.LUT R13, R13, 0xfffffff8, RZ, 0xc0, !PT ;  /* 0xfffffff80d0d7812 */ /* 0x000fe200078ec0ff */
[----:B------:R-:W-:Y:S01]  /*28b0*/  IMAD.IADD R27, R176, 0x1, R27 ;  /* 0x00000001b01b7824 */ /* 0x000fe200078e021b */
[C---:B------:R-:W-:Y:S01]  /*28c0*/  LOP3.LUT R3, R12.reuse, R3, RZ, 0xfc, !PT ;  /* 0x000000030c037212 */ /* 0x040fe200078efcff */
[----:B------:R-:W-:Y:S01]  /*28d0*/  IMAD.IADD R137, R137, 0x1, R8 ;  /* 0x0000000189897824 */ /* 0x000fe200078e0208 */
[----:B------:R-:W-:Y:S01]  /*28e0*/  IADD3 R21, R103, R9, RZ ;  /* 0x0000000967157210 */ /* 0x000fe20007ffe0ff */
[----:B------:R-:W-:Y:S01]  /*28f0*/  IMAD.IADD R130, R107, 0x1, R7 ;  /* 0x000000016b827824 */ /* 0x000fe200078e0207 */
[----:B------:R-:W-:Y:S01]  /*2900*/  IADD3 R131, R101, R131, RZ ;  /* 0x0000008365837210 */ /* 0x000fe20007ffe0ff */
[----:B------:R-:W-:Y:S01]  /*2910*/  IMAD.IADD R26, R97, 0x1, R25 ;  /* 0x00000001611a7824 */ /* 0x000fe200078e0219 */
[----:B------:R-:W-:Y:S01]  /*2920*/  SHF.R.S32.HI R113, RZ, 0x3, R5 ;  /* 0x00000003ff717819 */ /* 0x000fe20000011405 */
[----:B0-----:R-:W-:Y:S01]  /*2930*/  IMAD.IADD R20, R9, 0x1, R105 ;  /* 0x0000000109147824 */ /* 0x001fe200078e0269 */
[----:B------:R-:W-:Y:S01]  /*2940*/  LOP3.LUT R12, R12, 0x1, RZ, 0xc0, !PT ;  /* 0x000000010c0c7812 */ /* 0x000fe200078ec0ff */
[----:B------:R-:W-:Y:S01]  /*2950*/  IMAD.IADD R136, R123, 0x1, R27 ;  /* 0x000000017b887824 */ /* 0x000fe200078e021b */
[----:B------:R-:W-:Y:S01]  /*2960*/  SHF.R.S32.HI R111, RZ, 0x1f, R15 ;  /* 0x0000001fff6f7819 */ /* 0x000fe2000001140f */
[----:B------:R-:W-:Y:S01]  /*2970*/  IMAD.IADD R25, R25, 0x1, R99 ;  /* 0x0000000119197824 */ /* 0x000fe200078e0263 */
[----:B------:R-:W-:-:S02]  /*2980*/  SHF.R.S32.HI R110, RZ, 0x1f, R14 ;  /* 0x0000001fff6e7819 */ /* 0x000fc4000001140e */
[----:B------:R-:W-:Y:S02]  /*2990*/  SHF.R.S32.HI R109, RZ, 0x1f, R13 ;  /* 0x0000001fff6d7819 */ /* 0x000fe4000001140d */
[C---:B------:R-:W-:Y:S02]  /*29a0*/  LOP3.LUT R11, R3.reuse, 0x2, RZ, 0xc0, !PT ;  /* 0x00000002030b7812 */ /* 0x040fe400078ec0ff */
[C---:B------:R-:W-:Y:S02]  /*29b0*/  LOP3.LUT R10, R3.reuse, 0x4, RZ, 0xc0, !PT ;  /* 0x00000004030a7812 */ /* 0x040fe400078ec0ff */
[C---:B------:R-:W-:Y:S02]  /*29c0*/  LOP3.LUT R9, R3.reuse, 0x8, RZ, 0xc0, !PT ;  /* 0x0000000803097812 */ /* 0x040fe400078ec0ff */
[C---:B------:R-:W-:Y:S02]  /*29d0*/  LOP3.LUT R8, R3.reuse, 0x10, RZ, 0xc0, !PT ;  /* 0x0000001003087812 */ /* 0x040fe400078ec0ff */
[----:B------:R-:W-:-:S07]  /*29e0*/  LOP3.LUT R7, R3, 0x20, RZ, 0xc0, !PT ;  /* 0x0000002003077812 */ /* 0x000fce00078ec0ff */
.L_x_1431:
[----:B--23--:R-:W2:Y:S01]  /*29f0*/  LDL.LU R32, [R1+0x8] ;  /* 0x0000080001207983 */ /* 0x00cea20000300800 */
[----:B------:R-:W-:Y:S01]  /*2a00*/  VIADD R35, R24, 0xffffffff ;  /* 0xffffffff18237836 */ /* 0x000fe20000000000 */
[----:B------:R-:W0:Y:S01]  /*2a10*/  LDC.64 R120, c[0x0][0x2d8] ;  /* 0x0000b600ff787b82 */ /* 0x000e220000000a00 */
[----:B------:R-:W-:Y:S01]  /*2a20*/  IMAD R43, R19, 0x4800, R27 ;  /* 0x00004800132b7824 */ /* 0x000fe200078e021b */
[----:B------:R-:W-:Y:S05]  /*2a30*/  YIELD ;  /* 0x0000000000007946 */ /* 0x000fea0003800000 */
[----:B------:R-:W-:Y:S01]  /*2a40*/  SHF.R.S32.HI R33, RZ, 0x1f, R35 ;  /* 0x0000001fff217819 */ /* 0x000fe20000011423 */
[-C--:B------:R-:W-:Y:S01]  /*2a50*/  IMAD R3, R125, R35.reuse, RZ ;  /* 0x000000237d037224 */ /* 0x080fe200078e02ff */
[----:B------:R-:W1:Y:S01]  /*2a60*/  LDC R117, c[0x0][0x3d4] ;  /* 0x0000f500ff757b82 */ /* 0x000e620000000800 */
[----:B------:R-:W-:Y:S01]  /*2a70*/  IMAD.WIDE.U32 R128, R94, R35, RZ ;  /* 0x000000235e807225 */ /* 0x000fe200078e00ff */
[----:B------:R-:W-:Y:S03]  /*2a80*/  BSSY B0, `(.L_x_1332) ;  /* 0x000076a000007945 */ /* 0x000fe60003800000 */
[----:B------:R-:W-:Y:S01]  /*2a90*/  IMAD R3, R33, R94, R3 ;  /* 0x0000005e21037224 */ /* 0x000fe200078e0203 */
[----:B------:R-:W-:Y:S01]  /*2aa0*/  IADD3 R5, P5, R88, R128, RZ ;  /* 0x0000008058057210 */ /* 0x000fe20007fbe0ff */
[----:B------:R-:W-:-:S02]  /*2ab0*/  IMAD R43, R43, 0x2, R116 ;  /* 0x000000022b2b7824 */ /* 0x000fc400078e0274 */
[----:B------:R-:W-:Y:S01]  /*2ac0*/  IMAD.IADD R84, R129, 0x1, R3 ;  /* 0x0000000181547824 */ /* 0x000fe200078e0203 */
[----:B------:R-:W-:-:S04]  /*2ad0*/  IADD3 R3, P1, P4, R88, R128, R133 ;  /* 0x0000008058037210 */ /* 0x000fc80007c3e085 */
[----:B------:R-:W-:Y:S02]  /*2ae0*/  IADD3.X R4, R31, R84, R132, P1, P4 ;  /* 0x000000541f047210 */ /* 0x000fe40000fe8484 */
[----:B------:R-:W-:Y:S02]  /*2af0*/  ISETP.GT.AND P1, PT, R35, R124, PT ;  /* 0x0000007c2300720c */ /* 0x000fe40003f24270 */
[-C--:B0-----:R-:W-:Y:S02]  /*2b00*/  LEA R44, P0, R5, R120.reuse, 0x1 ;  /* 0x00000078052c7211 */ /* 0x081fe400078008ff */
[----:B------:R-:W-:Y:S02]  /*2b10*/  IADD3.X R24, R84, R31, RZ, P5, !PT ;  /* 0x0000001f54187210 */ /* 0x000fe40002ffe4ff */
[----:B------:R-:W-:Y:S02]  /*2b20*/  LEA R40, P5, R3, R120, 0x1 ;  /* 0x0000007803287211 */ /* 0x000fe400078a08ff */
[----:B------:R-:W-:Y:S01]  /*2b30*/  LEA.HI.X R45, R5, R121, R24, 0x1, P0 ;  /* 0x00000079052d7211 */ /* 0x000fe200000f0c18 */
[----:B------:R-:W-:Y:S01]  /*2b40*/  IMAD.MOV.U32 R24, RZ, RZ, R35 ;  /* 0x000000ffff187224 */ /* 0x000fe200078e0023 */
[----:B-1----:R-:W-:-:S02]  /*2b50*/  ISETP.GE.AND P0, PT, R117, 0x1, PT ;  /* 0x000000017500780c */ /* 0x002fc40003f06270 */
[----:B------:R-:W-:Y:S01]  /*2b60*/  LEA.HI.X R41, R3, R121, R4, 0x1, P5 ;  /* 0x0000007903297211 */ /* 0x000fe200028f0c04 */
[----:B------:R-:W-:-:S04]  /*2b70*/  IMAD R3, R19, 0x4800, R136 ;  /* 0x0000480013037824 */ /* 0x000fc800078e0288 */
[----:B------:R-:W-:Y:S01]  /*2b80*/  IMAD R42, R3, 0x2, R116 ;  /* 0x00000002032a7824 */ /* 0x000fe200078e0274 */
[----:B--2---:R-:W-:-:S04]  /*2b90*/  LOP3.LUT R32, R32, 0xfffffffd, RZ, 0xc0, !PT ;  /* 0xfffffffd20207812 */ /* 0x004fc800078ec0ff */
[----:B------:R-:W-:-:S05]  /*2ba0*/  @P1 LOP3.LUT R32, R32, 0x2, RZ, 0xfc, !PT ;  /* 0x0000000220201812 */ /* 0x000fca00078efcff */
[----:B------:R0:W-:Y:S01]  /*2bb0*/  STL [R1+0x8], R32 ;  /* 0x0000082001007387 */ /* 0x0001e20000100800 */
[----:B------:R-:W-:Y:S05]  /*2bc0*/  @!P0 BRA `(.L_x_1333) ;  /* 0x0000007000708947 */ /* 0x000fea0003800000 */
[----:B------:R-:W-:Y:S01]  /*2bd0*/  ULDC.U8 UR4, c[0x0][0x3f0] ;  /* 0x0000fc0000047ab9 */ /* 0x000fe20000000000 */
[-C--:B------:R-:W-:Y:S01]  /*2be0*/  IMAD R3, R130, R35.reuse, RZ ;  /* 0x0000002382037224 */ /* 0x080fe200078e02ff */
[----:B------:R-:W-:Y:S01]  /*2bf0*/  ISETP.NE.AND P0, PT, RZ, UR4, PT ;  /* 0x00000004ff007c0c */ /* 0x000fe2000bf05270 */
[-C--:B------:R-:W-:Y:S02]  /*2c00*/  IMAD R5, R131, R35.reuse, RZ ;  /* 0x0000002383057224 */ /* 0x080fe400078e02ff */
[C---:B------:R-:W-:Y:S02]  /*2c10*/  IMAD R3, R33.reuse, R106, R3 ;  /* 0x0000006a21037224 */ /* 0x040fe400078e0203 */
[----:B------:R-:W-:Y:S02]  /*2c20*/  IMAD R33, R33, R100, R5 ;  /* 0x0000006421217224 */ /* 0x000fe400078e0205 */
[----:B------:R-:W-:Y:S02]  /*2c30*/  IMAD R5, R24, -0x60, R2 ;  /* 0xffffffa018057824 */ /* 0x000fe400078e0202 */
[----:B------:R-:W-:-:S03]  /*2c40*/  IMAD.WIDE.U32 R80, R100, R35, RZ ;  /* 0x0000002364507225 */ /* 0x000fc600078e00ff */
[----:B------:R-:W-:Y:S01]  /*2c50*/  VIMNMX R5, R5, 0x60, PT ;  /* 0x0000006005057848 */ /* 0x000fe20003fe0100 */
[----:B------:R-:W-:Y:S01]  /*2c60*/  IMAD.WIDE.U32 R82, R106, R35, RZ ;  /* 0x000000236a527225 */ /* 0x000fe200078e00ff */
[----:B------:R-:W-:-:S03]  /*2c70*/  IADD3 R4, R81, R33, RZ ;  /* 0x0000002151047210 */ /* 0x000fc60007ffe0ff */
[----:B------:R-:W-:Y:S01]  /*2c80*/  IMAD.IADD R3, R83, 0x1, R3 ;  /* 0x0000000153037824 */ /* 0x000fe200078e0203 */
        /* <DEDUP_REMOVED lines=24> */
[----:B0-----:R-:W-:Y:S01]  /*2e10*/  LEA R32, P4, R33, UR4, 0x1 ;  /* 0x0000000421207c11 */ /* 0x001fe2000f8808ff */
[----:B------:R-:W-:Y:S01]  /*2e20*/  IMAD.X R46, R4, 0x1, R26, P1 ;  /* 0x00000001042e7824 */ /* 0x000fe200008e061a */
[----:B------:R-:W-:Y:S02]  /*2e30*/  ISETP.GE.AND P1, PT, R16, R117, PT ;  /* 0x000000751000720c */ /* 0x000fe40003f26270 */
[----:B------:R-:W-:-:S02]  /*2e40*/  CS2R R86, SRZ ;  /* 0x0000000000567805 */ /* 0x000fc4000001ff00 */
[----:B------:R-:W-:Y:S02]  /*2e50*/  LEA.HI.X R33, R33, UR5, R34, 0x1, P4 ;  /* 0x0000000521217c11 */ /* 0x000fe4000a0f0c22 */
[----:B------:R-:W-:Y:S02]  /*2e60*/  CS2R R128, SRZ ;  /* 0x0000000000807805 */ /* 0x000fe4000001ff00 */
[C---:B------:R-:W-:Y:S02]  /*2e70*/  LEA R34, P4, R35.reuse, UR6, 0x1 ;  /* 0x0000000623227c11 */ /* 0x040fe4000f8808ff */
[----:B------:R-:W-:Y:S01]  /*2e80*/  CS2R R120, SRZ ;  /* 0x0000000000787805 */ /* 0x000fe2000001ff00 */
[----:B------:R-:W-:Y:S01]  /*2e90*/  ULDC.64 UR8, c[0x0][0x208] ;  /* 0x0000820000087ab9 */ /* 0x000fe20000000a00 */
[----:B------:R-:W-:Y:S02]  /*2ea0*/  LEA.HI.X R35, R35, UR7, R46, 0x1, P4 ;  /* 0x0000000723237c11 */ /* 0x000fe4000a0f0c2e */
[-C--:B------:R-:W-:Y:S01]  /*2eb0*/  ISETP.GE.AND P4, PT, R38, R117.reuse, PT ;  /* 0x000000752600720c */ /* 0x080fe20003f86270 */
[C---:B------:R-:W-:Y:S01]  /*2ec0*/  VIADD R38, R16.reuse, 0x20 ;  /* 0x0000002010267836 */ /* 0x040fe20000000000 */
[----:B------:R-:W-:Y:S01]  /*2ed0*/  IADD3 R46, R16, 0x30, RZ ;  /* 0x00000030102e7810 */ /* 0x000fe20007ffe0ff */
[----:B------:R1:W5:Y:S04]  /*2ee0*/  @!P1 LDG.E.64 R126, desc[UR8][R32.64] ;  /* 0x00000008207e9981 */ /* 0x000368000c1e1b00 */
[----:B------:R1:W5:Y:S01]  /*2ef0*/  @!P1 LDG.E.64 R128, desc[UR8][R34.64] ;  /* 0x0000000822809981 */ /* 0x000362000c1e1b00 */
[----:B------:R-:W-:-:S05]  /*2f00*/  ISETP.GE.AND P1, PT, R38, R117, PT ;  /* 0x000000752600720c */ /* 0x000fca0003f26270 */
[----:B------:R1:W5:Y:S04]  /*2f10*/  @!P4 LDG.E.64 R86, desc[UR8][R32.64+0x20] ;  /* 0x000020082056c981 */ /* 0x000368000c1e1b00 */
[----:B------:R1:W5:Y:S01]  /*2f20*/  @!P4 LDG.E.64 R120, desc[UR8][R34.64+0x20] ;  /* 0x000020082278c981 */ /* 0x000362000c1e1b00 */
[----:B------:R-:W-:Y:S02]  /*2f30*/  ISETP.GE.AND P4, PT, R46, R117, PT ;  /* 0x000000752e00720c */ /* 0x000fe40003f86270 */
[----:B------:R-:W-:Y:S02]  /*2f40*/  CS2R R78, SRZ ;  /* 0x00000000004e7805 */ /* 0x000fe4000001ff00 */
[----:B------:R-:W-:Y:S02]  /*2f50*/  CS2R R84, SRZ ;  /* 0x0000000000547805 */ /* 0x000fe4000001ff00 */
[----:B------:R-:W-:-:S02]  /*2f60*/  CS2R R74, SRZ ;  /* 0x00000000004a7805 */ /* 0x000fc4000001ff00 */
[----:B------:R-:W-:Y:S01]  /*2f70*/  CS2R R76, SRZ ;  /* 0x00000000004c7805 */ /* 0x000fe2000001ff00 */
[C---:B------:R-:W-:Y:S02]  /*2f80*/  VIADD R38, R16.reuse, 0x40 ;  /* 0x0000004010267836 */ /* 0x040fe40000000000 */
[----:B------:R-:W-:Y:S01]  /*2f90*/  VIADD R46, R16, 0x50 ;  /* 0x00000050102e7836 */ /* 0x000fe20000000000 */
        /* <DEDUP_REMOVED lines=14> */
.L_x_1336:
[----:B------:R-:W-:Y:S05]  /*3080*/  BSYNC B1 ;  /* 0x0000000000017941 */ /* 0x000fea0003800000 */
.L_x_1335:
        /* <DEDUP_REMOVED lines=12> */
[----:B-----5:R-:W-:Y:S01]  /*3150*/  IMAD.MOV.U32 R134, RZ, RZ, R66 ;  /* 0x000000ffff867224 */ /* 0x020fe200078e0042 */
[----:B------:R-:W-:-:S02]  /*3160*/  MOV R135, R67 ;  /* 0x0000004300877202 */ /* 0x000fc40000000f00 */
[----:B------:R-:W-:Y:S01]  /*3170*/  CS2R R64, SRZ ;  /* 0x0000000000407805 */ /* 0x000fe2000001ff00 */
[----:B------:R-:W-:Y:S06]  /*3180*/  @P4 BRA `(.L_x_1338) ;  /* 0x0000000000b84947 */ /* 0x000fec0003800000 */
[----:B------:R-:W-:Y:S01]  /*3190*/  IADD3 R82, P1, P5, R102, R82, R108 ;  /* 0x0000005266527210 */ /* 0x000fe20007d3e06c */
[----:B------:R-:W-:Y:S01]  /*31a0*/  ULDC.64 UR4, c[0x0][0x3c8] ;  /* 0x0000f20000047ab9 */ /* 0x000fe20000000a00 */
[----:B------:R-:W-:Y:S01]  /*31b0*/  ULDC.64 UR6, c[0x0][0x3e0] ;  /* 0x0000f80000067ab9 */ /* 0x000fe20000000a00 */
[----:B------:R-:W-:Y:S02]  /*31c0*/  CS2R R62, SRZ ;  /* 0x00000000003e7805 */ /* 0x000fe4000001ff00 */
[----:B-1----:R-:W-:Y:S02]  /*31d0*/  IADD3.X R33, R21, R3, R28, P1, P5 ;  /* 0x0000000315217210 */ /* 0x002fe40000fea41c */
[----:B------:R-:W-:Y:S02]  /*31e0*/  CS2R R64, SRZ ;  /* 0x0000000000407805 */ /* 0x000fe4000001ff00 */
[----:B------:R-:W-:Y:S01]  /*31f0*/  IADD3 R80, P1, P5, R96, R80, R29 ;  /* 0x0000005060507210 */ /* 0x000fe20007d3e01d */
[----:B------:R-:W-:-:S03]  /*3200*/  ULDC.64 UR8, c[0x0][0x208] ;  /* 0x0000820000087ab9 */ /* 0x000fc60000000a00 */
[----:B------:R-:W-:Y:S01]  /*3210*/  IADD3.X R3, R26, R4, R30, P1, P5 ;  /* 0x000000041a037210 */ /* 0x000fe20000fea41e */
[----:B------:R-:W-:Y:S01]  /*3220*/  VIADD R4, R16, 0x10 ;  /* 0x0000001010047836 */ /* 0x000fe20000000000 */
[----:B0-----:R-:W-:-:S04]  /*3230*/  LEA R32, P1, R82, UR4, 0x1 ;  /* 0x0000000452207c11 */ /* 0x001fc8000f8208ff */
[----:B------:R-:W-:Y:S02]  /*3240*/  LEA.HI.X R33, R82, UR5, R33, 0x1, P1 ;  /* 0x0000000552217c11 */ /* 0x000fe400088f0c21 */
[----:B------:R-:W-:-:S04]  /*3250*/  LEA R34, P1, R80, UR6, 0x1 ;  /* 0x0000000650227c11 */ /* 0x000fc8000f8208ff */
[----:B------:R-:W-:Y:S02]  /*3260*/  LEA.HI.X R35, R80, UR7, R3, 0x1, P1 ;  /* 0x0000000750237c11 */ /* 0x000fe400088f0c03 */
[----:B------:R-:W-:Y:S02]  /*3270*/  ISETP.GE.AND P1, PT, R16, R117, PT ;  /* 0x000000751000720c */ /* 0x000fe40003f26270 */
[----:B------:R-:W-:Y:S02]  /*3280*/  CS2R R58, SRZ ;  /* 0x00000000003a7805 */ /* 0x000fe4000001ff00 */
[----:B------:R-:W-:-:S09]  /*3290*/  CS2R R60, SRZ ;  /* 0x00000000003c7805 */ /* 0x000fd2000001ff00 */
        /* <DEDUP_REMOVED lines=26> */
[----:B------:R-:W-:-:S13]  /*3440*/  ISETP.GE.AND P1, PT, R4, R117, PT ;  /* 0x000000750400720c */ /* 0x000fda0003f26270 */
[----:B------:R2:W5:Y:S04]  /*3450*/  @!P1 LDG.E.64 R36, desc[UR8][R32.64+0xa0] ;  /* 0x0000a00820249981 */ /* 0x000568000c1e1b00 */
[----:B------:R2:W5:Y:S02]  /*3460*/  @!P1 LDG.E.64 R38, desc[UR8][R34.64+0xa0] ;  /* 0x0000a00822269981 */ /* 0x000564000c1e1b00 */
.L_x_1338:
[----:B------:R-:W-:Y:S05]  /*3470*/  BSYNC B1 ;  /* 0x0000000000017941 */ /* 0x000fea0003800000 */
.L_x_1337:
[----:B------:R-:W-:Y:S01]  /*3480*/  IMAD.MOV.U32 R3, RZ, RZ, R70 ;  /* 0x000000ffff037224 */ /* 0x000fe200078e0046 */
[----:B012---:R-:W-:Y:S01]  /*3490*/  MOV R32, R74 ;  /* 0x0000004a00207202 */ /* 0x007fe20000000f00 */
[----:B------:R-:W-:Y:S01]  /*34a0*/  IMAD.MOV.U32 R4, RZ, RZ, R71 ;  /* 0x000000ffff047224 */ /* 0x000fe200078e0047 */
[----:B------:R-:W-:Y:S01]  /*34b0*/  MOV R33, R86 ;  /* 0x0000005600217202 */ /* 0x000fe20000000f00 */
[----:B------:R-:W-:Y:S01]  /*34c0*/  ULOP3.LUT UR4, UR60, 0x1, URZ, 0xfc, !UPT ;  /* 0x000000013c047892 */ /* 0x000fe2000f8efc3f */
[----:B------:R-:W-:Y:S01]  /*34d0*/  PRMT R202, R32, 0x7610, R202 ;  /* 0x0000761020ca7816 */ /* 0x000fe200000000ca */
[----:B------:R-:W-:Y:S01]  /*34e0*/  IMAD.MOV.U32 R32, RZ, RZ, R79 ;  /* 0x000000ffff207224 */ /* 0x000fe200078e004f */
[----:B------:R-:W-:Y:S01]  /*34f0*/  PRMT R157, R3, 0x5410, R4 ;  /* 0x00005410039d7816 */ /* 0x000fe20000000004 */
[----:B------:R-:W-:Y:S01]  /*3500*/  IMAD.MOV.U32 R3, RZ, RZ, R75 ;  /* 0x000000ffff037224 */ /* 0x000fe200078e004b */
[----:B------:R-:W-:Y:S01]  /*3510*/  PRMT R206, R33, 0x7610, R206 ;  /* 0x0000761021ce7816 */ /* 0x000fe200000000ce */
[----:B------:R-:W-:Y:S01]  /*3520*/  IMAD.MOV.U32 R4, RZ, RZ, R78 ;  /* 0x000000ffff047224 */ /* 0x000fe200078e004e */
[----:B------:R-:W-:Y:S01]  /*3530*/  MOV R33, R68 ;  /* 0x0000004400217202 */ /* 0x000fe20000000f00 */
[----:B------:R-:W-:Y:S01]  /*3540*/  UISETP.NE.AND UP0, UPT, UR4, 0x3, UPT ;  /* 0x000000030400788c */ /* 0x000fe2000bf05270 */
[----:B------:R-:W-:Y:S01]  /*3550*/  PRMT R202, R202, 0x5410, R3 ;  /* 0x00005410caca7816 */ /* 0x000fe20000000003 */
[----:B------:R-:W-:Y:S01]  /*3560*/  IMAD.MOV.U32 R3, RZ, RZ, R87 ;  /* 0x000000ffff037224 */ /* 0x000fe200078e0057 */
[----:B------:R-:W-:Y:S01]  /*3570*/  PRMT R204, R4, 0x5410, R32 ;  /* 0x0000541004cc7816 */ /* 0x000fe20000000020 */
[----:B------:R-:W-:Y:S01]  /*3580*/  IMAD.MOV.U32 R4, RZ, RZ, R126 ;  /* 0x000000ffff047224 */ /* 0x000fe200078e007e */
[----:B------:R-:W-:Y:S01]  /*3590*/  PRMT R155, R155, 0x5410, R33 ;  /* 0x000054109b9b7816 */ /* 0x000fe20000000021 */
[----:B------:R-:W-:Y:S01]  /*35a0*/  IMAD.MOV.U32 R32, RZ, RZ, R127 ;  /* 0x000000ffff207224 */ /* 0x000fe200078e007f */
[----:B------:R-:W-:Y:S01]  /*35b0*/  PRMT R206, R206, 0x5410, R3 ;  /* 0x00005410cece7816 */ /* 0x000fe20000000003 */
[----:B------:R-:W-:Y:S01]  /*35c0*/  IMAD.MOV.U32 R3, RZ, RZ, R69 ;  /* 0x000000ffff037224 */ /* 0x000fe200078e0045 */
[----:B------:R-:W-:-:S02]  /*35d0*/  MOV R33, R76 ;  /* 0x0000004c00217202 */ /* 0x000fc40000000f00 */
[----:B------:R-:W-:Y:S01]  /*35e0*/  PRMT R203, R4, 0x5410, R32 ;  /* 0x0000541004cb7816 */ /* 0x000fe20000000020 */
[----:B------:R-:W-:Y:S01]  /*35f0*/  IMAD.MOV.U32 R4, RZ, RZ, R72 ;  /* 0x000000ffff047224 */ /* 0x000fe200078e0048 */
[----:B------:R-:W-:Y:S01]  /*3600*/  PRMT R155, R3, 0x7610, R155 ;  /* 0x00007610039b7816 */ /* 0x000fe2000000009b */
[----:B------:R-:W-:Y:S01]  /*3610*/  IMAD.MOV.U32 R32, RZ, RZ, R73 ;  /* 0x000000ffff207224 */ /* 0x000fe200078e0049 */
[----:B------:R-:W-:Y:S01]  /*3620*/  PRMT R207, R33, 0x7610, R207 ;  /* 0x0000761021cf7816 */ /* 0x000fe200000000cf */
[----:B------:R-:W-:Y:S01]  /*3630*/  IMAD.MOV.U32 R3, RZ, RZ, R77 ;  /* 0x000000ffff037224 */ /* 0x000fe200078e004d */
[----:B------:R-:W-:Y:S02]  /*3640*/  MOV R33, R120 ;  /* 0x0000007800217202 */ /* 0x000fe40000000f00 */
[----:B------:R-:W-:Y:S01]  /*3650*/  PRMT R158, R4, 0x5410, R32 ;  /* 0x00005410049e7816 */ /* 0x000fe20000000020 */
[----:B------:R-:W-:Y:S01]  /*3660*/  IMAD.MOV.U32 R4, RZ, RZ, R84 ;  /* 0x000000ffff047224 */ /* 0x000fe200078e0054 */
[----:B------:R-:W-:Y:S01]  /*3670*/  PRMT R207, R207, 0x5410, R3 ;  /* 0x00005410cfcf7816 */ /* 0x000fe20000000003 */
[----:B------:R-:W-:Y:S01]  /*3680*/  IMAD.MOV.U32 R32, RZ, RZ, R85 ;  /* 0x000000ffff207224 */ /* 0x000fe200078e0055 */
[----:B------:R-:W-:Y:S01]  /*3690*/  PRMT R209, R33, 0x7610, R209 ;  /* 0x0000761021d17816 */ /* 0x000fe200000000d1 */
[----:B------:R-:W-:Y:S01]  /*36a0*/  IMAD.MOV.U32 R3, RZ, RZ, R121 ;  /* 0x000000ffff037224 */ /* 0x000fe200078e0079 */
[----:B-----5:R-:W-:-:S02]  /*36b0*/  MOV R33, R36 ;  /* 0x0000002400217202 */ /* 0x020fc40000000f00 */
        /* <DEDUP_REMOVED lines=11> */
[C---:B------:R-:W-:Y:S01]  /*3770*/  PRMT R156, R135.reuse, 0x5410, R134 ;  /* 0x00005410879c7816 */ /* 0x040fe20000000086 */
[----:B------:R-:W-:Y:S01]  /*3780*/  IMAD.MOV.U32 R3, RZ, RZ, R51 ;  /* 0x000000ffff037224 */ /* 0x000fe200078e0033 */
[----:B------:R-:W-:-:S02]  /*3790*/  PRMT R135, R135, 0x5410, R33 ;  /* 0x0000541087877816 */ /* 0x000fc40000000021 */
[----:B------:R-:W-:Y:S01]  /*37a0*/  PRMT R82, R32, 0x5410, R4 ;  /* 0x0000541020527816 */ /* 0x000fe20000000004 */
[----:B------:R-:W-:Y:S01]  /*37b0*/  IMAD.MOV.U32 R4, RZ, RZ, R54 ;  /* 0x000000ffff047224 */ /* 0x000fe200078e0036 */
[----:B------:R-:W-:Y:S01]  /*37c0*/  MOV R33, R58 ;  /* 0x0000003a00217202 */ /* 0x000fe20000000f00 */
[----:B------:R-:W-:Y:S01]  /*37d0*/  IMAD.MOV.U32 R32, RZ, RZ, R55 ;  /* 0x000000ffff207224 */ /* 0x000fe200078e0037 */
[----:B------:R-:W-:Y:S01]  /*37e0*/  PRMT R135, R3, 0x7610, R135 ;  /* 0x0000761003877816 */ /* 0x000fe20000000087 */
[----:B------:R-:W-:Y:S01]  /*37f0*/  IMAD.MOV.U32 R3, RZ, RZ, R59 ;  /* 0x000000ffff037224 */ /* 0x000fe200078e003b */
[----:B------:R-:W-:Y:S02]  /*3800*/  PRMT R141, R141, 0x5410, R33 ;  /* 0x000054108d8d7816 */ /* 0x000fe40000000021 */
[----:B------:R-:W-:Y:S01]  /*3810*/  PRMT R138, R32, 0x5410, R4 ;  /* 0x00005410208a7816 */ /* 0x000fe20000000004 */
[----:B------:R-:W-:Y:S01]  /*3820*/  IMAD.MOV.U32 R4, RZ, RZ, R62 ;  /* 0x000000ffff047224 */ /* 0x000fe200078e003e */
[----:B------:R-:W-:Y:S01]  /*3830*/  MOV R33, R38 ;  /* 0x0000002600217202 */ /* 0x000fe20000000f00 */
[----:B------:R-:W-:Y:S01]  /*3840*/  IMAD.MOV.U32 R32, RZ, RZ, R63 ;  /* 0x000000ffff207224 */ /* 0x000fe200078e003f */
[----:B------:R-:W-:Y:S01]  /*3850*/  PRMT R141, R3, 0x7610, R141 ;  /* 0x00007610038d7816 */ /* 0x000fe2000000008d */
[----:B------:R-:W-:Y:S01]  /*3860*/  IMAD.MOV.U32 R3, RZ, RZ, R39 ;  /* 0x000000ffff037224 */ /* 0x000fe200078e0027 */
[----:B------:R-:W-:-:S02]  /*3870*/  PRMT R80, R80, 0x5410, R33 ;  /* 0x0000541050507816 */ /* 0x000fc40000000021 */
[----:B------:R-:W-:Y:S01]  /*3880*/  PRMT R150, R4, 0x5410, R32 ;  /* 0x0000541004967816 */ /* 0x000fe20000000020 */
[----:B------:R-:W-:Y:S01]  /*3890*/  IMAD.MOV.U32 R4, RZ, RZ, R48 ;  /* 0x000000ffff047224 */ /* 0x000fe200078e0030 */
[----:B------:R-:W-:Y:S01]  /*38a0*/  PLOP3.LUT P1, PT, PT, PT, UP0, 0x80, 0x0 ;  /* 0x000000000000781c */ /* 0x000fe20003f2f008 */
        /* <DEDUP_REMOVED lines=12> */
[----:B------:R-:W-:Y:S02]  /*3970*/  IMAD.MOV.U32 R4, RZ, RZ, R64 ;  /* 0x000000ffff047224 */ /* 0x000fe400078e0040 */
[----:B------:R-:W-:Y:S01]  /*3980*/  IMAD.MOV.U32 R3, RZ, RZ, R65 ;  /* 0x000000ffff037224 */ /* 0x000fe200078e0041 */
[----:B------:R-:W-:-:S04]  /*3990*/  PRMT R140, R32, 0x5410, R33 ;  /* 0x00005410208c7816 */ /* 0x000fc80000000021 */
[----:B------:R-:W-:Y:S01]  /*39a0*/  PRMT R152, R4, 0x5410, R3 ;  /* 0x0000541004987816 */ /* 0x000fe20000000003 */
[----:B------:R-:W-:Y:S06]  /*39b0*/  @!P1 BRA `(.L_x_1339) ;  /* 0x0000000000049947 */ /* 0x000fec0003800000 */
[----:B------:R-:W-:Y:S01]  /*39c0*/  BPT.TRAP 0x1 ;  /* 0x000000040000795c */ /* 0x000fe20000300000 */
.L_x_1339:
[----:B------:R-:W-:Y:S01]  /*39d0*/  LEA R4, R19, R18, 0x3 ;  /* 0x0000001213047211 */ /* 0x000fe200078e18ff */
[----:B------:R-:W-:Y:S01]  /*39e0*/  BSSY B1, `(.L_x_1340) ;  /* 0x0000004000017945 */ /* 0x000fe20003800000 */
[----:B------:R-:W-:-:S04]  /*39f0*/  SHF.L.U32 R3, R167, 0x1f, RZ ;  /* 0x0000001fa7037819 */ /* 0x000fc800000006ff */
[----:B------:R-:W0:Y:S02]  /*3a00*/  SYNCS.PHASECHK.TRANS64.TRYWAIT P5, [R4+URZ+0x2a890], R3 ;  /* 0x02a89003040075a7 */ /* 0x000e2400080a017f */
[----:B0-----:R-:W-:Y:S05]  /*3a10*/  @!P5 BRA `(.L_x_1341) ;  /* 0x0000024000ecd947 */ /* 0x001fea0003800000 */
.L_x_1738:
[----:B------:R-:W-:Y:S05]  /*3a20*/  BSYNC B1 ;  /* 0x0000000000017941 */ /* 0x000fea0003800000 */
.L_x_1340:
        /* <DEDUP_REMOVED lines=36> */
[----:B------:R-:W-:Y:S02]  /*3c70*/  HADD2.F32 R32, -RZ, R34.H1_H1 ;  /* 0x30000022ff207230 */ /* 0x000fe40000004100 */
[----:B------:R-:W-:Y:S01]  /*3c80*/  FMUL.FTZ R205, R170, R129 ;  /* 0x00000081aacd7220 */ /* 0x000fe20000410000 */
[----:B------:R-:W-:-:S02]  /*3c90*/  HADD2.F32 R159, -RZ, R203.H0_H0 ;  /* 0x200000cbff9f7230 */ /* 0x000fc40000004100 */
        /* <DEDUP_REMOVED lines=11> */
.L_x_1347:
[----:B------:R-:W-:Y:S05]  /*3d50*/  BSYNC B3 ;  /* 0x0000000000037941 */ /* 0x000fea0003800000 */
.L_x_1346:
[----:B------:R-:W-:Y:S02]  /*3d60*/  ULDC.64 UR4, c[0x0][0x208] ;  /* 0x0000820000047ab9 */ /* 0x000fe40000000a00 */
[----:B--2---:R1:W-:Y:S03]  /*3d70*/  STG.E.128 desc[UR4][R44.64], R32 ;  /* 0x000000202c007986 */ /* 0x0043e6000c101d04 */
.L_x_1345:
[----:B------:R-:W-:Y:S05]  /*3d80*/  BSYNC B2 ;  /* 0x0000000000027941 */ /* 0x000fea0003800000 */
.L_x_1344:
        /* <DEDUP_REMOVED lines=24> */
[----:B------:R-:W-:Y:S02]  /*3f10*/  HADD2.F32 R159, -RZ, R206.H1_H1 ;  /* 0x300000ceff9f7230 */ /* 0x000fe40000004100 */
[-C--:B------:R-:W-:Y:S01]  /*3f20*/  FFMA.FTZ R168, R33, R86.reuse, -R168 ;  /* 0x0000005621a87223 */ /* 0x080fe200000108a8 */
[----:B------:R-:W-:Y:S01]  /*3f30*/  FFMA.FTZ R127, R127, R86, R120 ;  /* 0x000000567f7f7223 */ /* 0x000fe20000010078 */
[----:B------:R-:W-:Y:S01]  /*3f40*/  FFMA.FTZ R126, R126, R87, R121 ;  /* 0x000000577e7e7223 */ /* 0x000fe20000010079 */
[----:B------:R-:W-:-:S02]  /*3f50*/  HADD2.F32 R86, -RZ, R32.H1_H1 ;  /* 0x30000020ff567230 */ /* 0x000fc40000004100 */
[----:B------:R-:W-:Y:S01]  /*3f60*/  FFMA.FTZ R35, R128, R87, -R35 ;  /* 0x0000005780237223 */ /* 0x000fe20000010823 */
[--C-:B------:R-:W-:Y:S02]  /*3f70*/  HADD2.F32 R121, -RZ, R209.reuse.H0_H0 ;  /* 0x200000d1ff797230 */ /* 0x100fe40000004100 */
        /* <DEDUP_REMOVED lines=9> */
[----:B------:R-:W-:Y:S02]  /*4010*/  FMUL.FTZ R33, R34, R33 ;  /* 0x0000002122217220 */ /* 0x000fe40000410000 */
[-C--:B------:R-:W-:Y:S01]  /*4020*/  FFMA.FTZ R129, R32, R87.reuse, -R129 ;  /* 0x0000005720817223 */ /* 0x080fe20000010881 */
[----:B------:R-:W-:Y:S01]  /*4030*/  FFMA.FTZ R86, R86, R87, R171 ;  /* 0x0000005756567223 */ /* 0x000fe200000100ab */
[-C--:B------:R-:W-:Y:S01]  /*4040*/  FFMA.FTZ R121, R34, R159.reuse, -R121 ;  /* 0x0000009f22797223 */ /* 0x080fe20000010879 */
[----:B------:R-:W-:Y:S01]  /*4050*/  FFMA.FTZ R120, R120, R159, R33 ;  /* 0x0000009f78787223 */ /* 0x000fe20000010021 */
[----:B------:R-:W-:Y:S02]  /*4060*/  F2FP.F16.F32.PACK_AB R33, R127, R168 ;  /* 0x000000a87f21723e */ /* 0x000fe400000000ff */
[----:B------:R-:W-:Y:S02]  /*4070*/  F2FP.F16.F32.PACK_AB R32, R86, R129 ;  /* 0x000000815620723e */ /* 0x000fe400000000ff */
[----:B------:R-:W-:-:S07]  /*4080*/  F2FP.F16.F32.PACK_AB R34, R120, R121 ;  /* 0x000000797822723e */ /* 0x000fce00000000ff */
.L_x_1351:
[----:B------:R-:W-:Y:S05]  /*4090*/  BSYNC B3 ;  /* 0x0000000000037941 */ /* 0x000fea0003800000 */
.L_x_1350:
[----:B------:R-:W-:Y:S02]  /*40a0*/  ULDC.64 UR4, c[0x0][0x208] ;  /* 0x0000820000047ab9 */ /* 0x000fe40000000a00 */
[----:B--2---:R2:W-:Y:S03]  /*40b0*/  STG.E.128 desc[UR4][R44.64+0x40], R32 ;  /* 0x000040202c007986 */ /* 0x0045e6000c101d04 */
.L_x_1349:
[----:B------:R-:W-:Y:S05]  /*40c0*/  BSYNC B2 ;  /* 0x0000000000027941 */ /* 0x000fea0003800000 */
.L_x_1348:
[----:B------:R-:W-:Y:S01]  /*40d0*/  ISETP.NE.AND P0, PT, R10, RZ, PT ;  /* 0x000000ff0a00720c */ /* 0x000fe20003f05270 */
[----:B------:R-:W-:-:S12]  /*40e0*/  BSSY B2, `(.L_x_1352) ;  /* 0x0000034000027945 */ /* 0x000fd80003800000 */
[----:B------:R-:W-:Y:S05]  /*40f0*/  @!P0 BRA `(.L_x_1353) ;  /* 0x0000000000c88947 */ /* 0x000fea0003800000 */
[----:B-12---:R1:W2:Y:S01]  /*4100*/  LDS.128 R32, [R43+0x3000] ;  /* 0x003000002b207984 */ /* 0x0062a20000000c00 */
[----:B------:R-:W-:Y:S01]  /*4110*/  VIADD R86, R16, 0x20 ;  /* 0x0000002010567836 */ /* 0x000fe20000000000 */
[----:B------:R-:W-:Y:S04]  /*4120*/  BSSY B3, `(.L_x_1354) ;  /* 0x000002d000037945 */ /* 0x000fe80003800000 */
[----:B------:R-:W-:-:S13]  /*4130*/  ISETP.GE.AND P0, PT, R86, R117, PT ;  /* 0x000000755600720c */ /* 0x000fda0003f06270 */
[----:B-1----:R-:W-:Y:S05]  /*4140*/  @P0 BRA `(.L_x_1355) ;  /* 0x0000000000a80947 */ /* 0x002fea0003800000 */
[--C-:B------:R-:W-:Y:S01]  /*4150*/  SHF.R.U64 R86, R78, 0x10, R79.reuse ;  /* 0x000000104e567819 */ /* 0x100fe2000000124f */
[----:B------:R-:W-:Y:S01]  /*4160*/  HADD2.F32 R121, -RZ, R208.H1_H1 ;  /* 0x300000d0ff797230 */ /* 0x000fe20000004100 */
[----:B------:R-:W-:Y:S02]  /*4170*/  SHF.R.U32.HI R78, RZ, 0x10, R79 ;  /* 0x00000010ff4e7819 */ /* 0x000fe4000001164f */
[--C-:B------:R-:W-:Y:S01]  /*4180*/  SHF.R.U64 R87, R84, 0x10, R85.reuse ;  /* 0x0000001054577819 */ /* 0x100fe20000001255 */
[----:B------:R-:W-:Y:S01]  /*4190*/  HADD2.F32 R84, -RZ, R86.H0_H0 ;  /* 0x20000056ff547230 */ /* 0x000fe20000004100 */
[----:B------:R-:W-:Y:S01]  /*41a0*/  SHF.R.U32.HI R120, RZ, 0x10, R85 ;  /* 0x00000010ff787819 */ /* 0x000fe20000011655 */
[----:B--2---:R-:W-:Y:S01]  /*41b0*/  HADD2.F32 R85, -RZ, R33.H0_H0 ;  /* 0x20000021ff557230 */ /* 0x004fe20000004100 */
[----:B------:R-:W-:Y:S01]  /*41c0*/  MOV R79, R35 ;  /* 0x00000023004f7202 */ /* 0x000fe20000000f00 */
[----:B------:R-:W-:Y:S02]  /*41d0*/  HADD2.F32 R126, -RZ, R87.H0_H0 ;  /* 0x20000057ff7e7230 */ /* 0x000fe40000004100 */
[----:B------:R-:W-:-:S02]  /*41e0*/  HADD2.F32 R35, -RZ, R33.H1_H1 ;  /* 0x30000021ff237230 */ /* 0x000fc40000004100 */
[----:B------:R-:W-:Y:S02]  /*41f0*/  HADD2.F32 R120, -RZ, R120.H0_H0 ;  /* 0x20000078ff787230 */ /* 0x000fe40000004100 */
[-C--:B------:R-:W-:Y:S01]  /*4200*/  FMUL.FTZ R128, R85, R126.reuse ;  /* 0x0000007e55807220 */ /* 0x080fe20000410000 */
[--C-:B------:R-:W-:Y:S02]  /*4210*/  HADD2.F32 R33, -RZ, R79.reuse.H1_H1 ;  /* 0x3000004fff217230 */ /* 0x100fe40000004100 */
[----:B------:R-:W-:Y:S02]  /*4220*/  HADD2.F32 R79, -RZ, R79.H0_H0 ;  /* 0x2000004fff4f7230 */ /* 0x000fe40000004100 */
[----:B------:R-:W-:Y:S02]  /*4230*/  HADD2.F32 R86, -RZ, R78.H0_H0 ;  /* 0x2000004eff567230 */ /* 0x000fe40000004100 */
[----:B------:R-:W-:Y:S01]  /*4240*/  FMUL.FTZ R78, R35, R126 ;  /* 0x0000007e234e7220 */ /* 0x000fe20000410000 */
[-C--:B------:R-:W-:Y:S01]  /*4250*/  FMUL.FTZ R126, R33, R120.reuse ;  /* 0x00000078217e7220 */ /* 0x080fe20000410000 */
[----:B------:R-:W-:Y:S01]  /*4260*/  FMUL.FTZ R120, R79, R120 ;  /* 0x000000784f787220 */ /* 0x000fe20000410000 */
[-C--:B------:R-:W-:Y:S01]  /*4270*/  FFMA.FTZ R35, R35, R84.reuse, R128 ;  /* 0x0000005423237223 */ /* 0x080fe20000010080 */
[----:B------:R-:W-:Y:S01]  /*4280*/  FFMA.FTZ R78, R85, R84, -R78 ;  /* 0x00000054554e7223 */ /* 0x000fe2000001084e */
[-C--:B------:R-:W-:Y:S01]  /*4290*/  FFMA.FTZ R79, R79, R86.reuse, -R126 ;  /* 0x000000564f4f7223 */ /* 0x080fe2000001087e */
[----:B------:R-:W-:Y:S01]  /*42a0*/  FFMA.FTZ R86, R33, R86, R120 ;  /* 0x0000005621567223 */ /* 0x000fe20000010078 */
[----:B------:R-:W-:-:S02]  /*42b0*/  HADD2.F32 R87, -RZ, R208.H0_H0 ;  /* 0x200000d0ff577230 */ /* 0x000fc40000004100 */
[--C-:B------:R-:W-:Y:S02]  /*42c0*/  HADD2.F32 R84, -RZ, R32.reuse.H1_H1 ;  /* 0x30000020ff547230 */ /* 0x100fe40000004100 */
[----:B------:R-:W-:Y:S02]  /*42d0*/  HADD2.F32 R120, -RZ, R32.H0_H0 ;  /* 0x20000020ff787230 */ /* 0x000fe40000004100 */
[----:B------:R-:W-:Y:S02]  /*42e0*/  HADD2.F32 R32, -RZ, R34.H1_H1 ;  /* 0x30000022ff207230 */ /* 0x000fe40000004100 */
[-C--:B------:R-:W-:Y:S01]  /*42f0*/  FMUL.FTZ R127, R84, R87.reuse ;  /* 0x00000057547f7220 */ /* 0x080fe20000410000 */
[----:B------:R-:W-:Y:S02]  /*4300*/  HADD2.F32 R33, -RZ, R204.H0_H0 ;  /* 0x200000ccff217230 */ /* 0x000fe40000004100 */
[----:B------:R-:W-:Y:S01]  /*4310*/  FMUL.FTZ R87, R120, R87 ;  /* 0x0000005778577220 */ /* 0x000fe20000410000 */
[----:B------:R-:W-:-:S02]  /*4320*/  HADD2.F32 R34, -RZ, R34.H0_H0 ;  /* 0x20000022ff227230 */ /* 0x000fc40000004100 */
[----:B------:R-:W-:Y:S01]  /*4330*/  FMUL.FTZ R129, R32, R121 ;  /* 0x0000007920817220 */ /* 0x000fe20000410000 */
[----:B------:R-:W-:Y:S02]  /*4340*/  HADD2.F32 R85, -RZ, R204.H1_H1 ;  /* 0x300000ccff557230 */ /* 0x000fe40000004100 */
[-C--:B------:R-:W-:Y:S01]  /*4350*/  FFMA.FTZ R127, R120, R33.reuse, -R127 ;  /* 0x00000021787f7223 */ /* 0x080fe2000001087f */
[----:B------:R-:W-:Y:S01]  /*4360*/  FFMA.FTZ R84, R84, R33, R87 ;  /* 0x0000002154547223 */ /* 0x000fe20000010057 */
[C---:B------:R-:W-:Y:S01]  /*4370*/  FMUL.FTZ R121, R34.reuse, R121 ;  /* 0x0000007922797220 */ /* 0x040fe20000410000 */
[----:B------:R-:W-:Y:S01]  /*4380*/  F2FP.F16.F32.PACK_AB R33, R35, R78 ;  /* 0x0000004e2321723e */ /* 0x000fe200000000ff */
[----:B------:R-:W-:Y:S01]  /*4390*/  FFMA.FTZ R129, R34, R85, -R129 ;  /* 0x0000005522817223 */ /* 0x000fe20000010881 */
[----:B------:R-:W-:Y:S01]  /*43a0*/  F2FP.F16.F32.PACK_AB R35, R86, R79 ;  /* 0x0000004f5623723e */ /* 0x000fe200000000ff */
[----:B------:R-:W-:Y:S01]  /*43b0*/  FFMA.FTZ R32, R32, R85, R121 ;  /* 0x0000005520207223 */ /* 0x000fe20000010079 */
[----:B------:R-:W-:-:S04]  /*43c0*/  F2FP.F16.F32.PACK_AB R84, R84, R127 ;  /* 0x0000007f5454723e */ /* 0x000fc800000000ff */
[----:B------:R-:W-:Y:S01]  /*43d0*/  F2FP.F16.F32.PACK_AB R34, R32, R129 ;  /* 0x000000812022723e */ /* 0x000fe200000000ff */
[----:B------:R-:W-:-:S07]  /*43e0*/  IMAD.MOV.U32 R32, RZ, RZ, R84 ;  /* 0x000000ffff207224 */ /* 0x000fce00078e0054 */
.L_x_1355:
[----:B------:R-:W-:Y:S05]  /*43f0*/  BSYNC B3 ;  /* 0x0000000000037941 */ /* 0x000fea0003800000 */
.L_x_1354:
[----:B------:R-:W-:Y:S02]  /*4400*/  ULDC.64 UR4, c[0x0][0x208] ;  /* 0x0000820000047ab9 */ /* 0x000fe40000000a00 */
[----:B--2---:R3:W-:Y:S03]  /*4410*/  STG.E.128 desc[UR4][R44.64+0x80], R32 ;  /* 0x000080202c007986 */ /* 0x0047e6000c101d04 */
.L_x_1353:
[----:B------:R-:W-:Y:S05]  /*4420*/  BSYNC B2 ;  /* 0x0000000000027941 */ /* 0x000fea0003800000 */
.L_x_1352:
[----:B------:R-:W-:Y:S01]  /*4430*/  ISETP.NE.AND P0, PT, R9, RZ, PT ;  /* 0x000000ff0900720c */ /* 0x000fe20003f05270 */
[----:B------:R-:W-:-:S12]  /*4440*/  BSSY B2, `(.L_x_1356) ;  /* 0x0000034000027945 */ /* 0x000fd80003800000 */
[----:B------:R-:W-:Y:S05]  /*4450*/  @!P0 BRA `(.L_x_1357) ;  /* 0x0000000000c88947 */ /* 0x000fea0003800000 */
[----:B-123--:R1:W2:Y:S01]  /*4460*/  LDS.128 R32, [R42+0x3000] ;  /* 0x003000002a207984 */ /* 0x00e2a20000000c00 */
[----:B------:R-:W-:Y:S01]  /*4470*/  VIADD R78, R16, 0x30 ;  /* 0x00000030104e7836 */ /* 0x000fe20000000000 */
[----:B------:R-:W-:Y:S04]  /*4480*/  BSSY B3, `(.L_x_1358) ;  /* 0x000002d000037945 */ /* 0x000fe80003800000 */
[----:B------:R-:W-:-:S13]  /*4490*/  ISETP.GE.AND P0, PT, R78, R117, PT ;  /* 0x000000754e00720c */ /* 0x000fda0003f06270 */
[----:B-1----:R-:W-:Y:S05]  /*44a0*/  @P0 BRA `(.L_x_1359) ;  /* 0x0000000000a80947 */ /* 0x002fea0003800000 */
[----:B------:R-:W-:Y:S02]  /*44b0*/  SHF.R.U64 R79, R76, 0x10, R77 ;  /* 0x000000104c4f7819 */ /* 0x000fe4000000124d */
[--C-:B------:R-:W-:Y:S01]  /*44c0*/  SHF.R.U64 R85, R74, 0x10, R75.reuse ;  /* 0x000000104a557819 */ /* 0x100fe2000000124b */
[----:B--2---:R-:W-:Y:S01]  /*44d0*/  IMAD.MOV.U32 R74, RZ, RZ, R32 ;  /* 0x000000ffff4a7224 */ /* 0x004fe200078e0020 */
[----:B------:R-:W-:Y:S01]  /*44e0*/  SHF.R.U32.HI R78, RZ, 0x10, R75 ;  /* 0x00000010ff4e7819 */ /* 0x000fe2000001164b */
[----:B------:R-:W-:Y:S01]  /*44f0*/  HADD2.F32 R79, -RZ, R79.H0_H0 ;  /* 0x2000004fff4f7230 */ /* 0x000fe20000004100 */
[----:B------:R-:W-:Y:S01]  /*4500*/  SHF.R.U32.HI R84, RZ, 0x10, R77 ;  /* 0x00000010ff547819 */ /* 0x000fe2000001164d */
[--C-:B------:R-:W-:Y:S01]  /*4510*/  HADD2.F32 R32, -RZ, R33.reuse.H0_H0 ;  /* 0x20000021ff207230 */ /* 0x100fe20000004100 */
[----:B------:R-:W-:Y:S01]  /*4520*/  MOV R75, R35 ;  /* 0x00000023004b7202 */ /* 0x000fe20000000f00 */
[----:B------:R-:W-:Y:S02]  /*4530*/  HADD2.F32 R35, -RZ, R33.H1_H1 ;  /* 0x30000021ff237230 */ /* 0x000fe40000004100 */
[----:B------:R-:W-:-:S02]  /*4540*/  HADD2.F32 R84, -RZ, R84.H0_H0 ;  /* 0x20000054ff547230 */ /* 0x000fc40000004100 */
[-C--:B------:R-:W-:Y:S01]  /*4550*/  FMUL.FTZ R86, R32, R79.reuse ;  /* 0x0000004f20567220 */ /* 0x080fe20000410000 */
[--C-:B------:R-:W-:Y:S02]  /*4560*/  HADD2.F32 R76, -RZ, R75.reuse.H1_H1 ;  /* 0x3000004bff4c7230 */ /* 0x100fe40000004100 */
[----:B------:R-:W-:Y:S01]  /*4570*/  FMUL.FTZ R33, R35, R79 ;  /* 0x0000004f23217220 */ /* 0x000fe20000410000 */
[----:B------:R-:W-:Y:S02]  /*4580*/  HADD2.F32 R75, -RZ, R75.H0_H0 ;  /* 0x2000004bff4b7230 */ /* 0x000fe40000004100 */
[----:B------:R-:W-:Y:S02]  /*4590*/  HADD2.F32 R77, -RZ, R85.H0_H0 ;  /* 0x20000055ff4d7230 */ /* 0x000fe40000004100 */
[-C--:B------:R-:W-:Y:S01]  /*45a0*/  FMUL.FTZ R120, R76, R84.reuse ;  /* 0x000000544c787220 */ /* 0x080fe20000410000 */
[----:B------:R-:W-:Y:S02]  /*45b0*/  HADD2.F32 R78, -RZ, R78.H0_H0 ;  /* 0x2000004eff4e7230 */ /* 0x000fe40000004100 */
[----:B------:R-:W-:Y:S01]  /*45c0*/  FMUL.FTZ R79, R75, R84 ;  /* 0x000000544b4f7220 */ /* 0x000fe20000410000 */
[-C--:B------:R-:W-:Y:S01]  /*45d0*/  FFMA.FTZ R32, R32, R77.reuse, -R33 ;  /* 0x0000004d20207223 */ /* 0x080fe20000010821 */
[----:B------:R-:W-:Y:S01]  /*45e0*/  FFMA.FTZ R33, R35, R77, R86 ;  /* 0x0000004d23217223 */ /* 0x000fe20000010056 */
[-C--:B------:R-:W-:Y:S01]  /*45f0*/  FFMA.FTZ R35, R75, R78.reuse, -R120 ;  /* 0x0000004e4b237223 */ /* 0x080fe20000010878 */
[----:B------:R-:W-:Y:S01]  /*4600*/  FFMA.FTZ R76, R76, R78, R79 ;  /* 0x0000004e4c4c7223 */ /* 0x000fe2000001004f */
[----:B------:R-:W-:-:S02]  /*4610*/  HADD2.F32 R75, -RZ, R74.H1_H1 ;  /* 0x3000004aff4b7230 */ /* 0x000fc40000004100 */
[--C-:B------:R-:W-:Y:S01]  /*4620*/  HADD2.F32 R79, -RZ, R207.reuse.H0_H0 ;  /* 0x200000cfff4f7230 */ /* 0x100fe20000004100 */
[----:B------:R-:W-:Y:S01]  /*4630*/  F2FP.F16.F32.PACK_AB R33, R33, R32 ;  /* 0x000000202121723e */ /* 0x000fe200000000ff */
[----:B------:R-:W-:Y:S01]  /*4640*/  HADD2.F32 R74, -RZ, R74.H0_H0 ;  /* 0x2000004aff4a7230 */ /* 0x000fe20000004100 */
[----:B------:R-:W-:Y:S01]  /*4650*/  F2FP.F16.F32.PACK_AB R35, R76, R35 ;  /* 0x000000234c23723e */ /* 0x000fe200000000ff */
[--C-:B------:R-:W-:Y:S02]  /*4660*/  HADD2.F32 R77, -RZ, R34.reuse.H1_H1 ;  /* 0x30000022ff4d7230 */ /* 0x100fe40000004100 */
[-C--:B------:R-:W-:Y:S01]  /*4670*/  FMUL.FTZ R85, R75, R79.reuse ;  /* 0x0000004f4b557220 */ /* 0x080fe20000410000 */
[----:B------:R-:W-:Y:S02]  /*4680*/  HADD2.F32 R207, -RZ, R207.H1_H1 ;  /* 0x300000cfffcf7230 */ /* 0x000fe40000004100 */
        /* <DEDUP_REMOVED lines=12> */
.L_x_1359:
[----:B------:R-:W-:Y:S05]  /*4750*/  BSYNC B3 ;  /* 0x0000000000037941 */ /* 0x000fea0003800000 */
.L_x_1358:
[----:B------:R-:W-:Y:S02]  /*4760*/  ULDC.64 UR4, c[0x0][0x208] ;  /* 0x0000820000047ab9 */ /* 0x000fe40000000a00 */
[----:B--2---:R4:W-:Y:S03]  /*4770*/  STG.E.128 desc[UR4][R44.64+0xc0], R32 ;  /* 0x0000c0202c007986 */ /* 0x0049e6000c101d04 */
.L_x_1357:
[----:B------:R-:W-:Y:S05]  /*4780*/  BSYNC B2 ;  /* 0x0000000000027941 */ /* 0x000fea0003800000 */
.L_x_1356:
        /* <DEDUP_REMOVED lines=19> */
[-C--:B------:R-:W-:Y:S01]  /*48c0*/  FMUL.FTZ R78, R34, R73.reuse ;  /* 0x00000049224e7220 */ /* 0x080fe20000410000 */
[----:B------:R-:W-:Y:S02]  /*48d0*/  HADD2.F32 R35, -RZ, R35.H0_H0 ;  /* 0x20000023ff237230 */ /* 0x000fe40000004100 */
[----:B------:R-:W-:Y:S01]  /*48e0*/  FMUL.FTZ R73, R33, R73 ;  /* 0x0000004921497220 */ /* 0x000fe20000410000 */
[----:B------:R-:W-:Y:S02]  /*48f0*/  HADD2.F32 R74, -RZ, R74.H0_H0 ;  /* 0x2000004aff4a7230 */ /* 0x000fe40000004100 */
[----:B------:R-:W-:Y:S01]  /*4900*/  FMUL.FTZ R84, R71, R76 ;  /* 0x0000004c47547220 */ /* 0x000fe20000410000 */
[----:B------:R-:W-:Y:S01]  /*4910*/  FFMA.FTZ R78, R33, R72, -R78 ;  /* 0x00000048214e7223 */ /* 0x000fe2000001084e */
[----:B------:R-:W-:Y:S01]  /*4920*/  FMUL.FTZ R76, R35, R76 ;  /* 0x0000004c234c7220 */ /* 0x000fe20000410000 */
[----:B------:R-:W-:-:S02]  /*4930*/  HADD2.F32 R33, -RZ, R32.H1_H1 ;  /* 0x30000020ff217230 */ /* 0x000fc40000004100 */
[----:B------:R-:W-:Y:S01]  /*4940*/  FFMA.FTZ R77, R34, R72, R73 ;  /* 0x00000048224d7223 */ /* 0x000fe20000010049 */
[----:B------:R-:W-:Y:S02]  /*4950*/  HADD2.F32 R32, -RZ, R32.H0_H0 ;  /* 0x20000020ff207230 */ /* 0x000fe40000004100 */
[-C--:B------:R-:W-:Y:S01]  /*4960*/  FFMA.FTZ R79, R71, R74.reuse, R76 ;  /* 0x0000004a474f7223 */ /* 0x080fe2000001004c */
[--C-:B------:R-:W-:Y:S02]  /*4970*/  HADD2.F32 R71, -RZ, R158.reuse.H0_H0 ;  /* 0x2000009eff477230 */ /* 0x100fe40000004100 */
[----:B------:R-:W-:Y:S01]  /*4980*/  FFMA.FTZ R84, R35, R74, -R84 ;  /* 0x0000004a23547223 */ /* 0x000fe20000010854 */
[----:B------:R-:W-:Y:S02]  /*4990*/  HADD2.F32 R73, -RZ, R158.H1_H1 ;  /* 0x3000009eff497230 */ /* 0x000fe40000004100 */
[--C-:B------:R-:W-:Y:S02]  /*49a0*/  HADD2.F32 R34, -RZ, R70.reuse.H1_H1 ;  /* 0x30000046ff227230 */ /* 0x100fe40000004100 */
[----:B------:R-:W-:Y:S01]  /*49b0*/  FMUL.FTZ R75, R33, R71 ;  /* 0x00000047214b7220 */ /* 0x000fe20000410000 */
[----:B------:R-:W-:-:S02]  /*49c0*/  HADD2.F32 R70, -RZ, R70.H0_H0 ;  /* 0x20000046ff467230 */ /* 0x000fc40000004100 */
[----:B------:R-:W-:Y:S01]  /*49d0*/  FMUL.FTZ R72, R32, R71 ;  /* 0x0000004720487220 */ /* 0x000fe20000410000 */
        /* <DEDUP_REMOVED lines=12> */
.L_x_1363:
[----:B------:R-:W-:Y:S05]  /*4aa0*/  BSYNC B3 ;  /* 0x0000000000037941 */ /* 0x000fea0003800000 */
.L_x_1362:
[----:B------:R-:W-:Y:S02]  /*4ab0*/  ULDC.64 UR4, c[0x0][0x208] ;  /* 0x0000820000047ab9 */ /* 0x000fe40000000a00 */
[----:B--2---:R1:W-:Y:S03]  /*4ac0*/  STG.E.128 desc[UR4][R44.64+0x100], R32 ;  /* 0x000100202c007986 */ /* 0x0043e6000c101d04 */
.L_x_1361:
[----:B------:R-:W-:Y:S05]  /*4ad0*/  BSYNC B2 ;  /* 0x0000000000027941 */ /* 0x000fea0003800000 */
.L_x_1360:
        /* <DEDUP_REMOVED lines=26> */
[--C-:B------:R-:W-:Y:S02]  /*4c80*/  HADD2.F32 R68, -RZ, R155.reuse.H1_H1 ;  /* 0x3000009bff447230 */ /* 0x100fe40000004100 */
[C---:B------:R-:W-:Y:S01]  /*4c90*/  FMUL.FTZ R72, R35.reuse, R72 ;  /* 0x0000004823487220 */ /* 0x040fe20000410000 */
[----:B------:R-:W-:Y:S02]  /*4ca0*/  HADD2.F32 R155, -RZ, R155.H0_H0 ;  /* 0x2000009bff9b7230 */ /* 0x000fe40000004100 */
[-C--:B------:R-:W-:Y:S01]  /*4cb0*/  FFMA.FTZ R76, R35, R70.reuse, -R76 ;  /* 0x00000046234c7223 */ /* 0x080fe2000001084c */
[----:B------:R-:W-:Y:S02]  /*4cc0*/  HADD2.F32 R34, -RZ, R66.H1_H1 ;  /* 0x30000042ff227230 */ /* 0x000fe40000004100 */
[----:B------:R-:W-:Y:S01]  /*4cd0*/  FFMA.FTZ R75, R67, R70, R72 ;  /* 0x00000046434b7223 */ /* 0x000fe20000010048 */
[----:B------:R-:W-:-:S02]  /*4ce0*/  HADD2.F32 R32, -RZ, R32.H0_H0 ;  /* 0x20000020ff207230 */ /* 0x000fc40000004100 */
[CC--:B------:R-:W-:Y:S01]  /*4cf0*/  FMUL.FTZ R69, R33.reuse, R68.reuse ;  /* 0x0000004421457220 */ /* 0x0c0fe20000410000 */
[----:B------:R-:W-:Y:S02]  /*4d00*/  HADD2.F32 R66, -RZ, R66.H0_H0 ;  /* 0x20000042ff427230 */ /* 0x000fe40000004100 */
        /* <DEDUP_REMOVED lines=13> */
.L_x_1365:
[----:B------:R-:W-:Y:S05]  /*4de0*/  BSYNC B2 ;  /* 0x0000000000027941 */ /* 0x000fea0003800000 */
.L_x_1364:
[----:B------:R-:W-:Y:S02]  /*4df0*/  ULDC.64 UR4, c[0x0][0x208] ;  /* 0x0000820000047ab9 */ /* 0x000fe40000000a00 */
[----:B--2---:R1:W-:Y:S03]  /*4e00*/  STG.E.128 desc[UR4][R44.64+0x140], R32 ;  /* 0x000140202c007986 */ /* 0x0043e6000c101d04 */
.L_x_1343:
[----:B------:R-:W-:Y:S05]  /*4e10*/  BSYNC B1 ;  /* 0x0000000000017941 */ /* 0x000fea0003800000 */
.L_x_1342:
        /* <DEDUP_REMOVED lines=20> */
[----:B------:R-:W-:Y:S02]  /*4f60*/  HADD2.F32 R35, -RZ, R35.H0_H0 ;  /* 0x20000023ff237230 */ /* 0x000fe40000004100 */
[----:B------:R-:W-:Y:S01]  /*4f70*/  FMUL.FTZ R63, R33, R63 ;  /* 0x0000003f213f7220 */ /* 0x000fe20000410000 */
[----:B------:R-:W-:Y:S02]  /*4f80*/  HADD2.F32 R64, -RZ, R67.H0_H0 ;  /* 0x20000043ff407230 */ /* 0x000fe40000004100 */
[----:B------:R-:W-:Y:S01]  /*4f90*/  FMUL.FTZ R70, R45, R66 ;  /* 0x000000422d467220 */ /* 0x000fe20000410000 */
[-C--:B------:R-:W-:Y:S01]  /*4fa0*/  FFMA.FTZ R68, R33, R62.reuse, -R68 ;  /* 0x0000003e21447223 */ /* 0x080fe20000010844 */
[----:B------:R-:W-:Y:S01]  /*4fb0*/  FFMA.FTZ R67, R34, R62, R63 ;  /* 0x0000003e22437223 */ /* 0x000fe2000001003f */
[----:B------:R-:W-:Y:S01]  /*4fc0*/  FMUL.FTZ R66, R35, R66 ;  /* 0x0000004223427220 */ /* 0x000fe20000410000 */
[----:B------:R-:W-:-:S02]  /*4fd0*/  HADD2.F32 R62, -RZ, R152.H0_H0 ;  /* 0x20000098ff3e7230 */ /* 0x000fc40000004100 */
[-C--:B------:R-:W-:Y:S01]  /*4fe0*/  FFMA.FTZ R70, R35, R64.reuse, -R70 ;  /* 0x0000004023467223 */ /* 0x080fe20000010846 */
[----:B------:R-:W-:Y:S02]  /*4ff0*/  HADD2.F32 R63, -RZ, R152.H1_H1 ;  /* 0x30000098ff3f7230 */ /* 0x000fe40000004100 */
[----:B------:R-:W-:Y:S01]  /*5000*/  FFMA.FTZ R71, R45, R64, R66 ;  /* 0x000000402d477223 */ /* 0x000fe20000010042 */
[----:B------:R-:W-:Y:S02]  /*5010*/  HADD2.F32 R33, -RZ, R32.H1_H1 ;  /* 0x30000020ff217230 */ /* 0x000fe40000004100 */
        /* <DEDUP_REMOVED lines=17> */
.L_x_1370:
[----:B------:R-:W-:Y:S05]  /*5130*/  BSYNC B2 ;  /* 0x0000000000027941 */ /* 0x000fea0003800000 */
.L_x_1369:
[----:B------:R-:W-:Y:S02]  /*5140*/  ULDC.64 UR4, c[0x0][0x208] ;  /* 0x0000820000047ab9 */ /* 0x000fe40000000a00 */
[----:B--2---:R1:W-:Y:S03]  /*5150*/  STG.E.128 desc[UR4][R40.64], R32 ;  /* 0x0000002028007986 */ /* 0x0043e6000c101d04 */
.L_x_1368:
[----:B------:R-:W-:Y:S05]  /*5160*/  BSYNC B1 ;  /* 0x0000000000017941 */ /* 0x000fea0003800000 */
.L_x_1367:
        /* <DEDUP_REMOVED lines=29> */
[----:B------:R-:W-:Y:S02]  /*5340*/  HADD2.F32 R45, -RZ, R140.H1_H1 ;  /* 0x3000008cff2d7230 */ /* 0x000fe40000004100 */
[----:B------:R-:W-:Y:S01]  /*5350*/  FFMA.FTZ R66, R35, R60, -R66 ;  /* 0x0000003c23427223 */ /* 0x000fe20000010842 */
[----:B------:R-:W-:Y:S02]  /*5360*/  HADD2.F32 R32, -RZ, R32.H0_H0 ;  /* 0x20000020ff207230 */ /* 0x000fe40000004100 */
[----:B------:R-:W-:Y:S02]  /*5370*/  HADD2.F32 R59, -RZ, R140.H0_H0 ;  /* 0x2000008cff3b7230 */ /* 0x000fe40000004100 */
[----:B------:R-:W-:Y:S01]  /*5380*/  FMUL.FTZ R61, R33, R45 ;  /* 0x0000002d213d7220 */ /* 0x000fe20000410000 */
[----:B------:R-:W-:-:S02]  /*5390*/  HADD2.F32 R34, -RZ, R44.H1_H1 ;  /* 0x3000002cff227230 */ /* 0x000fc40000004100 */
[----:B------:R-:W-:Y:S01]  /*53a0*/  FMUL.FTZ R58, R32, R45 ;  /* 0x0000002d203a7220 */ /* 0x000fe20000410000 */
[----:B------:R-:W-:Y:S02]  /*53b0*/  HADD2.F32 R44, -RZ, R44.H0_H0 ;  /* 0x2000002cff2c7230 */ /* 0x000fe40000004100 */
[--C-:B------:R-:W-:Y:S02]  /*53c0*/  HADD2.F32 R35, -RZ, R141.reuse.H1_H1 ;  /* 0x3000008dff237230 */ /* 0x100fe40000004100 */
[-C--:B------:R-:W-:Y:S01]  /*53d0*/  FMUL.FTZ R45, R34, R59.reuse ;  /* 0x0000003b222d7220 */ /* 0x080fe20000410000 */
        /* <DEDUP_REMOVED lines=10> */
.L_x_1374:
[----:B------:R-:W-:Y:S05]  /*5480*/  BSYNC B2 ;  /* 0x0000000000027941 */ /* 0x000fea0003800000 */
.L_x_1373:
[----:B------:R-:W-:Y:S02]  /*5490*/  ULDC.64 UR4, c[0x0][0x208] ;  /* 0x0000820000047ab9 */ /* 0x000fe40000000a00 */
[----:B--2---:R1:W-:Y:S03]  /*54a0*/  STG.E.128 desc[UR4][R40.64+0x40], R32 ;  /* 0x0000402028007986 */ /* 0x0043e6000c101d04 */
.L_x_1372:
[----:B------:R-:W-:Y:S05]  /*54b0*/  BSYNC B1 ;  /* 0x0000000000017941 */ /* 0x000fea0003800000 */
.L_x_1371:
        /* <DEDUP_REMOVED lines=49> */
.L_x_1378:
[----:B------:R-:W-:Y:S05]  /*57d0*/  BSYNC B2 ;  /* 0x0000000000027941 */ /* 0x000fea0003800000 */
.L_x_1377:
[----:B------:R-:W-:Y:S02]  /*57e0*/  ULDC.64 UR4, c[0x0][0x208] ;  /* 0x0000820000047ab9 */ /* 0x000fe40000000a00 */
[----:B--2---:R1:W-:Y:S03]  /*57f0*/  STG.E.128 desc[UR4][R40.64+0x80], R32 ;  /* 0x0000802028007986 */ /* 0x0043e6000c101d04 */
.L_x_1376:
[----:B------:R-:W-:Y:S05]  /*5800*/  BSYNC B1 ;  /* 0x0000000000017941 */ /* 0x000fea0003800000 */
.L_x_1375:
        /* <DEDUP_REMOVED lines=49> */
.L_x_1382:
[----:B------:R-:W-:Y:S05]  /*5b20*/  BSYNC B2 ;  /* 0x0000000000027941 */ /* 0x000fea0003800000 */
.L_x_1381:
[----:B------:R-:W-:Y:S02]  /*5b30*/  ULDC.64 UR4, c[0x0][0x208] ;  /* 0x0000820000047ab9 */ /* 0x000fe40000000a00 */
[----:B--2---:R1:W-:Y:S03]  /*5b40*/  STG.E.128 desc[UR4][R40.64+0xc0], R32 ;  /* 0x0000c02028007986 */ /* 0x0043e6000c101d04 */
.L_x_1380:
[----:B------:R-:W-:Y:S05]  /*5b50*/  BSYNC B1 ;  /* 0x0000000000017941 */ /* 0x000fea0003800000 */
.L_x_1379:
        /* <DEDUP_REMOVED lines=49> */
.L_x_1386:
[----:B------:R-:W-:Y:S05]  /*5e70*/  BSYNC B2 ;  /* 0x0000000000027941 */ /* 0x000fea0003800000 */
.L_x_1385:
[----:B------:R-:W-:Y:S02]  /*5e80*/  ULDC.64 UR4, c[0x0][0x208] ;  /* 0x0000820000047ab9 */ /* 0x000fe40000000a00 */
[----:B--2---:R1:W-:Y:S03]  /*5e90*/  STG.E.128 desc[UR4][R40.64+0x100], R32 ;  /* 0x0001002028007986 */ /* 0x0043e6000c101d04 */
.L_x_1384:
[----:B------:R-:W-:Y:S05]  /*5ea0*/  BSYNC B1 ;  /* 0x0000000000017941 */ /* 0x000fea0003800000 */
.L_x_1383:
[----:B------:R-:W-:-:S13]  /*5eb0*/  ISETP.NE.AND P0, PT, R7, RZ, PT ;  /* 0x000000ff0700720c */ /* 0x000fda0003f05270 */
        /* <DEDUP_REMOVED lines=28> */
[--C-:B------:R-:W-:Y:S02]  /*6080*/  HADD2.F32 R37, -RZ, R80.reuse.H1_H1 ;  /* 0x30000050ff257230 */ /* 0x100fe40000004100 */
[----:B------:R-:W-:Y:S01]  /*6090*/  FFMA.FTZ R48, R35, R42, -R48 ;  /* 0x0000002a23307223 */ /* 0x000fe20000010830 */
[----:B------:R-:W-:Y:S02]  /*60a0*/  HADD2.F32 R39, -RZ, R80.H0_H0 ;  /* 0x20000050ff277230 */ /* 0x000fe40000004100 */
[--C-:B------:R-:W-:Y:S02]  /*60b0*/  HADD2.F32 R34, -RZ, R36.reuse.H1_H1 ;  /* 0x30000024ff227230 */ /* 0x100fe40000004100 */
[----:B------:R-:W-:Y:S01]  /*60c0*/  FMUL.FTZ R43, R33, R37 ;  /* 0x00000025212b7220 */ /* 0x000fe20000410000 */
[----:B------:R-:W-:-:S02]  /*60d0*/  HADD2.F32 R36, -RZ, R36.H0_H0 ;  /* 0x20000024ff247230 */ /* 0x000fc40000004100 */
[----:B------:R-:W-:Y:S01]  /*60e0*/  FMUL.FTZ R38, R32, R37 ;  /* 0x0000002520267220 */ /* 0x000fe20000410000 */
        /* <DEDUP_REMOVED lines=12> */
.L_x_1388:
[----:B------:R-:W-:Y:S05]  /*61b0*/  BSYNC B1 ;  /* 0x0000000000017941 */ /* 0x000fea0003800000 */
.L_x_1387:
[----:B------:R-:W-:Y:S02]  /*61c0*/  ULDC.64 UR4, c[0x0][0x208] ;  /* 0x0000820000047ab9 */ /* 0x000fe40000000a00 */
[----:B--2---:R1:W-:Y:S01]  /*61d0*/  STG.E.128 desc[UR4][R40.64+0x140], R32 ;  /* 0x0001402028007986 */ /* 0x0043e2000c101d04 */
[----:B------:R-:W-:Y:S05]  /*61e0*/  BRA `(.L_x_1366) ;  /* 0x0000003c00cc7947 */ /* 0x000fea0003800000 */
.L_x_1334:
[----:B------:R-:W-:Y:S01]  /*61f0*/  ISETP.GE.AND P4, PT, R162, R5, PT ;  /* 0x00000005a200720c */ /* 0x000fe20003f86270 */
[----:B------:R-:W-:Y:S01]  /*6200*/  BSSY B1, `(.L_x_1389) ;  /* 0x000002f000017945 */ /* 0x000fe20003800000 */
[----:B------:R-:W-:Y:S02]  /*6210*/  CS2R R58, SRZ ;  /* 0x00000000003a7805 */ /* 0x000fe4000001ff00 */
[----:B------:R-:W-:Y:S02]  /*6220*/  CS2R R34, SRZ ;  /* 0x0000000000227805 */ /* 0x000fe4000001ff00 */
[----:B0-----:R-:W-:Y:S02]  /*6230*/  CS2R R32, SRZ ;  /* 0x0000000000207805 */ /* 0x001fe4000001ff00 */
        /* <DEDUP_REMOVED lines=19> */
[----:B------:R-:W-:Y:S01]  /*6370*/  CS2R R52, SRZ ;  /* 0x0000000000347805 */ /* 0x000fe2000001ff00 */
[----:B------:R-:W-:Y:S01]  /*6380*/  ULDC.64 UR6, c[0x0][0x208] ;  /* 0x0000820000067ab9 */ /* 0x000fe20000000a00 */
        /* <DEDUP_REMOVED lines=22> */
.L_x_1390:
[----:B------:R-:W-:Y:S05]  /*64f0*/  BSYNC B1 ;  /* 0x0000000000017941 */ /* 0x000fea0003800000 */
.L_x_1389:
        /* <DEDUP_REMOVED lines=13> */
[----:B------:R-:W-:Y:S01]  /*65d0*/  CS2R R76, SRZ ;  /* 0x00000000004c7805 */ /* 0x000fe2000001ff00 */
[----:B------:R-:W-:Y:S01]  /*65e0*/  IMAD.MOV.U32 R86, RZ, RZ, R35 ;  /* 0x000000ffff567224 */ /* 0x000fe200078e0023 */
        /* <DEDUP_REMOVED lines=9> */
[----:B------:R-:W-:Y:S01]  /*6680*/  CS2R R76, SRZ ;  /* 0x00000000004c7805 */ /* 0x000fe2000001ff00 */
[----:B------:R-:W-:Y:S01]  /*6690*/  ULDC.64 UR8, c[0x0][0x208] ;  /* 0x0000820000087ab9 */ /* 0x000fe20000000a00 */
        /* <DEDUP_REMOVED lines=22> */
.L_x_1392:
[----:B------:R-:W-:Y:S05]  /*6800*/  BSYNC B1 ;  /* 0x0000000000017941 */ /* 0x000fea0003800000 */
.L_x_1391:
[----:B------:R-:W-:Y:S01]  /*6810*/  IMAD.MOV.U32 R4, RZ, RZ, R33 ;  /* 0x000000ffff047224 */ /* 0x000fe200078e0021 */
[----:B------:R-:W-:Y:S01]  /*6820*/  MOV R3, R32 ;  /* 0x0000002000037202 */ /* 0x000fe20000000f00 */
[----:B0-----:R-:W-:Y:S01]  /*6830*/  IMAD.MOV.U32 R80, RZ, RZ, R38 ;  /* 0x000000ffff507224 */ /* 0x001fe200078e0026 */
[----:B------:R-:W-:Y:S01]  /*6840*/  ULOP3.LUT UR4, UR60, 0x1, URZ, 0xfc, !UPT ;  /* 0x000000013c047892 */ /* 0x000fe2000f8efc3f */
        /* <DEDUP_REMOVED lines=20> */
[----:B------:R-:W-:Y:S02]  /*6990*/  PRMT R221, R4, 0x7610, R221 ;  /* 0x0000761004dd7816 */ /* 0x000fe400000000dd */
        /* <DEDUP_REMOVED lines=13> */
[----:B-----5:R-:W-:Y:S01]  /*6a70*/  IMAD.MOV.U32 R81, RZ, RZ, R58 ;  /* 0x000000ffff517224 */ /* 0x020fe200078e003a */
[----:B------:R-:W-:Y:S02]  /*6a80*/  MOV R4, R52 ;  /* 0x0000003400047202 */ /* 0x000fe40000000f00 */
[----:B------:R-:W-:Y:S01]  /*6a90*/  PRMT R210, R3, 0x7610, R210 ;  /* 0x0000761003d27816 */ /* 0x000fe200000000d2 */
[----:B------:R-:W-:Y:S01]  /*6aa0*/  IMAD.MOV.U32 R3, RZ, RZ, R59 ;  /* 0x000000ffff037224 */ /* 0x000fe200078e003b */
[----:B------:R-:W-:Y:S01]  /*6ab0*/  PRMT R205, R205, 0x5410, R80 ;  /* 0x00005410cdcd7816 */ /* 0x000fe20000000050 */
[----:B------:R-:W-:Y:S01]  /*6ac0*/  IMAD.MOV.U32 R80, RZ, RZ, R57 ;  /* 0x000000ffff507224 */ /* 0x000fe200078e0039 */
[----:B------:R-:W-:-:S02]  /*6ad0*/  PRMT R223, R4, 0x7610, R223 ;  /* 0x0000761004df7816 */ /* 0x000fc400000000df */
        /* <DEDUP_REMOVED lines=24> */
[----:B------:R-:W-:Y:S02]  /*6c60*/  PLOP3.LUT P1, PT, PT, PT, UP0, 0x80, 0x0 ;  /* 0x000000000000781c */ /* 0x000fe40003f2f008 */
        /* <DEDUP_REMOVED lines=12> */
[----:B------:R-:W-:Y:S02]  /*6d30*/  PRMT R215, R86, 0x5410, R85 ;  /* 0x0000541056d77816 */ /* 0x000fe40000000055 */
[----:B------:R-:W-:Y:S02]  /*6d40*/  PRMT R211, R81, 0x5410, R80 ;  /* 0x0000541051d37816 */ /* 0x000fe40000000050 */
[----:B------:R-:W-:Y:S01]  /*6d50*/  PRMT R213, R4, 0x5410, R3 ;  /* 0x0000541004d57816 */ /* 0x000fe20000000003 */
[----:B------:R-:W-:Y:S06]  /*6d60*/  @!P1 BRA `(.L_x_1393) ;  /* 0x0000000000049947 */ /* 0x000fec0003800000 */
[----:B------:R-:W-:Y:S01]  /*6d70*/  BPT.TRAP 0x1 ;  /* 0x000000040000795c */ /* 0x000fe20000300000 */
.L_x_1393:
[----:B------:R-:W-:Y:S01]  /*6d80*/  IMAD R4, R19, 0x8, R18 ;  /* 0x0000000813047824 */ /* 0x000fe200078e0212 */
[----:B------:R-:W-:Y:S01]  /*6d90*/  SHF.L.U32 R3, R167, 0x1f, RZ ;  /* 0x0000001fa7037819 */ /* 0x000fe200000006ff */
[----:B------:R-:W0:Y:S01]  /*6da0*/  LDC R150, c[0x0][0x2e4] ;  /* 0x0000b900ff967b82 */ /* 0x000e220000000800 */
[----:B------:R-:W-:Y:S02]  /*6db0*/  BSSY B1, `(.L_x_1394) ;  /* 0x0000004000017945 */ /* 0x000fe40003800000 */
[----:B------:R-:W1:Y:S05]  /*6dc0*/  SYNCS.PHASECHK.TRANS64.TRYWAIT P5, [R4+URZ+0x2a890], R3 ;  /* 0x02a89003040075a7 */ /* 0x000e6a00080a017f */
[----:B------:R-:W2:Y:S01]  /*6dd0*/  LDC.64 R126, c[0x0][0x2f0] ;  /* 0x0000bc00ff7e7b82 */ /* 0x000ea20000000a00 */
[----:B-1----:R-:W-:Y:S05]  /*6de0*/  @!P5 BRA `(.L_x_1395) ;  /* 0x00000210000cd947 */ /* 0x002fea0003800000 */
.L_x_1739:
[----:B------:R-:W-:Y:S05]  /*6df0*/  BSYNC B1 ;  /* 0x0000000000017941 */ /* 0x000fea0003800000 */
.L_x_1394:
        /* <DEDUP_REMOVED lines=28> */
[----:B------:R-:W-:Y:S02]  /*6fc0*/  ISETP.GE.AND P5, PT, R22, R117, PT ;  /* 0x000000751600720c */ /* 0x000fe40003fa6270 */
[----:B------:R-:W-:Y:S02]  /*6fd0*/  LEA.HI R83, R83, R80, RZ, 0x3 ;  /* 0x0000005053537211 */ /* 0x000fe400078f18ff */
[----:B------:R-:W-:Y:S02]  /*6fe0*/  LOP3.LUT R80, R174, 0x38, R81, 0xf8, !PT ;  /* 0x00000038ae507812 */ /* 0x000fe400078ef851 */
[----:B------:R-:W-:-:S02]  /*6ff0*/  SHF.R.S32.HI R83, RZ, 0x3, R83 ;  /* 0x00000003ff537819 */ /* 0x000fc40000011453 */
[----:B------:R-:W-:-:S03]  /*7000*/  LOP3.LUT R80, R80, R175, RZ, 0x3c, !PT ;  /* 0x000000af50507212 */ /* 0x000fc600078e3cff */
[----:B------:R-:W-:-:S04]  /*7010*/  IMAD R83, R83, 0x1800, R176 ;  /* 0x0000180053537824 */ /* 0x000fc800078e02b0 */
[----:B------:R-:W-:Y:S02]  /*7020*/  IMAD.IADD R80, R83, 0x1, R80 ;  /* 0x0000000153507824 */ /* 0x000fe400078e0250 */
[C---:B------:R-:W-:Y:S02]  /*7030*/  IMAD R83, R19.reuse, 0x4800, R146 ;  /* 0x0000480013537824 */ /* 0x040fe400078e0292 */
[----:B------:R-:W-:-:S03]  /*7040*/  IMAD R81, R19, 0x4800, R80 ;  /* 0x0000480013517824 */ /* 0x000fc600078e0250 */
[----:B------:R-:W-:Y:S01]  /*7050*/  LEA R80, R83, R18, 0x1 ;  /* 0x0000001253507211 */ /* 0x000fe200078e08ff */
[----:B------:R-:W-:-:S05]  /*7060*/  IMAD R84, R81, 0x2, R18 ;  /* 0x0000000251547824 */ /* 0x000fca00078e0212 */
[----:B------:R-:W0:Y:S04]  /*7070*/  LDS.128 R80, [R80+0x18400] ;  /* 0x0184000050507984 */ /* 0x000e280000000c00 */
[----:B------:R-:W2:Y:S01]  /*7080*/  LDS.128 R84, [R84+0x18400] ;  /* 0x0184000054547984 */ /* 0x000ea20000000c00 */
[----:B------:R-:W-:Y:S05]  /*7090*/  @P5 BRA `(.L_x_1401) ;  /* 0x00000004004c5947 */ /* 0x000fea0003800000 */
[--C-:B------:R-:W-:Y:S01]  /*70a0*/  SHF.R.U64 R40, R40, 0x10, R41.reuse ;  /* 0x0000001028287819 */ /* 0x100fe20000001229 */
[----:B--2---:R-:W-:Y:S01]  /*70b0*/  HADD2.F32 R206, -RZ, R85.H0_H0 ;  /* 0x20000055ffce7230 */ /* 0x004fe20000004100 */
[----:B------:R-:W-:Y:S01]  /*70c0*/  SHF.R.U32.HI R204, RZ, 0x10, R41 ;  /* 0x00000010ffcc7819 */ /* 0x000fe20000011629 */
[----:B0-----:R-:W-:Y:S01]  /*70d0*/  HADD2.F32 R208, -RZ, R81.H0_H0 ;  /* 0x20000051ffd07230 */ /* 0x001fe20000004100 */
[--C-:B------:R-:W-:Y:S01]  /*70e0*/  SHF.R.U64 R41, R52, 0x10, R53.reuse ;  /* 0x0000001034297819 */ /* 0x100fe20000001235 */
[----:B------:R-:W-:Y:S01]  /*70f0*/  HADD2.F32 R207, -RZ, R85.H1_H1 ;  /* 0x30000055ffcf7230 */ /* 0x000fe20000004100 */
[----:B------:R-:W-:Y:S01]  /*7100*/  SHF.R.U32.HI R52, RZ, 0x10, R53 ;  /* 0x00000010ff347819 */ /* 0x000fe20000011635 */
[----:B------:R-:W-:Y:S01]  /*7110*/  HADD2.F32 R81, -RZ, R81.H1_H1 ;  /* 0x30000051ff517230 */ /* 0x000fe20000004100 */
[--C-:B------:R-:W-:Y:S01]  /*7120*/  SHF.R.U64 R53, R54, 0x10, R55.reuse ;  /* 0x0000001036357819 */ /* 0x100fe20000001237 */
[----:B------:R-:W-:Y:S01]  /*7130*/  HADD2.F32 R204, -RZ, R204.H0_H0 ;  /* 0x200000ccffcc7230 */ /* 0x000fe20000004100 */
[----:B------:R-:W-:Y:S01]  /*7140*/  SHF.R.U32.HI R54, RZ, 0x10, R55 ;  /* 0x00000010ff367819 */ /* 0x000fe20000011637 */
[--C-:B------:R-:W-:Y:S01]  /*7150*/  HADD2.F32 R55, -RZ, R205.reuse.H1_H1 ;  /* 0x300000cdff377230 */ /* 0x100fe20000004100 */
[--C-:B------:R-:W-:Y:S01]  /*7160*/  SHF.R.U64 R42, R42, 0x10, R43.reuse ;  /* 0x000000102a2a7819 */ /* 0x100fe2000000122b */
[----:B------:R-:W-:Y:S01]  /*7170*/  HADD2.F32 R205, -RZ, R205.H0_H0 ;  /* 0x200000cdffcd7230 */ /* 0x000fe20000004100 */
[----:B------:R-:W-:Y:S01]  /*7180*/  SHF.R.U32.HI R43, RZ, 0x10, R43 ;  /* 0x00000010ff2b7819 */ /* 0x000fe2000001162b */
[----:B------:R-:W-:-:S02]  /*7190*/  HADD2.F32 R52, -RZ, R52.H0_H0 ;  /* 0x20000034ff347230 */ /* 0x000fc40000004100 */
[-C--:B------:R-:W-:Y:S01]  /*71a0*/  FMUL.FTZ R85, R206, R55.reuse ;  /* 0x00000037ce557220 */ /* 0x080fe20000410000 */
[C---:B------:R-:W-:Y:S01]  /*71b0*/  FMUL.FTZ R55, R208.reuse, R55 ;  /* 0x00000037d0377220 */ /* 0x040fe20000410000 */
[----:B------:R-:W-:Y:S02]  /*71c0*/  HADD2.F32 R41, -RZ, R41.H0_H0 ;  /* 0x20000029ff297230 */ /* 0x000fe40000004100 */
[-C--:B------:R-:W-:Y:S01]  /*71d0*/  FFMA.FTZ R85, R208, R205.reuse, -R85 ;  /* 0x000000cdd0557223 */ /* 0x080fe20000010855 */
[-C--:B------:R-:W-:Y:S01]  /*71e0*/  FMUL.FTZ R208, R207, R52.reuse ;  /* 0x00000034cfd07220 */ /* 0x080fe20000410000 */
[C---:B------:R-:W-:Y:S01]  /*71f0*/  FMUL.FTZ R52, R81.reuse, R52 ;  /* 0x0000003451347220 */ /* 0x040fe20000410000 */
[----:B------:R-:W-:Y:S01]  /*7200*/  FFMA.FTZ R55, R206, R205, R55 ;  /* 0x000000cdce377223 */ /* 0x000fe20000010037 */
[--C-:B------:R-:W-:Y:S02]  /*7210*/  HADD2.F32 R205, -RZ, R87.reuse.H0_H0 ;  /* 0x20000057ffcd7230 */ /* 0x100fe40000004100 */
[----:B------:R-:W-:Y:S01]  /*7220*/  FFMA.FTZ R208, R81, R204, -R208 ;  /* 0x000000cc51d07223 */ /* 0x000fe200000108d0 */
[----:B------:R-:W-:-:S02]  /*7230*/  HADD2.F32 R206, -RZ, R87.H1_H1 ;  /* 0x30000057ffce7230 */ /* 0x000fc40000004100 */
[----:B------:R-:W-:Y:S01]  /*7240*/  FFMA.FTZ R52, R207, R204, R52 ;  /* 0x000000cccf347223 */ /* 0x000fe20000010034 */
[----:B------:R-:W-:Y:S02]  /*7250*/  HADD2.F32 R81, -RZ, R210.H0_H0 ;  /* 0x200000d2ff517230 */ /* 0x000fe40000004100 */
[--C-:B------:R-:W-:Y:S01]  /*7260*/  HADD2.F32 R87, -RZ, R83.reuse.H0_H0 ;  /* 0x20000053ff577230 */ /* 0x100fe20000004100 */
[----:B------:R-:W-:Y:S01]  /*7270*/  F2FP.F16.F32.PACK_AB R85, R208, R85 ;  /* 0x00000055d055723e */ /* 0x000fe200000000ff */
[----:B------:R-:W-:Y:S02]  /*7280*/  HADD2.F32 R207, -RZ, R54.H0_H0 ;  /* 0x20000036ffcf7230 */ /* 0x000fe40000004100 */
[-C--:B------:R-:W-:Y:S01]  /*7290*/  FMUL.FTZ R210, R205, R81.reuse ;  /* 0x00000051cdd27220 */ /* 0x080fe20000410000 */
[----:B------:R-:W-:Y:S02]  /*72a0*/  HADD2.F32 R54, -RZ, R83.H1_H1 ;  /* 0x30000053ff367230 */ /* 0x000fe40000004100 */
[----:B------:R-:W-:Y:S01]  /*72b0*/  FMUL.FTZ R212, R87, R81 ;  /* 0x0000005157d47220 */ /* 0x000fe20000410000 */
[----:B------:R-:W-:-:S02]  /*72c0*/  HADD2.F32 R204, -RZ, R209.H1_H1 ;  /* 0x300000d1ffcc7230 */ /* 0x000fc40000004100 */
        /* <DEDUP_REMOVED lines=10> */
[----:B------:R-:W-:Y:S01]  /*7370*/  HADD2.F32 R84, -RZ, R84.H1_H1 ;  /* 0x30000054ff547230 */ /* 0x000fe20000004100 */
[----:B------:R-:W-:Y:S01]  /*7380*/  F2FP.F16.F32.PACK_AB R52, R52, R55 ;  /* 0x000000373434723e */ /* 0x000fe200000000ff */
[----:B------:R-:W-:Y:S02]  /*7390*/  HADD2.F32 R80, -RZ, R80.H1_H1 ;  /* 0x30000050ff507230 */ /* 0x000fe40000004100 */
[-C--:B------:R-:W-:Y:S01]  /*73a0*/  FMUL.FTZ R204, R83, R43.reuse ;  /* 0x0000002b53cc7220 */ /* 0x080fe20000410000 */
[----:B------:R-:W-:Y:S02]  /*73b0*/  HADD2.F32 R205, -RZ, R40.H0_H0 ;  /* 0x20000028ffcd7230 */ /* 0x000fe40000004100 */
[----:B------:R-:W-:Y:S01]  /*73c0*/  FMUL.FTZ R40, R87, R43 ;  /* 0x0000002b57287220 */ /* 0x000fe20000410000 */
[----:B------:R-:W-:Y:S02]  /*73d0*/  HADD2.F32 R54, -RZ, R221.H0_H0 ;  /* 0x200000ddff367230 */ /* 0x000fe40000004100 */
[-C--:B------:R-:W-:Y:S01]  /*73e0*/  FMUL.FTZ R43, R84, R41.reuse ;  /* 0x00000029542b7220 */ /* 0x080fe20000410000 */
[C---:B------:R-:W-:Y:S01]  /*73f0*/  FMUL.FTZ R41, R80.reuse, R41 ;  /* 0x0000002950297220 */ /* 0x040fe20000410000 */
[----:B------:R-:W-:Y:S01]  /*7400*/  HADD2.F32 R53, -RZ, R53.H0_H0 ;  /* 0x20000035ff357230 */ /* 0x000fe20000004100 */
[----:B------:R-:W-:Y:S01]  /*7410*/  F2FP.F16.F32.PACK_AB R207, R207, R212 ;  /* 0x000000d4cfcf723e */ /* 0x000fe200000000ff */
[-C--:B------:R-:W-:Y:S01]  /*7420*/  FFMA.FTZ R43, R80, R205.reuse, -R43 ;  /* 0x000000cd502b7223 */ /* 0x080fe2000001082b */
[----:B------:R-:W-:Y:S01]  /*7430*/  FFMA.FTZ R40, R83, R54, -R40 ;  /* 0x0000003653287223 */ /* 0x000fe20000010828 */
[----:B------:R-:W-:Y:S01]  /*7440*/  FFMA.FTZ R205, R84, R205, R41 ;  /* 0x000000cd54cd7223 */ /* 0x000fe20000010029 */
[----:B------:R-:W-:-:S02]  /*7450*/  HADD2.F32 R41, -RZ, R222.H1_H1 ;  /* 0x300000deff297230 */ /* 0x000fc40000004100 */
[----:B------:R-:W-:Y:S01]  /*7460*/  FFMA.FTZ R204, R87, R54, R204 ;  /* 0x0000003657cc7223 */ /* 0x000fe200000100cc */
[----:B------:R-:W-:Y:S02]  /*7470*/  HADD2.F32 R83, -RZ, R86.H0_H0 ;  /* 0x20000056ff537230 */ /* 0x000fe40000004100 */
[----:B------:R-:W-:Y:S02]  /*7480*/  HADD2.F32 R80, -RZ, R82.H0_H0 ;  /* 0x20000052ff507230 */ /* 0x000fe40000004100 */
[----:B------:R-:W-:Y:S02]  /*7490*/  HADD2.F32 R86, -RZ, R86.H1_H1 ;  /* 0x30000056ff567230 */ /* 0x000fe40000004100 */
[----:B------:R-:W-:Y:S01]  /*74a0*/  FMUL.FTZ R87, R83, R41 ;  /* 0x0000002953577220 */ /* 0x000fe20000410000 */
[----:B------:R-:W-:Y:S01]  /*74b0*/  HADD2.F32 R82, -RZ, R82.H1_H1 ;  /* 0x30000052ff527230 */ /* 0x000fe20000004100 */
[----:B------:R-:W-:Y:S01]  /*74c0*/  F2FP.F16.F32.PACK_AB R84, R205, R204 ;  /* 0x000000cccd54723e */ /* 0x000fe200000000ff */
[----:B------:R-:W-:-:S02]  /*74d0*/  HADD2.F32 R54, -RZ, R209.H0_H0 ;  /* 0x200000d1ff367230 */ /* 0x000fc40000004100 */
[----:B------:R-:W-:Y:S02]  /*74e0*/  HADD2.F32 R209, -RZ, R42.H0_H0 ;  /* 0x2000002affd17230 */ /* 0x000fe40000004100 */
[----:B------:R-:W-:Y:S01]  /*74f0*/  FMUL.FTZ R42, R80, R41 ;  /* 0x00000029502a7220 */ /* 0x000fe20000410000 */
[-C--:B------:R-:W-:Y:S01]  /*7500*/  FMUL.FTZ R41, R86, R53.reuse ;  /* 0x0000003556297220 */ /* 0x080fe20000410000 */
[----:B------:R-:W-:Y:S01]  /*7510*/  FMUL.FTZ R53, R82, R53 ;  /* 0x0000003552357220 */ /* 0x000fe20000410000 */
[-C--:B------:R-:W-:Y:S01]  /*7520*/  FFMA.FTZ R87, R80, R54.reuse, -R87 ;  /* 0x0000003650577223 */ /* 0x080fe20000010857 */
[----:B------:R-:W-:Y:S01]  /*7530*/  FFMA.FTZ R42, R83, R54, R42 ;  /* 0x00000036532a7223 */ /* 0x000fe2000001002a */
[-C--:B------:R-:W-:Y:S01]  /*7540*/  FFMA.FTZ R82, R82, R209.reuse, -R41 ;  /* 0x000000d152527223 */ /* 0x080fe20000010829 */
[----:B------:R-:W-:Y:S01]  /*7550*/  FFMA.FTZ R53, R86, R209, R53 ;  /* 0x000000d156357223 */ /* 0x000fe20000010035 */
[----:B------:R-:W-:Y:S01]  /*7560*/  F2FP.F16.F32.PACK_AB R83, R81, R210 ;  /* 0x000000d25153723e */ /* 0x000fe200000000ff */
[----:B------:R-:W-:Y:S01]  /*7570*/  IMAD.MOV.U32 R81, RZ, RZ, R85 ;  /* 0x000000ffff517224 */ /* 0x000fe200078e0055 */
[----:B------:R-:W-:Y:S01]  /*7580*/  F2FP.F16.F32.PACK_AB R80, R43, R40 ;  /* 0x000000282b50723e */ /* 0x000fe200000000ff */
[----:B------:R-:W-:Y:S01]  /*7590*/  IMAD.MOV.U32 R85, RZ, RZ, R52 ;  /* 0x000000ffff557224 */ /* 0x000fe200078e0034 */
[----:B------:R-:W-:-:S02]  /*75a0*/  F2FP.F16.F32.PACK_AB R82, R82, R87 ;  /* 0x000000575252723e */ /* 0x000fc400000000ff */
[----:B------:R-:W-:Y:S02]  /*75b0*/  F2FP.F16.F32.PACK_AB R86, R53, R42 ;  /* 0x0000002a3556723e */ /* 0x000fe400000000ff */
[----:B------:R-:W-:-:S07]  /*75c0*/  MOV R87, R207 ;  /* 0x000000cf00577202 */ /* 0x000fce0000000f00 */
.L_x_1401:
[----:B------:R-:W-:Y:S05]  /*75d0*/  BSYNC B3 ;  /* 0x0000000000037941 */ /* 0x000fea0003800000 */
.L_x_1400:
[----:B------:R-:W-:Y:S02]  /*75e0*/  ULDC.64 UR4, c[0x0][0x208] ;  /* 0x0000820000047ab9 */ /* 0x000fe40000000a00 */
[----:B0-----:R0:W-:Y:S04]  /*75f0*/  STG.E.128 desc[UR4][R138.64], R80 ;  /* 0x000000508a007986 */ /* 0x0011e8000c101d04 */
[----:B--2---:R0:W-:Y:S02]  /*7600*/  @!P4 STG.E.128 desc[UR4][R140.64], R84 ;  /* 0x000000548c00c986 */ /* 0x0041e4000c101d04 */
.L_x_1399:
[----:B------:R-:W-:Y:S05]  /*7610*/  BSYNC B2 ;  /* 0x0000000000027941 */ /* 0x000fea0003800000 */
.L_x_1398:
        /* <DEDUP_REMOVED lines=28> */
[----:B------:R-:W-:Y:S02]  /*77e0*/  IMAD R41, R19, 0x4800, R40 ;  /* 0x0000480013297824 */ /* 0x000fe400078e0228 */
[----:B------:R-:W-:-:S03]  /*77f0*/  IMAD R40, R43, 0x2, R18 ;  /* 0x000000022b287824 */ /* 0x000fc600078e0212 */
[----:B------:R-:W-:-:S03]  /*7800*/  LEA R52, R41, R18, 0x1 ;  /* 0x0000001229347211 */ /* 0x000fc600078e08ff */
        /* <DEDUP_REMOVED lines=68> */
[----:B------:R-:W-:-:S02]  /*7c50*/  HADD2.F32 R42, -RZ, R42.H1_H1 ;  /* 0x3000002aff2a7230 */ /* 0x000fc40000004100 */
[----:B------:R-:W-:Y:S02]  /*7c60*/  HADD2.F32 R85, -RZ, R38.H0_H0 ;  /* 0x20000026ff557230 */ /* 0x000fe40000004100 */
        /* <DEDUP_REMOVED lines=10> */
[----:B------:R-:W-:Y:S01]  /*7d10*/  F2FP.F16.F32.PACK_AB R43, R204, R39 ;  /* 0x00000027cc2b723e */ /* 0x000fe200000000ff */
[----:B------:R-:W-:Y:S01]  /*7d20*/  IMAD.MOV.U32 R55, RZ, RZ, R50 ;  /* 0x000000ffff377224 */ /* 0x000fe200078e0032 */
[----:B------:R-:W-:-:S02]  /*7d30*/  F2FP.F16.F32.PACK_AB R53, R48, R51 ;  /* 0x000000333035723e */ /* 0x000fc400000000ff */
[----:B------:R-:W-:Y:S02]  /*7d40*/  F2FP.F16.F32.PACK_AB R42, R141, R38 ;  /* 0x000000268d2a723e */ /* 0x000fe400000000ff */
[----:B------:R-:W-:-:S07]  /*7d50*/  F2FP.F16.F32.PACK_AB R54, R49, R36 ;  /* 0x000000243136723e */ /* 0x000fce00000000ff */
.L_x_1405:
[----:B------:R-:W-:Y:S05]  /*7d60*/  BSYNC B3 ;  /* 0x0000000000037941 */ /* 0x000fea0003800000 */
.L_x_1404:
[----:B------:R-:W-:Y:S02]  /*7d70*/  ULDC.64 UR4, c[0x0][0x208] ;  /* 0x0000820000047ab9 */ /* 0x000fe40000000a00 */
[----:B0-----:R3:W-:Y:S04]  /*7d80*/  STG.E.128 desc[UR4][R80.64], R40 ;  /* 0x0000002850007986 */ /* 0x0017e8000c101d04 */
[----:B--2---:R3:W-:Y:S02]  /*7d90*/  @!P4 STG.E.128 desc[UR4][R82.64], R52 ;  /* 0x000000345200c986 */ /* 0x0047e4000c101d04 */
.L_x_1403:
[----:B------:R-:W-:Y:S05]  /*7da0*/  BSYNC B2 ;  /* 0x0000000000027941 */ /* 0x000fea0003800000 */
.L_x_1402:
[----:B------:R-:W-:-:S13]  /*7db0*/  ISETP.NE.AND P4, PT, R10, RZ, PT ;  /* 0x000000ff0a00720c */ /* 0x000fda0003f85270 */
[----:B------:R-:W-:Y:S05]  /*7dc0*/  @!P4 BRA `(.L_x_1397) ;  /* 0x0000000400ecc947 */ /* 0x000fea0003800000 */
[----:B------:R-:W2:Y:S01]  /*7dd0*/  LDL R36, [R1+0x8] ;  /* 0x0000080001247983 */ /* 0x000ea20000100800 */
[----:B------:R-:W-:Y:S01]  /*7de0*/  IADD3 R38, P4, P5, R90, R134, R13 ;  /* 0x000000865a267210 */ /* 0x000fe20007d9e00d */
[----:B------:R-:W-:Y:S03]  /*7df0*/  BSSY B2, `(.L_x_1406) ;  /* 0x0000075000027945 */ /* 0x000fe60003800000 */
[----:B---3--:R-:W-:Y:S02]  /*7e00*/  IADD3.X R40, R89, R192, R109, P4, P5 ;  /* 0x000000c059287210 */ /* 0x008fe400027ea46d */
[----:B--2---:R-:W-:-:S04]  /*7e10*/  LOP3.LUT P6, RZ, R36, 0x1, RZ, 0xc0, !PT ;  /* 0x0000000124ff7812 */ /* 0x004fc800078cc0ff */
[----:B------:R-:W-:-:S04]  /*7e20*/  SEL R36, R122, R152, !P6 ;  /* 0x000000987a247207 */ /* 0x000fc80007000000 */
[----:B------:R-:W-:-:S04]  /*7e30*/  SHF.R.S32.HI R37, RZ, 0x1f, R36 ;  /* 0x0000001fff257819 */ /* 0x000fc80000011424 */
        /* <DEDUP_REMOVED lines=13> */
[----:B------:R-:W-:-:S04]  /*7f10*/  LEA.HI R36, R36, R37, RZ, 0x3 ;  /* 0x0000002524247211 */ /* 0x000fc800078f18ff */
[----:B------:R-:W-:Y:S02]  /*7f20*/  SHF.R.S32.HI R37, RZ, 0x3, R36 ;  /* 0x00000003ff257819 */ /* 0x000fe40000011424 */
[----:B------:R-:W-:-:S03]  /*7f30*/  LOP3.LUT R36, R174, 0x38, R39, 0xf8, !PT ;  /* 0x00000038ae247812 */ /* 0x000fc600078ef827 */
[----:B------:R-:W-:Y:S01]  /*7f40*/  IMAD R37, R37, 0x1800, R176 ;  /* 0x0000180025257824 */ /* 0x000fe200078e02b0 */
[----:B------:R-:W-:-:S04]  /*7f50*/  LOP3.LUT R36, R36, R175, RZ, 0x3c, !PT ;  /* 0x000000af24247212 */ /* 0x000fc800078e3cff */
[----:B------:R-:W-:Y:S01]  /*7f60*/  IADD3 R36, R37, R36, RZ ;  /* 0x0000002425247210 */ /* 0x000fe20007ffe0ff */
[----:B------:R-:W-:-:S04]  /*7f70*/  IMAD R37, R19, 0x4800, R143 ;  /* 0x0000480013257824 */ /* 0x000fc800078e028f */
[----:B------:R-:W-:Y:S02]  /*7f80*/  IMAD R39, R19, 0x4800, R36 ;  /* 0x0000480013277824 */ /* 0x000fe400078e0224 */
[--C-:B------:R-:W-:Y:S02]  /*7f90*/  IMAD R37, R37, 0x2, R18.reuse ;  /* 0x0000000225257824 */ /* 0x100fe400078e0212 */
[----:B------:R-:W-:-:S04]  /*7fa0*/  IMAD R40, R39, 0x2, R18 ;  /* 0x0000000227287824 */ /* 0x000fc800078e0212 */
        /* <DEDUP_REMOVED lines=8> */
[----:B------:R-:W-:Y:S01]  /*8030*/  HADD2.F32 R80, -RZ, R214.H0_H0 ;  /* 0x200000d6ff507230 */ /* 0x000fe20000004100 */
[--C-:B------:R-:W-:Y:S01]  /*8040*/  SHF.R.U64 R34, R34, 0x10, R35.reuse ;  /* 0x0000001022227819 */ /* 0x100fe20000001223 */
[----:B------:R-:W-:Y:S01]  /*8050*/  HADD2.F32 R52, -RZ, R52.H0_H0 ;  /* 0x20000034ff347230 */ /* 0x000fe20000004100 */
[----:B------:R-:W-:Y:S01]  /*8060*/  SHF.R.U32.HI R44, RZ, 0x10, R35 ;  /* 0x00000010ff2c7819 */ /* 0x000fe20000011623 */
[----:B------:R-:W-:Y:S01]  /*8070*/  HADD2.F32 R214, -RZ, R214.H1_H1 ;  /* 0x300000d6ffd67230 */ /* 0x000fe20000004100 */
        /* <DEDUP_REMOVED lines=25> */
[----:B------:R-:W-:Y:S02]  /*8210*/  HADD2.F32 R80, -RZ, R215.H0_H0 ;  /* 0x200000d7ff507230 */ /* 0x000fe40000004100 */
        /* <DEDUP_REMOVED lines=15> */
[----:B------:R-:W-:Y:S01]  /*8310*/  F2FP.F16.F32.PACK_AB R43, R46, R43 ;  /* 0x0000002b2e2b723e */ /* 0x000fe200000000ff */
[----:B------:R-:W-:-:S02]  /*8320*/  HADD2.F32 R40, -RZ, R40.H1_H1 ;  /* 0x30000028ff287230 */ /* 0x000fc40000004100 */
[----:B------:R-:W-:Y:S02]  /*8330*/  HADD2.F32 R36, -RZ, R36.H1_H1 ;  /* 0x30000024ff247230 */ /* 0x000fe40000004100 */
[----:B------:R-:W-:Y:S02]  /*8340*/  HADD2.F32 R47, -RZ, R32.H0_H0 ;  /* 0x20000020ff2f7230 */ /* 0x000fe40000004100 */
[-C--:B------:R-:W-:Y:S01]  /*8350*/  FMUL.FTZ R32, R45, R80.reuse ;  /* 0x000000502d207220 */ /* 0x080fe20000410000 */
[C---:B------:R-:W-:Y:S01]  /*8360*/  FMUL.FTZ R80, R33.reuse, R80 ;  /* 0x0000005021507220 */ /* 0x040fe20000410000 */
[-C--:B------:R-:W-:Y:S01]  /*8370*/  FMUL.FTZ R55, R40, R53.reuse ;  /* 0x0000003528377220 */ /* 0x080fe20000410000 */
[C---:B------:R-:W-:Y:S01]  /*8380*/  FMUL.FTZ R53, R36.reuse, R53 ;  /* 0x0000003524357220 */ /* 0x040fe20000410000 */
        /* <DEDUP_REMOVED lines=9> */
[----:B------:R-:W-:Y:S01]  /*8420*/  FMUL.FTZ R81, R42, R53 ;  /* 0x000000352a517220 */ /* 0x000fe20000410000 */
[----:B------:R-:W-:Y:S02]  /*8430*/  HADD2.F32 R38, -RZ, R38.H1_H1 ;  /* 0x30000026ff267230 */ /* 0x000fe40000004100 */
[----:B------:R-:W-:Y:S01]  /*8440*/  FMUL.FTZ R55, R35, R216 ;  /* 0x000000d823377220 */ /* 0x000fe20000410000 */
[----:B------:R-:W-:-:S02]  /*8450*/  HADD2.F32 R47, -RZ, R34.H0_H0 ;  /* 0x20000022ff2f7230 */ /* 0x000fc40000004100 */
[----:B------:R-:W-:Y:S01]  /*8460*/  FMUL.FTZ R34, R40, R216 ;  /* 0x000000d828227220 */ /* 0x000fe20000410000 */
[----:B------:R-:W-:Y:S02]  /*8470*/  IMAD.MOV.U32 R37, RZ, RZ, R39 ;  /* 0x000000ffff257224 */ /* 0x000fe400078e0027 */
[----:B------:R-:W-:Y:S01]  /*8480*/  FMUL.FTZ R53, R38, R53 ;  /* 0x0000003526357220 */ /* 0x000fe20000410000 */
[-C--:B------:R-:W-:Y:S01]  /*8490*/  FFMA.FTZ R55, R40, R215.reuse, R55 ;  /* 0x000000d728377223 */ /* 0x080fe20000010037 */
[----:B------:R-:W-:Y:S01]  /*84a0*/  FFMA.FTZ R34, R35, R215, -R34 ;  /* 0x000000d723227223 */ /* 0x000fe20000010822 */
[-C--:B------:R-:W-:Y:S01]  /*84b0*/  FFMA.FTZ R81, R38, R47.reuse, -R81 ;  /* 0x0000002f26517223 */ /* 0x080fe20000010851 */
[----:B------:R-:W-:Y:S01]  /*84c0*/  F2FP.F16.F32.PACK_AB R38, R45, R32 ;  /* 0x000000202d26723e */ /* 0x000fe200000000ff */
[----:B------:R-:W-:Y:S01]  /*84d0*/  FFMA.FTZ R42, R42, R47, R53 ;  /* 0x0000002f2a2a7223 */ /* 0x000fe20000010035 */
[----:B------:R-:W-:Y:S02]  /*84e0*/  F2FP.F16.F32.PACK_AB R40, R36, R33 ;  /* 0x000000212428723e */ /* 0x000fe400000000ff */
[----:B------:R-:W-:Y:S01]  /*84f0*/  F2FP.F16.F32.PACK_AB R81, R81, R34 ;  /* 0x000000225151723e */ /* 0x000fe200000000ff */
[----:B------:R-:W-:Y:S01]  /*8500*/  IMAD.MOV.U32 R36, RZ, RZ, R38 ;  /* 0x000000ffff247224 */ /* 0x000fe200078e0026 */
[----:B------:R-:W-:-:S02]  /*8510*/  F2FP.F16.F32.PACK_AB R42, R42, R55 ;  /* 0x000000372a2a723e */ /* 0x000fc400000000ff */
[----:B------:R-:W-:Y:S01]  /*8520*/  MOV R39, R44 ;  /* 0x0000002c00277202 */ /* 0x000fe20000000f00 */
[----:B------:R-:W-:-:S07]  /*8530*/  IMAD.MOV.U32 R38, RZ, RZ, R81 ;  /* 0x000000ffff267224 */ /* 0x000fce00078e0051 */
.L_x_1407:
[----:B------:R-:W-:Y:S05]  /*8540*/  BSYNC B2 ;  /* 0x0000000000027941 */ /* 0x000fea0003800000 */
.L_x_1406:
[----:B------:R-:W-:Y:S02]  /*8550*/  ULDC.64 UR4, c[0x0][0x208] ;  /* 0x0000820000047ab9 */ /* 0x000fe40000000a00 */
[----:B--2---:R4:W-:Y:S04]  /*8560*/  STG.E.128 desc[UR4][R48.64], R36 ;  /* 0x0000002430007986 */ /* 0x0049e8000c101d04 */
[----:B---3--:R4:W-:Y:S02]  /*8570*/  @!P4 STG.E.128 desc[UR4][R50.64], R40 ;  /* 0x000000283200c986 */ /* 0x0089e4000c101d04 */
.L_x_1397:
[----:B------:R-:W-:Y:S05]  /*8580*/  BSYNC B1 ;  /* 0x0000000000017941 */ /* 0x000fea0003800000 */
.L_x_1396:
        /* <DEDUP_REMOVED lines=15> */
[----:B------:R-:W-:Y:S01]  /*8680*/  SHF.R.S32.HI R32, RZ, 0x1f, R33 ;  /* 0x0000001fff207819 */ /* 0x000fe20000011421 */
[----:B------:R-:W-:-:S03]  /*8690*/  IMAD.SHL.U32 R35, R33, 0x8, RZ ;  /* 0x0000000821237824 */ /* 0x000fc600078e00ff */
[----:B------:R-:W-:Y:S02]  /*86a0*/  LEA.HI R32, R32, R33, RZ, 0x3 ;  /* 0x0000002120207211 */ /* 0x000fe400078f18ff */
[----:B------:R-:W-:Y:S02]  /*86b0*/  ISETP.GE.AND P0, PT, R35, R150, PT ;  /* 0x000000962300720c */ /* 0x000fe40003f06270 */
[----:B---3--:R-:W-:Y:S02]  /*86c0*/  SHF.R.S32.HI R40, RZ, 0x3, R32 ;  /* 0x00000003ff287819 */ /* 0x008fe40000011420 */
[----:B------:R-:W-:-:S03]  /*86d0*/  LOP3.LUT R32, R172, 0x38, R35, 0xf8, !PT ;  /* 0x00000038ac207812 */ /* 0x000fc600078ef823 */
[----:B------:R-:W-:Y:S01]  /*86e0*/  IMAD R33, R40, 0x1800, R177 ;  /* 0x0000180028217824 */ /* 0x000fe200078e02b1 */
[----:B------:R-:W-:-:S05]  /*86f0*/  LOP3.LUT R32, R32, R199, RZ, 0x3c, !PT ;  /* 0x000000c720207212 */ /* 0x000fca00078e3cff */
[--C-:B------:R-:W-:Y:S01]  /*8700*/  @!P0 SHF.R.S32.HI R37, RZ, 0x1f, R35.reuse ;  /* 0x0000001fff258819 */ /* 0x100fe20000011423 */
[----:B------:R-:W-:Y:S01]  /*8710*/  IMAD.IADD R32, R33, 0x1, R32 ;  /* 0x0000000121207824 */ /* 0x000fe200078e0220 */
[----:B------:R-:W-:Y:S01]  /*8720*/  @!P0 IADD3 R34, P4, P5, R90, R128, R35 ;  /* 0x000000805a228210 */ /* 0x000fe20007d9e023 */
[C---:B------:R-:W-:Y:S02]  /*8730*/  IMAD R33, R19.reuse, 0x4800, R144 ;  /* 0x0000480013217824 */ /* 0x040fe400078e0290 */
[----:B------:R-:W-:Y:S01]  /*8740*/  IMAD R35, R19, 0x4800, R32 ;  /* 0x0000480013237824 */ /* 0x000fe200078e0220 */
[----:B------:R-:W-:Y:S02]  /*8750*/  @!P0 IADD3.X R37, R89, R44, R37, P4, P5 ;  /* 0x0000002c59258210 */ /* 0x000fe400027ea425 */
[----:B------:R-:W-:Y:S02]  /*8760*/  LEA R40, P4, R36, R120, 0x1 ;  /* 0x0000007824287211 */ /* 0x000fe400078808ff */
[----:B------:R-:W-:-:S02]  /*8770*/  LEA R33, R33, R18, 0x1 ;  /* 0x0000001221217211 */ /* 0x000fc400078e08ff */
[----:B------:R-:W-:Y:S01]  /*8780*/  LEA.HI.X R41, R36, R121, R38, 0x1, P4 ;  /* 0x0000007924297211 */ /* 0x000fe200020f0c26 */
[----:B------:R-:W-:Y:S01]  /*8790*/  IMAD R36, R35, 0x2, R18 ;  /* 0x0000000223247824 */ /* 0x000fe200078e0212 */
[----:B------:R-:W-:-:S04]  /*87a0*/  @!P0 LEA R42, P4, R34, R120, 0x1 ;  /* 0x00000078222a8211 */ /* 0x000fc800078808ff */
[----:B------:R-:W-:Y:S02]  /*87b0*/  @!P0 LEA.HI.X R43, R34, R121, R37, 0x1, P4 ;  /* 0x00000079222b8211 */ /* 0x000fe400020f0c25 */
[----:B------:R-:W2:Y:S01]  /*87c0*/  LDS.128 R32, [R33+0x18400] ;  /* 0x0184000021207984 */ /* 0x000ea20000000c00 */
[----:B------:R-:W-:-:S03]  /*87d0*/  ISETP.GE.AND P4, PT, R22, R117, PT ;  /* 0x000000751600720c */ /* 0x000fc60003f86270 */
[----:B------:R-:W3:Y:S10]  /*87e0*/  LDS.128 R36, [R36+0x18400] ;  /* 0x0184000024247984 */ /* 0x000ef40000000c00 */
[----:B------:R-:W-:Y:S05]  /*87f0*/  @P4 BRA `(.L_x_1411) ;  /* 0x0000000400504947 */ /* 0x000fea0003800000 */
[----:B---3--:R-:W-:Y:S01]  /*8800*/  IMAD.MOV.U32 R49, RZ, RZ, R37 ;  /* 0x000000ffff317224 */ /* 0x008fe200078e0025 */
[----:B------:R-:W-:Y:S01]  /*8810*/  SHF.R.U32.HI R55, RZ, 0x10, R77 ;  /* 0x00000010ff377819 */ /* 0x000fe2000001164d */
[----:B--2---:R-:W-:Y:S01]  /*8820*/  IMAD.MOV.U32 R37, RZ, RZ, R35 ;  /* 0x000000ffff257224 */ /* 0x004fe200078e0023 */
[----:B------:R-:W-:Y:S01]  /*8830*/  MOV R51, R39 ;  /* 0x0000002700337202 */ /* 0x000fe20000000f00 */
[----:B------:R-:W-:Y:S01]  /*8840*/  HADD2.F32 R54, -RZ, R213.H1_H1 ;  /* 0x300000d5ff367230 */ /* 0x000fe20000004100 */
[--C-:B------:R-:W-:Y:S01]  /*8850*/  SHF.R.U32.HI R53, RZ, 0x10, R65.reuse ;  /* 0x00000010ff357819 */ /* 0x100fe20000011641 */
[----:B------:R-:W-:Y:S01]  /*8860*/  HADD2.F32 R39, -RZ, R49.H0_H0 ;  /* 0x20000031ff277230 */ /* 0x000fe20000004100 */
[----:B------:R-:W-:Y:S01]  /*8870*/  SHF.R.U64 R45, R64, 0x10, R65 ;  /* 0x00000010402d7819 */ /* 0x000fe20000001241 */
[----:B------:R-:W-:Y:S01]  /*8880*/  HADD2.F32 R35, -RZ, R33.H0_H0 ;  /* 0x20000021ff237230 */ /* 0x000fe20000004100 */
[----:B------:R-:W-:Y:S01]  /*8890*/  SHF.R.U64 R48, R76, 0x10, R77 ;  /* 0x000000104c307819 */ /* 0x000fe2000000124d */
[----:B------:R-:W-:-:S02]  /*88a0*/  HADD2.F32 R55, -RZ, R55.H0_H0 ;  /* 0x20000037ff377230 */ /* 0x000fc40000004100 */
[-C--:B------:R-:W-:Y:S01]  /*88b0*/  FMUL.FTZ R64, R39, R54.reuse ;  /* 0x0000003627407220 */ /* 0x080fe20000410000 */
[----:B------:R-:W-:Y:S02]  /*88c0*/  HADD2.F32 R50, -RZ, R33.H1_H1 ;  /* 0x30000021ff327230 */ /* 0x000fe40000004100 */
[C---:B------:R-:W-:Y:S01]  /*88d0*/  FMUL.FTZ R54, R35.reuse, R54 ;  /* 0x0000003623367220 */ /* 0x040fe20000410000 */
[----:B------:R-:W-:Y:S01]  /*88e0*/  HADD2.F32 R52, -RZ, R203.H1_H1 ;  /* 0x300000cbff347230 */ /* 0x000fe20000004100 */
[--C-:B------:R-:W-:Y:S01]  /*88f0*/  SHF.R.U64 R47, R78, 0x10, R79.reuse ;  /* 0x000000104e2f7819 */ /* 0x100fe2000000124f */
[----:B------:R-:W-:Y:S02]  /*8900*/  HADD2.F32 R49, -RZ, R49.H1_H1 ;  /* 0x30000031ff317230 */ /* 0x000fe40000004100 */
[-C--:B------:R-:W-:Y:S01]  /*8910*/  FMUL.FTZ R76, R50, R55.reuse ;  /* 0x00000037324c7220 */ /* 0x080fe20000410000 */
[----:B------:R-:W-:Y:S01]  /*8920*/  HADD2.F32 R53, -RZ, R53.H0_H0 ;  /* 0x20000035ff357230 */ /* 0x000fe20000004100 */
[----:B------:R-:W-:Y:S01]  /*8930*/  SHF.R.U32.HI R78, RZ, 0x10, R79 ;  /* 0x00000010ff4e7819 */ /* 0x000fe2000001164f */
[-C--:B------:R-:W-:Y:S01]  /*8940*/  FFMA.FTZ R33, R35, R52.reuse, -R64 ;  /* 0x0000003423217223 */ /* 0x080fe20000010840 */
[----:B------:R-:W-:Y:S01]  /*8950*/  FMUL.FTZ R65, R49, R55 ;  /* 0x0000003731417220 */ /* 0x000fe20000410000 */
[----:B------:R-:W-:Y:S01]  /*8960*/  FFMA.FTZ R35, R39, R52, R54 ;  /* 0x0000003427237223 */ /* 0x000fe20000010036 */
[----:B------:R-:W-:Y:S01]  /*8970*/  FFMA.FTZ R52, R49, R53, R76 ;  /* 0x0000003531347223 */ /* 0x000fe2000001004c */
[--C-:B------:R-:W-:Y:S01]  /*8980*/  SHF.R.U64 R46, R66, 0x10, R67.reuse ;  /* 0x00000010422e7819 */ /* 0x100fe20000001243 */
[----:B------:R-:W-:Y:S01]  /*8990*/  HADD2.F32 R76, -RZ, R211.H1_H1 ;  /* 0x300000d3ff4c7230 */ /* 0x000fe20000004100 */
[----:B------:R-:W-:Y:S01]  /*89a0*/  SHF.R.U32.HI R66, RZ, 0x10, R67 ;  /* 0x00000010ff427819 */ /* 0x000fe20000011643 */
[----:B------:R-:W-:-:S02]  /*89b0*/  HADD2.F32 R49, -RZ, R51.H0_H0 ;  /* 0x20000033ff317230 */ /* 0x000fc40000004100 */
[----:B------:R-:W-:Y:S01]  /*89c0*/  FFMA.FTZ R50, R50, R53, -R65 ;  /* 0x0000003532327223 */ /* 0x000fe20000010841 */
[--C-:B------:R-:W-:Y:S02]  /*89d0*/  HADD2.F32 R39, -RZ, R37.reuse.H0_H0 ;  /* 0x20000025ff277230 */ /* 0x100fe40000004100 */
[----:B------:R-:W-:Y:S02]  /*89e0*/  HADD2.F32 R53, -RZ, R78.H0_H0 ;  /* 0x2000004eff357230 */ /* 0x000fe40000004100 */
[-C--:B------:R-:W-:Y:S01]  /*89f0*/  FMUL.FTZ R78, R49, R76.reuse ;  /* 0x0000004c314e7220 */ /* 0x080fe20000410000 */
[----:B------:R-:W-:Y:S02]  /*8a00*/  HADD2.F32 R54, -RZ, R37.H1_H1 ;  /* 0x30000025ff367230 */ /* 0x000fe40000004100 */
[----:B------:R-:W-:Y:S01]  /*8a10*/  FMUL.FTZ R76, R39, R76 ;  /* 0x0000004c274c7220 */ /* 0x000fe20000410000 */
[----:B------:R-:W-:Y:S01]  /*8a20*/  HADD2.F32 R64, -RZ, R202.H1_H1 ;  /* 0x300000caff407230 */ /* 0x000fe20000004100 */
[----:B------:R-:W-:Y:S01]  /*8a30*/  F2FP.F16.F32.PACK_AB R33, R50, R33 ;  /* 0x000000213221723e */ /* 0x000fe200000000ff */
[----:B------:R-:W-:-:S02]  /*8a40*/  HADD2.F32 R51, -RZ, R51.H1_H1 ;  /* 0x30000033ff337230 */ /* 0x000fc40000004100 */
[CC--:B0-----:R-:W-:Y:S01]  /*8a50*/  FMUL.FTZ R80, R54.reuse, R53.reuse ;  /* 0x0000003536507220 */ /* 0x0c1fe20000410000 */
[----:B------:R-:W-:Y:S02]  /*8a60*/  HADD2.F32 R66, -RZ, R66.H0_H0 ;  /* 0x20000042ff427230 */ /* 0x000fe40000004100 */
[-C--:B------:R-:W-:Y:S01]  /*8a70*/  FFMA.FTZ R37, R39, R64.reuse, -R78 ;  /* 0x0000004027257223 */ /* 0x080fe2000001084e */
[----:B------:R-:W-:Y:S01]  /*8a80*/  FFMA.FTZ R39, R49, R64, R76 ;  /* 0x0000004031277223 */ /* 0x000fe2000001004c */
[C---:B------:R-:W-:Y:S01]  /*8a90*/  FMUL.FTZ R55, R51.reuse, R53 ;  /* 0x0000003533377220 */ /* 0x040fe20000410000 */
[----:B------:R-:W-:Y:S02]  /*8aa0*/  HADD2.F32 R49, -RZ, R36.H0_H0 ;  /* 0x20000024ff317230 */ /* 0x000fe40000004100 */
[-C--:B------:R-:W-:Y:S01]  /*8ab0*/  FFMA.FTZ R64, R51, R66.reuse, R80 ;  /* 0x0000004233407223 */ /* 0x080fe20000010050 */
[----:B------:R-:W-:Y:S02]  /*8ac0*/  HADD2.F32 R51, -RZ, R48.H0_H0 ;  /* 0x20000030ff337230 */ /* 0x000fe40000004100 */
[----:B------:R-:W-:Y:S01]  /*8ad0*/  FFMA.FTZ R54, R54, R66, -R55 ;  /* 0x0000004236367223 */ /* 0x000fe20000010837 */
[----:B------:R-:W-:-:S02]  /*8ae0*/  HADD2.F32 R48, -RZ, R32.H0_H0 ;  /* 0x20000020ff307230 */ /* 0x000fc40000004100 */
[----:B------:R-:W-:Y:S01]  /*8af0*/  HADD2.F32 R36, -RZ, R36.H1_H1 ;  /* 0x30000024ff247230 */ /* 0x000fe20000004100 */
[----:B------:R-:W-:Y:S01]  /*8b00*/  F2FP.F16.F32.PACK_AB R39, R64, R39 ;  /* 0x000000274027723e */ /* 0x000fe200000000ff */
[----:B------:R-:W-:Y:S01]  /*8b10*/  HADD2.F32 R213, -RZ, R213.H0_H0 ;  /* 0x200000d5ffd57230 */ /* 0x000fe20000004100 */
[----:B------:R-:W-:Y:S01]  /*8b20*/  F2FP.F16.F32.PACK_AB R54, R54, R37 ;  /* 0x000000253636723e */ /* 0x000fe200000000ff */
[----:B------:R-:W-:Y:S02]  /*8b30*/  HADD2.F32 R32, -RZ, R32.H1_H1 ;  /* 0x30000020ff207230 */ /* 0x000fe40000004100 */
[----:B------:R-:W-:Y:S01]  /*8b40*/  FMUL.FTZ R55, R36, R51 ;  /* 0x0000003324377220 */ /* 0x000fe20000410000 */
[----:B------:R-:W-:Y:S02]  /*8b50*/  HADD2.F32 R203, -RZ, R203.H0_H0 ;  /* 0x200000cbffcb7230 */ /* 0x000fe40000004100 */
[----:B------:R-:W-:Y:S01]  /*8b60*/  FMUL.FTZ R53, R49, R213 ;  /* 0x000000d531357220 */ /* 0x000fe20000410000 */
[----:B------:R-:W-:-:S02]  /*8b70*/  HADD2.F32 R45, -RZ, R45.H0_H0 ;  /* 0x2000002dff2d7230 */ /* 0x000fc40000004100 */
[----:B------:R-:W-:Y:S01]  /*8b80*/  FMUL.FTZ R51, R32, R51 ;  /* 0x0000003320337220 */ /* 0x000fe20000410000 */
[C---:B------:R-:W-:Y:S01]  /*8b90*/  FMUL.FTZ R66, R48.reuse, R213 ;  /* 0x000000d530427220 */ /* 0x040fe20000410000 */
[----:B------:R-:W-:Y:S01]  /*8ba0*/  FFMA.FTZ R53, R48, R203, -R53 ;  /* 0x000000cb30357223 */ /* 0x000fe20000010835 */
[----:B------:R-:W-:Y:S02]  /*8bb0*/  HADD2.F32 R211, -RZ, R211.H0_H0 ;  /* 0x200000d3ffd37230 */ /* 0x000fe40000004100 */
[----:B------:R-:W-:Y:S01]  /*8bc0*/  FFMA.FTZ R51, R36, R45, R51 ;  /* 0x0000002d24337223 */ /* 0x000fe20000010033 */
[----:B------:R-:W-:Y:S01]  /*8bd0*/  FFMA.FTZ R66, R49, R203, R66 ;  /* 0x000000cb31427223 */ /* 0x000fe20000010042 */
[----:B------:R-:W-:Y:S01]  /*8be0*/  FFMA.FTZ R48, R32, R45, -R55 ;  /* 0x0000002d20307223 */ /* 0x000fe20000010837 */
[----:B------:R-:W-:Y:S01]  /*8bf0*/  HADD2.F32 R36, -RZ, R38.H0_H0 ;  /* 0x20000026ff247230 */ /* 0x000fe20000004100 */
[----:B------:R-:W-:Y:S01]  /*8c00*/  F2FP.F16.F32.PACK_AB R37, R52, R35 ;  /* 0x000000233425723e */ /* 0x000fe200000000ff */
[----:B------:R-:W-:-:S02]  /*8c10*/  HADD2.F32 R49, -RZ, R47.H0_H0 ;  /* 0x2000002fff317230 */ /* 0x000fc40000004100 */
[----:B------:R-:W-:Y:S02]  /*8c20*/  HADD2.F32 R32, -RZ, R34.H0_H0 ;  /* 0x20000022ff207230 */ /* 0x000fe40000004100 */
[-C--:B------:R-:W-:Y:S01]  /*8c30*/  FMUL.FTZ R55, R36, R211.reuse ;  /* 0x000000d324377220 */ /* 0x080fe20000410000 */
[----:B------:R-:W-:Y:S02]  /*8c40*/  HADD2.F32 R38, -RZ, R38.H1_H1 ;  /* 0x30000026ff267230 */ /* 0x000fe40000004100 */
[----:B------:R-:W-:Y:S02]  /*8c50*/  HADD2.F32 R34, -RZ, R34.H1_H1 ;  /* 0x30000022ff227230 */ /* 0x000fe40000004100 */
[----:B------:R-:W-:Y:S01]  /*8c60*/  FMUL.FTZ R211, R32, R211 ;  /* 0x000000d320d37220 */ /* 0x000fe20000410000 */
[----:B------:R-:W-:Y:S02]  /*8c70*/  HADD2.F32 R45, -RZ, R202.H0_H0 ;  /* 0x200000caff2d7230 */ /* 0x000fe40000004100 */
[----:B------:R-:W-:Y:S01]  /*8c80*/  FMUL.FTZ R65, R38, R49 ;  /* 0x0000003126417220 */ /* 0x000fe20000410000 */
[----:B------:R-:W-:-:S02]  /*8c90*/  HADD2.F32 R47, -RZ, R46.H0_H0 ;  /* 0x2000002eff2f7230 */ /* 0x000fc40000004100 */
[----:B------:R-:W-:Y:S01]  /*8ca0*/  FMUL.FTZ R49, R34, R49 ;  /* 0x0000003122317220 */ /* 0x000fe20000410000 */
[----:B------:R-:W-:Y:S02]  /*8cb0*/  IMAD.MOV.U32 R35, RZ, RZ, R54 ;  /* 0x000000ffff237224 */ /* 0x000fe400078e0036 */
[-C--:B------:R-:W-:Y:S01]  /*8cc0*/  FFMA.FTZ R55, R32, R45.reuse, -R55 ;  /* 0x0000002d20377223 */ /* 0x080fe20000010837 */
[----:B------:R-:W-:Y:S01]  /*8cd0*/  FFMA.FTZ R211, R36, R45, R211 ;  /* 0x0000002d24d37223 */ /* 0x000fe200000100d3 */
[-C--:B------:R-:W-:Y:S01]  /*8ce0*/  FFMA.FTZ R34, R34, R47.reuse, -R65 ;  /* 0x0000002f22227223 */ /* 0x080fe20000010841 */
[----:B------:R-:W-:Y:S01]  /*8cf0*/  FFMA.FTZ R38, R38, R47, R49 ;  /* 0x0000002f26267223 */ /* 0x000fe20000010031 */
[----:B------:R-:W-:Y:S02]  /*8d00*/  F2FP.F16.F32.PACK_AB R32, R48, R53 ;  /* 0x000000353020723e */ /* 0x000fe400000000ff */
[----:B------:R-:W-:Y:S02]  /*8d10*/  F2FP.F16.F32.PACK_AB R36, R51, R66 ;  /* 0x000000423324723e */ /* 0x000fe400000000ff */
[----:B------:R-:W-:-:S02]  /*8d20*/  F2FP.F16.F32.PACK_AB R34, R34, R55 ;  /* 0x000000372222723e */ /* 0x000fc400000000ff */
[----:B------:R-:W-:-:S07]  /*8d30*/  F2FP.F16.F32.PACK_AB R38, R38, R211 ;  /* 0x000000d32626723e */ /* 0x000fce00000000ff */
.L_x_1411:
[----:B------:R-:W-:Y:S05]  /*8d40*/  BSYNC B2 ;  /* 0x0000000000027941 */ /* 0x000fea0003800000 */
.L_x_1410:
[----:B------:R-:W-:Y:S02]  /*8d50*/  ULDC.64 UR4, c[0x0][0x208] ;  /* 0x0000820000047ab9 */ /* 0x000fe40000000a00 */
[----:B--2---:R2:W-:Y:S04]  /*8d60*/  STG.E.128 desc[UR4][R40.64], R32 ;  /* 0x0000002028007986 */ /* 0x0045e8000c101d04 */
[----:B---3--:R2:W-:Y:S02]  /*8d70*/  @!P0 STG.E.128 desc[UR4][R42.64], R36 ;  /* 0x000000242a008986 */ /* 0x0085e4000c101d04 */
.L_x_1409:
[----:B------:R-:W-:Y:S05]  /*8d80*/  BSYNC B1 ;  /* 0x0000000000017941 */ /* 0x000fea0003800000 */
.L_x_1408:
        /* <DEDUP_REMOVED lines=15> */
[----:B------:R-:W-:-:S04]  /*8e80*/  LOP3.LUT R32, R172, 0x38, R33, 0xf8, !PT ;  /* 0x00000038ac207812 */ /* 0x000fc800078ef821 */
[----:B------:R-:W-:-:S05]  /*8e90*/  LOP3.LUT R32, R32, R199, RZ, 0x3c, !PT ;  /* 0x000000c720207212 */ /* 0x000fca00078e3cff */
[--C-:B------:R-:W-:Y:S02]  /*8ea0*/  @!P0 SHF.R.S32.HI R37, RZ, 0x1f, R33.reuse ;  /* 0x0000001fff258819 */ /* 0x100fe40000011421 */
[----:B------:R-:W-:Y:S01]  /*8eb0*/  @!P0 IADD3 R34, P4, P5, R90, R128, R33 ;  /* 0x000000805a228210 */ /* 0x000fe20007d9e021 */
[----:B------:R-:W-:-:S03]  /*8ec0*/  IMAD R33, R40, 0x1800, R177 ;  /* 0x0000180028217824 */ /* 0x000fc600078e02b1 */
[----:B------:R-:W-:Y:S01]  /*8ed0*/  @!P0 IADD3.X R37, R89, R44, R37, P4, P5 ;  /* 0x0000002c59258210 */ /* 0x000fe200027ea425 */
[----:B------:R-:W-:Y:S01]  /*8ee0*/  IMAD.IADD R32, R33, 0x1, R32 ;  /* 0x0000000121207824 */ /* 0x000fe200078e0220 */
[C---:B------:R-:W-:Y:S01]  /*8ef0*/  LEA R40, P4, R36.reuse, R120, 0x1 ;  /* 0x0000007824287211 */ /* 0x040fe200078808ff */
[C---:B------:R-:W-:Y:S02]  /*8f00*/  IMAD R33, R19.reuse, 0x4800, R142 ;  /* 0x0000480013217824 */ /* 0x040fe400078e028e */
[----:B------:R-:W-:Y:S01]  /*8f10*/  IMAD R35, R19, 0x4800, R32 ;  /* 0x0000480013237824 */ /* 0x000fe200078e0220 */
[----:B------:R-:W-:Y:S02]  /*8f20*/  LEA.HI.X R41, R36, R121, R38, 0x1, P4 ;  /* 0x0000007924297211 */ /* 0x000fe400020f0c26 */
[----:B------:R-:W-:Y:S01]  /*8f30*/  LEA R33, R33, R18, 0x1 ;  /* 0x0000001221217211 */ /* 0x000fe200078e08ff */
[----:B------:R-:W-:Y:S01]  /*8f40*/  IMAD R36, R35, 0x2, R18 ;  /* 0x0000000223247824 */ /* 0x000fe200078e0212 */
[----:B------:R-:W-:-:S04]  /*8f50*/  @!P0 LEA R42, P4, R34, R120, 0x1 ;  /* 0x00000078222a8211 */ /* 0x000fc800078808ff */
[----:B------:R-:W-:Y:S02]  /*8f60*/  @!P0 LEA.HI.X R43, R34, R121, R37, 0x1, P4 ;  /* 0x00000079222b8211 */ /* 0x000fe400020f0c25 */
[----:B------:R-:W2:Y:S01]  /*8f70*/  LDS.128 R32, [R33+0x18400] ;  /* 0x0184000021207984 */ /* 0x000ea20000000c00 */
[----:B------:R-:W-:-:S03]  /*8f80*/  ISETP.GE.AND P4, PT, R165, R117, PT ;  /* 0x00000075a500720c */ /* 0x000fc60003f86270 */
[----:B------:R-:W3:Y:S10]  /*8f90*/  LDS.128 R36, [R36+0x18400] ;  /* 0x0184000024247984 */ /* 0x000ef40000000c00 */
[----:B------:R-:W-:Y:S05]  /*8fa0*/  @P4 BRA `(.L_x_1415) ;  /* 0x00000004005c4947 */ /* 0x000fea0003800000 */
[----:B--2---:R-:W-:Y:S01]  /*8fb0*/  IMAD.MOV.U32 R49, RZ, RZ, R32 ;  /* 0x000000ffff317224 */ /* 0x004fe200078e0020 */
[----:B------:R-:W-:Y:S01]  /*8fc0*/  SHF.R.U32.HI R54, RZ, 0x10, R73 ;  /* 0x00000010ff367819 */ /* 0x000fe20000011649 */
[----:B---3--:R-:W-:Y:S01]  /*8fd0*/  IMAD.MOV.U32 R32, RZ, RZ, R37 ;  /* 0x000000ffff207224 */ /* 0x008fe200078e0025 */
[----:B------:R-:W-:Y:S01]  /*8fe0*/  MOV R50, R36 ;  /* 0x0000002400327202 */ /* 0x000fe20000000f00 */
[----:B------:R-:W-:Y:S01]  /*8ff0*/  IMAD.MOV.U32 R51, RZ, RZ, R39 ;  /* 0x000000ffff337224 */ /* 0x000fe200078e0027 */
[--C-:B------:R-:W-:Y:S01]  /*9000*/  SHF.R.U32.HI R52, RZ, 0x10, R61.reuse ;  /* 0x00000010ff347819 */ /* 0x100fe2000001163d */
[----:B------:R-:W-:Y:S01]  /*9010*/  HADD2.F32 R55, -RZ, R171.H1_H1 ;  /* 0x300000abff377230 */ /* 0x000fe20000004100 */
[----:B------:R-:W-:Y:S01]  /*9020*/  SHF.R.U64 R47, R60, 0x10, R61 ;  /* 0x000000103c2f7819 */ /* 0x000fe2000000123d */
[--C-:B------:R-:W-:Y:S01]  /*9030*/  HADD2.F32 R36, -RZ, R32.reuse.H0_H0 ;  /* 0x20000020ff247230 */ /* 0x100fe20000004100 */
[--C-:B------:R-:W-:Y:S01]  /*9040*/  SHF.R.U64 R46, R74, 0x10, R75.reuse ;  /* 0x000000104a2e7819 */ /* 0x100fe2000000124b */
[----:B------:R-:W-:Y:S01]  /*9050*/  HADD2.F32 R39, -RZ, R32.H1_H1 ;  /* 0x30000020ff277230 */ /* 0x000fe20000004100 */
[----:B------:R-:W-:Y:S01]  /*9060*/  SHF.R.U32.HI R74, RZ, 0x10, R75 ;  /* 0x00000010ff4a7819 */ /* 0x000fe2000001164b */
[----:B------:R-:W-:Y:S01]  /*9070*/  IMAD.MOV.U32 R37, RZ, RZ, R35 ;  /* 0x000000ffff257224 */ /* 0x000fe200078e0023 */
        /* <DEDUP_REMOVED lines=16> */
[----:B------:R-:W-:-:S02]  /*9180*/  HADD2.F32 R55, -RZ, R170.H1_H1 ;  /* 0x300000aaff377230 */ /* 0x000fc40000004100 */
[----:B------:R-:W-:Y:S01]  /*9190*/  HADD2.F32 R52, -RZ, R51.H0_H0 ;  /* 0x20000033ff347230 */ /* 0x000fe20000004100 */
[----:B------:R-:W-:Y:S01]  /*91a0*/  F2FP.F16.F32.PACK_AB R35, R35, R32 ;  /* 0x000000202323723e */ /* 0x000fe200000000ff */
[----:B------:R-:W-:Y:S02]  /*91b0*/  HADD2.F32 R39, -RZ, R37.H0_H0 ;  /* 0x20000025ff277230 */ /* 0x000fe40000004100 */
[----:B------:R-:W-:Y:S02]  /*91c0*/  HADD2.F32 R51, -RZ, R51.H1_H1 ;  /* 0x30000033ff337230 */ /* 0x000fe40000004100 */
[----:B------:R-:W-:Y:S02]  /*91d0*/  HADD2.F32 R60, -RZ, R74.H0_H0 ;  /* 0x2000004aff3c7230 */ /* 0x000fe40000004100 */
[----:B------:R-:W-:Y:S02]  /*91e0*/  HADD2.F32 R54, -RZ, R62.H0_H0 ;  /* 0x2000003eff367230 */ /* 0x000fe40000004100 */
[----:B------:R-:W-:Y:S01]  /*91f0*/  FMUL.FTZ R62, R52, R55 ;  /* 0x00000037343e7220 */ /* 0x000fe20000410000 */
[----:B------:R-:W-:-:S02]  /*9200*/  HADD2.F32 R53, -RZ, R159.H1_H1 ;  /* 0x3000009fff357230 */ /* 0x000fc40000004100 */
[----:B------:R-:W-:Y:S01]  /*9210*/  FMUL.FTZ R55, R39, R55 ;  /* 0x0000003727377220 */ /* 0x000fe20000410000 */
[----:B------:R-:W-:Y:S02]  /*9220*/  HADD2.F32 R37, -RZ, R37.H1_H1 ;  /* 0x30000025ff257230 */ /* 0x000fe40000004100 */
[-C--:B------:R-:W-:Y:S01]  /*9230*/  FMUL.FTZ R64, R51, R60.reuse ;  /* 0x0000003c33407220 */ /* 0x080fe20000410000 */
[----:B------:R-:W-:Y:S02]  /*9240*/  HADD2.F32 R48, -RZ, R48.H0_H0 ;  /* 0x20000030ff307230 */ /* 0x000fe40000004100 */
[-C--:B------:R-:W-:Y:S01]  /*9250*/  FFMA.FTZ R62, R39, R53.reuse, -R62 ;  /* 0x00000035273e7223 */ /* 0x080fe2000001083e */
[----:B------:R-:W-:Y:S01]  /*9260*/  FFMA.FTZ R55, R52, R53, R55 ;  /* 0x0000003534377223 */ /* 0x000fe20000010037 */
[C---:B------:R-:W-:Y:S01]  /*9270*/  FMUL.FTZ R60, R37.reuse, R60 ;  /* 0x0000003c253c7220 */ /* 0x040fe20000410000 */
[----:B------:R-:W-:Y:S01]  /*9280*/  FFMA.FTZ R61, R37, R54, -R64 ;  /* 0x00000036253d7223 */ /* 0x000fe20000010840 */
[----:B------:R-:W-:-:S02]  /*9290*/  HADD2.F32 R52, -RZ, R171.H0_H0 ;  /* 0x200000abff347230 */ /* 0x000fc40000004100 */
[--C-:B------:R-:W-:Y:S02]  /*92a0*/  HADD2.F32 R39, -RZ, R50.reuse.H0_H0 ;  /* 0x20000032ff277230 */ /* 0x100fe40000004100 */
[----:B------:R-:W-:Y:S01]  /*92b0*/  FFMA.FTZ R64, R51, R54, R60 ;  /* 0x0000003633407223 */ /* 0x000fe2000001003c */
[--C-:B------:R-:W-:Y:S01]  /*92c0*/  HADD2.F32 R37, -RZ, R49.reuse.H0_H0 ;  /* 0x20000031ff257230 */ /* 0x100fe20000004100 */
[----:B------:R-:W-:Y:S01]  /*92d0*/  F2FP.F16.F32.PACK_AB R61, R61, R62 ;  /* 0x0000003e3d3d723e */ /* 0x000fe200000000ff */
[----:B------:R-:W-:Y:S02]  /*92e0*/  HADD2.F32 R50, -RZ, R50.H1_H1 ;  /* 0x30000032ff327230 */ /* 0x000fe40000004100 */
[-C--:B------:R-:W-:Y:S01]  /*92f0*/  FMUL.FTZ R54, R39, R52.reuse ;  /* 0x0000003427367220 */ /* 0x080fe20000410000 */
[----:B------:R-:W-:Y:S02]  /*9300*/  HADD2.F32 R49, -RZ, R49.H1_H1 ;  /* 0x30000031ff317230 */ /* 0x000fe40000004100 */
[----:B------:R-:W-:Y:S01]  /*9310*/  FMUL.FTZ R52, R37, R52 ;  /* 0x0000003425347220 */ /* 0x000fe20000410000 */
[----:B------:R-:W-:-:S02]  /*9320*/  HADD2.F32 R168, -RZ, R168.H0_H0 ;  /* 0x200000a8ffa87230 */ /* 0x000fc40000004100 */
[CC--:B------:R-:W-:Y:S01]  /*9330*/  FMUL.FTZ R60, R50.reuse, R48.reuse ;  /* 0x00000030323c7220 */ /* 0x0c0fe20000410000 */
[----:B------:R-:W-:Y:S02]  /*9340*/  HADD2.F32 R47, -RZ, R47.H0_H0 ;  /* 0x2000002fff2f7230 */ /* 0x000fe40000004100 */
[----:B------:R-:W-:Y:S01]  /*9350*/  FMUL.FTZ R51, R49, R48 ;  /* 0x0000003031337220 */ /* 0x000fe20000410000 */
[----:B------:R-:W-:Y:S02]  /*9360*/  HADD2.F32 R170, -RZ, R170.H0_H0 ;  /* 0x200000aaffaa7230 */ /* 0x000fe40000004100 */
[-C--:B------:R-:W-:Y:S01]  /*9370*/  FFMA.FTZ R52, R39, R168.reuse, R52 ;  /* 0x000000a827347223 */ /* 0x080fe20000010034 */
[----:B------:R-:W-:Y:S01]  /*9380*/  FFMA.FTZ R54, R37, R168, -R54 ;  /* 0x000000a825367223 */ /* 0x000fe20000010836 */
[-C--:B------:R-:W-:Y:S01]  /*9390*/  FFMA.FTZ R49, R49, R47.reuse, -R60 ;  /* 0x0000002f31317223 */ /* 0x080fe2000001083c */
[----:B------:R-:W-:Y:S01]  /*93a0*/  FFMA.FTZ R51, R50, R47, R51 ;  /* 0x0000002f32337223 */ /* 0x000fe20000010033 */
[----:B------:R-:W-:-:S02]  /*93b0*/  HADD2.F32 R39, -RZ, R38.H0_H0 ;  /* 0x20000026ff277230 */ /* 0x000fc40000004100 */
[----:B------:R-:W-:Y:S01]  /*93c0*/  HADD2.F32 R47, -RZ, R46.H0_H0 ;  /* 0x2000002eff2f7230 */ /* 0x000fe20000004100 */
[----:B------:R-:W-:Y:S01]  /*93d0*/  F2FP.F16.F32.PACK_AB R32, R49, R54 ;  /* 0x000000363120723e */ /* 0x000fe200000000ff */
[----:B------:R-:W-:Y:S02]  /*93e0*/  HADD2.F32 R37, -RZ, R34.H0_H0 ;  /* 0x20000022ff257230 */ /* 0x000fe40000004100 */
[-C--:B------:R-:W-:Y:S01]  /*93f0*/  FMUL.FTZ R46, R39, R170.reuse ;  /* 0x000000aa272e7220 */ /* 0x080fe20000410000 */
[----:B------:R-:W-:Y:S02]  /*9400*/  HADD2.F32 R38, -RZ, R38.H1_H1 ;  /* 0x30000026ff267230 */ /* 0x000fe40000004100 */
[----:B------:R-:W-:Y:S02]  /*9410*/  HADD2.F32 R34, -RZ, R34.H1_H1 ;  /* 0x30000022ff227230 */ /* 0x000fe40000004100 */
[----:B------:R-:W-:Y:S01]  /*9420*/  FMUL.FTZ R170, R37, R170 ;  /* 0x000000aa25aa7220 */ /* 0x000fe20000410000 */
[----:B------:R-:W-:-:S02]  /*9430*/  HADD2.F32 R48, -RZ, R159.H0_H0 ;  /* 0x2000009fff307230 */ /* 0x000fc40000004100 */
[-C--:B------:R-:W-:Y:S01]  /*9440*/  FMUL.FTZ R53, R38, R47.reuse ;  /* 0x0000002f26357220 */ /* 0x080fe20000410000 */
[----:B------:R-:W-:Y:S02]  /*9450*/  HADD2.F32 R45, -RZ, R45.H0_H0 ;  /* 0x2000002dff2d7230 */ /* 0x000fe40000004100 */
[C---:B------:R-:W-:Y:S01]  /*9460*/  FMUL.FTZ R47, R34.reuse, R47 ;  /* 0x0000002f222f7220 */ /* 0x040fe20000410000 */
        /* <DEDUP_REMOVED lines=8> */
[----:B------:R-:W-:Y:S02]  /*94f0*/  F2FP.F16.F32.PACK_AB R34, R53, R46 ;  /* 0x0000002e3522723e */ /* 0x000fe400000000ff */
[----:B------:R-:W-:Y:S02]  /*9500*/  F2FP.F16.F32.PACK_AB R38, R47, R170 ;  /* 0x000000aa2f26723e */ /* 0x000fe400000000ff */
[----:B------:R-:W-:-:S07]  /*9510*/  MOV R35, R61 ;  /* 0x0000003d00237202 */ /* 0x000fce0000000f00 */
.L_x_1415:
[----:B------:R-:W-:Y:S05]  /*9520*/  BSYNC B2 ;  /* 0x0000000000027941 */ /* 0x000fea0003800000 */
.L_x_1414:
[----:B------:R-:W-:Y:S02]  /*9530*/  ULDC.64 UR4, c[0x0][0x208] ;  /* 0x0000820000047ab9 */ /* 0x000fe40000000a00 */
[----:B--2---:R2:W-:Y:S04]  /*9540*/  STG.E.128 desc[UR4][R40.64], R32 ;  /* 0x0000002028007986 */ /* 0x0045e8000c101d04 */
[----:B---3--:R2:W-:Y:S02]  /*9550*/  @!P0 STG.E.128 desc[UR4][R42.64], R36 ;  /* 0x000000242a008986 */ /* 0x0085e4000c101d04 */
.L_x_1413:
[----:B------:R-:W-:Y:S05]  /*9560*/  BSYNC B1 ;  /* 0x0000000000017941 */ /* 0x000fea0003800000 */
.L_x_1412:
[----:B------:R-:W-:-:S13]  /*9570*/  ISETP.NE.AND P0, PT, R10, RZ, PT ;  /* 0x000000ff0a00720c */ /* 0x000fda0003f05270 */
[----:B------:R-:W-:Y:S05]  /*9580*/  @!P0 BRA `(.L_x_1366) ;  /* 0x0000000800e48947 */ /* 0x000fea0003800000 */
[----:B--2---:R-:W2:Y:S01]  /*9590*/  LDL R32, [R1+0x8] ;  /* 0x0000080001207983 */ /* 0x004ea20000100800 */
[----:B------:R-:W-:Y:S01]  /*95a0*/  BSSY B1, `(.L_x_1416) ;  /* 0x0000072000017945 */ /* 0x000fe20003800000 */
[----:B--2---:R-:W-:-:S04]  /*95b0*/  LOP3.LUT P4, RZ, R32, 0x1, RZ, 0xc0, !PT ;  /* 0x0000000120ff7812 */ /* 0x004fc8000788c0ff */
[----:B------:R-:W-:Y:S02]  /*95c0*/  SEL R152, R122, R152, !P4 ;  /* 0x000000987a987207 */ /* 0x000fe40006000000 */
[----:B---34-:R-:W-:Y:S02]  /*95d0*/  IADD3 R41, P0, P4, R90, R128, R13 ;  /* 0x000000805a297210 */ /* 0x018fe40007c1e00d */
[----:B------:R-:W-:Y:S02]  /*95e0*/  SHF.R.S32.HI R33, RZ, 0x1f, R152 ;  /* 0x0000001fff217819 */ /* 0x000fe40000011498 */
[----:B------:R-:W-:Y:S02]  /*95f0*/  IADD3.X R42, R89, R44, R109, P0, P4 ;  /* 0x0000002c592a7210 */ /* 0x000fe400007e846d */
[----:B------:R-:W-:Y:S02]  /*9600*/  LEA.HI R33, R33, R152, RZ, 0x4 ;  /* 0x0000009821217211 */ /* 0x000fe400078f20ff */
[----:B------:R-:W-:-:S02]  /*9610*/  ISETP.GE.AND P4, PT, R166, R117, PT ;  /* 0x00000075a600720c */ /* 0x000fc40003f86270 */
[----:B------:R-:W-:Y:S02]  /*9620*/  LEA.HI.SX32 R33, R33, R112, 0x1c ;  /* 0x0000007021217211 */ /* 0x000fe400078fe2ff */
[----:B------:R-:W-:Y:S02]  /*9630*/  LEA R40, P0, R41, R120, 0x1 ;  /* 0x0000007829287211 */ /* 0x000fe400078008ff */
[----:B------:R-:W-:Y:S01]  /*9640*/  SHF.R.S32.HI R32, RZ, 0x1f, R33 ;  /* 0x0000001fff207819 */ /* 0x000fe20000011421 */
[----:B------:R-:W-:Y:S01]  /*9650*/  IMAD.SHL.U32 R43, R33, 0x8, RZ ;  /* 0x00000008212b7824 */ /* 0x000fe200078e00ff */
[----:B------:R-:W-:Y:S02]  /*9660*/  LEA.HI.X R41, R41, R121, R42, 0x1, P0 ;  /* 0x0000007929297211 */ /* 0x000fe400000f0c2a */
[----:B------:R-:W-:-:S04]  /*9670*/  LEA.HI R32, R32, R33, RZ, 0x3 ;  /* 0x0000002120207211 */ /* 0x000fc800078f18ff */
[----:B------:R-:W-:Y:S02]  /*9680*/  SHF.R.S32.HI R34, RZ, 0x3, R32 ;  /* 0x00000003ff227819 */ /* 0x000fe40000011420 */
[----:B------:R-:W-:-:S03]  /*9690*/  LOP3.LUT R32, R172, 0x38, R43, 0xf8, !PT ;  /* 0x00000038ac207812 */ /* 0x000fc600078ef82b */
[----:B------:R-:W-:Y:S01]  /*96a0*/  IMAD R33, R34, 0x1800, R177 ;  /* 0x0000180022217824 */ /* 0x000fe200078e02b1 */
[----:B------:R-:W-:-:S05]  /*96b0*/  LOP3.LUT R32, R32, R199, RZ, 0x3c, !PT ;  /* 0x000000c720207212 */ /* 0x000fca00078e3cff */
[----:B------:R-:W-:Y:S02]  /*96c0*/  IMAD.IADD R32, R33, 0x1, R32 ;  /* 0x0000000121207824 */ /* 0x000fe400078e0220 */
[C---:B------:R-:W-:Y:S02]  /*96d0*/  IMAD R33, R19.reuse, 0x4800, R137 ;  /* 0x0000480013217824 */ /* 0x040fe400078e0289 */
[----:B------:R-:W-:Y:S02]  /*96e0*/  IMAD R35, R19, 0x4800, R32 ;  /* 0x0000480013237824 */ /* 0x000fe400078e0220 */
[----:B------:R-:W-:-:S03]  /*96f0*/  IMAD R33, R33, 0x2, R18 ;  /* 0x0000000221217824 */ /* 0x000fc600078e0212 */
[----:B------:R-:W-:-:S03]  /*9700*/  LEA R36, R35, R18, 0x1 ;  /* 0x0000001223247211 */ /* 0x000fc600078e08ff */
[----:B------:R-:W2:Y:S04]  /*9710*/  LDS.128 R32, [R33+0x18400] ;  /* 0x0184000021207984 */ /* 0x000ea80000000c00 */
[----:B------:R-:W3:Y:S01]  /*9720*/  LDS.128 R36, [R36+0x18400] ;  /* 0x0184000024247984 */ /* 0x000ee20000000c00 */
[----:B------:R-:W-:Y:S05]  /*9730*/  @P4 BRA `(.L_x_1417) ;  /* 0x0000000400604947 */ /* 0x000fea0003800000 */
[----:B------:R-:W-:Y:S01]  /*9740*/  SHF.R.U32.HI R50, RZ, 0x10, R69 ;  /* 0x00000010ff327819 */ /* 0x000fe20000011645 */
[----:B---3--:R-:W-:Y:S01]  /*9750*/  IMAD.MOV.U32 R45, RZ, RZ, R36 ;  /* 0x000000ffff2d7224 */ /* 0x008fe200078e0024 */
[----:B------:R-:W-:Y:S01]  /*9760*/  SHF.R.U32.HI R48, RZ, 0x10, R57 ;  /* 0x00000010ff307819 */ /* 0x000fe20000011639 */
[----:B------:R-:W-:Y:S01]  /*9770*/  IMAD.MOV.U32 R46, RZ, RZ, R38 ;  /* 0x000000ffff2e7224 */ /* 0x000fe200078e0026 */
[--C-:B------:R-:W-:Y:S01]  /*9780*/  SHF.R.U64 R53, R70, 0x10, R71.reuse ;  /* 0x0000001046357819 */ /* 0x100fe20000001247 */
[----:B--2---:R-:W-:Y:S01]  /*9790*/  IMAD.MOV.U32 R36, RZ, RZ, R34 ;  /* 0x000000ffff247224 */ /* 0x004fe200078e0022 */
[----:B------:R-:W-:Y:S01]  /*97a0*/  SHF.R.U32.HI R70, RZ, 0x10, R71 ;  /* 0x00000010ff467819 */ /* 0x000fe20000011647 */
[----:B------:R-:W-:Y:S01]  /*97b0*/  HADD2.F32 R49, -RZ, R158.H1_H1 ;  /* 0x3000009eff317230 */ /* 0x000fe20000004100 */
[--C-:B------:R-:W-:Y:S01]  /*97c0*/  SHF.R.U64 R42, R58, 0x10, R59.reuse ;  /* 0x000000103a2a7819 */ /* 0x100fe2000000123b */
[----:B------:R-:W-:Y:S01]  /*97d0*/  HADD2.F32 R38, -RZ, R37.H0_H0 ;  /* 0x20000025ff267230 */ /* 0x000fe20000004100 */
[----:B------:R-:W-:Y:S01]  /*97e0*/  SHF.R.U32.HI R58, RZ, 0x10, R59 ;  /* 0x00000010ff3a7819 */ /* 0x000fe2000001163b */
[----:B------:R-:W-:Y:S01]  /*97f0*/  HADD2.F32 R34, -RZ, R33.H0_H0 ;  /* 0x20000021ff227230 */ /* 0x000fe20000004100 */
[----:B------:R-:W-:Y:S01]  /*9800*/  SHF.R.U64 R60, R68, 0x10, R69 ;  /* 0x00000010443c7819 */ /* 0x000fe20000001245 */
[----:B------:R-:W-:-:S02]  /*9810*/  HADD2.F32 R37, -RZ, R37.H1_H1 ;  /* 0x30000025ff257230 */ /* 0x000fc40000004100 */
[-C--:B------:R-:W-:Y:S01]  /*9820*/  FMUL.FTZ R51, R38, R49.reuse ;  /* 0x0000003126337220 */ /* 0x080fe20000410000 */
[----:B------:R-:W-:Y:S02]  /*9830*/  HADD2.F32 R50, -RZ, R50.H0_H0 ;  /* 0x20000032ff327230 */ /* 0x000fe40000004100 */
[----:B------:R-:W-:Y:S01]  /*9840*/  FMUL.FTZ R49, R34, R49 ;  /* 0x0000003122317220 */ /* 0x000fe20000410000 */
[----:B------:R-:W-:Y:S01]  /*9850*/  HADD2.F32 R47, -RZ, R156.H1_H1 ;  /* 0x3000009cff2f7230 */ /* 0x000fe20000004100 */
[----:B------:R-:W-:Y:S01]  /*9860*/  SHF.R.U64 R61, R56, 0x10, R57 ;  /* 0x00000010383d7819 */ /* 0x000fe20000001239 */
        /* <DEDUP_REMOVED lines=8> */
[----:B------:R-:W-:Y:S02]  /*98f0*/  HADD2.F32 R34, -RZ, R39.H0_H0 ;  /* 0x20000027ff227230 */ /* 0x000fe40000004100 */
[----:B------:R-:W-:Y:S01]  /*9900*/  FFMA.FTZ R50, R37, R48, R50 ;  /* 0x0000003025327223 */ /* 0x000fe20000010032 */
[----:B------:R-:W-:Y:S02]  /*9910*/  HADD2.F32 R33, -RZ, R35.H0_H0 ;  /* 0x20000023ff217230 */ /* 0x000fe40000004100 */
[----:B------:R-:W-:Y:S02]  /*9920*/  HADD2.F32 R37, -RZ, R155.H1_H1 ;  /* 0x3000009bff257230 */ /* 0x000fe40000004100 */
[-C--:B------:R-:W-:Y:S01]  /*9930*/  FMUL.FTZ R54, R34, R47.reuse ;  /* 0x0000002f22367220 */ /* 0x080fe20000410000 */
[----:B------:R-:W-:Y:S02]  /*9940*/  HADD2.F32 R39, -RZ, R39.H1_H1 ;  /* 0x30000027ff277230 */ /* 0x000fe40000004100 */
[----:B------:R-:W-:Y:S01]  /*9950*/  FMUL.FTZ R47, R33, R47 ;  /* 0x0000002f212f7220 */ /* 0x000fe20000410000 */
[----:B------:R-:W-:-:S02]  /*9960*/  HADD2.F32 R48, -RZ, R70.H0_H0 ;  /* 0x20000046ff307230 */ /* 0x000fc40000004100 */
[-C--:B------:R-:W-:Y:S01]  /*9970*/  FFMA.FTZ R54, R33, R37.reuse, -R54 ;  /* 0x0000002521367223 */ /* 0x080fe20000010836 */
[----:B------:R-:W-:Y:S02]  /*9980*/  HADD2.F32 R35, -RZ, R35.H1_H1 ;  /* 0x30000023ff237230 */ /* 0x000fe40000004100 */
[----:B------:R-:W-:Y:S01]  /*9990*/  FFMA.FTZ R55, R34, R37, R47 ;  /* 0x0000002522377223 */ /* 0x000fe2000001002f */
[----:B------:R-:W-:Y:S02]  /*99a0*/  HADD2.F32 R38, -RZ, R58.H0_H0 ;  /* 0x2000003aff267230 */ /* 0x000fe40000004100 */
[-C--:B------:R-:W-:Y:S01]  /*99b0*/  FMUL.FTZ R56, R39, R48.reuse ;  /* 0x0000003027387220 */ /* 0x080fe20000410000 */
[----:B------:R-:W-:Y:S02]  /*99c0*/  HADD2.F32 R158, -RZ, R158.H0_H0 ;  /* 0x2000009eff9e7230 */ /* 0x000fe40000004100 */
[----:B------:R-:W-:Y:S01]  /*99d0*/  FMUL.FTZ R48, R35, R48 ;  /* 0x0000003023307220 */ /* 0x000fe20000410000 */
[----:B------:R-:W-:-:S02]  /*99e0*/  HADD2.F32 R34, -RZ, R45.H0_H0 ;  /* 0x2000002dff227230 */ /* 0x000fc40000004100 */
[-C--:B------:R-:W-:Y:S01]  /*99f0*/  FFMA.FTZ R57, R35, R38.reuse, -R56 ;  /* 0x0000002623397223 */ /* 0x080fe20000010838 */
[----:B------:R-:W-:Y:S02]  /*9a00*/  HADD2.F32 R37, -RZ, R60.H0_H0 ;  /* 0x2000003cff257230 */ /* 0x000fe40000004100 */
[----:B------:R-:W-:Y:S01]  /*9a10*/  FFMA.FTZ R56, R39, R38, R48 ;  /* 0x0000002627387223 */ /* 0x000fe20000010030 */
[----:B------:R-:W-:Y:S02]  /*9a20*/  HADD2.F32 R45, -RZ, R45.H1_H1 ;  /* 0x3000002dff2d7230 */ /* 0x000fe40000004100 */
[----:B------:R-:W-:Y:S01]  /*9a30*/  FMUL.FTZ R38, R34, R158 ;  /* 0x0000009e22267220 */ /* 0x000fe20000410000 */
[----:B------:R-:W-:Y:S01]  /*9a40*/  HADD2.F32 R156, -RZ, R156.H0_H0 ;  /* 0x2000009cff9c7230 */ /* 0x000fe20000004100 */
[----:B------:R-:W-:Y:S01]  /*9a50*/  F2FP.F16.F32.PACK_AB R49, R50, R49 ;  /* 0x000000313231723e */ /* 0x000fe200000000ff */
[--C-:B------:R-:W-:Y:S02]  /*9a60*/  HADD2.F32 R33, -RZ, R32.reuse.H0_H0 ;  /* 0x20000020ff217230 */ /* 0x100fe40000004100 */
[----:B------:R-:W-:Y:S01]  /*9a70*/  FMUL.FTZ R47, R45, R37 ;  /* 0x000000252d2f7220 */ /* 0x000fe20000410000 */
[----:B------:R-:W-:Y:S01]  /*9a80*/  HADD2.F32 R32, -RZ, R32.H1_H1 ;  /* 0x30000020ff207230 */ /* 0x000fe20000004100 */
[----:B------:R-:W-:Y:S01]  /*9a90*/  F2FP.F16.F32.PACK_AB R55, R56, R55 ;  /* 0x000000373837723e */ /* 0x000fe200000000ff */
[----:B------:R-:W-:-:S02]  /*9aa0*/  HADD2.F32 R35, -RZ, R61.H0_H0 ;  /* 0x2000003dff237230 */ /* 0x000fc40000004100 */
[C---:B------:R-:W-:Y:S01]  /*9ab0*/  FMUL.FTZ R39, R33.reuse, R158 ;  /* 0x0000009e21277220 */ /* 0x040fe20000410000 */
[-C--:B------:R-:W-:Y:S01]  /*9ac0*/  FFMA.FTZ R38, R33, R156.reuse, -R38 ;  /* 0x0000009c21267223 */ /* 0x080fe20000010826 */
[C---:B------:R-:W-:Y:S01]  /*9ad0*/  FMUL.FTZ R48, R32.reuse, R37 ;  /* 0x0000002520307220 */ /* 0x040fe20000410000 */
[----:B------:R-:W-:Y:S02]  /*9ae0*/  HADD2.F32 R33, -RZ, R46.H0_H0 ;  /* 0x2000002eff217230 */ /* 0x000fe40000004100 */
[-C--:B------:R-:W-:Y:S01]  /*9af0*/  FFMA.FTZ R47, R32, R35.reuse, -R47 ;  /* 0x00000023202f7223 */ /* 0x080fe2000001082f */
[----:B------:R-:W-:Y:S02]  /*9b00*/  HADD2.F32 R157, -RZ, R157.H0_H0 ;  /* 0x2000009dff9d7230 */ /* 0x000fe40000004100 */
[----:B------:R-:W-:Y:S01]  /*9b10*/  FFMA.FTZ R48, R45, R35, R48 ;  /* 0x000000232d307223 */ /* 0x000fe20000010030 */
[----:B------:R-:W-:Y:S02]  /*9b20*/  HADD2.F32 R37, -RZ, R53.H0_H0 ;  /* 0x20000035ff257230 */ /* 0x000fe40000004100 */
[----:B------:R-:W-:Y:S01]  /*9b30*/  FFMA.FTZ R39, R34, R156, R39 ;  /* 0x0000009c22277223 */ /* 0x000fe20000010027 */
[----:B------:R-:W-:-:S02]  /*9b40*/  HADD2.F32 R32, -RZ, R36.H0_H0 ;  /* 0x20000024ff207230 */ /* 0x000fc40000004100 */
[CC--:B------:R-:W-:Y:S01]  /*9b50*/  FMUL.FTZ R45, R33.reuse, R157.reuse ;  /* 0x0000009d212d7220 */ /* 0x0c0fe20000410000 */
[----:B------:R-:W-:Y:S02]  /*9b60*/  HADD2.F32 R46, -RZ, R46.H1_H1 ;  /* 0x3000002eff2e7230 */ /* 0x000fe40000004100 */
[----:B------:R-:W-:Y:S02]  /*9b70*/  HADD2.F32 R36, -RZ, R36.H1_H1 ;  /* 0x30000024ff247230 */ /* 0x000fe40000004100 */
[----:B------:R-:W-:Y:S01]  /*9b80*/  FMUL.FTZ R34, R32, R157 ;  /* 0x0000009d20227220 */ /* 0x000fe20000410000 */
[----:B------:R-:W-:Y:S02]  /*9b90*/  HADD2.F32 R155, -RZ, R155.H0_H0 ;  /* 0x2000009bff9b7230 */ /* 0x000fe40000004100 */
[-C--:B------:R-:W-:Y:S01]  /*9ba0*/  FMUL.FTZ R53, R46, R37.reuse ;  /* 0x000000252e357220 */ /* 0x080fe20000410000 */
[----:B------:R-:W-:Y:S02]  /*9bb0*/  HADD2.F32 R35, -RZ, R42.H0_H0 ;  /* 0x2000002aff237230 */ /* 0x000fe40000004100 */
[----:B------:R-:W-:Y:S01]  /*9bc0*/  FMUL.FTZ R37, R36, R37 ;  /* 0x0000002524257220 */ /* 0x000fe20000410000 */
[----:B------:R-:W-:Y:S01]  /*9bd0*/  F2FP.F16.F32.PACK_AB R48, R48, R39 ;  /* 0x000000273030723e */ /* 0x000fe200000000ff */
[-C--:B------:R-:W-:Y:S01]  /*9be0*/  FFMA.FTZ R45, R32, R155.reuse, -R45 ;  /* 0x0000009b202d7223 */ /* 0x080fe2000001082d */
[----:B------:R-:W-:Y:S01]  /*9bf0*/  FFMA.FTZ R34, R33, R155, R34 ;  /* 0x0000009b21227223 */ /* 0x000fe20000010022 */
[-C--:B------:R-:W-:Y:S01]  /*9c00*/  FFMA.FTZ R36, R36, R35.reuse, -R53 ;  /* 0x0000002324247223 */ /* 0x080fe20000010835 */
[----:B------:R-:W-:Y:S01]  /*9c10*/  FFMA.FTZ R37, R46, R35, R37 ;  /* 0x000000232e257223 */ /* 0x000fe20000010025 */
[----:B------:R-:W-:-:S02]  /*9c20*/  F2FP.F16.F32.PACK_AB R32, R47, R38 ;  /* 0x000000262f20723e */ /* 0x000fc400000000ff */
[----:B------:R-:W-:Y:S02]  /*9c30*/  F2FP.F16.F32.PACK_AB R35, R57, R54 ;  /* 0x000000363923723e */ /* 0x000fe400000000ff */
[----:B------:R-:W-:Y:S02]  /*9c40*/  F2FP.F16.F32.PACK_AB R38, R36, R45 ;  /* 0x0000002d2426723e */ /* 0x000fe400000000ff */
[----:B------:R-:W-:Y:S01]  /*9c50*/  F2FP.F16.F32.PACK_AB R54, R37, R34 ;  /* 0x000000222536723e */ /* 0x000fe200000000ff */
[----:B------:R-:W-:Y:S01]  /*9c60*/  IMAD.MOV.U32 R37, RZ, RZ, R49 ;  /* 0x000000ffff257224 */ /* 0x000fe200078e0031 */
[----:B------:R-:W-:Y:S01]  /*9c70*/  F2FP.F16.F32.PACK_AB R33, R52, R51 ;  /* 0x000000333421723e */ /* 0x000fe200000000ff */
[----:B------:R-:W-:Y:S01]  /*9c80*/  IMAD.MOV.U32 R34, RZ, RZ, R38 ;  /* 0x000000ffff227224 */ /* 0x000fe200078e0026 */
[----:B------:R-:W-:Y:S01]  /*9c90*/  MOV R36, R48 ;  /* 0x0000003000247202 */ /* 0x000fe20000000f00 */
[----:B------:R-:W-:Y:S01]  /*9ca0*/  IMAD.MOV.U32 R38, RZ, RZ, R54 ;  /* 0x000000ffff267224 */ /* 0x000fe200078e0036 */
[----:B------:R-:W-:-:S07]  /*9cb0*/  MOV R39, R55 ;  /* 0x0000003700277202 */ /* 0x000fce0000000f00 */
.L_x_1417:
[----:B------:R-:W-:Y:S05]  /*9cc0*/  BSYNC B1 ;  /* 0x0000000000017941 */ /* 0x000fea0003800000 */
.L_x_1416:
[----:B------:R-:W-:Y:S01]  /*9cd0*/  ISETP.GE.AND P0, PT, R43, R150, PT ;  /* 0x000000962b00720c */ /* 0x000fe20003f06270 */
[----:B------:R-:W-:Y:S02]  /*9ce0*/  ULDC.64 UR4, c[0x0][0x208] ;  /* 0x0000820000047ab9 */ /* 0x000fe40000000a00 */
[----:B--2---:R2:W-:Y:S10]  /*9cf0*/  STG.E.128 desc[UR4][R40.64], R32 ;  /* 0x0000002028007986 */ /* 0x0045f4000c101d04 */
[----:B------:R-:W-:Y:S05]  /*9d00*/  @P0 BRA `(.L_x_1366) ;  /* 0x0000000400040947 */ /* 0x000fea0003800000 */
[--C-:B------:R-:W-:Y:S01]  /*9d10*/  IADD3 R128, P0, P4, R90, R128, R43.reuse ;  /* 0x000000805a807210 */ /* 0x100fe20007c1e02b */
[----:B------:R-:W-:Y:S01]  /*9d20*/  ULDC.64 UR4, c[0x0][0x208] ;  /* 0x0000820000047ab9 */ /* 0x000fe20000000a00 */
[----:B------:R-:W-:-:S04]  /*9d30*/  SHF.R.S32.HI R43, RZ, 0x1f, R43 ;  /* 0x0000001fff2b7819 */ /* 0x000fc8000001142b */
[----:B------:R-:W-:Y:S02]  /*9d40*/  IADD3.X R44, R89, R44, R43, P0, P4 ;  /* 0x0000002c592c7210 */ /* 0x000fe400007e842b */
[----:B------:R-:W-:-:S04]  /*9d50*/  LEA R120, P0, R128, R120, 0x1 ;  /* 0x0000007880787211 */ /* 0x000fc800078008ff */
[----:B------:R-:W-:-:S05]  /*9d60*/  LEA.HI.X R121, R128, R121, R44, 0x1, P0 ;  /* 0x0000007980797211 */ /* 0x000fca00000f0c2c */
[----:B---3--:R3:W-:Y:S01]  /*9d70*/  STG.E.128 desc[UR4][R120.64], R36 ;  /* 0x0000002478007986 */ /* 0x0087e2000c101d04 */
[----:B------:R-:W-:Y:S05]  /*9d80*/  BRA `(.L_x_1366) ;  /* 0x0000000000e47947 */ /* 0x000fea0003800000 */
.L_x_1333:
[----:B------:R-:W-:-:S04]  /*9d90*/  ULOP3.LUT UR4, UR60, 0x1, URZ, 0xfc, !UPT ;  /* 0x000000013c047892 */ /* 0x000fc8000f8efc3f */
[----:B------:R-:W-:-:S06]  /*9da0*/  UISETP.NE.AND UP0, UPT, UR4, 0x3, UPT ;  /* 0x000000030400788c */ /* 0x000fcc000bf05270 */
[----:B------:R-:W-:-:S13]  /*9db0*/  PLOP3.LUT P1, PT, PT, PT, UP0, 0x80, 0x0 ;  /* 0x000000000000781c */ /* 0x000fda0003f2f008 */
[----:B------:R-:W-:Y:S05]  /*9dc0*/  @!P1 BRA `(.L_x_1418) ;  /* 0x0000000000049947 */ /* 0x000fea0003800000 */
[----:B------:R-:W-:Y:S01]  /*9dd0*/  BPT.TRAP 0x1 ;  /* 0x000000040000795c */ /* 0x000fe20000300000 */
.L_x_1418:
[----:B------:R-:W-:Y:S01]  /*9de0*/  IMAD R4, R19, 0x8, R18 ;  /* 0x0000000813047824 */ /* 0x000fe200078e0212 */
[----:B------:R-:W-:Y:S01]  /*9df0*/  SHF.L.U32 R3, R167, 0x1f, RZ ;  /* 0x0000001fa7037819 */ /* 0x000fe200000006ff */
[----:B------:R-:W-:Y:S01]  /*9e00*/  IMAD R5, R24, -0x60, R2 ;  /* 0xffffffa018057824 */ /* 0x000fe200078e0202 */
[----:B------:R-:W-:Y:S02]  /*9e10*/  BSSY B1, `(.L_x_1419) ;  /* 0x0000005000017945 */ /* 0x000fe40003800000 */
[----:B------:R-:W1:Y:S02]  /*9e20*/  SYNCS.PHASECHK.TRANS64.TRYWAIT P4, [R4+URZ+0x2a890], R3 ;  /* 0x02a89003040075a7 */ /* 0x000e64000808017f */
[----:B------:R-:W-:-:S04]  /*9e30*/  VIMNMX R5, R5, 0x60, PT ;  /* 0x0000006005057848 */ /* 0x000fc80003fe0100 */
[----:B------:R-:W-:Y:S01]  /*9e40*/  ISETP.GE.AND P0, PT, R162, R5, PT ;  /* 0x00000005a200720c */ /* 0x000fe20003f06270 */
[----:B-1----:R-:W-:-:S12]  /*9e50*/  @!P4 BRA `(.L_x_1420) ;  /* 0x000001e00004c947 */ /* 0x002fd80003800000 */
.L_x_1740:
[----:B------:R-:W-:Y:S05]  /*9e60*/  BSYNC B1 ;  /* 0x0000000000017941 */ /* 0x000fea0003800000 */
.L_x_1419:
[----:B------:R-:W-:Y:S04]  /*9e70*/  BSSY B1, `(.L_x_1421) ;  /* 0x0000015000017945 */ /* 0x000fe80003800000 */
[----:B------:R-:W-:Y:S05]  /*9e80*/  @P0 BRA `(.L_x_1422) ;  /* 0x00000000004c0947 */ /* 0x000fea0003800000 */
[----:B------:R-:W-:Y:S01]  /*9e90*/  ISETP.NE.AND P4, PT, R12, RZ, PT ;  /* 0x000000ff0c00720c */ /* 0x000fe20003f85270 */
[----:B------:R-:W-:Y:S01]  /*9ea0*/  ULDC.64 UR4, c[0x0][0x208] ;  /* 0x0000820000047ab9 */ /* 0x000fe20000000a00 */
[----:B------:R-:W-:-:S11]  /*9eb0*/  ISETP.NE.AND P0, PT, R11, RZ, PT ;  /* 0x000000ff0b00720c */ /* 0x000fd60003f05270 */
[----:B0-----:R-:W0:Y:S04]  /*9ec0*/  @P4 LDS.128 R32, [R43] ;  /* 0x000000002b204984 */ /* 0x001e280000000c00 */
[----:B------:R-:W2:Y:S04]  /*9ed0*/  @P0 LDS.128 R36, [R42] ;  /* 0x000000002a240984 */ /* 0x000ea80000000c00 */
[----:B0-----:R-:W-:Y:S01]  /*9ee0*/  @P4 STG.E.128 desc[UR4][R44.64], R32 ;  /* 0x000000202c004986 */ /* 0x001fe2000c101d04 */
[----:B------:R-:W-:-:S03]  /*9ef0*/  ISETP.NE.AND P4, PT, R10, RZ, PT ;  /* 0x000000ff0a00720c */ /* 0x000fc60003f85270 */
[----:B--2---:R-:W-:Y:S01]  /*9f00*/  @P0 STG.E.128 desc[UR4][R44.64+0x40], R36 ;  /* 0x000040242c000986 */ /* 0x004fe2000c101d04 */
[----:B------:R-:W-:-:S09]  /*9f10*/  ISETP.NE.AND P0, PT, R9, RZ, PT ;  /* 0x000000ff0900720c */ /* 0x000fd20003f05270 */
[----:B------:R-:W0:Y:S04]  /*9f20*/  @P4 LDS.128 R32, [R43+0x3000] ;  /* 0x003000002b204984 */ /* 0x000e280000000c00 */
[----:B------:R-:W2:Y:S04]  /*9f30*/  @P0 LDS.128 R36, [R42+0x3000] ;  /* 0x003000002a240984 */ /* 0x000ea80000000c00 */
[----:B0-----:R-:W-:Y:S01]  /*9f40*/  @P4 STG.E.128 desc[UR4][R44.64+0x80], R32 ;  /* 0x000080202c004986 */ /* 0x001fe2000c101d04 */
[----:B------:R-:W-:-:S03]  /*9f50*/  ISETP.NE.AND P4, PT, R7, RZ, PT ;  /* 0x000000ff0700720c */ /* 0x000fc60003f85270 */
[----:B--2---:R-:W-:Y:S01]  /*9f60*/  @P0 STG.E.128 desc[UR4][R44.64+0xc0], R36 ;  /* 0x0000c0242c000986 */ /* 0x004fe2000c101d04 */
[----:B------:R-:W-:-:S09]  /*9f70*/  ISETP.NE.AND P0, PT, R8, RZ, PT ;  /* 0x000000ff0800720c */ /* 0x000fd20003f05270 */
[----:B------:R-:W0:Y:S04]  /*9f80*/  @P4 LDS.128 R36, [R42+0x6000] ;  /* 0x006000002a244984 */ /* 0x000e280000000c00 */
[----:B------:R-:W2:Y:S04]  /*9f90*/  @P0 LDS.128 R32, [R43+0x6000] ;  /* 0x006000002b200984 */ /* 0x000ea80000000c00 */
[----:B0-----:R3:W-:Y:S04]  /*9fa0*/  @P4 STG.E.128 desc[UR4][R44.64+0x140], R36 ;  /* 0x000140242c004986 */ /* 0x0017e8000c101d04 */
[----:B--2---:R3:W-:Y:S02]  /*9fb0*/  @P0 STG.E.128 desc[UR4][R44.64+0x100], R32 ;  /* 0x000100202c000986 */ /* 0x0047e4000c101d04 */
.L_x_1422:
[----:B------:R-:W-:Y:S05]  /*9fc0*/  BSYNC B1 ;  /* 0x0000000000017941 */ /* 0x000fea0003800000 */
.L_x_1421:
[----:B------:R-:W-:-:S13]  /*9fd0*/  ISETP.GE.AND P0, PT, R185, R5, PT ;  /* 0x00000005b900720c */ /* 0x000fda0003f06270 */
[----:B------:R-:W-:Y:S05]  /*9fe0*/  @P0 BRA `(.L_x_1366) ;  /* 0x00000000004c0947 */ /* 0x000fea0003800000 */
[----:B------:R-:W-:Y:S01]  /*9ff0*/  ISETP.NE.AND P4, PT, R12, RZ, PT ;  /* 0x000000ff0c00720c */ /* 0x000fe20003f85270 */
[----:B------:R-:W-:Y:S01]  /*a000*/  ULDC.64 UR4, c[0x0][0x208] ;  /* 0x0000820000047ab9 */ /* 0x000fe20000000a00 */
[----:B------:R-:W-:-:S11]  /*a010*/  ISETP.NE.AND P0, PT, R10, RZ, PT ;  /* 0x000000ff0a00720c */ /* 0x000fd60003f05270 */
[----:B0--3--:R-:W0:Y:S04]  /*a020*/  @P4 LDS.128 R32, [R43+0x2000] ;  /* 0x002000002b204984 */ /* 0x009e280000000c00 */
[----:B------:R-:W2:Y:S04]  /*a030*/  @P0 LDS.128 R36, [R43+0x5000] ;  /* 0x005000002b240984 */ /* 0x000ea80000000c00 */
        /* <DEDUP_REMOVED lines=14> */
.L_x_1366:
[----:B------:R-:W-:Y:S05]  /*a120*/  BSYNC B0 ;  /* 0x0000000000007941 */ /* 0x000fea0003800000 */
.L_x_1332:
[----:B01234-:R-:W0:Y:S01]  /*a130*/  S2R R32, SR_TID.X ;  /* 0x0000000000207919 */ /* 0x01fe220000002100 */
[----:B------:R-:W-:Y:S01]  /*a140*/  @!PT LDS RZ, [RZ] ;  /* 0x00000000fffff984 */ /* 0x000fe20000000800 */
[----:B------:R-:W-:Y:S01]  /*a150*/  @!PT LDS RZ, [RZ] ;  /* 0x00000000fffff984 */ /* 0x000fe20000000800 */
[----:B------:R-:W-:Y:S01]  /*a160*/  @!PT LDS RZ, [RZ] ;  /* 0x00000000fffff984 */ /* 0x000fe20000000800 */
[----:B------:R-:W-:Y:S01]  /*a170*/  @!PT LDS RZ, [RZ] ;  /* 0x00000000fffff984 */ /* 0x000fe20000000800 */
[----:B------:R1:W-:Y:S06]  /*a180*/  MEMBAR.ALL.CTA ;  /* 0x0000000000007992 */ /* 0x0003ec0000008000 */
[----:B-1----:R-:W1:Y:S01]  /*a190*/  FENCE.VIEW.ASYNC.S ;  /* 0x00000000000073c6 */ /* 0x002e620000000000 */
[----:B------:R-:W-:Y:S05]  /*a1a0*/  WARPSYNC.ALL ;  /* 0x0000000000007948 */ /* 0x000fea0003800000 */
[----:B------:R-:W-:Y:S01]  /*a1b0*/  BSSY B0, `(.L_x_1423) ;  /* 0x0000009000007945 */ /* 0x000fe20003800000 */
[----:B0-----:R-:W-:Y:S01]  /*a1c0*/  LOP3.LUT R32, R32, 0x7f, RZ, 0xc0, !PT ;  /* 0x0000007f20207812 */ /* 0x001fe200078ec0ff */
[----:B-1----:R0:W-:Y:S03]  /*a1d0*/  BAR.SYNC.DEFER_BLOCKING R154, 0x80 ;  /* 0x0002009a0000751d */ /* 0x0021e60000010000 */
[----:B------:R-:W-:-:S13]  /*a1e0*/  ISETP.NE.AND P0, PT, R32, RZ, PT ;  /* 0x000000ff2000720c */ /* 0x000fda0003f05270 */
[----:B------:R-:W-:-:S05]  /*a1f0*/  @!P0 VIADD R32, R4, 0x2a8a0 ;  /* 0x0002a8a004208836 */ /* 0x000fca0000000000 */
[----:B------:R-:W-:-:S04]  /*a200*/  @!P0 PRMT R32, RZ, 0x654, R32 ;  /* 0x00000654ff208816 */ /* 0x000fc80000000020 */
[----:B------:R0:W-:Y:S01]  /*a210*/  @!P0 SYNCS.ARRIVE.TRANS64.RED.A1T0 RZ, [R32+URZ], RZ ;  /* 0x000000ff20ff89a7 */ /* 0x0001e2000810043f */
[----:B------:R-:W-:Y:S05]  /*a220*/  @!P1 BRA `(.L_x_1424) ;  /* 0x0000000000049947 */ /* 0x000fea0003800000 */
[----:B------:R-:W-:Y:S01]  /*a230*/  BPT.TRAP 0x1 ;  /* 0x000000040000795c */ /* 0x000fe20000300000 */
.L_x_1424:
[----:B------:R-:W-:Y:S05]  /*a240*/  BSYNC B0 ;  /* 0x0000000000007941 */ /* 0x000fea0003800000 */
.L_x_1423:
[----:B------:R-:W1:Y:S01]  /*a250*/  SYNCS.PHASECHK.TRANS64.TRYWAIT P4, [R4+URZ+0x2a8b0], R3 ;  /* 0x02a8b003040075a7 */ /* 0x000e62000808017f */
[----:B0-----:R-:W-:Y:S01]  /*a260*/  IMAD R32, R19, 0x3000, R27 ;  /* 0x0000300013207824 */ /* 0x001fe200078e021b */
[----:B------:R-:W-:Y:S01]  /*a270*/  ULDC UR61, c[0x0][0x310] ;  /* 0x0000c400003d7ab9 */ /* 0x000fe20000000800 */
[----:B------:R-:W-:Y:S01]  /*a280*/  ULDC.64 UR56, c[0x0][0x318] ;  /* 0x0000c60000387ab9 */ /* 0x000fe20000000a00 */
[----:B------:R-:W-:Y:S01]  /*a290*/  ULDC.64 UR58, c[0x0][0x308] ;  /* 0x0000c200003a7ab9 */ /* 0x000fe20000000a00 */
[----:B------:R-:W-:Y:S01]  /*a2a0*/  BSSY B0, `(.L_x_1425) ;  /* 0x0000004000007945 */ /* 0x000fe20003800000 */
[----:B------:R-:W-:Y:S01]  /*a2b0*/  ISETP.GE.AND P1, PT, R162, R5, PT ;  /* 0x00000005a200720c */ /* 0x000fe20003f26270 */
[----:B------:R-:W-:Y:S02]  /*a2c0*/  IMAD.IADD R34, R123, 0x1, R32 ;  /* 0x000000017b227824 */ /* 0x000fe400078e0220 */
[----:B-1----:R-:W-:Y:S10]  /*a2d0*/  @!P4 BRA `(.L_x_1426) ;  /* 0x000001d800f8c947 */ /* 0x002ff40003800000 */
.L_x_1741:
[----:B------:R-:W-:Y:S05]  /*a2e0*/  BSYNC B0 ;  /* 0x0000000000007941 */ /* 0x000fea0003800000 */
.L_x_1425:
[----:B------:R-:W-:Y:S01]  /*a2f0*/  BSSY B0, `(.L_x_1427) ;  /* 0x000001a000007945 */ /* 0x000fe20003800000 */
[----:B------:R-:W-:Y:S01]  /*a300*/  LEA R44, R32, R115, 0x1 ;  /* 0x00000073202c7211 */ /* 0x000fe200078e08ff */
[----:B------:R-:W-:-:S04]  /*a310*/  IMAD.WIDE R40, R24, 0x60, R118 ;  /* 0x0000006018287825 */ /* 0x000fc800078e0276 */
[----:B------:R-:W-:Y:S01]  /*a320*/  IMAD R45, R34, 0x2, R115 ;  /* 0x00000002222d7824 */ /* 0x000fe200078e0273 */
[----:B------:R-:W-:Y:S06]  /*a330*/  @P1 BRA `(.L_x_1428) ;  /* 0x0000000000541947 */ /* 0x000fec0003800000 */
[----:B0-----:R-:W-:Y:S01]  /*a340*/  IMAD R3, R41, UR56, RZ ;  /* 0x0000003829037c24 */ /* 0x001fe2000f8e02ff */
[----:B------:R-:W-:Y:S01]  /*a350*/  ISETP.GE.AND P4, PT, R22, UR61, PT ;  /* 0x0000003d16007c0c */ /* 0x000fe2000bf86270 */
[----:B------:R-:W-:Y:S01]  /*a360*/  IMAD.MOV.U32 R32, RZ, RZ, R92 ;  /* 0x000000ffff207224 */ /* 0x000fe200078e005c */
[----:B------:R-:W-:Y:S01]  /*a370*/  ULDC.64 UR4, c[0x0][0x208] ;  /* 0x0000820000047ab9 */ /* 0x000fe20000000a00 */
[----:B------:R-:W-:Y:S02]  /*a380*/  IMAD.MOV.U32 R33, RZ, RZ, R6 ;  /* 0x000000ffff217224 */ /* 0x000fe400078e0006 */
[C---:B------:R-:W-:Y:S02]  /*a390*/  IMAD R3, R40.reuse, UR57, R3 ;  /* 0x0000003928037c24 */ /* 0x040fe4000f8e0203 */
[----:B------:R-:W-:-:S05]  /*a3a0*/  IMAD.WIDE.U32 R32, R40, UR56, R32 ;  /* 0x0000003828207c25 */ /* 0x000fca000f8e0020 */
[----:B------:R-:W-:Y:S02]  /*a3b0*/  IADD3 R3, R33, R3, RZ ;  /* 0x0000000321037210 */ /* 0x000fe40007ffe0ff */
        /* <DEDUP_REMOVED lines=13> */
.L_x_1428:
[----:B------:R-:W-:Y:S05]  /*a490*/  BSYNC B0 ;  /* 0x0000000000007941 */ /* 0x000fea0003800000 */
.L_x_1427:
[----:B------:R-:W-:Y:S01]  /*a4a0*/  ISETP.GE.AND P1, PT, R185, R5, PT ;  /* 0x00000005b900720c */ /* 0x000fe20003f26270 */
[----:B------:R-:W-:-:S12]  /*a4b0*/  BSSY B0, `(.L_x_1429) ;  /* 0x0000019000007945 */ /* 0x000fd80003800000 */
[----:B------:R-:W-:Y:S05]  /*a4c0*/  @P1 BRA `(.L_x_1430) ;  /* 0x00000000005c1947 */ /* 0x000fea0003800000 */
[----:B0-----:R-:W-:Y:S01]  /*a4d0*/  IADD3 R3, P1, R40, 0x40, RZ ;  /* 0x0000004028037810 */ /* 0x001fe20007f3e0ff */
[----:B--2---:R-:W-:Y:S01]  /*a4e0*/  IMAD.MOV.U32 R32, RZ, RZ, R92 ;  /* 0x000000ffff207224 */ /* 0x004fe200078e005c */
[----:B------:R-:W-:Y:S01]  /*a4f0*/  ISETP.GE.AND P4, PT, R22, UR61, PT ;  /* 0x0000003d16007c0c */ /* 0x000fe2000bf86270 */
[----:B------:R-:W-:Y:S01]  /*a500*/  IMAD.MOV.U32 R33, RZ, RZ, R6 ;  /* 0x000000ffff217224 */ /* 0x000fe200078e0006 */
[----:B------:R-:W-:Y:S01]  /*a510*/  ULDC.64 UR4, c[0x0][0x208] ;  /* 0x0000820000047ab9 */ /* 0x000fe20000000a00 */
[----:B------:R-:W-:Y:S02]  /*a520*/  IMAD.X R40, RZ, RZ, R41, P1 ;  /* 0x000000ffff287224 */ /* 0x000fe400008e0629 */
[----:B------:R-:W-:-:S04]  /*a530*/  IMAD.WIDE.U32 R32, R3, UR56, R32 ;  /* 0x0000003803207c25 */ /* 0x000fc8000f8e0020 */
        /* <DEDUP_REMOVED lines=16> */
.L_x_1430:
[----:B------:R-:W-:Y:S05]  /*a640*/  BSYNC B0 ;  /* 0x0000000000007941 */ /* 0x000fea0003800000 */
.L_x_1429:
[----:B0-----:R-:W4:Y:S01]  /*a650*/  LDL R3, [R1+0x8] ;  /* 0x0000080001037983 */ /* 0x001f220000100800 */
[----:B------:R-:W-:Y:S02]  /*a660*/  @!P0 VIADD R4, R4, 0x2a8c0 ;  /* 0x0002a8c004048836 */ /* 0x000fe40000000000 */
[----:B------:R-:W-:Y:S01]  /*a670*/  VIADD R19, R19, 0x1 ;  /* 0x0000000113137836 */ /* 0x000fe20000000000 */
[----:B------:R-:W-:Y:S01]  /*a680*/  @!PT LDS RZ, [RZ] ;  /* 0x00000000fffff984 */ /* 0x000fe20000000800 */
[----:B------:R-:W-:Y:S01]  /*a690*/  @!PT LDS RZ, [RZ] ;  /* 0x00000000fffff984 */ /* 0x000fe20000000800 */
[----:B------:R-:W-:Y:S01]  /*a6a0*/  @!PT LDS RZ, [RZ] ;  /* 0x00000000fffff984 */ /* 0x000fe20000000800 */
[----:B------:R-:W-:Y:S01]  /*a6b0*/  @!PT LDS RZ, [RZ] ;  /* 0x00000000fffff984 */ /* 0x000fe20000000800 */
[----:B------:R0:W-:Y:S06]  /*a6c0*/  MEMBAR.ALL.CTA ;  /* 0x0000000000007992 */ /* 0x0001ec0000008000 */
[----:B0-----:R-:W0:Y:S01]  /*a6d0*/  FENCE.VIEW.ASYNC.S ;  /* 0x00000000000073c6 */ /* 0x001e220000000000 */
[----:B------:R-:W-:Y:S01]  /*a6e0*/  @!P0 PRMT R4, RZ, 0x654, R4 ;  /* 0x00000654ff048816 */ /* 0x000fe20000000004 */
[----:B0-----:R0:W-:Y:S01]  /*a6f0*/  BAR.SYNC.DEFER_BLOCKING R154, 0x80 ;  /* 0x0002009a0000751d */ /* 0x0011e20000010000 */
[----:B------:R-:W-:-:S04]  /*a700*/  ISETP.NE.AND P1, PT, R19, 0x2, PT ;  /* 0x000000021300780c */ /* 0x000fc80003f25270 */
[----:B------:R-:W-:Y:S01]  /*a710*/  SEL R19, R19, RZ, P1 ;  /* 0x000000ff13137207 */ /* 0x000fe20000800000 */
[----:B------:R1:W-:Y:S01]  /*a720*/  @!P0 SYNCS.ARRIVE.TRANS64.RED.A1T0 RZ, [R4+URZ], RZ ;  /* 0x000000ff04ff89a7 */ /* 0x0003e2000810043f */
[----:B------:R-:W-:Y:S02]  /*a730*/  PLOP3.LUT P0, PT, PT, PT, PT, 0x8, 0x0 ;  /* 0x000000000000781c */ /* 0x000fe40003f0e170 */
[----:B-1----:R-:W-:-:S04]  /*a740*/  SEL R4, RZ, 0x1, P1 ;  /* 0x00000001ff047807 */ /* 0x002fc80000800000 */
[----:B------:R-:W-:Y:S02]  /*a750*/  LOP3.LUT R167, R167, R4, RZ, 0x3c, !PT ;  /* 0x00000004a7a77212 */ /* 0x000fe400078e3cff */
[----:B----4-:R-:W-:-:S13]  /*a760*/  LOP3.LUT P4, RZ, R3, 0x2, RZ, 0xc0, !PT ;  /* 0x0000000203ff7812 */ /* 0x010fda000788c0ff */
[----:B0-----:R-:W-:Y:S05]  /*a770*/  @P4 BRA `(.L_x_1431) ;  /* 0xffffff80009c4947 */ /* 0x001fea000383ffff */
.L_x_1327:
[----:B------:R-:W0:Y:S01]  /*a780*/  LDC.64 R4, c[0x0][0x9e0] ;  /* 0x00027800ff047b82 */ /* 0x000e220000000a00 */
[----:B------:R-:W-:Y:S01]  /*a790*/  BSSY B0, `(.L_x_1432) ;  /* 0x0000005000007945 */ /* 0x000fe20003800000 */
[----:B0-----:R-:W-:-:S03]  /*a7a0*/  ISETP.GE.AND P1, PT, R5, 0x1, PT ;  /* 0x000000010500780c */ /* 0x001fc60003f26270 */
[----:B------:R-:W-:Y:S10]  /*a7b0*/  @P0 BRA `(.L_x_1433) ;  /* 0x0000000000080947 */ /* 0x000ff40003800000 */
[----:B------:R-:W0:Y:S02]  /*a7c0*/  FENCE.VIEW.ASYNC.G ;  /* 0x00000000000073c6 */ /* 0x000e240000000100 */
[----:B0-----:R-:W-:Y:S06]  /*a7d0*/  BAR.ARV 0xc, 0x120 ;  /* 0x0304800000007b1d */ /* 0x001fec0000002000 */
.L_x_1433:
[----:B------:R-:W-:Y:S05]  /*a7e0*/  BSYNC B0 ;  /* 0x0000000000007941 */ /* 0x000fea0003800000 */
.L_x_1432:
[----:B------:R-:W-:Y:S01]  /*a7f0*/  IMAD.IADD R0, R149, 0x1, R4 ;  /* 0x0000000195007824 */ /* 0x000fe200078e0204 */
[----:B------:R-:W-:Y:S06]  /*a800*/  @!P1 BRA `(.L_x_1434) ;  /* 0x0000000000489947 */ /* 0x000fec0003800000 */
[C---:B------:R-:W-:Y:S01]  /*a810*/  ISETP.GT.AND P0, PT, R149.reuse, RZ, PT ;  /* 0x000000ff9500720c */ /* 0x040fe20003f04270 */
[----:B------:R-:W-:Y:S01]  /*a820*/  BSSY B0, `(.L_x_1435) ;  /* 0x000000e000007945 */ /* 0x000fe20003800000 */
[----:B------:R-:W-:-:S11]  /*a830*/  IADD3 R2, R149, -0x1, RZ ;  /* 0xffffffff95027810 */ /* 0x000fd60007ffe0ff */
        /* <DEDUP_REMOVED lines=8> */
.L_x_1436:
[----:B------:R-:W-:-:S13]  /*a8c0*/  ISETP.NE.AND P0, PT, R5, 0x1, PT ;  /* 0x000000010500780c */ /* 0x000fda0003f05270 */
[----:B------:R-:W0:Y:S02]  /*a8d0*/  @P0 LDC.64 R6, c[0x0][0x9e8] ;  /* 0x00027a00ff060b82 */ /* 0x000e240000000a00 */
[----:B0-----:R-:W-:-:S05]  /*a8e0*/  @P0 IMAD.HI.U32 R4, R2, R6, RZ ;  /* 0x0000000602040227 */ /* 0x001fca00078e00ff */
[----:B------:R-:W-:-:S07]  /*a8f0*/  @P0 SHF.R.U32.HI R2, RZ, R7, R4 ;  /* 0x00000007ff020219 */ /* 0x000fce0000011604 */
.L_x_1437:
[----:B------:R-:W-:Y:S05]  /*a900*/  BSYNC B0 ;  /* 0x0000000000007941 */ /* 0x000fea0003800000 */
.L_x_1435:
[----:B------:R-:W-:-:S05]  /*a910*/  IMAD R3, R2, R5, R5 ;  /* 0x0000000502037224 */ /* 0x000fca00078e0205 */
[----:B------:R-:W-:-:S07]  /*a920*/  VIMNMX R0, R0, R3, PT ;  /* 0x0000000300007248 */ /* 0x000fce0003fe0100 */
.L_x_1434:
[----:B------:R-:W-:Y:S01]  /*a930*/  VIADD R0, R0, 0x5f ;  /* 0x0000005f00007836 */ /* 0x000fe20000000000 */
[----:B------:R-:W-:-:S03]  /*a940*/  ULDC UR4, c[0x0][0x9dc] ;  /* 0x0002770000047ab9 */ /* 0x000fc60000000800 */
[----:B------:R-:W-:-:S05]  /*a950*/  IMAD.HI R0, R0, 0x2aaaaaab, RZ ;  /* 0x2aaaaaab00007827 */ /* 0x000fca00078e02ff */
[----:B------:R-:W-:-:S04]  /*a960*/  SHF.R.U32.HI R3, RZ, 0x1f, R0 ;  /* 0x0000001fff037819 */ /* 0x000fc80000011600 */
[----:B------:R-:W-:Y:S01]  /*a970*/  LEA.HI.SX32 R2, R0, R3, 0x1c ;  /* 0x0000000300027211 */ /* 0x000fe200078fe2ff */
[----:B------:R-:W-:-:S03]  /*a980*/  VIADD R0, R148, -UR4 ;  /* 0x8000000494007c36 */ /* 0x000fc60008000000 */
[----:B------:R-:W-:Y:S01]  /*a990*/  VIMNMX R2, R153, R2, PT ;  /* 0x0000000299027248 */ /* 0x000fe20003fe0100 */
        /* <DEDUP_REMOVED lines=11> */
.L_x_1440:
[----:B------:R-:W-:-:S13]  /*aa50*/  ISETP.NE.AND P0, PT, R5, 0x1, PT ;  /* 0x000000010500780c */ /* 0x000fda0003f05270 */
[----:B------:R-:W0:Y:S02]  /*aa60*/  @P0 LDC.64 R6, c[0x0][0x9e8] ;  /* 0x00027a00ff060b82 */ /* 0x000e240000000a00 */
[----:B0-----:R-:W-:-:S05]  /*aa70*/  @P0 IMAD.HI.U32 R6, R148, R6, RZ ;  /* 0x0000000694060227 */ /* 0x001fca00078e00ff */
[----:B------:R-:W-:-:S07]  /*aa80*/  @P0 SHF.R.U32.HI R148, RZ, R7, R6 ;  /* 0x00000007ff940219 */ /* 0x000fce0000011606 */
.L_x_1441:
[----:B------:R-:W-:Y:S05]  /*aa90*/  BSYNC B0 ;  /* 0x0000000000007941 */ /* 0x000fea0003800000 */
.L_x_1439:
[----:B------:R-:W-:-:S05]  /*aaa0*/  IMAD R3, R148, R5, RZ ;  /* 0x0000000594037224 */ /* 0x000fca00078e02ff */
[----:B------:R-:W-:-:S07]  /*aab0*/  VIMNMX R0, R0, R3, !PT ;  /* 0x0000000300007248 */ /* 0x000fce0007fe0100 */
.L_x_1438:
[----:B------:R-:W-:Y:S01]  /*aac0*/  IMAD.HI R0, R0, 0x2aaaaaab, RZ ;  /* 0x2aaaaaab00007827 */ /* 0x000fe200078e02ff */
[----:B------:R-:W-:Y:S02]  /*aad0*/  PLOP3.LUT P0, PT, PT, PT, PT, 0x80, 0x0 ;  /* 0x000000000000781c */ /* 0x000fe40003f0f070 */
[----:B------:R-:W-:Y:S02]  /*aae0*/  CS2R R86, SRZ ;  /* 0x0000000000567805 */ /* 0x000fe4000001ff00 */
[----:B------:R-:W-:Y:S02]  /*aaf0*/  MOV R3, RZ ;  /* 0x000000ff00037202 */ /* 0x000fe40000000f00 */
[----:B------:R-:W-:Y:S02]  /*ab00*/  CS2R R84, SRZ ;  /* 0x0000000000547805 */ /* 0x000fe4000001ff00 */
[----:B------:R-:W-:Y:S02]  /*ab10*/  SHF.R.U32.HI R5, RZ, 0x1f, R0 ;  /* 0x0000001fff057819 */ /* 0x000fe40000011600 */
[----:B------:R-:W-:-:S02]  /*ab20*/  CS2R R82, SRZ ;  /* 0x0000000000527805 */ /* 0x000fc4000001ff00 */
[----:B------:R-:W-:Y:S01]  /*ab30*/  CS2R R80, SRZ ;  /* 0x0000000000507805 */ /* 0x000fe2000001ff00 */
[----:B--23--:R-:W-:Y:S01]  /*ab40*/  IMAD.MOV.U32 R35, RZ, RZ, RZ ;  /* 0x000000ffff237224 */ /* 0x00cfe200078e00ff */
[----:B------:R-:W-:Y:S01]  /*ab50*/  LEA.HI.SX32 R5, R0, R5, 0x1c ;  /* 0x0000000500057211 */ /* 0x000fe200078fe2ff */
[----:B------:R-:W-:Y:S01]  /*ab60*/  IMAD.MOV.U32 R0, RZ, RZ, RZ ;  /* 0x000000ffff007224 */ /* 0x000fe200078e00ff */
[----:B------:R-:W-:Y:S01]  /*ab70*/  CS2R R76, SRZ ;  /* 0x00000000004c7805 */ /* 0x000fe2000001ff00 */
[----:B------:R-:W-:Y:S01]  /*ab80*/  IMAD.MOV.U32 R78, RZ, RZ, RZ ;  /* 0x000000ffff4e7224 */ /* 0x000fe200078e00ff */
[----:B------:R-:W-:Y:S02]  /*ab90*/  VIMNMX R168, RZ, R5, !PT ;  /* 0x00000005ffa87248 */ /* 0x000fe40007fe0100 */
[----:B------:R-:W-:Y:S02]  /*aba0*/  CS2R R74, SRZ ;  /* 0x00000000004a7805 */ /* 0x000fe4000001ff00 */
[----:B------:R-:W-:-:S02]  /*abb0*/  MOV R73, RZ ;  /* 0x000000ff00497202 */ /* 0x000fc40000000f00 */
[----:B------:R-:W-:Y:S02]  /*abc0*/  CS2R R32, SRZ ;  /* 0x0000000000207805 */ /* 0x000fe4000001ff00 */
[----:B------:R-:W-:Y:S02]  /*abd0*/  ISETP.GT.AND P1, PT, R2, R168, PT ;  /* 0x000000a80200720c */ /* 0x000fe40003f24270 */
[----:B------:R-:W-:Y:S01]  /*abe0*/  CS2R R30, SRZ ;  /* 0x00000000001e7805 */ /* 0x000fe2000001ff00 */
[----:B------:R-:W-:Y:S01]  /*abf0*/  IMAD.MOV.U32 R70, RZ, RZ, RZ ;  /* 0x000000ffff467224 */ /* 0x000fe200078e00ff */
        /* <DEDUP_REMOVED lines=17> */
[----:B------:R-:W-:Y:S01]  /*ad10*/  IMAD.MOV.U32 R91, RZ, RZ, RZ ;  /* 0x000000ffff5b7224 */ /* 0x000fe200078e00ff */
[----:B------:R-:W-:Y:S01]  /*ad20*/  CS2R R88, SRZ ;  /* 0x0000000000587805 */ /* 0x000fe2000001ff00 */
[----:B------:R-:W-:Y:S01]  /*ad30*/  IMAD.MOV.U32 R26, RZ, RZ, RZ ;  /* 0x000000ffff1a7224 */ /* 0x000fe200078e00ff */
[----:B------:R-:W-:Y:S02]  /*ad40*/  MOV R93, RZ ;  /* 0x000000ff005d7202 */ /* 0x000fe40000000f00 */
[----:B------:R-:W-:Y:S01]  /*ad50*/  CS2R R6, SRZ ;  /* 0x0000000000067805 */ /* 0x000fe2000001ff00 */
[----:B------:R-:W-:Y:S02]  /*ad60*/  IMAD.MOV.U32 R28, RZ, RZ, RZ ;  /* 0x000000ffff1c7224 */ /* 0x000fe400078e00ff */
[----:B------:R-:W-:-:S02]  /*ad70*/  IMAD.MOV.U32 R95, RZ, RZ, RZ ;  /* 0x000000ffff5f7224 */ /* 0x000fc400078e00ff */
[----:B------:R-:W-:Y:S01]  /*ad80*/  IMAD.MOV.U32 R24, RZ, RZ, RZ ;  /* 0x000000ffff187224 */ /* 0x000fe200078e00ff */
[----:B------:R-:W-:Y:S06]  /*ad90*/  @!P1 BRA `(.L_x_1442) ;  /* 0x0000014400f09947 */ /* 0x000fec0003800000 */
[----:B------:R-:W2:Y:S04]  /*ada0*/  LDL R4, [R1+0x40] ;  /* 0x0000400001047983 */ /* 0x000ea80000100800 */
[----:B------:R-:W0:Y:S02]  /*adb0*/  SHFL.IDX PT, R0, R200, RZ, 0x1f ;  /* 0x00001fffc8007589 */ /* 0x000e2400000e0000 */
[----:B0-----:R-:W-:-:S04]  /*adc0*/  LEA.HI R3, R0, R0, RZ, 0x1 ;  /* 0x0000000000037211 */ /* 0x001fc800078f08ff */
[----:B------:R-:W-:-:S04]  /*add0*/  LOP3.LUT R3, R3, 0x1e, RZ, 0xc0, !PT ;  /* 0x0000001e03037812 */ /* 0x000fc800078ec0ff */
[----:B------:R-:W-:Y:S02]  /*ade0*/  IADD3 R3, R0, -R3, RZ ;  /* 0x8000000300037210 */ /* 0x000fe40007ffe0ff */
[----:B--2---:R-:W-:-:S13]  /*adf0*/  R2UR UR4, R4 ;  /* 0x00000000040472ca */ /* 0x004fda00000e0000 */
[----:B------:R-:W-:Y:S02]  /*ae00*/  ULOP3.LUT UP0, URZ, UR4, 0x1bf, URZ, 0xc0, !UPT ;  /* 0x000001bf043f7892 */ /* 0x000fe4000f80c03f */
[----:B------:R-:W-:-:S04]  /*ae10*/  LEA R3, R3, UR4, 0xd ;  /* 0x0000000403037c11 */ /* 0x000fc8000f8e68ff */
[----:B------:R-:W-:Y:S02]  /*ae20*/  SHF.R.U32.HI R3, RZ, 0x4, R3 ;  /* 0x00000004ff037819 */ /* 0x000fe40000011603 */
[----:B------:R-:W-:Y:S02]  /*ae30*/  PLOP3.LUT P0, PT, PT, PT, UP0, 0x80, 0x0 ;  /* 0x000000000000781c */ /* 0x000fe40003f0f008 */
[----:B------:R-:W-:-:S11]  /*ae40*/  LOP3.LUT R68, R3, 0x3fff, RZ, 0xc0, !PT ;  /* 0x00003fff03447812 */ /* 0x000fd600078ec0ff */
        /* <DEDUP_REMOVED lines=17> */
.L_x_1443:
[----:B------:R-:W-:Y:S02]  /*af60*/  ULDC UR4, c[0x0][0x3d4] ;  /* 0x0000f50000047ab9 */ /* 0x000fe40000000800 */
[----:B------:R-:W-:-:S13]  /*af70*/  ISETP.LT.AND P0, PT, RZ, UR4, PT ;  /* 0x00000004ff007c0c */ /* 0x000fda000bf01270 */
[----:B------:R-:W-:Y:S05]  /*af80*/  @P0 BRA `(.L_x_1444) ;  /* 0x00000000003c0947 */ /* 0x000fea0003800000 */
[----:B------:R-:W-:-:S04]  /*af90*/  LEA.HI R0, R184, R184, RZ, 0x1 ;  /* 0x000000b8b8007211 */ /* 0x000fc800078f08ff */
[----:B------:R-:W-:-:S05]  /*afa0*/  LOP3.LUT R3, R0, 0xfffffffe, RZ, 0xc0, !PT ;  /* 0xfffffffe00037812 */ /* 0x000fca00078ec0ff */
[----:B------:R-:W-:-:S05]  /*afb0*/  IMAD.IADD R3, R184, 0x1, -R3 ;  /* 0x00000001b8037824 */ /* 0x000fca00078e0a03 */
[----:B------:R-:W-:-:S04]  /*afc0*/  SHF.L.U32 R3, R3, 0x1f, RZ ;  /* 0x0000001f03037819 */ /* 0x000fc800000006ff */
[----:B------:R0:W1:Y:S03]  /*afd0*/  SYNCS.PHASECHK.TRANS64.TRYWAIT P0, [R18+URZ+0x2a800], R3 ;  /* 0x02a80003120075a7 */ /* 0x000066000800017f */
[----:B-1----:R-:W-:Y:S05]  /*afe0*/  @!P0 NANOSLEEP.SYNCS 0x989680 ;  /* 0x009896800000895d */ /* 0x002fea0003900000 */
[----:B------:R-:W1:Y:S01]  /*aff0*/  @!P0 SYNCS.PHASECHK.TRANS64 P0, [R18+URZ+0x2a800], R3 ;  /* 0x02a80003120085a7 */ /* 0x000e62000800007f */
[----:B------:R-:W-:Y:S04]  /*b000*/  BSSY B0, `(.L_x_1445) ;  /* 0x0000006000007945 */ /* 0x000fe80003800000 */
[----:B-1----:R-:W-:Y:S05]  /*b010*/  @P0 BRA `(.L_x_1446) ;  /* 0x0000000000100947 */ /* 0x002fea0003800000 */
.L_x_1447:
[----:B-1----:R1:W2:Y:S02]  /*b020*/  SYNCS.PHASECHK.TRANS64.TRYWAIT P0, [R18+URZ+0x2a800], R3 ;  /* 0x02a80003120075a7 */ /* 0x0022a4000800017f */
[----:B--2---:R-:W-:Y:S05]  /*b030*/  @!P0 NANOSLEEP.SYNCS 0x989680 ;  /* 0x009896800000895d */ /* 0x004fea0003900000 */
[----:B------:R-:W2:Y:S02]  /*b040*/  @!P0 SYNCS.PHASECHK.TRANS64 P0, [R18+URZ+0x2a800], R3 ;  /* 0x02a80003120085a7 */ /* 0x000ea4000800007f */
[----:B--2---:R-:W-:Y:S05]  /*b050*/  @!P0 BRA `(.L_x_1447) ;  /* 0xfffffffc00f08947 */ /* 0x004fea000383ffff */
.L_x_1446:
[----:B------:R-:W-:Y:S05]  /*b060*/  BSYNC B0 ;  /* 0x0000000000007941 */ /* 0x000fea0003800000 */
.L_x_1445:
[----:B------:R-:W-:Y:S05]  /*b070*/  BRA `(.L_x_1448) ;  /* 0x0000006c00207947 */ /* 0x000fea0003800000 */
.L_x_1444:
[----:B------:R-:W2:Y:S01]  /*b080*/  LDL R0, [R1+0x40] ;  /* 0x0000400001007983 */ /* 0x000ea20000100800 */
[----:B------:R-:W0:Y:S01]  /*b090*/  LDC.64 R10, c[0x0][0x3d8] ;  /* 0x0000f600ff0a7b82 */ /* 0x000e220000000a00 */
[----:B-----5:R-:W-:Y:S01]  /*b0a0*/  SHF.R.S32.HI R3, RZ, 0x1f, R147 ;  /* 0x0000001fff037819 */ /* 0x020fe20000011493 */
[--C-:B------:R-:W-:Y:S01]  /*b0b0*/  IMAD.MOV.U32 R4, RZ, RZ, R16.reuse ;  /* 0x000000ffff047224 */ /* 0x100fe200078e0010 */
[----:B------:R-:W-:Y:S02]  /*b0c0*/  SHF.R.S32.HI R5, RZ, 0x1f, R16 ;  /* 0x0000001fff057819 */ /* 0x000fe40000011410 */
[----:B------:R-:W-:-:S03]  /*b0d0*/  SHF.R.S32.HI R9, RZ, 0x1f, R22 ;  /* 0x0000001fff097819 */ /* 0x000fc60000011416 */
[----:B------:R-:W1:Y:S01]  /*b0e0*/  LDC.64 R12, c[0x0][0x3e8] ;  /* 0x0000fa00ff0c7b82 */ /* 0x000e620000000a00 */
[-C--:B0-----:R-:W-:Y:S01]  /*b0f0*/  IMAD R8, R186, R10.reuse, RZ ;  /* 0x0000000aba087224 */ /* 0x081fe200078e02ff */
[----:B------:R-:W-:Y:S01]  /*b100*/  SHF.L.U64.HI R76, R10, 0x6, R11 ;  /* 0x000000060a4c7819 */ /* 0x000fe2000001020b */
[----:B------:R-:W-:-:S04]  /*b110*/  IMAD.WIDE.U32 R74, R147, R10, RZ ;  /* 0x0000000a934a7225 */ /* 0x000fc800078e00ff */
[----:B------:R-:W-:Y:S01]  /*b120*/  IMAD.WIDE.U32 R6, R162, R10, R4 ;  /* 0x0000000aa2067225 */ /* 0x000fe200078e0004 */
[----:B-1----:R-:W-:-:S03]  /*b130*/  SHF.L.U64.HI R69, R12, 0x6, R13 ;  /* 0x000000060c457819 */ /* 0x002fc6000001020d */
[----:B------:R-:W-:Y:S01]  /*b140*/  IMAD R85, R162, R11, R8 ;  /* 0x0000000ba2557224 */ /* 0x000fe200078e0208 */
[----:B------:R-:W-:Y:S01]  /*b150*/  IADD3 R81, P0, R6, R74, RZ ;  /* 0x0000004a06517210 */ /* 0x000fe20007f1e0ff */
[----:B------:R-:W-:Y:S01]  /*b160*/  IMAD.MOV.U32 R8, RZ, RZ, R22 ;  /* 0x000000ffff087224 */ /* 0x000fe200078e0016 */
[----:B------:R-:W-:Y:S01]  /*b170*/  SHF.L.U32 R77, R12, 0x6, RZ ;  /* 0x000000060c4d7819 */ /* 0x000fe200000006ff */
[----:B------:R-:W-:-:S04]  /*b180*/  IMAD.WIDE.U32 R72, R147, R12, RZ ;  /* 0x0000000c93487225 */ /* 0x000fc800078e00ff */
[----:B------:R-:W-:-:S04]  /*b190*/  IMAD.WIDE.U32 R4, R162, R12, R4 ;  /* 0x0000000ca2047225 */ /* 0x000fc800078e0004 */
[----:B------:R-:W-:Y:S01]  /*b1a0*/  IMAD.SHL.U32 R78, R10, 0x40, RZ ;  /* 0x000000400a4e7824 */ /* 0x000fe200078e00ff */
[----:B--2---:R-:W-:Y:S01]  /*b1b0*/  R2UR UR4, R0 ;  /* 0x00000000000472ca */ /* 0x004fe200000e0000 */
[----:B------:R-:W-:-:S04]  /*b1c0*/  IMAD R0, R3, R10, RZ ;  /* 0x0000000a03007224 */ /* 0x000fc800078e02ff */
[----:B------:R-:W-:Y:S02]  /*b1d0*/  IMAD R61, R147, R11, R0 ;  /* 0x0000000b933d7224 */ /* 0x000fe400078e0200 */
[-C--:B------:R-:W-:Y:S02]  /*b1e0*/  IMAD R0, R3, R12.reuse, RZ ;  /* 0x0000000c03007224 */ /* 0x080fe400078e02ff */
[----:B------:R-:W-:Y:S01]  /*b1f0*/  IMAD R3, R186, R12, RZ ;  /* 0x0000000cba037224 */ /* 0x000fe200078e02ff */
[----:B------:R-:W-:Y:S01]  /*b200*/  IADD3 R61, R61, R75, RZ ;  /* 0x0000004b3d3d7210 */ /* 0x000fe20007ffe0ff */
[----:B------:R-:W-:Y:S02]  /*b210*/  IMAD R79, R147, R13, R0 ;  /* 0x0000000d934f7224 */ /* 0x000fe400078e0200 */
[----:B------:R-:W-:Y:S01]  /*b220*/  ULOP3.LUT UP0, URZ, UR4, 0x3ff, URZ, 0xc0, !UPT ;  /* 0x000003ff043f7892 */ /* 0x000fe2000f80c03f */
[----:B------:R-:W-:Y:S01]  /*b230*/  IADD3.X R83, R61, R7, R85, P0, !PT ;  /* 0x000000073d537210 */ /* 0x000fe200007fe455 */
[----:B------:R-:W-:Y:S01]  /*b240*/  IMAD.WIDE.U32 R6, R162, R10, R8 ;  /* 0x0000000aa2067225 */ /* 0x000fe200078e0008 */
[----:B------:R-:W-:-:S03]  /*b250*/  IADD3 R60, P0, R4, R72, RZ ;  /* 0x00000048043c7210 */ /* 0x000fc60007f1e0ff */
[----:B------:R-:W-:Y:S01]  /*b260*/  IMAD.WIDE.U32 R8, R162, R12, R8 ;  /* 0x0000000ca2087225 */ /* 0x000fe200078e0008 */
[----:B------:R-:W-:-:S03]  /*b270*/  IADD3 R71, P1, R6, R74, RZ ;  /* 0x0000004a06477210 */ /* 0x000fc60007f3e0ff */
[----:B------:R-:W-:Y:S01]  /*b280*/  IMAD R3, R162, R13, R3 ;  /* 0x0000000da2037224 */ /* 0x000fe200078e0203 */
[----:B------:R-:W-:Y:S01]  /*b290*/  IADD3.X R85, R61, R85, R7, P1, !PT ;  /* 0x000000553d557210 */ /* 0x000fe20000ffe407 */
[----:B------:R-:W-:Y:S01]  /*b2a0*/  IMAD.IADD R79, R79, 0x1, R73 ;  /* 0x000000014f4f7824 */ /* 0x000fe200078e0249 */
[----:B------:R-:W-:Y:S02]  /*b2b0*/  PLOP3.LUT P1, PT, PT, PT, UP0, 0x80, 0x0 ;  /* 0x000000000000781c */ /* 0x000fe40003f2f008 */
[----:B------:R-:W-:Y:S02]  /*b2c0*/  IADD3 R70, P2, R8, R72, RZ ;  /* 0x0000004808467210 */ /* 0x000fe40007f5e0ff */
[C---:B------:R-:W-:Y:S02]  /*b2d0*/  IADD3.X R80, R79.reuse, R5, R3, P0, !PT ;  /* 0x000000054f507210 */ /* 0x040fe400007fe403 */
[----:B------:R-:W-:-:S07]  /*b2e0*/  IADD3.X R82, R79, R3, R9, P2, !PT ;  /* 0x000000034f527210 */ /* 0x000fce00017fe409 */
        /* <DEDUP_REMOVED lines=16> */
[----:B-1----:R-:W-:Y:S05]  /*b3f0*/  CALL.ABS.NOINC R14 ;  /* 0x000000000e007343 */ /* 0x002fea0003c00000 */
.L_x_1449:
[----:B------:R-:W0:Y:S01]  /*b400*/  LDC.64 R14, c[0x0][0x3d8] ;  /* 0x0000f600ff0e7b82 */ /* 0x000e220000000a00 */
[----:B------:R-:W-:Y:S01]  /*b410*/  SHF.R.S32.HI R3, RZ, 0x1f, R169 ;  /* 0x0000001fff037819 */ /* 0x000fe200000114a9 */
[----:B------:R-:W-:Y:S01]  /*b420*/  ULDC.U8 UR4, c[0x0][0x3f0] ;  /* 0x0000fc0000047ab9 */ /* 0x000fe20000000000 */
[----:B------:R-:W-:Y:S01]  /*b430*/  BSSY B0, `(.L_x_1450) ;  /* 0x0000684000007945 */ /* 0x000fe20003800000 */
[----:B------:R-:W-:-:S04]  /*b440*/  ISETP.NE.AND P0, PT, RZ, UR4, PT ;  /* 0x00000004ff007c0c */ /* 0x000fc8000bf05270 */
[----:B------:R-:W1:Y:S01]  /*b450*/  LDC.64 R12, c[0x0][0x3e8] ;  /* 0x0000fa00ff0c7b82 */ /* 0x000e620000000a00 */
[-C--:B0-----:R-:W-:Y:S02]  /*b460*/  IMAD R0, R3, R14.reuse, RZ ;  /* 0x0000000e03007224 */ /* 0x081fe400078e02ff */
[----:B------:R-:W-:-:S03]  /*b470*/  IMAD.WIDE.U32 R4, R169, R14, RZ ;  /* 0x0000000ea9047225 */ /* 0x000fc600078e00ff */
[----:B------:R-:W-:Y:S01]  /*b480*/  SHF.L.U32 R86, R4, 0x7, RZ ;  /* 0x0000000704567819 */ /* 0x000fe200000006ff */
[-C--:B-1----:R-:W-:Y:S02]  /*b490*/  IMAD R8, R3, R12.reuse, RZ ;  /* 0x0000000c03087224 */ /* 0x082fe400078e02ff */
[C---:B------:R-:W-:Y:S02]  /*b4a0*/  IMAD R3, R169.reuse, R15, R0 ;  /* 0x0000000fa9037224 */ /* 0x040fe400078e0200 */
[----:B------:R-:W-:-:S04]  /*b4b0*/  IMAD.WIDE.U32 R6, R169, R12, RZ ;  /* 0x0000000ca9067225 */ /* 0x000fc800078e00ff */
[----:B------:R-:W-:Y:S02]  /*b4c0*/  IMAD R9, R169, R13, R8 ;  /* 0x0000000da9097224 */ /* 0x000fe400078e0208 */
[----:B------:R-:W-:Y:S02]  /*b4d0*/  IMAD.IADD R5, R5, 0x1, R3 ;  /* 0x0000000105057824 */ /* 0x000fe400078e0203 */
[----:B------:R-:W-:Y:S02]  /*b4e0*/  IMAD R0, R169, -0x80, R164 ;  /* 0xffffff80a9007824 */ /* 0x000fe400078e02a4 */
[----:B------:R-:W-:Y:S01]  /*b4f0*/  IMAD.IADD R3, R7, 0x1, R9 ;  /* 0x0000000107037824 */ /* 0x000fe200078e0209 */
[----:B------:R-:W-:Y:S01]  /*b500*/  SHF.L.U64.HI R84, R4, 0x7, R5 ;  /* 0x0000000704547819 */ /* 0x000fe20000010205 */
[----:B------:R-:W-:Y:S01]  /*b510*/  IMAD.SHL.U32 R89, R6, 0x80, RZ ;  /* 0x0000008006597824 */ /* 0x000fe200078e00ff */
[----:B------:R-:W-:Y:S02]  /*b520*/  VIMNMX R8, R0, 0x80, PT ;  /* 0x0000008000087848 */ /* 0x000fe40003fe0100 */
[----:B------:R-:W-:Y:S01]  /*b530*/  SHF.L.U64.HI R87, R6, 0x7, R3 ;  /* 0x0000000706577819 */ /* 0x000fe20000010203 */
[----:B------:R-:W-:Y:S06]  /*b540*/  @!P0 BRA `(.L_x_1451) ;  /* 0x0000003000f08947 */ /* 0x000fec0003800000 */
[----:B------:R-:W0:Y:S01]  /*b550*/  LDC R82, c[0x0][0x428] ;  /* 0x00010a00ff527b82 */ /* 0x000e220000000800 */
        /* <DEDUP_REMOVED lines=17> */
[----:B------:R-:W-:Y:S01]  /*b670*/  VIADD R5, R16, 0x10 ;  /* 0x0000001010057836 */ /* 0x000fe20000000000 */
[----:B------:R-:W-:Y:S01]  /*b680*/  ULDC.64 UR4, c[0x0][0x3c8] ;  /* 0x0000f20000047ab9 */ /* 0x000fe20000000a00 */
[----:B------:R-:W-:Y:S01]  /*b690*/  ULDC UR6, c[0x0][0x3d4] ;  /* 0x0000f50000067ab9 */ /* 0x000fe20000000800 */
[----:B------:R-:W-:Y:S01]  /*b6a0*/  IADD3.X R3, R84, R83, RZ, P1, !PT ;  /* 0x0000005354037210 */ /* 0x000fe20000ffe4ff */
[----:B------:R-:W-:Y:S01]  /*b6b0*/  VIADD R6, R16, 0x20 ;  /* 0x0000002010067836 */ /* 0x000fe20000000000 */
[----:B------:R-:W-:Y:S01]  /*b6c0*/  LEA R4, P3, R0, UR4, 0x1 ;  /* 0x0000000400047c11 */ /* 0x000fe2000f8608ff */
[C---:B------:R-:W-:Y:S01]  /*b6d0*/  VIADD R7, R16.reuse, 0x30 ;  /* 0x0000003010077836 */ /* 0x040fe20000000000 */
[----:B------:R-:W-:Y:S01]  /*b6e0*/  ISETP.GE.AND P2, PT, R5, UR6, PT ;  /* 0x0000000605007c0c */ /* 0x000fe2000bf46270 */
[----:B------:R-:W-:Y:S01]  /*b6f0*/  VIADD R9, R16, 0x40 ;  /* 0x0000004010097836 */ /* 0x000fe20000000000 */
[----:B------:R-:W-:Y:S01]  /*b700*/  LEA.HI.X R5, R0, UR5, R3, 0x1, P3 ;  /* 0x0000000500057c11 */ /* 0x000fe200098f0c03 */
[----:B------:R-:W-:Y:S01]  /*b710*/  ULDC.64 UR4, c[0x0][0x3e0] ;  /* 0x0000f80000047ab9 */ /* 0x000fe20000000a00 */
[----:B------:R-:W-:-:S02]  /*b720*/  IADD3 R0, P4, R89, R60, RZ ;  /* 0x0000003c59007210 */ /* 0x000fc40007f9e0ff */
[----:B------:R-:W-:Y:S02]  /*b730*/  CS2R R66, SRZ ;  /* 0x0000000000427805 */ /* 0x000fe4000001ff00 */
[----:B------:R-:W-:Y:S02]  /*b740*/  ISETP.GE.AND P1, PT, R6, UR6, PT ;  /* 0x0000000606007c0c */ /* 0x000fe4000bf26270 */
[----:B------:R-:W-:Y:S02]  /*b750*/  CS2R R62, SRZ ;  /* 0x00000000003e7805 */ /* 0x000fe4000001ff00 */
[----:B------:R-:W-:Y:S01]  /*b760*/  LEA R6, P6, R0, UR4, 0x1 ;  /* 0x0000000400067c11 */ /* 0x000fe2000f8c08ff */
[----:B------:R-:W-:Y:S01]  /*b770*/  IMAD.X R3, R87, 0x1, R80, P4 ;  /* 0x0000000157037824 */ /* 0x000fe200020e0650 */
[----:B------:R-:W-:Y:S02]  /*b780*/  IADD3 R10, R16, 0x50, RZ ;  /* 0x00000050100a7810 */ /* 0x000fe40007ffe0ff */
[----:B------:R-:W-:-:S02]  /*b790*/  CS2R R56, SRZ ;  /* 0x0000000000387805 */ /* 0x000fc4000001ff00 */
[----:B------:R-:W-:Y:S02]  /*b7a0*/  ISETP.GE.AND P5, PT, R7, UR6, PT ;  /* 0x0000000607007c0c */ /* 0x000fe4000bfa6270 */
[----:B------:R-:W-:Y:S02]  /*b7b0*/  CS2R R52, SRZ ;  /* 0x0000000000347805 */ /* 0x000fe4000001ff00 */
[----:B------:R-:W-:Y:S02]  /*b7c0*/  LEA.HI.X R7, R0, UR5, R3, 0x1, P6 ;  /* 0x0000000500077c11 */ /* 0x000fe4000b0f0c03 */
[----:B------:R-:W-:Y:S02]  /*b7d0*/  CS2R R50, SRZ ;  /* 0x0000000000327805 */ /* 0x000fe4000001ff00 */
[----:B------:R-:W-:Y:S02]  /*b7e0*/  ISETP.GE.AND P3, PT, R16, UR6, PT ;  /* 0x0000000610007c0c */ /* 0x000fe4000bf66270 */
[----:B------:R-:W-:-:S02]  /*b7f0*/  CS2R R44, SRZ ;  /* 0x00000000002c7805 */ /* 0x000fc4000001ff00 */
[----:B------:R-:W-:Y:S01]  /*b800*/  ISETP.GE.AND P4, PT, R9, UR6, PT ;  /* 0x0000000609007c0c */ /* 0x000fe2000bf86270 */
[----:B------:R-:W-:Y:S01]  /*b810*/  ULDC.64 UR8, c[0x0][0x208] ;  /* 0x0000820000087ab9 */ /* 0x000fe20000000a00 */
[----:B------:R-:W-:Y:S02]  /*b820*/  ISETP.GE.AND P6, PT, R10, UR6, PT ;  /* 0x000000060a007c0c */ /* 0x000fe4000bfc6270 */
[----:B------:R-:W-:Y:S02]  /*b830*/  CS2R R70, SRZ ;  /* 0x0000000000467805 */ /* 0x000fe4000001ff00 */
[----:B------:R-:W-:Y:S02]  /*b840*/  CS2R R64, SRZ ;  /* 0x0000000000407805 */ /* 0x000fe4000001ff00 */
[----:B------:R-:W-:Y:S02]  /*b850*/  CS2R R58, SRZ ;  /* 0x00000000003a7805 */ /* 0x000fe4000001ff00 */
[----:B------:R-:W-:-:S02]  /*b860*/  CS2R R54, SRZ ;  /* 0x0000000000367805 */ /* 0x000fc4000001ff00 */
        /* <DEDUP_REMOVED lines=14> */
.L_x_1453:
[----:B------:R-:W-:Y:S05]  /*b950*/  BSYNC B1 ;  /* 0x0000000000017941 */ /* 0x000fea0003800000 */
.L_x_1452:
[----:B------:R-:W-:Y:S01]  /*b960*/  ISETP.GE.AND P1, PT, R185, R8, PT ;  /* 0x00000008b900720c */ /* 0x000fe20003f26270 */
[----:B------:R-:W-:Y:S01]  /*b970*/  BSSY B1, `(.L_x_1454) ;  /* 0x000003e000017945 */ /* 0x000fe20003800000 */
[----:B------:R-:W-:Y:S02]  /*b980*/  LOP3.LUT R0, R174, 0x18, R22, 0xf8, !PT ;  /* 0x00000018ae007812 */ /* 0x000fe400078ef816 */
        /* <DEDUP_REMOVED lines=10> */
[----:B------:R-:W-:Y:S02]  /*ba30*/  LOP3.LUT R11, R0, R175, RZ, 0x3c, !PT ;  /* 0x000000af000b7212 */ /* 0x000fe400078e3cff */
[----:B------:R-:W-:Y:S01]  /*ba40*/  CS2R R20, SRZ ;  /* 0x0000000000147805 */ /* 0x000fe2000001ff00 */
[----:B------:R-:W-:Y:S06]  /*ba50*/  @P1 BRA `(.L_x_1455) ;  /* 0x0000000000bc1947 */ /* 0x000fec0003800000 */
[----:B------:R-:W-:Y:S01]  /*ba60*/  IADD3 R77, P4, P5, R60, R77, R89 ;  /* 0x0000004d3c4d7210 */ /* 0x000fe20007d9e059 */
[----:B-1----:R-:W-:Y:S01]  /*ba70*/  VIADD R4, R16, 0x10 ;  /* 0x0000001010047836 */ /* 0x002fe20000000000 */
[----:B------:R-:W-:Y:S01]  /*ba80*/  IADD3 R78, P2, P3, R81, R78, R86 ;  /* 0x0000004e514e7210 */ /* 0x000fe20007b5e056 */
[----:B------:R-:W-:Y:S01]  /*ba90*/  ULDC UR8, c[0x0][0x3d4] ;  /* 0x0000f50000087ab9 */ /* 0x000fe20000000800 */
[----:B------:R-:W-:Y:S01]  /*baa0*/  IADD3.X R0, R80, R69, R87, P4, P5 ;  /* 0x0000004550007210 */ /* 0x000fe200027ea457 */
[C---:B------:R-:W-:Y:S01]  /*bab0*/  VIADD R5, R16.reuse, 0x20 ;  /* 0x0000002010057836 */ /* 0x040fe20000000000 */
[----:B------:R-:W-:Y:S01]  /*bac0*/  IADD3.X R3, R83, R76, R84, P2, P3 ;  /* 0x0000004c53037210 */ /* 0x000fe200017e6454 */
[----:B------:R-:W-:Y:S01]  /*bad0*/  ULDC.64 UR4, c[0x0][0x3c8] ;  /* 0x0000f20000047ab9 */ /* 0x000fe20000000a00 */
[----:B------:R-:W-:Y:S01]  /*bae0*/  ISETP.GE.AND P5, PT, R16, UR8, PT ;  /* 0x0000000810007c0c */ /* 0x000fe2000bfa6270 */
[----:B------:R-:W-:Y:S01]  /*baf0*/  ULDC.64 UR6, c[0x0][0x3e0] ;  /* 0x0000f80000067ab9 */ /* 0x000fe20000000a00 */
[----:B------:R-:W-:Y:S01]  /*bb00*/  ISETP.GE.AND P2, PT, R4, UR8, PT ;  /* 0x0000000804007c0c */ /* 0x000fe2000bf46270 */
[----:B------:R-:W-:Y:S01]  /*bb10*/  VIADD R7, R16, 0x30 ;  /* 0x0000003010077836 */ /* 0x000fe20000000000 */
[----:B------:R-:W-:-:S02]  /*bb20*/  LEA R4, P3, R78, UR4, 0x1 ;  /* 0x000000044e047c11 */ /* 0x000fc4000f8608ff */
[----:B------:R-:W-:Y:S02]  /*bb30*/  CS2R R42, SRZ ;  /* 0x00000000002a7805 */ /* 0x000fe4000001ff00 */
[----:B------:R-:W-:Y:S02]  /*bb40*/  LEA R6, P6, R77, UR6, 0x1 ;  /* 0x000000064d067c11 */ /* 0x000fe4000f8c08ff */
[----:B------:R-:W-:Y:S02]  /*bb50*/  CS2R R40, SRZ ;  /* 0x0000000000287805 */ /* 0x000fe4000001ff00 */
[----:B------:R-:W-:Y:S01]  /*bb60*/  ISETP.GE.AND P4, PT, R5, UR8, PT ;  /* 0x0000000805007c0c */ /* 0x000fe2000bf86270 */
[----:B------:R-:W-:Y:S01]  /*bb70*/  ULDC.64 UR10, c[0x0][0x208] ;  /* 0x00008200000a7ab9 */ /* 0x000fe20000000a00 */
[----:B------:R-:W-:Y:S02]  /*bb80*/  LEA.HI.X R5, R78, UR5, R3, 0x1, P3 ;  /* 0x000000054e057c11 */ /* 0x000fe400098f0c03 */
[----:B------:R-:W-:-:S02]  /*bb90*/  ISETP.GE.AND P3, PT, R7, UR8, PT ;  /* 0x0000000807007c0c */ /* 0x000fc4000bf66270 */
[----:B------:R-:W-:Y:S01]  /*bba0*/  LEA.HI.X R7, R77, UR7, R0, 0x1, P6 ;  /* 0x000000074d077c11 */ /* 0x000fe2000b0f0c00 */
[C---:B------:R-:W-:Y:S01]  /*bbb0*/  VIADD R0, R16.reuse, 0x50 ;  /* 0x0000005010007836 */ /* 0x040fe20000000000 */
[----:B------:R-:W-:Y:S01]  /*bbc0*/  IADD3 R8, R16, 0x40, RZ ;  /* 0x0000004010087810 */ /* 0x000fe20007ffe0ff */
[----:B------:R2:W5:Y:S03]  /*bbd0*/  @!P5 LDG.E.64 R42, desc[UR10][R4.64] ;  /* 0x0000000a042ad981 */ /* 0x000566000c1e1b00 */
[----:B------:R-:W-:Y:S01]  /*bbe0*/  ISETP.GE.AND P6, PT, R8, UR8, PT ;  /* 0x0000000808007c0c */ /* 0x000fe2000bfc6270 */
[----:B------:R2:W5:Y:S01]  /*bbf0*/  @!P5 LDG.E.64 R40, desc[UR10][R6.64] ;  /* 0x0000000a0628d981 */ /* 0x000562000c1e1b00 */
[----:B------:R-:W-:Y:S02]  /*bc00*/  ISETP.GE.AND P5, PT, R0, UR8, PT ;  /* 0x0000000800007c0c */ /* 0x000fe4000bfa6270 */
        /* <DEDUP_REMOVED lines=20> */
.L_x_1455:
[----:B------:R-:W-:Y:S05]  /*bd50*/  BSYNC B1 ;  /* 0x0000000000017941 */ /* 0x000fea0003800000 */
.L_x_1454:
[----:B------:R-:W-:Y:S01]  /*bd60*/  LOP3.LUT P2, RZ, R190, 0x4, RZ, 0xc0, !PT ;  /* 0x00000004beff7812 */ /* 0x000fe2000784c0ff */
[----:B------:R-:W-:Y:S01]  /*bd70*/  IMAD.IADD R11, R176, 0x1, R11 ;  /* 0x00000001b00b7824 */ /* 0x000fe200078e020b */
[----:B-12---:R-:W-:Y:S01]  /*bd80*/  MOV R6, R74 ;  /* 0x0000004a00067202 */ /* 0x006fe20000000f00 */
[----:B-----5:R-:W-:Y:S01]  /*bd90*/  IMAD.MOV.U32 R3, RZ, RZ, R71 ;  /* 0x000000ffff037224 */ /* 0x020fe200078e0047 */
[----:B------:R-:W-:Y:S01]  /*bda0*/  ULDC.64 UR4, c[0x0][0x3c8] ;  /* 0x0000f20000047ab9 */ /* 0x000fe20000000a00 */
[----:B------:R-:W-:Y:S01]  /*bdb0*/  IMAD.MOV.U32 R4, RZ, RZ, R64 ;  /* 0x000000ffff047224 */ /* 0x000fe200078e0040 */
[----:B------:R-:W-:Y:S01]  /*bdc0*/  ULDC.64 UR6, c[0x0][0x3e0] ;  /* 0x0000f80000067ab9 */ /* 0x000fe20000000a00 */
[----:B------:R-:W-:Y:S01]  /*bdd0*/  IMAD R60, R11, 0x2, R18 ;  /* 0x000000020b3c7824 */ /* 0x000fe200078e0212 */
[----:B------:R-:W-:Y:S01]  /*bde0*/  PRMT R85, R3, 0x7610, R85 ;  /* 0x0000761003557816 */ /* 0x000fe20000000055 */
[----:B------:R-:W-:Y:S01]  /*bdf0*/  IMAD.MOV.U32 R0, RZ, RZ, R70 ;  /* 0x000000ffff007224 */ /* 0x000fe200078e0046 */
[----:B------:R-:W-:Y:S01]  /*be00*/  PRMT R84, R4, 0x7610, R84 ;  /* 0x0000761004547816 */ /* 0x000fe20000000054 */
[C---:B------:R-:W-:Y:S01]  /*be10*/  VIADD R5, R60.reuse, 0xc400 ;  /* 0x0000c4003c057836 */ /* 0x040fe20000000000 */
[----:B------:R-:W-:Y:S01]  /*be20*/  IADD3 R10, R60, 0xc440, RZ ;  /* 0x0000c4403c0a7810 */ /* 0x000fe20007ffe0ff */
[----:B------:R-:W-:Y:S01]  /*be30*/  IMAD.MOV.U32 R3, RZ, RZ, R58 ;  /* 0x000000ffff037224 */ /* 0x000fe200078e003a */
[----:B------:R-:W-:Y:S01]  /*be40*/  PRMT R86, R0, 0x7610, R86 ;  /* 0x0000761000567816 */ /* 0x000fe20000000056 */
[----:B------:R-:W-:Y:S01]  /*be50*/  IMAD.MOV.U32 R4, RZ, RZ, R59 ;  /* 0x000000ffff047224 */ /* 0x000fe200078e003b */
[----:B------:R-:W-:Y:S01]  /*be60*/  @P2 IADD3 R10, R5, -0x40, RZ ;  /* 0xffffffc0050a2810 */ /* 0x000fe20007ffe0ff */
[----:B------:R-:W-:Y:S01]  /*be70*/  IMAD.MOV.U32 R0, RZ, RZ, R65 ;  /* 0x000000ffff007224 */ /* 0x000fe200078e0041 */
[----:B0-----:R-:W-:Y:S01]  /*be80*/  ISETP.NE.AND P2, PT, R82, 0x1, PT ;  /* 0x000000015200780c */ /* 0x001fe20003f45270 */
[----:B------:R-:W-:Y:S01]  /*be90*/  IMAD.MOV.U32 R73, RZ, RZ, R79 ;  /* 0x000000ffff497224 */ /* 0x000fe200078e004f */
[----:B------:R-:W-:Y:S01]  /*bea0*/  PRMT R81, R3, 0x5410, R4 ;  /* 0x0000541003517816 */ /* 0x000fe20000000004 */
[----:B------:R-:W-:Y:S01]  /*beb0*/  IMAD.MOV.U32 R3, RZ, RZ, R55 ;  /* 0x000000ffff037224 */ /* 0x000fe200078e0037 */
[----:B------:R-:W-:Y:S01]  /*bec0*/  PRMT R83, R83, 0x5410, R0 ;  /* 0x0000541053537816 */ /* 0x000fe20000000000 */
[----:B------:R-:W-:Y:S01]  /*bed0*/  IMAD.MOV.U32 R4, RZ, RZ, R49 ;  /* 0x000000ffff047224 */ /* 0x000fe200078e0031 */
[----:B------:R-:W-:Y:S01]  /*bee0*/  MOV R0, R54 ;  /* 0x0000003600007202 */ /* 0x000fe20000000f00 */
[----:B------:R-:W-:-:S02]  /*bef0*/  IMAD.MOV.U32 R11, RZ, RZ, R67 ;  /* 0x000000ffff0b7224 */ /* 0x000fc400078e0043 */
[----:B------:R-:W-:Y:S01]  /*bf00*/  IMAD.MOV.U32 R7, RZ, RZ, R61 ;  /* 0x000000ffff077224 */ /* 0x000fe200078e003d */
[----:B------:R-:W-:Y:S01]  /*bf10*/  PRMT R79, R0, 0x5410, R3 ;  /* 0x00005410004f7816 */ /* 0x000fe20000000003 */
[----:B------:R-:W-:Y:S01]  /*bf20*/  IMAD.MOV.U32 R0, RZ, RZ, R48 ;  /* 0x000000ffff007224 */ /* 0x000fe200078e0030 */
[----:B------:R-:W-:Y:S01]  /*bf30*/  MOV R3, R46 ;  /* 0x0000002e00037202 */ /* 0x000fe20000000f00 */
[----:B------:R-:W0:Y:S01]  /*bf40*/  @P2 LDC R5, c[0x0][0x430] ;  /* 0x00010c00ff052b82 */ /* 0x000e220000000800 */
[----:B------:R-:W-:Y:S01]  /*bf50*/  PRMT R85, R85, 0x5410, R11 ;  /* 0x0000541055557816 */ /* 0x000fe2000000000b */
[----:B------:R-:W-:Y:S01]  /*bf60*/  IMAD.MOV.U32 R11, RZ, RZ, R56 ;  /* 0x000000ffff0b7224 */ /* 0x000fe200078e0038 */
[----:B------:R-:W-:Y:S01]  /*bf70*/  PRMT R77, R0, 0x5410, R4 ;  /* 0x00005410004d7816 */ /* 0x000fe20000000004 */
[----:B------:R-:W-:Y:S01]  /*bf80*/  IMAD.MOV.U32 R4, RZ, RZ, R66 ;  /* 0x000000ffff047224 */ /* 0x000fe200078e0042 */
[----:B------:R-:W-:Y:S01]  /*bf90*/  PRMT R75, R3, 0x7610, R75 ;  /* 0x00007610034b7816 */ /* 0x000fe2000000004b */
[----:B------:R-:W-:Y:S01]  /*bfa0*/  IMAD.MOV.U32 R3, RZ, RZ, R47 ;  /* 0x000000ffff037224 */ /* 0x000fe200078e002f */
[----:B------:R-:W-:Y:S01]  /*bfb0*/  PRMT R82, R11, 0x7610, R82 ;  /* 0x000076100b527816 */ /* 0x000fe20000000052 */
[----:B------:R-:W1:Y:S01]  /*bfc0*/  @P2 LDC R0, c[0x0][0x42c] ;  /* 0x00010b00ff002b82 */ /* 0x000e620000000800 */
[----:B------:R-:W-:Y:S01]  /*bfd0*/  PRMT R86, R86, 0x5410, R4 ;  /* 0x0000541056567816 */ /* 0x000fe20000000004 */
[----:B------:R-:W-:Y:S01]  /*bfe0*/  IMAD.MOV.U32 R4, RZ, RZ, R63 ;  /* 0x000000ffff047224 */ /* 0x000fe200078e003f */
[----:B------:R-:W-:Y:S01]  /*bff0*/  PRMT R75, R75, 0x5410, R3 ;  /* 0x000054104b4b7816 */ /* 0x000fe20000000003 */
[----:B------:R-:W-:Y:S01]  /*c000*/  IMAD.MOV.U32 R11, RZ, RZ, R52 ;  /* 0x000000ffff0b7224 */ /* 0x000fe200078e0034 */
[----:B------:R-:W-:Y:S01]  /*c010*/  MOV R3, R62 ;  /* 0x0000003e00037202 */ /* 0x000fe20000000f00 */
[----:B------:R-:W-:Y:S01]  /*c020*/  IMAD.MOV.U32 R61, RZ, RZ, R53 ;  /* 0x000000ffff3d7224 */ /* 0x000fe200078e0035 */
[----:B------:R-:W-:Y:S01]  /*c030*/  PRMT R83, R4, 0x7610, R83 ;  /* 0x0000761004537816 */ /* 0x000fe20000000053 */
[----:B------:R-:W-:Y:S01]  /*c040*/  IMAD.MOV.U32 R69, RZ, RZ, R37 ;  /* 0x000000ffff457224 */ /* 0x000fe200078e0025 */
[----:B------:R-:W-:Y:S01]  /*c050*/  PRMT R84, R84, 0x5410, R3 ;  /* 0x0000541054547816 */ /* 0x000fe20000000003 */
[----:B------:R-:W-:Y:S01]  /*c060*/  IMAD R3, R169, 0x80, R162 ;  /* 0x00000080a9037824 */ /* 0x000fe200078e02a2 */
[----:B------:R-:W-:-:S02]  /*c070*/  MOV R4, R57 ;  /* 0x0000003900047202 */ /* 0x000fc40000000f00 */
[----:B------:R-:W-:Y:S01]  /*c080*/  PRMT R80, R11, 0x5410, R61 ;  /* 0x000054100b507816 */ /* 0x000fe2000000003d */
[----:B------:R-:W-:Y:S01]  /*c090*/  IMAD R3, R188, 0x40, R3 ;  /* 0x00000040bc037824 */ /* 0x000fe200078e0203 */
[----:B------:R-:W-:Y:S01]  /*c0a0*/  PRMT R82, R82, 0x5410, R4 ;  /* 0x0000541052527816 */ /* 0x000fe20000000004 */
[----:B------:R-:W-:Y:S01]  /*c0b0*/  IMAD.MOV.U32 R11, RZ, RZ, R44 ;  /* 0x000000ffff0b7224 */ /* 0x000fe200078e002c */
[----:B------:R-:W-:Y:S01]  /*c0c0*/  MOV R4, R50 ;  /* 0x0000003200047202 */ /* 0x000fe20000000f00 */
[----:B------:R-:W-:-:S03]  /*c0d0*/  IMAD.MOV.U32 R61, RZ, RZ, R45 ;  /* 0x000000ffff3d7224 */ /* 0x000fc600078e002d */
[----:B------:R-:W-:Y:S01]  /*c0e0*/  PRMT R78, R4, 0x7610, R78 ;  /* 0x00007610044e7816 */ /* 0x000fe2000000004e */
[----:B------:R-:W-:Y:S01]  /*c0f0*/  IMAD.MOV.U32 R4, RZ, RZ, R51 ;  /* 0x000000ffff047224 */ /* 0x000fe200078e0033 */
[----:B------:R-:W-:Y:S01]  /*c100*/  PRMT R76, R11, 0x5410, R61 ;  /* 0x000054100b4c7816 */ /* 0x000fe2000000003d */
[----:B-1----:R-:W-:-:S03]  /*c110*/  @P2 IMAD.HI.U32 R0, R3, R0, RZ ;  /* 0x0000000003002227 */ /* 0x002fc600078e00ff */
[----:B------:R-:W-:Y:S01]  /*c120*/  PRMT R78, R78, 0x5410, R4 ;  /* 0x000054104e4e7816 */ /* 0x000fe20000000004 */
[----:B------:R-:W-:Y:S01]  /*c130*/  IMAD.MOV.U32 R4, RZ, RZ, R41 ;  /* 0x000000ffff047224 */ /* 0x000fe200078e0029 */
[----:B0-----:R-:W-:Y:S01]  /*c140*/  @P2 SHF.R.U32.HI R3, RZ, R5, R0 ;  /* 0x00000005ff032219 */ /* 0x001fe20000011600 */
[----:B------:R-:W-:Y:S01]  /*c150*/  IMAD.MOV.U32 R11, RZ, RZ, R36 ;  /* 0x000000ffff0b7224 */ /* 0x000fe200078e0024 */
[----:B------:R-:W-:Y:S02]  /*c160*/  MOV R0, R40 ;  /* 0x0000002800007202 */ /* 0x000fe40000000f00 */
[----:B------:R-:W-:Y:S01]  /*c170*/  SHF.R.S32.HI R5, RZ, 0x1f, R3 ;  /* 0x0000001fff057819 */ /* 0x000fe20000011403 */
[-C--:B------:R-:W-:Y:S01]  /*c180*/  IMAD.WIDE.U32 R6, R3, R14.reuse, R6 ;  /* 0x0000000e03067225 */ /* 0x080fe200078e0006 */
[----:B------:R-:W-:Y:S02]  /*c190*/  PRMT R74, R0, 0x5410, R4 ;  /* 0x00005410004a7816 */ /* 0x000fe40000000004 */
[----:B------:R-:W-:Y:S01]  /*c1a0*/  PRMT R61, R11, 0x5410, R69 ;  /* 0x000054100b3d7816 */ /* 0x000fe20000000045 */
[C---:B------:R-:W-:Y:S01]  /*c1b0*/  IMAD R0, R5.reuse, R14, RZ ;  /* 0x0000000e05007224 */ /* 0x040fe200078e02ff */
[----:B------:R-:W-:Y:S01]  /*c1c0*/  MOV R11, R32 ;  /* 0x00000020000b7202 */ /* 0x000fe20000000f00 */
[----:B------:R-:W-:-:S02]  /*c1d0*/  IMAD R4, R5, R12, RZ ;  /* 0x0000000c05047224 */ /* 0x000fc400078e02ff */
[----:B------:R-:W-:-:S04]  /*c1e0*/  IMAD.WIDE.U32 R72, R3, R12, R72 ;  /* 0x0000000c03487225 */ /* 0x000fc800078e0048 */
[C---:B------:R-:W-:Y:S01]  /*c1f0*/  IMAD R5, R3.reuse, R15, R0 ;  /* 0x0000000f03057224 */ /* 0x040fe200078e0200 */
[----:B------:R-:W-:Y:S01]  /*c200*/  LEA R0, P3, R72, UR6, 0x1 ;  /* 0x0000000648007c11 */ /* 0x000fe2000f8608ff */
[----:B------:R-:W-:Y:S01]  /*c210*/  IMAD R3, R3, R13, R4 ;  /* 0x0000000d03037224 */ /* 0x000fe200078e0204 */
[C---:B------:R-:W-:Y:S01]  /*c220*/  LEA R4, P2, R6.reuse, UR4, 0x1 ;  /* 0x0000000406047c11 */ /* 0x040fe2000f8408ff */
[----:B------:R-:W-:Y:S01]  /*c230*/  IMAD.IADD R5, R7, 0x1, R5 ;  /* 0x0000000107057824 */ /* 0x000fe200078e0205 */
[----:B------:R-:W-:Y:S01]  /*c240*/  UMOV UR4, 0xffffffff ;  /* 0xffffffff00047882 */ /* 0x000fe20000000000 */
[----:B------:R-:W-:Y:S02]  /*c250*/  IMAD.IADD R3, R73, 0x1, R3 ;  /* 0x0000000149037824 */ /* 0x000fe400078e0203 */
[----:B------:R-:W-:Y:S01]  /*c260*/  IMAD.MOV.U32 R12, RZ, RZ, R33 ;  /* 0x000000ffff0c7224 */ /* 0x000fe200078e0021 */
[----:B------:R-:W-:Y:S02]  /*c270*/  LEA.HI.X R5, R6, UR5, R5, 0x1, P2 ;  /* 0x0000000506057c11 */ /* 0x000fe400090f0c05 */
[----:B------:R-:W-:-:S02]  /*c280*/  LEA.HI.X R3, R72, UR7, R3, 0x1, P3 ;  /* 0x0000000748037c11 */ /* 0x000fc400098f0c03 */
[----:B------:R-:W-:Y:S02]  /*c290*/  PRMT R69, R11, 0x5410, R12 ;  /* 0x000054100b457816 */ /* 0x000fe4000000000c */
[----:B------:R-:W-:Y:S01]  /*c2a0*/  LEA.HI R6, R184, R184, RZ, 0x1 ;  /* 0x000000b8b8067211 */ /* 0x000fe200078f08ff */
[----:B------:R-:W-:Y:S06]  /*c2b0*/  BRA.DIV UR4, `(.L_x_1456) ;  /* 0x000001be04147947 */ /* 0x000fec000b800000 */
.L_x_1744:
[----:B------:R-:W-:-:S03]  /*c2c0*/  UMOV UR4, 0xffffffff ;  /* 0xffffffff00047882 */ /* 0x000fc60000000000 */
[----:B------:R-:W-:Y:S05]  /*c2d0*/  BRA.DIV UR4, `(.L_x_1457) ;  /* 0x000001be04347947 */ /* 0x000fea000b800000 */
.L_x_1747:
[----:B------:R-:W-:-:S03]  /*c2e0*/  UMOV UR4, 0xffffffff ;  /* 0xffffffff00047882 */ /* 0x000fc60000000000 */
[----:B------:R-:W-:Y:S05]  /*c2f0*/  BRA.DIV UR4, `(.L_x_1458) ;  /* 0x000001be04547947 */ /* 0x000fea000b800000 */
.L_x_1750:
[----:B------:R-:W-:-:S03]  /*c300*/  UMOV UR4, 0xffffffff ;  /* 0xffffffff00047882 */ /* 0x000fc60000000000 */
[----:B------:R-:W-:Y:S05]  /*c310*/  BRA.DIV UR4, `(.L_x_1459) ;  /* 0x000001be04747947 */ /* 0x000fea000b800000 */
.L_x_1753:
[----:B------:R-:W-:-:S03]  /*c320*/  UMOV UR4, 0xffffffff ;  /* 0xffffffff00047882 */ /* 0x000fc60000000000 */
[----:B------:R-:W-:Y:S05]  /*c330*/  BRA.DIV UR4, `(.L_x_1460) ;  /* 0x000001be04947947 */ /* 0x000fea000b800000 */
.L_x_1756:
[----:B------:R-:W-:Y:S01]  /*c340*/  UMOV UR4, 0xffffffff ;  /* 0xffffffff00047882 */ /* 0x000fe20000000000 */
[----:B------:R-:W-:Y:S02]  /*c350*/  LOP3.LUT R5, R6, 0xfffffffe, RZ, 0xc0, !PT ;  /* 0xfffffffe06057812 */ /* 0x000fe400078ec0ff */
[----:B------:R-:W-:Y:S05]  /*c360*/  BRA.DIV UR4, `(.L_x_1461) ;  /* 0x000001be04b07947 */ /* 0x000fea000b800000 */
.L_x_1759:
[----:B------:R-:W-:Y:S01]  /*c370*/  UMOV UR4, 0xffffffff ;  /* 0xffffffff00047882 */ /* 0x000fe20000000000 */
[----:B------:R-:W-:Y:S02]  /*c380*/  IADD3 R5, R184, -R5, RZ ;  /* 0x80000005b8057210 */ /* 0x000fe40007ffe0ff */
[----:B------:R-:W-:Y:S05]  /*c390*/  BRA.DIV UR4, `(.L_x_1462) ;  /* 0x000001be04cc7947 */ /* 0x000fea000b800000 */
.L_x_1762:
[----:B------:R-:W-:Y:S01]  /*c3a0*/  UMOV UR4, 0xffffffff ;  /* 0xffffffff00047882 */ /* 0x000fe20000000000 */
[----:B------:R-:W-:Y:S02]  /*c3b0*/  SHF.L.U32 R3, R5, 0x1f, RZ ;  /* 0x0000001f05037819 */ /* 0x000fe400000006ff */
[----:B------:R-:W-:Y:S05]  /*c3c0*/  BRA.DIV UR4, `(.L_x_1463) ;  /* 0x000001be04e87947 */ /* 0x000fea000b800000 */
.L_x_1765:
[----:B------:R-:W0:Y:S01]  /*c3d0*/  SYNCS.PHASECHK.TRANS64.TRYWAIT P2, [R18+URZ+0x2a800], R3 ;  /* 0x02a80003120075a7 */ /* 0x000e22000804017f */
[----:B------:R-:W-:Y:S01]  /*c3e0*/  IMAD.MOV.U32 R0, RZ, RZ, R28 ;  /* 0x000000ffff007224 */ /* 0x000fe200078e001c */
[----:B------:R-:W-:Y:S01]  /*c3f0*/  MOV R6, R25 ;  /* 0x0000001900067202 */ /* 0x000fe20000000f00 */
[----:B------:R-:W-:Y:S01]  /*c400*/  IMAD.MOV.U32 R4, RZ, RZ, R29 ;  /* 0x000000ffff047224 */ /* 0x000fe200078e001d */
[----:B------:R-:W-:Y:S01]  /*c410*/  MOV R7, R35 ;  /* 0x0000002300077202 */ /* 0x000fe20000000f00 */
[----:B------:R-:W-:Y:S01]  /*c420*/  IMAD.MOV.U32 R5, RZ, RZ, R24 ;  /* 0x000000ffff057224 */ /* 0x000fe200078e0018 */
[----:B------:R-:W-:Y:S02]  /*c430*/  BSSY B1, `(.L_x_1464) ;  /* 0x0000017000017945 */ /* 0x000fe40003800000 */
[----:B------:R-:W-:Y:S01]  /*c440*/  PRMT R13, R0, 0x5410, R4 ;  /* 0x00005410000d7816 */ /* 0x000fe20000000004 */
[----:B------:R-:W-:Y:S01]  /*c450*/  IMAD.MOV.U32 R0, RZ, RZ, R8 ;  /* 0x000000ffff007224 */ /* 0x000fe200078e0008 */
[----:B------:R-:W-:Y:S01]  /*c460*/  PRMT R11, R5, 0x5410, R6 ;  /* 0x00005410050b7816 */ /* 0x000fe20000000006 */
[----:B------:R-:W-:Y:S01]  /*c470*/  IMAD.MOV.U32 R4, RZ, RZ, R9 ;  /* 0x000000ffff047224 */ /* 0x000fe200078e0009 */
[----:B------:R-:W-:Y:S01]  /*c480*/  MOV R6, R43 ;  /* 0x0000002b00067202 */ /* 0x000fe20000000f00 */
[----:B------:R-:W-:-:S03]  /*c490*/  IMAD.MOV.U32 R5, RZ, RZ, R42 ;  /* 0x000000ffff057224 */ /* 0x000fc600078e002a */
[----:B------:R-:W-:Y:S01]  /*c4a0*/  PRMT R0, R0, 0x5410, R4 ;  /* 0x0000541000007816 */ /* 0x000fe20000000004 */
[----:B------:R-:W-:Y:S01]  /*c4b0*/  IMAD.MOV.U32 R4, RZ, RZ, R38 ;  /* 0x000000ffff047224 */ /* 0x000fe200078e0026 */
[----:B------:R-:W-:Y:S01]  /*c4c0*/  PRMT R73, R5, 0x5410, R6 ;  /* 0x0000541005497816 */ /* 0x000fe20000000006 */
[----:B------:R-:W-:Y:S02]  /*c4d0*/  IMAD.MOV.U32 R5, RZ, RZ, R39 ;  /* 0x000000ffff057224 */ /* 0x000fe400078e0027 */
[----:B------:R-:W-:-:S03]  /*c4e0*/  IMAD.MOV.U32 R6, RZ, RZ, R34 ;  /* 0x000000ffff067224 */ /* 0x000fc600078e0022 */
        /* <DEDUP_REMOVED lines=9> */
[----:B------:R-:W-:Y:S01]  /*c580*/  IMAD.MOV.U32 R5, RZ, RZ, R21 ;  /* 0x000000ffff057224 */ /* 0x000fe200078e0015 */
[----:B0-----:R-:W-:Y:S06]  /*c590*/  @!P2 BRA `(.L_x_1465) ;  /* 0x000001bc009ca947 */ /* 0x001fec0003800000 */
.L_x_1766:
[----:B------:R-:W-:Y:S05]  /*c5a0*/  BSYNC B1 ;  /* 0x0000000000017941 */ /* 0x000fea0003800000 */
.L_x_1464:
[----:B------:R-:W-:Y:S01]  /*c5b0*/  BSSY B1, `(.L_x_1466) ;  /* 0x000011b000017945 */ /* 0x000fe20003800000 */
[----:B0-----:R-:W-:-:S03]  /*c5c0*/  PRMT R3, R4, 0x5410, R5 ;  /* 0x0000541004037816 */ /* 0x001fc60000000005 */
[----:B------:R-:W-:Y:S05]  /*c5d0*/  @P0 BRA `(.L_x_1467) ;  /* 0x0000001000600947 */ /* 0x000fea0003800000 */
[----:B------:R-:W0:Y:S01]  /*c5e0*/  LDC R5, c[0x0][0x3d4] ;  /* 0x0000f500ff057b82 */ /* 0x000e220000000800 */
[C---:B------:R-:W-:Y:S01]  /*c5f0*/  VIADD R4, R16.reuse, 0x10 ;  /* 0x0000001010047836 */ /* 0x040fe20000000000 */
[C---:B------:R-:W-:Y:S01]  /*c600*/  IADD3 R6, R16.reuse, 0x20, RZ ;  /* 0x0000002010067810 */ /* 0x040fe20007ffe0ff */
[C---:B------:R-:W-:Y:S01]  /*c610*/  VIADD R88, R16.reuse, 0x30 ;  /* 0x0000003010587836 */ /* 0x040fe20000000000 */
[----:B------:R-:W-:Y:S01]  /*c620*/  BSSY B2, `(.L_x_1468) ;  /* 0x0000034000027945 */ /* 0x000fe20003800000 */
[-C--:B0-----:R-:W-:Y:S02]  /*c630*/  ISETP.GE.AND P0, PT, R16, R5.reuse, PT ;  /* 0x000000051000720c */ /* 0x081fe40003f06270 */
[-C--:B------:R-:W-:Y:S01]  /*c640*/  ISETP.GE.AND P2, PT, R4, R5.reuse, PT ;  /* 0x000000050400720c */ /* 0x080fe20003f46270 */
[----:B------:R-:W-:Y:S01]  /*c650*/  VIADD R4, R16, 0x40 ;  /* 0x0000004010047836 */ /* 0x000fe20000000000 */
[-C--:B------:R-:W-:Y:S01]  /*c660*/  ISETP.GE.AND P3, PT, R6, R5.reuse, PT ;  /* 0x000000050600720c */ /* 0x080fe20003f66270 */
[----:B------:R-:W-:Y:S01]  /*c670*/  VIADD R6, R16, 0x50 ;  /* 0x0000005010067836 */ /* 0x000fe20000000000 */
[----:B------:R-:W-:-:S02]  /*c680*/  ISETP.GE.AND P4, PT, R88, R5, PT ;  /* 0x000000055800720c */ /* 0x000fc40003f86270 */
[-C--:B------:R-:W-:Y:S02]  /*c690*/  ISETP.GE.AND P5, PT, R4, R5.reuse, PT ;  /* 0x000000050400720c */ /* 0x080fe40003fa6270 */
[----:B------:R-:W-:-:S03]  /*c6a0*/  ISETP.GE.AND P6, PT, R6, R5, PT ;  /* 0x000000050600720c */ /* 0x000fc60003fc6270 */
[----:B------:R-:W-:Y:S10]  /*c6b0*/  @P0 BRA `(.L_x_1469) ;  /* 0x0000000000a80947 */ /* 0x000ff40003800000 */
[----:B------:R-:W0:Y:S01]  /*c6c0*/  LDS.128 R4, [R60+0xc400] ;  /* 0x00c400003c047984 */ /* 0x000e220000000c00 */
[----:B------:R-:W-:Y:S01]  /*c6d0*/  SHF.R.U64 R94, R66, 0x10, R67 ;  /* 0x00000010425e7819 */ /* 0x000fe20000001243 */
[--C-:B------:R-:W-:Y:S01]  /*c6e0*/  HADD2.F32 R87, -RZ, R86.reuse.H1_H1 ;  /* 0x30000056ff577230 */ /* 0x100fe20000004100 */
[----:B------:R-:W-:Y:S01]  /*c6f0*/  SHF.R.U32.HI R89, RZ, 0x10, R71 ;  /* 0x00000010ff597819 */ /* 0x000fe20000011647 */
[----:B------:R-:W-:Y:S01]  /*c700*/  HADD2.F32 R88, -RZ, R86.H0_H0 ;  /* 0x20000056ff587230 */ /* 0x000fe20000004100 */
[----:B------:R-:W-:Y:S02]  /*c710*/  SHF.R.U32.HI R66, RZ, 0x10, R67 ;  /* 0x00000010ff427819 */ /* 0x000fe40000011643 */
[----:B------:R-:W-:Y:S01]  /*c720*/  SHF.R.U64 R93, R70, 0x10, R71 ;  /* 0x00000010465d7819 */ /* 0x000fe20000001247 */
[----:B------:R-:W-:Y:S02]  /*c730*/  HADD2.F32 R89, -RZ, R89.H0_H0 ;  /* 0x20000059ff597230 */ /* 0x000fe40000004100 */
[----:B------:R-:W-:-:S02]  /*c740*/  HADD2.F32 R86, -RZ, R66.H0_H0 ;  /* 0x20000042ff567230 */ /* 0x000fc40000004100 */
[--C-:B0-----:R-:W-:Y:S02]  /*c750*/  HADD2.F32 R71, -RZ, R7.reuse.H1_H1 ;  /* 0x30000007ff477230 */ /* 0x101fe40000004100 */
[----:B------:R-:W-:Y:S02]  /*c760*/  HADD2.F32 R70, -RZ, R7.H0_H0 ;  /* 0x20000007ff467230 */ /* 0x000fe40000004100 */
[--C-:B------:R-:W-:Y:S02]  /*c770*/  HADD2.F32 R7, -RZ, R4.reuse.H0_H0 ;  /* 0x20000004ff077230 */ /* 0x100fe40000004100 */
[C---:B------:R-:W-:Y:S01]  /*c780*/  FMUL.FTZ R91, R71.reuse, R89 ;  /* 0x00000059475b7220 */ /* 0x040fe20000410000 */
[----:B------:R-:W-:Y:S02]  /*c790*/  HADD2.F32 R4, -RZ, R4.H1_H1 ;  /* 0x30000004ff047230 */ /* 0x000fe40000004100 */
[----:B------:R-:W-:Y:S01]  /*c7a0*/  FMUL.FTZ R92, R71, R86 ;  /* 0x00000056475c7220 */ /* 0x000fe20000410000 */
[----:B------:R-:W-:-:S02]  /*c7b0*/  HADD2.F32 R66, -RZ, R6.H0_H0 ;  /* 0x20000006ff427230 */ /* 0x000fc40000004100 */
[----:B------:R-:W-:Y:S01]  /*c7c0*/  FFMA.FTZ R91, R70, R86, -R91 ;  /* 0x00000056465b7223 */ /* 0x000fe2000001085b */
[----:B------:R-:W-:Y:S02]  /*c7d0*/  HADD2.F32 R67, -RZ, R6.H1_H1 ;  /* 0x30000006ff437230 */ /* 0x000fe40000004100 */
[----:B------:R-:W-:Y:S01]  /*c7e0*/  FMUL.FTZ R90, R4, R88 ;  /* 0x00000058045a7220 */ /* 0x000fe20000410000 */
[----:B------:R-:W-:Y:S02]  /*c7f0*/  HADD2.F32 R71, -RZ, R85.H0_H0 ;  /* 0x20000055ff477230 */ /* 0x000fe40000004100 */
[----:B------:R-:W-:Y:S01]  /*c800*/  FFMA.FTZ R92, R70, R89, R92 ;  /* 0x00000059465c7223 */ /* 0x000fe2000001005c */
[----:B------:R-:W-:Y:S02]  /*c810*/  HADD2.F32 R6, -RZ, R5.H0_H0 ;  /* 0x20000005ff067230 */ /* 0x000fe40000004100 */
[----:B------:R-:W-:Y:S01]  /*c820*/  FMUL.FTZ R86, R4, R87 ;  /* 0x0000005704567220 */ /* 0x000fe20000410000 */
[----:B------:R-:W-:-:S02]  /*c830*/  HADD2.F32 R85, -RZ, R85.H1_H1 ;  /* 0x30000055ff557230 */ /* 0x000fc40000004100 */
[C---:B------:R-:W-:Y:S01]  /*c840*/  FFMA.FTZ R90, R7.reuse, R87, -R90 ;  /* 0x00000057075a7223 */ /* 0x040fe2000001085a */
[----:B------:R-:W-:Y:S02]  /*c850*/  HADD2.F32 R5, -RZ, R5.H1_H1 ;  /* 0x30000005ff057230 */ /* 0x000fe40000004100 */
[----:B------:R-:W-:Y:S01]  /*c860*/  FFMA.FTZ R87, R7, R88, R86 ;  /* 0x0000005807577223 */ /* 0x000fe20000010056 */
[----:B------:R-:W-:Y:S02]  /*c870*/  HADD2.F32 R70, -RZ, R93.H0_H0 ;  /* 0x2000005dff467230 */ /* 0x000fe40000004100 */
[C---:B------:R-:W-:Y:S01]  /*c880*/  FMUL.FTZ R89, R67.reuse, R71 ;  /* 0x0000004743597220 */ /* 0x040fe20000410000 */
[----:B------:R-:W-:Y:S02]  /*c890*/  HADD2.F32 R4, -RZ, R94.H0_H0 ;  /* 0x2000005eff047230 */ /* 0x000fe40000004100 */
        /* <DEDUP_REMOVED lines=8> */
[----:B------:R-:W-:-:S02]  /*c920*/  F2FP.F16.F32.PACK_AB R4, R87, R90 ;  /* 0x0000005a5704723e */ /* 0x000fc400000000ff */
[----:B------:R-:W-:Y:S02]  /*c930*/  F2FP.F16.F32.PACK_AB R6, R86, R89 ;  /* 0x000000595606723e */ /* 0x000fe400000000ff */
[----:B------:R-:W-:-:S05]  /*c940*/  F2FP.F16.F32.PACK_AB R5, R70, R5 ;  /* 0x000000054605723e */ /* 0x000fca00000000ff */
[----:B------:R0:W-:Y:S02]  /*c950*/  STS.128 [R60+0xc400], R4 ;  /* 0x00c400043c007388 */ /* 0x0001e40000000c00 */
.L_x_1469:
[----:B------:R-:W-:Y:S05]  /*c960*/  BSYNC B2 ;  /* 0x0000000000027941 */ /* 0x000fea0003800000 */
.L_x_1468:
[----:B------:R-:W-:Y:S04]  /*c970*/  BSSY B2, `(.L_x_1470) ;  /* 0x000002c000027945 */ /* 0x000fe80003800000 */
[----:B------:R-:W-:Y:S05]  /*c980*/  @P2 BRA `(.L_x_1471) ;  /* 0x0000000000a82947 */ /* 0x000fea0003800000 */
[----:B0-----:R-:W0:Y:S01]  /*c990*/  LDS.128 R4, [R10] ;  /* 0x000000000a047984 */ /* 0x001e220000000c00 */
[----:B------:R-:W-:Y:S01]  /*c9a0*/  SHF.R.U32.HI R70, RZ, 0x10, R65 ;  /* 0x00000010ff467819 */ /* 0x000fe20000011641 */
[--C-:B------:R-:W-:Y:S01]  /*c9b0*/  HADD2.F32 R66, -RZ, R84.reuse.H1_H1 ;  /* 0x30000054ff427230 */ /* 0x100fe20000004100 */
[----:B------:R-:W-:Y:S01]  /*c9c0*/  SHF.R.U32.HI R67, RZ, 0x10, R63 ;  /* 0x00000010ff437819 */ /* 0x000fe2000001163f */
[----:B------:R-:W-:Y:S01]  /*c9d0*/  HADD2.F32 R84, -RZ, R84.H0_H0 ;  /* 0x20000054ff547230 */ /* 0x000fe20000004100 */
[----:B------:R-:W-:Y:S01]  /*c9e0*/  SHF.R.U64 R87, R64, 0x10, R65 ;  /* 0x0000001040577819 */ /* 0x000fe20000001241 */
[----:B------:R-:W-:Y:S01]  /*c9f0*/  HADD2.F32 R70, -RZ, R70.H0_H0 ;  /* 0x20000046ff467230 */ /* 0x000fe20000004100 */
[----:B------:R-:W-:Y:S01]  /*ca00*/  SHF.R.U64 R89, R62, 0x10, R63 ;  /* 0x000000103e597819 */ /* 0x000fe2000000123f */
[----:B------:R-:W-:Y:S02]  /*ca10*/  HADD2.F32 R67, -RZ, R67.H0_H0 ;  /* 0x20000043ff437230 */ /* 0x000fe40000004100 */
[----:B0-----:R-:W-:-:S02]  /*ca20*/  HADD2.F32 R65, -RZ, R7.H1_H1 ;  /* 0x30000007ff417230 */ /* 0x001fc40000004100 */
[----:B------:R-:W-:Y:S02]  /*ca30*/  HADD2.F32 R64, -RZ, R7.H0_H0 ;  /* 0x20000007ff407230 */ /* 0x000fe40000004100 */
[--C-:B------:R-:W-:Y:S02]  /*ca40*/  HADD2.F32 R7, -RZ, R4.reuse.H0_H0 ;  /* 0x20000004ff077230 */ /* 0x100fe40000004100 */
[CC--:B------:R-:W-:Y:S01]  /*ca50*/  FMUL.FTZ R71, R65.reuse, R70.reuse ;  /* 0x0000004641477220 */ /* 0x0c0fe20000410000 */
[----:B------:R-:W-:Y:S01]  /*ca60*/  FMUL.FTZ R65, R65, R67 ;  /* 0x0000004341417220 */ /* 0x000fe20000410000 */
[----:B------:R-:W-:Y:S02]  /*ca70*/  HADD2.F32 R4, -RZ, R4.H1_H1 ;  /* 0x30000004ff047230 */ /* 0x000fe40000004100 */
[--C-:B------:R-:W-:Y:S02]  /*ca80*/  HADD2.F32 R62, -RZ, R6.reuse.H0_H0 ;  /* 0x20000006ff3e7230 */ /* 0x100fe40000004100 */
[----:B------:R-:W-:Y:S01]  /*ca90*/  FFMA.FTZ R88, R64, R70, R65 ;  /* 0x0000004640587223 */ /* 0x000fe20000010041 */
[----:B------:R-:W-:-:S02]  /*caa0*/  HADD2.F32 R63, -RZ, R6.H1_H1 ;  /* 0x30000006ff3f7230 */ /* 0x000fc40000004100 */
[----:B------:R-:W-:Y:S01]  /*cab0*/  FMUL.FTZ R86, R4, R84 ;  /* 0x0000005404567220 */ /* 0x000fe20000410000 */
[----:B------:R-:W-:Y:S02]  /*cac0*/  HADD2.F32 R65, -RZ, R83.H1_H1 ;  /* 0x30000053ff417230 */ /* 0x000fe40000004100 */
[----:B------:R-:W-:Y:S01]  /*cad0*/  FFMA.FTZ R85, R64, R67, -R71 ;  /* 0x0000004340557223 */ /* 0x000fe20000010847 */
[----:B------:R-:W-:Y:S02]  /*cae0*/  HADD2.F32 R6, -RZ, R5.H0_H0 ;  /* 0x20000005ff067230 */ /* 0x000fe40000004100 */
[-C--:B------:R-:W-:Y:S01]  /*caf0*/  FMUL.FTZ R70, R4, R66.reuse ;  /* 0x0000004204467220 */ /* 0x080fe20000410000 */
[----:B------:R-:W-:Y:S02]  /*cb00*/  HADD2.F32 R83, -RZ, R83.H0_H0 ;  /* 0x20000053ff537230 */ /* 0x000fe40000004100 */
[----:B------:R-:W-:Y:S01]  /*cb10*/  FFMA.FTZ R86, R7, R66, -R86 ;  /* 0x0000004207567223 */ /* 0x000fe20000010856 */
[----:B------:R-:W-:-:S02]  /*cb20*/  HADD2.F32 R5, -RZ, R5.H1_H1 ;  /* 0x30000005ff057230 */ /* 0x000fc40000004100 */
        /* <DEDUP_REMOVED lines=15> */
[----:B------:R1:W-:Y:S02]  /*cc20*/  STS.128 [R10], R4 ;  /* 0x000000040a007388 */ /* 0x0003e40000000c00 */
.L_x_1471:
[----:B------:R-:W-:Y:S05]  /*cc30*/  BSYNC B2 ;  /* 0x0000000000027941 */ /* 0x000fea0003800000 */
.L_x_1470:
[----:B------:R-:W-:Y:S04]  /*cc40*/  BSSY B2, `(.L_x_1472) ;  /* 0x000002c000027945 */ /* 0x000fe80003800000 */
[----:B------:R-:W-:Y:S05]  /*cc50*/  @P3 BRA `(.L_x_1473) ;  /* 0x0000000000a83947 */ /* 0x000fea0003800000 */
[----:B01----:R-:W0:Y:S01]  /*cc60*/  LDS.128 R4, [R60+0x10400] ;  /* 0x010400003c047984 */ /* 0x003e220000000c00 */
[----:B------:R-:W-:Y:S01]  /*cc70*/  SHF.R.U32.HI R63, RZ, 0x10, R57 ;  /* 0x00000010ff3f7819 */ /* 0x000fe20000011639 */
[----:B------:R-:W-:Y:S01]  /*cc80*/  HADD2.F32 R62, -RZ, R82.H0_H0 ;  /* 0x20000052ff3e7230 */ /* 0x000fe20000004100 */
[--C-:B------:R-:W-:Y:S01]  /*cc90*/  SHF.R.U32.HI R65, RZ, 0x10, R59.reuse ;  /* 0x00000010ff417819 */ /* 0x100fe2000001163b */
[----:B------:R-:W-:Y:S01]  /*cca0*/  HADD2.F32 R64, -RZ, R81.H0_H0 ;  /* 0x20000051ff407230 */ /* 0x000fe20000004100 */
[----:B------:R-:W-:Y:S01]  /*ccb0*/  SHF.R.U64 R71, R58, 0x10, R59 ;  /* 0x000000103a477819 */ /* 0x000fe2000000123b */
[----:B------:R-:W-:Y:S01]  /*ccc0*/  HADD2.F32 R63, -RZ, R63.H0_H0 ;  /* 0x2000003fff3f7230 */ /* 0x000fe20000004100 */
[----:B------:R-:W-:Y:S01]  /*ccd0*/  SHF.R.U64 R83, R56, 0x10, R57 ;  /* 0x0000001038537819 */ /* 0x000fe20000001239 */
[----:B------:R-:W-:Y:S02]  /*cce0*/  HADD2.F32 R65, -RZ, R65.H0_H0 ;  /* 0x20000041ff417230 */ /* 0x000fe40000004100 */
[----:B------:R-:W-:-:S02]  /*ccf0*/  HADD2.F32 R81, -RZ, R81.H1_H1 ;  /* 0x30000051ff517230 */ /* 0x000fc40000004100 */
[----:B------:R-:W-:Y:S02]  /*cd00*/  HADD2.F32 R82, -RZ, R82.H1_H1 ;  /* 0x30000052ff527230 */ /* 0x000fe40000004100 */
[--C-:B0-----:R-:W-:Y:S02]  /*cd10*/  HADD2.F32 R59, -RZ, R7.reuse.H1_H1 ;  /* 0x30000007ff3b7230 */ /* 0x101fe40000004100 */
[----:B------:R-:W-:Y:S02]  /*cd20*/  HADD2.F32 R58, -RZ, R7.H0_H0 ;  /* 0x20000007ff3a7230 */ /* 0x000fe40000004100 */
[--C-:B------:R-:W-:Y:S02]  /*cd30*/  HADD2.F32 R7, -RZ, R4.reuse.H0_H0 ;  /* 0x20000004ff077230 */ /* 0x100fe40000004100 */
[C---:B------:R-:W-:Y:S01]  /*cd40*/  FMUL.FTZ R70, R59.reuse, R63 ;  /* 0x0000003f3b467220 */ /* 0x040fe20000410000 */
[----:B------:R-:W-:Y:S02]  /*cd50*/  HADD2.F32 R4, -RZ, R4.H1_H1 ;  /* 0x30000004ff047230 */ /* 0x000fe40000004100 */
[----:B------:R-:W-:Y:S01]  /*cd60*/  FMUL.FTZ R67, R59, R65 ;  /* 0x000000413b437220 */ /* 0x000fe20000410000 */
[----:B------:R-:W-:-:S02]  /*cd70*/  HADD2.F32 R56, -RZ, R6.H0_H0 ;  /* 0x20000006ff387230 */ /* 0x000fc40000004100 */
[----:B------:R-:W-:Y:S01]  /*cd80*/  FFMA.FTZ R84, R58, R65, R70 ;  /* 0x000000413a547223 */ /* 0x000fe20000010046 */
[----:B------:R-:W-:Y:S02]  /*cd90*/  HADD2.F32 R57, -RZ, R6.H1_H1 ;  /* 0x30000006ff397230 */ /* 0x000fe40000004100 */
[----:B------:R-:W-:Y:S01]  /*cda0*/  FMUL.FTZ R66, R4, R64 ;  /* 0x0000004004427220 */ /* 0x000fe20000410000 */
[--C-:B------:R-:W-:Y:S02]  /*cdb0*/  HADD2.F32 R6, -RZ, R5.reuse.H0_H0 ;  /* 0x20000005ff067230 */ /* 0x100fe40000004100 */
[----:B------:R-:W-:Y:S01]  /*cdc0*/  FFMA.FTZ R67, R58, R63, -R67 ;  /* 0x0000003f3a437223 */ /* 0x000fe20000010843 */
[-C--:B------:R-:W-:Y:S01]  /*cdd0*/  FMUL.FTZ R70, R4, R62.reuse ;  /* 0x0000003e04467220 */ /* 0x080fe20000410000 */
[----:B------:R-:W-:Y:S02]  /*cde0*/  HADD2.F32 R5, -RZ, R5.H1_H1 ;  /* 0x30000005ff057230 */ /* 0x000fe40000004100 */
[----:B------:R-:W-:Y:S01]  /*cdf0*/  FFMA.FTZ R66, R7, R62, -R66 ;  /* 0x0000003e07427223 */ /* 0x000fe20000010842 */
[----:B------:R-:W-:-:S02]  /*ce00*/  HADD2.F32 R58, -RZ, R71.H0_H0 ;  /* 0x20000047ff3a7230 */ /* 0x000fc40000004100 */
[----:B------:R-:W-:Y:S01]  /*ce10*/  FFMA.FTZ R59, R7, R64, R70 ;  /* 0x00000040073b7223 */ /* 0x000fe20000010046 */
[----:B------:R-:W-:Y:S02]  /*ce20*/  HADD2.F32 R4, -RZ, R83.H0_H0 ;  /* 0x20000053ff047230 */ /* 0x000fe40000004100 */
[CC--:B------:R-:W-:Y:S01]  /*ce30*/  FMUL.FTZ R63, R57.reuse, R81.reuse ;  /* 0x00000051393f7220 */ /* 0x0c0fe20000410000 */
[----:B------:R-:W-:Y:S01]  /*ce40*/  FMUL.FTZ R62, R57, R82 ;  /* 0x00000052393e7220 */ /* 0x000fe20000410000 */
[C---:B------:R-:W-:Y:S01]  /*ce50*/  FMUL.FTZ R7, R5.reuse, R58 ;  /* 0x0000003a05077220 */ /* 0x040fe20000410000 */
[----:B------:R-:W-:Y:S01]  /*ce60*/  FMUL.FTZ R57, R5, R4 ;  /* 0x0000000405397220 */ /* 0x000fe20000410000 */
[C---:B------:R-:W-:Y:S01]  /*ce70*/  FFMA.FTZ R63, R56.reuse, R82, -R63 ;  /* 0x00000052383f7223 */ /* 0x040fe2000001083f */
[----:B------:R-:W-:Y:S01]  /*ce80*/  FFMA.FTZ R62, R56, R81, R62 ;  /* 0x00000051383e7223 */ /* 0x000fe2000001003e */
[C---:B------:R-:W-:Y:S01]  /*ce90*/  FFMA.FTZ R5, R6.reuse, R4, -R7 ;  /* 0x0000000406057223 */ /* 0x040fe20000010807 */
[----:B------:R-:W-:Y:S01]  /*cea0*/  FFMA.FTZ R58, R6, R58, R57 ;  /* 0x0000003a063a7223 */ /* 0x000fe20000010039 */
[----:B------:R-:W-:-:S02]  /*ceb0*/  F2FP.F16.F32.PACK_AB R7, R84, R67 ;  /* 0x000000435407723e */ /* 0x000fc400000000ff */
[----:B------:R-:W-:Y:S02]  /*cec0*/  F2FP.F16.F32.PACK_AB R6, R62, R63 ;  /* 0x0000003f3e06723e */ /* 0x000fe400000000ff */
[----:B------:R-:W-:Y:S02]  /*ced0*/  F2FP.F16.F32.PACK_AB R4, R59, R66 ;  /* 0x000000423b04723e */ /* 0x000fe400000000ff */
[----:B------:R-:W-:-:S05]  /*cee0*/  F2FP.F16.F32.PACK_AB R5, R58, R5 ;  /* 0x000000053a05723e */ /* 0x000fca00000000ff */
[----:B------:R2:W-:Y:S02]  /*cef0*/  STS.128 [R60+0x10400], R4 ;  /* 0x010400043c007388 */ /* 0x0005e40000000c00 */
.L_x_1473:
[----:B------:R-:W-:Y:S05]  /*cf00*/  BSYNC B2 ;  /* 0x0000000000027941 */ /* 0x000fea0003800000 */
.L_x_1472:
[----:B------:R-:W-:Y:S04]  /*cf10*/  BSSY B2, `(.L_x_1474) ;  /* 0x000002c000027945 */ /* 0x000fe80003800000 */
[----:B------:R-:W-:Y:S05]  /*cf20*/  @P4 BRA `(.L_x_1475) ;  /* 0x0000000000a84947 */ /* 0x000fea0003800000 */
[----:B012---:R-:W0:Y:S01]  /*cf30*/  LDS.128 R4, [R10+0x4000] ;  /* 0x004000000a047984 */ /* 0x007e220000000c00 */
        /* <DEDUP_REMOVED lines=41> */
.L_x_1475:
[----:B------:R-:W-:Y:S05]  /*d1d0*/  BSYNC B2 ;  /* 0x0000000000027941 */ /* 0x000fea0003800000 */
.L_x_1474:
[----:B------:R-:W-:Y:S04]  /*d1e0*/  BSSY B2, `(.L_x_1476) ;  /* 0x000002c000027945 */ /* 0x000fe80003800000 */
[----:B------:R-:W-:Y:S05]  /*d1f0*/  @P5 BRA `(.L_x_1477) ;  /* 0x0000000000a85947 */ /* 0x000fea0003800000 */
[----:B0123--:R-:W0:Y:S01]  /*d200*/  LDS.128 R4, [R60+0x14400] ;  /* 0x014400003c047984 */ /* 0x00fe220000000c00 */
[----:B------:R-:W-:Y:S01]  /*d210*/  SHF.R.U32.HI R53, RZ, 0x10, R51 ;  /* 0x00000010ff357819 */ /* 0x000fe20000011633 */
[----:B------:R-:W-:Y:S01]  /*d220*/  HADD2.F32 R52, -RZ, R78.H0_H0 ;  /* 0x2000004eff347230 */ /* 0x000fe20000004100 */
[----:B------:R-:W-:Y:S01]  /*d230*/  SHF.R.U32.HI R55, RZ, 0x10, R49 ;  /* 0x00000010ff377819 */ /* 0x000fe20000011631 */
        /* <DEDUP_REMOVED lines=38> */
.L_x_1477:
[----:B------:R-:W-:Y:S05]  /*d4a0*/  BSYNC B2 ;  /* 0x0000000000027941 */ /* 0x000fea0003800000 */
.L_x_1476:
[----:B------:R-:W-:Y:S05]  /*d4b0*/  @P6 BRA `(.L_x_1467) ;  /* 0x0000000000a86947 */ /* 0x000fea0003800000 */
[----:B01234-:R-:W0:Y:S01]  /*d4c0*/  LDS.128 R4, [R10+0x8000] ;  /* 0x008000000a047984 */ /* 0x01fe220000000c00 */
        /* <DEDUP_REMOVED lines=41> */
.L_x_1467:
[----:B------:R-:W-:Y:S05]  /*d760*/  BSYNC B1 ;  /* 0x0000000000017941 */ /* 0x000fea0003800000 */
.L_x_1466:
[----:B------:R-:W-:Y:S05]  /*d770*/  @P1 BRA `(.L_x_1478) ;  /* 0x00000044003c1947 */ /* 0x000fea0003800000 */
[----:B01234-:R-:W0:Y:S01]  /*d780*/  LDC R5, c[0x0][0x3d4] ;  /* 0x0000f500ff057b82 */ /* 0x01fe220000000800 */
[C---:B------:R-:W-:Y:S01]  /*d790*/  IADD3 R4, R16.reuse, 0x10, RZ ;  /* 0x0000001010047810 */ /* 0x040fe20007ffe0ff */
[C---:B------:R-:W-:Y:S01]  /*d7a0*/  VIADD R6, R16.reuse, 0x20 ;  /* 0x0000002010067836 */ /* 0x040fe20000000000 */
[----:B------:R-:W-:Y:S01]  /*d7b0*/  BSSY B1, `(.L_x_1479) ;  /* 0x0000035000017945 */ /* 0x000fe20003800000 */
[C---:B------:R-:W-:Y:S01]  /*d7c0*/  VIADD R44, R16.reuse, 0x30 ;  /* 0x00000030102c7836 */ /* 0x040fe20000000000 */
        /* <DEDUP_REMOVED lines=10> */
[----:B------:R-:W-:Y:S01]  /*d870*/  SHF.R.U32.HI R45, RZ, 0x10, R43 ;  /* 0x00000010ff2d7819 */ /* 0x000fe2000001162b */
[----:B------:R-:W-:Y:S01]  /*d880*/  HADD2.F32 R44, -RZ, R73.H0_H0 ;  /* 0x20000049ff2c7230 */ /* 0x000fe20000004100 */
[----:B------:R-:W-:Y:S01]  /*d890*/  SHF.R.U32.HI R47, RZ, 0x10, R41 ;  /* 0x00000010ff2f7819 */ /* 0x000fe20000011629 */
[--C-:B------:R-:W-:Y:S01]  /*d8a0*/  HADD2.F32 R46, -RZ, R74.reuse.H0_H0 ;  /* 0x2000004aff2e7230 */ /* 0x100fe20000004100 */
        /* <DEDUP_REMOVED lines=24> */
[C---:B------:R-:W-:Y:S01]  /*da30*/  FMUL.FTZ R45, R41.reuse, R74 ;  /* 0x0000004a292d7220 */ /* 0x040fe20000410000 */
[-C--:B------:R-:W-:Y:S01]  /*da40*/  FMUL.FTZ R47, R41, R73.reuse ;  /* 0x00000049292f7220 */ /* 0x080fe20000410000 */
        /* <DEDUP_REMOVED lines=11> */
.L_x_1480:
[----:B------:R-:W-:Y:S05]  /*db00*/  BSYNC B1 ;  /* 0x0000000000017941 */ /* 0x000fea0003800000 */
.L_x_1479:
[----:B------:R-:W-:Y:S04]  /*db10*/  BSSY B1, `(.L_x_1481) ;  /* 0x000002c000017945 */ /* 0x000fe80003800000 */
[----:B------:R-:W-:Y:S05]  /*db20*/  @P1 BRA `(.L_x_1482) ;  /* 0x0000000000a81947 */ /* 0x000fea0003800000 */
[----:B0-----:R-:W0:Y:S01]  /*db30*/  LDS.128 R4, [R10+0x2000] ;  /* 0x002000000a047984 */ /* 0x001e220000000c00 */
        /* <DEDUP_REMOVED lines=41> */
.L_x_1482:
[----:B------:R-:W-:Y:S05]  /*ddd0*/  BSYNC B1 ;  /* 0x0000000000017941 */ /* 0x000fea0003800000 */
.L_x_1481:
[----:B------:R-:W-:Y:S04]  /*dde0*/  BSSY B1, `(.L_x_1483) ;  /* 0x000002c000017945 */ /* 0x000fe80003800000 */
[----:B------:R-:W-:Y:S05]  /*ddf0*/  @P2 BRA `(.L_x_1484) ;  /* 0x0000000000a82947 */ /* 0x000fea0003800000 */
[----:B01----:R-:W0:Y:S01]  /*de00*/  LDS.128 R4, [R60+0x12400] ;  /* 0x012400003c047984 */ /* 0x003e220000000c00 */
        /* <DEDUP_REMOVED lines=31> */
[-C--:B------:R-:W-:Y:S01]  /*e000*/  FMUL.FTZ R33, R5, R4.reuse ;  /* 0x0000000405217220 */ /* 0x080fe20000410000 */
        /* <DEDUP_REMOVED lines=9> */
.L_x_1484:
[----:B------:R-:W-:Y:S05]  /*e0a0*/  BSYNC B1 ;  /* 0x0000000000017941 */ /* 0x000fea0003800000 */
.L_x_1483:
[----:B------:R-:W-:Y:S04]  /*e0b0*/  BSSY B1, `(.L_x_1485) ;  /* 0x000002c000017945 */ /* 0x000fe80003800000 */
[----:B------:R-:W-:Y:S05]  /*e0c0*/  @P3 BRA `(.L_x_1486) ;  /* 0x0000000000a83947 */ /* 0x000fea0003800000 */
[----:B012---:R-:W0:Y:S01]  /*e0d0*/  LDS.128 R4, [R10+0x6000] ;  /* 0x006000000a047984 */ /* 0x007e220000000c00 */
[----:B------:R-:W-:Y:S01]  /*e0e0*/  SHF.R.U32.HI R32, RZ, 0x10, R31 ;  /* 0x00000010ff207819 */ /* 0x000fe2000001161f */
[----:B------:R-:W-:Y:S01]  /*e0f0*/  HADD2.F32 R33, -RZ, R13.H0_H0 ;  /* 0x2000000dff217230 */ /* 0x000fe20000004100 */
[----:B------:R-:W-:Y:S02]  /*e100*/  SHF.R.U32.HI R34, RZ, 0x10, R29 ;  /* 0x00000010ff227819 */ /* 0x000fe4000001161d */
[----:B------:R-:W-:Y:S01]  /*e110*/  SHF.R.U64 R38, R30, 0x10, R31 ;  /* 0x000000101e267819 */ /* 0x000fe2000000121f */
[----:B------:R-:W-:Y:S01]  /*e120*/  HADD2.F32 R32, -RZ, R32.H0_H0 ;  /* 0x20000020ff207230 */ /* 0x000fe20000004100 */
[----:B------:R-:W-:Y:S01]  /*e130*/  SHF.R.U64 R37, R28, 0x10, R29 ;  /* 0x000000101c257819 */ /* 0x000fe2000000121d */
[----:B------:R-:W-:Y:S02]  /*e140*/  HADD2.F32 R34, -RZ, R34.H0_H0 ;  /* 0x20000022ff227230 */ /* 0x000fe40000004100 */
[----:B------:R-:W-:-:S02]  /*e150*/  HADD2.F32 R31, -RZ, R14.H0_H0 ;  /* 0x2000000eff1f7230 */ /* 0x000fc40000004100 */
        /* <DEDUP_REMOVED lines=8> */
[C---:B------:R-:W-:Y:S01]  /*e1e0*/  FFMA.FTZ R36, R29.reuse, R32, -R36 ;  /* 0x000000201d247223 */ /* 0x040fe20000010824 */
[----:B------:R-:W-:Y:S02]  /*e1f0*/  HADD2.F32 R28, -RZ, R6.H1_H1 ;  /* 0x30000006ff1c7230 */ /* 0x000fe40000004100 */
[----:B------:R-:W-:Y:S01]  /*e200*/  FFMA.FTZ R35, R29, R34, R35 ;  /* 0x000000221d237223 */ /* 0x000fe20000010023 */
[----:B------:R-:W-:Y:S02]  /*e210*/  HADD2.F32 R6, -RZ, R5.H0_H0 ;  /* 0x20000005ff067230 */ /* 0x000fe40000004100 */
[C---:B------:R-:W-:Y:S01]  /*e220*/  FMUL.FTZ R30, R4.reuse, R33 ;  /* 0x00000021041e7220 */ /* 0x040fe20000410000 */
[----:B------:R-:W-:Y:S01]  /*e230*/  FMUL.FTZ R32, R4, R31 ;  /* 0x0000001f04207220 */ /* 0x000fe20000410000 */
[----:B------:R-:W-:Y:S02]  /*e240*/  HADD2.F32 R29, -RZ, R13.H1_H1 ;  /* 0x3000000dff1d7230 */ /* 0x000fe40000004100 */
[----:B------:R-:W-:Y:S01]  /*e250*/  FMUL.FTZ R34, R28, R14 ;  /* 0x0000000e1c227220 */ /* 0x000fe20000410000 */
[----:B------:R-:W-:-:S02]  /*e260*/  HADD2.F32 R5, -RZ, R5.H1_H1 ;  /* 0x30000005ff057230 */ /* 0x000fc40000004100 */
[C---:B------:R-:W-:Y:S01]  /*e270*/  FFMA.FTZ R33, R7.reuse, R33, R32 ;  /* 0x0000002107217223 */ /* 0x040fe20000010020 */
[----:B------:R-:W-:Y:S02]  /*e280*/  HADD2.F32 R13, -RZ, R37.H0_H0 ;  /* 0x20000025ff0d7230 */ /* 0x000fe40000004100 */
[----:B------:R-:W-:Y:S01]  /*e290*/  FFMA.FTZ R30, R7, R31, -R30 ;  /* 0x0000001f071e7223 */ /* 0x000fe2000001081e */
[----:B------:R-:W-:Y:S02]  /*e2a0*/  HADD2.F32 R4, -RZ, R38.H0_H0 ;  /* 0x20000026ff047230 */ /* 0x000fe40000004100 */
[----:B------:R-:W-:Y:S01]  /*e2b0*/  FMUL.FTZ R32, R28, R29 ;  /* 0x0000001d1c207220 */ /* 0x000fe20000410000 */
[C---:B------:R-:W-:Y:S02]  /*e2c0*/  FMUL.FTZ R7, R5.reuse, R13 ;  /* 0x0000000d05077220 */ /* 0x040fe40000410000 */
        /* <DEDUP_REMOVED lines=10> */
.L_x_1486:
[----:B------:R-:W-:Y:S05]  /*e370*/  BSYNC B1 ;  /* 0x0000000000017941 */ /* 0x000fea0003800000 */
.L_x_1485:
[----:B------:R-:W-:Y:S04]  /*e380*/  BSSY B1, `(.L_x_1487) ;  /* 0x000002c000017945 */ /* 0x000fe80003800000 */
[----:B------:R-:W-:Y:S05]  /*e390*/  @P4 BRA `(.L_x_1488) ;  /* 0x0000000000a84947 */ /* 0x000fea0003800000 */
[----:B0123--:R-:W0:Y:S01]  /*e3a0*/  LDS.128 R4, [R60+0x16400] ;  /* 0x016400003c047984 */ /* 0x00fe220000000c00 */
[--C-:B------:R-:W-:Y:S02]  /*e3b0*/  SHF.R.U64 R32, R26, 0x10, R27.reuse ;  /* 0x000000101a207819 */ /* 0x100fe4000000121b */
[----:B------:R-:W-:Y:S01]  /*e3c0*/  SHF.R.U32.HI R26, RZ, 0x10, R27 ;  /* 0x00000010ff1a7819 */ /* 0x000fe2000001161b */
[----:B------:R-:W-:Y:S01]  /*e3d0*/  HADD2.F32 R27, -RZ, R11.H0_H0 ;  /* 0x2000000bff1b7230 */ /* 0x000fe20000004100 */
[--C-:B------:R-:W-:Y:S02]  /*e3e0*/  SHF.R.U32.HI R28, RZ, 0x10, R25.reuse ;  /* 0x00000010ff1c7819 */ /* 0x100fe40000011619 */
[----:B------:R-:W-:Y:S01]  /*e3f0*/  SHF.R.U64 R31, R24, 0x10, R25 ;  /* 0x00000010181f7819 */ /* 0x000fe20000001219 */
[----:B------:R-:W-:Y:S02]  /*e400*/  HADD2.F32 R26, -RZ, R26.H0_H0 ;  /* 0x2000001aff1a7230 */ /* 0x000fe40000004100 */
[----:B------:R-:W-:-:S02]  /*e410*/  HADD2.F32 R28, -RZ, R28.H0_H0 ;  /* 0x2000001cff1c7230 */ /* 0x000fc40000004100 */
[--C-:B------:R-:W-:Y:S02]  /*e420*/  HADD2.F32 R25, -RZ, R12.reuse.H0_H0 ;  /* 0x2000000cff197230 */ /* 0x100fe40000004100 */
[----:B------:R-:W-:Y:S02]  /*e430*/  HADD2.F32 R12, -RZ, R12.H1_H1 ;  /* 0x3000000cff0c7230 */ /* 0x000fe40000004100 */
[--C-:B0-----:R-:W-:Y:S02]  /*e440*/  HADD2.F32 R24, -RZ, R7.reuse.H1_H1 ;  /* 0x30000007ff187230 */ /* 0x101fe40000004100 */
[----:B------:R-:W-:Y:S02]  /*e450*/  HADD2.F32 R15, -RZ, R7.H0_H0 ;  /* 0x20000007ff0f7230 */ /* 0x000fe40000004100 */
[--C-:B------:R-:W-:Y:S02]  /*e460*/  HADD2.F32 R7, -RZ, R4.reuse.H0_H0 ;  /* 0x20000004ff077230 */ /* 0x100fe40000004100 */
[----:B------:R-:W-:Y:S01]  /*e470*/  FMUL.FTZ R30, R24, R28 ;  /* 0x0000001c181e7220 */ /* 0x000fe20000410000 */
[----:B------:R-:W-:-:S02]  /*e480*/  HADD2.F32 R4, -RZ, R4.H1_H1 ;  /* 0x30000004ff047230 */ /* 0x000fc40000004100 */
[-C--:B------:R-:W-:Y:S01]  /*e490*/  FMUL.FTZ R29, R24, R26.reuse ;  /* 0x0000001a181d7220 */ /* 0x080fe20000410000 */
[--C-:B------:R-:W-:Y:S02]  /*e4a0*/  HADD2.F32 R13, -RZ, R6.reuse.H0_H0 ;  /* 0x20000006ff0d7230 */ /* 0x100fe40000004100 */
[C---:B------:R-:W-:Y:S01]  /*e4b0*/  FFMA.FTZ R30, R15.reuse, R26, -R30 ;  /* 0x0000001a0f1e7223 */ /* 0x040fe2000001081e */
[----:B------:R-:W-:Y:S02]  /*e4c0*/  HADD2.F32 R14, -RZ, R6.H1_H1 ;  /* 0x30000006ff0e7230 */ /* 0x000fe40000004100 */
[----:B------:R-:W-:Y:S01]  /*e4d0*/  FFMA.FTZ R29, R15, R28, R29 ;  /* 0x0000001c0f1d7223 */ /* 0x000fe2000001001d */
[----:B------:R-:W-:Y:S02]  /*e4e0*/  HADD2.F32 R6, -RZ, R5.H0_H0 ;  /* 0x20000005ff067230 */ /* 0x000fe40000004100 */
[C---:B------:R-:W-:Y:S01]  /*e4f0*/  FMUL.FTZ R24, R4.reuse, R27 ;  /* 0x0000001b04187220 */ /* 0x040fe20000410000 */
[----:B------:R-:W-:Y:S01]  /*e500*/  FMUL.FTZ R26, R4, R25 ;  /* 0x00000019041a7220 */ /* 0x000fe20000410000 */
[----:B------:R-:W-:-:S02]  /*e510*/  HADD2.F32 R15, -RZ, R11.H1_H1 ;  /* 0x3000000bff0f7230 */ /* 0x000fc40000004100 */
[C---:B------:R-:W-:Y:S01]  /*e520*/  FMUL.FTZ R28, R14.reuse, R12 ;  /* 0x0000000c0e1c7220 */ /* 0x040fe20000410000 */
[----:B------:R-:W-:Y:S02]  /*e530*/  HADD2.F32 R5, -RZ, R5.H1_H1 ;  /* 0x30000005ff057230 */ /* 0x000fe40000004100 */
[C---:B------:R-:W-:Y:S01]  /*e540*/  FFMA.FTZ R27, R7.reuse, R27, R26 ;  /* 0x0000001b071b7223 */ /* 0x040fe2000001001a */
[----:B------:R-:W-:Y:S02]  /*e550*/  HADD2.F32 R11, -RZ, R31.H0_H0 ;  /* 0x2000001fff0b7230 */ /* 0x000fe40000004100 */
[----:B------:R-:W-:Y:S01]  /*e560*/  FFMA.FTZ R24, R7, R25, -R24 ;  /* 0x0000001907187223 */ /* 0x000fe20000010818 */
[----:B------:R-:W-:Y:S02]  /*e570*/  HADD2.F32 R4, -RZ, R32.H0_H0 ;  /* 0x20000020ff047230 */ /* 0x000fe40000004100 */
[----:B------:R-:W-:Y:S01]  /*e580*/  FMUL.FTZ R26, R14, R15 ;  /* 0x0000000f0e1a7220 */ /* 0x000fe20000410000 */
[----:B------:R-:W-:-:S02]  /*e590*/  FMUL.FTZ R7, R5, R11 ;  /* 0x0000000b05077220 */ /* 0x000fc40000410000 */
[----:B------:R-:W-:Y:S01]  /*e5a0*/  FMUL.FTZ R14, R5, R4 ;  /* 0x00000004050e7220 */ /* 0x000fe20000410000 */
[C---:B------:R-:W-:Y:S01]  /*e5b0*/  FFMA.FTZ R26, R13.reuse, R12, -R26 ;  /* 0x0000000c0d1a7223 */ /* 0x040fe2000001081a */
[----:B------:R-:W-:Y:S01]  /*e5c0*/  FFMA.FTZ R13, R13, R15, R28 ;  /* 0x0000000f0d0d7223 */ /* 0x000fe2000001001c */
[C---:B------:R-:W-:Y:S01]  /*e5d0*/  FFMA.FTZ R5, R6.reuse, R4, -R7 ;  /* 0x0000000406057223 */ /* 0x040fe20000010807 */
[----:B------:R-:W-:Y:S01]  /*e5e0*/  FFMA.FTZ R14, R6, R11, R14 ;  /* 0x0000000b060e7223 */ /* 0x000fe2000001000e */
[----:B------:R-:W-:Y:S02]  /*e5f0*/  F2FP.F16.F32.PACK_AB R7, R29, R30 ;  /* 0x0000001e1d07723e */ /* 0x000fe400000000ff */
[----:B------:R-:W-:Y:S02]  /*e600*/  F2FP.F16.F32.PACK_AB R6, R13, R26 ;  /* 0x0000001a0d06723e */ /* 0x000fe400000000ff */
[----:B------:R-:W-:Y:S02]  /*e610*/  F2FP.F16.F32.PACK_AB R4, R27, R24 ;  /* 0x000000181b04723e */ /* 0x000fe400000000ff */
[----:B------:R-:W-:-:S05]  /*e620*/  F2FP.F16.F32.PACK_AB R5, R14, R5 ;  /* 0x000000050e05723e */ /* 0x000fca00000000ff */
[----:B------:R4:W-:Y:S02]  /*e630*/  STS.128 [R60+0x16400], R4 ;  /* 0x016400043c007388 */ /* 0x0009e40000000c00 */
.L_x_1488:
[----:B------:R-:W-:Y:S05]  /*e640*/  BSYNC B1 ;  /* 0x0000000000017941 */ /* 0x000fea0003800000 */
.L_x_1487:
[----:B------:R-:W-:Y:S05]  /*e650*/  @P5 BRA `(.L_x_1478) ;  /* 0x0000003400845947 */ /* 0x000fea0003800000 */
[----:B01234-:R-:W0:Y:S01]  /*e660*/  LDS.128 R4, [R10+0xa000] ;  /* 0x00a000000a047984 */ /* 0x01fe220000000c00 */
[----:B------:R-:W-:Y:S01]  /*e670*/  SHF.R.U64 R26, R20, 0x10, R21 ;  /* 0x00000010141a7819 */ /* 0x000fe20000001215 */
[--C-:B------:R-:W-:Y:S01]  /*e680*/  HADD2.F32 R13, -RZ, R3.reuse.H0_H0 ;  /* 0x20000003ff0d7230 */ /* 0x100fe20000004100 */
[----:B------:R-:W-:Y:S01]  /*e690*/  SHF.R.U32.HI R20, RZ, 0x10, R9 ;  /* 0x00000010ff147819 */ /* 0x000fe20000011609 */
[----:B------:R-:W-:Y:S01]  /*e6a0*/  HADD2.F32 R15, -RZ, R0.H0_H0 ;  /* 0x20000000ff0f7230 */ /* 0x000fe20000004100 */
[----:B------:R-:W-:Y:S01]  /*e6b0*/  SHF.R.U32.HI R14, RZ, 0x10, R21 ;  /* 0x00000010ff0e7819 */ /* 0x000fe20000011615 */
[----:B------:R-:W-:Y:S01]  /*e6c0*/  HADD2.F32 R3, -RZ, R3.H1_H1 ;  /* 0x30000003ff037230 */ /* 0x000fe20000004100 */
        /* <DEDUP_REMOVED lines=12> */
[C---:B------:R-:W-:Y:S01]  /*e790*/  FMUL.FTZ R12, R4.reuse, R15 ;  /* 0x0000000f040c7220 */ /* 0x040fe20000410000 */
[--C-:B------:R-:W-:Y:S02]  /*e7a0*/  HADD2.F32 R6, -RZ, R5.reuse.H0_H0 ;  /* 0x20000005ff067230 */ /* 0x100fe40000004100 */
[----:B------:R-:W-:Y:S01]  /*e7b0*/  FFMA.FTZ R21, R11, R20, R21 ;  /* 0x000000140b157223 */ /* 0x000fe20000010015 */
[-C--:B------:R-:W-:Y:S01]  /*e7c0*/  FMUL.FTZ R14, R4, R13.reuse ;  /* 0x0000000d040e7220 */ /* 0x080fe20000410000 */
[----:B------:R-:W-:Y:S02]  /*e7d0*/  HADD2.F32 R5, -RZ, R5.H1_H1 ;  /* 0x30000005ff057230 */ /* 0x000fe40000004100 */
        /* <DEDUP_REMOVED lines=8> */
[C---:B------:R-:W-:Y:S01]  /*e860*/  FFMA.FTZ R14, R8.reuse, R11, R14 ;  /* 0x0000000b080e7223 */ /* 0x040fe2000001000e */
[-C--:B------:R-:W-:Y:S01]  /*e870*/  FMUL.FTZ R9, R5, R0.reuse ;  /* 0x0000000005097220 */ /* 0x080fe20000410000 */
[----:B------:R-:W-:Y:S01]  /*e880*/  FFMA.FTZ R13, R8, R3, -R13 ;  /* 0x00000003080d7223 */ /* 0x000fe2000001080d */
[C---:B------:R-:W-:Y:S01]  /*e890*/  FFMA.FTZ R5, R6.reuse, R0, -R7 ;  /* 0x0000000006057223 */ /* 0x040fe20000010807 */
[----:B------:R-:W-:Y:S01]  /*e8a0*/  F2FP.F16.F32.PACK_AB R7, R21, R24 ;  /* 0x000000181507723e */ /* 0x000fe200000000ff */
[----:B------:R-:W-:Y:S01]  /*e8b0*/  FFMA.FTZ R0, R6, R4, R9 ;  /* 0x0000000406007223 */ /* 0x000fe20000010009 */
[----:B------:R-:W-:-:S02]  /*e8c0*/  F2FP.F16.F32.PACK_AB R4, R15, R12 ;  /* 0x0000000c0f04723e */ /* 0x000fc400000000ff */
[----:B------:R-:W-:Y:S02]  /*e8d0*/  F2FP.F16.F32.PACK_AB R6, R14, R13 ;  /* 0x0000000d0e06723e */ /* 0x000fe400000000ff */
[----:B------:R-:W-:-:S05]  /*e8e0*/  F2FP.F16.F32.PACK_AB R5, R0, R5 ;  /* 0x000000050005723e */ /* 0x000fca00000000ff */
[----:B------:R0:W-:Y:S01]  /*e8f0*/  STS.128 [R10+0xa000], R4 ;  /* 0x00a000040a007388 */ /* 0x0001e20000000c00 */
[----:B------:R-:W-:Y:S05]  /*e900*/  BRA `(.L_x_1478) ;  /* 0x0000003000d87947 */ /* 0x000fea0003800000 */
.L_x_1451:
[----:B------:R-:W0:Y:S01]  /*e910*/  LDC R75, c[0x0][0x428] ;  /* 0x00010a00ff4b7b82 */ /* 0x000e220000000800 */
[-C--:B------:R-:W-:Y:S01]  /*e920*/  ISETP.GE.AND P0, PT, R162, R8.reuse, PT ;  /* 0x00000008a200720c */ /* 0x080fe20003f06270 */
[----:B------:R-:W-:Y:S01]  /*e930*/  BSSY B1, `(.L_x_1489) ;  /* 0x000003f000017945 */ /* 0x000fe20003800000 */
[----:B------:R-:W-:Y:S01]  /*e940*/  ISETP.GE.AND P1, PT, R185, R8, PT ;  /* 0x00000008b900720c */ /* 0x000fe20003f26270 */
[----:B------:R-:W-:Y:S01]  /*e950*/  IMAD.MOV.U32 R9, RZ, RZ, R61 ;  /* 0x000000ffff097224 */ /* 0x000fe200078e003d */
[----:B------:R-:W-:Y:S01]  /*e960*/  MOV R11, R79 ;  /* 0x0000004f000b7202 */ /* 0x000fe20000000f00 */
[----:B------:R-:W-:Y:S01]  /*e970*/  IMAD.MOV.U32 R8, RZ, RZ, R74 ;  /* 0x000000ffff087224 */ /* 0x000fe200078e004a */
[----:B------:R-:W-:Y:S01]  /*e980*/  CS2R R40, SRZ ;  /* 0x0000000000287805 */ /* 0x000fe2000001ff00 */
[----:B------:R-:W-:Y:S01]  /*e990*/  IMAD.MOV.U32 R10, RZ, RZ, R72 ;  /* 0x000000ffff0a7224 */ /* 0x000fe200078e0048 */
        /* <DEDUP_REMOVED lines=22> */
[----:B0-----:R-:W-:Y:S06]  /*eb00*/  @P0 BRA `(.L_x_1490) ;  /* 0x0000000000840947 */ /* 0x001fec0003800000 */
[----:B------:R-:W-:Y:S01]  /*eb10*/  IADD3 R4, P2, R86, R71, RZ ;  /* 0x0000004756047210 */ /* 0x000fe20007f5e0ff */
[----:B------:R-:W-:Y:S01]  /*eb20*/  ULDC.64 UR4, c[0x0][0x3c8] ;  /* 0x0000f20000047ab9 */ /* 0x000fe20000000a00 */
[----:B------:R-:W-:Y:S01]  /*eb30*/  IADD3 R0, P3, R89, R70, RZ ;  /* 0x0000004659007210 */ /* 0x000fe20007f7e0ff */
[----:B------:R-:W-:Y:S01]  /*eb40*/  ULDC.64 UR6, c[0x0][0x3e0] ;  /* 0x0000f80000067ab9 */ /* 0x000fe20000000a00 */
[----:B------:R-:W-:Y:S01]  /*eb50*/  CS2R R32, SRZ ;  /* 0x0000000000207805 */ /* 0x000fe2000001ff00 */
[----:B------:R-:W-:Y:S01]  /*eb60*/  IMAD.X R5, R84, 0x1, R85, P2 ;  /* 0x0000000154057824 */ /* 0x000fe200010e0655 */
[----:B------:R-:W-:Y:S01]  /*eb70*/  LEA R20, P2, R4, UR4, 0x1 ;  /* 0x0000000404147c11 */ /* 0x000fe2000f8408ff */
[----:B------:R-:W-:Y:S01]  /*eb80*/  IMAD.X R3, R87, 0x1, R82, P3 ;  /* 0x0000000157037824 */ /* 0x000fe200018e0652 */
[----:B------:R-:W-:Y:S01]  /*eb90*/  LEA R66, P3, R0, UR6, 0x1 ;  /* 0x0000000600427c11 */ /* 0x000fe2000f8608ff */
[----:B------:R-:W-:Y:S01]  /*eba0*/  ULDC UR4, c[0x0][0x3d4] ;  /* 0x0000f50000047ab9 */ /* 0x000fe20000000800 */
[----:B------:R-:W-:-:S02]  /*ebb0*/  LEA.HI.X R21, R4, UR5, R5, 0x1, P2 ;  /* 0x0000000504157c11 */ /* 0x000fc400090f0c05 */
[----:B------:R-:W-:Y:S02]  /*ebc0*/  CS2R R34, SRZ ;  /* 0x0000000000227805 */ /* 0x000fe4000001ff00 */
[----:B------:R-:W-:Y:S02]  /*ebd0*/  LEA.HI.X R67, R0, UR7, R3, 0x1, P3 ;  /* 0x0000000700437c11 */ /* 0x000fe400098f0c03 */
[----:B------:R-:W-:Y:S02]  /*ebe0*/  CS2R R36, SRZ ;  /* 0x0000000000247805 */ /* 0x000fe4000001ff00 */
[----:B------:R-:W-:Y:S02]  /*ebf0*/  ISETP.GE.AND P2, PT, R22, UR4, PT ;  /* 0x0000000416007c0c */ /* 0x000fe4000bf46270 */
[----:B------:R-:W-:Y:S02]  /*ec00*/  CS2R R38, SRZ ;  /* 0x0000000000267805 */ /* 0x000fe4000001ff00 */
[----:B------:R-:W-:-:S02]  /*ec10*/  ISETP.GE.AND P3, PT, R165, UR4, PT ;  /* 0x00000004a5007c0c */ /* 0x000fc4000bf66270 */
[----:B------:R-:W-:Y:S02]  /*ec20*/  CS2R R60, SRZ ;  /* 0x00000000003c7805 */ /* 0x000fe4000001ff00 */
[----:B------:R-:W-:Y:S02]  /*ec30*/  ISETP.GE.AND P4, PT, R166, UR4, PT ;  /* 0x00000004a6007c0c */ /* 0x000fe4000bf86270 */
[----:B------:R-:W-:Y:S02]  /*ec40*/  CS2R R62, SRZ ;  /* 0x00000000003e7805 */ /* 0x000fe4000001ff00 */
[----:B------:R-:W-:Y:S02]  /*ec50*/  CS2R R4, SRZ ;  /* 0x0000000000047805 */ /* 0x000fe4000001ff00 */
[----:B------:R-:W-:Y:S02]  /*ec60*/  CS2R R6, SRZ ;  /* 0x0000000000067805 */ /* 0x000fe4000001ff00 */
[----:B------:R-:W-:-:S02]  /*ec70*/  CS2R R24, SRZ ;  /* 0x0000000000187805 */ /* 0x000fc4000001ff00 */
[----:B------:R-:W-:Y:S02]  /*ec80*/  CS2R R26, SRZ ;  /* 0x00000000001a7805 */ /* 0x000fe4000001ff00 */
[----:B------:R-:W-:Y:S02]  /*ec90*/  CS2R R28, SRZ ;  /* 0x00000000001c7805 */ /* 0x000fe4000001ff00 */
[----:B------:R-:W-:Y:S01]  /*eca0*/  CS2R R30, SRZ ;  /* 0x00000000001e7805 */ /* 0x000fe2000001ff00 */
[----:B------:R-:W-:Y:S02]  /*ecb0*/  ULDC.64 UR8, c[0x0][0x208] ;  /* 0x0000820000087ab9 */ /* 0x000fe40000000a00 */
[----:B------:R0:W5:Y:S04]  /*ecc0*/  @!P2 LDG.E.128 R32, desc[UR8][R20.64] ;  /* 0x000000081420a981 */ /* 0x000168000c1e1d00 */
[----:B------:R0:W5:Y:S04]  /*ecd0*/  @!P3 LDG.E.128 R36, desc[UR8][R20.64+0x40] ;  /* 0x000040081424b981 */ /* 0x000168000c1e1d00 */
[----:B------:R0:W5:Y:S04]  /*ece0*/  @!P4 LDG.E.128 R60, desc[UR8][R20.64+0x80] ;  /* 0x00008008143cc981 */ /* 0x000168000c1e1d00 */
[----:B------:R0:W5:Y:S04]  /*ecf0*/  @!P2 LDG.E.128 R4, desc[UR8][R66.64] ;  /* 0x000000084204a981 */ /* 0x000168000c1e1d00 */
[----:B------:R0:W5:Y:S04]  /*ed00*/  @!P3 LDG.E.128 R24, desc[UR8][R66.64+0x40] ;  /* 0x000040084218b981 */ /* 0x000168000c1e1d00 */
[----:B------:R0:W5:Y:S02]  /*ed10*/  @!P4 LDG.E.128 R28, desc[UR8][R66.64+0x80] ;  /* 0x00008008421cc981 */ /* 0x000164000c1e1d00 */
.L_x_1490:
[----:B------:R-:W-:Y:S05]  /*ed20*/  BSYNC B1 ;  /* 0x0000000000017941 */ /* 0x000fea0003800000 */
.L_x_1489:
[----:B------:R-:W-:Y:S01]  /*ed30*/  BSSY B1, `(.L_x_1491) ;  /* 0x0000027000017945 */ /* 0x000fe20003800000 */
[----:B-----5:R-:W-:Y:S01]  /*ed40*/  IMAD.MOV.U32 R72, RZ, RZ, R4 ;  /* 0x000000ffff487224 */ /* 0x020fe200078e0004 */
[----:B------:R-:W-:Y:S01]  /*ed50*/  MOV R73, R5 ;  /* 0x0000000500497202 */ /* 0x000fe20000000f00 */
[----:B------:R-:W-:Y:S01]  /*ed60*/  IMAD.MOV.U32 R74, RZ, RZ, R6 ;  /* 0x000000ffff4a7224 */ /* 0x000fe200078e0006 */
[----:B0-----:R-:W-:Y:S01]  /*ed70*/  CS2R R66, SRZ ;  /* 0x0000000000427805 */ /* 0x001fe2000001ff00 */
[----:B------:R-:W-:Y:S06]  /*ed80*/  @P1 BRA `(.L_x_1492) ;  /* 0x0000000000841947 */ /* 0x000fec0003800000 */
[----:B------:R-:W-:Y:S01]  /*ed90*/  IADD3 R78, P2, P3, R71, R78, R86 ;  /* 0x0000004e474e7210 */ /* 0x000fe20007b5e056 */
[----:B------:R-:W-:Y:S01]  /*eda0*/  ULDC.64 UR4, c[0x0][0x3c8] ;  /* 0x0000f20000047ab9 */ /* 0x000fe20000000a00 */
[----:B------:R-:W-:Y:S01]  /*edb0*/  IADD3 R77, P4, P5, R70, R77, R89 ;  /* 0x0000004d464d7210 */ /* 0x000fe20007d9e059 */
[----:B------:R-:W-:Y:S01]  /*edc0*/  ULDC.64 UR6, c[0x0][0x3e0] ;  /* 0x0000f80000067ab9 */ /* 0x000fe20000000a00 */
[----:B------:R-:W-:Y:S02]  /*edd0*/  IADD3.X R3, R85, R76, R84, P2, P3 ;  /* 0x0000004c55037210 */ /* 0x000fe400017e6454 */
[----:B------:R-:W-:Y:S02]  /*ede0*/  CS2R R52, SRZ ;  /* 0x0000000000347805 */ /* 0x000fe4000001ff00 */
[----:B------:R-:W-:Y:S01]  /*edf0*/  LEA R20, P2, R78, UR4, 0x1 ;  /* 0x000000044e147c11 */ /* 0x000fe2000f8408ff */
[----:B------:R-:W-:Y:S01]  /*ee00*/  ULDC UR4, c[0x0][0x3d4] ;  /* 0x0000f50000047ab9 */ /* 0x000fe20000000800 */
[----:B------:R-:W-:-:S02]  /*ee10*/  IADD3.X R0, R82, R69, R87, P4, P5 ;  /* 0x0000004552007210 */ /* 0x000fc400027ea457 */
[----:B------:R-:W-:Y:S02]  /*ee20*/  CS2R R54, SRZ ;  /* 0x0000000000367805 */ /* 0x000fe4000001ff00 */
[C---:B------:R-:W-:Y:S02]  /*ee30*/  LEA R70, P3, R77.reuse, UR6, 0x1 ;  /* 0x000000064d467c11 */ /* 0x040fe4000f8608ff */
[----:B------:R-:W-:Y:S02]  /*ee40*/  CS2R R56, SRZ ;  /* 0x0000000000387805 */ /* 0x000fe4000001ff00 */
[----:B------:R-:W-:Y:S02]  /*ee50*/  LEA.HI.X R21, R78, UR5, R3, 0x1, P2 ;  /* 0x000000054e157c11 */ /* 0x000fe400090f0c03 */
[----:B------:R-:W-:Y:S02]  /*ee60*/  CS2R R58, SRZ ;  /* 0x00000000003a7805 */ /* 0x000fe4000001ff00 */
[----:B------:R-:W-:-:S02]  /*ee70*/  LEA.HI.X R71, R77, UR7, R0, 0x1, P3 ;  /* 0x000000074d477c11 */ /* 0x000fc400098f0c00 */
        /* <DEDUP_REMOVED lines=18> */
.L_x_1492:
[----:B------:R-:W-:Y:S05]  /*efa0*/  BSYNC B1 ;  /* 0x0000000000017941 */ /* 0x000fea0003800000 */
.L_x_1491:
[----:B------:R-:W-:Y:S01]  /*efb0*/  IMAD.MOV.U32 R0, RZ, RZ, R7 ;  /* 0x000000ffff007224 */ /* 0x000fe200078e0007 */
[----:B0-----:R-:W-:Y:S01]  /*efc0*/  MOV R20, R25 ;  /* 0x0000001900147202 */ /* 0x001fe20000000f00 */
[----:B------:R-:W-:Y:S01]  /*efd0*/  IMAD.MOV.U32 R3, RZ, RZ, R24 ;  /* 0x000000ffff037224 */ /* 0x000fe200078e0018 */
[----:B------:R-:W-:Y:S01]  /*efe0*/  ISETP.NE.AND P2, PT, R75, 0x1, PT ;  /* 0x000000014b00780c */ /* 0x000fe20003f45270 */
[----:B------:R-:W-:Y:S01]  /*eff0*/  ULDC.64 UR4, c[0x0][0x3c8] ;  /* 0x0000f20000047ab9 */ /* 0x000fe20000000a00 */
[----:B------:R-:W-:Y:S01]  /*f000*/  PRMT R88, R0, 0x7610, R88 ;  /* 0x0000761000587816 */ /* 0x000fe20000000058 */
[----:B------:R-:W-:Y:S01]  /*f010*/  IMAD.MOV.U32 R0, RZ, RZ, R26 ;  /* 0x000000ffff007224 */ /* 0x000fe200078e001a */
[----:B------:R-:W-:Y:S01]  /*f020*/  PRMT R81, R3, 0x5410, R20 ;  /* 0x0000541003517816 */ /* 0x000fe20000000014 */
[----:B------:R-:W-:Y:S01]  /*f030*/  IMAD.MOV.U32 R3, RZ, RZ, R27 ;  /* 0x000000ffff037224 */ /* 0x000fe200078e001b */
[----:B------:R-:W-:Y:S01]  /*f040*/  MOV R20, R29 ;  /* 0x0000001d00147202 */ /* 0x000fe20000000f00 */
[----:B------:R-:W-:Y:S01]  /*f050*/  ULDC.64 UR6, c[0x0][0x3e0] ;  /* 0x0000f80000067ab9 */ /* 0x000fe20000000a00 */
[----:B------:R-:W-:-:S02]  /*f060*/  PRMT R90, R90, 0x5410, R72 ;  /* 0x000054105a5a7816 */ /* 0x000fc40000000048 */
[----:B------:R-:W-:Y:S01]  /*f070*/  PRMT R82, R0, 0x5410, R3 ;  /* 0x0000541000527816 */ /* 0x000fe20000000003 */
[----:B------:R-:W-:Y:S01]  /*f080*/  IMAD.MOV.U32 R0, RZ, RZ, R28 ;  /* 0x000000ffff007224 */ /* 0x000fe200078e001c */
[----:B------:R-:W-:Y:S01]  /*f090*/  PRMT R91, R73, 0x7610, R91 ;  /* 0x00007610495b7816 */ /* 0x000fe2000000005b */
[----:B------:R-:W-:Y:S01]  /*f0a0*/  IMAD.MOV.U32 R3, RZ, RZ, R30 ;  /* 0x000000ffff037224 */ /* 0x000fe200078e001e */
[----:B------:R-:W0:Y:S01]  /*f0b0*/  @P2 LDC R21, c[0x0][0x430] ;  /* 0x00010c00ff152b82 */ /* 0x000e220000000800 */
[----:B------:R-:W-:Y:S02]  /*f0c0*/  MOV R69, R33 ;  /* 0x0000002100457202 */ /* 0x000fe40000000f00 */
        /* <DEDUP_REMOVED lines=14> */
[----:B------:R-:W-:-:S02]  /*f1b0*/  PRMT R89, R3, 0x7610, R89 ;  /* 0x0000761003597816 */ /* 0x000fc40000000059 */
[----:B------:R-:W-:Y:S02]  /*f1c0*/  LEA R3, R169, R162, 0x7 ;  /* 0x000000a2a9037211 */ /* 0x000fe400078e38ff */
[----:B------:R-:W-:Y:S01]  /*f1d0*/  PRMT R83, R69, 0x7610, R83 ;  /* 0x0000761045537816 */ /* 0x000fe20000000053 */
[----:B------:R-:W-:Y:S01]  /*f1e0*/  IMAD.MOV.U32 R69, RZ, RZ, R38 ;  /* 0x000000ffff457224 */ /* 0x000fe200078e0026 */
[----:B------:R-:W-:Y:S01]  /*f1f0*/  MOV R70, R39 ;  /* 0x0000002700467202 */ /* 0x000fe20000000f00 */
[----:B------:R-:W-:Y:S01]  /*f200*/  IMAD R3, R188, 0x40, R3 ;  /* 0x00000040bc037824 */ /* 0x000fe200078e0203 */
[----:B------:R-:W-:Y:S01]  /*f210*/  PRMT R83, R83, 0x5410, R20 ;  /* 0x0000541053537816 */ /* 0x000fe20000000014 */
[----:B------:R-:W-:Y:S01]  /*f220*/  IMAD.MOV.U32 R20, RZ, RZ, R60 ;  /* 0x000000ffff147224 */ /* 0x000fe200078e003c */
[----:B------:R-:W-:Y:S01]  /*f230*/  PRMT R84, R69, 0x5410, R70 ;  /* 0x0000541045547816 */ /* 0x000fe20000000046 */
[----:B------:R-:W-:Y:S01]  /*f240*/  IMAD.MOV.U32 R69, RZ, RZ, R62 ;  /* 0x000000ffff457224 */ /* 0x000fe200078e003e */
[----:B------:R-:W-:-:S02]  /*f250*/  MOV R70, R63 ;  /* 0x0000003f00467202 */ /* 0x000fc40000000f00 */
[----:B------:R-:W-:Y:S01]  /*f260*/  PRMT R77, R20, 0x7610, R77 ;  /* 0x00007610144d7816 */ /* 0x000fe2000000004d */
[----:B-1----:R-:W-:Y:S01]  /*f270*/  @P2 IMAD.HI.U32 R0, R3, R0, RZ ;  /* 0x0000000003002227 */ /* 0x002fe200078e00ff */
[----:B------:R-:W-:Y:S02]  /*f280*/  PRMT R78, R69, 0x5410, R70 ;  /* 0x00005410454e7816 */ /* 0x000fe40000000046 */
[----:B-----5:R-:W-:Y:S01]  /*f290*/  MOV R72, R43 ;  /* 0x0000002b00487202 */ /* 0x020fe20000000f00 */
[----:B------:R-:W-:Y:S01]  /*f2a0*/  IMAD.MOV.U32 R20, RZ, RZ, R61 ;  /* 0x000000ffff147224 */ /* 0x000fe200078e003d */
[----:B0-----:R-:W-:Y:S01]  /*f2b0*/  @P2 SHF.R.U32.HI R3, RZ, R21, R0 ;  /* 0x00000015ff032219 */ /* 0x001fe20000011600 */
[----:B------:R-:W-:Y:S02]  /*f2c0*/  IMAD.MOV.U32 R0, RZ, RZ, R40 ;  /* 0x000000ffff007224 */ /* 0x000fe400078e0028 */
[----:B------:R-:W-:Y:S01]  /*f2d0*/  IMAD.MOV.U32 R69, RZ, RZ, R42 ;  /* 0x000000ffff457224 */ /* 0x000fe200078e002a */
[----:B------:R-:W-:Y:S01]  /*f2e0*/  PRMT R77, R77, 0x5410, R20 ;  /* 0x000054104d4d7816 */ /* 0x000fe20000000014 */
[----:B------:R-:W-:Y:S01]  /*f2f0*/  IMAD.MOV.U32 R20, RZ, RZ, R41 ;  /* 0x000000ffff147224 */ /* 0x000fe200078e0029 */
[----:B------:R-:W-:Y:S01]  /*f300*/  SHF.R.S32.HI R21, RZ, 0x1f, R3 ;  /* 0x0000001fff157819 */ /* 0x000fe20000011403 */
[----:B------:R-:W-:Y:S01]  /*f310*/  IMAD.WIDE.U32 R10, R3, R12, R10 ;  /* 0x0000000c030a7225 */ /* 0x000fe200078e000a */
[----:B------:R-:W-:-:S02]  /*f320*/  PRMT R71, R69, 0x5410, R72 ;  /* 0x0000541045477816 */ /* 0x000fc40000000048 */
[----:B------:R-:W-:Y:S01]  /*f330*/  PRMT R70, R0, 0x5410, R20 ;  /* 0x0000541000467816 */ /* 0x000fe20000000014 */
[C---:B------:R-:W-:Y:S02]  /*f340*/  IMAD R0, R21.reuse, R14, RZ ;  /* 0x0000000e15007224 */ /* 0x040fe400078e02ff */
[----:B------:R-:W-:Y:S02]  /*f350*/  IMAD R72, R21, R12, RZ ;  /* 0x0000000c15487224 */ /* 0x000fe400078e02ff */
[----:B------:R-:W-:-:S04]  /*f360*/  IMAD.WIDE.U32 R20, R3, R14, R8 ;  /* 0x0000000e03147225 */ /* 0x000fc800078e0008 */
[C---:B------:R-:W-:Y:S01]  /*f370*/  IMAD R9, R3.reuse, R15, R0 ;  /* 0x0000000f03097224 */ /* 0x040fe200078e0200 */
[----:B------:R-:W-:Y:S01]  /*f380*/  LEA R8, P2, R20, UR4, 0x1 ;  /* 0x0000000414087c11 */ /* 0x000fe2000f8408ff */
[----:B------:R-:W-:Y:S01]  /*f390*/  IMAD R3, R3, R13, R72 ;  /* 0x0000000d03037224 */ /* 0x000fe200078e0248 */
[----:B------:R-:W-:Y:S01]  /*f3a0*/  LEA R0, P3, R10, UR6, 0x1 ;  /* 0x000000060a007c11 */ /* 0x000fe2000f8608ff */
[----:B------:R-:W-:Y:S01]  /*f3b0*/  IMAD.IADD R9, R21, 0x1, R9 ;  /* 0x0000000115097824 */ /* 0x000fe200078e0209 */
[----:B------:R-:W-:Y:S01]  /*f3c0*/  UMOV UR4, 0xffffffff ;  /* 0xffffffff00047882 */ /* 0x000fe20000000000 */
[----:B------:R-:W-:Y:S01]  /*f3d0*/  IMAD.MOV.U32 R12, RZ, RZ, R44 ;  /* 0x000000ffff0c7224 */ /* 0x000fe200078e002c */
[----:B------:R-:W-:Y:S01]  /*f3e0*/  IADD3 R3, R11, R3, RZ ;  /* 0x000000030b037210 */ /* 0x000fe20007ffe0ff */
[----:B------:R-:W-:Y:S01]  /*f3f0*/  IMAD.MOV.U32 R13, RZ, RZ, R45 ;  /* 0x000000ffff0d7224 */ /* 0x000fe200078e002d */
[----:B------:R-:W-:Y:S02]  /*f400*/  LEA.HI.X R9, R20, UR5, R9, 0x1, P2 ;  /* 0x0000000514097c11 */ /* 0x000fe400090f0c09 */
[----:B------:R-:W-:-:S02]  /*f410*/  LEA.HI.X R3, R10, UR7, R3, 0x1, P3 ;  /* 0x000000070a037c11 */ /* 0x000fc400098f0c03 */
[----:B------:R-:W-:Y:S02]  /*f420*/  PRMT R69, R12, 0x5410, R13 ;  /* 0x000054100c457816 */ /* 0x000fe4000000000d */
[----:B------:R-:W-:Y:S01]  /*f430*/  LEA.HI R10, R184, R184, RZ, 0x1 ;  /* 0x000000b8b80a7211 */ /* 0x000fe200078f08ff */
[----:B------:R-:W-:Y:S06]  /*f440*/  BRA.DIV UR4, `(.L_x_1493) ;  /* 0x0000019204047947 */ /* 0x000fec000b800000 */
.L_x_1769:
[----:B------:R-:W-:-:S03]  /*f450*/  UMOV UR4, 0xffffffff ;  /* 0xffffffff00047882 */ /* 0x000fc60000000000 */
[----:B------:R-:W-:Y:S05]  /*f460*/  BRA.DIV UR4, `(.L_x_1494) ;  /* 0x0000019204247947 */ /* 0x000fea000b800000 */
.L_x_1772:
[----:B------:R-:W-:-:S03]  /*f470*/  UMOV UR4, 0xffffffff ;  /* 0xffffffff00047882 */ /* 0x000fc60000000000 */
[----:B------:R-:W-:Y:S05]  /*f480*/  BRA.DIV UR4, `(.L_x_1495) ;  /* 0x0000019204447947 */ /* 0x000fea000b800000 */
.L_x_1775:
[----:B------:R-:W-:-:S03]  /*f490*/  UMOV UR4, 0xffffffff ;  /* 0xffffffff00047882 */ /* 0x000fc60000000000 */
[----:B------:R-:W-:Y:S05]  /*f4a0*/  BRA.DIV UR4, `(.L_x_1496) ;  /* 0x0000019204647947 */ /* 0x000fea000b800000 */
.L_x_1778:
[----:B------:R-:W-:-:S03]  /*f4b0*/  UMOV UR4, 0xffffffff ;  /* 0xffffffff00047882 */ /* 0x000fc60000000000 */
[----:B------:R-:W-:Y:S05]  /*f4c0*/  BRA.DIV UR4, `(.L_x_1497) ;  /* 0x0000019204847947 */ /* 0x000fea000b800000 */
.L_x_1781:
[----:B------:R-:W-:Y:S01]  /*f4d0*/  UMOV UR4, 0xffffffff ;  /* 0xffffffff00047882 */ /* 0x000fe20000000000 */
[----:B------:R-:W-:Y:S02]  /*f4e0*/  LOP3.LUT R9, R10, 0xfffffffe, RZ, 0xc0, !PT ;  /* 0xfffffffe0a097812 */ /* 0x000fe400078ec0ff */
[----:B------:R-:W-:Y:S05]  /*f4f0*/  BRA.DIV UR4, `(.L_x_1498) ;  /* 0x0000019204a07947 */ /* 0x000fea000b800000 */
.L_x_1784:
[----:B------:R-:W-:Y:S01]  /*f500*/  UMOV UR4, 0xffffffff ;  /* 0xffffffff00047882 */ /* 0x000fe20000000000 */
[----:B------:R-:W-:Y:S02]  /*f510*/  IMAD.IADD R9, R184, 0x1, -R9 ;  /* 0x00000001b8097824 */ /* 0x000fe400078e0a09 */
[----:B------:R-:W-:Y:S05]  /*f520*/  BRA.DIV UR4, `(.L_x_1499) ;  /* 0x0000019204bc7947 */ /* 0x000fea000b800000 */
.L_x_1787:
[----:B------:R-:W-:Y:S01]  /*f530*/  UMOV UR4, 0xffffffff ;  /* 0xffffffff00047882 */ /* 0x000fe20000000000 */
[----:B------:R-:W-:Y:S02]  /*f540*/  SHF.L.U32 R9, R9, 0x1f, RZ ;  /* 0x0000001f09097819 */ /* 0x000fe400000006ff */
[----:B------:R-:W-:Y:S05]  /*f550*/  BRA.DIV UR4, `(.L_x_1500) ;  /* 0x0000019204d87947 */ /* 0x000fea000b800000 */
.L_x_1790:
[----:B------:R-:W0:Y:S01]  /*f560*/  SYNCS.PHASECHK.TRANS64.TRYWAIT P2, [R18+URZ+0x2a800], R9 ;  /* 0x02a80009120075a7 */ /* 0x000e22000804017f */
[----:B------:R-:W-:Y:S01]  /*f570*/  IMAD.MOV.U32 R0, RZ, RZ, R46 ;  /* 0x000000ffff007224 */ /* 0x000fe200078e002e */
[----:B------:R-:W-:Y:S01]  /*f580*/  MOV R8, R48 ;  /* 0x0000003000087202 */ /* 0x000fe20000000f00 */
[----:B------:R-:W-:Y:S01]  /*f590*/  IMAD.MOV.U32 R3, RZ, RZ, R47 ;  /* 0x000000ffff037224 */ /* 0x000fe200078e002f */
[----:B------:R-:W-:Y:S01]  /*f5a0*/  BSSY B1, `(.L_x_1501) ;  /* 0x0000019000017945 */ /* 0x000fe20003800000 */
[----:B------:R-:W-:Y:S02]  /*f5b0*/  IMAD.MOV.U32 R10, RZ, RZ, R49 ;  /* 0x000000ffff0a7224 */ /* 0x000fe400078e0031 */
[----:B------:R-:W-:Y:S01]  /*f5c0*/  IMAD.MOV.U32 R11, RZ, RZ, R53 ;  /* 0x000000ffff0b7224 */ /* 0x000fe200078e0035 */
        /* <DEDUP_REMOVED lines=10> */
[----:B------:R-:W-:-:S04]  /*f670*/  MOV R11, R56 ;  /* 0x00000038000b7202 */ /* 0x000fc80000000f00 */
        /* <DEDUP_REMOVED lines=11> */
.L_x_1791:
[----:B------:R-:W-:Y:S05]  /*f730*/  BSYNC B1 ;  /* 0x0000000000017941 */ /* 0x000fea0003800000 */
.L_x_1501:
        /* <DEDUP_REMOVED lines=10> */
[--C-:B------:R-:W-:Y:S01]  /*f7e0*/  HADD2.F32 R93, -RZ, R91.reuse.H0_H0 ;  /* 0x2000005bff5d7230 */ /* 0x100fe20000004100 */
[----:B------:R-:W-:Y:S01]  /*f7f0*/  LOP3.LUT R8, R174, 0x38, R22, 0xf8, !PT ;  /* 0x00000038ae087812 */ /* 0x000fe200078ef816 */
[----:B------:R-:W-:Y:S01]  /*f800*/  HADD2.F32 R92, -RZ, R91.H1_H1 ;  /* 0x3000005bff5c7230 */ /* 0x000fe20000004100 */
[----:B------:R-:W-:Y:S01]  /*f810*/  SHF.R.S32.HI R13, RZ, 0x1f, R10 ;  /* 0x0000001fff0d7819 */ /* 0x000fe2000001140a */
[--C-:B------:R-:W-:Y:S01]  /*f820*/  HADD2.F32 R91, -RZ, R90.reuse.H1_H1 ;  /* 0x3000005aff5b7230 */ /* 0x100fe20000004100 */
[----:B------:R-:W-:Y:S01]  /*f830*/  SHF.L.U32 R11, R10, 0x3, RZ ;  /* 0x000000030a0b7819 */ /* 0x000fe200000006ff */
[----:B------:R-:W-:Y:S01]  /*f840*/  HADD2.F32 R90, -RZ, R90.H0_H0 ;  /* 0x2000005aff5a7230 */ /* 0x000fe20000004100 */
[----:B------:R-:W-:Y:S02]  /*f850*/  LEA.HI R13, R13, R10, RZ, 0x3 ;  /* 0x0000000a0d0d7211 */ /* 0x000fe400078f18ff */
[----:B0-----:R-:W-:-:S02]  /*f860*/  LOP3.LUT R9, R8, R175, RZ, 0x3c, !PT ;  /* 0x000000af08097212 */ /* 0x001fc400078e3cff */
[----:B------:R-:W-:Y:S01]  /*f870*/  LOP3.LUT R8, R174, 0x38, R11, 0xf8, !PT ;  /* 0x00000038ae087812 */ /* 0x000fe200078ef80b */
[----:B------:R-:W-:Y:S01]  /*f880*/  IMAD.SHL.U32 R13, R13, 0x400, RZ ;  /* 0x000004000d0d7824 */ /* 0x000fe200078e00ff */
[----:B------:R-:W-:Y:S01]  /*f890*/  SHF.R.U64 R104, R32, 0x10, R33 ;  /* 0x0000001020687819 */ /* 0x000fe20000001221 */
[----:B------:R-:W-:Y:S01]  /*f8a0*/  IMAD.IADD R9, R176, 0x1, R9 ;  /* 0x00000001b0097824 */ /* 0x000fe200078e0209 */
[----:B------:R-:W-:Y:S02]  /*f8b0*/  LOP3.LUT R12, R8, R175, RZ, 0x3c, !PT ;  /* 0x000000af080c7212 */ /* 0x000fe400078e3cff */
[----:B------:R-:W-:Y:S01]  /*f8c0*/  LOP3.LUT R13, R13, 0x7fffe000, RZ, 0xc0, !PT ;  /* 0x7fffe0000d0d7812 */ /* 0x000fe200078ec0ff */
[----:B------:R-:W-:Y:S01]  /*f8d0*/  IMAD R86, R9, 0x2, R18 ;  /* 0x0000000209567824 */ /* 0x000fe200078e0212 */
[----:B------:R-:W-:Y:S02]  /*f8e0*/  SHF.R.U32.HI R94, RZ, 0x10, R5 ;  /* 0x00000010ff5e7819 */ /* 0x000fe40000011605 */
[----:B------:R-:W-:-:S02]  /*f8f0*/  IADD3 R13, R12, R13, R176 ;  /* 0x0000000d0c0d7210 */ /* 0x000fc40007ffe0b0 */
[----:B------:R-:W0:Y:S01]  /*f900*/  LDS.128 R8, [R86+0xc400] ;  /* 0x00c4000056087984 */ /* 0x000e220000000c00 */
[----:B------:R-:W-:Y:S01]  /*f910*/  SHF.R.U64 R101, R4, 0x10, R5 ;  /* 0x0000001004657819 */ /* 0x000fe20000001205 */
[----:B------:R-:W-:Y:S01]  /*f920*/  HADD2.F32 R94, -RZ, R94.H0_H0 ;  /* 0x2000005eff5e7230 */ /* 0x000fe20000004100 */
[----:B------:R-:W-:Y:S02]  /*f930*/  LEA R87, R13, R18, 0x1 ;  /* 0x000000120d577211 */ /* 0x000fe400078e08ff */
[----:B------:R-:W-:Y:S02]  /*f940*/  SHF.R.U32.HI R95, RZ, 0x10, R33 ;  /* 0x00000010ff5f7819 */ /* 0x000fe40000011621 */
[----:B------:R-:W-:Y:S01]  /*f950*/  SHF.R.U64 R103, R34, 0x10, R35 ;  /* 0x0000001022677819 */ /* 0x000fe20000001223 */
[----:B------:R-:W1:Y:S01]  /*f960*/  LDS.128 R12, [R87+0xc400] ;  /* 0x00c40000570c7984 */ /* 0x000e620000000c00 */
[----:B------:R-:W-:Y:S02]  /*f970*/  SHF.R.U64 R99, R6, 0x10, R7 ;  /* 0x0000001006637819 */ /* 0x000fe40000001207 */
[----:B------:R-:W-:-:S02]  /*f980*/  SHF.R.U32.HI R102, RZ, 0x10, R35 ;  /* 0x00000010ff667819 */ /* 0x000fc40000011623 */
[----:B------:R-:W-:Y:S01]  /*f990*/  SHF.R.U32.HI R97, RZ, 0x10, R7 ;  /* 0x00000010ff617819 */ /* 0x000fe20000011607 */
[--C-:B0-----:R-:W-:Y:S02]  /*f9a0*/  HADD2.F32 R5, -RZ, R9.reuse.H0_H0 ;  /* 0x20000009ff057230 */ /* 0x101fe40000004100 */
[----:B------:R-:W-:Y:S02]  /*f9b0*/  HADD2.F32 R9, -RZ, R9.H1_H1 ;  /* 0x30000009ff097230 */ /* 0x000fe40000004100 */
[----:B------:R-:W-:Y:S02]  /*f9c0*/  HADD2.F32 R4, -RZ, R8.H0_H0 ;  /* 0x20000008ff047230 */ /* 0x000fe40000004100 */
[----:B------:R-:W-:Y:S02]  /*f9d0*/  HADD2.F32 R6, -RZ, R10.H0_H0 ;  /* 0x2000000aff067230 */ /* 0x000fe40000004100 */
[--C-:B-1----:R-:W-:Y:S02]  /*f9e0*/  HADD2.F32 R32, -RZ, R13.reuse.H0_H0 ;  /* 0x2000000dff207230 */ /* 0x102fe40000004100 */
[----:B------:R-:W-:-:S02]  /*f9f0*/  HADD2.F32 R33, -RZ, R13.H1_H1 ;  /* 0x3000000dff217230 */ /* 0x000fc40000004100 */
[----:B------:R-:W-:Y:S02]  /*fa00*/  HADD2.F32 R13, -RZ, R12.H0_H0 ;  /* 0x2000000cff0d7230 */ /* 0x000fe40000004100 */
[CC--:B------:R-:W-:Y:S01]  /*fa10*/  FMUL.FTZ R96, R32.reuse, R93.reuse ;  /* 0x0000005d20607220 */ /* 0x0c0fe20000410000 */
[-C--:B------:R-:W-:Y:S01]  /*fa20*/  FMUL.FTZ R98, R32, R92.reuse ;  /* 0x0000005c20627220 */ /* 0x080fe20000410000 */
[----:B------:R-:W-:Y:S02]  /*fa30*/  HADD2.F32 R32, -RZ, R95.H0_H0 ;  /* 0x2000005fff207230 */ /* 0x000fe40000004100 */
[----:B------:R-:W-:Y:S01]  /*fa40*/  FFMA.FTZ R96, R5, R92, -R96 ;  /* 0x0000005c05607223 */ /* 0x000fe20000010860 */
[----:B------:R-:W-:Y:S01]  /*fa50*/  FMUL.FTZ R92, R33, R94 ;  /* 0x0000005e215c7220 */ /* 0x000fe20000410000 */
[----:B------:R-:W-:Y:S01]  /*fa60*/  FFMA.FTZ R98, R5, R93, R98 ;  /* 0x0000005d05627223 */ /* 0x000fe20000010062 */
[-C--:B------:R-:W-:Y:S01]  /*fa70*/  FMUL.FTZ R100, R33, R32.reuse ;  /* 0x0000002021647220 */ /* 0x080fe20000410000 */
[----:B------:R-:W-:Y:S01]  /*fa80*/  FMUL.FTZ R33, R13, R91 ;  /* 0x0000005b0d217220 */ /* 0x000fe20000410000 */
[----:B------:R-:W-:Y:S01]  /*fa90*/  FFMA.FTZ R93, R9, R32, -R92 ;  /* 0x00000020095d7223 */ /* 0x000fe2000001085c */
[----:B------:R-:W-:Y:S01]  /*faa0*/  FMUL.FTZ R32, R13, R90 ;  /* 0x0000005a0d207220 */ /* 0x000fe20000410000 */
[----:B------:R-:W-:-:S02]  /*fab0*/  HADD2.F32 R34, -RZ, R14.H0_H0 ;  /* 0x2000000eff227230 */ /* 0x000fc40000004100 */
[C---:B------:R-:W-:Y:S01]  /*fac0*/  FFMA.FTZ R33, R4.reuse, R90, -R33 ;  /* 0x0000005a04217223 */ /* 0x040fe20000010821 */
[--C-:B------:R-:W-:Y:S02]  /*fad0*/  HADD2.F32 R5, -RZ, R89.reuse.H1_H1 ;  /* 0x30000059ff057230 */ /* 0x100fe40000004100 */
[----:B------:R-:W-:Y:S01]  /*fae0*/  FFMA.FTZ R91, R4, R91, R32 ;  /* 0x0000005b045b7223 */ /* 0x000fe20000010020 */
[----:B------:R-:W-:Y:S02]  /*faf0*/  HADD2.F32 R89, -RZ, R89.H0_H0 ;  /* 0x20000059ff597230 */ /* 0x000fe40000004100 */
[----:B------:R-:W-:Y:S01]  /*fb00*/  FFMA.FTZ R95, R9, R94, R100 ;  /* 0x0000005e095f7223 */ /* 0x000fe20000010064 */
[----:B------:R-:W-:Y:S02]  /*fb10*/  HADD2.F32 R4, -RZ, R88.H1_H1 ;  /* 0x30000058ff047230 */ /* 0x000fe40000004100 */
[----:B------:R-:W-:Y:S01]  /*fb20*/  FMUL.FTZ R9, R34, R5 ;  /* 0x0000000522097220 */ /* 0x000fe20000410000 */
[----:B------:R-:W-:-:S02]  /*fb30*/  HADD2.F32 R35, -RZ, R15.H0_H0 ;  /* 0x2000000fff237230 */ /* 0x000fc40000004100 */
[-C--:B------:R-:W-:Y:S01]  /*fb40*/  FMUL.FTZ R13, R34, R89.reuse ;  /* 0x00000059220d7220 */ /* 0x080fe20000410000 */
[----:B------:R-:W-:Y:S02]  /*fb50*/  HADD2.F32 R88, -RZ, R88.H0_H0 ;  /* 0x20000058ff587230 */ /* 0x000fe40000004100 */
[----:B------:R-:W-:Y:S01]  /*fb60*/  FFMA.FTZ R89, R6, R89, -R9 ;  /* 0x0000005906597223 */ /* 0x000fe20000010809 */
[----:B------:R-:W-:Y:S02]  /*fb70*/  HADD2.F32 R7, -RZ, R11.H0_H0 ;  /* 0x2000000bff077230 */ /* 0x000fe40000004100 */
[C---:B------:R-:W-:Y:S01]  /*fb80*/  FMUL.FTZ R9, R35.reuse, R4 ;  /* 0x0000000423097220 */ /* 0x040fe20000410000 */
[----:B------:R-:W-:Y:S02]  /*fb90*/  HADD2.F32 R15, -RZ, R15.H1_H1 ;  /* 0x3000000fff0f7230 */ /* 0x000fe40000004100 */
[----:B------:R-:W-:Y:S01]  /*fba0*/  FMUL.FTZ R90, R35, R88 ;  /* 0x00000058235a7220 */ /* 0x000fe20000410000 */
[----:B------:R-:W-:-:S02]  /*fbb0*/  HADD2.F32 R34, -RZ, R97.H0_H0 ;  /* 0x20000061ff227230 */ /* 0x000fc40000004100 */
[----:B------:R-:W-:Y:S01]  /*fbc0*/  FFMA.FTZ R35, R6, R5, R13 ;  /* 0x0000000506237223 */ /* 0x000fe2000001000d */
[----:B------:R-:W-:Y:S02]  /*fbd0*/  HADD2.F32 R32, -RZ, R102.H0_H0 ;  /* 0x20000066ff207230 */ /* 0x000fe40000004100 */
[C---:B------:R-:W-:Y:S01]  /*fbe0*/  FFMA.FTZ R90, R7.reuse, R4, -R90 ;  /* 0x00000004075a7223 */ /* 0x040fe2000001085a */
[----:B------:R-:W-:Y:S02]  /*fbf0*/  HADD2.F32 R11, -RZ, R11.H1_H1 ;  /* 0x3000000bff0b7230 */ /* 0x000fe40000004100 */
[----:B------:R-:W-:Y:S01]  /*fc00*/  FFMA.FTZ R88, R7, R88, R9 ;  /* 0x0000005807587223 */ /* 0x000fe20000010009 */
[----:B------:R-:W-:Y:S02]  /*fc10*/  HADD2.F32 R12, -RZ, R12.H1_H1 ;  /* 0x3000000cff0c7230 */ /* 0x000fe40000004100 */
[----:B------:R-:W-:Y:S01]  /*fc20*/  FMUL.FTZ R6, R15, R34 ;  /* 0x000000220f067220 */ /* 0x000fe20000410000 */
[----:B------:R-:W-:-:S02]  /*fc30*/  HADD2.F32 R14, -RZ, R14.H1_H1 ;  /* 0x3000000eff0e7230 */ /* 0x000fc40000004100 */
[-C--:B------:R-:W-:Y:S01]  /*fc40*/  FMUL.FTZ R4, R15, R32.reuse ;  /* 0x000000200f047220 */ /* 0x080fe20000410000 */
[----:B------:R-:W-:Y:S02]  /*fc50*/  HADD2.F32 R9, -RZ, R101.H0_H0 ;  /* 0x20000065ff097230 */ /* 0x000fe40000004100 */
[C---:B------:R-:W-:Y:S01]  /*fc60*/  FFMA.FTZ R97, R11.reuse, R32, -R6 ;  /* 0x000000200b617223 */ /* 0x040fe20000010806 */
[----:B------:R-:W-:Y:S02]  /*fc70*/  HADD2.F32 R13, -RZ, R99.H0_H0 ;  /* 0x20000063ff0d7230 */ /* 0x000fe40000004100 */
[----:B------:R-:W-:Y:S01]  /*fc80*/  FFMA.FTZ R99, R11, R34, R4 ;  /* 0x000000220b637223 */ /* 0x000fe20000010004 */
[----:B------:R-:W-:Y:S02]  /*fc90*/  HADD2.F32 R5, -RZ, R104.H0_H0 ;  /* 0x20000068ff057230 */ /* 0x000fe40000004100 */
[----:B------:R-:W-:Y:S01]  /*fca0*/  FMUL.FTZ R11, R12, R9 ;  /* 0x000000090c0b7220 */ /* 0x000fe20000410000 */
[----:B------:R-:W-:-:S02]  /*fcb0*/  HADD2.F32 R7, -RZ, R103.H0_H0 ;  /* 0x20000067ff077230 */ /* 0x000fc40000004100 */
[----:B------:R-:W-:Y:S01]  /*fcc0*/  FMUL.FTZ R15, R14, R13 ;  /* 0x0000000d0e0f7220 */ /* 0x000fe20000410000 */
[----:B------:R-:W-:Y:S02]  /*fcd0*/  HADD2.F32 R8, -RZ, R8.H1_H1 ;  /* 0x30000008ff087230 */ /* 0x000fe40000004100 */
[----:B------:R-:W-:Y:S01]  /*fce0*/  FMUL.FTZ R12, R12, R5 ;  /* 0x000000050c0c7220 */ /* 0x000fe20000410000 */
[----:B------:R-:W-:Y:S02]  /*fcf0*/  HADD2.F32 R10, -RZ, R10.H1_H1 ;  /* 0x3000000aff0a7230 */ /* 0x000fe40000004100 */
        /* <DEDUP_REMOVED lines=8> */
[----:B------:R-:W-:Y:S02]  /*fd80*/  F2FP.F16.F32.PACK_AB R6, R6, R89 ;  /* 0x000000590606723e */ /* 0x000fe400000000ff */
[----:B------:R-:W-:Y:S02]  /*fd90*/  F2FP.F16.F32.PACK_AB R11, R99, R88 ;  /* 0x00000058630b723e */ /* 0x000fe400000000ff */
[----:B------:R-:W-:Y:S01]  /*fda0*/  F2FP.F16.F32.PACK_AB R9, R95, R98 ;  /* 0x000000625f09723e */ /* 0x000fe200000000ff */
[----:B------:R1:W-:Y:S01]  /*fdb0*/  STS.128 [R86+0xc400], R4 ;  /* 0x00c4000456007388 */ /* 0x0003e20000000c00 */
[----:B------:R-:W-:-:S02]  /*fdc0*/  F2FP.F16.F32.PACK_AB R8, R8, R91 ;  /* 0x0000005b0808723e */ /* 0x000fc400000000ff */
[----:B------:R-:W-:-:S05]  /*fdd0*/  F2FP.F16.F32.PACK_AB R10, R10, R35 ;  /* 0x000000230a0a723e */ /* 0x000fca00000000ff */
[----:B------:R1:W-:Y:S02]  /*fde0*/  STS.128 [R87+0xc400], R8 ;  /* 0x00c4000857007388 */ /* 0x0003e40000000c00 */
.L_x_1506:
[----:B------:R-:W-:Y:S05]  /*fdf0*/  BSYNC B2 ;  /* 0x0000000000027941 */ /* 0x000fea0003800000 */
.L_x_1505:
[----:B------:R-:W-:Y:S04]  /*fe00*/  BSSY B2, `(.L_x_1507) ;  /* 0x0000060000027945 */ /* 0x000fe80003800000 */
[----:B------:R-:W-:Y:S05]  /*fe10*/  @P2 BRA `(.L_x_1508) ;  /* 0x0000000400782947 */ /* 0x000fea0003800000 */
[----:B-1----:R-:W-:Y:S01]  /*fe20*/  LEA.HI R4, R85, R189, RZ, 0x1d ;  /* 0x000000bd55047211 */ /* 0x002fe200078fe8ff */
[----:B------:R-:W-:Y:S01]  /*fe30*/  HADD2.F32 R34, -RZ, R83.H1_H1 ;  /* 0x30000053ff227230 */ /* 0x000fe20000004100 */
[--C-:B------:R-:W-:Y:S02]  /*fe40*/  SHF.R.U64 R89, R24, 0x10, R25.reuse ;  /* 0x0000001018597819 */ /* 0x100fe40000001219 */
[----:B------:R-:W-:Y:S01]  /*fe50*/  SHF.R.S32.HI R7, RZ, 0x1f, R4 ;  /* 0x0000001fff077819 */ /* 0x000fe20000011404 */
[----:B------:R-:W-:Y:S01]  /*fe60*/  IMAD.SHL.U32 R5, R4, 0x8, RZ ;  /* 0x0000000804057824 */ /* 0x000fe200078e00ff */
[----:B------:R-:W-:Y:S02]  /*fe70*/  SHF.R.U32.HI R33, RZ, 0x10, R25 ;  /* 0x00000010ff217819 */ /* 0x000fe40000011619 */
[----:B------:R-:W-:Y:S02]  /*fe80*/  LEA.HI R7, R7, R4, RZ, 0x3 ;  /* 0x0000000407077211 */ /* 0x000fe400078f18ff */
[----:B------:R-:W-:Y:S01]  /*fe90*/  LOP3.LUT R4, R174, 0x38, R5, 0xf8, !PT ;  /* 0x00000038ae047812 */ /* 0x000fe200078ef805 */
[----:B------:R-:W-:Y:S01]  /*fea0*/  HADD2.F32 R33, -RZ, R33.H0_H0 ;  /* 0x20000021ff217230 */ /* 0x000fe20000004100 */
[----:B------:R-:W-:Y:S01]  /*feb0*/  SHF.R.U64 R91, R38, 0x10, R39 ;  /* 0x00000010265b7819 */ /* 0x000fe20000001227 */
[----:B------:R-:W-:Y:S01]  /*fec0*/  IMAD.SHL.U32 R7, R7, 0x400, RZ ;  /* 0x0000040007077824 */ /* 0x000fe200078e00ff */
[----:B------:R-:W-:Y:S01]  /*fed0*/  LOP3.LUT R8, R4, R175, RZ, 0x3c, !PT ;  /* 0x000000af04087212 */ /* 0x000fe200078e3cff */
[----:B------:R-:W-:Y:S01]  /*fee0*/  HADD2.F32 R38, -RZ, R81.H1_H1 ;  /* 0x30000051ff267230 */ /* 0x000fe20000004100 */
[----:B------:R-:W-:-:S02]  /*fef0*/  SHF.R.U64 R92, R36, 0x10, R37 ;  /* 0x00000010245c7819 */ /* 0x000fc40000001225 */
[----:B0-----:R-:W-:Y:S02]  /*ff00*/  LOP3.LUT R9, R7, 0x7fffe000, RZ, 0xc0, !PT ;  /* 0x7fffe00007097812 */ /* 0x001fe400078ec0ff */
[----:B------:R-:W0:Y:S01]  /*ff10*/  LDS.128 R4, [R198] ;  /* 0x00000000c6047984 */ /* 0x000e220000000c00 */
[----:B------:R-:W-:Y:S02]  /*ff20*/  SHF.R.U32.HI R37, RZ, 0x10, R37 ;  /* 0x00000010ff257819 */ /* 0x000fe40000011625 */
[----:B------:R-:W-:Y:S02]  /*ff30*/  IADD3 R9, R8, R9, R176 ;  /* 0x0000000908097210 */ /* 0x000fe40007ffe0b0 */
[----:B------:R-:W-:Y:S02]  /*ff40*/  SHF.R.U64 R87, R26, 0x10, R27 ;  /* 0x000000101a577819 */ /* 0x000fe4000000121b */
[----:B------:R-:W-:Y:S01]  /*ff50*/  SHF.R.U32.HI R90, RZ, 0x10, R39 ;  /* 0x00000010ff5a7819 */ /* 0x000fe20000011627 */
[----:B------:R-:W-:Y:S01]  /*ff60*/  IMAD R12, R9, 0x2, R18 ;  /* 0x00000002090c7824 */ /* 0x000fe200078e0212 */
[----:B------:R-:W-:-:S04]  /*ff70*/  SHF.R.U32.HI R39, RZ, 0x10, R27 ;  /* 0x00000010ff277819 */ /* 0x000fc8000001161b */
[----:B------:R-:W1:Y:S01]  /*ff80*/  LDS.128 R8, [R12+0xc400] ;  /* 0x00c400000c087984 */ /* 0x000e620000000c00 */
[--C-:B0-----:R-:W-:Y:S02]  /*ff90*/  HADD2.F32 R13, -RZ, R5.reuse.H0_H0 ;  /* 0x20000005ff0d7230 */ /* 0x101fe40000004100 */
[----:B------:R-:W-:Y:S02]  /*ffa0*/  HADD2.F32 R14, -RZ, R5.H1_H1 ;  /* 0x30000005ff0e7230 */ /* 0x000fe40000004100 */
[----:B------:R-:W-:Y:S02]  /*ffb0*/  HADD2.F32 R5, -RZ, R4.H0_H0 ;  /* 0x20000004ff057230 */ /* 0x000fe40000004100 */
[----:B------:R-:W-:Y:S02]  /*ffc0*/  HADD2.F32 R15, -RZ, R6.H0_H0 ;  /* 0x20000006ff0f7230 */ /* 0x000fe40000004100 */
[--C-:B------:R-:W-:Y:S02]  /*ffd0*/  HADD2.F32 R24, -RZ, R7.reuse.H0_H0 ;  /* 0x20000007ff187230 */ /* 0x100fe40000004100 */
[----:B------:R-:W-:-:S02]  /*ffe0*/  HADD2.F32 R7, -RZ, R7.H1_H1 ;  /* 0x30000007ff077230 */ /* 0x000fc40000004100 */
[----:B------:R-:W-:Y:S02]  /*fff0*/  HADD2.F32 R4, -RZ, R4.H1_H1 ;  /* 0x30000004ff047230 */ /* 0x000fe40000004100 */
        /* <DEDUP_REMOVED lines=8> */
[----:B------:R-:W-:Y:S02]  /*10080*/  HADD2.F32 R36, -RZ, R81.H0_H0 ;  /* 0x20000051ff247230 */ /* 0x000fe40000004100 */
[----:B------:R-:W-:Y:S01]  /*10090*/  FFMA.FTZ R86, R13, R38, R86 ;  /* 0x000000260d567223 */ /* 0x000fe20000010056 */
[----:B------:R-:W-:Y:S02]  /*100a0*/  HADD2.F32 R34, -RZ, R83.H0_H0 ;  /* 0x20000053ff227230 */ /* 0x000fe40000004100 */
[----:B------:R-:W-:Y:S01]  /*100b0*/  FMUL.FTZ R13, R26, R25 ;  /* 0x000000191a0d7220 */ /* 0x000fe20000410000 */
[----:B------:R-:W-:Y:S02]  /*100c0*/  HADD2.F32 R27, -RZ, R10.H0_H0 ;  /* 0x2000000aff1b7230 */ /* 0x000fe40000004100 */
[----:B------:R-:W-:Y:S01]  /*100d0*/  FMUL.FTZ R38, R9, R36 ;  /* 0x0000002409267220 */ /* 0x000fe20000410000 */
[----:B------:R-:W-:-:S02]  /*100e0*/  HADD2.F32 R26, -RZ, R82.H0_H0 ;  /* 0x20000052ff1a7230 */ /* 0x000fc40000004100 */
[----:B------:R-:W-:Y:S01]  /*100f0*/  FMUL.FTZ R9, R9, R34 ;  /* 0x0000002209097220 */ /* 0x000fe20000410000 */
[C---:B------:R-:W-:Y:S01]  /*10100*/  FFMA.FTZ R88, R14.reuse, R25, -R37 ;  /* 0x000000190e587223 */ /* 0x040fe20000010825 */
[----:B------:R-:W-:Y:S01]  /*10110*/  FFMA.FTZ R33, R14, R33, R13 ;  /* 0x000000210e217223 */ /* 0x000fe2000001000d */
[----:B------:R-:W-:Y:S02]  /*10120*/  HADD2.F32 R14, -RZ, R84.H0_H0 ;  /* 0x20000054ff0e7230 */ /* 0x000fe40000004100 */
[C---:B------:R-:W-:Y:S01]  /*10130*/  FFMA.FTZ R36, R5.reuse, R36, R9 ;  /* 0x0000002405247223 */ /* 0x040fe20000010009 */
[----:B------:R-:W-:Y:S02]  /*10140*/  HADD2.F32 R32, -RZ, R11.H0_H0 ;  /* 0x2000000bff207230 */ /* 0x000fe40000004100 */
[----:B------:R-:W-:Y:S01]  /*10150*/  FFMA.FTZ R38, R5, R34, -R38 ;  /* 0x0000002205267223 */ /* 0x000fe20000010826 */
[----:B------:R-:W-:Y:S02]  /*10160*/  HADD2.F32 R9, -RZ, R82.H1_H1 ;  /* 0x30000052ff097230 */ /* 0x000fe40000004100 */
[----:B------:R-:W-:Y:S01]  /*10170*/  FMUL.FTZ R34, R27, R26 ;  /* 0x0000001a1b227220 */ /* 0x000fe20000410000 */
[----:B------:R-:W-:-:S02]  /*10180*/  HADD2.F32 R5, -RZ, R84.H1_H1 ;  /* 0x30000054ff057230 */ /* 0x000fc40000004100 */
[-C--:B------:R-:W-:Y:S01]  /*10190*/  FMUL.FTZ R82, R27, R14.reuse ;  /* 0x0000000e1b527220 */ /* 0x080fe20000410000 */
[----:B------:R-:W-:Y:S02]  /*101a0*/  HADD2.F32 R11, -RZ, R11.H1_H1 ;  /* 0x3000000bff0b7230 */ /* 0x000fe40000004100 */
[C---:B------:R-:W-:Y:S01]  /*101b0*/  FFMA.FTZ R27, R15.reuse, R14, -R34 ;  /* 0x0000000e0f1b7223 */ /* 0x040fe20000010822 */
[C---:B------:R-:W-:Y:S01]  /*101c0*/  FMUL.FTZ R13, R32.reuse, R9 ;  /* 0x00000009200d7220 */ /* 0x040fe20000410000 */
[----:B------:R-:W-:Y:S02]  /*101d0*/  HADD2.F32 R34, -RZ, R39.H0_H0 ;  /* 0x20000027ff227230 */ /* 0x000fe40000004100 */
[-C--:B------:R-:W-:Y:S01]  /*101e0*/  FMUL.FTZ R32, R32, R5.reuse ;  /* 0x0000000520207220 */ /* 0x080fe20000410000 */
[----:B------:R-:W-:Y:S02]  /*101f0*/  HADD2.F32 R14, -RZ, R90.H0_H0 ;  /* 0x2000005aff0e7230 */ /* 0x000fe40000004100 */
[----:B------:R-:W-:Y:S01]  /*10200*/  FFMA.FTZ R82, R15, R26, R82 ;  /* 0x0000001a0f527223 */ /* 0x000fe20000010052 */
[C---:B------:R-:W-:Y:S01]  /*10210*/  FFMA.FTZ R26, R24.reuse, R5, -R13 ;  /* 0x00000005181a7223 */ /* 0x040fe2000001080d */
[----:B------:R-:W-:Y:S01]  /*10220*/  FFMA.FTZ R32, R24, R9, R32 ;  /* 0x0000000918207223 */ /* 0x000fe20000010020 */
[C---:B------:R-:W-:Y:S01]  /*10230*/  FMUL.FTZ R84, R11.reuse, R34 ;  /* 0x000000220b547220 */ /* 0x040fe20000410000 */
[----:B------:R-:W-:Y:S01]  /*10240*/  FMUL.FTZ R24, R11, R14 ;  /* 0x0000000e0b187220 */ /* 0x000fe20000410000 */
[----:B------:R-:W-:-:S02]  /*10250*/  HADD2.F32 R8, -RZ, R8.H1_H1 ;  /* 0x30000008ff087230 */ /* 0x000fc40000004100 */
[----:B------:R-:W-:Y:S02]  /*10260*/  HADD2.F32 R10, -RZ, R10.H1_H1 ;  /* 0x3000000aff0a7230 */ /* 0x000fe40000004100 */
[C---:B------:R-:W-:Y:S01]  /*10270*/  FFMA.FTZ R39, R7.reuse, R14, -R84 ;  /* 0x0000000e07277223 */ /* 0x040fe20000010854 */
[----:B------:R-:W-:Y:S02]  /*10280*/  HADD2.F32 R11, -RZ, R89.H0_H0 ;  /* 0x20000059ff0b7230 */ /* 0x000fe40000004100 */
[----:B------:R-:W-:Y:S01]  /*10290*/  FFMA.FTZ R81, R7, R34, R24 ;  /* 0x0000002207517223 */ /* 0x000fe20000010018 */
[----:B------:R-:W-:Y:S02]  /*102a0*/  HADD2.F32 R13, -RZ, R87.H0_H0 ;  /* 0x20000057ff0d7230 */ /* 0x000fe40000004100 */
[----:B------:R-:W-:Y:S02]  /*102b0*/  HADD2.F32 R5, -RZ, R92.H0_H0 ;  /* 0x2000005cff057230 */ /* 0x000fe40000004100 */
[----:B------:R-:W-:Y:S01]  /*102c0*/  FMUL.FTZ R7, R8, R11 ;  /* 0x0000000b08077220 */ /* 0x000fe20000410000 */
[----:B------:R-:W-:-:S02]  /*102d0*/  HADD2.F32 R9, -RZ, R91.H0_H0 ;  /* 0x2000005bff097230 */ /* 0x000fc40000004100 */
[----:B------:R-:W-:Y:S01]  /*102e0*/  FMUL.FTZ R37, R10, R13 ;  /* 0x0000000d0a257220 */ /* 0x000fe20000410000 */
[----:B------:R-:W-:Y:S02]  /*102f0*/  HADD2.F32 R6, -RZ, R6.H1_H1 ;  /* 0x30000006ff067230 */ /* 0x000fe40000004100 */
[-C--:B------:R-:W-:Y:S01]  /*10300*/  FMUL.FTZ R8, R8, R5.reuse ;  /* 0x0000000508087220 */ /* 0x080fe20000410000 */
[----:B------:R-:W-:Y:S01]  /*10310*/  FFMA.FTZ R15, R4, R5, -R7 ;  /* 0x00000005040f7223 */ /* 0x000fe20000010807 */
[-C--:B------:R-:W-:Y:S01]  /*10320*/  FMUL.FTZ R14, R10, R9.reuse ;  /* 0x000000090a0e7220 */ /* 0x080fe20000410000 */
[----:B------:R-:W-:Y:S01]  /*10330*/  F2FP.F16.F32.PACK_AB R7, R39, R26 ;  /* 0x0000001a2707723e */ /* 0x000fe200000000ff */
[----:B------:R-:W-:Y:S01]  /*10340*/  FFMA.FTZ R10, R6, R9, -R37 ;  /* 0x00000009060a7223 */ /* 0x000fe20000010825 */
[----:B------:R-:W-:Y:S01]  /*10350*/  FFMA.FTZ R25, R4, R11, R8 ;  /* 0x0000000b04197223 */ /* 0x000fe20000010008 */
[----:B------:R-:W-:Y:S01]  /*10360*/  FFMA.FTZ R13, R6, R13, R14 ;  /* 0x0000000d060d7223 */ /* 0x000fe2000001000e */
[----:B------:R-:W-:-:S02]  /*10370*/  F2FP.F16.F32.PACK_AB R5, R88, R35 ;  /* 0x000000235805723e */ /* 0x000fc400000000ff */
[----:B------:R-:W-:Y:S02]  /*10380*/  F2FP.F16.F32.PACK_AB R4, R15, R38 ;  /* 0x000000260f04723e */ /* 0x000fe400000000ff */
[----:B------:R-:W-:Y:S02]  /*10390*/  F2FP.F16.F32.PACK_AB R6, R10, R27 ;  /* 0x0000001b0a06723e */ /* 0x000fe400000000ff */
[----:B------:R-:W-:Y:S02]  /*103a0*/  F2FP.F16.F32.PACK_AB R11, R81, R32 ;  /* 0x00000020510b723e */ /* 0x000fe400000000ff */
[----:B------:R-:W-:Y:S01]  /*103b0*/  F2FP.F16.F32.PACK_AB R9, R33, R86 ;  /* 0x000000562109723e */ /* 0x000fe200000000ff */
[----:B------:R2:W-:Y:S01]  /*103c0*/  STS.128 [R198], R4 ;  /* 0x00000004c6007388 */ /* 0x0005e20000000c00 */
[----:B------:R-:W-:Y:S02]  /*103d0*/  F2FP.F16.F32.PACK_AB R8, R25, R36 ;  /* 0x000000241908723e */ /* 0x000fe400000000ff */
[----:B------:R-:W-:-:S05]  /*103e0*/  F2FP.F16.F32.PACK_AB R10, R13, R82 ;  /* 0x000000520d0a723e */ /* 0x000fca00000000ff */
[----:B------:R2:W-:Y:S02]  /*103f0*/  STS.128 [R12+0xc400], R8 ;  /* 0x00c400080c007388 */ /* 0x0005e40000000c00 */
.L_x_1508:
[----:B------:R-:W-:Y:S05]  /*10400*/  BSYNC B2 ;  /* 0x0000000000027941 */ /* 0x000fea0003800000 */
.L_x_1507:
[----:B------:R-:W-:Y:S05]  /*10410*/  @P3 BRA `(.L_x_1504) ;  /* 0x0000000400783947 */ /* 0x000fea0003800000 */
[----:B------:R-:W-:Y:S02]  /*10420*/  LEA.HI R85, R85, R196, RZ, 0x1d ;  /* 0x000000c455557211 */ /* 0x000fe400078fe8ff */
[----:B------:R-:W-:Y:S02]  /*10430*/  SHF.R.U64 R38, R28, 0x10, R29 ;  /* 0x000000101c267819 */ /* 0x000fe4000000121d */
[----:B-12---:R-:W-:Y:S02]  /*10440*/  SHF.R.S32.HI R4, RZ, 0x1f, R85 ;  /* 0x0000001fff047819 */ /* 0x006fe40000011455 */
[----:B------:R-:W-:Y:S02]  /*10450*/  SHF.L.U32 R5, R85, 0x3, RZ ;  /* 0x0000000355057819 */ /* 0x000fe400000006ff */
[----:B------:R-:W-:Y:S02]  /*10460*/  LEA.HI R85, R4, R85, RZ, 0x3 ;  /* 0x0000005504557211 */ /* 0x000fe400078f18ff */
[----:B------:R-:W-:-:S02]  /*10470*/  LOP3.LUT R4, R174, 0x38, R5, 0xf8, !PT ;  /* 0x00000038ae047812 */ /* 0x000fc400078ef805 */
[----:B------:R-:W-:Y:S01]  /*10480*/  SHF.R.U32.HI R28, RZ, 0x10, R29 ;  /* 0x00000010ff1c7819 */ /* 0x000fe2000001161d */
[----:B------:R-:W-:Y:S01]  /*10490*/  IMAD.SHL.U32 R85, R85, 0x400, RZ ;  /* 0x0000040055557824 */ /* 0x000fe200078e00ff */
[----:B------:R-:W-:Y:S01]  /*104a0*/  LOP3.LUT R8, R4, R175, RZ, 0x3c, !PT ;  /* 0x000000af04087212 */ /* 0x000fe200078e3cff */
[----:B------:R-:W-:Y:S01]  /*104b0*/  HADD2.F32 R29, -RZ, R77.H1_H1 ;  /* 0x3000004dff1d7230 */ /* 0x000fe20000004100 */
[----:B------:R-:W1:Y:S01]  /*104c0*/  LDS.128 R4, [R195] ;  /* 0x00000000c3047984 */ /* 0x000e620000000c00 */
[--C-:B------:R-:W-:Y:S01]  /*104d0*/  SHF.R.U64 R37, R30, 0x10, R31.reuse ;  /* 0x000000101e257819 */ /* 0x100fe2000000121f */
[----:B------:R-:W-:Y:S01]  /*104e0*/  HADD2.F32 R30, -RZ, R28.H0_H0 ;  /* 0x2000001cff1e7230 */ /* 0x000fe20000004100 */
[----:B------:R-:W-:Y:S01]  /*104f0*/  LOP3.LUT R85, R85, 0x7fffe000, RZ, 0xc0, !PT ;  /* 0x7fffe00055557812 */ /* 0x000fe200078ec0ff */
[--C-:B------:R-:W-:Y:S01]  /*10500*/  HADD2.F32 R28, -RZ, R75.reuse.H0_H0 ;  /* 0x2000004bff1c7230 */ /* 0x100fe20000004100 */
[----:B------:R-:W-:Y:S01]  /*10510*/  SHF.R.U32.HI R36, RZ, 0x10, R31 ;  /* 0x00000010ff247819 */ /* 0x000fe2000001161f */
[----:B------:R-:W-:Y:S01]  /*10520*/  HADD2.F32 R31, -RZ, R75.H1_H1 ;  /* 0x3000004bff1f7230 */ /* 0x000fe20000004100 */
[----:B------:R-:W-:-:S02]  /*10530*/  IADD3 R85, R8, R85, R176 ;  /* 0x0000005508557210 */ /* 0x000fc40007ffe0b0 */
[--C-:B------:R-:W-:Y:S02]  /*10540*/  SHF.R.U64 R81, R60, 0x10, R61.reuse ;  /* 0x000000103c517819 */ /* 0x100fe4000000123d */
[----:B------:R-:W-:Y:S01]  /*10550*/  SHF.R.U32.HI R60, RZ, 0x10, R61 ;  /* 0x00000010ff3c7819 */ /* 0x000fe2000001163d */
[----:B------:R-:W-:Y:S01]  /*10560*/  IMAD R85, R85, 0x2, R18 ;  /* 0x0000000255557824 */ /* 0x000fe200078e0212 */
[--C-:B------:R-:W-:Y:S02]  /*10570*/  SHF.R.U64 R39, R62, 0x10, R63.reuse ;  /* 0x000000103e277819 */ /* 0x100fe4000000123f */
[----:B------:R-:W-:Y:S02]  /*10580*/  SHF.R.U32.HI R62, RZ, 0x10, R63 ;  /* 0x00000010ff3e7819 */ /* 0x000fe4000001163f */
[----:B0-----:R-:W0:Y:S01]  /*10590*/  LDS.128 R8, [R85+0xc400] ;  /* 0x00c4000055087984 */ /* 0x001e220000000c00 */
[--C-:B-1----:R-:W-:Y:S02]  /*105a0*/  HADD2.F32 R12, -RZ, R5.reuse.H0_H0 ;  /* 0x20000005ff0c7230 */ /* 0x102fe40000004100 */
[----:B------:R-:W-:-:S02]  /*105b0*/  HADD2.F32 R13, -RZ, R5.H1_H1 ;  /* 0x30000005ff0d7230 */ /* 0x000fc40000004100 */
[----:B------:R-:W-:Y:S02]  /*105c0*/  HADD2.F32 R5, -RZ, R4.H0_H0 ;  /* 0x20000004ff057230 */ /* 0x000fe40000004100 */
[----:B------:R-:W-:Y:S02]  /*105d0*/  HADD2.F32 R14, -RZ, R6.H0_H0 ;  /* 0x20000006ff0e7230 */ /* 0x000fe40000004100 */
[--C-:B------:R-:W-:Y:S02]  /*105e0*/  HADD2.F32 R15, -RZ, R7.reuse.H0_H0 ;  /* 0x20000007ff0f7230 */ /* 0x100fe40000004100 */
[----:B------:R-:W-:Y:S02]  /*105f0*/  HADD2.F32 R7, -RZ, R7.H1_H1 ;  /* 0x30000007ff077230 */ /* 0x000fe40000004100 */
[----:B------:R-:W-:Y:S02]  /*10600*/  HADD2.F32 R4, -RZ, R4.H1_H1 ;  /* 0x30000004ff047230 */ /* 0x000fe40000004100 */
[----:B------:R-:W-:-:S02]  /*10610*/  HADD2.F32 R6, -RZ, R6.H1_H1 ;  /* 0x30000006ff067230 */ /* 0x000fc40000004100 */
[--C-:B0-----:R-:W-:Y:S02]  /*10620*/  HADD2.F32 R24, -RZ, R9.reuse.H0_H0 ;  /* 0x20000009ff187230 */ /* 0x101fe40000004100 */
        /* <DEDUP_REMOVED lines=8> */
[----:B------:R-:W-:-:S02]  /*106b0*/  HADD2.F32 R12, -RZ, R77.H0_H0 ;  /* 0x2000004dff0c7230 */ /* 0x000fc40000004100 */
[-C--:B------:R-:W-:Y:S01]  /*106c0*/  FMUL.FTZ R34, R25, R24.reuse ;  /* 0x0000001819227220 */ /* 0x080fe20000410000 */
[----:B------:R-:W-:Y:S01]  /*106d0*/  FFMA.FTZ R32, R13, R24, -R32 ;  /* 0x000000180d207223 */ /* 0x000fe20000010820 */
[----:B------:R-:W-:Y:S02]  /*106e0*/  HADD2.F32 R26, -RZ, R10.H0_H0 ;  /* 0x2000000aff1a7230 */ /* 0x000fe40000004100 */
[C---:B------:R-:W-:Y:S01]  /*106f0*/  FMUL.FTZ R24, R9.reuse, R28 ;  /* 0x0000001c09187220 */ /* 0x040fe20000410000 */
[----:B------:R-:W-:Y:S02]  /*10700*/  HADD2.F32 R25, -RZ, R76.H0_H0 ;  /* 0x2000004cff197230 */ /* 0x000fe40000004100 */
[-C--:B------:R-:W-:Y:S01]  /*10710*/  FMUL.FTZ R31, R9, R12.reuse ;  /* 0x0000000c091f7220 */ /* 0x080fe20000410000 */
[----:B------:R-:W-:Y:S02]  /*10720*/  HADD2.F32 R9, -RZ, R78.H0_H0 ;  /* 0x2000004eff097230 */ /* 0x000fe40000004100 */
[----:B------:R-:W-:Y:S01]  /*10730*/  FFMA.FTZ R29, R5, R12, -R24 ;  /* 0x0000000c051d7223 */ /* 0x000fe20000010818 */
[----:B------:R-:W-:-:S02]  /*10740*/  HADD2.F32 R27, -RZ, R11.H0_H0 ;  /* 0x2000000bff1b7230 */ /* 0x000fc40000004100 */
[----:B------:R-:W-:Y:S01]  /*10750*/  FFMA.FTZ R31, R5, R28, R31 ;  /* 0x0000001c051f7223 */ /* 0x000fe2000001001f */
[----:B------:R-:W-:Y:S02]  /*10760*/  HADD2.F32 R11, -RZ, R11.H1_H1 ;  /* 0x3000000bff0b7230 */ /* 0x000fe40000004100 */
[----:B------:R-:W-:Y:S01]  /*10770*/  FFMA.FTZ R34, R13, R30, R34 ;  /* 0x0000001e0d227223 */ /* 0x000fe20000010022 */
[C---:B------:R-:W-:Y:S01]  /*10780*/  FMUL.FTZ R5, R26.reuse, R25 ;  /* 0x000000191a057220 */ /* 0x040fe20000410000 */
[----:B------:R-:W-:Y:S02]  /*10790*/  HADD2.F32 R76, -RZ, R76.H1_H1 ;  /* 0x3000004cff4c7230 */ /* 0x000fe40000004100 */
[-C--:B------:R-:W-:Y:S01]  /*107a0*/  FMUL.FTZ R13, R26, R9.reuse ;  /* 0x000000091a0d7220 */ /* 0x080fe20000410000 */
[----:B------:R-:W-:Y:S02]  /*107b0*/  HADD2.F32 R24, -RZ, R36.H0_H0 ;  /* 0x20000024ff187230 */ /* 0x000fe40000004100 */
[----:B------:R-:W-:Y:S01]  /*107c0*/  FFMA.FTZ R26, R14, R9, -R5 ;  /* 0x000000090e1a7223 */ /* 0x000fe20000010805 */
[----:B------:R-:W-:-:S02]  /*107d0*/  HADD2.F32 R12, -RZ, R62.H0_H0 ;  /* 0x2000003eff0c7230 */ /* 0x000fc40000004100 */
[----:B------:R-:W-:Y:S01]  /*107e0*/  FMUL.FTZ R28, R27, R76 ;  /* 0x0000004c1b1c7220 */ /* 0x000fe20000410000 */
[----:B------:R-:W-:Y:S02]  /*107f0*/  HADD2.F32 R78, -RZ, R78.H1_H1 ;  /* 0x3000004eff4e7230 */ /* 0x000fe40000004100 */
[----:B------:R-:W-:Y:S01]  /*10800*/  FFMA.FTZ R14, R14, R25, R13 ;  /* 0x000000190e0e7223 */ /* 0x000fe2000001000d */
[C---:B------:R-:W-:Y:S01]  /*10810*/  FMUL.FTZ R30, R11.reuse, R24 ;  /* 0x000000180b1e7220 */ /* 0x040fe20000410000 */
[----:B------:R-:W-:Y:S01]  /*10820*/  FMUL.FTZ R36, R11, R12 ;  /* 0x0000000c0b247220 */ /* 0x000fe20000410000 */
[----:B------:R-:W-:Y:S02]  /*10830*/  HADD2.F32 R8, -RZ, R8.H1_H1 ;  /* 0x30000008ff087230 */ /* 0x000fe40000004100 */
[-C--:B------:R-:W-:Y:S01]  /*10840*/  FMUL.FTZ R27, R27, R78.reuse ;  /* 0x0000004e1b1b7220 */ /* 0x080fe20000410000 */
[----:B------:R-:W-:Y:S02]  /*10850*/  HADD2.F32 R10, -RZ, R10.H1_H1 ;  /* 0x3000000aff0a7230 */ /* 0x000fe40000004100 */
[----:B------:R-:W-:Y:S01]  /*10860*/  FFMA.FTZ R28, R15, R78, -R28 ;  /* 0x0000004e0f1c7223 */ /* 0x000fe2000001081c */
[----:B------:R-:W-:-:S02]  /*10870*/  HADD2.F32 R11, -RZ, R38.H0_H0 ;  /* 0x20000026ff0b7230 */ /* 0x000fc40000004100 */
[----:B------:R-:W-:Y:S01]  /*10880*/  FFMA.FTZ R27, R15, R76, R27 ;  /* 0x0000004c0f1b7223 */ /* 0x000fe2000001001b */
[----:B------:R-:W-:Y:S02]  /*10890*/  HADD2.F32 R13, -RZ, R37.H0_H0 ;  /* 0x20000025ff0d7230 */ /* 0x000fe40000004100 */
[C---:B------:R-:W-:Y:S01]  /*108a0*/  FFMA.FTZ R25, R7.reuse, R12, -R30 ;  /* 0x0000000c07197223 */ /* 0x040fe2000001081e */
[----:B------:R-:W-:Y:S02]  /*108b0*/  HADD2.F32 R5, -RZ, R81.H0_H0 ;  /* 0x20000051ff057230 */ /* 0x000fe40000004100 */
[----:B------:R-:W-:Y:S01]  /*108c0*/  FFMA.FTZ R36, R7, R24, R36 ;  /* 0x0000001807247223 */ /* 0x000fe20000010024 */
[----:B------:R-:W-:Y:S02]  /*108d0*/  HADD2.F32 R9, -RZ, R39.H0_H0 ;  /* 0x20000027ff097230 */ /* 0x000fe40000004100 */
[----:B------:R-:W-:Y:S01]  /*108e0*/  FMUL.FTZ R7, R8, R11 ;  /* 0x0000000b08077220 */ /* 0x000fe20000410000 */
[----:B------:R-:W-:Y:S01]  /*108f0*/  FMUL.FTZ R15, R10, R13 ;  /* 0x0000000d0a0f7220 */ /* 0x000fe20000410000 */
[----:B------:R-:W-:Y:S01]  /*10900*/  FMUL.FTZ R12, R8, R5 ;  /* 0x00000005080c7220 */ /* 0x000fe20000410000 */
        /* <DEDUP_REMOVED lines=15> */
.L_x_1504:
[----:B------:R-:W-:Y:S05]  /*10a00*/  BSYNC B1 ;  /* 0x0000000000017941 */ /* 0x000fea0003800000 */
.L_x_1503:
        /* <DEDUP_REMOVED lines=8> */
[----:B------:R-:W-:Y:S01]  /*10a90*/  HADD2.F32 R31, -RZ, R79.H1_H1 ;  /* 0x3000004fff1f7230 */ /* 0x000fe20000004100 */
[----:B------:R-:W-:Y:S01]  /*10aa0*/  SHF.R.U32.HI R30, RZ, 0x10, R41 ;  /* 0x00000010ff1e7819 */ /* 0x000fe20000011629 */
[----:B------:R-:W-:Y:S01]  /*10ab0*/  HADD2.F32 R33, -RZ, R70.H1_H1 ;  /* 0x30000046ff217230 */ /* 0x000fe20000004100 */
[----:B------:R-:W-:Y:S01]  /*10ac0*/  SHF.R.S32.HI R7, RZ, 0x1f, R4 ;  /* 0x0000001fff077819 */ /* 0x000fe20000011404 */
[----:B------:R-:W-:Y:S01]  /*10ad0*/  IMAD.SHL.U32 R5, R4, 0x8, RZ ;  /* 0x0000000804057824 */ /* 0x000fe200078e00ff */
[----:B------:R-:W-:Y:S01]  /*10ae0*/  SHF.R.U64 R60, R52, 0x10, R53 ;  /* 0x00000010343c7819 */ /* 0x000fe20000001235 */
[----:B------:R-:W-:Y:S01]  /*10af0*/  HADD2.F32 R30, -RZ, R30.H0_H0 ;  /* 0x2000001eff1e7230 */ /* 0x000fe20000004100 */
[----:B------:R-:W-:Y:S01]  /*10b00*/  LEA.HI R7, R7, R4, RZ, 0x3 ;  /* 0x0000000407077211 */ /* 0x000fe200078f18ff */
[----:B------:R-:W-:Y:S01]  /*10b10*/  HADD2.F32 R70, -RZ, R70.H0_H0 ;  /* 0x20000046ff467230 */ /* 0x000fe20000004100 */
[----:B------:R-:W-:-:S02]  /*10b20*/  LOP3.LUT R4, R172, 0x38, R5, 0xf8, !PT ;  /* 0x00000038ac047812 */ /* 0x000fc400078ef805 */
[----:B------:R-:W-:Y:S02]  /*10b30*/  SHF.L.U32 R7, R7, 0xa, RZ ;  /* 0x0000000a07077819 */ /* 0x000fe400000006ff */
[----:B------:R-:W-:Y:S02]  /*10b40*/  LOP3.LUT R8, R4, R199, RZ, 0x3c, !PT ;  /* 0x000000c704087212 */ /* 0x000fe400078e3cff */
[----:B0-----:R-:W-:Y:S02]  /*10b50*/  LOP3.LUT R9, R7, 0x7fffe000, RZ, 0xc0, !PT ;  /* 0x7fffe00007097812 */ /* 0x001fe400078ec0ff */
[----:B------:R-:W0:Y:S01]  /*10b60*/  LDS.128 R4, [R197] ;  /* 0x00000000c5047984 */ /* 0x000e220000000c00 */
[----:B------:R-:W-:Y:S02]  /*10b70*/  SHF.R.U32.HI R53, RZ, 0x10, R53 ;  /* 0x00000010ff357819 */ /* 0x000fe40000011635 */
[----:B------:R-:W-:Y:S02]  /*10b80*/  IADD3 R9, R8, R9, R177 ;  /* 0x0000000908097210 */ /* 0x000fe40007ffe0b1 */
[----:B------:R-:W-:-:S02]  /*10b90*/  SHF.R.U64 R52, R40, 0x10, R41 ;  /* 0x0000001028347819 */ /* 0x000fc40000001229 */
[----:B------:R-:W-:Y:S01]  /*10ba0*/  SHF.R.U64 R41, R54, 0x10, R55 ;  /* 0x0000001036297819 */ /* 0x000fe20000001237 */
[----:B------:R-:W-:Y:S01]  /*10bb0*/  IMAD R12, R9, 0x2, R18 ;  /* 0x00000002090c7824 */ /* 0x000fe200078e0212 */
[----:B------:R-:W-:Y:S02]  /*10bc0*/  SHF.R.U64 R40, R42, 0x10, R43 ;  /* 0x000000102a287819 */ /* 0x000fe4000000122b */
[----:B------:R-:W-:Y:S02]  /*10bd0*/  SHF.R.U32.HI R54, RZ, 0x10, R55 ;  /* 0x00000010ff367819 */ /* 0x000fe40000011637 */
[----:B------:R-:W1:Y:S01]  /*10be0*/  LDS.128 R8, [R12+0xc400] ;  /* 0x00c400000c087984 */ /* 0x000e620000000c00 */
[----:B------:R-:W-:Y:S01]  /*10bf0*/  SHF.R.U32.HI R42, RZ, 0x10, R43 ;  /* 0x00000010ff2a7819 */ /* 0x000fe2000001162b */
[--C-:B0-----:R-:W-:Y:S02]  /*10c00*/  HADD2.F32 R14, -RZ, R5.reuse.H0_H0 ;  /* 0x20000005ff0e7230 */ /* 0x101fe40000004100 */
[----:B------:R-:W-:-:S02]  /*10c10*/  HADD2.F32 R15, -RZ, R5.H1_H1 ;  /* 0x30000005ff0f7230 */ /* 0x000fc40000004100 */
[----:B------:R-:W-:Y:S02]  /*10c20*/  HADD2.F32 R5, -RZ, R4.H0_H0 ;  /* 0x20000004ff057230 */ /* 0x000fe40000004100 */
[----:B------:R-:W-:Y:S02]  /*10c30*/  HADD2.F32 R24, -RZ, R6.H0_H0 ;  /* 0x20000006ff187230 */ /* 0x000fe40000004100 */
[--C-:B------:R-:W-:Y:S02]  /*10c40*/  HADD2.F32 R25, -RZ, R7.reuse.H0_H0 ;  /* 0x20000007ff197230 */ /* 0x100fe40000004100 */
[----:B------:R-:W-:Y:S02]  /*10c50*/  HADD2.F32 R7, -RZ, R7.H1_H1 ;  /* 0x30000007ff077230 */ /* 0x000fe40000004100 */
[----:B------:R-:W-:Y:S02]  /*10c60*/  HADD2.F32 R4, -RZ, R4.H1_H1 ;  /* 0x30000004ff047230 */ /* 0x000fe40000004100 */
[----:B-1----:R-:W-:-:S02]  /*10c70*/  HADD2.F32 R26, -RZ, R9.H0_H0 ;  /* 0x20000009ff1a7230 */ /* 0x002fc40000004100 */
        /* <DEDUP_REMOVED lines=11> */
[----:B------:R-:W-:Y:S01]  /*10d30*/  FMUL.FTZ R26, R9, R70 ;  /* 0x00000046091a7220 */ /* 0x000fe20000410000 */
[----:B------:R-:W-:Y:S02]  /*10d40*/  HADD2.F32 R28, -RZ, R10.H0_H0 ;  /* 0x2000000aff1c7230 */ /* 0x000fe40000004100 */
[----:B------:R-:W-:Y:S01]  /*10d50*/  FFMA.FTZ R34, R15, R30, R34 ;  /* 0x0000001e0f227223 */ /* 0x000fe20000010022 */
[-C--:B------:R-:W-:Y:S01]  /*10d60*/  FMUL.FTZ R31, R9, R14.reuse ;  /* 0x0000000e091f7220 */ /* 0x080fe20000410000 */
[----:B------:R-:W-:Y:S01]  /*10d70*/  FFMA.FTZ R30, R5, R14, -R26 ;  /* 0x0000000e051e7223 */ /* 0x000fe2000001081a */
[----:B------:R-:W-:Y:S02]  /*10d80*/  HADD2.F32 R29, -RZ, R11.H0_H0 ;  /* 0x2000000bff1d7230 */ /* 0x000fe40000004100 */
[----:B------:R-:W-:-:S02]  /*10d90*/  HADD2.F32 R27, -RZ, R71.H0_H0 ;  /* 0x20000047ff1b7230 */ /* 0x000fc40000004100 */
[----:B------:R-:W-:Y:S01]  /*10da0*/  FFMA.FTZ R31, R5, R70, R31 ;  /* 0x00000046051f7223 */ /* 0x000fe2000001001f */
[--C-:B------:R-:W-:Y:S02]  /*10db0*/  HADD2.F32 R9, -RZ, R80.reuse.H0_H0 ;  /* 0x20000050ff097230 */ /* 0x100fe40000004100 */
[----:B------:R-:W-:Y:S02]  /*10dc0*/  HADD2.F32 R26, -RZ, R71.H1_H1 ;  /* 0x30000047ff1a7230 */ /* 0x000fe40000004100 */
[C---:B------:R-:W-:Y:S01]  /*10dd0*/  FMUL.FTZ R5, R28.reuse, R27 ;  /* 0x0000001b1c057220 */ /* 0x040fe20000410000 */
[----:B------:R-:W-:Y:S02]  /*10de0*/  HADD2.F32 R80, -RZ, R80.H1_H1 ;  /* 0x30000050ff507230 */ /* 0x000fe40000004100 */
[----:B------:R-:W-:Y:S01]  /*10df0*/  FMUL.FTZ R15, R28, R9 ;  /* 0x000000091c0f7220 */ /* 0x000fe20000410000 */
[----:B------:R-:W-:Y:S02]  /*10e00*/  HADD2.F32 R11, -RZ, R11.H1_H1 ;  /* 0x3000000bff0b7230 */ /* 0x000fe40000004100 */
[----:B------:R-:W-:Y:S01]  /*10e10*/  FMUL.FTZ R36, R29, R26 ;  /* 0x0000001a1d247220 */ /* 0x000fe20000410000 */
[----:B------:R-:W-:-:S02]  /*10e20*/  HADD2.F32 R28, -RZ, R42.H0_H0 ;  /* 0x2000002aff1c7230 */ /* 0x000fc40000004100 */
[----:B------:R-:W-:Y:S01]  /*10e30*/  FMUL.FTZ R29, R29, R80 ;  /* 0x000000501d1d7220 */ /* 0x000fe20000410000 */
[----:B------:R-:W-:Y:S02]  /*10e40*/  HADD2.F32 R14, -RZ, R54.H0_H0 ;  /* 0x20000036ff0e7230 */ /* 0x000fe40000004100 */
[C---:B------:R-:W-:Y:S01]  /*10e50*/  FFMA.FTZ R33, R24.reuse, R9, -R5 ;  /* 0x0000000918217223 */ /* 0x040fe20000010805 */
[----:B------:R-:W-:Y:S01]  /*10e60*/  FFMA.FTZ R24, R24, R27, R15 ;  /* 0x0000001b18187223 */ /* 0x000fe2000001000f */
[----:B------:R-:W-:Y:S01]  /*10e70*/  FFMA.FTZ R29, R25, R26, R29 ;  /* 0x0000001a191d7223 */ /* 0x000fe2000001001d */
[C---:B------:R-:W-:Y:S01]  /*10e80*/  FMUL.FTZ R38, R11.reuse, R28 ;  /* 0x0000001c0b267220 */ /* 0x040fe20000410000 */
[----:B------:R-:W-:Y:S01]  /*10e90*/  FMUL.FTZ R26, R11, R14 ;  /* 0x0000000e0b1a7220 */ /* 0x000fe20000410000 */
[----:B------:R-:W-:Y:S02]  /*10ea0*/  HADD2.F32 R8, -RZ, R8.H1_H1 ;  /* 0x30000008ff087230 */ /* 0x000fe40000004100 */
[----:B------:R-:W-:Y:S01]  /*10eb0*/  FFMA.FTZ R36, R25, R80, -R36 ;  /* 0x0000005019247223 */ /* 0x000fe20000010824 */
[----:B------:R-:W-:-:S02]  /*10ec0*/  HADD2.F32 R10, -RZ, R10.H1_H1 ;  /* 0x3000000aff0a7230 */ /* 0x000fc40000004100 */
[C---:B------:R-:W-:Y:S01]  /*10ed0*/  FFMA.FTZ R39, R7.reuse, R14, -R38 ;  /* 0x0000000e07277223 */ /* 0x040fe20000010826 */
[----:B------:R-:W-:Y:S02]  /*10ee0*/  HADD2.F32 R11, -RZ, R52.H0_H0 ;  /* 0x20000034ff0b7230 */ /* 0x000fe40000004100 */
[----:B------:R-:W-:Y:S01]  /*10ef0*/  FFMA.FTZ R26, R7, R28, R26 ;  /* 0x0000001c071a7223 */ /* 0x000fe2000001001a */
[----:B------:R-:W-:Y:S02]  /*10f00*/  HADD2.F32 R15, -RZ, R40.H0_H0 ;  /* 0x20000028ff0f7230 */ /* 0x000fe40000004100 */
[----:B------:R-:W-:Y:S02]  /*10f10*/  HADD2.F32 R5, -RZ, R60.H0_H0 ;  /* 0x2000003cff057230 */ /* 0x000fe40000004100 */
[----:B------:R-:W-:Y:S01]  /*10f20*/  FMUL.FTZ R7, R8, R11 ;  /* 0x0000000b08077220 */ /* 0x000fe20000410000 */
[----:B------:R-:W-:Y:S02]  /*10f30*/  HADD2.F32 R9, -RZ, R41.H0_H0 ;  /* 0x20000029ff097230 */ /* 0x000fe40000004100 */
[----:B------:R-:W-:Y:S01]  /*10f40*/  FMUL.FTZ R27, R10, R15 ;  /* 0x0000000f0a1b7220 */ /* 0x000fe20000410000 */
[----:B------:R-:W-:-:S02]  /*10f50*/  HADD2.F32 R6, -RZ, R6.H1_H1 ;  /* 0x30000006ff067230 */ /* 0x000fc40000004100 */
[-C--:B------:R-:W-:Y:S01]  /*10f60*/  FMUL.FTZ R8, R8, R5.reuse ;  /* 0x0000000508087220 */ /* 0x080fe20000410000 */
[----:B------:R-:W-:Y:S01]  /*10f70*/  FFMA.FTZ R25, R4, R5, -R7 ;  /* 0x0000000504197223 */ /* 0x000fe20000010807 */
[-C--:B------:R-:W-:Y:S01]  /*10f80*/  FMUL.FTZ R14, R10, R9.reuse ;  /* 0x000000090a0e7220 */ /* 0x080fe20000410000 */
[----:B------:R-:W-:Y:S01]  /*10f90*/  F2FP.F16.F32.PACK_AB R7, R39, R36 ;  /* 0x000000242707723e */ /* 0x000fe200000000ff */
[----:B------:R-:W-:Y:S01]  /*10fa0*/  FFMA.FTZ R10, R6, R9, -R27 ;  /* 0x00000009060a7223 */ /* 0x000fe2000001081b */
[----:B------:R-:W-:Y:S01]  /*10fb0*/  FFMA.FTZ R8, R4, R11, R8 ;  /* 0x0000000b04087223 */ /* 0x000fe20000010008 */
[----:B------:R-:W-:Y:S01]  /*10fc0*/  FFMA.FTZ R15, R6, R15, R14 ;  /* 0x0000000f060f7223 */ /* 0x000fe2000001000e */
[----:B------:R-:W-:Y:S02]  /*10fd0*/  F2FP.F16.F32.PACK_AB R5, R32, R35 ;  /* 0x000000232005723e */ /* 0x000fe400000000ff */
[----:B------:R-:W-:Y:S02]  /*10fe0*/  F2FP.F16.F32.PACK_AB R4, R25, R30 ;  /* 0x0000001e1904723e */ /* 0x000fe400000000ff */
[----:B------:R-:W-:-:S02]  /*10ff0*/  F2FP.F16.F32.PACK_AB R6, R10, R33 ;  /* 0x000000210a06723e */ /* 0x000fc400000000ff */
[----:B------:R-:W-:Y:S02]  /*11000*/  F2FP.F16.F32.PACK_AB R11, R26, R29 ;  /* 0x0000001d1a0b723e */ /* 0x000fe400000000ff */
[----:B------:R-:W-:Y:S01]  /*11010*/  F2FP.F16.F32.PACK_AB R9, R34, R37 ;  /* 0x000000252209723e */ /* 0x000fe200000000ff */
[----:B------:R4:W-:Y:S01]  /*11020*/  STS.128 [R197], R4 ;  /* 0x00000004c5007388 */ /* 0x0009e20000000c00 */
[----:B------:R-:W-:Y:S02]  /*11030*/  F2FP.F16.F32.PACK_AB R8, R8, R31 ;  /* 0x0000001f0808723e */ /* 0x000fe400000000ff */
[----:B------:R-:W-:-:S05]  /*11040*/  F2FP.F16.F32.PACK_AB R10, R15, R24 ;  /* 0x000000180f0a723e */ /* 0x000fca00000000ff */
[----:B------:R4:W-:Y:S02]  /*11050*/  STS.128 [R12+0xc400], R8 ;  /* 0x00c400080c007388 */ /* 0x0009e40000000c00 */
.L_x_1510:
[----:B------:R-:W-:Y:S05]  /*11060*/  BSYNC B1 ;  /* 0x0000000000017941 */ /* 0x000fea0003800000 */
.L_x_1509:
[----:B------:R-:W-:Y:S04]  /*11070*/  BSSY B1, `(.L_x_1511) ;  /* 0x0000060000017945 */ /* 0x000fe80003800000 */
[----:B------:R-:W-:Y:S05]  /*11080*/  @P1 BRA `(.L_x_1512) ;  /* 0x0000000400781947 */ /* 0x000fea0003800000 */
[----:B-1234-:R-:W-:Y:S01]  /*11090*/  LEA.HI R4, R13, R189, RZ, 0x1d ;  /* 0x000000bd0d047211 */ /* 0x01efe200078fe8ff */
[----:B------:R-:W-:Y:S01]  /*110a0*/  HADD2.F32 R31, -RZ, R73.H1_H1 ;  /* 0x30000049ff1f7230 */ /* 0x000fe20000004100 */
[----:B------:R-:W-:Y:S01]  /*110b0*/  SHF.R.U32.HI R32, RZ, 0x10, R45 ;  /* 0x00000010ff207819 */ /* 0x000fe2000001162d */
[--C-:B------:R-:W-:Y:S01]  /*110c0*/  HADD2.F32 R33, -RZ, R69.reuse.H1_H1 ;  /* 0x30000045ff217230 */ /* 0x100fe20000004100 */
[----:B------:R-:W-:Y:S01]  /*110d0*/  SHF.R.S32.HI R7, RZ, 0x1f, R4 ;  /* 0x0000001fff077819 */ /* 0x000fe20000011404 */
[----:B------:R-:W-:Y:S01]  /*110e0*/  IMAD.SHL.U32 R5, R4, 0x8, RZ ;  /* 0x0000000804057824 */ /* 0x000fe200078e00ff */
[----:B------:R-:W-:Y:S01]  /*110f0*/  SHF.R.U64 R42, R56, 0x10, R57 ;  /* 0x00000010382a7819 */ /* 0x000fe20000001239 */
[----:B------:R-:W-:Y:S01]  /*11100*/  HADD2.F32 R32, -RZ, R32.H0_H0 ;  /* 0x20000020ff207230 */ /* 0x000fe20000004100 */
[----:B------:R-:W-:Y:S01]  /*11110*/  LEA.HI R7, R7, R4, RZ, 0x3 ;  /* 0x0000000407077211 */ /* 0x000fe200078f18ff */
[----:B------:R-:W-:Y:S01]  /*11120*/  HADD2.F32 R30, -RZ, R69.H0_H0 ;  /* 0x20000045ff1e7230 */ /* 0x000fe20000004100 */
[----:B------:R-:W-:-:S02]  /*11130*/  LOP3.LUT R4, R172, 0x38, R5, 0xf8, !PT ;  /* 0x00000038ac047812 */ /* 0x000fc400078ef805 */
[----:B------:R-:W-:Y:S01]  /*11140*/  SHF.R.U32.HI R56, RZ, 0x10, R57 ;  /* 0x00000010ff387819 */ /* 0x000fe20000011639 */
[----:B------:R-:W-:Y:S01]  /*11150*/  IMAD.SHL.U32 R7, R7, 0x400, RZ ;  /* 0x0000040007077824 */ /* 0x000fe200078e00ff */
[----:B------:R-:W-:Y:S02]  /*11160*/  LOP3.LUT R8, R4, R199, RZ, 0x3c, !PT ;  /* 0x000000c704087212 */ /* 0x000fe400078e3cff */
[----:B------:R-:W-:Y:S02]  /*11170*/  SHF.R.U64 R41, R58, 0x10, R59 ;  /* 0x000000103a297819 */ /* 0x000fe4000000123b */
[----:B0-----:R-:W-:Y:S02]  /*11180*/  LOP3.LUT R9, R7, 0x7fffe000, RZ, 0xc0, !PT ;  /* 0x7fffe00007097812 */ /* 0x001fe400078ec0ff */
[----:B------:R-:W0:Y:S01]  /*11190*/  LDS.128 R4, [R194] ;  /* 0x00000000c2047984 */ /* 0x000e220000000c00 */
[----:B------:R-:W-:Y:S02]  /*111a0*/  SHF.R.U64 R39, R46, 0x10, R47 ;  /* 0x000000102e277819 */ /* 0x000fe4000000122f */
[----:B------:R-:W-:-:S02]  /*111b0*/  IADD3 R9, R8, R9, R177 ;  /* 0x0000000908097210 */ /* 0x000fc40007ffe0b1 */
[----:B------:R-:W-:Y:S02]  /*111c0*/  SHF.R.U32.HI R58, RZ, 0x10, R59 ;  /* 0x00000010ff3a7819 */ /* 0x000fe4000001163b */
[----:B------:R-:W-:Y:S02]  /*111d0*/  LEA R12, R9, R18, 0x1 ;  /* 0x00000012090c7211 */ /* 0x000fe400078e08ff */
[----:B------:R-:W-:Y:S02]  /*111e0*/  SHF.R.U32.HI R46, RZ, 0x10, R47 ;  /* 0x00000010ff2e7819 */ /* 0x000fe4000001162f */
[----:B------:R-:W-:Y:S01]  /*111f0*/  SHF.R.U64 R40, R44, 0x10, R45 ;  /* 0x000000102c287819 */ /* 0x000fe2000000122d */
[----:B------:R-:W1:Y:S01]  /*11200*/  LDS.128 R8, [R12+0xc400] ;  /* 0x00c400000c087984 */ /* 0x000e620000000c00 */
[--C-:B0-----:R-:W-:Y:S02]  /*11210*/  HADD2.F32 R14, -RZ, R5.reuse.H0_H0 ;  /* 0x20000005ff0e7230 */ /* 0x101fe40000004100 */
[----:B------:R-:W-:-:S02]  /*11220*/  HADD2.F32 R15, -RZ, R5.H1_H1 ;  /* 0x30000005ff0f7230 */ /* 0x000fc40000004100 */
[----:B------:R-:W-:Y:S02]  /*11230*/  HADD2.F32 R5, -RZ, R4.H0_H0 ;  /* 0x20000004ff057230 */ /* 0x000fe40000004100 */
[----:B------:R-:W-:Y:S02]  /*11240*/  HADD2.F32 R24, -RZ, R6.H0_H0 ;  /* 0x20000006ff187230 */ /* 0x000fe40000004100 */
[--C-:B------:R-:W-:Y:S02]  /*11250*/  HADD2.F32 R25, -RZ, R7.reuse.H0_H0 ;  /* 0x20000007ff197230 */ /* 0x100fe40000004100 */
[----:B------:R-:W-:Y:S02]  /*11260*/  HADD2.F32 R7, -RZ, R7.H1_H1 ;  /* 0x30000007ff077230 */ /* 0x000fe40000004100 */
[--C-:B-1----:R-:W-:Y:S02]  /*11270*/  HADD2.F32 R26, -RZ, R9.reuse.H0_H0 ;  /* 0x20000009ff1a7230 */ /* 0x102fe40000004100 */
[----:B------:R-:W-:-:S02]  /*11280*/  HADD2.F32 R27, -RZ, R9.H1_H1 ;  /* 0x30000009ff1b7230 */ /* 0x000fc40000004100 */
[----:B------:R-:W-:Y:S02]  /*11290*/  HADD2.F32 R9, -RZ, R8.H0_H0 ;  /* 0x20000008ff097230 */ /* 0x000fe40000004100 */
[C---:B------:R-:W-:Y:S01]  /*112a0*/  FMUL.FTZ R35, R26.reuse, R33 ;  /* 0x000000211a237220 */ /* 0x040fe20000410000 */
[-C--:B------:R-:W-:Y:S01]  /*112b0*/  FMUL.FTZ R37, R26, R31.reuse ;  /* 0x0000001f1a257220 */ /* 0x080fe20000410000 */
[----:B------:R-:W-:Y:S02]  /*112c0*/  HADD2.F32 R26, -RZ, R56.H0_H0 ;  /* 0x20000038ff1a7230 */ /* 0x000fe40000004100 */
[C---:B------:R-:W-:Y:S01]  /*112d0*/  FMUL.FTZ R34, R27.reuse, R32 ;  /* 0x000000201b227220 */ /* 0x040fe20000410000 */
[C---:B------:R-:W-:Y:S01]  /*112e0*/  FFMA.FTZ R35, R14.reuse, R31, -R35 ;  /* 0x0000001f0e237223 */ /* 0x040fe20000010823 */
[----:B------:R-:W-:Y:S01]  /*112f0*/  FFMA.FTZ R37, R14, R33, R37 ;  /* 0x000000210e257223 */ /* 0x000fe20000010025 */
[----:B------:R-:W-:Y:S02]  /*11300*/  HADD2.F32 R14, -RZ, R73.H0_H0 ;  /* 0x20000049ff0e7230 */ /* 0x000fe40000004100 */
[-C--:B------:R-:W-:Y:S01]  /*11310*/  FMUL.FTZ R36, R27, R26.reuse ;  /* 0x0000001a1b247220 */ /* 0x080fe20000410000 */
[----:B------:R-:W-:Y:S01]  /*11320*/  FFMA.FTZ R34, R15, R26, -R34 ;  /* 0x0000001a0f227223 */ /* 0x000fe20000010822 */
[----:B------:R-:W-:-:S02]  /*11330*/  HADD2.F32 R28, -RZ, R10.H0_H0 ;  /* 0x2000000aff1c7230 */ /* 0x000fc40000004100 */
[C---:B------:R-:W-:Y:S01]  /*11340*/  FMUL.FTZ R26, R9.reuse, R30 ;  /* 0x0000001e091a7220 */ /* 0x040fe20000410000 */
[----:B------:R-:W-:Y:S02]  /*11350*/  HADD2.F32 R27, -RZ, R72.H0_H0 ;  /* 0x20000048ff1b7230 */ /* 0x000fe40000004100 */
[-C--:B------:R-:W-:Y:S01]  /*11360*/  FMUL.FTZ R33, R9, R14.reuse ;  /* 0x0000000e09217220 */ /* 0x080fe20000410000 */
[----:B------:R-:W-:Y:S02]  /*11370*/  HADD2.F32 R9, -RZ, R74.H0_H0 ;  /* 0x2000004aff097230 */ /* 0x000fe40000004100 */
[C---:B------:R-:W-:Y:S01]  /*11380*/  FFMA.FTZ R31, R5.reuse, R14, -R26 ;  /* 0x0000000e051f7223 */ /* 0x040fe2000001081a */
[--C-:B------:R-:W-:Y:S02]  /*11390*/  HADD2.F32 R29, -RZ, R11.reuse.H0_H0 ;  /* 0x2000000bff1d7230 */ /* 0x100fe40000004100 */
[----:B------:R-:W-:Y:S01]  /*113a0*/  FFMA.FTZ R33, R5, R30, R33 ;  /* 0x0000001e05217223 */ /* 0x000fe20000010021 */
[----:B------:R-:W-:-:S02]  /*113b0*/  HADD2.F32 R11, -RZ, R11.H1_H1 ;  /* 0x3000000bff0b7230 */ /* 0x000fc40000004100 */
[----:B------:R-:W-:Y:S01]  /*113c0*/  FFMA.FTZ R36, R15, R32, R36 ;  /* 0x000000200f247223 */ /* 0x000fe20000010024 */
[C---:B------:R-:W-:Y:S01]  /*113d0*/  FMUL.FTZ R5, R28.reuse, R27 ;  /* 0x0000001b1c057220 */ /* 0x040fe20000410000 */
[----:B------:R-:W-:Y:S02]  /*113e0*/  HADD2.F32 R72, -RZ, R72.H1_H1 ;  /* 0x30000048ff487230 */ /* 0x000fe40000004100 */
[-C--:B------:R-:W-:Y:S01]  /*113f0*/  FMUL.FTZ R15, R28, R9.reuse ;  /* 0x000000091c0f7220 */ /* 0x080fe20000410000 */
[----:B------:R-:W-:Y:S02]  /*11400*/  HADD2.F32 R26, -RZ, R46.H0_H0 ;  /* 0x2000002eff1a7230 */ /* 0x000fe40000004100 */
[----:B------:R-:W-:Y:S01]  /*11410*/  FFMA.FTZ R28, R24, R9, -R5 ;  /* 0x00000009181c7223 */ /* 0x000fe20000010805 */
[----:B------:R-:W-:Y:S02]  /*11420*/  HADD2.F32 R14, -RZ, R58.H0_H0 ;  /* 0x2000003aff0e7230 */ /* 0x000fe40000004100 */
[----:B------:R-:W-:Y:S01]  /*11430*/  FMUL.FTZ R30, R29, R72 ;  /* 0x000000481d1e7220 */ /* 0x000fe20000410000 */
[----:B------:R-:W-:-:S02]  /*11440*/  HADD2.F32 R74, -RZ, R74.H1_H1 ;  /* 0x3000004aff4a7230 */ /* 0x000fc40000004100 */
[----:B------:R-:W-:Y:S01]  /*11450*/  FFMA.FTZ R24, R24, R27, R15 ;  /* 0x0000001b18187223 */ /* 0x000fe2000001000f */
[C---:B------:R-:W-:Y:S01]  /*11460*/  FMUL.FTZ R32, R11.reuse, R26 ;  /* 0x0000001a0b207220 */ /* 0x040fe20000410000 */
[----:B------:R-:W-:Y:S01]  /*11470*/  FMUL.FTZ R38, R11, R14 ;  /* 0x0000000e0b267220 */ /* 0x000fe20000410000 */
[----:B------:R-:W-:Y:S02]  /*11480*/  HADD2.F32 R8, -RZ, R8.H1_H1 ;  /* 0x30000008ff087230 */ /* 0x000fe40000004100 */
[-C--:B------:R-:W-:Y:S01]  /*11490*/  FMUL.FTZ R29, R29, R74.reuse ;  /* 0x0000004a1d1d7220 */ /* 0x080fe20000410000 */
[----:B------:R-:W-:Y:S02]  /*114a0*/  HADD2.F32 R10, -RZ, R10.H1_H1 ;  /* 0x3000000aff0a7230 */ /* 0x000fe40000004100 */
[C---:B------:R-:W-:Y:S01]  /*114b0*/  FFMA.FTZ R30, R25.reuse, R74, -R30 ;  /* 0x0000004a191e7223 */ /* 0x040fe2000001081e */
[----:B------:R-:W-:Y:S02]  /*114c0*/  HADD2.F32 R11, -RZ, R40.H0_H0 ;  /* 0x20000028ff0b7230 */ /* 0x000fe40000004100 */
[----:B------:R-:W-:Y:S01]  /*114d0*/  FFMA.FTZ R29, R25, R72, R29 ;  /* 0x00000048191d7223 */ /* 0x000fe2000001001d */
[----:B------:R-:W-:-:S02]  /*114e0*/  HADD2.F32 R15, -RZ, R39.H0_H0 ;  /* 0x20000027ff0f7230 */ /* 0x000fc40000004100 */
[C---:B------:R-:W-:Y:S01]  /*114f0*/  FFMA.FTZ R27, R7.reuse, R14, -R32 ;  /* 0x0000000e071b7223 */ /* 0x040fe20000010820 */
[----:B------:R-:W-:Y:S02]  /*11500*/  HADD2.F32 R5, -RZ, R42.H0_H0 ;  /* 0x2000002aff057230 */ /* 0x000fe40000004100 */
[----:B------:R-:W-:Y:S01]  /*11510*/  FFMA.FTZ R38, R7, R26, R38 ;  /* 0x0000001a07267223 */ /* 0x000fe20000010026 */
[----:B------:R-:W-:Y:S02]  /*11520*/  HADD2.F32 R9, -RZ, R41.H0_H0 ;  /* 0x20000029ff097230 */ /* 0x000fe40000004100 */
[----:B------:R-:W-:Y:S01]  /*11530*/  FMUL.FTZ R7, R8, R11 ;  /* 0x0000000b08077220 */ /* 0x000fe20000410000 */
[----:B------:R-:W-:Y:S02]  /*11540*/  HADD2.F32 R4, -RZ, R4.H1_H1 ;  /* 0x30000004ff047230 */ /* 0x000fe40000004100 */
[----:B------:R-:W-:Y:S01]  /*11550*/  FMUL.FTZ R25, R10, R15 ;  /* 0x0000000f0a197220 */ /* 0x000fe20000410000 */
[----:B------:R-:W-:-:S02]  /*11560*/  HADD2.F32 R6, -RZ, R6.H1_H1 ;  /* 0x30000006ff067230 */ /* 0x000fc40000004100 */
[----:B------:R-:W-:Y:S01]  /*11570*/  FMUL.FTZ R14, R8, R5 ;  /* 0x00000005080e7220 */ /* 0x000fe20000410000 */
[----:B------:R-:W-:Y:S01]  /*11580*/  FMUL.FTZ R10, R10, R9 ;  /* 0x000000090a0a7220 */ /* 0x000fe20000410000 */
[----:B------:R-:W-:Y:S01]  /*11590*/  FFMA.FTZ R8, R4, R5, -R7 ;  /* 0x0000000504087223 */ /* 0x000fe20000010807 */
        /* <DEDUP_REMOVED lines=13> */
.L_x_1512:
[----:B------:R-:W-:Y:S05]  /*11670*/  BSYNC B1 ;  /* 0x0000000000017941 */ /* 0x000fea0003800000 */
.L_x_1511:
[----:B------:R-:W-:Y:S05]  /*11680*/  @P2 BRA `(.L_x_1478) ;  /* 0x0000000400782947 */ /* 0x000fea0003800000 */
[----:B------:R-:W-:Y:S01]  /*11690*/  LEA.HI R13, R13, R196, RZ, 0x1d ;  /* 0x000000c40d0d7211 */ /* 0x000fe200078fe8ff */
[----:B------:R-:W-:Y:S01]  /*116a0*/  HADD2.F32 R32, -RZ, R0.H1_H1 ;  /* 0x30000000ff207230 */ /* 0x000fe20000004100 */
[----:B------:R-:W-:Y:S01]  /*116b0*/  SHF.R.U64 R38, R64, 0x10, R65 ;  /* 0x0000001040267819 */ /* 0x000fe20000001241 */
[--C-:B------:R-:W-:Y:S01]  /*116c0*/  HADD2.F32 R30, -RZ, R20.reuse.H1_H1 ;  /* 0x30000014ff1e7230 */ /* 0x100fe20000004100 */
[----:B01234-:R-:W-:Y:S01]  /*116d0*/  SHF.R.S32.HI R4, RZ, 0x1f, R13 ;  /* 0x0000001fff047819 */ /* 0x01ffe2000001140d */
[----:B------:R-:W-:Y:S01]  /*116e0*/  IMAD.SHL.U32 R5, R13, 0x8, RZ ;  /* 0x000000080d057824 */ /* 0x000fe200078e00ff */
[----:B------:R-:W-:Y:S01]  /*116f0*/  SHF.R.U32.HI R64, RZ, 0x10, R65 ;  /* 0x00000010ff407819 */ /* 0x000fe20000011641 */
[----:B------:R-:W-:Y:S01]  /*11700*/  HADD2.F32 R20, -RZ, R20.H0_H0 ;  /* 0x20000014ff147230 */ /* 0x000fe20000004100 */
[----:B------:R-:W-:Y:S02]  /*11710*/  LEA.HI R13, R4, R13, RZ, 0x3 ;  /* 0x0000000d040d7211 */ /* 0x000fe400078f18ff */
[----:B------:R-:W-:-:S02]  /*11720*/  LOP3.LUT R4, R172, 0x38, R5, 0xf8, !PT ;  /* 0x00000038ac047812 */ /* 0x000fc400078ef805 */
[----:B------:R-:W-:Y:S01]  /*11730*/  SHF.R.U32.HI R29, RZ, 0x10, R49 ;  /* 0x00000010ff1d7819 */ /* 0x000fe20000011631 */
[----:B------:R-:W-:Y:S01]  /*11740*/  IMAD.SHL.U32 R13, R13, 0x400, RZ ;  /* 0x000004000d0d7824 */ /* 0x000fe200078e00ff */
[----:B------:R-:W-:Y:S02]  /*11750*/  LOP3.LUT R8, R4, R199, RZ, 0x3c, !PT ;  /* 0x000000c704087212 */ /* 0x000fe400078e3cff */
[----:B------:R-:W0:Y:S01]  /*11760*/  LDS.128 R4, [R193] ;  /* 0x00000000c1047984 */ /* 0x000e220000000c00 */
[----:B------:R-:W-:Y:S01]  /*11770*/  HADD2.F32 R29, -RZ, R29.H0_H0 ;  /* 0x2000001dff1d7230 */ /* 0x000fe20000004100 */
[----:B------:R-:W-:Y:S02]  /*11780*/  LOP3.LUT R9, R13, 0x7fffe000, RZ, 0xc0, !PT ;  /* 0x7fffe0000d097812 */ /* 0x000fe400078ec0ff */
[----:B------:R-:W-:Y:S02]  /*11790*/  SHF.R.U64 R37, R66, 0x10, R67 ;  /* 0x0000001042257819 */ /* 0x000fe40000001243 */
[----:B------:R-:W-:-:S02]  /*117a0*/  IADD3 R9, R8, R9, R177 ;  /* 0x0000000908097210 */ /* 0x000fc40007ffe0b1 */
[----:B------:R-:W-:Y:S02]  /*117b0*/  SHF.R.U64 R33, R50, 0x10, R51 ;  /* 0x0000001032217819 */ /* 0x000fe40000001233 */
[----:B------:R-:W-:Y:S01]  /*117c0*/  SHF.R.U32.HI R66, RZ, 0x10, R67 ;  /* 0x00000010ff427819 */ /* 0x000fe20000011643 */
[----:B------:R-:W-:Y:S01]  /*117d0*/  IMAD R12, R9, 0x2, R18 ;  /* 0x00000002090c7824 */ /* 0x000fe200078e0212 */
[----:B------:R-:W-:Y:S02]  /*117e0*/  SHF.R.U32.HI R50, RZ, 0x10, R51 ;  /* 0x00000010ff327819 */ /* 0x000fe40000011633 */
[----:B------:R-:W-:Y:S02]  /*117f0*/  SHF.R.U64 R35, R48, 0x10, R49 ;  /* 0x0000001030237819 */ /* 0x000fe40000001231 */
[----:B------:R-:W1:Y:S01]  /*11800*/  LDS.128 R8, [R12+0xc400] ;  /* 0x00c400000c087984 */ /* 0x000e620000000c00 */
[--C-:B0-----:R-:W-:Y:S02]  /*11810*/  HADD2.F32 R13, -RZ, R5.reuse.H0_H0 ;  /* 0x20000005ff0d7230 */ /* 0x101fe40000004100 */
[----:B------:R-:W-:-:S02]  /*11820*/  HADD2.F32 R14, -RZ, R5.H1_H1 ;  /* 0x30000005ff0e7230 */ /* 0x000fc40000004100 */
[----:B------:R-:W-:Y:S02]  /*11830*/  HADD2.F32 R5, -RZ, R4.H0_H0 ;  /* 0x20000004ff057230 */ /* 0x000fe40000004100 */
[----:B------:R-:W-:Y:S02]  /*11840*/  HADD2.F32 R15, -RZ, R6.H0_H0 ;  /* 0x20000006ff0f7230 */ /* 0x000fe40000004100 */
[--C-:B------:R-:W-:Y:S02]  /*11850*/  HADD2.F32 R24, -RZ, R7.reuse.H0_H0 ;  /* 0x20000007ff187230 */ /* 0x100fe40000004100 */
[----:B------:R-:W-:Y:S02]  /*11860*/  HADD2.F32 R7, -RZ, R7.H1_H1 ;  /* 0x30000007ff077230 */ /* 0x000fe40000004100 */
[----:B------:R-:W-:Y:S02]  /*11870*/  HADD2.F32 R4, -RZ, R4.H1_H1 ;  /* 0x30000004ff047230 */ /* 0x000fe40000004100 */
        /* <DEDUP_REMOVED lines=8> */
[----:B------:R-:W-:Y:S01]  /*11900*/  FFMA.FTZ R34, R13, R30, -R34 ;  /* 0x0000001e0d227223 */ /* 0x000fe20000010822 */
[----:B------:R-:W-:-:S02]  /*11910*/  HADD2.F32 R30, -RZ, R0.H0_H0 ;  /* 0x20000000ff1e7230 */ /* 0x000fc40000004100 */
[----:B------:R-:W-:Y:S01]  /*11920*/  FFMA.FTZ R36, R13, R32, R36 ;  /* 0x000000200d247223 */ /* 0x000fe20000010024 */
[-C--:B------:R-:W-:Y:S01]  /*11930*/  FMUL.FTZ R13, R26, R25.reuse ;  /* 0x000000191a0d7220 */ /* 0x080fe20000410000 */
[----:B------:R-:W-:Y:S02]  /*11940*/  HADD2.F32 R27, -RZ, R10.H0_H0 ;  /* 0x2000000aff1b7230 */ /* 0x000fe40000004100 */
[C---:B------:R-:W-:Y:S01]  /*11950*/  FFMA.FTZ R31, R14.reuse, R25, -R31 ;  /* 0x000000190e1f7223 */ /* 0x040fe2000001081f */
[C---:B------:R-:W-:Y:S01]  /*11960*/  FMUL.FTZ R0, R9.reuse, R30 ;  /* 0x0000001e09007220 */ /* 0x040fe20000410000 */
[----:B------:R-:W-:Y:S02]  /*11970*/  HADD2.F32 R26, -RZ, R3.H0_H0 ;  /* 0x20000003ff1a7230 */ /* 0x000fe40000004100 */
[-C--:B------:R-:W-:Y:S01]  /*11980*/  FMUL.FTZ R9, R9, R20.reuse ;  /* 0x0000001409097220 */ /* 0x080fe20000410000 */
[----:B------:R-:W-:Y:S02]  /*11990*/  HADD2.F32 R28, -RZ, R11.H0_H0 ;  /* 0x2000000bff1c7230 */ /* 0x000fe40000004100 */
[----:B------:R-:W-:Y:S01]  /*119a0*/  FFMA.FTZ R20, R5, R20, -R0 ;  /* 0x0000001405147223 */ /* 0x000fe20000010800 */
[----:B------:R-:W-:Y:S01]  /*119b0*/  FFMA.FTZ R29, R14, R29, R13 ;  /* 0x0000001d0e1d7223 */ /* 0x000fe2000001000d */
[----:B------:R-:W-:-:S02]  /*119c0*/  HADD2.F32 R0, -RZ, R21.H0_H0 ;  /* 0x20000015ff007230 */ /* 0x000fc40000004100 */
[----:B------:R-:W-:Y:S01]  /*119d0*/  FMUL.FTZ R14, R27, R26 ;  /* 0x0000001a1b0e7220 */ /* 0x000fe20000410000 */
[----:B------:R-:W-:Y:S02]  /*119e0*/  HADD2.F32 R3, -RZ, R3.H1_H1 ;  /* 0x30000003ff037230 */ /* 0x000fe40000004100 */
[----:B------:R-:W-:Y:S01]  /*119f0*/  FFMA.FTZ R30, R5, R30, R9 ;  /* 0x0000001e051e7223 */ /* 0x000fe20000010009 */
[----:B------:R-:W-:Y:S02]  /*11a00*/  HADD2.F32 R21, -RZ, R21.H1_H1 ;  /* 0x30000015ff157230 */ /* 0x000fe40000004100 */
[-C--:B------:R-:W-:Y:S01]  /*11a10*/  FMUL.FTZ R32, R27, R0.reuse ;  /* 0x000000001b207220 */ /* 0x080fe20000410000 */
[----:B------:R-:W-:Y:S01]  /*11a20*/  FFMA.FTZ R25, R15, R0, -R14 ;  /* 0x000000000f197223 */ /* 0x000fe2000001080e */
[C---:B------:R-:W-:Y:S01]  /*11a30*/  FMUL.FTZ R5, R28.reuse, R3 ;  /* 0x000000031c057220 */ /* 0x040fe20000410000 */
[----:B------:R-:W-:Y:S02]  /*11a40*/  HADD2.F32 R11, -RZ, R11.H1_H1 ;  /* 0x3000000bff0b7230 */ /* 0x000fe40000004100 */
[----:B------:R-:W-:Y:S01]  /*11a50*/  FMUL.FTZ R28, R28, R21 ;  /* 0x000000151c1c7220 */ /* 0x000fe20000410000 */
[----:B------:R-:W-:-:S02]  /*11a60*/  HADD2.F32 R14, -RZ, R50.H0_H0 ;  /* 0x20000032ff0e7230 */ /* 0x000fc40000004100 */
[----:B------:R-:W-:Y:S01]  /*11a70*/  FFMA.FTZ R32, R15, R26, R32 ;  /* 0x0000001a0f207223 */ /* 0x000fe20000010020 */
[----:B------:R-:W-:Y:S02]  /*11a80*/  HADD2.F32 R0, -RZ, R66.H0_H0 ;  /* 0x20000042ff007230 */ /* 0x000fe40000004100 */
[C---:B------:R-:W-:Y:S01]  /*11a90*/  FFMA.FTZ R21, R24.reuse, R21, -R5 ;  /* 0x0000001518157223 */ /* 0x040fe20000010805 */
[----:B------:R-:W-:Y:S01]  /*11aa0*/  FFMA.FTZ R28, R24, R3, R28 ;  /* 0x00000003181c7223 */ /* 0x000fe2000001001c */
[C---:B------:R-:W-:Y:S01]  /*11ab0*/  FMUL.FTZ R26, R11.reuse, R14 ;  /* 0x0000000e0b1a7220 */ /* 0x040fe20000410000 */
[----:B------:R-:W-:Y:S02]  /*11ac0*/  HADD2.F32 R8, -RZ, R8.H1_H1 ;  /* 0x30000008ff087230 */ /* 0x000fe40000004100 */
[-C--:B------:R-:W-:Y:S01]  /*11ad0*/  FMUL.FTZ R24, R11, R0.reuse ;  /* 0x000000000b187220 */ /* 0x080fe20000410000 */
[----:B------:R-:W-:Y:S02]  /*11ae0*/  HADD2.F32 R10, -RZ, R10.H1_H1 ;  /* 0x3000000aff0a7230 */ /* 0x000fe40000004100 */
[----:B------:R-:W-:Y:S01]  /*11af0*/  FFMA.FTZ R26, R7, R0, -R26 ;  /* 0x00000000071a7223 */ /* 0x000fe2000001081a */
[----:B------:R-:W-:-:S02]  /*11b00*/  HADD2.F32 R9, -RZ, R35.H0_H0 ;  /* 0x20000023ff097230 */ /* 0x000fc40000004100 */
[----:B------:R-:W-:Y:S01]  /*11b10*/  FFMA.FTZ R27, R7, R14, R24 ;  /* 0x0000000e071b7223 */ /* 0x000fe20000010018 */
[----:B------:R-:W-:Y:S02]  /*11b20*/  HADD2.F32 R11, -RZ, R33.H0_H0 ;  /* 0x20000021ff0b7230 */ /* 0x000fe40000004100 */
[----:B------:R-:W-:Y:S02]  /*11b30*/  HADD2.F32 R3, -RZ, R38.H0_H0 ;  /* 0x20000026ff037230 */ /* 0x000fe40000004100 */
[----:B------:R-:W-:Y:S01]  /*11b40*/  FMUL.FTZ R7, R8, R9 ;  /* 0x0000000908077220 */ /* 0x000fe20000410000 */
[----:B------:R-:W-:Y:S02]  /*11b50*/  HADD2.F32 R5, -RZ, R37.H0_H0 ;  /* 0x20000025ff057230 */ /* 0x000fe40000004100 */
[----:B------:R-:W-:Y:S01]  /*11b60*/  FMUL.FTZ R15, R10, R11 ;  /* 0x0000000b0a0f7220 */ /* 0x000fe20000410000 */
[-C--:B------:R-:W-:Y:S01]  /*11b70*/  FMUL.FTZ R8, R8, R3.reuse ;  /* 0x0000000308087220 */ /* 0x080fe20000410000 */
[----:B------:R-:W-:Y:S01]  /*11b80*/  FFMA.FTZ R3, R4, R3, -R7 ;  /* 0x0000000304037223 */ /* 0x000fe20000010807 */
[-C--:B------:R-:W-:Y:S01]  /*11b90*/  FMUL.FTZ R10, R10, R5.reuse ;  /* 0x000000050a0a7220 */ /* 0x080fe20000410000 */
[----:B------:R-:W-:Y:S01]  /*11ba0*/  FFMA.FTZ R0, R6, R5, -R15 ;  /* 0x0000000506007223 */ /* 0x000fe2000001080f */
[----:B------:R-:W-:Y:S01]  /*11bb0*/  FFMA.FTZ R13, R4, R9, R8 ;  /* 0x00000009040d7223 */ /* 0x000fe20000010008 */
[----:B------:R-:W-:Y:S01]  /*11bc0*/  F2FP.F16.F32.PACK_AB R7, R26, R21 ;  /* 0x000000151a07723e */ /* 0x000fe200000000ff */
        /* <DEDUP_REMOVED lines=10> */
.L_x_1478:
[----:B------:R-:W-:Y:S05]  /*11c70*/  BSYNC B0 ;  /* 0x0000000000007941 */ /* 0x000fea0003800000 */
.L_x_1450:
        /* <DEDUP_REMOVED lines=8> */
.L_x_1448:
[----:B------:R-:W-:-:S06]  /*11d00*/  ULOP3.LUT UR4, UR60, 0x1, URZ, 0xfc, !UPT ;  /* 0x000000013c047892 */ /* 0x000fcc000f8efc3f */
[----:B------:R-:W-:-:S04]  /*11d10*/  MOV R0, UR4 ;  /* 0x0000000400007c02 */ /* 0x000fc80008000f00 */
[----:B------:R-:W-:-:S13]  /*11d20*/  ISETP.NE.AND P0, PT, R0, 0x3, PT ;  /* 0x000000030000780c */ /* 0x000fda0003f05270 */
[----:B------:R-:W-:Y:S05]  /*11d30*/  @!P0 BRA `(.L_x_1513) ;  /* 0x0000000000048947 */ /* 0x000fea0003800000 */
[----:B------:R-:W-:Y:S01]  /*11d40*/  BPT.TRAP 0x1 ;  /* 0x000000040000795c */ /* 0x000fe20000300000 */
.L_x_1513:
[----:B01234-:R-:W-:Y:S01]  /*11d50*/  IMAD R4, R160, 0x8, R18 ;  /* 0x00000008a0047824 */ /* 0x01ffe200078e0212 */
[----:B------:R-:W-:-:S04]  /*11d60*/  SHF.L.U32 R3, R161, 0x1f, RZ ;  /* 0x0000001fa1037819 */ /* 0x000fc800000006ff */
[----:B------:R0:W1:Y:S01]  /*11d70*/  SYNCS.PHASECHK.TRANS64.TRYWAIT P2, [R4+URZ+0x2a830], R3 ;  /* 0x02a83003040075a7 */ /* 0x000062000804017f */
[----:B------:R-:W-:Y:S05]  /*11d80*/  @!P0 BRA `(.L_x_1514) ;  /* 0x0000000000048947 */ /* 0x000fea0003800000 */
[----:B------:R-:W-:Y:S01]  /*11d90*/  BPT.TRAP 0x1 ;  /* 0x000000040000795c */ /* 0x000fe20000300000 */
.L_x_1514:
[----:B------:R-:W2:Y:S02]  /*11da0*/  S2R R0, SR_TID.X ;  /* 0x0000000000007919 */ /* 0x000ea40000002100 */
[----:B--2---:R-:W-:-:S04]  /*11db0*/  LOP3.LUT R0, R0, 0x7f, RZ, 0xc0, !PT ;  /* 0x0000007f00007812 */ /* 0x004fc800078ec0ff */
[----:B------:R-:W-:Y:S01]  /*11dc0*/  ISETP.NE.AND P1, PT, R0, RZ, PT ;  /* 0x000000ff0000720c */ /* 0x000fe20003f25270 */
[----:B-1----:R-:W-:-:S12]  /*11dd0*/  @P2 BRA `(.L_x_1515) ;  /* 0x0000000000082947 */ /* 0x002fd80003800000 */
[----:B------:R-:W1:Y:S02]  /*11de0*/  SYNCS.PHASECHK.TRANS64.TRYWAIT P2, [R4+URZ+0x2a830], R3 ;  /* 0x02a83003040075a7 */ /* 0x000e64000804017f */
[----:B-1----:R-:W-:Y:S05]  /*11df0*/  @!P2 BRA `(.L_x_1516) ;  /* 0x0000016800eca947 */ /* 0x002fea0003800000 */
.L_x_1515:
[----:B------:R-:W-:Y:S05]  /*11e00*/  WARPSYNC.ALL ;  /* 0x0000000000007948 */ /* 0x000fea0003800000 */
[----:B------:R-:W-:Y:S01]  /*11e10*/  VIADD R0, R18, 0x18400 ;  /* 0x0001840012007836 */ /* 0x000fe20000000000 */
[----:B------:R-:W-:Y:S01]  /*11e20*/  R2UR UR4, R68 ;  /* 0x00000000440472ca */ /* 0x000fe200000e0000 */
[----:B------:R-:W-:Y:S01]  /*11e30*/  IMAD.MOV.U32 R7, RZ, RZ, 0x40000040 ;  /* 0x40000040ff077424 */ /* 0x000fe200078e00ff */
[----:B------:R-:W-:Y:S01]  /*11e40*/  WARPGROUP.ARRIVE ;  /* 0x00000000000079c5 */ /* 0x000fe20000000000 */
[----:B------:R-:W-:Y:S01]  /*11e50*/  UMOV UR9, 0x40000040 ;  /* 0x4000004000097882 */ /* 0x000fe20000000000 */
[----:B------:R-:W-:Y:S01]  /*11e60*/  SHF.R.U32.HI R0, RZ, 0x4, R0 ;  /* 0x00000004ff007819 */ /* 0x000fe20000011600 */
[----:B------:R-:W-:Y:S01]  /*11e70*/  IMAD.MOV.U32 R9, RZ, RZ, 0x40000040 ;  /* 0x40000040ff097424 */ /* 0x000fe200078e00ff */
[----:B------:R-:W-:Y:S01]  /*11e80*/  R2UR UR11, R7 ;  /* 0x00000000070b72ca */ /* 0x000fe200000e0000 */
[----:B------:R-:W-:Y:S01]  /*11e90*/  IMAD.U32 R11, RZ, RZ, UR9 ;  /* 0x00000009ff0b7e24 */ /* 0x000fe2000f8e00ff */
[----:B------:R-:W-:Y:S01]  /*11ea0*/  LOP3.LUT R0, R0, 0x3fff, RZ, 0xc0, !PT ;  /* 0x00003fff00007812 */ /* 0x000fe200078ec0ff */
[----:B------:R-:W-:Y:S01]  /*11eb0*/  UMOV UR53, 0x40000040 ;  /* 0x4000004000357882 */ /* 0x000fe20000000000 */
[----:B------:R-:W-:Y:S01]  /*11ec0*/  UMOV UR49, 0x40000040 ;  /* 0x4000004000317882 */ /* 0x000fe20000000000 */
[----:B------:R-:W-:Y:S01]  /*11ed0*/  UMOV UR45, 0x40000040 ;  /* 0x40000040002d7882 */ /* 0x000fe20000000000 */
[----:B------:R-:W-:Y:S01]  /*11ee0*/  LOP3.LUT R5, R0, 0x10000, RZ, 0xfc, !PT ;  /* 0x0001000000057812 */ /* 0x000fe200078efcff */
[----:B------:R-:W-:Y:S01]  /*11ef0*/  ULOP3.LUT UR4, UR4, 0x10000, URZ, 0xfc, !UPT ;  /* 0x0001000004047892 */ /* 0x000fe2000f8efc3f */
[----:B------:R-:W2:Y:S03]  /*11f00*/  LDC.64 R12, c[0x0][0x9e0] ;  /* 0x00027800ff0c7b82 */ /* 0x000ea60000000a00 */
[----:B------:R-:W-:Y:S01]  /*11f10*/  IMAD R6, R160, 0x900, R5 ;  /* 0x00000900a0067824 */ /* 0x000fe200078e0205 */
[----:B------:R-:W-:-:S02]  /*11f20*/  UIADD3 UR5, UR4, 0x2, URZ ;  /* 0x0000000204057890 */ /* 0x000fc4000fffe03f */
[----:B------:R-:W-:Y:S01]  /*11f30*/  UMOV UR8, UR4 ;  /* 0x0000000400087c82 */ /* 0x000fe20008000000 */
[C---:B------:R-:W-:Y:S01]  /*11f40*/  VIADD R8, R6.reuse, 0x2 ;  /* 0x0000000206087836 */ /* 0x040fe20000000000 */
[----:B------:R-:W-:Y:S02]  /*11f50*/  R2UR UR10, R6 ;  /* 0x00000000060a72ca */ /* 0x000fe400000e0000 */
[----:B------:R-:W-:-:S05]  /*11f60*/  MOV R10, UR8 ;  /* 0x00000008000a7c02 */ /* 0x000fca0008000f00 */
[----:B------:R3:W-:Y:S06]  /*11f70*/  STL.64 [R1+0x38], R10 ;  /* 0x0000380a01007387 */ /* 0x0007ec0000100a00 */
[----:B------:R-:W-:Y:S01]  /*11f80*/  HGMMA.64x96x16.F32 R24, gdesc[UR8], RZ, !UPT, gsb0 ;  /* 0x01600000081879f0 */ /* 0x000fe2000c0008ff */
[----:B------:R-:W-:Y:S01]  /*11f90*/  R2UR UR10, R8 ;  /* 0x00000000080a72ca */ /* 0x000fe200000e0000 */
[----:B------:R-:W-:Y:S01]  /*11fa0*/  UMOV UR8, UR5 ;  /* 0x0000000500087c82 */ /* 0x000fe20008000000 */
[----:B------:R-:W-:Y:S01]  /*11fb0*/  R2UR UR11, R9 ;  /* 0x00000000090b72ca */ /* 0x000fe200000e0000 */
[----:B------:R-:W-:Y:S01]  /*11fc0*/  UMOV UR9, 0x40000040 ;  /* 0x4000004000097882 */ /* 0x000fe20000000000 */
[----:B------:R-:W-:Y:S01]  /*11fd0*/  VIADD R8, R6, 0x4 ;  /* 0x0000000406087836 */ /* 0x000fe20000000000 */
[----:B------:R-:W-:Y:S01]  /*11fe0*/  UIADD3 UR5, UR4, 0x4, URZ ;  /* 0x0000000404057890 */ /* 0x000fe2000fffe03f */
[----:B------:R-:W-:Y:S01]  /*11ff0*/  IMAD.MOV.U32 R9, RZ, RZ, 0x40000040 ;  /* 0x40000040ff097424 */ /* 0x000fe200078e00ff */
[----:B---3--:R-:W-:Y:S01]  /*12000*/  MOV R10, UR8 ;  /* 0x00000008000a7c02 */ /* 0x008fe20008000f00 */
[----:B------:R-:W-:-:S05]  /*12010*/  IMAD.U32 R11, RZ, RZ, UR9 ;  /* 0x00000009ff0b7e24 */ /* 0x000fca000f8e00ff */
[----:B------:R3:W-:Y:S01]  /*12020*/  STL.64 [R1+0x30], R10 ;  /* 0x0000300a01007387 */ /* 0x0007e20000100a00 */
[----:B------:R-:W-:Y:S02]  /*12030*/  WARPGROUP.DEPBAR.LE gsb0, 0x0 ;  /* 0x00008000000079c5 */ /* 0x000fe40000010000 */
[----:B------:R-:W-:-:S06]  /*12040*/  WARPGROUP.ARRIVE ;  /* 0x00000000000079c5 */ /* 0x000fcc0000000000 */
[----:B------:R-:W-:Y:S01]  /*12050*/  HGMMA.64x96x16.F32 R24, gdesc[UR8], R24, gsb0 ;  /* 0x01600000081879f0 */ /* 0x000fe20008000818 */
        /* <DEDUP_REMOVED lines=47> */
[----:B------:R-:W-:Y:S01]  /*12350*/  IMAD.U32 R11, RZ, RZ, UR9 ;  /* 0x00000009ff0b7e24 */ /* 0x000fe2000f8e00ff */
[----:B------:R-:W-:-:S02]  /*12360*/  UIADD3 UR52, UR4, 0x406, URZ ;  /* 0x0000040604347890 */ /* 0x000fc4000fffe03f */
[----:B------:R-:W-:Y:S02]  /*12370*/  UIADD3 UR48, UR4, 0x800, URZ ;  /* 0x0000080004307890 */ /* 0x000fe4000fffe03f */
[----:B------:R-:W-:Y:S01]  /*12380*/  UIADD3 UR44, UR4, 0x802, URZ ;  /* 0x00000802042c7890 */ /* 0x000fe2000fffe03f */
[----:B------:R3:W-:Y:S04]  /*12390*/  STL.64 [R1+0x10], R10 ;  /* 0x0000100a01007387 */ /* 0x0007e80000100a00 */
[----:B------:R-:W4:Y:S01]  /*123a0*/  LDL.LU R72, [R1+0x8] ;  /* 0x0000080001487983 */ /* 0x000f220000300800 */
        /* <DEDUP_REMOVED lines=10> */
[----:B------:R-:W-:Y:S01]  /*12450*/  UMOV UR41, 0x40000040 ;  /* 0x4000004000297882 */ /* 0x000fe20000000000 */
[----:B------:R-:W-:Y:S01]  /*12460*/  IMAD.MOV.U32 R7, RZ, RZ, 0x40000040 ;  /* 0x40000040ff077424 */ /* 0x000fe200078e00ff */
[----:B------:R-:W-:-:S02]  /*12470*/  WARPGROUP.DEPBAR.LE gsb0, 0x0 ;  /* 0x00008000000079c5 */ /* 0x000fc40000010000 */
[----:B------:R-:W-:Y:S01]  /*12480*/  WARPGROUP.ARRIVE ;  /* 0x00000000000079c5 */ /* 0x000fe20000000000 */
[----:B------:R-:W-:Y:S01]  /*12490*/  UIADD3 UR36, UR4, 0x806, URZ ;  /* 0x0000080604247890 */ /* 0x000fe2000fffe03f */
[----:B------:R-:W-:Y:S01]  /*124a0*/  R2UR UR54, R8 ;  /* 0x00000000083672ca */ /* 0x000fe200000e0000 */
[----:B------:R-:W-:Y:S01]  /*124b0*/  UMOV UR37, 0x40000040 ;  /* 0x4000004000257882 */ /* 0x000fe20000000000 */
[----:B01----:R-:W-:Y:S01]  /*124c0*/  @!P1 VIADD R4, R4, 0x2a840 ;  /* 0x0002a84004049836 */ /* 0x003fe20000000000 */
[----:B--2---:R-:W-:Y:S01]  /*124d0*/  ISETP.GE.AND P2, PT, R13, 0x1, PT ;  /* 0x000000010d00780c */ /* 0x004fe20003f46270 */
[----:B------:R-:W-:Y:S01]  /*124e0*/  HGMMA.64x96x16.F32 R24, gdesc[UR8], R24, gsb0 ;  /* 0x01600000081879f0 */ /* 0x000fe20008000818 */
[----:B------:R-:W-:Y:S01]  /*124f0*/  R2UR UR55, R9 ;  /* 0x00000000093772ca */ /* 0x000fe200000e0000 */
[----:B------:R-:W-:Y:S01]  /*12500*/  IMAD.MOV.U32 R9, RZ, RZ, 0x40000040 ;  /* 0x40000040ff097424 */ /* 0x000fe200078e00ff */
[----:B------:R-:W-:Y:S01]  /*12510*/  IADD3 R8, R6, 0x600, RZ ;  /* 0x0000060006087810 */ /* 0x000fe20007ffe0ff */
[----:B------:R-:W-:Y:S01]  /*12520*/  ULDC.64 UR4, c[0x0][0x9d8] ;  /* 0x0002760000047ab9 */ /* 0x000fe20000000a00 */
[----:B---3--:R-:W-:Y:S01]  /*12530*/  MOV R10, UR8 ;  /* 0x00000008000a7c02 */ /* 0x008fe20008000f00 */
[----:B------:R-:W-:Y:S01]  /*12540*/  IMAD.U32 R11, RZ, RZ, UR9 ;  /* 0x00000009ff0b7e24 */ /* 0x000fe2000f8e00ff */
[----:B------:R-:W-:-:S02]  /*12550*/  R2UR UR50, R8 ;  /* 0x00000000083272ca */ /* 0x000fc400000e0000 */
[----:B------:R-:W-:Y:S01]  /*12560*/  R2UR UR51, R9 ;  /* 0x00000000093372ca */ /* 0x000fe200000e0000 */
[----:B------:R-:W-:Y:S02]  /*12570*/  WARPGROUP.DEPBAR.LE gsb0, 0x0 ;  /* 0x00008000000079c5 */ /* 0x000fe40000010000 */
[----:B------:R-:W-:-:S06]  /*12580*/  WARPGROUP.ARRIVE ;  /* 0x00000000000079c5 */ /* 0x000fcc0000000000 */
[----:B------:R-:W-:Y:S01]  /*12590*/  HGMMA.64x96x16.F32 R24, gdesc[UR52], R24, gsb0 ;  /* 0x01600000341879f0 */ /* 0x000fe20008000818 */
[----:B------:R-:W-:Y:S02]  /*125a0*/  VIADD R8, R6, 0x602 ;  /* 0x0000060206087836 */ /* 0x000fe40000000000 */
[----:B------:R-:W-:-:S03]  /*125b0*/  IMAD.MOV.U32 R9, RZ, RZ, 0x40000040 ;  /* 0x40000040ff097424 */ /* 0x000fc600078e00ff */
[----:B------:R-:W-:Y:S02]  /*125c0*/  R2UR UR46, R8 ;  /* 0x00000000082e72ca */ /* 0x000fe400000e0000 */
[----:B------:R-:W-:Y:S01]  /*125d0*/  R2UR UR47, R9 ;  /* 0x00000000092f72ca */ /* 0x000fe200000e0000 */
[----:B------:R-:W-:Y:S02]  /*125e0*/  WARPGROUP.DEPBAR.LE gsb0, 0x0 ;  /* 0x00008000000079c5 */ /* 0x000fe40000010000 */
[----:B------:R-:W-:-:S06]  /*125f0*/  WARPGROUP.ARRIVE ;  /* 0x00000000000079c5 */ /* 0x000fcc0000000000 */
[----:B------:R-:W-:Y:S01]  /*12600*/  HGMMA.64x96x16.F32 R24, gdesc[UR48], R24, gsb0 ;  /* 0x01600000301879f0 */ /* 0x000fe20008000818 */
[----:B------:R-:W-:Y:S01]  /*12610*/  IMAD.MOV.U32 R9, RZ, RZ, 0x40000040 ;  /* 0x40000040ff097424 */ /* 0x000fe200078e00ff */
[----:B------:R-:W-:-:S04]  /*12620*/  IADD3 R8, R6, 0x604, RZ ;  /* 0x0000060406087810 */ /* 0x000fc80007ffe0ff */
[----:B------:R-:W-:Y:S02]  /*12630*/  R2UR UR42, R8 ;  /* 0x00000000082a72ca */ /* 0x000fe400000e0000 */
[----:B------:R-:W-:Y:S01]  /*12640*/  R2UR UR43, R9 ;  /* 0x00000000092b72ca */ /* 0x000fe200000e0000 */
[----:B------:R-:W-:Y:S02]  /*12650*/  WARPGROUP.DEPBAR.LE gsb0, 0x0 ;  /* 0x00008000000079c5 */ /* 0x000fe40000010000 */
[----:B------:R-:W-:-:S06]  /*12660*/  WARPGROUP.ARRIVE ;  /* 0x00000000000079c5 */ /* 0x000fcc0000000000 */
[----:B------:R-:W-:Y:S01]  /*12670*/  HGMMA.64x96x16.F32 R24, gdesc[UR44], R24, gsb0 ;  /* 0x016000002c1879f0 */ /* 0x000fe20008000818 */
[----:B------:R-:W-:Y:S01]  /*12680*/  VIADD R6, R6, 0x606 ;  /* 0x0000060606067836 */ /* 0x000fe20000000000 */
[----:B------:R-:W-:-:S04]  /*12690*/  R2UR UR39, R7 ;  /* 0x00000000072772ca */ /* 0x000fc800000e0000 */
[----:B------:R-:W-:Y:S01]  /*126a0*/  R2UR UR38, R6 ;  /* 0x00000000062672ca */ /* 0x000fe200000e0000 */
[----:B------:R-:W-:Y:S02]  /*126b0*/  WARPGROUP.DEPBAR.LE gsb0, 0x0 ;  /* 0x00008000000079c5 */ /* 0x000fe40000010000 */
[----:B------:R-:W-:-:S06]  /*126c0*/  WARPGROUP.ARRIVE ;  /* 0x00000000000079c5 */ /* 0x000fcc0000000000 */
[----:B------:R-:W-:Y:S03]  /*126d0*/  HGMMA.64x96x16.F32 R24, gdesc[UR40], R24, gsb0 ;  /* 0x01600000281879f0 */ /* 0x000fe60008000818 */
[----:B------:R-:W-:Y:S02]  /*126e0*/  WARPGROUP.DEPBAR.LE gsb0, 0x0 ;  /* 0x00008000000079c5 */ /* 0x000fe40000010000 */
[----:B------:R-:W-:-:S06]  /*126f0*/  WARPGROUP.ARRIVE ;  /* 0x00000000000079c5 */ /* 0x000fcc0000000000 */
[----:B------:R-:W-:Y:S01]  /*12700*/  HGMMA.64x96x16.F32 R24, gdesc[UR36], R24, gsb0 ;  /* 0x01600000241879f0 */ /* 0x000fe20008000818 */
[----:B------:R-:W-:Y:S02]  /*12710*/  MOV R9, 0xffffffa0 ;  /* 0xffffffa000097802 */ /* 0x000fe40000000f00 */
[----:B------:R-:W-:Y:S01]  /*12720*/  @!P1 PRMT R4, RZ, 0x654, R4 ;  /* 0x00000654ff049816 */ /* 0x000fe20000000004 */
[----:B------:R-:W-:Y:S01]  /*12730*/  ULOP3.LUT UR6, URZ, UR5, URZ, 0x33, !UPT ;  /* 0x000000053f067292 */ /* 0x000fe2000f8e333f */
[----:B----4-:R-:W-:Y:S01]  /*12740*/  LOP3.LUT R72, R72, 0xffefffff, RZ, 0xc0, !PT ;  /* 0xffefffff48487812 */ /* 0x010fe200078ec0ff */
[----:B------:R0:W-:Y:S03]  /*12750*/  STL.64 [R1], R10 ;  /* 0x0000000a01007387 */ /* 0x0001e60000100a00 */
[----:B------:R-:W-:Y:S01]  /*12760*/  @P2 LOP3.LUT R72, R72, 0x100000, RZ, 0xfc, !PT ;  /* 0x0010000048482812 */ /* 0x000fe200078efcff */
[----:B------:R-:W-:-:S02]  /*12770*/  WARPGROUP.DEPBAR.LE gsb0, 0x0 ;  /* 0x00008000000079c5 */ /* 0x000fc40000010000 */
[----:B------:R-:W-:Y:S01]  /*12780*/  FMUL.FTZ R8, R37, UR4 ;  /* 0x0000000425087c20 */ /* 0x000fe20008410000 */
[----:B------:R1:W-:Y:S03]  /*12790*/  @!P1 SYNCS.ARRIVE.TRANS64.RED.A1T0 RZ, [R4+URZ], RZ ;  /* 0x000000ff04ff99a7 */ /* 0x0003e6000810043f */
[----:B------:R2:W3:Y:S01]  /*127a0*/  MUFU.TANH R82, R8 ;  /* 0x0000000800527308 */ /* 0x0004e20000002400 */
[----:B------:R-:W-:Y:S01]  /*127b0*/  FMUL.FTZ R7, R33, UR4 ;  /* 0x0000000421077c20 */ /* 0x000fe20008410000 */
[----:B------:R-:W-:Y:S01]  /*127c0*/  FMUL.FTZ R33, R38, UR4 ;  /* 0x0000000426217c20 */ /* 0x000fe20008410000 */
[----:B------:R-:W-:Y:S02]  /*127d0*/  IMAD R38, R2, R9, 0x60 ;  /* 0x0000006002267424 */ /* 0x000fe400078e0209 */
[----:B--2---:R-:W-:-:S04]  /*127e0*/  FMUL.FTZ R8, R45, UR4 ;  /* 0x000000042d087c20 */ /* 0x004fc80008410000 */
[----:B------:R2:W4:Y:S02]  /*127f0*/  MUFU.TANH R74, R8 ;  /* 0x00000008004a7308 */ /* 0x0005240000002400 */
[----:B--2---:R-:W-:-:S06]  /*12800*/  FMUL.FTZ R8, R53, UR4 ;  /* 0x0000000435087c20 */ /* 0x004fcc0008410000 */
[----:B------:R2:W0:Y:S02]  /*12810*/  MUFU.TANH R20, R8 ;  /* 0x0000000800147308 */ /* 0x0004240000002400 */
[----:B--2---:R-:W-:-:S06]  /*12820*/  IMAD.IADD R8, R163, 0x1, R38 ;  /* 0x00000001a3087824 */ /* 0x004fcc00078e0226 */
[----:B------:R2:W0:Y:S01]  /*12830*/  MUFU.TANH R86, R7 ;  /* 0x0000000700567308 */ /* 0x0004220000002400 */
[----:B-1----:R-:W-:Y:S01]  /*12840*/  IADD3 R4, -R164, 0x1, R8 ;  /* 0x00000001a4047810 */ /* 0x002fe20007ffe108 */
[----:B--2---:R-:W-:Y:S01]  /*12850*/  FMUL.FTZ R7, R41, UR4 ;  /* 0x0000000429077c20 */ /* 0x004fe20008410000 */
[----:B------:R-:W-:-:S03]  /*12860*/  FMUL.FTZ R45, R47, UR4 ;  /* 0x000000042f2d7c20 */ /* 0x000fc60008410000 */
[----:B------:R-:W-:Y:S02]  /*12870*/  IMAD R47, R173, -0x2, R4 ;  /* 0xfffffffead2f7824 */ /* 0x000fe400078e0204 */
[----:B------:R1:W2:Y:S01]  /*12880*/  MUFU.TANH R78, R7 ;  /* 0x00000007004e7308 */ /* 0x0002a20000002400 */
[----:B------:R-:W-:Y:S01]  /*12890*/  MOV R4, UR6 ;  /* 0x0000000600047c02 */ /* 0x000fe20008000f00 */
[----:B------:R-:W-:Y:S01]  /*128a0*/  FMUL.FTZ R25, R25, UR4 ;  /* 0x0000000419197c20 */ /* 0x000fe20008410000 */
[----:B------:R-:W-:Y:S01]  /*128b0*/  FMUL.FTZ R29, R29, UR4 ;  /* 0x000000041d1d7c20 */ /* 0x000fe20008410000 */
[----:B-1----:R-:W-:-:S04]  /*128c0*/  FMUL.FTZ R7, R49, UR4 ;  /* 0x0000000431077c20 */ /* 0x002fc80008410000 */
[----:B0-----:R0:W1:Y:S01]  /*128d0*/  MUFU.TANH R10, R25 ;  /* 0x00000019000a7308 */ /* 0x0010620000002400 */
[----:B------:R1:W-:Y:S01]  /*128e0*/  STL [R1+0xc], R4 ;  /* 0x00000c0401007387 */ /* 0x0003e20000100800 */
[----:B------:R-:W-:Y:S01]  /*128f0*/  FMUL.FTZ R15, R24, UR4 ;  /* 0x00000004180f7c20 */ /* 0x000fe20008410000 */
[----:B------:R-:W-:-:S05]  /*12900*/  FMUL.FTZ R3, R27, UR4 ;  /* 0x000000041b037c20 */ /* 0x000fca0008410000 */
[----:B------:R3:W1:Y:S01]  /*12910*/  MUFU.TANH R14, R7 ;  /* 0x00000007000e7308 */ /* 0x0006620000002400 */
[----:B0-----:R-:W-:Y:S01]  /*12920*/  FMUL.FTZ R25, R35, UR4 ;  /* 0x0000000423197c20 */ /* 0x001fe20008410000 */
[----:B------:R0:W-:Y:S01]  /*12930*/  STL [R1+0x8], R72 ;  /* 0x0000084801007387 */ /* 0x0001e20000100800 */
[----:B------:R-:W-:Y:S01]  /*12940*/  FMUL.FTZ R11, R31, UR4 ;  /* 0x000000041f0b7c20 */ /* 0x000fe20008410000 */
[----:B------:R-:W-:Y:S01]  /*12950*/  FMUL.FTZ R35, R39, UR4 ;  /* 0x0000000427237c20 */ /* 0x000fe20008410000 */
[----:B------:R-:W-:Y:S01]  /*12960*/  FMUL.FTZ R41, R43, UR4 ;  /* 0x000000042b297c20 */ /* 0x000fe20008410000 */
[----:B---3--:R-:W-:Y:S02]  /*12970*/  FMUL.FTZ R7, R57, UR4 ;  /* 0x0000000439077c20 */ /* 0x008fe40008410000 */
[----:B------:R-:W3:Y:S01]  /*12980*/  MUFU.TANH R92, R29 ;  /* 0x0000001d005c7308 */ /* 0x000ee20000002400 */
[----:B------:R-:W-:Y:S01]  /*12990*/  FMUL.FTZ R0, R26, UR4 ;  /* 0x000000041a007c20 */ /* 0x000fe20008410000 */
[----:B------:R-:W-:Y:S01]  /*129a0*/  FMUL.FTZ R6, R30, UR4 ;  /* 0x000000041e067c20 */ /* 0x000fe20008410000 */
[----:B------:R-:W-:Y:S01]  /*129b0*/  FMUL.FTZ R32, R32, UR4 ;  /* 0x0000000420207c20 */ /* 0x000fe20008410000 */
[----:B------:R-:W-:Y:S01]  /*129c0*/  FMUL.FTZ R21, R34, UR4 ;  /* 0x0000000422157c20 */ /* 0x000fe20008410000 */
[----:B------:R-:W-:Y:S01]  /*129d0*/  FMUL.FTZ R36, R36, UR4 ;  /* 0x0000000424247c20 */ /* 0x000fe20008410000 */
[----:B------:R-:W-:Y:S01]  /*129e0*/  FMUL.FTZ R40, R40, UR4 ;  /* 0x0000000428287c20 */ /* 0x000fe20008410000 */
[----:B------:R-:W-:Y:S01]  /*129f0*/  FMUL.FTZ R37, R42, UR4 ;  /* 0x000000042a257c20 */ /* 0x000fe20008410000 */
[----:B------:R4:W0:Y:S01]  /*12a00*/  MUFU.TANH R24, R7 ;  /* 0x0000000700187308 */ /* 0x0008220000002400 */
        /* <DEDUP_REMOVED lines=16> */
[----:B----4-:R-:W-:Y:S01]  /*12b10*/  FMUL.FTZ R7, R67, UR4 ;  /* 0x0000000443077c20 */ /* 0x010fe20008410000 */
[----:B------:R-:W-:Y:S01]  /*12b20*/  FMUL.FTZ R69, R69, UR4 ;  /* 0x0000000445457c20 */ /* 0x000fe20008410000 */
[----:B------:R-:W-:Y:S01]  /*12b30*/  FMUL.FTZ R29, R70, UR4 ;  /* 0x00000004461d7c20 */ /* 0x000fe20008410000 */
[----:B------:R-:W-:Y:S01]  /*12b40*/  FMUL.FTZ R31, R71, UR4 ;  /* 0x00000004471f7c20 */ /* 0x000fe20008410000 */
[----:B------:R-:W-:Y:S01]  /*12b50*/  FMUL.FTZ R56, R56, UR4 ;  /* 0x0000000438387c20 */ /* 0x000fe20008410000 */
[----:B------:R-:W-:Y:S01]  /*12b60*/  FMUL.FTZ R68, R68, UR4 ;  /* 0x0000000444447c20 */ /* 0x000fe20008410000 */
[----:B------:R-:W4:Y:S01]  /*12b70*/  MUFU.TANH R15, R15 ;  /* 0x0000000f000f7308 */ /* 0x000f220000002400 */
[----:B------:R-:W-:-:S07]  /*12b80*/  FMUL.FTZ R59, R59, UR4 ;  /* 0x000000043b3b7c20 */ /* 0x000fce0008410000 */
[----:B------:R-:W0:Y:S01]  /*12b90*/  MUFU.TANH R0, R0 ;  /* 0x0000000000007308 */ /* 0x000e220000002400 */
[----:B------:R-:W-:-:S07]  /*12ba0*/  FMUL.FTZ R28, R28, UR4 ;  /* 0x000000041c1c7c20 */ /* 0x000fce0008410000 */
[----:B------:R-:W0:Y:S01]  /*12bb0*/  MUFU.TANH R3, R3 ;  /* 0x0000000300037308 */ /* 0x000e220000002400 */
[----:B------:R-:W-:-:S07]  /*12bc0*/  IMAD R9, R169, 0x80, R179 ;  /* 0x00000080a9097824 */ /* 0x000fce00078e02b3 */
        /* <DEDUP_REMOVED lines=35> */
[----:B------:R-:W-:-:S07]  /*12e00*/  VIADD R46, R47, UR6 ;  /* 0x000000062f2e7c36 */ /* 0x000fce0008000000 */
[----:B------:R2:W0:Y:S01]  /*12e10*/  MUFU.TANH R73, R59 ;  /* 0x0000003b00497308 */ /* 0x0004220000002400 */
[----:B------:R-:W-:Y:S02]  /*12e20*/  IMAD R50, R173, -0x2, R38 ;  /* 0xfffffffead327824 */ /* 0x000fe400078e0226 */
[----:B------:R-:W-:Y:S02]  /*12e30*/  IMAD.IADD R30, R46, 0x1, R9 ;  /* 0x000000012e1e7824 */ /* 0x000fe400078e0209 */
[----:B--2---:R-:W-:-:S03]  /*12e40*/  IMAD.IADD R59, R47, 0x1, R12 ;  /* 0x000000012f3b7824 */ /* 0x004fc600078e020c */
[----:B------:R2:W0:Y:S02]  /*12e50*/  MUFU.TANH R94, R28 ;  /* 0x0000001c005e7308 */ /* 0x0004240000002400 */
[----:B--2---:R-:W-:Y:S01]  /*12e60*/  VIADDMNMX R28, R9, R59, R42, PT ;  /* 0x0000003b091c7246 */ /* 0x004fe2000380012a */
[----:B-1-34-:R-:W-:Y:S06]  /*12e70*/  @!P2 BRA `(.L_x_1517) ;  /* 0x00000000004ca947 */ /* 0x01afec0003800000 */
[----:B------:R-:W-:Y:S01]  /*12e80*/  IADD3 R4, -R164, R163, R9 ;  /* 0x000000a3a4047210 */ /* 0x000fe20007ffe109 */
[----:B------:R-:W-:Y:S03]  /*12e90*/  BSSY B0, `(.L_x_1518) ;  /* 0x000000e000007945 */ /* 0x000fe60003800000 */
        /* <DEDUP_REMOVED lines=9> */
.L_x_1519:
[----:B------:R-:W-:-:S13]  /*12f30*/  ISETP.NE.AND P2, PT, R13, 0x1, PT ;  /* 0x000000010d00780c */ /* 0x000fda0003f45270 */
[----:B------:R-:W1:Y:S02]  /*12f40*/  @P2 LDC.64 R66, c[0x0][0x9e8] ;  /* 0x00027a00ff422b82 */ /* 0x000e640000000a00 */
[----:B-1----:R-:W-:-:S05]  /*12f50*/  @P2 IMAD.HI.U32 R8, R4, R66, RZ ;  /* 0x0000004204082227 */ /* 0x002fca00078e00ff */
[----:B------:R-:W-:-:S07]  /*12f60*/  @P2 SHF.R.U32.HI R4, RZ, R67, R8 ;  /* 0x00000043ff042219 */ /* 0x000fce0000011608 */
.L_x_1520:
[----:B------:R-:W-:Y:S05]  /*12f70*/  BSYNC B0 ;  /* 0x0000000000007941 */ /* 0x000fea0003800000 */
.L_x_1518:
[----:B------:R-:W-:-:S05]  /*12f80*/  IMAD R47, R4, R13, R50 ;  /* 0x0000000d042f7224 */ /* 0x000fca00078e0232 */
[----:B------:R-:W-:Y:S02]  /*12f90*/  VIMNMX R30, R30, R47, !PT ;  /* 0x0000002f1e1e7248 */ /* 0x000fe40007fe0100 */
[----:B------:R-:W-:-:S07]  /*12fa0*/  VIADDMNMX R28, R47, R13, R28, PT ;  /* 0x0000000d2f1c7246 */ /* 0x000fce000380011c */
.L_x_1517:
[C---:B------:R-:W-:Y:S02]  /*12fb0*/  ISETP.GE.AND P3, PT, R38.reuse, 0x9, PT ;  /* 0x000000092600780c */ /* 0x040fe40003f66270 */
[----:B------:R-:W-:Y:S02]  /*12fc0*/  ISETP.GE.AND P2, PT, R38, 0x2, PT ;  /* 0x000000022600780c */ /* 0x000fe40003f46270 */
[----:B------:R-:W-:Y:S02]  /*12fd0*/  P2R R54, PR, RZ, 0x8 ;  /* 0x00000008ff367803 */ /* 0x000fe40000000000 */
[C---:B------:R-:W-:Y:S02]  /*12fe0*/  ISETP.GT.AND P3, PT, R30.reuse, 0x8, !P3 ;  /* 0x000000081e00780c */ /* 0x040fe40005f64270 */
[----:B------:R-:W-:Y:S02]  /*12ff0*/  ISETP.GT.AND P4, PT, R30, 0x1, !P2 ;  /* 0x000000011e00780c */ /* 0x000fe40005784270 */
[----:B------:R-:W-:-:S02]  /*13000*/  ISETP.LT.OR P3, PT, R28, 0x9, P3 ;  /* 0x000000091c00780c */ /* 0x000fc40001f61670 */
[----:B------:R-:W-:Y:S02]  /*13010*/  ISETP.GE.AND P5, PT, R38, 0xa, PT ;  /* 0x0000000a2600780c */ /* 0x000fe40003fa6270 */
[----:B0-----:R-:W-:Y:S02]  /*13020*/  FSEL R94, R94, -INF , !P3 ;  /* 0xff8000005e5e7808 */ /* 0x001fe40005800000 */
[----:B------:R-:W-:Y:S02]  /*13030*/  ISETP.LT.OR P4, PT, R28, 0x2, P4 ;  /* 0x000000021c00780c */ /* 0x000fe40002781670 */
[----:B------:R-:W-:Y:S02]  /*13040*/  ISETP.GT.AND P3, PT, R30, 0x9, !P5 ;  /* 0x000000091e00780c */ /* 0x000fe40006f64270 */
[----:B------:R-:W-:Y:S02]  /*13050*/  FSEL R96, R10, -INF , !P4 ;  /* 0xff8000000a607808 */ /* 0x000fe40006000000 */
        /* <DEDUP_REMOVED lines=88> */
[C---:B------:R-:W-:Y:S02]  /*135e0*/  ISETP.GE.AND P3, PT, R38.reuse, 0x52, PT ;  /* 0x000000522600780c */ /* 0x040fe40003f66270 */
[----:B------:R-:W-:Y:S02]  /*135f0*/  ISETP.GE.AND P6, PT, R38, 0x1, PT ;  /* 0x000000012600780c */ /* 0x000fe40003fc6270 */
[----:B------:R-:W-:-:S02]  /*13600*/  ISETP.GT.AND P4, PT, R30, 0x51, !P3 ;  /* 0x000000511e00780c */ /* 0x000fc40005f84270 */
[----:B------:R-:W-:Y:S02]  /*13610*/  IADD3 R90, R9, 0x8, RZ ;  /* 0x00000008095a7810 */ /* 0x000fe40007ffe0ff */
[----:B------:R-:W-:Y:S02]  /*13620*/  ISETP.LT.OR P4, PT, R28, 0x52, P4 ;  /* 0x000000521c00780c */ /* 0x000fe40002781670 */
[----:B------:R-:W-:Y:S02]  /*13630*/  VIADDMNMX R90, R90, R59, R42, PT ;  /* 0x0000003b5a5a7246 */ /* 0x000fe4000380012a */
[----:B------:R-:W-:Y:S02]  /*13640*/  FSEL R14, R65, -INF , !P4 ;  /* 0xff800000410e7808 */ /* 0x000fe40006000000 */
[----:B------:R-:W-:Y:S02]  /*13650*/  ISETP.GE.AND P4, PT, R38, 0x59, PT ;  /* 0x000000592600780c */ /* 0x000fe40003f86270 */
[----:B------:R-:W-:-:S02]  /*13660*/  IADD3 R59, R46, 0x8, R9 ;  /* 0x000000082e3b7810 */ /* 0x000fc40007ffe009 */
[----:B------:R-:W-:-:S04]  /*13670*/  ISETP.GT.AND P5, PT, R30, 0x58, !P4 ;  /* 0x000000581e00780c */ /* 0x000fc800067a4270 */
[----:B------:R-:W-:-:S04]  /*13680*/  ISETP.LT.OR P5, PT, R28, 0x59, P5 ;  /* 0x000000591c00780c */ /* 0x000fc80002fa1670 */
[----:B------:R-:W-:Y:S02]  /*13690*/  FSEL R4, R34, -INF , !P5 ;  /* 0xff80000022047808 */ /* 0x000fe40006800000 */
        /* <DEDUP_REMOVED lines=22> */
.L_x_1523:
[----:B------:R-:W-:-:S13]  /*13800*/  ISETP.NE.AND P5, PT, R13, 0x1, PT ;  /* 0x000000010d00780c */ /* 0x000fda0003fa5270 */
[----:B------:R-:W0:Y:S02]  /*13810*/  @P5 LDC.64 R46, c[0x0][0x9e8] ;  /* 0x00027a00ff2e5b82 */ /* 0x000e240000000a00 */
[----:B0-----:R-:W-:-:S05]  /*13820*/  @P5 IMAD.HI.U32 R46, R15, R46, RZ ;  /* 0x0000002e0f2e5227 */ /* 0x001fca00078e00ff */
[----:B------:R-:W-:-:S07]  /*13830*/  @P5 SHF.R.U32.HI R15, RZ, R47, R46 ;  /* 0x0000002fff0f5219 */ /* 0x000fce000001162e */
.L_x_1524:
[----:B------:R-:W-:Y:S05]  /*13840*/  BSYNC B0 ;  /* 0x0000000000007941 */ /* 0x000fea0003800000 */
.L_x_1522:
[----:B------:R-:W-:-:S05]  /*13850*/  IMAD R30, R15, R13, R50 ;  /* 0x0000000d0f1e7224 */ /* 0x000fca00078e0232 */
[----:B------:R-:W-:Y:S02]  /*13860*/  VIMNMX R59, R59, R30, !PT ;  /* 0x0000001e3b3b7248 */ /* 0x000fe40007fe0100 */
[----:B------:R-:W-:-:S07]  /*13870*/  VIADDMNMX R90, R30, R13, R90, PT ;  /* 0x0000000d1e5a7246 */ /* 0x000fce000380015a */
.L_x_1521:
[C---:B------:R-:W-:Y:S01]  /*13880*/  ISETP.GT.AND P2, PT, R59.reuse, 0x1, !P2 ;  /* 0x000000013b00780c */ /* 0x040fe20005744270 */
[----:B------:R-:W-:Y:S01]  /*13890*/  ULDC UR4, c[0x0][0x988] ;  /* 0x0002620000047ab9 */ /* 0x000fe20000000800 */
[----:B------:R-:W-:Y:S02]  /*138a0*/  ISETP.NE.AND P5, PT, R32, RZ, PT ;  /* 0x000000ff2000720c */ /* 0x000fe40003fa5270 */
[----:B------:R-:W-:Y:S02]  /*138b0*/  ISETP.LT.OR P2, PT, R90, 0x2, P2 ;  /* 0x000000025a00780c */ /* 0x000fe40001741670 */
[----:B------:R-:W-:Y:S02]  /*138c0*/  ISETP.GT.AND P6, PT, R59, RZ, !P6 ;  /* 0x000000ff3b00720c */ /* 0x000fe400077c4270 */
        /* <DEDUP_REMOVED lines=14> */
[----:B------:R-:W-:Y:S01]  /*139b0*/  FSEL R34, R11, -INF , !P2 ;  /* 0xff8000000b227808 */ /* 0x000fe20005000000 */
[----:B------:R-:W-:Y:S01]  /*139c0*/  IMAD.U32 R11, RZ, RZ, UR4 ;  /* 0x00000004ff0b7e24 */ /* 0x000fe2000f8e00ff */
        /* <DEDUP_REMOVED lines=21> */
[----:B------:R-:W-:Y:S02]  /*13b20*/  ISETP.GT.AND P2, PT, R59, 0x19, !P5 ;  /* 0x000000193b00780c */ /* 0x000fe40006f44270 */
[----:B------:R-:W-:-:S02]  /*13b30*/  ISETP.NE.AND P5, PT, R44, RZ, PT ;  /* 0x000000ff2c00720c */ /* 0x000fc40003fa5270 */
        /* <DEDUP_REMOVED lines=16> */
[----:B------:R-:W-:Y:S02]  /*13c40*/  FSEL R46, R41, -INF , !P2 ;  /* 0xff800000292e7808 */ /* 0x000fe40005000000 */
[----:B------:R-:W-:-:S02]  /*13c50*/  ISETP.NE.AND P2, PT, R77, RZ, PT ;  /* 0x000000ff4d00720c */ /* 0x000fc40003f45270 */
[----:B------:R-:W-:Y:S02]  /*13c60*/  ISETP.LT.OR P6, PT, R90, 0x1, P6 ;  /* 0x000000015a00780c */ /* 0x000fe400037c1670 */
[----:B------:R-:W-:Y:S02]  /*13c70*/  ISETP.GT.AND P2, PT, R59, 0x28, !P2 ;  /* 0x000000283b00780c */ /* 0x000fe40005744270 */
[----:B------:R-:W-:Y:S02]  /*13c80*/  FMNMX.FTZ R3, R28, R3, !PT ;  /* 0x000000031c037209 */ /* 0x000fe40007810000 */
[----:B------:R-:W-:Y:S02]  /*13c90*/  ISETP.LT.OR P2, PT, R90, 0x29, P2 ;  /* 0x000000295a00780c */ /* 0x000fe40001741670 */
[----:B------:R-:W-:Y:S02]  /*13ca0*/  FSEL R33, R0, -INF , !P6 ;  /* 0xff80000000217808 */ /* 0x000fe40007000000 */
[----:B------:R-:W-:Y:S01]  /*13cb0*/  FSEL R48, R43, -INF , !P2 ;  /* 0xff8000002b307808 */ /* 0x000fe20005000000 */
[----:B------:R-:W0:Y:S01]  /*13cc0*/  SHFL.BFLY PT, R0, R3, 0x2, 0x1f ;  /* 0x0c401f0003007f89 */ /* 0x000e2200000e0000 */
[----:B------:R-:W-:-:S02]  /*13cd0*/  ISETP.NE.AND P2, PT, R79, RZ, PT ;  /* 0x000000ff4f00720c */ /* 0x000fc40003f45270 */
[----:B------:R-:W-:Y:S02]  /*13ce0*/  ISETP.NE.AND P6, PT, R61, RZ, PT ;  /* 0x000000ff3d00720c */ /* 0x000fe40003fc5270 */
[C---:B------:R-:W-:Y:S02]  /*13cf0*/  ISETP.GT.AND P2, PT, R59.reuse, 0x29, !P2 ;  /* 0x000000293b00780c */ /* 0x040fe40005744270 */
[C---:B------:R-:W-:Y:S02]  /*13d00*/  ISETP.GT.AND P3, PT, R59.reuse, 0x51, !P3 ;  /* 0x000000513b00780c */ /* 0x040fe40005f64270 */
[----:B------:R-:W-:Y:S02]  /*13d10*/  ISETP.LT.OR P2, PT, R90, 0x2a, P2 ;  /* 0x0000002a5a00780c */ /* 0x000fe40001741670 */
[----:B------:R-:W-:Y:S02]  /*13d20*/  ISETP.GT.AND P4, PT, R59, 0x58, !P4 ;  /* 0x000000583b00780c */ /* 0x000fe40006784270 */
[----:B------:R-:W-:-:S02]  /*13d30*/  FSEL R50, R45, -INF , !P2 ;  /* 0xff8000002d327808 */ /* 0x000fc40005000000 */
[----:B------:R-:W-:Y:S02]  /*13d40*/  ISETP.NE.AND P2, PT, R81, RZ, PT ;  /* 0x000000ff5100720c */ /* 0x000fe40003f45270 */
[C---:B------:R-:W-:Y:S02]  /*13d50*/  ISETP.LT.OR P3, PT, R90.reuse, 0x52, P3 ;  /* 0x000000525a00780c */ /* 0x040fe40001f61670 */
[----:B------:R-:W-:Y:S02]  /*13d60*/  ISETP.GT.AND P2, PT, R59, 0x30, !P2 ;  /* 0x000000303b00780c */ /* 0x000fe40005744270 */
[C---:B------:R-:W-:Y:S02]  /*13d70*/  ISETP.LT.OR P4, PT, R90.reuse, 0x59, P4 ;  /* 0x000000595a00780c */ /* 0x040fe40002781670 */
[----:B------:R-:W-:Y:S02]  /*13d80*/  ISETP.LT.OR P2, PT, R90, 0x31, P2 ;  /* 0x000000315a00780c */ /* 0x000fe40001741670 */
[----:B0-----:R-:W-:-:S02]  /*13d90*/  FMNMX.FTZ R15, R3, R0, !PT ;  /* 0x00000000030f7209 */ /* 0x001fc40007810000 */
[----:B------:R-:W-:Y:S02]  /*13da0*/  FSEL R52, R49, -INF , !P2 ;  /* 0xff80000031347808 */ /* 0x000fe40005000000 */
[----:B------:R-:W-:Y:S01]  /*13db0*/  ISETP.NE.AND P2, PT, R83, RZ, PT ;  /* 0x000000ff5300720c */ /* 0x000fe20003f45270 */
[----:B------:R-:W0:Y:S01]  /*13dc0*/  SHFL.BFLY PT, R6, R15, 0x1, 0x1f ;  /* 0x0c201f000f067f89 */ /* 0x000e2200000e0000 */
[----:B------:R-:W-:Y:S02]  /*13dd0*/  FMNMX.FTZ R3, R33, R30, !PT ;  /* 0x0000001e21037209 */ /* 0x000fe40007810000 */
[----:B------:R-:W-:Y:S02]  /*13de0*/  ISETP.GT.AND P2, PT, R59, 0x31, !P2 ;  /* 0x000000313b00780c */ /* 0x000fe40005744270 */
[----:B------:R-:W-:Y:S02]  /*13df0*/  FMNMX.FTZ R3, R32, R3, !PT ;  /* 0x0000000320037209 */ /* 0x000fe40007810000 */
[----:B------:R-:W-:-:S02]  /*13e00*/  ISETP.LT.OR P2, PT, R90, 0x32, P2 ;  /* 0x000000325a00780c */ /* 0x000fc40001741670 */
[----:B------:R-:W-:Y:S02]  /*13e10*/  FMNMX.FTZ R3, R34, R3, !PT ;  /* 0x0000000322037209 */ /* 0x000fe40007810000 */
[----:B------:R-:W-:Y:S02]  /*13e20*/  FSEL R54, R51, -INF , !P2 ;  /* 0xff80000033367808 */ /* 0x000fe40005000000 */
[----:B------:R-:W-:-:S04]  /*13e30*/  ISETP.NE.AND P2, PT, R85, RZ, PT ;  /* 0x000000ff5500720c */ /* 0x000fc80003f45270 */
[----:B------:R-:W-:-:S04]  /*13e40*/  ISETP.GT.AND P2, PT, R59, 0x38, !P2 ;  /* 0x000000383b00780c */ /* 0x000fc80005744270 */
[----:B------:R-:W-:Y:S02]  /*13e50*/  ISETP.LT.OR P2, PT, R90, 0x39, P2 ;  /* 0x000000395a00780c */ /* 0x000fe40001741670 */
[----:B0-----:R-:W-:Y:S02]  /*13e60*/  FMNMX.FTZ R6, R15, R6, !PT ;  /* 0x000000060f067209 */ /* 0x001fe40007810000 */
[----:B------:R-:W-:Y:S02]  /*13e70*/  FSEL R56, R53, -INF , !P2 ;  /* 0xff80000035387808 */ /* 0x000fe40005000000 */
[----:B------:R-:W-:Y:S01]  /*13e80*/  ISETP.NE.AND P2, PT, R87, RZ, PT ;  /* 0x000000ff5700720c */ /* 0x000fe20003f45270 */
[----:B------:R-:W-:Y:S01]  /*13e90*/  FMUL.FTZ R0, R6, R11 ;  /* 0x0000000b06007220 */ /* 0x000fe20000410000 */
        /* <DEDUP_REMOVED lines=14> */
[----:B------:R-:W-:Y:S02]  /*13f80*/  FMNMX.FTZ R21, R48, R21, !PT ;  /* 0x0000001530157209 */ /* 0x000fe40007810000 */
[----:B------:R-:W-:Y:S02]  /*13f90*/  ISETP.GT.AND P2, PT, R59, 0x41, !P2 ;  /* 0x000000413b00780c */ /* 0x000fe40005744270 */
[----:B------:R-:W-:Y:S02]  /*13fa0*/  FMNMX.FTZ R21, R50, R21, !PT ;  /* 0x0000001532157209 */ /* 0x000fe40007810000 */
[----:B------:R-:W-:-:S04]  /*13fb0*/  ISETP.LT.OR P2, PT, R90, 0x42, P2 ;  /* 0x000000425a00780c */ /* 0x000fc80001741670 */
[----:B------:R-:W-:Y:S02]  /*13fc0*/  FSEL R60, R73, -INF , !P2 ;  /* 0xff800000493c7808 */ /* 0x000fe40005000000 */
[----:B------:R-:W-:Y:S02]  /*13fd0*/  ISETP.GT.AND P2, PT, R59, 0x48, !P5 ;  /* 0x000000483b00780c */ /* 0x000fe40006f44270 */
[----:B------:R-:W-:Y:S02]  /*13fe0*/  ISETP.NE.AND P5, PT, R93, RZ, PT ;  /* 0x000000ff5d00720c */ /* 0x000fe40003fa5270 */
[----:B------:R-:W-:-:S04]  /*13ff0*/  ISETP.LT.OR P2, PT, R90, 0x49, P2 ;  /* 0x000000495a00780c */ /* 0x000fc80001741670 */
[----:B------:R-:W-:Y:S02]  /*14000*/  FSEL R62, R62, -INF , !P2 ;  /* 0xff8000003e3e7808 */ /* 0x000fe40005000000 */
[----:B------:R-:W-:-:S04]  /*14010*/  FSETP.NEU.FTZ.AND P2, PT, R6, -INF , PT ;  /* 0xff8000000600780b */ /* 0x000fc80003f5d000 */
[----:B------:R-:W-:Y:S02]  /*14020*/  FSEL R37, R0, RZ, P2 ;  /* 0x000000ff00257208 */ /* 0x000fe40001000000 */
[----:B------:R-:W-:Y:S02]  /*14030*/  ISETP.GT.AND P2, PT, R59, 0x49, !P5 ;  /* 0x000000493b00780c */ /* 0x000fe40006f44270 */
[----:B------:R-:W-:Y:S01]  /*14040*/  ISETP.NE.AND P5, PT, R65, RZ, PT ;  /* 0x000000ff4100720c */ /* 0x000fe20003fa5270 */
[-CC-:B------:R-:W-:Y:S01]  /*14050*/  FFMA.FTZ R25, R96, R11.reuse, -R37.reuse ;  /* 0x0000000b60197223 */ /* 0x180fe20000010825 */
[----:B------:R-:W-:Y:S01]  /*14060*/  ISETP.LT.OR P2, PT, R90, 0x4a, P2 ;  /* 0x0000004a5a00780c */ /* 0x000fe20001741670 */
[-CC-:B------:R-:W-:Y:S01]  /*14070*/  FFMA.FTZ R82, R82, R11.reuse, -R37.reuse ;  /* 0x0000000b52527223 */ /* 0x180fe20000010825 */
[-CC-:B------:R-:W-:Y:S01]  /*14080*/  FFMA.FTZ R148, R80, R11.reuse, -R37.reuse ;  /* 0x0000000b50947223 */ /* 0x180fe20000010825 */
[----:B------:R0:W-:Y:S01]  /*14090*/  MUFU.EX2 R3, R25 ;  /* 0x0000001900037308 */ /* 0x0001e20000000800 */
[----:B------:R-:W-:Y:S01]  /*140a0*/  FSEL R0, R39, -INF , !P2 ;  /* 0xff80000027007808 */ /* 0x000fe20005000000 */
[-CC-:B------:R-:W-:Y:S01]  /*140b0*/  FFMA.FTZ R154, R84, R11.reuse, -R37.reuse ;  /* 0x0000000b549a7223 */ /* 0x180fe20000010825 */
[C---:B------:R-:W-:Y:S01]  /*140c0*/  ISETP.GT.AND P2, PT, R59.reuse, 0x50, !P6 ;  /* 0x000000503b00780c */ /* 0x040fe20007744270 */
[-CC-:B------:R-:W-:Y:S01]  /*140d0*/  FFMA.FTZ R24, R24, R11.reuse, -R37.reuse ;  /* 0x0000000b18187223 */ /* 0x180fe20000010825 */
[----:B------:R-:W-:Y:S01]  /*140e0*/  ISETP.GT.AND P5, PT, R59, 0x59, !P5 ;  /* 0x000000593b00780c */ /* 0x000fe20006fa4270 */
[-CC-:B------:R-:W-:Y:S01]  /*140f0*/  FFMA.FTZ R156, R156, R11.reuse, -R37.reuse ;  /* 0x0000000b9c9c7223 */ /* 0x180fe20000010825 */
[----:B------:R-:W-:Y:S01]  /*14100*/  ISETP.LT.OR P2, PT, R90, 0x51, P2 ;  /* 0x000000515a00780c */ /* 0x000fe20001741670 */
[--C-:B------:R-:W-:Y:S01]  /*14110*/  FFMA.FTZ R158, R94, R11, -R37.reuse ;  /* 0x0000000b5e9e7223 */ /* 0x100fe20000010825 */
[----:B0-----:R-:W-:Y:S01]  /*14120*/  FMNMX.FTZ R25, R52, R21, !PT ;  /* 0x0000001534197209 */ /* 0x001fe20007810000 */
[-CC-:B------:R-:W-:Y:S01]  /*14130*/  FFMA.FTZ R92, R92, R11.reuse, -R37.reuse ;  /* 0x0000000b5c5c7223 */ /* 0x180fe20000010825 */
[----:B------:R-:W-:Y:S01]  /*14140*/  FSEL R80, R27, -INF , !P2 ;  /* 0xff8000001b507808 */ /* 0x000fe20005000000 */
[--C-:B------:R-:W-:Y:S01]  /*14150*/  FFMA.FTZ R27, R78, R11, -R37.reuse ;  /* 0x0000000b4e1b7223 */ /* 0x100fe20000010825 */
[----:B------:R-:W-:Y:S01]  /*14160*/  FMNMX.FTZ R25, R54, R25, !PT ;  /* 0x0000001936197209 */ /* 0x000fe20007810000 */
[----:B------:R-:W0:Y:S01]  /*14170*/  MUFU.EX2 R156, R156 ;  /* 0x0000009c009c7308 */ /* 0x000e220000000800 */
[----:B------:R-:W-:Y:S01]  /*14180*/  ISETP.LT.OR P5, PT, R90, 0x5a, P5 ;  /* 0x0000005a5a00780c */ /* 0x000fe20002fa1670 */
[--C-:B------:R-:W-:Y:S01]  /*14190*/  FFMA.FTZ R152, R88, R11, -R37.reuse ;  /* 0x0000000b58987223 */ /* 0x100fe20000010825 */
[----:B------:R-:W-:Y:S01]  /*141a0*/  FMNMX.FTZ R25, R56, R25, !PT ;  /* 0x0000001938197209 */ /* 0x000fe20007810000 */
[-CC-:B------:R-:W-:Y:S01]  /*141b0*/  FFMA.FTZ R86, R86, R11.reuse, -R37.reuse ;  /* 0x0000000b56567223 */ /* 0x180fe20000010825 */
[----:B------:R-:W-:Y:S01]  /*141c0*/  FSEL R78, R29, -INF , !P4 ;  /* 0xff8000001d4e7808 */ /* 0x000fe20006000000 */
[--C-:B------:R-:W-:Y:S01]  /*141d0*/  FFMA.FTZ R4, R4, R11, -R37.reuse ;  /* 0x0000000b04047223 */ /* 0x100fe20000010825 */
[----:B------:R-:W-:Y:S01]  /*141e0*/  FMNMX.FTZ R25, R58, R25, !PT ;  /* 0x000000193a197209 */ /* 0x000fe20007810000 */
[----:B------:R-:W1:Y:S01]  /*141f0*/  MUFU.EX2 R158, R158 ;  /* 0x0000009e009e7308 */ /* 0x000e620000000800 */
[----:B------:R-:W-:Y:S01]  /*14200*/  FSEL R84, R31, -INF , !P5 ;  /* 0xff8000001f547808 */ /* 0x000fe20006800000 */
[--C-:B------:R-:W-:Y:S01]  /*14210*/  FFMA.FTZ R76, R76, R11, -R37.reuse ;  /* 0x0000000b4c4c7223 */ /* 0x100fe20000010825 */
[----:B------:R-:W-:Y:S01]  /*14220*/  FMNMX.FTZ R35, R64, R25, !PT ;  /* 0x0000001940237209 */ /* 0x000fe20007810000 */
[-CC-:B------:R-:W-:Y:S01]  /*14230*/  FFMA.FTZ R14, R14, R11.reuse, -R37.reuse ;  /* 0x0000000b0e0e7223 */ /* 0x180fe20000010825 */
[-CC-:B------:R-:W-:Y:S01]  /*14240*/  FFMA.FTZ R72, R72, R11.reuse, -R37.reuse ;  /* 0x0000000b48487223 */ /* 0x180fe20000010825 */
[----:B------:R-:W-:Y:S01]  /*14250*/  FFMA.FTZ R70, R70, R11, -R37 ;  /* 0x0000000b46467223 */ /* 0x000fe20000010825 */
[----:B------:R-:W-:Y:S01]  /*14260*/  FMNMX.FTZ R35, R60, R35, !PT ;  /* 0x000000233c237209 */ /* 0x000fe20007810000 */
[----:B------:R2:W-:Y:S01]  /*14270*/  MUFU.EX2 R25, R82 ;  /* 0x0000005200197308 */ /* 0x0005e20000000800 */
[----:B0-----:R-:W-:Y:S01]  /*14280*/  FADD.FTZ R47, R156, R3 ;  /* 0x000000039c2f7221 */ /* 0x001fe20000010000 */
[--C-:B------:R-:W-:Y:S01]  /*14290*/  FFMA.FTZ R68, R68, R11, -R37.reuse ;  /* 0x0000000b44447223 */ /* 0x100fe20000010825 */
[----:B------:R-:W-:Y:S01]  /*142a0*/  FMNMX.FTZ R35, R62, R35, !PT ;  /* 0x000000233e237209 */ /* 0x000fe20007810000 */
[-CC-:B------:R-:W-:Y:S01]  /*142b0*/  FFMA.FTZ R66, R66, R11.reuse, -R37.reuse ;  /* 0x0000000b42427223 */ /* 0x180fe20000010825 */
[-CC-:B------:R-:W-:Y:S01]  /*142c0*/  FFMA.FTZ R26, R26, R11.reuse, -R37.reuse ;  /* 0x0000000b1a1a7223 */ /* 0x180fe20000010825 */
[--C-:B------:R-:W-:Y:S01]  /*142d0*/  FFMA.FTZ R8, R8, R11, -R37.reuse ;  /* 0x0000000b08087223 */ /* 0x100fe20000010825 */
[----:B------:R-:W-:Y:S01]  /*142e0*/  FMNMX.FTZ R35, R0, R35, !PT ;  /* 0x0000002300237209 */ /* 0x000fe20007810000 */
[----:B------:R-:W0:Y:S01]  /*142f0*/  MUFU.EX2 R15, R92 ;  /* 0x0000005c000f7308 */ /* 0x000e220000000800 */
[----:B--2---:R-:W-:Y:S01]  /*14300*/  FSEL R82, R7, -INF , !P3 ;  /* 0xff80000007527808 */ /* 0x004fe20005800000 */
[--C-:B------:R-:W-:Y:S01]  /*14310*/  FFMA.FTZ R7, R74, R11, -R37.reuse ;  /* 0x0000000b4a077223 */ /* 0x100fe20000010825 */
[----:B------:R-:W-:Y:S01]  /*14320*/  FMNMX.FTZ R35, R80, R35, !PT ;  /* 0x0000002350237209 */ /* 0x000fe20007810000 */
[-CC-:B------:R-:W-:Y:S01]  /*14330*/  FFMA.FTZ R20, R20, R11.reuse, -R37.reuse ;  /* 0x0000000b14147223 */ /* 0x180fe20000010825 */
[----:B------:R-:W-:Y:S01]  /*14340*/  F2FP.F16.F32.PACK_AB R156, R3, R156 ;  /* 0x0000009c039c723e */ /* 0x000fe200000000ff */
[--C-:B------:R-:W-:Y:S01]  /*14350*/  FFMA.FTZ R10, R10, R11, -R37.reuse ;  /* 0x0000000b0a0a7223 */ /* 0x100fe20000010825 */
[----:B------:R-:W-:Y:S01]  /*14360*/  FMNMX.FTZ R35, R82, R35, !PT ;  /* 0x0000002352237209 */ /* 0x000fe20007810000 */
[----:B------:R-:W-:Y:S01]  /*14370*/  MUFU.EX2 R29, R7 ;  /* 0x00000007001d7308 */ /* 0x000fe20000000800 */
[----:B------:R-:W-:Y:S01]  /*14380*/  FFMA.FTZ R28, R28, R11, -R37 ;  /* 0x0000000b1c1c7223 */ /* 0x000fe20000010825 */
[----:B------:R-:W-:-:S02]  /*14390*/  ISETP.GE.AND P6, PT, R13, 0x1, PT ;  /* 0x000000010d00780c */ /* 0x000fc40003fc6270 */
[----:B------:R-:W-:-:S04]  /*143a0*/  FMNMX.FTZ R35, R78, R35, !PT ;  /* 0x000000234e237209 */ /* 0x000fc80007810000 */
[----:B------:R-:W-:Y:S01]  /*143b0*/  FMNMX.FTZ R35, R84, R35, !PT ;  /* 0x0000002354237209 */ /* 0x000fe20007810000 */
[----:B------:R-:W2:Y:S04]  /*143c0*/  MUFU.EX2 R152, R152 ;  /* 0x0000009800987308 */ /* 0x000ea80000000800 */
[----:B------:R-:W3:Y:S04]  /*143d0*/  SHFL.BFLY PT, R74, R35, 0x2, 0x1f ;  /* 0x0c401f00234a7f89 */ /* 0x000ee800000e0000 */
[----:B------:R-:W4:Y:S08]  /*143e0*/  MUFU.EX2 R21, R86 ;  /* 0x0000005600157308 */ /* 0x000f300000000800 */
[----:B------:R1:W-:Y:S08]  /*143f0*/  MUFU.EX2 R138, R4 ;  /* 0x00000004008a7308 */ /* 0x0003f00000000800 */
[----:B------:R-:W4:Y:S01]  /*14400*/  MUFU.EX2 R154, R154 ;  /* 0x0000009a009a7308 */ /* 0x000f220000000800 */
[----:B-1----:R-:W-:Y:S01]  /*14410*/  FADD.FTZ R4, R158, R47 ;  /* 0x0000002f9e047221 */ /* 0x002fe20000010000 */
[----:B0-----:R-:W-:-:S02]  /*14420*/  F2FP.F16.F32.PACK_AB R158, R15, R158 ;  /* 0x0000009e0f9e723e */ /* 0x001fc400000000ff */
[----:B---3--:R-:W-:Y:S01]  /*14430*/  FMNMX.FTZ R74, R35, R74, !PT ;  /* 0x0000004a234a7209 */ /* 0x008fe20007810000 */
[----:B------:R-:W-:-:S03]  /*14440*/  FADD.FTZ R47, R15, R4 ;  /* 0x000000040f2f7221 */ /* 0x000fc60000010000 */
[----:B------:R0:W-:Y:S01]  /*14450*/  MUFU.EX2 R35, R24 ;  /* 0x0000001800237308 */ /* 0x0001e20000000800 */
[----:B------:R-:W1:Y:S01]  /*14460*/  SHFL.BFLY PT, R7, R74, 0x1, 0x1f ;  /* 0x0c201f004a077f89 */ /* 0x000e6200000e0000 */
[----:B--2---:R-:W-:Y:S01]  /*14470*/  FADD.FTZ R4, R152, R47 ;  /* 0x0000002f98047221 */ /* 0x004fe20000010000 */
[----:B----4-:R-:W-:-:S03]  /*14480*/  F2FP.F16.F32.PACK_AB R152, R21, R152 ;  /* 0x000000981598723e */ /* 0x010fc600000000ff */
[----:B------:R-:W-:Y:S02]  /*14490*/  FADD.FTZ R49, R21, R4 ;  /* 0x0000000415317221 */ /* 0x000fe40000010000 */
[----:B------:R-:W2:Y:S08]  /*144a0*/  MUFU.EX2 R148, R148 ;  /* 0x0000009400947308 */ /* 0x000eb00000000800 */
[----:B------:R-:W3:Y:S08]  /*144b0*/  MUFU.EX2 R27, R27 ;  /* 0x0000001b001b7308 */ /* 0x000ef00000000800 */
[----:B------:R-:W4:Y:S01]  /*144c0*/  MUFU.EX2 R76, R76 ;  /* 0x0000004c004c7308 */ /* 0x000f220000000800 */
[----:B-1----:R-:W-:-:S04]  /*144d0*/  FMNMX.FTZ R7, R74, R7, !PT ;  /* 0x000000074a077209 */ /* 0x002fc80007810000 */
[C---:B------:R-:W-:Y:S01]  /*144e0*/  FSETP.NEU.FTZ.AND P2, PT, R7.reuse, -INF , PT ;  /* 0xff8000000700780b */ /* 0x040fe20003f5d000 */
[----:B0-----:R-:W-:Y:S02]  /*144f0*/  FMUL.FTZ R24, R7, R11 ;  /* 0x0000000b07187220 */ /* 0x001fe40000410000 */
[----:B------:R0:W-:Y:S03]  /*14500*/  MUFU.EX2 R43, R14 ;  /* 0x0000000e002b7308 */ /* 0x0001e60000000800 */
[----:B------:R-:W-:-:S05]  /*14510*/  FSEL R45, R24, RZ, P2 ;  /* 0x000000ff182d7208 */ /* 0x000fca0001000000 */
        /* <DEDUP_REMOVED lines=11> */
[-C--:B------:R-:W-:Y:S01]  /*145d0*/  FFMA.FTZ R48, R48, R11.reuse, -R45 ;  /* 0x0000000b30307223 */ /* 0x080fe2000001082d */
[----:B0-----:R-:W-:Y:S01]  /*145e0*/  FADD.FTZ R14, R154, R49 ;  /* 0x000000319a0e7221 */ /* 0x001fe20000010000 */
[-CC-:B------:R-:W-:Y:S01]  /*145f0*/  FFMA.FTZ R50, R50, R11.reuse, -R45.reuse ;  /* 0x0000000b32327223 */ /* 0x180fe2000001082d */
[----:B------:R-:W0:Y:S01]  /*14600*/  MUFU.EX2 R30, R30 ;  /* 0x0000001e001e7308 */ /* 0x000e220000000800 */
[-CC-:B------:R-:W-:Y:S01]  /*14610*/  FFMA.FTZ R52, R52, R11.reuse, -R45.reuse ;  /* 0x0000000b34347223 */ /* 0x180fe2000001082d */
[----:B------:R-:W-:Y:S01]  /*14620*/  FADD.FTZ R49, R25, R14 ;  /* 0x0000000e19317221 */ /* 0x000fe20000010000 */
[-CC-:B------:R-:W-:Y:S01]  /*14630*/  FFMA.FTZ R54, R54, R11.reuse, -R45.reuse ;  /* 0x0000000b36367223 */ /* 0x180fe2000001082d */
[-CC-:B------:R-:W-:Y:S01]  /*14640*/  FFMA.FTZ R56, R56, R11.reuse, -R45.reuse ;  /* 0x0000000b38387223 */ /* 0x180fe2000001082d */
[-C--:B------:R-:W-:Y:S01]  /*14650*/  FFMA.FTZ R58, R58, R11.reuse, -R45 ;  /* 0x0000000b3a3a7223 */ /* 0x080fe2000001082d */
[----:B--2---:R-:W-:Y:S01]  /*14660*/  FADD.FTZ R14, R148, R49 ;  /* 0x00000031940e7221 */ /* 0x004fe20000010000 */
[-CC-:B------:R-:W-:Y:S01]  /*14670*/  FFMA.FTZ R64, R64, R11.reuse, -R45.reuse ;  /* 0x0000000b40407223 */ /* 0x180fe2000001082d */
[----:B------:R-:W1:Y:S01]  /*14680*/  MUFU.EX2 R32, R32 ;  /* 0x0000002000207308 */ /* 0x000e620000000800 */
[-CC-:B------:R-:W-:Y:S01]  /*14690*/  FFMA.FTZ R60, R60, R11.reuse, -R45.reuse ;  /* 0x0000000b3c3c7223 */ /* 0x180fe2000001082d */
[----:B---3--:R-:W-:Y:S01]  /*146a0*/  FADD.FTZ R49, R27, R14 ;  /* 0x0000000e1b317221 */ /* 0x008fe20000010000 */
[-CC-:B------:R-:W-:Y:S01]  /*146b0*/  FFMA.FTZ R62, R62, R11.reuse, -R45.reuse ;  /* 0x0000000b3e3e7223 */ /* 0x180fe2000001082d */
[-CC-:B------:R-:W-:Y:S01]  /*146c0*/  FFMA.FTZ R0, R0, R11.reuse, -R45.reuse ;  /* 0x0000000b00007223 */ /* 0x180fe2000001082d */
[-C--:B------:R-:W-:Y:S01]  /*146d0*/  FFMA.FTZ R80, R80, R11.reuse, -R45 ;  /* 0x0000000b50507223 */ /* 0x080fe2000001082d */
[----:B----4-:R-:W-:Y:S01]  /*146e0*/  FADD.FTZ R14, R76, R49 ;  /* 0x000000314c0e7221 */ /* 0x010fe20000010000 */
[-CC-:B------:R-:W-:Y:S01]  /*146f0*/  FFMA.FTZ R82, R82, R11.reuse, -R45.reuse ;  /* 0x0000000b52527223 */ /* 0x180fe2000001082d */
[----:B------:R-:W2:Y:S01]  /*14700*/  MUFU.EX2 R159, R34 ;  /* 0x00000022009f7308 */ /* 0x000ea20000000800 */
[----:B0-----:R-:W-:Y:S01]  /*14710*/  FADD.FTZ R47, R33, R30 ;  /* 0x0000001e212f7221 */ /* 0x001fe20000010000 */
[----:B------:R-:W-:Y:S01]  /*14720*/  FADD.FTZ R49, R29, R14 ;  /* 0x0000000e1d317221 */ /* 0x000fe20000010000 */
[-CC-:B------:R-:W-:Y:S01]  /*14730*/  FFMA.FTZ R78, R78, R11.reuse, -R45.reuse ;  /* 0x0000000b4e4e7223 */ /* 0x180fe2000001082d */
[----:B------:R-:W-:Y:S01]  /*14740*/  FFMA.FTZ R45, R84, R11, -R45 ;  /* 0x0000000b542d7223 */ /* 0x000fe2000001082d */
[----:B------:R-:W-:-:S02]  /*14750*/  F2FP.F16.F32.PACK_AB R154, R25, R154 ;  /* 0x0000009a199a723e */ /* 0x000fc400000000ff */
[----:B------:R-:W-:Y:S01]  /*14760*/  F2FP.F16.F32.PACK_AB R148, R27, R148 ;  /* 0x000000941b94723e */ /* 0x000fe200000000ff */
[----:B------:R-:W0:Y:S01]  /*14770*/  MUFU.EX2 R36, R36 ;  /* 0x0000002400247308 */ /* 0x000e220000000800 */
[----:B-1----:R-:W-:Y:S01]  /*14780*/  FADD.FTZ R4, R32, R47 ;  /* 0x0000002f20047221 */ /* 0x002fe20000010000 */
[----:B------:R-:W-:Y:S02]  /*14790*/  F2FP.F16.F32.PACK_AB R150, R29, R76 ;  /* 0x0000004c1d96723e */ /* 0x000fe400000000ff */
[----:B------:R-:W-:-:S04]  /*147a0*/  F2FP.F16.F32.PACK_AB R157, R30, R33 ;  /* 0x000000211e9d723e */ /* 0x000fc800000000ff */
        /* <DEDUP_REMOVED lines=29> */
[----:B------:R-:W-:-:S06]  /*14980*/  F2FP.F16.F32.PACK_AB R144, R31, R72 ;  /* 0x000000481f90723e */ /* 0x000fcc00000000ff */
[----:B------:R-:W-:Y:S01]  /*14990*/  MUFU.EX2 R56, R56 ;  /* 0x0000003800387308 */ /* 0x000fe20000000800 */
[C---:B--2---:R-:W-:Y:S01]  /*149a0*/  FADD.FTZ R3, R145.reuse, R4 ;  /* 0x0000000491037221 */ /* 0x044fe20000010000 */
[----:B------:R-:W-:-:S06]  /*149b0*/  F2FP.F16.F32.PACK_AB R145, R145, R52 ;  /* 0x000000349191723e */ /* 0x000fcc00000000ff */
[----:B------:R-:W1:Y:S01]  /*149c0*/  MUFU.EX2 R39, R66 ;  /* 0x0000004200277308 */ /* 0x000e620000000800 */
[----:B0-----:R-:W-:-:S07]  /*149d0*/  FADD.FTZ R14, R68, R49 ;  /* 0x00000031440e7221 */ /* 0x001fce0000010000 */
[----:B-----5:R-:W-:Y:S08]  /*149e0*/  MUFU.EX2 R147, R58 ;  /* 0x0000003a00937308 */ /* 0x020ff00000000800 */
[----:B------:R-:W0:Y:S01]  /*149f0*/  MUFU.EX2 R26, R26 ;  /* 0x0000001a001a7308 */ /* 0x000e220000000800 */
[C---:B-1----:R-:W-:Y:S01]  /*14a00*/  FADD.FTZ R49, R39.reuse, R14 ;  /* 0x0000000e27317221 */ /* 0x042fe20000010000 */
[----:B------:R-:W-:-:S06]  /*14a10*/  F2FP.F16.F32.PACK_AB R146, R39, R68 ;  /* 0x000000442792723e */ /* 0x000fcc00000000ff */
[----:B------:R-:W-:Y:S08]  /*14a20*/  MUFU.EX2 R64, R64 ;  /* 0x0000004000407308 */ /* 0x000ff00000000800 */
[----:B------:R-:W-:Y:S01]  /*14a30*/  MUFU.EX2 R141, R60 ;  /* 0x0000003c008d7308 */ /* 0x000fe20000000800 */
[----:B0-----:R-:W-:Y:S01]  /*14a40*/  FADD.FTZ R14, R26, R49 ;  /* 0x000000311a0e7221 */ /* 0x001fe20000010000 */
[----:B------:R-:W-:-:S03]  /*14a50*/  F2FP.F16.F32.PACK_AB R140, R35, R26 ;  /* 0x0000001a238c723e */ /* 0x000fc600000000ff */
[----:B------:R-:W-:Y:S01]  /*14a60*/  FADD.FTZ R15, R35, R14 ;  /* 0x0000000e230f7221 */ /* 0x000fe20000010000 */
[----:B------:R-:W-:Y:S02]  /*14a70*/  IMAD.IADD R14, R163, 0x1, -R164 ;  /* 0x00000001a30e7824 */ /* 0x000fe400078e0aa4 */
[----:B------:R-:W0:Y:S08]  /*14a80*/  MUFU.EX2 R8, R8 ;  /* 0x0000000800087308 */ /* 0x000e300000000800 */
[----:B------:R-:W1:Y:S08]  /*14a90*/  MUFU.EX2 R62, R62 ;  /* 0x0000003e003e7308 */ /* 0x000e700000000800 */
[----:B------:R2:W-:Y:S01]  /*14aa0*/  MUFU.EX2 R143, R0 ;  /* 0x00000000008f7308 */ /* 0x0005e20000000800 */
[----:B0-----:R-:W-:-:S07]  /*14ab0*/  FADD.FTZ R4, R8, R15 ;  /* 0x0000000f08047221 */ /* 0x001fce0000010000 */
[----:B------:R-:W0:Y:S01]  /*14ac0*/  MUFU.EX2 R41, R20 ;  /* 0x0000001400297308 */ /* 0x000e220000000800 */
[----:B--2---:R-:W-:-:S04]  /*14ad0*/  FADD.FTZ R0, R56, R3 ;  /* 0x0000000338007221 */ /* 0x004fc80000010000 */
[C---:B------:R-:W-:Y:S01]  /*14ae0*/  FADD.FTZ R3, R147.reuse, R0 ;  /* 0x0000000093037221 */ /* 0x040fe20000010000 */
[----:B------:R-:W-:Y:S02]  /*14af0*/  F2FP.F16.F32.PACK_AB R147, R147, R56 ;  /* 0x000000389393723e */ /* 0x000fe400000000ff */
[----:B------:R-:W2:Y:S01]  /*14b00*/  MUFU.EX2 R10, R10 ;  /* 0x0000000a000a7308 */ /* 0x000ea20000000800 */
[----:B------:R-:W-:-:S04]  /*14b10*/  FADD.FTZ R0, R64, R3 ;  /* 0x0000000340007221 */ /* 0x000fc80000010000 */
[C---:B------:R-:W-:Y:S01]  /*14b20*/  FADD.FTZ R3, R141.reuse, R0 ;  /* 0x000000008d037221 */ /* 0x040fe20000010000 */
[----:B------:R-:W-:Y:S02]  /*14b30*/  F2FP.F16.F32.PACK_AB R141, R141, R64 ;  /* 0x000000408d8d723e */ /* 0x000fe400000000ff */
[----:B------:R-:W3:Y:S01]  /*14b40*/  MUFU.EX2 R80, R80 ;  /* 0x0000005000507308 */ /* 0x000ee20000000800 */
[----:B-1----:R-:W-:Y:S01]  /*14b50*/  FADD.FTZ R0, R62, R3 ;  /* 0x000000033e007221 */ /* 0x002fe20000010000 */
[C---:B0-----:R-:W-:Y:S01]  /*14b60*/  FADD.FTZ R15, R41.reuse, R4 ;  /* 0x00000004290f7221 */ /* 0x041fe20000010000 */
[----:B------:R-:W-:Y:S01]  /*14b70*/  F2FP.F16.F32.PACK_AB R142, R41, R8 ;  /* 0x00000008298e723e */ /* 0x000fe200000000ff */
[----:B------:R-:W-:Y:S02]  /*14b80*/  VIADD R8, R2, 0xfffffffe ;  /* 0xfffffffe02087836 */ /* 0x000fe40000000000 */
[C---:B------:R-:W-:Y:S01]  /*14b90*/  FADD.FTZ R3, R143.reuse, R0 ;  /* 0x000000008f037221 */ /* 0x040fe20000010000 */
[----:B------:R-:W-:Y:S01]  /*14ba0*/  F2FP.F16.F32.PACK_AB R143, R143, R62 ;  /* 0x0000003e8f8f723e */ /* 0x000fe200000000ff */
[----:B------:R-:W0:Y:S01]  /*14bb0*/  MUFU.EX2 R137, R82 ;  /* 0x0000005200897308 */ /* 0x000e220000000800 */
[----:B--2---:R-:W-:Y:S01]  /*14bc0*/  FADD.FTZ R4, R10, R15 ;  /* 0x0000000f0a047221 */ /* 0x004fe20000010000 */
[----:B------:R-:W-:-:S03]  /*14bd0*/  F2FP.F16.F32.PACK_AB R136, R43, R10 ;  /* 0x0000000a2b88723e */ /* 0x000fc600000000ff */
[----:B------:R-:W-:-:S03]  /*14be0*/  FADD.FTZ R15, R43, R4 ;  /* 0x000000042b0f7221 */ /* 0x000fc60000010000 */
[----:B------:R-:W1:Y:S01]  /*14bf0*/  MUFU.EX2 R78, R78 ;  /* 0x0000004e004e7308 */ /* 0x000e620000000800 */
[----:B---3--:R-:W-:Y:S01]  /*14c00*/  FADD.FTZ R0, R80, R3 ;  /* 0x0000000350007221 */ /* 0x008fe20000010000 */
[----:B------:R-:W-:Y:S01]  /*14c10*/  FADD.FTZ R4, R138, R15 ;  /* 0x0000000f8a047221 */ /* 0x000fe20000010000 */
[----:B------:R-:W-:-:S05]  /*14c20*/  LEA R15, R169, R14, 0x7 ;  /* 0x0000000ea90f7211 */ /* 0x000fca00078e38ff */
[----:B------:R-:W2:Y:S01]  /*14c30*/  MUFU.EX2 R37, R28 ;  /* 0x0000001c00257308 */ /* 0x000ea20000000800 */
[C---:B0-----:R-:W-:Y:S01]  /*14c40*/  FADD.FTZ R3, R137.reuse, R0 ;  /* 0x0000000089037221 */ /* 0x041fe20000010000 */
[----:B------:R-:W-:Y:S01]  /*14c50*/  F2FP.F16.F32.PACK_AB R137, R137, R80 ;  /* 0x000000508989723e */ /* 0x000fe200000000ff */
[----:B------:R-:W-:-:S05]  /*14c60*/  IMAD.IADD R12, R15, 0x1, R12 ;  /* 0x000000010f0c7824 */ /* 0x000fca00078e020c */
[----:B------:R-:W0:Y:S01]  /*14c70*/  MUFU.EX2 R45, R45 ;  /* 0x0000002d002d7308 */ /* 0x000e220000000800 */
[----:B-1----:R-:W-:Y:S01]  /*14c80*/  FADD.FTZ R0, R78, R3 ;  /* 0x000000034e007221 */ /* 0x002fe20000010000 */
[C---:B--2---:R-:W-:Y:S01]  /*14c90*/  FADD.FTZ R4, R37.reuse, R4 ;  /* 0x0000000425047221 */ /* 0x044fe20000010000 */
[----:B------:R-:W-:Y:S02]  /*14ca0*/  F2FP.F16.F32.PACK_AB R138, R37, R138 ;  /* 0x0000008a258a723e */ /* 0x000fe400000000ff */
[C---:B0-----:R-:W-:Y:S01]  /*14cb0*/  FADD.FTZ R3, R45.reuse, R0 ;  /* 0x000000002d037221 */ /* 0x041fe20000010000 */
[----:B------:R-:W-:Y:S01]  /*14cc0*/  F2FP.F16.F32.PACK_AB R139, R45, R78 ;  /* 0x0000004e2d8b723e */ /* 0x000fe200000000ff */
[----:B------:R-:W-:Y:S06]  /*14cd0*/  @!P6 BRA `(.L_x_1525) ;  /* 0x000000000048e947 */ /* 0x000fec0003800000 */
[C---:B------:R-:W-:Y:S01]  /*14ce0*/  ISETP.GT.AND P2, PT, R15.reuse, RZ, PT ;  /* 0x000000ff0f00720c */ /* 0x040fe20003f44270 */
[----:B------:R-:W-:Y:S01]  /*14cf0*/  BSSY B0, `(.L_x_1526) ;  /* 0x000000e000007945 */ /* 0x000fe20003800000 */
[----:B------:R-:W-:-:S11]  /*14d00*/  VIADD R0, R15, 0xffffffff ;  /* 0xffffffff0f007836 */ /* 0x000fd60000000000 */
[----:B------:R-:W-:Y:S05]  /*14d10*/  @P2 BRA `(.L_x_1527) ;  /* 0x00000000001c2947 */ /* 0x000fea0003800000 */
[----:B------:R-:W-:Y:S02]  /*14d20*/  ISETP.NE.AND P2, PT, R13, 0x1, PT ;  /* 0x000000010d00780c */ /* 0x000fe40003f45270 */
[----:B------:R-:W-:-:S11]  /*14d30*/  IADD3 R15, -R15, RZ, RZ ;  /* 0x000000ff0f0f7210 */ /* 0x000fd60007ffe1ff */
[----:B------:R-:W0:Y:S02]  /*14d40*/  @P2 LDC.64 R20, c[0x0][0x9e8] ;  /* 0x00027a00ff142b82 */ /* 0x000e240000000a00 */
[----:B0-----:R-:W-:-:S05]  /*14d50*/  @P2 IMAD.HI.U32 R0, R15, R20, RZ ;  /* 0x000000140f002227 */ /* 0x001fca00078e00ff */
[----:B------:R-:W-:-:S04]  /*14d60*/  @P2 SHF.R.U32.HI R15, RZ, R21, R0 ;  /* 0x00000015ff0f2219 */ /* 0x000fc80000011600 */
[----:B------:R-:W-:Y:S01]  /*14d70*/  LOP3.LUT R0, RZ, R15, RZ, 0x33, !PT ;  /* 0x0000000fff007212 */ /* 0x000fe200078e33ff */
[----:B------:R-:W-:Y:S06]  /*14d80*/  BRA `(.L_x_1528) ;  /* 0x0000000000107947 */ /* 0x000fec0003800000 */
.L_x_1527:
[----:B------:R-:W-:-:S13]  /*14d90*/  ISETP.NE.AND P2, PT, R13, 0x1, PT ;  /* 0x000000010d00780c */ /* 0x000fda0003f45270 */
[----:B------:R-:W0:Y:S02]  /*14da0*/  @P2 LDC.64 R20, c[0x0][0x9e8] ;  /* 0x00027a00ff142b82 */ /* 0x000e240000000a00 */
[----:B0-----:R-:W-:-:S05]  /*14db0*/  @P2 IMAD.HI.U32 R2, R0, R20, RZ ;  /* 0x0000001400022227 */ /* 0x001fca00078e00ff */
[----:B------:R-:W-:-:S07]  /*14dc0*/  @P2 SHF.R.U32.HI R0, RZ, R21, R2 ;  /* 0x00000015ff002219 */ /* 0x000fce0000011602 */
.L_x_1528:
[----:B------:R-:W-:Y:S05]  /*14dd0*/  BSYNC B0 ;  /* 0x0000000000007941 */ /* 0x000fea0003800000 */
.L_x_1526:
[----:B------:R-:W-:-:S05]  /*14de0*/  IMAD R13, R0, R13, R13 ;  /* 0x0000000d000d7224 */ /* 0x000fca00078e020d */
[----:B------:R-:W-:-:S07]  /*14df0*/  VIMNMX R12, R12, R13, PT ;  /* 0x0000000d0c0c7248 */ /* 0x000fce0003fe0100 */
.L_x_1525:
[----:B------:R-:W-:Y:S01]  /*14e00*/  IMAD.HI R12, R12, 0x2aaaaaab, RZ ;  /* 0x2aaaaaab0c0c7827 */ /* 0x000fe200078e02ff */
[----:B------:R-:W-:Y:S01]  /*14e10*/  ULDC UR46, c[0x0][0x9e4] ;  /* 0x00027900002e7ab9 */ /* 0x000fe20000000800 */
[----:B------:R-:W-:Y:S01]  /*14e20*/  ULDC UR39, c[0x0][0x9e4] ;  /* 0x0002790000277ab9 */ /* 0x000fe20000000800 */
[----:B------:R-:W-:Y:S01]  /*14e30*/  ULDC UR38, c[0x0][0x988] ;  /* 0x0002620000267ab9 */ /* 0x000fe20000000800 */
[----:B------:R-:W-:Y:S01]  /*14e40*/  ULDC UR43, c[0x0][0x988] ;  /* 0x00026200002b7ab9 */ /* 0x000fe20000000800 */
[----:B------:R-:W-:Y:S01]  /*14e50*/  SHF.R.U32.HI R13, RZ, 0x1f, R12 ;  /* 0x0000001fff0d7819 */ /* 0x000fe2000001160c */
[----:B------:R-:W-:Y:S01]  /*14e60*/  ULDC UR42, c[0x0][0x988] ;  /* 0x00026200002a7ab9 */ /* 0x000fe20000000800 */
[----:B------:R-:W-:Y:S01]  /*14e70*/  ULDC UR55, c[0x0][0x9d8] ;  /* 0x0002760000377ab9 */ /* 0x000fe20000000800 */
[----:B------:R-:W-:Y:S01]  /*14e80*/  ULDC UR51, c[0x0][0x9d8] ;  /* 0x0002760000337ab9 */ /* 0x000fe20000000800 */
[----:B------:R-:W-:Y:S01]  /*14e90*/  LEA.HI.SX32 R13, R12, R13, 0x1c ;  /* 0x0000000d0c0d7211 */ /* 0x000fe200078fe2ff */
[----:B------:R-:W-:Y:S01]  /*14ea0*/  ULDC UR50, c[0x0][0x9d8] ;  /* 0x0002760000327ab9 */ /* 0x000fe20000000800 */
[----:B------:R-:W-:Y:S01]  /*14eb0*/  ULDC UR54, c[0x0][0x9e0] ;  /* 0x0002780000367ab9 */ /* 0x000fe20000000800 */
[----:B------:R-:W-:Y:S01]  /*14ec0*/  ULDC UR47, c[0x0][0x9e0] ;  /* 0x00027800002f7ab9 */ /* 0x000fe20000000800 */
[----:B------:R-:W-:Y:S01]  /*14ed0*/  VIMNMX R15, R168, R13, !PT ;  /* 0x0000000da80f7248 */ /* 0x000fe20007fe0100 */
[----:B------:R-:W-:Y:S01]  /*14ee0*/  BSSY B1, `(.L_x_1529) ;  /* 0x0000398000017945 */ /* 0x000fe20003800000 */
[----:B------:R-:W-:Y:S01]  /*14ef0*/  IMAD.MOV.U32 R2, RZ, RZ, 0x3f800000 ;  /* 0x3f800000ff027424 */ /* 0x000fe200078e00ff */
[----:B------:R-:W-:-:S02]  /*14f00*/  CS2R R86, SRZ ;  /* 0x0000000000567805 */ /* 0x000fc4000001ff00 */
[----:B------:R-:W-:Y:S01]  /*14f10*/  ISETP.GE.AND P2, PT, R8, R15, PT ;  /* 0x0000000f0800720c */ /* 0x000fe20003f46270 */
[----:B------:R-:W-:Y:S01]  /*14f20*/  IMAD.MOV.U32 R0, RZ, RZ, 0x3f800000 ;  /* 0x3f800000ff007424 */ /* 0x000fe200078e00ff */
        /* <DEDUP_REMOVED lines=31> */
[----:B------:R-:W-:Y:S06]  /*15120*/  @!P2 BRA `(.L_x_1530) ;  /* 0x0000003400cca947 */ /* 0x000fec0003800000 */
[----:B------:R-:W-:Y:S01]  /*15130*/  IMAD.IADD R20, R9, 0x1, R14 ;  /* 0x0000000109147824 */ /* 0x000fe200078e020e */
[----:B------:R-:W-:Y:S01]  /*15140*/  BSSY B0, `(.L_x_1531) ;  /* 0x000036d000007945 */ /* 0x000fe20003800000 */
[----:B------:R-:W-:Y:S01]  /*15150*/  MOV R2, 0x3f800000 ;  /* 0x3f80000000027802 */ /* 0x000fe20000000f00 */
[----:B------:R-:W-:Y:S02]  /*15160*/  IMAD.MOV.U32 R87, RZ, RZ, RZ ;  /* 0x000000ffff577224 */ /* 0x000fe400078e00ff */
[----:B------:R-:W-:-:S07]  /*15170*/  VIADD R21, R20, 0x8 ;  /* 0x0000000814157836 */ /* 0x000fce0000000000 */
.L_x_1550:
[----:B------:R-:W-:-:S05]  /*15180*/  VIADD R170, R160, 0x1 ;  /* 0x00000001a0aa7836 */ /* 0x000fca0000000000 */
[----:B------:R-:W-:-:S04]  /*15190*/  ISETP.NE.AND P2, PT, R170, 0x2, PT ;  /* 0x00000002aa00780c */ /* 0x000fc80003f45270 */
[----:B------:R-:W-:Y:S02]  /*151a0*/  SEL R10, RZ, 0x1, P2 ;  /* 0x00000001ff0a7807 */ /* 0x000fe40001000000 */
[----:B------:R-:W-:Y:S02]  /*151b0*/  SEL R170, R170, RZ, P2 ;  /* 0x000000ffaaaa7207 */ /* 0x000fe40001000000 */
[----:B------:R-:W-:Y:S01]  /*151c0*/  LOP3.LUT R171, R161, R10, RZ, 0x3c, !PT ;  /* 0x0000000aa1ab7212 */ /* 0x000fe200078e3cff */
[----:B------:R-:W-:Y:S06]  /*151d0*/  @!P0 BRA `(.L_x_1532) ;  /* 0x0000000000048947 */ /* 0x000fec0003800000 */
[----:B------:R-:W-:Y:S01]  /*151e0*/  BPT.TRAP 0x1 ;  /* 0x000000040000795c */ /* 0x000fe20000300000 */
.L_x_1532:
[----:B------:R-:W-:Y:S02]  /*151f0*/  LEA R192, R170, R18, 0x3 ;  /* 0x00000012aac07211 */ /* 0x000fe400078e18ff */
[----:B------:R-:W-:-:S04]  /*15200*/  SHF.L.U32 R13, R171, 0x1f, RZ ;  /* 0x0000001fab0d7819 */ /* 0x000fc800000006ff */
[----:B------:R0:W1:Y:S01]  /*15210*/  SYNCS.PHASECHK.TRANS64.TRYWAIT P2, [R192+URZ+0x2a830], R13 ;  /* 0x02a8300dc00075a7 */ /* 0x000062000804017f */
[----:B------:R-:W-:Y:S05]  /*15220*/  @!P0 BRA `(.L_x_1533) ;  /* 0x0000000000048947 */ /* 0x000fea0003800000 */
[----:B------:R-:W-:Y:S01]  /*15230*/  BPT.TRAP 0x1 ;  /* 0x000000040000795c */ /* 0x000fe20000300000 */
.L_x_1533:
[----:B------:R-:W-:Y:S01]  /*15240*/  BSSY B2, `(.L_x_1534) ;  /* 0x0000006000027945 */ /* 0x000fe20003800000 */
[----:B------:R-:W-:Y:S02]  /*15250*/  IMAD R10, R170, 0x900, R5 ;  /* 0x00000900aa0a7824 */ /* 0x000fe400078e0205 */
[----:B------:R-:W-:Y:S01]  /*15260*/  IMAD.MOV.U32 R11, RZ, RZ, 0x40000040 ;  /* 0x40000040ff0b7424 */ /* 0x000fe200078e00ff */
[----:B-1----:R-:W-:Y:S06]  /*15270*/  @P2 BRA `(.L_x_1535) ;  /* 0x0000000000082947 */ /* 0x002fec0003800000 */
[----:B------:R-:W1:Y:S02]  /*15280*/  SYNCS.PHASECHK.TRANS64.TRYWAIT P2, [R192+URZ+0x2a830], R13 ;  /* 0x02a8300dc00075a7 */ /* 0x000e64000804017f */
[----:B-1----:R-:W-:Y:S05]  /*15290*/  @!P2 BRA `(.L_x_1536) ;  /* 0x0000013400d8a947 */ /* 0x002fea0003800000 */
.L_x_1535:
[----:B------:R-:W-:Y:S05]  /*152a0*/  BSYNC B2 ;  /* 0x0000000000027941 */ /* 0x000fea0003800000 */
.L_x_1534:
[----:B------:R-:W2:Y:S04]  /*152b0*/  LDL.64 R88, [R1+0x38] ;  /* 0x0000380001587983 */ /* 0x000ea80000100a00 */
[----:B------:R-:W3:Y:S04]  /*152c0*/  LDL.64 R212, [R1+0x30] ;  /* 0x0000300001d47983 */ /* 0x000ee80000100a00 */
[----:B------:R-:W4:Y:S01]  /*152d0*/  LDL.64 R210, [R1+0x28] ;  /* 0x0000280001d27983 */ /* 0x000f220000100a00 */
[----:B------:R-:W-:-:S03]  /*152e0*/  R2UR UR6, R10 ;  /* 0x000000000a0672ca */ /* 0x000fc600000e0000 */
[----:B------:R-:W5:Y:S01]  /*152f0*/  LDL.64 R208, [R1+0x20] ;  /* 0x0000200001d07983 */ /* 0x000f620000100a00 */
[----:B------:R-:W-:Y:S01]  /*15300*/  R2UR UR7, R11 ;  /* 0x000000000b0772ca */ /* 0x000fe200000e0000 */
[----:B------:R-:W-:Y:S02]  /*15310*/  VIADD R12, R10, 0x2 ;  /* 0x000000020a0c7836 */ /* 0x000fe40000000000 */
[----:B01----:R-:W-:Y:S01]  /*15320*/  IMAD.MOV.U32 R13, RZ, RZ, 0x40000040 ;  /* 0x40000040ff0d7424 */ /* 0x003fe200078e00ff */
[----:B------:R-:W5:Y:S04]  /*15330*/  LDL.64 R206, [R1+0x18] ;  /* 0x0000180001ce7983 */ /* 0x000f680000100a00 */
[----:B------:R-:W5:Y:S04]  /*15340*/  LDL.64 R204, [R1+0x10] ;  /* 0x0000100001cc7983 */ /* 0x000f680000100a00 */
[----:B------:R-:W5:Y:S01]  /*15350*/  LDL.64 R202, [R1] ;  /* 0x0000000001ca7983 */ /* 0x000f620000100a00 */
[----:B--2---:R-:W-:-:S02]  /*15360*/  R2UR UR4, R88 ;  /* 0x00000000580472ca */ /* 0x004fc400000e0000 */
[----:B------:R-:W-:Y:S02]  /*15370*/  R2UR UR5, R89 ;  /* 0x00000000590572ca */ /* 0x000fe400000e0000 */
[----:B------:R-:W-:-:S11]  /*15380*/  WARPGROUP.ARRIVE ;  /* 0x00000000000079c5 */ /* 0x000fd60000000000 */
[----:B------:R-:W-:Y:S01]  /*15390*/  HGMMA.64x96x16.F32 R88, gdesc[UR4], RZ, !UPT, gsb0 ;  /* 0x01600000045879f0 */ /* 0x000fe2000c0008ff */
[----:B------:R-:W-:Y:S02]  /*153a0*/  R2UR UR6, R12 ;  /* 0x000000000c0672ca */ /* 0x000fe400000e0000 */
[----:B------:R-:W-:Y:S02]  /*153b0*/  R2UR UR7, R13 ;  /* 0x000000000d0772ca */ /* 0x000fe400000e0000 */
[----:B---3--:R-:W-:Y:S02]  /*153c0*/  R2UR UR4, R212 ;  /* 0x00000000d40472ca */ /* 0x008fe400000e0000 */
[----:B------:R-:W-:Y:S01]  /*153d0*/  R2UR UR5, R213 ;  /* 0x00000000d50572ca */ /* 0x000fe200000e0000 */
[----:B------:R-:W-:Y:S01]  /*153e0*/  IMAD.MOV.U32 R13, RZ, RZ, 0x40000040 ;  /* 0x40000040ff0d7424 */ /* 0x000fe200078e00ff */
[----:B------:R-:W-:Y:S01]  /*153f0*/  IADD3 R12, R10, 0x4, RZ ;  /* 0x000000040a0c7810 */ /* 0x000fe20007ffe0ff */
[----:B------:R-:W-:-:S02]  /*15400*/  WARPGROUP.DEPBAR.LE gsb0, 0x0 ;  /* 0x00008000000079c5 */ /* 0x000fc40000010000 */
[----:B------:R-:W-:-:S08]  /*15410*/  WARPGROUP.ARRIVE ;  /* 0x00000000000079c5 */ /* 0x000fd00000000000 */
[----:B------:R-:W-:Y:S01]  /*15420*/  HGMMA.64x96x16.F32 R88, gdesc[UR4], R88, gsb0 ;  /* 0x01600000045879f0 */ /* 0x000fe20008000858 */
[----:B------:R-:W-:Y:S02]  /*15430*/  R2UR UR6, R12 ;  /* 0x000000000c0672ca */ /* 0x000fe400000e0000 */
[----:B------:R-:W-:Y:S02]  /*15440*/  R2UR UR7, R13 ;  /* 0x000000000d0772ca */ /* 0x000fe400000e0000 */
[----:B----4-:R-:W-:Y:S02]  /*15450*/  R2UR UR4, R210 ;  /* 0x00000000d20472ca */ /* 0x010fe400000e0000 */
[----:B------:R-:W-:Y:S01]  /*15460*/  R2UR UR5, R211 ;  /* 0x00000000d30572ca */ /* 0x000fe200000e0000 */
[----:B------:R-:W-:Y:S02]  /*15470*/  VIADD R12, R10, 0x6 ;  /* 0x000000060a0c7836 */ /* 0x000fe40000000000 */
[----:B------:R-:W-:Y:S01]  /*15480*/  IMAD.MOV.U32 R13, RZ, RZ, 0x40000040 ;  /* 0x40000040ff0d7424 */ /* 0x000fe200078e00ff */
[----:B------:R-:W-:-:S02]  /*15490*/  WARPGROUP.DEPBAR.LE gsb0, 0x0 ;  /* 0x00008000000079c5 */ /* 0x000fc40000010000 */
[----:B------:R-:W-:-:S07]  /*154a0*/  WARPGROUP.ARRIVE ;  /* 0x00000000000079c5 */ /* 0x000fce0000000000 */
[----:B------:R-:W-:Y:S01]  /*154b0*/  HGMMA.64x96x16.F32 R88, gdesc[UR4], R88, gsb0 ;  /* 0x01600000045879f0 */ /* 0x000fe20008000858 */
[----:B------:R-:W-:Y:S02]  /*154c0*/  R2UR UR6, R12 ;  /* 0x000000000c0672ca */ /* 0x000fe400000e0000 */
[----:B------:R-:W-:Y:S02]  /*154d0*/  R2UR UR7, R13 ;  /* 0x000000000d0772ca */ /* 0x000fe400000e0000 */
[----:B-----5:R-:W-:Y:S02]  /*154e0*/  R2UR UR4, R208 ;  /* 0x00000000d00472ca */ /* 0x020fe400000e0000 */
        /* <DEDUP_REMOVED lines=8> */
[----:B------:R-:W-:Y:S02]  /*15570*/  R2UR UR4, R206 ;  /* 0x00000000ce0472ca */ /* 0x000fe400000e0000 */
        /* <DEDUP_REMOVED lines=8> */
[----:B------:R-:W-:Y:S02]  /*15600*/  R2UR UR4, R204 ;  /* 0x00000000cc0472ca */ /* 0x000fe400000e0000 */
        /* <DEDUP_REMOVED lines=16> */
[----:B------:R-:W-:Y:S01]  /*15710*/  R2UR UR7, R13 ;  /* 0x000000000d0772ca */ /* 0x000fe200000e0000 */
[----:B------:R-:W-:Y:S01]  /*15720*/  UMOV UR4, UR52 ;  /* 0x0000003400047c82 */ /* 0x000fe20008000000 */
[----:B------:R-:W-:Y:S01]  /*15730*/  UMOV UR5, UR53 ;  /* 0x0000003500057c82 */ /* 0x000fe20008000000 */
[----:B------:R-:W-:Y:S01]  /*15740*/  IMAD.MOV.U32 R13, RZ, RZ, 0x40000040 ;  /* 0x40000040ff0d7424 */ /* 0x000fe200078e00ff */
[----:B------:R-:W-:Y:S01]  /*15750*/  IADD3 R12, R10, 0x600, RZ ;  /* 0x000006000a0c7810 */ /* 0x000fe20007ffe0ff */
[----:B------:R-:W-:Y:S02]  /*15760*/  WARPGROUP.DEPBAR.LE gsb0, 0x0 ;  /* 0x00008000000079c5 */ /* 0x000fe40000010000 */
[----:B------:R-:W-:-:S06]  /*15770*/  WARPGROUP.ARRIVE ;  /* 0x00000000000079c5 */ /* 0x000fcc0000000000 */
[----:B------:R-:W-:Y:S01]  /*15780*/  HGMMA.64x96x16.F32 R88, gdesc[UR4], R88, gsb0 ;  /* 0x01600000045879f0 */ /* 0x000fe20008000858 */
[----:B------:R-:W-:Y:S02]  /*15790*/  R2UR UR6, R12 ;  /* 0x000000000c0672ca */ /* 0x000fe400000e0000 */
[----:B------:R-:W-:Y:S01]  /*157a0*/  R2UR UR7, R13 ;  /* 0x000000000d0772ca */ /* 0x000fe200000e0000 */
[----:B------:R-:W-:Y:S01]  /*157b0*/  UMOV UR4, UR48 ;  /* 0x0000003000047c82 */ /* 0x000fe20008000000 */
[----:B------:R-:W-:Y:S01]  /*157c0*/  UMOV UR5, UR49 ;  /* 0x0000003100057c82 */ /* 0x000fe20008000000 */
[----:B------:R-:W-:Y:S02]  /*157d0*/  VIADD R12, R10, 0x602 ;  /* 0x000006020a0c7836 */ /* 0x000fe40000000000 */
[----:B------:R-:W-:Y:S01]  /*157e0*/  IMAD.MOV.U32 R13, RZ, RZ, 0x40000040 ;  /* 0x40000040ff0d7424 */ /* 0x000fe200078e00ff */
[----:B------:R-:W-:Y:S02]  /*157f0*/  WARPGROUP.DEPBAR.LE gsb0, 0x0 ;  /* 0x00008000000079c5 */ /* 0x000fe40000010000 */
[----:B------:R-:W-:-:S06]  /*15800*/  WARPGROUP.ARRIVE ;  /* 0x00000000000079c5 */ /* 0x000fcc0000000000 */
        /* <DEDUP_REMOVED lines=23> */
[----:B------:R-:W-:Y:S02]  /*15980*/  WARPGROUP.DEPBAR.LE gsb0, 0x0 ;  /* 0x00008000000079c5 */ /* 0x000fe40000010000 */
[----:B------:R-:W-:-:S08]  /*15990*/  WARPGROUP.ARRIVE ;  /* 0x00000000000079c5 */ /* 0x000fd00000000000 */
[----:B------:R-:W-:Y:S01]  /*159a0*/  HGMMA.64x96x16.F32 R88, gdesc[UR4], R88, gsb0 ;  /* 0x01600000045879f0 */ /* 0x000fe20008000858 */
        /* <DEDUP_REMOVED lines=67> */
.L_x_1537:
[----:B------:R-:W-:Y:S02]  /*15de0*/  SHF.L.U32 R11, R161, 0x1f, RZ ;  /* 0x0000001fa10b7819 */ /* 0x000fe400000006ff */
[----:B------:R-:W-:-:S04]  /*15df0*/  LEA R12, R160, R18, 0x3 ;  /* 0x00000012a00c7211 */ /* 0x000fc800078e18ff */
[----:B------:R0:W1:Y:S01]  /*15e00*/  SYNCS.PHASECHK.TRANS64.TRYWAIT P2, [R12+URZ+0x2a850], R11 ;  /* 0x02a8500b0c0075a7 */ /* 0x000062000804017f */
[----:B------:R-:W-:Y:S05]  /*15e10*/  @!P0 BRA `(.L_x_1538) ;  /* 0x0000000000048947 */ /* 0x000fea0003800000 */
[----:B------:R-:W-:Y:S01]  /*15e20*/  BPT.TRAP 0x1 ;  /* 0x000000040000795c */ /* 0x000fe20000300000 */
.L_x_1538:
[----:B------:R-:W-:Y:S01]  /*15e30*/  VIADD R0, R18, 0x400 ;  /* 0x0000040012007836 */ /* 0x000fe20000000000 */
[----:B------:R-:W-:Y:S04]  /*15e40*/  BSSY B2, `(.L_x_1539) ;  /* 0x0000008000027945 */ /* 0x000fe80003800000 */
[----:B------:R-:W-:-:S04]  /*15e50*/  SHF.R.U32.HI R0, RZ, 0x4, R0 ;  /* 0x00000004ff007819 */ /* 0x000fc80000011600 */
[----:B------:R-:W-:-:S04]  /*15e60*/  LOP3.LUT R0, R0, 0x3fff, RZ, 0xc0, !PT ;  /* 0x00003fff00007812 */ /* 0x000fc800078ec0ff */
[----:B------:R-:W-:-:S05]  /*15e70*/  LOP3.LUT R13, R0, 0x3000000, RZ, 0xfc, !PT ;  /* 0x03000000000d7812 */ /* 0x000fca00078efcff */
[----:B------:R-:W-:Y:S01]  /*15e80*/  IMAD R0, R160, 0x600, R13 ;  /* 0x00000600a0007824 */ /* 0x000fe200078e020d */
[----:B-1----:R-:W-:Y:S06]  /*15e90*/  @P2 BRA `(.L_x_1540) ;  /* 0x0000000000082947 */ /* 0x002fec0003800000 */
[----:B------:R-:W1:Y:S02]  /*15ea0*/  SYNCS.PHASECHK.TRANS64.TRYWAIT P2, [R12+URZ+0x2a850], R11 ;  /* 0x02a8500b0c0075a7 */ /* 0x000e64000804017f */
[----:B-1----:R-:W-:Y:S05]  /*15eb0*/  @!P2 BRA `(.L_x_1541) ;  /* 0x0000012800e4a947 */ /* 0x002fea0003800000 */
.L_x_1540:
[----:B------:R-:W-:Y:S05]  /*15ec0*/  BSYNC B2 ;  /* 0x0000000000027941 */ /* 0x000fea0003800000 */
.L_x_1539:
[----:B------:R-:W-:Y:S01]  /*15ed0*/  IMAD.MOV.U32 R10, RZ, RZ, R0 ;  /* 0x000000ffff0a7224 */ /* 0x000fe200078e0000 */
[----:B------:R-:W2:Y:S01]  /*15ee0*/  LDL R2, [R1+0xc] ;  /* 0x00000c0001027983 */ /* 0x000ea20000100800 */
[----:B01----:R-:W-:-:S03]  /*15ef0*/  IMAD.MOV.U32 R11, RZ, RZ, 0x40000040 ;  /* 0x40000040ff0b7424 */ /* 0x003fc600078e00ff */
[----:B------:R-:W-:Y:S01]  /*15f00*/  R2UR UR6, R10 ;  /* 0x000000000a0672ca */ /* 0x000fe200000e0000 */
[----:B------:R-:W3:Y:S01]  /*15f10*/  LDL R202, [R1+0x8] ;  /* 0x0000080001ca7983 */ /* 0x000ee20000100800 */
[----:B------:R-:W-:Y:S01]  /*15f20*/  R2UR UR7, R11 ;  /* 0x000000000b0772ca */ /* 0x000fe200000e0000 */
[----:B------:R-:W-:Y:S01]  /*15f30*/  WARPGROUP.ARRIVE ;  /* 0x00000000000079c5 */ /* 0x000fe20000000000 */
[----:B------:R-:W-:Y:S01]  /*15f40*/  IMAD.MOV.U32 R11, RZ, RZ, 0x40000040 ;  /* 0x40000040ff0b7424 */ /* 0x000fe200078e00ff */
[----:B------:R-:W-:Y:S01]  /*15f50*/  IADD3 R10, R0, 0x80, RZ ;  /* 0x00000080000a7810 */ /* 0x000fe20007ffe0ff */
        /* <DEDUP_REMOVED lines=9> */
[----:B------:R-:W-:Y:S01]  /*15ff0*/  HGMMA.64x128x16.F32 R24, R156, gdesc[UR4].tnspB, R24, gsb0 ;  /* 0x41e000049c187df0 */ /* 0x000fe20008000818 */
[----:B------:R-:W-:Y:S01]  /*16000*/  R2UR UR6, R10 ;  /* 0x000000000a0672ca */ /* 0x000fe200000e0000 */
[----:B------:R-:W-:Y:S01]  /*16010*/  VIADD R10, R0, 0x100 ;  /* 0x00000100000a7836 */ /* 0x000fe20000000000 */
[----:B------:R-:W-:Y:S01]  /*16020*/  R2UR UR7, R11 ;  /* 0x000000000b0772ca */ /* 0x000fe200000e0000 */
[----:B------:R-:W-:-:S02]  /*16030*/  IMAD.MOV.U32 R11, RZ, RZ, 0x40000040 ;  /* 0x40000040ff0b7424 */ /* 0x000fc400078e00ff */
[----:B------:R-:W-:Y:S01]  /*16040*/  FMUL.FTZ R118, R118, UR55 ;  /* 0x0000003776767c20 */ /* 0x000fe20008410000 */
[----:B------:R-:W0:Y:S01]  /*16050*/  MUFU.TANH R88, R88 ;  /* 0x0000005800587308 */ /* 0x000e220000002400 */
[----:B------:R-:W-:-:S05]  /*16060*/  @!P1 VIADD R192, R192, 0x2a840 ;  /* 0x0002a840c0c09836 */ /* 0x000fca0000000000 */
[----:B------:R-:W-:Y:S02]  /*16070*/  @!P1 PRMT R192, RZ, 0x654, R192 ;  /* 0x00000654ffc09816 */ /* 0x000fe400000000c0 */
[----:B------:R-:W1:Y:S08]  /*16080*/  MUFU.TANH R89, R89 ;  /* 0x0000005900597308 */ /* 0x000e700000002400 */
[----:B------:R-:W4:Y:S08]  /*16090*/  MUFU.TANH R13, R13 ;  /* 0x0000000d000d7308 */ /* 0x000f300000002400 */
        /* <DEDUP_REMOVED lines=8> */
[----:B------:R-:W-:-:S05]  /*16120*/  IMAD R156, R8, -0x60, RZ ;  /* 0xffffffa0089c7824 */ /* 0x000fca00078e02ff */
[----:B------:R-:W-:Y:S01]  /*16130*/  HGMMA.64x128x16.F32 R24, R152, gdesc[UR4].tnspB, R24, gsb0 ;  /* 0x41e0000498187df0 */ /* 0x000fe20008000818 */
[----:B------:R-:W-:Y:S02]  /*16140*/  R2UR UR6, R10 ;  /* 0x000000000a0672ca */ /* 0x000fe400000e0000 */
[----:B------:R-:W-:Y:S01]  /*16150*/  R2UR UR7, R11 ;  /* 0x000000000b0772ca */ /* 0x000fe200000e0000 */
[----:B------:R-:W-:Y:S01]  /*16160*/  IMAD.MOV.U32 R11, RZ, RZ, 0x40000040 ;  /* 0x40000040ff0b7424 */ /* 0x000fe200078e00ff */
[----:B------:R-:W-:Y:S02]  /*16170*/  IADD3 R10, R0, 0x180, RZ ;  /* 0x00000180000a7810 */ /* 0x000fe40007ffe0ff */
[----:B--2---:R-:W-:Y:S01]  /*16180*/  R2UR UR4, R2 ;  /* 0x00000000020472ca */ /* 0x004fe200000e0000 */
[----:B------:R-:W-:Y:S01]  /*16190*/  FMUL.FTZ R2, R90, UR55 ;  /* 0x000000375a027c20 */ /* 0x000fe20008410000 */
[----:B------:R-:W-:Y:S01]  /*161a0*/  FMUL.FTZ R90, R94, UR55 ;  /* 0x000000375e5a7c20 */ /* 0x000fe20008410000 */
[----:B------:R-:W-:Y:S01]  /*161b0*/  FMUL.FTZ R94, R102, UR55 ;  /* 0x00000037665e7c20 */ /* 0x000fe20008410000 */
[----:B------:R-:W-:Y:S01]  /*161c0*/  FMUL.FTZ R102, R114, UR55 ;  /* 0x0000003772667c20 */ /* 0x000fe20008410000 */
[----:B---3--:R-:W-:-:S02]  /*161d0*/  LOP3.LUT P2, RZ, R202, 0x100000, RZ, 0xc0, !PT ;  /* 0x00100000caff7812 */ /* 0x008fc4000784c0ff */
[----:B------:R-:W2:Y:S01]  /*161e0*/  MUFU.TANH R2, R2 ;  /* 0x0000000200027308 */ /* 0x000ea20000002400 */
[----:B------:R-:W-:Y:S02]  /*161f0*/  WARPGROUP.DEPBAR.LE gsb0, 0x0 ;  /* 0x00008000000079c5 */ /* 0x000fe40000010000 */
[----:B------:R-:W-:Y:S01]  /*16200*/  WARPGROUP.ARRIVE ;  /* 0x00000000000079c5 */ /* 0x000fe20000000000 */
[----:B------:R-:W-:Y:S01]  /*16210*/  FMUL.FTZ R152, R129, UR55 ;  /* 0x0000003781987c20 */ /* 0x000fe20008410000 */
[----:B------:R-:W-:-:S03]  /*16220*/  FMUL.FTZ R154, R132, UR55 ;  /* 0x00000037849a7c20 */ /* 0x000fc60008410000 */
[----:B------:R-:W3:Y:S01]  /*16230*/  MUFU.TANH R90, R90 ;  /* 0x0000005a005a7308 */ /* 0x000ee20000002400 */
[----:B------:R-:W-:Y:S01]  /*16240*/  HGMMA.64x128x16.F32 R24, R148, gdesc[UR4].tnspB, R24, gsb0 ;  /* 0x41e0000494187df0 */ /* 0x000fe20008000818 */
[----:B------:R-:W-:Y:S01]  /*16250*/  R2UR UR6, R10 ;  /* 0x000000000a0672ca */ /* 0x000fe200000e0000 */
[----:B------:R-:W-:Y:S01]  /*16260*/  VIADD R10, R0, 0x200 ;  /* 0x00000200000a7836 */ /* 0x000fe20000000000 */
[----:B------:R-:W-:Y:S01]  /*16270*/  R2UR UR7, R11 ;  /* 0x000000000b0772ca */ /* 0x000fe200000e0000 */
[----:B------:R-:W-:-:S03]  /*16280*/  IMAD.MOV.U32 R11, RZ, RZ, 0x40000040 ;  /* 0x40000040ff0b7424 */ /* 0x000fc600078e00ff */
        /* <DEDUP_REMOVED lines=9> */
[----:B------:R-:W-:Y:S02]  /*16320*/  FMUL.FTZ R112, R130, UR55 ;  /* 0x0000003782707c20 */ /* 0x000fe40008410000 */
[----:B------:R-:W-:Y:S01]  /*16330*/  HGMMA.64x128x16.F32 R24, R144, gdesc[UR4].tnspB, R24, gsb0 ;  /* 0x41e0000490187df0 */ /* 0x000fe20008000818 */
[----:B------:R-:W-:Y:S01]  /*16340*/  R2UR UR6, R10 ;  /* 0x000000000a0672ca */ /* 0x000fe200000e0000 */
[----:B------:R-:W0:Y:S01]  /*16350*/  MUFU.TANH R148, R148 ;  /* 0x0000009400947308 */ /* 0x000e220000002400 */
[----:B------:R-:W-:Y:S01]  /*16360*/  R2UR UR7, R11 ;  /* 0x000000000b0772ca */ /* 0x000fe200000e0000 */
[----:B------:R-:W-:Y:S01]  /*16370*/  IMAD.MOV.U32 R11, RZ, RZ, 0x40000040 ;  /* 0x40000040ff0b7424 */ /* 0x000fe200078e00ff */
[----:B------:R-:W-:-:S05]  /*16380*/  IADD3 R10, R0, 0x280, RZ ;  /* 0x00000280000a7810 */ /* 0x000fca0007ffe0ff */
[----:B------:R-:W0:Y:S08]  /*16390*/  MUFU.TANH R149, R149 ;  /* 0x0000009500957308 */ /* 0x000e300000002400 */
[----:B------:R0:W0:Y:S08]  /*163a0*/  MUFU.TANH R0, R118 ;  /* 0x0000007600007308 */ /* 0x0000300000002400 */
        /* <DEDUP_REMOVED lines=11> */
[----:B------:R-:W-:Y:S01]  /*16460*/  FMUL.FTZ R92, R98, UR55 ;  /* 0x00000037625c7c20 */ /* 0x000fe20008410000 */
[----:B------:R-:W-:Y:S01]  /*16470*/  R2UR UR7, R11 ;  /* 0x000000000b0772ca */ /* 0x000fe200000e0000 */
[----:B------:R-:W-:Y:S01]  /*16480*/  FMUL.FTZ R99, R100, UR55 ;  /* 0x0000003764637c20 */ /* 0x000fe20008410000 */
[----:B------:R-:W-:Y:S01]  /*16490*/  FMUL.FTZ R147, R101, UR55 ;  /* 0x0000003765937c20 */ /* 0x000fe20008410000 */
[----:B------:R-:W-:Y:S01]  /*164a0*/  FMUL.FTZ R97, R106, UR55 ;  /* 0x000000376a617c20 */ /* 0x000fe20008410000 */
[----:B------:R-:W-:Y:S01]  /*164b0*/  FMUL.FTZ R98, R107, UR55 ;  /* 0x000000376b627c20 */ /* 0x000fe20008410000 */
[----:B------:R-:W-:Y:S01]  /*164c0*/  FMUL.FTZ R100, R110, UR55 ;  /* 0x000000376e647c20 */ /* 0x000fe20008410000 */
[----:B------:R-:W-:Y:S01]  /*164d0*/  FMUL.FTZ R101, R111, UR55 ;  /* 0x000000376f657c20 */ /* 0x000fe20008410000 */
[----:B------:R-:W-:Y:S01]  /*164e0*/  IADD3 R11, R156, 0x1, R163 ;  /* 0x000000019c0b7810 */ /* 0x000fe20007ffe0a3 */
[----:B------:R-:W-:Y:S01]  /*164f0*/  FMUL.FTZ R106, R123, UR55 ;  /* 0x000000377b6a7c20 */ /* 0x000fe20008410000 */
[----:B------:R-:W-:Y:S01]  /*16500*/  FMUL.FTZ R107, R126, UR55 ;  /* 0x000000377e6b7c20 */ /* 0x000fe20008410000 */
[----:B------:R-:W-:Y:S01]  /*16510*/  FMUL.FTZ R110, R134, UR55 ;  /* 0x00000037866e7c20 */ /* 0x000fe20008410000 */
[----:B------:R-:W-:Y:S01]  /*16520*/  FMUL.FTZ R111, R135, UR55 ;  /* 0x00000037876f7c20 */ /* 0x000fe20008410000 */
[----:B------:R-:W-:Y:S01]  /*16530*/  IMAD.IADD R10, R11, 0x1, -R164 ;  /* 0x000000010b0a7824 */ /* 0x000fe200078e0aa4 */
[----:B------:R-:W0:Y:S01]  /*16540*/  MUFU.TANH R145, R145 ;  /* 0x0000009100917308 */ /* 0x000e220000002400 */
[----:B------:R-:W-:-:S02]  /*16550*/  IMAD R123, R173, -0x2, R156 ;  /* 0xfffffffead7b7824 */ /* 0x000fc400078e029c */
[----:B------:R-:W-:-:S04]  /*16560*/  IMAD R10, R173, -0x2, R10 ;  /* 0xfffffffead0a7824 */ /* 0x000fc800078e020a */
[C---:B------:R-:W-:Y:S01]  /*16570*/  VIADD R158, R10.reuse, UR4 ;  /* 0x000000040a9e7c36 */ /* 0x040fe20008000000 */
[----:B------:R-:W0:Y:S01]  /*16580*/  MUFU.TANH R144, R144 ;  /* 0x0000009000907308 */ /* 0x000e220000002400 */
[----:B------:R-:W-:-:S07]  /*16590*/  IADD3 R160, R10, UR54, RZ ;  /* 0x000000360aa07c10 */ /* 0x000fce000fffe0ff */
        /* <DEDUP_REMOVED lines=22> */
[----:B------:R-:W-:Y:S01]  /*16700*/  FMUL.FTZ R105, R122, UR55 ;  /* 0x000000377a697c20 */ /* 0x000fe20008410000 */
[----:B------:R-:W-:Y:S01]  /*16710*/  FMUL.FTZ R119, R125, UR55 ;  /* 0x000000377d777c20 */ /* 0x000fe20008410000 */
[----:B------:R-:W-:Y:S01]  /*16720*/  FMUL.FTZ R108, R127, UR55 ;  /* 0x000000377f6c7c20 */ /* 0x000fe20008410000 */
[----:B------:R-:W-:Y:S01]  /*16730*/  FMUL.FTZ R109, R131, UR55 ;  /* 0x00000037836d7c20 */ /* 0x000fe20008410000 */
[----:B------:R-:W0:Y:S01]  /*16740*/  MUFU.TANH R141, R141 ;  /* 0x0000008d008d7308 */ /* 0x000e220000002400 */
[----:B------:R-:W-:-:S02]  /*16750*/  IMAD.IADD R127, R9, 0x1, R160 ;  /* 0x00000001097f7824 */ /* 0x000fc400078e02a0 */
        /* <DEDUP_REMOVED lines=10> */
[----:B------:R-:W-:Y:S01]  /*16800*/  FMUL.FTZ R136, R121, UR55 ;  /* 0x0000003779887c20 */ /* 0x000fe20008410000 */
[----:B------:R-:W-:Y:S01]  /*16810*/  FMUL.FTZ R138, R124, UR55 ;  /* 0x000000377c8a7c20 */ /* 0x000fe20008410000 */
[----:B------:R-:W-:Y:S01]  /*16820*/  FMUL.FTZ R121, R133, UR55 ;  /* 0x0000003785797c20 */ /* 0x000fe20008410000 */
[----:B------:R0:W-:Y:S03]  /*16830*/  @!P1 SYNCS.ARRIVE.TRANS64.RED.A1T0 RZ, [R192+URZ], RZ ;  /* 0x000000ffc0ff99a7 */ /* 0x0001e6000810043f */
[----:B------:R-:W0:Y:S08]  /*16840*/  MUFU.TANH R136, R136 ;  /* 0x0000008800887308 */ /* 0x000e300000002400 */
[----:B------:R-:W0:Y:S08]  /*16850*/  MUFU.TANH R138, R138 ;  /* 0x0000008a008a7308 */ /* 0x000e300000002400 */
[----:B------:R-:W0:Y:S01]  /*16860*/  MUFU.TANH R121, R121 ;  /* 0x0000007900797308 */ /* 0x000e220000002400 */
[----:B-1234-:R-:W-:Y:S05]  /*16870*/  @!P2 BRA `(.L_x_1542) ;  /* 0x000000000058a947 */ /* 0x01efea0003800000 */
[----:B------:R-:W-:Y:S01]  /*16880*/  IADD3 R129, R9, R14, RZ ;  /* 0x0000000e09817210 */ /* 0x000fe20007ffe0ff */
[----:B------:R-:W-:Y:S03]  /*16890*/  BSSY B2, `(.L_x_1543) ;  /* 0x0000011000027945 */ /* 0x000fe60003800000 */
        /* <DEDUP_REMOVED lines=10> */
.L_x_1544:
[----:B------:R-:W-:-:S05]  /*16940*/  IMAD.U32 R116, RZ, RZ, UR46 ;  /* 0x0000002eff747e24 */ /* 0x000fca000f8e00ff */
[----:B------:R-:W-:-:S13]  /*16950*/  ISETP.NE.AND P2, PT, R116, 0x1, PT ;  /* 0x000000017400780c */ /* 0x000fda0003f45270 */
[----:B------:R-:W1:Y:S02]  /*16960*/  @P2 LDC.64 R10, c[0x0][0x9e8] ;  /* 0x00027a00ff0a2b82 */ /* 0x000e640000000a00 */
[----:B-1----:R-:W-:-:S04]  /*16970*/  @P2 IMAD.HI.U32 R114, R129, R10, RZ ;  /* 0x0000000a81722227 */ /* 0x002fc800078e00ff */
[----:B------:R-:W-:Y:S01]  /*16980*/  IMAD.MOV.U32 R10, RZ, RZ, R129 ;  /* 0x000000ffff0a7224 */ /* 0x000fe200078e0081 */
[----:B------:R-:W-:-:S07]  /*16990*/  @P2 SHF.R.U32.HI R10, RZ, R11, R114 ;  /* 0x0000000bff0a2219 */ /* 0x000fce0000011672 */
.L_x_1545:
[----:B------:R-:W-:Y:S05]  /*169a0*/  BSYNC B2 ;  /* 0x0000000000027941 */ /* 0x000fea0003800000 */
.L_x_1543:
[----:B------:R-:W-:-:S05]  /*169b0*/  IMAD R10, R10, R116, R123 ;  /* 0x000000740a0a7224 */ /* 0x000fca00078e027b */
[----:B------:R-:W-:Y:S02]  /*169c0*/  VIADDMNMX R127, R10, R116, R127, PT ;  /* 0x000000740a7f7246 */ /* 0x000fe4000380017f */
[----:B------:R-:W-:-:S07]  /*169d0*/  VIMNMX R125, R125, R10, !PT ;  /* 0x0000000a7d7d7248 */ /* 0x000fce0007fe0100 */
.L_x_1542:
[C---:B------:R-:W-:Y:S02]  /*169e0*/  ISETP.GE.AND P3, PT, R156.reuse, 0x9, PT ;  /* 0x000000099c00780c */ /* 0x040fe40003f66270 */
[C---:B------:R-:W-:Y:S02]  /*169f0*/  ISETP.GE.AND P2, PT, R156.reuse, 0x2, PT ;  /* 0x000000029c00780c */ /* 0x040fe40003f46270 */
        /* <DEDUP_REMOVED lines=34> */
[C---:B------:R-:W-:Y:S02]  /*16c20*/  ISETP.GE.AND P5, PT, R156.reuse, 0x22, PT ;  /* 0x000000229c00780c */ /* 0x040fe40003fa6270 */
        /* <DEDUP_REMOVED lines=61> */
[----:B------:R-:W-:Y:S02]  /*17000*/  ISETP.GE.AND P4, PT, R156, 0x52, PT ;  /* 0x000000529c00780c */ /* 0x000fe40003f86270 */
[--C-:B------:R-:W-:Y:S02]  /*17010*/  IADD3 R99, R160, 0x8, R9.reuse ;  /* 0x00000008a0637810 */ /* 0x100fe40007ffe009 */
[----:B------:R-:W-:Y:S02]  /*17020*/  ISETP.GT.AND P5, PT, R125, 0x51, !P4 ;  /* 0x000000517d00780c */ /* 0x000fe400067a4270 */
[----:B------:R-:W-:-:S02]  /*17030*/  IADD3 R113, R158, 0x8, R9 ;  /* 0x000000089e717810 */ /* 0x000fc40007ffe009 */
        /* <DEDUP_REMOVED lines=18> */
[----:B------:R-:W-:Y:S01]  /*17160*/  ISETP.GT.AND P6, PT, R21, -0x1, PT ;  /* 0xffffffff1500780c */ /* 0x000fe20003fc4270 */
[----:B------:R-:W-:-:S12]  /*17170*/  BSSY B2, `(.L_x_1547) ;  /* 0x0000011000027945 */ /* 0x000fd80003800000 */
[----:B------:R-:W-:Y:S05]  /*17180*/  @P6 BRA `(.L_x_1548) ;  /* 0x0000000000246947 */ /* 0x000fea0003800000 */
[----:B------:R-:W-:Y:S01]  /*17190*/  MOV R125, UR46 ;  /* 0x0000002e007d7c02 */ /* 0x000fe20008000f00 */
[----:B------:R-:W-:-:S03]  /*171a0*/  VIADD R121, R20, 0x8 ;  /* 0x0000000814797836 */ /* 0x000fc60000000000 */
[----:B------:R-:W-:Y:S02]  /*171b0*/  ISETP.NE.AND P6, PT, R125, 0x1, PT ;  /* 0x000000017d00780c */ /* 0x000fe40003fc5270 */
[----:B------:R-:W-:-:S11]  /*171c0*/  LOP3.LUT R121, RZ, R121, RZ, 0x33, !PT ;  /* 0x00000079ff797212 */ /* 0x000fd600078e33ff */
[----:B------:R-:W0:Y:S02]  /*171d0*/  @P6 LDC.64 R10, c[0x0][0x9e8] ;  /* 0x00027a00ff0a6b82 */ /* 0x000e240000000a00 */
[----:B0-----:R-:W-:-:S05]  /*171e0*/  @P6 IMAD.HI.U32 R10, R121, R10, RZ ;  /* 0x0000000a790a6227 */ /* 0x001fca00078e00ff */
[----:B------:R-:W-:-:S04]  /*171f0*/  @P6 SHF.R.U32.HI R121, RZ, R11, R10 ;  /* 0x0000000bff796219 */ /* 0x000fc8000001160a */
[----:B------:R-:W-:Y:S01]  /*17200*/  LOP3.LUT R10, RZ, R121, RZ, 0x33, !PT ;  /* 0x00000079ff0a7212 */ /* 0x000fe200078e33ff */
[----:B------:R-:W-:Y:S06]  /*17210*/  BRA `(.L_x_1549) ;  /* 0x0000000000187947 */ /* 0x000fec0003800000 */
.L_x_1548:
[----:B------:R-:W-:-:S05]  /*17220*/  IMAD.U32 R125, RZ, RZ, UR46 ;  /* 0x0000002eff7d7e24 */ /* 0x000fca000f8e00ff */
[----:B------:R-:W-:-:S13]  /*17230*/  ISETP.NE.AND P6, PT, R125, 0x1, PT ;  /* 0x000000017d00780c */ /* 0x000fda0003fc5270 */
[----:B------:R-:W0:Y:S02]  /*17240*/  @P6 LDC.64 R10, c[0x0][0x9e8] ;  /* 0x00027a00ff0a6b82 */ /* 0x000e240000000a00 */
[----:B0-----:R-:W-:-:S04]  /*17250*/  @P6 IMAD.HI.U32 R156, R21, R10, RZ ;  /* 0x0000000a159c6227 */ /* 0x001fc800078e00ff */
[----:B------:R-:W-:Y:S01]  /*17260*/  IMAD.MOV.U32 R10, RZ, RZ, R21 ;  /* 0x000000ffff0a7224 */ /* 0x000fe200078e0015 */
[----:B------:R-:W-:-:S07]  /*17270*/  @P6 SHF.R.U32.HI R10, RZ, R11, R156 ;  /* 0x0000000bff0a6219 */ /* 0x000fce000001169c */
.L_x_1549:
[----:B------:R-:W-:Y:S05]  /*17280*/  BSYNC B2 ;  /* 0x0000000000027941 */ /* 0x000fea0003800000 */
.L_x_1547:
[----:B------:R-:W-:-:S05]  /*17290*/  IMAD R10, R10, R125, R123 ;  /* 0x0000007d0a0a7224 */ /* 0x000fca00078e027b */
[----:B------:R-:W-:Y:S02]  /*172a0*/  VIADDMNMX R99, R10, R125, R99, PT ;  /* 0x0000007d0a637246 */ /* 0x000fe40003800163 */
[----:B------:R-:W-:-:S07]  /*172b0*/  VIMNMX R113, R113, R10, !PT ;  /* 0x0000000a71717248 */ /* 0x000fce0007fe0100 */
.L_x_1546:
[----:B------:R-:W-:Y:S01]  /*172c0*/  ISETP.GT.AND P2, PT, R113, 0x1, !P2 ;  /* 0x000000017100780c */ /* 0x000fe20005744270 */
[----:B------:R-:W-:Y:S01]  /*172d0*/  @!P1 VIADD R12, R12, 0x2a860 ;  /* 0x0002a8600c0c9836 */ /* 0x000fe20000000000 */
[----:B------:R-:W-:Y:S02]  /*172e0*/  FMNMX.FTZ R11, R89, R6, !PT ;  /* 0x00000006590b7209 */ /* 0x000fe40007810000 */
[----:B------:R-:W-:Y:S02]  /*172f0*/  ISETP.LT.OR P2, PT, R99, 0x2, P2 ;  /* 0x000000026300780c */ /* 0x000fe40001741670 */
[----:B------:R-:W-:Y:S02]  /*17300*/  ISETP.NE.AND P6, PT, R157, RZ, PT ;  /* 0x000000ff9d00720c */ /* 0x000fe40003fc5270 */
[----:B------:R-:W-:Y:S02]  /*17310*/  FSEL R156, R13, -INF , !P2 ;  /* 0xff8000000d9c7808 */ /* 0x000fe40005000000 */
[----:B------:R-:W-:-:S02]  /*17320*/  ISETP.NE.AND P2, PT, R151, RZ, PT ;  /* 0x000000ff9700720c */ /* 0x000fc40003f45270 */
[C---:B------:R-:W-:Y:S02]  /*17330*/  ISETP.GT.AND P3, PT, R113.reuse, 0x8, !P3 ;  /* 0x000000087100780c */ /* 0x040fe40005f64270 */
[----:B------:R-:W-:Y:S02]  /*17340*/  ISETP.GT.AND P2, PT, R113, 0x9, !P2 ;  /* 0x000000097100780c */ /* 0x000fe40005744270 */
[----:B------:R-:W-:Y:S02]  /*17350*/  FMNMX.FTZ R11, R114, R11, !PT ;  /* 0x0000000b720b7209 */ /* 0x000fe40007810000 */
[C---:B------:R-:W-:Y:S02]  /*17360*/  ISETP.LT.OR P2, PT, R99.reuse, 0xa, P2 ;  /* 0x0000000a6300780c */ /* 0x040fe40001741670 */
[----:B------:R-:W-:Y:S02]  /*17370*/  ISETP.LT.OR P3, PT, R99, 0x9, P3 ;  /* 0x000000096300780c */ /* 0x000fe40001f61670 */
[----:B------:R-:W-:-:S02]  /*17380*/  FSEL R158, R91, -INF , !P2 ;  /* 0xff8000005b9e7808 */ /* 0x000fc40005000000 */
[----:B------:R-:W-:Y:S02]  /*17390*/  ISETP.NE.AND P2, PT, R129, RZ, PT ;  /* 0x000000ff8100720c */ /* 0x000fe40003f45270 */
[----:B------:R-:W-:Y:S02]  /*173a0*/  FMNMX.FTZ R11, R116, R11, !PT ;  /* 0x0000000b740b7209 */ /* 0x000fe40007810000 */
[----:B------:R-:W-:Y:S02]  /*173b0*/  ISETP.GT.AND P2, PT, R113, 0x10, !P2 ;  /* 0x000000107100780c */ /* 0x000fe40005744270 */
[----:B------:R-:W-:Y:S02]  /*173c0*/  FSEL R90, R90, -INF , !P3 ;  /* 0xff8000005a5a7808 */ /* 0x000fe40005800000 */
[----:B------:R-:W-:Y:S02]  /*173d0*/  ISETP.LT.OR P2, PT, R99, 0x11, P2 ;  /* 0x000000116300780c */ /* 0x000fe40001741670 */
[----:B------:R-:W-:-:S02]  /*173e0*/  ISETP.NE.AND P3, PT, R155, RZ, PT ;  /* 0x000000ff9b00720c */ /* 0x000fc40003f65270 */
        /* <DEDUP_REMOVED lines=29> */
[----:B------:R-:W-:-:S02]  /*175c0*/  ISETP.GT.AND P2, PT, R113, 0x21, !P6 ;  /* 0x000000217100780c */ /* 0x000fc40007744270 */
[----:B------:R-:W-:Y:S02]  /*175d0*/  FMNMX.FTZ R11, R132, R11, !PT ;  /* 0x0000000b840b7209 */ /* 0x000fe40007810000 */
[----:B------:R-:W-:Y:S02]  /*175e0*/  ISETP.LT.OR P2, PT, R99, 0x22, P2 ;  /* 0x000000226300780c */ /* 0x000fe40001741670 */
[----:B------:R-:W-:Y:S02]  /*175f0*/  FMNMX.FTZ R11, R134, R11, !PT ;  /* 0x0000000b860b7209 */ /* 0x000fe40007810000 */
[----:B------:R-:W-:Y:S02]  /*17600*/  FSEL R98, R98, -INF , !P2 ;  /* 0xff80000062627808 */ /* 0x000fe40005000000 */
        /* <DEDUP_REMOVED lines=15> */
[----:B------:R-:W-:Y:S02]  /*17700*/  ISETP.NE.AND P6, PT, R159, RZ, PT ;  /* 0x000000ff9f00720c */ /* 0x000fe40003fc5270 */
[----:B------:R-:W-:Y:S02]  /*17710*/  ISETP.LT.OR P2, PT, R99, 0x31, P2 ;  /* 0x000000316300780c */ /* 0x000fe40001741670 */
[----:B------:R-:W-:Y:S01]  /*17720*/  ISETP.NE.AND P3, PT, R161, RZ, PT ;  /* 0x000000ffa100720c */ /* 0x000fe20003f65270 */
[----:B------:R-:W-:Y:S01]  /*17730*/  IMAD.MOV.U32 R161, RZ, RZ, R171 ;  /* 0x000000ffffa17224 */ /* 0x000fe200078e00ab */
        /* <DEDUP_REMOVED lines=9> */
[----:B------:R-:W-:Y:S02]  /*177d0*/  ISETP.LT.OR P5, PT, R99, 0x59, P5 ;  /* 0x000000596300780c */ /* 0x000fe40002fa1670 */
[----:B------:R-:W-:-:S04]  /*177e0*/  ISETP.GT.AND P2, PT, R113, 0x38, !P2 ;  /* 0x000000387100780c */ /* 0x000fc80005744270 */
[----:B------:R-:W-:-:S04]  /*177f0*/  ISETP.LT.OR P2, PT, R99, 0x39, P2 ;  /* 0x000000396300780c */ /* 0x000fc80001741670 */
[----:B------:R-:W-:Y:S02]  /*17800*/  FSEL R208, R0, -INF , !P2 ;  /* 0xff80000000d07808 */ /* 0x000fe40005000000 */
[----:B------:R-:W-:Y:S02]  /*17810*/  ISETP.NE.AND P2, PT, R147, RZ, PT ;  /* 0x000000ff9300720c */ /* 0x000fe40003f45270 */
[----:B------:R-:W-:Y:S02]  /*17820*/  FMNMX.FTZ R0, R88, R11, !PT ;  /* 0x0000000b58007209 */ /* 0x000fe40007810000 */
[----:B------:R-:W-:-:S03]  /*17830*/  ISETP.GT.AND P2, PT, R113, 0x39, !P2 ;  /* 0x000000397100780c */ /* 0x000fc60005744270 */
[----:B------:R-:W0:Y:S01]  /*17840*/  SHFL.BFLY PT, R11, R0, 0x2, 0x1f ;  /* 0x0c401f00000b7f89 */ /* 0x000e2200000e0000 */
[----:B------:R-:W-:-:S04]  /*17850*/  ISETP.LT.OR P2, PT, R99, 0x3a, P2 ;  /* 0x0000003a6300780c */ /* 0x000fc80001741670 */
[----:B------:R-:W-:Y:S02]  /*17860*/  FSEL R104, R104, -INF , !P2 ;  /* 0xff80000068687808 */ /* 0x000fe40005000000 */
[----:B------:R-:W-:-:S04]  /*17870*/  ISETP.NE.AND P2, PT, R115, RZ, PT ;  /* 0x000000ff7300720c */ /* 0x000fc80003f45270 */
[----:B------:R-:W-:-:S04]  /*17880*/  ISETP.GT.AND P2, PT, R113, 0x40, !P2 ;  /* 0x000000407100780c */ /* 0x000fc80005744270 */
[----:B------:R-:W-:-:S04]  /*17890*/  ISETP.LT.OR P2, PT, R99, 0x41, P2 ;  /* 0x000000416300780c */ /* 0x000fc80001741670 */
[----:B------:R-:W-:Y:S02]  /*178a0*/  FSEL R210, R105, -INF , !P2 ;  /* 0xff80000069d27808 */ /* 0x000fe40005000000 */
[----:B------:R-:W-:Y:S02]  /*178b0*/  ISETP.NE.AND P2, PT, R117, RZ, PT ;  /* 0x000000ff7500720c */ /* 0x000fe40003f45270 */
[----:B0-----:R-:W-:Y:S02]  /*178c0*/  FMNMX.FTZ R91, R0, R11, !PT ;  /* 0x0000000b005b7209 */ /* 0x001fe40007810000 */
[----:B------:R-:W-:Y:S02]  /*178d0*/  ISETP.GT.AND P2, PT, R113, 0x41, !P2 ;  /* 0x000000417100780c */ /* 0x000fe40005744270 */
[----:B------:R-:W-:Y:S01]  /*178e0*/  MOV R11, UR43 ;  /* 0x0000002b000b7c02 */ /* 0x000fe20008000f00 */
[----:B------:R-:W0:Y:S01]  /*178f0*/  SHFL.BFLY PT, R10, R91, 0x1, 0x1f ;  /* 0x0c201f005b0a7f89 */ /* 0x000e2200000e0000 */
[----:B------:R-:W-:-:S04]  /*17900*/  ISETP.LT.OR P2, PT, R99, 0x42, P2 ;  /* 0x000000426300780c */ /* 0x000fc80001741670 */
[----:B------:R-:W-:Y:S02]  /*17910*/  FSEL R106, R106, -INF , !P2 ;  /* 0xff8000006a6a7808 */ /* 0x000fe40005000000 */
[----:B------:R-:W-:-:S04]  /*17920*/  ISETP.NE.AND P2, PT, R149, RZ, PT ;  /* 0x000000ff9500720c */ /* 0x000fc80003f45270 */
[----:B------:R-:W-:-:S04]  /*17930*/  ISETP.GT.AND P2, PT, R113, 0x48, !P2 ;  /* 0x000000487100780c */ /* 0x000fc80005744270 */
[----:B------:R-:W-:-:S04]  /*17940*/  ISETP.LT.OR P2, PT, R99, 0x49, P2 ;  /* 0x000000496300780c */ /* 0x000fc80001741670 */
[----:B------:R-:W-:Y:S02]  /*17950*/  FSEL R212, R107, -INF , !P2 ;  /* 0xff8000006bd47808 */ /* 0x000fe40005000000 */
[----:B------:R-:W-:Y:S02]  /*17960*/  ISETP.GT.AND P2, PT, R113, 0x49, !P6 ;  /* 0x000000497100780c */ /* 0x000fe40007744270 */
[----:B------:R-:W-:Y:S02]  /*17970*/  ISETP.NE.AND P6, PT, R119, RZ, PT ;  /* 0x000000ff7700720c */ /* 0x000fe40003fc5270 */
[----:B------:R-:W-:Y:S02]  /*17980*/  ISETP.LT.OR P2, PT, R99, 0x4a, P2 ;  /* 0x0000004a6300780c */ /* 0x000fe40001741670 */
[----:B0-----:R-:W-:Y:S02]  /*17990*/  FMNMX.FTZ R10, R91, R10, !PT ;  /* 0x0000000a5b0a7209 */ /* 0x001fe40007810000 */
[----:B------:R-:W-:-:S02]  /*179a0*/  FSEL R108, R108, -INF , !P2 ;  /* 0xff8000006c6c7808 */ /* 0x000fc40005000000 */
[----:B------:R-:W-:Y:S01]  /*179b0*/  ISETP.GT.AND P2, PT, R113, 0x50, !P3 ;  /* 0x000000507100780c */ /* 0x000fe20005f44270 */
[----:B------:R-:W-:-:S03]  /*179c0*/  FMUL.FTZ R97, R10, R11 ;  /* 0x0000000b0a617220 */ /* 0x000fc60000410000 */
[----:B------:R-:W-:-:S04]  /*179d0*/  ISETP.LT.OR P2, PT, R99, 0x51, P2 ;  /* 0x000000516300780c */ /* 0x000fc80001741670 */
[----:B------:R-:W-:Y:S02]  /*179e0*/  FSEL R112, R112, -INF , !P2 ;  /* 0xff80000070707808 */ /* 0x000fe40005000000 */
[----:B------:R-:W-:Y:S02]  /*179f0*/  ISETP.GT.AND P2, PT, R113, RZ, !P6 ;  /* 0x000000ff7100720c */ /* 0x000fe40007744270 */
[----:B------:R-:W-:Y:S02]  /*17a00*/  ISETP.NE.AND P6, PT, R153, RZ, PT ;  /* 0x000000ff9900720c */ /* 0x000fe40003fc5270 */
[----:B------:R-:W-:Y:S02]  /*17a10*/  ISETP.LT.OR P2, PT, R99, 0x1, P2 ;  /* 0x000000016300780c */ /* 0x000fe40001741670 */
[----:B------:R-:W-:Y:S02]  /*17a20*/  ISETP.GT.AND P3, PT, R113, 0x59, !P6 ;  /* 0x000000597100780c */ /* 0x000fe40007764270 */
[----:B------:R-:W-:-:S02]  /*17a30*/  FSEL R2, R2, -INF , !P2 ;  /* 0xff80000002027808 */ /* 0x000fc40005000000 */
[C---:B------:R-:W-:Y:S02]  /*17a40*/  FSETP.NEU.FTZ.AND P2, PT, R10.reuse, -INF , PT ;  /* 0xff8000000a00780b */ /* 0x040fe40003f5d000 */
[----:B------:R-:W-:Y:S02]  /*17a50*/  ISETP.LT.OR P3, PT, R99, 0x5a, P3 ;  /* 0x0000005a6300780c */ /* 0x000fe40001f61670 */
[----:B------:R-:W-:Y:S02]  /*17a60*/  FSEL R97, R97, RZ, P2 ;  /* 0x000000ff61617208 */ /* 0x000fe40001000000 */
[----:B------:R-:W-:-:S03]  /*17a70*/  FSEL R113, R10, RZ, P2 ;  /* 0x000000ff0a717208 */ /* 0x000fc60001000000 */
[--C-:B------:R-:W-:Y:S01]  /*17a80*/  FFMA.FTZ R13, R89, R11, -R97.reuse ;  /* 0x0000000b590d7223 */ /* 0x100fe20000010861 */
[----:B------:R-:W-:Y:S01]  /*17a90*/  FMNMX.FTZ R89, R2, R7, !PT ;  /* 0x0000000702597209 */ /* 0x000fe20007810000 */
[-CC-:B------:R-:W-:Y:S01]  /*17aa0*/  FFMA.FTZ R122, R122, R11.reuse, -R97.reuse ;  /* 0x0000000b7a7a7223 */ /* 0x180fe20000010861 */
[-CC-:B------:R-:W-:Y:S01]  /*17ab0*/  FFMA.FTZ R0, R116, R11.reuse, -R97.reuse ;  /* 0x0000000b74007223 */ /* 0x180fe20000010861 */
        /* <DEDUP_REMOVED lines=11> */
[----:B------:R0:W-:Y:S01]  /*17b70*/  MUFU.EX2 R89, R0 ;  /* 0x0000000000597308 */ /* 0x0001e20000000800 */
[--C-:B------:R-:W-:Y:S01]  /*17b80*/  FFMA.FTZ R96, R96, R11, -R97.reuse ;  /* 0x0000000b60607223 */ /* 0x100fe20000010861 */
[----:B------:R-:W-:Y:S01]  /*17b90*/  FMNMX.FTZ R91, R92, R91, !PT ;  /* 0x0000005b5c5b7209 */ /* 0x000fe20007810000 */
[-CC-:B------:R-:W-:Y:S01]  /*17ba0*/  FFMA.FTZ R99, R128, R11.reuse, -R97.reuse ;  /* 0x0000000b80637223 */ /* 0x180fe20000010861 */
[----:B------:R-:W-:-:S02]  /*17bb0*/  FFMA.FTZ R126, R148, R11, -R97 ;  /* 0x0000000b947e7223 */ /* 0x000fc40000010861 */
[----:B------:R-:W-:Y:S02]  /*17bc0*/  FMNMX.FTZ R91, R160, R91, !PT ;  /* 0x0000005ba05b7209 */ /* 0x000fe40007810000 */
[----:B------:R-:W-:Y:S01]  /*17bd0*/  MUFU.EX2 R13, R13 ;  /* 0x0000000d000d7308 */ /* 0x000fe20000000800 */
[--C-:B0-----:R-:W-:Y:S01]  /*17be0*/  FFMA.FTZ R0, R118, R11, -R97.reuse ;  /* 0x0000000b76007223 */ /* 0x101fe20000010861 */
[----:B------:R-:W-:Y:S01]  /*17bf0*/  FMNMX.FTZ R91, R94, R91, !PT ;  /* 0x0000005b5e5b7209 */ /* 0x000fe20007810000 */
[-CC-:B------:R-:W-:Y:S01]  /*17c00*/  FFMA.FTZ R118, R120, R11.reuse, -R97.reuse ;  /* 0x0000000b78767223 */ /* 0x180fe20000010861 */
[-CC-:B------:R-:W-:Y:S01]  /*17c10*/  FFMA.FTZ R120, R140, R11.reuse, -R97.reuse ;  /* 0x0000000b8c787223 */ /* 0x180fe20000010861 */
[----:B------:R-:W-:Y:S01]  /*17c20*/  FFMA.FTZ R140, R134, R11, -R97 ;  /* 0x0000000b868c7223 */ /* 0x000fe20000010861 */
[----:B------:R-:W-:Y:S02]  /*17c30*/  FMNMX.FTZ R93, R192, R91, !PT ;  /* 0x0000005bc05d7209 */ /* 0x000fe40007810000 */
[----:B------:R0:W-:Y:S02]  /*17c40*/  MUFU.EX2 R91, R146 ;  /* 0x00000092005b7308 */ /* 0x0001e40000000800 */
[----:B------:R-:W-:-:S04]  /*17c50*/  FMNMX.FTZ R93, R202, R93, !PT ;  /* 0x0000005dca5d7209 */ /* 0x000fc80007810000 */
[----:B------:R-:W-:Y:S02]  /*17c60*/  FMNMX.FTZ R93, R98, R93, !PT ;  /* 0x0000005d625d7209 */ /* 0x000fe40007810000 */
[----:B------:R-:W-:Y:S01]  /*17c70*/  MUFU.EX2 R114, R114 ;  /* 0x0000007200727308 */ /* 0x000fe20000000800 */
[----:B0-----:R-:W-:Y:S01]  /*17c80*/  FFMA.FTZ R146, R130, R11, -R97 ;  /* 0x0000000b82927223 */ /* 0x001fe20000010861 */
        /* <DEDUP_REMOVED lines=8> */
[----:B------:R0:W-:Y:S02]  /*17d10*/  MUFU.EX2 R95, R122 ;  /* 0x0000007a005f7308 */ /* 0x0001e40000000800 */
[----:B------:R-:W-:-:S04]  /*17d20*/  FMNMX.FTZ R101, R210, R101, !PT ;  /* 0x00000065d2657209 */ /* 0x000fc80007810000 */
[----:B------:R-:W-:Y:S02]  /*17d30*/  FMNMX.FTZ R101, R106, R101, !PT ;  /* 0x000000656a657209 */ /* 0x000fe40007810000 */
[----:B------:R-:W1:Y:S01]  /*17d40*/  MUFU.EX2 R96, R96 ;  /* 0x0000006000607308 */ /* 0x000e620000000800 */
[----:B0-----:R-:W-:Y:S01]  /*17d50*/  FSEL R122, R109, -INF , !P4 ;  /* 0xff8000006d7a7808 */ /* 0x001fe20006000000 */
[----:B------:R-:W-:Y:S01]  /*17d60*/  FFMA.FTZ R109, R152, R11, -R97 ;  /* 0x0000000b986d7223 */ /* 0x000fe20000010861 */
[----:B------:R-:W-:-:S04]  /*17d70*/  FMNMX.FTZ R101, R212, R101, !PT ;  /* 0x00000065d4657209 */ /* 0x000fc80007810000 */
[----:B------:R-:W-:Y:S01]  /*17d80*/  FMNMX.FTZ R103, R108, R101, !PT ;  /* 0x000000656c677209 */ /* 0x000fe20007810000 */
[----:B------:R-:W-:Y:S03]  /*17d90*/  MUFU.EX2 R118, R118 ;  /* 0x0000007600767308 */ /* 0x000fe60000000800 */
[----:B------:R-:W-:-:S04]  /*17da0*/  FMNMX.FTZ R103, R112, R103, !PT ;  /* 0x0000006770677209 */ /* 0x000fc80007810000 */
[----:B------:R-:W-:Y:S01]  /*17db0*/  FMNMX.FTZ R103, R122, R103, !PT ;  /* 0x000000677a677209 */ /* 0x000fe20007810000 */
[----:B------:R0:W-:Y:S01]  /*17dc0*/  MUFU.EX2 R101, R105 ;  /* 0x0000006900657308 */ /* 0x0001e20000000800 */
[----:B-1----:R-:W-:Y:S02]  /*17dd0*/  F2FP.F16.F32.PACK_AB R152, R96, R91 ;  /* 0x0000005b6098723e */ /* 0x002fe400000000ff */
[----:B------:R-:W-:-:S04]  /*17de0*/  FMNMX.FTZ R103, R124, R103, !PT ;  /* 0x000000677c677209 */ /* 0x000fc80007810000 */
[----:B------:R-:W-:Y:S01]  /*17df0*/  FMNMX.FTZ R0, R142, R103, !PT ;  /* 0x000000678e007209 */ /* 0x000fe20007810000 */
[-CC-:B------:R-:W-:Y:S01]  /*17e00*/  FFMA.FTZ R103, R132, R11.reuse, -R97.reuse ;  /* 0x0000000b84677223 */ /* 0x180fe20000010861 */
[-CC-:B0-----:R-:W-:Y:S01]  /*17e10*/  FFMA.FTZ R105, R136, R11.reuse, -R97.reuse ;  /* 0x0000000b88697223 */ /* 0x181fe20000010861 */
[----:B------:R-:W-:Y:S01]  /*17e20*/  FFMA.FTZ R136, R150, R11, -R97 ;  /* 0x0000000b96887223 */ /* 0x000fe20000010861 */
[----:B------:R-:W0:Y:S01]  /*17e30*/  MUFU.EX2 R120, R120 ;  /* 0x0000007800787308 */ /* 0x000e220000000800 */
[----:B------:R-:W1:Y:S07]  /*17e40*/  SHFL.BFLY PT, R107, R0, 0x2, 0x1f ;  /* 0x0c401f00006b7f89 */ /* 0x000e6e00000e0000 */
[----:B------:R-:W2:Y:S08]  /*17e50*/  MUFU.EX2 R110, R110 ;  /* 0x0000006e006e7308 */ /* 0x000eb00000000800 */
[----:B------:R-:W-:Y:S01]  /*17e60*/  MUFU.EX2 R144, R144 ;  /* 0x0000009000907308 */ /* 0x000fe20000000800 */
[----:B0-----:R-:W-:-:S07]  /*17e70*/  F2FP.F16.F32.PACK_AB R148, R120, R95 ;  /* 0x0000005f7894723e */ /* 0x001fce00000000ff */
[----:B------:R-:W-:Y:S01]  /*17e80*/  MUFU.EX2 R99, R99 ;  /* 0x0000006300637308 */ /* 0x000fe20000000800 */
[----:B-1----:R-:W-:Y:S01]  /*17e90*/  FMNMX.FTZ R111, R0, R107, !PT ;  /* 0x0000006b006f7209 */ /* 0x002fe20007810000 */
[-CC-:B------:R-:W-:Y:S01]  /*17ea0*/  FFMA.FTZ R107, R138, R11.reuse, -R97.reuse ;  /* 0x0000000b8a6b7223 */ /* 0x180fe20000010861 */
[-CC-:B------:R-:W-:Y:S01]  /*17eb0*/  FFMA.FTZ R138, R154, R11.reuse, -R97.reuse ;  /* 0x0000000b9a8a7223 */ /* 0x180fe20000010861 */
[----:B------:R-:W-:Y:S01]  /*17ec0*/  FFMA.FTZ R97, R88, R11, -R97 ;  /* 0x0000000b58617223 */ /* 0x000fe20000010861 */
[----:B------:R-:W-:Y:S01]  /*17ed0*/  F2FP.F16.F32.PACK_AB R154, R118, R93 ;  /* 0x0000005d769a723e */ /* 0x000fe200000000ff */
[----:B------:R-:W0:Y:S01]  /*17ee0*/  SHFL.BFLY PT, R0, R111, 0x1, 0x1f ;  /* 0x0c201f006f007f89 */ /* 0x000e2200000e0000 */
[----:B--2---:R-:W-:Y:S01]  /*17ef0*/  F2FP.F16.F32.PACK_AB R150, R110, R101 ;  /* 0x000000656e96723e */ /* 0x004fe200000000ff */
[----:B------:R-:W-:Y:S08]  /*17f00*/  MUFU.EX2 R146, R146 ;  /* 0x0000009200927308 */ /* 0x000ff00000000800 */
[----:B------:R-:W-:Y:S08]  /*17f10*/  MUFU.EX2 R103, R103 ;  /* 0x0000006700677308 */ /* 0x000ff00000000800 */
[----:B------:R-:W-:Y:S01]  /*17f20*/  MUFU.EX2 R140, R140 ;  /* 0x0000008c008c7308 */ /* 0x000fe20000000800 */
[----:B0-----:R-:W-:Y:S01]  /*17f30*/  FMNMX.FTZ R88, R111, R0, !PT ;  /* 0x000000006f587209 */ /* 0x001fe20007810000 */
[----:B------:R-:W-:Y:S01]  /*17f40*/  FADD.FTZ R0, -R113, R6 ;  /* 0x0000000671007221 */ /* 0x000fe20000010100 */
[----:B------:R-:W-:-:S05]  /*17f50*/  @!P1 PRMT R113, RZ, 0x654, R12 ;  /* 0x00000654ff719816 */ /* 0x000fca000000000c */
[----:B------:R-:W-:Y:S01]  /*17f60*/  MUFU.EX2 R105, R105 ;  /* 0x0000006900697308 */ /* 0x000fe20000000800 */
[C---:B------:R-:W-:Y:S01]  /*17f70*/  FSETP.NEU.FTZ.AND P2, PT, R88.reuse, -INF , PT ;  /* 0xff8000005800780b */ /* 0x040fe20003f5d000 */
[-C--:B------:R-:W-:Y:S01]  /*17f80*/  FMUL.FTZ R111, R88, R11.reuse ;  /* 0x0000000b586f7220 */ /* 0x080fe20000410000 */
[-C--:B------:R-:W-:Y:S01]  /*17f90*/  FMUL.FTZ R0, R0, R11.reuse ;  /* 0x0000000b00007220 */ /* 0x080fe20000410000 */
[----:B------:R0:W-:Y:S03]  /*17fa0*/  @!P1 SYNCS.ARRIVE.TRANS64.RED.A1T0 RZ, [R113+URZ], RZ ;  /* 0x000000ff71ff99a7 */ /* 0x0001e6000810043f */
[----:B------:R-:W-:Y:S01]  /*17fb0*/  FSEL R111, R111, RZ, P2 ;  /* 0x000000ff6f6f7208 */ /* 0x000fe20001000000 */
[----:B------:R-:W-:Y:S04]  /*17fc0*/  MUFU.EX2 R107, R107 ;  /* 0x0000006b006b7308 */ /* 0x000fe80000000800 */
[-CC-:B------:R-:W-:Y:S01]  /*17fd0*/  FFMA.FTZ R157, R2, R11.reuse, -R111.reuse ;  /* 0x0000000b029d7223 */ /* 0x180fe2000001086f */
[----:B------:R-:W-:Y:S01]  /*17fe0*/  FSEL R2, R88, RZ, P2 ;  /* 0x000000ff58027208 */ /* 0x000fe20001000000 */
[-CC-:B------:R-:W-:Y:S01]  /*17ff0*/  FFMA.FTZ R6, R156, R11.reuse, -R111.reuse ;  /* 0x0000000b9c067223 */ /* 0x180fe2000001086f */
[-CC-:B------:R-:W-:Y:S01]  /*18000*/  FFMA.FTZ R159, R90, R11.reuse, -R111.reuse ;  /* 0x0000000b5a9f7223 */ /* 0x180fe2000001086f */
[----:B------:R-:W1:Y:S01]  /*18010*/  MUFU.EX2 R0, R0 ;  /* 0x0000000000007308 */ /* 0x000e620000000800 */
[-C--:B------:R-:W-:Y:S01]  /*18020*/  FFMA.FTZ R90, R158, R11.reuse, -R111 ;  /* 0x0000000b9e5a7223 */ /* 0x080fe2000001086f */
[----:B------:R-:W-:Y:S01]  /*18030*/  FADD.FTZ R2, -R2, R7 ;  /* 0x0000000702027221 */ /* 0x000fe20000010100 */
[-CC-:B------:R-:W-:Y:S01]  /*18040*/  FFMA.FTZ R153, R92, R11.reuse, -R111.reuse ;  /* 0x0000000b5c997223 */ /* 0x180fe2000001086f */
[-CC-:B------:R-:W-:Y:S01]  /*18050*/  FFMA.FTZ R92, R160, R11.reuse, -R111.reuse ;  /* 0x0000000ba05c7223 */ /* 0x180fe2000001086f */
[-CC-:B------:R-:W-:Y:S01]  /*18060*/  FFMA.FTZ R155, R94, R11.reuse, -R111.reuse ;  /* 0x0000000b5e9b7223 */ /* 0x180fe2000001086f */
[-C--:B------:R-:W-:Y:S01]  /*18070*/  FMUL.FTZ R2, R2, R11.reuse ;  /* 0x0000000b02027220 */ /* 0x080fe20000410000 */
        /* <DEDUP_REMOVED lines=9> */
[----:B------:R-:W2:Y:S01]  /*18110*/  MUFU.EX2 R2, R2 ;  /* 0x0000000200027308 */ /* 0x000ea20000000800 */
[----:B-1----:R-:W-:Y:S01]  /*18120*/  FFMA.FTZ R7, R0, R4, R13 ;  /* 0x0000000400077223 */ /* 0x002fe2000001000d */
[-CC-:B------:R-:W-:Y:S01]  /*18130*/  FFMA.FTZ R104, R104, R11.reuse, -R111.reuse ;  /* 0x0000000b68687223 */ /* 0x180fe2000001086f */
[-CC-:B------:R-:W-:Y:S01]  /*18140*/  FFMA.FTZ R141, R210, R11.reuse, -R111.reuse ;  /* 0x0000000bd28d7223 */ /* 0x180fe2000001086f */
[-C--:B------:R-:W-:Y:S01]  /*18150*/  FFMA.FTZ R12, R106, R11.reuse, -R111 ;  /* 0x0000000b6a0c7223 */ /* 0x080fe2000001086f */
[----:B------:R-:W-:Y:S01]  /*18160*/  FADD.FTZ R4, R114, R7 ;  /* 0x0000000772047221 */ /* 0x000fe20000010000 */
        /* <DEDUP_REMOVED lines=11> */
[----:B--2---:R-:W-:Y:S01]  /*18220*/  FFMA.FTZ R3, R2, R3, R157 ;  /* 0x0000000302037223 */ /* 0x004fe2000001009d */
[----:B------:R-:W-:Y:S01]  /*18230*/  FADD.FTZ R7, R91, R4 ;  /* 0x000000045b077221 */ /* 0x000fe20000010000 */
[----:B------:R-:W-:Y:S01]  /*18240*/  F2FP.F16.F32.PACK_AB R156, R114, R13 ;  /* 0x0000000d729c723e */ /* 0x000fe200000000ff */
[----:B------:R-:W-:Y:S01]  /*18250*/  VIADD R8, R8, 0xffffffff ;  /* 0xffffffff08087836 */ /* 0x000fe20000000000 */
[----:B------:R-:W-:Y:S01]  /*18260*/  F2FP.F16.F32.PACK_AB R158, R116, R89 ;  /* 0x00000059749e723e */ /* 0x000fe200000000ff */
[----:B------:R-:W-:Y:S01]  /*18270*/  FADD.FTZ R128, R96, R7 ;  /* 0x0000000760807221 */ /* 0x000fe20000010000 */
[----:B------:R-:W-:Y:S01]  /*18280*/  MOV R160, R170 ;  /* 0x000000aa00a07202 */ /* 0x000fe20000000f00 */
[----:B------:R-:W2:Y:S01]  /*18290*/  MUFU.EX2 R90, R90 ;  /* 0x0000005a005a7308 */ /* 0x000ea20000000800 */
[C---:B-1----:R-:W-:Y:S01]  /*182a0*/  FADD.FTZ R4, R6.reuse, R3 ;  /* 0x0000000306047221 */ /* 0x042fe20000010000 */
[----:B------:R-:W-:Y:S01]  /*182b0*/  FADD.FTZ R7, R93, R128 ;  /* 0x000000805d077221 */ /* 0x000fe20000010000 */
[----:B------:R-:W-:Y:S01]  /*182c0*/  F2FP.F16.F32.PACK_AB R157, R6, R157 ;  /* 0x0000009d069d723e */ /* 0x000fe200000000ff */
[----:B------:R-:W-:-:S02]  /*182d0*/  IMAD.MOV.U32 R6, RZ, RZ, R10 ;  /* 0x000000ffff067224 */ /* 0x000fc400078e000a */
[----:B------:R-:W-:Y:S02]  /*182e0*/  FADD.FTZ R128, R118, R7 ;  /* 0x0000000776807221 */ /* 0x000fe40000010000 */
[----:B------:R-:W1:Y:S01]  /*182f0*/  MUFU.EX2 R153, R153 ;  /* 0x0000009900997308 */ /* 0x000e620000000800 */
[----:B---3--:R-:W-:Y:S01]  /*18300*/  FADD.FTZ R3, R159, R4 ;  /* 0x000000049f037221 */ /* 0x008fe20000010000 */
[----:B------:R-:W-:-:S04]  /*18310*/  FADD.FTZ R7, R95, R128 ;  /* 0x000000805f077221 */ /* 0x000fc80000010000 */
[----:B------:R-:W-:Y:S02]  /*18320*/  FADD.FTZ R128, R120, R7 ;  /* 0x0000000778807221 */ /* 0x000fe40000010000 */
[----:B------:R-:W3:Y:S01]  /*18330*/  MUFU.EX2 R92, R92 ;  /* 0x0000005c005c7308 */ /* 0x000ee20000000800 */
[C---:B--2---:R-:W-:Y:S01]  /*18340*/  FADD.FTZ R4, R90.reuse, R3 ;  /* 0x000000035a047221 */ /* 0x044fe20000010000 */
[----:B------:R-:W-:Y:S01]  /*18350*/  FADD.FTZ R7, R101, R128 ;  /* 0x0000008065077221 */ /* 0x000fe20000010000 */
[----:B------:R-:W-:-:S03]  /*18360*/  F2FP.F16.F32.PACK_AB R159, R90, R159 ;  /* 0x0000009f5a9f723e */ /* 0x000fc600000000ff */
[----:B------:R-:W-:Y:S02]  /*18370*/  FADD.FTZ R7, R110, R7 ;  /* 0x000000076e077221 */ /* 0x000fe40000010000 */
[----:B------:R-:W2:Y:S01]  /*18380*/  MUFU.EX2 R155, R155 ;  /* 0x0000009b009b7308 */ /* 0x000ea20000000800 */
[----:B-1----:R-:W-:Y:S01]  /*18390*/  FADD.FTZ R3, R153, R4 ;  /* 0x0000000499037221 */ /* 0x002fe20000010000 */
[----:B------:R-:W-:Y:S01]  /*183a0*/  FADD.FTZ R106, R144, R7 ;  /* 0x00000007906a7221 */ /* 0x000fe20000010000 */
[----:B------:R-:W-:-:S03]  /*183b0*/  F2FP.F16.F32.PACK_AB R144, R99, R144 ;  /* 0x000000906390723e */ /* 0x000fc600000000ff */
[----:B------:R-:W-:Y:S02]  /*183c0*/  FADD.FTZ R7, R99, R106 ;  /* 0x0000006a63077221 */ /* 0x000fe40000010000 */
[----:B------:R-:W1:Y:S01]  /*183d0*/  MUFU.EX2 R94, R94 ;  /* 0x0000005e005e7308 */ /* 0x000e620000000800 */
[----:B---3--:R-:W-:Y:S01]  /*183e0*/  FADD.FTZ R4, R92, R3 ;  /* 0x000000035c047221 */ /* 0x008fe20000010000 */
[----:B------:R-:W-:Y:S01]  /*183f0*/  FADD.FTZ R106, R146, R7 ;  /* 0x00000007926a7221 */ /* 0x000fe20000010000 */
[C---:B------:R-:W-:Y:S02]  /*18400*/  F2FP.F16.F32.PACK_AB R146, R103.reuse, R146 ;  /* 0x000000926792723e */ /* 0x040fe400000000ff */
[----:B------:R-:W-:Y:S01]  /*18410*/  F2FP.F16.F32.PACK_AB R153, R92, R153 ;  /* 0x000000995c99723e */ /* 0x000fe200000000ff */
[----:B------:R-:W-:Y:S02]  /*18420*/  FADD.FTZ R7, R103, R106 ;  /* 0x0000006a67077221 */ /* 0x000fe40000010000 */
[----:B------:R-:W3:Y:S01]  /*18430*/  MUFU.EX2 R149, R149 ;  /* 0x0000009500957308 */ /* 0x000ee20000000800 */
[----:B--2---:R-:W-:Y:S01]  /*18440*/  FADD.FTZ R3, R155, R4 ;  /* 0x000000049b037221 */ /* 0x004fe20000010000 */
[----:B------:R-:W-:Y:S01]  /*18450*/  FADD.FTZ R106, R140, R7 ;  /* 0x000000078c6a7221 */ /* 0x000fe20000010000 */
[----:B------:R-:W-:-:S03]  /*18460*/  F2FP.F16.F32.PACK_AB R140, R105, R140 ;  /* 0x0000008c698c723e */ /* 0x000fc600000000ff */
[----:B------:R-:W-:Y:S02]  /*18470*/  FADD.FTZ R106, R105, R106 ;  /* 0x0000006a696a7221 */ /* 0x000fe40000010000 */
[----:B------:R-:W2:Y:S01]  /*18480*/  MUFU.EX2 R98, R98 ;  /* 0x0000006200627308 */ /* 0x000ea20000000800 */
[C---:B-1----:R-:W-:Y:S01]  /*18490*/  FADD.FTZ R4, R94.reuse, R3 ;  /* 0x000000035e047221 */ /* 0x042fe20000010000 */
[----:B------:R-:W-:Y:S01]  /*184a0*/  FADD.FTZ R7, R107, R106 ;  /* 0x0000006a6b077221 */ /* 0x000fe20000010000 */
[----:B------:R-:W-:-:S05]  /*184b0*/  F2FP.F16.F32.PACK_AB R155, R94, R155 ;  /* 0x0000009b5e9b723e */ /* 0x000fca00000000ff */
[----:B------:R-:W1:Y:S01]  /*184c0*/  MUFU.EX2 R151, R151 ;  /* 0x0000009700977308 */ /* 0x000e620000000800 */
[----:B---3--:R-:W-:-:S07]  /*184d0*/  FADD.FTZ R3, R149, R4 ;  /* 0x0000000495037221 */ /* 0x008fce0000010000 */
        /* <DEDUP_REMOVED lines=29> */
[C---:B---3--:R-:W-:Y:S01]  /*186b0*/  FADD.FTZ R3, R108.reuse, R3 ;  /* 0x000000036c037221 */ /* 0x048fe20000010000 */
[----:B------:R-:W-:-:S06]  /*186c0*/  F2FP.F16.F32.PACK_AB R143, R108, R143 ;  /* 0x0000008f6c8f723e */ /* 0x000fcc00000000ff */
[----:B------:R-:W3:Y:S01]  /*186d0*/  MUFU.EX2 R109, R109 ;  /* 0x0000006d006d7308 */ /* 0x000ee20000000800 */
[----:B--2---:R-:W-:-:S07]  /*186e0*/  FADD.FTZ R96, R136, R7 ;  /* 0x0000000788607221 */ /* 0x004fce0000010000 */
[----:B------:R-:W2:Y:S01]  /*186f0*/  MUFU.EX2 R122, R122 ;  /* 0x0000007a007a7308 */ /* 0x000ea20000000800 */
[----:B-1----:R-:W-:-:S07]  /*18700*/  FADD.FTZ R3, R112, R3 ;  /* 0x0000000370037221 */ /* 0x002fce0000010000 */
[----:B------:R-:W1:Y:S01]  /*18710*/  MUFU.EX2 R138, R138 ;  /* 0x0000008a008a7308 */ /* 0x000e620000000800 */
[C---:B---3--:R-:W-:Y:S01]  /*18720*/  FADD.FTZ R7, R109.reuse, R96 ;  /* 0x000000606d077221 */ /* 0x048fe20000010000 */
[----:B------:R-:W-:-:S06]  /*18730*/  F2FP.F16.F32.PACK_AB R136, R109, R136 ;  /* 0x000000886d88723e */ /* 0x000fcc00000000ff */
[----:B------:R-:W3:Y:S01]  /*18740*/  MUFU.EX2 R124, R124 ;  /* 0x0000007c007c7308 */ /* 0x000ee20000000800 */
[C---:B--2---:R-:W-:Y:S01]  /*18750*/  FADD.FTZ R3, R122.reuse, R3 ;  /* 0x000000037a037221 */ /* 0x044fe20000010000 */
[----:B------:R-:W-:-:S06]  /*18760*/  F2FP.F16.F32.PACK_AB R137, R122, R112 ;  /* 0x000000707a89723e */ /* 0x000fcc00000000ff */
[----:B------:R-:W2:Y:S01]  /*18770*/  MUFU.EX2 R97, R97 ;  /* 0x0000006100617308 */ /* 0x000ea20000000800 */
[----:B-1----:R-:W-:Y:S01]  /*18780*/  FADD.FTZ R96, R138, R7 ;  /* 0x000000078a607221 */ /* 0x002fe20000010000 */
[----:B------:R-:W-:-:S06]  /*18790*/  IMAD.MOV.U32 R7, RZ, RZ, R88 ;  /* 0x000000ffff077224 */ /* 0x000fcc00078e0058 */
[----:B------:R-:W1:Y:S01]  /*187a0*/  MUFU.EX2 R111, R111 ;  /* 0x0000006f006f7308 */ /* 0x000e620000000800 */
[----:B---3--:R-:W-:Y:S01]  /*187b0*/  FADD.FTZ R3, R124, R3 ;  /* 0x000000037c037221 */ /* 0x008fe20000010000 */
[C---:B--2---:R-:W-:Y:S01]  /*187c0*/  FADD.FTZ R4, R97.reuse, R96 ;  /* 0x0000006061047221 */ /* 0x044fe20000010000 */
[----:B------:R-:W-:Y:S02]  /*187d0*/  F2FP.F16.F32.PACK_AB R138, R97, R138 ;  /* 0x0000008a618a723e */ /* 0x000fe400000000ff */
[C---:B-1----:R-:W-:Y:S01]  /*187e0*/  FADD.FTZ R3, R111.reuse, R3 ;  /* 0x000000036f037221 */ /* 0x042fe20000010000 */
[----:B------:R-:W-:Y:S01]  /*187f0*/  F2FP.F16.F32.PACK_AB R139, R111, R124 ;  /* 0x0000007c6f8b723e */ /* 0x000fe200000000ff */
[----:B0-----:R-:W-:Y:S06]  /*18800*/  @P2 BRA `(.L_x_1550) ;  /* 0xffffffc8005c2947 */ /* 0x001fec000383ffff */
[----:B------:R-:W-:Y:S05]  /*18810*/  BSYNC B0 ;  /* 0x0000000000007941 */ /* 0x000fea0003800000 */
.L_x_1531:
[----:B------:R-:W-:Y:S01]  /*18820*/  IMAD.MOV.U32 R7, RZ, RZ, R88 ;  /* 0x000000ffff077224 */ /* 0x000fe200078e0058 */
[----:B------:R-:W-:Y:S01]  /*18830*/  MOV R6, R10 ;  /* 0x0000000a00067202 */ /* 0x000fe20000000f00 */
[----:B------:R-:W-:Y:S02]  /*18840*/  IMAD.MOV.U32 R160, RZ, RZ, R170 ;  /* 0x000000ffffa07224 */ /* 0x000fe400078e00aa */
[----:B------:R-:W-:-:S07]  /*18850*/  IMAD.MOV.U32 R161, RZ, RZ, R171 ;  /* 0x000000ffffa17224 */ /* 0x000fce00078e00ab */
.L_x_1530:
[----:B------:R-:W-:Y:S05]  /*18860*/  BSYNC B1 ;  /* 0x0000000000017941 */ /* 0x000fea0003800000 */
.L_x_1529:
[----:B------:R-:W0:Y:S01]  /*18870*/  LDC R9, c[0x0][0x9e4] ;  /* 0x00027900ff097b82 */ /* 0x000e220000000800 */
[----:B------:R-:W-:Y:S01]  /*18880*/  IADD3 R10, R163, 0x80, -R164 ;  /* 0x00000080a30a7810 */ /* 0x000fe20007ffe8a4 */
[----:B------:R-:W-:-:S04]  /*18890*/  ULDC UR4, c[0x0][0x9dc] ;  /* 0x0002770000047ab9 */ /* 0x000fc80000000800 */
[----:B------:R-:W-:-:S05]  /*188a0*/  IMAD R10, R169, 0x80, R10 ;  /* 0x00000080a90a7824 */ /* 0x000fca00078e020a */
[----:B------:R-:W-:Y:S02]  /*188b0*/  IADD3 R12, R10, -UR4, RZ ;  /* 0x800000040a0c7c10 */ /* 0x000fe4000fffe0ff */
[----:B0-----:R-:W-:-:S13]  /*188c0*/  ISETP.GE.AND P2, PT, R9, 0x1, PT ;  /* 0x000000010900780c */ /* 0x001fda0003f46270 */
[----:B------:R-:W-:Y:S05]  /*188d0*/  @!P2 BRA `(.L_x_1551) ;  /* 0x000000000044a947 */ /* 0x000fea0003800000 */
        /* <DEDUP_REMOVED lines=10> */
.L_x_1553:
[----:B------:R-:W-:-:S13]  /*18980*/  ISETP.NE.AND P2, PT, R9, 0x1, PT ;  /* 0x000000010900780c */ /* 0x000fda0003f45270 */
[----:B------:R-:W0:Y:S02]  /*18990*/  @P2 LDC.64 R14, c[0x0][0x9e8] ;  /* 0x00027a00ff0e2b82 */ /* 0x000e240000000a00 */
[----:B0-----:R-:W-:-:S05]  /*189a0*/  @P2 IMAD.HI.U32 R14, R10, R14, RZ ;  /* 0x0000000e0a0e2227 */ /* 0x001fca00078e00ff */
[----:B------:R-:W-:-:S07]  /*189b0*/  @P2 SHF.R.U32.HI R10, RZ, R15, R14 ;  /* 0x0000000fff0a2219 */ /* 0x000fce000001160e */
.L_x_1554:
[----:B------:R-:W-:Y:S05]  /*189c0*/  BSYNC B0 ;  /* 0x0000000000007941 */ /* 0x000fea0003800000 */
.L_x_1552:
[----:B------:R-:W-:-:S05]  /*189d0*/  IMAD R13, R10, R9, RZ ;  /* 0x000000090a0d7224 */ /* 0x000fca00078e02ff */
[----:B------:R-:W-:-:S07]  /*189e0*/  VIMNMX R12, R12, R13, !PT ;  /* 0x0000000d0c0c7248 */ /* 0x000fce0007fe0100 */
.L_x_1551:
[----:B------:R-:W-:Y:S01]  /*189f0*/  VIADD R12, R12, 0x5f ;  /* 0x0000005f0c0c7836 */ /* 0x000fe20000000000 */
[----:B------:R-:W-:Y:S03]  /*18a00*/  BSSY B0, `(.L_x_1555) ;  /* 0x0000263000007945 */ /* 0x000fe60003800000 */
[----:B------:R-:W-:-:S05]  /*18a10*/  IMAD.HI R12, R12, 0x2aaaaaab, RZ ;  /* 0x2aaaaaab0c0c7827 */ /* 0x000fca00078e02ff */
[----:B------:R-:W-:-:S04]  /*18a20*/  SHF.R.U32.HI R13, RZ, 0x1f, R12 ;  /* 0x0000001fff0d7819 */ /* 0x000fc8000001160c */
[----:B------:R-:W-:-:S04]  /*18a30*/  LEA.HI.SX32 R13, R12, R13, 0x1c ;  /* 0x0000000d0c0d7211 */ /* 0x000fc800078fe2ff */
[----:B------:R-:W-:-:S04]  /*18a40*/  VIMNMX R14, R168, R13, !PT ;  /* 0x0000000da80e7248 */ /* 0x000fc80007fe0100 */
[----:B------:R-:W-:-:S13]  /*18a50*/  ISETP.GE.AND P2, PT, R8, R14, PT ;  /* 0x0000000e0800720c */ /* 0x000fda0003f46270 */
[----:B------:R-:W-:Y:S05]  /*18a60*/  @!P2 BRA `(.L_x_1556) ;  /* 0x000000240070a947 */ /* 0x000fea0003800000 */
[----:B------:R-:W-:Y:S01]  /*18a70*/  BSSY B1, `(.L_x_1556) ;  /* 0x000025b000017945 */ /* 0x000fe20003800000 */
[----:B------:R-:W-:Y:S01]  /*18a80*/  IMAD.MOV.U32 R13, RZ, RZ, R7 ;  /* 0x000000ffff0d7224 */ /* 0x000fe200078e0007 */
[----:B------:R-:W-:Y:S01]  /*18a90*/  MOV R20, R161 ;  /* 0x000000a100147202 */ /* 0x000fe20000000f00 */
[----:B------:R-:W-:Y:S02]  /*18aa0*/  IMAD.MOV.U32 R12, RZ, RZ, R6 ;  /* 0x000000ffff0c7224 */ /* 0x000fe400078e0006 */
[----:B------:R-:W-:-:S07]  /*18ab0*/  IMAD.MOV.U32 R21, RZ, RZ, R160 ;  /* 0x000000ffff157224 */ /* 0x000fce00078e00a0 */
.L_x_1567:
[----:B------:R-:W-:-:S05]  /*18ac0*/  VIADD R15, R21, 0x1 ;  /* 0x00000001150f7836 */ /* 0x000fca0000000000 */
[----:B------:R-:W-:-:S04]  /*18ad0*/  ISETP.NE.AND P2, PT, R15, 0x2, PT ;  /* 0x000000020f00780c */ /* 0x000fc80003f45270 */
[----:B------:R-:W-:Y:S02]  /*18ae0*/  SEL R15, R15, RZ, P2 ;  /* 0x000000ff0f0f7207 */ /* 0x000fe40001000000 */
[----:B------:R-:W-:-:S03]  /*18af0*/  SEL R161, RZ, 0x1, P2 ;  /* 0x00000001ffa17807 */ /* 0x000fc60001000000 */
[----:B------:R-:W-:Y:S01]  /*18b00*/  IMAD.MOV.U32 R160, RZ, RZ, R15 ;  /* 0x000000ffffa07224 */ /* 0x000fe200078e000f */
[----:B------:R-:W-:Y:S01]  /*18b10*/  LOP3.LUT R161, R20, R161, RZ, 0x3c, !PT ;  /* 0x000000a114a17212 */ /* 0x000fe200078e3cff */
[----:B------:R-:W-:Y:S06]  /*18b20*/  @!P0 BRA `(.L_x_1557) ;  /* 0x0000000000048947 */ /* 0x000fec0003800000 */
[----:B------:R-:W-:Y:S01]  /*18b30*/  BPT.TRAP 0x1 ;  /* 0x000000040000795c */ /* 0x000fe20000300000 */
.L_x_1557:
[----:B------:R-:W-:Y:S02]  /*18b40*/  LEA R10, R160, R18, 0x3 ;  /* 0x00000012a00a7211 */ /* 0x000fe400078e18ff */
[----:B------:R-:W-:-:S04]  /*18b50*/  SHF.L.U32 R11, R161, 0x1f, RZ ;  /* 0x0000001fa10b7819 */ /* 0x000fc800000006ff */
[----:B------:R0:W1:Y:S01]  /*18b60*/  SYNCS.PHASECHK.TRANS64.TRYWAIT P2, [R10+URZ+0x2a830], R11 ;  /* 0x02a8300b0a0075a7 */ /* 0x000062000804017f */
[----:B------:R-:W-:Y:S05]  /*18b70*/  @!P0 BRA `(.L_x_1558) ;  /* 0x0000000000048947 */ /* 0x000fea0003800000 */
[----:B------:R-:W-:Y:S01]  /*18b80*/  BPT.TRAP 0x1 ;  /* 0x000000040000795c */ /* 0x000fe20000300000 */
.L_x_1558:
[----:B------:R-:W-:Y:S01]  /*18b90*/  BSSY B2, `(.L_x_1559) ;  /* 0x0000006000027945 */ /* 0x000fe20003800000 */
[----:B------:R-:W-:Y:S02]  /*18ba0*/  IMAD R6, R160, 0x900, R5 ;  /* 0x00000900a0067824 */ /* 0x000fe400078e0205 */
[----:B------:R-:W-:Y:S01]  /*18bb0*/  IMAD.MOV.U32 R7, RZ, RZ, 0x40000040 ;  /* 0x40000040ff077424 */ /* 0x000fe200078e00ff */
[----:B-1----:R-:W-:Y:S06]  /*18bc0*/  @P2 BRA `(.L_x_1560) ;  /* 0x0000000000082947 */ /* 0x002fec0003800000 */
[----:B------:R-:W1:Y:S02]  /*18bd0*/  SYNCS.PHASECHK.TRANS64.TRYWAIT P2, [R10+URZ+0x2a830], R11 ;  /* 0x02a8300b0a0075a7 */ /* 0x000e64000804017f */
[----:B-1----:R-:W-:Y:S05]  /*18be0*/  @!P2 BRA `(.L_x_1561) ;  /* 0x000000fc00aca947 */ /* 0x002fea0003800000 */
.L_x_1560:
[----:B------:R-:W-:Y:S05]  /*18bf0*/  BSYNC B2 ;  /* 0x0000000000027941 */ /* 0x000fea0003800000 */
.L_x_1559:
[----:B------:R-:W2:Y:S04]  /*18c00*/  LDL.64 R88, [R1+0x38] ;  /* 0x0000380001587983 */ /* 0x000ea80000100a00 */
[----:B------:R-:W3:Y:S04]  /*18c10*/  LDL.64 R210, [R1+0x30] ;  /* 0x0000300001d27983 */ /* 0x000ee80000100a00 */
[----:B------:R-:W4:Y:S01]  /*18c20*/  LDL.64 R208, [R1+0x28] ;  /* 0x0000280001d07983 */ /* 0x000f220000100a00 */
[----:B------:R-:W-:-:S03]  /*18c30*/  R2UR UR6, R6 ;  /* 0x00000000060672ca */ /* 0x000fc600000e0000 */
[----:B------:R-:W5:Y:S01]  /*18c40*/  LDL.64 R206, [R1+0x20] ;  /* 0x0000200001ce7983 */ /* 0x000f620000100a00 */
[----:B------:R-:W-:Y:S01]  /*18c50*/  R2UR UR7, R7 ;  /* 0x00000000070772ca */ /* 0x000fe200000e0000 */
[----:B01----:R-:W-:Y:S02]  /*18c60*/  VIADD R10, R6, 0x2 ;  /* 0x00000002060a7836 */ /* 0x003fe40000000000 */
[----:B------:R-:W-:Y:S01]  /*18c70*/  IMAD.MOV.U32 R11, RZ, RZ, 0x40000040 ;  /* 0x40000040ff0b7424 */ /* 0x000fe200078e00ff */
        /* <DEDUP_REMOVED lines=171> */
.L_x_1562:
[----:B------:R-:W-:Y:S02]  /*19730*/  SHF.L.U32 R7, R20, 0x1f, RZ ;  /* 0x0000001f14077819 */ /* 0x000fe400000006ff */
[----:B------:R-:W-:-:S04]  /*19740*/  LEA R20, R21, R18, 0x3 ;  /* 0x0000001215147211 */ /* 0x000fc800078e18ff */
[----:B------:R0:W1:Y:S01]  /*19750*/  SYNCS.PHASECHK.TRANS64.TRYWAIT P2, [R20+URZ+0x2a850], R7 ;  /* 0x02a85007140075a7 */ /* 0x000062000804017f */
[----:B------:R-:W-:Y:S05]  /*19760*/  @!P0 BRA `(.L_x_1563) ;  /* 0x0000000000048947 */ /* 0x000fea0003800000 */
[----:B------:R-:W-:Y:S01]  /*19770*/  BPT.TRAP 0x1 ;  /* 0x000000040000795c */ /* 0x000fe20000300000 */
.L_x_1563:
[----:B------:R-:W-:Y:S04]  /*19780*/  BSSY B2, `(.L_x_1564) ;  /* 0x0000004000027945 */ /* 0x000fe80003800000 */
[----:B-1----:R-:W-:Y:S05]  /*19790*/  @P2 BRA `(.L_x_1565) ;  /* 0x0000000000082947 */ /* 0x002fea0003800000 */
[----:B------:R-:W1:Y:S02]  /*197a0*/  SYNCS.PHASECHK.TRANS64.TRYWAIT P2, [R20+URZ+0x2a850], R7 ;  /* 0x02a85007140075a7 */ /* 0x000e64000804017f */
[----:B-1----:R-:W-:Y:S05]  /*197b0*/  @!P2 BRA `(.L_x_1566) ;  /* 0x000000f000cca947 */ /* 0x002fea0003800000 */
.L_x_1565:
[----:B------:R-:W-:Y:S05]  /*197c0*/  BSYNC B2 ;  /* 0x0000000000027941 */ /* 0x000fea0003800000 */
.L_x_1564:
[----:B------:R-:W-:Y:S01]  /*197d0*/  VIADD R0, R18, 0x400 ;  /* 0x0000040012007836 */ /* 0x000fe20000000000 */
[----:B------:R-:W-:Y:S01]  /*197e0*/  WARPGROUP.ARRIVE ;  /* 0x00000000000079c5 */ /* 0x000fe20000000000 */
[----:B------:R-:W-:Y:S01]  /*197f0*/  IMAD.MOV.U32 R11, RZ, RZ, 0x40000040 ;  /* 0x40000040ff0b7424 */ /* 0x000fe200078e00ff */
[----:B01----:R-:W-:Y:S01]  /*19800*/  MOV R7, 0x40000040 ;  /* 0x4000004000077802 */ /* 0x003fe20000000f00 */
[----:B------:R-:W-:Y:S01]  /*19810*/  FMUL.FTZ R2, R88, UR51 ;  /* 0x0000003358027c20 */ /* 0x000fe20008410000 */
[----:B------:R-:W-:Y:S01]  /*19820*/  SHF.R.U32.HI R0, RZ, 0x4, R0 ;  /* 0x00000004ff007819 */ /* 0x000fe20000011600 */
[----:B------:R-:W-:Y:S01]  /*19830*/  FMUL.FTZ R192, R89, UR51 ;  /* 0x0000003359c07c20 */ /* 0x000fe20008410000 */
[----:B------:R-:W-:Y:S01]  /*19840*/  R2UR UR7, R11 ;  /* 0x000000000b0772ca */ /* 0x000fe200000e0000 */
        /* <DEDUP_REMOVED lines=11> */
[----:B------:R-:W1:Y:S01]  /*19900*/  MUFU.TANH R192, R192 ;  /* 0x000000c000c07308 */ /* 0x000e620000002400 */
[----:B------:R-:W-:Y:S01]  /*19910*/  FMUL.FTZ R214, R109, UR51 ;  /* 0x000000336dd67c20 */ /* 0x000fe20008410000 */
[----:B------:R-:W-:Y:S01]  /*19920*/  FMUL.FTZ R112, R112, UR51 ;  /* 0x0000003370707c20 */ /* 0x000fe20008410000 */
[C---:B------:R-:W-:Y:S01]  /*19930*/  VIADD R6, R10.reuse, 0x80 ;  /* 0x000000800a067836 */ /* 0x040fe20000000000 */
[----:B------:R-:W-:Y:S01]  /*19940*/  R2UR UR6, R10 ;  /* 0x000000000a0672ca */ /* 0x000fe200000e0000 */
[----:B------:R-:W-:Y:S01]  /*19950*/  FMUL.FTZ R216, R113, UR51 ;  /* 0x0000003371d87c20 */ /* 0x000fe20008410000 */
[----:B------:R-:W-:Y:S01]  /*19960*/  FMUL.FTZ R116, R116, UR51 ;  /* 0x0000003374747c20 */ /* 0x000fe20008410000 */
[----:B------:R-:W-:Y:S01]  /*19970*/  FMUL.FTZ R218, R117, UR51 ;  /* 0x0000003375da7c20 */ /* 0x000fe20008410000 */
[----:B------:R-:W2:Y:S01]  /*19980*/  MUFU.TANH R92, R92 ;  /* 0x0000005c005c7308 */ /* 0x000ea20000002400 */
        /* <DEDUP_REMOVED lines=8> */
[----:B------:R-:W-:Y:S01]  /*19a10*/  HGMMA.64x128x16.F32 R24, R156, gdesc[UR4].tnspB, R24, gsb0 ;  /* 0x41e000049c187df0 */ /* 0x000fe20008000818 */
[----:B------:R-:W-:Y:S01]  /*19a20*/  R2UR UR6, R6 ;  /* 0x00000000060672ca */ /* 0x000fe200000e0000 */
[----:B------:R-:W-:Y:S01]  /*19a30*/  VIADD R6, R10, 0x100 ;  /* 0x000001000a067836 */ /* 0x000fe20000000000 */
[----:B------:R-:W-:Y:S01]  /*19a40*/  R2UR UR7, R7 ;  /* 0x00000000070772ca */ /* 0x000fe200000e0000 */
[----:B------:R-:W-:Y:S01]  /*19a50*/  IMAD.MOV.U32 R7, RZ, RZ, 0x40000040 ;  /* 0x40000040ff077424 */ /* 0x000fe200078e00ff */
[----:B-1----:R-:W-:Y:S01]  /*19a60*/  FMNMX.FTZ R11, R192, R11, !PT ;  /* 0x0000000bc00b7209 */ /* 0x002fe20007810000 */
[----:B------:R-:W-:Y:S01]  /*19a70*/  FMUL.FTZ R222, R133, UR51 ;  /* 0x0000003385de7c20 */ /* 0x000fe20008410000 */
[----:B------:R-:W1:Y:S01]  /*19a80*/  MUFU.TANH R204, R204 ;  /* 0x000000cc00cc7308 */ /* 0x000e620000002400 */
[----:B------:R-:W-:Y:S01]  /*19a90*/  FMUL.FTZ R108, R111, UR51 ;  /* 0x000000336f6c7c20 */ /* 0x000fe20008410000 */
[----:B--2---:R-:W-:Y:S01]  /*19aa0*/  FMNMX.FTZ R11, R92, R11, !PT ;  /* 0x0000000b5c0b7209 */ /* 0x004fe20007810000 */
[----:B------:R-:W-:Y:S01]  /*19ab0*/  FMUL.FTZ R88, R90, UR51 ;  /* 0x000000335a587c20 */ /* 0x000fe20008410000 */
[----:B------:R-:W-:Y:S01]  /*19ac0*/  FMUL.FTZ R90, R91, UR51 ;  /* 0x000000335b5a7c20 */ /* 0x000fe20008410000 */
[----:B------:R-:W-:-:S02]  /*19ad0*/  IMAD.MOV.U32 R93, RZ, RZ, 0x40000040 ;  /* 0x40000040ff5d7424 */ /* 0x000fc400078e00ff */
        /* <DEDUP_REMOVED lines=11> */
[----:B-1----:R-:W-:Y:S01]  /*19b90*/  FMNMX.FTZ R11, R204, R11, !PT ;  /* 0x0000000bcc0b7209 */ /* 0x002fe20007810000 */
        /* <DEDUP_REMOVED lines=11> */
[C---:B------:R-:W-:Y:S01]  /*19c50*/  ISETP.GT.AND P2, PT, R8.reuse, R14, PT ;  /* 0x0000000e0800720c */ /* 0x040fe20003f44270 */
[----:B------:R-:W-:-:S02]  /*19c60*/  VIADD R8, R8, 0xffffffff ;  /* 0xffffffff08087836 */ /* 0x000fc40000000000 */
        /* <DEDUP_REMOVED lines=21> */
[----:B------:R-:W-:Y:S02]  /*19dc0*/  R2UR UR6, R6 ;  /* 0x00000000060672ca */ /* 0x000fe400000e0000 */
[----:B------:R-:W-:Y:S02]  /*19dd0*/  R2UR UR7, R7 ;  /* 0x00000000070772ca */ /* 0x000fe400000e0000 */
        /* <DEDUP_REMOVED lines=29> */
[----:B------:R-:W-:Y:S01]  /*19fb0*/  FMUL.FTZ R154, R121, UR51 ;  /* 0x00000033799a7c20 */ /* 0x000fe20008410000 */
[----:B------:R-:W-:-:S04]  /*19fc0*/  WARPGROUP.ARRIVE ;  /* 0x00000000000079c5 */ /* 0x000fc80000000000 */
[----:B------:R-:W0:Y:S02]  /*19fd0*/  MUFU.TANH R152, R0 ;  /* 0x0000000000987308 */ /* 0x000e240000002400 */
[----:B------:R-:W-:Y:S01]  /*19fe0*/  HGMMA.64x128x16.F32 R24, R148, gdesc[UR4].tnspB, R24, gsb0 ;  /* 0x41e0000494187df0 */ /* 0x000fe20008000818 */
[----:B------:R-:W-:Y:S01]  /*19ff0*/  R2UR UR7, R93 ;  /* 0x000000005d0772ca */ /* 0x000fe200000e0000 */
[----:B------:R-:W-:-:S04]  /*1a000*/  IMAD.MOV.U32 R93, RZ, RZ, 0x40000040 ;  /* 0x40000040ff5d7424 */ /* 0x000fc800078e00ff */
        /* <DEDUP_REMOVED lines=11> */
[----:B------:R-:W-:-:S04]  /*1a0c0*/  FMNMX.FTZ R11, R224, R11, !PT ;  /* 0x0000000be00b7209 */ /* 0x000fc80007810000 */
[----:B------:R-:W-:-:S05]  /*1a0d0*/  FMNMX.FTZ R11, R222, R11, !PT ;  /* 0x0000000bde0b7209 */ /* 0x000fca0007810000 */
[----:B------:R-:W0:Y:S02]  /*1a0e0*/  SHFL.BFLY PT, R0, R11, 0x2, 0x1f ;  /* 0x0c401f000b007f89 */ /* 0x000e2400000e0000 */
[----:B0-----:R-:W-:Y:S01]  /*1a0f0*/  FMNMX.FTZ R0, R11, R0, !PT ;  /* 0x000000000b007209 */ /* 0x001fe20007810000 */
[----:B------:R-:W-:-:S04]  /*1a100*/  IMAD.U32 R11, RZ, RZ, UR42 ;  /* 0x0000002aff0b7e24 */ /* 0x000fc8000f8e00ff */
[----:B------:R-:W0:Y:S02]  /*1a110*/  SHFL.BFLY PT, R7, R0, 0x1, 0x1f ;  /* 0x0c201f0000077f89 */ /* 0x000e2400000e0000 */
[----:B0-----:R-:W-:Y:S02]  /*1a120*/  FMNMX.FTZ R6, R0, R7, !PT ;  /* 0x0000000700067209 */ /* 0x001fe40007810000 */
[----:B------:R-:W-:-:S03]  /*1a130*/  FMNMX.FTZ R7, R88, R13, !PT ;  /* 0x0000000d58077209 */ /* 0x000fc60007810000 */
[----:B------:R-:W-:Y:S01]  /*1a140*/  FMUL.FTZ R111, R6, R11 ;  /* 0x0000000b066f7220 */ /* 0x000fe20000410000 */
[----:B------:R-:W-:Y:S01]  /*1a150*/  FMNMX.FTZ R7, R90, R7, !PT ;  /* 0x000000075a077209 */ /* 0x000fe20007810000 */
[----:B------:R-:W-:Y:S01]  /*1a160*/  FADD.FTZ R0, -R6, R12 ;  /* 0x0000000c06007221 */ /* 0x000fe20000010100 */
[----:B------:R-:W-:Y:S01]  /*1a170*/  IADD3 R12, R10, 0x280, RZ ;  /* 0x000002800a0c7810 */ /* 0x000fe20007ffe0ff */
[-CC-:B------:R-:W-:Y:S01]  /*1a180*/  FFMA.FTZ R91, R92, R11.reuse, -R111.reuse ;  /* 0x0000000b5c5b7223 */ /* 0x180fe2000001086f */
[----:B------:R-:W-:Y:S01]  /*1a190*/  IADD3 R92, R10, 0x180, RZ ;  /* 0x000001800a5c7810 */ /* 0x000fe20007ffe0ff */
[--C-:B------:R-:W-:Y:S01]  /*1a1a0*/  FFMA.FTZ R89, R2, R11, -R111.reuse ;  /* 0x0000000b02597223 */ /* 0x100fe2000001086f */
[----:B------:R-:W-:Y:S01]  /*1a1b0*/  FMNMX.FTZ R7, R94, R7, !PT ;  /* 0x000000075e077209 */ /* 0x000fe20007810000 */
[--C-:B------:R-:W-:Y:S01]  /*1a1c0*/  FFMA.FTZ R21, R204, R11, -R111.reuse ;  /* 0x0000000bcc157223 */ /* 0x100fe2000001086f */
[----:B------:R-:W-:Y:S01]  /*1a1d0*/  R2UR UR6, R92 ;  /* 0x000000005c0672ca */ /* 0x000fe200000e0000 */
[----:B------:R-:W-:Y:S01]  /*1a1e0*/  VIADD R92, R10, 0x200 ;  /* 0x000002000a5c7836 */ /* 0x000fe20000000000 */
        /* <DEDUP_REMOVED lines=19> */
[----:B------:R-:W-:Y:S01]  /*1a320*/  FFMA.FTZ R120, R222, R11, -R111 ;  /* 0x0000000bde787223 */ /* 0x000fe2000001086f */
[----:B------:R-:W-:Y:S01]  /*1a330*/  FMNMX.FTZ R7, R104, R7, !PT ;  /* 0x0000000768077209 */ /* 0x000fe20007810000 */
[----:B------:R-:W-:-:S02]  /*1a340*/  WARPGROUP.DEPBAR.LE gsb0, 0x0 ;  /* 0x00008000000079c5 */ /* 0x000fc40000010000 */
[----:B------:R-:W-:Y:S01]  /*1a350*/  WARPGROUP.ARRIVE ;  /* 0x00000000000079c5 */ /* 0x000fe20000000000 */
[----:B------:R-:W-:Y:S01]  /*1a360*/  FMNMX.FTZ R7, R106, R7, !PT ;  /* 0x000000076a077209 */ /* 0x000fe20007810000 */
[----:B------:R-:W-:Y:S01]  /*1a370*/  FMUL.FTZ R148, R123, UR51 ;  /* 0x000000337b947c20 */ /* 0x000fe20008410000 */
[----:B------:R-:W-:Y:S01]  /*1a380*/  FMUL.FTZ R150, R127, UR51 ;  /* 0x000000337f967c20 */ /* 0x000fe20008410000 */
[----:B------:R-:W-:Y:S01]  /*1a390*/  FMUL.FTZ R0, R0, R11 ;  /* 0x0000000b00007220 */ /* 0x000fe20000410000 */
[----:B------:R-:W-:Y:S01]  /*1a3a0*/  FMNMX.FTZ R7, R110, R7, !PT ;  /* 0x000000076e077209 */ /* 0x000fe20007810000 */
[----:B------:R-:W-:Y:S01]  /*1a3b0*/  HGMMA.64x128x16.F32 R24, R144, gdesc[UR4].tnspB, R24, gsb0 ;  /* 0x41e0000490187df0 */ /* 0x000fe20008000818 */
[----:B------:R-:W-:Y:S01]  /*1a3c0*/  R2UR UR6, R92 ;  /* 0x000000005c0672ca */ /* 0x000fe200000e0000 */
[----:B------:R-:W0:Y:S01]  /*1a3d0*/  MUFU.TANH R148, R148 ;  /* 0x0000009400947308 */ /* 0x000e220000002400 */
[----:B------:R-:W-:Y:S01]  /*1a3e0*/  FMNMX.FTZ R7, R108, R7, !PT ;  /* 0x000000076c077209 */ /* 0x000fe20007810000 */
[-CC-:B------:R-:W-:Y:S01]  /*1a3f0*/  FFMA.FTZ R92, R124, R11.reuse, -R111.reuse ;  /* 0x0000000b7c5c7223 */ /* 0x180fe2000001086f */
[----:B------:R-:W-:Y:S01]  /*1a400*/  R2UR UR7, R93 ;  /* 0x000000005d0772ca */ /* 0x000fe200000e0000 */
[----:B------:R-:W-:Y:S01]  /*1a410*/  FFMA.FTZ R93, R128, R11, -R111 ;  /* 0x0000000b805d7223 */ /* 0x000fe2000001086f */
[----:B------:R-:W-:-:S03]  /*1a420*/  FMNMX.FTZ R7, R114, R7, !PT ;  /* 0x0000000772077209 */ /* 0x000fc60007810000 */
[----:B------:R-:W1:Y:S01]  /*1a430*/  MUFU.TANH R150, R150 ;  /* 0x0000009600967308 */ /* 0x000e620000002400 */
[----:B------:R-:W-:-:S04]  /*1a440*/  FMNMX.FTZ R7, R132, R7, !PT ;  /* 0x0000000784077209 */ /* 0x000fc80007810000 */
[----:B------:R-:W-:-:S03]  /*1a450*/  FMNMX.FTZ R7, R118, R7, !PT ;  /* 0x0000000776077209 */ /* 0x000fc60007810000 */
[----:B------:R-:W-:Y:S01]  /*1a460*/  MUFU.EX2 R0, R0 ;  /* 0x0000000000007308 */ /* 0x000fe20000000800 */
[----:B------:R-:W-:-:S04]  /*1a470*/  FMNMX.FTZ R7, R226, R7, !PT ;  /* 0x00000007e2077209 */ /* 0x000fc80007810000 */
[----:B------:R-:W-:-:S03]  /*1a480*/  FMNMX.FTZ R7, R122, R7, !PT ;  /* 0x000000077a077209 */ /* 0x000fc60007810000 */
[----:B------:R-:W-:Y:S01]  /*1a490*/  MUFU.EX2 R89, R89 ;  /* 0x0000005900597308 */ /* 0x000fe20000000800 */
[----:B0-----:R-:W-:-:S04]  /*1a4a0*/  FMNMX.FTZ R7, R148, R7, !PT ;  /* 0x0000000794077209 */ /* 0x001fc80007810000 */
[----:B------:R-:W-:-:S03]  /*1a4b0*/  FMNMX.FTZ R7, R126, R7, !PT ;  /* 0x000000077e077209 */ /* 0x000fc60007810000 */
[----:B------:R-:W0:Y:S01]  /*1a4c0*/  MUFU.EX2 R192, R192 ;  /* 0x000000c000c07308 */ /* 0x000e220000000800 */
[----:B-1----:R-:W-:-:S04]  /*1a4d0*/  FMNMX.FTZ R7, R150, R7, !PT ;  /* 0x0000000796077209 */ /* 0x002fc80007810000 */
[----:B------:R-:W-:-:S03]  /*1a4e0*/  FMNMX.FTZ R7, R130, R7, !PT ;  /* 0x0000000782077209 */ /* 0x000fc60007810000 */
[----:B------:R-:W-:Y:S01]  /*1a4f0*/  MUFU.EX2 R91, R91 ;  /* 0x0000005b005b7308 */ /* 0x000fe20000000800 */
[----:B------:R-:W-:-:S04]  /*1a500*/  FMNMX.FTZ R7, R228, R7, !PT ;  /* 0x00000007e4077209 */ /* 0x000fc80007810000 */
[----:B------:R-:W-:-:S03]  /*1a510*/  FMNMX.FTZ R7, R134, R7, !PT ;  /* 0x0000000786077209 */ /* 0x000fc60007810000 */
[----:B------:R-:W1:Y:S01]  /*1a520*/  MUFU.EX2 R202, R202 ;  /* 0x000000ca00ca7308 */ /* 0x000e620000000800 */
[----:B------:R-:W-:Y:S02]  /*1a530*/  FMNMX.FTZ R7, R230, R7, !PT ;  /* 0x00000007e6077209 */ /* 0x000fe40007810000 */
[----:B0-----:R-:W-:-:S03]  /*1a540*/  F2FP.F16.F32.PACK_AB R156, R192, R89 ;  /* 0x00000059c09c723e */ /* 0x001fc600000000ff */
[----:B------:R-:W0:Y:S02]  /*1a550*/  SHFL.BFLY PT, R2, R7, 0x2, 0x1f ;  /* 0x0c401f0007027f89 */ /* 0x000e2400000e0000 */
[----:B------:R-:W-:Y:S08]  /*1a560*/  MUFU.EX2 R21, R21 ;  /* 0x0000001500157308 */ /* 0x000ff00000000800 */
[----:B------:R-:W2:Y:S01]  /*1a570*/  MUFU.EX2 R204, R204 ;  /* 0x000000cc00cc7308 */ /* 0x000ea20000000800 */
[----:B-1----:R-:W-:-:S07]  /*1a580*/  F2FP.F16.F32.PACK_AB R158, R202, R91 ;  /* 0x0000005bca9e723e */ /* 0x002fce00000000ff */
[----:B------:R-:W-:Y:S01]  /*1a590*/  MUFU.EX2 R101, R101 ;  /* 0x0000006500657308 */ /* 0x000fe20000000800 */
[----:B0-----:R-:W-:-:S07]  /*1a5a0*/  FMNMX.FTZ R2, R7, R2, !PT ;  /* 0x0000000207027209 */ /* 0x001fce0007810000 */
[----:B------:R-:W-:Y:S01]  /*1a5b0*/  MUFU.EX2 R206, R206 ;  /* 0x000000ce00ce7308 */ /* 0x000fe20000000800 */
[----:B--2---:R-:W-:Y:S01]  /*1a5c0*/  F2FP.F16.F32.PACK_AB R152, R204, R21 ;  /* 0x00000015cc98723e */ /* 0x004fe200000000ff */
[----:B------:R-:W0:Y:S06]  /*1a5d0*/  SHFL.BFLY PT, R7, R2, 0x1, 0x1f ;  /* 0x0c201f0002077f89 */ /* 0x000e2c00000e0000 */
[----:B------:R-:W-:Y:S08]  /*1a5e0*/  MUFU.EX2 R99, R99 ;  /* 0x0000006300637308 */ /* 0x000ff00000000800 */
[----:B------:R-:W-:Y:S08]  /*1a5f0*/  MUFU.EX2 R208, R208 ;  /* 0x000000d000d07308 */ /* 0x000ff00000000800 */
[----:B------:R-:W-:Y:S01]  /*1a600*/  MUFU.EX2 R97, R97 ;  /* 0x0000006100617308 */ /* 0x000fe20000000800 */
[----:B0-----:R-:W-:-:S05]  /*1a610*/  FMNMX.FTZ R7, R2, R7, !PT ;  /* 0x0000000702077209 */ /* 0x001fca0007810000 */
[----:B------:R-:W-:Y:S01]  /*1a620*/  FADD.FTZ R2, -R7, R13 ;  /* 0x0000000d07027221 */ /* 0x000fe20000010100 */
[----:B------:R-:W-:Y:S01]  /*1a630*/  IMAD.MOV.U32 R13, RZ, RZ, 0x40000040 ;  /* 0x40000040ff0d7424 */ /* 0x000fe200078e00ff */
[----:B------:R-:W-:Y:S02]  /*1a640*/  MUFU.EX2 R210, R210 ;  /* 0x000000d200d27308 */ /* 0x000fe40000000800 */
[----:B------:R-:W-:-:S06]  /*1a650*/  FMUL.FTZ R2, R2, R11 ;  /* 0x0000000b02027220 */ /* 0x000fcc0000410000 */
        /* <DEDUP_REMOVED lines=9> */
[-C--:B------:R-:W-:Y:S01]  /*1a6f0*/  FMUL.FTZ R111, R7, R11.reuse ;  /* 0x0000000b076f7220 */ /* 0x080fe20000410000 */
[----:B------:R-:W-:Y:S01]  /*1a700*/  HGMMA.64x128x16.F32 R24, R140, gdesc[UR4].tnspB, R24, gsb0 ;  /* 0x41e000048c187df0 */ /* 0x000fe20008000818 */
[----:B------:R-:W-:Y:S01]  /*1a710*/  R2UR UR6, R12 ;  /* 0x000000000c0672ca */ /* 0x000fe200000e0000 */
[----:B------:R-:W-:Y:S01]  /*1a720*/  @!P1 IMAD R12, R15, 0x8, R18 ;  /* 0x000000080f0c9824 */ /* 0x000fe200078e0212 */
[----:B------:R-:W-:Y:S01]  /*1a730*/  R2UR UR7, R13 ;  /* 0x000000000d0772ca */ /* 0x000fe200000e0000 */
[-CC-:B------:R-:W-:Y:S01]  /*1a740*/  FFMA.FTZ R157, R88, R11.reuse, -R111.reuse ;  /* 0x0000000b589d7223 */ /* 0x180fe2000001086f */
[-CC-:B------:R-:W-:Y:S01]  /*1a750*/  FFMA.FTZ R88, R90, R11.reuse, -R111.reuse ;  /* 0x0000000b5a587223 */ /* 0x180fe2000001086f */
[-CC-:B------:R-:W-:Y:S01]  /*1a760*/  FFMA.FTZ R159, R94, R11.reuse, -R111.reuse ;  /* 0x0000000b5e9f7223 */ /* 0x180fe2000001086f */
[-CC-:B------:R-:W-:Y:S01]  /*1a770*/  FFMA.FTZ R90, R170, R11.reuse, -R111.reuse ;  /* 0x0000000baa5a7223 */ /* 0x180fe2000001086f */
[-CC-:B------:R-:W-:Y:S01]  /*1a780*/  FFMA.FTZ R153, R96, R11.reuse, -R111.reuse ;  /* 0x0000000b60997223 */ /* 0x180fe2000001086f */
[----:B------:R-:W-:Y:S01]  /*1a790*/  @!P1 VIADD R12, R12, 0x2a840 ;  /* 0x0002a8400c0c9836 */ /* 0x000fe20000000000 */
[----:B------:R-:W0:Y:S01]  /*1a7a0*/  MUFU.EX2 R157, R157 ;  /* 0x0000009d009d7308 */ /* 0x000e220000000800 */
[-C--:B------:R-:W-:Y:S01]  /*1a7b0*/  FFMA.FTZ R94, R98, R11.reuse, -R111 ;  /* 0x0000000b625e7223 */ /* 0x080fe2000001086f */
[----:B------:R-:W-:Y:S01]  /*1a7c0*/  FFMA.FTZ R15, R0, R4, R89 ;  /* 0x00000004000f7223 */ /* 0x000fe20000010059 */
[-CC-:B------:R-:W-:Y:S01]  /*1a7d0*/  FFMA.FTZ R155, R100, R11.reuse, -R111.reuse ;  /* 0x0000000b649b7223 */ /* 0x180fe2000001086f */
[----:B------:R-:W-:Y:S01]  /*1a7e0*/  @!P1 PRMT R13, RZ, 0x654, R12 ;  /* 0x00000654ff0d9816 */ /* 0x000fe2000000000c */
[-C--:B------:R-:W-:Y:S01]  /*1a7f0*/  FFMA.FTZ R96, R102, R11.reuse, -R111 ;  /* 0x0000000b66607223 */ /* 0x080fe2000001086f */
[----:B------:R-:W-:Y:S01]  /*1a800*/  FADD.FTZ R4, R192, R15 ;  /* 0x0000000fc0047221 */ /* 0x000fe20000010000 */
        /* <DEDUP_REMOVED lines=13> */
[-CC-:B------:R-:W-:Y:S01]  /*1a8e0*/  FFMA.FTZ R228, R228, R11.reuse, -R111.reuse ;  /* 0x0000000be4e47223 */ /* 0x180fe2000001086f */
[----:B------:R-:W-:Y:S01]  /*1a8f0*/  FFMA.FTZ R134, R134, R11, -R111 ;  /* 0x0000000b86867223 */ /* 0x000fe2000001086f */
[----:B------:R-:W-:-:S02]  /*1a900*/  F2FP.F16.F32.PACK_AB R154, R206, R101 ;  /* 0x00000065ce9a723e */ /* 0x000fc400000000ff */
        /* <DEDUP_REMOVED lines=18> */
[----:B------:R-:W-:Y:S01]  /*1aa30*/  MUFU.EX2 R95, R95 ;  /* 0x0000005f005f7308 */ /* 0x000fe20000000800 */
[----:B------:R-:W-:Y:S07]  /*1aa40*/  HGMMA.64x128x16.F32 R24, R136, gdesc[UR4].tnspB, R24, gsb0 ;  /* 0x41e0000488187df0 */ /* 0x000fee0008000818 */
[----:B------:R-:W-:Y:S08]  /*1aa50*/  MUFU.EX2 R141, R141 ;  /* 0x0000008d008d7308 */ /* 0x000ff00000000800 */
[----:B------:R-:W0:Y:S08]  /*1aa60*/  MUFU.EX2 R112, R112 ;  /* 0x0000007000707308 */ /* 0x000e300000000800 */
[----:B------:R-:W-:Y:S08]  /*1aa70*/  MUFU.EX2 R107, R107 ;  /* 0x0000006b006b7308 */ /* 0x000ff00000000800 */
[----:B------:R-:W-:Y:S01]  /*1aa80*/  MUFU.EX2 R126, R126 ;  /* 0x0000007e007e7308 */ /* 0x000fe20000000800 */
[----:B0-----:R-:W-:-:S07]  /*1aa90*/  F2FP.F16.F32.PACK_AB R140, R112, R95 ;  /* 0x0000005f708c723e */ /* 0x001fce00000000ff */
[----:B------:R-:W0:Y:S08]  /*1aaa0*/  MUFU.EX2 R92, R92 ;  /* 0x0000005c005c7308 */ /* 0x000e300000000800 */
[----:B------:R1:W-:Y:S08]  /*1aab0*/  MUFU.EX2 R143, R150 ;  /* 0x00000096008f7308 */ /* 0x0003f00000000800 */
[----:B------:R-:W-:Y:S01]  /*1aac0*/  MUFU.EX2 R93, R93 ;  /* 0x0000005d005d7308 */ /* 0x000fe20000000800 */
[----:B-1----:R-:W-:-:S02]  /*1aad0*/  F2FP.F16.F32.PACK_AB R150, R210, R97 ;  /* 0x00000061d296723e */ /* 0x002fc400000000ff */
[----:B0-----:R-:W-:-:S05]  /*1aae0*/  F2FP.F16.F32.PACK_AB R142, R92, R107 ;  /* 0x0000006b5c8e723e */ /* 0x001fca00000000ff */
[----:B------:R-:W-:Y:S08]  /*1aaf0*/  MUFU.EX2 R130, R130 ;  /* 0x0000008200827308 */ /* 0x000ff00000000800 */
[----:B------:R-:W0:Y:S08]  /*1ab00*/  MUFU.EX2 R116, R116 ;  /* 0x0000007400747308 */ /* 0x000e300000000800 */
[----:B------:R-:W-:Y:S08]  /*1ab10*/  MUFU.EX2 R109, R109 ;  /* 0x0000006d006d7308 */ /* 0x000ff00000000800 */
[----:B------:R-:W-:Y:S08]  /*1ab20*/  MUFU.EX2 R134, R134 ;  /* 0x0000008600867308 */ /* 0x000ff00000000800 */
[----:B------:R-:W1:Y:S01]  /*1ab30*/  MUFU.EX2 R120, R120 ;  /* 0x0000007800787308 */ /* 0x000e620000000800 */
[----:B------:R-:W-:-:S02]  /*1ab40*/  WARPGROUP.DEPBAR.LE gsb0, 0x0 ;  /* 0x00008000000079c5 */ /* 0x000fc40000010000 */
[----:B------:R2:W-:Y:S05]  /*1ab50*/  @!P1 SYNCS.ARRIVE.TRANS64.RED.A1T0 RZ, [R13+URZ], RZ ;  /* 0x000000ff0dff99a7 */ /* 0x0005ea000810043f */
[----:B------:R-:W-:Y:S01]  /*1ab60*/  MUFU.EX2 R137, R228 ;  /* 0x000000e400897308 */ /* 0x000fe20000000800 */
[----:B0-----:R-:W-:Y:S02]  /*1ab70*/  F2FP.F16.F32.PACK_AB R136, R116, R93 ;  /* 0x0000005d7488723e */ /* 0x001fe400000000ff */
[----:B-1----:R-:W-:Y:S02]  /*1ab80*/  F2FP.F16.F32.PACK_AB R138, R120, R109 ;  /* 0x0000006d788a723e */ /* 0x002fe400000000ff */
[----:B--2---:R-:W-:Y:S01]  /*1ab90*/  @!P1 IADD3 R13, R20, 0x2a860, RZ ;  /* 0x0002a860140d9810 */ /* 0x004fe20007ffe0ff */
[----:B------:R-:W-:Y:S01]  /*1aba0*/  FADD.FTZ R20, R88, R3 ;  /* 0x0000000358147221 */ /* 0x000fe20000010000 */
[----:B------:R-:W-:Y:S01]  /*1abb0*/  FADD.FTZ R3, R91, R4 ;  /* 0x000000045b037221 */ /* 0x000fe20000010000 */
[----:B------:R-:W-:Y:S01]  /*1abc0*/  FFMA.FTZ R4, R226, R11, -R111 ;  /* 0x0000000be2047223 */ /* 0x000fe2000001086f */
[----:B------:R-:W-:Y:S01]  /*1abd0*/  @!P1 PRMT R15, RZ, 0x654, R13 ;  /* 0x00000654ff0f9816 */ /* 0x000fe2000000000d */
[----:B------:R-:W-:Y:S01]  /*1abe0*/  FADD.FTZ R13, R159, R20 ;  /* 0x000000149f0d7221 */ /* 0x000fe20000010000 */
[----:B------:R-:W-:Y:S01]  /*1abf0*/  FADD.FTZ R20, R202, R3 ;  /* 0x00000003ca147221 */ /* 0x000fe20000010000 */
[C---:B------:R-:W-:Y:S01]  /*1ac00*/  F2FP.F16.F32.PACK_AB R159, R90.reuse, R159 ;  /* 0x0000009f5a9f723e */ /* 0x040fe200000000ff */
[----:B------:R0:W-:Y:S01]  /*1ac10*/  @!P1 SYNCS.ARRIVE.TRANS64.RED.A1T0 RZ, [R15+URZ], RZ ;  /* 0x000000ff0fff99a7 */ /* 0x0001e2000810043f */
[----:B------:R-:W-:Y:S01]  /*1ac20*/  FADD.FTZ R100, R90, R13 ;  /* 0x0000000d5a647221 */ /* 0x000fe20000010000 */
[----:B------:R-:W-:Y:S01]  /*1ac30*/  FADD.FTZ R3, R21, R20 ;  /* 0x0000001415037221 */ /* 0x000fe20000010000 */
[----:B------:R-:W1:Y:S01]  /*1ac40*/  MUFU.EX2 R4, R4 ;  /* 0x0000000400047308 */ /* 0x000e620000000800 */
[-C--:B------:R-:W-:Y:S01]  /*1ac50*/  FFMA.FTZ R20, R148, R11.reuse, -R111 ;  /* 0x0000000b94147223 */ /* 0x080fe2000001086f */
[----:B------:R-:W-:Y:S01]  /*1ac60*/  FADD.FTZ R13, R153, R100 ;  /* 0x00000064990d7221 */ /* 0x000fe20000010000 */
[----:B------:R-:W-:Y:S01]  /*1ac70*/  FADD.FTZ R100, R204, R3 ;  /* 0x00000003cc647221 */ /* 0x000fe20000010000 */
[----:B------:R-:W-:Y:S01]  /*1ac80*/  FFMA.FTZ R111, R230, R11, -R111 ;  /* 0x0000000be66f7223 */ /* 0x000fe2000001086f */
[C---:B------:R-:W-:Y:S01]  /*1ac90*/  F2FP.F16.F32.PACK_AB R153, R94.reuse, R153 ;  /* 0x000000995e99723e */ /* 0x040fe200000000ff */
[----:B------:R-:W-:Y:S01]  /*1aca0*/  FADD.FTZ R102, R94, R13 ;  /* 0x0000000d5e667221 */ /* 0x000fe20000010000 */
[----:B------:R-:W-:Y:S01]  /*1acb0*/  FADD.FTZ R3, R101, R100 ;  /* 0x0000006465037221 */ /* 0x000fe20000010000 */
[----:B------:R-:W-:Y:S01]  /*1acc0*/  MUFU.EX2 R20, R20 ;  /* 0x0000001400147308 */ /* 0x000fe20000000800 */
[----:B------:R-:W-:Y:S01]  /*1acd0*/  F2FP.F16.F32.PACK_AB R148, R208, R99 ;  /* 0x00000063d094723e */ /* 0x000fe200000000ff */
[----:B------:R-:W-:Y:S01]  /*1ace0*/  FADD.FTZ R13, R155, R102 ;  /* 0x000000669b0d7221 */ /* 0x000fe20000010000 */
[----:B------:R-:W-:Y:S01]  /*1acf0*/  FADD.FTZ R100, R206, R3 ;  /* 0x00000003ce647221 */ /* 0x000fe20000010000 */
[----:B------:R-:W-:Y:S01]  /*1ad00*/  F2FP.F16.F32.PACK_AB R155, R96, R155 ;  /* 0x0000009b609b723e */ /* 0x000fe200000000ff */
[----:B------:R-:W-:-:S02]  /*1ad10*/  IMAD.MOV.U32 R21, RZ, RZ, R160 ;  /* 0x000000ffff157224 */ /* 0x000fc400078e00a0 */
[----:B------:R-:W-:Y:S01]  /*1ad20*/  FADD.FTZ R102, R96, R13 ;  /* 0x0000000d60667221 */ /* 0x000fe20000010000 */
[----:B------:R-:W-:Y:S01]  /*1ad30*/  FADD.FTZ R3, R99, R100 ;  /* 0x0000006463037221 */ /* 0x000fe20000010000 */
[----:B------:R-:W2:Y:S02]  /*1ad40*/  MUFU.EX2 R111, R111 ;  /* 0x0000006f006f7308 */ /* 0x000ea40000000800 */
        /* <DEDUP_REMOVED lines=16> */
[----:B------:R-:W-:Y:S01]  /*1ae50*/  F2FP.F16.F32.PACK_AB R146, R105, R146 ;  /* 0x000000926992723e */ /* 0x000fe200000000ff */
[----:B------:R-:W-:Y:S02]  /*1ae60*/  IMAD.MOV.U32 R12, RZ, RZ, R6 ;  /* 0x000000ffff0c7224 */ /* 0x000fe400078e0006 */
[----:B------:R-:W-:Y:S01]  /*1ae70*/  FADD.FTZ R3, R147, R88 ;  /* 0x0000005893037221 */ /* 0x000fe20000010000 */
[----:B------:R-:W-:Y:S01]  /*1ae80*/  FADD.FTZ R90, R105, R90 ;  /* 0x0000005a695a7221 */ /* 0x000fe20000010000 */
[C---:B-1----:R-:W-:Y:S02]  /*1ae90*/  F2FP.F16.F32.PACK_AB R147, R4.reuse, R147 ;  /* 0x000000930493723e */ /* 0x042fe400000000ff */
[----:B------:R-:W-:Y:S01]  /*1aea0*/  FADD.FTZ R88, R4, R3 ;  /* 0x0000000304587221 */ /* 0x000fe20000010000 */
[----:B------:R-:W-:Y:S01]  /*1aeb0*/  FADD.FTZ R3, R95, R90 ;  /* 0x0000005a5f037221 */ /* 0x000fe20000010000 */
[----:B--2---:R-:W-:-:S02]  /*1aec0*/  F2FP.F16.F32.PACK_AB R139, R111, R134 ;  /* 0x000000866f8b723e */ /* 0x004fc400000000ff */
[----:B------:R-:W-:Y:S01]  /*1aed0*/  FADD.FTZ R13, R141, R88 ;  /* 0x000000588d0d7221 */ /* 0x000fe20000010000 */
[----:B------:R-:W-:Y:S01]  /*1aee0*/  FADD.FTZ R10, R112, R3 ;  /* 0x00000003700a7221 */ /* 0x000fe20000010000 */
[C---:B------:R-:W-:Y:S02]  /*1aef0*/  F2FP.F16.F32.PACK_AB R141, R20.reuse, R141 ;  /* 0x0000008d148d723e */ /* 0x040fe400000000ff */
[----:B------:R-:W-:Y:S01]  /*1af00*/  FADD.FTZ R13, R20, R13 ;  /* 0x0000000d140d7221 */ /* 0x000fe20000010000 */
[----:B------:R-:W-:Y:S01]  /*1af10*/  FADD.FTZ R3, R107, R10 ;  /* 0x0000000a6b037221 */ /* 0x000fe20000010000 */
[----:B------:R-:W-:Y:S02]  /*1af20*/  IMAD.MOV.U32 R20, RZ, RZ, R161 ;  /* 0x000000ffff147224 */ /* 0x000fe400078e00a1 */
[----:B------:R-:W-:Y:S01]  /*1af30*/  FADD.FTZ R13, R126, R13 ;  /* 0x0000000d7e0d7221 */ /* 0x000fe20000010000 */
[----:B------:R-:W-:-:S03]  /*1af40*/  FADD.FTZ R10, R92, R3 ;  /* 0x000000035c0a7221 */ /* 0x000fc60000010000 */
[----:B------:R-:W-:Y:S01]  /*1af50*/  FADD.FTZ R13, R143, R13 ;  /* 0x0000000d8f0d7221 */ /* 0x000fe20000010000 */
[----:B------:R-:W-:Y:S01]  /*1af60*/  FADD.FTZ R3, R93, R10 ;  /* 0x0000000a5d037221 */ /* 0x000fe20000010000 */
[----:B------:R-:W-:Y:S02]  /*1af70*/  F2FP.F16.F32.PACK_AB R143, R143, R126 ;  /* 0x0000007e8f8f723e */ /* 0x000fe400000000ff */
        /* <DEDUP_REMOVED lines=8> */
[----:B------:R-:W-:Y:S01]  /*1b000*/  MOV R13, R7 ;  /* 0x00000007000d7202 */ /* 0x000fe20000000f00 */
[----:B0-----:R-:W-:Y:S06]  /*1b010*/  @P2 BRA `(.L_x_1567) ;  /* 0xffffffd800a82947 */ /* 0x001fec000383ffff */
[----:B------:R-:W-:Y:S05]  /*1b020*/  BSYNC B1 ;  /* 0x0000000000017941 */ /* 0x000fea0003800000 */
.L_x_1556:
[----:B------:R-:W-:Y:S05]  /*1b030*/  BSYNC B0 ;  /* 0x0000000000007941 */ /* 0x000fea0003800000 */
.L_x_1555:
[----:B------:R-:W-:Y:S01]  /*1b040*/  ISETP.GE.AND P2, PT, R8, R168, PT ;  /* 0x000000a80800720c */ /* 0x000fe20003f46270 */
[----:B------:R-:W-:-:S12]  /*1b050*/  BSSY B0, `(.L_x_1568) ;  /* 0x0000373000007945 */ /* 0x000fd80003800000 */
[----:B------:R-:W-:Y:S05]  /*1b060*/  @!P2 BRA `(.L_x_1569) ;  /* 0x0000003400c4a947 */ /* 0x000fea0003800000 */
[----:B------:R-:W-:Y:S02]  /*1b070*/  IMAD R14, R169, 0x80, R179 ;  /* 0x00000080a90e7824 */ /* 0x000fe400078e02b3 */
[----:B------:R-:W-:Y:S02]  /*1b080*/  IMAD.MOV.U32 R12, RZ, RZ, R7 ;  /* 0x000000ffff0c7224 */ /* 0x000fe400078e0007 */
[----:B------:R-:W-:Y:S01]  /*1b090*/  IMAD.MOV.U32 R13, RZ, RZ, R6 ;  /* 0x000000ffff0d7224 */ /* 0x000fe200078e0006 */
[----:B------:R-:W-:Y:S01]  /*1b0a0*/  IADD3 R14, R14, 0x8, RZ ;  /* 0x000000080e0e7810 */ /* 0x000fe20007ffe0ff */
[----:B------:R-:W-:Y:S02]  /*1b0b0*/  IMAD.MOV.U32 R20, RZ, RZ, R161 ;  /* 0x000000ffff147224 */ /* 0x000fe400078e00a1 */
[----:B------:R-:W-:Y:S01]  /*1b0c0*/  IMAD.MOV.U32 R21, RZ, RZ, R160 ;  /* 0x000000ffff157224 */ /* 0x000fe200078e00a0 */
[----:B------:R-:W-:-:S07]  /*1b0d0*/  IADD3 R14, R14, R163, -R164 ;  /* 0x000000a30e0e7210 */ /* 0x000fce0007ffe8a4 */
.L_x_1588:
[----:B------:R-:W-:-:S04]  /*1b0e0*/  IADD3 R6, R21, 0x1, RZ ;  /* 0x0000000115067810 */ /* 0x000fc80007ffe0ff */
[----:B------:R-:W-:-:S04]  /*1b0f0*/  ISETP.NE.AND P2, PT, R6, 0x2, PT ;  /* 0x000000020600780c */ /* 0x000fc80003f45270 */
[----:B------:R-:W-:Y:S02]  /*1b100*/  SEL R161, RZ, 0x1, P2 ;  /* 0x00000001ffa17807 */ /* 0x000fe40001000000 */
[----:B------:R-:W-:Y:S02]  /*1b110*/  SEL R160, R6, RZ, P2 ;  /* 0x000000ff06a07207 */ /* 0x000fe40001000000 */
[----:B------:R-:W-:Y:S01]  /*1b120*/  LOP3.LUT R161, R20, R161, RZ, 0x3c, !PT ;  /* 0x000000a114a17212 */ /* 0x000fe200078e3cff */
[----:B------:R-:W-:Y:S06]  /*1b130*/  @!P0 BRA `(.L_x_1570) ;  /* 0x0000000000048947 */ /* 0x000fec0003800000 */
[----:B------:R-:W-:Y:S01]  /*1b140*/  BPT.TRAP 0x1 ;  /* 0x000000040000795c */ /* 0x000fe20000300000 */
.L_x_1570:
[----:B------:R-:W-:Y:S01]  /*1b150*/  IMAD R15, R160, 0x8, R18 ;  /* 0x00000008a00f7824 */ /* 0x000fe200078e0212 */
[----:B------:R-:W-:-:S04]  /*1b160*/  SHF.L.U32 R10, R161, 0x1f, RZ ;  /* 0x0000001fa10a7819 */ /* 0x000fc800000006ff */
[----:B------:R0:W1:Y:S01]  /*1b170*/  SYNCS.PHASECHK.TRANS64.TRYWAIT P2, [R15+URZ+0x2a830], R10 ;  /* 0x02a8300a0f0075a7 */ /* 0x000062000804017f */
[----:B------:R-:W-:Y:S05]  /*1b180*/  @!P0 BRA `(.L_x_1571) ;  /* 0x0000000000048947 */ /* 0x000fea0003800000 */
[----:B------:R-:W-:Y:S01]  /*1b190*/  BPT.TRAP 0x1 ;  /* 0x000000040000795c */ /* 0x000fe20000300000 */
.L_x_1571:
[----:B------:R-:W-:Y:S01]  /*1b1a0*/  BSSY B1, `(.L_x_1572) ;  /* 0x0000006000017945 */ /* 0x000fe20003800000 */
[----:B------:R-:W-:Y:S02]  /*1b1b0*/  IMAD R6, R160, 0x900, R5 ;  /* 0x00000900a0067824 */ /* 0x000fe400078e0205 */
[----:B------:R-:W-:Y:S01]  /*1b1c0*/  IMAD.MOV.U32 R7, RZ, RZ, 0x40000040 ;  /* 0x40000040ff077424 */ /* 0x000fe200078e00ff */
[----:B-1----:R-:W-:Y:S06]  /*1b1d0*/  @P2 BRA `(.L_x_1573) ;  /* 0x0000000000082947 */ /* 0x002fec0003800000 */
[----:B------:R-:W1:Y:S02]  /*1b1e0*/  SYNCS.PHASECHK.TRANS64.TRYWAIT P2, [R15+URZ+0x2a830], R10 ;  /* 0x02a8300a0f0075a7 */ /* 0x000e64000804017f */
[----:B-1----:R-:W-:Y:S05]  /*1b1f0*/  @!P2 BRA `(.L_x_1574) ;  /* 0x000000d80050a947 */ /* 0x002fea0003800000 */
.L_x_1573:
[----:B------:R-:W-:Y:S05]  /*1b200*/  BSYNC B1 ;  /* 0x0000000000017941 */ /* 0x000fea0003800000 */
.L_x_1572:
[----:B------:R-:W2:Y:S04]  /*1b210*/  LDL.64 R88, [R1+0x38] ;  /* 0x0000380001587983 */ /* 0x000ea80000100a00 */
[----:B------:R-:W3:Y:S04]  /*1b220*/  LDL.64 R210, [R1+0x30] ;  /* 0x0000300001d27983 */ /* 0x000ee80000100a00 */
[----:B------:R-:W4:Y:S01]  /*1b230*/  LDL.64 R208, [R1+0x28] ;  /* 0x0000280001d07983 */ /* 0x000f220000100a00 */
[----:B------:R-:W-:-:S03]  /*1b240*/  R2UR UR6, R6 ;  /* 0x00000000060672ca */ /* 0x000fc600000e0000 */
[----:B------:R-:W5:Y:S01]  /*1b250*/  LDL.64 R206, [R1+0x20] ;  /* 0x0000200001ce7983 */ /* 0x000f620000100a00 */
[----:B------:R-:W-:Y:S01]  /*1b260*/  R2UR UR7, R7 ;  /* 0x00000000070772ca */ /* 0x000fe200000e0000 */
[----:B01----:R-:W-:Y:S01]  /*1b270*/  VIADD R10, R6, 0x2 ;  /* 0x00000002060a7836 */ /* 0x003fe20000000000 */
[----:B------:R-:W-:Y:S01]  /*1b280*/  MOV R11, 0x40000040 ;  /* 0x40000040000b7802 */ /* 0x000fe20000000f00 */
        /* <DEDUP_REMOVED lines=24> */
[----:B------:R-:W-:Y:S01]  /*1b410*/  HGMMA.64x96x16.F32 R88, gdesc[UR4], R88, gsb0 ;  /* 0x01600000045879f0 */ /* 0x000fe20008000858 */
[----:B------:R-:W-:Y:S02]  /*1b420*/  R2UR UR6, R10 ;  /* 0x000000000a0672ca */ /* 0x000fe400000e0000 */
[----:B------:R-:W-:Y:S02]  /*1b430*/  R2UR UR7, R11 ;  /* 0x000000000b0772ca */ /* 0x000fe400000e0000 */
[----:B-----5:R-:W-:Y:S02]  /*1b440*/  R2UR UR4, R206 ;  /* 0x00000000ce0472ca */ /* 0x020fe400000e0000 */
        /* <DEDUP_REMOVED lines=143> */
.L_x_1575:
[----:B------:R-:W-:Y:S01]  /*1bd40*/  SHF.L.U32 R7, R20, 0x1f, RZ ;  /* 0x0000001f14077819 */ /* 0x000fe200000006ff */
[----:B------:R-:W-:-:S04]  /*1bd50*/  IMAD R10, R21, 0x8, R18 ;  /* 0x00000008150a7824 */ /* 0x000fc800078e0212 */
[----:B------:R0:W1:Y:S01]  /*1bd60*/  SYNCS.PHASECHK.TRANS64.TRYWAIT P2, [R10+URZ+0x2a850], R7 ;  /* 0x02a850070a0075a7 */ /* 0x000062000804017f */
[----:B------:R-:W-:Y:S05]  /*1bd70*/  @!P0 BRA `(.L_x_1576) ;  /* 0x0000000000048947 */ /* 0x000fea0003800000 */
[----:B------:R-:W-:Y:S01]  /*1bd80*/  BPT.TRAP 0x1 ;  /* 0x000000040000795c */ /* 0x000fe20000300000 */
.L_x_1576:
        /* <DEDUP_REMOVED lines=9> */
.L_x_1578:
[----:B------:R-:W-:Y:S05]  /*1be20*/  BSYNC B1 ;  /* 0x0000000000017941 */ /* 0x000fea0003800000 */
.L_x_1577:
[----:B------:R-:W-:Y:S01]  /*1be30*/  IMAD.MOV.U32 R6, RZ, RZ, R0 ;  /* 0x000000ffff067224 */ /* 0x000fe200078e0000 */
[----:B01----:R-:W-:Y:S01]  /*1be40*/  MOV R7, 0x40000040 ;  /* 0x4000004000077802 */ /* 0x003fe20000000f00 */
[----:B------:R-:W2:Y:S01]  /*1be50*/  LDL R2, [R1+0xc] ;  /* 0x00000c0001027983 */ /* 0x000ea20000100800 */
[----:B------:R-:W-:Y:S01]  /*1be60*/  WARPGROUP.ARRIVE ;  /* 0x00000000000079c5 */ /* 0x000fe20000000000 */
[----:B------:R-:W-:Y:S01]  /*1be70*/  @!P1 VIADD R15, R15, 0x2a840 ;  /* 0x0002a8400f0f9836 */ /* 0x000fe20000000000 */
[----:B------:R-:W-:Y:S01]  /*1be80*/  R2UR UR6, R6 ;  /* 0x00000000060672ca */ /* 0x000fe200000e0000 */
[----:B------:R-:W-:Y:S01]  /*1be90*/  VIADD R6, R0, 0x80 ;  /* 0x0000008000067836 */ /* 0x000fe20000000000 */
[----:B------:R-:W-:Y:S01]  /*1bea0*/  R2UR UR7, R7 ;  /* 0x00000000070772ca */ /* 0x000fe200000e0000 */
[----:B------:R-:W-:Y:S02]  /*1beb0*/  IMAD.MOV.U32 R7, RZ, RZ, 0x40000040 ;  /* 0x40000040ff077424 */ /* 0x000fe400078e00ff */
        /* <DEDUP_REMOVED lines=15> */
[----:B------:R-:W-:Y:S01]  /*1bfb0*/  FMUL.FTZ R113, R116, UR50 ;  /* 0x0000003274717c20 */ /* 0x000fe20008410000 */
[----:B------:R-:W-:Y:S01]  /*1bfc0*/  MOV R7, 0x40000040 ;  /* 0x4000004000077802 */ /* 0x000fe20000000f00 */
[----:B------:R-:W-:Y:S01]  /*1bfd0*/  FMUL.FTZ R125, R128, UR50 ;  /* 0x00000032807d7c20 */ /* 0x000fe20008410000 */
[----:B------:R-:W-:Y:S01]  /*1bfe0*/  FMUL.FTZ R118, R118, UR50 ;  /* 0x0000003276767c20 */ /* 0x000fe20008410000 */
[----:B------:R-:W-:Y:S01]  /*1bff0*/  FMUL.FTZ R134, R134, UR50 ;  /* 0x0000003286867c20 */ /* 0x000fe20008410000 */
[----:B------:R-:W-:Y:S01]  /*1c000*/  ISETP.GE.AND P2, PT, R9, 0x1, PT ;  /* 0x000000010900780c */ /* 0x000fe20003f46270 */
[----:B------:R-:W0:Y:S08]  /*1c010*/  MUFU.TANH R20, R20 ;  /* 0x0000001400147308 */ /* 0x000e300000002400 */
[----:B------:R-:W1:Y:S08]  /*1c020*/  MUFU.TANH R11, R11 ;  /* 0x0000000b000b7308 */ /* 0x000e700000002400 */
        /* <DEDUP_REMOVED lines=12> */
[----:B------:R-:W-:-:S06]  /*1c0f0*/  WARPGROUP.ARRIVE ;  /* 0x00000000000079c5 */ /* 0x000fcc0000000000 */
[----:B------:R-:W-:Y:S01]  /*1c100*/  HGMMA.64x128x16.F32 R24, R152, gdesc[UR4].tnspB, R24, gsb0 ;  /* 0x41e0000498187df0 */ /* 0x000fe20008000818 */
[----:B------:R-:W-:Y:S01]  /*1c110*/  R2UR UR6, R6 ;  /* 0x00000000060672ca */ /* 0x000fe200000e0000 */
[----:B------:R-:W-:Y:S01]  /*1c120*/  VIADD R6, R0, 0x180 ;  /* 0x0000018000067836 */ /* 0x000fe20000000000 */
[----:B------:R-:W-:Y:S01]  /*1c130*/  R2UR UR7, R7 ;  /* 0x00000000070772ca */ /* 0x000fe200000e0000 */
[----:B------:R-:W-:Y:S01]  /*1c140*/  IMAD.MOV.U32 R7, RZ, RZ, 0x40000040 ;  /* 0x40000040ff077424 */ /* 0x000fe200078e00ff */
[----:B--2---:R-:W-:Y:S01]  /*1c150*/  R2UR UR4, R2 ;  /* 0x00000000020472ca */ /* 0x004fe200000e0000 */
[----:B------:R-:W-:Y:S01]  /*1c160*/  FMUL.FTZ R2, R90, UR50 ;  /* 0x000000325a027c20 */ /* 0x000fe20008410000 */
[----:B------:R-:W-:Y:S01]  /*1c170*/  FMUL.FTZ R90, R99, UR50 ;  /* 0x00000032635a7c20 */ /* 0x000fe20008410000 */
[----:B------:R-:W-:Y:S01]  /*1c180*/  FMUL.FTZ R99, R119, UR50 ;  /* 0x0000003277637c20 */ /* 0x000fe20008410000 */
[----:B------:R-:W-:Y:S01]  /*1c190*/  FMUL.FTZ R119, R121, UR50 ;  /* 0x0000003279777c20 */ /* 0x000fe20008410000 */
[----:B------:R-:W-:-:S02]  /*1c1a0*/  FMUL.FTZ R121, R124, UR50 ;  /* 0x000000327c797c20 */ /* 0x000fc40008410000 */
[----:B------:R-:W2:Y:S01]  /*1c1b0*/  MUFU.TANH R2, R2 ;  /* 0x0000000200027308 */ /* 0x000ea20000002400 */
[----:B------:R-:W-:Y:S02]  /*1c1c0*/  WARPGROUP.DEPBAR.LE gsb0, 0x0 ;  /* 0x00008000000079c5 */ /* 0x000fe40000010000 */
[----:B------:R-:W-:Y:S01]  /*1c1d0*/  WARPGROUP.ARRIVE ;  /* 0x00000000000079c5 */ /* 0x000fe20000000000 */
[----:B------:R-:W-:-:S04]  /*1c1e0*/  IMAD R152, R8, -0x60, RZ ;  /* 0xffffffa008987824 */ /* 0x000fc800078e02ff */
[----:B------:R-:W0:Y:S01]  /*1c1f0*/  MUFU.TANH R90, R90 ;  /* 0x0000005a005a7308 */ /* 0x000e220000002400 */
[----:B------:R-:W-:Y:S01]  /*1c200*/  HGMMA.64x128x16.F32 R24, R148, gdesc[UR4].tnspB, R24, gsb0 ;  /* 0x41e0000494187df0 */ /* 0x000fe20008000818 */
[----:B------:R-:W-:Y:S01]  /*1c210*/  R2UR UR6, R6 ;  /* 0x00000000060672ca */ /* 0x000fe200000e0000 */
[----:B------:R-:W-:Y:S01]  /*1c220*/  VIADD R6, R0, 0x200 ;  /* 0x0000020000067836 */ /* 0x000fe20000000000 */
[----:B------:R-:W-:Y:S02]  /*1c230*/  R2UR UR7, R7 ;  /* 0x00000000070772ca */ /* 0x000fe400000e0000 */
[----:B------:R-:W-:Y:S02]  /*1c240*/  MOV R7, 0x40000040 ;  /* 0x4000004000077802 */ /* 0x000fe40000000f00 */
        /* <DEDUP_REMOVED lines=16> */
[----:B------:R-:W-:Y:S01]  /*1c350*/  FMUL.FTZ R100, R131, UR50 ;  /* 0x0000003283647c20 */ /* 0x000fe20008410000 */
[----:B------:R-:W0:Y:S01]  /*1c360*/  MUFU.TANH R148, R148 ;  /* 0x0000009400947308 */ /* 0x000e220000002400 */
[----:B------:R-:W-:-:S07]  /*1c370*/  IMAD R131, R169, 0x80, R179 ;  /* 0x00000080a9837824 */ /* 0x000fce00078e02b3 */
[----:B------:R-:W0:Y:S08]  /*1c380*/  MUFU.TANH R149, R149 ;  /* 0x0000009500957308 */ /* 0x000e300000002400 */
[----:B------:R-:W0:Y:S08]  /*1c390*/  MUFU.TANH R150, R150 ;  /* 0x0000009600967308 */ /* 0x000e300000002400 */
[----:B------:R-:W0:Y:S08]  /*1c3a0*/  MUFU.TANH R96, R96 ;  /* 0x0000006000607308 */ /* 0x000e300000002400 */
        /* <DEDUP_REMOVED lines=18> */
[----:B------:R-:W-:Y:S01]  /*1c4d0*/  @!P1 PRMT R6, RZ, 0x654, R15 ;  /* 0x00000654ff069816 */ /* 0x000fe2000000000f */
[----:B------:R-:W-:Y:S01]  /*1c4e0*/  FMUL.FTZ R97, R114, UR50 ;  /* 0x0000003272617c20 */ /* 0x000fe20008410000 */
[----:B------:R-:W-:Y:S01]  /*1c4f0*/  FMUL.FTZ R117, R120, UR50 ;  /* 0x0000003278757c20 */ /* 0x000fe20008410000 */
[----:B------:R-:W-:Y:S01]  /*1c500*/  FMUL.FTZ R103, R126, UR50 ;  /* 0x000000327e677c20 */ /* 0x000fe20008410000 */
[----:B------:R-:W-:Y:S01]  /*1c510*/  IADD3 R7, R152, 0x1, R163 ;  /* 0x0000000198077810 */ /* 0x000fe20007ffe0a3 */
        /* <DEDUP_REMOVED lines=13> */
[----:B------:R0:W0:Y:S08]  /*1c5f0*/  MUFU.TANH R15, R134 ;  /* 0x00000086000f7308 */ /* 0x0000300000002400 */
        /* <DEDUP_REMOVED lines=19> */
[----:B------:R5:W-:Y:S01]  /*1c730*/  @!P1 SYNCS.ARRIVE.TRANS64.RED.A1T0 RZ, [R6+URZ], RZ ;  /* 0x000000ff06ff99a7 */ /* 0x000be2000810043f */
[----:B------:R-:W-:-:S03]  /*1c740*/  IMAD R129, R173, -0x2, R152 ;  /* 0xfffffffead817824 */ /* 0x000fc600078e0298 */
[----:B------:R-:W0:Y:S01]  /*1c750*/  MUFU.TANH R136, R136 ;  /* 0x0000008800887308 */ /* 0x000e220000002400 */
[----:B-----5:R-:W-:-:S07]  /*1c760*/  IADD3 R6, R7, -R164, RZ ;  /* 0x800000a407067210 */ /* 0x020fce0007ffe0ff */
[----:B------:R-:W0:Y:S01]  /*1c770*/  MUFU.TANH R138, R138 ;  /* 0x0000008a008a7308 */ /* 0x000e220000002400 */
[----:B------:R-:W-:-:S04]  /*1c780*/  IMAD R6, R173, -0x2, R6 ;  /* 0xfffffffead067824 */ /* 0x000fc800078e0206 */
[C---:B------:R-:W-:Y:S02]  /*1c790*/  VIADD R156, R6.reuse, UR47 ;  /* 0x0000002f069c7c36 */ /* 0x040fe40008000000 */
[----:B------:R-:W-:-:S03]  /*1c7a0*/  VIADD R154, R6, UR4 ;  /* 0x00000004069a7c36 */ /* 0x000fc60008000000 */
[C---:B------:R-:W-:Y:S01]  /*1c7b0*/  IADD3 R135, R131.reuse, R156, RZ ;  /* 0x0000009c83877210 */ /* 0x040fe20007ffe0ff */
[----:B------:R-:W-:Y:S01]  /*1c7c0*/  IMAD.IADD R133, R131, 0x1, R154 ;  /* 0x0000000183857824 */ /* 0x000fe200078e029a */
[----:B-1234-:R-:W-:Y:S06]  /*1c7d0*/  @!P2 BRA `(.L_x_1580) ;  /* 0x000000000058a947 */ /* 0x01efec0003800000 */
[----:B------:R-:W-:Y:S01]  /*1c7e0*/  IADD3 R108, R131, R163, -R164 ;  /* 0x000000a3836c7210 */ /* 0x000fe20007ffe8a4 */
        /* <DEDUP_REMOVED lines=11> */
.L_x_1582:
[----:B------:R-:W-:Y:S01]  /*1c8a0*/  IMAD.U32 R110, RZ, RZ, UR39 ;  /* 0x00000027ff6e7e24 */ /* 0x000fe2000f8e00ff */
[----:B------:R-:W-:-:S04]  /*1c8b0*/  IADD3 R137, R131, R163, -R164 ;  /* 0x000000a383897210 */ /* 0x000fc80007ffe8a4 */
[----:B------:R-:W-:-:S13]  /*1c8c0*/  ISETP.NE.AND P2, PT, R110, 0x1, PT ;  /* 0x000000016e00780c */ /* 0x000fda0003f45270 */
[----:B------:R-:W1:Y:S02]  /*1c8d0*/  @P2 LDC.64 R6, c[0x0][0x9e8] ;  /* 0x00027a00ff062b82 */ /* 0x000e640000000a00 */
[----:B-1----:R-:W-:-:S05]  /*1c8e0*/  @P2 IMAD.HI.U32 R6, R137, R6, RZ ;  /* 0x0000000689062227 */ /* 0x002fca00078e00ff */
[----:B------:R-:W-:-:S07]  /*1c8f0*/  @P2 SHF.R.U32.HI R137, RZ, R7, R6 ;  /* 0x00000007ff892219 */ /* 0x000fce0000011606 */
.L_x_1583:
[----:B------:R-:W-:Y:S05]  /*1c900*/  BSYNC B1 ;  /* 0x0000000000017941 */ /* 0x000fea0003800000 */
.L_x_1581:
[----:B------:R-:W-:-:S05]  /*1c910*/  IMAD R6, R137, R110, R129 ;  /* 0x0000006e89067224 */ /* 0x000fca00078e0281 */
[----:B------:R-:W-:Y:S02]  /*1c920*/  VIADDMNMX R135, R6, R110, R135, PT ;  /* 0x0000006e06877246 */ /* 0x000fe40003800187 */
[----:B------:R-:W-:-:S07]  /*1c930*/  VIMNMX R133, R133, R6, !PT ;  /* 0x0000000685857248 */ /* 0x000fce0007fe0100 */
.L_x_1580:
        /* <DEDUP_REMOVED lines=123> */
[----:B------:R-:W-:Y:S01]  /*1d0f0*/  MOV R125, UR39 ;  /* 0x00000027007d7c02 */ /* 0x000fe20008000f00 */
[----:B------:R-:W-:-:S03]  /*1d100*/  VIADD R131, R131, 0x8 ;  /* 0x0000000883837836 */ /* 0x000fc60000000000 */
[----:B------:R-:W-:Y:S02]  /*1d110*/  ISETP.NE.AND P6, PT, R125, 0x1, PT ;  /* 0x000000017d00780c */ /* 0x000fe40003fc5270 */
[----:B------:R-:W-:-:S04]  /*1d120*/  IADD3 R131, R131, R163, -R164 ;  /* 0x000000a383837210 */ /* 0x000fc80007ffe8a4 */
[----:B------:R-:W-:-:S07]  /*1d130*/  LOP3.LUT R131, RZ, R131, RZ, 0x33, !PT ;  /* 0x00000083ff837212 */ /* 0x000fce00078e33ff */
[----:B------:R-:W0:Y:S02]  /*1d140*/  @P6 LDC.64 R6, c[0x0][0x9e8] ;  /* 0x00027a00ff066b82 */ /* 0x000e240000000a00 */
[----:B0-----:R-:W-:-:S05]  /*1d150*/  @P6 IMAD.HI.U32 R6, R131, R6, RZ ;  /* 0x0000000683066227 */ /* 0x001fca00078e00ff */
[----:B------:R-:W-:-:S04]  /*1d160*/  @P6 SHF.R.U32.HI R131, RZ, R7, R6 ;  /* 0x00000007ff836219 */ /* 0x000fc80000011606 */
[----:B------:R-:W-:Y:S01]  /*1d170*/  LOP3.LUT R6, RZ, R131, RZ, 0x33, !PT ;  /* 0x00000083ff067212 */ /* 0x000fe200078e33ff */
[----:B------:R-:W-:Y:S06]  /*1d180*/  BRA `(.L_x_1587) ;  /* 0x0000000000187947 */ /* 0x000fec0003800000 */
.L_x_1586:
[----:B------:R-:W-:-:S05]  /*1d190*/  IMAD.U32 R125, RZ, RZ, UR39 ;  /* 0x00000027ff7d7e24 */ /* 0x000fca000f8e00ff */
[----:B------:R-:W-:-:S13]  /*1d1a0*/  ISETP.NE.AND P6, PT, R125, 0x1, PT ;  /* 0x000000017d00780c */ /* 0x000fda0003fc5270 */
[----:B------:R-:W0:Y:S02]  /*1d1b0*/  @P6 LDC.64 R6, c[0x0][0x9e8] ;  /* 0x00027a00ff066b82 */ /* 0x000e240000000a00 */
[----:B0-----:R-:W-:-:S04]  /*1d1c0*/  @P6 IMAD.HI.U32 R152, R14, R6, RZ ;  /* 0x000000060e986227 */ /* 0x001fc800078e00ff */
[----:B------:R-:W-:Y:S01]  /*1d1d0*/  IMAD.MOV.U32 R6, RZ, RZ, R14 ;  /* 0x000000ffff067224 */ /* 0x000fe200078e000e */
[----:B------:R-:W-:-:S07]  /*1d1e0*/  @P6 SHF.R.U32.HI R6, RZ, R7, R152 ;  /* 0x00000007ff066219 */ /* 0x000fce0000011698 */
.L_x_1587:
[----:B------:R-:W-:Y:S05]  /*1d1f0*/  BSYNC B1 ;  /* 0x0000000000017941 */ /* 0x000fea0003800000 */
.L_x_1585:
[----:B------:R-:W-:-:S05]  /*1d200*/  IMAD R6, R6, R125, R129 ;  /* 0x0000007d06067224 */ /* 0x000fca00078e0281 */
[----:B------:R-:W-:Y:S02]  /*1d210*/  VIADDMNMX R107, R6, R125, R107, PT ;  /* 0x0000007d066b7246 */ /* 0x000fe4000380016b */
[----:B------:R-:W-:-:S07]  /*1d220*/  VIMNMX R109, R109, R6, !PT ;  /* 0x000000066d6d7248 */ /* 0x000fce0007fe0100 */
.L_x_1584:
[----:B------:R-:W-:Y:S01]  /*1d230*/  ISETP.GT.AND P2, PT, R109, 0x1, !P2 ;  /* 0x000000016d00780c */ /* 0x000fe20005744270 */
[----:B------:R-:W-:Y:S01]  /*1d240*/  @!P1 VIADD R10, R10, 0x2a860 ;  /* 0x0002a8600a0a9836 */ /* 0x000fe20000000000 */
[----:B------:R-:W-:Y:S02]  /*1d250*/  ISETP.NE.AND P6, PT, R157, RZ, PT ;  /* 0x000000ff9d00720c */ /* 0x000fe40003fc5270 */
[----:B------:R-:W-:Y:S02]  /*1d260*/  ISETP.LT.OR P2, PT, R107, 0x2, P2 ;  /* 0x000000026b00780c */ /* 0x000fe40001741670 */
[----:B------:R-:W-:Y:S02]  /*1d270*/  ISETP.GT.AND P3, PT, R109, 0x8, !P3 ;  /* 0x000000086d00780c */ /* 0x000fe40005f64270 */
[----:B------:R-:W-:Y:S02]  /*1d280*/  FSEL R152, R11, -INF , !P2 ;  /* 0xff8000000b987808 */ /* 0x000fe40005000000 */
[----:B------:R-:W-:-:S02]  /*1d290*/  ISETP.NE.AND P2, PT, R153, RZ, PT ;  /* 0x000000ff9900720c */ /* 0x000fc40003f45270 */
[----:B------:R-:W-:Y:S02]  /*1d2a0*/  ISETP.LT.OR P3, PT, R107, 0x9, P3 ;  /* 0x000000096b00780c */ /* 0x000fe40001f61670 */
[----:B------:R-:W-:Y:S02]  /*1d2b0*/  ISETP.GT.AND P2, PT, R109, 0x9, !P2 ;  /* 0x000000096d00780c */ /* 0x000fe40005744270 */
[----:B------:R-:W-:Y:S02]  /*1d2c0*/  FMNMX.FTZ R7, R214, R13, !PT ;  /* 0x0000000dd6077209 */ /* 0x000fe40007810000 */
[----:B------:R-:W-:Y:S02]  /*1d2d0*/  ISETP.LT.OR P2, PT, R107, 0xa, P2 ;  /* 0x0000000a6b00780c */ /* 0x000fe40001741670 */
[----:B------:R-:W-:Y:S02]  /*1d2e0*/  FSEL R154, R21, -INF , !P3 ;  /* 0xff800000159a7808 */ /* 0x000fe40005800000 */
[----:B------:R-:W-:-:S02]  /*1d2f0*/  FSEL R88, R88, -INF , !P2 ;  /* 0xff80000058587808 */ /* 0x000fc40005000000 */
[----:B------:R-:W-:Y:S02]  /*1d300*/  ISETP.NE.AND P2, PT, R137, RZ, PT ;  /* 0x000000ff8900720c */ /* 0x000fe40003f45270 */
[----:B------:R-:W-:Y:S02]  /*1d310*/  ISETP.NE.AND P3, PT, R155, RZ, PT ;  /* 0x000000ff9b00720c */ /* 0x000fe40003f65270 */
        /* <DEDUP_REMOVED lines=55> */
[----:B------:R-:W-:Y:S02]  /*1d690*/  ISETP.NE.AND P3, PT, R171, RZ, PT ;  /* 0x000000ffab00720c */ /* 0x000fe40003f65270 */
[----:B------:R-:W-:Y:S02]  /*1d6a0*/  FSEL R96, R97, -INF , !P2 ;  /* 0xff80000061607808 */ /* 0x000fe40005000000 */
[----:B------:R-:W-:-:S02]  /*1d6b0*/  ISETP.NE.AND P2, PT, R111, RZ, PT ;  /* 0x000000ff6f00720c */ /* 0x000fc40003f45270 */
[----:B------:R-:W-:Y:S02]  /*1d6c0*/  MOV R11, UR38 ;  /* 0x00000026000b7c02 */ /* 0x000fe40008000f00 */
[C---:B------:R-:W-:Y:S02]  /*1d6d0*/  ISETP.GT.AND P2, PT, R109.reuse, 0x31, !P2 ;  /* 0x000000316d00780c */ /* 0x040fe40005744270 */
[----:B------:R-:W-:Y:S02]  /*1d6e0*/  ISETP.GT.AND P4, PT, R109, 0x51, !P4 ;  /* 0x000000516d00780c */ /* 0x000fe40006784270 */
[----:B------:R-:W-:Y:S02]  /*1d6f0*/  ISETP.LT.OR P2, PT, R107, 0x32, P2 ;  /* 0x000000326b00780c */ /* 0x000fe40001741670 */
[----:B------:R-:W-:Y:S02]  /*1d700*/  ISETP.GT.AND P5, PT, R109, 0x58, !P5 ;  /* 0x000000586d00780c */ /* 0x000fe40006fa4270 */
[----:B------:R-:W-:-:S02]  /*1d710*/  FSEL R98, R98, -INF , !P2 ;  /* 0xff80000062627808 */ /* 0x000fc40005000000 */
[----:B------:R-:W-:Y:S02]  /*1d720*/  ISETP.NE.AND P2, PT, R151, RZ, PT ;  /* 0x000000ff9700720c */ /* 0x000fe40003f45270 */
[----:B------:R-:W-:Y:S02]  /*1d730*/  ISETP.LT.OR P4, PT, R107, 0x52, P4 ;  /* 0x000000526b00780c */ /* 0x000fe40002781670 */
[----:B------:R-:W-:Y:S02]  /*1d740*/  ISETP.GT.AND P2, PT, R109, 0x38, !P2 ;  /* 0x000000386d00780c */ /* 0x000fe40005744270 */
[C---:B------:R-:W-:Y:S02]  /*1d750*/  ISETP.LT.OR P5, PT, R107.reuse, 0x59, P5 ;  /* 0x000000596b00780c */ /* 0x040fe40002fa1670 */
[----:B------:R-:W-:Y:S02]  /*1d760*/  ISETP.LT.OR P2, PT, R107, 0x39, P2 ;  /* 0x000000396b00780c */ /* 0x000fe40001741670 */
[----:B------:R-:W-:-:S02]  /*1d770*/  FSEL R100, R100, -INF , !P4 ;  /* 0xff80000064647808 */ /* 0x000fc40006000000 */
        /* <DEDUP_REMOVED lines=35> */
[----:B------:R-:W-:Y:S02]  /*1d9b0*/  FSETP.NEU.FTZ.AND P2, PT, R6, -INF , PT ;  /* 0xff8000000600780b */ /* 0x000fe40003f5d000 */
        /* <DEDUP_REMOVED lines=14> */
[----:B------:R0:W-:Y:S01]  /*1daa0*/  MUFU.EX2 R89, R146 ;  /* 0x0000009200597308 */ /* 0x0001e20000000800 */
        /* <DEDUP_REMOVED lines=8> */
[-CC-:B0-----:R-:W-:Y:S01]  /*1db30*/  FFMA.FTZ R146, R122, R11.reuse, -R7.reuse ;  /* 0x0000000b7a927223 */ /* 0x181fe20000010807 */
[--C-:B------:R-:W-:Y:S01]  /*1db40*/  FFMA.FTZ R101, R128, R11, -R7.reuse ;  /* 0x0000000b80657223 */ /* 0x100fe20000010807 */
[----:B------:R-:W-:Y:S01]  /*1db50*/  FMNMX.FTZ R93, R92, R91, !PT ;  /* 0x0000005b5c5d7209 */ /* 0x000fe20007810000 */
[-CC-:B------:R-:W-:Y:S01]  /*1db60*/  FFMA.FTZ R142, R130, R11.reuse, -R7.reuse ;  /* 0x0000000b828e7223 */ /* 0x180fe20000010807 */
[----:B------:R0:W-:Y:S01]  /*1db70*/  MUFU.EX2 R91, R148 ;  /* 0x00000094005b7308 */ /* 0x0001e20000000800 */
[--C-:B------:R-:W-:Y:S01]  /*1db80*/  FFMA.FTZ R105, R134, R11, -R7.reuse ;  /* 0x0000000b86697223 */ /* 0x100fe20000010807 */
[----:B------:R-:W-:Y:S01]  /*1db90*/  FMNMX.FTZ R93, R170, R93, !PT ;  /* 0x0000005daa5d7209 */ /* 0x000fe20007810000 */
[-CC-:B------:R-:W-:Y:S01]  /*1dba0*/  FFMA.FTZ R136, R136, R11.reuse, -R7.reuse ;  /* 0x0000000b88887223 */ /* 0x180fe20000010807 */
[-CC-:B------:R-:W-:Y:S01]  /*1dbb0*/  FFMA.FTZ R138, R138, R11.reuse, -R7.reuse ;  /* 0x0000000b8a8a7223 */ /* 0x180fe20000010807 */
[----:B------:R-:W-:Y:S01]  /*1dbc0*/  FFMA.FTZ R109, R20, R11, -R7 ;  /* 0x0000000b146d7223 */ /* 0x000fe20000010807 */
[----:B------:R-:W-:-:S02]  /*1dbd0*/  FMNMX.FTZ R93, R94, R93, !PT ;  /* 0x0000005d5e5d7209 */ /* 0x000fc40007810000 */
[----:B------:R-:W-:Y:S01]  /*1dbe0*/  MUFU.EX2 R21, R21 ;  /* 0x0000001500157308 */ /* 0x000fe20000000800 */
[--C-:B0-----:R-:W-:Y:S01]  /*1dbf0*/  FFMA.FTZ R148, R114, R11, -R7.reuse ;  /* 0x0000000b72947223 */ /* 0x101fe20000010807 */
[----:B------:R-:W-:Y:S02]  /*1dc00*/  FMNMX.FTZ R93, R192, R93, !PT ;  /* 0x0000005dc05d7209 */ /* 0x000fe40007810000 */
[----:B------:R-:W-:Y:S01]  /*1dc10*/  FSEL R114, R15, -INF , !P5 ;  /* 0xff8000000f727808 */ /* 0x000fe20006800000 */
[--C-:B------:R-:W-:Y:S01]  /*1dc20*/  FFMA.FTZ R15, R116, R11, -R7.reuse ;  /* 0x0000000b740f7223 */ /* 0x100fe20000010807 */
[----:B------:R-:W-:Y:S01]  /*1dc30*/  FMNMX.FTZ R95, R202, R93, !PT ;  /* 0x0000005dca5f7209 */ /* 0x000fe20007810000 */
[----:B------:R-:W-:Y:S01]  /*1dc40*/  FFMA.FTZ R116, R120, R11, -R7 ;  /* 0x0000000b78747223 */ /* 0x000fe20000010807 */
        /* <DEDUP_REMOVED lines=19> */
[----:B------:R0:W-:Y:S03]  /*1dd80*/  MUFU.EX2 R97, R118 ;  /* 0x0000007600617308 */ /* 0x0001e60000000800 */
[----:B------:R-:W1:Y:S05]  /*1dd90*/  SHFL.BFLY PT, R103, R0, 0x2, 0x1f ;  /* 0x0c401f0000677f89 */ /* 0x000e6a00000e0000 */
[----:B------:R-:W-:Y:S01]  /*1dda0*/  MUFU.EX2 R148, R148 ;  /* 0x0000009400947308 */ /* 0x000fe20000000800 */
[----:B0-----:R-:W-:-:S05]  /*1ddb0*/  FSEL R118, R6, RZ, P2 ;  /* 0x000000ff06767208 */ /* 0x001fca0001000000 */
[----:B------:R-:W-:Y:S02]  /*1ddc0*/  FADD.FTZ R118, -R118, R13 ;  /* 0x0000000d76767221 */ /* 0x000fe40000010100 */
[----:B------:R0:W-:Y:S02]  /*1ddd0*/  MUFU.EX2 R13, R109 ;  /* 0x0000006d000d7308 */ /* 0x0001e40000000800 */
[----:B------:R-:W-:-:S06]  /*1dde0*/  FMUL.FTZ R118, R118, R11 ;  /* 0x0000000b76767220 */ /* 0x000fcc0000410000 */
[----:B------:R-:W-:Y:S01]  /*1ddf0*/  MUFU.EX2 R150, R150 ;  /* 0x0000009600967308 */ /* 0x000fe20000000800 */
[----:B-1----:R-:W-:Y:S01]  /*1de00*/  FMNMX.FTZ R107, R0, R103, !PT ;  /* 0x00000067006b7209 */ /* 0x002fe20007810000 */
[----:B------:R-:W-:-:S04]  /*1de10*/  FFMA.FTZ R103, R132, R11, -R7 ;  /* 0x0000000b84677223 */ /* 0x000fc80000010807 */
[----:B------:R-:W1:Y:S02]  /*1de20*/  SHFL.BFLY PT, R0, R107, 0x1, 0x1f ;  /* 0x0c201f006b007f89 */ /* 0x000e6400000e0000 */
[----:B------:R-:W-:Y:S08]  /*1de30*/  MUFU.EX2 R15, R15 ;  /* 0x0000000f000f7308 */ /* 0x000ff00000000800 */
[----:B------:R-:W-:Y:S08]  /*1de40*/  MUFU.EX2 R116, R116 ;  /* 0x0000007400747308 */ /* 0x000ff00000000800 */
[----:B------:R-:W-:Y:S01]  /*1de50*/  MUFU.EX2 R146, R146 ;  /* 0x0000009200927308 */ /* 0x000fe20000000800 */
[----:B-1----:R-:W-:-:S07]  /*1de60*/  FMNMX.FTZ R7, R107, R0, !PT ;  /* 0x000000006b077209 */ /* 0x002fce0007810000 */
[----:B------:R-:W-:Y:S01]  /*1de70*/  MUFU.EX2 R99, R99 ;  /* 0x0000006300637308 */ /* 0x000fe20000000800 */
[C---:B------:R-:W-:Y:S01]  /*1de80*/  FSETP.NEU.FTZ.AND P2, PT, R7.reuse, -INF , PT ;  /* 0xff8000000700780b */ /* 0x040fe20003f5d000 */
[----:B------:R-:W-:-:S03]  /*1de90*/  FMUL.FTZ R107, R7, R11 ;  /* 0x0000000b076b7220 */ /* 0x000fc60000410000 */
[----:B0-----:R-:W-:-:S03]  /*1dea0*/  FSEL R109, R7, RZ, P2 ;  /* 0x000000ff076d7208 */ /* 0x001fc60001000000 */
[----:B------:R-:W0:Y:S01]  /*1deb0*/  MUFU.EX2 R0, R118 ;  /* 0x0000007600007308 */ /* 0x000e220000000800 */
[----:B------:R-:W-:Y:S02]  /*1dec0*/  FSEL R107, R107, RZ, P2 ;  /* 0x000000ff6b6b7208 */ /* 0x000fe40001000000 */
[C---:B------:R-:W-:Y:S01]  /*1ded0*/  ISETP.GT.AND P2, PT, R8.reuse, R168, PT ;  /* 0x000000a80800720c */ /* 0x040fe20003f44270 */
[----:B------:R-:W-:Y:S02]  /*1dee0*/  VIADD R8, R8, 0xffffffff ;  /* 0xffffffff08087836 */ /* 0x000fe40000000000 */
[-CC-:B------:R-:W-:Y:S01]  /*1def0*/  FFMA.FTZ R157, R2, R11.reuse, -R107.reuse ;  /* 0x0000000b029d7223 */ /* 0x180fe2000001086b */
        /* <DEDUP_REMOVED lines=9> */
[-C--:B------:R-:W-:Y:S01]  /*1df90*/  FFMA.FTZ R92, R92, R11.reuse, -R107 ;  /* 0x0000000b5c5c7223 */ /* 0x080fe2000001086b */
[----:B0-----:R-:W-:Y:S01]  /*1dfa0*/  FFMA.FTZ R109, R0, R4, R21 ;  /* 0x00000004006d7223 */ /* 0x001fe20000010015 */
[-CC-:B------:R-:W-:Y:S01]  /*1dfb0*/  FFMA.FTZ R149, R170, R11.reuse, -R107.reuse ;  /* 0x0000000baa957223 */ /* 0x180fe2000001086b */
[-C--:B------:R-:W-:Y:S01]  /*1dfc0*/  FFMA.FTZ R94, R94, R11.reuse, -R107 ;  /* 0x0000000b5e5e7223 */ /* 0x080fe2000001086b */
[----:B------:R-:W0:Y:S01]  /*1dfd0*/  MUFU.EX2 R2, R2 ;  /* 0x0000000200027308 */ /* 0x000e220000000800 */
[----:B------:R-:W-:Y:S01]  /*1dfe0*/  FADD.FTZ R4, R144, R109 ;  /* 0x0000006d90047221 */ /* 0x000fe20000010000 */
[-CC-:B------:R-:W-:Y:S01]  /*1dff0*/  FFMA.FTZ R151, R192, R11.reuse, -R107.reuse ;  /* 0x0000000bc0977223 */ /* 0x180fe2000001086b */
[-CC-:B------:R-:W-:Y:S01]  /*1e000*/  FFMA.FTZ R145, R96, R11.reuse, -R107.reuse ;  /* 0x0000000b60917223 */ /* 0x180fe2000001086b */
[-CC-:B------:R-:W-:Y:S01]  /*1e010*/  FFMA.FTZ R96, R98, R11.reuse, -R107.reuse ;  /* 0x0000000b62607223 */ /* 0x180fe2000001086b */
[----:B------:R-:W-:Y:S01]  /*1e020*/  FADD.FTZ R109, R89, R4 ;  /* 0x00000004596d7221 */ /* 0x000fe20000010000 */
[-CC-:B------:R-:W-:Y:S01]  /*1e030*/  FFMA.FTZ R202, R202, R11.reuse, -R107.reuse ;  /* 0x0000000bcaca7223 */ /* 0x180fe2000001086b */
[-C--:B------:R-:W-:Y:S01]  /*1e040*/  FFMA.FTZ R147, R204, R11.reuse, -R107 ;  /* 0x0000000bcc937223 */ /* 0x080fe2000001086b */
[----:B------:R-:W1:Y:S01]  /*1e050*/  MUFU.EX2 R20, R20 ;  /* 0x0000001400147308 */ /* 0x000e620000000800 */
[----:B------:R-:W-:Y:S01]  /*1e060*/  FADD.FTZ R4, R108, R109 ;  /* 0x0000006d6c047221 */ /* 0x000fe20000010000 */
[-CC-:B------:R-:W-:Y:S01]  /*1e070*/  FFMA.FTZ R141, R208, R11.reuse, -R107.reuse ;  /* 0x0000000bd08d7223 */ /* 0x180fe2000001086b */
[-CC-:B------:R-:W-:Y:S01]  /*1e080*/  FFMA.FTZ R143, R210, R11.reuse, -R107.reuse ;  /* 0x0000000bd28f7223 */ /* 0x180fe2000001086b */
[-CC-:B------:R-:W-:Y:S01]  /*1e090*/  FFMA.FTZ R104, R104, R11.reuse, -R107.reuse ;  /* 0x0000000b68687223 */ /* 0x180fe2000001086b */
[----:B------:R-:W-:Y:S01]  /*1e0a0*/  FADD.FTZ R109, R91, R4 ;  /* 0x000000045b6d7221 */ /* 0x000fe20000010000 */
[-CC-:B------:R-:W-:Y:S01]  /*1e0b0*/  FFMA.FTZ R212, R212, R11.reuse, -R107.reuse ;  /* 0x0000000bd4d47223 */ /* 0x180fe2000001086b */
[----:B------:R-:W-:Y:S01]  /*1e0c0*/  FFMA.FTZ R100, R100, R11, -R107 ;  /* 0x0000000b64647223 */ /* 0x000fe2000001086b */
[----:B------:R-:W2:Y:S01]  /*1e0d0*/  MUFU.EX2 R159, R159 ;  /* 0x0000009f009f7308 */ /* 0x000ea20000000800 */
[----:B0-----:R-:W-:Y:S01]  /*1e0e0*/  FFMA.FTZ R3, R2, R3, R157 ;  /* 0x0000000302037223 */ /* 0x001fe2000001009d */
[----:B------:R-:W-:Y:S01]  /*1e0f0*/  FADD.FTZ R98, R110, R109 ;  /* 0x0000006d6e627221 */ /* 0x000fe20000010000 */
[--C-:B------:R-:W-:Y:S01]  /*1e100*/  FFMA.FTZ R114, R114, R11, -R107.reuse ;  /* 0x0000000b72727223 */ /* 0x100fe2000001086b */
[----:B------:R-:W-:Y:S01]  /*1e110*/  F2FP.F16.F32.PACK_AB R156, R144, R21 ;  /* 0x00000015909c723e */ /* 0x000fe200000000ff */
[-CC-:B------:R-:W-:Y:S01]  /*1e120*/  FFMA.FTZ R106, R106, R11.reuse, -R107.reuse ;  /* 0x0000000b6a6a7223 */ /* 0x180fe2000001086b */
[----:B------:R-:W-:Y:S01]  /*1e130*/  FADD.FTZ R109, R93, R98 ;  /* 0x000000625d6d7221 */ /* 0x000fe20000010000 */
[----:B------:R-:W-:Y:S01]  /*1e140*/  FFMA.FTZ R98, R206, R11, -R107 ;  /* 0x0000000bce627223 */ /* 0x000fe2000001086b */
[----:B------:R-:W0:Y:S01]  /*1e150*/  MUFU.EX2 R88, R88 ;  /* 0x0000005800587308 */ /* 0x000e220000000800 */
[----:B-1----:R-:W-:Y:S01]  /*1e160*/  FADD.FTZ R4, R20, R3 ;  /* 0x0000000314047221 */ /* 0x002fe20000010000 */
[----:B------:R-:W-:Y:S01]  /*1e170*/  FADD.FTZ R109, R112, R109 ;  /* 0x0000006d706d7221 */ /* 0x000fe20000010000 */
[----:B------:R-:W-:Y:S01]  /*1e180*/  F2FP.F16.F32.PACK_AB R157, R20, R157 ;  /* 0x0000009d149d723e */ /* 0x000fe200000000ff */
[----:B------:R-:W-:Y:S01]  /*1e190*/  IMAD.MOV.U32 R20, RZ, RZ, R161 ;  /* 0x000000ffff147224 */ /* 0x000fe200078e00a1 */
[----:B------:R-:W-:Y:S01]  /*1e1a0*/  F2FP.F16.F32.PACK_AB R158, R108, R89 ;  /* 0x000000596c9e723e */ /* 0x000fe200000000ff */
[----:B------:R-:W-:Y:S01]  /*1e1b0*/  FADD.FTZ R118, R148, R109 ;  /* 0x0000006d94767221 */ /* 0x000fe20000010000 */
[----:B------:R-:W-:Y:S01]  /*1e1c0*/  F2FP.F16.F32.PACK_AB R152, R110, R91 ;  /* 0x0000005b6e98723e */ /* 0x000fe200000000ff */
[----:B------:R-:W1:Y:S01]  /*1e1d0*/  MUFU.EX2 R153, R153 ;  /* 0x0000009900997308 */ /* 0x000e620000000800 */
[----:B--2---:R-:W-:Y:S01]  /*1e1e0*/  FADD.FTZ R3, R159, R4 ;  /* 0x000000049f037221 */ /* 0x004fe20000010000 */
[----:B------:R-:W-:Y:S01]  /*1e1f0*/  FADD.FTZ R109, R95, R118 ;  /* 0x000000765f6d7221 */ /* 0x000fe20000010000 */
[----:B------:R-:W-:-:S02]  /*1e200*/  F2FP.F16.F32.PACK_AB R154, R112, R93 ;  /* 0x0000005d709a723e */ /* 0x000fc400000000ff */
[----:B------:R-:W-:Y:S01]  /*1e210*/  F2FP.F16.F32.PACK_AB R148, R95, R148 ;  /* 0x000000945f94723e */ /* 0x000fe200000000ff */
[----:B------:R-:W-:Y:S01]  /*1e220*/  FADD.FTZ R118, R150, R109 ;  /* 0x0000006d96767221 */ /* 0x000fe20000010000 */
[----:B------:R-:W-:Y:S01]  /*1e230*/  @!P1 PRMT R109, RZ, 0x654, R10 ;  /* 0x00000654ff6d9816 */ /* 0x000fe2000000000a */
[----:B------:R-:W2:Y:S01]  /*1e240*/  MUFU.EX2 R90, R90 ;  /* 0x0000005a005a7308 */ /* 0x000ea20000000800 */
[----:B0-----:R-:W-:Y:S01]  /*1e250*/  FADD.FTZ R4, R88, R3 ;  /* 0x0000000358047221 */ /* 0x001fe20000010000 */
[C---:B------:R-:W-:Y:S01]  /*1e260*/  FADD.FTZ R118, R15.reuse, R118 ;  /* 0x000000760f767221 */ /* 0x040fe20000010000 */
[----:B------:R-:W-:Y:S01]  /*1e270*/  FFMA.FTZ R10, R102, R11, -R107 ;  /* 0x0000000b660a7223 */ /* 0x000fe2000001086b */
[----:B------:R0:W-:Y:S01]  /*1e280*/  @!P1 SYNCS.ARRIVE.TRANS64.RED.A1T0 RZ, [R109+URZ], RZ ;  /* 0x000000ff6dff99a7 */ /* 0x0001e2000810043f */
[----:B------:R-:W-:Y:S02]  /*1e290*/  F2FP.F16.F32.PACK_AB R150, R15, R150 ;  /* 0x000000960f96723e */ /* 0x000fe400000000ff */
[----:B------:R-:W-:Y:S01]  /*1e2a0*/  F2FP.F16.F32.PACK_AB R144, R116, R97 ;  /* 0x000000617490723e */ /* 0x000fe200000000ff */
[----:B------:R-:W3:Y:S01]  /*1e2b0*/  MUFU.EX2 R155, R155 ;  /* 0x0000009b009b7308 */ /* 0x000ee20000000800 */
[----:B-1----:R-:W-:Y:S01]  /*1e2c0*/  FADD.FTZ R3, R153, R4 ;  /* 0x0000000499037221 */ /* 0x002fe20000010000 */
[----:B------:R-:W-:Y:S01]  /*1e2d0*/  F2FP.F16.F32.PACK_AB R159, R88, R159 ;  /* 0x0000009f589f723e */ /* 0x000fe200000000ff */
[----:B0-----:R-:W-:-:S05]  /*1e2e0*/  FADD.FTZ R109, R97, R118 ;  /* 0x00000076616d7221 */ /* 0x001fca0000010000 */
[----:B------:R-:W0:Y:S01]  /*1e2f0*/  MUFU.EX2 R92, R92 ;  /* 0x0000005c005c7308 */ /* 0x000e220000000800 */
[----:B--2---:R-:W-:Y:S01]  /*1e300*/  FADD.FTZ R4, R90, R3 ;  /* 0x000000035a047221 */ /* 0x004fe20000010000 */
[----:B------:R-:W-:Y:S01]  /*1e310*/  FADD.FTZ R109, R116, R109 ;  /* 0x0000006d746d7221 */ /* 0x000fe20000010000 */
[----:B------:R-:W-:-:S03]  /*1e320*/  F2FP.F16.F32.PACK_AB R153, R90, R153 ;  /* 0x000000995a99723e */ /* 0x000fc600000000ff */
[----:B------:R-:W-:Y:S01]  /*1e330*/  FADD.FTZ R102, R146, R109 ;  /* 0x0000006d92667221 */ /* 0x000fe20000010000 */
[----:B------:R-:W-:Y:S01]  /*1e340*/  F2FP.F16.F32.PACK_AB R146, R99, R146 ;  /* 0x000000926392723e */ /* 0x000fe200000000ff */
[----:B------:R-:W1:Y:S01]  /*1e350*/  MUFU.EX2 R149, R149 ;  /* 0x0000009500957308 */ /* 0x000e620000000800 */
[----:B---3--:R-:W-:Y:S01]  /*1e360*/  FADD.FTZ R3, R155, R4 ;  /* 0x000000049b037221 */ /* 0x008fe20000010000 */
[----:B------:R-:W-:-:S06]  /*1e370*/  FADD.FTZ R109, R99, R102 ;  /* 0x00000066636d7221 */ /* 0x000fcc0000010000 */
        /* <DEDUP_REMOVED lines=12> */
[----:B------:R-:W-:Y:S01]  /*1e440*/  F2FP.F16.F32.PACK_AB R151, R12, R151 ;  /* 0x000000970c97723e */ /* 0x000fe200000000ff */
[----:B------:R-:W-:-:S05]  /*1e450*/  IMAD.MOV.U32 R12, RZ, RZ, R7 ;  /* 0x000000ffff0c7224 */ /* 0x000fca00078e0007 */
        /* <DEDUP_REMOVED lines=16> */
[----:B------:R-:W-:-:S06]  /*1e560*/  F2FP.F16.F32.PACK_AB R140, R101, R140 ;  /* 0x0000008c658c723e */ /* 0x000fcc00000000ff */
[----:B------:R-:W2:Y:S01]  /*1e570*/  MUFU.EX2 R143, R143 ;  /* 0x0000008f008f7308 */ /* 0x000ea20000000800 */
[C---:B0-----:R-:W-:Y:S01]  /*1e580*/  FADD.FTZ R4, R10.reuse, R3 ;  /* 0x000000030a047221 */ /* 0x041fe20000010000 */
[----:B------:R-:W-:-:S06]  /*1e590*/  F2FP.F16.F32.PACK_AB R141, R10, R141 ;  /* 0x0000008d0a8d723e */ /* 0x000fcc00000000ff */
[----:B------:R-:W0:Y:S01]  /*1e5a0*/  MUFU.EX2 R103, R103 ;  /* 0x0000006700677308 */ /* 0x000e220000000800 */
[----:B-1----:R-:W-:Y:S01]  /*1e5b0*/  FADD.FTZ R102, R142, R21 ;  /* 0x000000158e667221 */ /* 0x002fe20000010000 */
[----:B------:R-:W-:-:S06]  /*1e5c0*/  MOV R21, R160 ;  /* 0x000000a000157202 */ /* 0x000fcc0000000f00 */
[----:B------:R-:W1:Y:S01]  /*1e5d0*/  MUFU.EX2 R104, R104 ;  /* 0x0000006800687308 */ /* 0x000e620000000800 */
[----:B--2---:R-:W-:-:S07]  /*1e5e0*/  FADD.FTZ R3, R143, R4 ;  /* 0x000000048f037221 */ /* 0x004fce0000010000 */
[----:B------:R-:W2:Y:S01]  /*1e5f0*/  MUFU.EX2 R105, R105 ;  /* 0x0000006900697308 */ /* 0x000ea20000000800 */
[C---:B0-----:R-:W-:Y:S01]  /*1e600*/  FADD.FTZ R102, R103.reuse, R102 ;  /* 0x0000006667667221 */ /* 0x041fe20000010000 */
[----:B------:R-:W-:-:S06]  /*1e610*/  F2FP.F16.F32.PACK_AB R142, R103, R142 ;  /* 0x0000008e678e723e */ /* 0x000fcc00000000ff */
        /* <DEDUP_REMOVED lines=10> */
[----:B------:R-:W1:Y:S01]  /*1e6c0*/  MUFU.EX2 R114, R114 ;  /* 0x0000007200727308 */ /* 0x000e620000000800 */
[C---:B--2---:R-:W-:Y:S01]  /*1e6d0*/  FADD.FTZ R3, R100.reuse, R3 ;  /* 0x0000000364037221 */ /* 0x044fe20000010000 */
[----:B------:R-:W-:-:S06]  /*1e6e0*/  F2FP.F16.F32.PACK_AB R137, R100, R212 ;  /* 0x000000d46489723e */ /* 0x000fcc00000000ff */
[----:B------:R-:W2:Y:S01]  /*1e6f0*/  MUFU.EX2 R106, R106 ;  /* 0x0000006a006a7308 */ /* 0x000ea20000000800 */
[----:B0-----:R-:W-:Y:S01]  /*1e700*/  FADD.FTZ R102, R138, R15 ;  /* 0x0000000f8a667221 */ /* 0x001fe20000010000 */
[----:B------:R-:W-:-:S03]  /*1e710*/  F2FP.F16.F32.PACK_AB R138, R13, R138 ;  /* 0x0000008a0d8a723e */ /* 0x000fc600000000ff */
[----:B------:R-:W-:Y:S01]  /*1e720*/  FADD.FTZ R4, R13, R102 ;  /* 0x000000660d047221 */ /* 0x000fe20000010000 */
[----:B------:R-:W-:Y:S02]  /*1e730*/  IMAD.MOV.U32 R13, RZ, RZ, R6 ;  /* 0x000000ffff0d7224 */ /* 0x000fe400078e0006 */
[----:B-1----:R-:W-:-:S04]  /*1e740*/  FADD.FTZ R3, R114, R3 ;  /* 0x0000000372037221 */ /* 0x002fc80000010000 */
[C---:B--2---:R-:W-:Y:S01]  /*1e750*/  FADD.FTZ R3, R106.reuse, R3 ;  /* 0x000000036a037221 */ /* 0x044fe20000010000 */
[----:B------:R-:W-:Y:S01]  /*1e760*/  F2FP.F16.F32.PACK_AB R139, R106, R114 ;  /* 0x000000726a8b723e */ /* 0x000fe200000000ff */
[----:B------:R-:W-:Y:S06]  /*1e770*/  @P2 BRA `(.L_x_1588) ;  /* 0xffffffc800582947 */ /* 0x000fec000383ffff */
.L_x_1569:
[----:B------:R-:W-:Y:S05]  /*1e780*/  BSYNC B0 ;  /* 0x0000000000007941 */ /* 0x000fea0003800000 */
.L_x_1568:
        /* <DEDUP_REMOVED lines=67> */
.L_x_1589:
[----:B------:R-:W-:Y:S01]  /*1ebc0*/  IMAD R13, R160, 0x8, R18 ;  /* 0x00000008a00d7824 */ /* 0x000fe200078e0212 */
[----:B------:R-:W-:-:S04]  /*1ebd0*/  SHF.L.U32 R0, R161, 0x1f, RZ ;  /* 0x0000001fa1007819 */ /* 0x000fc800000006ff */
[----:B------:R0:W1:Y:S01]  /*1ebe0*/  SYNCS.PHASECHK.TRANS64.TRYWAIT P2, [R13+URZ+0x2a850], R0 ;  /* 0x02a850000d0075a7 */ /* 0x000062000804017f */
[----:B------:R-:W-:Y:S05]  /*1ebf0*/  @!P0 BRA `(.L_x_1590) ;  /* 0x0000000000048947 */ /* 0x000fea0003800000 */
[----:B------:R-:W-:Y:S01]  /*1ec00*/  BPT.TRAP 0x1 ;  /* 0x000000040000795c */ /* 0x000fe20000300000 */
.L_x_1590:
        /* <DEDUP_REMOVED lines=9> */
.L_x_1592:
[----:B------:R-:W-:Y:S05]  /*1eca0*/  BSYNC B0 ;  /* 0x0000000000007941 */ /* 0x000fea0003800000 */
.L_x_1591:
[----:B------:R-:W-:Y:S01]  /*1ecb0*/  IMAD.MOV.U32 R9, RZ, RZ, 0x40000040 ;  /* 0x40000040ff097424 */ /* 0x000fe200078e00ff */
[C---:B------:R-:W-:Y:S01]  /*1ecc0*/  R2UR UR6, R8.reuse ;  /* 0x00000000080672ca */ /* 0x040fe200000e0000 */
[----:B------:R-:W-:Y:S01]  /*1ecd0*/  WARPGROUP.ARRIVE ;  /* 0x00000000000079c5 */ /* 0x000fe20000000000 */
[----:B------:R-:W-:Y:S01]  /*1ece0*/  VIADD R14, R8, 0x80 ;  /* 0x00000080080e7836 */ /* 0x000fe20000000000 */
[----:B------:R-:W2:Y:S01]  /*1ecf0*/  SHFL.BFLY PT, R5, R4, 0x2, 0x1f ;  /* 0x0c401f0004057f89 */ /* 0x000ea200000e0000 */
[----:B------:R-:W-:Y:S01]  /*1ed00*/  R2UR UR7, R9 ;  /* 0x00000000090772ca */ /* 0x000fe200000e0000 */
[----:B------:R-:W-:Y:S01]  /*1ed10*/  IMAD.MOV.U32 R15, RZ, RZ, 0x40000040 ;  /* 0x40000040ff0f7424 */ /* 0x000fe200078e00ff */
[----:B------:R-:W-:Y:S01]  /*1ed20*/  IADD3 R160, R160, 0x1, RZ ;  /* 0x00000001a0a07810 */ /* 0x000fe20007ffe0ff */
[----:B------:R-:W-:Y:S01]  /*1ed30*/  IMAD.MOV.U32 R9, RZ, RZ, 0x40000040 ;  /* 0x40000040ff097424 */ /* 0x000fe200078e00ff */
[----:B01----:R-:W0:Y:S01]  /*1ed40*/  SHFL.BFLY PT, R0, R3, 0x2, 0x1f ;  /* 0x0c401f0003007f89 */ /* 0x003e2200000e0000 */
[----:B------:R-:W-:Y:S01]  /*1ed50*/  @!P1 VIADD R12, R13, 0x2a860 ;  /* 0x0002a8600d0c9836 */ /* 0x000fe20000000000 */
[----:B------:R-:W-:Y:S01]  /*1ed60*/  ISETP.NE.AND P2, PT, R160, 0x2, PT ;  /* 0x00000002a000780c */ /* 0x000fe20003f45270 */
[----:B------:R-:W-:-:S03]  /*1ed70*/  VIADD R184, R184, 0x1 ;  /* 0x00000001b8b87836 */ /* 0x000fc60000000000 */
[----:B------:R-:W-:Y:S02]  /*1ed80*/  @!P1 PRMT R12, RZ, 0x654, R12 ;  /* 0x00000654ff0c9816 */ /* 0x000fe4000000000c */
[----:B------:R-:W-:Y:S01]  /*1ed90*/  SEL R160, R160, RZ, P2 ;  /* 0x000000ffa0a07207 */ /* 0x000fe20001000000 */
[----:B------:R-:W-:Y:S01]  /*1eda0*/  HGMMA.64x128x16.F32 R24, R156, gdesc[UR4].tnspB, R24, gsb0 ;  /* 0x41e000049c187df0 */ /* 0x000fe20008000818 */
[----:B------:R-:W-:Y:S02]  /*1edb0*/  R2UR UR6, R14 ;  /* 0x000000000e0672ca */ /* 0x000fe400000e0000 */
[----:B------:R-:W-:Y:S01]  /*1edc0*/  R2UR UR7, R15 ;  /* 0x000000000f0772ca */ /* 0x000fe200000e0000 */
[----:B------:R-:W-:Y:S01]  /*1edd0*/  IMAD.MOV.U32 R15, RZ, RZ, 0x40000040 ;  /* 0x40000040ff0f7424 */ /* 0x000fe200078e00ff */
[----:B------:R-:W-:Y:S01]  /*1ede0*/  IADD3 R14, R8, 0x100, RZ ;  /* 0x00000100080e7810 */ /* 0x000fe20007ffe0ff */
[----:B--2---:R-:W-:Y:S01]  /*1edf0*/  FADD.FTZ R5, R5, R4 ;  /* 0x0000000405057221 */ /* 0x004fe20000010000 */
[----:B------:R-:W-:-:S02]  /*1ee00*/  IMAD.MOV.U32 R4, RZ, RZ, RZ ;  /* 0x000000ffff047224 */ /* 0x000fc400078e00ff */
[----:B0-----:R-:W-:Y:S01]  /*1ee10*/  FADD.FTZ R2, R0, R3 ;  /* 0x0000000300027221 */ /* 0x001fe20000010000 */
[----:B------:R-:W-:Y:S01]  /*1ee20*/  IMAD.MOV.U32 R3, RZ, RZ, -0x800000 ;  /* 0xff800000ff037424 */ /* 0x000fe200078e00ff */
[----:B------:R-:W0:Y:S01]  /*1ee30*/  SHFL.BFLY PT, R0, R5, 0x1, 0x1f ;  /* 0x0c201f0005007f89 */ /* 0x000e2200000e0000 */
[----:B------:R-:W-:Y:S02]  /*1ee40*/  WARPGROUP.DEPBAR.LE gsb0, 0x0 ;  /* 0x00008000000079c5 */ /* 0x000fe40000010000 */
        /* <DEDUP_REMOVED lines=12> */
[C---:B------:R-:W-:Y:S01]  /*1ef10*/  IADD3 R14, R8.reuse, 0x200, RZ ;  /* 0x00000200080e7810 */ /* 0x040fe20007ffe0ff */
[----:B------:R-:W-:Y:S01]  /*1ef20*/  VIADD R8, R8, 0x280 ;  /* 0x0000028008087836 */ /* 0x000fe20000000000 */
[----:B------:R-:W-:Y:S02]  /*1ef30*/  WARPGROUP.DEPBAR.LE gsb0, 0x0 ;  /* 0x00008000000079c5 */ /* 0x000fe40000010000 */
[----:B------:R-:W-:-:S07]  /*1ef40*/  WARPGROUP.ARRIVE ;  /* 0x00000000000079c5 */ /* 0x000fce0000000000 */
[----:B------:R-:W-:Y:S01]  /*1ef50*/  HGMMA.64x128x16.F32 R24, R144, gdesc[UR4].tnspB, R24, gsb0 ;  /* 0x41e0000490187df0 */ /* 0x000fe20008000818 */
[----:B------:R-:W-:Y:S01]  /*1ef60*/  R2UR UR6, R14 ;  /* 0x000000000e0672ca */ /* 0x000fe200000e0000 */
[----:B0-----:R-:W-:Y:S01]  /*1ef70*/  FADD.FTZ R14, R5, R0 ;  /* 0x00000000050e7221 */ /* 0x001fe20000010000 */
[----:B------:R-:W-:Y:S02]  /*1ef80*/  R2UR UR7, R15 ;  /* 0x000000000f0772ca */ /* 0x000fe400000e0000 */
[----:B------:R-:W-:Y:S02]  /*1ef90*/  SEL R0, RZ, 0x1, P2 ;  /* 0x00000001ff007807 */ /* 0x000fe40001000000 */
[----:B------:R-:W-:Y:S02]  /*1efa0*/  FSETP.NE.FTZ.AND P0, PT, R14, RZ, PT ;  /* 0x000000ff0e00720b */ /* 0x000fe40003f15000 */
[----:B------:R-:W-:Y:S01]  /*1efb0*/  LOP3.LUT R161, R161, R0, RZ, 0x3c, !PT ;  /* 0x00000000a1a17212 */ /* 0x000fe200078e3cff */
[----:B------:R-:W-:-:S10]  /*1efc0*/  IMAD.MOV.U32 R0, RZ, RZ, -0x800000 ;  /* 0xff800000ff007424 */ /* 0x000fd400078e00ff */
[----:B------:R-:W-:Y:S01]  /*1efd0*/  @P0 MUFU.RCP R4, R14 ;  /* 0x0000000e00040308 */ /* 0x000fe20000001000 */
[----:B------:R-:W-:Y:S01]  /*1efe0*/  @P0 FMUL.FTZ R5, R11, 0.69314718246459960938 ;  /* 0x3f3172180b050820 */ /* 0x000fe20000410000 */
[----:B------:R-:W-:Y:S02]  /*1eff0*/  WARPGROUP.DEPBAR.LE gsb0, 0x0 ;  /* 0x00008000000079c5 */ /* 0x000fe40000010000 */
[----:B------:R-:W-:-:S06]  /*1f000*/  WARPGROUP.ARRIVE ;  /* 0x00000000000079c5 */ /* 0x000fcc0000000000 */
[----:B------:R-:W-:Y:S01]  /*1f010*/  HGMMA.64x128x16.F32 R24, R140, gdesc[UR4].tnspB, R24, gsb0 ;  /* 0x41e000048c187df0 */ /* 0x000fe20008000818 */
[----:B------:R-:W-:Y:S02]  /*1f020*/  R2UR UR6, R8 ;  /* 0x00000000080672ca */ /* 0x000fe400000e0000 */
[----:B------:R-:W-:Y:S01]  /*1f030*/  R2UR UR7, R9 ;  /* 0x00000000090772ca */ /* 0x000fe200000e0000 */
[----:B------:R-:W0:Y:S01]  /*1f040*/  @P0 MUFU.LG2 R8, R14 ;  /* 0x0000000e00080308 */ /* 0x000e220000000c00 */
[----:B------:R-:W1:Y:S01]  /*1f050*/  SHFL.BFLY PT, R9, R2, 0x1, 0x1f ;  /* 0x0c201f0002097f89 */ /* 0x000e6200000e0000 */
[----:B0-----:R-:W-:-:S04]  /*1f060*/  @P0 FMUL.FTZ R8, R8, 0.69314718246459960938 ;  /* 0x3f31721808080820 */ /* 0x001fc80000410000 */
[----:B------:R-:W-:Y:S01]  /*1f070*/  @P0 FFMA.FTZ R0, R5, R6, R8 ;  /* 0x0000000605000223 */ /* 0x000fe20000010008 */
[----:B------:R-:W-:Y:S01]  /*1f080*/  PLOP3.LUT P0, PT, PT, PT, PT, 0x8, 0x0 ;  /* 0x000000000000781c */ /* 0x000fe20003f0e170 */
[----:B-1----:R-:W-:Y:S01]  /*1f090*/  FADD.FTZ R15, R2, R9 ;  /* 0x00000009020f7221 */ /* 0x002fe20000010000 */
[----:B------:R-:W-:-:S04]  /*1f0a0*/  MOV R2, RZ ;  /* 0x000000ff00027202 */ /* 0x000fc80000000f00 */
[----:B------:R-:W-:-:S13]  /*1f0b0*/  FSETP.NE.FTZ.AND P3, PT, R15, RZ, PT ;  /* 0x000000ff0f00720b */ /* 0x000fda0003f75000 */
[----:B------:R-:W0:Y:S01]  /*1f0c0*/  @P3 MUFU.LG2 R9, R15 ;  /* 0x0000000f00093308 */ /* 0x000e220000000c00 */
[----:B------:R-:W-:-:S07]  /*1f0d0*/  @P3 FMUL.FTZ R11, R11, 0.69314718246459960938 ;  /* 0x3f3172180b0b3820 */ /* 0x000fce0000410000 */
[----:B------:R-:W1:Y:S01]  /*1f0e0*/  @P3 MUFU.RCP R2, R15 ;  /* 0x0000000f00023308 */ /* 0x000e620000001000 */
[----:B0-----:R-:W-:-:S04]  /*1f0f0*/  @P3 FMUL.FTZ R10, R9, 0.69314718246459960938 ;  /* 0x3f317218090a3820 */ /* 0x001fc80000410000 */
[----:B------:R-:W-:Y:S01]  /*1f100*/  @P3 FFMA.FTZ R3, R11, R7, R10 ;  /* 0x000000070b033223 */ /* 0x000fe2000001000a */
[----:B------:R-:W-:Y:S02]  /*1f110*/  WARPGROUP.DEPBAR.LE gsb0, 0x0 ;  /* 0x00008000000079c5 */ /* 0x000fe40000010000 */
[----:B------:R-:W-:-:S06]  /*1f120*/  WARPGROUP.ARRIVE ;  /* 0x00000000000079c5 */ /* 0x000fcc0000000000 */
[----:B------:R-:W-:Y:S03]  /*1f130*/  HGMMA.64x128x16.F32 R24, R136, gdesc[UR4].tnspB, R24, gsb0 ;  /* 0x41e0000488187df0 */ /* 0x000fe60008000818 */
[----:B------:R-:W-:Y:S02]  /*1f140*/  WARPGROUP.DEPBAR.LE gsb0, 0x0 ;  /* 0x00008000000079c5 */ /* 0x000fe40000010000 */
[----:B------:R0:W-:Y:S01]  /*1f150*/  @!P1 SYNCS.ARRIVE.TRANS64.RED.A1T0 RZ, [R12+URZ], RZ ;  /* 0x000000ff0cff99a7 */ /* 0x0001e2000810043f */
[-C--:B-1----:R-:W-:Y:S01]  /*1f160*/  FMUL.FTZ R95, R26, R2.reuse ;  /* 0x000000021a5f7220 */ /* 0x082fe20000410000 */
[----:B------:R-:W-:Y:S01]  /*1f170*/  FMUL.FTZ R93, R30, R2 ;  /* 0x000000021e5d7220 */ /* 0x000fe20000410000 */
[-C--:B------:R-:W-:Y:S01]  /*1f180*/  FMUL.FTZ R6, R28, R4.reuse ;  /* 0x000000041c067220 */ /* 0x080fe20000410000 */
[----:B------:R-:W-:Y:S01]  /*1f190*/  FMUL.FTZ R88, R32, R4 ;  /* 0x0000000420587220 */ /* 0x000fe20000410000 */
        /* <DEDUP_REMOVED lines=59> */
[----:B0-----:R-:W-:-:S07]  /*1f550*/  FMUL.FTZ R87, R87, R2 ;  /* 0x0000000257577220 */ /* 0x001fce0000410000 */
.L_x_1442:
[----:B------:R-:W0:Y:S08]  /*1f560*/  S2UR UR5, SR_CgaCtaId ;  /* 0x00000000000579c3 */ /* 0x000e300000008800 */
[----:B------:R-:W-:Y:S06]  /*1f570*/  BAR.SYNC.DEFER_BLOCKING 0x5, 0x120 ;  /* 0x0144800000007b1d */ /* 0x000fec0000010000 */
[----:B------:R-:W-:Y:S01]  /*1f580*/  UMOV UR4, 0x400 ;  /* 0x0000040000047882 */ /* 0x000fe20000000000 */
[----:B------:R-:W-:Y:S01]  /*1f590*/  BSSY B0, `(.L_x_1594) ;  /* 0x00001e9000007945 */ /* 0x000fe20003800000 */
[----:B0-----:R-:W-:-:S06]  /*1f5a0*/  ULEA UR4, UR5, UR4, 0x18 ;  /* 0x0000000405047291 */ /* 0x001fcc000f8ec03f */
[----:B------:R-:W-:-:S05]  /*1f5b0*/  IMAD.U32 R18, RZ, RZ, UR4 ;  /* 0x00000004ff127e24 */ /* 0x000fca000f8e00ff */
[----:B------:R0:W1:Y:S01]  /*1f5c0*/  LDS.128 R168, [R18+0x2a8d0] ;  /* 0x02a8d00012a87984 */ /* 0x0000620000000c00 */
[----:B------:R-:W-:Y:S06]  /*1f5d0*/  BAR.ARV 0x4, 0x120 ;  /* 0x0104800000007b1d */ /* 0x000fec0000002000 */
[----:B------:R-:W-:Y:S05]  /*1f5e0*/  @P0 BRA `(.L_x_1595) ;  /* 0x0000001000ec0947 */ /* 0x000fea0003800000 */
[----:B------:R-:W2:Y:S01]  /*1f5f0*/  S2R R5, SR_SWINHI ;  /* 0x0000000000057919 */ /* 0x000ea20000002f00 */
[----:B------:R-:W-:Y:S01]  /*1f600*/  ULDC.64 UR4, c[0x0][0xbd8] ;  /* 0x0002f60000047ab9 */ /* 0x000fe20000000a00 */
[----:B------:R-:W-:Y:S01]  /*1f610*/  F2FP.F16.F32.PACK_AB R6, R7, R6 ;  /* 0x000000060706723e */ /* 0x000fe200000000ff */
[----:B------:R-:W-:Y:S01]  /*1f620*/  ULDC.64 UR6, c[0x0][0x208] ;  /* 0x0000820000067ab9 */ /* 0x000fe20000000a00 */
        /* <DEDUP_REMOVED lines=9> */
[C---:B------:R-:W-:Y:S02]  /*1f6c0*/  IADD3 R105, P0, R4.reuse, 0x4060, RZ ;  /* 0x0000406004697810 */ /* 0x040fe40007f1e0ff */
[----:B------:R-:W-:Y:S02]  /*1f6d0*/  SHF.R.U64 R15, R15, 0x3, RZ ;  /* 0x000000030f0f7819 */ /* 0x000fe400000012ff */
[C---:B------:R-:W-:Y:S01]  /*1f6e0*/  IADD3 R79, P5, R4.reuse, 0x40, RZ ;  /* 0x00000040044f7810 */ /* 0x040fe20007fbe0ff */
[----:B------:R-:W-:Y:S01]  /*1f6f0*/  IMAD.X R29, RZ, RZ, R5, P0 ;  /* 0x000000ffff1d7224 */ /* 0x000fe200000e0605 */
[----:B------:R-:W-:-:S02]  /*1f700*/  IADD3 R97, P4, R4, 0x60, RZ ;  /* 0x0000006004617810 */ /* 0x000fc40007f9e0ff */
[C---:B------:R-:W-:Y:S01]  /*1f710*/  IADD3 R99, P3, R4.reuse, 0x4000, RZ ;  /* 0x0000400004637810 */ /* 0x040fe20007f7e0ff */
[--C-:B------:R-:W-:Y:S01]  /*1f720*/  IMAD.X R11, RZ, RZ, R5.reuse, P5 ;  /* 0x000000ffff0b7224 */ /* 0x100fe200028e0605 */
[C---:B------:R-:W-:Y:S01]  /*1f730*/  IADD3 R101, P2, R4.reuse, 0x4020, RZ ;  /* 0x0000402004657810 */ /* 0x040fe20007f5e0ff */
[--C-:B------:R-:W-:Y:S01]  /*1f740*/  IMAD.X R13, RZ, RZ, R5.reuse, P4 ;  /* 0x000000ffff0d7224 */ /* 0x100fe200020e0605 */
[----:B------:R-:W-:Y:S02]  /*1f750*/  IADD3 R103, P1, R4, 0x4040, RZ ;  /* 0x0000404004677810 */ /* 0x000fe40007f3e0ff */
[----:B------:R-:W-:Y:S02]  /*1f760*/  LOP3.LUT R2, R71, 0x380, RZ, 0xc0, !PT ;  /* 0x0000038047027812 */ /* 0x000fe400078ec0ff */
[----:B------:R-:W-:Y:S01]  /*1f770*/  LOP3.LUT R4, R15, R4, RZ, 0x3c, !PT ;  /* 0x000000040f047212 */ /* 0x000fe200078e3cff */
[--C-:B------:R-:W-:Y:S01]  /*1f780*/  IMAD.X R15, RZ, RZ, R5.reuse, P3 ;  /* 0x000000ffff0f7224 */ /* 0x100fe200018e0605 */
[----:B------:R-:W-:Y:S01]  /*1f790*/  ISETP.NE.U32.AND P0, PT, RZ, UR4, PT ;  /* 0x00000004ff007c0c */ /* 0x000fe2000bf05070 */
[----:B------:R-:W-:Y:S01]  /*1f7a0*/  IMAD.X R27, RZ, RZ, R5, P1 ;  /* 0x000000ffff1b7224 */ /* 0x000fe200008e0605 */
[----:B------:R-:W-:-:S02]  /*1f7b0*/  SHF.R.U64 R2, R2, 0x3, RZ ;  /* 0x0000000302027819 */ /* 0x000fc400000012ff */
[-C--:B------:R-:W-:Y:S02]  /*1f7c0*/  IADD3.X R9, RZ, R5.reuse, RZ, P6, !PT ;  /* 0x00000005ff097210 */ /* 0x080fe400037fe4ff */
[-C--:B------:R-:W-:Y:S02]  /*1f7d0*/  IADD3.X R25, RZ, R5.reuse, RZ, P2, !PT ;  /* 0x00000005ff197210 */ /* 0x080fe400017fe4ff */
[----:B------:R-:W-:Y:S02]  /*1f7e0*/  LOP3.LUT R10, R79, 0x380, RZ, 0xc0, !PT ;  /* 0x000003804f0a7812 */ /* 0x000fe400078ec0ff */
[----:B------:R-:W-:Y:S02]  /*1f7f0*/  MOV R92, R4 ;  /* 0x00000004005c7202 */ /* 0x000fe40000000f00 */
[----:B------:R-:W-:Y:S02]  /*1f800*/  F2FP.F16.F32.PACK_AB R5, R28, R95 ;  /* 0x0000005f1c05723e */ /* 0x000fe400000000ff */
[----:B------:R-:W-:Y:S01]  /*1f810*/  ISETP.NE.AND.EX P0, PT, RZ, UR5, PT, P0 ;  /* 0x00000005ff007c0c */ /* 0x000fe2000bf05300 */
[----:B------:R-:W-:Y:S01]  /*1f820*/  ULDC.64 UR4, c[0x0][0xbe0] ;  /* 0x0002f80000047ab9 */ /* 0x000fe20000000a00 */
[----:B------:R-:W-:-:S02]  /*1f830*/  LOP3.LUT R28, R103, 0x380, RZ, 0xc0, !PT ;  /* 0x00000380671c7812 */ /* 0x000fc400078ec0ff */
[----:B------:R-:W-:Y:S02]  /*1f840*/  LOP3.LUT R12, R97, 0x380, RZ, 0xc0, !PT ;  /* 0x00000380610c7812 */ /* 0x000fe400078ec0ff */
[----:B------:R-:W-:Y:S02]  /*1f850*/  LOP3.LUT R14, R99, 0x380, RZ, 0xc0, !PT ;  /* 0x00000380630e7812 */ /* 0x000fe400078ec0ff */
[----:B------:R-:W-:Y:S02]  /*1f860*/  LOP3.LUT R8, R2, R71, RZ, 0x3c, !PT ;  /* 0x0000004702087212 */ /* 0x000fe400078e3cff */
[----:B------:R-:W-:Y:S02]  /*1f870*/  LOP3.LUT R34, R105, 0x380, RZ, 0xc0, !PT ;  /* 0x0000038069227812 */ /* 0x000fe400078ec0ff */
[----:B------:R-:W-:Y:S02]  /*1f880*/  SHF.R.U64 R10, R10, 0x3, RZ ;  /* 0x000000030a0a7819 */ /* 0x000fe400000012ff */
[----:B------:R-:W-:-:S02]  /*1f890*/  LOP3.LUT R2, R101, 0x380, RZ, 0xc0, !PT ;  /* 0x0000038065027812 */ /* 0x000fc400078ec0ff */
[----:B------:R-:W-:Y:S02]  /*1f8a0*/  ISETP.NE.U32.AND P1, PT, RZ, UR4, PT ;  /* 0x00000004ff007c0c */ /* 0x000fe4000bf25070 */
[----:B------:R-:W-:Y:S02]  /*1f8b0*/  SHF.R.U64 R28, R28, 0x3, RZ ;  /* 0x000000031c1c7819 */ /* 0x000fe400000012ff */
[----:B------:R-:W-:Y:S02]  /*1f8c0*/  SHF.R.U64 R12, R12, 0x3, RZ ;  /* 0x000000030c0c7819 */ /* 0x000fe400000012ff */
[----:B------:R-:W-:Y:S02]  /*1f8d0*/  SHF.R.U64 R14, R14, 0x3, RZ ;  /* 0x000000030e0e7819 */ /* 0x000fe400000012ff */
[----:B------:R-:W-:Y:S02]  /*1f8e0*/  SHF.R.U64 R34, R34, 0x3, RZ ;  /* 0x0000000322227819 */ /* 0x000fe400000012ff */
[----:B------:R-:W-:-:S02]  /*1f8f0*/  LOP3.LUT R10, R10, R79, RZ, 0x3c, !PT ;  /* 0x0000004f0a0a7212 */ /* 0x000fc400078e3cff */
[----:B------:R-:W-:Y:S01]  /*1f900*/  F2FP.F16.F32.PACK_AB R4, R89, R24 ;  /* 0x000000185904723e */ /* 0x000fe200000000ff */
[----:B------:R-:W-:Y:S01]  /*1f910*/  BAR.SYNC.DEFER_BLOCKING 0x1, 0x100 ;  /* 0x0044000000007b1d */ /* 0x000fe20000010000 */
[----:B------:R-:W-:Y:S02]  /*1f920*/  SHF.R.U64 R2, R2, 0x3, RZ ;  /* 0x0000000302027819 */ /* 0x000fe400000012ff */
[----:B------:R-:W-:Y:S02]  /*1f930*/  ISETP.NE.AND.EX P1, PT, RZ, UR5, PT, P1 ;  /* 0x00000005ff007c0c */ /* 0x000fe4000bf25310 */
[----:B------:R-:W-:Y:S02]  /*1f940*/  LOP3.LUT R26, R28, R103, RZ, 0x3c, !PT ;  /* 0x000000671c1a7212 */ /* 0x000fe400078e3cff */
[----:B------:R-:W-:Y:S02]  /*1f950*/  LOP3.LUT R12, R12, R97, RZ, 0x3c, !PT ;  /* 0x000000610c0c7212 */ /* 0x000fe400078e3cff */
[----:B------:R-:W-:-:S02]  /*1f960*/  LOP3.LUT R14, R14, R99, RZ, 0x3c, !PT ;  /* 0x000000630e0e7212 */ /* 0x000fc400078e3cff */
[----:B------:R-:W-:Y:S02]  /*1f970*/  LOP3.LUT R28, R34, R105, RZ, 0x3c, !PT ;  /* 0x00000069221c7212 */ /* 0x000fe400078e3cff */
[----:B------:R-:W-:Y:S02]  /*1f980*/  LOP3.LUT R24, R2, R101, RZ, 0x3c, !PT ;  /* 0x0000006502187212 */ /* 0x000fe400078e3cff */
[----:B------:R-:W-:Y:S02]  /*1f990*/  MOV R34, R8 ;  /* 0x0000000800227202 */ /* 0x000fe40000000f00 */
[----:B------:R-:W-:Y:S02]  /*1f9a0*/  MOV R90, R10 ;  /* 0x0000000a005a7202 */ /* 0x000fe40000000f00 */
[----:B------:R-:W-:Y:S02]  /*1f9b0*/  F2FP.F16.F32.PACK_AB R8, R33, R88 ;  /* 0x000000582108723e */ /* 0x000fe400000000ff */
[----:B------:R-:W-:-:S02]  /*1f9c0*/  F2FP.F16.F32.PACK_AB R9, R30, R91 ;  /* 0x0000005b1e09723e */ /* 0x000fc400000000ff */
[----:B------:R-:W-:Y:S01]  /*1f9d0*/  F2FP.F16.F32.PACK_AB R10, R37, R36 ;  /* 0x00000024250a723e */ /* 0x000fe200000000ff */
[----:B------:R2:W-:Y:S01]  /*1f9e0*/  STSM.16.M88.4 [R92], R4 ;  /* 0x000000045c007844 */ /* 0x0005e20000000200 */
[----:B------:R-:W-:Y:S01]  /*1f9f0*/  F2FP.F16.F32.PACK_AB R11, R39, R38 ;  /* 0x00000026270b723e */ /* 0x000fe200000000ff */
[----:B------:R-:W3:Y:S01]  /*1fa00*/  LDC.64 R36, c[0x0][0xbd8] ;  /* 0x0002f600ff247b82 */ /* 0x000ee20000000a00 */
[----:B------:R-:W-:Y:S02]  /*1fa10*/  MOV R89, R12 ;  /* 0x0000000c00597202 */ /* 0x000fe40000000f00 */
[----:B------:R-:W-:Y:S01]  /*1fa20*/  MOV R79, R14 ;  /* 0x0000000e004f7202 */ /* 0x000fe20000000f00 */
[----:B------:R4:W-:Y:S01]  /*1fa30*/  STSM.16.M88.4 [R34], R8 ;  /* 0x0000000822007844 */ /* 0x0009e20000000200 */
[----:B------:R-:W-:Y:S02]  /*1fa40*/  MOV R72, R24 ;  /* 0x0000001800487202 */ /* 0x000fe40000000f00 */
[----:B------:R-:W-:-:S02]  /*1fa50*/  MOV R71, R26 ;  /* 0x0000001a00477202 */ /* 0x000fc40000000f00 */
[----:B------:R-:W-:Y:S01]  /*1fa60*/  F2FP.F16.F32.PACK_AB R12, R49, R48 ;  /* 0x00000030310c723e */ /* 0x000fe200000000ff */
[----:B------:R-:W-:Y:S01]  /*1fa70*/  ULDC UR4, c[0x0][0xa88] ;  /* 0x0002a20000047ab9 */ /* 0x000fe20000000800 */
[----:B------:R-:W-:Y:S01]  /*1fa80*/  F2FP.F16.F32.PACK_AB R13, R51, R50 ;  /* 0x00000032330d723e */ /* 0x000fe200000000ff */
[----:B------:R-:W-:Y:S01]  /*1fa90*/  IMAD.MOV.U32 R49, RZ, RZ, RZ ;  /* 0x000000ffff317224 */ /* 0x000fe200078e00ff */
[----:B------:R-:W-:Y:S02]  /*1faa0*/  F2FP.F16.F32.PACK_AB R14, R53, R52 ;  /* 0x00000034350e723e */ /* 0x000fe400000000ff */
[----:B--2---:R-:W-:Y:S02]  /*1fab0*/  F2FP.F16.F32.PACK_AB R4, R41, R40 ;  /* 0x000000282904723e */ /* 0x004fe400000000ff */
[----:B------:R-:W-:Y:S02]  /*1fac0*/  F2FP.F16.F32.PACK_AB R5, R43, R42 ;  /* 0x0000002a2b05723e */ /* 0x000fe400000000ff */
[----:B------:R-:W-:Y:S01]  /*1fad0*/  F2FP.F16.F32.PACK_AB R6, R45, R44 ;  /* 0x0000002c2d06723e */ /* 0x000fe200000000ff */
[----:B----4-:R-:W2:Y:S01]  /*1fae0*/  @P1 LDC.64 R8, c[0x0][0xbe0] ;  /* 0x0002f800ff081b82 */ /* 0x010ea20000000a00 */
[----:B------:R-:W-:-:S02]  /*1faf0*/  F2FP.F16.F32.PACK_AB R7, R47, R46 ;  /* 0x0000002e2f07723e */ /* 0x000fc400000000ff */
[----:B------:R-:W-:Y:S01]  /*1fb00*/  F2FP.F16.F32.PACK_AB R15, R55, R54 ;  /* 0x00000036370f723e */ /* 0x000fe200000000ff */
[----:B---3--:R-:W-:Y:S01]  /*1fb10*/  IMAD.WIDE R36, R183, 0x4, R36 ;  /* 0x00000004b7247825 */ /* 0x008fe200078e0224 */
[----:B------:R-:W-:Y:S01]  /*1fb20*/  MOV R2, R28 ;  /* 0x0000001c00027202 */ /* 0x000fe20000000f00 */
[----:B------:R3:W-:Y:S01]  /*1fb30*/  STSM.16.M88.4 [R90], R4 ;  /* 0x000000045a007844 */ /* 0x0007e20000000200 */
[----:B------:R-:W-:Y:S02]  /*1fb40*/  F2FP.F16.F32.PACK_AB R24, R57, R56 ;  /* 0x000000383918723e */ /* 0x000fe400000000ff */
[----:B------:R-:W-:Y:S01]  /*1fb50*/  F2FP.F16.F32.PACK_AB R25, R59, R58 ;  /* 0x0000003a3b19723e */ /* 0x000fe200000000ff */
[----:B------:R-:W-:Y:S01]  /*1fb60*/  STSM.16.M88.4 [R89], R12 ;  /* 0x0000000c59007844 */ /* 0x000fe20000000200 */
[----:B------:R-:W-:Y:S02]  /*1fb70*/  F2FP.F16.F32.PACK_AB R26, R61, R60 ;  /* 0x0000003c3d1a723e */ /* 0x000fe400000000ff */
[----:B------:R-:W-:-:S02]  /*1fb80*/  F2FP.F16.F32.PACK_AB R27, R63, R62 ;  /* 0x0000003e3f1b723e */ /* 0x000fc400000000ff */
[----:B------:R-:W-:Y:S02]  /*1fb90*/  F2FP.F16.F32.PACK_AB R28, R65, R64 ;  /* 0x00000040411c723e */ /* 0x000fe400000000ff */
[----:B------:R-:W-:Y:S01]  /*1fba0*/  F2FP.F16.F32.PACK_AB R29, R67, R66 ;  /* 0x00000042431d723e */ /* 0x000fe200000000ff */
[----:B------:R-:W-:Y:S01]  /*1fbb0*/  STSM.16.M88.4 [R79], R24 ;  /* 0x000000184f007844 */ /* 0x000fe20000000200 */
[----:B------:R-:W-:Y:S02]  /*1fbc0*/  F2FP.F16.F32.PACK_AB R30, R69, R68 ;  /* 0x00000044451e723e */ /* 0x000fe400000000ff */
[----:B------:R-:W-:Y:S02]  /*1fbd0*/  F2FP.F16.F32.PACK_AB R33, R75, R74 ;  /* 0x0000004a4b21723e */ /* 0x000fe400000000ff */
[----:B------:R-:W-:Y:S01]  /*1fbe0*/  F2FP.F16.F32.PACK_AB R34, R77, R76 ;  /* 0x0000004c4d22723e */ /* 0x000fe200000000ff */
[----:B------:R-:W-:Y:S01]  /*1fbf0*/  STSM.16.M88.4 [R72], R28 ;  /* 0x0000001c48007844 */ /* 0x000fe20000000200 */
[----:B---3--:R-:W-:-:S02]  /*1fc00*/  F2FP.F16.F32.PACK_AB R4, R81, R80 ;  /* 0x000000505104723e */ /* 0x008fc400000000ff */
[----:B------:R-:W-:Y:S01]  /*1fc10*/  F2FP.F16.F32.PACK_AB R5, R83, R82 ;  /* 0x000000525305723e */ /* 0x000fe200000000ff */
[----:B------:R-:W-:Y:S01]  /*1fc20*/  STSM.16.M88.4 [R71], R32 ;  /* 0x0000002047007844 */ /* 0x000fe20000000200 */
[----:B------:R-:W-:Y:S02]  /*1fc30*/  F2FP.F16.F32.PACK_AB R6, R85, R84 ;  /* 0x000000545506723e */ /* 0x000fe400000000ff */
[----:B------:R-:W-:-:S05]  /*1fc40*/  F2FP.F16.F32.PACK_AB R7, R87, R86 ;  /* 0x000000565707723e */ /* 0x000fca00000000ff */
[----:B------:R3:W-:Y:S01]  /*1fc50*/  STSM.16.M88.4 [R2], R4 ;  /* 0x0000000402007844 */ /* 0x0007e20000000200 */
[----:B------:R-:W-:Y:S01]  /*1fc60*/  BAR.SYNC.DEFER_BLOCKING 0x1, 0x100 ;  /* 0x0044000000007b1d */ /* 0x000fe20000010000 */
[----:B------:R-:W-:Y:S02]  /*1fc70*/  IMAD.U32 R48, RZ, RZ, UR4 ;  /* 0x00000004ff307e24 */ /* 0x000fe4000f8e00ff */
[----:B--2---:R-:W-:Y:S01]  /*1fc80*/  @P1 IMAD.WIDE R8, R183, 0x4, R8 ;  /* 0x00000004b7081825 */ /* 0x004fe200078e0208 */
[----:B------:R-:W-:-:S05]  /*1fc90*/  LEA R11, R180, R178, 0x6 ;  /* 0x000000b2b40b7211 */ /* 0x000fca00078e30ff */
[----:B---3--:R-:W-:Y:S01]  /*1fca0*/  IMAD.WIDE R4, R11, 0x2, R20 ;  /* 0x000000020b047825 */ /* 0x008fe200078e0214 */
[----:B------:R2:W5:Y:S04]  /*1fcb0*/  @P0 LDG.E R49, desc[UR6][R36.64] ;  /* 0x0000000624310981 */ /* 0x000568000c1e1900 */
[----:B------:R2:W5:Y:S01]  /*1fcc0*/  @P1 LDG.E R48, desc[UR6][R8.64] ;  /* 0x0000000608301981 */ /* 0x000562000c1e1900 */
[----:B------:R-:W-:Y:S05]  /*1fcd0*/  @P1 BRA `(.L_x_1596) ;  /* 0x0000000000141947 */ /* 0x000fea0003800000 */
[----:B------:R-:W-:Y:S05]  /*1fce0*/  @!P0 BRA `(.L_x_1596) ;  /* 0x0000000000108947 */ /* 0x000fea0003800000 */
[----:B------:R-:W-:Y:S02]  /*1fcf0*/  ULDC.64 UR4, c[0x0][0x208] ;  /* 0x0000820000047ab9 */ /* 0x000fe40000000a00 */
[----:B------:R-:W3:Y:S04]  /*1fd00*/  LDG.E R7, desc[UR4][R36.64] ;  /* 0x0000000424077981 */ /* 0x000ee8000c1e1900 */
[----:B-----5:R-:W3:Y:S02]  /*1fd10*/  LDG.E R48, desc[UR4][R36.64+0x4] ;  /* 0x0000040424307981 */ /* 0x020ee4000c1e1900 */
[----:B---3--:R-:W-:-:S07]  /*1fd20*/  IMAD.IADD R48, R48, 0x1, -R7 ;  /* 0x0000000130307824 */ /* 0x008fce00078e0a07 */
.L_x_1596:
[----:B------:R-:W-:Y:S01]  /*1fd30*/  SHF.R.S32.HI R50, RZ, 0x1f, R182 ;  /* 0x0000001fff327819 */ /* 0x000fe200000114b6 */
[----:B------:R-:W-:Y:S01]  /*1fd40*/  ULDC.64 UR4, c[0x0][0xb70] ;  /* 0x0002dc0000047ab9 */ /* 0x000fe20000000a00 */
[--C-:B-----5:R-:W-:Y:S01]  /*1fd50*/  SHF.R.S32.HI R21, RZ, 0x1f, R49.reuse ;  /* 0x0000001fff157819 */ /* 0x120fe20000011431 */
[----:B------:R-:W-:Y:S01]  /*1fd60*/  IMAD.MOV.U32 R20, RZ, RZ, R49 ;  /* 0x000000ffff147224 */ /* 0x000fe200078e0031 */
[----:B------:R-:W-:Y:S01]  /*1fd70*/  SHF.R.S32.HI R2, RZ, 0x1f, R183 ;  /* 0x0000001fff027819 */ /* 0x000fe200000114b7 */
[----:B------:R-:W-:Y:S01]  /*1fd80*/  IMAD R7, R50, UR4, RZ ;  /* 0x0000000432077c24 */ /* 0x000fe2000f8e02ff */
[----:B------:R-:W-:Y:S01]  /*1fd90*/  SEL R51, R183, RZ, !P0 ;  /* 0x000000ffb7337207 */ /* 0x000fe20004000000 */
[----:B------:R-:W-:Y:S01]  /*1fda0*/  IMAD R11, R187, 0x80, R179 ;  /* 0x00000080bb0b7824 */ /* 0x000fe200078e02b3 */
[----:B------:R-:W-:Y:S01]  /*1fdb0*/  SEL R52, R2, RZ, !P0 ;  /* 0x000000ff02347207 */ /* 0x000fe20004000000 */
[----:B--2---:R-:W-:Y:S01]  /*1fdc0*/  IMAD R9, R182, UR5, R7 ;  /* 0x00000005b6097c24 */ /* 0x004fe2000f8e0207 */
[----:B------:R-:W-:Y:S01]  /*1fdd0*/  IADD3 R37, P1, R4, 0x1000, RZ ;  /* 0x0000100004257810 */ /* 0x000fe20007f3e0ff */
[----:B------:R-:W-:Y:S01]  /*1fde0*/  IMAD.WIDE.U32 R6, R182, UR4, R20 ;  /* 0x00000004b6067c25 */ /* 0x000fe2000f8e0014 */
[----:B------:R-:W-:Y:S01]  /*1fdf0*/  ULDC.64 UR4, c[0x0][0xb78] ;  /* 0x0002de0000047ab9 */ /* 0x000fe20000000a00 */
[----:B------:R-:W-:Y:S01]  /*1fe00*/  IADD3 R33, P2, R4, 0x2000, RZ ;  /* 0x0000200004217810 */ /* 0x000fe20007f5e0ff */
[----:B------:R-:W-:Y:S01]  /*1fe10*/  ULDC.64 UR6, c[0x0][0x208] ;  /* 0x0000820000067ab9 */ /* 0x000fe20000000a00 */
[----:B------:R-:W-:Y:S01]  /*1fe20*/  IMAD R2, R52, UR4, RZ ;  /* 0x0000000434027c24 */ /* 0x000fe2000f8e02ff */
[----:B------:R-:W-:-:S02]  /*1fe30*/  IADD3 R7, R7, R9, RZ ;  /* 0x0000000907077210 */ /* 0x000fc40007ffe0ff */
[----:B------:R-:W-:Y:S01]  /*1fe40*/  SHF.R.S32.HI R9, RZ, 0x1f, R11 ;  /* 0x0000001fff097819 */ /* 0x000fe2000001140b */
[----:B------:R-:W-:Y:S01]  /*1fe50*/  IMAD R8, R51, UR5, R2 ;  /* 0x0000000533087c24 */ /* 0x000fe2000f8e0202 */
[----:B------:R-:W-:Y:S01]  /*1fe60*/  LOP3.LUT R36, R37, 0x380, RZ, 0xc0, !PT ;  /* 0x0000038025247812 */ /* 0x000fe200078ec0ff */
[----:B------:R-:W-:Y:S01]  /*1fe70*/  IMAD.WIDE.U32 R6, R51, UR4, R6 ;  /* 0x0000000433067c25 */ /* 0x000fe2000f8e0006 */
[----:B------:R-:W-:Y:S01]  /*1fe80*/  ULDC.64 UR4, c[0x0][0xb40] ;  /* 0x0002d00000047ab9 */ /* 0x000fe20000000a00 */
[----:B------:R-:W-:Y:S02]  /*1fe90*/  LOP3.LUT R32, R33, 0x380, RZ, 0xc0, !PT ;  /* 0x0000038021207812 */ /* 0x000fe400078ec0ff */
[----:B------:R-:W-:Y:S02]  /*1fea0*/  SHF.R.U64 R36, R36, 0x3, RZ ;  /* 0x0000000324247819 */ /* 0x000fe400000012ff */
[----:B------:R-:W-:Y:S02]  /*1feb0*/  IADD3 R2, P0, R11, R6, RZ ;  /* 0x000000060b027210 */ /* 0x000fe40007f1e0ff */
[----:B------:R-:W-:-:S02]  /*1fec0*/  SHF.R.U64 R32, R32, 0x3, RZ ;  /* 0x0000000320207819 */ /* 0x000fc400000012ff */
[----:B------:R-:W-:Y:S02]  /*1fed0*/  IADD3.X R7, R9, R7, R8, P0, !PT ;  /* 0x0000000709077210 */ /* 0x000fe400007fe408 */
[----:B------:R-:W-:Y:S02]  /*1fee0*/  LEA R46, P0, R2, UR4, 0x2 ;  /* 0x00000004022e7c11 */ /* 0x000fe4000f8010ff */
[----:B------:R-:W-:Y:S01]  /*1fef0*/  LOP3.LUT R36, R36, R37, RZ, 0x3c, !PT ;  /* 0x0000002524247212 */ /* 0x000fe200078e3cff */
[----:B------:R-:W-:Y:S01]  /*1ff00*/  IMAD.X R37, RZ, RZ, R5, P1 ;  /* 0x000000ffff257224 */ /* 0x000fe200008e0605 */
[----:B------:R-:W-:Y:S01]  /*1ff10*/  LEA.HI.X R47, R2, UR5, R7, 0x2, P0 ;  /* 0x00000005022f7c11 */ /* 0x000fe200080f1407 */
[----:B------:R-:W-:Y:S01]  /*1ff20*/  VIADD R7, R11, 0x8 ;  /* 0x000000080b077836 */ /* 0x000fe20000000000 */
[----:B------:R-:W-:Y:S01]  /*1ff30*/  LOP3.LUT P0, RZ, R191, 0x3, RZ, 0xc0, !PT ;  /* 0x00000003bfff7812 */ /* 0x000fe2000780c0ff */
[----:B------:R-:W-:Y:S01]  /*1ff40*/  ULDC.64 UR4, c[0x0][0xaa0] ;  /* 0x0002a80000047ab9 */ /* 0x000fe20000000a00 */
[----:B------:R-:W-:-:S02]  /*1ff50*/  LOP3.LUT R32, R32, R33, RZ, 0x3c, !PT ;  /* 0x0000002120207212 */ /* 0x000fc400078e3cff */
[C---:B------:R-:W-:Y:S02]  /*1ff60*/  IADD3 R29, P6, R4.reuse, 0x3000, RZ ;  /* 0x00003000041d7810 */ /* 0x040fe40007fde0ff */
[C---:B------:R-:W-:Y:S02]  /*1ff70*/  IADD3 R25, P5, R4.reuse, 0x4000, RZ ;  /* 0x0000400004197810 */ /* 0x040fe40007fbe0ff */
[C---:B------:R-:W-:Y:S02]  /*1ff80*/  IADD3 R13, P4, R4.reuse, 0x5000, RZ ;  /* 0x00005000040d7810 */ /* 0x040fe40007f9e0ff */
[----:B------:R-:W-:Y:S02]  /*1ff90*/  IADD3 R9, P3, R4, 0x6000, RZ ;  /* 0x0000600004097810 */ /* 0x000fe40007f7e0ff */
[----:B------:R-:W-:Y:S02]  /*1ffa0*/  ISETP.GE.OR P1, PT, R11, R48, P0 ;  /* 0x000000300b00720c */ /* 0x000fe40000726670 */
[----:B------:R-:W-:-:S02]  /*1ffb0*/  IADD3.X R33, RZ, R5, RZ, P2, !PT ;  /* 0x00000005ff217210 */ /* 0x000fc400017fe4ff */
[C---:B------:R-:W-:Y:S02]  /*1ffc0*/  IADD3 R11, P2, R4.reuse, 0x7000, RZ ;  /* 0x00007000040b7810 */ /* 0x040fe40007f5e0ff */
[----:B------:R-:W-:Y:S02]  /*1ffd0*/  LOP3.LUT R28, R29, 0x380, RZ, 0xc0, !PT ;  /* 0x000003801d1c7812 */ /* 0x000fe400078ec0ff */
[----:B------:R-:W-:Y:S02]  /*1ffe0*/  LOP3.LUT R24, R25, 0x380, RZ, 0xc0, !PT ;  /* 0x0000038019187812 */ /* 0x000fe400078ec0ff */
[----:B------:R-:W-:Y:S02]  /*1fff0*/  LOP3.LUT R12, R13, 0x380, RZ, 0xc0, !PT ;  /* 0x000003800d0c7812 */ /* 0x000fe400078ec0ff */
[----:B------:R-:W-:Y:S01]  /*20000*/  LOP3.LUT R8, R9, 0x380, RZ, 0xc0, !PT ;  /* 0x0000038009087812 */ /* 0x000fe200078ec0ff */
[----:B------:R2:W-:Y:S01]  /*20010*/  @!P1 STG.E desc[UR6][R46.64], R0 ;  /* 0x000000002e009986 */ /* 0x0005e2000c101906 */
[----:B------:R-:W-:-:S02]  /*20020*/  LOP3.LUT R41, R4, 0x380, RZ, 0xc0, !PT ;  /* 0x0000038004297812 */ /* 0x000fc400078ec0ff */
[----:B------:R-:W-:Y:S01]  /*20030*/  ISETP.GE.OR P0, PT, R7, R48, P0 ;  /* 0x000000300700720c */ /* 0x000fe20000706670 */
[----:B------:R-:W-:Y:S01]  /*20040*/  IMAD.X R7, RZ, RZ, R5, P2 ;  /* 0x000000ffff077224 */ /* 0x000fe200010e0605 */
[----:B------:R-:W-:Y:S02]  /*20050*/  LOP3.LUT R2, R11, 0x380, RZ, 0xc0, !PT ;  /* 0x000003800b027812 */ /* 0x000fe400078ec0ff */
[----:B------:R-:W-:Y:S02]  /*20060*/  SHF.R.U64 R28, R28, 0x3, RZ ;  /* 0x000000031c1c7819 */ /* 0x000fe400000012ff */
[----:B------:R-:W-:Y:S02]  /*20070*/  SHF.R.U64 R24, R24, 0x3, RZ ;  /* 0x0000000318187819 */ /* 0x000fe400000012ff */
[----:B------:R-:W-:Y:S02]  /*20080*/  SHF.R.U64 R12, R12, 0x3, RZ ;  /* 0x000000030c0c7819 */ /* 0x000fe400000012ff */
[----:B------:R-:W-:-:S02]  /*20090*/  SHF.R.U64 R8, R8, 0x3, RZ ;  /* 0x0000000308087819 */ /* 0x000fc400000012ff */
[----:B------:R-:W-:Y:S01]  /*200a0*/  SHF.R.U64 R41, R41, 0x3, RZ ;  /* 0x0000000329297819 */ /* 0x000fe200000012ff */
[----:B------:R3:W-:Y:S01]  /*200b0*/  @!P0 STG.E desc[UR6][R46.64+0x20], R3 ;  /* 0x000020032e008986 */ /* 0x0007e2000c101906 */
[----:B------:R-:W-:Y:S02]  /*200c0*/  SHF.R.U64 R2, R2, 0x3, RZ ;  /* 0x0000000302027819 */ /* 0x000fe400000012ff */
[----:B------:R-:W-:Y:S01]  /*200d0*/  LOP3.LUT R28, R28, R29, RZ, 0x3c, !PT ;  /* 0x0000001d1c1c7212 */ /* 0x000fe200078e3cff */
[--C-:B------:R-:W-:Y:S01]  /*200e0*/  IMAD.X R29, RZ, RZ, R5.reuse, P6 ;  /* 0x000000ffff1d7224 */ /* 0x100fe200030e0605 */
[----:B------:R-:W-:Y:S01]  /*200f0*/  LOP3.LUT R24, R24, R25, RZ, 0x3c, !PT ;  /* 0x0000001918187212 */ /* 0x000fe200078e3cff */
[--C-:B------:R-:W-:Y:S01]  /*20100*/  IMAD.X R25, RZ, RZ, R5.reuse, P5 ;  /* 0x000000ffff197224 */ /* 0x100fe200028e0605 */
[----:B------:R-:W-:Y:S01]  /*20110*/  LOP3.LUT R12, R12, R13, RZ, 0x3c, !PT ;  /* 0x0000000d0c0c7212 */ /* 0x000fe200078e3cff */
[--C-:B------:R-:W-:Y:S01]  /*20120*/  IMAD.X R13, RZ, RZ, R5.reuse, P4 ;  /* 0x000000ffff0d7224 */ /* 0x100fe200020e0605 */
[----:B------:R-:W-:Y:S01]  /*20130*/  LOP3.LUT R8, R8, R9, RZ, 0x3c, !PT ;  /* 0x0000000908087212 */ /* 0x000fe200078e3cff */
[----:B------:R-:W-:Y:S01]  /*20140*/  IMAD.MOV.U32 R44, RZ, RZ, R178 ;  /* 0x000000ffff2c7224 */ /* 0x000fe200078e00b2 */
[----:B------:R-:W-:Y:S01]  /*20150*/  LOP3.LUT R40, R41, R4, RZ, 0x3c, !PT ;  /* 0x0000000429287212 */ /* 0x000fe200078e3cff */
[----:B------:R-:W-:Y:S01]  /*20160*/  IMAD.MOV.U32 R41, RZ, RZ, R5 ;  /* 0x000000ffff297224 */ /* 0x000fe200078e0005 */
[----:B------:R-:W-:Y:S01]  /*20170*/  IADD3.X R9, RZ, R5, RZ, P3, !PT ;  /* 0x00000005ff097210 */ /* 0x000fe20001ffe4ff */
[----:B------:R-:W5:Y:S01]  /*20180*/  LD.E.128 R36, desc[UR6][R36.64] ;  /* 0x0000000624247980 */ /* 0x000f62000c101d00 */
[----:B------:R-:W-:-:S02]  /*20190*/  LOP3.LUT R6, R2, R11, RZ, 0x3c, !PT ;  /* 0x0000000b02067212 */ /* 0x000fc400078e3cff */
[----:B------:R-:W-:Y:S01]  /*201a0*/  SHF.R.S32.HI R45, RZ, 0x1f, R178 ;  /* 0x0000001fff2d7819 */ /* 0x000fe200000114b2 */
[----:B------:R-:W5:Y:S01]  /*201b0*/  LD.E.128 R40, desc[UR6][R40.64] ;  /* 0x0000000628287980 */ /* 0x000f62000c101d00 */
[----:B--2---:R-:W-:-:S03]  /*201c0*/  IMAD R0, R21, UR4, RZ ;  /* 0x0000000415007c24 */ /* 0x004fc6000f8e02ff */
[----:B------:R-:W5:Y:S01]  /*201d0*/  LD.E.128 R32, desc[UR6][R32.64] ;  /* 0x0000000620207980 */ /* 0x000f62000c101d00 */
[----:B---3--:R-:W-:-:S03]  /*201e0*/  IMAD.WIDE.U32 R2, R49, UR4, R44 ;  /* 0x0000000431027c25 */ /* 0x008fc6000f8e002c */
[----:B------:R-:W5:Y:S04]  /*201f0*/  LD.E.128 R28, desc[UR6][R28.64] ;  /* 0x000000061c1c7980 */ /* 0x000f68000c101d00 */
[----:B------:R-:W5:Y:S04]  /*20200*/  LD.E.128 R24, desc[UR6][R24.64] ;  /* 0x0000000618187980 */ /* 0x000f68000c101d00 */
[----:B------:R-:W5:Y:S04]  /*20210*/  LD.E.128 R12, desc[UR6][R12.64] ;  /* 0x000000060c0c7980 */ /* 0x000f68000c101d00 */
[----:B------:R-:W5:Y:S04]  /*20220*/  LD.E.128 R8, desc[UR6][R8.64] ;  /* 0x0000000608087980 */ /* 0x000f68000c101d00 */
[----:B------:R-:W5:Y:S01]  /*20230*/  LD.E.128 R4, desc[UR6][R6.64] ;  /* 0x0000000606047980 */ /* 0x000f62000c101d00 */
[----:B------:R-:W-:Y:S01]  /*20240*/  IMAD R49, R49, UR5, R0 ;  /* 0x0000000531317c24 */ /* 0x000fe2000f8e0200 */
[----:B------:R-:W-:Y:S01]  /*20250*/  ULDC.64 UR4, c[0x0][0xae0] ;  /* 0x0002b80000047ab9 */ /* 0x000fe20000000a00 */
[----:B------:R-:W-:Y:S01]  /*20260*/  @!PT LDS RZ, [RZ] ;  /* 0x00000000fffff984 */ /* 0x000fe20000000800 */
[----:B------:R-:W-:Y:S01]  /*20270*/  @!PT LDS RZ, [RZ] ;  /* 0x00000000fffff984 */ /* 0x000fe20000000800 */
[----:B------:R-:W-:Y:S01]  /*20280*/  @!PT LDS RZ, [RZ] ;  /* 0x00000000fffff984 */ /* 0x000fe20000000800 */
[----:B------:R-:W-:Y:S01]  /*20290*/  @!PT LDS RZ, [RZ] ;  /* 0x00000000fffff984 */ /* 0x000fe20000000800 */
[----:B------:R2:W-:Y:S06]  /*202a0*/  MEMBAR.ALL.CTA ;  /* 0x0000000000007992 */ /* 0x0005ec0000008000 */
[----:B--2---:R-:W2:Y:S01]  /*202b0*/  FENCE.VIEW.ASYNC.S ;  /* 0x00000000000073c6 */ /* 0x004ea20000000000 */
[----:B------:R-:W-:Y:S01]  /*202c0*/  IMAD R47, R187, -0x80, R48 ;  /* 0xffffff80bb2f7824 */ /* 0x000fe200078e0230 */
[----:B------:R-:W-:Y:S01]  /*202d0*/  IADD3 R3, R3, R49, RZ ;  /* 0x0000003103037210 */ /* 0x000fe20007ffe0ff */
[----:B------:R-:W-:-:S02]  /*202e0*/  VIADD R0, R180, 0x20 ;  /* 0x00000020b4007836 */ /* 0x000fc40000000000 */
[----:B------:R-:W-:Y:S01]  /*202f0*/  IMAD R45, R50, UR4, RZ ;  /* 0x00000004322d7c24 */ /* 0x000fe2000f8e02ff */
[CC--:B------:R-:W-:Y:S01]  /*20300*/  ISETP.GE.AND P2, PT, R180.reuse, R47.reuse, PT ;  /* 0x0000002fb400720c */ /* 0x0c0fe20003f46270 */
[----:B------:R-:W-:Y:S01]  /*20310*/  VIADD R20, R180, 0x40 ;  /* 0x00000040b4147836 */ /* 0x000fe20000000000 */
[----:B------:R-:W-:Y:S01]  /*20320*/  ISETP.GE.AND P4, PT, R0, R47, PT ;  /* 0x0000002f0000720c */ /* 0x000fe20003f86270 */
[C---:B------:R-:W-:Y:S02]  /*20330*/  IMAD R45, R182.reuse, UR5, R45 ;  /* 0x00000005b62d7c24 */ /* 0x040fe4000f8e022d */
[----:B------:R-:W-:Y:S01]  /*20340*/  IMAD.WIDE.U32 R2, R182, UR4, R2 ;  /* 0x00000004b6027c25 */ /* 0x000fe2000f8e0002 */
[----:B------:R-:W-:-:S03]  /*20350*/  ULDC.64 UR4, c[0x0][0xae8] ;  /* 0x0002ba0000047ab9 */ /* 0x000fc60000000a00 */
[----:B------:R-:W-:Y:S01]  /*20360*/  VIADD R0, R18, 0x2a820 ;  /* 0x0002a82012007836 */ /* 0x000fe20000000000 */
[----:B------:R-:W-:Y:S01]  /*20370*/  ISETP.GE.AND P0, PT, R20, R47, PT ;  /* 0x0000002f1400720c */ /* 0x000fe20003f06270 */
[----:B------:R-:W-:Y:S01]  /*20380*/  VIADD R21, R180, 0x60 ;  /* 0x00000060b4157836 */ /* 0x000fe20000000000 */
[----:B------:R-:W-:Y:S01]  /*20390*/  IADD3 R3, R3, R45, RZ ;  /* 0x0000002d03037210 */ /* 0x000fe20007ffe0ff */
[----:B------:R-:W-:Y:S01]  /*203a0*/  IMAD R20, R52, UR4, RZ ;  /* 0x0000000434147c24 */ /* 0x000fe2000f8e02ff */
[----:B------:R-:W-:Y:S02]  /*203b0*/  PRMT R0, RZ, 0x654, R0 ;  /* 0x00000654ff007816 */ /* 0x000fe40000000000 */
[----:B------:R-:W-:Y:S01]  /*203c0*/  ISETP.GE.AND P1, PT, R21, R47, PT ;  /* 0x0000002f1500720c */ /* 0x000fe20003f26270 */
[C---:B------:R-:W-:Y:S01]  /*203d0*/  IMAD R47, R51.reuse, UR5, R20 ;  /* 0x00000005332f7c24 */ /* 0x040fe2000f8e0214 */
[----:B------:R-:W-:Y:S01]  /*203e0*/  SHF.R.S32.HI R181, RZ, 0x1f, R180 ;  /* 0x0000001fffb57819 */ /* 0x000fe200000114b4 */
[----:B------:R-:W-:Y:S01]  /*203f0*/  IMAD.WIDE.U32 R44, R51, UR4, R2 ;  /* 0x00000004332c7c25 */ /* 0x000fe2000f8e0002 */
[----:B--2---:R2:W-:Y:S01]  /*20400*/  SYNCS.ARRIVE.TRANS64.RED.A1T0 RZ, [R0+URZ], RZ ;  /* 0x000000ff00ff79a7 */ /* 0x0045e2000810043f */
[----:B------:R-:W-:Y:S02]  /*20410*/  BSSY B1, `(.L_x_1597) ;  /* 0x0000015000017945 */ /* 0x000fe40003800000 */
[----:B------:R-:W-:-:S04]  /*20420*/  IMAD.WIDE R20, R187, 0x80, R180 ;  /* 0x00000080bb147825 */ /* 0x000fc800078e02b4 */
[----:B------:R-:W-:Y:S01]  /*20430*/  IMAD.IADD R49, R45, 0x1, R47 ;  /* 0x000000012d317824 */ /* 0x000fe200078e022f */
[----:B--2---:R-:W-:Y:S06]  /*20440*/  @P2 BRA `(.L_x_1598) ;  /* 0x0000000000442947 */ /* 0x004fec0003800000 */
[----:B------:R-:W-:Y:S01]  /*20450*/  ULDC.64 UR4, c[0x0][0xad8] ;  /* 0x0002b60000047ab9 */ /* 0x000fe20000000a00 */
[----:B------:R-:W-:Y:S01]  /*20460*/  MOV R2, R44 ;  /* 0x0000002c00027202 */ /* 0x000fe20000000f00 */
[----:B------:R-:W-:Y:S01]  /*20470*/  IMAD R47, R21, UR4, RZ ;  /* 0x00000004152f7c24 */ /* 0x000fe2000f8e02ff */
[----:B------:R-:W-:Y:S01]  /*20480*/  ULDC UR6, c[0x0][0xa8c] ;  /* 0x0002a30000067ab9 */ /* 0x000fe20000000800 */
[C---:B------:R-:W-:Y:S01]  /*20490*/  VIADD R0, R178.reuse, 0x40 ;  /* 0x00000040b2007836 */ /* 0x040fe20000000000 */
[----:B------:R-:W-:Y:S01]  /*204a0*/  ISETP.GE.AND P2, PT, R178, UR6, PT ;  /* 0x00000006b2007c0c */ /* 0x000fe2000bf46270 */
[----:B------:R-:W-:Y:S01]  /*204b0*/  IMAD.MOV.U32 R3, RZ, RZ, R49 ;  /* 0x000000ffff037224 */ /* 0x000fe200078e0031 */
[----:B------:R-:W-:Y:S01]  /*204c0*/  ULDC.64 UR8, c[0x0][0x208] ;  /* 0x0000820000087ab9 */ /* 0x000fe20000000a00 */
[----:B------:R-:W-:Y:S01]  /*204d0*/  IMAD R47, R20, UR5, R47 ;  /* 0x00000005142f7c24 */ /* 0x000fe2000f8e022f */
[----:B------:R-:W-:Y:S01]  /*204e0*/  ISETP.GE.AND P3, PT, R0, UR6, PT ;  /* 0x0000000600007c0c */ /* 0x000fe2000bf66270 */
[----:B------:R-:W-:Y:S01]  /*204f0*/  IMAD.WIDE.U32 R2, R20, UR4, R2 ;  /* 0x0000000414027c25 */ /* 0x000fe2000f8e0002 */
[----:B------:R-:W-:-:S03]  /*20500*/  ULDC.64 UR4, c[0x0][0xa80] ;  /* 0x0002a00000047ab9 */ /* 0x000fc60000000a00 */
[----:B------:R-:W-:Y:S01]  /*20510*/  IMAD.IADD R3, R3, 0x1, R47 ;  /* 0x0000000103037824 */ /* 0x000fe200078e022f */
[----:B------:R-:W-:-:S04]  /*20520*/  LEA R46, P5, R2, UR4, 0x1 ;  /* 0x00000004022e7c11 */ /* 0x000fc8000f8a08ff */
[----:B------:R-:W-:-:S05]  /*20530*/  LEA.HI.X R47, R2, UR5, R3, 0x1, P5 ;  /* 0x00000005022f7c11 */ /* 0x000fca000a8f0c03 */
[----:B-----5:R2:W-:Y:S04]  /*20540*/  @!P2 STG.E.128 desc[UR8][R46.64], R40 ;  /* 0x000000282e00a986 */ /* 0x0205e8000c101d08 */
[----:B------:R2:W-:Y:S02]  /*20550*/  @!P3 STG.E.128 desc[UR8][R46.64+0x80], R24 ;  /* 0x000080182e00b986 */ /* 0x0005e4000c101d08 */
.L_x_1598:
[----:B------:R-:W-:Y:S05]  /*20560*/  BSYNC B1 ;  /* 0x0000000000017941 */ /* 0x000fea0003800000 */
.L_x_1597:
[----:B------:R-:W-:Y:S04]  /*20570*/  BSSY B1, `(.L_x_1599) ;  /* 0x0000015000017945 */ /* 0x000fe80003800000 */
[----:B------:R-:W-:Y:S05]  /*20580*/  @P4 BRA `(.L_x_1600) ;  /* 0x00000000004c4947 */ /* 0x000fea0003800000 */
[----:B--2--5:R-:W-:Y:S01]  /*20590*/  IADD3 R25, P2, R20, 0x20, RZ ;  /* 0x0000002014197810 */ /* 0x024fe20007f5e0ff */
[----:B------:R-:W-:Y:S01]  /*205a0*/  ULDC.64 UR4, c[0x0][0xad8] ;  /* 0x0002b60000047ab9 */ /* 0x000fe20000000a00 */
[----:B------:R-:W-:Y:S01]  /*205b0*/  IMAD.MOV.U32 R2, RZ, RZ, R44 ;  /* 0x000000ffff027224 */ /* 0x000fe200078e002c */
[C---:B------:R-:W-:Y:S01]  /*205c0*/  IADD3 R24, R178.reuse, 0x40, RZ ;  /* 0x00000040b2187810 */ /* 0x040fe20007ffe0ff */
[----:B------:R-:W-:Y:S01]  /*205d0*/  IMAD.MOV.U32 R3, RZ, RZ, R49 ;  /* 0x000000ffff037224 */ /* 0x000fe200078e0031 */
[----:B------:R-:W-:Y:S01]  /*205e0*/  ULDC UR6, c[0x0][0xa8c] ;  /* 0x0002a30000067ab9 */ /* 0x000fe20000000800 */
[----:B------:R-:W-:Y:S01]  /*205f0*/  IMAD.X R0, RZ, RZ, R21, P2 ;  /* 0x000000ffff007224 */ /* 0x000fe200010e0615 */
[----:B------:R-:W-:Y:S01]  /*20600*/  ISETP.GE.AND P3, PT, R178, UR6, PT ;  /* 0x00000006b2007c0c */ /* 0x000fe2000bf66270 */
[----:B------:R-:W-:Y:S01]  /*20610*/  IMAD.WIDE.U32 R2, R25, UR4, R2 ;  /* 0x0000000419027c25 */ /* 0x000fe2000f8e0002 */
[----:B------:R-:W-:Y:S01]  /*20620*/  ISETP.GE.AND P4, PT, R24, UR6, PT ;  /* 0x0000000618007c0c */ /* 0x000fe2000bf86270 */
[----:B------:R-:W-:-:S02]  /*20630*/  ULDC.64 UR8, c[0x0][0x208] ;  /* 0x0000820000087ab9 */ /* 0x000fc40000000a00 */
[----:B------:R-:W-:-:S04]  /*20640*/  IMAD R0, R0, UR4, RZ ;  /* 0x0000000400007c24 */ /* 0x000fc8000f8e02ff */
[----:B------:R-:W-:Y:S01]  /*20650*/  IMAD R25, R25, UR5, R0 ;  /* 0x0000000519197c24 */ /* 0x000fe2000f8e0200 */
[----:B------:R-:W-:Y:S02]  /*20660*/  ULDC.64 UR4, c[0x0][0xa80] ;  /* 0x0002a00000047ab9 */ /* 0x000fe40000000a00 */
[----:B------:R-:W-:Y:S01]  /*20670*/  LEA R24, P2, R2, UR4, 0x1 ;  /* 0x0000000402187c11 */ /* 0x000fe2000f8408ff */
[----:B------:R-:W-:-:S05]  /*20680*/  IMAD.IADD R3, R3, 0x1, R25 ;  /* 0x0000000103037824 */ /* 0x000fca00078e0219 */
[----:B------:R-:W-:-:S05]  /*20690*/  LEA.HI.X R25, R2, UR5, R3, 0x1, P2 ;  /* 0x0000000502197c11 */ /* 0x000fca00090f0c03 */
[----:B------:R3:W-:Y:S04]  /*206a0*/  @!P3 STG.E.128 desc[UR8][R24.64], R36 ;  /* 0x000000241800b986 */ /* 0x0007e8000c101d08 */
[----:B------:R3:W-:Y:S02]  /*206b0*/  @!P4 STG.E.128 desc[UR8][R24.64+0x80], R12 ;  /* 0x0000800c1800c986 */ /* 0x0007e4000c101d08 */
.L_x_1600:
[----:B------:R-:W-:Y:S05]  /*206c0*/  BSYNC B1 ;  /* 0x0000000000017941 */ /* 0x000fea0003800000 */
.L_x_1599:
[----:B------:R-:W-:Y:S04]  /*206d0*/  BSSY B1, `(.L_x_1601) ;  /* 0x0000015000017945 */ /* 0x000fe80003800000 */
[----:B------:R-:W-:Y:S05]  /*206e0*/  @P0 BRA `(.L_x_1602) ;  /* 0x00000000004c0947 */ /* 0x000fea0003800000 */
[----:B---3-5:R-:W-:Y:S01]  /*206f0*/  IADD3 R13, P0, R20, 0x40, RZ ;  /* 0x00000040140d7810 */ /* 0x028fe20007f1e0ff */
[----:B------:R-:W-:Y:S01]  /*20700*/  ULDC.64 UR4, c[0x0][0xad8] ;  /* 0x0002b60000047ab9 */ /* 0x000fe20000000a00 */
[----:B------:R-:W-:Y:S01]  /*20710*/  IMAD.MOV.U32 R2, RZ, RZ, R44 ;  /* 0x000000ffff027224 */ /* 0x000fe200078e002c */
[----:B------:R-:W-:Y:S01]  /*20720*/  ULDC UR6, c[0x0][0xa8c] ;  /* 0x0002a30000067ab9 */ /* 0x000fe20000000800 */
[----:B------:R-:W-:Y:S01]  /*20730*/  IADD3.X R0, RZ, R21, RZ, P0, !PT ;  /* 0x00000015ff007210 */ /* 0x000fe200007fe4ff */
[----:B------:R-:W-:Y:S01]  /*20740*/  IMAD.MOV.U32 R3, RZ, RZ, R49 ;  /* 0x000000ffff037224 */ /* 0x000fe200078e0031 */
        /* <DEDUP_REMOVED lines=8> */
[----:B------:R-:W-:Y:S02]  /*207d0*/  LEA R12, P0, R2, UR4, 0x1 ;  /* 0x00000004020c7c11 */ /* 0x000fe4000f8008ff */
[----:B------:R-:W-:-:S04]  /*207e0*/  IADD3 R3, R3, R13, RZ ;  /* 0x0000000d03037210 */ /* 0x000fc80007ffe0ff */
[----:B------:R-:W-:-:S05]  /*207f0*/  LEA.HI.X R13, R2, UR5, R3, 0x1, P0 ;  /* 0x00000005020d7c11 */ /* 0x000fca00080f0c03 */
[----:B------:R4:W-:Y:S04]  /*20800*/  @!P2 STG.E.128 desc[UR8][R12.64], R32 ;  /* 0x000000200c00a986 */ /* 0x0009e8000c101d08 */
[----:B------:R4:W-:Y:S02]  /*20810*/  @!P3 STG.E.128 desc[UR8][R12.64+0x80], R8 ;  /* 0x000080080c00b986 */ /* 0x0009e4000c101d08 */
.L_x_1602:
[----:B------:R-:W-:Y:S05]  /*20820*/  BSYNC B1 ;  /* 0x0000000000017941 */ /* 0x000fea0003800000 */
.L_x_1601:
[----:B------:R-:W-:Y:S05]  /*20830*/  @P1 BRA `(.L_x_1603) ;  /* 0x0000000800f81947 */ /* 0x000fea0003800000 */
[----:B----45:R-:W-:Y:S01]  /*20840*/  IADD3 R9, P0, R20, 0x60, RZ ;  /* 0x0000006014097810 */ /* 0x030fe20007f1e0ff */
        /* <DEDUP_REMOVED lines=12> */
[----:B------:R-:W-:Y:S02]  /*20910*/  LEA R8, P0, R2, UR4, 0x1 ;  /* 0x0000000402087c11 */ /* 0x000fe4000f8008ff */
[----:B------:R-:W-:-:S04]  /*20920*/  IADD3 R3, R3, R9, RZ ;  /* 0x0000000903037210 */ /* 0x000fc80007ffe0ff */
[----:B------:R-:W-:Y:S02]  /*20930*/  LEA.HI.X R9, R2, UR5, R3, 0x1, P0 ;  /* 0x0000000502097c11 */ /* 0x000fe400080f0c03 */
[----:B------:R-:W-:-:S03]  /*20940*/  ISETP.GE.AND P0, PT, R0, UR6, PT ;  /* 0x0000000600007c0c */ /* 0x000fc6000bf06270 */
[----:B------:R4:W-:Y:S10]  /*20950*/  @!P1 STG.E.128 desc[UR8][R8.64], R28 ;  /* 0x0000001c08009986 */ /* 0x0009f4000c101d08 */
[----:B------:R-:W-:Y:S05]  /*20960*/  @P0 BRA `(.L_x_1603) ;  /* 0x0000000800ac0947 */ /* 0x000fea0003800000 */
[----:B------:R-:W-:Y:S02]  /*20970*/  ULDC.64 UR4, c[0x0][0x208] ;  /* 0x0000820000047ab9 */ /* 0x000fe40000000a00 */
[----:B------:R0:W-:Y:S01]  /*20980*/  STG.E.128 desc[UR4][R8.64+0x80], R4 ;  /* 0x0000800408007986 */ /* 0x0001e2000c101d04 */
[----:B------:R-:W-:Y:S05]  /*20990*/  BRA `(.L_x_1603) ;  /* 0x0000000800a07947 */ /* 0x000fea0003800000 */
.L_x_1595:
[----:B------:R-:W-:Y:S01]  /*209a0*/  ULDC.64 UR4, c[0x0][0xbd8] ;  /* 0x0002f60000047ab9 */ /* 0x000fe20000000a00 */
[----:B------:R-:W2:Y:S01]  /*209b0*/  LDC.64 R2, c[0x0][0xbd8] ;  /* 0x0002f600ff027b82 */ /* 0x000ea20000000a00 */
[----:B------:R-:W-:Y:S01]  /*209c0*/  ISETP.NE.U32.AND P0, PT, RZ, UR4, PT ;  /* 0x00000004ff007c0c */ /* 0x000fe2000bf05070 */
[----:B------:R-:W-:Y:S01]  /*209d0*/  IMAD.MOV.U32 R7, RZ, RZ, RZ ;  /* 0x000000ffff077224 */ /* 0x000fe200078e00ff */
[----:B------:R-:W-:Y:S02]  /*209e0*/  ULDC.64 UR6, c[0x0][0x208] ;  /* 0x0000820000067ab9 */ /* 0x000fe40000000a00 */
[----:B------:R-:W-:Y:S01]  /*209f0*/  ISETP.NE.AND.EX P0, PT, RZ, UR5, PT, P0 ;  /* 0x00000005ff007c0c */ /* 0x000fe2000bf05300 */
[----:B------:R-:W-:Y:S02]  /*20a00*/  ULDC.64 UR4, c[0x0][0xbe0] ;  /* 0x0002f80000047ab9 */ /* 0x000fe40000000a00 */
[----:B------:R-:W-:-:S04]  /*20a10*/  ISETP.NE.U32.AND P1, PT, RZ, UR4, PT ;  /* 0x00000004ff007c0c */ /* 0x000fc8000bf25070 */
[----:B------:R-:W-:Y:S01]  /*20a20*/  ISETP.NE.AND.EX P1, PT, RZ, UR5, PT, P1 ;  /* 0x00000005ff007c0c */ /* 0x000fe2000bf25310 */
[----:B------:R-:W3:Y:S01]  /*20a30*/  S2R R8, SR_TID.X ;  /* 0x0000000000087919 */ /* 0x000ee20000002100 */
[----:B--2---:R-:W-:-:S11]  /*20a40*/  IMAD.WIDE R2, R183, 0x4, R2 ;  /* 0x00000004b7027825 */ /* 0x004fd600078e0202 */
[----:B------:R-:W2:Y:S01]  /*20a50*/  @P1 LDC.64 R4, c[0x0][0xbe0] ;  /* 0x0002f800ff041b82 */ /* 0x000ea20000000a00 */
[----:B------:R-:W-:Y:S02]  /*20a60*/  ULDC UR4, c[0x0][0xa88] ;  /* 0x0002a20000047ab9 */ /* 0x000fe40000000800 */
[----:B------:R-:W-:Y:S01]  /*20a70*/  IMAD.U32 R0, RZ, RZ, UR4 ;  /* 0x00000004ff007e24 */ /* 0x000fe2000f8e00ff */
[----:B------:R4:W5:Y:S01]  /*20a80*/  @P0 LDG.E R7, desc[UR6][R2.64] ;  /* 0x0000000602070981 */ /* 0x000962000c1e1900 */
[----:B---3--:R-:W-:Y:S01]  /*20a90*/  IADD3 R6, R8, -0x80, RZ ;  /* 0xffffff8008067810 */ /* 0x008fe20007ffe0ff */
[----:B--2---:R-:W-:-:S03]  /*20aa0*/  @P1 IMAD.WIDE R4, R183, 0x4, R4 ;  /* 0x00000004b7041825 */ /* 0x004fc600078e0204 */
[----:B------:R-:W-:Y:S02]  /*20ab0*/  ISETP.GT.AND P2, PT, R6, 0x7f, PT ;  /* 0x0000007f0600780c */ /* 0x000fe40003f44270 */
[----:B------:R4:W5:Y:S01]  /*20ac0*/  @P1 LDG.E R0, desc[UR6][R4.64] ;  /* 0x0000000604001981 */ /* 0x000962000c1e1900 */
[----:B------:R-:W-:Y:S10]  /*20ad0*/  @P1 BRA `(.L_x_1604) ;  /* 0x0000000000141947 */ /* 0x000ff40003800000 */
[----:B------:R-:W-:Y:S05]  /*20ae0*/  @!P0 BRA `(.L_x_1604) ;  /* 0x0000000000108947 */ /* 0x000fea0003800000 */
[----:B------:R-:W-:Y:S02]  /*20af0*/  ULDC.64 UR4, c[0x0][0x208] ;  /* 0x0000820000047ab9 */ /* 0x000fe40000000a00 */
[----:B----4-:R-:W2:Y:S04]  /*20b00*/  LDG.E R5, desc[UR4][R2.64] ;  /* 0x0000000402057981 */ /* 0x010ea8000c1e1900 */
[----:B-----5:R-:W2:Y:S02]  /*20b10*/  LDG.E R0, desc[UR4][R2.64+0x4] ;  /* 0x0000040402007981 */ /* 0x020ea4000c1e1900 */
[----:B--2---:R-:W-:-:S07]  /*20b20*/  IMAD.IADD R0, R0, 0x1, -R5 ;  /* 0x0000000100007824 */ /* 0x004fce00078e0a05 */
.L_x_1604:
[----:B----4-:R-:W-:Y:S01]  /*20b30*/  SHF.R.S32.HI R2, RZ, 0x1f, R183 ;  /* 0x0000001fff027819 */ /* 0x010fe200000114b7 */
[----:B------:R-:W-:Y:S01]  /*20b40*/  BSSY B1, `(.L_x_1605) ;  /* 0x000001d000017945 */ /* 0x000fe20003800000 */
[----:B------:R-:W-:Y:S02]  /*20b50*/  SHF.R.S32.HI R9, RZ, 0x1f, R182 ;  /* 0x0000001fff097819 */ /* 0x000fe400000114b6 */
[----:B------:R-:W-:Y:S02]  /*20b60*/  SHF.R.S32.HI R13, RZ, 0x1f, R178 ;  /* 0x0000001fff0d7819 */ /* 0x000fe400000114b2 */
[----:B------:R-:W-:Y:S02]  /*20b70*/  SEL R11, R183, RZ, !P0 ;  /* 0x000000ffb70b7207 */ /* 0x000fe40004000000 */
[----:B------:R-:W-:Y:S02]  /*20b80*/  SEL R10, R2, RZ, !P0 ;  /* 0x000000ff020a7207 */ /* 0x000fe40004000000 */
[----:B-----5:R-:W-:Y:S01]  /*20b90*/  SHF.R.S32.HI R6, RZ, 0x1f, R7 ;  /* 0x0000001fff067819 */ /* 0x020fe20000011407 */
[----:B------:R-:W-:Y:S06]  /*20ba0*/  @P2 BRA `(.L_x_1606) ;  /* 0x0000000000582947 */ /* 0x000fec0003800000 */
[----:B------:R-:W-:-:S04]  /*20bb0*/  IMAD R2, R187, 0x80, R8 ;  /* 0x00000080bb027824 */ /* 0x000fc800078e0208 */
        /* <DEDUP_REMOVED lines=11> */
[----:B------:R-:W-:Y:S01]  /*20c70*/  IMAD R4, R10, UR4, RZ ;  /* 0x000000040a047c24 */ /* 0x000fe2000f8e02ff */
[----:B------:R-:W-:-:S03]  /*20c80*/  IADD3 R3, R3, R5, RZ ;  /* 0x0000000503037210 */ /* 0x000fc60007ffe0ff */
        /* <DEDUP_REMOVED lines=8> */
.L_x_1606:
[----:B------:R-:W-:Y:S05]  /*20d10*/  BSYNC B1 ;  /* 0x0000000000017941 */ /* 0x000fea0003800000 */
.L_x_1605:
[----:B------:R-:W-:Y:S01]  /*20d20*/  ULDC.64 UR4, c[0x0][0xaa0] ;  /* 0x0002a80000047ab9 */ /* 0x000fe20000000a00 */
[----:B--2---:R-:W-:Y:S01]  /*20d30*/  MOV R3, R13 ;  /* 0x0000000d00037202 */ /* 0x004fe20000000f00 */
[----:B------:R-:W-:Y:S01]  /*20d40*/  IMAD.MOV.U32 R2, RZ, RZ, R178 ;  /* 0x000000ffff027224 */ /* 0x000fe200078e00b2 */
[----:B------:R-:W-:Y:S01]  /*20d50*/  BSSY B1, `(.L_x_1607) ;  /* 0x000002c000017945 */ /* 0x000fe20003800000 */
[----:B------:R-:W-:Y:S02]  /*20d60*/  IMAD R4, R6, UR4, RZ ;  /* 0x0000000406047c24 */ /* 0x000fe4000f8e02ff */
[----:B------:R-:W-:-:S04]  /*20d70*/  IMAD.WIDE.U32 R2, R7, UR4, R2 ;  /* 0x0000000407027c25 */ /* 0x000fc8000f8e0002 */
[----:B------:R-:W-:Y:S01]  /*20d80*/  IMAD R7, R7, UR5, R4 ;  /* 0x0000000507077c24 */ /* 0x000fe2000f8e0204 */
[----:B------:R-:W-:Y:S01]  /*20d90*/  ULDC.64 UR4, c[0x0][0xae0] ;  /* 0x0002b80000047ab9 */ /* 0x000fe20000000a00 */
[C---:B------:R-:W-:Y:S02]  /*20da0*/  VIADD R4, R180.reuse, 0x20 ;  /* 0x00000020b4047836 */ /* 0x040fe40000000000 */
[----:B------:R-:W-:Y:S02]  /*20db0*/  IMAD.IADD R3, R3, 0x1, R7 ;  /* 0x0000000103037824 */ /* 0x000fe400078e0207 */
[----:B------:R-:W-:Y:S02]  /*20dc0*/  IMAD R7, R187, -0x80, R0 ;  /* 0xffffff80bb077824 */ /* 0x000fe400078e0200 */
[----:B------:R-:W-:Y:S02]  /*20dd0*/  IMAD R5, R9, UR4, RZ ;  /* 0x0000000409057c24 */ /* 0x000fe4000f8e02ff */
[C---:B------:R-:W-:Y:S01]  /*20de0*/  VIADD R0, R180.reuse, 0x40 ;  /* 0x00000040b4007836 */ /* 0x040fe20000000000 */
[-C--:B------:R-:W-:Y:S01]  /*20df0*/  ISETP.GE.AND P2, PT, R180, R7.reuse, PT ;  /* 0x00000007b400720c */ /* 0x080fe20003f46270 */
[----:B------:R-:W-:Y:S01]  /*20e00*/  IMAD R5, R182, UR5, R5 ;  /* 0x00000005b6057c24 */ /* 0x000fe2000f8e0205 */
[-C--:B------:R-:W-:Y:S01]  /*20e10*/  ISETP.GE.AND P3, PT, R4, R7.reuse, PT ;  /* 0x000000070400720c */ /* 0x080fe20003f66270 */
[----:B------:R-:W-:Y:S01]  /*20e20*/  IMAD.WIDE.U32 R2, R182, UR4, R2 ;  /* 0x00000004b6027c25 */ /* 0x000fe2000f8e0002 */
[----:B------:R-:W-:Y:S01]  /*20e30*/  IADD3 R4, R180, 0x60, RZ ;  /* 0x00000060b4047810 */ /* 0x000fe20007ffe0ff */
[----:B------:R-:W-:Y:S01]  /*20e40*/  ULDC.64 UR4, c[0x0][0xae8] ;  /* 0x0002ba0000047ab9 */ /* 0x000fe20000000a00 */
[-C--:B------:R-:W-:Y:S01]  /*20e50*/  ISETP.GE.AND P1, PT, R0, R7.reuse, PT ;  /* 0x000000070000720c */ /* 0x080fe20003f26270 */
[----:B------:R-:W-:Y:S01]  /*20e60*/  IMAD.IADD R3, R3, 0x1, R5 ;  /* 0x0000000103037824 */ /* 0x000fe200078e0205 */
[----:B------:R-:W-:Y:S01]  /*20e70*/  ISETP.GE.AND P0, PT, R4, R7, PT ;  /* 0x000000070400720c */ /* 0x000fe20003f06270 */
[----:B------:R-:W-:Y:S01]  /*20e80*/  IMAD R0, R10, UR4, RZ ;  /* 0x000000040a007c24 */ /* 0x000fe2000f8e02ff */
[----:B------:R-:W-:Y:S01]  /*20e90*/  SHF.R.S32.HI R7, RZ, 0x1f, R180 ;  /* 0x0000001fff077819 */ /* 0x000fe200000114b4 */
[----:B------:R-:W-:-:S04]  /*20ea0*/  IMAD.WIDE.U32 R4, R11, UR4, R2 ;  /* 0x000000040b047c25 */ /* 0x000fc8000f8e0002 */
[----:B------:R-:W-:Y:S02]  /*20eb0*/  IMAD R9, R11, UR5, R0 ;  /* 0x000000050b097c24 */ /* 0x000fe4000f8e0200 */
[----:B------:R-:W-:Y:S02]  /*20ec0*/  IMAD.MOV.U32 R6, RZ, RZ, R180 ;  /* 0x000000ffff067224 */ /* 0x000fe400078e00b4 */
[----:B------:R-:W-:Y:S02]  /*20ed0*/  IMAD.IADD R11, R5, 0x1, R9 ;  /* 0x00000001050b7824 */ /* 0x000fe400078e0209 */
[----:B------:R-:W-:Y:S01]  /*20ee0*/  IMAD.WIDE R6, R187, 0x80, R6 ;  /* 0x00000080bb067825 */ /* 0x000fe200078e0206 */
[----:B------:R-:W-:Y:S06]  /*20ef0*/  @P2 BRA `(.L_x_1608) ;  /* 0x0000000000442947 */ /* 0x000fec0003800000 */
[----:B------:R-:W-:Y:S01]  /*20f00*/  ULDC.64 UR4, c[0x0][0xad8] ;  /* 0x0002b60000047ab9 */ /* 0x000fe20000000a00 */
[----:B------:R-:W-:Y:S01]  /*20f10*/  IMAD.MOV.U32 R2, RZ, RZ, R4 ;  /* 0x000000ffff027224 */ /* 0x000fe200078e0004 */
[C---:B------:R-:W-:Y:S01]  /*20f20*/  IADD3 R0, R178.reuse, 0x40, RZ ;  /* 0x00000040b2007810 */ /* 0x040fe20007ffe0ff */
        /* <DEDUP_REMOVED lines=12> */
[----:B------:R2:W-:Y:S04]  /*20ff0*/  @!P4 STG.E.128 desc[UR8][R8.64], RZ ;  /* 0x000000ff0800c986 */ /* 0x0005e8000c101d08 */
[----:B------:R2:W-:Y:S02]  /*21000*/  @!P5 STG.E.128 desc[UR8][R8.64+0x80], RZ ;  /* 0x000080ff0800d986 */ /* 0x0005e4000c101d08 */
.L_x_1608:
[----:B------:R-:W-:Y:S05]  /*21010*/  BSYNC B1 ;  /* 0x0000000000017941 */ /* 0x000fea0003800000 */
.L_x_1607:
[----:B------:R-:W-:Y:S04]  /*21020*/  BSSY B1, `(.L_x_1609) ;  /* 0x0000015000017945 */ /* 0x000fe80003800000 */
[----:B------:R-:W-:Y:S05]  /*21030*/  @P3 BRA `(.L_x_1610) ;  /* 0x00000000004c3947 */ /* 0x000fea0003800000 */
[----:B--2---:R-:W-:Y:S01]  /*21040*/  IADD3 R9, P2, R6, 0x20, RZ ;  /* 0x0000002006097810 */ /* 0x004fe20007f5e0ff */
        /* <DEDUP_REMOVED lines=16> */
[----:B------:R3:W-:Y:S04]  /*21150*/  @!P3 STG.E.128 desc[UR8][R8.64], RZ ;  /* 0x000000ff0800b986 */ /* 0x0007e8000c101d08 */
[----:B------:R3:W-:Y:S02]  /*21160*/  @!P4 STG.E.128 desc[UR8][R8.64+0x80], RZ ;  /* 0x000080ff0800c986 */ /* 0x0007e4000c101d08 */
.L_x_1610:
[----:B------:R-:W-:Y:S05]  /*21170*/  BSYNC B1 ;  /* 0x0000000000017941 */ /* 0x000fea0003800000 */
.L_x_1609:
[----:B------:R-:W-:Y:S04]  /*21180*/  BSSY B1, `(.L_x_1611) ;  /* 0x0000015000017945 */ /* 0x000fe80003800000 */
[----:B------:R-:W-:Y:S05]  /*21190*/  @P1 BRA `(.L_x_1612) ;  /* 0x00000000004c1947 */ /* 0x000fea0003800000 */
[----:B--23--:R-:W-:Y:S01]  /*211a0*/  IADD3 R9, P1, R6, 0x40, RZ ;  /* 0x0000004006097810 */ /* 0x00cfe20007f3e0ff */
        /* <DEDUP_REMOVED lines=18> */
.L_x_1612:
[----:B------:R-:W-:Y:S05]  /*212d0*/  BSYNC B1 ;  /* 0x0000000000017941 */ /* 0x000fea0003800000 */
.L_x_1611:
        /* <DEDUP_REMOVED lines=20> */
.L_x_1603:
[----:B------:R-:W-:Y:S05]  /*21420*/  BSYNC B0 ;  /* 0x0000000000007941 */ /* 0x000fea0003800000 */
.L_x_1594:
[----:B------:R-:W-:Y:S02]  /*21430*/  ULDC UR4, c[0x0][0xc14] ;  /* 0x0003050000047ab9 */ /* 0x000fe40000000800 */
[----:B-1----:R-:W-:-:S13]  /*21440*/  ISETP.GE.AND P0, PT, R171, UR4, PT ;  /* 0x00000004ab007c0c */ /* 0x002fda000bf06270 */
[----:B------:R-:W-:Y:S05]  /*21450*/  @!P0 BRA `(.L_x_1613) ;  /* 0xfffffdfc00488947 */ /* 0x000fea000383ffff */
[----:B------:R-:W-:Y:S05]  /*21460*/  BRA `(.L_x_1315) ;  /* 0x0000006800507947 */ /* 0x000fea0003800000 */
.L_x_1313:
[----:B------:R-:W-:-:S08]  /*21470*/  NOP ;  /* 0x0000000000007918 */ /* 0x000fd00000000000 */
[----:B------:R-:W0:-:S00]  /*21480*/  USETMAXREG.DEALLOC.CTAPOOL 0x18 ;  /* 0x00000018000079c8 */ /* 0x000e0000080e0500 */
[----:B0-----:R-:W-:-:S06]  /*21490*/  LOP3.LUT R0, R0, 0x3, RZ, 0xc0, !PT ;  /* 0x0000000300007812 */ /* 0x001fcc00078ec0ff */
[----:B------:R-:W0:Y:S02]  /*214a0*/  SHFL.IDX PT, R0, R0, RZ, 0x1f ;  /* 0x00001fff00007589 */ /* 0x000e2400000e0000 */
[----:B0-----:R-:W-:-:S13]  /*214b0*/  ISETP.NE.AND P0, PT, R0, RZ, PT ;  /* 0x000000ff0000720c */ /* 0x001fda0003f05270 */
[----:B------:R-:W-:Y:S05]  /*214c0*/  @P0 BRA `(.L_x_1315) ;  /* 0x0000006800380947 */ /* 0x000fea0003800000 */
[----:B------:R-:W2:Y:S01]  /*214d0*/  LDL.LU R6, [R1+0x8] ;  /* 0x0000080001067983 */ /* 0x000ea20000300800 */
[----:B------:R-:W-:Y:S01]  /*214e0*/  LOP3.LUT R7, R4, 0x1f, RZ, 0xc0, !PT ;  /* 0x0000001f04077812 */ /* 0x000fe200078ec0ff */
[----:B------:R-:W-:Y:S01]  /*214f0*/  ULDC UR5, c[0x0][0xc14] ;  /* 0x0003050000057ab9 */ /* 0x000fe20000000800 */
[----:B------:R-:W-:Y:S01]  /*21500*/  CS2R R16, SRZ ;  /* 0x0000000000107805 */ /* 0x000fe2000001ff00 */
[----:B------:R-:W-:Y:S01]  /*21510*/  ULDC.64 UR6, c[0x0][0x208] ;  /* 0x0000820000067ab9 */ /* 0x000fe20000000a00 */
[----:B------:R-:W-:Y:S01]  /*21520*/  ISETP.NE.AND P0, PT, R7, 0x1f, PT ;  /* 0x0000001f0700780c */ /* 0x000fe20003f05270 */
[----:B------:R-:W-:Y:S01]  /*21530*/  ULDC UR4, c[0x0][0xc10] ;  /* 0x0003040000047ab9 */ /* 0x000fe20000000800 */
[----:B--2---:R-:W-:-:S11]  /*21540*/  LOP3.LUT R6, R6, 0xffffff7f, RZ, 0xc0, !PT ;  /* 0xffffff7f06067812 */ /* 0x004fd600078ec0ff */
[----:B------:R-:W-:Y:S02]  /*21550*/  @P0 LOP3.LUT R6, R6, 0x80, RZ, 0xfc, !PT ;  /* 0x0000008006060812 */ /* 0x000fe400078efcff */
[----:B------:R-:W-:-:S13]  /*21560*/  ISETP.GE.OR P0, PT, R7, UR5, !P0 ;  /* 0x0000000507007c0c */ /* 0x000fda000c706670 */
[----:B------:R-:W0:Y:S02]  /*21570*/  @!P0 LDC.64 R2, c[0x0][0xc58] ;  /* 0x00031600ff028b82 */ /* 0x000e240000000a00 */
[----:B0-----:R-:W-:-:S05]  /*21580*/  @!P0 IMAD.WIDE.U32 R2, R7, 0x4, R2 ;  /* 0x0000000407028825 */ /* 0x001fca00078e0002 */
[----:B------:R-:W2:Y:S01]  /*21590*/  @!P0 LDG.E R17, desc[UR6][R2.64] ;  /* 0x0000000602118981 */ /* 0x000ea2000c1e1900 */
[C---:B------:R-:W-:Y:S01]  /*215a0*/  ISETP.NE.AND P1, PT, R7.reuse, RZ, PT ;  /* 0x000000ff0700720c */ /* 0x040fe20003f25270 */
[----:B------:R-:W0:Y:S01]  /*215b0*/  S2UR UR6, SR_CTAID.X ;  /* 0x00000000000679c3 */ /* 0x000e220000002500 */
        /* <DEDUP_REMOVED lines=27> */
[----:B------:R-:W-:-:S05]  /*21770*/  @P0 LOP3.LUT R6, R6, 0x4, RZ, 0xfc, !PT ;  /* 0x0000000406060812 */ /* 0x000fca00078efcff */
[----:B------:R-:W-:Y:S01]  /*21780*/  STL [R1+0x8], R6 ;  /* 0x0000080601007387 */ /* 0x000fe20000100800 */
[----:B-1----:R-:W-:-:S05]  /*21790*/  SEL R0, R0, RZ, P0 ;  /* 0x000000ff00007207 */ /* 0x002fca0000000000 */
[----:B------:R-:W-:-:S05]  /*217a0*/  IMAD.IADD R0, R3, 0x1, R0 ;  /* 0x0000000103007824 */ /* 0x000fca00078e0200 */
[----:B------:R-:W1:Y:S02]  /*217b0*/  SHFL.IDX PT, R2, R0, 0x1f, 0x1f ;  /* 0x03e01f0000027f89 */ /* 0x000e6400000e0000 */
[----:B-1----:R-:W-:-:S04]  /*217c0*/  IMAD R4, R2, UR4, RZ ;  /* 0x0000000402047c24 */ /* 0x002fc8000f8e02ff */
[----:B------:R-:W-:Y:S01]  /*217d0*/  IMAD.MOV.U32 R5, RZ, RZ, R4 ;  /* 0x000000ffff057224 */ /* 0x000fe200078e0004 */
[----:B0-----:R-:W-:-:S13]  /*217e0*/  ISETP.GT.AND P0, PT, R4, UR6, PT ;  /* 0x0000000604007c0c */ /* 0x001fda000bf04270 */
[----:B------:R-:W-:Y:S05]  /*217f0*/  @P0 BRA `(.L_x_1614) ;  /* 0x0000000000c00947 */ /* 0x000fea0003800000 */
[----:B------:R-:W-:Y:S01]  /*21800*/  IMAD.MOV.U32 R4, RZ, RZ, R5 ;  /* 0x000000ffff047224 */ /* 0x000fe200078e0005 */
[----:B------:R-:W-:Y:S01]  /*21810*/  ULDC UR5, c[0x0][0xc14] ;  /* 0x0003050000057ab9 */ /* 0x000fe20000000800 */
[----:B------:R-:W-:Y:S01]  /*21820*/  IMAD.MOV.U32 R19, RZ, RZ, RZ ;  /* 0x000000ffff137224 */ /* 0x000fe200078e00ff */
[----:B------:R-:W-:Y:S01]  /*21830*/  ULDC UR7, c[0x0][0xc14] ;  /* 0x0003050000077ab9 */ /* 0x000fe20000000800 */
[----:B------:R-:W-:-:S05]  /*21840*/  ULDC UR4, c[0x0][0xc10] ;  /* 0x0003040000047ab9 */ /* 0x000fca0000000800 */
.L_x_1618:
[----:B------:R-:W-:Y:S01]  /*21850*/  IADD3 R0, R19, 0x1f, RZ ;  /* 0x0000001f13007810 */ /* 0x000fe20007ffe0ff */
        /* <DEDUP_REMOVED lines=16> */
.L_x_1617:
[----:B------:R-:W-:Y:S05]  /*21960*/  BSYNC B0 ;  /* 0x0000000000007941 */ /* 0x000fea0003800000 */
.L_x_1616:
        /* <DEDUP_REMOVED lines=25> */
.L_x_1614:
[----:B------:R-:W-:Y:S01]  /*21b00*/  IMAD.IADD R5, R4, 0x1, -R5 ;  /* 0x0000000104057824 */ /* 0x000fe200078e0a05 */
[----:B------:R-:W-:-:S03]  /*21b10*/  ULDC.64 UR8, c[0x0][0x208] ;  /* 0x0000820000087ab9 */ /* 0x000fc60000000a00 */
[----:B------:R-:W-:-:S05]  /*21b20*/  IMAD R2, R0, UR4, R5 ;  /* 0x0000000400027c24 */ /* 0x000fca000f8e0205 */
[----:B------:R-:W-:Y:S02]  /*21b30*/  ISETP.GT.AND P0, PT, R2, UR6, PT ;  /* 0x0000000602007c0c */ /* 0x000fe4000bf04270 */
[----:B------:R-:W0:Y:S11]  /*21b40*/  LDC.64 R2, c[0x0][0xc68] ;  /* 0x00031a00ff027b82 */ /* 0x000e360000000a00 */
[----:B------:R-:W-:-:S04]  /*21b50*/  VOTE.ANY R7, PT, !P0 ;  /* 0x0000000000077806 */ /* 0x000fc800040e0100 */
[----:B------:R-:W1:Y:S02]  /*21b60*/  POPC R4, R7 ;  /* 0x0000000700047309 */ /* 0x000e640000000000 */
[----:B-1----:R-:W-:-:S05]  /*21b70*/  IADD3 R19, R4, R19, RZ ;  /* 0x0000001304137210 */ /* 0x002fca0007ffe0ff */
        /* <DEDUP_REMOVED lines=13> */
.L_x_1619:
[----:B-12---:R-:W-:Y:S01]  /*21c50*/  IMAD.MOV R0, RZ, RZ, -R3 ;  /* 0x000000ffff007224 */ /* 0x006fe200078e0a03 */
[----:B------:R-:W-:Y:S01]  /*21c60*/  MOV R2, RZ ;  /* 0x000000ff00027202 */ /* 0x000fe20000000f00 */
[----:B---3--:R-:W-:Y:S02]  /*21c70*/  IMAD R16, R16, UR4, R5 ;  /* 0x0000000410107c24 */ /* 0x008fe4000f8e0205 */
[----:B------:R-:W-:Y:S01]  /*21c80*/  IMAD R5, R0, R9, RZ ;  /* 0x0000000900057224 */ /* 0x000fe200078e02ff */
[----:B------:R-:W-:-:S03]  /*21c90*/  IABS R0, R6 ;  /* 0x0000000600007213 */ /* 0x000fc60000000000 */
[----:B------:R-:W-:Y:S01]  /*21ca0*/  IMAD.HI.U32 R2, R3, R5, R2 ;  /* 0x0000000503027227 */ /* 0x000fe200078e0002 */
[----:B------:R-:W-:-:S03]  /*21cb0*/  IADD3 R5, -R16, UR6, RZ ;  /* 0x0000000610057c10 */ /* 0x000fc6000fffe1ff */
[----:B------:R-:W-:Y:S01]  /*21cc0*/  IMAD.MOV R0, RZ, RZ, -R0 ;  /* 0x000000ffff007224 */ /* 0x000fe200078e0a00 */
        /* <DEDUP_REMOVED lines=8> */
[----:B------:R-:W-:Y:S02]  /*21d50*/  @P0 IADD3 R2, R2, 0x1, RZ ;  /* 0x0000000102020810 */ /* 0x000fe40007ffe0ff */
[----:B------:R-:W-:-:S13]  /*21d60*/  ISETP.GE.AND P0, PT, R0, RZ, PT ;  /* 0x000000ff0000720c */ /* 0x000fda0003f06270 */
[----:B------:R-:W-:Y:S01]  /*21d70*/  @!P0 IMAD.MOV R2, RZ, RZ, -R2 ;  /* 0x000000ffff028224 */ /* 0x000fe200078e0a02 */
[----:B------:R-:W-:-:S13]  /*21d80*/  ISETP.NE.AND P0, PT, R6, RZ, PT ;  /* 0x000000ff0600720c */ /* 0x000fda0003f05270 */
[----:B------:R-:W-:-:S05]  /*21d90*/  @!P0 LOP3.LUT R2, RZ, R6, RZ, 0x33, !PT ;  /* 0x00000006ff028212 */ /* 0x000fca00078e33ff */
[----:B------:R-:W-:Y:S01]  /*21da0*/  IMAD R0, R8, R2, RZ ;  /* 0x0000000208007224 */ /* 0x000fe200078e02ff */
[----:B------:R-:W-:-:S03]  /*21db0*/  IADD3 R2, -R2, RZ, RZ ;  /* 0x000000ff02027210 */ /* 0x000fc60007ffe1ff */
[----:B------:R-:W-:Y:S02]  /*21dc0*/  IMAD.MOV R3, RZ, RZ, -R0 ;  /* 0x000000ffff037224 */ /* 0x000fe400078e0a00 */
[----:B------:R-:W-:Y:S02]  /*21dd0*/  IMAD R5, R6, R2, R5 ;  /* 0x0000000206057224 */ /* 0x000fe400078e0205 */
[----:B------:R-:W-:Y:S01]  /*21de0*/  IMAD.MOV.U32 R2, RZ, RZ, RZ ;  /* 0x000000ffff027224 */ /* 0x000fe200078e00ff */
[----:B------:R-:W-:-:S04]  /*21df0*/  VIADDMNMX R8, R3, UR4, R8, PT ;  /* 0x0000000403087c46 */ /* 0x000fc8000b800108 */
[-C--:B------:R-:W-:Y:S02]  /*21e00*/  IABS R4, R8.reuse ;  /* 0x0000000800047213 */ /* 0x080fe40000000000 */
[----:B------:R-:W-:Y:S02]  /*21e10*/  IABS R6, R8 ;  /* 0x0000000800067213 */ /* 0x000fe40000000000 */
[----:B------:R-:W1:Y:S08]  /*21e20*/  I2F.RP R7, R4 ;  /* 0x0000000400077306 */ /* 0x000e700000209400 */
[----:B-1----:R-:W1:Y:S02]  /*21e30*/  MUFU.RCP R7, R7 ;  /* 0x0000000700077308 */ /* 0x002e640000001000 */
[----:B-1----:R-:W-:Y:S01]  /*21e40*/  VIADD R3, R7, 0xffffffe ;  /* 0x0ffffffe07037836 */ /* 0x002fe20000000000 */
[----:B------:R-:W-:-:S05]  /*21e50*/  IABS R7, R5 ;  /* 0x0000000500077213 */ /* 0x000fca0000000000 */
[----:B------:R-:W1:Y:S02]  /*21e60*/  F2I.FTZ.U32.TRUNC.NTZ R3, R3 ;  /* 0x0000000300037305 */ /* 0x000e64000021f000 */
[----:B-1----:R-:W-:-:S04]  /*21e70*/  IMAD.MOV R9, RZ, RZ, -R3 ;  /* 0x000000ffff097224 */ /* 0x002fc800078e0a03 */
[----:B------:R-:W-:-:S04]  /*21e80*/  IMAD R9, R9, R4, RZ ;  /* 0x0000000409097224 */ /* 0x000fc800078e02ff */
[----:B------:R-:W-:-:S04]  /*21e90*/  IMAD.HI.U32 R2, R3, R9, R2 ;  /* 0x0000000903027227 */ /* 0x000fc800078e0002 */
[----:B------:R-:W-:Y:S02]  /*21ea0*/  IMAD.MOV R3, RZ, RZ, -R6 ;  /* 0x000000ffff037224 */ /* 0x000fe400078e0a06 */
[----:B------:R-:W-:-:S04]  /*21eb0*/  IMAD.HI.U32 R2, R2, R7, RZ ;  /* 0x0000000702027227 */ /* 0x000fc800078e00ff */
[----:B------:R-:W-:-:S05]  /*21ec0*/  IMAD R3, R2, R3, R7 ;  /* 0x0000000302037224 */ /* 0x000fca00078e0207 */
[----:B------:R-:W-:-:S13]  /*21ed0*/  ISETP.GT.U32.AND P0, PT, R4, R3, PT ;  /* 0x000000030400720c */ /* 0x000fda0003f04070 */
[----:B------:R-:W-:Y:S01]  /*21ee0*/  @!P0 IMAD.IADD R3, R3, 0x1, -R4 ;  /* 0x0000000103038824 */ /* 0x000fe200078e0a04 */
[----:B------:R-:W-:-:S04]  /*21ef0*/  @!P0 IADD3 R2, R2, 0x1, RZ ;  /* 0x0000000102028810 */ /* 0x000fc80007ffe0ff */
[----:B------:R-:W-:Y:S02]  /*21f00*/  ISETP.GE.U32.AND P0, PT, R3, R4, PT ;  /* 0x000000040300720c */ /* 0x000fe40003f06070 */
[C---:B------:R-:W-:Y:S02]  /*21f10*/  LOP3.LUT R3, R5.reuse, R8, RZ, 0x3c, !PT ;  /* 0x0000000805037212 */ /* 0x040fe400078e3cff */
[----:B------:R-:W-:-:S09]  /*21f20*/  IADD3 R5, R5, R0, RZ ;  /* 0x0000000005057210 */ /* 0x000fd20007ffe0ff */
        /* <DEDUP_REMOVED lines=10> */
.L_x_1615:
[----:B------:R-:W-:Y:S01]  /*21fd0*/  IMAD.MOV.U32 R17, RZ, RZ, RZ ;  /* 0x000000ffff117224 */ /* 0x000fe200078e00ff */
[----:B------:R-:W-:Y:S01]  /*21fe0*/  MOV R16, UR6 ;  /* 0x0000000600107c02 */ /* 0x000fe20008000f00 */
[----:B------:R-:W-:-:S07]  /*21ff0*/  IMAD.MOV.U32 R18, RZ, RZ, RZ ;  /* 0x000000ffff127224 */ /* 0x000fce00078e00ff */
.L_x_1620:
[----:B------:R-:W2:Y:S01]  /*22000*/  LDL.LU R2, [R1+0x8] ;  /* 0x0000080001027983 */ /* 0x000ea20000300800 */
[----:B------:R-:W1:Y:S02]  /*22010*/  S2R R5, SR_TID.X ;  /* 0x0000000000057919 */ /* 0x000e640000002100 */
[----:B-1----:R-:W-:-:S04]  /*22020*/  LOP3.LUT R5, R5, 0x1f, RZ, 0xc0, !PT ;  /* 0x0000001f05057812 */ /* 0x002fc800078ec0ff */
[----:B------:R-:W-:-:S13]  /*22030*/  ISETP.NE.AND P0, PT, R5, RZ, PT ;  /* 0x000000ff0500720c */ /* 0x000fda0003f05270 */
[----:B------:R-:W1:Y:S01]  /*22040*/  @!P0 S2R R3, SR_CgaCtaId ;  /* 0x0000000000038919 */ /* 0x000e620000008800 */
[----:B------:R-:W-:-:S04]  /*22050*/  @!P0 MOV R0, 0x400 ;  /* 0x0000040000008802 */ /* 0x000fc80000000f00 */
[----:B-1----:R-:W-:-:S05]  /*22060*/  @!P0 LEA R0, R3, R0, 0x18 ;  /* 0x0000000003008211 */ /* 0x002fca00078ec0ff */
[----:B------:R1:W-:Y:S02]  /*22070*/  @!P0 STS.128 [R0+0x2a8d0], R16 ;  /* 0x02a8d01000008388 */ /* 0x0003e40000000c00 */
[----:B-1----:R-:W-:Y:S01]  /*22080*/  IMAD.MOV.U32 R0, RZ, RZ, 0x1 ;  /* 0x00000001ff007424 */ /* 0x002fe200078e00ff */
        /* <DEDUP_REMOVED lines=9> */
[----:B------:R-:W2:Y:S01]  /*22120*/  S2R R4, SR_TID.X ;  /* 0x0000000000047919 */ /* 0x000ea20000002100 */
[----:B------:R-:W-:Y:S01]  /*22130*/  ISETP.NE.AND P1, PT, R5, RZ, PT ;  /* 0x000000ff0500720c */ /* 0x000fe20003f25270 */
[----:B-1----:R-:W-:Y:S01]  /*22140*/  IMAD.MOV.U32 R0, RZ, RZ, 0x1 ;  /* 0x00000001ff007424 */ /* 0x002fe200078e00ff */
[----:B------:R-:W-:Y:S01]  /*22150*/  LOP3.LUT R2, R2, 0xffffffbf, RZ, 0xc0, !PT ;  /* 0xffffffbf02027812 */ /* 0x000fe200078ec0ff */
[----:B------:R1:W-:Y:S01]  /*22160*/  STL [R1+0x28], RZ ;  /* 0x000028ff01007387 */ /* 0x0003e20000100800 */
[----:B------:R-:W-:Y:S01]  /*22170*/  ULDC.64 UR38, c[0x0][0x198] ;  /* 0x0000660000267ab9 */ /* 0x000fe20000000a00 */
[----:B------:R-:W-:Y:S01]  /*22180*/  ULDC UR36, c[0x0][0xc] ;  /* 0x0000030000247ab9 */ /* 0x000fe20000000800 */
[----:B------:R-:W-:Y:S01]  /*22190*/  LOP3.LUT R2, R2, 0xfffffffd, RZ, 0xc0, !PT ;  /* 0xfffffffd02027812 */ /* 0x000fe200078ec0ff */
[----:B------:R1:W-:Y:S01]  /*221a0*/  STL [R1+0x14], R0 ;  /* 0x0000140001007387 */ /* 0x0003e20000100800 */
[----:B------:R-:W-:-:S03]  /*221b0*/  ULOP3.LUT UR37, UR60, 0x2, URZ, 0xfc, !UPT ;  /* 0x000000023c257892 */ /* 0x000fc6000f8efc3f */
[----:B------:R1:W-:Y:S04]  /*221c0*/  STL [R1+0x4], RZ ;  /* 0x000004ff01007387 */ /* 0x0003e80000100800 */
[----:B------:R1:W-:Y:S04]  /*221d0*/  STL [R1], RZ ;  /* 0x000000ff01007387 */ /* 0x0003e80000100800 */
[----:B------:R1:W-:Y:S01]  /*221e0*/  STL [R1+0x10], R0 ;  /* 0x0000100001007387 */ /* 0x0003e20000100800 */
[----:B--2---:R-:W-:-:S04]  /*221f0*/  LOP3.LUT R4, R4, 0x7f, RZ, 0xc0, !PT ;  /* 0x0000007f04047812 */ /* 0x004fc800078ec0ff */
[C---:B------:R-:W-:Y:S02]  /*22200*/  ISETP.NE.AND P2, PT, R4.reuse, RZ, PT ;  /* 0x000000ff0400720c */ /* 0x040fe40003f45270 */
[----:B------:R-:W-:-:S11]  /*22210*/  ISETP.NE.OR P0, PT, R4, RZ, !P1 ;  /* 0x000000ff0400720c */ /* 0x000fd60004f05670 */
[----:B------:R-:W-:-:S04]  /*22220*/  @P2 LOP3.LUT R2, R2, 0x2, RZ, 0xfc, !PT ;  /* 0x0000000202022812 */ /* 0x000fc800078efcff */
[----:B------:R-:W-:-:S05]  /*22230*/  @P0 LOP3.LUT R2, R2, 0x40, RZ, 0xfc, !PT ;  /* 0x0000004002020812 */ /* 0x000fca00078efcff */
[----:B------:R1:W-:Y:S02]  /*22240*/  STL [R1+0x8], R2 ;  /* 0x0000080201007387 */ /* 0x0003e40000100800 */
.L_x_1727:
[----:B------:R-:W-:Y:S05]  /*22250*/  YIELD ;  /* 0x0000000000007946 */ /* 0x000fea0003800000 */
[----:B------:R-:W-:Y:S01]  /*22260*/  ULDC.64 UR4, c[0x0][0xa28] ;  /* 0x00028a0000047ab9 */ /* 0x000fe20000000a00 */
[----:B------:R-:W-:Y:S01]  /*22270*/  MOV R5, RZ ;  /* 0x000000ff00057202 */ /* 0x000fe20000000f00 */
[----:B------:R-:W-:Y:S01]  /*22280*/  ULDC.64 UR6, c[0x0][0x208] ;  /* 0x0000820000067ab9 */ /* 0x000fe20000000a00 */
[----:B------:R-:W-:Y:S01]  /*22290*/  ISETP.NE.U32.AND P0, PT, RZ, UR4, PT ;  /* 0x00000004ff007c0c */ /* 0x000fe2000bf05070 */
[----:B-1----:R-:W-:Y:S01]  /*222a0*/  IMAD.MOV.U32 R0, RZ, RZ, RZ ;  /* 0x000000ffff007224 */ /* 0x002fe200078e00ff */
[----:B------:R-:W-:Y:S01]  /*222b0*/  ULDC.64 UR8, c[0x0][0xa08] ;  /* 0x0002820000087ab9 */ /* 0x000fe20000000a00 */
[----:B------:R-:W-:Y:S01]  /*222c0*/  ULDC.64 UR10, c[0x0][0xa10] ;  /* 0x00028400000a7ab9 */ /* 0x000fe20000000a00 */
[----:B------:R-:W-:Y:S01]  /*222d0*/  ISETP.NE.AND.EX P0, PT, RZ, UR5, PT, P0 ;  /* 0x00000005ff007c0c */ /* 0x000fe2000bf05300 */
[----:B------:R-:W-:-:S12]  /*222e0*/  ULDC.64 UR4, c[0x0][0xa00] ;  /* 0x0002800000047ab9 */ /* 0x000fd80000000a00 */
[----:B--2---:R-:W1:Y:S01]  /*222f0*/  @P0 LDC.64 R2, c[0x0][0xa28] ;  /* 0x00028a00ff020b82 */ /* 0x004e620000000a00 */
[----:B------:R-:W-:Y:S01]  /*22300*/  ISETP.NE.U32.AND P2, PT, RZ, UR4, PT ;  /* 0x00000004ff007c0c */ /* 0x000fe2000bf45070 */
[----:B-1----:R-:W-:-:S05]  /*22310*/  @P0 IMAD.WIDE R2, R19, 0x4, R2 ;  /* 0x0000000413020825 */ /* 0x002fca00078e0202 */
[----:B------:R1:W5:Y:S01]  /*22320*/  @P0 LDG.E R5, desc[UR6][R2.64] ;  /* 0x0000000602050981 */ /* 0x000362000c1e1900 */
[----:B------:R-:W-:Y:S01]  /*22330*/  ISETP.NE.AND.EX P2, PT, RZ, UR5, PT, P2 ;  /* 0x00000005ff007c0c */ /* 0x000fe2000bf45320 */
[----:B------:R-:W-:Y:S01]  /*22340*/  ULDC.64 UR4, c[0x0][0xa18] ;  /* 0x0002860000047ab9 */ /* 0x000fe20000000a00 */
[----:B-1----:R-:W1:Y:S02]  /*22350*/  LDC.64 R2, c[0x0][0xa00] ;  /* 0x00028000ff027b82 */ /* 0x002e640000000a00 */
[----:B-1----:R-:W-:-:S09]  /*22360*/  IMAD.WIDE R2, R19, 0x4, R2 ;  /* 0x0000000413027825 */ /* 0x002fd200078e0202 */
[----:B------:R-:W2:Y:S01]  /*22370*/  @P2 LDG.E R0, desc[UR6][R2.64] ;  /* 0x0000000602002981 */ /* 0x000ea2000c1e1900 */
[----:B------:R-:W-:Y:S01]  /*22380*/  ISETP.NE.U32.AND P0, PT, RZ, UR4, PT ;  /* 0x00000004ff007c0c */ /* 0x000fe2000bf05070 */
[----:B------:R-:W-:-:S03]  /*22390*/  ULDC UR4, c[0x0][0x288] ;  /* 0x0000a20000047ab9 */ /* 0x000fc60000000800 */
[----:B------:R-:W-:-:S13]  /*223a0*/  ISETP.NE.AND.EX P0, PT, RZ, UR5, PT, P0 ;  /* 0x00000005ff007c0c */ /* 0x000fda000bf05300 */
[----:B------:R-:W1:Y:S01]  /*223b0*/  @P0 LDC.64 R6, c[0x0][0xa18] ;  /* 0x00028600ff060b82 */ /* 0x000e620000000a00 */
[----:B------:R-:W-:-:S04]  /*223c0*/  ISETP.NE.U32.AND P1, PT, RZ, UR8, PT ;  /* 0x00000008ff007c0c */ /* 0x000fc8000bf25070 */
[----:B------:R-:W-:Y:S02]  /*223d0*/  ISETP.NE.AND.EX P3, PT, RZ, UR9, PT, P1 ;  /* 0x00000009ff007c0c */ /* 0x000fe4000bf65310 */
[----:B------:R-:W-:-:S04]  /*223e0*/  ISETP.NE.U32.AND P1, PT, RZ, UR10, PT ;  /* 0x0000000aff007c0c */ /* 0x000fc8000bf25070 */
[----:B------:R-:W-:Y:S01]  /*223f0*/  ISETP.NE.AND.EX P1, PT, RZ, UR11, PT, P1 ;  /* 0x0000000bff007c0c */ /* 0x000fe2000bf25310 */
        /* <DEDUP_REMOVED lines=8> */
[----:B------:R-:W-:Y:S01]  /*22480*/  ULDC UR6, c[0x0][0x338] ;  /* 0x0000ce0000067ab9 */ /* 0x000fe20000000800 */
[----:B------:R-:W-:Y:S01]  /*22490*/  ULDC UR5, c[0x0][0x2e0] ;  /* 0x0000b80000057ab9 */ /* 0x000fe20000000800 */
[----:B------:R-:W-:Y:S01]  /*224a0*/  USEL UR4, UR4, 0x1, UP0 ;  /* 0x0000000104047887 */ /* 0x000fe20008000000 */
[----:B0-----:R-:W-:-:S03]  /*224b0*/  IMAD.U32 R11, RZ, RZ, UR6 ;  /* 0x00000006ff0b7e24 */ /* 0x001fc6000f8e00ff */
[----:B------:R-:W-:-:S06]  /*224c0*/  UIMAD UR4, UR4, UR5, URZ ;  /* 0x00000005040472a4 */ /* 0x000fcc000f8e023f */
[----:B------:R-:W-:Y:S01]  /*224d0*/  MOV R8, UR4 ;  /* 0x0000000400087c02 */ /* 0x000fe20008000f00 */
[----:B-1----:R-:W-:Y:S06]  /*224e0*/  @P0 BRA `(.L_x_1622) ;  /* 0x0000000000140947 */ /* 0x002fec0003800000 */
[----:B------:R-:W-:Y:S05]  /*224f0*/  @!P2 BRA `(.L_x_1622) ;  /* 0x000000000010a947 */ /* 0x000fea0003800000 */
[----:B------:R-:W-:Y:S02]  /*22500*/  ULDC.64 UR4, c[0x0][0x208] ;  /* 0x0000820000047ab9 */ /* 0x000fe40000000a00 */
[----:B------:R-:W2:Y:S04]  /*22510*/  LDG.E R7, desc[UR4][R2.64] ;  /* 0x0000000402077981 */ /* 0x000ea8000c1e1900 */
[----:B-----5:R-:W2:Y:S02]  /*22520*/  LDG.E R0, desc[UR4][R2.64+0x4] ;  /* 0x0000040402007981 */ /* 0x020ea4000c1e1900 */
[----:B--2---:R-:W-:-:S07]  /*22530*/  IMAD.IADD R0, R0, 0x1, -R7 ;  /* 0x0000000100007824 */ /* 0x004fce00078e0a07 */
.L_x_1622:
[----:B------:R-:W0:Y:S01]  /*22540*/  LDC.64 R6, c[0x0][0xa08] ;  /* 0x00028200ff067b82 */ /* 0x000e220000000a00 */
[----:B------:R-:W-:Y:S01]  /*22550*/  IMAD.MOV.U32 R9, RZ, RZ, RZ ;  /* 0x000000ffff097224 */ /* 0x000fe200078e00ff */
[----:B------:R-:W-:-:S06]  /*22560*/  ULDC.64 UR4, c[0x0][0x208] ;  /* 0x0000820000047ab9 */ /* 0x000fcc0000000a00 */
[----:B------:R-:W1:Y:S01]  /*22570*/  LDC.64 R2, c[0x0][0xa10] ;  /* 0x00028400ff027b82 */ /* 0x000e620000000a00 */
[----:B0-----:R-:W-:-:S05]  /*22580*/  IMAD.WIDE R6, R19, 0x4, R6 ;  /* 0x0000000413067825 */ /* 0x001fca00078e0206 */
[----:B------:R-:W2:Y:S01]  /*22590*/  @P3 LDG.E R9, desc[UR4][R6.64] ;  /* 0x0000000406093981 */ /* 0x000ea2000c1e1900 */
[----:B------:R-:W-:Y:S02]  /*225a0*/  IMAD.MOV.U32 R4, RZ, RZ, RZ ;  /* 0x000000ffff047224 */ /* 0x000fe400078e00ff */
[----:B-1----:R-:W-:-:S05]  /*225b0*/  IMAD.WIDE R2, R19, 0x4, R2 ;  /* 0x0000000413027825 */ /* 0x002fca00078e0202 */
[----:B------:R0:W5:Y:S01]  /*225c0*/  @P1 LDG.E R4, desc[UR4][R2.64] ;  /* 0x0000000402041981 */ /* 0x000162000c1e1900 */
[----:B------:R-:W-:Y:S02]  /*225d0*/  ULDC.64 UR4, c[0x0][0xa20] ;  /* 0x0002880000047ab9 */ /* 0x000fe40000000a00 */
[----:B------:R-:W-:-:S04]  /*225e0*/  ISETP.NE.U32.AND P0, PT, RZ, UR4, PT ;  /* 0x00000004ff007c0c */ /* 0x000fc8000bf05070 */
[----:B------:R-:W-:Y:S02]  /*225f0*/  ISETP.NE.AND.EX P0, PT, RZ, UR5, PT, P0 ;  /* 0x00000005ff007c0c */ /* 0x000fe4000bf05300 */
[----:B--2--5:R-:W-:-:S05]  /*22600*/  IADD3 R9, R9, R5, RZ ;  /* 0x0000000509097210 */ /* 0x024fca0007ffe0ff */
[----:B------:R0:W-:Y:S06]  /*22610*/  STL [R1+0xc], R9 ;  /* 0x00000c0901007387 */ /* 0x0001ec0000100800 */
[----:B------:R-:W-:Y:S05]  /*22620*/  @!P0 BRA `(.L_x_1623) ;  /* 0x0000000000148947 */ /* 0x000fea0003800000 */
[----:B0-----:R-:W0:Y:S01]  /*22630*/  LDC.64 R8, c[0x0][0xa20] ;  /* 0x00028800ff087b82 */ /* 0x001e220000000a00 */
[----:B------:R-:W-:Y:S01]  /*22640*/  ULDC.64 UR4, c[0x0][0x208] ;  /* 0x0000820000047ab9 */ /* 0x000fe20000000a00 */
[----:B0-----:R-:W-:-:S06]  /*22650*/  IMAD.WIDE R8, R19, 0x4, R8 ;  /* 0x0000000413087825 */ /* 0x001fcc00078e0208 */
[----:B------:R1:W5:Y:S01]  /*22660*/  LDG.E R8, desc[UR4][R8.64] ;  /* 0x0000000408087981 */ /* 0x000362000c1e1900 */
[----:B------:R-:W-:Y:S05]  /*22670*/  BRA `(.L_x_1624) ;  /* 0x0000000000147947 */ /* 0x000fea0003800000 */
.L_x_1623:
[----:B------:R-:W-:Y:S05]  /*22680*/  @!P3 BRA `(.L_x_1624) ;  /* 0x000000000010b947 */ /* 0x000fea0003800000 */
[----:B------:R-:W-:Y:S02]  /*22690*/  ULDC.64 UR4, c[0x0][0x208] ;  /* 0x0000820000047ab9 */ /* 0x000fe40000000a00 */
[----:B------:R-:W2:Y:S04]  /*226a0*/  LDG.E R8, desc[UR4][R6.64] ;  /* 0x0000000406087981 */ /* 0x000ea8000c1e1900 */
[----:B------:R-:W2:Y:S02]  /*226b0*/  LDG.E R6, desc[UR4][R6.64+0x4] ;  /* 0x0000040406067981 */ /* 0x000ea4000c1e1900 */
[----:B--2---:R-:W-:-:S07]  /*226c0*/  IMAD.IADD R8, R6, 0x1, -R8 ;  /* 0x0000000106087824 */ /* 0x004fce00078e0a08 */
.L_x_1624:
[----:B------:R-:W-:Y:S02]  /*226d0*/  ULDC.64 UR4, c[0x0][0x208] ;  /* 0x0000820000047ab9 */ /* 0x000fe40000000a00 */
[----:B------:R-:W2:Y:S04]  /*226e0*/  @P1 LDG.E R6, desc[UR4][R2.64] ;  /* 0x0000000402061981 */ /* 0x000ea8000c1e1900 */
[----:B0-----:R-:W2:Y:S01]  /*226f0*/  @P1 LDG.E R2, desc[UR4][R2.64+0x4] ;  /* 0x0000040402021981 */ /* 0x001ea2000c1e1900 */
[----:B-----5:R-:W-:Y:S02]  /*22700*/  IMAD.IADD R7, R8, 0x1, -R5 ;  /* 0x0000000108077824 */ /* 0x020fe400078e0a05 */
[----:B--2---:R-:W-:Y:S01]  /*22710*/  @P1 IMAD.IADD R11, R2, 0x1, -R6 ;  /* 0x00000001020b1824 */ /* 0x004fe200078e0a06 */
[----:B------:R-:W-:-:S04]  /*22720*/  LEA R6, R17, 0x80, 0x7 ;  /* 0x0000008011067811 */ /* 0x000fc800078e38ff */
[----:B------:R-:W-:-:S04]  /*22730*/  IADD3 R5, R7, R11, RZ ;  /* 0x0000000b07057210 */ /* 0x000fc80007ffe0ff */
[C---:B------:R-:W-:Y:S01]  /*22740*/  IADD3 R6, R5.reuse, R6, -R0 ;  /* 0x0000000605067210 */ /* 0x040fe20007ffe800 */
[----:B------:R-:W-:-:S04]  /*22750*/  VIADD R20, R5, 0x5f ;  /* 0x0000005f05147836 */ /* 0x000fc80000000000 */
[----:B------:R-:W-:-:S05]  /*22760*/  IMAD.HI R20, R20, 0x2aaaaaab, RZ ;  /* 0x2aaaaaab14147827 */ /* 0x000fca00078e02ff */
[----:B------:R-:W-:-:S04]  /*22770*/  SHF.R.U32.HI R2, RZ, 0x1f, R20 ;  /* 0x0000001fff027819 */ /* 0x000fc80000011614 */
[----:B------:R-:W-:Y:S02]  /*22780*/  LEA.HI.SX32 R20, R20, R2, 0x1c ;  /* 0x0000000214147211 */ /* 0x000fe400078fe2ff */
[----:B------:R-:W0:Y:S02]  /*22790*/  LDC.64 R2, c[0x0][0x9e0] ;  /* 0x00027800ff027b82 */ /* 0x000e240000000a00 */
[----:B0-----:R-:W-:Y:S01]  /*227a0*/  ISETP.GE.AND P2, PT, R3, 0x1, PT ;  /* 0x000000010300780c */ /* 0x001fe20003f46270 */
[----:B------:R-:W-:-:S12]  /*227b0*/  IMAD.IADD R2, R6, 0x1, R2 ;  /* 0x0000000106027824 */ /* 0x000fd800078e0202 */
[----:B------:R-:W-:Y:S05]  /*227c0*/  @!P2 BRA `(.L_x_1625) ;  /* 0x000000000048a947 */ /* 0x000fea0003800000 */
[C---:B------:R-:W-:Y:S01]  /*227d0*/  ISETP.GT.AND P0, PT, R6.reuse, RZ, PT ;  /* 0x000000ff0600720c */ /* 0x040fe20003f04270 */
[----:B------:R-:W-:Y:S01]  /*227e0*/  BSSY B0, `(.L_x_1626) ;  /* 0x000000e000007945 */ /* 0x000fe20003800000 */
[----:B------:R-:W-:-:S11]  /*227f0*/  VIADD R10, R6, 0xffffffff ;  /* 0xffffffff060a7836 */ /* 0x000fd60000000000 */
[----:B------:R-:W-:Y:S05]  /*22800*/  @P0 BRA `(.L_x_1627) ;  /* 0x00000000001c0947 */ /* 0x000fea0003800000 */
[----:B------:R-:W-:Y:S02]  /*22810*/  ISETP.NE.AND P0, PT, R3, 0x1, PT ;  /* 0x000000010300780c */ /* 0x000fe40003f05270 */
[----:B------:R-:W-:-:S11]  /*22820*/  IADD3 R10, -R6, RZ, RZ ;  /* 0x000000ff060a7210 */ /* 0x000fd60007ffe1ff */
[----:B-1----:R-:W0:Y:S02]  /*22830*/  @P0 LDC.64 R8, c[0x0][0x9e8] ;  /* 0x00027a00ff080b82 */ /* 0x002e240000000a00 */
[----:B0-----:R-:W-:-:S05]  /*22840*/  @P0 IMAD.HI.U32 R8, R10, R8, RZ ;  /* 0x000000080a080227 */ /* 0x001fca00078e00ff */
[----:B------:R-:W-:-:S04]  /*22850*/  @P0 SHF.R.U32.HI R10, RZ, R9, R8 ;  /* 0x00000009ff0a0219 */ /* 0x000fc80000011608 */
[----:B------:R-:W-:Y:S01]  /*22860*/  LOP3.LUT R10, RZ, R10, RZ, 0x33, !PT ;  /* 0x0000000aff0a7212 */ /* 0x000fe200078e33ff */
[----:B------:R-:W-:Y:S06]  /*22870*/  BRA `(.L_x_1628) ;  /* 0x0000000000107947 */ /* 0x000fec0003800000 */
.L_x_1627:
[----:B------:R-:W-:-:S13]  /*22880*/  ISETP.NE.AND P0, PT, R3, 0x1, PT ;  /* 0x000000010300780c */ /* 0x000fda0003f05270 */
[----:B-1----:R-:W0:Y:S02]  /*22890*/  @P0 LDC.64 R8, c[0x0][0x9e8] ;  /* 0x00027a00ff080b82 */ /* 0x002e240000000a00 */
[----:B0-----:R-:W-:-:S05]  /*228a0*/  @P0 IMAD.HI.U32 R8, R10, R8, RZ ;  /* 0x000000080a080227 */ /* 0x001fca00078e00ff */
[----:B------:R-:W-:-:S07]  /*228b0*/  @P0 SHF.R.U32.HI R10, RZ, R9, R8 ;  /* 0x00000009ff0a0219 */ /* 0x000fce0000011608 */
.L_x_1628:
[----:B------:R-:W-:Y:S05]  /*228c0*/  BSYNC B0 ;  /* 0x0000000000007941 */ /* 0x000fea0003800000 */
.L_x_1626:
[----:B------:R-:W-:-:S05]  /*228d0*/  IMAD R10, R10, R3, R3 ;  /* 0x000000030a0a7224 */ /* 0x000fca00078e0203 */
[----:B------:R-:W-:-:S07]  /*228e0*/  VIMNMX R2, R2, R10, PT ;  /* 0x0000000a02027248 */ /* 0x000fce0003fe0100 */
.L_x_1625:
[----:B------:R-:W-:Y:S01]  /*228f0*/  IMAD R0, R17, 0x80, -R0 ;  /* 0x0000008011007824 */ /* 0x000fe200078e0a00 */
[----:B------:R-:W-:-:S03]  /*22900*/  ULDC UR4, c[0x0][0x9dc] ;  /* 0x0002770000047ab9 */ /* 0x000fc60000000800 */
[----:B------:R-:W-:-:S04]  /*22910*/  IMAD.IADD R0, R5, 0x1, R0 ;  /* 0x0000000105007824 */ /* 0x000fc800078e0200 */
[----:B------:R-:W-:Y:S01]  /*22920*/  VIADD R5, R0, -UR4 ;  /* 0x8000000400057c36 */ /* 0x000fe20008000000 */
[----:B------:R-:W-:Y:S06]  /*22930*/  @!P2 BRA `(.L_x_1629) ;  /* 0x000000000048a947 */ /* 0x000fec0003800000 */
[----:B------:R-:W-:Y:S01]  /*22940*/  ISETP.GT.AND P0, PT, R0, -0x1, PT ;  /* 0xffffffff0000780c */ /* 0x000fe20003f04270 */
[----:B------:R-:W-:-:S12]  /*22950*/  BSSY B0, `(.L_x_1630) ;  /* 0x000000e000007945 */ /* 0x000fd80003800000 */
[----:B------:R-:W-:Y:S05]  /*22960*/  @P0 BRA `(.L_x_1631) ;  /* 0x00000000001c0947 */ /* 0x000fea0003800000 */
[----:B------:R-:W-:Y:S02]  /*22970*/  ISETP.NE.AND P0, PT, R3, 0x1, PT ;  /* 0x000000010300780c */ /* 0x000fe40003f05270 */
[----:B------:R-:W-:-:S11]  /*22980*/  LOP3.LUT R10, RZ, R0, RZ, 0x33, !PT ;  /* 0x00000000ff0a7212 */ /* 0x000fd600078e33ff */
[----:B-1----:R-:W0:Y:S02]  /*22990*/  @P0 LDC.64 R8, c[0x0][0x9e8] ;  /* 0x00027a00ff080b82 */ /* 0x002e240000000a00 */
[----:B0-----:R-:W-:-:S05]  /*229a0*/  @P0 IMAD.HI.U32 R8, R10, R8, RZ ;  /* 0x000000080a080227 */ /* 0x001fca00078e00ff */
[----:B------:R-:W-:-:S04]  /*229b0*/  @P0 SHF.R.U32.HI R10, RZ, R9, R8 ;  /* 0x00000009ff0a0219 */ /* 0x000fc80000011608 */
[----:B------:R-:W-:Y:S01]  /*229c0*/  LOP3.LUT R10, RZ, R10, RZ, 0x33, !PT ;  /* 0x0000000aff0a7212 */ /* 0x000fe200078e33ff */
[----:B------:R-:W-:Y:S06]  /*229d0*/  BRA `(.L_x_1632) ;  /* 0x0000000000147947 */ /* 0x000fec0003800000 */
.L_x_1631:
[----:B------:R-:W-:Y:S02]  /*229e0*/  ISETP.NE.AND P0, PT, R3, 0x1, PT ;  /* 0x000000010300780c */ /* 0x000fe40003f05270 */
[----:B------:R-:W-:-:S11]  /*229f0*/  MOV R10, R0 ;  /* 0x00000000000a7202 */ /* 0x000fd60000000f00 */
[----:B-1----:R-:W0:Y:S02]  /*22a00*/  @P0 LDC.64 R8, c[0x0][0x9e8] ;  /* 0x00027a00ff080b82 */ /* 0x002e240000000a00 */
[----:B0-----:R-:W-:-:S05]  /*22a10*/  @P0 IMAD.HI.U32 R8, R0, R8, RZ ;  /* 0x0000000800080227 */ /* 0x001fca00078e00ff */
[----:B------:R-:W-:-:S07]  /*22a20*/  @P0 SHF.R.U32.HI R10, RZ, R9, R8 ;  /* 0x00000009ff0a0219 */ /* 0x000fce0000011608 */
.L_x_1632:
[----:B------:R-:W-:Y:S05]  /*22a30*/  BSYNC B0 ;  /* 0x0000000000007941 */ /* 0x000fea0003800000 */
.L_x_1630:
[----:B------:R-:W-:-:S05]  /*22a40*/  IMAD R3, R10, R3, RZ ;  /* 0x000000030a037224 */ /* 0x000fca00078e02ff */
[----:B------:R-:W-:-:S07]  /*22a50*/  VIMNMX R5, R5, R3, !PT ;  /* 0x0000000305057248 */ /* 0x000fce0007fe0100 */
.L_x_1629:
[----:B------:R-:W-:Y:S01]  /*22a60*/  VIADD R3, R2, 0x5f ;  /* 0x0000005f02037836 */ /* 0x000fe20000000000 */
[----:B------:R-:W-:Y:S01]  /*22a70*/  BSSY B0, `(.L_x_1633) ;  /* 0x00000e9000007945 */ /* 0x000fe20003800000 */
[----:B------:R-:W-:Y:S01]  /*22a80*/  IMAD.HI R5, R5, 0x2aaaaaab, RZ ;  /* 0x2aaaaaab05057827 */ /* 0x000fe200078e02ff */
[----:B------:R-:W-:-:S03]  /*22a90*/  PLOP3.LUT P2, PT, PT, PT, PT, 0x80, 0x0 ;  /* 0x000000000000781c */ /* 0x000fc60003f4f070 */
[----:B------:R-:W-:-:S05]  /*22aa0*/  IMAD.HI R3, R3, 0x2aaaaaab, RZ ;  /* 0x2aaaaaab03037827 */ /* 0x000fca00078e02ff */
[----:B------:R-:W-:-:S04]  /*22ab0*/  SHF.R.U32.HI R2, RZ, 0x1f, R3 ;  /* 0x0000001fff027819 */ /* 0x000fc80000011603 */
[----:B------:R-:W-:Y:S02]  /*22ac0*/  LEA.HI.SX32 R3, R3, R2, 0x1c ;  /* 0x0000000203037211 */ /* 0x000fe400078fe2ff */
[----:B------:R-:W-:Y:S02]  /*22ad0*/  SHF.R.U32.HI R2, RZ, 0x1f, R5 ;  /* 0x0000001fff027819 */ /* 0x000fe40000011605 */
[----:B------:R-:W-:Y:S02]  /*22ae0*/  VIMNMX R3, R20, R3, PT ;  /* 0x0000000314037248 */ /* 0x000fe40003fe0100 */
[----:B------:R-:W-:-:S04]  /*22af0*/  LEA.HI.SX32 R2, R5, R2, 0x1c ;  /* 0x0000000205027211 */ /* 0x000fc800078fe2ff */
[----:B------:R-:W-:-:S05]  /*22b00*/  VIMNMX R2, RZ, R2, !PT ;  /* 0x00000002ff027248 */ /* 0x000fca0007fe0100 */
[--C-:B------:R-:W-:Y:S02]  /*22b10*/  IMAD R2, R2, 0x60, -R7.reuse ;  /* 0x0000006002027824 */ /* 0x100fe400078e0a07 */
[----:B------:R-:W-:-:S03]  /*22b20*/  IMAD R7, R3, 0x60, -R7 ;  /* 0x0000006003077824 */ /* 0x000fc600078e0a07 */
[----:B------:R-:W-:Y:S02]  /*22b30*/  VIMNMX R3, RZ, R2, !PT ;  /* 0x00000002ff037248 */ /* 0x000fe40007fe0100 */
[----:B------:R-:W-:-:S03]  /*22b40*/  VIMNMX R11, R7, R11, PT ;  /* 0x0000000b070b7248 */ /* 0x000fc60003fe0100 */
[----:B-1----:R-:W-:Y:S01]  /*22b50*/  IMAD.WIDE.U32 R8, R3, -0x55555555, RZ ;  /* 0xaaaaaaab03087825 */ /* 0x002fe200078e00ff */
[----:B------:R-:W-:-:S04]  /*22b60*/  ISETP.GT.AND P0, PT, R11, R3, PT ;  /* 0x000000030b00720c */ /* 0x000fc80003f04270 */
[----:B------:R-:W-:-:S05]  /*22b70*/  SHF.R.U32.HI R2, RZ, 0x6, R9 ;  /* 0x00000006ff027819 */ /* 0x000fca0000011609 */
[----:B------:R-:W-:-:S04]  /*22b80*/  IMAD.MOV.U32 R7, RZ, RZ, R2 ;  /* 0x000000ffff077224 */ /* 0x000fc800078e0002 */
[----:B------:R-:W-:-:S04]  /*22b90*/  @P0 VIADD R3, R11, 0x5f ;  /* 0x0000005f0b030836 */ /* 0x000fc80000000000 */
[----:B------:R-:W-:-:S05]  /*22ba0*/  @P0 IMAD.HI R3, R3, 0x2aaaaaab, RZ ;  /* 0x2aaaaaab03030827 */ /* 0x000fca00078e02ff */
[----:B------:R-:W-:-:S04]  /*22bb0*/  @P0 SHF.R.U32.HI R5, RZ, 0x1f, R3 ;  /* 0x0000001fff050819 */ /* 0x000fc80000011603 */
[----:B------:R-:W-:-:S04]  /*22bc0*/  @P0 LEA.HI.SX32 R7, R3, R5, 0x1c ;  /* 0x0000000503070211 */ /* 0x000fc800078fe2ff */
[----:B------:R-:W-:-:S13]  /*22bd0*/  ISETP.GT.AND P0, PT, R7, R2, PT ;  /* 0x000000020700720c */ /* 0x000fda0003f04270 */
[----:B------:R-:W-:Y:S05]  /*22be0*/  @!P0 BRA `(.L_x_1634) ;  /* 0x0000000c00448947 */ /* 0x000fea0003800000 */
[----:B------:R-:W0:Y:S01]  /*22bf0*/  LDC R3, c[0x0][0x428] ;  /* 0x00010a00ff037b82 */ /* 0x000e220000000800 */
[----:B------:R-:W-:Y:S01]  /*22c00*/  UMOV UR4, 0xffffffff ;  /* 0xffffffff00047882 */ /* 0x000fe20000000000 */
[----:B0-----:R-:W-:Y:S02]  /*22c10*/  ISETP.NE.AND P0, PT, R3, 0x1, PT ;  /* 0x000000010300780c */ /* 0x001fe40003f05270 */
[----:B------:R-:W-:-:S11]  /*22c20*/  MOV R3, R18 ;  /* 0x0000001200037202 */ /* 0x000fd60000000f00 */
[----:B------:R-:W0:Y:S08]  /*22c30*/  @P0 LDC R5, c[0x0][0x42c] ;  /* 0x00010b00ff050b82 */ /* 0x000e300000000800 */
[----:B------:R-:W1:Y:S01]  /*22c40*/  @P0 LDC R8, c[0x0][0x430] ;  /* 0x00010c00ff080b82 */ /* 0x000e620000000800 */
[----:B0-----:R-:W-:-:S05]  /*22c50*/  @P0 IMAD.HI.U32 R5, R18, R5, RZ ;  /* 0x0000000512050227 */ /* 0x001fca00078e00ff */
[----:B-1----:R-:W-:Y:S02]  /*22c60*/  @P0 SHF.R.U32.HI R3, RZ, R8, R5 ;  /* 0x00000008ff030219 */ /* 0x002fe40000011605 */
[----:B------:R-:W-:Y:S01]  /*22c70*/  SEL R5, R19, RZ, !P1 ;  /* 0x000000ff13057207 */ /* 0x000fe20004800000 */
[----:B------:R-:W-:Y:S06]  /*22c80*/  BRA.DIV UR4, `(.L_x_1635) ;  /* 0x0000005e04e87947 */ /* 0x000fec000b800000 */
.L_x_1794:
[----:B------:R-:W-:-:S03]  /*22c90*/  UMOV UR4, 0xffffffff ;  /* 0xffffffff00047882 */ /* 0x000fc60000000000 */
[----:B------:R-:W-:Y:S05]  /*22ca0*/  BRA.DIV UR4, `(.L_x_1636) ;  /* 0x0000006204147947 */ /* 0x000fea000b800000 */
[----:B------:R-:W-:-:S13]  /*22cb0*/  ELECT P6, URZ, PT ;  /* 0x00000000003f782f */ /* 0x000fda00038c0000 */
.L_x_1797:
[----:B------:R-:W2:Y:S01]  /*22cc0*/  LDL R8, [R1+0x28] ;  /* 0x0000280001087983 */ /* 0x000ea20000100800 */
[----:B------:R-:W-:Y:S01]  /*22cd0*/  BSSY B1, `(.L_x_1637) ;  /* 0x000000b000017945 */ /* 0x000fe20003800000 */
[----:B------:R-:W0:Y:S01]  /*22ce0*/  S2R R11, SR_CgaCtaId ;  /* 0x00000000000b7919 */ /* 0x000e220000008800 */
[----:B--2---:R-:W-:-:S05]  /*22cf0*/  VIADD R8, R8, 0x1 ;  /* 0x0000000108087836 */ /* 0x004fca0000000000 */
[----:B------:R-:W-:-:S04]  /*22d00*/  LEA.HI R9, R8, R8, RZ, 0x1 ;  /* 0x0000000808097211 */ /* 0x000fc800078f08ff */
[----:B------:R-:W-:-:S05]  /*22d10*/  LOP3.LUT R9, R9, 0xfffffffe, RZ, 0xc0, !PT ;  /* 0xfffffffe09097812 */ /* 0x000fca00078ec0ff */
[----:B------:R-:W-:Y:S01]  /*22d20*/  IMAD.IADD R8, R8, 0x1, -R9 ;  /* 0x0000000108087824 */ /* 0x000fe200078e0a09 */
[----:B------:R-:W-:-:S04]  /*22d30*/  MOV R9, 0x400 ;  /* 0x0000040000097802 */ /* 0x000fc80000000f00 */
[----:B0-----:R-:W-:Y:S02]  /*22d40*/  LEA R11, R11, R9, 0x18 ;  /* 0x000000090b0b7211 */ /* 0x001fe400078ec0ff */
[----:B------:R-:W-:-:S04]  /*22d50*/  SHF.L.U32 R8, R8, 0x1f, RZ ;  /* 0x0000001f08087819 */ /* 0x000fc800000006ff */
[----:B------:R-:W0:Y:S02]  /*22d60*/  SYNCS.PHASECHK.TRANS64.TRYWAIT P0, [R11+URZ+0x2a820], R8 ;  /* 0x02a820080b0075a7 */ /* 0x000e24000800017f */
[----:B0-----:R-:W-:Y:S05]  /*22d70*/  @!P0 BRA `(.L_x_1638) ;  /* 0x0000006000008947 */ /* 0x001fea0003800000 */
.L_x_1798:
[----:B------:R-:W-:Y:S05]  /*22d80*/  BSYNC B1 ;  /* 0x0000000000017941 */ /* 0x000fea0003800000 */
.L_x_1637:
        /* <DEDUP_REMOVED lines=8> */
.L_x_1799:
        /* <DEDUP_REMOVED lines=11> */
.L_x_1642:
        /* <DEDUP_REMOVED lines=13> */
[----:B------:R-:W-:-:S04]  /*22f90*/  IMAD R9, R7, 0x60, R4 ;  /* 0x0000006007097824 */ /* 0x000fc800078e0204 */
[----:B------:R-:W-:-:S05]  /*22fa0*/  VIADD R9, R9, 0xffffffa0 ;  /* 0xffffffa009097836 */ /* 0x000fca0000000000 */
        /* <DEDUP_REMOVED lines=15> */
.L_x_1800:
        /* <DEDUP_REMOVED lines=8> */
.L_x_1644:
[----:B01----:R-:W2:Y:S01]  /*23120*/  LDL R10, [R1+0x4] ;  /* 0x00000400010a7983 */ /* 0x003ea20000100800 */
        /* <DEDUP_REMOVED lines=8> */
[----:B------:R-:W-:-:S05]  /*231b0*/  UMOV UR15, 0x40 ;  /* 0x00000040000f7882 */ /* 0x000fca0000000000 */
[----:B------:R-:W-:Y:S01]  /*231c0*/  UIADD3 UR9, UR9, 0x2a8b0, URZ ;  /* 0x0002a8b009097890 */ /* 0x000fe2000fffe03f */
[----:B--2---:R-:W-:-:S05]  /*231d0*/  IMAD R8, R10, 0x6000, R11 ;  /* 0x000060000a087824 */ /* 0x004fca00078e020b */
[----:B------:R-:W-:-:S13]  /*231e0*/  R2UR UR6, R8 ;  /* 0x00000000080672ca */ /* 0x000fda00000e0000 */
[----:B------:R-:W-:Y:S02]  /*231f0*/  UIADD3 UR8, UR6, 0x400, URZ ;  /* 0x0000040006087890 */ /* 0x000fe4000fffe03f */
[----:B------:R-:W-:-:S03]  /*23200*/  UIADD3 UR14, UR6, 0x3400, URZ ;  /* 0x00003400060e7890 */ /* 0x000fc6000fffe03f */
[----:B------:R-:W-:-:S04]  /*23210*/  UMOV UR6, 0x0 ;  /* 0x0000000000067882 */ /* 0x000fc80000000000 */
[----:B------:R0:W-:Y:S02]  /*23220*/  UTMALDG.4D [UR8], [UR4], desc[UR6] ;  /* 0x00000608040075b4 */ /* 0x0001e40008019000 */
[----:B0-----:R-:W-:Y:S01]  /*23230*/  UMOV UR8, UR14 ;  /* 0x0000000e00087c82 */ /* 0x001fe20008000000 */
[----:B------:R-:W-:Y:S02]  /*23240*/  UMOV UR10, UR15 ;  /* 0x0000000f000a7c82 */ /* 0x000fe40008000000 */
[----:B------:R1:W-:Y:S02]  /*23250*/  UTMALDG.4D [UR8], [UR4], desc[UR6] ;  /* 0x00000608040075b4 */ /* 0x0003e40008019000 */
[----:B-1----:R-:W-:Y:S01]  /*23260*/  NOP ;  /* 0x0000000000007918 */ /* 0x002fe20000000000 */
.L_x_1640:
[----:B------:R-:W-:Y:S05]  /*23270*/  BSYNC B1 ;  /* 0x0000000000017941 */ /* 0x000fea0003800000 */
.L_x_1639:
[----:B0-----:R-:W2:Y:S04]  /*23280*/  LDL.LU R8, [R1+0x4] ;  /* 0x0000040001087983 */ /* 0x001ea80000300800 */
[----:B------:R-:W3:Y:S01]  /*23290*/  LDL.LU R10, [R1+0x14] ;  /* 0x00001400010a7983 */ /* 0x000ee20000300800 */
[----:B------:R-:W-:Y:S02]  /*232a0*/  IADD3 R7, R7, -0x2, RZ ;  /* 0xfffffffe07077810 */ /* 0x000fe40007ffe0ff */
[----:B------:R-:W-:Y:S01]  /*232b0*/  PLOP3.LUT P2, PT, PT, PT, PT, 0x8, 0x0 ;  /* 0x000000000000781c */ /* 0x000fe20003f4e170 */
[----:B--2---:R-:W-:-:S05]  /*232c0*/  VIADD R8, R8, 0x1 ;  /* 0x0000000108087836 */ /* 0x004fca0000000000 */
[----:B------:R-:W-:-:S04]  /*232d0*/  ISETP.NE.AND P0, PT, R8, 0x2, PT ;  /* 0x000000020800780c */ /* 0x000fc80003f05270 */
[----:B------:R-:W-:Y:S02]  /*232e0*/  SEL R9, RZ, 0x1, P0 ;  /* 0x00000001ff097807 */ /* 0x000fe40000000000 */
[----:B------:R-:W-:Y:S02]  /*232f0*/  SEL R8, R8, RZ, P0 ;  /* 0x000000ff08087207 */ /* 0x000fe40000000000 */
[----:B---3--:R-:W-:Y:S02]  /*23300*/  LOP3.LUT R10, R10, R9, RZ, 0x3c, !PT ;  /* 0x000000090a0a7212 */ /* 0x008fe400078e3cff */
[----:B------:R-:W-:-:S03]  /*23310*/  ISETP.GE.AND P0, PT, R7, R2, PT ;  /* 0x000000020700720c */ /* 0x000fc60003f06270 */
[----:B------:R0:W-:Y:S04]  /*23320*/  STL [R1+0x14], R10 ;  /* 0x0000140a01007387 */ /* 0x0001e80000100800 */
[----:B------:R0:W-:Y:S06]  /*23330*/  STL [R1+0x4], R8 ;  /* 0x0000040801007387 */ /* 0x0001ec0000100800 */
[----:B------:R-:W-:Y:S05]  /*23340*/  @!P0 BRA `(.L_x_1634) ;  /* 0x00000004006c8947 */ /* 0x000fea0003800000 */
.L_x_1651:
[----:B------:R-:W-:Y:S05]  /*23350*/  YIELD ;  /* 0x0000000000007946 */ /* 0x000fea0003800000 */
[----:B------:R-:W-:Y:S04]  /*23360*/  BSSY B1, `(.L_x_1645) ;  /* 0x000004d000017945 */ /* 0x000fe80003800000 */
[----:B-1----:R-:W-:Y:S05]  /*23370*/  @!P6 BRA `(.L_x_1646) ;  /* 0x00000004002ce947 */ /* 0x002fea0003800000 */
[----:B0-----:R-:W2:Y:S04]  /*23380*/  LDL R8, [R1+0x4] ;  /* 0x0000040001087983 */ /* 0x001ea80000100800 */
[----:B------:R-:W3:Y:S01]  /*23390*/  LDL R9, [R1+0x14] ;  /* 0x0000140001097983 */ /* 0x000ee20000100800 */
[----:B--2---:R-:W-:Y:S01]  /*233a0*/  IMAD R8, R8, 0x8, R11 ;  /* 0x0000000808087824 */ /* 0x004fe200078e020b */
[----:B---3--:R-:W-:-:S04]  /*233b0*/  SHF.L.U32 R9, R9, 0x1f, RZ ;  /* 0x0000001f09097819 */ /* 0x008fc800000006ff */
[----:B------:R-:W0:Y:S02]  /*233c0*/  SYNCS.PHASECHK.TRANS64.TRYWAIT P0, [R8+URZ+0x2a8a0], R9 ;  /* 0x02a8a009080075a7 */ /* 0x000e24000800017f */
[----:B0-----:R-:W-:Y:S05]  /*233d0*/  @!P0 BRA `(.L_x_1647) ;  /* 0x0000005800a48947 */ /* 0x001fea0003800000 */
.L_x_1801:
        /* <DEDUP_REMOVED lines=11> */
.L_x_1648:
        /* <DEDUP_REMOVED lines=13> */
[----:B------:R-:W-:-:S05]  /*23560*/  IMAD R10, R7, 0x60, R4 ;  /* 0x00000060070a7824 */ /* 0x000fca00078e0204 */
[----:B------:R-:W-:-:S07]  /*23570*/  R2UR UR11, R10 ;  /* 0x000000000a0b72ca */ /* 0x000fce00000e0000 */
        /* <DEDUP_REMOVED lines=14> */
.L_x_1802:
        /* <DEDUP_REMOVED lines=8> */
.L_x_1650:
        /* <DEDUP_REMOVED lines=21> */
.L_x_1646:
[----:B------:R-:W-:Y:S05]  /*23830*/  BSYNC B1 ;  /* 0x0000000000017941 */ /* 0x000fea0003800000 */
.L_x_1645:
[----:B0-----:R-:W2:Y:S04]  /*23840*/  LDL.LU R8, [R1+0x4] ;  /* 0x0000040001087983 */ /* 0x001ea80000300800 */
[----:B------:R-:W3:Y:S01]  /*23850*/  LDL.LU R10, [R1+0x14] ;  /* 0x00001400010a7983 */ /* 0x000ee20000300800 */
[----:B--2---:R-:W-:-:S04]  /*23860*/  IADD3 R8, R8, 0x1, RZ ;  /* 0x0000000108087810 */ /* 0x004fc80007ffe0ff */
[----:B------:R-:W-:-:S04]  /*23870*/  ISETP.NE.AND P0, PT, R8, 0x2, PT ;  /* 0x000000020800780c */ /* 0x000fc80003f05270 */
[----:B------:R-:W-:Y:S02]  /*23880*/  SEL R9, RZ, 0x1, P0 ;  /* 0x00000001ff097807 */ /* 0x000fe40000000000 */
[----:B------:R-:W-:Y:S02]  /*23890*/  SEL R8, R8, RZ, P0 ;  /* 0x000000ff08087207 */ /* 0x000fe40000000000 */
[----:B---3--:R-:W-:Y:S02]  /*238a0*/  LOP3.LUT R10, R10, R9, RZ, 0x3c, !PT ;  /* 0x000000090a0a7212 */ /* 0x008fe400078e3cff */
[C---:B------:R-:W-:Y:S01]  /*238b0*/  ISETP.GT.AND P0, PT, R7.reuse, R2, PT ;  /* 0x000000020700720c */ /* 0x040fe20003f04270 */
[----:B------:R-:W-:Y:S02]  /*238c0*/  VIADD R7, R7, 0xffffffff ;  /* 0xffffffff07077836 */ /* 0x000fe40000000000 */
[----:B------:R1:W-:Y:S04]  /*238d0*/  STL [R1+0x14], R10 ;  /* 0x0000140a01007387 */ /* 0x0003e80000100800 */
[----:B------:R1:W-:Y:S06]  /*238e0*/  STL [R1+0x4], R8 ;  /* 0x0000040801007387 */ /* 0x0003ec0000100800 */
[----:B------:R-:W-:Y:S05]  /*238f0*/  @P0 BRA `(.L_x_1651) ;  /* 0xfffffff800940947 */ /* 0x000fea000383ffff */
.L_x_1634:
[----:B------:R-:W-:Y:S05]  /*23900*/  BSYNC B0 ;  /* 0x0000000000007941 */ /* 0x000fea0003800000 */
.L_x_1633:
[----:B------:R-:W2:Y:S01]  /*23910*/  LDC.64 R2, c[0x0][0x9e0] ;  /* 0x00027800ff027b82 */ /* 0x000ea20000000a00 */
[----:B------:R-:W-:Y:S07]  /*23920*/  @!P2 WARPSYNC.ALL ;  /* 0x000000000000a948 */ /* 0x000fee0003800000 */
[----:B------:R-:W-:Y:S01]  /*23930*/  @!P2 BAR.SYNC.DEFER_BLOCKING 0xc, 0x120 ;  /* 0x030480000000ab1d */ /* 0x000fe20000010000 */
[----:B--2---:R-:W-:Y:S01]  /*23940*/  ISETP.GE.AND P1, PT, R3, 0x1, PT ;  /* 0x000000010300780c */ /* 0x004fe20003f26270 */
        /* <DEDUP_REMOVED lines=8> */
[----:B------:R-:W2:Y:S02]  /*239d0*/  @P0 LDC.64 R4, c[0x0][0x9e8] ;  /* 0x00027a00ff040b82 */ /* 0x000ea40000000a00 */
[----:B--2---:R-:W-:-:S05]  /*239e0*/  @P0 IMAD.HI.U32 R4, R6, R4, RZ ;  /* 0x0000000406040227 */ /* 0x004fca00078e00ff */
[----:B------:R-:W-:-:S04]  /*239f0*/  @P0 SHF.R.U32.HI R6, RZ, R5, R4 ;  /* 0x00000005ff060219 */ /* 0x000fc80000011604 */
[----:B------:R-:W-:Y:S01]  /*23a00*/  LOP3.LUT R7, RZ, R6, RZ, 0x33, !PT ;  /* 0x00000006ff077212 */ /* 0x000fe200078e33ff */
[----:B------:R-:W-:Y:S06]  /*23a10*/  BRA `(.L_x_1655) ;  /* 0x0000000000107947 */ /* 0x000fec0003800000 */
.L_x_1654:
[----:B------:R-:W-:-:S13]  /*23a20*/  ISETP.NE.AND P0, PT, R3, 0x1, PT ;  /* 0x000000010300780c */ /* 0x000fda0003f05270 */
[----:B------:R-:W2:Y:S02]  /*23a30*/  @P0 LDC.64 R4, c[0x0][0x9e8] ;  /* 0x00027a00ff040b82 */ /* 0x000ea40000000a00 */
[----:B--2---:R-:W-:-:S05]  /*23a40*/  @P0 IMAD.HI.U32 R4, R7, R4, RZ ;  /* 0x0000000407040227 */ /* 0x004fca00078e00ff */
[----:B------:R-:W-:-:S07]  /*23a50*/  @P0 SHF.R.U32.HI R7, RZ, R5, R4 ;  /* 0x00000005ff070219 */ /* 0x000fce0000011604 */
.L_x_1655:
[----:B------:R-:W-:Y:S05]  /*23a60*/  BSYNC B0 ;  /* 0x0000000000007941 */ /* 0x000fea0003800000 */
.L_x_1653:
[----:B------:R-:W-:-:S05]  /*23a70*/  IMAD R7, R7, R3, R3 ;  /* 0x0000000307077224 */ /* 0x000fca00078e0203 */
[----:B------:R-:W-:-:S07]  /*23a80*/  VIMNMX R2, R2, R7, PT ;  /* 0x0000000702027248 */ /* 0x000fce0003fe0100 */
.L_x_1652:
[----:B------:R-:W-:Y:S01]  /*23a90*/  VIADD R2, R2, 0x5f ;  /* 0x0000005f02027836 */ /* 0x000fe20000000000 */
[----:B------:R-:W-:-:S03]  /*23aa0*/  ULDC UR4, c[0x0][0x9dc] ;  /* 0x0002770000047ab9 */ /* 0x000fc60000000800 */
[----:B------:R-:W-:-:S05]  /*23ab0*/  IMAD.HI R2, R2, 0x2aaaaaab, RZ ;  /* 0x2aaaaaab02027827 */ /* 0x000fca00078e02ff */
[----:B------:R-:W-:-:S04]  /*23ac0*/  SHF.R.U32.HI R5, RZ, 0x1f, R2 ;  /* 0x0000001fff057819 */ /* 0x000fc80000011602 */
[----:B------:R-:W-:Y:S01]  /*23ad0*/  LEA.HI.SX32 R5, R2, R5, 0x1c ;  /* 0x0000000502057211 */ /* 0x000fe200078fe2ff */
[----:B------:R-:W-:-:S03]  /*23ae0*/  VIADD R2, R0, -UR4 ;  /* 0x8000000400027c36 */ /* 0x000fc60008000000 */
[----:B------:R-:W-:-:S05]  /*23af0*/  VIMNMX R6, R20, R5, PT ;  /* 0x0000000514067248 */ /* 0x000fca0003fe0100 */
[----:B------:R2:W-:Y:S01]  /*23b00*/  STL [R1+0x24], R6 ;  /* 0x0000240601007387 */ /* 0x0005e20000100800 */
[----:B------:R-:W-:Y:S05]  /*23b10*/  @!P1 BRA `(.L_x_1656) ;  /* 0x0000000000449947 */ /* 0x000fea0003800000 */
[----:B------:R-:W-:Y:S01]  /*23b20*/  ISETP.GT.AND P0, PT, R0, -0x1, PT ;  /* 0xffffffff0000780c */ /* 0x000fe20003f04270 */
[----:B------:R-:W-:-:S12]  /*23b30*/  BSSY B0, `(.L_x_1657) ;  /* 0x000000d000007945 */ /* 0x000fd80003800000 */
[----:B------:R-:W-:Y:S05]  /*23b40*/  @P0 BRA `(.L_x_1658) ;  /* 0x00000000001c0947 */ /* 0x000fea0003800000 */
[----:B------:R-:W-:Y:S02]  /*23b50*/  ISETP.NE.AND P0, PT, R3, 0x1, PT ;  /* 0x000000010300780c */ /* 0x000fe40003f05270 */
[----:B------:R-:W-:-:S11]  /*23b60*/  LOP3.LUT R7, RZ, R0, RZ, 0x33, !PT ;  /* 0x00000000ff077212 */ /* 0x000fd600078e33ff */
[----:B------:R-:W3:Y:S02]  /*23b70*/  @P0 LDC.64 R4, c[0x0][0x9e8] ;  /* 0x00027a00ff040b82 */ /* 0x000ee40000000a00 */
[----:B---3--:R-:W-:-:S05]  /*23b80*/  @P0 IMAD.HI.U32 R4, R7, R4, RZ ;  /* 0x0000000407040227 */ /* 0x008fca00078e00ff */
[----:B------:R-:W-:-:S04]  /*23b90*/  @P0 SHF.R.U32.HI R7, RZ, R5, R4 ;  /* 0x00000005ff070219 */ /* 0x000fc80000011604 */
[----:B------:R-:W-:Y:S01]  /*23ba0*/  LOP3.LUT R0, RZ, R7, RZ, 0x33, !PT ;  /* 0x00000007ff007212 */ /* 0x000fe200078e33ff */
[----:B------:R-:W-:Y:S06]  /*23bb0*/  BRA `(.L_x_1659) ;  /* 0x0000000000107947 */ /* 0x000fec0003800000 */
.L_x_1658:
[----:B------:R-:W-:-:S13]  /*23bc0*/  ISETP.NE.AND P0, PT, R3, 0x1, PT ;  /* 0x000000010300780c */ /* 0x000fda0003f05270 */
[----:B------:R-:W3:Y:S02]  /*23bd0*/  @P0 LDC.64 R4, c[0x0][0x9e8] ;  /* 0x00027a00ff040b82 */ /* 0x000ee40000000a00 */
[----:B---3--:R-:W-:-:S05]  /*23be0*/  @P0 IMAD.HI.U32 R4, R0, R4, RZ ;  /* 0x0000000400040227 */ /* 0x008fca00078e00ff */
[----:B------:R-:W-:-:S07]  /*23bf0*/  @P0 SHF.R.U32.HI R0, RZ, R5, R4 ;  /* 0x00000005ff000219 */ /* 0x000fce0000011604 */
.L_x_1659:
[----:B------:R-:W-:Y:S05]  /*23c00*/  BSYNC B0 ;  /* 0x0000000000007941 */ /* 0x000fea0003800000 */
.L_x_1657:
[----:B------:R-:W-:-:S05]  /*23c10*/  IMAD R3, R0, R3, RZ ;  /* 0x0000000300037224 */ /* 0x000fca00078e02ff */
[----:B------:R-:W-:-:S07]  /*23c20*/  VIMNMX R2, R2, R3, !PT ;  /* 0x0000000302027248 */ /* 0x000fce0007fe0100 */
.L_x_1656:
[----:B------:R-:W-:Y:S01]  /*23c30*/  IMAD.HI R2, R2, 0x2aaaaaab, RZ ;  /* 0x2aaaaaab02027827 */ /* 0x000fe200078e02ff */
[----:B------:R-:W-:Y:S04]  /*23c40*/  BSSY B6, `(.L_x_1660) ;  /* 0x0000318000067945 */ /* 0x000fe80003800000 */
[----:B------:R-:W-:-:S04]  /*23c50*/  SHF.R.U32.HI R3, RZ, 0x1f, R2 ;  /* 0x0000001fff037819 */ /* 0x000fc80000011602 */
[----:B------:R-:W-:-:S04]  /*23c60*/  LEA.HI.SX32 R3, R2, R3, 0x1c ;  /* 0x0000000302037211 */ /* 0x000fc800078fe2ff */
[----:B------:R-:W-:-:S04]  /*23c70*/  VIMNMX R0, RZ, R3, !PT ;  /* 0x00000003ff007248 */ /* 0x000fc80007fe0100 */
[----:B------:R-:W-:Y:S01]  /*23c80*/  ISETP.GT.AND P0, PT, R6, R0, PT ;  /* 0x000000000600720c */ /* 0x000fe20003f04270 */
[----:B------:R3:W-:-:S12]  /*23c90*/  STL [R1+0x18], R0 ;  /* 0x0000180001007387 */ /* 0x0007d80000100800 */
[----:B---3--:R-:W-:Y:S05]  /*23ca0*/  @P0 BRA `(.L_x_1661) ;  /* 0x0000000000480947 */ /* 0x008fea0003800000 */
[----:B------:R-:W3:Y:S02]  /*23cb0*/  S2R R0, SR_TID.X ;  /* 0x0000000000007919 */ /* 0x000ee40000002100 */
[----:B---3--:R-:W-:-:S04]  /*23cc0*/  LOP3.LUT R0, R0, 0x1f, RZ, 0xc0, !PT ;  /* 0x0000001f00007812 */ /* 0x008fc800078ec0ff */
[----:B------:R-:W-:-:S13]  /*23cd0*/  ISETP.NE.AND P1, PT, R0, RZ, PT ;  /* 0x000000ff0000720c */ /* 0x000fda0003f25270 */
[----:B------:R-:W-:Y:S05]  /*23ce0*/  @P1 BRA `(.L_x_1662) ;  /* 0x0000003000341947 */ /* 0x000fea0003800000 */
[----:B------:R-:W3:Y:S01]  /*23cf0*/  S2R R7, SR_LANEID ;  /* 0x0000000000077919 */ /* 0x000ee20000000000 */
[----:B------:R-:W-:Y:S01]  /*23d00*/  VOTEU.ANY UR4, UPT, PT ;  /* 0x0000000000047886 */ /* 0x000fe200038e0100 */
[----:B------:R-:W4:Y:S01]  /*23d10*/  LDC.64 R2, c[0x0][0xc38] ;  /* 0x00030e00ff027b82 */ /* 0x000f220000000a00 */
[----:B------:R-:W3:Y:S01]  /*23d20*/  FLO.U32 R0, UR4 ;  /* 0x0000000400007d00 */ /* 0x000ee200080e0000 */
[----:B------:R-:W-:-:S07]  /*23d30*/  ULDC.64 UR6, c[0x0][0x208] ;  /* 0x0000820000067ab9 */ /* 0x000fce0000000a00 */
[----:B------:R-:W4:Y:S01]  /*23d40*/  POPC R5, UR4 ;  /* 0x0000000400057d09 */ /* 0x000f220008000000 */
[----:B---3--:R-:W-:-:S13]  /*23d50*/  ISETP.EQ.U32.AND P0, PT, R0, R7, PT ;  /* 0x000000070000720c */ /* 0x008fda0003f02070 */
[----:B----4-:R-:W3:Y:S01]  /*23d60*/  @P0 ATOMG.E.ADD.STRONG.GPU PT, R3, desc[UR6][R2.64], R5 ;  /* 0x00000005020309a8 */ /* 0x010ee200081ee1c6 */
[----:B------:R-:W4:Y:S02]  /*23d70*/  S2R R4, SR_LTMASK ;  /* 0x0000000000047919 */ /* 0x000f240000003900 */
[----:B----4-:R-:W-:-:S04]  /*23d80*/  LOP3.LUT R4, R4, UR4, RZ, 0xc0, !PT ;  /* 0x0000000404047c12 */ /* 0x010fc8000f8ec0ff */
[----:B------:R-:W4:Y:S01]  /*23d90*/  POPC R7, R4 ;  /* 0x0000000400077309 */ /* 0x000f220000000000 */
[----:B---3--:R-:W4:Y:S02]  /*23da0*/  SHFL.IDX PT, R0, R3, R0, 0x1f ;  /* 0x00001f0003007589 */ /* 0x008f2400000e0000 */
[----:B----4-:R-:W-:Y:S01]  /*23db0*/  IADD3 R16, R0, UR36, R7 ;  /* 0x0000002400107c10 */ /* 0x010fe2000fffe007 */
[----:B------:R-:W-:Y:S06]  /*23dc0*/  BRA `(.L_x_1662) ;  /* 0x0000002c00fc7947 */ /* 0x000fec0003800000 */
.L_x_1661:
[----:B------:R-:W3:Y:S01]  /*23dd0*/  S2R R3, SR_CgaCtaId ;  /* 0x0000000000037919 */ /* 0x000ee20000008800 */
[----:B------:R-:W-:-:S04]  /*23de0*/  MOV R0, 0x400 ;  /* 0x0000040000007802 */ /* 0x000fc80000000f00 */
[----:B---3--:R-:W-:-:S05]  /*23df0*/  LEA R2, R3, R0, 0x18 ;  /* 0x0000000003027211 */ /* 0x008fca00078ec0ff */
[----:B------:R3:W-:Y:S01]  /*23e00*/  STL [R1+0x20], R2 ;  /* 0x0000200201007387 */ /* 0x0007e20000100800 */
[----:B------:R-:W-:-:S05]  /*23e10*/  VIADD R0, R2, 0x18400 ;  /* 0x0001840002007836 */ /* 0x000fca0000000000 */
[----:B------:R-:W-:-:S13]  /*23e20*/  LOP3.LUT P0, RZ, R0, 0x3ff, RZ, 0xc0, !PT ;  /* 0x000003ff00ff7812 */ /* 0x000fda000780c0ff */
[----:B---3--:R-:W-:Y:S05]  /*23e30*/  @!P0 BRA `(.L_x_1663) ;  /* 0x0000000000408947 */ /* 0x008fea0003800000 */
[----:B------:R-:W-:Y:S01]  /*23e40*/  MOV R2, 0x0 ;  /* 0x0000000000027802 */ /* 0x000fe20000000f00 */
[----:B------:R-:W-:Y:S01]  /*23e50*/  ULDC.64 UR6, c[0x4][0x108] ;  /* 0x0100420000067ab9 */ /* 0x000fe20000000a00 */
[----:B------:R-:W-:Y:S01]  /*23e60*/  ULDC.64 UR8, c[0x4][0x110] ;  /* 0x0100440000087ab9 */ /* 0x000fe20000000a00 */
[----:B------:R-:W-:Y:S01]  /*23e70*/  ULDC.64 UR4, c[0x4][0x90] ;  /* 0x0100240000047ab9 */ /* 0x000fe20000000a00 */
[----:B------:R-:W-:Y:S01]  /*23e80*/  MOV R4, UR6 ;  /* 0x0000000600047c02 */ /* 0x000fe20008000f00 */
[----:B------:R-:W-:Y:S01]  /*23e90*/  IMAD.U32 R5, RZ, RZ, UR7 ;  /* 0x00000007ff057e24 */ /* 0x000fe2000f8e00ff */
[----:B------:R-:W3:Y:S01]  /*23ea0*/  LDC.64 R2, c[0x4][R2] ;  /* 0x0100000002027b82 */ /* 0x000ee20000000a00 */
[----:B--2---:R-:W-:Y:S01]  /*23eb0*/  IMAD.U32 R6, RZ, RZ, UR8 ;  /* 0x00000008ff067e24 */ /* 0x004fe2000f8e00ff */
[----:B01----:R-:W-:Y:S01]  /*23ec0*/  MOV R10, UR4 ;  /* 0x00000004000a7c02 */ /* 0x003fe20008000f00 */
[----:B------:R-:W-:Y:S01]  /*23ed0*/  IMAD.U32 R7, RZ, RZ, UR9 ;  /* 0x00000009ff077e24 */ /* 0x000fe2000f8e00ff */
[----:B------:R-:W-:Y:S01]  /*23ee0*/  MOV R13, RZ ;  /* 0x000000ff000d7202 */ /* 0x000fe20000000f00 */
[----:B------:R-:W-:-:S02]  /*23ef0*/  IMAD.U32 R11, RZ, RZ, UR5 ;  /* 0x00000005ff0b7e24 */ /* 0x000fc4000f8e00ff */
[----:B------:R-:W-:Y:S02]  /*23f00*/  IMAD.MOV.U32 R8, RZ, RZ, 0x70 ;  /* 0x00000070ff087424 */ /* 0x000fe400078e00ff */
[----:B------:R-:W-:-:S07]  /*23f10*/  IMAD.MOV.U32 R12, RZ, RZ, 0x1 ;  /* 0x00000001ff0c7424 */ /* 0x000fce00078e00ff */
[----:B------:R-:W-:-:S07]  /*23f20*/  LEPC R20, `(.L_x_1663) ;  /* 0x000000001014794e */ /* 0x000fce0000000000 */
[----:B---3--:R-:W-:Y:S05]  /*23f30*/  CALL.ABS.NOINC R2 ;  /* 0x0000000002007343 */ /* 0x008fea0003c00000 */
.L_x_1663:
[----:B------:R-:W3:Y:S02]  /*23f40*/  LDL R2, [R1+0x20] ;  /* 0x0000200001027983 */ /* 0x000ee40000100800 */
[----:B---3--:R-:W-:-:S05]  /*23f50*/  VIADD R0, R2, 0x400 ;  /* 0x0000040002007836 */ /* 0x008fca0000000000 */
[----:B------:R-:W-:-:S13]  /*23f60*/  LOP3.LUT P0, RZ, R0, 0x3ff, RZ, 0xc0, !PT ;  /* 0x000003ff00ff7812 */ /* 0x000fda000780c0ff */
[----:B------:R-:W-:Y:S05]  /*23f70*/  @!P0 BRA `(.L_x_1664) ;  /* 0x0000000000808947 */ /* 0x000fea0003800000 */
[----:B------:R-:W-:Y:S01]  /*23f80*/  MOV R0, 0x0 ;  /* 0x0000000000007802 */ /* 0x000fe20000000f00 */
[----:B------:R-:W-:Y:S01]  /*23f90*/  ULDC.64 UR6, c[0x4][0x108] ;  /* 0x0100420000067ab9 */ /* 0x000fe20000000a00 */
[----:B------:R-:W-:Y:S01]  /*23fa0*/  ULDC.64 UR8, c[0x4][0x110] ;  /* 0x0100440000087ab9 */ /* 0x000fe20000000a00 */
[----:B------:R-:W-:Y:S01]  /*23fb0*/  ULDC.64 UR4, c[0x4][0x98] ;  /* 0x0100260000047ab9 */ /* 0x000fe20000000a00 */
[----:B------:R3:W4:Y:S01]  /*23fc0*/  LDC.64 R2, c[0x4][R0] ;  /* 0x0100000000027b82 */ /* 0x0007220000000a00 */
[----:B------:R-:W-:Y:S01]  /*23fd0*/  IMAD.U32 R4, RZ, RZ, UR6 ;  /* 0x00000006ff047e24 */ /* 0x000fe2000f8e00ff */
[----:B--2---:R-:W-:Y:S01]  /*23fe0*/  MOV R6, UR8 ;  /* 0x0000000800067c02 */ /* 0x004fe20008000f00 */
[----:B------:R-:W-:Y:S01]  /*23ff0*/  IMAD.U32 R5, RZ, RZ, UR7 ;  /* 0x00000007ff057e24 */ /* 0x000fe2000f8e00ff */
[----:B01----:R-:W-:Y:S01]  /*24000*/  MOV R8, 0x70 ;  /* 0x0000007000087802 */ /* 0x003fe20000000f00 */
[----:B------:R-:W-:Y:S02]  /*24010*/  IMAD.U32 R7, RZ, RZ, UR9 ;  /* 0x00000009ff077e24 */ /* 0x000fe4000f8e00ff */
[----:B------:R-:W-:-:S02]  /*24020*/  IMAD.U32 R10, RZ, RZ, UR4 ;  /* 0x00000004ff0a7e24 */ /* 0x000fc4000f8e00ff */
[----:B------:R-:W-:Y:S02]  /*24030*/  IMAD.U32 R11, RZ, RZ, UR5 ;  /* 0x00000005ff0b7e24 */ /* 0x000fe4000f8e00ff */
[----:B------:R-:W-:Y:S02]  /*24040*/  IMAD.MOV.U32 R12, RZ, RZ, 0x1 ;  /* 0x00000001ff0c7424 */ /* 0x000fe400078e00ff */
[----:B---3--:R-:W-:-:S07]  /*24050*/  IMAD.MOV.U32 R13, RZ, RZ, RZ ;  /* 0x000000ffff0d7224 */ /* 0x008fce00078e00ff */
[----:B------:R-:W-:-:S07]  /*24060*/  LEPC R20, `(.L_x_1665) ;  /* 0x000000001014794e */ /* 0x000fce0000000000 */
[----:B----4-:R-:W-:Y:S05]  /*24070*/  CALL.ABS.NOINC R2 ;  /* 0x0000000002007343 */ /* 0x010fea0003c00000 */
.L_x_1665:
        /* <DEDUP_REMOVED lines=8> */
[----:B------:R-:W-:Y:S01]  /*24100*/  MOV R11, UR9 ;  /* 0x00000009000b7c02 */ /* 0x000fe20008000f00 */
[----:B------:R-:W-:Y:S02]  /*24110*/  IMAD.U32 R7, RZ, RZ, UR7 ;  /* 0x00000007ff077e24 */ /* 0x000fe4000f8e00ff */
[----:B------:R-:W-:-:S02]  /*24120*/  IMAD.U32 R10, RZ, RZ, UR8 ;  /* 0x00000008ff0a7e24 */ /* 0x000fc4000f8e00ff */
[----:B------:R-:W-:Y:S02]  /*24130*/  IMAD.MOV.U32 R8, RZ, RZ, 0x70 ;  /* 0x00000070ff087424 */ /* 0x000fe400078e00ff */
[----:B------:R-:W-:Y:S02]  /*24140*/  IMAD.MOV.U32 R12, RZ, RZ, 0x1 ;  /* 0x00000001ff0c7424 */ /* 0x000fe400078e00ff */
[----:B------:R-:W-:-:S07]  /*24150*/  IMAD.MOV.U32 R13, RZ, RZ, RZ ;  /* 0x000000ffff0d7224 */ /* 0x000fce00078e00ff */
[----:B------:R-:W-:-:S07]  /*24160*/  LEPC R20, `(.L_x_1664) ;  /* 0x000000001014794e */ /* 0x000fce0000000000 */
[----:B0-----:R-:W-:Y:S05]  /*24170*/  CALL.ABS.NOINC R2 ;  /* 0x0000000002007343 */ /* 0x001fea0003c00000 */
.L_x_1664:
[----:B------:R-:W3:Y:S01]  /*24180*/  LDL.LU R4, [R1+0x2c] ;  /* 0x00002c0001047983 */ /* 0x000ee20000300800 */
[----:B------:R-:W4:Y:S01]  /*24190*/  LDC R0, c[0x0][0x428] ;  /* 0x00010a00ff007b82 */ /* 0x000f220000000800 */
[----:B------:R-:W-:Y:S01]  /*241a0*/  ULDC.64 UR4, c[0x0][0x9f8] ;  /* 0x00027e0000047ab9 */ /* 0x000fe20000000a00 */
[----:B------:R-:W-:Y:S01]  /*241b0*/  ULDC.64 UR6, c[0x0][0x208] ;  /* 0x0000820000067ab9 */ /* 0x000fe20000000a00 */
[----:B------:R-:W0:Y:S01]  /*241c0*/  S2R R5, SR_TID.X ;  /* 0x0000000000057919 */ /* 0x000e220000002100 */
[----:B----4-:R-:W-:Y:S02]  /*241d0*/  ISETP.NE.AND P0, PT, R0, 0x1, PT ;  /* 0x000000010000780c */ /* 0x010fe40003f05270 */
[----:B------:R-:W-:Y:S02]  /*241e0*/  MOV R0, R18 ;  /* 0x0000001200007202 */ /* 0x000fe40000000f00 */
[----:B0-----:R-:W-:-:S09]  /*241f0*/  LOP3.LUT R5, R5, 0x1f, RZ, 0xc0, !PT ;  /* 0x0000001f05057812 */ /* 0x001fd200078ec0ff */
[----:B------:R-:W0:Y:S08]  /*24200*/  @P0 LDC R3, c[0x0][0x42c] ;  /* 0x00010b00ff030b82 */ /* 0x000e300000000800 */
[----:B------:R-:W4:Y:S01]  /*24210*/  @P0 LDC R2, c[0x0][0x430] ;  /* 0x00010c00ff020b82 */ /* 0x000f220000000800 */
[----:B0-----:R-:W-:-:S05]  /*24220*/  @P0 IMAD.HI.U32 R3, R18, R3, RZ ;  /* 0x0000000312030227 */ /* 0x001fca00078e00ff */
[----:B----4-:R-:W-:Y:S02]  /*24230*/  @P0 SHF.R.U32.HI R0, RZ, R2, R3 ;  /* 0x00000002ff000219 */ /* 0x010fe40000011603 */
[----:B------:R-:W-:-:S04]  /*24240*/  ISETP.NE.U32.AND P0, PT, RZ, UR4, PT ;  /* 0x00000004ff007c0c */ /* 0x000fc8000bf05070 */
[----:B------:R-:W-:Y:S01]  /*24250*/  ISETP.NE.AND.EX P0, PT, RZ, UR5, PT, P0 ;  /* 0x00000005ff007c0c */ /* 0x000fe2000bf05300 */
[----:B------:R-:W-:-:S12]  /*24260*/  ULDC.64 UR4, c[0x0][0xa00] ;  /* 0x0002800000047ab9 */ /* 0x000fd80000000a00 */
[----:B--2---:R-:W0:Y:S01]  /*24270*/  @P0 LDC.64 R6, c[0x0][0x9f8] ;  /* 0x00027e00ff060b82 */ /* 0x004e220000000a00 */
[----:B------:R-:W-:-:S04]  /*24280*/  ISETP.NE.AND P6, PT, R5, RZ, PT ;  /* 0x000000ff0500720c */ /* 0x000fc80003fc5270 */
[----:B------:R-:W-:-:S09]  /*24290*/  PLOP3.LUT P1, PT, P6, PT, PT, 0x8, 0x0 ;  /* 0x000000000000781c */ /* 0x000fd2000372e170 */
[----:B------:R-:W-:Y:S01]  /*242a0*/  VOTEU.ALL UP1, P6 ;  /* 0x00000000003f7886 */ /* 0x000fe20003020000 */
[----:B0-----:R-:W-:-:S04]  /*242b0*/  @P0 IMAD.WIDE R6, R19, 0x4, R6 ;  /* 0x0000000413060825 */ /* 0x001fc800078e0206 */
[----:B------:R-:W-:-:S04]  /*242c0*/  @!UP1 UIADD3 UR8, UP0, UR38, 0x270, URZ ;  /* 0x0000027026089890 */ /* 0x000fc8000ff1e03f */
[----:B------:R-:W-:-:S03]  /*242d0*/  @!UP1 UIADD3.X UR9, URZ, UR39, URZ, UP0, !UPT ;  /* 0x000000273f099290 */ /* 0x000fc600087fe43f */
[----:B------:R-:W-:Y:S01]  /*242e0*/  VOTEU.ALL UP0, P6 ;  /* 0x00000000003f7886 */ /* 0x000fe20003000000 */
[----:B---3--:R-:W-:Y:S02]  /*242f0*/  IMAD R3, R17, 0x80, R4 ;  /* 0x0000008011037824 */ /* 0x008fe400078e0204 */
[----:B------:R-:W-:-:S06]  /*24300*/  IMAD.MOV.U32 R4, RZ, RZ, R19 ;  /* 0x000000ffff047224 */ /* 0x000fcc00078e0013 */
[----:B------:R0:W5:Y:S01]  /*24310*/  @P0 LDG.E R4, desc[UR6][R6.64] ;  /* 0x0000000606040981 */ /* 0x000162000c1e1900 */
[----:B------:R-:W-:-:S04]  /*24320*/  ISETP.NE.U32.AND P0, PT, RZ, UR4, PT ;  /* 0x00000004ff007c0c */ /* 0x000fc8000bf05070 */
[----:B------:R-:W-:-:S04]  /*24330*/  ISETP.NE.AND.EX P0, PT, RZ, UR5, PT, P0 ;  /* 0x00000005ff007c0c */ /* 0x000fc8000bf05300 */
[----:B------:R-:W-:-:S09]  /*24340*/  SEL R2, R19, RZ, !P0 ;  /* 0x000000ff13027207 */ /* 0x000fd20004000000 */
.L_x_1666:
        /* <DEDUP_REMOVED lines=9> */
[----:B--2---:R-:W-:Y:S05]  /*243e0*/  @P1 BRA.U.ANY `(.L_x_1666) ;  /* 0xfffffffd00d81947 */ /* 0x004fea000393ffff */
[----:B------:R-:W2:Y:S01]  /*243f0*/  S2R R5, SR_TID.X ;  /* 0x0000000000057919 */ /* 0x000ea20000002100 */
[----:B------:R-:W-:Y:S01]  /*24400*/  UMOV UR4, 0x40 ;  /* 0x0000004000047882 */ /* 0x000fe20000000000 */
[----:B--2---:R-:W-:-:S04]  /*24410*/  LOP3.LUT R5, R5, 0x1f, RZ, 0xc0, !PT ;  /* 0x0000001f05057812 */ /* 0x004fc800078ec0ff */
[----:B------:R-:W-:-:S04]  /*24420*/  ISETP.NE.AND P2, PT, R5, RZ, PT ;  /* 0x000000ff0500720c */ /* 0x000fc80003f45270 */
[----:B------:R-:W-:-:S09]  /*24430*/  PLOP3.LUT P1, PT, P2, PT, PT, 0x8, 0x0 ;  /* 0x000000000000781c */ /* 0x000fd2000172e170 */
[----:B------:R-:W-:-:S05]  /*24440*/  VOTEU.ALL UP0, P2 ;  /* 0x00000000003f7886 */ /* 0x000fca0001000000 */
.L_x_1667:
        /* <DEDUP_REMOVED lines=15> */
.L_x_1668:
        /* <DEDUP_REMOVED lines=9> */
[----:B------:R-:W2:Y:S01]  /*245d0*/  LDL R5, [R1+0x24] ;  /* 0x0000240001057983 */ /* 0x000ea20000100800 */
[----:B-1----:R-:W1:Y:S01]  /*245e0*/  LDC.64 R8, c[0x0][0x3f8] ;  /* 0x0000fe00ff087b82 */ /* 0x002e620000000a00 */
[----:B------:R-:W-:Y:S02]  /*245f0*/  ULDC.64 UR4, c[0x0][0xa08] ;  /* 0x0002820000047ab9 */ /* 0x000fe40000000a00 */
[----:B-1----:R-:W-:Y:S01]  /*24600*/  LOP3.LUT P0, RZ, R8, UR4, RZ, 0xfc, !PT ;  /* 0x0000000408ff7c12 */ /* 0x002fe2000f80fcff */
[----:B------:R-:W-:-:S03]  /*24610*/  UMOV UR4, 0xffffffff ;  /* 0xffffffff00047882 */ /* 0x000fc60000000000 */
[----:B------:R-:W-:-:S04]  /*24620*/  LOP3.LUT P0, RZ, R9, UR5, RZ, 0xfc, P0 ;  /* 0x0000000509ff7c12 */ /* 0x000fc8000800fcff */
[----:B0----5:R-:W-:Y:S01]  /*24630*/  SEL R6, R4, RZ, !P0 ;  /* 0x000000ff04067207 */ /* 0x021fe20004000000 */
[----:B--2---:R-:W-:Y:S01]  /*24640*/  VIADD R5, R5, 0xffffffff ;  /* 0xffffffff05057836 */ /* 0x004fe20000000000 */
[----:B------:R-:W-:Y:S07]  /*24650*/  BRA.DIV UR4, `(.L_x_1669) ;  /* 0x0000004a042c7947 */ /* 0x000fee000b800000 */
.L_x_1805:
[----:B------:R-:W-:Y:S01]  /*24660*/  UMOV UR4, 0xffffffff ;  /* 0xffffffff00047882 */ /* 0x000fe20000000000 */
[----:B------:R-:W-:Y:S02]  /*24670*/  SHF.R.S32.HI R17, RZ, 0x1f, R4 ;  /* 0x0000001fff117819 */ /* 0x000fe40000011404 */
[----:B------:R-:W-:Y:S05]  /*24680*/  BRA.DIV UR4, `(.L_x_1670) ;  /* 0x0000004a04547947 */ /* 0x000fea000b800000 */
[----:B------:R-:W-:-:S13]  /*24690*/  ELECT P6, URZ, PT ;  /* 0x00000000003f782f */ /* 0x000fda00038c0000 */
.L_x_1808:
[----:B------:R-:W-:Y:S05]  /*246a0*/  @!P6 BRA `(.L_x_1671) ;  /* 0x000000040028e947 */ /* 0x000fea0003800000 */
[----:B------:R-:W-:-:S04]  /*246b0*/  ISETP.NE.U32.AND P0, PT, R8, RZ, PT ;  /* 0x000000ff0800720c */ /* 0x000fc80003f05070 */
[----:B------:R-:W-:-:S13]  /*246c0*/  ISETP.NE.AND.EX P0, PT, R9, RZ, PT, P0 ;  /* 0x000000ff0900720c */ /* 0x000fda0003f05300 */
[----:B------:R-:W-:Y:S05]  /*246d0*/  @!P0 BRA `(.L_x_1672) ;  /* 0x0000000000488947 */ /* 0x000fea0003800000 */
[----:B------:R-:W0:Y:S01]  /*246e0*/  LDC R11, c[0x0][0x41c] ;  /* 0x00010700ff0b7b82 */ /* 0x000e220000000800 */
[----:B------:R-:W-:Y:S01]  /*246f0*/  ULDC.64 UR4, c[0x0][0x408] ;  /* 0x0001020000047ab9 */ /* 0x000fe20000000a00 */
[----:B------:R-:W-:Y:S01]  /*24700*/  ULDC.64 UR6, c[0x0][0x208] ;  /* 0x0000820000067ab9 */ /* 0x000fe20000000a00 */
[----:B0-----:R-:W-:-:S13]  /*24710*/  ISETP.NE.AND P0, PT, R11, 0x1, PT ;  /* 0x000000010b00780c */ /* 0x001fda0003f05270 */
[----:B------:R-:W0:Y:S02]  /*24720*/  @P0 LDC.64 R6, c[0x0][0x420] ;  /* 0x00010800ff060b82 */ /* 0x000e240000000a00 */
[----:B0-----:R-:W-:Y:S01]  /*24730*/  @P0 IMAD.HI.U32 R10, R5, R6, RZ ;  /* 0x00000006050a0227 */ /* 0x001fe200078e00ff */
        /* <DEDUP_REMOVED lines=12> */
.L_x_1672:
        /* <DEDUP_REMOVED lines=9> */
.L_x_1809:
        /* <DEDUP_REMOVED lines=11> */
.L_x_1674:
        /* <DEDUP_REMOVED lines=33> */
.L_x_1671:
        /* <DEDUP_REMOVED lines=47> */
.L_x_1810:
[----:B------:R-:W-:Y:S05]  /*24e40*/  BSYNC B0 ;  /* 0x0000000000007941 */ /* 0x000fea0003800000 */
.L_x_1675:
[----:B0-----:R-:W2:Y:S04]  /*24e50*/  LDL R3, [R1+0x24] ;  /* 0x0000240001037983 */ /* 0x001ea80000100800 */
[----:B------:R-:W3:Y:S01]  /*24e60*/  LDL R10, [R1+0x18] ;  /* 0x00001800010a7983 */ /* 0x000ee20000100800 */
[----:B------:R-:W-:Y:S01]  /*24e70*/  BSSY B0, `(.L_x_1677) ;  /* 0x00001a3000007945 */ /* 0x000fe20003800000 */
[----:B--2---:R-:W-:-:S04]  /*24e80*/  IADD3 R7, R3, -0x2, RZ ;  /* 0xfffffffe03077810 */ /* 0x004fc80007ffe0ff */
[----:B---3--:R-:W-:-:S13]  /*24e90*/  ISETP.GE.AND P0, PT, R7, R10, PT ;  /* 0x0000000a0700720c */ /* 0x008fda0003f06270 */
[----:B------:R-:W-:Y:S05]  /*24ea0*/  @!P0 BRA `(.L_x_1678) ;  /* 0x00000018007c8947 */ /* 0x000fea0003800000 */
[----:B------:R-:W-:Y:S01]  /*24eb0*/  IMAD.MOV R13, RZ, RZ, -R3 ;  /* 0x000000ffff0d7224 */ /* 0x000fe200078e0a03 */
[----:B------:R-:W-:Y:S01]  /*24ec0*/  LOP3.LUT R2, RZ, R10, RZ, 0x33, !PT ;  /* 0x0000000aff027212 */ /* 0x000fe200078e33ff */
[----:B------:R-:W-:Y:S03]  /*24ed0*/  BSSY B1, `(.L_x_1679) ;  /* 0x000008c000017945 */ /* 0x000fe60003800000 */
        /* <DEDUP_REMOVED lines=14> */
[----:B------:R-:W-:Y:S02]  /*24fc0*/  ISETP.NE.U32.AND P0, PT, R8, RZ, PT ;  /* 0x000000ff0800720c */ /* 0x000fe40003f05070 */
[----:B------:R-:W-:Y:S02]  /*24fd0*/  MOV R2, R6 ;  /* 0x0000000600027202 */ /* 0x000fe40000000f00 */
        /* <DEDUP_REMOVED lines=20> */
.L_x_1683:
[----:B0-----:R-:W0:Y:S01]  /*25120*/  S2R R8, SR_CgaCtaId ;  /* 0x0000000000087919 */ /* 0x001e220000008800 */
[----:B------:R-:W-:-:S04]  /*25130*/  MOV R3, 0x400 ;  /* 0x0000040000037802 */ /* 0x000fc80000000f00 */
[----:B0-----:R-:W-:Y:S02]  /*25140*/  LEA R3, R8, R3, 0x18 ;  /* 0x0000000308037211 */ /* 0x001fe400078ec0ff */
[----:B------:R-:W-:Y:S02]  /*25150*/  SHF.L.U32 R8, R14, 0x1f, RZ ;  /* 0x0000001f0e087819 */ /* 0x000fe400000006ff */
[----:B------:R-:W-:-:S04]  /*25160*/  LEA R3, R12, R3, 0x3 ;  /* 0x000000030c037211 */ /* 0x000fc800078e18ff */
[----:B------:R-:W0:Y:S02]  /*25170*/  SYNCS.PHASECHK.TRANS64.TRYWAIT P0, [R3+URZ+0x2a840], R8 ;  /* 0x02a84008030075a7 */ /* 0x000e24000800017f */
[----:B0-----:R-:W-:Y:S05]  /*25180*/  @!P0 BRA `(.L_x_1684) ;  /* 0x0000003c00e88947 */ /* 0x001fea0003800000 */
.L_x_1811:
        /* <DEDUP_REMOVED lines=11> */
.L_x_1685:
        /* <DEDUP_REMOVED lines=37> */
.L_x_1812:
[----:B------:R-:W1:Y:S01]  /*25490*/  S2R R9, SR_TID.X ;  /* 0x0000000000097919 */ /* 0x000e620000002100 */
[----:B------:R-:W-:-:S04]  /*254a0*/  UPRMT UR4, UR37, 0x9910, URZ ;  /* 0x0000991025047896 */ /* 0x000fc8000800003f */
[----:B------:R-:W-:Y:S01]  /*254b0*/  UISETP.NE.AND UP0, UPT, UR4, 0x2, UPT ;  /* 0x000000020400788c */ /* 0x000fe2000bf05270 */
[----:B-1----:R-:W-:-:S04]  /*254c0*/  LOP3.LUT R9, R9, 0x7f, RZ, 0xc0, !PT ;  /* 0x0000007f09097812 */ /* 0x002fc800078ec0ff */
[----:B------:R-:W-:-:S13]  /*254d0*/  ISETP.NE.AND P0, PT, R9, RZ, PT ;  /* 0x000000ff0900720c */ /* 0x000fda0003f05270 */
[----:B0-----:R-:W-:-:S04]  /*254e0*/  @!P0 IMAD.MOV.U32 R8, RZ, RZ, 0x6000 ;  /* 0x00006000ff088424 */ /* 0x001fc800078e00ff */
[----:B------:R0:W-:Y:S01]  /*254f0*/  @!P0 SYNCS.ARRIVE.TRANS64 RZ, [R3+URZ+0x2a850], R8 ;  /* 0x02a8500803ff89a7 */ /* 0x0001e2000800003f */
[----:B------:R-:W-:-:S13]  /*25500*/  PLOP3.LUT P0, PT, PT, PT, UP0, 0x40, 0x0 ;  /* 0x000000000000781c */ /* 0x000fda0003f0e808 */
[----:B0-----:R-:W-:Y:S05]  /*25510*/  @!P0 BRA `(.L_x_1687) ;  /* 0x0000000000048947 */ /* 0x001fea0003800000 */
[----:B------:R-:W-:Y:S01]  /*25520*/  BPT.TRAP 0x1 ;  /* 0x000000040000795c */ /* 0x000fe20000300000 */
.L_x_1687:
[----:B------:R-:W2:Y:S02]  /*25530*/  LDL R8, [R1+0x8] ;  /* 0x0000080001087983 */ /* 0x000ea40000100800 */
[----:B--2---:R-:W-:-:S13]  /*25540*/  LOP3.LUT P0, RZ, R8, 0x40, RZ, 0xc0, !PT ;  /* 0x0000004008ff7812 */ /* 0x004fda000780c0ff */
[----:B------:R-:W-:Y:S05]  /*25550*/  @P0 BRA `(.L_x_1688) ;  /* 0x0000000000040947 */ /* 0x000fea0003800000 */
[----:B------:R-:W-:Y:S01]  /*25560*/  BPT.TRAP 0x1 ;  /* 0x000000040000795c */ /* 0x000fe20000300000 */
.L_x_1688:
[----:B------:R-:W2:Y:S01]  /*25570*/  LDL.LU R9, [R1] ;  /* 0x0000000001097983 */ /* 0x000ea20000300800 */
        /* <DEDUP_REMOVED lines=13> */
[----:B------:R-:W-:Y:S01]  /*25650*/  MOV R6, R2 ;  /* 0x0000000200067202 */ /* 0x000fe20000000f00 */
        /* <DEDUP_REMOVED lines=8> */
[----:B------:R0:W-:Y:S01]  /*256e0*/  UTMALDG.4D [UR8], [UR4], desc[UR6] ;  /* 0x00000608040075b4 */ /* 0x0001e20008019000 */
[----:B------:R-:W-:Y:S01]  /*256f0*/  IMAD.MOV.U32 R5, RZ, RZ, R7 ;  /* 0x000000ffff057224 */ /* 0x000fe200078e0007 */
[----:B0-----:R-:W-:Y:S01]  /*25700*/  UMOV UR8, UR14 ;  /* 0x0000000e00087c82 */ /* 0x001fe20008000000 */
[----:B------:R-:W-:Y:S02]  /*25710*/  UMOV UR10, UR15 ;  /* 0x0000000f000a7c82 */ /* 0x000fe40008000000 */
[----:B------:R0:W-:Y:S02]  /*25720*/  UTMALDG.4D [UR8], [UR4], desc[UR6] ;  /* 0x00000608040075b4 */ /* 0x0001e40008019000 */
[----:B0-----:R-:W-:Y:S01]  /*25730*/  NOP ;  /* 0x0000000000007918 */ /* 0x001fe20000000000 */
.L_x_1682:
[----:B------:R-:W-:Y:S05]  /*25740*/  BSYNC B2 ;  /* 0x0000000000027941 */ /* 0x000fea0003800000 */
.L_x_1681:
[----:B------:R-:W2:Y:S04]  /*25750*/  LDL R2, [R1+0x24] ;  /* 0x0000240001027983 */ /* 0x000ea80000100800 */
[----:B------:R0:W-:Y:S04]  /*25760*/  STL [R1+0x10], R14 ;  /* 0x0000100e01007387 */ /* 0x0001e80000100800 */
[----:B------:R0:W-:Y:S02]  /*25770*/  STL [R1], R12 ;  /* 0x0000000c01007387 */ /* 0x0001e40000100800 */
[----:B0-2---:R-:W-:-:S07]  /*25780*/  VIADD R7, R2, 0xfffffffd ;  /* 0xfffffffd02077836 */ /* 0x005fce0000000000 */
.L_x_1680:
[----:B------:R-:W-:Y:S05]  /*25790*/  BSYNC B1 ;  /* 0x0000000000017941 */ /* 0x000fea0003800000 */
.L_x_1679:
[----:B------:R-:W2:Y:S01]  /*257a0*/  LDL.LU R2, [R1+0x24] ;  /* 0x0000240001027983 */ /* 0x000ea20000300800 */
[----:B------:R-:W-:Y:S01]  /*257b0*/  VIADD R13, R13, 0xfffffffe ;  /* 0xfffffffe0d0d7836 */ /* 0x000fe20000000000 */
[----:B--2---:R-:W-:-:S04]  /*257c0*/  LOP3.LUT R2, RZ, R2, RZ, 0x33, !PT ;  /* 0x00000002ff027212 */ /* 0x004fc800078e33ff */
[----:B------:R-:W-:-:S13]  /*257d0*/  ISETP.NE.AND P0, PT, R13, R2, PT ;  /* 0x000000020d00720c */ /* 0x000fda0003f05270 */
[----:B------:R-:W-:Y:S05]  /*257e0*/  @!P0 BRA `(.L_x_1678) ;  /* 0x00000010002c8947 */ /* 0x000fea0003800000 */
[----:B------:R-:W-:-:S07]  /*257f0*/  MOV R13, R6 ;  /* 0x00000006000d7202 */ /* 0x000fce0000000f00 */
.L_x_1705:
        /* <DEDUP_REMOVED lines=25> */
[----:B------:R-:W-:Y:S01]  /*25990*/  IMAD R10, R4, UR7, R10 ;  /* 0x00000007040a7c24 */ /* 0x000fe2000f8e020a */
[----:B------:R-:W-:Y:S01]  /*259a0*/  IADD3 R12, -R2, RZ, RZ ;  /* 0x000000ff020c7210 */ /* 0x000fe20007ffe1ff */
[----:B------:R-:W-:-:S04]  /*259b0*/  IMAD.WIDE.U32 R2, R4, UR6, R2 ;  /* 0x0000000604027c25 */ /* 0x000fc8000f8e0002 */
[----:B------:R-:W-:Y:S01]  /*259c0*/  IMAD.IADD R3, R10, 0x1, R3 ;  /* 0x000000010a037824 */ /* 0x000fe200078e0203 */
[----:B------:R-:W-:Y:S01]  /*259d0*/  LEA R10, P0, R2, UR4, 0x2 ;  /* 0x00000004020a7c11 */ /* 0x000fe2000f8010ff */
[----:B------:R-:W-:-:S03]  /*259e0*/  IMAD R12, R11, R12, R7 ;  /* 0x0000000c0b0c7224 */ /* 0x000fc600078e0207 */
[----:B------:R-:W-:-:S05]  /*259f0*/  LEA.HI.X R11, R2, UR5, R3, 0x2, P0 ;  /* 0x00000005020b7c11 */ /* 0x000fca00080f1403 */
[----:B------:R0:W5:Y:S04]  /*25a00*/  LDG.E R13, desc[UR8][R10.64] ;  /* 0x000000080a0d7981 */ /* 0x000168000c1e1900 */
.L_x_1691:
[----:B------:R-:W1:Y:S01]  /*25a10*/  S2R R3, SR_CgaCtaId ;  /* 0x0000000000037919 */ /* 0x000e620000008800 */
[----:B------:R-:W-:-:S04]  /*25a20*/  MOV R2, 0x400 ;  /* 0x0000040000027802 */ /* 0x000fc80000000f00 */
[----:B-1----:R-:W-:Y:S02]  /*25a30*/  LEA R2, R3, R2, 0x18 ;  /* 0x0000000203027211 */ /* 0x002fe400078ec0ff */
[----:B------:R-:W-:-:S03]  /*25a40*/  SHF.L.U32 R3, R9, 0x1f, RZ ;  /* 0x0000001f09037819 */ /* 0x000fc600000006ff */
[----:B------:R-:W-:-:S04]  /*25a50*/  IMAD R2, R8, 0x8, R2 ;  /* 0x0000000808027824 */ /* 0x000fc800078e0202 */
[----:B------:R-:W1:Y:S02]  /*25a60*/  SYNCS.PHASECHK.TRANS64.TRYWAIT P0, [R2+URZ+0x2a840], R3 ;  /* 0x02a84003020075a7 */ /* 0x000e64000800017f */
[----:B-1----:R-:W-:Y:S05]  /*25a70*/  @!P0 BRA `(.L_x_1692) ;  /* 0x0000003400d48947 */ /* 0x002fea0003800000 */
.L_x_1813:
        /* <DEDUP_REMOVED lines=11> */
.L_x_1693:
        /* <DEDUP_REMOVED lines=37> */
.L_x_1814:
        /* <DEDUP_REMOVED lines=10> */
.L_x_1695:
[----:B------:R-:W2:Y:S02]  /*25e20*/  LDL R3, [R1+0x8] ;  /* 0x0000080001037983 */ /* 0x000ea40000100800 */
[----:B--2---:R-:W-:-:S13]  /*25e30*/  LOP3.LUT P0, RZ, R3, 0x40, RZ, 0xc0, !PT ;  /* 0x0000004003ff7812 */ /* 0x004fda000780c0ff */
[----:B------:R-:W-:Y:S05]  /*25e40*/  @P0 BRA `(.L_x_1696) ;  /* 0x0000000000040947 */ /* 0x000fea0003800000 */
[----:B------:R-:W-:Y:S01]  /*25e50*/  BPT.TRAP 0x1 ;  /* 0x000000040000795c */ /* 0x000fe20000300000 */
.L_x_1696:
        /* <DEDUP_REMOVED lines=29> */
.L_x_1690:
[----:B------:R-:W-:Y:S05]  /*26030*/  BSYNC B1 ;  /* 0x0000000000017941 */ /* 0x000fea0003800000 */
.L_x_1689:
[----:B------:R-:W-:Y:S01]  /*26040*/  IADD3 R3, R8, 0x1, RZ ;  /* 0x0000000108037810 */ /* 0x000fe20007ffe0ff */
[----:B------:R-:W-:Y:S01]  /*26050*/  BSSY B1, `(.L_x_1697) ;  /* 0x0000080000017945 */ /* 0x000fe20003800000 */
[----:B------:R-:W-:Y:S02]  /*26060*/  VIADD R11, R7, 0xffffffff ;  /* 0xffffffff070b7836 */ /* 0x000fe40000000000 */
        /* <DEDUP_REMOVED lines=20> */
[----:B------:R-:W-:-:S03]  /*261b0*/  IMAD R12, R17, UR6, RZ ;  /* 0x00000006110c7c24 */ /* 0x000fc6000f8e02ff */
[----:B------:R-:W-:Y:S01]  /*261c0*/  IADD3 R3, -R2, RZ, RZ ;  /* 0x000000ff02037210 */ /* 0x000fe20007ffe1ff */
[----:B------:R-:W-:-:S04]  /*261d0*/  IMAD R12, R4, UR7, R12 ;  /* 0x00000007040c7c24 */ /* 0x000fc8000f8e020c */
[----:B------:R-:W-:Y:S01]  /*261e0*/  IMAD R10, R13, R3, R10 ;  /* 0x000000030d0a7224 */ /* 0x000fe200078e020a */
[----:B------:R-:W-:-:S03]  /*261f0*/  SHF.R.S32.HI R3, RZ, 0x1f, R2 ;  /* 0x0000001fff037819 */ /* 0x000fc60000011402 */
[----:B------:R-:W-:-:S04]  /*26200*/  IMAD.WIDE.U32 R2, R4, UR6, R2 ;  /* 0x0000000604027c25 */ /* 0x000fc8000f8e0002 */
[----:B------:R-:W-:Y:S01]  /*26210*/  IMAD.IADD R3, R12, 0x1, R3 ;  /* 0x000000010c037824 */ /* 0x000fe200078e0203 */
[----:B------:R-:W-:-:S04]  /*26220*/  LEA R12, P0, R2, UR4, 0x2 ;  /* 0x00000004020c7c11 */ /* 0x000fc8000f8010ff */
[----:B------:R-:W-:-:S06]  /*26230*/  LEA.HI.X R13, R2, UR5, R3, 0x2, P0 ;  /* 0x00000005020d7c11 */ /* 0x000fcc00080f1403 */
[----:B------:R1:W5:Y:S03]  /*26240*/  LDG.E R13, desc[UR8][R12.64] ;  /* 0x000000080c0d7981 */ /* 0x000366000c1e1900 */
.L_x_1699:
[----:B------:R-:W2:Y:S01]  /*26250*/  S2R R3, SR_CgaCtaId ;  /* 0x0000000000037919 */ /* 0x000ea20000008800 */
[----:B------:R-:W-:-:S04]  /*26260*/  MOV R2, 0x400 ;  /* 0x0000040000027802 */ /* 0x000fc80000000f00 */
[----:B--2---:R-:W-:Y:S02]  /*26270*/  LEA R2, R3, R2, 0x18 ;  /* 0x0000000203027211 */ /* 0x004fe400078ec0ff */
[----:B------:R-:W-:-:S03]  /*26280*/  SHF.L.U32 R3, R14, 0x1f, RZ ;  /* 0x0000001f0e037819 */ /* 0x000fc600000006ff */
[----:B------:R-:W-:-:S04]  /*26290*/  IMAD R2, R15, 0x8, R2 ;  /* 0x000000080f027824 */ /* 0x000fc800078e0202 */
[----:B------:R-:W2:Y:S02]  /*262a0*/  SYNCS.PHASECHK.TRANS64.TRYWAIT P0, [R2+URZ+0x2a840], R3 ;  /* 0x02a84003020075a7 */ /* 0x000ea4000800017f */
[----:B--2---:R-:W-:Y:S05]  /*262b0*/  @!P0 BRA `(.L_x_1700) ;  /* 0x0000002c00ec8947 */ /* 0x004fea0003800000 */
.L_x_1815:
        /* <DEDUP_REMOVED lines=11> */
.L_x_1701:
        /* <DEDUP_REMOVED lines=19> */
[----:B------:R-:W-:Y:S02]  /*264a0*/  R2UR UR8, R2 ;  /* 0x00000000020872ca */ /* 0x000fe400000e0000 */
[----:B------:R-:W-:-:S07]  /*264b0*/  LEA R2, R8, R3, 0x3 ;  /* 0x0000000308027211 */ /* 0x000fce00078e18ff */
[----:B------:R-:W-:-:S04]  /*264c0*/  UIMAD UR11, UR11, 0x60, UR5 ;  /* 0x000000600b0b78a4 */ /* 0x000fc8000f8e0205 */
        /* <DEDUP_REMOVED lines=14> */
.L_x_1816:
[----:B------:R-:W1:Y:S01]  /*265b0*/  S2R R3, SR_TID.X ;  /* 0x0000000000037919 */ /* 0x000e620000002100 */
[----:B------:R-:W-:-:S04]  /*265c0*/  UPRMT UR4, UR37, 0x9910, URZ ;  /* 0x0000991025047896 */ /* 0x000fc8000800003f */
[----:B------:R-:W-:Y:S01]  /*265d0*/  UISETP.NE.AND UP0, UPT, UR4, 0x2, UPT ;  /* 0x000000020400788c */ /* 0x000fe2000bf05270 */
[----:B-1----:R-:W-:-:S04]  /*265e0*/  LOP3.LUT R3, R3, 0x7f, RZ, 0xc0, !PT ;  /* 0x0000007f03037812 */ /* 0x002fc800078ec0ff */
[----:B------:R-:W-:-:S13]  /*265f0*/  ISETP.NE.AND P0, PT, R3, RZ, PT ;  /* 0x000000ff0300720c */ /* 0x000fda0003f05270 */
[----:B------:R-:W-:-:S04]  /*26600*/  @!P0 IMAD.MOV.U32 R3, RZ, RZ, 0x6000 ;  /* 0x00006000ff038424 */ /* 0x000fc800078e00ff */
[----:B------:R1:W-:Y:S01]  /*26610*/  @!P0 SYNCS.ARRIVE.TRANS64 RZ, [R2+URZ+0x2a850], R3 ;  /* 0x02a8500302ff89a7 */ /* 0x0003e2000800003f */
[----:B------:R-:W-:-:S13]  /*26620*/  PLOP3.LUT P0, PT, PT, PT, UP0, 0x40, 0x0 ;  /* 0x000000000000781c */ /* 0x000fda0003f0e808 */
[----:B-1----:R-:W-:Y:S05]  /*26630*/  @!P0 BRA `(.L_x_1703) ;  /* 0x0000000000048947 */ /* 0x002fea0003800000 */
[----:B------:R-:W-:Y:S01]  /*26640*/  BPT.TRAP 0x1 ;  /* 0x000000040000795c */ /* 0x000fe20000300000 */
.L_x_1703:
[----:B------:R-:W2:Y:S02]  /*26650*/  LDL R3, [R1+0x8] ;  /* 0x0000080001037983 */ /* 0x000ea40000100800 */
[----:B--2---:R-:W-:-:S13]  /*26660*/  LOP3.LUT P0, RZ, R3, 0x40, RZ, 0xc0, !PT ;  /* 0x0000004003ff7812 */ /* 0x004fda000780c0ff */
[----:B------:R-:W-:Y:S05]  /*26670*/  @P0 BRA `(.L_x_1704) ;  /* 0x0000000000040947 */ /* 0x000fea0003800000 */
[----:B------:R-:W-:Y:S01]  /*26680*/  BPT.TRAP 0x1 ;  /* 0x000000040000795c */ /* 0x000fe20000300000 */
.L_x_1704:
[----:B------:R-:W2:Y:S01]  /*26690*/  LDL R3, [R1+0xc] ;  /* 0x00000c0001037983 */ /* 0x000ea20000100800 */
        /* <DEDUP_REMOVED lines=27> */
.L_x_1698:
[----:B------:R-:W-:Y:S05]  /*26850*/  BSYNC B1 ;  /* 0x0000000000017941 */ /* 0x000fea0003800000 */
.L_x_1697:
[----:B------:R-:W2:Y:S01]  /*26860*/  LDL R2, [R1+0x18] ;  /* 0x0000180001027983 */ /* 0x000ea20000100800 */
[----:B------:R-:W-:Y:S02]  /*26870*/  IADD3 R7, R7, -0x2, RZ ;  /* 0xfffffffe07077810 */ /* 0x000fe40007ffe0ff */
[----:B--2---:R-:W-:-:S13]  /*26880*/  ISETP.GT.AND P0, PT, R11, R2, PT ;  /* 0x000000020b00720c */ /* 0x004fda0003f04270 */
[----:B------:R-:W-:Y:S05]  /*26890*/  @P0 BRA `(.L_x_1705) ;  /* 0xffffffec00d80947 */ /* 0x000fea000383ffff */
.L_x_1678:
[----:B------:R-:W-:Y:S05]  /*268a0*/  BSYNC B0 ;  /* 0x0000000000007941 */ /* 0x000fea0003800000 */
.L_x_1677:
        /* <DEDUP_REMOVED lines=9> */
[----:B------:R-:W-:Y:S01]  /*26940*/  ULDC.64 UR6, c[0x0][0x208] ;  /* 0x0000820000067ab9 */ /* 0x000fe20000000a00 */
        /* <DEDUP_REMOVED lines=8> */
.L_x_1707:
[----:B------:R-:W-:Y:S05]  /*269d0*/  BSYNC B0 ;  /* 0x0000000000007941 */ /* 0x000fea0003800000 */
.L_x_1706:
        /* <DEDUP_REMOVED lines=11> */
.L_x_1817:
[----:B------:R-:W2:Y:S01]  /*26a90*/  S2R R4, SR_TID.X ;  /* 0x0000000000047919 */ /* 0x000ea20000002100 */
[----:B------:R-:W-:-:S04]  /*26aa0*/  UPRMT UR4, UR37, 0x9910, URZ ;  /* 0x0000991025047896 */ /* 0x000fc8000800003f */
[----:B------:R-:W-:Y:S01]  /*26ab0*/  UISETP.NE.AND UP0, UPT, UR4, 0x2, UPT ;  /* 0x000000020400788c */ /* 0x000fe2000bf05270 */
[----:B--2---:R-:W-:-:S04]  /*26ac0*/  LOP3.LUT R4, R4, 0x7f, RZ, 0xc0, !PT ;  /* 0x0000007f04047812 */ /* 0x004fc800078ec0ff */
[----:B------:R-:W-:-:S13]  /*26ad0*/  ISETP.NE.AND P0, PT, R4, RZ, PT ;  /* 0x000000ff0400720c */ /* 0x000fda0003f05270 */
[----:B-1----:R-:W-:-:S04]  /*26ae0*/  @!P0 IMAD.MOV.U32 R2, RZ, RZ, 0x6000 ;  /* 0x00006000ff028424 */ /* 0x002fc800078e00ff */
[----:B------:R1:W-:Y:S01]  /*26af0*/  @!P0 SYNCS.ARRIVE.TRANS64 RZ, [R3+URZ+0x2a850], R2 ;  /* 0x02a8500203ff89a7 */ /* 0x0003e2000800003f */
[----:B------:R-:W-:-:S13]  /*26b00*/  PLOP3.LUT P0, PT, PT, PT, UP0, 0x40, 0x0 ;  /* 0x000000000000781c */ /* 0x000fda0003f0e808 */
[----:B-1----:R-:W-:Y:S05]  /*26b10*/  @!P0 BRA `(.L_x_1711) ;  /* 0x0000000000048947 */ /* 0x002fea0003800000 */
[----:B------:R-:W-:Y:S01]  /*26b20*/  BPT.TRAP 0x1 ;  /* 0x000000040000795c */ /* 0x000fe20000300000 */
.L_x_1711:
[----:B------:R-:W2:Y:S02]  /*26b30*/  LDL R2, [R1+0x8] ;  /* 0x0000080001027983 */ /* 0x000ea40000100800 */
[----:B--2---:R-:W-:-:S13]  /*26b40*/  LOP3.LUT P0, RZ, R2, 0x40, RZ, 0xc0, !PT ;  /* 0x0000004002ff7812 */ /* 0x004fda000780c0ff */
[----:B------:R-:W-:Y:S05]  /*26b50*/  @P0 BRA `(.L_x_1712) ;  /* 0x0000000000040947 */ /* 0x000fea0003800000 */
[----:B------:R-:W-:Y:S01]  /*26b60*/  BPT.TRAP 0x1 ;  /* 0x000000040000795c */ /* 0x000fe20000300000 */
.L_x_1712:
[----:B------:R-:W2:Y:S01]  /*26b70*/  LDL R2, [R1] ;  /* 0x0000000001027983 */ /* 0x000ea20000100800 */
        /* <DEDUP_REMOVED lines=26> */
.L_x_1709:
[----:B------:R-:W-:Y:S05]  /*26d20*/  BSYNC B0 ;  /* 0x0000000000007941 */ /* 0x000fea0003800000 */
.L_x_1708:
        /* <DEDUP_REMOVED lines=9> */
.L_x_1662:
[----:B------:R-:W-:Y:S05]  /*26dc0*/  BSYNC B6 ;  /* 0x0000000000067941 */ /* 0x000fea0003800000 */
.L_x_1660:
[----:B------:R-:W-:-:S03]  /*26dd0*/  UMOV UR4, 0xffffffff ;  /* 0xffffffff00047882 */ /* 0x000fc60000000000 */
[----:B------:R-:W-:Y:S05]  /*26de0*/  BRA.DIV UR4, `(.L_x_1713) ;  /* 0x00000026045c7947 */ /* 0x000fea000b800000 */
[----:B------:R3:W4:Y:S04]  /*26df0*/  SHFL.IDX PT, R4, R16, RZ, 0x1f ;  /* 0x00001fff10047589 */ /* 0x00072800000e0000 */
[----:B------:R-:W0:Y:S02]  /*26e00*/  SHFL.IDX PT, R16, R16, 0x1, 0x1f ;  /* 0x00201f0010107f89 */ /* 0x000e2400000e0000 */
.L_x_1821:
[----:B------:R-:W5:Y:S01]  /*26e10*/  S2R R7, SR_TID.X ;  /* 0x0000000000077919 */ /* 0x000f620000002100 */
[----:B------:R-:W-:Y:S01]  /*26e20*/  ULDC UR4, c[0x0][0xc14] ;  /* 0x0003050000047ab9 */ /* 0x000fe20000000800 */
[----:B------:R-:W-:Y:S01]  /*26e30*/  BSSY B0, `(.L_x_1714) ;  /* 0x000000c000007945 */ /* 0x000fe20003800000 */
[----:B-1----:R-:W-:Y:S02]  /*26e40*/  IMAD.U32 R0, RZ, RZ, UR4 ;  /* 0x00000004ff007e24 */ /* 0x002fe4000f8e00ff */
[----:B------:R-:W-:Y:S01]  /*26e50*/  IMAD.MOV.U32 R17, RZ, RZ, RZ ;  /* 0x000000ffff117224 */ /* 0x000fe200078e00ff */
[----:B-----5:R-:W-:-:S04]  /*26e60*/  LOP3.LUT R7, R7, 0x1f, RZ, 0xc0, !PT ;  /* 0x0000001f07077812 */ /* 0x020fc800078ec0ff */
[C---:B------:R-:W-:Y:S02]  /*26e70*/  ISETP.NE.AND P0, PT, R7.reuse, 0x1f, PT ;  /* 0x0000001f0700780c */ /* 0x040fe40003f05270 */
[----:B------:R-:W-:-:S04]  /*26e80*/  IADD3 R5, R7, R19, RZ ;  /* 0x0000001307057210 */ /* 0x000fc80007ffe0ff */
[----:B------:R-:W-:-:S13]  /*26e90*/  ISETP.GE.OR P0, PT, R5, R0, !P0 ;  /* 0x000000000500720c */ /* 0x000fda0004706670 */
[----:B------:R-:W-:Y:S05]  /*26ea0*/  @P0 BRA `(.L_x_1715) ;  /* 0x0000000000100947 */ /* 0x000fea0003800000 */
[----:B------:R-:W1:Y:S01]  /*26eb0*/  LDC.64 R2, c[0x0][0xc58] ;  /* 0x00031600ff027b82 */ /* 0x000e620000000a00 */
[----:B------:R-:W-:Y:S01]  /*26ec0*/  ULDC.64 UR4, c[0x0][0x208] ;  /* 0x0000820000047ab9 */ /* 0x000fe20000000a00 */
[----:B-1----:R-:W-:-:S05]  /*26ed0*/  IMAD.WIDE R2, R5, 0x4, R2 ;  /* 0x0000000405027825 */ /* 0x002fca00078e0202 */
[----:B------:R1:W5:Y:S02]  /*26ee0*/  LDG.E R17, desc[UR4][R2.64] ;  /* 0x0000000402117981 */ /* 0x000364000c1e1900 */
.L_x_1715:
[----:B------:R-:W-:Y:S05]  /*26ef0*/  BSYNC B0 ;  /* 0x0000000000007941 */ /* 0x000fea0003800000 */
.L_x_1714:
[----:B------:R-:W-:-:S03]  /*26f00*/  UMOV UR4, 0xffffffff ;  /* 0xffffffff00047882 */ /* 0x000fc60000000000 */
[----:B------:R-:W-:Y:S05]  /*26f10*/  BRA.DIV UR4, `(.L_x_1716) ;  /* 0x00000026045c7947 */ /* 0x000fea000b800000 */
[----:B0----5:R-:W0:Y:S01]  /*26f20*/  SHFL.UP PT, R14, R17, 0x1, RZ ;  /* 0x04200000110e7989 */ /* 0x021e2200000e00ff */
[C---:B------:R-:W-:Y:S02]  /*26f30*/  ISETP.NE.AND P0, PT, R7.reuse, RZ, PT ;  /* 0x000000ff0700720c */ /* 0x040fe40003f05270 */
[C---:B------:R-:W-:Y:S02]  /*26f40*/  ISETP.GE.U32.AND P1, PT, R7.reuse, 0x2, PT ;  /* 0x000000020700780c */ /* 0x040fe40003f26070 */
[----:B0-----:R-:W-:Y:S02]  /*26f50*/  SEL R14, R14, RZ, P0 ;  /* 0x000000ff0e0e7207 */ /* 0x001fe40000000000 */
[----:B------:R-:W-:-:S03]  /*26f60*/  ISETP.GE.U32.AND P0, PT, R7, 0x4, PT ;  /* 0x000000040700780c */ /* 0x000fc60003f06070 */
[----:B------:R-:W-:-:S05]  /*26f70*/  IMAD.IADD R13, R17, 0x1, R14 ;  /* 0x00000001110d7824 */ /* 0x000fca00078e020e */
[----:B------:R-:W0:Y:S02]  /*26f80*/  SHFL.UP PT, R14, R13, 0x2, RZ ;  /* 0x044000000d0e7989 */ /* 0x000e2400000e00ff */
[----:B0-----:R-:W-:Y:S02]  /*26f90*/  SEL R14, R14, RZ, P1 ;  /* 0x000000ff0e0e7207 */ /* 0x001fe40000800000 */
[----:B------:R-:W-:Y:S02]  /*26fa0*/  ISETP.GE.U32.AND P1, PT, R7, 0x8, PT ;  /* 0x000000080700780c */ /* 0x000fe40003f26070 */
[----:B-1----:R-:W-:-:S05]  /*26fb0*/  IADD3 R3, R13, R14, RZ ;  /* 0x0000000e0d037210 */ /* 0x002fca0007ffe0ff */
[----:B------:R-:W0:Y:S02]  /*26fc0*/  SHFL.UP PT, R14, R3, 0x4, RZ ;  /* 0x04800000030e7989 */ /* 0x000e2400000e00ff */
[----:B0-----:R-:W-:Y:S02]  /*26fd0*/  SEL R14, R14, RZ, P0 ;  /* 0x000000ff0e0e7207 */ /* 0x001fe40000000000 */
[----:B------:R-:W-:-:S03]  /*26fe0*/  ISETP.GE.U32.AND P0, PT, R7, 0x10, PT ;  /* 0x000000100700780c */ /* 0x000fc60003f06070 */
[----:B------:R-:W-:-:S05]  /*26ff0*/  IMAD.IADD R5, R3, 0x1, R14 ;  /* 0x0000000103057824 */ /* 0x000fca00078e020e */
[----:B------:R-:W2:Y:S02]  /*27000*/  SHFL.UP PT, R14, R5, 0x8, RZ ;  /* 0x05000000050e7989 */ /* 0x000ea400000e00ff */
[----:B--2---:R-:W-:-:S05]  /*27010*/  SEL R6, R14, RZ, P1 ;  /* 0x000000ff0e067207 */ /* 0x004fca0000800000 */
[----:B------:R-:W-:-:S05]  /*27020*/  IMAD.IADD R6, R5, 0x1, R6 ;  /* 0x0000000105067824 */ /* 0x000fca00078e0206 */
[----:B------:R-:W0:Y:S02]  /*27030*/  SHFL.UP PT, R14, R6, 0x10, RZ ;  /* 0x06000000060e7989 */ /* 0x000e2400000e00ff */
[----:B0-----:R-:W-:-:S05]  /*27040*/  SEL R7, R14, RZ, P0 ;  /* 0x000000ff0e077207 */ /* 0x001fca0000000000 */
[----:B------:R-:W-:-:S05]  /*27050*/  IMAD.IADD R2, R6, 0x1, R7 ;  /* 0x0000000106027824 */ /* 0x000fca00078e0207 */
[----:B------:R0:W1:Y:S02]  /*27060*/  SHFL.IDX PT, R14, R2, 0x1f, 0x1f ;  /* 0x03e01f00020e7f89 */ /* 0x00006400000e0000 */
.L_x_1829:
[----:B------:R-:W-:Y:S02]  /*27070*/  ULDC UR4, c[0x0][0xc10] ;  /* 0x0003040000047ab9 */ /* 0x000fe40000000800 */
[----:B------:R-:W-:-:S05]  /*27080*/  MOV R5, UR4 ;  /* 0x0000000400057c02 */ /* 0x000fca0008000f00 */
[----:B-1----:R-:W-:-:S04]  /*27090*/  IMAD R3, R14, R5, RZ ;  /* 0x000000050e037224 */ /* 0x002fc800078e02ff */
[----:B---3--:R-:W-:-:S05]  /*270a0*/  IMAD.IADD R16, R16, 0x1, R3 ;  /* 0x0000000110107824 */ /* 0x008fca00078e0203 */
[----:B----4-:R-:W-:-:S13]  /*270b0*/  ISETP.GT.AND P0, PT, R16, R4, PT ;  /* 0x000000041000720c */ /* 0x010fda0003f04270 */
[----:B------:R-:W-:Y:S05]  /*270c0*/  @P0 BRA `(.L_x_1717) ;  /* 0x0000000000b80947 */ /* 0x000fea0003800000 */
[----:B------:R-:W1:Y:S02]  /*270d0*/  LDC R0, c[0x0][0xc14] ;  /* 0x00030500ff007b82 */ /* 0x000e640000000800 */
.L_x_1722:
[----:B------:R-:W-:-:S05]  /*270e0*/  VIADD R19, R19, 0x1f ;  /* 0x0000001f13137836 */ /* 0x000fca0000000000 */
        /* <DEDUP_REMOVED lines=10> */
[----:B0-----:R-:W0:Y:S01]  /*27190*/  LDC.64 R2, c[0x0][0xc58] ;  /* 0x00031600ff027b82 */ /* 0x001e220000000a00 */
[----:B------:R-:W-:Y:S01]  /*271a0*/  ULDC.64 UR4, c[0x0][0x208] ;  /* 0x0000820000047ab9 */ /* 0x000fe20000000a00 */
[----:B0-----:R-:W-:-:S05]  /*271b0*/  IMAD.WIDE R2, R5, 0x4, R2 ;  /* 0x0000000405027825 */ /* 0x001fca00078e0202 */
[----:B------:R1:W5:Y:S02]  /*271c0*/  LDG.E R17, desc[UR4][R2.64] ;  /* 0x0000000402117981 */ /* 0x000364000c1e1900 */
.L_x_1720:
[----:B------:R-:W-:Y:S05]  /*271d0*/  BSYNC B0 ;  /* 0x0000000000007941 */ /* 0x000fea0003800000 */
.L_x_1719:
[----:B------:R-:W-:-:S03]  /*271e0*/  UMOV UR4, 0xffffffff ;  /* 0xffffffff00047882 */ /* 0x000fc60000000000 */
[----:B------:R-:W-:Y:S05]  /*271f0*/  BRA.DIV UR4, `(.L_x_1721) ;  /* 0x0000002604747947 */ /* 0x000fea000b800000 */
[----:B-----5:R-:W2:Y:S01]  /*27200*/  SHFL.UP PT, R14, R17, 0x1, RZ ;  /* 0x04200000110e7989 */ /* 0x020ea200000e00ff */
[C---:B------:R-:W-:Y:S02]  /*27210*/  ISETP.NE.AND P0, PT, R7.reuse, RZ, PT ;  /* 0x000000ff0700720c */ /* 0x040fe40003f05270 */
[C---:B------:R-:W-:Y:S02]  /*27220*/  ISETP.GE.U32.AND P1, PT, R7.reuse, 0x2, PT ;  /* 0x000000020700780c */ /* 0x040fe40003f26070 */
[----:B--2---:R-:W-:Y:S02]  /*27230*/  SEL R14, R14, RZ, P0 ;  /* 0x000000ff0e0e7207 */ /* 0x004fe40000000000 */
[----:B------:R-:W-:-:S03]  /*27240*/  ISETP.GE.U32.AND P0, PT, R7, 0x4, PT ;  /* 0x000000040700780c */ /* 0x000fc60003f06070 */
[----:B------:R-:W-:-:S05]  /*27250*/  IMAD.IADD R13, R17, 0x1, R14 ;  /* 0x00000001110d7824 */ /* 0x000fca00078e020e */
[----:B------:R-:W2:Y:S02]  /*27260*/  SHFL.UP PT, R14, R13, 0x2, RZ ;  /* 0x044000000d0e7989 */ /* 0x000ea400000e00ff */
[----:B--2---:R-:W-:Y:S02]  /*27270*/  SEL R14, R14, RZ, P1 ;  /* 0x000000ff0e0e7207 */ /* 0x004fe40000800000 */
[----:B------:R-:W-:-:S03]  /*27280*/  ISETP.GE.U32.AND P1, PT, R7, 0x8, PT ;  /* 0x000000080700780c */ /* 0x000fc60003f26070 */
[----:B-1----:R-:W-:-:S05]  /*27290*/  IMAD.IADD R3, R13, 0x1, R14 ;  /* 0x000000010d037824 */ /* 0x002fca00078e020e */
[----:B------:R-:W1:Y:S02]  /*272a0*/  SHFL.UP PT, R14, R3, 0x4, RZ ;  /* 0x04800000030e7989 */ /* 0x000e6400000e00ff */
[----:B-1----:R-:W-:Y:S02]  /*272b0*/  SEL R14, R14, RZ, P0 ;  /* 0x000000ff0e0e7207 */ /* 0x002fe40000000000 */
[----:B------:R-:W-:-:S03]  /*272c0*/  ISETP.GE.U32.AND P0, PT, R7, 0x10, PT ;  /* 0x000000100700780c */ /* 0x000fc60003f06070 */
[----:B------:R-:W-:-:S05]  /*272d0*/  IMAD.IADD R5, R3, 0x1, R14 ;  /* 0x0000000103057824 */ /* 0x000fca00078e020e */
[----:B------:R-:W1:Y:S02]  /*272e0*/  SHFL.UP PT, R14, R5, 0x8, RZ ;  /* 0x05000000050e7989 */ /* 0x000e6400000e00ff */
[----:B-1----:R-:W-:-:S04]  /*272f0*/  SEL R6, R14, RZ, P1 ;  /* 0x000000ff0e067207 */ /* 0x002fc80000800000 */
[----:B------:R-:W-:-:S05]  /*27300*/  IADD3 R6, R5, R6, RZ ;  /* 0x0000000605067210 */ /* 0x000fca0007ffe0ff */
[----:B------:R-:W1:Y:S02]  /*27310*/  SHFL.UP PT, R14, R6, 0x10, RZ ;  /* 0x06000000060e7989 */ /* 0x000e6400000e00ff */
[----:B-1----:R-:W-:-:S05]  /*27320*/  SEL R7, R14, RZ, P0 ;  /* 0x000000ff0e077207 */ /* 0x002fca0000000000 */
[----:B0-----:R-:W-:-:S05]  /*27330*/  IMAD.IADD R2, R6, 0x1, R7 ;  /* 0x0000000106027824 */ /* 0x001fca00078e0207 */
[----:B------:R0:W1:Y:S02]  /*27340*/  SHFL.IDX PT, R14, R2, 0x1f, 0x1f ;  /* 0x03e01f00020e7f89 */ /* 0x00006400000e0000 */
.L_x_1837:
[----:B------:R-:W-:Y:S02]  /*27350*/  ULDC UR4, c[0x0][0xc10] ;  /* 0x0003040000047ab9 */ /* 0x000fe40000000800 */
[----:B------:R-:W-:-:S04]  /*27360*/  IMAD.U32 R5, RZ, RZ, UR4 ;  /* 0x00000004ff057e24 */ /* 0x000fc8000f8e00ff */
[----:B-1----:R-:W-:-:S04]  /*27370*/  IMAD R3, R14, R5, RZ ;  /* 0x000000050e037224 */ /* 0x002fc800078e02ff */
[----:B------:R-:W-:-:S05]  /*27380*/  IMAD.IADD R16, R3, 0x1, R16 ;  /* 0x0000000103107824 */ /* 0x000fca00078e0210 */
[----:B------:R-:W-:-:S13]  /*27390*/  ISETP.GT.AND P0, PT, R16, R4, PT ;  /* 0x000000041000720c */ /* 0x000fda0003f04270 */
[----:B------:R-:W-:Y:S05]  /*273a0*/  @!P0 BRA `(.L_x_1722) ;  /* 0xfffffffc004c8947 */ /* 0x000fea000383ffff */
.L_x_1717:
        /* <DEDUP_REMOVED lines=8> */
.L_x_1841:
[----:B------:R-:W-:Y:S01]  /*27430*/  ISETP.NE.AND P0, PT, R3, RZ, PT ;  /* 0x000000ff0300720c */ /* 0x000fe20003f05270 */
[----:B------:R-:W-:-:S12]  /*27440*/  IMAD.MOV.U32 R7, RZ, RZ, RZ ;  /* 0x000000ffff077224 */ /* 0x000fd800078e00ff */
[----:B------:R-:W-:Y:S05]  /*27450*/  @!P0 BRA `(.L_x_1724) ;  /* 0x0000000000108947 */ /* 0x000fea0003800000 */
[----:B------:R-:W-:Y:S01]  /*27460*/  UMOV UR4, 0xffffffff ;  /* 0xffffffff00047882 */ /* 0x000fe20000000000 */
[----:B------:R-:W-:Y:S02]  /*27470*/  VIADD R12, R6, 0xffffffff ;  /* 0xffffffff060c7836 */ /* 0x000fe40000000000 */
[----:B------:R-:W-:Y:S05]  /*27480*/  BRA.DIV UR4, `(.L_x_1725) ;  /* 0x0000002604e87947 */ /* 0x000fea000b800000 */
[----:B------:R3:W4:Y:S02]  /*27490*/  SHFL.IDX PT, R7, R2, R12, 0x1f ;  /* 0x00001f0c02077589 */ /* 0x00072400000e0000 */
.L_x_1724:
[----:B0--3--:R-:W0:Y:S01]  /*274a0*/  LDC.64 R2, c[0x0][0xc68] ;  /* 0x00031a00ff027b82 */ /* 0x009e220000000a00 */
[----:B------:R-:W-:Y:S01]  /*274b0*/  IMAD.IADD R19, R6, 0x1, R19 ;  /* 0x0000000106137824 */ /* 0x000fe200078e0213 */
[----:B------:R-:W-:-:S03]  /*274c0*/  ULDC.64 UR4, c[0x0][0x208] ;  /* 0x0000820000047ab9 */ /* 0x000fc60000000a00 */
[----:B0-----:R-:W-:-:S05]  /*274d0*/  IMAD.WIDE R2, R19, 0x4, R2 ;  /* 0x0000000413027825 */ /* 0x001fca00078e0202 */
[----:B------:R-:W1:Y:S01]  /*274e0*/  LDG.E R9, desc[UR4][R2.64] ;  /* 0x0000000402097981 */ /* 0x000e62000c1e1900 */
[----:B----4-:R-:W-:-:S04]  /*274f0*/  IMAD R16, R7, R5, R16 ;  /* 0x0000000507107224 */ /* 0x010fc800078e0210 */
[----:B------:R-:W-:Y:S02]  /*27500*/  IMAD.IADD R7, R4, 0x1, -R16 ;  /* 0x0000000104077824 */ /* 0x000fe400078e0a10 */
[----:B-12---:R-:W-:-:S05]  /*27510*/  IMAD R6, R17, R9, RZ ;  /* 0x0000000911067224 */ /* 0x006fca00078e02ff */
[----:B------:R-:W-:-:S04]  /*27520*/  IABS R8, R6 ;  /* 0x0000000600087213 */ /* 0x000fc80000000000 */
[----:B------:R-:W0:Y:S08]  /*27530*/  I2F.RP R11, R8 ;  /* 0x00000008000b7306 */ /* 0x000e300000209400 */
[----:B0-----:R-:W0:Y:S02]  /*27540*/  MUFU.RCP R11, R11 ;  /* 0x0000000b000b7308 */ /* 0x001e240000001000 */
[----:B0-----:R-:W-:-:S06]  /*27550*/  IADD3 R12, R11, 0xffffffe, RZ ;  /* 0x0ffffffe0b0c7810 */ /* 0x001fcc0007ffe0ff */
[----:B------:R-:W0:Y:S02]  /*27560*/  F2I.FTZ.U32.TRUNC.NTZ R3, R12 ;  /* 0x0000000c00037305 */ /* 0x000e24000021f000 */
[----:B0-----:R-:W-:-:S04]  /*27570*/  IMAD.MOV R2, RZ, RZ, -R3 ;  /* 0x000000ffff027224 */ /* 0x001fc800078e0a03 */
[----:B------:R-:W-:Y:S02]  /*27580*/  IMAD R10, R2, R8, RZ ;  /* 0x00000008020a7224 */ /* 0x000fe400078e02ff */
[----:B------:R-:W-:-:S04]  /*27590*/  IMAD.MOV.U32 R2, RZ, RZ, RZ ;  /* 0x000000ffff027224 */ /* 0x000fc800078e00ff */
[----:B------:R-:W-:Y:S01]  /*275a0*/  IMAD.HI.U32 R10, R3, R10, R2 ;  /* 0x0000000a030a7227 */ /* 0x000fe200078e0002 */
[----:B------:R-:W-:Y:S02]  /*275b0*/  IABS R3, R7 ;  /* 0x0000000700037213 */ /* 0x000fe40000000000 */
[----:B------:R-:W-:-:S03]  /*275c0*/  IABS R2, R6 ;  /* 0x0000000600027213 */ /* 0x000fc60000000000 */
[----:B------:R-:W-:Y:S01]  /*275d0*/  IMAD.HI.U32 R10, R10, R3, RZ ;  /* 0x000000030a0a7227 */ /* 0x000fe200078e00ff */
[----:B------:R-:W-:-:S05]  /*275e0*/  IADD3 R2, RZ, -R2, RZ ;  /* 0x80000002ff027210 */ /* 0x000fca0007ffe0ff */
[----:B------:R-:W-:-:S05]  /*275f0*/  IMAD R3, R10, R2, R3 ;  /* 0x000000020a037224 */ /* 0x000fca00078e0203 */
[----:B------:R-:W-:-:S13]  /*27600*/  ISETP.GT.U32.AND P0, PT, R8, R3, PT ;  /* 0x000000030800720c */ /* 0x000fda0003f04070 */
[----:B------:R-:W-:Y:S02]  /*27610*/  @!P0 IMAD.IADD R3, R3, 0x1, -R8 ;  /* 0x0000000103038824 */ /* 0x000fe400078e0a08 */
[----:B------:R-:W-:-:S03]  /*27620*/  @!P0 VIADD R10, R10, 0x1 ;  /* 0x000000010a0a8836 */ /* 0x000fc60000000000 */
[----:B------:R-:W-:Y:S02]  /*27630*/  ISETP.GE.U32.AND P0, PT, R3, R8, PT ;  /* 0x000000080300720c */ /* 0x000fe40003f06070 */
[----:B------:R-:W-:-:S11]  /*27640*/  LOP3.LUT R3, R7, R6, RZ, 0x3c, !PT ;  /* 0x0000000607037212 */ /* 0x000fd600078e3cff */
[----:B------:R-:W-:Y:S01]  /*27650*/  @P0 VIADD R10, R10, 0x1 ;  /* 0x000000010a0a0836 */ /* 0x000fe20000000000 */
[----:B------:R-:W-:-:S04]  /*27660*/  ISETP.GE.AND P0, PT, R3, RZ, PT ;  /* 0x000000ff0300720c */ /* 0x000fc80003f06270 */
[----:B------:R-:W-:-:S09]  /*27670*/  MOV R2, R10 ;  /* 0x0000000a00027202 */ /* 0x000fd20000000f00 */
[----:B------:R-:W-:Y:S01]  /*27680*/  @!P0 IMAD.MOV R2, RZ, RZ, -R2 ;  /* 0x000000ffff028224 */ /* 0x000fe200078e0a02 */
[----:B------:R-:W-:-:S13]  /*27690*/  ISETP.NE.AND P0, PT, R6, RZ, PT ;  /* 0x000000ff0600720c */ /* 0x000fda0003f05270 */
[----:B------:R-:W-:-:S05]  /*276a0*/  @!P0 LOP3.LUT R2, RZ, R6, RZ, 0x33, !PT ;  /* 0x00000006ff028212 */ /* 0x000fca00078e33ff */
[----:B------:R-:W-:Y:S01]  /*276b0*/  IMAD R4, R9, R2, RZ ;  /* 0x0000000209047224 */ /* 0x000fe200078e02ff */
[----:B------:R-:W-:-:S03]  /*276c0*/  IADD3 R2, -R2, RZ, RZ ;  /* 0x000000ff02027210 */ /* 0x000fc60007ffe1ff */
[----:B------:R-:W-:Y:S02]  /*276d0*/  IMAD.MOV R8, RZ, RZ, -R4 ;  /* 0x000000ffff087224 */ /* 0x000fe400078e0a04 */
[----:B------:R-:W-:-:S03]  /*276e0*/  IMAD R6, R6, R2, R7 ;  /* 0x0000000206067224 */ /* 0x000fc600078e0207 */
[----:B------:R-:W-:-:S04]  /*276f0*/  VIADDMNMX R9, R8, R5, R9, PT ;  /* 0x0000000508097246 */ /* 0x000fc80003800109 */
[----:B------:R-:W-:-:S04]  /*27700*/  IABS R5, R9 ;  /* 0x0000000900057213 */ /* 0x000fc80000000000 */
[----:B------:R-:W0:Y:S08]  /*27710*/  I2F.RP R8, R5 ;  /* 0x0000000500087306 */ /* 0x000e300000209400 */
[----:B0-----:R-:W0:Y:S02]  /*27720*/  MUFU.RCP R8, R8 ;  /* 0x0000000800087308 */ /* 0x001e240000001000 */
[----:B0-----:R-:W-:-:S06]  /*27730*/  VIADD R10, R8, 0xffffffe ;  /* 0x0ffffffe080a7836 */ /* 0x001fcc0000000000 */
[----:B------:R-:W0:Y:S02]  /*27740*/  F2I.FTZ.U32.TRUNC.NTZ R3, R10 ;  /* 0x0000000a00037305 */ /* 0x000e24000021f000 */
[----:B0-----:R-:W-:-:S04]  /*27750*/  IMAD.MOV R2, RZ, RZ, -R3 ;  /* 0x000000ffff027224 */ /* 0x001fc800078e0a03 */
[----:B------:R-:W-:Y:S02]  /*27760*/  IMAD R7, R2, R5, RZ ;  /* 0x0000000502077224 */ /* 0x000fe400078e02ff */
[----:B------:R-:W-:-:S04]  /*27770*/  IMAD.MOV.U32 R2, RZ, RZ, RZ ;  /* 0x000000ffff027224 */ /* 0x000fc800078e00ff */
[----:B------:R-:W-:Y:S01]  /*27780*/  IMAD.HI.U32 R2, R3, R7, R2 ;  /* 0x0000000703027227 */ /* 0x000fe200078e0002 */
[----:B------:R-:W-:Y:S02]  /*27790*/  IABS R3, R6 ;  /* 0x0000000600037213 */ /* 0x000fe40000000000 */
[----:B------:R-:W-:-:S03]  /*277a0*/  IABS R7, R9 ;  /* 0x0000000900077213 */ /* 0x000fc60000000000 */
[----:B------:R-:W-:-:S04]  /*277b0*/  IMAD.HI.U32 R2, R2, R3, RZ ;  /* 0x0000000302027227 */ /* 0x000fc800078e00ff */
[----:B------:R-:W-:-:S04]  /*277c0*/  IMAD.MOV R8, RZ, RZ, -R7 ;  /* 0x000000ffff087224 */ /* 0x000fc800078e0a07 */
[----:B------:R-:W-:Y:S01]  /*277d0*/  IMAD R8, R2, R8, R3 ;  /* 0x0000000802087224 */ /* 0x000fe200078e0203 */
[----:B------:R-:W-:-:S04]  /*277e0*/  LOP3.LUT R3, R6, R9, RZ, 0x3c, !PT ;  /* 0x0000000906037212 */ /* 0x000fc800078e3cff */
[----:B------:R-:W-:-:S13]  /*277f0*/  ISETP.GT.U32.AND P0, PT, R5, R8, PT ;  /* 0x000000080500720c */ /* 0x000fda0003f04070 */
[----:B------:R-:W-:Y:S01]  /*27800*/  @!P0 IADD3 R8, R8, -R5, RZ ;  /* 0x8000000508088210 */ /* 0x000fe20007ffe0ff */
[----:B------:R-:W-:-:S03]  /*27810*/  @!P0 VIADD R2, R2, 0x1 ;  /* 0x0000000102028836 */ /* 0x000fc60000000000 */
[----:B------:R-:W-:-:S13]  /*27820*/  ISETP.GE.U32.AND P0, PT, R8, R5, PT ;  /* 0x000000050800720c */ /* 0x000fda0003f06070 */
[----:B------:R-:W-:Y:S01]  /*27830*/  @P0 VIADD R2, R2, 0x1 ;  /* 0x0000000102020836 */ /* 0x000fe20000000000 */
[----:B------:R-:W-:Y:S02]  /*27840*/  ISETP.GE.AND P0, PT, R3, RZ, PT ;  /* 0x000000ff0300720c */ /* 0x000fe40003f06270 */
[----:B------:R-:W-:-:S11]  /*27850*/  IADD3 R3, R6, R4, RZ ;  /* 0x0000000406037210 */ /* 0x000fd60007ffe0ff */
        /* <DEDUP_REMOVED lines=8> */
.L_x_1718:
[----:B------:R-:W-:Y:S01]  /*278e0*/  UMOV UR4, URZ ;  /* 0x0000003f00047c82 */ /* 0x000fe20008000000 */
[----:B------:R-:W-:Y:S01]  /*278f0*/  UMOV UR5, URZ ;  /* 0x0000003f00057c82 */ /* 0x000fe20008000000 */
[----:B------:R-:W-:Y:S01]  /*27900*/  ULDC UR6, c[0x0][0xc14] ;  /* 0x0003050000067ab9 */ /* 0x000fe20000000800 */
[----:B------:R-:W-:Y:S01]  /*27910*/  IMAD.MOV.U32 R16, RZ, RZ, R4 ;  /* 0x000000ffff107224 */ /* 0x000fe200078e0004 */
[----:B------:R-:W-:Y:S01]  /*27920*/  MOV R17, UR4 ;  /* 0x0000000400117c02 */ /* 0x000fe20008000f00 */
[----:B------:R-:W-:Y:S02]  /*27930*/  IMAD.U32 R18, RZ, RZ, UR5 ;  /* 0x00000005ff127e24 */ /* 0x000fe4000f8e00ff */
[----:B------:R-:W-:-:S07]  /*27940*/  IMAD.U32 R19, RZ, RZ, UR6 ;  /* 0x00000006ff137e24 */ /* 0x000fce000f8e00ff */
.L_x_1726:
        /* <DEDUP_REMOVED lines=12> */
.L_x_1621:
[----:B-1----:R-:W3:Y:S01]  /*27a10*/  LDL.LU R0, [R1+0x28] ;  /* 0x0000280001007983 */ /* 0x002ee20000300800 */
[----:B------:R-:W-:Y:S01]  /*27a20*/  BSSY B0, `(.L_x_1728) ;  /* 0x000000b000007945 */ /* 0x000fe20003800000 */
[----:B------:R-:W1:Y:S01]  /*27a30*/  S2R R5, SR_CgaCtaId ;  /* 0x0000000000057919 */ /* 0x000e620000008800 */
[----:B---3--:R-:W-:-:S05]  /*27a40*/  VIADD R0, R0, 0x1 ;  /* 0x0000000100007836 */ /* 0x008fca0000000000 */
[----:B--2---:R-:W-:-:S04]  /*27a50*/  LEA.HI R2, R0, R0, RZ, 0x1 ;  /* 0x0000000000027211 */ /* 0x004fc800078f08ff */
[----:B------:R-:W-:-:S04]  /*27a60*/  LOP3.LUT R3, R2, 0xfffffffe, RZ, 0xc0, !PT ;  /* 0xfffffffe02037812 */ /* 0x000fc800078ec0ff */
[----:B------:R-:W-:Y:S02]  /*27a70*/  IADD3 R3, R0, -R3, RZ ;  /* 0x8000000300037210 */ /* 0x000fe40007ffe0ff */
[----:B------:R-:W-:Y:S02]  /*27a80*/  MOV R0, 0x400 ;  /* 0x0000040000007802 */ /* 0x000fe40000000f00 */
[----:B------:R-:W-:Y:S02]  /*27a90*/  SHF.L.U32 R3, R3, 0x1f, RZ ;  /* 0x0000001f03037819 */ /* 0x000fe400000006ff */
[----:B-1----:R-:W-:-:S04]  /*27aa0*/  LEA R0, R5, R0, 0x18 ;  /* 0x0000000005007211 */ /* 0x002fc800078ec0ff */
[----:B------:R-:W1:Y:S02]  /*27ab0*/  SYNCS.PHASECHK.TRANS64.TRYWAIT P0, [R0+URZ+0x2a820], R3 ;  /* 0x02a82003000075a7 */ /* 0x000e64000800017f */
[----:B-1----:R-:W-:Y:S05]  /*27ac0*/  @!P0 BRA `(.L_x_1729) ;  /* 0x0000002000808947 */ /* 0x002fea0003800000 */
.L_x_1844:
[----:B------:R-:W-:Y:S05]  /*27ad0*/  BSYNC B0 ;  /* 0x0000000000007941 */ /* 0x000fea0003800000 */
.L_x_1728:
[----:B------:R-:W-:-:S03]  /*27ae0*/  UMOV UR4, 0xffffffff ;  /* 0xffffffff00047882 */ /* 0x000fc60000000000 */
[----:B------:R-:W-:Y:S05]  /*27af0*/  BRA.DIV UR4, `(.L_x_1730) ;  /* 0x0000002204887947 */ /* 0x000fea000b800000 */
[----:B------:R-:W2:Y:S02]  /*27b00*/  S2R R2, SR_TID.X ;  /* 0x0000000000027919 */ /* 0x000ea40000002100 */
[----:B--2---:R-:W-:-:S04]  /*27b10*/  SHF.R.U32.HI R2, RZ, 0x5, R2 ;  /* 0x00000005ff027819 */ /* 0x004fc80000011602 */
[----:B------:R-:W-:-:S05]  /*27b20*/  LOP3.LUT R2, R2, 0x3, RZ, 0xc0, !PT ;  /* 0x0000000302027812 */ /* 0x000fca00078ec0ff */
[----:B------:R2:W3:Y:S02]  /*27b30*/  SHFL.IDX PT, R14, R2, RZ, 0x1f ;  /* 0x00001fff020e7589 */ /* 0x0004e400000e0000 */
.L_x_1847:
[----:B---3--:R-:W-:-:S13]  /*27b40*/  ISETP.NE.AND P0, PT, R14, RZ, PT ;  /* 0x000000ff0e00720c */ /* 0x008fda0003f05270 */
[----:B------:R-:W-:Y:S05]  /*27b50*/  @P0 BRA `(.L_x_1315) ;  /* 0x0000000000940947 */ /* 0x000fea0003800000 */
[----:B------:R-:W-:-:S03]  /*27b60*/  UMOV UR4, 0xffffffff ;  /* 0xffffffff00047882 */ /* 0x000fc60000000000 */
[----:B------:R-:W-:Y:S05]  /*27b70*/  BRA.DIV UR4, `(.L_x_1731) ;  /* 0x00000022049c7947 */ /* 0x000fea000b800000 */
[----:B------:R-:W-:-:S13]  /*27b80*/  ELECT P6, URZ, PT ;  /* 0x00000000003f782f */ /* 0x000fda00038c0000 */
.L_x_1850:
[----:B------:R-:W-:Y:S05]  /*27b90*/  @!P6 BRA `(.L_x_1315) ;  /* 0x000000000084e947 */ /* 0x000fea0003800000 */
[----:B------:R-:W-:-:S06]  /*27ba0*/  ULOP3.LUT UR4, UR60, 0x2, URZ, 0xfc, !UPT ;  /* 0x000000023c047892 */ /* 0x000fcc000f8efc3f */
[----:B--2---:R-:W-:-:S05]  /*27bb0*/  IMAD.U32 R2, RZ, RZ, UR4 ;  /* 0x00000004ff027e24 */ /* 0x004fca000f8e00ff */
[----:B------:R-:W-:-:S13]  /*27bc0*/  ISETP.NE.AND P2, PT, R2, 0x3, PT ;  /* 0x000000030200780c */ /* 0x000fda0003f45270 */
[----:B------:R-:W-:Y:S05]  /*27bd0*/  @!P2 BRA `(.L_x_1732) ;  /* 0x000000000004a947 */ /* 0x000fea0003800000 */
[----:B------:R-:W-:Y:S01]  /*27be0*/  BPT.TRAP 0x1 ;  /* 0x000000040000795c */ /* 0x000fe20000300000 */
.L_x_1732:
[----:B-1----:R-:W2:Y:S04]  /*27bf0*/  LDL R3, [R1] ;  /* 0x0000000001037983 */ /* 0x002ea80000100800 */
[----:B------:R-:W3:Y:S01]  /*27c00*/  LDL.LU R7, [R1+0x10] ;  /* 0x0000100001077983 */ /* 0x000ee20000300800 */
[----:B------:R-:W-:-:S04]  /*27c10*/  VIADD R2, R0, 0x2a840 ;  /* 0x0002a84000027836 */ /* 0x000fc80000000000 */
[C---:B--2---:R-:W-:Y:S01]  /*27c20*/  IMAD R6, R3.reuse, 0x8, R2 ;  /* 0x0000000803067824 */ /* 0x044fe200078e0202 */
[----:B------:R-:W-:Y:S02]  /*27c30*/  IADD3 R3, R3, 0x1, RZ ;  /* 0x0000000103037810 */ /* 0x000fe40007ffe0ff */
[----:B---3--:R-:W-:Y:S02]  /*27c40*/  SHF.L.U32 R5, R7, 0x1f, RZ ;  /* 0x0000001f07057819 */ /* 0x008fe400000006ff */
[C---:B------:R-:W-:Y:S02]  /*27c50*/  ISETP.NE.AND P1, PT, R3.reuse, 0x2, PT ;  /* 0x000000020300780c */ /* 0x040fe40003f25270 */
[----:B------:R-:W1:Y:S02]  /*27c60*/  SYNCS.PHASECHK.TRANS64.TRYWAIT P0, [R6+URZ], R5 ;  /* 0x00000005060075a7 */ /* 0x000e64000800017f */
[----:B------:R-:W-:Y:S02]  /*27c70*/  SEL R4, RZ, 0x1, P1 ;  /* 0x00000001ff047807 */ /* 0x000fe40000800000 */
[----:B------:R-:W-:-:S02]  /*27c80*/  SEL R3, R3, RZ, P1 ;  /* 0x000000ff03037207 */ /* 0x000fc40000800000 */
[----:B------:R-:W-:-:S03]  /*27c90*/  LOP3.LUT R4, R7, R4, RZ, 0x3c, !PT ;  /* 0x0000000407047212 */ /* 0x000fc600078e3cff */
[----:B------:R-:W-:Y:S01]  /*27ca0*/  IMAD R7, R3, 0x8, R2 ;  /* 0x0000000803077824 */ /* 0x000fe200078e0202 */
[----:B------:R-:W-:Y:S01]  /*27cb0*/  SHF.L.U32 R2, R4, 0x1f, RZ ;  /* 0x0000001f04027819 */ /* 0x000fe200000006ff */
[----:B-1----:R-:W-:Y:S06]  /*27cc0*/  @!P0 BRA `(.L_x_1733) ;  /* 0x0000002000688947 */ /* 0x002fec0003800000 */
.L_x_1851:
[----:B------:R-:W2:Y:S02]  /*27cd0*/  SYNCS.PHASECHK.TRANS64.TRYWAIT P0, [R7+URZ], R2 ;  /* 0x00000002070075a7 */ /* 0x000ea4000800017f */
[----:B--2---:R-:W-:Y:S05]  /*27ce0*/  @!P0 BRA `(.L_x_1734) ;  /* 0x0000002000748947 */ /* 0x004fea0003800000 */
.L_x_1852:
[----:B------:R-:W-:Y:S05]  /*27cf0*/  @!P2 BRA `(.L_x_1735) ;  /* 0x000000000004a947 */ /* 0x000fea0003800000 */
[----:B------:R-:W-:Y:S01]  /*27d00*/  BPT.TRAP 0x1 ;  /* 0x000000040000795c */ /* 0x000fe20000300000 */
.L_x_1735:
[----:B------:R-:W3:Y:S01]  /*27d10*/  LDL.LU R4, [R1] ;  /* 0x0000000001047983 */ /* 0x000ee20000300800 */
[----:B------:R-:W-:-:S04]  /*27d20*/  VIADD R0, R0, 0x2a860 ;  /* 0x0002a86000007836 */ /* 0x000fc80000000000 */
[----:B---3--:R-:W-:-:S04]  /*27d30*/  IMAD R4, R4, 0x8, R0 ;  /* 0x0000000804047824 */ /* 0x008fc800078e0200 */
[----:B------:R-:W3:Y:S02]  /*27d40*/  SYNCS.PHASECHK.TRANS64.TRYWAIT P0, [R4+URZ], R5 ;  /* 0x00000005040075a7 */ /* 0x000ee4000800017f */
[----:B---3--:R-:W-:Y:S05]  /*27d50*/  @!P0 BRA `(.L_x_1736) ;  /* 0x00000020006c8947 */ /* 0x008fea0003800000 */
.L_x_1853:
[----:B------:R-:W-:-:S07]  /*27d60*/  LEA R3, R3, R0, 0x3 ;  /* 0x0000000003037211 */ /* 0x000fce00078e18ff */
.L_x_1737:
[----:B----4-:R4:W0:Y:S02]  /*27d70*/  SYNCS.PHASECHK.TRANS64.TRYWAIT P0, [R3+URZ], R2 ;  /* 0x00000002030075a7 */ /* 0x010824000800017f */
[----:B0-----:R-:W-:Y:S05]  /*27d80*/  @!P0 NANOSLEEP.SYNCS 0x989680 ;  /* 0x009896800000895d */ /* 0x001fea0003900000 */
[----:B------:R-:W0:Y:S02]  /*27d90*/  @!P0 SYNCS.PHASECHK.TRANS64 P0, [R3+URZ], R2 ;  /* 0x00000002030085a7 */ /* 0x000e24000800007f */
[----:B0-----:R-:W-:Y:S05]  /*27da0*/  @!P0 BRA `(.L_x_1737) ;  /* 0xfffffffc00f08947 */ /* 0x001fea000383ffff */
.L_x_1315:
[----:B------:R-:W-:Y:S05]  /*27db0*/  BSYNC B7 ;  /* 0x0000000000077941 */ /* 0x000fea0003800000 */
.L_x_1312:
[----:B------:R-:W-:Y:S05]  /*27dc0*/  EXIT ;  /* 0x000000000000794d */ /* 0x000fea0003800000 */
.L_x_1341:
[----:B0-----:R0:W1:Y:S02]  /*27dd0*/  SYNCS.PHASECHK.TRANS64.TRYWAIT P5, [R4+URZ+0x2a890], R3 ;  /* 0x02a89003040075a7 */ /* 0x00106400080a017f */
[----:B-1----:R-:W-:Y:S05]  /*27de0*/  @!P5 NANOSLEEP.SYNCS 0x989680 ;  /* 0x009896800000d95d */ /* 0x002fea0003900000 */
[----:B------:R-:W1:Y:S02]  /*27df0*/  @!P5 SYNCS.PHASECHK.TRANS64 P5, [R4+URZ+0x2a890], R3 ;  /* 0x02a890030400d5a7 */ /* 0x000e6400080a007f */
[----:B-1----:R-:W-:Y:S05]  /*27e00*/  @!P5 BRA `(.L_x_1341) ;  /* 0xfffffffc00f0d947 */ /* 0x002fea000383ffff */
[----:B------:R-:W-:Y:S05]  /*27e10*/  BRA `(.L_x_1738) ;  /* 0xfffffdbc00007947 */ /* 0x000fea000383ffff */
.L_x_1395:
[----:B-1----:R1:W3:Y:S02]  /*27e20*/  SYNCS.PHASECHK.TRANS64.TRYWAIT P5, [R4+URZ+0x2a890], R3 ;  /* 0x02a89003040075a7 */ /* 0x0022e400080a017f */
[----:B---3--:R-:W-:Y:S05]  /*27e30*/  @!P5 NANOSLEEP.SYNCS 0x989680 ;  /* 0x009896800000d95d */ /* 0x008fea0003900000 */
[----:B------:R-:W3:Y:S02]  /*27e40*/  @!P5 SYNCS.PHASECHK.TRANS64 P5, [R4+URZ+0x2a890], R3 ;  /* 0x02a890030400d5a7 */ /* 0x000ee400080a007f */
[----:B---3--:R-:W-:Y:S05]  /*27e50*/  @!P5 BRA `(.L_x_1395) ;  /* 0xfffffffc00f0d947 */ /* 0x008fea000383ffff */
[----:B------:R-:W-:Y:S05]  /*27e60*/  BRA `(.L_x_1739) ;  /* 0xfffffdec00e07947 */ /* 0x000fea000383ffff */
.L_x_1420:
[----:B-1----:R1:W2:Y:S02]  /*27e70*/  SYNCS.PHASECHK.TRANS64.TRYWAIT P4, [R4+URZ+0x2a890], R3 ;  /* 0x02a89003040075a7 */ /* 0x0022a4000808017f */
[----:B--2---:R-:W-:Y:S05]  /*27e80*/  @!P4 NANOSLEEP.SYNCS 0x989680 ;  /* 0x009896800000c95d */ /* 0x004fea0003900000 */
[----:B------:R-:W2:Y:S02]  /*27e90*/  @!P4 SYNCS.PHASECHK.TRANS64 P4, [R4+URZ+0x2a890], R3 ;  /* 0x02a890030400c5a7 */ /* 0x000ea4000808007f */
[----:B--2---:R-:W-:Y:S05]  /*27ea0*/  @!P4 BRA `(.L_x_1420) ;  /* 0xfffffffc00f0c947 */ /* 0x004fea000383ffff */
[----:B------:R-:W-:Y:S05]  /*27eb0*/  BRA `(.L_x_1740) ;  /* 0xfffffe1c00e87947 */ /* 0x000fea000383ffff */
.L_x_1426:
[----:B0-----:R0:W1:Y:S02]  /*27ec0*/  SYNCS.PHASECHK.TRANS64.TRYWAIT P4, [R4+URZ+0x2a8b0], R3 ;  /* 0x02a8b003040075a7 */ /* 0x001064000808017f */
[----:B-1----:R-:W-:Y:S05]  /*27ed0*/  @!P4 NANOSLEEP.SYNCS 0x989680 ;  /* 0x009896800000c95d */ /* 0x002fea0003900000 */
[----:B------:R-:W1:Y:S02]  /*27ee0*/  @!P4 SYNCS.PHASECHK.TRANS64 P4, [R4+URZ+0x2a8b0], R3 ;  /* 0x02a8b0030400c5a7 */ /* 0x000e64000808007f */
[----:B-1----:R-:W-:Y:S05]  /*27ef0*/  @!P4 BRA `(.L_x_1426) ;  /* 0xfffffffc00f0c947 */ /* 0x002fea000383ffff */
[----:B------:R-:W-:Y:S05]  /*27f00*/  BRA `(.L_x_1741) ;  /* 0xfffffe2000f47947 */ /* 0x000fea000383ffff */
.L_x_1456:
[----:B------:R-:W-:Y:S01]  /*27f10*/  BSSY B1, `(.L_x_1742) ;  /* 0x0000008000017945 */ /* 0x000fe20003800000 */
[----:B------:R-:W-:Y:S01]  /*27f20*/  IMAD.MOV.U32 R13, RZ, RZ, R5 ;  /* 0x000000ffff0d7224 */ /* 0x000fe200078e0005 */
[----:B------:R-:W-:Y:S01]  /*27f30*/  MOV R15, 0xffffffff ;  /* 0xffffffff000f7802 */ /* 0x000fe20000000f00 */
[----:B------:R-:W-:Y:S02]  /*27f40*/  IMAD.MOV.U32 R12, RZ, RZ, RZ ;  /* 0x000000ffff0c7224 */ /* 0x000fe400078e00ff */
[----:B------:R-:W-:-:S07]  /*27f50*/  IMAD.MOV.U32 R11, RZ, RZ, 0x1c1f ;  /* 0x00001c1fff0b7424 */ /* 0x000fce00078e00ff */
[----:B------:R-:W-:Y:S05]  /*27f60*/  WARPSYNC.COLLECTIVE R15, `(.L_x_1743) ;  /* 0x000000000f087348 */ /* 0x000fea0003c00000 */
[----:B------:R0:W1:Y:S02]  /*27f70*/  SHFL.IDX P6, R14, R13, R12, R11 ;  /* 0x0000000c0d0e7389 */ /* 0x00006400000c000b */
[----:B01----:R-:W-:Y:S01]  /*27f80*/  ENDCOLLECTIVE ;  /* 0x000000000000791b */ /* 0x003fe20003800000 */
.L_x_1743:
[----:B------:R-:W-:Y:S05]  /*27f90*/  BSYNC B1 ;  /* 0x0000000000017941 */ /* 0x000fea0003800000 */
.L_x_1742:
[----:B------:R-:W-:Y:S05]  /*27fa0*/  BRA `(.L_x_1744) ;  /* 0xfffffe4000c47947 */ /* 0x000fea000383ffff */
.L_x_1457:
        /* <DEDUP_REMOVED lines=8> */
.L_x_1746:
[----:B------:R-:W-:Y:S05]  /*28030*/  BSYNC B1 ;  /* 0x0000000000017941 */ /* 0x000fea0003800000 */
.L_x_1745:
[----:B------:R-:W-:Y:S05]  /*28040*/  BRA `(.L_x_1747) ;  /* 0xfffffe4000a47947 */ /* 0x000fea000383ffff */
.L_x_1458:
        /* <DEDUP_REMOVED lines=8> */
.L_x_1749:
[----:B------:R-:W-:Y:S05]  /*280d0*/  BSYNC B1 ;  /* 0x0000000000017941 */ /* 0x000fea0003800000 */
.L_x_1748:
[----:B------:R-:W-:Y:S05]  /*280e0*/  BRA `(.L_x_1750) ;  /* 0xfffffe4000847947 */ /* 0x000fea000383ffff */
.L_x_1459:
        /* <DEDUP_REMOVED lines=8> */
.L_x_1752:
[----:B------:R-:W-:Y:S05]  /*28170*/  BSYNC B1 ;  /* 0x0000000000017941 */ /* 0x000fea0003800000 */
.L_x_1751:
[----:B------:R-:W-:Y:S05]  /*28180*/  BRA `(.L_x_1753) ;  /* 0xfffffe4000647947 */ /* 0x000fea000383ffff */
.L_x_1460:
[----:B------:R-:W-:Y:S01]  /*28190*/  BSSY B1, `(.L_x_1754) ;  /* 0x0000008000017945 */ /* 0x000fe20003800000 */
[----:B------:R-:W-:Y:S01]  /*281a0*/  IMAD.MOV.U32 R13, RZ, RZ, R5 ;  /* 0x000000ffff0d7224 */ /* 0x000fe200078e0005 */
[----:B------:R-:W-:Y:S01]  /*281b0*/  MOV R15, 0xffffffff ;  /* 0xffffffff000f7802 */ /* 0x000fe20000000f00 */
[----:B------:R-:W-:Y:S02]  /*281c0*/  IMAD.MOV.U32 R12, RZ, RZ, 0x1 ;  /* 0x00000001ff0c7424 */ /* 0x000fe400078e00ff */
[----:B------:R-:W-:-:S07]  /*281d0*/  IMAD.MOV.U32 R11, RZ, RZ, 0x1c1f ;  /* 0x00001c1fff0b7424 */ /* 0x000fce00078e00ff */
[----:B------:R-:W-:Y:S05]  /*281e0*/  WARPSYNC.COLLECTIVE R15, `(.L_x_1755) ;  /* 0x000000000f087348 */ /* 0x000fea0003c00000 */
[----:B------:R0:W1:Y:S02]  /*281f0*/  SHFL.IDX P6, R14, R13, R12, R11 ;  /* 0x0000000c0d0e7389 */ /* 0x00006400000c000b */
[----:B01----:R-:W-:Y:S01]  /*28200*/  ENDCOLLECTIVE ;  /* 0x000000000000791b */ /* 0x003fe20003800000 */
.L_x_1755:
[----:B------:R-:W-:Y:S05]  /*28210*/  BSYNC B1 ;  /* 0x0000000000017941 */ /* 0x000fea0003800000 */
.L_x_1754:
[----:B------:R-:W-:Y:S05]  /*28220*/  BRA `(.L_x_1756) ;  /* 0xfffffe4000447947 */ /* 0x000fea000383ffff */
.L_x_1461:
        /* <DEDUP_REMOVED lines=8> */
.L_x_1758:
[----:B------:R-:W-:Y:S05]  /*282b0*/  BSYNC B1 ;  /* 0x0000000000017941 */ /* 0x000fea0003800000 */
.L_x_1757:
[----:B------:R-:W-:Y:S05]  /*282c0*/  BRA `(.L_x_1759) ;  /* 0xfffffe4000287947 */ /* 0x000fea000383ffff */
.L_x_1462:
        /* <DEDUP_REMOVED lines=8> */
.L_x_1761:
[----:B------:R-:W-:Y:S05]  /*28350*/  BSYNC B1 ;  /* 0x0000000000017941 */ /* 0x000fea0003800000 */
.L_x_1760:
[----:B------:R-:W-:Y:S05]  /*28360*/  BRA `(.L_x_1762) ;  /* 0xfffffe40000c7947 */ /* 0x000fea000383ffff */
.L_x_1463:
        /* <DEDUP_REMOVED lines=8> */
.L_x_1764:
[----:B------:R-:W-:Y:S05]  /*283f0*/  BSYNC B1 ;  /* 0x0000000000017941 */ /* 0x000fea0003800000 */
.L_x_1763:
[----:B------:R-:W-:Y:S05]  /*28400*/  BRA `(.L_x_1765) ;  /* 0xfffffe3c00f07947 */ /* 0x000fea000383ffff */
.L_x_1465:
[----:B0-----:R0:W1:Y:S02]  /*28410*/  SYNCS.PHASECHK.TRANS64.TRYWAIT P2, [R18+URZ+0x2a800], R3 ;  /* 0x02a80003120075a7 */ /* 0x001064000804017f */
[----:B-1----:R-:W-:Y:S05]  /*28420*/  @!P2 NANOSLEEP.SYNCS 0x989680 ;  /* 0x009896800000a95d */ /* 0x002fea0003900000 */
[----:B------:R-:W1:Y:S02]  /*28430*/  @!P2 SYNCS.PHASECHK.TRANS64 P2, [R18+URZ+0x2a800], R3 ;  /* 0x02a800031200a5a7 */ /* 0x000e64000804007f */
[----:B-1----:R-:W-:Y:S05]  /*28440*/  @!P2 BRA `(.L_x_1465) ;  /* 0xfffffffc00f0a947 */ /* 0x002fea000383ffff */
[----:B------:R-:W-:Y:S05]  /*28450*/  BRA `(.L_x_1766) ;  /* 0xfffffe4000507947 */ /* 0x000fea000383ffff */
.L_x_1493:
        /* <DEDUP_REMOVED lines=8> */
.L_x_1768:
[----:B------:R-:W-:Y:S05]  /*284e0*/  BSYNC B1 ;  /* 0x0000000000017941 */ /* 0x000fea0003800000 */
.L_x_1767:
[----:B------:R-:W-:Y:S05]  /*284f0*/  BRA `(.L_x_1769) ;  /* 0xfffffe6c00d47947 */ /* 0x000fea000383ffff */
.L_x_1494:
        /* <DEDUP_REMOVED lines=8> */
.L_x_1771:
[----:B------:R-:W-:Y:S05]  /*28580*/  BSYNC B1 ;  /* 0x0000000000017941 */ /* 0x000fea0003800000 */
.L_x_1770:
[----:B------:R-:W-:Y:S05]  /*28590*/  BRA `(.L_x_1772) ;  /* 0xfffffe6c00b47947 */ /* 0x000fea000383ffff */
.L_x_1495:
        /* <DEDUP_REMOVED lines=8> */
.L_x_1774:
[----:B------:R-:W-:Y:S05]  /*28620*/  BSYNC B1 ;  /* 0x0000000000017941 */ /* 0x000fea0003800000 */
.L_x_1773:
[----:B------:R-:W-:Y:S05]  /*28630*/  BRA `(.L_x_1775) ;  /* 0xfffffe6c00947947 */ /* 0x000fea000383ffff */
.L_x_1496:
        /* <DEDUP_REMOVED lines=8> */
.L_x_1777:
[----:B------:R-:W-:Y:S05]  /*286c0*/  BSYNC B1 ;  /* 0x0000000000017941 */ /* 0x000fea0003800000 */
.L_x_1776:
[----:B------:R-:W-:Y:S05]  /*286d0*/  BRA `(.L_x_1778) ;  /* 0xfffffe6c00747947 */ /* 0x000fea000383ffff */
.L_x_1497:
        /* <DEDUP_REMOVED lines=8> */
.L_x_1780:
[----:B------:R-:W-:Y:S05]  /*28760*/  BSYNC B1 ;  /* 0x0000000000017941 */ /* 0x000fea0003800000 */
.L_x_1779:
[----:B------:R-:W-:Y:S05]  /*28770*/  BRA `(.L_x_1781) ;  /* 0xfffffe6c00547947 */ /* 0x000fea000383ffff */
.L_x_1498:
        /* <DEDUP_REMOVED lines=8> */
.L_x_1783:
[----:B------:R-:W-:Y:S05]  /*28800*/  BSYNC B1 ;  /* 0x0000000000017941 */ /* 0x000fea0003800000 */
.L_x_1782:
[----:B------:R-:W-:Y:S05]  /*28810*/  BRA `(.L_x_1784) ;  /* 0xfffffe6c00387947 */ /* 0x000fea000383ffff */
.L_x_1499:
        /* <DEDUP_REMOVED lines=8> */
.L_x_1786:
[----:B------:R-:W-:Y:S05]  /*288a0*/  BSYNC B1 ;  /* 0x0000000000017941 */ /* 0x000fea0003800000 */
.L_x_1785:
[----:B------:R-:W-:Y:S05]  /*288b0*/  BRA `(.L_x_1787) ;  /* 0xfffffe6c001c7947 */ /* 0x000fea000383ffff */
.L_x_1500:
        /* <DEDUP_REMOVED lines=8> */
.L_x_1789:
[----:B------:R-:W-:Y:S05]  /*28940*/  BSYNC B1 ;  /* 0x0000000000017941 */ /* 0x000fea0003800000 */
.L_x_1788:
[----:B------:R-:W-:Y:S05]  /*28950*/  BRA `(.L_x_1790) ;  /* 0xfffffe6c00007947 */ /* 0x000fea000383ffff */
.L_x_1502:
[----:B0-----:R0:W1:Y:S02]  /*28960*/  SYNCS.PHASECHK.TRANS64.TRYWAIT P2, [R18+URZ+0x2a800], R9 ;  /* 0x02a80009120075a7 */ /* 0x001064000804017f */
[----:B-1----:R-:W-:Y:S05]  /*28970*/  @!P2 NANOSLEEP.SYNCS 0x989680 ;  /* 0x009896800000a95d */ /* 0x002fea0003900000 */
[----:B------:R-:W1:Y:S02]  /*28980*/  @!P2 SYNCS.PHASECHK.TRANS64 P2, [R18+URZ+0x2a800], R9 ;  /* 0x02a800091200a5a7 */ /* 0x000e64000804007f */
[----:B-1----:R-:W-:Y:S05]  /*28990*/  @!P2 BRA `(.L_x_1502) ;  /* 0xfffffffc00f0a947 */ /* 0x002fea000383ffff */
[----:B------:R-:W-:Y:S05]  /*289a0*/  BRA `(.L_x_1791) ;  /* 0xfffffe6c00607947 */ /* 0x000fea000383ffff */
.L_x_1516:
[----:B-1----:R1:W2:Y:S02]  /*289b0*/  SYNCS.PHASECHK.TRANS64.TRYWAIT P2, [R4+URZ+0x2a830], R3 ;  /* 0x02a83003040075a7 */ /* 0x0022a4000804017f */
[----:B--2---:R-:W-:Y:S05]  /*289c0*/  @!P2 NANOSLEEP.SYNCS 0x989680 ;  /* 0x009896800000a95d */ /* 0x004fea0003900000 */
[----:B------:R-:W2:Y:S02]  /*289d0*/  @!P2 SYNCS.PHASECHK.TRANS64 P2, [R4+URZ+0x2a830], R3 ;  /* 0x02a830030400a5a7 */ /* 0x000ea4000804007f */
[----:B--2---:R-:W-:Y:S05]  /*289e0*/  @!P2 BRA `(.L_x_1516) ;  /* 0xfffffffc00f0a947 */ /* 0x004fea000383ffff */
[----:B------:R-:W-:Y:S05]  /*289f0*/  BRA `(.L_x_1515) ;  /* 0xfffffe9400007947 */ /* 0x000fea000383ffff */
.L_x_1536:
[----:B-1----:R1:W2:Y:S02]  /*28a00*/  SYNCS.PHASECHK.TRANS64.TRYWAIT P2, [R192+URZ+0x2a830], R13 ;  /* 0x02a8300dc00075a7 */ /* 0x0022a4000804017f */
[----:B--2---:R-:W-:Y:S05]  /*28a10*/  @!P2 NANOSLEEP.SYNCS 0x989680 ;  /* 0x009896800000a95d */ /* 0x004fea0003900000 */
[----:B------:R-:W2:Y:S02]  /*28a20*/  @!P2 SYNCS.PHASECHK.TRANS64 P2, [R192+URZ+0x2a830], R13 ;  /* 0x02a8300dc000a5a7 */ /* 0x000ea4000804007f */
[----:B--2---:R-:W-:Y:S05]  /*28a30*/  @!P2 BRA `(.L_x_1536) ;  /* 0xfffffffc00f0a947 */ /* 0x004fea000383ffff */
[----:B------:R-:W-:Y:S05]  /*28a40*/  BRA `(.L_x_1535) ;  /* 0xfffffec800147947 */ /* 0x000fea000383ffff */
.L_x_1541:
[----:B-1----:R1:W2:Y:S02]  /*28a50*/  SYNCS.PHASECHK.TRANS64.TRYWAIT P2, [R12+URZ+0x2a850], R11 ;  /* 0x02a8500b0c0075a7 */ /* 0x0022a4000804017f */
[----:B--2---:R-:W-:Y:S05]  /*28a60*/  @!P2 NANOSLEEP.SYNCS 0x989680 ;  /* 0x009896800000a95d */ /* 0x004fea0003900000 */
[----:B------:R-:W2:Y:S02]  /*28a70*/  @!P2 SYNCS.PHASECHK.TRANS64 P2, [R12+URZ+0x2a850], R11 ;  /* 0x02a8500b0c00a5a7 */ /* 0x000ea4000804007f */
[----:B--2---:R-:W-:Y:S05]  /*28a80*/  @!P2 BRA `(.L_x_1541) ;  /* 0xfffffffc00f0a947 */ /* 0x004fea000383ffff */
[----:B------:R-:W-:Y:S05]  /*28a90*/  BRA `(.L_x_1540) ;  /* 0xfffffed400087947 */ /* 0x000fea000383ffff */
.L_x_1561:
[----:B-1----:R1:W2:Y:S02]  /*28aa0*/  SYNCS.PHASECHK.TRANS64.TRYWAIT P2, [R10+URZ+0x2a830], R11 ;  /* 0x02a8300b0a0075a7 */ /* 0x0022a4000804017f */
[----:B--2---:R-:W-:Y:S05]  /*28ab0*/  @!P2 NANOSLEEP.SYNCS 0x989680 ;  /* 0x009896800000a95d */ /* 0x004fea0003900000 */
[----:B------:R-:W2:Y:S02]  /*28ac0*/  @!P2 SYNCS.PHASECHK.TRANS64 P2, [R10+URZ+0x2a830], R11 ;  /* 0x02a8300b0a00a5a7 */ /* 0x000ea4000804007f */
[----:B--2---:R-:W-:Y:S05]  /*28ad0*/  @!P2 BRA `(.L_x_1561) ;  /* 0xfffffffc00f0a947 */ /* 0x004fea000383ffff */
[----:B------:R-:W-:Y:S05]  /*28ae0*/  BRA `(.L_x_1560) ;  /* 0xffffff0000407947 */ /* 0x000fea000383ffff */
.L_x_1566:
[----:B-1----:R1:W2:Y:S02]  /*28af0*/  SYNCS.PHASECHK.TRANS64.TRYWAIT P2, [R20+URZ+0x2a850], R7 ;  /* 0x02a85007140075a7 */ /* 0x0022a4000804017f */
[----:B--2---:R-:W-:Y:S05]  /*28b00*/  @!P2 NANOSLEEP.SYNCS 0x989680 ;  /* 0x009896800000a95d */ /* 0x004fea0003900000 */
[----:B------:R-:W2:Y:S02]  /*28b10*/  @!P2 SYNCS.PHASECHK.TRANS64 P2, [R20+URZ+0x2a850], R7 ;  /* 0x02a850071400a5a7 */ /* 0x000ea4000804007f */
[----:B--2---:R-:W-:Y:S05]  /*28b20*/  @!P2 BRA `(.L_x_1566) ;  /* 0xfffffffc00f0a947 */ /* 0x004fea000383ffff */
[----:B------:R-:W-:Y:S05]  /*28b30*/  BRA `(.L_x_1565) ;  /* 0xffffff0c00207947 */ /* 0x000fea000383ffff */
.L_x_1574:
[----:B-1----:R1:W2:Y:S02]  /*28b40*/  SYNCS.PHASECHK.TRANS64.TRYWAIT P2, [R15+URZ+0x2a830], R10 ;  /* 0x02a8300a0f0075a7 */ /* 0x0022a4000804017f */
[----:B--2---:R-:W-:Y:S05]  /*28b50*/  @!P2 NANOSLEEP.SYNCS 0x989680 ;  /* 0x009896800000a95d */ /* 0x004fea0003900000 */
[----:B------:R-:W2:Y:S02]  /*28b60*/  @!P2 SYNCS.PHASECHK.TRANS64 P2, [R15+URZ+0x2a830], R10 ;  /* 0x02a8300a0f00a5a7 */ /* 0x000ea4000804007f */
[----:B--2---:R-:W-:Y:S05]  /*28b70*/  @!P2 BRA `(.L_x_1574) ;  /* 0xfffffffc00f0a947 */ /* 0x004fea000383ffff */
[----:B------:R-:W-:Y:S05]  /*28b80*/  BRA `(.L_x_1573) ;  /* 0xffffff24009c7947 */ /* 0x000fea000383ffff */
.L_x_1579:
[----:B-1----:R1:W2:Y:S02]  /*28b90*/  SYNCS.PHASECHK.TRANS64.TRYWAIT P2, [R10+URZ+0x2a850], R7 ;  /* 0x02a850070a0075a7 */ /* 0x0022a4000804017f */
[----:B--2---:R-:W-:Y:S05]  /*28ba0*/  @!P2 NANOSLEEP.SYNCS 0x989680 ;  /* 0x009896800000a95d */ /* 0x004fea0003900000 */
[----:B------:R-:W2:Y:S02]  /*28bb0*/  @!P2 SYNCS.PHASECHK.TRANS64 P2, [R10+URZ+0x2a850], R7 ;  /* 0x02a850070a00a5a7 */ /* 0x000ea4000804007f */
[----:B--2---:R-:W-:Y:S05]  /*28bc0*/  @!P2 BRA `(.L_x_1579) ;  /* 0xfffffffc00f0a947 */ /* 0x004fea000383ffff */
[----:B------:R-:W-:Y:S05]  /*28bd0*/  BRA `(.L_x_1578) ;  /* 0xffffff3000907947 */ /* 0x000fea000383ffff */
.L_x_1593:
[----:B-1----:R1:W2:Y:S02]  /*28be0*/  SYNCS.PHASECHK.TRANS64.TRYWAIT P0, [R13+URZ+0x2a850], R0 ;  /* 0x02a850000d0075a7 */ /* 0x0022a4000800017f */
[----:B--2---:R-:W-:Y:S05]  /*28bf0*/  @!P0 NANOSLEEP.SYNCS 0x989680 ;  /* 0x009896800000895d */ /* 0x004fea0003900000 */
[----:B------:R-:W2:Y:S02]  /*28c00*/  @!P0 SYNCS.PHASECHK.TRANS64 P0, [R13+URZ+0x2a850], R0 ;  /* 0x02a850000d0085a7 */ /* 0x000ea4000800007f */
[----:B--2---:R-:W-:Y:S05]  /*28c10*/  @!P0 BRA `(.L_x_1593) ;  /* 0xfffffffc00f08947 */ /* 0x004fea000383ffff */
[----:B------:R-:W-:Y:S05]  /*28c20*/  BRA `(.L_x_1592) ;  /* 0xffffff60001c7947 */ /* 0x000fea000383ffff */
.L_x_1635:
        /* <DEDUP_REMOVED lines=11> */
.L_x_1793:
[----:B------:R-:W-:Y:S05]  /*28ce0*/  BSYNC B1 ;  /* 0x0000000000017941 */ /* 0x000fea0003800000 */
.L_x_1792:
[----:B------:R-:W-:Y:S05]  /*28cf0*/  BRA `(.L_x_1794) ;  /* 0xffffff9c00e47947 */ /* 0x000fea000383ffff */
.L_x_1636:
[----:B------:R-:W-:Y:S01]  /*28d00*/  BSSY B1, `(.L_x_1795) ;  /* 0x0000006000017945 */ /* 0x000fe20003800000 */
[----:B------:R-:W-:-:S07]  /*28d10*/  IMAD.MOV.U32 R15, RZ, RZ, -0x1 ;  /* 0xffffffffff0f7424 */ /* 0x000fce00078e00ff */
[----:B------:R-:W-:Y:S05]  /*28d20*/  WARPSYNC.COLLECTIVE R15, `(.L_x_1796) ;  /* 0x000000000f0c7348 */ /* 0x000fea0003c00000 */
[----:B------:R-:W-:Y:S02]  /*28d30*/  ELECT P6, UR62, PT ;  /* 0x00000000003e782f */ /* 0x000fe400038c0000 */
[----:B------:R-:W-:Y:S01]  /*28d40*/  MOV R14, UR62 ;  /* 0x0000003e000e7c02 */ /* 0x000fe20008000f00 */
[----:B------:R-:W-:Y:S10]  /*28d50*/  ENDCOLLECTIVE ;  /* 0x000000000000791b */ /* 0x000ff40003800000 */
.L_x_1796:
[----:B------:R-:W-:Y:S05]  /*28d60*/  BSYNC B1 ;  /* 0x0000000000017941 */ /* 0x000fea0003800000 */
.L_x_1795:
[----:B------:R-:W-:Y:S05]  /*28d70*/  BRA `(.L_x_1797) ;  /* 0xffffff9c00d07947 */ /* 0x000fea000383ffff */
.L_x_1638:
[----:B0-----:R0:W1:Y:S02]  /*28d80*/  SYNCS.PHASECHK.TRANS64.TRYWAIT P0, [R11+URZ+0x2a820], R8 ;  /* 0x02a820080b0075a7 */ /* 0x001064000800017f */
[----:B-1----:R-:W-:Y:S05]  /*28d90*/  @!P0 NANOSLEEP.SYNCS 0x989680 ;  /* 0x009896800000895d */ /* 0x002fea0003900000 */
[----:B------:R-:W1:Y:S02]  /*28da0*/  @!P0 SYNCS.PHASECHK.TRANS64 P0, [R11+URZ+0x2a820], R8 ;  /* 0x02a820080b0085a7 */ /* 0x000e64000800007f */
[----:B-1----:R-:W-:Y:S05]  /*28db0*/  @!P0 BRA `(.L_x_1638) ;  /* 0xfffffffc00f08947 */ /* 0x002fea000383ffff */
[----:B------:R-:W-:Y:S05]  /*28dc0*/  BRA `(.L_x_1798) ;  /* 0xffffff9c00ec7947 */ /* 0x000fea000383ffff */
.L_x_1641:
[----:B0-----:R0:W1:Y:S02]  /*28dd0*/  SYNCS.PHASECHK.TRANS64.TRYWAIT P0, [R8+URZ+0x2a8a0], R10 ;  /* 0x02a8a00a080075a7 */ /* 0x001064000800017f */
[----:B-1----:R-:W-:Y:S05]  /*28de0*/  @!P0 NANOSLEEP.SYNCS 0x989680 ;  /* 0x009896800000895d */ /* 0x002fea0003900000 */
[----:B------:R-:W1:Y:S02]  /*28df0*/  @!P0 SYNCS.PHASECHK.TRANS64 P0, [R8+URZ+0x2a8a0], R10 ;  /* 0x02a8a00a080085a7 */ /* 0x000e64000800007f */
[----:B-1----:R-:W-:Y:S05]  /*28e00*/  @!P0 BRA `(.L_x_1641) ;  /* 0xfffffffc00f08947 */ /* 0x002fea000383ffff */
[----:B------:R-:W-:Y:S05]  /*28e10*/  BRA `(.L_x_1799) ;  /* 0xffffff9c00fc7947 */ /* 0x000fea000383ffff */
.L_x_1643:
[----:B-1----:R1:W2:Y:S02]  /*28e20*/  SYNCS.PHASECHK.TRANS64.TRYWAIT P0, [R8+URZ+0x2a8c0], R10 ;  /* 0x02a8c00a080075a7 */ /* 0x0022a4000800017f */
[----:B--2---:R-:W-:Y:S05]  /*28e30*/  @!P0 NANOSLEEP.SYNCS 0x989680 ;  /* 0x009896800000895d */ /* 0x004fea0003900000 */
[----:B------:R-:W2:Y:S02]  /*28e40*/  @!P0 SYNCS.PHASECHK.TRANS64 P0, [R8+URZ+0x2a8c0], R10 ;  /* 0x02a8c00a080085a7 */ /* 0x000ea4000800007f */
[----:B--2---:R-:W-:Y:S05]  /*28e50*/  @!P0 BRA `(.L_x_1643) ;  /* 0xfffffffc00f08947 */ /* 0x004fea000383ffff */
[----:B------:R-:W-:Y:S05]  /*28e60*/  BRA `(.L_x_1800) ;  /* 0xffffffa0008c7947 */ /* 0x000fea000383ffff */
.L_x_1647:
[----:B0-----:R0:W1:Y:S02]  /*28e70*/  SYNCS.PHASECHK.TRANS64.TRYWAIT P0, [R8+URZ+0x2a8a0], R9 ;  /* 0x02a8a009080075a7 */ /* 0x001064000800017f */
[----:B-1----:R-:W-:Y:S05]  /*28e80*/  @!P0 NANOSLEEP.SYNCS 0x989680 ;  /* 0x009896800000895d */ /* 0x002fea0003900000 */
[----:B------:R-:W1:Y:S02]  /*28e90*/  @!P0 SYNCS.PHASECHK.TRANS64 P0, [R8+URZ+0x2a8a0], R9 ;  /* 0x02a8a009080085a7 */ /* 0x000e64000800007f */
[----:B-1----:R-:W-:Y:S05]  /*28ea0*/  @!P0 BRA `(.L_x_1647) ;  /* 0xfffffffc00f08947 */ /* 0x002fea000383ffff */
[----:B------:R-:W-:Y:S05]  /*28eb0*/  BRA `(.L_x_1801) ;  /* 0xffffffa400487947 */ /* 0x000fea000383ffff */
.L_x_1649:
[----:B-1----:R1:W2:Y:S02]  /*28ec0*/  SYNCS.PHASECHK.TRANS64.TRYWAIT P1, [R8+URZ+0x2a8c0], R9 ;  /* 0x02a8c009080075a7 */ /* 0x0022a4000802017f */
[----:B--2---:R-:W-:Y:S05]  /*28ed0*/  @!P1 NANOSLEEP.SYNCS 0x989680 ;  /* 0x009896800000995d */ /* 0x004fea0003900000 */
[----:B------:R-:W2:Y:S02]  /*28ee0*/  @!P1 SYNCS.PHASECHK.TRANS64 P1, [R8+URZ+0x2a8c0], R9 ;  /* 0x02a8c009080095a7 */ /* 0x000ea4000802007f */
[----:B--2---:R-:W-:Y:S05]  /*28ef0*/  @!P1 BRA `(.L_x_1649) ;  /* 0xfffffffc00f09947 */ /* 0x004fea000383ffff */
[----:B------:R-:W-:Y:S05]  /*28f00*/  BRA `(.L_x_1802) ;  /* 0xffffffa400d47947 */ /* 0x000fea000383ffff */
.L_x_1669:
[----:B------:R-:W0:Y:S01]  /*28f10*/  S2R R7, SR_TID.X ;  /* 0x0000000000077919 */ /* 0x000e220000002100 */
[----:B------:R-:W-:Y:S01]  /*28f20*/  BSSY B0, `(.L_x_1803) ;  /* 0x000000a000007945 */ /* 0x000fe20003800000 */
[----:B------:R-:W-:Y:S01]  /*28f30*/  IMAD.MOV.U32 R12, RZ, RZ, RZ ;  /* 0x000000ffff0c7224 */ /* 0x000fe200078e00ff */
[----:B------:R-:W-:Y:S01]  /*28f40*/  MOV R11, 0x1f ;  /* 0x0000001f000b7802 */ /* 0x000fe20000000f00 */
[----:B------:R-:W-:Y:S01]  /*28f50*/  IMAD.MOV.U32 R15, RZ, RZ, -0x1 ;  /* 0xffffffffff0f7424 */ /* 0x000fe200078e00ff */
[----:B0-----:R-:W-:-:S04]  /*28f60*/  SHF.R.U32.HI R7, RZ, 0x5, R7 ;  /* 0x00000005ff077819 */ /* 0x001fc80000011607 */
[----:B------:R-:W-:-:S05]  /*28f70*/  LOP3.LUT R7, R7, 0x3, RZ, 0xc0, !PT ;  /* 0x0000000307077812 */ /* 0x000fca00078ec0ff */
[----:B------:R-:W-:-:S07]  /*28f80*/  IMAD.MOV.U32 R13, RZ, RZ, R7 ;  /* 0x000000ffff0d7224 */ /* 0x000fce00078e0007 */
[----:B------:R-:W-:Y:S05]  /*28f90*/  WARPSYNC.COLLECTIVE R15, `(.L_x_1804) ;  /* 0x000000000f087348 */ /* 0x000fea0003c00000 */
[----:B------:R0:W1:Y:S02]  /*28fa0*/  SHFL.IDX P6, R14, R13, R12, R11 ;  /* 0x0000000c0d0e7389 */ /* 0x00006400000c000b */
[----:B01----:R-:W-:Y:S01]  /*28fb0*/  ENDCOLLECTIVE ;  /* 0x000000000000791b */ /* 0x003fe20003800000 */
.L_x_1804:
[----:B------:R-:W-:Y:S05]  /*28fc0*/  BSYNC B0 ;  /* 0x0000000000007941 */ /* 0x000fea0003800000 */
.L_x_1803:
[----:B------:R-:W-:Y:S05]  /*28fd0*/  BRA `(.L_x_1805) ;  /* 0xffffffb400a07947 */ /* 0x000fea000383ffff */
.L_x_1670:
[----:B------:R-:W-:Y:S01]  /*28fe0*/  BSSY B0, `(.L_x_1806) ;  /* 0x0000006000007945 */ /* 0x000fe20003800000 */
[----:B------:R-:W-:-:S07]  /*28ff0*/  IMAD.MOV.U32 R15, RZ, RZ, -0x1 ;  /* 0xffffffffff0f7424 */ /* 0x000fce00078e00ff */
[----:B------:R-:W-:Y:S05]  /*29000*/  WARPSYNC.COLLECTIVE R15, `(.L_x_1807) ;  /* 0x000000000f0c7348 */ /* 0x000fea0003c00000 */
[----:B------:R-:W-:Y:S02]  /*29010*/  ELECT P6, UR62, PT ;  /* 0x00000000003e782f */ /* 0x000fe400038c0000 */
[----:B------:R-:W-:Y:S01]  /*29020*/  MOV R14, UR62 ;  /* 0x0000003e000e7c02 */ /* 0x000fe20008000f00 */
[----:B------:R-:W-:Y:S10]  /*29030*/  ENDCOLLECTIVE ;  /* 0x000000000000791b */ /* 0x000ff40003800000 */
.L_x_1807:
[----:B------:R-:W-:Y:S05]  /*29040*/  BSYNC B0 ;  /* 0x0000000000007941 */ /* 0x000fea0003800000 */
.L_x_1806:
[----:B------:R-:W-:Y:S05]  /*29050*/  BRA `(.L_x_1808) ;  /* 0xffffffb400907947 */ /* 0x000fea000383ffff */
.L_x_1673:
[----:B0-----:R0:W1:Y:S02]  /*29060*/  SYNCS.PHASECHK.TRANS64.TRYWAIT P0, [R7+URZ+0x2a840], R10 ;  /* 0x02a8400a070075a7 */ /* 0x001064000800017f */
[----:B-1----:R-:W-:Y:S05]  /*29070*/  @!P0 NANOSLEEP.SYNCS 0x989680 ;  /* 0x009896800000895d */ /* 0x002fea0003900000 */
[----:B------:R-:W1:Y:S02]  /*29080*/  @!P0 SYNCS.PHASECHK.TRANS64 P0, [R7+URZ+0x2a840], R10 ;  /* 0x02a8400a070085a7 */ /* 0x000e64000800007f */
[----:B-1----:R-:W-:Y:S05]  /*29090*/  @!P0 BRA `(.L_x_1673) ;  /* 0xfffffffc00f08947 */ /* 0x002fea000383ffff */
[----:B------:R-:W-:Y:S05]  /*290a0*/  BRA `(.L_x_1809) ;  /* 0xffffffb400f87947 */ /* 0x000fea000383ffff */
.L_x_1676:
        /* <DEDUP_REMOVED lines=8> */
.L_x_1684:
[----:B0-----:R0:W1:Y:S02]  /*29130*/  SYNCS.PHASECHK.TRANS64.TRYWAIT P0, [R3+URZ+0x2a840], R8 ;  /* 0x02a84008030075a7 */ /* 0x001064000800017f */
[----:B-1----:R-:W-:Y:S05]  /*29140*/  @!P0 NANOSLEEP.SYNCS 0x989680 ;  /* 0x009896800000895d */ /* 0x002fea0003900000 */
[----:B------:R-:W1:Y:S02]  /*29150*/  @!P0 SYNCS.PHASECHK.TRANS64 P0, [R3+URZ+0x2a840], R8 ;  /* 0x02a84008030085a7 */ /* 0x000e64000800007f */
[----:B-1----:R-:W-:Y:S05]  /*29160*/  @!P0 BRA `(.L_x_1684) ;  /* 0xfffffffc00f08947 */ /* 0x002fea000383ffff */
[----:B------:R-:W-:Y:S05]  /*29170*/  BRA `(.L_x_1811) ;  /* 0xffffffc000047947 */ /* 0x000fea000383ffff */
.L_x_1686:
[----:B0-----:R0:W1:Y:S02]  /*29180*/  SYNCS.PHASECHK.TRANS64.TRYWAIT P0, [R3+URZ+0x2a860], R8 ;  /* 0x02a86008030075a7 */ /* 0x001064000800017f */
[----:B-1----:R-:W-:Y:S05]  /*29190*/  @!P0 NANOSLEEP.SYNCS 0x989680 ;  /* 0x009896800000895d */ /* 0x002fea0003900000 */
[----:B------:R-:W1:Y:S02]  /*291a0*/  @!P0 SYNCS.PHASECHK.TRANS64 P0, [R3+URZ+0x2a860], R8 ;  /* 0x02a86008030085a7 */ /* 0x000e64000800007f */
[----:B-1----:R-:W-:Y:S05]  /*291b0*/  @!P0 BRA `(.L_x_1686) ;  /* 0xfffffffc00f08947 */ /* 0x002fea000383ffff */
[----:B------:R-:W-:Y:S05]  /*291c0*/  BRA `(.L_x_1812) ;  /* 0xffffffc000b07947 */ /* 0x000fea000383ffff */
.L_x_1692:
[----:B-1----:R1:W2:Y:S02]  /*291d0*/  SYNCS.PHASECHK.TRANS64.TRYWAIT P0, [R2+URZ+0x2a840], R3 ;  /* 0x02a84003020075a7 */ /* 0x0022a4000800017f */
[----:B--2---:R-:W-:Y:S05]  /*291e0*/  @!P0 NANOSLEEP.SYNCS 0x989680 ;  /* 0x009896800000895d */ /* 0x004fea0003900000 */
[----:B------:R-:W2:Y:S02]  /*291f0*/  @!P0 SYNCS.PHASECHK.TRANS64 P0, [R2+URZ+0x2a840], R3 ;  /* 0x02a84003020085a7 */ /* 0x000ea4000800007f */
[----:B--2---:R-:W-:Y:S05]  /*29200*/  @!P0 BRA `(.L_x_1692) ;  /* 0xfffffffc00f08947 */ /* 0x004fea000383ffff */
[----:B------:R-:W-:Y:S05]  /*29210*/  BRA `(.L_x_1813) ;  /* 0xffffffc800187947 */ /* 0x000fea000383ffff */
.L_x_1694:
[----:B0-----:R0:W1:Y:S02]  /*29220*/  SYNCS.PHASECHK.TRANS64.TRYWAIT P0, [R2+URZ+0x2a860], R3 ;  /* 0x02a86003020075a7 */ /* 0x001064000800017f */
[----:B-1----:R-:W-:Y:S05]  /*29230*/  @!P0 NANOSLEEP.SYNCS 0x989680 ;  /* 0x009896800000895d */ /* 0x002fea0003900000 */
[----:B------:R-:W1:Y:S02]  /*29240*/  @!P0 SYNCS.PHASECHK.TRANS64 P0, [R2+URZ+0x2a860], R3 ;  /* 0x02a86003020085a7 */ /* 0x000e64000800007f */
[----:B-1----:R-:W-:Y:S05]  /*29250*/  @!P0 BRA `(.L_x_1694) ;  /* 0xfffffffc00f08947 */ /* 0x002fea000383ffff */
[----:B------:R-:W-:Y:S05]  /*29260*/  BRA `(.L_x_1814) ;  /* 0xffffffc800c47947 */ /* 0x000fea000383ffff */
.L_x_1700:
[----:B--2---:R2:W3:Y:S02]  /*29270*/  SYNCS.PHASECHK.TRANS64.TRYWAIT P0, [R2+URZ+0x2a840], R3 ;  /* 0x02a84003020075a7 */ /* 0x0044e4000800017f */
[----:B---3--:R-:W-:Y:S05]  /*29280*/  @!P0 NANOSLEEP.SYNCS 0x989680 ;  /* 0x009896800000895d */ /* 0x008fea0003900000 */
[----:B------:R-:W3:Y:S02]  /*29290*/  @!P0 SYNCS.PHASECHK.TRANS64 P0, [R2+URZ+0x2a840], R3 ;  /* 0x02a84003020085a7 */ /* 0x000ee4000800007f */
[----:B---3--:R-:W-:Y:S05]  /*292a0*/  @!P0 BRA `(.L_x_1700) ;  /* 0xfffffffc00f08947 */ /* 0x008fea000383ffff */
[----:B------:R-:W-:Y:S05]  /*292b0*/  BRA `(.L_x_1815) ;  /* 0xffffffd000007947 */ /* 0x000fea000383ffff */
.L_x_1702:
[----:B0-----:R0:W1:Y:S02]  /*292c0*/  SYNCS.PHASECHK.TRANS64.TRYWAIT P0, [R2+URZ+0x2a860], R9 ;  /* 0x02a86009020075a7 */ /* 0x001064000800017f */
[----:B-1----:R-:W-:Y:S05]  /*292d0*/  @!P0 NANOSLEEP.SYNCS 0x989680 ;  /* 0x009896800000895d */ /* 0x002fea0003900000 */
[----:B------:R-:W1:Y:S02]  /*292e0*/  @!P0 SYNCS.PHASECHK.TRANS64 P0, [R2+URZ+0x2a860], R9 ;  /* 0x02a86009020085a7 */ /* 0x000e64000800007f */
[----:B-1----:R-:W-:Y:S05]  /*292f0*/  @!P0 BRA `(.L_x_1702) ;  /* 0xfffffffc00f08947 */ /* 0x002fea000383ffff */
[----:B------:R-:W-:Y:S05]  /*29300*/  BRA `(.L_x_1816) ;  /* 0xffffffd000a87947 */ /* 0x000fea000383ffff */
.L_x_1710:
[----:B-1----:R1:W2:Y:S02]  /*29310*/  SYNCS.PHASECHK.TRANS64.TRYWAIT P0, [R3+URZ+0x2a860], R2 ;  /* 0x02a86002030075a7 */ /* 0x0022a4000800017f */
[----:B--2---:R-:W-:Y:S05]  /*29320*/  @!P0 NANOSLEEP.SYNCS 0x989680 ;  /* 0x009896800000895d */ /* 0x004fea0003900000 */
[----:B------:R-:W2:Y:S02]  /*29330*/  @!P0 SYNCS.PHASECHK.TRANS64 P0, [R3+URZ+0x2a860], R2 ;  /* 0x02a86002030085a7 */ /* 0x000ea4000800007f */
[----:B--2---:R-:W-:Y:S05]  /*29340*/  @!P0 BRA `(.L_x_1710) ;  /* 0xfffffffc00f08947 */ /* 0x004fea000383ffff */
[----:B------:R-:W-:Y:S05]  /*29350*/  BRA `(.L_x_1817) ;  /* 0xffffffd400cc7947 */ /* 0x000fea000383ffff */
.L_x_1713:
[----:B------:R-:W-:Y:S01]  /*29360*/  BSSY B0, `(.L_x_1818) ;  /* 0x0000008000007945 */ /* 0x000fe20003800000 */
[----:B------:R-:W-:Y:S01]  /*29370*/  IMAD.MOV.U32 R13, RZ, RZ, R16 ;  /* 0x000000ffff0d7224 */ /* 0x000fe200078e0010 */
[----:B------:R-:W-:Y:S01]  /*29380*/  MOV R12, RZ ;  /* 0x000000ff000c7202 */ /* 0x000fe20000000f00 */
[----:B------:R-:W-:Y:S02]  /*29390*/  IMAD.MOV.U32 R11, RZ, RZ, 0x1f ;  /* 0x0000001fff0b7424 */ /* 0x000fe400078e00ff */
[----:B0-----:R-:W-:-:S07]  /*293a0*/  IMAD.MOV.U32 R15, RZ, RZ, -0x1 ;  /* 0xffffffffff0f7424 */ /* 0x001fce00078e00ff */
[----:B-12---:R-:W-:Y:S05]  /*293b0*/  WARPSYNC.COLLECTIVE R15, `(.L_x_1819) ;  /* 0x000000000f087348 */ /* 0x006fea0003c00000 */
[----:B------:R0:W3:Y:S02]  /*293c0*/  SHFL.IDX P6, R14, R13, R12, R11 ;  /* 0x0000000c0d0e7389 */ /* 0x0000e400000c000b */
[----:B0123--:R-:W-:Y:S01]  /*293d0*/  ENDCOLLECTIVE ;  /* 0x000000000000791b */ /* 0x00ffe20003800000 */
.L_x_1819:
[----:B------:R-:W-:Y:S05]  /*293e0*/  BSYNC B0 ;  /* 0x0000000000007941 */ /* 0x000fea0003800000 */
.L_x_1818:
        /* <DEDUP_REMOVED lines=8> */
.L_x_1820:
[----:B------:R-:W-:Y:S01]  /*29470*/  MOV R16, R14 ;  /* 0x0000000e00107202 */ /* 0x000fe20000000f00 */
[----:B------:R-:W-:Y:S06]  /*29480*/  BRA `(.L_x_1821) ;  /* 0xffffffd800607947 */ /* 0x000fec000383ffff */
.L_x_1716:
[----:B------:R-:W-:Y:S01]  /*29490*/  BSSY B0, `(.L_x_1822) ;  /* 0x0000008000007945 */ /* 0x000fe20003800000 */
[----:B-----5:R-:W-:Y:S01]  /*294a0*/  IMAD.MOV.U32 R13, RZ, RZ, R17 ;  /* 0x000000ffff0d7224 */ /* 0x020fe200078e0011 */
[----:B0-----:R-:W-:Y:S01]  /*294b0*/  MOV R15, 0xffffffff ;  /* 0xffffffff000f7802 */ /* 0x001fe20000000f00 */
[----:B------:R-:W-:Y:S02]  /*294c0*/  IMAD.MOV.U32 R12, RZ, RZ, 0x1 ;  /* 0x00000001ff0c7424 */ /* 0x000fe400078e00ff */
[----:B------:R-:W-:-:S07]  /*294d0*/  IMAD.MOV.U32 R11, RZ, RZ, RZ ;  /* 0x000000ffff0b7224 */ /* 0x000fce00078e00ff */
[----:B-1234-:R-:W-:Y:S05]  /*294e0*/  WARPSYNC.COLLECTIVE R15, `(.L_x_1823) ;  /* 0x000000000f087348 */ /* 0x01efea0003c00000 */
[----:B------:R0:W0:Y:S02]  /*294f0*/  SHFL.UP P6, R14, R13, R12, R11 ;  /* 0x0400000c0d0e7389 */ /* 0x00002400000c000b */
[----:B01234-:R-:W-:Y:S01]  /*29500*/  ENDCOLLECTIVE ;  /* 0x000000000000791b */ /* 0x01ffe20003800000 */
.L_x_1823:
[----:B------:R-:W-:Y:S05]  /*29510*/  BSYNC B0 ;  /* 0x0000000000007941 */ /* 0x000fea0003800000 */
.L_x_1822:
[C---:B------:R-:W-:Y:S01]  /*29520*/  ISETP.NE.AND P0, PT, R7.reuse, RZ, PT ;  /* 0x000000ff0700720c */ /* 0x040fe20003f05270 */
[----:B------:R-:W-:Y:S01]  /*29530*/  IMAD.MOV.U32 R12, RZ, RZ, 0x2 ;  /* 0x00000002ff0c7424 */ /* 0x000fe200078e00ff */
[----:B------:R-:W-:Y:S01]  /*29540*/  MOV R15, 0xffffffff ;  /* 0xffffffff000f7802 */ /* 0x000fe20000000f00 */
[----:B------:R-:W-:Y:S01]  /*29550*/  IMAD.MOV.U32 R11, RZ, RZ, RZ ;  /* 0x000000ffff0b7224 */ /* 0x000fe200078e00ff */
[----:B------:R-:W-:Y:S02]  /*29560*/  SEL R14, R14, RZ, P0 ;  /* 0x000000ff0e0e7207 */ /* 0x000fe40000000000 */
[----:B------:R-:W-:-:S03]  /*29570*/  ISETP.GE.U32.AND P0, PT, R7, 0x2, PT ;  /* 0x000000020700780c */ /* 0x000fc60003f06070 */
[----:B------:R-:W-:-:S10]  /*29580*/  IMAD.IADD R13, R17, 0x1, R14 ;  /* 0x00000001110d7824 */ /* 0x000fd400078e020e */
[----:B------:R-:W-:Y:S05]  /*29590*/  WARPSYNC.COLLECTIVE R15, `(.L_x_1824) ;  /* 0x000000000f087348 */ /* 0x000fea0003c00000 */
[----:B------:R0:W1:Y:S02]  /*295a0*/  SHFL.UP P6, R14, R13, R12, R11 ;  /* 0x0400000c0d0e7389 */ /* 0x00006400000c000b */
[----:B01----:R-:W-:Y:S01]  /*295b0*/  ENDCOLLECTIVE ;  /* 0x000000000000791b */ /* 0x003fe20003800000 */
.L_x_1824:
        /* <DEDUP_REMOVED lines=8> */
.L_x_1825:
[----:B------:R-:W-:Y:S01]  /*29640*/  IMAD.MOV.U32 R12, RZ, RZ, 0x8 ;  /* 0x00000008ff0c7424 */ /* 0x000fe200078e00ff */
[----:B------:R-:W-:Y:S02]  /*29650*/  SEL R14, R14, RZ, P0 ;  /* 0x000000ff0e0e7207 */ /* 0x000fe40000000000 */
[----:B------:R-:W-:Y:S02]  /*29660*/  ISETP.GE.U32.AND P0, PT, R7, 0x8, PT ;  /* 0x000000080700780c */ /* 0x000fe40003f06070 */
[----:B------:R-:W-:-:S05]  /*29670*/  IADD3 R5, R3, R14, RZ ;  /* 0x0000000e03057210 */ /* 0x000fca0007ffe0ff */
[----:B------:R-:W-:-:S07]  /*29680*/  IMAD.MOV.U32 R13, RZ, RZ, R5 ;  /* 0x000000ffff0d7224 */ /* 0x000fce00078e0005 */
[----:B------:R-:W-:Y:S05]  /*29690*/  WARPSYNC.COLLECTIVE R15, `(.L_x_1826) ;  /* 0x000000000f087348 */ /* 0x000fea0003c00000 */
[----:B------:R0:W1:Y:S02]  /*296a0*/  SHFL.UP P6, R14, R13, R12, R11 ;  /* 0x0400000c0d0e7389 */ /* 0x00006400000c000b */
[----:B01----:R-:W-:Y:S01]  /*296b0*/  ENDCOLLECTIVE ;  /* 0x000000000000791b */ /* 0x003fe20003800000 */
.L_x_1826:
        /* <DEDUP_REMOVED lines=8> */
.L_x_1827:
[----:B------:R-:W-:Y:S01]  /*29740*/  MOV R12, 0x1f ;  /* 0x0000001f000c7802 */ /* 0x000fe20000000f00 */
[----:B------:R-:W-:Y:S01]  /*29750*/  IMAD.MOV.U32 R11, RZ, RZ, 0x1f ;  /* 0x0000001fff0b7424 */ /* 0x000fe200078e00ff */
[----:B------:R-:W-:-:S05]  /*29760*/  SEL R3, R14, RZ, P0 ;  /* 0x000000ff0e037207 */ /* 0x000fca0000000000 */
[----:B------:R-:W-:-:S04]  /*29770*/  IMAD.IADD R2, R6, 0x1, R3 ;  /* 0x0000000106027824 */ /* 0x000fc800078e0203 */
[----:B------:R-:W-:-:S07]  /*29780*/  IMAD.MOV.U32 R13, RZ, RZ, R2 ;  /* 0x000000ffff0d7224 */ /* 0x000fce00078e0002 */
[----:B------:R-:W-:Y:S05]  /*29790*/  WARPSYNC.COLLECTIVE R15, `(.L_x_1828) ;  /* 0x000000000f087348 */ /* 0x000fea0003c00000 */
[----:B------:R0:W1:Y:S02]  /*297a0*/  SHFL.IDX P6, R14, R13, R12, R11 ;  /* 0x0000000c0d0e7389 */ /* 0x00006400000c000b */
[----:B01----:R-:W-:Y:S01]  /*297b0*/  ENDCOLLECTIVE ;  /* 0x000000000000791b */ /* 0x003fe20003800000 */
.L_x_1828:
[----:B------:R-:W-:Y:S05]  /*297c0*/  BRA `(.L_x_1829) ;  /* 0xffffffd800287947 */ /* 0x000fea000383ffff */
.L_x_1721:
[----:B------:R-:W-:Y:S01]  /*297d0*/  BSSY B0, `(.L_x_1830) ;  /* 0x0000008000007945 */ /* 0x000fe20003800000 */
[----:B-----5:R-:W-:Y:S01]  /*297e0*/  IMAD.MOV.U32 R13, RZ, RZ, R17 ;  /* 0x000000ffff0d7224 */ /* 0x020fe200078e0011 */
[----:B------:R-:W-:Y:S01]  /*297f0*/  MOV R11, RZ ;  /* 0x000000ff000b7202 */ /* 0x000fe20000000f00 */
[----:B------:R-:W-:Y:S02]  /*29800*/  IMAD.MOV.U32 R12, RZ, RZ, 0x1 ;  /* 0x00000001ff0c7424 */ /* 0x000fe400078e00ff */
[----:B------:R-:W-:-:S07]  /*29810*/  IMAD.MOV.U32 R15, RZ, RZ, -0x1 ;  /* 0xffffffffff0f7424 */ /* 0x000fce00078e00ff */
[----:B01----:R-:W-:Y:S05]  /*29820*/  WARPSYNC.COLLECTIVE R15, `(.L_x_1831) ;  /* 0x000000000f087348 */ /* 0x003fea0003c00000 */
[----:B------:R2:W3:Y:S02]  /*29830*/  SHFL.UP P6, R14, R13, R12, R11 ;  /* 0x0400000c0d0e7389 */ /* 0x0004e400000c000b */
[----:B0123--:R-:W-:Y:S01]  /*29840*/  ENDCOLLECTIVE ;  /* 0x000000000000791b */ /* 0x00ffe20003800000 */
.L_x_1831:
[----:B------:R-:W-:Y:S05]  /*29850*/  BSYNC B0 ;  /* 0x0000000000007941 */ /* 0x000fea0003800000 */
.L_x_1830:
[C---:B------:R-:W-:Y:S01]  /*29860*/  ISETP.NE.AND P0, PT, R7.reuse, RZ, PT ;  /* 0x000000ff0700720c */ /* 0x040fe20003f05270 */
[----:B------:R-:W-:Y:S01]  /*29870*/  IMAD.MOV.U32 R12, RZ, RZ, 0x2 ;  /* 0x00000002ff0c7424 */ /* 0x000fe200078e00ff */
[----:B------:R-:W-:Y:S01]  /*29880*/  MOV R11, RZ ;  /* 0x000000ff000b7202 */ /* 0x000fe20000000f00 */
[----:B------:R-:W-:Y:S01]  /*29890*/  IMAD.MOV.U32 R15, RZ, RZ, -0x1 ;  /* 0xffffffffff0f7424 */ /* 0x000fe200078e00ff */
[----:B------:R-:W-:Y:S02]  /*298a0*/  SEL R14, R14, RZ, P0 ;  /* 0x000000ff0e0e7207 */ /* 0x000fe40000000000 */
[----:B------:R-:W-:-:S03]  /*298b0*/  ISETP.GE.U32.AND P0, PT, R7, 0x2, PT ;  /* 0x000000020700780c */ /* 0x000fc60003f06070 */
[----:B------:R-:W-:-:S10]  /*298c0*/  IMAD.IADD R13, R17, 0x1, R14 ;  /* 0x00000001110d7824 */ /* 0x000fd400078e020e */
[----:B------:R-:W-:Y:S05]  /*298d0*/  WARPSYNC.COLLECTIVE R15, `(.L_x_1832) ;  /* 0x000000000f087348 */ /* 0x000fea0003c00000 */
[----:B------:R0:W1:Y:S02]  /*298e0*/  SHFL.UP P6, R14, R13, R12, R11 ;  /* 0x0400000c0d0e7389 */ /* 0x00006400000c000b */
[----:B01----:R-:W-:Y:S01]  /*298f0*/  ENDCOLLECTIVE ;  /* 0x000000000000791b */ /* 0x003fe20003800000 */
.L_x_1832:
        /* <DEDUP_REMOVED lines=8> */
.L_x_1833:
        /* <DEDUP_REMOVED lines=8> */
.L_x_1834:
        /* <DEDUP_REMOVED lines=8> */
.L_x_1835:
[----:B------:R-:W-:Y:S02]  /*29a80*/  IMAD.MOV.U32 R12, RZ, RZ, 0x1f ;  /* 0x0000001fff0c7424 */ /* 0x000fe400078e00ff */
[----:B------:R-:W-:Y:S01]  /*29a90*/  IMAD.MOV.U32 R11, RZ, RZ, 0x1f ;  /* 0x0000001fff0b7424 */ /* 0x000fe200078e00ff */
[----:B------:R-:W-:-:S05]  /*29aa0*/  SEL R3, R14, RZ, P0 ;  /* 0x000000ff0e037207 */ /* 0x000fca0000000000 */
[----:B------:R-:W-:-:S05]  /*29ab0*/  IMAD.IADD R2, R6, 0x1, R3 ;  /* 0x0000000106027824 */ /* 0x000fca00078e0203 */
[----:B------:R-:W-:-:S07]  /*29ac0*/  MOV R13, R2 ;  /* 0x00000002000d7202 */ /* 0x000fce0000000f00 */
[----:B------:R-:W-:Y:S05]  /*29ad0*/  WARPSYNC.COLLECTIVE R15, `(.L_x_1836) ;  /* 0x000000000f087348 */ /* 0x000fea0003c00000 */
[----:B------:R0:W1:Y:S02]  /*29ae0*/  SHFL.IDX P6, R14, R13, R12, R11 ;  /* 0x0000000c0d0e7389 */ /* 0x00006400000c000b */
[----:B01----:R-:W-:Y:S01]  /*29af0*/  ENDCOLLECTIVE ;  /* 0x000000000000791b */ /* 0x003fe20003800000 */
.L_x_1836:
[----:B------:R-:W-:Y:S05]  /*29b00*/  BRA `(.L_x_1837) ;  /* 0xffffffd800107947 */ /* 0x000fea000383ffff */
.L_x_1723:
[----:B------:R-:W-:Y:S01]  /*29b10*/  BSSY B0, `(.L_x_1838) ;  /* 0x0000006000007945 */ /* 0x000fe20003800000 */
[----:B------:R-:W-:Y:S01]  /*29b20*/  PLOP3.LUT P6, PT, P6, PT, PT, 0x8, 0x0 ;  /* 0x000000000000781c */ /* 0x000fe200037ce170 */
[----:B------:R-:W-:-:S12]  /*29b30*/  IMAD.MOV.U32 R15, RZ, RZ, -0x1 ;  /* 0xffffffffff0f7424 */ /* 0x000fd800078e00ff */
[----:B0-----:R-:W-:Y:S05]  /*29b40*/  WARPSYNC.COLLECTIVE R15, `(.L_x_1839) ;  /* 0x000000000f087348 */ /* 0x001fea0003c00000 */
[----:B------:R-:W-:Y:S01]  /*29b50*/  VOTE.ANY R14, PT, P6 ;  /* 0x00000000000e7806 */ /* 0x000fe200030e0100 */
[----:B0-----:R-:W-:Y:S06]  /*29b60*/  ENDCOLLECTIVE ;  /* 0x000000000000791b */ /* 0x001fec0003800000 */
.L_x_1839:
[----:B------:R-:W-:Y:S05]  /*29b70*/  BSYNC B0 ;  /* 0x0000000000007941 */ /* 0x000fea0003800000 */
.L_x_1838:
[----:B------:R-:W-:Y:S01]  /*29b80*/  MOV R3, R14 ;  /* 0x0000000e00037202 */ /* 0x000fe20000000f00 */
[----:B------:R-:W-:Y:S01]  /*29b90*/  IMAD.MOV.U32 R13, RZ, RZ, R17 ;  /* 0x000000ffff0d7224 */ /* 0x000fe200078e0011 */
[----:B------:R-:W-:Y:S01]  /*29ba0*/  MOV R15, 0xffffffff ;  /* 0xffffffff000f7802 */ /* 0x000fe20000000f00 */
[----:B------:R-:W-:Y:S01]  /*29bb0*/  IMAD.MOV.U32 R11, RZ, RZ, 0x1f ;  /* 0x0000001fff0b7424 */ /* 0x000fe200078e00ff */
[----:B------:R-:W0:Y:S02]  /*29bc0*/  POPC R6, R3 ;  /* 0x0000000300067309 */ /* 0x000e240000000000 */
[----:B0-----:R-:W-:-:S07]  /*29bd0*/  IMAD.MOV.U32 R12, RZ, RZ, R6 ;  /* 0x000000ffff0c7224 */ /* 0x001fce00078e0006 */
[----:B------:R-:W-:Y:S05]  /*29be0*/  WARPSYNC.COLLECTIVE R15, `(.L_x_1840) ;  /* 0x000000000f087348 */ /* 0x000fea0003c00000 */
[----:B------:R0:W1:Y:S02]  /*29bf0*/  SHFL.IDX P6, R14, R13, R12, R11 ;  /* 0x0000000c0d0e7389 */ /* 0x00006400000c000b */
[----:B01----:R-:W-:Y:S01]  /*29c00*/  ENDCOLLECTIVE ;  /* 0x000000000000791b */ /* 0x003fe20003800000 */
.L_x_1840:
[----:B------:R-:W-:Y:S01]  /*29c10*/  IMAD.MOV.U32 R17, RZ, RZ, R14 ;  /* 0x000000ffff117224 */ /* 0x000fe200078e000e */
[----:B------:R-:W-:Y:S06]  /*29c20*/  BRA `(.L_x_1841) ;  /* 0xffffffd800007947 */ /* 0x000fec000383ffff */
.L_x_1725:
[----:B------:R-:W-:Y:S01]  /*29c30*/  BSSY B0, `(.L_x_1842) ;  /* 0x0000007000007945 */ /* 0x000fe20003800000 */
[----:B------:R-:W-:Y:S01]  /*29c40*/  IMAD.MOV.U32 R13, RZ, RZ, R2 ;  /* 0x000000ffff0d7224 */ /* 0x000fe200078e0002 */
[----:B------:R-:W-:Y:S01]  /*29c50*/  MOV R15, 0xffffffff ;  /* 0xffffffff000f7802 */ /* 0x000fe20000000f00 */
[----:B------:R-:W-:-:S07]  /*29c60*/  IMAD.MOV.U32 R11, RZ, RZ, 0x1f ;  /* 0x0000001fff0b7424 */ /* 0x000fce00078e00ff */
[----:B012---:R-:W-:Y:S05]  /*29c70*/  WARPSYNC.COLLECTIVE R15, `(.L_x_1843) ;  /* 0x000000000f087348 */ /* 0x007fea0003c00000 */
[----:B------:R3:W4:Y:S02]  /*29c80*/  SHFL.IDX P6, R14, R13, R12, R11 ;  /* 0x0000000c0d0e7389 */ /* 0x00072400000c000b */
[----:B01234-:R-:W-:Y:S01]  /*29c90*/  ENDCOLLECTIVE ;  /* 0x000000000000791b */ /* 0x01ffe20003800000 */
.L_x_1843:
[----:B------:R-:W-:Y:S05]  /*29ca0*/  BSYNC B0 ;  /* 0x0000000000007941 */ /* 0x000fea0003800000 */
.L_x_1842:
[----:B------:R-:W-:Y:S01]  /*29cb0*/  IMAD.MOV.U32 R7, RZ, RZ, R14 ;  /* 0x000000ffff077224 */ /* 0x000fe200078e000e */
[----:B------:R-:W-:Y:S06]  /*29cc0*/  BRA `(.L_x_1724) ;  /* 0xffffffd400f47947 */ /* 0x000fec000383ffff */
.L_x_1729:
[----:B-1----:R1:W2:Y:S02]  /*29cd0*/  SYNCS.PHASECHK.TRANS64.TRYWAIT P0, [R0+URZ+0x2a820], R3 ;  /* 0x02a82003000075a7 */ /* 0x0022a4000800017f */
[----:B--2---:R-:W-:Y:S05]  /*29ce0*/  @!P0 NANOSLEEP.SYNCS 0x989680 ;  /* 0x009896800000895d */ /* 0x004fea0003900000 */
[----:B------:R-:W2:Y:S02]  /*29cf0*/  @!P0 SYNCS.PHASECHK.TRANS64 P0, [R0+URZ+0x2a820], R3 ;  /* 0x02a82003000085a7 */ /* 0x000ea4000800007f */
[----:B--2---:R-:W-:Y:S05]  /*29d00*/  @!P0 BRA `(.L_x_1729) ;  /* 0xfffffffc00f08947 */ /* 0x004fea000383ffff */
[----:B------:R-:W-:Y:S05]  /*29d10*/  BRA `(.L_x_1844) ;  /* 0xffffffdc006c7947 */ /* 0x000fea000383ffff */
.L_x_1730:
[----:B------:R-:W2:Y:S01]  /*29d20*/  S2R R2, SR_TID.X ;  /* 0x0000000000027919 */ /* 0x000ea20000002100 */
[----:B------:R-:W-:Y:S01]  /*29d30*/  BSSY B0, `(.L_x_1845) ;  /* 0x000000a000007945 */ /* 0x000fe20003800000 */
[----:B------:R-:W-:Y:S01]  /*29d40*/  IMAD.MOV.U32 R12, RZ, RZ, RZ ;  /* 0x000000ffff0c7224 */ /* 0x000fe200078e00ff */
[----:B0-----:R-:W-:Y:S01]  /*29d50*/  MOV R11, 0x1f ;  /* 0x0000001f000b7802 */ /* 0x001fe20000000f00 */
[----:B------:R-:W-:Y:S01]  /*29d60*/  IMAD.MOV.U32 R15, RZ, RZ, -0x1 ;  /* 0xffffffffff0f7424 */ /* 0x000fe200078e00ff */
[----:B--2---:R-:W-:-:S04]  /*29d70*/  SHF.R.U32.HI R2, RZ, 0x5, R2 ;  /* 0x00000005ff027819 */ /* 0x004fc80000011602 */
[----:B------:R-:W-:-:S05]  /*29d80*/  LOP3.LUT R2, R2, 0x3, RZ, 0xc0, !PT ;  /* 0x0000000302027812 */ /* 0x000fca00078ec0ff */
[----:B------:R-:W-:-:S07]  /*29d90*/  IMAD.MOV.U32 R13, RZ, RZ, R2 ;  /* 0x000000ffff0d7224 */ /* 0x000fce00078e0002 */
[----:B-1----:R-:W-:Y:S05]  /*29da0*/  WARPSYNC.COLLECTIVE R15, `(.L_x_1846) ;  /* 0x000000000f087348 */ /* 0x002fea0003c00000 */
[----:B------:R0:W2:Y:S02]  /*29db0*/  SHFL.IDX P6, R14, R13, R12, R11 ;  /* 0x0000000c0d0e7389 */ /* 0x0000a400000c000b */
[----:B012---:R-:W-:Y:S01]  /*29dc0*/  ENDCOLLECTIVE ;  /* 0x000000000000791b */ /* 0x007fe20003800000 */
.L_x_1846:
[----:B------:R-:W-:Y:S05]  /*29dd0*/  BSYNC B0 ;  /* 0x0000000000007941 */ /* 0x000fea0003800000 */
.L_x_1845:
[----:B------:R-:W-:Y:S05]  /*29de0*/  BRA `(.L_x_1847) ;  /* 0xffffffdc00547947 */ /* 0x000fea000383ffff */
.L_x_1731:
[----:B------:R-:W-:Y:S01]  /*29df0*/  BSSY B0, `(.L_x_1848) ;  /* 0x0000006000007945 */ /* 0x000fe20003800000 */
[----:B------:R-:W-:-:S07]  /*29e00*/  IMAD.MOV.U32 R15, RZ, RZ, -0x1 ;  /* 0xffffffffff0f7424 */ /* 0x000fce00078e00ff */
[----:B012---:R-:W-:Y:S05]  /*29e10*/  WARPSYNC.COLLECTIVE R15, `(.L_x_1849) ;  /* 0x000000000f0c7348 */ /* 0x007fea0003c00000 */
[----:B------:R-:W-:Y:S02]  /*29e20*/  ELECT P6, UR62, PT ;  /* 0x00000000003e782f */ /* 0x000fe400038c0000 */
[----:B------:R-:W-:Y:S01]  /*29e30*/  MOV R14, UR62 ;  /* 0x0000003e000e7c02 */ /* 0x000fe20008000f00 */
[----:B012---:R-:W-:Y:S10]  /*29e40*/  ENDCOLLECTIVE ;  /* 0x000000000000791b */ /* 0x007ff40003800000 */
.L_x_1849:
[----:B------:R-:W-:Y:S05]  /*29e50*/  BSYNC B0 ;  /* 0x0000000000007941 */ /* 0x000fea0003800000 */
.L_x_1848:
[----:B------:R-:W-:Y:S05]  /*29e60*/  BRA `(.L_x_1850) ;  /* 0xffffffdc00487947 */ /* 0x000fea000383ffff */
.L_x_1733:
[----:B-1----:R1:W2:Y:S02]  /*29e70*/  SYNCS.PHASECHK.TRANS64.TRYWAIT P0, [R6+URZ], R5 ;  /* 0x00000005060075a7 */ /* 0x0022a4000800017f */
[----:B--2---:R-:W-:Y:S05]  /*29e80*/  @!P0 NANOSLEEP.SYNCS 0x989680 ;  /* 0x009896800000895d */ /* 0x004fea0003900000 */
[----:B------:R-:W2:Y:S02]  /*29e90*/  @!P0 SYNCS.PHASECHK.TRANS64 P0, [R6+URZ], R5 ;  /* 0x00000005060085a7 */ /* 0x000ea4000800007f */
[----:B--2---:R-:W-:Y:S05]  /*29ea0*/  @!P0 BRA `(.L_x_1733) ;  /* 0xfffffffc00f08947 */ /* 0x004fea000383ffff */
[----:B------:R-:W-:Y:S05]  /*29eb0*/  BRA `(.L_x_1851) ;  /* 0xffffffdc00847947 */ /* 0x000fea000383ffff */
.L_x_1734:
[----:B--2---:R2:W3:Y:S02]  /*29ec0*/  SYNCS.PHASECHK.TRANS64.TRYWAIT P0, [R7+URZ], R2 ;  /* 0x00000002070075a7 */ /* 0x0044e4000800017f */
[----:B---3--:R-:W-:Y:S05]  /*29ed0*/  @!P0 NANOSLEEP.SYNCS 0x989680 ;  /* 0x009896800000895d */ /* 0x008fea0003900000 */
[----:B------:R-:W3:Y:S02]  /*29ee0*/  @!P0 SYNCS.PHASECHK.TRANS64 P0, [R7+URZ], R2 ;  /* 0x00000002070085a7 */ /* 0x000ee4000800007f */
[----:B---3--:R-:W-:Y:S05]  /*29ef0*/  @!P0 BRA `(.L_x_1734) ;  /* 0xfffffffc00f08947 */ /* 0x008fea000383ffff */
[----:B------:R-:W-:Y:S05]  /*29f00*/  BRA `(.L_x_1852) ;  /* 0xffffffdc00787947 */ /* 0x000fea000383ffff */
.L_x_1736:
[----:B---3--:R3:W4:Y:S02]  /*29f10*/  SYNCS.PHASECHK.TRANS64.TRYWAIT P0, [R4+URZ], R5 ;  /* 0x00000005040075a7 */ /* 0x008724000800017f */
[----:B----4-:R-:W-:Y:S05]  /*29f20*/  @!P0 NANOSLEEP.SYNCS 0x989680 ;  /* 0x009896800000895d */ /* 0x010fea0003900000 */
[----:B------:R-:W4:Y:S02]  /*29f30*/  @!P0 SYNCS.PHASECHK.TRANS64 P0, [R4+URZ], R5 ;  /* 0x00000005040085a7 */ /* 0x000f24000800007f */
[----:B----4-:R-:W-:Y:S05]  /*29f40*/  @!P0 BRA `(.L_x_1736) ;  /* 0xfffffffc00f08947 */ /* 0x010fea000383ffff */
[----:B------:R-:W-:Y:S05]  /*29f50*/  BRA `(.L_x_1853) ;  /* 0xffffffdc00807947 */ /* 0x000fea000383ffff */
.L_x_1854:
        /* <DEDUP_REMOVED lines=10> */
.L_x_11937:


//--------------------- .text._ZN7cutlass13device_kernelIN5flash11enable_sm90INS1_16FlashAttnFwdSm90INS1_25CollectiveMainloopFwdSm90ILi2EN4cute5tupleIJNS5_1CILi1EEES8_S8_EEENS6_IJNS7_ILi128EEESA_NS7_ILi192EEEEEELi128ENS_6half_tEfNS_4arch4Sm90ELb1ELb0ELb1ELb0ELb0ELb0ELb0ELb1ELb1ELb0ELb0ELb0EEENS1_21CollectiveEpilogueFwdINS6_IJSA_SA_SA_EEES9_SD_SF_Li256ELb0ELb0ELb0ELb0EEENS1_30DynamicPersistentTileSchedulerILi256ELi32ELb0ELb0ELb1EEEEEEEEEvNT_6ParamsE --------------------------
	.section	.text._ZN7cutlass13device_kernelIN5flash11enable_sm90INS1_16FlashAttnFwdSm90INS1_25CollectiveMainloopFwdSm90ILi2EN4cute5tupleIJNS5_1CILi1EEES8_S8_EEENS6_IJNS7_ILi128EEESA_NS7_ILi192EEEEEELi128ENS_6half_tEfNS_4arch4Sm90ELb1ELb0ELb1ELb0ELb0ELb0ELb0ELb1ELb1ELb0ELb0ELb0EEENS1_21CollectiveEpilogueFwdINS6_IJSA_SA_SA_EEES9_SD_SF_Li256ELb0ELb0ELb0ELb0EEENS1_30DynamicPersistentTileSchedulerILi256ELi32ELb0ELb0ELb1EEEEEEEEEvNT_6ParamsE,"ax",@progbits
	.align	128
.text._ZN7cutlass13device_kernelIN5flash11enable_sm90INS1_16FlashAttnFwdSm90INS1_25CollectiveMainloopFwdSm90ILi2EN4cute5tupleIJNS5_1CILi1EEES8_S8_EEENS6_IJNS7_ILi128EEESA_NS7_ILi192EEEEEELi128ENS_6half_tEfNS_4arch4Sm90ELb1ELb0ELb1ELb0ELb0ELb0ELb0ELb1ELb1ELb0ELb0ELb0EEENS1_21CollectiveEpilogueFwdINS6_IJSA_SA_SA_EEES9_SD_SF_Li256ELb0ELb0ELb0ELb0EEENS1_30DynamicPersistentTileSchedulerILi256ELi32ELb0ELb0ELb1EEEEEEEEEvNT_6ParamsE:
        .type           _ZN7cutlass13device_kernelIN5flash11enable_sm90INS1_16FlashAttnFwdSm90INS1_25CollectiveMainloopFwdSm90ILi2EN4cute5tupleIJNS5_1CILi1EEES8_S8_EEENS6_IJNS7_ILi128EEESA_NS7_ILi192EEEEEELi128ENS_6half_tEfNS_4arch4Sm90ELb1ELb0ELb1ELb0ELb0ELb0ELb0ELb1ELb1ELb0ELb0ELb0EEENS1_21CollectiveEpilogueFwdINS6_IJSA_SA_SA_EEES9_SD_SF_Li256ELb0ELb0ELb0ELb0EEENS1_30DynamicPersistentTileSchedulerILi256ELi32ELb0ELb0ELb1EEEEEEEEEvNT_6ParamsE,@function
        .size           _ZN7cutlass13device_kernelIN5flash11enable_sm90INS1_16FlashAttnFwdSm90INS1_25CollectiveMainloopFwdSm90ILi2EN4cute5tupleIJNS5_1CILi1EEES8_S8_EEENS6_IJNS7_ILi128EEESA_NS7_ILi192EEEEEELi128ENS_6half_tEfNS_4arch4Sm90ELb1ELb0ELb1ELb0ELb0ELb0ELb0ELb1ELb1ELb0ELb0ELb0EEENS1_21CollectiveEpilogueFwdINS6_IJSA_SA_SA_EEES9_SD_SF_Li256ELb0ELb0ELb0ELb0EEENS1_30DynamicPersistentTileSchedulerILi256ELi32ELb0ELb0ELb1EEEEEEEEEvNT_6ParamsE,(.L_x_11938 - _ZN7cutlass13device_kernelIN5flash11enable_sm90INS1_16FlashAttnFwdSm90INS1_25CollectiveMainloopFwdSm90ILi2EN4cute5tupleIJNS5_1CILi1EEES8_S8_EEENS6_IJNS7_ILi128EEESA_NS7_ILi192EEEEEELi128ENS_6half_tEfNS_4arch4Sm90ELb1ELb0ELb1ELb0ELb0ELb0ELb0ELb1ELb1ELb0ELb0ELb0EEENS1_21CollectiveEpilogueFwdINS6_IJSA_SA_SA_EEES9_SD_SF_Li256ELb0ELb0ELb0ELb0EEENS1_30DynamicPersistentTileSchedulerILi256ELi32ELb0ELb0ELb1EEEEEEEEEvNT_6ParamsE)
        .other          _ZN7cutlass13device_kernelIN5flash11enable_sm90INS1_16FlashAttnFwdSm90INS1_25CollectiveMainloopFwdSm90ILi2EN4cute5tupleIJNS5_1CILi1EEES8_S8_EEENS6_IJNS7_ILi128EEESA_NS7_ILi192EEEEEELi128ENS_6half_tEfNS_4arch4Sm90ELb1ELb0ELb1ELb0ELb0ELb0ELb0ELb1ELb1ELb0ELb0ELb0EEENS1_21CollectiveEpilogueFwdINS6_IJSA_SA_SA_EEES9_SD_SF_Li256ELb0ELb0ELb0ELb0EEENS1_30DynamicPersistentTileSchedulerILi256ELi32ELb0ELb0ELb1EEEEEEEEEvNT_6ParamsE,@"STO_CUDA_ENTRY STV_DEFAULT"
_ZN7cutlass13device_kernelIN5flash11enable_sm90INS1_16FlashAttnFwdSm90INS1_25CollectiveMainloopFwdSm90ILi2EN4cute5tupleIJNS5_1CILi1EEES8_S8_EEENS6_IJNS7_ILi128EEESA_NS7_ILi192EEEEEELi128ENS_6half_tEfNS_4arch4Sm90ELb1ELb0ELb1ELb0ELb0ELb0ELb0ELb1ELb1ELb0ELb0ELb0EEENS1_21CollectiveEpilogueFwdINS6_IJSA_SA_SA_EEES9_SD_SF_Li256ELb0ELb0ELb0ELb0EEENS1_30DynamicPersistentTileSchedulerILi256ELi32ELb0ELb0ELb1EEEEEEEEEvNT_6ParamsE:
        /* <DEDUP_REMOVED lines=24> */
.L_x_1856:
[----:B------:R-:W-:Y:S05]  /*0180*/  BSYNC B0 ;  /* 0x0000000000007941 */ /* 0x000fea0003800000 */
.L_x_1855:
        /* <DEDUP_REMOVED lines=37> */
.L_x_1857:
        /* <DEDUP_REMOVED lines=22> */
.L_x_1858:
        /* <DEDUP_REMOVED lines=18> */
.L_x_1859:
        /* <DEDUP_REMOVED lines=22> */
.L_x_1860:
        /* <DEDUP_REMOVED lines=22> */
.L_x_1861:
[----:B-1----:R-:W-:Y:S01]  /*0920*/  UMOV UR4, 0x1 ;  /* 0x0000000100047882 */ /* 0x002fe20000000000 */
[----:B------:R-:W-:Y:S01]  /*0930*/  PLOP3.LUT P0, PT, PT, PT, UP0, 0x80, 0x0 ;  /* 0x000000000000781c */ /* 0x000fe20003f0f008 */
[----:B------:R-:W-:Y:S01]  /*0940*/  USEL UR4, UR4, 0x2, !UP0 ;  /* 0x0000000204047887 */ /* 0x000fe2000c000000 */
[----:B------:R-:W-:-:S05]  /*0950*/  NOP ;  /* 0x0000000000007918 */ /* 0x000fca0000000000 */
[----:B------:R-:W-:-:S05]  /*0960*/  IMAD.U32 R2, RZ, RZ, UR4 ;  /* 0x00000004ff027e24 */ /* 0x000fca000f8e00ff */
[----:B------:R1:W-:Y:S01]  /*0970*/  STL [R1], R2 ;  /* 0x0000000201007387 */ /* 0x0003e20000100800 */
[----:B--23--:R-:W-:Y:S06]  /*0980*/  BAR.SYNC.DEFER_BLOCKING 0x0 ;  /* 0x0000000000007b1d */ /* 0x00cfec0000010000 */
[----:B------:R-:W-:Y:S05]  /*0990*/  @!P0 BRA `(.L_x_1862) ;  /* 0x000000b800e88947 */ /* 0x000fea0003800000 */
.L_x_1863:
        /* <DEDUP_REMOVED lines=13> */
[----:B------:R-:W-:Y:S01]  /*0a70*/  UMOV UR46, URZ ;  /* 0x0000003f002e7c82 */ /* 0x000fe20008000000 */
[----:B-1----:R-:W1:Y:S01]  /*0a80*/  S2R R2, SR_TID.X ;  /* 0x0000000000027919 */ /* 0x002e620000002100 */
[----:B------:R-:W-:-:S04]  /*0a90*/  UMOV UR36, URZ ;  /* 0x0000003f00247c82 */ /* 0x000fc80008000000 */
[----:B------:R-:W4:Y:S01]  /*0aa0*/  S2UR UR6, SR_SWINHI ;  /* 0x00000000000679c3 */ /* 0x000f220000002f00 */
[----:B---3--:R-:W-:-:S07]  /*0ab0*/  ULEA UR38, UR4, UR38, 0x18 ;  /* 0x0000002604267291 */ /* 0x008fce000f8ec03f */
[----:B------:R-:W-:Y:S01]  /*0ac0*/  UMOV UR4, UR38 ;  /* 0x0000002600047c82 */ /* 0x000fe20008000000 */
[----:B----4-:R-:W-:Y:S02]  /*0ad0*/  UMOV UR5, UR6 ;  /* 0x0000000600057c82 */ /* 0x010fe40008000000 */
[----:B------:R-:W-:Y:S01]  /*0ae0*/  IMAD.U32 R17, RZ, RZ, UR5 ;  /* 0x00000005ff117e24 */ /* 0x000fe2000f8e00ff */
[----:B-1----:R-:W-:Y:S01]  /*0af0*/  IADD3 R191, R2, -0x80, RZ ;  /* 0xffffff8002bf7810 */ /* 0x002fe20007ffe0ff */
[----:B------:R-:W-:Y:S01]  /*0b00*/  IMAD.U32 R16, RZ, RZ, UR4 ;  /* 0x00000004ff107e24 */ /* 0x000fe2000f8e00ff */
[----:B------:R-:W-:Y:S02]  /*0b10*/  UMOV UR4, UR7 ;  /* 0x0000000700047c82 */ /* 0x000fe40008000000 */
[----:B------:R-:W-:-:S04]  /*0b20*/  SHF.R.S32.HI R0, RZ, 0x1f, R191 ;  /* 0x0000001fff007819 */ /* 0x000fc800000114bf */
[CC--:B------:R-:W-:Y:S02]  /*0b30*/  LEA.HI R2, R0.reuse, R191.reuse, RZ, 0x4 ;  /* 0x000000bf00027211 */ /* 0x0c0fe400078f20ff */
[----:B------:R-:W-:Y:S02]  /*0b40*/  LEA.HI R189, R0, R191, RZ, 0x5 ;  /* 0x000000bf00bd7211 */ /* 0x000fe400078f28ff */
[----:B------:R-:W-:Y:S02]  /*0b50*/  SHF.R.S32.HI R5, RZ, 0x4, R2 ;  /* 0x00000004ff057819 */ /* 0x000fe40000011402 */
[----:B------:R-:W-:Y:S02]  /*0b60*/  SHF.R.S32.HI R189, RZ, 0x5, R189 ;  /* 0x00000005ffbd7819 */ /* 0x000fe400000114bd */
[C---:B------:R-:W-:Y:S02]  /*0b70*/  LEA.HI R4, R2.reuse, R5, RZ, 0x1 ;  /* 0x0000000502047211 */ /* 0x040fe400078f08ff */
[----:B------:R-:W-:-:S02]  /*0b80*/  LOP3.LUT R2, R2, 0x3fffff0, RZ, 0xc0, !PT ;  /* 0x03fffff002027812 */ /* 0x000fc400078ec0ff */
[----:B------:R-:W-:Y:S02]  /*0b90*/  LOP3.LUT R4, R4, 0x1ffffffe, RZ, 0xc0, !PT ;  /* 0x1ffffffe04047812 */ /* 0x000fe400078ec0ff */
[----:B------:R-:W-:-:S03]  /*0ba0*/  IADD3 R2, R191, -R2, RZ ;  /* 0x80000002bf027210 */ /* 0x000fc60007ffe0ff */
        /* <DEDUP_REMOVED lines=17> */
[----:B------:R-:W-:Y:S01]  /*0cc0*/  UMOV UR5, URZ ;  /* 0x0000003f00057c82 */ /* 0x000fe20008000000 */
[----:B------:R-:W-:Y:S01]  /*0cd0*/  LEA.HI R6, R6, R187, RZ, 0x5 ;  /* 0x000000bb06067211 */ /* 0x000fe200078f28ff */
[----:B------:R-:W-:Y:S01]  /*0ce0*/  IMAD.U32 R186, RZ, RZ, UR5 ;  /* 0x00000005ffba7e24 */ /* 0x000fe2000f8e00ff */
[--C-:B------:R-:W-:Y:S02]  /*0cf0*/  SHF.R.S32.HI R5, RZ, 0x2, R7.reuse ;  /* 0x00000002ff057819 */ /* 0x100fe40000011407 */
[----:B------:R-:W-:Y:S02]  /*0d00*/  SHF.R.S32.HI R8, RZ, 0x1f, R7 ;  /* 0x0000001fff087819 */ /* 0x000fe40000011407 */
[----:B------:R-:W-:Y:S02]  /*0d10*/  SHF.R.S32.HI R6, RZ, 0x5, R6 ;  /* 0x00000005ff067819 */ /* 0x000fe40000011406 */
[----:B------:R-:W-:-:S02]  /*0d20*/  LEA.HI R8, R8, R5, RZ, 0x3 ;  /* 0x0000000508087211 */ /* 0x000fc400078f18ff */
[----:B------:R-:W-:Y:S02]  /*0d30*/  LOP3.LUT R22, R7, 0x7ffffffc, RZ, 0xc0, !PT ;  /* 0x7ffffffc07167812 */ /* 0x000fe400078ec0ff */
[----:B------:R-:W-:Y:S02]  /*0d40*/  LOP3.LUT R8, R8, 0xfffffff8, RZ, 0xc0, !PT ;  /* 0xfffffff808087812 */ /* 0x000fe400078ec0ff */
[----:B------:R-:W-:Y:S01]  /*0d50*/  SHF.L.U32 R18, R2, 0x3, RZ ;  /* 0x0000000302127819 */ /* 0x000fe200000006ff */
[----:B------:R-:W-:Y:S01]  /*0d60*/  IMAD.IADD R22, R187, 0x1, -R22 ;  /* 0x00000001bb167824 */ /* 0x000fe200078e0a16 */
[----:B------:R-:W-:Y:S02]  /*0d70*/  IADD3 R9, R5, -R8, RZ ;  /* 0x8000000805097210 */ /* 0x000fe40007ffe0ff */
[----:B------:R-:W-:Y:S02]  /*0d80*/  LOP3.LUT R5, R3, 0x3fffffe, RZ, 0xc0, !PT ;  /* 0x03fffffe03057812 */ /* 0x000fe400078ec0ff */
[----:B------:R-:W-:Y:S01]  /*0d90*/  SHF.L.U32 R3, R4, 0x3, RZ ;  /* 0x0000000304037819 */ /* 0x000fe200000006ff */
[----:B------:R-:W-:-:S02]  /*0da0*/  IMAD R6, R6, 0x10, R9 ;  /* 0x0000001006067824 */ /* 0x000fc400078e0209 */
[----:B------:R-:W-:Y:S02]  /*0db0*/  IMAD.IADD R5, R188, 0x1, -R5 ;  /* 0x00000001bc057824 */ /* 0x000fe400078e0a05 */
[----:B------:R-:W-:-:S03]  /*0dc0*/  IMAD.WIDE R16, R3, 0x2, R16 ;  /* 0x0000000203107825 */ /* 0x000fc600078e0210 */
[----:B------:R-:W-:-:S07]  /*0dd0*/  LEA R23, R5, R6, 0x6 ;  /* 0x0000000605177211 */ /* 0x000fce00078e30ff */
.L_x_1910:
        /* <DEDUP_REMOVED lines=11> */
[----:B--2-4-:R-:W-:Y:S05]  /*0e90*/  @!P0 BRA `(.L_x_1864) ;  /* 0x0000000000208947 */ /* 0x014fea0003800000 */
        /* <DEDUP_REMOVED lines=8> */
.L_x_1864:
[----:B------:R-:W-:Y:S01]  /*0f20*/  ULDC UR6, c[0x0][0xdc4] ;  /* 0x0003710000067ab9 */ /* 0x000fe20000000800 */
[----:B------:R-:W-:Y:S01]  /*0f30*/  UMOV UR60, UR7 ;  /* 0x00000007003c7c82 */ /* 0x000fe20008000000 */
[----:B------:R-:W-:-:S11]  /*0f40*/  UISETP.NE.AND UP0, UPT, UR6, 0x1, UPT ;  /* 0x000000010600788c */ /* 0x000fd6000bf05270 */
[----:B------:R-:W-:Y:S02]  /*0f50*/  @UP0 ULDC.64 UR10, c[0x0][0xdc8] ;  /* 0x00037200000a0ab9 */ /* 0x000fe40000000a00 */
[----:B------:R-:W-:-:S04]  /*0f60*/  UIMAD.WIDE.U32 UR4, UR7, UR10, URZ ;  /* 0x0000000a070472a5 */ /* 0x000fc8000f8e003f */
[----:B------:R-:W-:-:S04]  /*0f70*/  @UP0 USHF.R.U32.HI UR60, URZ, UR11, UR5 ;  /* 0x0000000b3f3c0299 */ /* 0x000fc80008011605 */
[----:B------:R-:W-:-:S12]  /*0f80*/  UIMAD UR4, UR60, UR6, URZ ;  /* 0x000000063c0472a4 */ /* 0x000fd8000f8e023f */
.L_x_1865:
[----:B------:R-:W-:Y:S01]  /*0f90*/  ULOP3.LUT UR5, URZ, UR60, URZ, 0x33, !UPT ;  /* 0x0000003c3f057292 */ /* 0x000fe2000f8e333f */
[----:B------:R-:W-:Y:S01]  /*0fa0*/  PLOP3.LUT P0, PT, PT, PT, PT, 0x80, 0x0 ;  /* 0x000000000000781c */ /* 0x000fe20003f0f070 */
[----:B------:R-:W-:Y:S01]  /*0fb0*/  ULDC.64 UR10, c[0x0][0x3f8] ;  /* 0x0000fe00000a7ab9 */ /* 0x000fe20000000a00 */
[----:B------:R-:W-:Y:S01]  /*0fc0*/  ULDC UR6, c[0x0][0xdac] ;  /* 0x00036b0000067ab9 */ /* 0x000fe20000000800 */
[----:B------:R-:W-:Y:S01]  /*0fd0*/  UISETP.NE.U32.AND UP0, UPT, UR10, URZ, UPT ;  /* 0x0000003f0a00728c */ /* 0x000fe2000bf05070 */
[----:B------:R-:W-:Y:S01]  /*0fe0*/  MOV R0, RZ ;  /* 0x000000ff00007202 */ /* 0x000fe20000000f00 */
[----:B------:R-:W-:Y:S01]  /*0ff0*/  UIADD3 UR5, UR5, UR6, URZ ;  /* 0x0000000605057290 */ /* 0x000fe2000fffe03f */
[----:B------:R-:W-:Y:S01]  /*1000*/  CS2R R2, SRZ ;  /* 0x0000000000027805 */ /* 0x000fe2000001ff00 */
[----:B------:R-:W-:Y:S01]  /*1010*/  UISETP.NE.AND.EX UP0, UPT, UR11, URZ, UPT, UP0 ;  /* 0x0000003f0b00728c */ /* 0x000fe2000bf05300 */
[----:B------:R-:W-:Y:S01]  /*1020*/  CS2R R86, SRZ ;  /* 0x0000000000567805 */ /* 0x000fe2000001ff00 */
[----:B------:R-:W-:Y:S01]  /*1030*/  USHF.L.U32 UR42, UR5, 0x7, URZ ;  /* 0x00000007052a7899 */ /* 0x000fe2000800063f */
[----:B------:R-:W-:Y:S01]  /*1040*/  CS2R R84, SRZ ;  /* 0x0000000000547805 */ /* 0x000fe2000001ff00 */
[----:B------:R-:W-:Y:S01]  /*1050*/  ULDC UR37, c[0x0][0x404] ;  /* 0x0001010000257ab9 */ /* 0x000fe20000000800 */
[----:B------:R-:W-:Y:S01]  /*1060*/  ULDC UR9, c[0x0][0x288] ;  /* 0x0000a20000097ab9 */ /* 0x000fe20000000800 */
[----:B------:R-:W-:Y:S01]  /*1070*/  UIADD3 UR4, UR7, -UR4, URZ ;  /* 0x8000000407047290 */ /* 0x000fe2000fffe03f */
[----:B------:R-:W-:Y:S01]  /*1080*/  CS2R R82, SRZ ;  /* 0x0000000000527805 */ /* 0x000fe2000001ff00 */
[----:B------:R-:W-:Y:S01]  /*1090*/  USEL UR37, UR37, 0x1, UP0 ;  /* 0x0000000125257887 */ /* 0x000fe20008000000 */
[----:B------:R-:W-:Y:S01]  /*10a0*/  CS2R R80, SRZ ;  /* 0x0000000000507805 */ /* 0x000fe2000001ff00 */
[----:B------:R-:W-:Y:S01]  /*10b0*/  UIADD3 UR5, UR42, 0xff, -UR9 ;  /* 0x000000ff2a057890 */ /* 0x000fe2000fffe809 */
[----:B------:R-:W-:Y:S01]  /*10c0*/  CS2R R78, SRZ ;  /* 0x00000000004e7805 */ /* 0x000fe2000001ff00 */
[----:B------:R-:W-:Y:S01]  /*10d0*/  ULDC UR10, c[0x0][0xdc4] ;  /* 0x00037100000a7ab9 */ /* 0x000fe20000000800 */
[----:B------:R-:W-:Y:S01]  /*10e0*/  ULDC UR7, c[0x0][0x2e0] ;  /* 0x0000b80000077ab9 */ /* 0x000fe20000000800 */
[----:B------:R-:W-:Y:S01]  /*10f0*/  UIMAD UR10, UR8, UR10, UR4 ;  /* 0x0000000a080a72a4 */ /* 0x000fe2000f8e0204 */
[----:B------:R-:W-:Y:S01]  /*1100*/  CS2R R76, SRZ ;  /* 0x00000000004c7805 */ /* 0x000fe2000001ff00 */
[----:B------:R-:W-:Y:S01]  /*1110*/  UIMAD UR4, UR37, UR7, 0x7f ;  /* 0x0000007f250474a4 */ /* 0x000fe2000f8e0207 */
[----:B------:R-:W-:Y:S01]  /*1120*/  CS2R R74, SRZ ;  /* 0x00000000004a7805 */ /* 0x000fe2000001ff00 */
[----:B------:R-:W-:Y:S01]  /*1130*/  UIMAD UR6, UR37, UR7, UR5 ;  /* 0x00000007250672a4 */ /* 0x000fe2000f8e0205 */
[----:B------:R-:W-:Y:S01]  /*1140*/  CS2R R72, SRZ ;  /* 0x0000000000487805 */ /* 0x000fe2000001ff00 */
[----:B------:R-:W-:Y:S01]  /*1150*/  USHF.R.S32.HI UR5, URZ, 0x1f, UR4 ;  /* 0x0000001f3f057899 */ /* 0x000fe20008011404 */
[----:B------:R-:W-:Y:S01]  /*1160*/  CS2R R70, SRZ ;  /* 0x0000000000467805 */ /* 0x000fe2000001ff00 */
[----:B------:R-:W-:Y:S01]  /*1170*/  USHF.R.S32.HI UR7, URZ, 0x1f, UR6 ;  /* 0x0000001f3f077899 */ /* 0x000fe20008011406 */
[----:B------:R-:W-:Y:S01]  /*1180*/  CS2R R68, SRZ ;  /* 0x0000000000447805 */ /* 0x000fe2000001ff00 */
[----:B------:R-:W-:Y:S01]  /*1190*/  ULEA.HI UR5, UR5, UR4, URZ, 0x7 ;  /* 0x0000000405057291 */ /* 0x000fe2000f8f383f */
[----:B------:R-:W-:Y:S01]  /*11a0*/  CS2R R66, SRZ ;  /* 0x0000000000427805 */ /* 0x000fe2000001ff00 */
[----:B------:R-:W-:Y:S01]  /*11b0*/  ULEA.HI UR7, UR7, UR6, URZ, 0x7 ;  /* 0x0000000607077291 */ /* 0x000fe2000f8f383f */
[----:B------:R-:W-:Y:S01]  /*11c0*/  CS2R R64, SRZ ;  /* 0x0000000000407805 */ /* 0x000fe2000001ff00 */
[----:B------:R-:W-:Y:S01]  /*11d0*/  USHF.R.S32.HI UR40, URZ, 0x7, UR5 ;  /* 0x000000073f287899 */ /* 0x000fe20008011405 */
[----:B------:R-:W-:Y:S01]  /*11e0*/  CS2R R62, SRZ ;  /* 0x00000000003e7805 */ /* 0x000fe2000001ff00 */
[----:B------:R-:W-:Y:S01]  /*11f0*/  USHF.R.S32.HI UR7, URZ, 0x7, UR7 ;  /* 0x000000073f077899 */ /* 0x000fe20008011407 */
[----:B------:R-:W-:Y:S01]  /*1200*/  CS2R R60, SRZ ;  /* 0x00000000003c7805 */ /* 0x000fe2000001ff00 */
[----:B------:R-:W-:Y:S01]  /*1210*/  ULDC UR43, c[0x0][0xdb8] ;  /* 0x00036e00002b7ab9 */ /* 0x000fe20000000800 */
[----:B------:R-:W-:Y:S01]  /*1220*/  UMOV UR44, UR10 ;  /* 0x0000000a002c7c82 */ /* 0x000fe20008000000 */
[----:B------:R-:W-:Y:S01]  /*1230*/  UISETP.LT.AND UP0, UPT, UR40, UR7, UPT ;  /* 0x000000072800728c */ /* 0x000fe2000bf01270 */
[----:B------:R-:W-:Y:S01]  /*1240*/  CS2R R58, SRZ ;  /* 0x00000000003a7805 */ /* 0x000fe2000001ff00 */
[----:B------:R-:W-:Y:S01]  /*1250*/  UISETP.NE.AND UP1, UPT, UR43, 0x1, UPT ;  /* 0x000000012b00788c */ /* 0x000fe2000bf25270 */
[----:B------:R-:W-:Y:S01]  /*1260*/  CS2R R56, SRZ ;  /* 0x0000000000387805 */ /* 0x000fe2000001ff00 */
[----:B------:R-:W-:Y:S01]  /*1270*/  USEL UR40, UR40, UR7, UP0 ;  /* 0x0000000728287287 */ /* 0x000fe20008000000 */
[----:B------:R-:W-:-:S02]  /*1280*/  CS2R R54, SRZ ;  /* 0x0000000000367805 */ /* 0x000fc4000001ff00 */
[----:B------:R-:W-:Y:S02]  /*1290*/  CS2R R52, SRZ ;  /* 0x0000000000347805 */ /* 0x000fe4000001ff00 */
[----:B------:R-:W-:Y:S01]  /*12a0*/  CS2R R50, SRZ ;  /* 0x0000000000327805 */ /* 0x000fe2000001ff00 */
[----:B------:R-:W-:Y:S01]  /*12b0*/  UISETP.GE.AND UP0, UPT, UR40, 0x1, UPT ;  /* 0x000000012800788c */ /* 0x000fe2000bf06270 */
[----:B------:R-:W-:Y:S02]  /*12c0*/  CS2R R48, SRZ ;  /* 0x0000000000307805 */ /* 0x000fe4000001ff00 */
[----:B------:R-:W-:Y:S02]  /*12d0*/  CS2R R46, SRZ ;  /* 0x00000000002e7805 */ /* 0x000fe4000001ff00 */
[----:B------:R-:W-:Y:S02]  /*12e0*/  CS2R R44, SRZ ;  /* 0x00000000002c7805 */ /* 0x000fe4000001ff00 */
[----:B------:R-:W-:Y:S01]  /*12f0*/  CS2R R42, SRZ ;  /* 0x00000000002a7805 */ /* 0x000fe2000001ff00 */
[----:B------:R-:W-:Y:S01]  /*1300*/  @UP1 ULDC UR8, c[0x0][0xdbc] ;  /* 0x00036f0000081ab9 */ /* 0x000fe20000000800 */
[----:B------:R-:W-:Y:S01]  /*1310*/  PLOP3.LUT P1, PT, PT, PT, UP0, 0x80, 0x0 ;  /* 0x000000000000781c */ /* 0x000fe20003f2f008 */
[----:B------:R-:W-:Y:S01]  /*1320*/  UIMAD.WIDE.U32 UR4, UR10, UR8, URZ ;  /* 0x000000080a0472a5 */ /* 0x000fe2000f8e003f */
[----:B------:R-:W-:Y:S01]  /*1330*/  CS2R R40, SRZ ;  /* 0x0000000000287805 */ /* 0x000fe2000001ff00 */
[----:B------:R-:W-:Y:S01]  /*1340*/  @UP1 ULDC UR6, c[0x0][0xdc0] ;  /* 0x0003700000061ab9 */ /* 0x000fe20000000800 */
[----:B------:R-:W-:Y:S01]  /*1350*/  CS2R R38, SRZ ;  /* 0x0000000000267805 */ /* 0x000fe2000001ff00 */
[----:B------:R-:W-:Y:S01]  /*1360*/  @UP1 USHF.R.U32.HI UR44, URZ, UR6, UR5 ;  /* 0x000000063f2c1299 */ /* 0x000fe20008011605 */
[----:B------:R-:W-:-:S02]  /*1370*/  CS2R R36, SRZ ;  /* 0x0000000000247805 */ /* 0x000fc4000001ff00 */
[----:B------:R-:W-:Y:S02]  /*1380*/  CS2R R34, SRZ ;  /* 0x0000000000227805 */ /* 0x000fe4000001ff00 */
[----:B------:R-:W-:Y:S01]  /*1390*/  CS2R R32, SRZ ;  /* 0x0000000000207805 */ /* 0x000fe2000001ff00 */
[----:B------:R-:W-:Y:S01]  /*13a0*/  UIADD3 UR4, -UR44, URZ, URZ ;  /* 0x0000003f2c047290 */ /* 0x000fe2000fffe13f */
[----:B------:R-:W-:Y:S01]  /*13b0*/  CS2R R6, SRZ ;  /* 0x0000000000067805 */ /* 0x000fe2000001ff00 */
[----:B------:R-:W-:Y:S01]  /*13c0*/  IMAD.MOV.U32 R30, RZ, RZ, RZ ;  /* 0x000000ffff1e7224 */ /* 0x000fe200078e00ff */
[----:B------:R-:W-:Y:S01]  /*13d0*/  CS2R R8, SRZ ;  /* 0x0000000000087805 */ /* 0x000fe2000001ff00 */
[----:B------:R-:W-:Y:S01]  /*13e0*/  UIMAD UR43, UR43, UR4, UR10 ;  /* 0x000000042b2b72a4 */ /* 0x000fe2000f8e020a */
[----:B------:R-:W-:Y:S01]  /*13f0*/  IMAD.MOV.U32 R25, RZ, RZ, RZ ;  /* 0x000000ffff197224 */ /* 0x000fe200078e00ff */
[----:B------:R-:W-:Y:S01]  /*1400*/  MOV R10, RZ ;  /* 0x000000ff000a7202 */ /* 0x000fe20000000f00 */
[----:B------:R-:W-:Y:S09]  /*1410*/  @!P1 BRA `(.L_x_1866) ;  /* 0x0000009c00949947 */ /* 0x000ff20003800000 */
        /* <DEDUP_REMOVED lines=28> */
.L_x_1867:
[----:B------:R-:W-:Y:S02]  /*15e0*/  R2UR UR6, R186 ;  /* 0x00000000ba0672ca */ /* 0x000fe400000e0000 */
[----:B------:R-:W-:-:S11]  /*15f0*/  R2UR UR5, R190 ;  /* 0x00000000be0572ca */ /* 0x000fd600000e0000 */
[----:B------:R-:W-:Y:S02]  /*1600*/  ULEA.HI UR4, UR6, UR6, URZ, 0x1 ;  /* 0x0000000606047291 */ /* 0x000fe4000f8f083f */
[----:B------:R-:W-:Y:S02]  /*1610*/  IMAD.U32 R2, RZ, RZ, UR5 ;  /* 0x00000005ff027e24 */ /* 0x000fe4000f8e00ff */
[----:B------:R-:W-:-:S03]  /*1620*/  ULOP3.LUT UR4, UR4, 0xfffffffe, URZ, 0xc0, !UPT ;  /* 0xfffffffe04047892 */ /* 0x000fc6000f8ec03f */
[----:B------:R-:W-:Y:S01]  /*1630*/  ISETP.NE.AND P0, PT, R2, 0x3, PT ;  /* 0x000000030200780c */ /* 0x000fe20003f05270 */
[----:B------:R-:W-:-:S06]  /*1640*/  UIADD3 UR4, UR6, -UR4, URZ ;  /* 0x8000000406047290 */ /* 0x000fcc000fffe03f */
[----:B------:R-:W-:-:S05]  /*1650*/  IMAD.U32 R0, RZ, RZ, UR4 ;  /* 0x00000004ff007e24 */ /* 0x000fca000f8e00ff */
[----:B------:R-:W-:-:S04]  /*1660*/  SHF.L.U32 R0, R0, 0x1f, RZ ;  /* 0x0000001f00007819 */ /* 0x000fc800000006ff */
[----:B------:R-:W1:Y:S02]  /*1670*/  SYNCS.PHASECHK.TRANS64.TRYWAIT P1, [UR38+0x34800], R0 ;  /* 0x03480000ff0075a7 */ /* 0x000e640008020166 */
[----:B-1----:R-:W-:Y:S05]  /*1680*/  @!P1 BRA `(.L_x_1868) ;  /* 0x000000dc00a49947 */ /* 0x002fea0003800000 */
.L_x_1969:
[----:B------:R-:W-:Y:S05]  /*1690*/  @!P0 BRA `(.L_x_1869) ;  /* 0x0000000000048947 */ /* 0x000fea0003800000 */
[----:B------:R-:W-:Y:S01]  /*16a0*/  BPT.TRAP 0x1 ;  /* 0x000000040000795c */ /* 0x000fe20000300000 */
.L_x_1869:
[----:B-1----:R-:W-:Y:S01]  /*16b0*/  IMAD.U32 R3, RZ, RZ, UR46 ;  /* 0x0000002eff037e24 */ /* 0x002fe2000f8e00ff */
[----:B------:R-:W-:-:S04]  /*16c0*/  MOV R0, UR36 ;  /* 0x0000002400007c02 */ /* 0x000fc80008000f00 */
[----:B------:R-:W-:Y:S02]  /*16d0*/  LEA R0, R0, UR38, 0x3 ;  /* 0x0000002600007c11 */ /* 0x000fe4000f8e18ff */
[----:B------:R-:W-:-:S04]  /*16e0*/  SHF.L.U32 R3, R3, 0x1f, RZ ;  /* 0x0000001f03037819 */ /* 0x000fc800000006ff */
[----:B------:R1:W2:Y:S01]  /*16f0*/  SYNCS.PHASECHK.TRANS64.TRYWAIT P2, [R0+URZ+0x34830], R3 ;  /* 0x03483003000075a7 */ /* 0x0002a2000804017f */
[----:B------:R-:W-:Y:S05]  /*1700*/  @!P0 BRA `(.L_x_1870) ;  /* 0x0000000000048947 */ /* 0x000fea0003800000 */
[----:B------:R-:W-:Y:S01]  /*1710*/  BPT.TRAP 0x1 ;  /* 0x000000040000795c */ /* 0x000fe20000300000 */
.L_x_1870:
[----:B------:R-:W3:Y:S01]  /*1720*/  S2R R2, SR_TID.X ;  /* 0x0000000000027919 */ /* 0x000ee20000002100 */
[----:B------:R-:W-:Y:S01]  /*1730*/  IMAD.MOV.U32 R151, RZ, RZ, RZ ;  /* 0x000000ffff977224 */ /* 0x000fe200078e00ff */
[----:B---3--:R-:W-:Y:S01]  /*1740*/  LOP3.LUT P1, RZ, R2, 0x7f, RZ, 0xc0, !PT ;  /* 0x0000007f02ff7812 */ /* 0x008fe2000782c0ff */
[----:B--2---:R-:W-:-:S12]  /*1750*/  @P2 BRA `(.L_x_1871) ;  /* 0x0000000000082947 */ /* 0x004fd80003800000 */
[----:B------:R-:W2:Y:S02]  /*1760*/  SYNCS.PHASECHK.TRANS64.TRYWAIT P2, [R0+URZ+0x34830], R3 ;  /* 0x03483003000075a7 */ /* 0x000ea4000804017f */
[----:B--2---:R-:W-:Y:S05]  /*1770*/  @!P2 BRA `(.L_x_1872) ;  /* 0x000000dc0080a947 */ /* 0x004fea0003800000 */
.L_x_1871:
        /* <DEDUP_REMOVED lines=10> */
[----:B-12---:R-:W-:Y:S01]  /*1820*/  @!P1 VIADD R0, R0, 0x34840 ;  /* 0x0003484000009836 */ /* 0x006fe20000000000 */
[----:B------:R-:W-:Y:S01]  /*1830*/  UMOV UR17, 0x40000040 ;  /* 0x4000004000117882 */ /* 0x000fe20000000000 */
[----:B------:R-:W-:Y:S01]  /*1840*/  UMOV UR19, 0x40000040 ;  /* 0x4000004000137882 */ /* 0x000fe20000000000 */
[----:B------:R-:W-:Y:S01]  /*1850*/  ULOP3.LUT UR39, UR4, 0x10000, URZ, 0xfc, !UPT ;  /* 0x0001000004277892 */ /* 0x000fe2000f8efc3f */
[--C-:B------:R-:W-:Y:S01]  /*1860*/  IMAD.MOV.U32 R150, RZ, RZ, R151.reuse ;  /* 0x000000ffff967224 */ /* 0x100fe200078e0097 */
[----:B------:R-:W-:Y:S01]  /*1870*/  ULOP3.LUT UR4, UR41, 0x10000, URZ, 0xfc, !UPT ;  /* 0x0001000029047892 */ /* 0x000fe2000f8efc3f */
[----:B------:R-:W-:Y:S01]  /*1880*/  @!P1 PRMT R0, RZ, 0x654, R0 ;  /* 0x00000654ff009816 */ /* 0x000fe20000000000 */
[----:B------:R-:W-:Y:S01]  /*1890*/  UIMAD UR5, UR36, 0xc00, UR39 ;  /* 0x00000c00240578a4 */ /* 0x000fe2000f8e0227 */
[--C-:B------:R-:W-:Y:S01]  /*18a0*/  IMAD.MOV.U32 R149, RZ, RZ, R151.reuse ;  /* 0x000000ffff957224 */ /* 0x100fe200078e0097 */
[----:B------:R-:W-:Y:S01]  /*18b0*/  UIADD3 UR6, UR4, 0x2, URZ ;  /* 0x0000000204067890 */ /* 0x000fe2000fffe03f */
[-C--:B------:R-:W-:Y:S01]  /*18c0*/  MOV R148, R151.reuse ;  /* 0x0000009700947202 */ /* 0x080fe20000000f00 */
[----:B------:R-:W-:Y:S01]  /*18d0*/  UIADD3 UR7, UR5, 0x2, URZ ;  /* 0x0000000205077890 */ /* 0x000fe2000fffe03f */
[--C-:B------:R-:W-:Y:S01]  /*18e0*/  IMAD.MOV.U32 R147, RZ, RZ, R151.reuse ;  /* 0x000000ffff937224 */ /* 0x100fe200078e0097 */
[----:B------:R-:W-:Y:S01]  /*18f0*/  UMOV UR8, UR4 ;  /* 0x0000000400087c82 */ /* 0x000fe20008000000 */
[----:B------:R-:W-:Y:S01]  /*1900*/  UMOV UR10, UR5 ;  /* 0x00000005000a7c82 */ /* 0x000fe20008000000 */
[----:B------:R-:W-:Y:S01]  /*1910*/  MOV R10, UR8 ;  /* 0x00000008000a7c02 */ /* 0x000fe20008000f00 */
[----:B------:R-:W-:Y:S01]  /*1920*/  HGMMA.64x128x16.F32 R24, gdesc[UR8], RZ, !UPT, gsb0 ;  /* 0x01e00000081879f0 */ /* 0x000fe2000c0008ff */
[----:B------:R-:W-:Y:S01]  /*1930*/  UMOV UR8, UR6 ;  /* 0x0000000600087c82 */ /* 0x000fe20008000000 */
[----:B------:R-:W-:Y:S01]  /*1940*/  UMOV UR9, 0x40000040 ;  /* 0x4000004000097882 */ /* 0x000fe20000000000 */
[----:B------:R-:W-:Y:S01]  /*1950*/  UMOV UR10, UR7 ;  /* 0x00000007000a7c82 */ /* 0x000fe20008000000 */
[----:B------:R-:W-:Y:S01]  /*1960*/  UMOV UR11, 0x40000040 ;  /* 0x40000040000b7882 */ /* 0x000fe20000000000 */
[----:B------:R-:W-:Y:S01]  /*1970*/  UIADD3 UR6, UR4, 0x4, URZ ;  /* 0x0000000404067890 */ /* 0x000fe2000fffe03f */
[----:B------:R-:W-:Y:S01]  /*1980*/  IMAD.U32 R8, RZ, RZ, UR8 ;  /* 0x00000008ff087e24 */ /* 0x000fe2000f8e00ff */
[----:B------:R-:W-:Y:S01]  /*1990*/  UIADD3 UR7, UR5, 0x4, URZ ;  /* 0x0000000405077890 */ /* 0x000fe2000fffe03f */
[----:B------:R-:W-:Y:S01]  /*19a0*/  MOV R9, UR9 ;  /* 0x0000000900097c02 */ /* 0x000fe20008000f00 */
[----:B------:R-:W-:Y:S01]  /*19b0*/  UIADD3 UR12, UR4, 0x400, URZ ;  /* 0x00000400040c7890 */ /* 0x000fe2000fffe03f */
[--C-:B------:R-:W-:Y:S01]  /*19c0*/  IMAD.MOV.U32 R146, RZ, RZ, R151.reuse ;  /* 0x000000ffff927224 */ /* 0x100fe200078e0097 */
[----:B------:R-:W-:Y:S01]  /*19d0*/  UIADD3 UR14, UR5, 0x400, URZ ;  /* 0x00000400050e7890 */ /* 0x000fe2000fffe03f */
[-C--:B------:R-:W-:Y:S01]  /*19e0*/  MOV R145, R151.reuse ;  /* 0x0000009700917202 */ /* 0x080fe20000000f00 */
[----:B------:R-:W-:Y:S01]  /*19f0*/  UIADD3 UR16, UR4, 0x402, URZ ;  /* 0x0000040204107890 */ /* 0x000fe2000fffe03f */
[--C-:B------:R-:W-:Y:S01]  /*1a00*/  IMAD.MOV.U32 R144, RZ, RZ, R151.reuse ;  /* 0x000000ffff907224 */ /* 0x100fe200078e0097 */
[----:B------:R-:W-:Y:S01]  /*1a10*/  UIADD3 UR18, UR5, 0x402, URZ ;  /* 0x0000040205127890 */ /* 0x000fe2000fffe03f */
[--C-:B------:R-:W-:Y:S01]  /*1a20*/  IMAD.MOV.U32 R143, RZ, RZ, R151.reuse ;  /* 0x000000ffff8f7224 */ /* 0x100fe200078e0097 */
        /* <DEDUP_REMOVED lines=61> */
[----:B------:R-:W-:Y:S01]  /*1e00*/  HGMMA.64x128x16.F32 R24, gdesc[UR8], R24, gsb0 ;  /* 0x01e00000081879f0 */ /* 0x000fe20008000818 */
[----:B------:R-:W-:Y:S01]  /*1e10*/  UMOV UR8, UR6 ;  /* 0x0000000600087c82 */ /* 0x000fe20008000000 */
[----:B------:R-:W-:Y:S01]  /*1e20*/  UMOV UR9, 0x40000040 ;  /* 0x4000004000097882 */ /* 0x000fe20000000000 */
[----:B------:R-:W-:Y:S01]  /*1e30*/  UMOV UR10, UR7 ;  /* 0x00000007000a7c82 */ /* 0x000fe20008000000 */
[----:B------:R-:W-:Y:S01]  /*1e40*/  UMOV UR11, 0x40000040 ;  /* 0x40000040000b7882 */ /* 0x000fe20000000000 */
[----:B------:R-:W-:Y:S01]  /*1e50*/  IMAD.U32 R6, RZ, RZ, UR8 ;  /* 0x00000008ff067e24 */ /* 0x000fe2000f8e00ff */
[----:B------:R-:W-:Y:S01]  /*1e60*/  ULDC UR6, c[0x0][0x288] ;  /* 0x0000a20000067ab9 */ /* 0x000fe20000000800 */
[----:B------:R-:W-:Y:S01]  /*1e70*/  IMAD.U32 R7, RZ, RZ, UR9 ;  /* 0x00000009ff077e24 */ /* 0x000fe2000f8e00ff */
[----:B------:R-:W-:Y:S02]  /*1e80*/  WARPGROUP.DEPBAR.LE gsb0, 0x0 ;  /* 0x00008000000079c5 */ /* 0x000fe40000010000 */
[----:B------:R-:W-:-:S06]  /*1e90*/  WARPGROUP.ARRIVE ;  /* 0x00000000000079c5 */ /* 0x000fcc0000000000 */
[----:B------:R-:W-:Y:S01]  /*1ea0*/  HGMMA.64x128x16.F32 R24, gdesc[UR8], R24, gsb0 ;  /* 0x01e00000081879f0 */ /* 0x000fe20008000818 */
[----:B------:R-:W-:Y:S02]  /*1eb0*/  UIADD3 UR8, UR4, 0x6, URZ ;  /* 0x0000000604087890 */ /* 0x000fe4000fffe03f */
[----:B------:R-:W-:Y:S01]  /*1ec0*/  UIADD3 UR10, UR5, 0x6, URZ ;  /* 0x00000006050a7890 */ /* 0x000fe2000fffe03f */
[----:B------:R-:W-:Y:S01]  /*1ed0*/  UMOV UR9, 0x40000040 ;  /* 0x4000004000097882 */ /* 0x000fe20000000000 */
[----:B------:R-:W-:Y:S01]  /*1ee0*/  UMOV UR11, 0x40000040 ;  /* 0x40000040000b7882 */ /* 0x000fe20000000000 */
[----:B------:R-:W-:Y:S01]  /*1ef0*/  UMOV UR4, 0xffffff80 ;  /* 0xffffff8000047882 */ /* 0x000fe20000000000 */
[----:B------:R-:W-:Y:S01]  /*1f00*/  ULDC UR5, c[0x0][0x2e0] ;  /* 0x0000b80000057ab9 */ /* 0x000fe20000000800 */
[----:B------:R-:W-:-:S04]  /*1f10*/  UIMAD UR4, UR40, UR4, 0x80 ;  /* 0x00000080280474a4 */ /* 0x000fc8000f8e0204 */
[----:B------:R-:W-:Y:S02]  /*1f20*/  UIMAD UR4, UR37, UR5, UR4 ;  /* 0x00000005250472a4 */ /* 0x000fe4000f8e0204 */
[----:B------:R-:W-:Y:S02]  /*1f30*/  UIMAD UR37, UR37, UR5, -UR6 ;  /* 0x00000005252572a4 */ /* 0x000fe4000f8e0a06 */
[----:B------:R-:W-:Y:S02]  /*1f40*/  UIADD3 UR7, UR4, 0x1, -UR6 ;  /* 0x0000000104077890 */ /* 0x000fe4000fffe806 */
[----:B------:R-:W-:-:S04]  /*1f50*/  UIADD3 UR37, UR42, UR37, URZ ;  /* 0x000000252a257290 */ /* 0x000fc8000fffe03f */
[----:B------:R-:W-:Y:S01]  /*1f60*/  MOV R5, UR7 ;  /* 0x0000000700057c02 */ /* 0x000fe20008000f00 */
[----:B------:R-:W-:-:S04]  /*1f70*/  UIADD3 UR7, UR40, -0x2, URZ ;  /* 0xfffffffe28077890 */ /* 0x000fc8000fffe03f */
[----:B------:R-:W-:Y:S01]  /*1f80*/  IMAD R94, R22, -0x2, R5 ;  /* 0xfffffffe165e7824 */ /* 0x000fe200078e0205 */
[----:B------:R-:W-:Y:S02]  /*1f90*/  WARPGROUP.DEPBAR.LE gsb0, 0x0 ;  /* 0x00008000000079c5 */ /* 0x000fe40000010000 */
[----:B------:R-:W-:-:S06]  /*1fa0*/  WARPGROUP.ARRIVE ;  /* 0x00000000000079c5 */ /* 0x000fcc0000000000 */
[----:B------:R-:W-:Y:S01]  /*1fb0*/  HGMMA.64x128x16.F32 R24, gdesc[UR8], R24, gsb0 ;  /* 0x01e00000081879f0 */ /* 0x000fe20008000818 */
[----:B------:R-:W-:Y:S02]  /*1fc0*/  ULDC UR10, c[0x0][0x9d8] ;  /* 0x00027600000a7ab9 */ /* 0x000fe40000000800 */
        /* <DEDUP_REMOVED lines=33> */
[----:B------:R-:W-:-:S02]  /*21e0*/  IMAD.U32 R45, RZ, RZ, UR4 ;  /* 0x00000004ff2d7e24 */ /* 0x000fc4000f8e00ff */
[----:B------:R-:W-:Y:S01]  /*21f0*/  FMUL.FTZ R31, R31, UR10 ;  /* 0x0000000a1f1f7c20 */ /* 0x000fe20008410000 */
[----:B------:R-:W-:Y:S02]  /*2200*/  VIADD R49, R23, UR42 ;  /* 0x0000002a17317c36 */ /* 0x000fe40008000000 */
[----:B------:R-:W-:Y:S01]  /*2210*/  FMUL.FTZ R34, R34, UR10 ;  /* 0x0000000a22227c20 */ /* 0x000fe20008410000 */
[----:B------:R-:W-:Y:S02]  /*2220*/  IMAD R45, R22, -0x2, R45 ;  /* 0xfffffffe162d7824 */ /* 0x000fe400078e022d */
[----:B------:R-:W-:Y:S01]  /*2230*/  FMUL.FTZ R35, R35, UR10 ;  /* 0x0000000a23237c20 */ /* 0x000fe20008410000 */
[----:B------:R-:W-:Y:S01]  /*2240*/  FMUL.FTZ R38, R38, UR10 ;  /* 0x0000000a26267c20 */ /* 0x000fe20008410000 */
[----:B------:R-:W2:Y:S01]  /*2250*/  MUFU.TANH R27, R27 ;  /* 0x0000001b001b7308 */ /* 0x000ea20000002400 */
[----:B------:R-:W-:Y:S01]  /*2260*/  IADD3 R14, R94, 0x8, R49 ;  /* 0x000000085e0e7810 */ /* 0x000fe20007ffe031 */
[----:B------:R-:W-:Y:S01]  /*2270*/  FMUL.FTZ R21, R37, UR10 ;  /* 0x0000000a25157c20 */ /* 0x000fe20008410000 */
[----:B------:R-:W-:Y:S01]  /*2280*/  FMUL.FTZ R37, R53, UR10 ;  /* 0x0000000a35257c20 */ /* 0x000fe20008410000 */
[----:B------:R-:W-:Y:S01]  /*2290*/  FMUL.FTZ R39, R39, UR10 ;  /* 0x0000000a27277c20 */ /* 0x000fe20008410000 */
[----:B------:R-:W-:Y:S01]  /*22a0*/  VIMNMX R14, R45, R14, PT ;  /* 0x0000000e2d0e7248 */ /* 0x000fe20003fe0100 */
[----:B------:R-:W-:Y:S01]  /*22b0*/  FMUL.FTZ R42, R42, UR10 ;  /* 0x0000000a2a2a7c20 */ /* 0x000fe20008410000 */
[----:B------:R-:W-:Y:S01]  /*22c0*/  FMUL.FTZ R43, R43, UR10 ;  /* 0x0000000a2b2b7c20 */ /* 0x000fe20008410000 */
[----:B------:R-:W3:Y:S01]  /*22d0*/  MUFU.TANH R30, R30 ;  /* 0x0000001e001e7308 */ /* 0x000ee20000002400 */
[----:B------:R-:W-:Y:S01]  /*22e0*/  ISETP.GT.AND P2, PT, R14, RZ, PT ;  /* 0x000000ff0e00720c */ /* 0x000fe20003f44270 */
[----:B------:R-:W-:Y:S01]  /*22f0*/  FMUL.FTZ R46, R46, UR10 ;  /* 0x0000000a2e2e7c20 */ /* 0x000fe20008410000 */
[C---:B------:R-:W-:Y:S01]  /*2300*/  ISETP.GT.AND P3, PT, R14.reuse, 0x1, PT ;  /* 0x000000010e00780c */ /* 0x040fe20003f64270 */
[----:B------:R-:W-:Y:S01]  /*2310*/  FMUL.FTZ R47, R47, UR10 ;  /* 0x0000000a2f2f7c20 */ /* 0x000fe20008410000 */
[----:B------:R-:W-:Y:S01]  /*2320*/  ISETP.GT.AND P4, PT, R14, 0x8, PT ;  /* 0x000000080e00780c */ /* 0x000fe20003f84270 */
[----:B------:R-:W-:Y:S01]  /*2330*/  FMUL.FTZ R50, R50, UR10 ;  /* 0x0000000a32327c20 */ /* 0x000fe20008410000 */
[----:B-1----:R-:W-:Y:S01]  /*2340*/  FSEL R96, R26, -INF , P2 ;  /* 0xff8000001a607808 */ /* 0x002fe20001000000 */
[----:B------:R-:W1:Y:S01]  /*2350*/  MUFU.TANH R31, R31 ;  /* 0x0000001f001f7308 */ /* 0x000e620000002400 */
[----:B--2---:R-:W-:Y:S01]  /*2360*/  FSEL R53, R27, -INF , P3 ;  /* 0xff8000001b357808 */ /* 0x004fe20001800000 */
[----:B------:R-:W-:Y:S01]  /*2370*/  FMUL.FTZ R51, R51, UR10 ;  /* 0x0000000a33337c20 */ /* 0x000fe20008410000 */
[----:B------:R-:W-:Y:S01]  /*2380*/  ISETP.GT.AND P2, PT, R14, 0x9, PT ;  /* 0x000000090e00780c */ /* 0x000fe20003f44270 */
[----:B------:R-:W-:Y:S01]  /*2390*/  FMUL.FTZ R54, R54, UR10 ;  /* 0x0000000a36367c20 */ /* 0x000fe20008410000 */
[----:B------:R-:W-:Y:S01]  /*23a0*/  FMNMX.FTZ R5, R96, R53, !PT ;  /* 0x0000003560057209 */ /* 0x000fe20007810000 */
[----:B------:R-:W-:Y:S01]  /*23b0*/  FMUL.FTZ R20, R36, UR10 ;  /* 0x0000000a24147c20 */ /* 0x000fe20008410000 */
[----:B------:R-:W-:Y:S01]  /*23c0*/  ISETP.GT.AND P3, PT, R14, 0x10, PT ;  /* 0x000000100e00780c */ /* 0x000fe20003f64270 */
        /* <DEDUP_REMOVED lines=21> */
[----:B------:R-:W-:Y:S01]  /*2520*/  FMNMX.FTZ R27, R102, R27, !PT ;  /* 0x0000001b661b7209 */ /* 0x000fe20007810000 */
[----:B------:R-:W-:Y:S01]  /*2530*/  FMUL.FTZ R4, R28, UR10 ;  /* 0x0000000a1c047c20 */ /* 0x000fe20008410000 */
[----:B------:R-:W-:Y:S01]  /*2540*/  FMUL.FTZ R28, R44, UR10 ;  /* 0x0000000a2c1c7c20 */ /* 0x000fe20008410000 */
[----:B------:R-:W2:Y:S01]  /*2550*/  MUFU.TANH R39, R39 ;  /* 0x0000002700277308 */ /* 0x000ea20000002400 */
[----:B---3--:R-:W-:Y:S01]  /*2560*/  FSEL R106, R35, -INF , P2 ;  /* 0xff800000236a7808 */ /* 0x008fe20001000000 */
[----:B------:R-:W-:Y:S01]  /*2570*/  FMUL.FTZ R70, R70, UR10 ;  /* 0x0000000a46467c20 */ /* 0x000fe20008410000 */
[----:B------:R-:W-:Y:S01]  /*2580*/  ISETP.GT.AND P2, PT, R14, 0x19, PT ;  /* 0x000000190e00780c */ /* 0x000fe20003f44270 */
        /* <DEDUP_REMOVED lines=24> */
[----:B------:R-:W-:Y:S01]  /*2710*/  ULDC UR4, c[0x0][0x988] ;  /* 0x0002620000047ab9 */ /* 0x000fe20000000800 */
[----:B------:R-:W-:Y:S01]  /*2720*/  FMNMX.FTZ R27, R118, R27, !PT ;  /* 0x0000001b761b7209 */ /* 0x000fe20007810000 */
[----:B------:R-:W-:Y:S01]  /*2730*/  FMUL.FTZ R25, R41, UR10 ;  /* 0x0000000a29197c20 */ /* 0x000fe20008410000 */
[----:B------:R-:W-:Y:S01]  /*2740*/  VIADDMNMX R45, R49, R94, R45, PT ;  /* 0x0000005e312d7246 */ /* 0x000fe2000380012d */
[----:B------:R-:W3:Y:S01]  /*2750*/  MUFU.TANH R47, R47 ;  /* 0x0000002f002f7308 */ /* 0x000ee20000002400 */
[----:B-1----:R-:W-:Y:S01]  /*2760*/  FSEL R92, R43, -INF , P2 ;  /* 0xff8000002b5c7808 */ /* 0x002fe20001000000 */
[----:B------:R-:W-:Y:S01]  /*2770*/  FMUL.FTZ R41, R57, UR10 ;  /* 0x0000000a39297c20 */ /* 0x000fe20008410000 */
[----:B------:R-:W-:Y:S01]  /*2780*/  ISETP.GT.AND P2, PT, R14, 0x29, PT ;  /* 0x000000290e00780c */ /* 0x000fe20003f44270 */
[----:B------:R-:W-:Y:S01]  /*2790*/  FMUL.FTZ R61, R61, UR10 ;  /* 0x0000000a3d3d7c20 */ /* 0x000fe20008410000 */
[----:B------:R-:W-:Y:S01]  /*27a0*/  FMNMX.FTZ R27, R92, R27, !PT ;  /* 0x0000001b5c1b7209 */ /* 0x000fe20007810000 */
[----:B------:R-:W-:Y:S01]  /*27b0*/  FMUL.FTZ R64, R64, UR10 ;  /* 0x0000000a40407c20 */ /* 0x000fe20008410000 */
[----:B------:R-:W-:Y:S01]  /*27c0*/  ISETP.GT.AND P4, PT, R45, 0x8, PT ;  /* 0x000000082d00780c */ /* 0x000fe20003f84270 */
[----:B------:R-:W-:Y:S01]  /*27d0*/  MUFU.TANH R50, R50 ;  /* 0x0000003200327308 */ /* 0x000fe20000002400 */
[----:B--2---:R-:W-:Y:S01]  /*27e0*/  FSEL R90, R46, -INF , P3 ;  /* 0xff8000002e5a7808 */ /* 0x004fe20001800000 */
[----:B------:R-:W-:Y:S01]  /*27f0*/  FMUL.FTZ R65, R65, UR10 ;  /* 0x0000000a41417c20 */ /* 0x000fe20008410000 */
[----:B------:R-:W-:Y:S01]  /*2800*/  ISETP.GT.AND P3, PT, R14, 0x30, PT ;  /* 0x000000300e00780c */ /* 0x000fe20003f64270 */
        /* <DEDUP_REMOVED lines=9> */
[----:B------:R-:W-:Y:S01]  /*28a0*/  FMNMX.FTZ R27, R88, R27, !PT ;  /* 0x0000001b581b7209 */ /* 0x000fe20007810000 */
[----:B------:R-:W-:Y:S01]  /*28b0*/  FMUL.FTZ R77, R77, UR10 ;  /* 0x0000000a4d4d7c20 */ /* 0x000fe20008410000 */
[----:B------:R-:W-:Y:S01]  /*28c0*/  FMUL.FTZ R80, R80, UR10 ;  /* 0x0000000a50507c20 */ /* 0x000fe20008410000 */
[----:B------:R-:W-:Y:S01]  /*28d0*/  MUFU.TANH R52, R54 ;  /* 0x0000003600347308 */ /* 0x000fe20000002400 */
[----:B------:R-:W-:Y:S01]  /*28e0*/  FMUL.FTZ R81, R81, UR10 ;  /* 0x0000000a51517c20 */ /* 0x000fe20008410000 */
[----:B------:R-:W-:Y:S01]  /*28f0*/  FMUL.FTZ R84, R84, UR10 ;  /* 0x0000000a54547c20 */ /* 0x000fe20008410000 */
[----:B------:R-:W-:Y:S01]  /*2900*/  FMUL.FTZ R85, R85, UR10 ;  /* 0x0000000a55557c20 */ /* 0x000fe20008410000 */
[----:B------:R2:W-:Y:S04]  /*2910*/  @!P1 SYNCS.ARRIVE.TRANS64.RED.A1T0 RZ, [R0+URZ], RZ ;  /* 0x000000ff00ff99a7 */ /* 0x0005e8000810043f */
[----:B------:R-:W3:Y:S01]  /*2920*/  MUFU.TANH R55, R55 ;  /* 0x0000003700377308 */ /* 0x000ee20000002400 */
[----:B-1----:R-:W-:-:S02]  /*2930*/  FSEL R56, R51, -INF , P2 ;  /* 0xff80000033387808 */ /* 0x002fc40001000000 */
[----:B------:R-:W-:-:S05]  /*2940*/  ISETP.GT.AND P2, PT, R14, 0x39, PT ;  /* 0x000000390e00780c */ /* 0x000fca0003f44270 */
[----:B------:R-:W1:Y:S08]  /*2950*/  MUFU.TANH R58, R58 ;  /* 0x0000003a003a7308 */ /* 0x000e700000002400 */
[----:B------:R4:W-:Y:S01]  /*2960*/  MUFU.TANH R5, R66 ;  /* 0x0000004200057308 */ /* 0x0009e20000002400 */
[----:B---3--:R-:W-:Y:S02]  /*2970*/  FSEL R46, R55, -INF , P2 ;  /* 0xff800000372e7808 */ /* 0x008fe40001000000 */
[----:B------:R-:W-:-:S05]  /*2980*/  ISETP.GT.AND P2, PT, R14, 0x41, PT ;  /* 0x000000410e00780c */ /* 0x000fca0003f44270 */
[----:B------:R-:W3:Y:S01]  /*2990*/  MUFU.TANH R59, R59 ;  /* 0x0000003b003b7308 */ /* 0x000ee20000002400 */
[----:B----4-:R-:W-:Y:S02]  /*29a0*/  FSEL R66, R50, -INF , P3 ;  /* 0xff80000032427808 */ /* 0x010fe40001800000 */
[----:B------:R-:W-:Y:S02]  /*29b0*/  ISETP.GT.AND P3, PT, R14, 0x38, PT ;  /* 0x000000380e00780c */ /* 0x000fe40003f64270 */
[----:B------:R-:W-:Y:S02]  /*29c0*/  FMNMX.FTZ R27, R66, R27, !PT ;  /* 0x0000001b421b7209 */ /* 0x000fe40007810000 */
[----:B------:R-:W-:Y:S01]  /*29d0*/  FSEL R52, R52, -INF , P3 ;  /* 0xff80000034347808 */ /* 0x000fe20001800000 */
[----:B------:R-:W4:Y:S01]  /*29e0*/  MUFU.TANH R62, R62 ;  /* 0x0000003e003e7308 */ /* 0x000f220000002400 */
[----:B------:R-:W-:Y:S02]  /*29f0*/  FMNMX.FTZ R27, R56, R27, !PT ;  /* 0x0000001b381b7209 */ /* 0x000fe40007810000 */
[----:B------:R-:W-:-:S02]  /*2a00*/  ISETP.GT.AND P3, PT, R14, 0x40, PT ;  /* 0x000000400e00780c */ /* 0x000fc40003f64270 */
[----:B------:R-:W-:Y:S02]  /*2a10*/  FMNMX.FTZ R27, R52, R27, !PT ;  /* 0x0000001b341b7209 */ /* 0x000fe40007810000 */
[----:B-1----:R-:W-:Y:S01]  /*2a20*/  FSEL R38, R58, -INF , P3 ;  /* 0xff8000003a267808 */ /* 0x002fe20001800000 */
[----:B------:R-:W1:Y:S01]  /*2a30*/  MUFU.TANH R63, R63 ;  /* 0x0000003f003f7308 */ /* 0x000e620000002400 */
[----:B------:R-:W-:Y:S02]  /*2a40*/  FMNMX.FTZ R27, R46, R27, !PT ;  /* 0x0000001b2e1b7209 */ /* 0x000fe40007810000 */
[----:B------:R-:W-:Y:S02]  /*2a50*/  ISETP.GT.AND P3, PT, R14, 0x48, PT ;  /* 0x000000480e00780c */ /* 0x000fe40003f64270 */
[----:B---3--:R-:W-:Y:S02]  /*2a60*/  FSEL R26, R59, -INF , P2 ;  /* 0xff8000003b1a7808 */ /* 0x008fe40001000000 */
[----:B------:R-:W-:Y:S01]  /*2a70*/  FMNMX.FTZ R27, R38, R27, !PT ;  /* 0x0000001b261b7209 */ /* 0x000fe20007810000 */
[----:B------:R-:W3:Y:S01]  /*2a80*/  MUFU.TANH R44, R67 ;  /* 0x00000043002c7308 */ /* 0x000ee20000002400 */
[----:B------:R-:W-:-:S02]  /*2a90*/  ISETP.GT.AND P2, PT, R14, 0x49, PT ;  /* 0x000000490e00780c */ /* 0x000fc40003f44270 */
[----:B----4-:R-:W-:Y:S02]  /*2aa0*/  FSEL R30, R62, -INF , P3 ;  /* 0xff8000003e1e7808 */ /* 0x010fe40001800000 */
[----:B------:R-:W-:Y:S02]  /*2ab0*/  FMNMX.FTZ R27, R26, R27, !PT ;  /* 0x0000001b1a1b7209 */ /* 0x000fe40007810000 */
[----:B------:R-:W-:Y:S01]  /*2ac0*/  ISETP.GT.AND P3, PT, R14, 0x50, PT ;  /* 0x000000500e00780c */ /* 0x000fe20003f64270 */
[----:B------:R-:W4:Y:S01]  /*2ad0*/  MUFU.TANH R48, R70 ;  /* 0x0000004600307308 */ /* 0x000f220000002400 */
[----:B-1----:R-:W-:Y:S02]  /*2ae0*/  FSEL R34, R63, -INF , P2 ;  /* 0xff8000003f227808 */ /* 0x002fe40001000000 */
[----:B------:R-:W-:Y:S02]  /*2af0*/  FMNMX.FTZ R27, R30, R27, !PT ;  /* 0x0000001b1e1b7209 */ /* 0x000fe40007810000 */
[----:B------:R-:W-:-:S02]  /*2b00*/  ISETP.GT.AND P2, PT, R14, 0x51, PT ;  /* 0x000000510e00780c */ /* 0x000fc40003f44270 */
[----:B------:R-:W-:Y:S01]  /*2b10*/  FSEL R42, R5, -INF , P3 ;  /* 0xff800000052a7808 */ /* 0x000fe20001800000 */
[----:B------:R-:W1:Y:S01]  /*2b20*/  MUFU.TANH R54, R71 ;  /* 0x0000004700367308 */ /* 0x000e620000002400 */
[----:B------:R-:W-:Y:S01]  /*2b30*/  FMNMX.FTZ R27, R34, R27, !PT ;  /* 0x0000001b221b7209 */ /* 0x000fe20007810000 */
[----:B------:R-:W-:Y:S01]  /*2b40*/  FMUL.FTZ R5, R60, UR10 ;  /* 0x0000000a3c057c20 */ /* 0x000fe20008410000 */
        /* <DEDUP_REMOVED lines=12> */
[----:B------:R-:W-:Y:S01]  /*2c10*/  FMNMX.FTZ R27, R54, R27, !PT ;  /* 0x0000001b361b7209 */ /* 0x000fe20007810000 */
[----:B------:R-:W1:Y:S01]  /*2c20*/  MUFU.TANH R70, R78 ;  /* 0x0000004e00467308 */ /* 0x000e620000002400 */
[----:B---3--:R-:W-:Y:S02]  /*2c30*/  FSEL R58, R74, -INF , P3 ;  /* 0xff8000004a3a7808 */ /* 0x008fe40001800000 */
[----:B------:R-:W-:Y:S02]  /*2c40*/  ISETP.GT.AND P3, PT, R14, 0x68, PT ;  /* 0x000000680e00780c */ /* 0x000fe40003f64270 */
[----:B------:R-:W-:-:S03]  /*2c50*/  FMNMX.FTZ R27, R58, R27, !PT ;  /* 0x0000001b3a1b7209 */ /* 0x000fc60007810000 */
[----:B------:R-:W3:Y:S01]  /*2c60*/  MUFU.TANH R79, R79 ;  /* 0x0000004f004f7308 */ /* 0x000ee20000002400 */
[----:B----4-:R-:W-:Y:S02]  /*2c70*/  FSEL R62, R75, -INF , P2 ;  /* 0xff8000004b3e7808 */ /* 0x010fe40001000000 */
[----:B------:R-:W-:Y:S02]  /*2c80*/  ISETP.GT.AND P2, PT, R14, 0x69, PT ;  /* 0x000000690e00780c */ /* 0x000fe40003f44270 */
[----:B------:R-:W-:-:S03]  /*2c90*/  FMNMX.FTZ R27, R62, R27, !PT ;  /* 0x0000001b3e1b7209 */ /* 0x000fc60007810000 */
[----:B------:R-:W4:Y:S01]  /*2ca0*/  MUFU.TANH R82, R82 ;  /* 0x0000005200527308 */ /* 0x000f220000002400 */
[----:B-1----:R-:W-:Y:S02]  /*2cb0*/  FSEL R70, R70, -INF , P3 ;  /* 0xff80000046467808 */ /* 0x002fe40001800000 */
[----:B------:R-:W-:Y:S02]  /*2cc0*/  ISETP.GT.AND P3, PT, R14, 0x70, PT ;  /* 0x000000700e00780c */ /* 0x000fe40003f64270 */
[----:B------:R-:W-:-:S03]  /*2cd0*/  FMNMX.FTZ R27, R70, R27, !PT ;  /* 0x0000001b461b7209 */ /* 0x000fc60007810000 */
        /* <DEDUP_REMOVED lines=12> */
[----:B------:R-:W-:Y:S01]  /*2da0*/  MUFU.TANH R27, R5 ;  /* 0x00000005001b7308 */ /* 0x000fe20000002400 */
[----:B---3--:R-:W-:Y:S02]  /*2db0*/  FSEL R82, R86, -INF , P3 ;  /* 0xff80000056527808 */ /* 0x008fe40001800000 */
[----:B------:R-:W-:Y:S02]  /*2dc0*/  ISETP.GT.AND P3, PT, R45, 0x1, PT ;  /* 0x000000012d00780c */ /* 0x000fe40003f64270 */
[----:B------:R-:W-:-:S03]  /*2dd0*/  FMNMX.FTZ R31, R82, R31, !PT ;  /* 0x0000001f521f7209 */ /* 0x000fc60007810000 */
[----:B------:R-:W-:Y:S01]  /*2de0*/  MUFU.TANH R2, R2 ;  /* 0x0000000200027308 */ /* 0x000fe20000002400 */
[----:B----4-:R-:W-:-:S04]  /*2df0*/  FSEL R86, R87, -INF , P2 ;  /* 0xff80000057567808 */ /* 0x010fc80001000000 */
[----:B------:R-:W-:-:S03]  /*2e00*/  FMNMX.FTZ R31, R86, R31, !PT ;  /* 0x0000001f561f7209 */ /* 0x000fc60007810000 */
[----:B------:R-:W1:Y:S02]  /*2e10*/  MUFU.TANH R3, R3 ;  /* 0x0000000300037308 */ /* 0x000e640000002400 */
[----:B------:R-:W3:Y:S06]  /*2e20*/  SHFL.BFLY PT, R14, R31, 0x2, 0x1f ;  /* 0x0c401f001f0e7f89 */ /* 0x000eec00000e0000 */
[----:B------:R-:W4:Y:S08]  /*2e30*/  MUFU.TANH R4, R4 ;  /* 0x0000000400047308 */ /* 0x000f300000002400 */
[----:B------:R-:W5:Y:S01]  /*2e40*/  MUFU.TANH R12, R12 ;  /* 0x0000000c000c7308 */ /* 0x000f620000002400 */
[----:B-1----:R-:W-:-:S02]  /*2e50*/  FSEL R3, R3, -INF , P3 ;  /* 0xff80000003037808 */ /* 0x002fc40001800000 */
[----:B------:R-:W-:-:S05]  /*2e60*/  ISETP.GT.AND P3, PT, R45, 0x10, PT ;  /* 0x000000102d00780c */ /* 0x000fca0003f64270 */
[----:B------:R-:W1:Y:S01]  /*2e70*/  MUFU.TANH R13, R13 ;  /* 0x0000000d000d7308 */ /* 0x000e620000002400 */
[----:B---3--:R-:W-:-:S05]  /*2e80*/  FMNMX.FTZ R5, R31, R14, !PT ;  /* 0x0000000e1f057209 */ /* 0x008fca0007810000 */
[----:B------:R-:W3:Y:S02]  /*2e90*/  SHFL.BFLY PT, R14, R5, 0x1, 0x1f ;  /* 0x0c201f00050e7f89 */ /* 0x000ee400000e0000 */
[----:B------:R-:W2:Y:S08]  /*2ea0*/  MUFU.TANH R15, R15 ;  /* 0x0000000f000f7308 */ /* 0x000eb00000002400 */
[----:B------:R-:W2:Y:S08]  /*2eb0*/  MUFU.TANH R20, R20 ;  /* 0x0000001400147308 */ /* 0x000eb00000002400 */
[----:B------:R-:W2:Y:S01]  /*2ec0*/  MUFU.TANH R21, R21 ;  /* 0x0000001500157308 */ /* 0x000ea20000002400 */
[----:B---3--:R-:W-:-:S07]  /*2ed0*/  FMNMX.FTZ R14, R5, R14, !PT ;  /* 0x0000000e050e7209 */ /* 0x008fce0007810000 */
[----:B------:R-:W3:Y:S01]  /*2ee0*/  MUFU.TANH R24, R24 ;  /* 0x0000001800187308 */ /* 0x000ee20000002400 */
[----:B------:R-:W-:Y:S01]  /*2ef0*/  MOV R5, UR4 ;  /* 0x0000000400057c02 */ /* 0x000fe20008000f00 */
[----:B------:R-:W-:Y:S01]  /*2f00*/  USHF.R.S32.HI UR4, URZ, 0x1f, UR37 ;  /* 0x0000001f3f047899 */ /* 0x000fe20008011425 */
[----:B------:R-:W-:-:S03]  /*2f10*/  FSETP.NEU.FTZ.AND P2, PT, R14, -INF , PT ;  /* 0xff8000000e00780b */ /* 0x000fc60003f5d000 */
[----:B------:R-:W-:Y:S01]  /*2f20*/  FMUL.FTZ R31, R14, R5 ;  /* 0x000000050e1f7220 */ /* 0x000fe20000410000 */
[----:B------:R-:W-:Y:S01]  /*2f30*/  ULEA.HI UR4, UR4, UR37, URZ, 0x7 ;  /* 0x0000002504047291 */ /* 0x000fe2000f8f383f */
[----:B------:R-:W3:Y:S03]  /*2f40*/  MUFU.TANH R25, R25 ;  /* 0x0000001900197308 */ /* 0x000ee60000002400 */
[----:B------:R-:W-:Y:S01]  /*2f50*/  FSEL R35, R31, RZ, P2 ;  /* 0x000000ff1f237208 */ /* 0x000fe20001000000 */
[----:B------:R-:W-:Y:S01]  /*2f60*/  USHF.R.S32.HI UR4, URZ, 0x7, UR4 ;  /* 0x000000073f047899 */ /* 0x000fe20008011404 */
[----:B------:R-:W-:-:S03]  /*2f70*/  ISETP.GT.AND P2, PT, R45, RZ, PT ;  /* 0x000000ff2d00720c */ /* 0x000fc60003f44270 */
[-CC-:B------:R-:W-:Y:S01]  /*2f80*/  FFMA.FTZ R181, R96, R5.reuse, -R35.reuse ;  /* 0x0000000560b57223 */ /* 0x180fe20000010823 */
[----:B------:R-:W-:Y:S01]  /*2f90*/  FSEL R94, R2, -INF , P2 ;  /* 0xff800000025e7808 */ /* 0x000fe20001000000 */
[-CC-:B------:R-:W-:Y:S01]  /*2fa0*/  FFMA.FTZ R183, R98, R5.reuse, -R35.reuse ;  /* 0x0000000562b77223 */ /* 0x180fe20000010823 */
[C---:B------:R-:W-:Y:S01]  /*2fb0*/  ISETP.GT.AND P2, PT, R45.reuse, 0x9, PT ;  /* 0x000000092d00780c */ /* 0x040fe20003f44270 */
[-CC-:B------:R-:W-:Y:S01]  /*2fc0*/  FFMA.FTZ R2, R100, R5.reuse, -R35.reuse ;  /* 0x0000000564027223 */ /* 0x180fe20000010823 */
[----:B----4-:R-:W-:Y:S01]  /*2fd0*/  FSEL R96, R4, -INF , P4 ;  /* 0xff80000004607808 */ /* 0x010fe20002000000 */
[--C-:B------:R-:W-:Y:S01]  /*2fe0*/  FFMA.FTZ R177, R102, R5, -R35.reuse ;  /* 0x0000000566b17223 */ /* 0x100fe20000010823 */
[----:B------:R-:W-:Y:S01]  /*2ff0*/  FMNMX.FTZ R31, R94, R3, !PT ;  /* 0x000000035e1f7209 */ /* 0x000fe20007810000 */
[----:B------:R-:W4:Y:S01]  /*3000*/  MUFU.TANH R28, R28 ;  /* 0x0000001c001c7308 */ /* 0x000f220000002400 */
[----:B-----5:R-:W-:Y:S01]  /*3010*/  FSEL R98, R12, -INF , P2 ;  /* 0xff8000000c627808 */ /* 0x020fe20001000000 */
[--C-:B------:R-:W-:Y:S01]  /*3020*/  FFMA.FTZ R4, R106, R5, -R35.reuse ;  /* 0x000000056a047223 */ /* 0x100fe20000010823 */
[----:B------:R-:W-:Y:S01]  /*3030*/  FMNMX.FTZ R31, R96, R31, !PT ;  /* 0x0000001f601f7209 */ /* 0x000fe20007810000 */
[-CC-:B------:R-:W-:Y:S01]  /*3040*/  FFMA.FTZ R179, R110, R5.reuse, -R35.reuse ;  /* 0x000000056eb37223 */ /* 0x180fe20000010823 */
[----:B------:R-:W-:Y:S01]  /*3050*/  ISETP.GT.AND P2, PT, R45, 0x11, PT ;  /* 0x000000112d00780c */ /* 0x000fe20003f44270 */
[--C-:B------:R-:W-:Y:S01]  /*3060*/  FFMA.FTZ R173, R118, R5, -R35.reuse ;  /* 0x0000000576ad7223 */ /* 0x100fe20000010823 */
[----:B-1----:R-:W-:Y:S01]  /*3070*/  FSEL R100, R13, -INF , P3 ;  /* 0xff8000000d647808 */ /* 0x002fe20001800000 */
[----:B------:R-:W1:Y:S01]  /*3080*/  MUFU.TANH R29, R29 ;  /* 0x0000001d001d7308 */ /* 0x000e620000002400 */
[----:B------:R-:W-:Y:S01]  /*3090*/  FMNMX.FTZ R31, R98, R31, !PT ;  /* 0x0000001f621f7209 */ /* 0x000fe20007810000 */
[-CC-:B------:R-:W-:Y:S01]  /*30a0*/  FFMA.FTZ R175, R90, R5.reuse, -R35.reuse ;  /* 0x000000055aaf7223 */ /* 0x180fe20000010823 */
[----:B------:R-:W-:Y:S01]  /*30b0*/  ISETP.GT.AND P3, PT, R45, 0x18, PT ;  /* 0x000000182d00780c */ /* 0x000fe20003f64270 */
[-CC-:B------:R-:W-:Y:S01]  /*30c0*/  FFMA.FTZ R169, R66, R5.reuse, -R35.reuse ;  /* 0x0000000542a97223 */ /* 0x180fe20000010823 */
[----:B--2---:R-:W-:Y:S01]  /*30d0*/  FSEL R102, R15, -INF , P2 ;  /* 0xff8000000f667808 */ /* 0x004fe20001000000 */
[--C-:B------:R-:W-:Y:S01]  /*30e0*/  FFMA.FTZ R171, R52, R5, -R35.reuse ;  /* 0x0000000534ab7223 */ /* 0x100fe20000010823 */
[----:B------:R-:W-:Y:S01]  /*30f0*/  FMNMX.FTZ R31, R100, R31, !PT ;  /* 0x0000001f641f7209 */ /* 0x000fe20007810000 */
[----:B------:R-:W2:Y:S01]  /*3100*/  MUFU.TANH R32, R32 ;  /* 0x0000002000207308 */ /* 0x000ea20000002400 */
[----:B------:R-:W-:Y:S01]  /*3110*/  ISETP.GT.AND P2, PT, R45, 0x19, PT ;  /* 0x000000192d00780c */ /* 0x000fe20003f44270 */
[-CC-:B------:R-:W-:Y:S01]  /*3120*/  FFMA.FTZ R50, R53, R5.reuse, -R35.reuse ;  /* 0x0000000535327223 */ /* 0x180fe20000010823 */
[----:B------:R-:W-:Y:S01]  /*3130*/  FSEL R104, R20, -INF , P3 ;  /* 0xff80000014687808 */ /* 0x000fe20001800000 */
[--C-:B------:R-:W-:Y:S01]  /*3140*/  FFMA.FTZ R20, R114, R5, -R35.reuse ;  /* 0x0000000572147223 */ /* 0x100fe20000010823 */
[----:B------:R-:W-:Y:S01]  /*3150*/  FMNMX.FTZ R31, R102, R31, !PT ;  /* 0x0000001f661f7209 */ /* 0x000fe20007810000 */
[-CC-:B------:R-:W-:Y:S01]  /*3160*/  FFMA.FTZ R161, R42, R5.reuse, -R35.reuse ;  /* 0x000000052aa17223 */ /* 0x180fe20000010823 */
[----:B------:R-:W-:Y:S01]  /*3170*/  ISETP.GT.AND P3, PT, R45, 0x20, PT ;  /* 0x000000202d00780c */ /* 0x000fe20003f64270 */
[----:B------:R-:W5:Y:S01]  /*3180*/  MUFU.TANH R33, R33 ;  /* 0x0000002100217308 */ /* 0x000f620000002400 */
[----:B------:R-:W-:Y:S01]  /*3190*/  FSEL R106, R21, -INF , P2 ;  /* 0xff800000156a7808 */ /* 0x000fe20001000000 */
[--C-:B------:R-:W-:Y:S01]  /*31a0*/  FFMA.FTZ R167, R30, R5, -R35.reuse ;  /* 0x000000051ea77223 */ /* 0x100fe20000010823 */
[----:B------:R-:W-:Y:S01]  /*31b0*/  FMNMX.FTZ R31, R104, R31, !PT ;  /* 0x0000001f681f7209 */ /* 0x000fe20007810000 */
[-CC-:B------:R-:W-:Y:S01]  /*31c0*/  FFMA.FTZ R30, R34, R5.reuse, -R35.reuse ;  /* 0x00000005221e7223 */ /* 0x180fe20000010823 */
[C---:B------:R-:W-:Y:S01]  /*31d0*/  ISETP.GT.AND P2, PT, R45.reuse, 0x21, PT ;  /* 0x000000212d00780c */ /* 0x040fe20003f44270 */
[--C-:B------:R-:W-:Y:S01]  /*31e0*/  FFMA.FTZ R34, R44, R5, -R35.reuse ;  /* 0x000000052c227223 */ /* 0x100fe20000010823 */
[----:B---3--:R-:W-:Y:S01]  /*31f0*/  FSEL R108, R24, -INF , P3 ;  /* 0xff800000186c7808 */ /* 0x008fe20001800000 */
[----:B------:R-:W3:Y:S01]  /*3200*/  MUFU.TANH R36, R36 ;  /* 0x0000002400247308 */ /* 0x000ee20000002400 */
[----:B------:R-:W-:Y:S01]  /*3210*/  FMNMX.FTZ R31, R106, R31, !PT ;  /* 0x0000001f6a1f7209 */ /* 0x000fe20007810000 */
[-CC-:B------:R-:W-:Y:S01]  /*3220*/  FFMA.FTZ R24, R92, R5.reuse, -R35.reuse ;  /* 0x000000055c187223 */ /* 0x180fe20000010823 */
[----:B------:R-:W-:Y:S01]  /*3230*/  ISETP.GT.AND P3, PT, R45, 0x28, PT ;  /* 0x000000282d00780c */ /* 0x000fe20003f64270 */
[-CC-:B------:R-:W-:Y:S01]  /*3240*/  FFMA.FTZ R165, R38, R5.reuse, -R35.reuse ;  /* 0x0000000526a57223 */ /* 0x180fe20000010823 */
[----:B------:R-:W-:Y:S01]  /*3250*/  FSEL R110, R25, -INF , P2 ;  /* 0xff800000196e7808 */ /* 0x000fe20001000000 */
[--C-:B------:R-:W-:Y:S01]  /*3260*/  FFMA.FTZ R26, R26, R5, -R35.reuse ;  /* 0x000000051a1a7223 */ /* 0x100fe20000010823 */
[----:B------:R-:W-:Y:S01]  /*3270*/  FMNMX.FTZ R31, R108, R31, !PT ;  /* 0x0000001f6c1f7209 */ /* 0x000fe20007810000 */
[----:B------:R-:W3:Y:S01]  /*3280*/  MUFU.TANH R37, R37 ;  /* 0x0000002500257308 */ /* 0x000ee20000002400 */
[C---:B------:R-:W-:Y:S01]  /*3290*/  ISETP.GT.AND P2, PT, R45.reuse, 0x29, PT ;  /* 0x000000292d00780c */ /* 0x040fe20003f44270 */
[-CC-:B------:R-:W-:Y:S01]  /*32a0*/  FFMA.FTZ R163, R48, R5.reuse, -R35.reuse ;  /* 0x0000000530a37223 */ /* 0x180fe20000010823 */
[----:B----4-:R-:W-:Y:S01]  /*32b0*/  FSEL R112, R28, -INF , P3 ;  /* 0xff8000001c707808 */ /* 0x010fe20001800000 */
[--C-:B------:R-:W-:Y:S01]  /*32c0*/  FFMA.FTZ R28, R88, R5, -R35.reuse ;  /* 0x00000005581c7223 */ /* 0x100fe20000010823 */
[----:B------:R-:W-:Y:S01]  /*32d0*/  FMNMX.FTZ R31, R110, R31, !PT ;  /* 0x0000001f6e1f7209 */ /* 0x000fe20007810000 */
[-CC-:B------:R-:W-:Y:S01]  /*32e0*/  FFMA.FTZ R38, R54, R5.reuse, -R35.reuse ;  /* 0x0000000536267223 */ /* 0x180fe20000010823 */
[----:B------:R-:W-:Y:S01]  /*32f0*/  ISETP.GT.AND P3, PT, R45, 0x30, PT ;  /* 0x000000302d00780c */ /* 0x000fe20003f64270 */
[----:B------:R-:W4:Y:S01]  /*3300*/  MUFU.TANH R40, R40 ;  /* 0x0000002800287308 */ /* 0x000f220000002400 */
[----:B-1----:R-:W-:Y:S01]  /*3310*/  FSEL R114, R29, -INF , P2 ;  /* 0xff8000001d727808 */ /* 0x002fe20001000000 */
[--C-:B------:R-:W-:Y:S01]  /*3320*/  FFMA.FTZ R157, R58, R5, -R35.reuse ;  /* 0x000000053a9d7223 */ /* 0x100fe20000010823 */
[----:B------:R-:W-:Y:S01]  /*3330*/  FMNMX.FTZ R31, R112, R31, !PT ;  /* 0x0000001f701f7209 */ /* 0x000fe20007810000 */
[-CC-:B------:R-:W-:Y:S01]  /*3340*/  FFMA.FTZ R62, R62, R5.reuse, -R35.reuse ;  /* 0x000000053e3e7223 */ /* 0x180fe20000010823 */
[C---:B------:R-:W-:Y:S01]  /*3350*/  ISETP.GT.AND P2, PT, R45.reuse, 0x31, PT ;  /* 0x000000312d00780c */ /* 0x040fe20003f44270 */
[--C-:B------:R-:W-:Y:S01]  /*3360*/  FFMA.FTZ R70, R70, R5, -R35.reuse ;  /* 0x0000000546467223 */ /* 0x100fe20000010823 */
[----:B--2---:R-:W-:Y:S01]  /*3370*/  FSEL R116, R32, -INF , P3 ;  /* 0xff80000020747808 */ /* 0x004fe20001800000 */
[----:B------:R-:W1:Y:S01]  /*3380*/  MUFU.TANH R41, R41 ;  /* 0x0000002900297308 */ /* 0x000e620000002400 */
[----:B------:R-:W-:Y:S01]  /*3390*/  FMNMX.FTZ R31, R114, R31, !PT ;  /* 0x0000001f721f7209 */ /* 0x000fe20007810000 */
[-CC-:B------:R-:W-:Y:S01]  /*33a0*/  FFMA.FTZ R32, R56, R5.reuse, -R35.reuse ;  /* 0x0000000538207223 */ /* 0x180fe20000010823 */
[----:B------:R-:W-:Y:S01]  /*33b0*/  ISETP.GT.AND P3, PT, R45, 0x38, PT ;  /* 0x000000382d00780c */ /* 0x000fe20003f64270 */
[-CC-:B------:R-:W-:Y:S01]  /*33c0*/  FFMA.FTZ R74, R74, R5.reuse, -R35.reuse ;  /* 0x000000054a4a7223 */ /* 0x180fe20000010823 */
[----:B-----5:R-:W-:Y:S01]  /*33d0*/  FSEL R118, R33, -INF , P2 ;  /* 0xff80000021767808 */ /* 0x020fe20001000000 */
[--C-:B------:R-:W-:Y:S01]  /*33e0*/  FFMA.FTZ R60, R60, R5, -R35.reuse ;  /* 0x000000053c3c7223 */ /* 0x100fe20000010823 */
[----:B------:R-:W-:Y:S01]  /*33f0*/  FMNMX.FTZ R31, R116, R31, !PT ;  /* 0x0000001f741f7209 */ /* 0x000fe20007810000 */
[----:B------:R-:W2:Y:S01]  /*3400*/  MUFU.TANH R61, R61 ;  /* 0x0000003d003d7308 */ /* 0x000ea20000002400 */
[C---:B------:R-:W-:Y:S01]  /*3410*/  ISETP.GT.AND P2, PT, R45.reuse, 0x39, PT ;  /* 0x000000392d00780c */ /* 0x040fe20003f44270 */
[-CC-:B------:R-:W-:Y:S01]  /*3420*/  FFMA.FTZ R78, R78, R5.reuse, -R35.reuse ;  /* 0x000000054e4e7223 */ /* 0x180fe20000010823 */
[----:B---3--:R-:W-:Y:S01]  /*3430*/  FSEL R120, R36, -INF , P3 ;  /* 0xff80000024787808 */ /* 0x008fe20001800000 */
[--C-:B------:R-:W-:Y:S01]  /*3440*/  FFMA.FTZ R36, R46, R5, -R35.reuse ;  /* 0x000000052e247223 */ /* 0x100fe20000010823 */
[----:B------:R-:W-:Y:S01]  /*3450*/  FMNMX.FTZ R31, R118, R31, !PT ;  /* 0x0000001f761f7209 */ /* 0x000fe20007810000 */
[-CC-:B------:R-:W-:Y:S01]  /*3460*/  FFMA.FTZ R82, R82, R5.reuse, -R35.reuse ;  /* 0x0000000552527223 */ /* 0x180fe20000010823 */
[----:B------:R-:W-:Y:S01]  /*3470*/  ISETP.GT.AND P3, PT, R45, 0x40, PT ;  /* 0x000000402d00780c */ /* 0x000fe20003f64270 */
[----:B------:R-:W3:Y:S01]  /*3480*/  MUFU.TANH R64, R64 ;  /* 0x0000004000407308 */ /* 0x000ee20000002400 */
[----:B------:R-:W-:Y:S01]  /*3490*/  FSEL R92, R37, -INF , P2 ;  /* 0xff800000255c7808 */ /* 0x000fe20001000000 */
[----:B------:R-:W-:Y:S01]  /*34a0*/  FFMA.FTZ R35, R86, R5, -R35 ;  /* 0x0000000556237223 */ /* 0x000fe20000010823 */
[----:B------:R-:W-:Y:S01]  /*34b0*/  FMNMX.FTZ R31, R120, R31, !PT ;  /* 0x0000001f781f7209 */ /* 0x000fe20007810000 */
[----:B------:R-:W-:Y:S01]  /*34c0*/  UISETP.LT.AND UP0, UPT, URZ, UR4, UPT ;  /* 0x000000043f00728c */ /* 0x000fe2000bf01270 */
[----:B------:R-:W-:-:S02]  /*34d0*/  ISETP.GT.AND P2, PT, R45, 0x41, PT ;  /* 0x000000412d00780c */ /* 0x000fc40003f44270 */
[----:B----4-:R-:W-:Y:S01]  /*34e0*/  FSEL R40, R40, -INF , P3 ;  /* 0xff80000028287808 */ /* 0x010fe20001800000 */
[----:B------:R-:W4:Y:S01]  /*34f0*/  MUFU.TANH R65, R65 ;  /* 0x0000004100417308 */ /* 0x000f220000002400 */
[----:B------:R-:W-:Y:S01]  /*3500*/  FMNMX.FTZ R31, R92, R31, !PT ;  /* 0x0000001f5c1f7209 */ /* 0x000fe20007810000 */
[----:B------:R-:W-:Y:S01]  /*3510*/  USEL UR47, URZ, UR4, !UP0 ;  /* 0x000000043f2f7287 */ /* 0x000fe2000c000000 */
[----:B------:R-:W-:Y:S02]  /*3520*/  ISETP.GT.AND P3, PT, R45, 0x48, PT ;  /* 0x000000482d00780c */ /* 0x000fe40003f64270 */
[----:B-1----:R-:W-:Y:S01]  /*3530*/  FSEL R90, R41, -INF , P2 ;  /* 0xff800000295a7808 */ /* 0x002fe20001000000 */
[----:B------:R-:W-:Y:S01]  /*3540*/  UISETP.GE.AND UP0, UPT, UR7, UR47, UPT ;  /* 0x0000002f0700728c */ /* 0x000fe2000bf06270 */
[----:B------:R-:W-:Y:S01]  /*3550*/  FMNMX.FTZ R31, R40, R31, !PT ;  /* 0x0000001f281f7209 */ /* 0x000fe20007810000 */
[----:B------:R-:W1:Y:S01]  /*3560*/  MUFU.TANH R68, R68 ;  /* 0x0000004400447308 */ /* 0x000e620000002400 */
[----:B------:R-:W-:-:S02]  /*3570*/  ISETP.GT.AND P2, PT, R45, 0x49, PT ;  /* 0x000000492d00780c */ /* 0x000fc40003f44270 */
[----:B------:R-:W-:Y:S02]  /*3580*/  FSEL R122, R27, -INF , P3 ;  /* 0xff8000001b7a7808 */ /* 0x000fe40001800000 */
[----:B------:R-:W-:Y:S02]  /*3590*/  FMNMX.FTZ R31, R90, R31, !PT ;  /* 0x0000001f5a1f7209 */ /* 0x000fe40007810000 */
[----:B------:R-:W-:Y:S01]  /*35a0*/  ISETP.GT.AND P3, PT, R45, 0x50, PT ;  /* 0x000000502d00780c */ /* 0x000fe20003f64270 */
[----:B------:R-:W5:Y:S01]  /*35b0*/  MUFU.TANH R69, R69 ;  /* 0x0000004500457308 */ /* 0x000f620000002400 */
[----:B--2---:R-:W-:Y:S02]  /*35c0*/  FSEL R88, R61, -INF , P2 ;  /* 0xff8000003d587808 */ /* 0x004fe40001000000 */
[----:B------:R-:W-:Y:S02]  /*35d0*/  FMNMX.FTZ R31, R122, R31, !PT ;  /* 0x0000001f7a1f7209 */ /* 0x000fe40007810000 */
[----:B------:R-:W-:-:S02]  /*35e0*/  ISETP.GT.AND P2, PT, R45, 0x51, PT ;  /* 0x000000512d00780c */ /* 0x000fc40003f44270 */
[----:B---3--:R-:W-:Y:S01]  /*35f0*/  FSEL R64, R64, -INF , P3 ;  /* 0xff80000040407808 */ /* 0x008fe20001800000 */
[----:B------:R-:W2:Y:S01]  /*3600*/  MUFU.TANH R72, R72 ;  /* 0x0000004800487308 */ /* 0x000ea20000002400 */
[----:B------:R-:W-:Y:S02]  /*3610*/  FMNMX.FTZ R31, R88, R31, !PT ;  /* 0x0000001f581f7209 */ /* 0x000fe40007810000 */
[----:B------:R-:W-:Y:S02]  /*3620*/  ISETP.GT.AND P3, PT, R45, 0x58, PT ;  /* 0x000000582d00780c */ /* 0x000fe40003f64270 */
[----:B----4-:R-:W-:Y:S02]  /*3630*/  FSEL R66, R65, -INF , P2 ;  /* 0xff80000041427808 */ /* 0x010fe40001000000 */
[----:B------:R-:W-:Y:S01]  /*3640*/  FMNMX.FTZ R31, R64, R31, !PT ;  /* 0x0000001f401f7209 */ /* 0x000fe20007810000 */
[----:B------:R-:W3:Y:S01]  /*3650*/  MUFU.TANH R73, R73 ;  /* 0x0000004900497308 */ /* 0x000ee20000002400 */
[----:B------:R-:W-:-:S02]  /*3660*/  ISETP.GT.AND P2, PT, R45, 0x59, PT ;  /* 0x000000592d00780c */ /* 0x000fc40003f44270 */
[----:B-1----:R-:W-:Y:S02]  /*3670*/  FSEL R68, R68, -INF , P3 ;  /* 0xff80000044447808 */ /* 0x002fe40001800000 */
[----:B------:R-:W-:Y:S02]  /*3680*/  FMNMX.FTZ R31, R66, R31, !PT ;  /* 0x0000001f421f7209 */ /* 0x000fe40007810000 */
[----:B------:R-:W-:Y:S01]  /*3690*/  ISETP.GT.AND P3, PT, R45, 0x60, PT ;  /* 0x000000602d00780c */ /* 0x000fe20003f64270 */
[----:B------:R-:W1:Y:S01]  /*36a0*/  MUFU.TANH R76, R76 ;  /* 0x0000004c004c7308 */ /* 0x000e620000002400 */
[----:B-----5:R-:W-:Y:S02]  /*36b0*/  FSEL R56, R69, -INF , P2 ;  /* 0xff80000045387808 */ /* 0x020fe40001000000 */
[----:B------:R-:W-:Y:S02]  /*36c0*/  FMNMX.FTZ R31, R68, R31, !PT ;  /* 0x0000001f441f7209 */ /* 0x000fe40007810000 */
[----:B------:R-:W-:-:S02]  /*36d0*/  ISETP.GT.AND P2, PT, R45, 0x61, PT ;  /* 0x000000612d00780c */ /* 0x000fc40003f44270 */
[----:B--2---:R-:W-:Y:S01]  /*36e0*/  FSEL R72, R72, -INF , P3 ;  /* 0xff80000048487808 */ /* 0x004fe20001800000 */
[----:B------:R-:W2:Y:S01]  /*36f0*/  MUFU.TANH R77, R77 ;  /* 0x0000004d004d7308 */ /* 0x000ea20000002400 */
[----:B------:R-:W-:Y:S02]  /*3700*/  FMNMX.FTZ R31, R56, R31, !PT ;  /* 0x0000001f381f7209 */ /* 0x000fe40007810000 */
[----:B------:R-:W-:Y:S02]  /*3710*/  ISETP.GT.AND P3, PT, R45, 0x68, PT ;  /* 0x000000682d00780c */ /* 0x000fe40003f64270 */
[----:B---3--:R-:W-:Y:S02]  /*3720*/  FSEL R52, R73, -INF , P2 ;  /* 0xff80000049347808 */ /* 0x008fe40001000000 */
[----:B------:R-:W-:Y:S01]  /*3730*/  FMNMX.FTZ R31, R72, R31, !PT ;  /* 0x0000001f481f7209 */ /* 0x000fe20007810000 */
[----:B------:R-:W3:Y:S01]  /*3740*/  MUFU.TANH R80, R80 ;  /* 0x0000005000507308 */ /* 0x000ee20000002400 */
[----:B------:R-:W-:-:S02]  /*3750*/  ISETP.GT.AND P2, PT, R45, 0x69, PT ;  /* 0x000000692d00780c */ /* 0x000fc40003f44270 */
[----:B-1----:R-:W-:Y:S02]  /*3760*/  FSEL R76, R76, -INF , P3 ;  /* 0xff8000004c4c7808 */ /* 0x002fe40001800000 */
[----:B------:R-:W-:Y:S02]  /*3770*/  FMNMX.FTZ R31, R52, R31, !PT ;  /* 0x0000001f341f7209 */ /* 0x000fe40007810000 */
[----:B------:R-:W-:Y:S01]  /*3780*/  ISETP.GT.AND P3, PT, R45, 0x70, PT ;  /* 0x000000702d00780c */ /* 0x000fe20003f64270 */
[----:B------:R-:W1:Y:S01]  /*3790*/  MUFU.TANH R81, R81 ;  /* 0x0000005100517308 */ /* 0x000e620000002400 */
[----:B--2---:R-:W-:Y:S02]  /*37a0*/  FSEL R46, R77, -INF , P2 ;  /* 0xff8000004d2e7808 */ /* 0x004fe40001000000 */
[----:B------:R-:W-:Y:S02]  /*37b0*/  FMNMX.FTZ R31, R76, R31, !PT ;  /* 0x0000001f4c1f7209 */ /* 0x000fe40007810000 */
[----:B------:R-:W-:-:S02]  /*37c0*/  ISETP.GT.AND P2, PT, R45, 0x71, PT ;  /* 0x000000712d00780c */ /* 0x000fc40003f44270 */
[----:B------:R-:W-:Y:S01]  /*37d0*/  FMNMX.FTZ R31, R46, R31, !PT ;  /* 0x0000001f2e1f7209 */ /* 0x000fe20007810000 */
[----:B------:R-:W2:Y:S01]  /*37e0*/  MUFU.TANH R84, R84 ;  /* 0x0000005400547308 */ /* 0x000ea20000002400 */
[----:B---3--:R-:W-:Y:S02]  /*37f0*/  FSEL R80, R80, -INF , P3 ;  /* 0xff80000050507808 */ /* 0x008fe40001800000 */
[----:B------:R-:W-:Y:S02]  /*3800*/  ISETP.GT.AND P3, PT, R45, 0x78, PT ;  /* 0x000000782d00780c */ /* 0x000fe40003f64270 */
[----:B------:R-:W-:-:S03]  /*3810*/  FMNMX.FTZ R31, R80, R31, !PT ;  /* 0x0000001f501f7209 */ /* 0x000fc60007810000 */
[----:B------:R-:W3:Y:S01]  /*3820*/  MUFU.TANH R85, R85 ;  /* 0x0000005500557308 */ /* 0x000ee20000002400 */
[----:B-1----:R-:W-:Y:S02]  /*3830*/  FSEL R124, R81, -INF , P2 ;  /* 0xff800000517c7808 */ /* 0x002fe40001000000 */
[----:B------:R-:W-:Y:S02]  /*3840*/  ISETP.GT.AND P2, PT, R45, 0x79, PT ;  /* 0x000000792d00780c */ /* 0x000fe40003f44270 */
[----:B------:R-:W-:-:S03]  /*3850*/  FMNMX.FTZ R31, R124, R31, !PT ;  /* 0x0000001f7c1f7209 */ /* 0x000fc60007810000 */
[----:B------:R-:W-:Y:S01]  /*3860*/  MUFU.EX2 R181, R181 ;  /* 0x000000b500b57308 */ /* 0x000fe20000000800 */
[----:B--2---:R-:W-:-:S04]  /*3870*/  FSEL R84, R84, -INF , P3 ;  /* 0xff80000054547808 */ /* 0x004fc80001800000 */
[----:B------:R-:W-:-:S03]  /*3880*/  FMNMX.FTZ R31, R84, R31, !PT ;  /* 0x0000001f541f7209 */ /* 0x000fc60007810000 */
[----:B------:R-:W1:Y:S01]  /*3890*/  MUFU.EX2 R50, R50 ;  /* 0x0000003200327308 */ /* 0x000e620000000800 */
[----:B---3--:R-:W-:-:S04]  /*38a0*/  FSEL R126, R85, -INF , P2 ;  /* 0xff800000557e7808 */ /* 0x008fc80001000000 */
[----:B------:R-:W-:-:S03]  /*38b0*/  FMNMX.FTZ R31, R126, R31, !PT ;  /* 0x0000001f7e1f7209 */ /* 0x000fc60007810000 */
[----:B------:R-:W2:Y:S02]  /*38c0*/  MUFU.EX2 R183, R183 ;  /* 0x000000b700b77308 */ /* 0x000ea40000000800 */
[----:B------:R-:W3:Y:S06]  /*38d0*/  SHFL.BFLY PT, R12, R31, 0x2, 0x1f ;  /* 0x0c401f001f0c7f89 */ /* 0x000eec00000e0000 */
[----:B------:R-:W4:Y:S01]  /*38e0*/  MUFU.EX2 R2, R2 ;  /* 0x0000000200027308 */ /* 0x000f220000000800 */
[----:B-1----:R-:W-:Y:S01]  /*38f0*/  FADD.FTZ R42, R181, R50 ;  /* 0x00000032b52a7221 */ /* 0x002fe20000010000 */
[----:B------:R-:W-:-:S06]  /*3900*/  F2FP.F16.F32.PACK_AB R181, R50, R181 ;  /* 0x000000b532b5723e */ /* 0x000fcc00000000ff */
[----:B------:R-:W1:Y:S08]  /*3910*/  MUFU.EX2 R177, R177 ;  /* 0x000000b100b17308 */ /* 0x000e700000000800 */
[----:B------:R-:W5:Y:S01]  /*3920*/  MUFU.EX2 R4, R4 ;  /* 0x0000000400047308 */ /* 0x000f620000000800 */
[----:B---3--:R-:W-:-:S05]  /*3930*/  FMNMX.FTZ R13, R31, R12, !PT ;  /* 0x0000000c1f0d7209 */ /* 0x008fca0007810000 */
[----:B------:R-:W3:Y:S02]  /*3940*/  SHFL.BFLY PT, R12, R13, 0x1, 0x1f ;  /* 0x0c201f000d0c7f89 */ /* 0x000ee400000e0000 */
[----:B------:R-:W5:Y:S08]  /*3950*/  MUFU.EX2 R179, R179 ;  /* 0x000000b300b37308 */ /* 0x000f700000000800 */
[----:B------:R-:W-:Y:S08]  /*3960*/  MUFU.EX2 R20, R20 ;  /* 0x0000001400147308 */ /* 0x000ff00000000800 */
[----:B------:R-:W-:Y:S01]  /*3970*/  MUFU.EX2 R173, R173 ;  /* 0x000000ad00ad7308 */ /* 0x000fe20000000800 */
[----:B---3--:R-:W-:-:S07]  /*3980*/  FMNMX.FTZ R12, R13, R12, !PT ;  /* 0x0000000c0d0c7209 */ /* 0x008fce0007810000 */
[----:B------:R-:W-:Y:S01]  /*3990*/  MUFU.EX2 R24, R24 ;  /* 0x0000001800187308 */ /* 0x000fe20000000800 */
[C---:B------:R-:W-:Y:S01]  /*39a0*/  FSETP.NEU.FTZ.AND P2, PT, R12.reuse, -INF , PT ;  /* 0xff8000000c00780b */ /* 0x040fe20003f5d000 */
[----:B------:R-:W-:-:S06]  /*39b0*/  FMUL.FTZ R13, R12, R5 ;  /* 0x000000050c0d7220 */ /* 0x000fcc0000410000 */
[----:B------:R-:W-:Y:S01]  /*39c0*/  MUFU.EX2 R175, R175 ;  /* 0x000000af00af7308 */ /* 0x000fe20000000800 */
[----:B------:R-:W-:Y:S02]  /*39d0*/  FSEL R13, R13, RZ, P2 ;  /* 0x000000ff0d0d7208 */ /* 0x000fe40001000000 */
[----:B------:R-:W-:-:S03]  /*39e0*/  PLOP3.LUT P2, PT, PT, PT, UP0, 0x80, 0x0 ;  /* 0x000000000000781c */ /* 0x000fc60003f4f008 */
        /* <DEDUP_REMOVED lines=13> */
[----:B------:R-:W3:Y:S01]  /*3ac0*/  MUFU.EX2 R94, R94 ;  /* 0x0000005e005e7308 */ /* 0x000ee20000000800 */
[----:B--2---:R-:W-:Y:S01]  /*3ad0*/  FADD.FTZ R3, R183, R42 ;  /* 0x0000002ab7037221 */ /* 0x004fe20000010000 */
[-CC-:B------:R-:W-:Y:S01]  /*3ae0*/  FFMA.FTZ R116, R116, R5.reuse, -R13.reuse ;  /* 0x0000000574747223 */ /* 0x180fe2000001080d */
[-CC-:B------:R-:W-:Y:S01]  /*3af0*/  FFMA.FTZ R118, R118, R5.reuse, -R13.reuse ;  /* 0x0000000576767223 */ /* 0x180fe2000001080d */
[-C--:B------:R-:W-:Y:S01]  /*3b00*/  FFMA.FTZ R120, R120, R5.reuse, -R13 ;  /* 0x0000000578787223 */ /* 0x080fe2000001080d */
[----:B----4-:R-:W-:Y:S01]  /*3b10*/  FADD.FTZ R42, R2, R3 ;  /* 0x00000003022a7221 */ /* 0x010fe20000010000 */
[-CC-:B------:R-:W-:Y:S01]  /*3b20*/  FFMA.FTZ R92, R92, R5.reuse, -R13.reuse ;  /* 0x000000055c5c7223 */ /* 0x180fe2000001080d */
[-CC-:B------:R-:W-:Y:S01]  /*3b30*/  FFMA.FTZ R40, R40, R5.reuse, -R13.reuse ;  /* 0x0000000528287223 */ /* 0x180fe2000001080d */
[----:B------:R-:W2:Y:S01]  /*3b40*/  MUFU.EX2 R96, R96 ;  /* 0x0000006000607308 */ /* 0x000ea20000000800 */
[----:B-1----:R-:W-:Y:S01]  /*3b50*/  FADD.FTZ R3, R177, R42 ;  /* 0x0000002ab1037221 */ /* 0x002fe20000010000 */
[-CC-:B------:R-:W-:Y:S01]  /*3b60*/  FFMA.FTZ R90, R90, R5.reuse, -R13.reuse ;  /* 0x000000055a5a7223 */ /* 0x180fe2000001080d */
[-CC-:B------:R-:W-:Y:S01]  /*3b70*/  FFMA.FTZ R122, R122, R5.reuse, -R13.reuse ;  /* 0x000000057a7a7223 */ /* 0x180fe2000001080d */
[-C--:B------:R-:W-:Y:S01]  /*3b80*/  FFMA.FTZ R88, R88, R5.reuse, -R13 ;  /* 0x0000000558587223 */ /* 0x080fe2000001080d */
[----:B-----5:R-:W-:Y:S01]  /*3b90*/  FADD.FTZ R42, R4, R3 ;  /* 0x00000003042a7221 */ /* 0x020fe20000010000 */
[-CC-:B------:R-:W-:Y:S01]  /*3ba0*/  FFMA.FTZ R64, R64, R5.reuse, -R13.reuse ;  /* 0x0000000540407223 */ /* 0x180fe2000001080d */
[-C--:B------:R-:W-:Y:S01]  /*3bb0*/  FFMA.FTZ R66, R66, R5.reuse, -R13 ;  /* 0x0000000542427223 */ /* 0x080fe2000001080d */
[----:B------:R-:W1:Y:S01]  /*3bc0*/  MUFU.EX2 R21, R98 ;  /* 0x0000006200157308 */ /* 0x000e620000000800 */
[----:B------:R-:W-:Y:S01]  /*3bd0*/  FADD.FTZ R39, R179, R42 ;  /* 0x0000002ab3277221 */ /* 0x000fe20000010000 */
[----:B---3--:R-:W-:Y:S01]  /*3be0*/  FADD.FTZ R3, R94, R15 ;  /* 0x0000000f5e037221 */ /* 0x008fe20000010000 */
[----:B------:R-:W-:Y:S01]  /*3bf0*/  FFMA.FTZ R68, R68, R5, -R13 ;  /* 0x0000000544447223 */ /* 0x000fe2000001080d */
[----:B------:R-:W-:Y:S01]  /*3c00*/  F2FP.F16.F32.PACK_AB R183, R2, R183 ;  /* 0x000000b702b7723e */ /* 0x000fe200000000ff */
[----:B------:R-:W-:Y:S01]  /*3c10*/  FADD.FTZ R44, R20, R39 ;  /* 0x00000027142c7221 */ /* 0x000fe20000010000 */
[-CC-:B------:R-:W-:Y:S01]  /*3c20*/  FFMA.FTZ R56, R56, R5.reuse, -R13.reuse ;  /* 0x0000000538387223 */ /* 0x180fe2000001080d */
[-C--:B------:R-:W-:Y:S01]  /*3c30*/  FFMA.FTZ R72, R72, R5.reuse, -R13 ;  /* 0x0000000548487223 */ /* 0x080fe2000001080d */
[----:B------:R-:W3:Y:S01]  /*3c40*/  MUFU.EX2 R100, R100 ;  /* 0x0000006400647308 */ /* 0x000ee20000000800 */
[----:B--2---:R-:W-:Y:S01]  /*3c50*/  FADD.FTZ R42, R96, R3 ;  /* 0x00000003602a7221 */ /* 0x004fe20000010000 */
[----:B------:R-:W-:Y:S01]  /*3c60*/  FADD.FTZ R41, R173, R44 ;  /* 0x0000002cad297221 */ /* 0x000fe20000010000 */
[-CC-:B------:R-:W-:Y:S01]  /*3c70*/  FFMA.FTZ R52, R52, R5.reuse, -R13.reuse ;  /* 0x0000000534347223 */ /* 0x180fe2000001080d */
[-CC-:B------:R-:W-:Y:S01]  /*3c80*/  FFMA.FTZ R76, R76, R5.reuse, -R13.reuse ;  /* 0x000000054c4c7223 */ /* 0x180fe2000001080d */
[-C--:B------:R-:W-:Y:S01]  /*3c90*/  FFMA.FTZ R46, R46, R5.reuse, -R13 ;  /* 0x000000052e2e7223 */ /* 0x080fe2000001080d */
[----:B------:R-:W-:Y:S01]  /*3ca0*/  FADD.FTZ R44, R24, R41 ;  /* 0x00000029182c7221 */ /* 0x000fe20000010000 */
[-CC-:B------:R-:W-:Y:S01]  /*3cb0*/  FFMA.FTZ R80, R80, R5.reuse, -R13.reuse ;  /* 0x0000000550507223 */ /* 0x180fe2000001080d */
[----:B------:R2:W4:Y:S01]  /*3cc0*/  MUFU.EX2 R25, R102 ;  /* 0x0000006600197308 */ /* 0x0005220000000800 */
[----:B-1----:R-:W-:Y:S01]  /*3cd0*/  FADD.FTZ R3, R21, R42 ;  /* 0x0000002a15037221 */ /* 0x002fe20000010000 */
[----:B------:R-:W-:Y:S01]  /*3ce0*/  FADD.FTZ R41, R175, R44 ;  /* 0x0000002caf297221 */ /* 0x000fe20000010000 */
[-CC-:B------:R-:W-:Y:S01]  /*3cf0*/  FFMA.FTZ R124, R124, R5.reuse, -R13.reuse ;  /* 0x000000057c7c7223 */ /* 0x180fe2000001080d */
[-CC-:B------:R-:W-:Y:S01]  /*3d00*/  FFMA.FTZ R84, R84, R5.reuse, -R13.reuse ;  /* 0x0000000554547223 */ /* 0x180fe2000001080d */
[----:B------:R-:W-:Y:S01]  /*3d10*/  FFMA.FTZ R126, R126, R5, -R13 ;  /* 0x000000057e7e7223 */ /* 0x000fe2000001080d */
[----:B------:R-:W-:Y:S01]  /*3d20*/  F2FP.F16.F32.PACK_AB R180, R15, R94 ;  /* 0x0000005e0fb4723e */ /* 0x000fe200000000ff */
[----:B------:R-:W-:Y:S01]  /*3d30*/  IMAD.MOV.U32 R98, RZ, RZ, R151 ;  /* 0x000000ffff627224 */ /* 0x000fe200078e0097 */
[----:B------:R-:W1:Y:S01]  /*3d40*/  MUFU.EX2 R28, R28 ;  /* 0x0000001c001c7308 */ /* 0x000e620000000800 */
[----:B---3--:R-:W-:Y:S01]  /*3d50*/  FADD.FTZ R42, R100, R3 ;  /* 0x00000003642a7221 */ /* 0x008fe20000010000 */
[----:B------:R-:W-:Y:S01]  /*3d60*/  F2FP.F16.F32.PACK_AB R182, R21, R96 ;  /* 0x0000006015b6723e */ /* 0x000fe200000000ff */
[--C-:B--2---:R-:W-:Y:S01]  /*3d70*/  IMAD.MOV.U32 R102, RZ, RZ, R151.reuse ;  /* 0x000000ffff667224 */ /* 0x104fe200078e0097 */
[----:B------:R-:W-:Y:S01]  /*3d80*/  F2FP.F16.F32.PACK_AB R177, R4, R177 ;  /* 0x000000b104b1723e */ /* 0x000fe200000000ff */
[----:B------:R-:W-:Y:S01]  /*3d90*/  IMAD.MOV.U32 R96, RZ, RZ, R151 ;  /* 0x000000ffff607224 */ /* 0x000fe200078e0097 */
[----:B------:R-:W-:-:S02]  /*3da0*/  F2FP.F16.F32.PACK_AB R179, R20, R179 ;  /* 0x000000b314b3723e */ /* 0x000fc400000000ff */
[----:B------:R-:W2:Y:S01]  /*3db0*/  MUFU.EX2 R104, R104 ;  /* 0x0000006800687308 */ /* 0x000ea20000000800 */
[C---:B----4-:R-:W-:Y:S01]  /*3dc0*/  FADD.FTZ R3, R25.reuse, R42 ;  /* 0x0000002a19037221 */ /* 0x050fe20000010000 */
[----:B------:R-:W-:Y:S02]  /*3dd0*/  F2FP.F16.F32.PACK_AB R176, R25, R100 ;  /* 0x0000006419b0723e */ /* 0x000fe400000000ff */
[----:B------:R-:W-:Y:S02]  /*3de0*/  F2FP.F16.F32.PACK_AB R173, R24, R173 ;  /* 0x000000ad18ad723e */ /* 0x000fe400000000ff */
[----:B------:R-:W-:Y:S02]  /*3df0*/  MOV R100, R151 ;  /* 0x0000009700647202 */ /* 0x000fe40000000f00 */
[----:B------:R-:W3:Y:S01]  /*3e00*/  MUFU.EX2 R169, R169 ;  /* 0x000000a900a97308 */ /* 0x000ee20000000800 */
[C---:B-1----:R-:W-:Y:S01]  /*3e10*/  FADD.FTZ R44, R28.reuse, R41 ;  /* 0x000000291c2c7221 */ /* 0x042fe20000010000 */
[----:B------:R-:W-:-:S02]  /*3e20*/  F2FP.F16.F32.PACK_AB R175, R28, R175 ;  /* 0x000000af1caf723e */ /* 0x000fc400000000ff */
[----:B------:R-:W-:-:S04]  /*3e30*/  MOV R94, R151 ;  /* 0x00000097005e7202 */ /* 0x000fc80000000f00 */
[----:B------:R1:W4:Y:S01]  /*3e40*/  MUFU.EX2 R27, R106 ;  /* 0x0000006a001b7308 */ /* 0x0003220000000800 */
[----:B--2---:R-:W-:-:S07]  /*3e50*/  FADD.FTZ R42, R104, R3 ;  /* 0x00000003682a7221 */ /* 0x004fce0000010000 */
[----:B------:R-:W2:Y:S01]  /*3e60*/  MUFU.EX2 R32, R32 ;  /* 0x0000002000207308 */ /* 0x000ea20000000800 */
[----:B---3--:R-:W-:Y:S01]  /*3e70*/  FADD.FTZ R43, R169, R44 ;  /* 0x0000002ca92b7221 */ /* 0x008fe20000010000 */
[----:B-1----:R-:W-:-:S06]  /*3e80*/  MOV R106, R151 ;  /* 0x00000097006a7202 */ /* 0x002fcc0000000f00 */
[----:B------:R-:W1:Y:S01]  /*3e90*/  MUFU.EX2 R108, R108 ;  /* 0x0000006c006c7308 */ /* 0x000e620000000800 */
[C---:B----4-:R-:W-:Y:S01]  /*3ea0*/  FADD.FTZ R3, R27.reuse, R42 ;  /* 0x0000002a1b037221 */ /* 0x050fe20000010000 */
[----:B------:R-:W-:Y:S01]  /*3eb0*/  F2FP.F16.F32.PACK_AB R178, R27, R104 ;  /* 0x000000681bb2723e */ /* 0x000fe200000000ff */
[----:B------:R-:W-:-:S05]  /*3ec0*/  IMAD.MOV.U32 R104, RZ, RZ, R151 ;  /* 0x000000ffff687224 */ /* 0x000fca00078e0097 */
[----:B------:R-:W3:Y:S01]  /*3ed0*/  MUFU.EX2 R171, R171 ;  /* 0x000000ab00ab7308 */ /* 0x000ee20000000800 */
[C---:B--2---:R-:W-:Y:S01]  /*3ee0*/  FADD.FTZ R44, R32.reuse, R43 ;  /* 0x0000002b202c7221 */ /* 0x044fe20000010000 */
[----:B------:R-:W-:-:S06]  /*3ef0*/  F2FP.F16.F32.PACK_AB R169, R32, R169 ;  /* 0x000000a920a9723e */ /* 0x000fcc00000000ff */
[----:B------:R2:W4:Y:S01]  /*3f00*/  MUFU.EX2 R29, R110 ;  /* 0x0000006e001d7308 */ /* 0x0005220000000800 */
[----:B-1----:R-:W-:-:S07]  /*3f10*/  FADD.FTZ R42, R108, R3 ;  /* 0x000000036c2a7221 */ /* 0x002fce0000010000 */
[----:B------:R-:W1:Y:S01]  /*3f20*/  MUFU.EX2 R36, R36 ;  /* 0x0000002400247308 */ /* 0x000e620000000800 */
[----:B---3--:R-:W-:Y:S01]  /*3f30*/  FADD.FTZ R43, R171, R44 ;  /* 0x0000002cab2b7221 */ /* 0x008fe20000010000 */
[----:B--2---:R-:W-:-:S06]  /*3f40*/  IMAD.MOV.U32 R110, RZ, RZ, R151 ;  /* 0x000000ffff6e7224 */ /* 0x004fcc00078e0097 */
[----:B------:R-:W2:Y:S01]  /*3f50*/  MUFU.EX2 R112, R112 ;  /* 0x0000007000707308 */ /* 0x000ea20000000800 */
[C---:B----4-:R-:W-:Y:S01]  /*3f60*/  FADD.FTZ R3, R29.reuse, R42 ;  /* 0x0000002a1d037221 */ /* 0x050fe20000010000 */
[----:B------:R-:W-:Y:S01]  /*3f70*/  F2FP.F16.F32.PACK_AB R172, R29, R108 ;  /* 0x0000006c1dac723e */ /* 0x000fe200000000ff */
[----:B------:R-:W-:-:S05]  /*3f80*/  IMAD.MOV.U32 R108, RZ, RZ, R151 ;  /* 0x000000ffff6c7224 */ /* 0x000fca00078e0097 */
[----:B------:R-:W3:Y:S01]  /*3f90*/  MUFU.EX2 R165, R165 ;  /* 0x000000a500a57308 */ /* 0x000ee20000000800 */
[C---:B-1----:R-:W-:Y:S01]  /*3fa0*/  FADD.FTZ R42, R36.reuse, R43 ;  /* 0x0000002b242a7221 */ /* 0x042fe20000010000 */
[----:B------:R-:W-:-:S06]  /*3fb0*/  F2FP.F16.F32.PACK_AB R171, R36, R171 ;  /* 0x000000ab24ab723e */ /* 0x000fcc00000000ff */
[----:B------:R1:W4:Y:S01]  /*3fc0*/  MUFU.EX2 R31, R114 ;  /* 0x00000072001f7308 */ /* 0x0003220000000800 */
[----:B--2---:R-:W-:-:S07]  /*3fd0*/  FADD.FTZ R0, R112, R3 ;  /* 0x0000000370007221 */ /* 0x004fce0000010000 */
[----:B------:R-:W2:Y:S01]  /*3fe0*/  MUFU.EX2 R26, R26 ;  /* 0x0000001a001a7308 */ /* 0x000ea20000000800 */
[----:B---3--:R-:W-:Y:S01]  /*3ff0*/  FADD.FTZ R45, R165, R42 ;  /* 0x0000002aa52d7221 */ /* 0x008fe20000010000 */
[----:B-1----:R-:W-:-:S06]  /*4000*/  IMAD.MOV.U32 R114, RZ, RZ, R151 ;  /* 0x000000ffff727224 */ /* 0x002fcc00078e0097 */
[----:B------:R-:W1:Y:S01]  /*4010*/  MUFU.EX2 R116, R116 ;  /* 0x0000007400747308 */ /* 0x000e620000000800 */
[C---:B----4-:R-:W-:Y:S01]  /*4020*/  FADD.FTZ R3, R31.reuse, R0 ;  /* 0x000000001f037221 */ /* 0x050fe20000010000 */
[----:B------:R-:W-:Y:S02]  /*4030*/  F2FP.F16.F32.PACK_AB R174, R31, R112 ;  /* 0x000000701fae723e */ /* 0x000fe400000000ff */
[----:B------:R-:W-:-:S04]  /*4040*/  MOV R112, R151 ;  /* 0x0000009700707202 */ /* 0x000fc80000000f00 */
[----:B------:R-:W3:Y:S01]  /*4050*/  MUFU.EX2 R167, R167 ;  /* 0x000000a700a77308 */ /* 0x000ee20000000800 */
[C---:B--2---:R-:W-:Y:S01]  /*4060*/  FADD.FTZ R42, R26.reuse, R45 ;  /* 0x0000002d1a2a7221 */ /* 0x044fe20000010000 */
[----:B------:R-:W-:-:S06]  /*4070*/  F2FP.F16.F32.PACK_AB R165, R26, R165 ;  /* 0x000000a51aa5723e */ /* 0x000fcc00000000ff */
[----:B------:R2:W4:Y:S01]  /*4080*/  MUFU.EX2 R33, R118 ;  /* 0x0000007600217308 */ /* 0x0005220000000800 */
[----:B-1----:R-:W-:-:S07]  /*4090*/  FADD.FTZ R0, R116, R3 ;  /* 0x0000000374007221 */ /* 0x002fce0000010000 */
[----:B------:R-:W1:Y:S01]  /*40a0*/  MUFU.EX2 R30, R30 ;  /* 0x0000001e001e7308 */ /* 0x000e620000000800 */
[----:B---3--:R-:W-:Y:S01]  /*40b0*/  FADD.FTZ R45, R167, R42 ;  /* 0x0000002aa72d7221 */ /* 0x008fe20000010000 */
[----:B--2---:R-:W-:-:S06]  /*40c0*/  MOV R118, R151 ;  /* 0x0000009700767202 */ /* 0x004fcc0000000f00 */
[----:B------:R-:W2:Y:S01]  /*40d0*/  MUFU.EX2 R120, R120 ;  /* 0x0000007800787308 */ /* 0x000ea20000000800 */
[C---:B----4-:R-:W-:Y:S01]  /*40e0*/  FADD.FTZ R3, R33.reuse, R0 ;  /* 0x0000000021037221 */ /* 0x050fe20000010000 */
[----:B------:R-:W-:Y:S01]  /*40f0*/  F2FP.F16.F32.PACK_AB R168, R33, R116 ;  /* 0x0000007421a8723e */ /* 0x000fe200000000ff */
[----:B------:R-:W-:-:S05]  /*4100*/  IMAD.MOV.U32 R116, RZ, RZ, R151 ;  /* 0x000000ffff747224 */ /* 0x000fca00078e0097 */
[----:B------:R-:W3:Y:S01]  /*4110*/  MUFU.EX2 R161, R161 ;  /* 0x000000a100a17308 */ /* 0x000ee20000000800 */
[C---:B-1----:R-:W-:Y:S01]  /*4120*/  FADD.FTZ R42, R30.reuse, R45 ;  /* 0x0000002d1e2a7221 */ /* 0x042fe20000010000 */
[----:B------:R-:W-:-:S06]  /*4130*/  F2FP.F16.F32.PACK_AB R167, R30, R167 ;  /* 0x000000a71ea7723e */ /* 0x000fcc00000000ff */
[----:B------:R-:W-:Y:S01]  /*4140*/  MUFU.EX2 R155, R35 ;  /* 0x00000023009b7308 */ /* 0x000fe20000000800 */
[----:B--2---:R-:W-:-:S07]  /*4150*/  FADD.FTZ R0, R120, R3 ;  /* 0x0000000378007221 */ /* 0x004fce0000010000 */
[----:B------:R1:W2:Y:S01]  /*4160*/  MUFU.EX2 R35, R92 ;  /* 0x0000005c00237308 */ /* 0x0002a20000000800 */
[----:B---3--:R-:W-:-:S07]  /*4170*/  FADD.FTZ R45, R161, R42 ;  /* 0x0000002aa12d7221 */ /* 0x008fce0000010000 */
[----:B------:R-:W3:Y:S01]  /*4180*/  MUFU.EX2 R34, R34 ;  /* 0x0000002200227308 */ /* 0x000ee20000000800 */
[----:B-1----:R-:W-:-:S07]  /*4190*/  IMAD.MOV.U32 R92, RZ, RZ, R151 ;  /* 0x000000ffff5c7224 */ /* 0x002fce00078e0097 */
[----:B------:R-:W1:Y:S01]  /*41a0*/  MUFU.EX2 R40, R40 ;  /* 0x0000002800287308 */ /* 0x000e620000000800 */
[C---:B--2---:R-:W-:Y:S01]  /*41b0*/  FADD.FTZ R3, R35.reuse, R0 ;  /* 0x0000000023037221 */ /* 0x044fe20000010000 */
[----:B------:R-:W-:Y:S01]  /*41c0*/  F2FP.F16.F32.PACK_AB R170, R35, R120 ;  /* 0x0000007823aa723e */ /* 0x000fe200000000ff */
[----:B------:R-:W-:-:S05]  /*41d0*/  IMAD.MOV.U32 R120, RZ, RZ, R151 ;  /* 0x000000ffff787224 */ /* 0x000fca00078e0097 */
[----:B------:R-:W2:Y:S01]  /*41e0*/  MUFU.EX2 R163, R163 ;  /* 0x000000a300a37308 */ /* 0x000ea20000000800 */
[C---:B---3--:R-:W-:Y:S01]  /*41f0*/  FADD.FTZ R42, R34.reuse, R45 ;  /* 0x0000002d222a7221 */ /* 0x048fe20000010000 */
[----:B------:R-:W-:-:S06]  /*4200*/  F2FP.F16.F32.PACK_AB R161, R34, R161 ;  /* 0x000000a122a1723e */ /* 0x000fcc00000000ff */
[----:B------:R3:W4:Y:S01]  /*4210*/  MUFU.EX2 R37, R90 ;  /* 0x0000005a00257308 */ /* 0x0007220000000800 */
[----:B-1----:R-:W-:-:S07]  /*4220*/  FADD.FTZ R0, R40, R3 ;  /* 0x0000000328007221 */ /* 0x002fce0000010000 */
[----:B------:R-:W1:Y:S01]  /*4230*/  MUFU.EX2 R38, R38 ;  /* 0x0000002600267308 */ /* 0x000e620000000800 */
[----:B--2---:R-:W-:Y:S01]  /*4240*/  FADD.FTZ R45, R163, R42 ;  /* 0x0000002aa32d7221 */ /* 0x004fe20000010000 */
[----:B---3--:R-:W-:-:S06]  /*4250*/  IMAD.MOV.U32 R90, RZ, RZ, R151 ;  /* 0x000000ffff5a7224 */ /* 0x008fcc00078e0097 */
[----:B------:R-:W2:Y:S01]  /*4260*/  MUFU.EX2 R122, R122 ;  /* 0x0000007a007a7308 */ /* 0x000ea20000000800 */
[C---:B----4-:R-:W-:Y:S01]  /*4270*/  FADD.FTZ R3, R37.reuse, R0 ;  /* 0x0000000025037221 */ /* 0x050fe20000010000 */
[----:B------:R-:W-:-:S06]  /*4280*/  F2FP.F16.F32.PACK_AB R164, R37, R40 ;  /* 0x0000002825a4723e */ /* 0x000fcc00000000ff */
[----:B------:R-:W3:Y:S01]  /*4290*/  MUFU.EX2 R157, R157 ;  /* 0x0000009d009d7308 */ /* 0x000ee20000000800 */
[C---:B-1----:R-:W-:Y:S01]  /*42a0*/  FADD.FTZ R2, R38.reuse, R45 ;  /* 0x0000002d26027221 */ /* 0x042fe20000010000 */
[----:B------:R-:W-:-:S06]  /*42b0*/  F2FP.F16.F32.PACK_AB R163, R38, R163 ;  /* 0x000000a326a3723e */ /* 0x000fcc00000000ff */
        /* <DEDUP_REMOVED lines=12> */
[----:B------:R-:W2:Y:S01]  /*4380*/  MUFU.EX2 R41, R66 ;  /* 0x0000004200297308 */ /* 0x000ea20000000800 */
[----:B-1----:R-:W-:-:S07]  /*4390*/  FADD.FTZ R0, R64, R3 ;  /* 0x0000000340007221 */ /* 0x002fce0000010000 */
[----:B------:R-:W1:Y:S01]  /*43a0*/  MUFU.EX2 R159, R74 ;  /* 0x0000004a009f7308 */ /* 0x000e620000000800 */
[----:B---3--:R-:W-:-:S07]  /*43b0*/  FADD.FTZ R2, R70, R47 ;  /* 0x0000002f46027221 */ /* 0x008fce0000010000 */
[----:B------:R-:W3:Y:S01]  /*43c0*/  MUFU.EX2 R68, R68 ;  /* 0x0000004400447308 */ /* 0x000ee20000000800 */
[C---:B--2---:R-:W-:Y:S01]  /*43d0*/  FADD.FTZ R3, R41.reuse, R0 ;  /* 0x0000000029037221 */ /* 0x044fe20000010000 */
[----:B------:R-:W-:-:S06]  /*43e0*/  F2FP.F16.F32.PACK_AB R160, R41, R64 ;  /* 0x0000004029a0723e */ /* 0x000fcc00000000ff */
[----:B------:R-:W2:Y:S01]  /*43f0*/  MUFU.EX2 R60, R60 ;  /* 0x0000003c003c7308 */ /* 0x000ea20000000800 */
[C---:B-1----:R-:W-:Y:S01]  /*4400*/  FADD.FTZ R47, R159.reuse, R2 ;  /* 0x000000029f2f7221 */ /* 0x042fe20000010000 */
[----:B------:R-:W-:-:S06]  /*4410*/  F2FP.F16.F32.PACK_AB R159, R159, R70 ;  /* 0x000000469f9f723e */ /* 0x000fcc00000000ff */
[----:B------:R-:W1:Y:S01]  /*4420*/  MUFU.EX2 R43, R56 ;  /* 0x00000038002b7308 */ /* 0x000e620000000800 */
[----:B---3--:R-:W-:-:S07]  /*4430*/  FADD.FTZ R0, R68, R3 ;  /* 0x0000000344007221 */ /* 0x008fce0000010000 */
        /* <DEDUP_REMOVED lines=11> */
[----:B-1----:R-:W-:-:S04]  /*44f0*/  FADD.FTZ R2, R82, R49 ;  /* 0x0000003152027221 */ /* 0x002fc80000010000 */
[C---:B------:R-:W-:Y:S01]  /*4500*/  FADD.FTZ R3, R155.reuse, R2 ;  /* 0x000000029b037221 */ /* 0x040fe20000010000 */
[----:B------:R-:W-:Y:S02]  /*4510*/  F2FP.F16.F32.PACK_AB R155, R155, R82 ;  /* 0x000000529b9b723e */ /* 0x000fe400000000ff */
[----:B------:R-:W1:Y:S01]  /*4520*/  MUFU.EX2 R45, R46 ;  /* 0x0000002e002d7308 */ /* 0x000e620000000800 */
[C---:B---3--:R-:W-:Y:S01]  /*4530*/  FADD.FTZ R49, R13.reuse, R0 ;  /* 0x000000000d317221 */ /* 0x048fe20000010000 */
[----:B------:R-:W-:Y:S02]  /*4540*/  F2FP.F16.F32.PACK_AB R156, R13, R72 ;  /* 0x000000480d9c723e */ /* 0x000fe400000000ff */
[----:B------:R-:W-:-:S04]  /*4550*/  MOV R2, 0x3f800000 ;  /* 0x3f80000000027802 */ /* 0x000fc80000000f00 */
[----:B------:R-:W3:Y:S01]  /*4560*/  MUFU.EX2 R80, R80 ;  /* 0x0000005000507308 */ /* 0x000ee20000000800 */
[----:B--2---:R-:W-:-:S07]  /*4570*/  FADD.FTZ R0, R76, R49 ;  /* 0x000000314c007221 */ /* 0x004fce0000010000 */
[----:B------:R2:W4:Y:S01]  /*4580*/  MUFU.EX2 R47, R124 ;  /* 0x0000007c002f7308 */ /* 0x0005220000000800 */
[C---:B-1----:R-:W-:Y:S01]  /*4590*/  FADD.FTZ R21, R45.reuse, R0 ;  /* 0x000000002d157221 */ /* 0x042fe20000010000 */
[----:B------:R-:W-:-:S06]  /*45a0*/  F2FP.F16.F32.PACK_AB R158, R45, R76 ;  /* 0x0000004c2d9e723e */ /* 0x000fcc00000000ff */
[----:B------:R-:W1:Y:S01]  /*45b0*/  MUFU.EX2 R84, R84 ;  /* 0x0000005400547308 */ /* 0x000e620000000800 */
[----:B---3--:R-:W-:Y:S01]  /*45c0*/  FADD.FTZ R0, R80, R21 ;  /* 0x0000001550007221 */ /* 0x008fe20000010000 */
[----:B--2---:R-:W-:-:S06]  /*45d0*/  MOV R124, R151 ;  /* 0x00000097007c7202 */ /* 0x004fcc0000000f00 */
[----:B------:R2:W3:Y:S01]  /*45e0*/  MUFU.EX2 R15, R126 ;  /* 0x0000007e000f7308 */ /* 0x0004e20000000800 */
[C---:B----4-:R-:W-:Y:S01]  /*45f0*/  FADD.FTZ R21, R47.reuse, R0 ;  /* 0x000000002f157221 */ /* 0x050fe20000010000 */
[----:B------:R-:W-:Y:S01]  /*4600*/  F2FP.F16.F32.PACK_AB R152, R47, R80 ;  /* 0x000000502f98723e */ /* 0x000fe200000000ff */
[----:B------:R-:W-:Y:S02]  /*4610*/  IMAD.MOV.U32 R0, RZ, RZ, 0x3f800000 ;  /* 0x3f800000ff007424 */ /* 0x000fe400078e00ff */
[----:B-1----:R-:W-:Y:S01]  /*4620*/  FADD.FTZ R4, R84, R21 ;  /* 0x0000001554047221 */ /* 0x002fe20000010000 */
[----:B--2---:R-:W-:-:S03]  /*4630*/  IMAD.MOV.U32 R126, RZ, RZ, R151 ;  /* 0x000000ffff7e7224 */ /* 0x004fc600078e0097 */
[C---:B---3--:R-:W-:Y:S01]  /*4640*/  FADD.FTZ R4, R15.reuse, R4 ;  /* 0x000000040f047221 */ /* 0x048fe20000010000 */
[----:B------:R-:W-:Y:S01]  /*4650*/  F2FP.F16.F32.PACK_AB R154, R15, R84 ;  /* 0x000000540f9a723e */ /* 0x000fe200000000ff */
[----:B------:R-:W-:Y:S06]  /*4660*/  @!P2 BRA `(.L_x_1873) ;  /* 0x000000340028a947 */ /* 0x000fec0003800000 */
[----:B------:R-:W-:Y:S01]  /*4670*/  IMAD.MOV.U32 R15, RZ, RZ, R14 ;  /* 0x000000ffff0f7224 */ /* 0x000fe200078e000e */
[----:B------:R-:W-:Y:S01]  /*4680*/  MOV R0, 0x3f800000 ;  /* 0x3f80000000007802 */ /* 0x000fe20000000f00 */
[----:B------:R-:W-:Y:S01]  /*4690*/  IMAD.MOV.U32 R13, RZ, RZ, R12 ;  /* 0x000000ffff0d7224 */ /* 0x000fe200078e000c */
        /* <DEDUP_REMOVED lines=34> */
[----:B------:R-:W-:Y:S01]  /*48c0*/  ULDC UR59, c[0x0][0x2e0] ;  /* 0x0000b800003b7ab9 */ /* 0x000fe20000000800 */
[----:B------:R-:W-:Y:S01]  /*48d0*/  ULDC UR58, c[0x0][0x288] ;  /* 0x0000a200003a7ab9 */ /* 0x000fe20000000800 */
[----:B------:R-:W-:Y:S01]  /*48e0*/  ULDC UR61, c[0x0][0x404] ;  /* 0x00010100003d7ab9 */ /* 0x000fe20000000800 */
[----:B------:R-:W-:Y:S01]  /*48f0*/  ULDC UR5, c[0x0][0x9d8] ;  /* 0x0002760000057ab9 */ /* 0x000fe20000000800 */
[----:B------:R-:W-:-:S05]  /*4900*/  ULDC.64 UR40, c[0x0][0x3f8] ;  /* 0x0000fe0000287ab9 */ /* 0x000fca0000000a00 */
.L_x_1882:
[----:B------:R-:W-:-:S04]  /*4910*/  UIADD3 UR6, UR4, 0x1, URZ ;  /* 0x0000000104067890 */ /* 0x000fc8000fffe03f */
[----:B------:R-:W-:-:S04]  /*4920*/  UISETP.NE.AND UP0, UPT, UR6, 0x2, UPT ;  /* 0x000000020600788c */ /* 0x000fc8000bf05270 */
[----:B------:R-:W-:Y:S02]  /*4930*/  USEL UR46, URZ, 0x1, UP0 ;  /* 0x000000013f2e7887 */ /* 0x000fe40008000000 */
[----:B------:R-:W-:Y:S02]  /*4940*/  USEL UR36, UR6, URZ, UP0 ;  /* 0x0000003f06247287 */ /* 0x000fe40008000000 */
[----:B------:R-:W-:Y:S01]  /*4950*/  ULOP3.LUT UR46, UR45, UR46, URZ, 0x3c, !UPT ;  /* 0x0000002e2d2e7292 */ /* 0x000fe2000f8e3c3f */
[----:B------:R-:W-:Y:S11]  /*4960*/  @!P0 BRA `(.L_x_1874) ;  /* 0x0000000000048947 */ /* 0x000ff60003800000 */
[----:B------:R-:W-:Y:S01]  /*4970*/  BPT.TRAP 0x1 ;  /* 0x000000040000795c */ /* 0x000fe20000300000 */
.L_x_1874:
[----:B------:R-:W-:Y:S01]  /*4980*/  ULEA UR37, UR36, UR38, 0x3 ;  /* 0x0000002624257291 */ /* 0x000fe2000f8e183f */
[----:B------:R-:W-:-:S05]  /*4990*/  IMAD.U32 R5, RZ, RZ, UR46 ;  /* 0x0000002eff057e24 */ /* 0x000fca000f8e00ff */
[----:B------:R-:W-:-:S04]  /*49a0*/  SHF.L.U32 R5, R5, 0x1f, RZ ;  /* 0x0000001f05057819 */ /* 0x000fc800000006ff */
[----:B------:R1:W2:Y:S01]  /*49b0*/  SYNCS.PHASECHK.TRANS64.TRYWAIT P2, [UR37+0x34830], R5 ;  /* 0x03483005ff0075a7 */ /* 0x0002a20008040165 */
[----:B------:R-:W-:Y:S05]  /*49c0*/  @!P0 BRA `(.L_x_1875) ;  /* 0x0000000000048947 */ /* 0x000fea0003800000 */
[----:B------:R-:W-:Y:S01]  /*49d0*/  BPT.TRAP 0x1 ;  /* 0x000000040000795c */ /* 0x000fe20000300000 */
.L_x_1875:
[----:B--2---:R-:W-:Y:S05]  /*49e0*/  @P2 BRA `(.L_x_1876) ;  /* 0x0000000000082947 */ /* 0x004fea0003800000 */
[----:B------:R-:W2:Y:S02]  /*49f0*/  SYNCS.PHASECHK.TRANS64.TRYWAIT P2, [UR37+0x34830], R5 ;  /* 0x03483005ff0075a7 */ /* 0x000ea40008040165 */
[----:B--2---:R-:W-:Y:S05]  /*4a00*/  @!P2 BRA `(.L_x_1877) ;  /* 0x000000a800f0a947 */ /* 0x004fea0003800000 */
.L_x_1876:
        /* <DEDUP_REMOVED lines=94> */
[----:B------:R-:W-:Y:S01]  /*4ff0*/  R2UR UR52, R6 ;  /* 0x00000000063472ca */ /* 0x000fe200000e0000 */
[----:B------:R-:W-:Y:S01]  /*5000*/  UIADD3 UR54, UR6, 0x4, URZ ;  /* 0x0000000406367890 */ /* 0x000fe2000fffe03f */
[----:B------:R-:W-:Y:S01]  /*5010*/  R2UR UR53, R7 ;  /* 0x00000000073572ca */ /* 0x000fe200000e0000 */
[----:B------:R-:W-:Y:S01]  /*5020*/  UMOV UR55, 0x40000040 ;  /* 0x4000004000377882 */ /* 0x000fe20000000000 */
[----:B------:R-:W-:Y:S02]  /*5030*/  WARPGROUP.DEPBAR.LE gsb0, 0x0 ;  /* 0x00008000000079c5 */ /* 0x000fe40000010000 */
[----:B------:R-:W-:-:S09]  /*5040*/  WARPGROUP.ARRIVE ;  /* 0x00000000000079c5 */ /* 0x000fd20000000000 */
        /* <DEDUP_REMOVED lines=35> */
.L_x_1878:
[----:B------:R-:W-:Y:S01]  /*5280*/  ULEA UR6, UR4, UR38, 0x3 ;  /* 0x0000002604067291 */ /* 0x000fe2000f8e183f */
[----:B------:R-:W-:-:S05]  /*5290*/  IMAD.U32 R0, RZ, RZ, UR45 ;  /* 0x0000002dff007e24 */ /* 0x000fca000f8e00ff */
[----:B------:R-:W-:-:S04]  /*52a0*/  SHF.L.U32 R0, R0, 0x1f, RZ ;  /* 0x0000001f00007819 */ /* 0x000fc800000006ff */
[----:B------:R3:W4:Y:S01]  /*52b0*/  SYNCS.PHASECHK.TRANS64.TRYWAIT P2, [UR6+0x34850], R0 ;  /* 0x03485000ff0075a7 */ /* 0x0007220008040146 */
[----:B------:R-:W-:Y:S05]  /*52c0*/  @!P0 BRA `(.L_x_1879) ;  /* 0x0000000000048947 */ /* 0x000fea0003800000 */
[----:B------:R-:W-:Y:S01]  /*52d0*/  BPT.TRAP 0x1 ;  /* 0x000000040000795c */ /* 0x000fe20000300000 */
.L_x_1879:
[----:B----4-:R-:W-:Y:S05]  /*52e0*/  @P2 BRA `(.L_x_1880) ;  /* 0x0000000000082947 */ /* 0x010fea0003800000 */
[----:B------:R-:W4:Y:S02]  /*52f0*/  SYNCS.PHASECHK.TRANS64.TRYWAIT P2, [UR6+0x34850], R0 ;  /* 0x03485000ff0075a7 */ /* 0x000f240008040146 */
[----:B----4-:R-:W-:Y:S05]  /*5300*/  @!P2 BRA `(.L_x_1881) ;  /* 0x000000a000c8a947 */ /* 0x010fea0003800000 */
.L_x_1880:
[----:B------:R-:W-:Y:S01]  /*5310*/  UIADD3 UR10, UR38, 0x400, URZ ;  /* 0x00000400260a7890 */ /* 0x000fe2000fffe03f */
[----:B------:R-:W-:Y:S01]  /*5320*/  WARPGROUP.ARRIVE ;  /* 0x00000000000079c5 */ /* 0x000fe20000000000 */
[----:B------:R-:W-:Y:S01]  /*5330*/  UMOV UR11, 0x40000040 ;  /* 0x40000040000b7882 */ /* 0x000fe20000000000 */
[----:B------:R-:W-:Y:S01]  /*5340*/  UISETP.NE.U32.AND UP0, UPT, UR40, URZ, UPT ;  /* 0x0000003f2800728c */ /* 0x000fe2000bf05070 */
[----:B-1-3--:R-:W-:Y:S01]  /*5350*/  FMUL.FTZ R0, R26, UR5 ;  /* 0x000000051a007c20 */ /* 0x00afe20008410000 */
[----:B------:R-:W-:Y:S01]  /*5360*/  USHF.R.U32.HI UR10, URZ, 0x4, UR10 ;  /* 0x000000043f0a7899 */ /* 0x000fe2000801160a */
[----:B------:R-:W-:Y:S01]  /*5370*/  FMUL.FTZ R26, R39, UR5 ;  /* 0x00000005271a7c20 */ /* 0x000fe20008410000 */
[----:B------:R-:W-:Y:S01]  /*5380*/  UISETP.NE.AND.EX UP0, UPT, UR41, URZ, UPT, UP0 ;  /* 0x0000003f2900728c */ /* 0x000fe2000bf05300 */
[----:B--2---:R-:W-:Y:S01]  /*5390*/  FMUL.FTZ R5, R24, UR5 ;  /* 0x0000000518057c20 */ /* 0x004fe20008410000 */
[----:B------:R-:W-:Y:S01]  /*53a0*/  ULOP3.LUT UR10, UR10, 0x3fff, URZ, 0xc0, !UPT ;  /* 0x00003fff0a0a7892 */ /* 0x000fe2000f8ec03f */
[----:B------:R-:W-:Y:S01]  /*53b0*/  FMUL.FTZ R12, R25, UR5 ;  /* 0x00000005190c7c20 */ /* 0x000fe20008410000 */
[----:B------:R-:W-:Y:S01]  /*53c0*/  FMUL.FTZ R25, R38, UR5 ;  /* 0x0000000526197c20 */ /* 0x000fe20008410000 */
[----:B------:R-:W-:Y:S01]  /*53d0*/  FMUL.FTZ R38, R40, UR5 ;  /* 0x0000000528267c20 */ /* 0x000fe20008410000 */
[----:B------:R-:W-:Y:S01]  /*53e0*/  ULOP3.LUT UR10, UR10, 0x4000000, URZ, 0xfc, !UPT ;  /* 0x040000000a0a7892 */ /* 0x000fe2000f8efc3f */
[----:B------:R-:W1:Y:S01]  /*53f0*/  MUFU.TANH R5, R5 ;  /* 0x0000000500057308 */ /* 0x000e620000002400 */
[----:B------:R-:W-:Y:S01]  /*5400*/  FMUL.FTZ R198, R41, UR5 ;  /* 0x0000000529c67c20 */ /* 0x000fe20008410000 */
[----:B------:R-:W-:Y:S01]  /*5410*/  FMUL.FTZ R37, R37, UR5 ;  /* 0x0000000525257c20 */ /* 0x000fe20008410000 */
[----:B------:R-:W-:Y:S01]  /*5420*/  ULEA UR4, UR4, UR10, 0xb ;  /* 0x0000000a04047291 */ /* 0x000fe2000f8e583f */
[----:B------:R-:W-:Y:S01]  /*5430*/  FMUL.FTZ R44, R44, UR5 ;  /* 0x000000052c2c7c20 */ /* 0x000fe20008410000 */
[----:B------:R-:W-:Y:S01]  /*5440*/  FMUL.FTZ R196, R45, UR5 ;  /* 0x000000052dc47c20 */ /* 0x000fe20008410000 */
[----:B------:R-:W-:Y:S01]  /*5450*/  FMUL.FTZ R48, R48, UR5 ;  /* 0x0000000530307c20 */ /* 0x000fe20008410000 */
[----:B------:R-:W-:Y:S01]  /*5460*/  FMUL.FTZ R49, R49, UR5 ;  /* 0x0000000531317c20 */ /* 0x000fe20008410000 */
[----:B------:R-:W2:Y:S01]  /*5470*/  MUFU.TANH R12, R12 ;  /* 0x0000000c000c7308 */ /* 0x000ea20000002400 */
[----:B------:R-:W-:Y:S01]  /*5480*/  FMUL.FTZ R52, R52, UR5 ;  /* 0x0000000534347c20 */ /* 0x000fe20008410000 */
[----:B------:R-:W-:Y:S01]  /*5490*/  UMOV UR10, UR4 ;  /* 0x00000004000a7c82 */ /* 0x000fe20008000000 */
[----:B------:R-:W-:Y:S01]  /*54a0*/  FMUL.FTZ R53, R53, UR5 ;  /* 0x0000000535357c20 */ /* 0x000fe20008410000 */
[----:B------:R-:W-:Y:S01]  /*54b0*/  HGMMA.64x128x16.F32 R88, R180, gdesc[UR8].tnspB, R88, gsb0 ;  /* 0x41e00008b4587df0 */ /* 0x000fe20008000858 */
[----:B------:R-:W-:Y:S01]  /*54c0*/  UIADD3 UR10, UR4, 0x80, URZ ;  /* 0x00000080040a7890 */ /* 0x000fe2000fffe03f */
[----:B------:R-:W-:Y:S01]  /*54d0*/  FMUL.FTZ R56, R56, UR5 ;  /* 0x0000000538387c20 */ /* 0x000fe20008410000 */
[----:B------:R-:W-:Y:S01]  /*54e0*/  UMOV UR11, 0x40000040 ;  /* 0x40000040000b7882 */ /* 0x000fe20000000000 */
        /* <DEDUP_REMOVED lines=34> */
[----:B------:R-:W-:-:S06]  /*5710*/  UMOV UR45, UR46 ;  /* 0x0000002e002d7c82 */ /* 0x000fcc0008000000 */
[----:B------:R-:W-:Y:S08]  /*5720*/  MUFU.TANH R48, R48 ;  /* 0x0000003000307308 */ /* 0x000ff00000002400 */
[----:B------:R-:W-:Y:S08]  /*5730*/  MUFU.TANH R49, R49 ;  /* 0x0000003100317308 */ /* 0x000ff00000002400 */
[----:B------:R-:W-:Y:S08]  /*5740*/  MUFU.TANH R52, R52 ;  /* 0x0000003400347308 */ /* 0x000ff00000002400 */
[----:B------:R-:W-:Y:S08]  /*5750*/  MUFU.TANH R53, R53 ;  /* 0x0000003500357308 */ /* 0x000ff00000002400 */
[----:B------:R-:W-:Y:S08]  /*5760*/  MUFU.TANH R56, R56 ;  /* 0x0000003800387308 */ /* 0x000ff00000002400 */
[----:B------:R-:W-:Y:S08]  /*5770*/  MUFU.TANH R57, R57 ;  /* 0x0000003900397308 */ /* 0x000ff00000002400 */
[----:B------:R3:W-:Y:S08]  /*5780*/  MUFU.TANH R42, R61 ;  /* 0x0000003d002a7308 */ /* 0x0007f00000002400 */
[----:B------:R-:W-:Y:S01]  /*5790*/  MUFU.TANH R64, R64 ;  /* 0x0000004000407308 */ /* 0x000fe20000002400 */
[----:B---3--:R-:W-:-:S07]  /*57a0*/  FMUL.FTZ R61, R79, UR5 ;  /* 0x000000054f3d7c20 */ /* 0x008fce0008410000 */
[----:B------:R-:W-:Y:S08]  /*57b0*/  MUFU.TANH R68, R68 ;  /* 0x0000004400447308 */ /* 0x000ff00000002400 */
[----:B------:R3:W-:Y:S08]  /*57c0*/  MUFU.TANH R50, R69 ;  /* 0x0000004500327308 */ /* 0x0007f00000002400 */
[----:B------:R-:W-:Y:S01]  /*57d0*/  MUFU.TANH R58, R77 ;  /* 0x0000004d003a7308 */ /* 0x000fe20000002400 */
[----:B---3--:R-:W-:-:S07]  /*57e0*/  FMUL.FTZ R69, R87, UR5 ;  /* 0x0000000557457c20 */ /* 0x008fce0008410000 */
[----:B------:R-:W-:Y:S08]  /*57f0*/  MUFU.TANH R81, R81 ;  /* 0x0000005100517308 */ /* 0x000ff00000002400 */
[----:B------:R-:W-:Y:S01]  /*5800*/  MUFU.TANH R0, R0 ;  /* 0x0000000000007308 */ /* 0x000fe20000002400 */
[----:B------:R-:W-:Y:S02]  /*5810*/  WARPGROUP.DEPBAR.LE gsb0, 0x0 ;  /* 0x00008000000079c5 */ /* 0x000fe40000010000 */
[----:B------:R-:W-:Y:S01]  /*5820*/  WARPGROUP.ARRIVE ;  /* 0x00000000000079c5 */ /* 0x000fe20000000000 */
[----:B------:R-:W-:Y:S01]  /*5830*/  FMUL.FTZ R180, R36, UR5 ;  /* 0x0000000524b47c20 */ /* 0x000fe20008410000 */
[----:B------:R-:W-:Y:S01]  /*5840*/  FMUL.FTZ R36, R59, UR5 ;  /* 0x000000053b247c20 */ /* 0x000fe20008410000 */
[----:B------:R-:W-:-:S02]  /*5850*/  FMUL.FTZ R59, R78, UR5 ;  /* 0x000000054e3b7c20 */ /* 0x000fc40008410000 */
[----:B------:R-:W-:Y:S01]  /*5860*/  MUFU.TANH R2, R2 ;  /* 0x0000000200027308 */ /* 0x000fe20000002400 */
[----:B------:R-:W-:Y:S01]  /*5870*/  HGMMA.64x128x16.F32 R88, R176, gdesc[UR8].tnspB, R88, gsb0 ;  /* 0x41e00008b0587df0 */ /* 0x000fe20008000858 */
[----:B------:R-:W-:Y:S01]  /*5880*/  UIADD3 UR10, UR4, 0x100, URZ ;  /* 0x00000100040a7890 */ /* 0x000fe2000fffe03f */
[----:B------:R-:W-:-:S05]  /*5890*/  UMOV UR11, 0x40000040 ;  /* 0x40000040000b7882 */ /* 0x000fca0000000000 */
        /* <DEDUP_REMOVED lines=25> */
[----:B------:R-:W-:Y:S01]  /*5a30*/  UMOV UR10, 0xffffff80 ;  /* 0xffffff80000a7882 */ /* 0x000fe20000000000 */
[----:B------:R-:W-:Y:S01]  /*5a40*/  USEL UR11, UR61, 0x1, UP0 ;  /* 0x000000013d0b7887 */ /* 0x000fe20008000000 */
[----:B------:R-:W3:Y:S01]  /*5a50*/  MUFU.TANH R176, R176 ;  /* 0x000000b000b07308 */ /* 0x000ee20000002400 */
[----:B------:R-:W-:Y:S01]  /*5a60*/  UIMAD UR10, UR7, UR10, 0x1 ;  /* 0x00000001070a74a4 */ /* 0x000fe2000f8e020a */
[----:B------:R-:W-:Y:S01]  /*5a70*/  FMUL.FTZ R33, R54, UR5 ;  /* 0x0000000536217c20 */ /* 0x000fe20008410000 */
[----:B------:R-:W-:Y:S01]  /*5a80*/  FMUL.FTZ R28, R43, UR5 ;  /* 0x000000052b1c7c20 */ /* 0x000fe20008410000 */
[----:B------:R-:W-:Y:S01]  /*5a90*/  FMUL.FTZ R43, R62, UR5 ;  /* 0x000000053e2b7c20 */ /* 0x000fe20008410000 */
[----:B------:R-:W-:Y:S01]  /*5aa0*/  UIADD3 UR10, UR42, UR10, URZ ;  /* 0x0000000a2a0a7290 */ /* 0x000fe2000fffe03f */
[----:B------:R-:W-:Y:S01]  /*5ab0*/  FMUL.FTZ R32, R51, UR5 ;  /* 0x0000000533207c20 */ /* 0x000fe20008410000 */
[----:B------:R-:W-:Y:S01]  /*5ac0*/  FMUL.FTZ R51, R67, UR5 ;  /* 0x0000000543337c20 */ /* 0x000fe20008410000 */
[----:B------:R-:W4:Y:S01]  /*5ad0*/  MUFU.TANH R177, R177 ;  /* 0x000000b100b17308 */ /* 0x000f220000002400 */
[----:B------:R-:W-:Y:S01]  /*5ae0*/  UIMAD UR10, UR11, UR59, UR10 ;  /* 0x0000003b0b0a72a4 */ /* 0x000fe2000f8e020a */
[----:B------:R-:W-:Y:S01]  /*5af0*/  FMUL.FTZ R67, R86, UR5 ;  /* 0x0000000556437c20 */ /* 0x000fe20008410000 */
[----:B------:R-:W-:-:S02]  /*5b00*/  UISETP.GT.AND UP0, UPT, UR7, UR47, UPT ;  /* 0x0000002f0700728c */ /* 0x000fc4000bf04270 */
[----:B------:R-:W-:Y:S01]  /*5b10*/  UIADD3 UR10, UR10, -UR58, URZ ;  /* 0x8000003a0a0a7290 */ /* 0x000fe2000fffe03f */
[----:B------:R-:W-:Y:S02]  /*5b20*/  UMOV UR11, 0x40000040 ;  /* 0x40000040000b7882 */ /* 0x000fe40000000000 */
[----:B------:R-:W5:Y:S01]  /*5b30*/  MUFU.TANH R178, R178 ;  /* 0x000000b200b27308 */ /* 0x000f620000002400 */
[----:B------:R-:W-:Y:S02]  /*5b40*/  UIADD3 UR7, UR7, -0x1, URZ ;  /* 0xffffffff07077890 */ /* 0x000fe4000fffe03f */
[----:B------:R-:W-:Y:S01]  /*5b50*/  MOV R39, UR10 ;  /* 0x0000000a00277c02 */ /* 0x000fe20008000f00 */
[----:B------:R-:W-:-:S04]  /*5b60*/  UIADD3 UR10, UR4, 0x180, URZ ;  /* 0x00000180040a7890 */ /* 0x000fc8000fffe03f */
[----:B------:R-:W-:Y:S01]  /*5b70*/  IMAD R40, R22, -0x2, R39 ;  /* 0xfffffffe16287824 */ /* 0x000fe200078e0227 */
[----:B------:R-:W5:Y:S03]  /*5b80*/  MUFU.TANH R179, R179 ;  /* 0x000000b300b37308 */ /* 0x000f660000002400 */
[----:B------:R-:W-:-:S04]  /*5b90*/  IMAD.IADD R41, R23, 0x1, R40 ;  /* 0x0000000117297824 */ /* 0x000fc800078e0228 */
[C---:B------:R-:W-:Y:S01]  /*5ba0*/  VIADD R71, R41.reuse, 0x8 ;  /* 0x0000000829477836 */ /* 0x040fe20000000000 */
[C---:B------:R-:W-:Y:S01]  /*5bb0*/  ISETP.GT.AND P2, PT, R41.reuse, RZ, PT ;  /* 0x000000ff2900720c */ /* 0x040fe20003f44270 */
[----:B------:R-:W-:Y:S01]  /*5bc0*/  MUFU.TANH R40, R60 ;  /* 0x0000003c00287308 */ /* 0x000fe20000002400 */
[----:B------:R-:W-:Y:S02]  /*5bd0*/  ISETP.GT.AND P3, PT, R41, 0x1, PT ;  /* 0x000000012900780c */ /* 0x000fe40003f64270 */
[----:B-1----:R-:W-:Y:S02]  /*5be0*/  FSEL R182, R5, -INF , P2 ;  /* 0xff80000005b67808 */ /* 0x002fe40001000000 */
[----:B------:R-:W-:Y:S02]  /*5bf0*/  ISETP.GT.AND P2, PT, R41, 0x8, PT ;  /* 0x000000082900780c */ /* 0x000fe40003f44270 */
[----:B--2---:R-:W-:Y:S01]  /*5c00*/  FSEL R206, R12, -INF , P3 ;  /* 0xff8000000cce7808 */ /* 0x004fe20001800000 */
[----:B------:R1:W-:Y:S01]  /*5c10*/  MUFU.TANH R46, R65 ;  /* 0x00000041002e7308 */ /* 0x0003e20000002400 */
[----:B------:R-:W-:-:S02]  /*5c20*/  FMNMX.FTZ R5, R182, R13, !PT ;  /* 0x0000000db6057209 */ /* 0x000fc40007810000 */
[C---:B------:R-:W-:Y:S02]  /*5c30*/  ISETP.GT.AND P3, PT, R41.reuse, 0x9, PT ;  /* 0x000000092900780c */ /* 0x040fe40003f64270 */
[----:B---3--:R-:W-:Y:S02]  /*5c40*/  FSEL R204, R176, -INF , P2 ;  /* 0xff800000b0cc7808 */ /* 0x008fe40001000000 */
[----:B------:R-:W-:Y:S01]  /*5c50*/  FMNMX.FTZ R5, R206, R5, !PT ;  /* 0x00000005ce057209 */ /* 0x000fe20007810000 */
[----:B------:R2:W-:Y:S01]  /*5c60*/  MUFU.TANH R54, R73 ;  /* 0x0000004900367308 */ /* 0x0005e20000002400 */
[----:B------:R-:W-:Y:S01]  /*5c70*/  ISETP.GT.AND P2, PT, R41, 0x10, PT ;  /* 0x000000102900780c */ /* 0x000fe20003f44270 */
[----:B-1----:R-:W-:Y:S01]  /*5c80*/  FMUL.FTZ R65, R83, UR5 ;  /* 0x0000000553417c20 */ /* 0x002fe20008410000 */
[----:B----4-:R-:W-:Y:S02]  /*5c90*/  FSEL R208, R177, -INF , P3 ;  /* 0xff800000b1d07808 */ /* 0x010fe40001800000 */
[----:B------:R-:W-:-:S02]  /*5ca0*/  FMNMX.FTZ R5, R204, R5, !PT ;  /* 0x00000005cc057209 */ /* 0x000fc40007810000 */
[C---:B------:R-:W-:Y:S01]  /*5cb0*/  ISETP.GT.AND P3, PT, R41.reuse, 0x11, PT ;  /* 0x000000112900780c */ /* 0x040fe20003f64270 */
[----:B------:R-:W-:Y:S01]  /*5cc0*/  MUFU.TANH R60, R85 ;  /* 0x00000055003c7308 */ /* 0x000fe20000002400 */
[----:B-----5:R-:W-:Y:S02]  /*5cd0*/  FSEL R176, R178, -INF , P2 ;  /* 0xff800000b2b07808 */ /* 0x020fe40001000000 */
[----:B------:R-:W-:Y:S02]  /*5ce0*/  FMNMX.FTZ R5, R208, R5, !PT ;  /* 0x00000005d0057209 */ /* 0x000fe40007810000 */
[----:B------:R-:W-:Y:S02]  /*5cf0*/  ISETP.GT.AND P2, PT, R41, 0x18, PT ;  /* 0x000000182900780c */ /* 0x000fe40003f44270 */
[----:B------:R-:W-:Y:S01]  /*5d00*/  FSEL R202, R179, -INF , P3 ;  /* 0xff800000b3ca7808 */ /* 0x000fe20001800000 */
[----:B------:R-:W1:Y:S01]  /*5d10*/  MUFU.TANH R28, R28 ;  /* 0x0000001c001c7308 */ /* 0x000e620000002400 */
[----:B------:R-:W-:-:S02]  /*5d20*/  FMNMX.FTZ R5, R176, R5, !PT ;  /* 0x00000005b0057209 */ /* 0x000fc40007810000 */
[C---:B------:R-:W-:Y:S02]  /*5d30*/  ISETP.GT.AND P3, PT, R41.reuse, 0x19, PT ;  /* 0x000000192900780c */ /* 0x040fe40003f64270 */
[----:B------:R-:W-:Y:S02]  /*5d40*/  FSEL R178, R180, -INF , P2 ;  /* 0xff800000b4b27808 */ /* 0x000fe40001000000 */
[----:B------:R-:W-:Y:S01]  /*5d50*/  FMNMX.FTZ R5, R202, R5, !PT ;  /* 0x00000005ca057209 */ /* 0x000fe20007810000 */
[----:B------:R-:W-:Y:S01]  /*5d60*/  MUFU.TANH R29, R29 ;  /* 0x0000001d001d7308 */ /* 0x000fe20000002400 */
[----:B------:R-:W-:Y:S02]  /*5d70*/  ISETP.GT.AND P2, PT, R41, 0x20, PT ;  /* 0x000000202900780c */ /* 0x000fe40003f44270 */
[----:B------:R-:W-:Y:S02]  /*5d80*/  FSEL R200, R37, -INF , P3 ;  /* 0xff80000025c87808 */ /* 0x000fe40001800000 */
[----:B------:R-:W-:-:S02]  /*5d90*/  FMNMX.FTZ R5, R178, R5, !PT ;  /* 0x00000005b2057209 */ /* 0x000fc40007810000 */
[C---:B------:R-:W-:Y:S01]  /*5da0*/  ISETP.GT.AND P3, PT, R41.reuse, 0x21, PT ;  /* 0x000000212900780c */ /* 0x040fe20003f64270 */
[----:B------:R-:W3:Y:S01]  /*5db0*/  MUFU.TANH R32, R32 ;  /* 0x0000002000207308 */ /* 0x000ee20000002400 */
[----:B------:R-:W-:Y:S02]  /*5dc0*/  FMNMX.FTZ R5, R200, R5, !PT ;  /* 0x00000005c8057209 */ /* 0x000fe40007810000 */
[----:B------:R-:W-:Y:S02]  /*5dd0*/  FSEL R198, R198, -INF , P3 ;  /* 0xff800000c6c67808 */ /* 0x000fe40001800000 */
[----:B------:R-:W-:Y:S02]  /*5de0*/  ISETP.GT.AND P3, PT, R41, 0x29, PT ;  /* 0x000000292900780c */ /* 0x000fe40003f64270 */
[----:B------:R-:W-:Y:S01]  /*5df0*/  ISETP.GT.AND P5, PT, R71, RZ, PT ;  /* 0x000000ff4700720c */ /* 0x000fe20003fa4270 */
[----:B------:R-:W-:Y:S01]  /*5e00*/  MUFU.TANH R33, R33 ;  /* 0x0000002100217308 */ /* 0x000fe20000002400 */
[----:B------:R-:W-:-:S02]  /*5e10*/  FSEL R196, R196, -INF , P3 ;  /* 0xff800000c4c47808 */ /* 0x000fc40001800000 */
[----:B------:R-:W-:Y:S02]  /*5e20*/  ISETP.GT.AND P3, PT, R41, 0x31, PT ;  /* 0x000000312900780c */ /* 0x000fe40003f64270 */
[----:B------:R-:W-:Y:S02]  /*5e30*/  ISETP.GT.AND P6, PT, R71, 0x1, PT ;  /* 0x000000014700780c */ /* 0x000fe40003fc4270 */
[----:B------:R-:W-:Y:S01]  /*5e40*/  FSEL R192, R49, -INF , P3 ;  /* 0xff80000031c07808 */ /* 0x000fe20001800000 */
[----:B------:R-:W-:Y:S01]  /*5e50*/  FMUL.FTZ R49, R70, UR5 ;  /* 0x0000000546317c20 */ /* 0x000fe20008410000 */
[----:B------:R-:W-:Y:S01]  /*5e60*/  ISETP.GT.AND P3, PT, R41, 0x39, PT ;  /* 0x000000392900780c */ /* 0x000fe20003f64270 */
[----:B------:R-:W-:Y:S01]  /*5e70*/  MUFU.TANH R43, R43 ;  /* 0x0000002b002b7308 */ /* 0x000fe20000002400 */
[----:B------:R-:W-:Y:S02]  /*5e80*/  FSEL R66, R0, -INF , P5 ;  /* 0xff80000000427808 */ /* 0x000fe40002800000 */
[----:B------:R-:W-:-:S02]  /*5e90*/  FSEL R70, R2, -INF , P6 ;  /* 0xff80000002467808 */ /* 0x000fc40003000000 */
[----:B--2---:R-:W-:Y:S02]  /*5ea0*/  FMNMX.FTZ R73, R66, R15, !PT ;  /* 0x0000000f42497209 */ /* 0x004fe40007810000 */
[C---:B------:R-:W-:Y:S01]  /*5eb0*/  ISETP.GT.AND P4, PT, R71.reuse, 0x9, PT ;  /* 0x000000094700780c */ /* 0x040fe20003f84270 */
[----:B------:R-:W-:Y:S01]  /*5ec0*/  MUFU.TANH R51, R51 ;  /* 0x0000003300337308 */ /* 0x000fe20000002400 */
[----:B------:R-:W-:Y:S02]  /*5ed0*/  FMNMX.FTZ R73, R70, R73, !PT ;  /* 0x0000004946497209 */ /* 0x000fe40007810000 */
[C---:B------:R-:W-:Y:S02]  /*5ee0*/  ISETP.GT.AND P5, PT, R71.reuse, 0x10, PT ;  /* 0x000000104700780c */ /* 0x040fe40003fa4270 */
[----:B------:R-:W-:Y:S02]  /*5ef0*/  FSEL R20, R20, -INF , P4 ;  /* 0xff80000014147808 */ /* 0x000fe40002000000 */
[C---:B------:R-:W-:Y:S01]  /*5f00*/  ISETP.GT.AND P6, PT, R71.reuse, 0x11, PT ;  /* 0x000000114700780c */ /* 0x040fe20003fc4270 */
[----:B------:R-:W-:Y:S01]  /*5f10*/  MUFU.TANH R49, R49 ;  /* 0x0000003100317308 */ /* 0x000fe20000002400 */
[----:B------:R-:W-:-:S02]  /*5f20*/  ISETP.GT.AND P4, PT, R71, 0x19, PT ;  /* 0x000000194700780c */ /* 0x000fc40003f84270 */
[----:B------:R-:W-:Y:S02]  /*5f30*/  FSEL R24, R24, -INF , P6 ;  /* 0xff80000018187808 */ /* 0x000fe40003000000 */
[----:B------:R-:W-:Y:S02]  /*5f40*/  FSEL R26, R26, -INF , P4 ;  /* 0xff8000001a1a7808 */ /* 0x000fe40002000000 */
[C---:B------:R-:W-:Y:S01]  /*5f50*/  ISETP.GT.AND P6, PT, R71.reuse, 0x21, PT ;  /* 0x000000214700780c */ /* 0x040fe20003fc4270 */
[----:B------:R-:W-:Y:S01]  /*5f60*/  MUFU.TANH R61, R61 ;  /* 0x0000003d003d7308 */ /* 0x000fe20000002400 */
[----:B------:R-:W-:Y:S02]  /*5f70*/  ISETP.GT.AND P4, PT, R71, 0x29, PT ;  /* 0x000000294700780c */ /* 0x000fe40003f84270 */
[----:B-1----:R-:W-:Y:S02]  /*5f80*/  FSEL R28, R28, -INF , P6 ;  /* 0xff8000001c1c7808 */ /* 0x002fe40003000000 */
[----:B------:R-:W-:-:S02]  /*5f90*/  FSEL R82, R30, -INF , P4 ;  /* 0xff8000001e527808 */ /* 0x000fc40002000000 */
[C---:B------:R-:W-:Y:S01]  /*5fa0*/  ISETP.GT.AND P6, PT, R71.reuse, 0x31, PT ;  /* 0x000000314700780c */ /* 0x040fe20003fc4270 */
[----:B------:R-:W-:Y:S01]  /*5fb0*/  MUFU.TANH R63, R63 ;  /* 0x0000003f003f7308 */ /* 0x000fe20000002400 */
[C---:B------:R-:W-:Y:S02]  /*5fc0*/  ISETP.GT.AND P4, PT, R71.reuse, 0x39, PT ;  /* 0x000000394700780c */ /* 0x040fe40003f84270 */
[----:B---3--:R-:W-:Y:S02]  /*5fd0*/  FSEL R32, R32, -INF , P6 ;  /* 0xff80000020207808 */ /* 0x008fe40003000000 */
[----:B------:R-:W-:Y:S01]  /*5fe0*/  ISETP.GT.AND P6, PT, R71, 0x41, PT ;  /* 0x000000414700780c */ /* 0x000fe20003fc4270 */
[----:B------:R-:W-:Y:S02]  /*5ff0*/  WARPGROUP.DEPBAR.LE gsb0, 0x0 ;  /* 0x00008000000079c5 */ /* 0x000fe40000010000 */
[----:B------:R-:W-:Y:S01]  /*6000*/  WARPGROUP.ARRIVE ;  /* 0x00000000000079c5 */ /* 0x000fe20000000000 */
[----:B------:R-:W-:Y:S01]  /*6010*/  FSEL R172, R38, -INF , P2 ;  /* 0xff80000026ac7808 */ /* 0x000fe20001000000 */
[----:B------:R-:W-:Y:S01]  /*6020*/  MUFU.TANH R65, R65 ;  /* 0x0000004100417308 */ /* 0x000fe20000002400 */
[----:B------:R-:W-:-:S02]  /*6030*/  ISETP.GT.AND P2, PT, R41, 0x28, PT ;  /* 0x000000282900780c */ /* 0x000fc40003f44270 */
[----:B------:R-:W-:Y:S01]  /*6040*/  FMNMX.FTZ R5, R172, R5, !PT ;  /* 0x00000005ac057209 */ /* 0x000fe20007810000 */
[----:B------:R-:W-:Y:S01]  /*6050*/  HGMMA.64x128x16.F32 R88, R168, gdesc[UR8].tnspB, R88, gsb0 ;  /* 0x41e00008a8587df0 */ /* 0x000fe20008000858 */
[----:B------:R-:W-:Y:S01]  /*6060*/  UIADD3 UR10, UR4, 0x200, URZ ;  /* 0x00000200040a7890 */ /* 0x000fe2000fffe03f */
[----:B------:R-:W-:Y:S01]  /*6070*/  FSEL R174, R44, -INF , P2 ;  /* 0xff8000002cae7808 */ /* 0x000fe20001000000 */
[----:B------:R-:W-:Y:S01]  /*6080*/  UMOV UR11, 0x40000040 ;  /* 0x40000040000b7882 */ /* 0x000fe20000000000 */
[----:B------:R-:W-:Y:S01]  /*6090*/  FMNMX.FTZ R5, R198, R5, !PT ;  /* 0x00000005c6057209 */ /* 0x000fe20007810000 */
[----:B------:R-:W-:Y:S01]  /*60a0*/  MUFU.TANH R67, R67 ;  /* 0x0000004300437308 */ /* 0x000fe20000002400 */
[----:B------:R-:W-:Y:S02]  /*60b0*/  ISETP.GT.AND P2, PT, R41, 0x30, PT ;  /* 0x000000302900780c */ /* 0x000fe40003f44270 */
[----:B------:R-:W-:Y:S02]  /*60c0*/  FMNMX.FTZ R5, R174, R5, !PT ;  /* 0x00000005ae057209 */ /* 0x000fe40007810000 */
[----:B------:R-:W-:-:S02]  /*60d0*/  FSEL R194, R48, -INF , P2 ;  /* 0xff80000030c27808 */ /* 0x000fc40001000000 */
[----:B------:R-:W-:Y:S01]  /*60e0*/  FMNMX.FTZ R37, R196, R5, !PT ;  /* 0x00000005c4257209 */ /* 0x000fe20007810000 */
[----:B------:R-:W-:Y:S01]  /*60f0*/  MUFU.TANH R69, R69 ;  /* 0x0000004500457308 */ /* 0x000fe20000002400 */
[----:B------:R-:W-:Y:S02]  /*6100*/  ISETP.GT.AND P2, PT, R41, 0x38, PT ;  /* 0x000000382900780c */ /* 0x000fe40003f44270 */
[----:B------:R-:W-:Y:S02]  /*6110*/  FMNMX.FTZ R37, R194, R37, !PT ;  /* 0x00000025c2257209 */ /* 0x000fe40007810000 */
[----:B------:R-:W-:Y:S02]  /*6120*/  FSEL R36, R36, -INF , P6 ;  /* 0xff80000024247808 */ /* 0x000fe40003000000 */
[----:B------:R-:W-:Y:S01]  /*6130*/  FMNMX.FTZ R37, R192, R37, !PT ;  /* 0x00000025c0257209 */ /* 0x000fe20007810000 */
[----:B------:R1:W2:Y:S01]  /*6140*/  MUFU.TANH R5, R72 ;  /* 0x0000004800057308 */ /* 0x0002a20000002400 */
[----:B------:R-:W-:Y:S01]  /*6150*/  ISETP.GT.AND P6, PT, R71, 0x51, PT ;  /* 0x000000514700780c */ /* 0x000fe20003fc4270 */
[----:B------:R-:W-:-:S02]  /*6160*/  WARPGROUP.DEPBAR.LE gsb0, 0x0 ;  /* 0x00008000000079c5 */ /* 0x000fc40000010000 */
[----:B------:R-:W-:Y:S01]  /*6170*/  WARPGROUP.ARRIVE ;  /* 0x00000000000079c5 */ /* 0x000fe20000000000 */
[----:B------:R-:W-:Y:S02]  /*6180*/  FSEL R170, R52, -INF , P2 ;  /* 0xff80000034aa7808 */ /* 0x000fe40001000000 */
[----:B------:R-:W-:Y:S02]  /*6190*/  ISETP.GT.AND P2, PT, R41, 0x40, PT ;  /* 0x000000402900780c */ /* 0x000fe40003f44270 */
[----:B------:R-:W-:Y:S01]  /*61a0*/  FSEL R168, R53, -INF , P3 ;  /* 0xff80000035a87808 */ /* 0x000fe20001800000 */
[----:B------:R-:W-:Y:S01]  /*61b0*/  HGMMA.64x128x16.F32 R88, R164, gdesc[UR8].tnspB, R88, gsb0 ;  /* 0x41e00008a4587df0 */ /* 0x000fe20008000858 */
[----:B------:R-:W-:Y:S01]  /*61c0*/  FMNMX.FTZ R37, R170, R37, !PT ;  /* 0x00000025aa257209 */ /* 0x000fe20007810000 */
[----:B------:R-:W-:Y:S01]  /*61d0*/  UIADD3 UR10, UR4, 0x280, URZ ;  /* 0x00000280040a7890 */ /* 0x000fe2000fffe03f */
[C---:B------:R-:W-:Y:S01]  /*61e0*/  ISETP.GT.AND P3, PT, R41.reuse, 0x41, PT ;  /* 0x000000412900780c */ /* 0x040fe20003f64270 */
[----:B------:R-:W-:Y:S01]  /*61f0*/  UMOV UR11, 0x40000040 ;  /* 0x40000040000b7882 */ /* 0x000fe20000000000 */
[----:B-1----:R-:W-:Y:S01]  /*6200*/  FSEL R72, R56, -INF , P2 ;  /* 0xff80000038487808 */ /* 0x002fe20001000000 */
[----:B------:R-:W-:Y:S01]  /*6210*/  FMUL.FTZ R53, R74, UR5 ;  /* 0x000000054a357c20 */ /* 0x000fe20008410000 */
[----:B------:R-:W-:Y:S01]  /*6220*/  FMNMX.FTZ R37, R168, R37, !PT ;  /* 0x00000025a8257209 */ /* 0x000fe20007810000 */
[----:B------:R-:W1:Y:S01]  /*6230*/  MUFU.TANH R56, R76 ;  /* 0x0000004c00387308 */ /* 0x000e620000002400 */
[----:B------:R-:W-:-:S02]  /*6240*/  ISETP.GT.AND P2, PT, R41, 0x48, PT ;  /* 0x000000482900780c */ /* 0x000fc40003f44270 */
[----:B------:R-:W-:Y:S01]  /*6250*/  FSEL R38, R57, -INF , P3 ;  /* 0xff80000039267808 */ /* 0x000fe20001800000 */
[----:B------:R-:W-:Y:S01]  /*6260*/  FMUL.FTZ R57, R75, UR5 ;  /* 0x000000054b397c20 */ /* 0x000fe20008410000 */
[----:B------:R-:W-:Y:S02]  /*6270*/  FMNMX.FTZ R37, R72, R37, !PT ;  /* 0x0000002548257209 */ /* 0x000fe40007810000 */
[C---:B------:R-:W-:Y:S01]  /*6280*/  ISETP.GT.AND P3, PT, R41.reuse, 0x49, PT ;  /* 0x000000492900780c */ /* 0x040fe20003f64270 */
[----:B------:R-:W-:Y:S01]  /*6290*/  MUFU.TANH R53, R53 ;  /* 0x0000003500357308 */ /* 0x000fe20000002400 */
[----:B------:R-:W-:Y:S02]  /*62a0*/  FSEL R40, R40, -INF , P2 ;  /* 0xff80000028287808 */ /* 0x000fe40001000000 */
[----:B------:R-:W-:Y:S02]  /*62b0*/  FMNMX.FTZ R37, R38, R37, !PT ;  /* 0x0000002526257209 */ /* 0x000fe40007810000 */
[----:B------:R-:W-:-:S02]  /*62c0*/  ISETP.GT.AND P2, PT, R41, 0x50, PT ;  /* 0x000000502900780c */ /* 0x000fc40003f44270 */
[----:B------:R-:W-:Y:S01]  /*62d0*/  FSEL R42, R42, -INF , P3 ;  /* 0xff8000002a2a7808 */ /* 0x000fe20001800000 */
[----:B------:R-:W-:Y:S01]  /*62e0*/  MUFU.TANH R57, R57 ;  /* 0x0000003900397308 */ /* 0x000fe20000002400 */
[----:B------:R-:W-:Y:S02]  /*62f0*/  FMNMX.FTZ R37, R40, R37, !PT ;  /* 0x0000002528257209 */ /* 0x000fe40007810000 */
[C---:B------:R-:W-:Y:S02]  /*6300*/  ISETP.GT.AND P3, PT, R41.reuse, 0x51, PT ;  /* 0x000000512900780c */ /* 0x040fe40003f64270 */
[----:B------:R-:W-:Y:S02]  /*6310*/  FSEL R44, R64, -INF , P2 ;  /* 0xff800000402c7808 */ /* 0x000fe40001000000 */
[----:B------:R-:W-:Y:S01]  /*6320*/  FMNMX.FTZ R37, R42, R37, !PT ;  /* 0x000000252a257209 */ /* 0x000fe20007810000 */
[----:B------:R-:W3:Y:S01]  /*6330*/  MUFU.TANH R64, R80 ;  /* 0x0000005000407308 */ /* 0x000ee20000002400 */
[----:B------:R-:W-:-:S02]  /*6340*/  ISETP.GT.AND P2, PT, R41, 0x58, PT ;  /* 0x000000582900780c */ /* 0x000fc40003f44270 */
[----:B------:R-:W-:Y:S02]  /*6350*/  FSEL R46, R46, -INF , P3 ;  /* 0xff8000002e2e7808 */ /* 0x000fe40001800000 */
[----:B------:R-:W-:Y:S02]  /*6360*/  FMNMX.FTZ R37, R44, R37, !PT ;  /* 0x000000252c257209 */ /* 0x000fe40007810000 */
[C---:B------:R-:W-:Y:S02]  /*6370*/  ISETP.GT.AND P3, PT, R41.reuse, 0x59, PT ;  /* 0x000000592900780c */ /* 0x040fe40003f64270 */
[----:B------:R-:W-:Y:S02]  /*6380*/  FSEL R48, R68, -INF , P2 ;  /* 0xff80000044307808 */ /* 0x000fe40001000000 */
[----:B------:R-:W-:Y:S01]  /*6390*/  FMNMX.FTZ R37, R46, R37, !PT ;  /* 0x000000252e257209 */ /* 0x000fe20007810000 */
[----:B------:R-:W4:Y:S01]  /*63a0*/  MUFU.TANH R68, R84 ;  /* 0x0000005400447308 */ /* 0x000f220000002400 */
[----:B------:R-:W-:-:S02]  /*63b0*/  ISETP.GT.AND P2, PT, R41, 0x60, PT ;  /* 0x000000602900780c */ /* 0x000fc40003f44270 */
[----:B------:R-:W-:Y:S02]  /*63c0*/  FSEL R50, R50, -INF , P3 ;  /* 0xff80000032327808 */ /* 0x000fe40001800000 */
[----:B------:R-:W-:Y:S02]  /*63d0*/  FMNMX.FTZ R37, R48, R37, !PT ;  /* 0x0000002530257209 */ /* 0x000fe40007810000 */
[----:B------:R-:W-:Y:S02]  /*63e0*/  ISETP.GT.AND P3, PT, R41, 0x61, PT ;  /* 0x000000612900780c */ /* 0x000fe40003f64270 */
[----:B--2---:R-:W-:Y:S02]  /*63f0*/  FSEL R52, R5, -INF , P2 ;  /* 0xff80000005347808 */ /* 0x004fe40001000000 */
[----:B------:R-:W-:Y:S01]  /*6400*/  FMNMX.FTZ R37, R50, R37, !PT ;  /* 0x0000002532257209 */ /* 0x000fe20007810000 */
[----:B------:R-:W2:Y:S01]  /*6410*/  LDC R5, c[0x0][0x988] ;  /* 0x00026200ff057b82 */ /* 0x000ea20000000800 */
[----:B------:R-:W-:-:S02]  /*6420*/  ISETP.GT.AND P2, PT, R41, 0x68, PT ;  /* 0x000000682900780c */ /* 0x000fc40003f44270 */
[----:B------:R-:W-:Y:S02]  /*6430*/  FSEL R54, R54, -INF , P3 ;  /* 0xff80000036367808 */ /* 0x000fe40001800000 */
[----:B------:R-:W-:Y:S02]  /*6440*/  FMNMX.FTZ R37, R52, R37, !PT ;  /* 0x0000002534257209 */ /* 0x000fe40007810000 */
[C---:B------:R-:W-:Y:S02]  /*6450*/  ISETP.GT.AND P3, PT, R41.reuse, 0x69, PT ;  /* 0x000000692900780c */ /* 0x040fe40003f64270 */
[----:B-1----:R-:W-:Y:S02]  /*6460*/  FSEL R56, R56, -INF , P2 ;  /* 0xff80000038387808 */ /* 0x002fe40001000000 */
[----:B------:R-:W-:Y:S02]  /*6470*/  FMNMX.FTZ R37, R54, R37, !PT ;  /* 0x0000002536257209 */ /* 0x000fe40007810000 */
[----:B------:R-:W-:-:S02]  /*6480*/  ISETP.GT.AND P2, PT, R41, 0x70, PT ;  /* 0x000000702900780c */ /* 0x000fc40003f44270 */
[----:B------:R-:W-:Y:S02]  /*6490*/  FSEL R58, R58, -INF , P3 ;  /* 0xff8000003a3a7808 */ /* 0x000fe40001800000 */
[----:B------:R-:W-:Y:S02]  /*64a0*/  FMNMX.FTZ R37, R56, R37, !PT ;  /* 0x0000002538257209 */ /* 0x000fe40007810000 */
[C---:B------:R-:W-:Y:S02]  /*64b0*/  ISETP.GT.AND P3, PT, R41.reuse, 0x71, PT ;  /* 0x000000712900780c */ /* 0x040fe40003f64270 */
[----:B---3--:R-:W-:Y:S02]  /*64c0*/  FSEL R64, R64, -INF , P2 ;  /* 0xff80000040407808 */ /* 0x008fe40001000000 */
[----:B------:R-:W-:Y:S02]  /*64d0*/  FMNMX.FTZ R37, R58, R37, !PT ;  /* 0x000000253a257209 */ /* 0x000fe40007810000 */
[----:B------:R-:W-:-:S02]  /*64e0*/  ISETP.GT.AND P2, PT, R41, 0x78, PT ;  /* 0x000000782900780c */ /* 0x000fc40003f44270 */
[----:B------:R-:W-:Y:S02]  /*64f0*/  FSEL R62, R81, -INF , P3 ;  /* 0xff800000513e7808 */ /* 0x000fe40001800000 */
[----:B------:R-:W-:Y:S02]  /*6500*/  FMNMX.FTZ R37, R64, R37, !PT ;  /* 0x0000002540257209 */ /* 0x000fe40007810000 */
[----:B------:R-:W-:Y:S02]  /*6510*/  ISETP.GT.AND P3, PT, R41, 0x79, PT ;  /* 0x000000792900780c */ /* 0x000fe40003f64270 */
[----:B----4-:R-:W-:Y:S02]  /*6520*/  FSEL R68, R68, -INF , P2 ;  /* 0xff80000044447808 */ /* 0x010fe40001000000 */
[----:B------:R-:W-:Y:S02]  /*6530*/  FMNMX.FTZ R37, R62, R37, !PT ;  /* 0x000000253e257209 */ /* 0x000fe40007810000 */
[----:B------:R-:W-:-:S02]  /*6540*/  FSEL R60, R60, -INF , P3 ;  /* 0xff8000003c3c7808 */ /* 0x000fc40001800000 */
[----:B------:R-:W-:Y:S02]  /*6550*/  FMNMX.FTZ R37, R68, R37, !PT ;  /* 0x0000002544257209 */ /* 0x000fe40007810000 */
[----:B------:R-:W-:Y:S02]  /*6560*/  ISETP.GT.AND P3, PT, R71, 0x8, PT ;  /* 0x000000084700780c */ /* 0x000fe40003f64270 */
[----:B------:R-:W-:Y:S02]  /*6570*/  FMNMX.FTZ R37, R60, R37, !PT ;  /* 0x000000253c257209 */ /* 0x000fe40007810000 */
[----:B------:R-:W-:Y:S02]  /*6580*/  FSEL R0, R14, -INF , P3 ;  /* 0xff8000000e007808 */ /* 0x000fe40001800000 */
[----:B------:R-:W-:Y:S01]  /*6590*/  FSEL R74, R21, -INF , P5 ;  /* 0xff800000154a7808 */ /* 0x000fe20002800000 */
[----:B------:R-:W1:Y:S01]  /*65a0*/  SHFL.BFLY PT, R12, R37, 0x2, 0x1f ;  /* 0x0c401f00250c7f89 */ /* 0x000e6200000e0000 */
[----:B------:R-:W-:-:S02]  /*65b0*/  FMNMX.FTZ R73, R0, R73, !PT ;  /* 0x0000004900497209 */ /* 0x000fc40007810000 */
[----:B------:R-:W-:Y:S02]  /*65c0*/  ISETP.GT.AND P3, PT, R71, 0x18, PT ;  /* 0x000000184700780c */ /* 0x000fe40003f64270 */
[----:B------:R-:W-:Y:S02]  /*65d0*/  FMNMX.FTZ R73, R20, R73, !PT ;  /* 0x0000004914497209 */ /* 0x000fe40007810000 */
[----:B------:R-:W-:Y:S02]  /*65e0*/  FSEL R76, R25, -INF , P3 ;  /* 0xff800000194c7808 */ /* 0x000fe40001800000 */
[----:B------:R-:W-:Y:S02]  /*65f0*/  FMNMX.FTZ R73, R74, R73, !PT ;  /* 0x000000494a497209 */ /* 0x000fe40007810000 */
[----:B------:R-:W-:Y:S02]  /*6600*/  ISETP.GT.AND P5, PT, R71, 0x20, PT ;  /* 0x000000204700780c */ /* 0x000fe40003fa4270 */
[----:B------:R-:W-:-:S02]  /*6610*/  FMNMX.FTZ R73, R24, R73, !PT ;  /* 0x0000004918497209 */ /* 0x000fc40007810000 */
[----:B------:R-:W-:Y:S02]  /*6620*/  FSEL R78, R27, -INF , P5 ;  /* 0xff8000001b4e7808 */ /* 0x000fe40002800000 */
[----:B------:R-:W-:Y:S02]  /*6630*/  FMNMX.FTZ R73, R76, R73, !PT ;  /* 0x000000494c497209 */ /* 0x000fe40007810000 */
[----:B------:R-:W-:Y:S02]  /*6640*/  ISETP.GT.AND P3, PT, R71, 0x28, PT ;  /* 0x000000284700780c */ /* 0x000fe40003f64270 */
[----:B------:R-:W-:Y:S02]  /*6650*/  FMNMX.FTZ R73, R26, R73, !PT ;  /* 0x000000491a497209 */ /* 0x000fe40007810000 */
[----:B------:R-:W-:Y:S02]  /*6660*/  FSEL R80, R29, -INF , P3 ;  /* 0xff8000001d507808 */ /* 0x000fe40001800000 */
[----:B-1----:R-:W-:-:S02]  /*6670*/  FMNMX.FTZ R39, R37, R12, !PT ;  /* 0x0000000c25277209 */ /* 0x002fc40007810000 */
[----:B------:R-:W-:Y:S02]  /*6680*/  FMNMX.FTZ R73, R78, R73, !PT ;  /* 0x000000494e497209 */ /* 0x000fe40007810000 */
[----:B------:R-:W-:Y:S01]  /*6690*/  ISETP.GT.AND P5, PT, R71, 0x30, PT ;  /* 0x000000304700780c */ /* 0x000fe20003fa4270 */
[----:B------:R-:W1:Y:S01]  /*66a0*/  SHFL.BFLY PT, R12, R39, 0x1, 0x1f ;  /* 0x0c201f00270c7f89 */ /* 0x000e6200000e0000 */
[----:B------:R-:W-:Y:S02]  /*66b0*/  FMNMX.FTZ R73, R28, R73, !PT ;  /* 0x000000491c497209 */ /* 0x000fe40007810000 */
[----:B------:R-:W-:Y:S02]  /*66c0*/  FSEL R84, R31, -INF , P5 ;  /* 0xff8000001f547808 */ /* 0x000fe40002800000 */
[----:B------:R-:W-:Y:S02]  /*66d0*/  FMNMX.FTZ R73, R80, R73, !PT ;  /* 0x0000004950497209 */ /* 0x000fe40007810000 */
[----:B------:R-:W-:Y:S01]  /*66e0*/  ISETP.GT.AND P3, PT, R71, 0x38, PT ;  /* 0x000000384700780c */ /* 0x000fe20003f64270 */
[----:B------:R-:W-:-:S02]  /*66f0*/  WARPGROUP.DEPBAR.LE gsb0, 0x0 ;  /* 0x00008000000079c5 */ /* 0x000fc40000010000 */
[----:B------:R-:W-:Y:S01]  /*6700*/  WARPGROUP.ARRIVE ;  /* 0x00000000000079c5 */ /* 0x000fe20000000000 */
[----:B------:R-:W-:Y:S02]  /*6710*/  FMNMX.FTZ R73, R82, R73, !PT ;  /* 0x0000004952497209 */ /* 0x000fe40007810000 */
[----:B------:R-:W-:Y:S02]  /*6720*/  FSEL R86, R33, -INF , P3 ;  /* 0xff80000021567808 */ /* 0x000fe40001800000 */
[----:B------:R-:W-:Y:S01]  /*6730*/  FMNMX.FTZ R73, R84, R73, !PT ;  /* 0x0000004954497209 */ /* 0x000fe20007810000 */
[----:B------:R-:W-:Y:S01]  /*6740*/  HGMMA.64x128x16.F32 R88, R160, gdesc[UR8].tnspB, R88, gsb0 ;  /* 0x41e00008a0587df0 */ /* 0x000fe20008000858 */
[----:B------:R-:W-:Y:S01]  /*6750*/  UIADD3 UR10, UR4, 0x300, URZ ;  /* 0x00000300040a7890 */ /* 0x000fe2000fffe03f */
[----:B------:R-:W-:Y:S01]  /*6760*/  ISETP.GT.AND P5, PT, R71, 0x40, PT ;  /* 0x000000404700780c */ /* 0x000fe20003fa4270 */
[----:B------:R-:W-:Y:S01]  /*6770*/  UMOV UR11, 0x40000040 ;  /* 0x40000040000b7882 */ /* 0x000fe20000000000 */
[----:B------:R-:W-:-:S02]  /*6780*/  FMNMX.FTZ R73, R32, R73, !PT ;  /* 0x0000004920497209 */ /* 0x000fc40007810000 */
[----:B------:R-:W-:Y:S02]  /*6790*/  FSEL R164, R34, -INF , P4 ;  /* 0xff80000022a47808 */ /* 0x000fe40002000000 */
[----:B-1----:R-:W-:Y:S02]  /*67a0*/  FMNMX.FTZ R12, R39, R12, !PT ;  /* 0x0000000c270c7209 */ /* 0x002fe40007810000 */
[----:B------:R-:W-:Y:S02]  /*67b0*/  FMNMX.FTZ R73, R86, R73, !PT ;  /* 0x0000004956497209 */ /* 0x000fe40007810000 */
[----:B------:R-:W-:Y:S01]  /*67c0*/  FSEL R34, R35, -INF , P5 ;  /* 0xff80000023227808 */ /* 0x000fe20002800000 */
[----:B--2---:R-:W-:Y:S01]  /*67d0*/  FMUL.FTZ R39, R12, R5 ;  /* 0x000000050c277220 */ /* 0x004fe20000410000 */
[----:B------:R-:W-:Y:S02]  /*67e0*/  FMNMX.FTZ R73, R164, R73, !PT ;  /* 0x00000049a4497209 */ /* 0x000fe40007810000 */
[----:B------:R-:W-:-:S02]  /*67f0*/  FSETP.NEU.FTZ.AND P2, PT, R12, -INF , PT ;  /* 0xff8000000c00780b */ /* 0x000fc40003f5d000 */
[----:B------:R-:W-:Y:S02]  /*6800*/  ISETP.GT.AND P3, PT, R71, 0x48, PT ;  /* 0x000000484700780c */ /* 0x000fe40003f64270 */
[----:B------:R-:W-:Y:S02]  /*6810*/  FMNMX.FTZ R73, R34, R73, !PT ;  /* 0x0000004922497209 */ /* 0x000fe40007810000 */
[----:B------:R-:W-:Y:S02]  /*6820*/  FSEL R39, R39, RZ, P2 ;  /* 0x000000ff27277208 */ /* 0x000fe40001000000 */
[----:B------:R-:W-:Y:S02]  /*6830*/  ISETP.GT.AND P4, PT, R71, 0x49, PT ;  /* 0x000000494700780c */ /* 0x000fe40003f84270 */
[----:B------:R-:W-:Y:S01]  /*6840*/  FSEL R166, R43, -INF , P3 ;  /* 0xff8000002ba67808 */ /* 0x000fe20001800000 */
[--C-:B------:R-:W-:Y:S01]  /*6850*/  FFMA.FTZ R30, R194, R5, -R39.reuse ;  /* 0x00000005c21e7223 */ /* 0x100fe20000010827 */
[----:B------:R-:W-:Y:S01]  /*6860*/  FMNMX.FTZ R73, R36, R73, !PT ;  /* 0x0000004924497209 */ /* 0x000fe20007810000 */
[-CC-:B------:R-:W-:Y:S01]  /*6870*/  FFMA.FTZ R29, R196, R5.reuse, -R39.reuse ;  /* 0x00000005c41d7223 */ /* 0x180fe20000010827 */
[----:B------:R-:W-:Y:S01]  /*6880*/  ISETP.GT.AND P5, PT, R71, 0x50, PT ;  /* 0x000000504700780c */ /* 0x000fe20003fa4270 */
        /* <DEDUP_REMOVED lines=54> */
[----:B------:R-:W-:Y:S01]  /*6bf0*/  FFMA.FTZ R60, R60, R5, -R39 ;  /* 0x000000053c3c7223 */ /* 0x000fe20000010827 */
[----:B------:R-:W-:Y:S01]  /*6c00*/  FMNMX.FTZ R73, R72, R73, !PT ;  /* 0x0000004948497209 */ /* 0x000fe20007810000 */
[----:B------:R-:W-:Y:S01]  /*6c10*/  MUFU.EX2 R37, R37 ;  /* 0x0000002500257308 */ /* 0x000fe20000000800 */
[----:B------:R-:W-:-:S02]  /*6c20*/  ISETP.GT.AND P3, PT, R71, 0x78, PT ;  /* 0x000000784700780c */ /* 0x000fc40003f64270 */
[----:B------:R-:W-:Y:S02]  /*6c30*/  FSEL R208, R65, -INF , P6 ;  /* 0xff80000041d07808 */ /* 0x000fe40003000000 */
[----:B------:R-:W-:Y:S02]  /*6c40*/  FMNMX.FTZ R73, R206, R73, !PT ;  /* 0x00000049ce497209 */ /* 0x000fe40007810000 */
[----:B------:R-:W-:Y:S01]  /*6c50*/  ISETP.GT.AND P4, PT, R71, 0x79, PT ;  /* 0x000000794700780c */ /* 0x000fe20003f84270 */
[----:B------:R-:W-:Y:S01]  /*6c60*/  MUFU.EX2 R180, R180 ;  /* 0x000000b400b47308 */ /* 0x000fe20000000800 */
[----:B------:R-:W-:Y:S02]  /*6c70*/  FMNMX.FTZ R73, R208, R73, !PT ;  /* 0x00000049d0497209 */ /* 0x000fe40007810000 */
[----:B------:R-:W-:-:S05]  /*6c80*/  FSEL R210, R69, -INF , P4 ;  /* 0xff80000045d27808 */ /* 0x000fca0002000000 */
[----:B------:R-:W-:Y:S08]  /*6c90*/  MUFU.EX2 R182, R182 ;  /* 0x000000b600b67308 */ /* 0x000ff00000000800 */
[----:B------:R-:W-:Y:S08]  /*6ca0*/  MUFU.EX2 R41, R41 ;  /* 0x0000002900297308 */ /* 0x000ff00000000800 */
[----:B------:R-:W-:Y:S08]  /*6cb0*/  MUFU.EX2 R176, R176 ;  /* 0x000000b000b07308 */ /* 0x000ff00000000800 */
[----:B------:R-:W-:Y:S08]  /*6cc0*/  MUFU.EX2 R21, R21 ;  /* 0x0000001500157308 */ /* 0x000ff00000000800 */
[----:B------:R-:W-:Y:S01]  /*6cd0*/  MUFU.EX2 R178, R178 ;  /* 0x000000b200b27308 */ /* 0x000fe20000000800 */
[----:B------:R-:W-:-:S02]  /*6ce0*/  WARPGROUP.DEPBAR.LE gsb0, 0x0 ;  /* 0x00008000000079c5 */ /* 0x000fc40000010000 */
[----:B------:R-:W-:Y:S01]  /*6cf0*/  WARPGROUP.ARRIVE ;  /* 0x00000000000079c5 */ /* 0x000fe20000000000 */
[----:B------:R-:W-:Y:S01]  /*6d00*/  FSEL R160, R67, -INF , P3 ;  /* 0xff80000043a07808 */ /* 0x000fe20001800000 */
[-CC-:B------:R-:W-:Y:S01]  /*6d10*/  FFMA.FTZ R162, R48, R5.reuse, -R39.reuse ;  /* 0x0000000530a27223 */ /* 0x180fe20000010827 */
[----:B------:R-:W-:Y:S02]  /*6d20*/  FFMA.FTZ R48, R64, R5, -R39 ;  /* 0x0000000540307223 */ /* 0x000fe40000010827 */
[----:B------:R-:W-:Y:S01]  /*6d30*/  MUFU.EX2 R25, R25 ;  /* 0x0000001900197308 */ /* 0x000fe20000000800 */
[----:B------:R-:W-:Y:S01]  /*6d40*/  FMNMX.FTZ R73, R160, R73, !PT ;  /* 0x00000049a0497209 */ /* 0x000fe20007810000 */
[----:B------:R-:W-:Y:S01]  /*6d50*/  HGMMA.64x128x16.F32 R88, R156, gdesc[UR8].tnspB, R88, gsb0 ;  /* 0x41e000089c587df0 */ /* 0x000fe20008000858 */
[----:B------:R-:W-:Y:S02]  /*6d60*/  UIADD3 UR10, UR4, 0x380, URZ ;  /* 0x00000380040a7890 */ /* 0x000fe4000fffe03f */
[----:B------:R-:W-:Y:S01]  /*6d70*/  FMNMX.FTZ R73, R210, R73, !PT ;  /* 0x00000049d2497209 */ /* 0x000fe20007810000 */
[----:B------:R-:W-:Y:S01]  /*6d80*/  UMOV UR11, 0x40000040 ;  /* 0x40000040000b7882 */ /* 0x000fe20000000000 */
[----:B------:R-:W-:Y:S01]  /*6d90*/  UMOV UR4, UR36 ;  /* 0x0000002400047c82 */ /* 0x000fe20008000000 */
[----:B------:R-:W-:Y:S02]  /*6da0*/  MUFU.EX2 R172, R172 ;  /* 0x000000ac00ac7308 */ /* 0x000fe40000000800 */
[----:B------:R-:W1:Y:S06]  /*6db0*/  SHFL.BFLY PT, R2, R73, 0x2, 0x1f ;  /* 0x0c401f0049027f89 */ /* 0x000e6c00000e0000 */
        /* <DEDUP_REMOVED lines=8> */
[----:B-1----:R-:W-:-:S07]  /*6e40*/  FMNMX.FTZ R14, R2, R55, !PT ;  /* 0x00000037020e7209 */ /* 0x002fce0007810000 */
[----:B------:R-:W-:Y:S01]  /*6e50*/  MUFU.EX2 R33, R33 ;  /* 0x0000002100217308 */ /* 0x000fe20000000800 */
[----:B------:R-:W-:Y:S02]  /*6e60*/  FSEL R2, R12, RZ, P2 ;  /* 0x000000ff0c027208 */ /* 0x000fe40001000000 */
[C---:B------:R-:W-:Y:S01]  /*6e70*/  FSETP.NEU.FTZ.AND P2, PT, R14.reuse, -INF , PT ;  /* 0xff8000000e00780b */ /* 0x040fe20003f5d000 */
[-C--:B------:R-:W-:Y:S02]  /*6e80*/  FMUL.FTZ R39, R14, R5.reuse ;  /* 0x000000050e277220 */ /* 0x080fe40000410000 */
[----:B------:R-:W-:Y:S02]  /*6e90*/  FADD.FTZ R2, -R2, R13 ;  /* 0x0000000d02027221 */ /* 0x000fe40000010100 */
[----:B------:R-:W-:Y:S01]  /*6ea0*/  MUFU.EX2 R35, R35 ;  /* 0x0000002300237308 */ /* 0x000fe20000000800 */
[----:B------:R-:W-:Y:S01]  /*6eb0*/  FSEL R39, R39, RZ, P2 ;  /* 0x000000ff27277208 */ /* 0x000fe20001000000 */
[----:B------:R-:W-:-:S04]  /*6ec0*/  FMUL.FTZ R2, R2, R5 ;  /* 0x0000000502027220 */ /* 0x000fc80000410000 */
[-CC-:B------:R-:W-:Y:S01]  /*6ed0*/  FFMA.FTZ R183, R0, R5.reuse, -R39.reuse ;  /* 0x0000000500b77223 */ /* 0x180fe20000010827 */
[----:B------:R-:W-:Y:S01]  /*6ee0*/  FSEL R0, R14, RZ, P2 ;  /* 0x000000ff0e007208 */ /* 0x000fe20001000000 */
[----:B------:R-:W1:Y:S01]  /*6ef0*/  MUFU.EX2 R2, R2 ;  /* 0x0000000200027308 */ /* 0x000e620000000800 */
[-CC-:B------:R-:W-:Y:S01]  /*6f00*/  FFMA.FTZ R181, R66, R5.reuse, -R39.reuse ;  /* 0x0000000542b57223 */ /* 0x180fe20000010827 */
[-CC-:B------:R-:W-:Y:S01]  /*6f10*/  FFMA.FTZ R52, R70, R5.reuse, -R39.reuse ;  /* 0x0000000546347223 */ /* 0x180fe20000010827 */
[-C--:B------:R-:W-:Y:S01]  /*6f20*/  FFMA.FTZ R20, R20, R5.reuse, -R39 ;  /* 0x0000000514147223 */ /* 0x080fe20000010827 */
        /* <DEDUP_REMOVED lines=8> */
[----:B------:R-:W-:Y:S01]  /*6fb0*/  MOV R36, UR37 ;  /* 0x0000002500247c02 */ /* 0x000fe20008000f00 */
[-CC-:B------:R-:W-:Y:S01]  /*6fc0*/  FFMA.FTZ R26, R26, R5.reuse, -R39.reuse ;  /* 0x000000051a1a7223 */ /* 0x180fe20000010827 */
[-CC-:B------:R-:W-:Y:S01]  /*6fd0*/  FFMA.FTZ R173, R78, R5.reuse, -R39.reuse ;  /* 0x000000054ead7223 */ /* 0x180fe20000010827 */
[-CC-:B------:R-:W-:Y:S01]  /*6fe0*/  FFMA.FTZ R28, R28, R5.reuse, -R39.reuse ;  /* 0x000000051c1c7223 */ /* 0x180fe20000010827 */
[-C--:B------:R-:W-:Y:S01]  /*6ff0*/  FFMA.FTZ R175, R80, R5.reuse, -R39 ;  /* 0x0000000550af7223 */ /* 0x080fe20000010827 */
[----:B-1----:R-:W-:Y:S01]  /*7000*/  FFMA.FTZ R15, R2, R4, R37 ;  /* 0x00000004020f7223 */ /* 0x002fe20000010025 */
[----:B------:R-:W1:Y:S01]  /*7010*/  MUFU.EX2 R0, R0 ;  /* 0x0000000000007308 */ /* 0x000e620000000800 */
[-CC-:B------:R-:W-:Y:S01]  /*7020*/  FFMA.FTZ R54, R82, R5.reuse, -R39.reuse ;  /* 0x0000000552367223 */ /* 0x180fe20000010827 */
[-C--:B------:R-:W-:Y:S01]  /*7030*/  FFMA.FTZ R169, R84, R5.reuse, -R39 ;  /* 0x0000000554a97223 */ /* 0x080fe20000010827 */
[----:B------:R-:W-:Y:S01]  /*7040*/  FADD.FTZ R15, R180, R15 ;  /* 0x0000000fb40f7221 */ /* 0x000fe20000010000 */
[-CC-:B------:R-:W-:Y:S01]  /*7050*/  FFMA.FTZ R32, R32, R5.reuse, -R39.reuse ;  /* 0x0000000520207223 */ /* 0x180fe20000010827 */
[-CC-:B------:R-:W-:Y:S01]  /*7060*/  FFMA.FTZ R171, R86, R5.reuse, -R39.reuse ;  /* 0x0000000556ab7223 */ /* 0x180fe20000010827 */
[-C--:B------:R-:W-:Y:S01]  /*7070*/  FFMA.FTZ R56, R164, R5.reuse, -R39 ;  /* 0x00000005a4387223 */ /* 0x080fe20000010827 */
[----:B------:R-:W-:Y:S01]  /*7080*/  FADD.FTZ R4, R182, R15 ;  /* 0x0000000fb6047221 */ /* 0x000fe20000010000 */
[----:B------:R-:W2:Y:S01]  /*7090*/  MUFU.EX2 R52, R52 ;  /* 0x0000003400347308 */ /* 0x000ea20000000800 */
[-CC-:B------:R-:W-:Y:S01]  /*70a0*/  FFMA.FTZ R167, R166, R5.reuse, -R39.reuse ;  /* 0x00000005a6a77223 */ /* 0x180fe20000010827 */
[-CC-:B------:R-:W-:Y:S01]  /*70b0*/  FFMA.FTZ R161, R196, R5.reuse, -R39.reuse ;  /* 0x00000005c4a17223 */ /* 0x180fe20000010827 */
[----:B------:R-:W-:Y:S01]  /*70c0*/  FADD.FTZ R15, R41, R4 ;  /* 0x00000004290f7221 */ /* 0x000fe20000010000 */
[-CC-:B------:R-:W-:Y:S01]  /*70d0*/  FFMA.FTZ R163, R198, R5.reuse, -R39.reuse ;  /* 0x00000005c6a37223 */ /* 0x180fe20000010827 */
[-CC-:B------:R-:W-:Y:S01]  /*70e0*/  FFMA.FTZ R200, R200, R5.reuse, -R39.reuse ;  /* 0x00000005c8c87223 */ /* 0x180fe20000010827 */
[----:B------:R-:W-:Y:S01]  /*70f0*/  FFMA.FTZ R168, R168, R5, -R39 ;  /* 0x00000005a8a87223 */ /* 0x000fe20000010827 */
[----:B------:R-:W-:Y:S01]  /*7100*/  FADD.FTZ R4, R176, R15 ;  /* 0x0000000fb0047221 */ /* 0x000fe20000010000 */
[----:B------:R-:W3:Y:S01]  /*7110*/  MUFU.EX2 R183, R183 ;  /* 0x000000b700b77308 */ /* 0x000ee20000000800 */
[----:B-1----:R-:W-:Y:S01]  /*7120*/  FFMA.FTZ R3, R0, R3, R181 ;  /* 0x0000000300037223 */ /* 0x002fe200000100b5 */
[C---:B------:R-:W-:Y:S01]  /*7130*/  F2FP.F16.F32.PACK_AB R176, R21.reuse, R176 ;  /* 0x000000b015b0723e */ /* 0x040fe200000000ff */
[----:B------:R-:W-:Y:S01]  /*7140*/  FADD.FTZ R15, R21, R4 ;  /* 0x00000004150f7221 */ /* 0x000fe20000010000 */
[-CC-:B------:R-:W-:Y:S01]  /*7150*/  FFMA.FTZ R202, R202, R5.reuse, -R39.reuse ;  /* 0x00000005caca7223 */ /* 0x180fe20000010827 */
[-CC-:B------:R-:W-:Y:S01]  /*7160*/  FFMA.FTZ R204, R204, R5.reuse, -R39.reuse ;  /* 0x00000005cccc7223 */ /* 0x180fe20000010827 */
[-C--:B------:R-:W-:Y:S01]  /*7170*/  FFMA.FTZ R72, R72, R5.reuse, -R39 ;  /* 0x0000000548487223 */ /* 0x080fe20000010827 */
[----:B------:R-:W-:Y:S01]  /*7180*/  FADD.FTZ R4, R178, R15 ;  /* 0x0000000fb2047221 */ /* 0x000fe20000010000 */
[----:B------:R-:W1:Y:S01]  /*7190*/  MUFU.EX2 R20, R20 ;  /* 0x0000001400147308 */ /* 0x000e620000000800 */
[-CC-:B------:R-:W-:Y:S01]  /*71a0*/  FFMA.FTZ R206, R206, R5.reuse, -R39.reuse ;  /* 0x00000005cece7223 */ /* 0x180fe20000010827 */
[----:B------:R-:W-:Y:S01]  /*71b0*/  FFMA.FTZ R208, R208, R5, -R39 ;  /* 0x00000005d0d07223 */ /* 0x000fe20000010827 */
[----:B------:R-:W-:Y:S01]  /*71c0*/  FADD.FTZ R15, R25, R4 ;  /* 0x00000004190f7221 */ /* 0x000fe20000010000 */
[----:B--2---:R-:W-:Y:S01]  /*71d0*/  FADD.FTZ R4, R52, R3 ;  /* 0x0000000334047221 */ /* 0x004fe20000010000 */
[----:B------:R-:W-:-:S02]  /*71e0*/  @!P1 VIADD R3, R36, 0x34840 ;  /* 0x0003484024039836 */ /* 0x000fc40000000000 */
[----:B------:R-:W-:Y:S01]  /*71f0*/  FFMA.FTZ R36, R194, R5, -R39 ;  /* 0x00000005c2247223 */ /* 0x000fe20000010827 */
[----:B------:R-:W-:Y:S01]  /*7200*/  FADD.FTZ R58, R172, R15 ;  /* 0x0000000fac3a7221 */ /* 0x000fe20000010000 */
[----:B------:R-:W-:Y:S01]  /*7210*/  MUFU.EX2 R177, R177 ;  /* 0x000000b100b17308 */ /* 0x000fe20000000800 */
[----:B---3--:R-:W-:Y:S01]  /*7220*/  FADD.FTZ R15, R183, R4 ;  /* 0x00000004b70f7221 */ /* 0x008fe20000010000 */
[----:B------:R-:W-:Y:S01]  /*7230*/  @!P1 PRMT R3, RZ, 0x654, R3 ;  /* 0x00000654ff039816 */ /* 0x000fe20000000003 */
[----:B------:R-:W-:Y:S01]  /*7240*/  FADD.FTZ R55, R27, R58 ;  /* 0x0000003a1b377221 */ /* 0x000fe20000010000 */
[----:B------:R-:W-:Y:S02]  /*7250*/  PLOP3.LUT P2, PT, PT, PT, UP0, 0x80, 0x0 ;  /* 0x000000000000781c */ /* 0x000fe40003f4f008 */
[----:B------:R-:W-:Y:S01]  /*7260*/  F2FP.F16.F32.PACK_AB R180, R180, R37 ;  /* 0x00000025b4b4723e */ /* 0x000fe200000000ff */
[----:B------:R-:W-:Y:S01]  /*7270*/  FADD.FTZ R58, R174, R55 ;  /* 0x00000037ae3a7221 */ /* 0x000fe20000010000 */
[----:B------:R-:W-:Y:S01]  /*7280*/  MUFU.EX2 R24, R24 ;  /* 0x0000001800187308 */ /* 0x000fe20000000800 */
[----:B-1----:R-:W-:Y:S01]  /*7290*/  FADD.FTZ R4, R20, R15 ;  /* 0x0000000f14047221 */ /* 0x002fe20000010000 */
[----:B------:R-:W-:-:S02]  /*72a0*/  IMAD.U32 R55, RZ, RZ, UR6 ;  /* 0x00000006ff377e24 */ /* 0x000fc4000f8e00ff */
[----:B------:R-:W-:Y:S01]  /*72b0*/  FADD.FTZ R15, R29, R58 ;  /* 0x0000003a1d0f7221 */ /* 0x000fe20000010000 */
[----:B------:R-:W-:Y:S01]  /*72c0*/  FFMA.FTZ R58, R192, R5, -R39 ;  /* 0x00000005c03a7223 */ /* 0x000fe20000010827 */
[----:B------:R-:W-:Y:S01]  /*72d0*/  F2FP.F16.F32.PACK_AB R182, R41, R182 ;  /* 0x000000b629b6723e */ /* 0x000fe200000000ff */
[----:B------:R-:W-:Y:S02]  /*72e0*/  WARPGROUP.DEPBAR.LE gsb0, 0x0 ;  /* 0x00008000000079c5 */ /* 0x000fe40000010000 */
[----:B------:R-:W-:Y:S01]  /*72f0*/  WARPGROUP.ARRIVE ;  /* 0x00000000000079c5 */ /* 0x000fe20000000000 */
[----:B------:R-:W-:Y:S01]  /*7300*/  MUFU.EX2 R179, R179 ;  /* 0x000000b300b37308 */ /* 0x000fe20000000800 */
[----:B------:R-:W-:Y:S02]  /*7310*/  @!P1 IADD3 R55, R55, 0x34860, RZ ;  /* 0x0003486037379810 */ /* 0x000fe40007ffe0ff */
[----:B------:R-:W-:Y:S02]  /*7320*/  F2FP.F16.F32.PACK_AB R178, R25, R178 ;  /* 0x000000b219b2723e */ /* 0x000fe400000000ff */
[----:B------:R-:W-:Y:S01]  /*7330*/  HGMMA.64x128x16.F32 R88, R152, gdesc[UR8].tnspB, R88, gsb0 ;  /* 0x41e0000898587df0 */ /* 0x000fe20008000858 */
[----:B------:R-:W-:-:S02]  /*7340*/  @!P1 PRMT R55, RZ, 0x654, R55 ;  /* 0x00000654ff379816 */ /* 0x000fc40000000037 */
[----:B------:R-:W-:Y:S01]  /*7350*/  MUFU.EX2 R26, R26 ;  /* 0x0000001a001a7308 */ /* 0x000fe20000000800 */
[----:B------:R-:W-:Y:S02]  /*7360*/  F2FP.F16.F32.PACK_AB R172, R27, R172 ;  /* 0x000000ac1bac723e */ /* 0x000fe400000000ff */
[----:B------:R-:W-:Y:S02]  /*7370*/  F2FP.F16.F32.PACK_AB R174, R29, R174 ;  /* 0x000000ae1dae723e */ /* 0x000fe400000000ff */
[----:B------:R-:W-:Y:S02]  /*7380*/  F2FP.F16.F32.PACK_AB R181, R52, R181 ;  /* 0x000000b534b5723e */ /* 0x000fe400000000ff */
[----:B------:R-:W-:Y:S01]  /*7390*/  F2FP.F16.F32.PACK_AB R183, R20, R183 ;  /* 0x000000b714b7723e */ /* 0x000fe200000000ff */
[----:B------:R-:W-:Y:S08]  /*73a0*/  MUFU.EX2 R173, R173 ;  /* 0x000000ad00ad7308 */ /* 0x000ff00000000800 */
[----:B------:R-:W-:Y:S08]  /*73b0*/  MUFU.EX2 R28, R28 ;  /* 0x0000001c001c7308 */ /* 0x000ff00000000800 */
[----:B------:R1:W-:Y:S08]  /*73c0*/  MUFU.EX2 R13, R60 ;  /* 0x0000003c000d7308 */ /* 0x0003f00000000800 */
[----:B------:R-:W-:Y:S01]  /*73d0*/  MUFU.EX2 R175, R175 ;  /* 0x000000af00af7308 */ /* 0x000fe20000000800 */
[----:B-1----:R-:W-:-:S04]  /*73e0*/  FADD.FTZ R60, R30, R15 ;  /* 0x0000000f1e3c7221 */ /* 0x002fc80000010000 */
[----:B------:R-:W-:-:S03]  /*73f0*/  FADD.FTZ R15, R31, R60 ;  /* 0x0000003c1f0f7221 */ /* 0x000fc60000010000 */
[----:B------:R-:W1:Y:S01]  /*7400*/  MUFU.EX2 R38, R38 ;  /* 0x0000002600267308 */ /* 0x000e620000000800 */
[----:B------:R-:W-:Y:S01]  /*7410*/  FADD.FTZ R60, R170, R15 ;  /* 0x0000000faa3c7221 */ /* 0x000fe20000010000 */
[----:B------:R-:W-:-:S03]  /*7420*/  F2FP.F16.F32.PACK_AB R170, R33, R170 ;  /* 0x000000aa21aa723e */ /* 0x000fc600000000ff */
[----:B------:R-:W-:-:S03]  /*7430*/  FADD.FTZ R60, R33, R60 ;  /* 0x0000003c213c7221 */ /* 0x000fc60000010000 */
[----:B------:R-:W-:Y:S01]  /*7440*/  MUFU.EX2 R54, R54 ;  /* 0x0000003600367308 */ /* 0x000fe20000000800 */
[----:B------:R-:W-:-:S07]  /*7450*/  FADD.FTZ R15, R35, R60 ;  /* 0x0000003c230f7221 */ /* 0x000fce0000010000 */
[----:B------:R-:W2:Y:S01]  /*7460*/  MUFU.EX2 R40, R40 ;  /* 0x0000002800287308 */ /* 0x000ea20000000800 */
[C---:B-1----:R-:W-:Y:S01]  /*7470*/  FADD.FTZ R15, R38.reuse, R15 ;  /* 0x0000000f260f7221 */ /* 0x042fe20000010000 */
[----:B------:R-:W-:-:S06]  /*7480*/  F2FP.F16.F32.PACK_AB R164, R38, R35 ;  /* 0x0000002326a4723e */ /* 0x000fcc00000000ff */
[----:B------:R-:W-:Y:S08]  /*7490*/  MUFU.EX2 R169, R169 ;  /* 0x000000a900a97308 */ /* 0x000ff00000000800 */
[----:B------:R-:W1:Y:S01]  /*74a0*/  MUFU.EX2 R43, R43 ;  /* 0x0000002b002b7308 */ /* 0x000e620000000800 */
[----:B--2---:R-:W-:-:S07]  /*74b0*/  FADD.FTZ R60, R40, R15 ;  /* 0x0000000f283c7221 */ /* 0x004fce0000010000 */
[----:B------:R-:W-:Y:S08]  /*74c0*/  MUFU.EX2 R32, R32 ;  /* 0x0000002000207308 */ /* 0x000ff00000000800 */
[----:B------:R-:W2:Y:S01]  /*74d0*/  MUFU.EX2 R42, R42 ;  /* 0x0000002a002a7308 */ /* 0x000ea20000000800 */
[C---:B-1----:R-:W-:Y:S01]  /*74e0*/  FADD.FTZ R15, R43.reuse, R60 ;  /* 0x0000003c2b0f7221 */ /* 0x042fe20000010000 */
[----:B------:R-:W-:-:S06]  /*74f0*/  F2FP.F16.F32.PACK_AB R166, R43, R40 ;  /* 0x000000282ba6723e */ /* 0x000fcc00000000ff */
[----:B------:R-:W-:Y:S08]  /*7500*/  MUFU.EX2 R171, R171 ;  /* 0x000000ab00ab7308 */ /* 0x000ff00000000800 */
[----:B------:R-:W1:Y:S01]  /*7510*/  MUFU.EX2 R45, R45 ;  /* 0x0000002d002d7308 */ /* 0x000e620000000800 */
[----:B--2---:R-:W-:-:S07]  /*7520*/  FADD.FTZ R60, R42, R15 ;  /* 0x0000000f2a3c7221 */ /* 0x004fce0000010000 */
[----:B------:R-:W-:Y:S08]  /*7530*/  MUFU.EX2 R56, R56 ;  /* 0x0000003800387308 */ /* 0x000ff00000000800 */
[----:B------:R-:W2:Y:S08]  /*7540*/  MUFU.EX2 R162, R162 ;  /* 0x000000a200a27308 */ /* 0x000eb00000000800 */
[----:B------:R-:W-:Y:S08]  /*7550*/  MUFU.EX2 R165, R165 ;  /* 0x000000a500a57308 */ /* 0x000ff00000000800 */
[----:B------:R-:W3:Y:S01]  /*7560*/  MUFU.EX2 R47, R47 ;  /* 0x0000002f002f7308 */ /* 0x000ee20000000800 */
[----:B------:R-:W-:-:S02]  /*7570*/  WARPGROUP.DEPBAR.LE gsb0, 0x0 ;  /* 0x00008000000079c5 */ /* 0x000fc40000010000 */
[----:B------:R4:W-:Y:S05]  /*7580*/  @!P1 SYNCS.ARRIVE.TRANS64.RED.A1T0 RZ, [R3+URZ], RZ ;  /* 0x000000ff03ff99a7 */ /* 0x0009ea000810043f */
[----:B------:R-:W-:Y:S01]  /*7590*/  MUFU.EX2 R34, R34 ;  /* 0x0000002200227308 */ /* 0x000fe20000000800 */
[----:B----4-:R-:W-:Y:S01]  /*75a0*/  FADD.FTZ R3, R177, R4 ;  /* 0x00000004b1037221 */ /* 0x010fe20000010000 */
[----:B------:R1:W-:Y:S01]  /*75b0*/  @!P1 SYNCS.ARRIVE.TRANS64.RED.A1T0 RZ, [R55+URZ], RZ ;  /* 0x000000ff37ff99a7 */ /* 0x0003e2000810043f */
[----:B------:R-:W-:-:S05]  /*75c0*/  F2FP.F16.F32.PACK_AB R177, R24, R177 ;  /* 0x000000b118b1723e */ /* 0x000fca00000000ff */
[----:B------:R-:W4:Y:S01]  /*75d0*/  MUFU.EX2 R44, R44 ;  /* 0x0000002c002c7308 */ /* 0x000f220000000800 */
[----:B------:R-:W-:-:S04]  /*75e0*/  FADD.FTZ R4, R24, R3 ;  /* 0x0000000318047221 */ /* 0x000fc80000010000 */
[----:B------:R-:W-:Y:S01]  /*75f0*/  FADD.FTZ R3, R179, R4 ;  /* 0x00000004b3037221 */ /* 0x000fe20000010000 */
[----:B-1----:R-:W-:Y:S01]  /*7600*/  FADD.FTZ R55, R45, R60 ;  /* 0x0000003c2d377221 */ /* 0x002fe20000010000 */
[C---:B------:R-:W-:Y:S01]  /*7610*/  F2FP.F16.F32.PACK_AB R179, R26.reuse, R179 ;  /* 0x000000b31ab3723e */ /* 0x040fe200000000ff */
[----:B------:R-:W-:Y:S01]  /*7620*/  MUFU.EX2 R167, R167 ;  /* 0x000000a700a77308 */ /* 0x000fe20000000800 */
[----:B------:R-:W-:Y:S01]  /*7630*/  FADD.FTZ R4, R26, R3 ;  /* 0x000000031a047221 */ /* 0x000fe20000010000 */
[----:B--2---:R-:W-:Y:S01]  /*7640*/  FADD.FTZ R60, R162, R55 ;  /* 0x00000037a23c7221 */ /* 0x004fe20000010000 */
[----:B---3--:R-:W-:Y:S02]  /*7650*/  F2FP.F16.F32.PACK_AB R162, R47, R162 ;  /* 0x000000a22fa2723e */ /* 0x008fe400000000ff */
[----:B------:R-:W-:Y:S01]  /*7660*/  FADD.FTZ R3, R173, R4 ;  /* 0x00000004ad037221 */ /* 0x000fe20000010000 */
[----:B------:R-:W-:Y:S01]  /*7670*/  FADD.FTZ R21, R47, R60 ;  /* 0x0000003c2f157221 */ /* 0x000fe20000010000 */
[C---:B------:R-:W-:Y:S01]  /*7680*/  F2FP.F16.F32.PACK_AB R173, R28.reuse, R173 ;  /* 0x000000ad1cad723e */ /* 0x040fe200000000ff */
[----:B------:R-:W1:Y:S01]  /*7690*/  MUFU.EX2 R49, R49 ;  /* 0x0000003100317308 */ /* 0x000e620000000800 */
[----:B------:R-:W-:Y:S01]  /*76a0*/  FADD.FTZ R4, R28, R3 ;  /* 0x000000031c047221 */ /* 0x000fe20000010000 */
[----:B----4-:R-:W-:-:S03]  /*76b0*/  FADD.FTZ R60, R44, R21 ;  /* 0x000000152c3c7221 */ /* 0x010fc60000010000 */
[----:B------:R-:W-:Y:S01]  /*76c0*/  FADD.FTZ R3, R175, R4 ;  /* 0x00000004af037221 */ /* 0x000fe20000010000 */
[C---:B------:R-:W-:Y:S02]  /*76d0*/  F2FP.F16.F32.PACK_AB R175, R54.reuse, R175 ;  /* 0x000000af36af723e */ /* 0x040fe400000000ff */
[----:B------:R-:W2:Y:S01]  /*76e0*/  MUFU.EX2 R36, R36 ;  /* 0x0000002400247308 */ /* 0x000ea20000000800 */
[----:B------:R-:W-:-:S04]  /*76f0*/  FADD.FTZ R4, R54, R3 ;  /* 0x0000000336047221 */ /* 0x000fc80000010000 */
[----:B------:R-:W-:Y:S01]  /*7700*/  FADD.FTZ R3, R169, R4 ;  /* 0x00000004a9037221 */ /* 0x000fe20000010000 */
[C---:B------:R-:W-:Y:S02]  /*7710*/  F2FP.F16.F32.PACK_AB R169, R32.reuse, R169 ;  /* 0x000000a920a9723e */ /* 0x040fe400000000ff */
[----:B------:R-:W-:Y:S01]  /*7720*/  MUFU.EX2 R46, R46 ;  /* 0x0000002e002e7308 */ /* 0x000fe20000000800 */
[----:B------:R-:W-:Y:S01]  /*7730*/  FADD.FTZ R4, R32, R3 ;  /* 0x0000000320047221 */ /* 0x000fe20000010000 */
[----:B-1----:R-:W-:Y:S01]  /*7740*/  FADD.FTZ R21, R49, R60 ;  /* 0x0000003c31157221 */ /* 0x002fe20000010000 */
[-CC-:B------:R-:W-:Y:S01]  /*7750*/  FFMA.FTZ R3, R160, R5.reuse, -R39.reuse ;  /* 0x00000005a0037223 */ /* 0x180fe20000010827 */
[----:B------:R-:W-:Y:S01]  /*7760*/  FFMA.FTZ R39, R210, R5, -R39 ;  /* 0x00000005d2277223 */ /* 0x000fe20000010827 */
[----:B------:R-:W-:Y:S01]  /*7770*/  FADD.FTZ R15, R171, R4 ;  /* 0x00000004ab0f7221 */ /* 0x000fe20000010000 */
[----:B------:R-:W-:Y:S02]  /*7780*/  F2FP.F16.F32.PACK_AB R160, R45, R42 ;  /* 0x0000002a2da0723e */ /* 0x000fe400000000ff */
[----:B------:R-:W1:Y:S01]  /*7790*/  MUFU.EX2 R161, R161 ;  /* 0x000000a100a17308 */ /* 0x000e620000000800 */
[----:B------:R-:W-:Y:S01]  /*77a0*/  FADD.FTZ R4, R56, R15 ;  /* 0x0000000f38047221 */ /* 0x000fe20000010000 */
[----:B------:R-:W-:-:S02]  /*77b0*/  F2FP.F16.F32.PACK_AB R156, R49, R44 ;  /* 0x0000002c319c723e */ /* 0x000fc400000000ff */
[----:B------:R-:W-:Y:S01]  /*77c0*/  F2FP.F16.F32.PACK_AB R171, R56, R171 ;  /* 0x000000ab38ab723e */ /* 0x000fe200000000ff */
[----:B------:R-:W-:Y:S01]  /*77d0*/  FADD.FTZ R15, R165, R4 ;  /* 0x00000004a50f7221 */ /* 0x000fe20000010000 */
[C---:B------:R-:W-:Y:S02]  /*77e0*/  F2FP.F16.F32.PACK_AB R165, R34.reuse, R165 ;  /* 0x000000a522a5723e */ /* 0x040fe400000000ff */
[----:B------:R-:W3:Y:S01]  /*77f0*/  MUFU.EX2 R51, R51 ;  /* 0x0000003300337308 */ /* 0x000ee20000000800 */
[----:B------:R-:W-:-:S04]  /*7800*/  FADD.FTZ R4, R34, R15 ;  /* 0x0000000f22047221 */ /* 0x000fc80000010000 */
[----:B------:R-:W-:Y:S01]  /*7810*/  FADD.FTZ R15, R167, R4 ;  /* 0x00000004a70f7221 */ /* 0x000fe20000010000 */
[C---:B--2---:R-:W-:Y:S02]  /*7820*/  F2FP.F16.F32.PACK_AB R167, R36.reuse, R167 ;  /* 0x000000a724a7723e */ /* 0x044fe400000000ff */
[----:B------:R-:W2:Y:S01]  /*7830*/  MUFU.EX2 R58, R58 ;  /* 0x0000003a003a7308 */ /* 0x000ea20000000800 */
[----:B------:R-:W-:-:S04]  /*7840*/  FADD.FTZ R4, R36, R15 ;  /* 0x0000000f24047221 */ /* 0x000fc80000010000 */
[----:B-1----:R-:W-:-:S03]  /*7850*/  FADD.FTZ R15, R161, R4 ;  /* 0x00000004a10f7221 */ /* 0x002fc60000010000 */
[----:B------:R-:W-:Y:S01]  /*7860*/  MUFU.EX2 R48, R48 ;  /* 0x0000003000307308 */ /* 0x000fe20000000800 */
[----:B---3--:R-:W-:-:S07]  /*7870*/  F2FP.F16.F32.PACK_AB R158, R51, R46 ;  /* 0x0000002e339e723e */ /* 0x008fce00000000ff */
[----:B------:R-:W1:Y:S01]  /*7880*/  MUFU.EX2 R163, R163 ;  /* 0x000000a300a37308 */ /* 0x000e620000000800 */
[C---:B--2---:R-:W-:Y:S01]  /*7890*/  FADD.FTZ R4, R58.reuse, R15 ;  /* 0x0000000f3a047221 */ /* 0x044fe20000010000 */
[----:B------:R-:W-:-:S06]  /*78a0*/  F2FP.F16.F32.PACK_AB R161, R58, R161 ;  /* 0x000000a13aa1723e */ /* 0x000fcc00000000ff */
[----:B------:R-:W2:Y:S08]  /*78b0*/  MUFU.EX2 R53, R53 ;  /* 0x0000003500357308 */ /* 0x000eb00000000800 */
[----:B------:R-:W3:Y:S01]  /*78c0*/  MUFU.EX2 R200, R200 ;  /* 0x000000c800c87308 */ /* 0x000ee20000000800 */
[----:B-1----:R-:W-:-:S07]  /*78d0*/  FADD.FTZ R4, R163, R4 ;  /* 0x00000004a3047221 */ /* 0x002fce0000010000 */
[----:B------:R1:W-:Y:S01]  /*78e0*/  MUFU.EX2 R62, R168 ;  /* 0x000000a8003e7308 */ /* 0x0003e20000000800 */
[----:B--2---:R-:W-:-:S07]  /*78f0*/  F2FP.F16.F32.PACK_AB R152, R53, R48 ;  /* 0x000000303598723e */ /* 0x004fce00000000ff */
[----:B------:R-:W2:Y:S01]  /*7900*/  MUFU.EX2 R50, R50 ;  /* 0x0000003200327308 */ /* 0x000ea20000000800 */
[----:B-1----:R-:W-:Y:S01]  /*7910*/  F2FP.F16.F32.PACK_AB R168, R31, R30 ;  /* 0x0000001e1fa8723e */ /* 0x002fe200000000ff */
[----:B------:R-:W-:Y:S01]  /*7920*/  FADD.FTZ R30, R46, R21 ;  /* 0x000000152e1e7221 */ /* 0x000fe20000010000 */
[C---:B---3--:R-:W-:Y:S01]  /*7930*/  FADD.FTZ R4, R200.reuse, R4 ;  /* 0x00000004c8047221 */ /* 0x048fe20000010000 */
[----:B------:R-:W-:Y:S02]  /*7940*/  F2FP.F16.F32.PACK_AB R163, R200, R163 ;  /* 0x000000a3c8a3723e */ /* 0x000fe400000000ff */
[----:B------:R-:W-:Y:S02]  /*7950*/  FADD.FTZ R21, R51, R30 ;  /* 0x0000001e33157221 */ /* 0x000fe40000010000 */
[----:B------:R-:W1:Y:S02]  /*7960*/  MUFU.EX2 R157, R202 ;  /* 0x000000ca009d7308 */ /* 0x000e640000000800 */
[----:B------:R-:W-:-:S04]  /*7970*/  FADD.FTZ R30, R48, R21 ;  /* 0x00000015301e7221 */ /* 0x000fc80000010000 */
[----:B------:R-:W-:Y:S02]  /*7980*/  FADD.FTZ R15, R53, R30 ;  /* 0x0000001e350f7221 */ /* 0x000fe40000010000 */
[----:B------:R-:W3:Y:S01]  /*7990*/  MUFU.EX2 R204, R204 ;  /* 0x000000cc00cc7308 */ /* 0x000ee20000000800 */
[----:B--2---:R-:W-:Y:S01]  /*79a0*/  F2FP.F16.F32.PACK_AB R154, R13, R50 ;  /* 0x000000320d9a723e */ /* 0x004fe200000000ff */
[----:B------:R-:W-:-:S06]  /*79b0*/  FADD.FTZ R30, R50, R15 ;  /* 0x0000000f321e7221 */ /* 0x000fcc0000010000 */
[----:B------:R-:W2:Y:S01]  /*79c0*/  MUFU.EX2 R72, R72 ;  /* 0x0000004800487308 */ /* 0x000ea20000000800 */
[----:B-1----:R-:W-:Y:S01]  /*79d0*/  FADD.FTZ R15, R157, R4 ;  /* 0x000000049d0f7221 */ /* 0x002fe20000010000 */
[----:B------:R-:W-:Y:S01]  /*79e0*/  FADD.FTZ R4, R13, R30 ;  /* 0x0000001e0d047221 */ /* 0x000fe20000010000 */
[C---:B------:R-:W-:Y:S01]  /*79f0*/  F2FP.F16.F32.PACK_AB R157, R62.reuse, R157 ;  /* 0x0000009d3e9d723e */ /* 0x040fe200000000ff */
[----:B------:R-:W-:Y:S02]  /*7a00*/  IMAD.MOV.U32 R13, RZ, RZ, R12 ;  /* 0x000000ffff0d7224 */ /* 0x000fe400078e000c */
[----:B------:R-:W-:Y:S02]  /*7a10*/  FADD.FTZ R15, R62, R15 ;  /* 0x0000000f3e0f7221 */ /* 0x000fe40000010000 */
[----:B------:R-:W1:Y:S02]  /*7a20*/  MUFU.EX2 R206, R206 ;  /* 0x000000ce00ce7308 */ /* 0x000e640000000800 */
[----:B---3--:R-:W-:-:S06]  /*7a30*/  FADD.FTZ R15, R204, R15 ;  /* 0x0000000fcc0f7221 */ /* 0x008fcc0000010000 */
[----:B------:R-:W3:Y:S01]  /*7a40*/  MUFU.EX2 R153, R208 ;  /* 0x000000d000997308 */ /* 0x000ee20000000800 */
[C---:B--2---:R-:W-:Y:S01]  /*7a50*/  FADD.FTZ R15, R72.reuse, R15 ;  /* 0x0000000f480f7221 */ /* 0x044fe20000010000 */
[----:B------:R-:W-:-:S06]  /*7a60*/  F2FP.F16.F32.PACK_AB R159, R72, R204 ;  /* 0x000000cc489f723e */ /* 0x000fcc00000000ff */
[----:B------:R-:W2:Y:S01]  /*7a70*/  MUFU.EX2 R30, R3 ;  /* 0x00000003001e7308 */ /* 0x000ea20000000800 */
[----:B-1----:R-:W-:-:S07]  /*7a80*/  FADD.FTZ R15, R206, R15 ;  /* 0x0000000fce0f7221 */ /* 0x002fce0000010000 */
[----:B------:R-:W1:Y:S01]  /*7a90*/  MUFU.EX2 R39, R39 ;  /* 0x0000002700277308 */ /* 0x000e620000000800 */
[C---:B---3--:R-:W-:Y:S01]  /*7aa0*/  FADD.FTZ R15, R153.reuse, R15 ;  /* 0x0000000f990f7221 */ /* 0x048fe20000010000 */
[----:B------:R-:W-:-:S03]  /*7ab0*/  F2FP.F16.F32.PACK_AB R153, R153, R206 ;  /* 0x000000ce9999723e */ /* 0x000fc600000000ff */
[----:B--2---:R-:W-:-:S04]  /*7ac0*/  FADD.FTZ R15, R30, R15 ;  /* 0x0000000f1e0f7221 */ /* 0x004fc80000010000 */
[C---:B-1----:R-:W-:Y:S01]  /*7ad0*/  FADD.FTZ R3, R39.reuse, R15 ;  /* 0x0000000f27037221 */ /* 0x042fe20000010000 */
[----:B------:R-:W-:Y:S01]  /*7ae0*/  F2FP.F16.F32.PACK_AB R155, R39, R30 ;  /* 0x0000001e279b723e */ /* 0x000fe200000000ff */
[----:B------:R-:W-:Y:S01]  /*7af0*/  IMAD.MOV.U32 R15, RZ, RZ, R14 ;  /* 0x000000ffff0f7224 */ /* 0x000fe200078e000e */
[----:B------:R-:W-:Y:S06]  /*7b00*/  @P2 BRA `(.L_x_1882) ;  /* 0xffffffcc00802947 */ /* 0x000fec000383ffff */
.L_x_1873:
[----:B------:R-:W-:-:S13]  /*7b10*/  ISETP.LE.AND P2, PT, RZ, UR7, PT ;  /* 0x00000007ff007c0c */ /* 0x000fda000bf43270 */
[----:B------:R-:W-:Y:S05]  /*7b20*/  @!P2 BRA `(.L_x_1883) ;  /* 0x000000280054a947 */ /* 0x000fea0003800000 */
[----:B------:R-:W-:Y:S01]  /*7b30*/  MOV R13, R14 ;  /* 0x0000000e000d7202 */ /* 0x000fe20000000f00 */
[----:B------:R-:W-:Y:S01]  /*7b40*/  IMAD.MOV.U32 R15, RZ, RZ, R12 ;  /* 0x000000ffff0f7224 */ /* 0x000fe200078e000c */
[----:B------:R-:W-:Y:S01]  /*7b50*/  UMOV UR37, UR46 ;  /* 0x0000002e00257c82 */ /* 0x000fe20008000000 */
[----:B------:R-:W-:Y:S01]  /*7b60*/  UMOV UR4, UR36 ;  /* 0x0000002400047c82 */ /* 0x000fe20008000000 */
[----:B------:R-:W-:-:S05]  /*7b70*/  ULDC UR5, c[0x0][0x9d8] ;  /* 0x0002760000057ab9 */ /* 0x000fca0000000800 */
.L_x_1892:
[----:B------:R-:W-:-:S04]  /*7b80*/  UIADD3 UR36, UR4, 0x1, URZ ;  /* 0x0000000104247890 */ /* 0x000fc8000fffe03f */
[----:B------:R-:W-:-:S04]  /*7b90*/  UISETP.NE.AND UP0, UPT, UR36, 0x2, UPT ;  /* 0x000000022400788c */ /* 0x000fc8000bf05270 */
[----:B------:R-:W-:Y:S02]  /*7ba0*/  USEL UR46, URZ, 0x1, UP0 ;  /* 0x000000013f2e7887 */ /* 0x000fe40008000000 */
[----:B------:R-:W-:Y:S02]  /*7bb0*/  USEL UR36, UR36, URZ, UP0 ;  /* 0x0000003f24247287 */ /* 0x000fe40008000000 */
[----:B------:R-:W-:Y:S01]  /*7bc0*/  ULOP3.LUT UR46, UR37, UR46, URZ, 0x3c, !UPT ;  /* 0x0000002e252e7292 */ /* 0x000fe2000f8e3c3f */
[----:B------:R-:W-:Y:S11]  /*7bd0*/  @!P0 BRA `(.L_x_1884) ;  /* 0x0000000000048947 */ /* 0x000ff60003800000 */
[----:B------:R-:W-:Y:S01]  /*7be0*/  BPT.TRAP 0x1 ;  /* 0x000000040000795c */ /* 0x000fe20000300000 */
.L_x_1884:
[----:B------:R-:W-:Y:S01]  /*7bf0*/  ULEA UR6, UR36, UR38, 0x3 ;  /* 0x0000002624067291 */ /* 0x000fe2000f8e183f */
[----:B------:R-:W-:-:S05]  /*7c00*/  IMAD.U32 R5, RZ, RZ, UR46 ;  /* 0x0000002eff057e24 */ /* 0x000fca000f8e00ff */
[----:B------:R-:W-:-:S04]  /*7c10*/  SHF.L.U32 R5, R5, 0x1f, RZ ;  /* 0x0000001f05057819 */ /* 0x000fc800000006ff */
[----:B------:R1:W2:Y:S01]  /*7c20*/  SYNCS.PHASECHK.TRANS64.TRYWAIT P2, [UR6+0x34830], R5 ;  /* 0x03483005ff0075a7 */ /* 0x0002a20008040146 */
[----:B------:R-:W-:Y:S05]  /*7c30*/  @!P0 BRA `(.L_x_1885) ;  /* 0x0000000000048947 */ /* 0x000fea0003800000 */
[----:B------:R-:W-:Y:S01]  /*7c40*/  BPT.TRAP 0x1 ;  /* 0x000000040000795c */ /* 0x000fe20000300000 */
.L_x_1885:
[----:B--2---:R-:W-:Y:S05]  /*7c50*/  @P2 BRA `(.L_x_1886) ;  /* 0x0000000000082947 */ /* 0x004fea0003800000 */
[----:B------:R-:W2:Y:S02]  /*7c60*/  SYNCS.PHASECHK.TRANS64.TRYWAIT P2, [UR6+0x34830], R5 ;  /* 0x03483005ff0075a7 */ /* 0x000ea40008040146 */
[----:B--2---:R-:W-:Y:S05]  /*7c70*/  @!P2 BRA `(.L_x_1887) ;  /* 0x000000780084a947 */ /* 0x004fea0003800000 */
.L_x_1886:
        /* <DEDUP_REMOVED lines=135> */
.L_x_1888:
[----:B------:R-:W-:Y:S01]  /*84f0*/  ULEA UR6, UR4, UR38, 0x3 ;  /* 0x0000002604067291 */ /* 0x000fe2000f8e183f */
[----:B------:R-:W-:-:S04]  /*8500*/  MOV R0, UR37 ;  /* 0x0000002500007c02 */ /* 0x000fc80008000f00 */
[----:B------:R-:W-:-:S04]  /*8510*/  SHF.L.U32 R0, R0, 0x1f, RZ ;  /* 0x0000001f00007819 */ /* 0x000fc800000006ff */
[----:B------:R3:W4:Y:S01]  /*8520*/  SYNCS.PHASECHK.TRANS64.TRYWAIT P2, [UR6+0x34850], R0 ;  /* 0x03485000ff0075a7 */ /* 0x0007220008040146 */
[----:B------:R-:W-:Y:S05]  /*8530*/  @!P0 BRA `(.L_x_1889) ;  /* 0x0000000000048947 */ /* 0x000fea0003800000 */
[----:B------:R-:W-:Y:S01]  /*8540*/  BPT.TRAP 0x1 ;  /* 0x000000040000795c */ /* 0x000fe20000300000 */
.L_x_1889:
[----:B----4-:R-:W-:Y:S05]  /*8550*/  @P2 BRA `(.L_x_1890) ;  /* 0x0000000000082947 */ /* 0x010fea0003800000 */
[----:B------:R-:W4:Y:S02]  /*8560*/  SYNCS.PHASECHK.TRANS64.TRYWAIT P2, [UR6+0x34850], R0 ;  /* 0x03485000ff0075a7 */ /* 0x000f240008040146 */
[----:B----4-:R-:W-:Y:S05]  /*8570*/  @!P2 BRA `(.L_x_1891) ;  /* 0x00000070005ca947 */ /* 0x010fea0003800000 */
.L_x_1890:
        /* <DEDUP_REMOVED lines=27> */
[----:B------:R-:W3:Y:S01]  /*8730*/  MUFU.TANH R26, R26 ;  /* 0x0000001a001a7308 */ /* 0x000ee20000002400 */
[----:B------:R-:W-:Y:S01]  /*8740*/  UMOV UR11, 0x40000040 ;  /* 0x40000040000b7882 */ /* 0x000fe20000000000 */
[----:B--2---:R-:W-:Y:S01]  /*8750*/  FMNMX.FTZ R5, R0, R15, !PT ;  /* 0x0000000f00057209 */ /* 0x004fe20007810000 */
[----:B------:R-:W-:Y:S01]  /*8760*/  FMUL.FTZ R212, R57, UR5 ;  /* 0x0000000539d47c20 */ /* 0x000fe20008410000 */
[----:B------:R-:W-:Y:S01]  /*8770*/  FMUL.FTZ R214, R60, UR5 ;  /* 0x000000053cd67c20 */ /* 0x000fe20008410000 */
[----:B------:R-:W-:Y:S01]  /*8780*/  FMUL.FTZ R216, R61, UR5 ;  /* 0x000000053dd87c20 */ /* 0x000fe20008410000 */
[----:B------:R-:W-:Y:S01]  /*8790*/  FMUL.FTZ R24, R27, UR5 ;  /* 0x000000051b187c20 */ /* 0x000fe20008410000 */
[----:B-1----:R-:W-:Y:S01]  /*87a0*/  FMNMX.FTZ R5, R14, R5, !PT ;  /* 0x000000050e057209 */ /* 0x002fe20007810000 */
        /* <DEDUP_REMOVED lines=39> */
[----:B------:R-:W-:Y:S01]  /*8a20*/  UMOV UR37, UR46 ;  /* 0x0000002e00257c82 */ /* 0x000fe20008000000 */
        /* <DEDUP_REMOVED lines=12> */
[----:B------:R-:W-:Y:S01]  /*8af0*/  MUFU.TANH R218, R218 ;  /* 0x000000da00da7308 */ /* 0x000fe20000002400 */
[----:B------:R-:W-:Y:S02]  /*8b00*/  WARPGROUP.DEPBAR.LE gsb0, 0x0 ;  /* 0x00008000000079c5 */ /* 0x000fe40000010000 */
[----:B------:R-:W-:Y:S01]  /*8b10*/  WARPGROUP.ARRIVE ;  /* 0x00000000000079c5 */ /* 0x000fe20000000000 */
[----:B------:R-:W-:Y:S01]  /*8b20*/  FMUL.FTZ R180, R29, UR5 ;  /* 0x000000051db47c20 */ /* 0x000fe20008410000 */
[----:B------:R-:W-:-:S03]  /*8b30*/  FMUL.FTZ R182, R32, UR5 ;  /* 0x0000000520b67c20 */ /* 0x000fc60008410000 */
[----:B------:R-:W1:Y:S01]  /*8b40*/  MUFU.TANH R28, R28 ;  /* 0x0000001c001c7308 */ /* 0x000e620000002400 */
[----:B------:R-:W-:Y:S01]  /*8b50*/  FMUL.FTZ R32, R34, UR5 ;  /* 0x0000000522207c20 */ /* 0x000fe20008410000 */
[----:B------:R-:W-:Y:S01]  /*8b60*/  FMUL.FTZ R34, R35, UR5 ;  /* 0x0000000523227c20 */ /* 0x000fe20008410000 */
[----:B------:R-:W-:Y:S01]  /*8b70*/  HGMMA.64x128x16.F32 R88, R176, gdesc[UR8].tnspB, R88, gsb0 ;  /* 0x41e00008b0587df0 */ /* 0x000fe20008000858 */
[----:B------:R-:W-:Y:S01]  /*8b80*/  UIADD3 UR10, UR4, 0x100, URZ ;  /* 0x00000100040a7890 */ /* 0x000fe2000fffe03f */
[----:B--2---:R-:W-:Y:S01]  /*8b90*/  FMNMX.FTZ R27, R24, R27, !PT ;  /* 0x0000001b181b7209 */ /* 0x004fe20007810000 */
[----:B------:R-:W-:Y:S02]  /*8ba0*/  UMOV UR11, 0x40000040 ;  /* 0x40000040000b7882 */ /* 0x000fe40000000000 */
[----:B------:R-:W2:Y:S08]  /*8bb0*/  MUFU.TANH R180, R180 ;  /* 0x000000b400b47308 */ /* 0x000eb00000002400 */
[----:B------:R-:W3:Y:S01]  /*8bc0*/  MUFU.TANH R182, R182 ;  /* 0x000000b600b67308 */ /* 0x000ee20000002400 */
[----:B-1----:R-:W-:-:S07]  /*8bd0*/  FMNMX.FTZ R27, R28, R27, !PT ;  /* 0x0000001b1c1b7209 */ /* 0x002fce0007810000 */
[----:B------:R-:W1:Y:S01]  /*8be0*/  MUFU.TANH R30, R30 ;  /* 0x0000001e001e7308 */ /* 0x000e620000002400 */
[----:B--2---:R-:W-:-:S07]  /*8bf0*/  FMNMX.FTZ R5, R180, R5, !PT ;  /* 0x00000005b4057209 */ /* 0x004fce0007810000 */
[----:B------:R-:W2:Y:S01]  /*8c00*/  MUFU.TANH R32, R32 ;  /* 0x0000002000207308 */ /* 0x000ea20000002400 */
[----:B---3--:R-:W-:-:S04]  /*8c10*/  FMNMX.FTZ R5, R182, R5, !PT ;  /* 0x00000005b6057209 */ /* 0x008fc80007810000 */
        /* <DEDUP_REMOVED lines=9> */
[----:B------:R-:W-:Y:S01]  /*8cb0*/  MUFU.TANH R222, R222 ;  /* 0x000000de00de7308 */ /* 0x000fe20000002400 */
[----:B------:R-:W-:-:S04]  /*8cc0*/  FMNMX.FTZ R5, R44, R5, !PT ;  /* 0x000000052c057209 */ /* 0x000fc80007810000 */
[----:B------:R-:W-:-:S03]  /*8cd0*/  FMNMX.FTZ R5, R202, R5, !PT ;  /* 0x00000005ca057209 */ /* 0x000fc60007810000 */
        /* <DEDUP_REMOVED lines=15> */
[----:B------:R-:W-:Y:S01]  /*8dd0*/  MUFU.TANH R84, R84 ;  /* 0x0000005400547308 */ /* 0x000fe20000002400 */
[----:B------:R-:W-:Y:S02]  /*8de0*/  WARPGROUP.DEPBAR.LE gsb0, 0x0 ;  /* 0x00008000000079c5 */ /* 0x000fe40000010000 */
[----:B------:R-:W-:Y:S01]  /*8df0*/  WARPGROUP.ARRIVE ;  /* 0x00000000000079c5 */ /* 0x000fe20000000000 */
[----:B------:R-:W-:Y:S01]  /*8e00*/  FMUL.FTZ R178, R48, UR5 ;  /* 0x0000000530b27c20 */ /* 0x000fe20008410000 */
[----:B------:R-:W-:Y:S01]  /*8e10*/  FMUL.FTZ R176, R47, UR5 ;  /* 0x000000052fb07c20 */ /* 0x000fe20008410000 */
[----:B------:R-:W-:Y:S01]  /*8e20*/  FMUL.FTZ R48, R50, UR5 ;  /* 0x0000000532307c20 */ /* 0x000fe20008410000 */
[----:B------:R-:W-:Y:S01]  /*8e30*/  FMUL.FTZ R50, R51, UR5 ;  /* 0x0000000533327c20 */ /* 0x000fe20008410000 */
[----:B------:R-:W-:Y:S01]  /*8e40*/  MUFU.TANH R234, R234 ;  /* 0x000000ea00ea7308 */ /* 0x000fe20000002400 */
[----:B------:R-:W-:Y:S01]  /*8e50*/  HGMMA.64x128x16.F32 R88, R172, gdesc[UR8].tnspB, R88, gsb0 ;  /* 0x41e00008ac587df0 */ /* 0x000fe20008000858 */
[----:B------:R-:W-:Y:S01]  /*8e60*/  UIADD3 UR10, UR4, 0x180, URZ ;  /* 0x00000180040a7890 */ /* 0x000fe2000fffe03f */
[----:B--2---:R-:W-:Y:S01]  /*8e70*/  FMNMX.FTZ R31, R46, R31, !PT ;  /* 0x0000001f2e1f7209 */ /* 0x004fe20007810000 */
[----:B------:R-:W-:-:S04]  /*8e80*/  UMOV UR11, 0x40000040 ;  /* 0x40000040000b7882 */ /* 0x000fc80000000000 */
[----:B------:R-:W1:Y:S08]  /*8e90*/  MUFU.TANH R178, R178 ;  /* 0x000000b200b27308 */ /* 0x000e700000002400 */
[----:B------:R-:W2:Y:S08]  /*8ea0*/  MUFU.TANH R176, R176 ;  /* 0x000000b000b07308 */ /* 0x000eb00000002400 */
[----:B------:R-:W3:Y:S01]  /*8eb0*/  MUFU.TANH R48, R48 ;  /* 0x0000003000307308 */ /* 0x000ee20000002400 */
[----:B-1----:R-:W-:-:S04]  /*8ec0*/  FMNMX.FTZ R5, R178, R5, !PT ;  /* 0x00000005b2057209 */ /* 0x002fc80007810000 */
[----:B------:R-:W-:-:S03]  /*8ed0*/  FMNMX.FTZ R5, R204, R5, !PT ;  /* 0x00000005cc057209 */ /* 0x000fc60007810000 */
[----:B------:R-:W1:Y:S01]  /*8ee0*/  MUFU.TANH R50, R50 ;  /* 0x0000003200327308 */ /* 0x000e620000002400 */
[----:B------:R-:W-:Y:S02]  /*8ef0*/  FMNMX.FTZ R5, R206, R5, !PT ;  /* 0x00000005ce057209 */ /* 0x000fe40007810000 */
[----:B--2---:R-:W-:Y:S02]  /*8f00*/  FMNMX.FTZ R31, R176, R31, !PT ;  /* 0x0000001fb01f7209 */ /* 0x004fe40007810000 */
[----:B------:R-:W-:-:S03]  /*8f10*/  FMNMX.FTZ R5, R208, R5, !PT ;  /* 0x00000005d0057209 */ /* 0x000fc60007810000 */
[----:B------:R-:W2:Y:S01]  /*8f20*/  MUFU.TANH R52, R52 ;  /* 0x0000003400347308 */ /* 0x000ea20000002400 */
[----:B------:R-:W-:Y:S02]  /*8f30*/  FMNMX.FTZ R5, R210, R5, !PT ;  /* 0x00000005d2057209 */ /* 0x000fe40007810000 */
[----:B---3--:R-:W-:Y:S02]  /*8f40*/  FMNMX.FTZ R33, R48, R31, !PT ;  /* 0x0000001f30217209 */ /* 0x008fe40007810000 */
[----:B------:R-:W-:-:S03]  /*8f50*/  FMNMX.FTZ R5, R212, R5, !PT ;  /* 0x00000005d4057209 */ /* 0x000fc60007810000 */
[----:B------:R-:W3:Y:S01]  /*8f60*/  MUFU.TANH R54, R54 ;  /* 0x0000003600367308 */ /* 0x000ee20000002400 */
[----:B------:R-:W-:Y:S02]  /*8f70*/  FMNMX.FTZ R5, R214, R5, !PT ;  /* 0x00000005d6057209 */ /* 0x000fe40007810000 */
[----:B-1----:R-:W-:Y:S02]  /*8f80*/  FMNMX.FTZ R33, R50, R33, !PT ;  /* 0x0000002132217209 */ /* 0x002fe40007810000 */
[----:B------:R-:W-:-:S03]  /*8f90*/  FMNMX.FTZ R5, R216, R5, !PT ;  /* 0x00000005d8057209 */ /* 0x000fc60007810000 */
[----:B------:R-:W1:Y:S01]  /*8fa0*/  MUFU.TANH R56, R56 ;  /* 0x0000003800387308 */ /* 0x000e620000002400 */
[----:B------:R-:W-:Y:S02]  /*8fb0*/  FMNMX.FTZ R5, R218, R5, !PT ;  /* 0x00000005da057209 */ /* 0x000fe40007810000 */
[----:B--2---:R-:W-:-:S05]  /*8fc0*/  FMNMX.FTZ R33, R52, R33, !PT ;  /* 0x0000002134217209 */ /* 0x004fca0007810000 */
[----:B------:R-:W2:Y:S01]  /*8fd0*/  MUFU.TANH R58, R58 ;  /* 0x0000003a003a7308 */ /* 0x000ea20000002400 */
[----:B---3--:R-:W-:-:S07]  /*8fe0*/  FMNMX.FTZ R33, R54, R33, !PT ;  /* 0x0000002136217209 */ /* 0x008fce0007810000 */
[----:B------:R-:W3:Y:S01]  /*8ff0*/  MUFU.TANH R60, R60 ;  /* 0x0000003c003c7308 */ /* 0x000ee20000002400 */
[----:B-1----:R-:W-:-:S07]  /*9000*/  FMNMX.FTZ R35, R56, R33, !PT ;  /* 0x0000002138237209 */ /* 0x002fce0007810000 */
[----:B------:R-:W1:Y:S01]  /*9010*/  MUFU.TANH R62, R62 ;  /* 0x0000003e003e7308 */ /* 0x000e620000002400 */
[----:B--2---:R-:W-:-:S07]  /*9020*/  FMNMX.FTZ R35, R58, R35, !PT ;  /* 0x000000233a237209 */ /* 0x004fce0007810000 */
[----:B------:R-:W2:Y:S01]  /*9030*/  MUFU.TANH R64, R64 ;  /* 0x0000004000407308 */ /* 0x000ea20000002400 */
[----:B---3--:R-:W-:-:S07]  /*9040*/  FMNMX.FTZ R35, R60, R35, !PT ;  /* 0x000000233c237209 */ /* 0x008fce0007810000 */
[----:B------:R-:W3:Y:S01]  /*9050*/  MUFU.TANH R66, R66 ;  /* 0x0000004200427308 */ /* 0x000ee20000002400 */
[----:B-1----:R-:W-:-:S07]  /*9060*/  FMNMX.FTZ R35, R62, R35, !PT ;  /* 0x000000233e237209 */ /* 0x002fce0007810000 */
[----:B------:R-:W-:Y:S01]  /*9070*/  MUFU.TANH R72, R72 ;  /* 0x0000004800487308 */ /* 0x000fe20000002400 */
[----:B--2---:R-:W-:-:S07]  /*9080*/  FMNMX.FTZ R39, R64, R35, !PT ;  /* 0x0000002340277209 */ /* 0x004fce0007810000 */
[----:B------:R-:W-:Y:S01]  /*9090*/  MUFU.TANH R74, R74 ;  /* 0x0000004a004a7308 */ /* 0x000fe20000002400 */
[----:B---3--:R-:W-:-:S07]  /*90a0*/  FMNMX.FTZ R39, R66, R39, !PT ;  /* 0x0000002742277209 */ /* 0x008fce0007810000 */
        /* <DEDUP_REMOVED lines=12> */
[----:B------:R-:W-:-:S05]  /*9170*/  UMOV UR11, 0x40000040 ;  /* 0x40000040000b7882 */ /* 0x000fca0000000000 */
[----:B------:R-:W1:Y:S08]  /*9180*/  MUFU.TANH R172, R172 ;  /* 0x000000ac00ac7308 */ /* 0x000e700000002400 */
        /* <DEDUP_REMOVED lines=9> */
[----:B------:R-:W-:-:S04]  /*9220*/  FMNMX.FTZ R5, R224, R5, !PT ;  /* 0x00000005e0057209 */ /* 0x000fc80007810000 */
[----:B------:R-:W-:Y:S02]  /*9230*/  FMNMX.FTZ R5, R226, R5, !PT ;  /* 0x00000005e2057209 */ /* 0x000fe40007810000 */
[----:B-1----:R-:W-:Y:S02]  /*9240*/  FMNMX.FTZ R39, R70, R39, !PT ;  /* 0x0000002746277209 */ /* 0x002fe40007810000 */
        /* <DEDUP_REMOVED lines=9> */
[----:B------:R-:W-:-:S03]  /*92e0*/  FMNMX.FTZ R43, R80, R41, !PT ;  /* 0x00000029502b7209 */ /* 0x000fc60007810000 */
[----:B------:R-:W1:Y:S01]  /*92f0*/  SHFL.BFLY PT, R2, R5, 0x2, 0x1f ;  /* 0x0c401f0005027f89 */ /* 0x000e6200000e0000 */
[----:B------:R-:W-:-:S04]  /*9300*/  FMNMX.FTZ R43, R82, R43, !PT ;  /* 0x0000002b522b7209 */ /* 0x000fc80007810000 */
[----:B--2---:R-:W-:Y:S02]  /*9310*/  FMNMX.FTZ R43, R86, R43, !PT ;  /* 0x0000002b562b7209 */ /* 0x004fe40007810000 */
        /* <DEDUP_REMOVED lines=11> */
[----:B------:R-:W-:Y:S01]  /*93d0*/  MUFU.EX2 R31, R0 ;  /* 0x00000000001f7308 */ /* 0x000fe20000000800 */
[-C--:B------:R-:W-:Y:S01]  /*93e0*/  FMUL.FTZ R2, R2, R5.reuse ;  /* 0x0000000502027220 */ /* 0x080fe20000410000 */
[----:B------:R-:W-:Y:S02]  /*93f0*/  WARPGROUP.DEPBAR.LE gsb0, 0x0 ;  /* 0x00008000000079c5 */ /* 0x000fe40000010000 */
[----:B------:R-:W-:Y:S01]  /*9400*/  WARPGROUP.ARRIVE ;  /* 0x00000000000079c5 */ /* 0x000fe20000000000 */
[----:B------:R-:W-:Y:S01]  /*9410*/  FMUL.FTZ R168, R87, UR5 ;  /* 0x0000000557a87c20 */ /* 0x000fe20008410000 */
[-CC-:B------:R-:W-:Y:S01]  /*9420*/  FFMA.FTZ R170, R14, R5.reuse, -R37.reuse ;  /* 0x000000050eaa7223 */ /* 0x180fe20000010825 */
[-CC-:B------:R-:W-:Y:S01]  /*9430*/  FFMA.FTZ R21, R26, R5.reuse, -R37.reuse ;  /* 0x000000051a157223 */ /* 0x180fe20000010825 */
[----:B------:R1:W-:Y:S01]  /*9440*/  MUFU.EX2 R27, R194 ;  /* 0x000000c2001b7308 */ /* 0x0003e20000000800 */
[-CC-:B------:R-:W-:Y:S01]  /*9450*/  FFMA.FTZ R44, R202, R5.reuse, -R37.reuse ;  /* 0x00000005ca2c7223 */ /* 0x180fe20000010825 */
[----:B------:R-:W-:Y:S01]  /*9460*/  HGMMA.64x128x16.F32 R88, R164, gdesc[UR8].tnspB, R88, gsb0 ;  /* 0x41e00008a4587df0 */ /* 0x000fe20008000858 */
[----:B------:R-:W-:Y:S01]  /*9470*/  UIADD3 UR10, UR4, 0x280, URZ ;  /* 0x00000280040a7890 */ /* 0x000fe2000fffe03f */
[-CC-:B------:R-:W-:Y:S01]  /*9480*/  FFMA.FTZ R53, R84, R5.reuse, -R37.reuse ;  /* 0x0000000554357223 */ /* 0x180fe20000010825 */
[----:B------:R-:W-:Y:S01]  /*9490*/  UMOV UR11, 0x40000040 ;  /* 0x40000040000b7882 */ /* 0x000fe20000000000 */
[-CC-:B------:R-:W-:Y:S01]  /*94a0*/  FFMA.FTZ R26, R180, R5.reuse, -R37.reuse ;  /* 0x00000005b41a7223 */ /* 0x180fe20000010825 */
[-CC-:B------:R-:W-:Y:S01]  /*94b0*/  FFMA.FTZ R25, R182, R5.reuse, -R37.reuse ;  /* 0x00000005b6197223 */ /* 0x180fe20000010825 */
[----:B------:R-:W2:Y:S01]  /*94c0*/  MUFU.TANH R168, R168 ;  /* 0x000000a800a87308 */ /* 0x000ea20000002400 */
[-CC-:B-1----:R-:W-:Y:S01]  /*94d0*/  FFMA.FTZ R194, R204, R5.reuse, -R37.reuse ;  /* 0x00000005ccc27223 */ /* 0x182fe20000010825 */
        /* <DEDUP_REMOVED lines=9> */
[----:B------:R-:W-:-:S05]  /*9570*/  FFMA.FTZ R84, R234, R5, -R37 ;  /* 0x00000005ea547223 */ /* 0x000fca0000010825 */
[----:B------:R3:W-:Y:S01]  /*9580*/  MUFU.EX2 R35, R206 ;  /* 0x000000ce00237308 */ /* 0x0007e20000000800 */
[----:B--2---:R-:W-:Y:S01]  /*9590*/  FMNMX.FTZ R0, R168, R43, !PT ;  /* 0x0000002ba8007209 */ /* 0x004fe20007810000 */
[-CC-:B------:R-:W-:Y:S01]  /*95a0*/  FFMA.FTZ R43, R218, R5.reuse, -R37.reuse ;  /* 0x00000005da2b7223 */ /* 0x180fe20000010825 */
[----:B-1----:R-:W-:-:S03]  /*95b0*/  FFMA.FTZ R198, R172, R5, -R37 ;  /* 0x00000005acc67223 */ /* 0x002fc60000010825 */
[----:B------:R-:W1:Y:S02]  /*95c0*/  SHFL.BFLY PT, R49, R0, 0x2, 0x1f ;  /* 0x0c401f0000317f89 */ /* 0x000e6400000e0000 */
[----:B------:R-:W-:Y:S01]  /*95d0*/  MUFU.EX2 R2, R2 ;  /* 0x0000000200027308 */ /* 0x000fe20000000800 */
[----:B---3--:R-:W-:-:S07]  /*95e0*/  FFMA.FTZ R206, R232, R5, -R37 ;  /* 0x00000005e8ce7223 */ /* 0x008fce0000010825 */
[----:B------:R-:W-:Y:S08]  /*95f0*/  MUFU.EX2 R15, R15 ;  /* 0x0000000f000f7308 */ /* 0x000ff00000000800 */
[----:B------:R-:W2:Y:S01]  /*9600*/  MUFU.EX2 R170, R170 ;  /* 0x000000aa00aa7308 */ /* 0x000ea20000000800 */
[----:B-1----:R-:W-:Y:S01]  /*9610*/  FMNMX.FTZ R55, R0, R49, !PT ;  /* 0x0000003100377209 */ /* 0x002fe20007810000 */
[----:B------:R-:W-:-:S06]  /*9620*/  FFMA.FTZ R49, R226, R5, -R37 ;  /* 0x00000005e2317223 */ /* 0x000fcc0000010825 */
[----:B------:R-:W-:Y:S01]  /*9630*/  MUFU.EX2 R21, R21 ;  /* 0x0000001500157308 */ /* 0x000fe20000000800 */
[----:B------:R-:W1:Y:S07]  /*9640*/  SHFL.BFLY PT, R14, R55, 0x1, 0x1f ;  /* 0x0c201f00370e7f89 */ /* 0x000e6e00000e0000 */
[----:B------:R-:W3:Y:S01]  /*9650*/  MUFU.EX2 R26, R26 ;  /* 0x0000001a001a7308 */ /* 0x000ee20000000800 */
[----:B--2---:R-:W-:-:S07]  /*9660*/  F2FP.F16.F32.PACK_AB R180, R170, R15 ;  /* 0x0000000faab4723e */ /* 0x004fce00000000ff */
[----:B------:R-:W-:Y:S08]  /*9670*/  MUFU.EX2 R25, R25 ;  /* 0x0000001900197308 */ /* 0x000ff00000000800 */
[----:B------:R-:W-:Y:S01]  /*9680*/  MUFU.EX2 R44, R44 ;  /* 0x0000002c002c7308 */ /* 0x000fe20000000800 */
[----:B---3--:R-:W-:Y:S02]  /*9690*/  F2FP.F16.F32.PACK_AB R182, R26, R21 ;  /* 0x000000151ab6723e */ /* 0x008fe400000000ff */
[----:B-1----:R-:W-:-:S05]  /*96a0*/  FMNMX.FTZ R14, R55, R14, !PT ;  /* 0x0000000e370e7209 */ /* 0x002fca0007810000 */
[C---:B------:R-:W-:Y:S01]  /*96b0*/  FADD.FTZ R0, -R14.reuse, R13 ;  /* 0x0000000d0e007221 */ /* 0x040fe20000010100 */
[-C--:B------:R-:W-:Y:S01]  /*96c0*/  FMUL.FTZ R13, R14, R5.reuse ;  /* 0x000000050e0d7220 */ /* 0x080fe20000410000 */
[----:B------:R-:W-:Y:S02]  /*96d0*/  MUFU.EX2 R33, R178 ;  /* 0x000000b200217308 */ /* 0x000fe40000000800 */
[-C--:B------:R-:W-:Y:S01]  /*96e0*/  FMUL.FTZ R0, R0, R5.reuse ;  /* 0x0000000500007220 */ /* 0x080fe20000410000 */
[-CC-:B------:R-:W-:Y:S01]  /*96f0*/  FFMA.FTZ R181, R20, R5.reuse, -R13.reuse ;  /* 0x0000000514b57223 */ /* 0x180fe2000001080d */
[-CC-:B------:R-:W-:Y:S01]  /*9700*/  FFMA.FTZ R20, R24, R5.reuse, -R13.reuse ;  /* 0x0000000518147223 */ /* 0x180fe2000001080d */
[-CC-:B------:R-:W-:Y:S01]  /*9710*/  FFMA.FTZ R183, R28, R5.reuse, -R13.reuse ;  /* 0x000000051cb77223 */ /* 0x180fe2000001080d */
[-CC-:B------:R-:W-:Y:S01]  /*9720*/  FFMA.FTZ R24, R30, R5.reuse, -R13.reuse ;  /* 0x000000051e187223 */ /* 0x180fe2000001080d */
[-CC-:B------:R-:W-:Y:S01]  /*9730*/  FFMA.FTZ R177, R32, R5.reuse, -R13.reuse ;  /* 0x0000000520b17223 */ /* 0x180fe2000001080d */
[----:B------:R-:W-:Y:S01]  /*9740*/  MUFU.EX2 R0, R0 ;  /* 0x0000000000007308 */ /* 0x000fe20000000800 */
[-CC-:B------:R-:W-:Y:S01]  /*9750*/  FFMA.FTZ R32, R42, R5.reuse, -R13.reuse ;  /* 0x000000052a207223 */ /* 0x180fe2000001080d */
[----:B------:R-:W-:Y:S01]  /*9760*/  MOV R42, UR6 ;  /* 0x00000006002a7c02 */ /* 0x000fe20008000f00 */
[-CC-:B------:R-:W-:Y:S01]  /*9770*/  FFMA.FTZ R28, R34, R5.reuse, -R13.reuse ;  /* 0x00000005221c7223 */ /* 0x180fe2000001080d */
[-CC-:B------:R-:W-:Y:S01]  /*9780*/  FFMA.FTZ R179, R36, R5.reuse, -R13.reuse ;  /* 0x0000000524b37223 */ /* 0x180fe2000001080d */
[-CC-:B------:R-:W-:Y:S01]  /*9790*/  FFMA.FTZ R175, R46, R5.reuse, -R13.reuse ;  /* 0x000000052eaf7223 */ /* 0x180fe2000001080d */
[-CC-:B------:R-:W-:Y:S01]  /*97a0*/  FFMA.FTZ R30, R38, R5.reuse, -R13.reuse ;  /* 0x00000005261e7223 */ /* 0x180fe2000001080d */
[----:B------:R-:W-:Y:S01]  /*97b0*/  @!P1 VIADD R42, R42, 0x34860 ;  /* 0x000348602a2a9836 */ /* 0x000fe20000000000 */
[----:B------:R-:W1:Y:S01]  /*97c0*/  MUFU.EX2 R181, R181 ;  /* 0x000000b500b57308 */ /* 0x000e620000000800 */
[-CC-:B------:R-:W-:Y:S01]  /*97d0*/  FFMA.FTZ R173, R40, R5.reuse, -R13.reuse ;  /* 0x0000000528ad7223 */ /* 0x180fe2000001080d */
[-CC-:B------:R-:W-:Y:S01]  /*97e0*/  FFMA.FTZ R34, R176, R5.reuse, -R13.reuse ;  /* 0x00000005b0227223 */ /* 0x180fe2000001080d */
[-CC-:B------:R-:W-:Y:S01]  /*97f0*/  FFMA.FTZ R169, R48, R5.reuse, -R13.reuse ;  /* 0x0000000530a97223 */ /* 0x180fe2000001080d */
[----:B------:R-:W-:Y:S01]  /*9800*/  @!P1 PRMT R46, RZ, 0x654, R42 ;  /* 0x00000654ff2e9816 */ /* 0x000fe2000000002a */
[-CC-:B------:R-:W-:Y:S01]  /*9810*/  FFMA.FTZ R36, R50, R5.reuse, -R13.reuse ;  /* 0x0000000532247223 */ /* 0x180fe2000001080d */
[-CC-:B------:R-:W-:Y:S01]  /*9820*/  FFMA.FTZ R171, R52, R5.reuse, -R13.reuse ;  /* 0x0000000534ab7223 */ /* 0x180fe2000001080d */
[-CC-:B------:R-:W-:Y:S01]  /*9830*/  FFMA.FTZ R38, R54, R5.reuse, -R13.reuse ;  /* 0x0000000536267223 */ /* 0x180fe2000001080d */
[----:B------:R-:W2:Y:S01]  /*9840*/  MUFU.EX2 R20, R20 ;  /* 0x0000001400147308 */ /* 0x000ea20000000800 */
        /* <DEDUP_REMOVED lines=8> */
[----:B-1----:R-:W-:Y:S01]  /*98d0*/  FFMA.FTZ R3, R0, R3, R181 ;  /* 0x0000000300037223 */ /* 0x002fe200000100b5 */
[-CC-:B------:R-:W-:Y:S01]  /*98e0*/  FFMA.FTZ R76, R76, R5.reuse, -R13.reuse ;  /* 0x000000054c4c7223 */ /* 0x180fe2000001080d */
[-CC-:B------:R-:W-:Y:S01]  /*98f0*/  FFMA.FTZ R78, R78, R5.reuse, -R13.reuse ;  /* 0x000000054e4e7223 */ /* 0x180fe2000001080d */
[-CC-:B------:R-:W-:Y:S01]  /*9900*/  FFMA.FTZ R80, R80, R5.reuse, -R13.reuse ;  /* 0x0000000550507223 */ /* 0x180fe2000001080d */
[-CC-:B------:R-:W-:Y:S01]  /*9910*/  FFMA.FTZ R82, R82, R5.reuse, -R13.reuse ;  /* 0x0000000552527223 */ /* 0x180fe2000001080d */
[----:B------:R-:W-:Y:S01]  /*9920*/  FFMA.FTZ R86, R86, R5, -R13 ;  /* 0x0000000556567223 */ /* 0x000fe2000001080d */
[----:B------:R-:W-:Y:S01]  /*9930*/  F2FP.F16.F32.PACK_AB R174, R44, R31 ;  /* 0x0000001f2cae723e */ /* 0x000fe200000000ff */
[----:B------:R-:W-:Y:S01]  /*9940*/  MUFU.EX2 R24, R24 ;  /* 0x0000001800187308 */ /* 0x000fe20000000800 */
[C---:B--2---:R-:W-:Y:S01]  /*9950*/  FADD.FTZ R42, R20.reuse, R3 ;  /* 0x00000003142a7221 */ /* 0x044fe20000010000 */
[----:B------:R-:W-:-:S06]  /*9960*/  F2FP.F16.F32.PACK_AB R181, R20, R181 ;  /* 0x000000b514b5723e */ /* 0x000fcc00000000ff */
[----:B------:R-:W-:Y:S01]  /*9970*/  MUFU.EX2 R177, R177 ;  /* 0x000000b100b17308 */ /* 0x000fe20000000800 */
[----:B------:R-:W-:Y:S02]  /*9980*/  WARPGROUP.DEPBAR.LE gsb0, 0x0 ;  /* 0x00008000000079c5 */ /* 0x000fe40000010000 */
[----:B------:R-:W-:Y:S01]  /*9990*/  WARPGROUP.ARRIVE ;  /* 0x00000000000079c5 */ /* 0x000fe20000000000 */
[-CC-:B------:R-:W-:Y:S01]  /*99a0*/  FFMA.FTZ R164, R192, R5.reuse, -R37.reuse ;  /* 0x00000005c0a47223 */ /* 0x180fe20000010825 */
[-CC-:B------:R-:W-:Y:S01]  /*99b0*/  FFMA.FTZ R166, R196, R5.reuse, -R37.reuse ;  /* 0x00000005c4a67223 */ /* 0x180fe20000010825 */
[-CC-:B------:R-:W-:Y:S01]  /*99c0*/  FFMA.FTZ R192, R200, R5.reuse, -R37.reuse ;  /* 0x00000005c8c07223 */ /* 0x180fe20000010825 */
[-CC-:B------:R-:W-:Y:S01]  /*99d0*/  FFMA.FTZ R196, R208, R5.reuse, -R37.reuse ;  /* 0x00000005d0c47223 */ /* 0x180fe20000010825 */
[-C--:B------:R-:W-:Y:S01]  /*99e0*/  FFMA.FTZ R200, R220, R5.reuse, -R37 ;  /* 0x00000005dcc87223 */ /* 0x080fe20000010825 */
[----:B------:R-:W-:Y:S01]  /*99f0*/  HGMMA.64x128x16.F32 R88, R160, gdesc[UR8].tnspB, R88, gsb0 ;  /* 0x41e00008a0587df0 */ /* 0x000fe20008000858 */
[----:B------:R-:W-:Y:S01]  /*9a00*/  UIADD3 UR10, UR4, 0x300, URZ ;  /* 0x00000300040a7890 */ /* 0x000fe2000fffe03f */
[----:B------:R-:W1:Y:S01]  /*9a10*/  MUFU.EX2 R164, R164 ;  /* 0x000000a400a47308 */ /* 0x000e620000000800 */
[----:B------:R-:W-:Y:S01]  /*9a20*/  UMOV UR11, 0x40000040 ;  /* 0x40000040000b7882 */ /* 0x000fe20000000000 */
[----:B------:R-:W-:Y:S01]  /*9a30*/  UIADD3 UR4, UR4, 0x380, URZ ;  /* 0x0000038004047890 */ /* 0x000fe2000fffe03f */
[-CC-:B------:R-:W-:Y:S01]  /*9a40*/  FFMA.FTZ R165, R56, R5.reuse, -R13.reuse ;  /* 0x0000000538a57223 */ /* 0x180fe2000001080d */
[----:B------:R-:W-:-:S04]  /*9a50*/  FFMA.FTZ R167, R60, R5, -R13 ;  /* 0x000000053ca77223 */ /* 0x000fc8000001080d */
[----:B------:R-:W-:Y:S08]  /*9a60*/  MUFU.EX2 R28, R28 ;  /* 0x0000001c001c7308 */ /* 0x000ff00000000800 */
[----:B------:R-:W-:Y:S01]  /*9a70*/  MUFU.EX2 R179, R179 ;  /* 0x000000b300b37308 */ /* 0x000fe20000000800 */
[----:B-1----:R-:W-:-:S07]  /*9a80*/  F2FP.F16.F32.PACK_AB R176, R164, R25 ;  /* 0x00000019a4b0723e */ /* 0x002fce00000000ff */
[----:B------:R-:W1:Y:S08]  /*9a90*/  MUFU.EX2 R166, R166 ;  /* 0x000000a600a67308 */ /* 0x000e700000000800 */
[----:B------:R-:W-:Y:S08]  /*9aa0*/  MUFU.EX2 R30, R30 ;  /* 0x0000001e001e7308 */ /* 0x000ff00000000800 */
[----:B------:R-:W-:Y:S01]  /*9ab0*/  MUFU.EX2 R173, R173 ;  /* 0x000000ad00ad7308 */ /* 0x000fe20000000800 */
[----:B-1----:R-:W-:-:S07]  /*9ac0*/  F2FP.F16.F32.PACK_AB R178, R166, R27 ;  /* 0x0000001ba6b2723e */ /* 0x002fce00000000ff */
[----:B------:R-:W1:Y:S08]  /*9ad0*/  MUFU.EX2 R192, R192 ;  /* 0x000000c000c07308 */ /* 0x000e700000000800 */
[----:B------:R-:W-:Y:S08]  /*9ae0*/  MUFU.EX2 R32, R32 ;  /* 0x0000002000207308 */ /* 0x000ff00000000800 */
        /* <DEDUP_REMOVED lines=14> */
[----:B------:R-:W-:Y:S01]  /*9bd0*/  FFMA.FTZ R162, R216, R5, -R37 ;  /* 0x00000005d8a27223 */ /* 0x000fe20000010825 */
[----:B------:R-:W-:Y:S02]  /*9be0*/  IMAD.U32 R37, RZ, RZ, UR36 ;  /* 0x00000024ff257e24 */ /* 0x000fe4000f8e00ff */
[----:B------:R-:W-:Y:S01]  /*9bf0*/  MUFU.EX2 R40, R40 ;  /* 0x0000002800287308 */ /* 0x000fe20000000800 */
[----:B------:R-:W-:Y:S01]  /*9c00*/  HGMMA.64x128x16.F32 R88, R156, gdesc[UR8].tnspB, R88, gsb0 ;  /* 0x41e000089c587df0 */ /* 0x000fe20008000858 */
[----:B------:R-:W-:Y:S01]  /*9c10*/  UMOV UR10, UR4 ;  /* 0x00000004000a7c82 */ /* 0x000fe20008000000 */
[----:B------:R-:W-:Y:S01]  /*9c20*/  UMOV UR11, 0x40000040 ;  /* 0x40000040000b7882 */ /* 0x000fe20000000000 */
[----:B------:R-:W-:Y:S01]  /*9c30*/  @!P1 LEA R37, R37, UR38, 0x3 ;  /* 0x0000002625259c11 */ /* 0x000fe2000f8e18ff */
[----:B------:R-:W-:-:S03]  /*9c40*/  UIADD3 UR4, UR7, -0x1, URZ ;  /* 0xffffffff07047890 */ /* 0x000fc6000fffe03f */
[----:B------:R-:W-:Y:S01]  /*9c50*/  MUFU.EX2 R160, R160 ;  /* 0x000000a000a07308 */ /* 0x000fe20000000800 */
[----:B------:R-:W-:-:S03]  /*9c60*/  @!P1 VIADD R37, R37, 0x34840 ;  /* 0x0003484025259836 */ /* 0x000fc60000000000 */
[----:B------:R-:W-:Y:S01]  /*9c70*/  UMOV UR7, UR4 ;  /* 0x0000000400077c82 */ /* 0x000fe20008000000 */
[----:B------:R-:W-:Y:S01]  /*9c80*/  UMOV UR4, UR36 ;  /* 0x0000002400047c82 */ /* 0x000fe20008000000 */
[----:B------:R-:W-:Y:S02]  /*9c90*/  @!P1 PRMT R37, RZ, 0x654, R37 ;  /* 0x00000654ff259816 */ /* 0x000fe40000000025 */
        /* <DEDUP_REMOVED lines=8> */
[----:B------:R-:W-:Y:S01]  /*9d20*/  MUFU.EX2 R68, R68 ;  /* 0x0000004400447308 */ /* 0x000fe20000000800 */
[----:B-1----:R-:W-:-:S07]  /*9d30*/  F2FP.F16.F32.PACK_AB R161, R66, R64 ;  /* 0x0000004042a1723e */ /* 0x002fce00000000ff */
[----:B------:R-:W-:Y:S08]  /*9d40*/  MUFU.EX2 R200, R200 ;  /* 0x000000c800c87308 */ /* 0x000ff00000000800 */
[----:B------:R-:W1:Y:S08]  /*9d50*/  MUFU.EX2 R70, R70 ;  /* 0x0000004600467308 */ /* 0x000e700000000800 */
[----:B------:R-:W-:Y:S08]  /*9d60*/  MUFU.EX2 R47, R47 ;  /* 0x0000002f002f7308 */ /* 0x000ff00000000800 */
[----:B------:R-:W-:Y:S01]  /*9d70*/  MUFU.EX2 R72, R72 ;  /* 0x0000004800487308 */ /* 0x000fe20000000800 */
[----:B-1----:R-:W-:-:S07]  /*9d80*/  F2FP.F16.F32.PACK_AB R163, R70, R68 ;  /* 0x0000004446a3723e */ /* 0x002fce00000000ff */
[----:B------:R-:W1:Y:S08]  /*9d90*/  MUFU.EX2 R202, R202 ;  /* 0x000000ca00ca7308 */ /* 0x000e700000000800 */
[----:B------:R-:W2:Y:S08]  /*9da0*/  MUFU.EX2 R74, R74 ;  /* 0x0000004a004a7308 */ /* 0x000eb00000000800 */
[----:B------:R-:W-:Y:S01]  /*9db0*/  MUFU.EX2 R49, R49 ;  /* 0x0000003100317308 */ /* 0x000fe20000000800 */
[----:B------:R-:W-:-:S02]  /*9dc0*/  WARPGROUP.DEPBAR.LE gsb0, 0x0 ;  /* 0x00008000000079c5 */ /* 0x000fc40000010000 */
[----:B------:R-:W-:-:S05]  /*9dd0*/  WARPGROUP.ARRIVE ;  /* 0x00000000000079c5 */ /* 0x000fca0000000000 */
[----:B------:R-:W-:Y:S01]  /*9de0*/  MUFU.EX2 R76, R76 ;  /* 0x0000004c004c7308 */ /* 0x000fe20000000800 */
[----:B-1----:R-:W-:Y:S02]  /*9df0*/  F2FP.F16.F32.PACK_AB R156, R202, R47 ;  /* 0x0000002fca9c723e */ /* 0x002fe400000000ff */
[----:B--2---:R-:W-:Y:S01]  /*9e00*/  F2FP.F16.F32.PACK_AB R157, R74, R72 ;  /* 0x000000484a9d723e */ /* 0x004fe200000000ff */
[----:B------:R-:W-:Y:S04]  /*9e10*/  HGMMA.64x128x16.F32 R88, R152, gdesc[UR8].tnspB, R88, gsb0 ;  /* 0x41e0000898587df0 */ /* 0x000fe80008000858 */
[----:B------:R-:W1:Y:S08]  /*9e20*/  MUFU.EX2 R204, R204 ;  /* 0x000000cc00cc7308 */ /* 0x000e700000000800 */
[----:B------:R-:W2:Y:S08]  /*9e30*/  MUFU.EX2 R78, R78 ;  /* 0x0000004e004e7308 */ /* 0x000eb00000000800 */
[----:B------:R-:W-:Y:S01]  /*9e40*/  MUFU.EX2 R51, R51 ;  /* 0x0000003300337308 */ /* 0x000fe20000000800 */
[----:B-1----:R-:W-:-:S07]  /*9e50*/  F2FP.F16.F32.PACK_AB R158, R204, R49 ;  /* 0x00000031cc9e723e */ /* 0x002fce00000000ff */
[----:B------:R-:W-:Y:S01]  /*9e60*/  MUFU.EX2 R80, R80 ;  /* 0x0000005000507308 */ /* 0x000fe20000000800 */
[----:B--2---:R-:W-:-:S07]  /*9e70*/  F2FP.F16.F32.PACK_AB R159, R78, R76 ;  /* 0x0000004c4e9f723e */ /* 0x004fce00000000ff */
[----:B------:R-:W1:Y:S08]  /*9e80*/  MUFU.EX2 R206, R206 ;  /* 0x000000ce00ce7308 */ /* 0x000e700000000800 */
[----:B------:R-:W2:Y:S08]  /*9e90*/  MUFU.EX2 R82, R82 ;  /* 0x0000005200527308 */ /* 0x000eb00000000800 */
[----:B------:R-:W-:Y:S08]  /*9ea0*/  MUFU.EX2 R53, R53 ;  /* 0x0000003500357308 */ /* 0x000ff00000000800 */
[----:B------:R-:W-:Y:S08]  /*9eb0*/  MUFU.EX2 R86, R86 ;  /* 0x0000005600567308 */ /* 0x000ff00000000800 */
[----:B------:R-:W3:Y:S01]  /*9ec0*/  MUFU.EX2 R84, R84 ;  /* 0x0000005400547308 */ /* 0x000ee20000000800 */
[----:B------:R-:W-:-:S02]  /*9ed0*/  WARPGROUP.DEPBAR.LE gsb0, 0x0 ;  /* 0x00008000000079c5 */ /* 0x000fc40000010000 */
[----:B------:R4:W-:Y:S01]  /*9ee0*/  @!P1 SYNCS.ARRIVE.TRANS64.RED.A1T0 RZ, [R37+URZ], RZ ;  /* 0x000000ff25ff99a7 */ /* 0x0009e2000810043f */
[----:B-1----:R-:W-:Y:S02]  /*9ef0*/  F2FP.F16.F32.PACK_AB R152, R206, R51 ;  /* 0x00000033ce98723e */ /* 0x002fe400000000ff */
[----:B--2---:R-:W-:Y:S02]  /*9f00*/  F2FP.F16.F32.PACK_AB R153, R82, R80 ;  /* 0x000000505299723e */ /* 0x004fe400000000ff */
[----:B---3--:R-:W-:Y:S01]  /*9f10*/  F2FP.F16.F32.PACK_AB R154, R84, R53 ;  /* 0x00000035549a723e */ /* 0x008fe200000000ff */
[----:B----4-:R-:W-:Y:S01]  /*9f20*/  FFMA.FTZ R37, R2, R4, R15 ;  /* 0x0000000402257223 */ /* 0x010fe2000001000f */
[----:B------:R1:W-:Y:S03]  /*9f30*/  @!P1 SYNCS.ARRIVE.TRANS64.RED.A1T0 RZ, [R46+URZ], RZ ;  /* 0x000000ff2eff99a7 */ /* 0x0003e6000810043f */
[----:B------:R-:W-:Y:S01]  /*9f40*/  FADD.FTZ R4, R170, R37 ;  /* 0x00000025aa047221 */ /* 0x000fe20000010000 */
[----:B------:R-:W-:Y:S01]  /*9f50*/  FADD.FTZ R37, R183, R42 ;  /* 0x0000002ab7257221 */ /* 0x000fe20000010000 */
[----:B------:R-:W-:-:S02]  /*9f60*/  F2FP.F16.F32.PACK_AB R183, R24, R183 ;  /* 0x000000b718b7723e */ /* 0x000fc400000000ff */
[----:B------:R-:W-:Y:S01]  /*9f70*/  FADD.FTZ R3, R21, R4 ;  /* 0x0000000415037221 */ /* 0x000fe20000010000 */
[----:B-1----:R-:W-:Y:S01]  /*9f80*/  FADD.FTZ R46, R24, R37 ;  /* 0x00000025182e7221 */ /* 0x002fe20000010000 */
[-CC-:B------:R-:W-:Y:S01]  /*9f90*/  FFMA.FTZ R4, R62, R5.reuse, -R13.reuse ;  /* 0x000000053e047223 */ /* 0x180fe2000001080d */
[----:B------:R-:W-:Y:S01]  /*9fa0*/  FFMA.FTZ R13, R168, R5, -R13 ;  /* 0x00000005a80d7223 */ /* 0x000fe2000001080d */
[----:B------:R-:W-:Y:S01]  /*9fb0*/  FADD.FTZ R42, R26, R3 ;  /* 0x000000031a2a7221 */ /* 0x000fe20000010000 */
[----:B------:R-:W-:Y:S01]  /*9fc0*/  FADD.FTZ R37, R177, R46 ;  /* 0x0000002eb1257221 */ /* 0x000fe20000010000 */
[C---:B------:R-:W-:Y:S02]  /*9fd0*/  F2FP.F16.F32.PACK_AB R177, R28.reuse, R177 ;  /* 0x000000b11cb1723e */ /* 0x040fe400000000ff */
[----:B------:R-:W-:Y:S01]  /*9fe0*/  FADD.FTZ R3, R25, R42 ;  /* 0x0000002a19037221 */ /* 0x000fe20000010000 */
[----:B------:R-:W-:Y:S01]  /*9ff0*/  FADD.FTZ R46, R28, R37 ;  /* 0x000000251c2e7221 */ /* 0x000fe20000010000 */
[----:B------:R-:W-:Y:S01]  /*a000*/  MUFU.EX2 R4, R4 ;  /* 0x0000000400047308 */ /* 0x000fe20000000800 */
[----:B------:R-:W-:Y:S01]  /*a010*/  F2FP.F16.F32.PACK_AB R168, R194, R33 ;  /* 0x00000021c2a8723e */ /* 0x000fe200000000ff */
[----:B------:R-:W-:Y:S01]  /*a020*/  FADD.FTZ R42, R164, R3 ;  /* 0x00000003a42a7221 */ /* 0x000fe20000010000 */
[----:B------:R-:W-:Y:S01]  /*a030*/  FADD.FTZ R37, R179, R46 ;  /* 0x0000002eb3257221 */ /* 0x000fe20000010000 */
[----:B------:R-:W-:-:S02]  /*a040*/  F2FP.F16.F32.PACK_AB R164, R160, R39 ;  /* 0x00000027a0a4723e */ /* 0x000fc400000000ff */
[----:B------:R-:W-:Y:S01]  /*a050*/  FADD.FTZ R3, R27, R42 ;  /* 0x0000002a1b037221 */ /* 0x000fe20000010000 */
[C---:B------:R-:W-:Y:S01]  /*a060*/  FADD.FTZ R46, R30.reuse, R37 ;  /* 0x000000251e2e7221 */ /* 0x040fe20000010000 */
[----:B------:R-:W1:Y:S01]  /*a070*/  MUFU.EX2 R13, R13 ;  /* 0x0000000d000d7308 */ /* 0x000e620000000800 */
[----:B------:R-:W-:Y:S01]  /*a080*/  F2FP.F16.F32.PACK_AB R179, R30, R179 ;  /* 0x000000b31eb3723e */ /* 0x000fe200000000ff */
[----:B------:R-:W-:Y:S01]  /*a090*/  FADD.FTZ R42, R166, R3 ;  /* 0x00000003a62a7221 */ /* 0x000fe20000010000 */
[----:B------:R-:W-:Y:S01]  /*a0a0*/  FADD.FTZ R37, R173, R46 ;  /* 0x0000002ead257221 */ /* 0x000fe20000010000 */
[----:B------:R-:W-:Y:S02]  /*a0b0*/  F2FP.F16.F32.PACK_AB R166, R162, R41 ;  /* 0x00000029a2a6723e */ /* 0x000fe400000000ff */
[----:B------:R-:W-:Y:S01]  /*a0c0*/  FADD.FTZ R3, R29, R42 ;  /* 0x0000002a1d037221 */ /* 0x000fe20000010000 */
[C---:B------:R-:W-:Y:S01]  /*a0d0*/  FADD.FTZ R46, R32.reuse, R37 ;  /* 0x00000025202e7221 */ /* 0x040fe20000010000 */
        /* <DEDUP_REMOVED lines=9> */
[----:B-1----:R-:W-:-:S02]  /*a170*/  F2FP.F16.F32.PACK_AB R155, R13, R86 ;  /* 0x000000560d9b723e */ /* 0x002fc400000000ff */
[----:B------:R-:W-:Y:S01]  /*a180*/  FADD.FTZ R3, R33, R42 ;  /* 0x0000002a21037221 */ /* 0x000fe20000010000 */
[C---:B------:R-:W-:Y:S01]  /*a190*/  FADD.FTZ R26, R36.reuse, R15 ;  /* 0x0000000f241a7221 */ /* 0x040fe20000010000 */
        /* <DEDUP_REMOVED lines=40> */
[----:B------:R-:W-:-:S04]  /*a420*/  FADD.FTZ R3, R53, R4 ;  /* 0x0000000435037221 */ /* 0x000fc80000010000 */
[----:B------:R-:W-:Y:S01]  /*a430*/  FADD.FTZ R4, R84, R3 ;  /* 0x0000000354047221 */ /* 0x000fe20000010000 */
[----:B------:R-:W-:Y:S01]  /*a440*/  FADD.FTZ R3, R13, R15 ;  /* 0x0000000f0d037221 */ /* 0x000fe20000010000 */
[----:B------:R-:W-:Y:S01]  /*a450*/  IMAD.MOV.U32 R13, RZ, RZ, R14 ;  /* 0x000000ffff0d7224 */ /* 0x000fe200078e000e */
[----:B------:R-:W-:Y:S01]  /*a460*/  MOV R15, R12 ;  /* 0x0000000c000f7202 */ /* 0x000fe20000000f00 */
[----:B------:R-:W-:Y:S06]  /*a470*/  @P2 BRA `(.L_x_1892) ;  /* 0xffffffd400c02947 */ /* 0x000fec000383ffff */
.L_x_1883:
        /* <DEDUP_REMOVED lines=67> */
.L_x_1893:
[----:B------:R-:W-:Y:S01]  /*a8b0*/  ULEA UR5, UR36, UR38, 0x3 ;  /* 0x0000002624057291 */ /* 0x000fe2000f8e183f */
[----:B------:R-:W-:-:S05]  /*a8c0*/  IMAD.U32 R0, RZ, RZ, UR46 ;  /* 0x0000002eff007e24 */ /* 0x000fca000f8e00ff */
[----:B------:R-:W-:-:S04]  /*a8d0*/  SHF.L.U32 R0, R0, 0x1f, RZ ;  /* 0x0000001f00007819 */ /* 0x000fc800000006ff */
[----:B------:R1:W2:Y:S01]  /*a8e0*/  SYNCS.PHASECHK.TRANS64.TRYWAIT P2, [UR5+0x34850], R0 ;  /* 0x03485000ff0075a7 */ /* 0x0002a20008040145 */
[----:B------:R-:W-:Y:S05]  /*a8f0*/  @!P0 BRA `(.L_x_1894) ;  /* 0x0000000000048947 */ /* 0x000fea0003800000 */
[----:B------:R-:W-:Y:S01]  /*a900*/  BPT.TRAP 0x1 ;  /* 0x000000040000795c */ /* 0x000fe20000300000 */
.L_x_1894:
[----:B--2---:R-:W-:Y:S05]  /*a910*/  @P2 BRA `(.L_x_1895) ;  /* 0x0000000000082947 */ /* 0x004fea0003800000 */
[----:B------:R-:W2:Y:S02]  /*a920*/  SYNCS.PHASECHK.TRANS64.TRYWAIT P0, [UR5+0x34850], R0 ;  /* 0x03485000ff0075a7 */ /* 0x000ea40008000145 */
[----:B--2---:R-:W-:Y:S05]  /*a930*/  @!P0 BRA `(.L_x_1896) ;  /* 0x0000004c00848947 */ /* 0x004fea0003800000 */
.L_x_1895:
[----:B------:R-:W-:Y:S01]  /*a940*/  UIADD3 UR38, UR38, 0x400, URZ ;  /* 0x0000040026267890 */ /* 0x000fe2000fffe03f */
[----:B------:R-:W-:Y:S01]  /*a950*/  WARPGROUP.ARRIVE ;  /* 0x00000000000079c5 */ /* 0x000fe20000000000 */
[----:B------:R-:W-:Y:S01]  /*a960*/  UMOV UR7, 0x40000040 ;  /* 0x4000004000077882 */ /* 0x000fe20000000000 */
[----:B--2---:R-:W2:Y:S01]  /*a970*/  SHFL.BFLY PT, R7, R4, 0x2, 0x1f ;  /* 0x0c401f0004077f89 */ /* 0x004ea200000e0000 */
[----:B------:R-:W-:Y:S01]  /*a980*/  USHF.R.U32.HI UR38, URZ, 0x4, UR38 ;  /* 0x000000043f267899 */ /* 0x000fe20008011626 */
[----:B------:R-:W-:Y:S02]  /*a990*/  MOV R11, RZ ;  /* 0x000000ff000b7202 */ /* 0x000fe40000000f00 */
[----:B-1----:R-:W1:Y:S01]  /*a9a0*/  SHFL.BFLY PT, R0, R3, 0x2, 0x1f ;  /* 0x0c401f0003007f89 */ /* 0x002e6200000e0000 */
[----:B------:R-:W-:Y:S01]  /*a9b0*/  ULOP3.LUT UR38, UR38, 0x3fff, URZ, 0xc0, !UPT ;  /* 0x00003fff26267892 */ /* 0x000fe2000f8ec03f */
[----:B------:R-:W-:-:S03]  /*a9c0*/  R2UR UR8, R186 ;  /* 0x00000000ba0872ca */ /* 0x000fc600000e0000 */
[----:B------:R-:W-:-:S04]  /*a9d0*/  ULOP3.LUT UR4, UR38, 0x4000000, URZ, 0xfc, !UPT ;  /* 0x0400000026047892 */ /* 0x000fc8000f8efc3f */
[----:B------:R-:W-:Y:S02]  /*a9e0*/  ULEA UR4, UR36, UR4, 0xb ;  /* 0x0000000424047291 */ /* 0x000fe4000f8e583f */
[----:B------:R-:W-:-:S04]  /*a9f0*/  UIADD3 UR36, UR36, 0x1, URZ ;  /* 0x0000000124247890 */ /* 0x000fc8000fffe03f */
[----:B------:R-:W-:Y:S01]  /*aa00*/  UIADD3 UR8, UR8, 0x1, URZ ;  /* 0x0000000108087890 */ /* 0x000fe2000fffe03f */
[----:B------:R-:W-:Y:S01]  /*aa10*/  UMOV UR6, UR4 ;  /* 0x0000000400067c82 */ /* 0x000fe20008000000 */
[----:B------:R-:W-:Y:S01]  /*aa20*/  UISETP.NE.AND UP0, UPT, UR36, 0x2, UPT ;  /* 0x000000022400788c */ /* 0x000fe2000bf05270 */
[----:B------:R-:W-:Y:S01]  /*aa30*/  HGMMA.64x128x16.F32 R24, R180, gdesc[UR4].tnspB, R24, gsb0 ;  /* 0x41e00004b4187df0 */ /* 0x000fe20008000818 */
[----:B------:R-:W-:Y:S01]  /*aa40*/  UIADD3 UR6, UR4, 0x80, URZ ;  /* 0x0000008004067890 */ /* 0x000fe2000fffe03f */
[----:B--2---:R-:W-:Y:S01]  /*aa50*/  FADD.FTZ R7, R7, R4 ;  /* 0x0000000407077221 */ /* 0x004fe20000010000 */
[----:B------:R-:W-:Y:S01]  /*aa60*/  UMOV UR7, 0x40000040 ;  /* 0x4000004000077882 */ /* 0x000fe20000000000 */
[----:B------:R-:W-:Y:S02]  /*aa70*/  IMAD.MOV.U32 R4, RZ, RZ, RZ ;  /* 0x000000ffff047224 */ /* 0x000fe400078e00ff */
[----:B-1----:R-:W-:Y:S01]  /*aa80*/  FADD.FTZ R2, R0, R3 ;  /* 0x0000000300027221 */ /* 0x002fe20000010000 */
[----:B------:R-:W-:Y:S01]  /*aa90*/  IMAD.U32 R186, RZ, RZ, UR8 ;  /* 0x00000008ffba7e24 */ /* 0x000fe2000f8e00ff */
[----:B------:R-:W1:Y:S01]  /*aaa0*/  SHFL.BFLY PT, R0, R7, 0x1, 0x1f ;  /* 0x0c201f0007007f89 */ /* 0x000e6200000e0000 */
[----:B------:R-:W-:-:S03]  /*aab0*/  USEL UR36, UR36, URZ, UP0 ;  /* 0x0000003f24247287 */ /* 0x000fc60008000000 */
[----:B------:R-:W2:Y:S01]  /*aac0*/  SHFL.BFLY PT, R9, R2, 0x1, 0x1f ;  /* 0x0c201f0002097f89 */ /* 0x000ea200000e0000 */
[----:B-1----:R-:W-:Y:S01]  /*aad0*/  FADD.FTZ R10, R7, R0 ;  /* 0x00000000070a7221 */ /* 0x002fe20000010000 */
[----:B------:R-:W-:Y:S01]  /*aae0*/  MOV R7, UR5 ;  /* 0x0000000500077c02 */ /* 0x000fe20008000f00 */
[----:B------:R-:W-:Y:S02]  /*aaf0*/  IMAD.MOV.U32 R0, RZ, RZ, -0x800000 ;  /* 0xff800000ff007424 */ /* 0x000fe400078e00ff */
[----:B--2---:R-:W-:Y:S01]  /*ab00*/  FADD.FTZ R9, R2, R9 ;  /* 0x0000000902097221 */ /* 0x004fe20000010000 */
[----:B------:R-:W-:Y:S01]  /*ab10*/  FSETP.NE.FTZ.AND P0, PT, R10, RZ, PT ;  /* 0x000000ff0a00720b */ /* 0x000fe20003f15000 */
[----:B------:R-:W-:Y:S02]  /*ab20*/  @!P1 VIADD R7, R7, 0x34860 ;  /* 0x0003486007079836 */ /* 0x000fe40000000000 */
[----:B------:R-:W-:Y:S01]  /*ab30*/  IMAD.MOV.U32 R2, RZ, RZ, -0x800000 ;  /* 0xff800000ff027424 */ /* 0x000fe200078e00ff */
[----:B------:R-:W-:-:S02]  /*ab40*/  FSETP.NE.FTZ.AND P2, PT, R9, RZ, PT ;  /* 0x000000ff0900720b */ /* 0x000fc40003f55000 */
[----:B------:R-:W-:-:S07]  /*ab50*/  @!P1 PRMT R7, RZ, 0x654, R7 ;  /* 0x00000654ff079816 */ /* 0x000fce0000000007 */
[----:B------:R-:W1:Y:S01]  /*ab60*/  @P0 MUFU.LG2 R6, R10 ;  /* 0x0000000a00060308 */ /* 0x000e620000000c00 */
[----:B------:R-:W-:-:S03]  /*ab70*/  @P0 FMUL.FTZ R3, R5, 0.69314718246459960938 ;  /* 0x3f31721805030820 */ /* 0x000fc60000410000 */
[----:B------:R-:W-:-:S04]  /*ab80*/  @P2 FMUL.FTZ R20, R5, 0.69314718246459960938 ;  /* 0x3f31721805142820 */ /* 0x000fc80000410000 */
[----:B------:R-:W2:Y:S08]  /*ab90*/  @P2 MUFU.LG2 R8, R9 ;  /* 0x0000000900082308 */ /* 0x000eb00000000c00 */
[----:B------:R-:W3:Y:S01]  /*aba0*/  @P0 MUFU.RCP R4, R10 ;  /* 0x0000000a00040308 */ /* 0x000ee20000001000 */
[----:B-1----:R-:W-:-:S04]  /*abb0*/  @P0 FMUL.FTZ R6, R6, 0.69314718246459960938 ;  /* 0x3f31721806060820 */ /* 0x002fc80000410000 */
[----:B------:R-:W-:Y:S01]  /*abc0*/  @P0 FFMA.FTZ R2, R3, R12, R6 ;  /* 0x0000000c03020223 */ /* 0x000fe20000010006 */
[----:B------:R-:W-:Y:S02]  /*abd0*/  PLOP3.LUT P0, PT, PT, PT, PT, 0x8, 0x0 ;  /* 0x000000000000781c */ /* 0x000fe40003f0e170 */
[----:B------:R-:W1:Y:S01]  /*abe0*/  @P2 MUFU.RCP R11, R9 ;  /* 0x00000009000b2308 */ /* 0x000e620000001000 */
        /* <DEDUP_REMOVED lines=40> */
[-C--:B---3--:R-:W-:Y:S01]  /*ae70*/  FMUL.FTZ R10, R24, R4.reuse ;  /* 0x00000004180a7220 */ /* 0x088fe20000410000 */
        /* <DEDUP_REMOVED lines=31> */
[-C--:B-1----:R-:W-:Y:S01]  /*b070*/  FMUL.FTZ R9, R26, R11.reuse ;  /* 0x0000000b1a097220 */ /* 0x082fe20000410000 */
        /* <DEDUP_REMOVED lines=31> */
.L_x_1866:
        /* <DEDUP_REMOVED lines=8> */
[----:B------:R-:W-:Y:S01]  /*b2f0*/  IADD3 R31, R23, UR42, RZ ;  /* 0x0000002a171f7c10 */ /* 0x000fe2000fffe0ff */
[----:B------:R-:W-:Y:S01]  /*b300*/  BAR.SYNC.DEFER_BLOCKING 0x1, 0x100 ;  /* 0x0044000000007b1d */ /* 0x000fe20000010000 */
[C---:B------:R-:W-:Y:S01]  /*b310*/  IADD3 R27, P2, R16.reuse, 0x20, RZ ;  /* 0x00000020101b7810 */ /* 0x040fe20007f5e0ff */
[----:B------:R-:W-:Y:S01]  /*b320*/  USHF.R.S32.HI UR5, URZ, 0x1f, UR43 ;  /* 0x0000001f3f057899 */ /* 0x000fe2000801142b */
[C---:B------:R-:W-:Y:S01]  /*b330*/  IADD3 R15, P4, R16.reuse, 0x4000, RZ ;  /* 0x00004000100f7810 */ /* 0x040fe20007f9e0ff */
[----:B------:R-:W-:Y:S01]  /*b340*/  VIADD R4, R31, 0x8 ;  /* 0x000000081f047836 */ /* 0x000fe20000000000 */
[C---:B------:R-:W-:Y:S01]  /*b350*/  LOP3.LUT R5, R16.reuse, 0x380, RZ, 0xc0, !PT ;  /* 0x0000038010057812 */ /* 0x040fe200078ec0ff */
[----:B------:R-:W-:Y:S01]  /*b360*/  ULDC UR10, c[0x0][0xa88] ;  /* 0x0002a200000a7ab9 */ /* 0x000fe20000000800 */
[C---:B------:R-:W-:Y:S01]  /*b370*/  IADD3 R11, P6, R16.reuse, 0x40, RZ ;  /* 0x00000040100b7810 */ /* 0x040fe20007fde0ff */
[----:B------:R-:W1:Y:S01]  /*b380*/  LDC.64 R88, c[0x0][0xb78] ;  /* 0x0002de00ff587b82 */ /* 0x000e620000000a00 */
[----:B------:R-:W-:Y:S01]  /*b390*/  LOP3.LUT R26, R27, 0x380, RZ, 0xc0, !PT ;  /* 0x000003801b1a7812 */ /* 0x000fe200078ec0ff */
[----:B------:R-:W-:Y:S01]  /*b3a0*/  ULDC.64 UR8, c[0x0][0xb70] ;  /* 0x0002dc0000087ab9 */ /* 0x000fe20000000a00 */
[----:B------:R-:W-:Y:S01]  /*b3b0*/  LOP3.LUT P0, RZ, R187, 0x3, RZ, 0xc0, !PT ;  /* 0x00000003bbff7812 */ /* 0x000fe2000780c0ff */
[----:B------:R-:W-:Y:S01]  /*b3c0*/  UIMAD UR5, UR5, UR8, URZ ;  /* 0x00000008050572a4 */ /* 0x000fe2000f8e023f */
[----:B------:R-:W-:Y:S01]  /*b3d0*/  LOP3.LUT R14, R15, 0x380, RZ, 0xc0, !PT ;  /* 0x000003800f0e7812 */ /* 0x000fe200078ec0ff */
[----:B------:R-:W-:Y:S01]  /*b3e0*/  UIMAD.WIDE.U32 UR6, UR43, UR8, URZ ;  /* 0x000000082b0672a5 */ /* 0x000fe2000f8e003f */
[----:B------:R-:W-:Y:S01]  /*b3f0*/  IADD3 R21, P5, R16, 0x60, RZ ;  /* 0x0000006010157810 */ /* 0x000fe20007fbe0ff */
[----:B------:R-:W-:Y:S01]  /*b400*/  USHF.R.S32.HI UR8, URZ, 0x1f, UR44 ;  /* 0x0000001f3f087899 */ /* 0x000fe2000801142c */
[----:B------:R-:W-:Y:S01]  /*b410*/  SHF.R.U64 R5, R5, 0x3, RZ ;  /* 0x0000000305057819 */ /* 0x000fe200000012ff */
[----:B------:R-:W-:Y:S01]  /*b420*/  UIMAD UR5, UR43, UR9, UR5 ;  /* 0x000000092b0572a4 */ /* 0x000fe2000f8e0205 */
[----:B------:R-:W-:Y:S01]  /*b430*/  LOP3.LUT R24, R11, 0x380, RZ, 0xc0, !PT ;  /* 0x000003800b187812 */ /* 0x000fe200078ec0ff */
[----:B------:R-:W-:Y:S01]  /*b440*/  ULDC.64 UR12, c[0x0][0x208] ;  /* 0x00008200000c7ab9 */ /* 0x000fe20000000a00 */
[----:B------:R-:W-:Y:S01]  /*b450*/  SHF.R.U64 R26, R26, 0x3, RZ ;  /* 0x000000031a1a7819 */ /* 0x000fe200000012ff */
[----:B------:R-:W-:Y:S01]  /*b460*/  UIADD3 UR5, UR7, UR5, URZ ;  /* 0x0000000507057290 */ /* 0x000fe2000fffe03f */
[----:B------:R-:W-:-:S02]  /*b470*/  ISETP.GE.OR P1, PT, R4, UR10, P0 ;  /* 0x0000000a04007c0c */ /* 0x000fc40008726670 */
[----:B------:R-:W-:Y:S02]  /*b480*/  SHF.R.U64 R14, R14, 0x3, RZ ;  /* 0x000000030e0e7819 */ /* 0x000fe400000012ff */
[----:B------:R-:W-:Y:S02]  /*b490*/  LOP3.LUT R20, R21, 0x380, RZ, 0xc0, !PT ;  /* 0x0000038015147812 */ /* 0x000fe400078ec0ff */
[----:B------:R-:W-:Y:S01]  /*b4a0*/  LOP3.LUT R4, R5, R16, RZ, 0x3c, !PT ;  /* 0x0000001005047212 */ /* 0x000fe200078e3cff */
[----:B------:R-:W-:Y:S01]  /*b4b0*/  IMAD.MOV.U32 R5, RZ, RZ, R17 ;  /* 0x000000ffff057224 */ /* 0x000fe200078e0011 */
[----:B------:R-:W-:Y:S02]  /*b4c0*/  SHF.R.U64 R24, R24, 0x3, RZ ;  /* 0x0000000318187819 */ /* 0x000fe400000012ff */
[----:B------:R-:W-:Y:S02]  /*b4d0*/  LOP3.LUT R26, R26, R27, RZ, 0x3c, !PT ;  /* 0x0000001b1a1a7212 */ /* 0x000fe400078e3cff */
[----:B------:R-:W-:-:S02]  /*b4e0*/  LOP3.LUT R14, R14, R15, RZ, 0x3c, !PT ;  /* 0x0000000f0e0e7212 */ /* 0x000fc400078e3cff */
[----:B------:R-:W-:Y:S02]  /*b4f0*/  IADD3.X R27, RZ, R17, RZ, P2, !PT ;  /* 0x00000011ff1b7210 */ /* 0x000fe400017fe4ff */
[----:B------:R-:W-:Y:S02]  /*b500*/  SHF.R.U64 R20, R20, 0x3, RZ ;  /* 0x0000000314147819 */ /* 0x000fe400000012ff */
[----:B------:R-:W-:Y:S02]  /*b510*/  IADD3 R15, P2, R16, 0x4040, RZ ;  /* 0x00004040100f7810 */ /* 0x000fe40007f5e0ff */
[----:B------:R-:W-:Y:S02]  /*b520*/  LOP3.LUT R24, R24, R11, RZ, 0x3c, !PT ;  /* 0x0000000b18187212 */ /* 0x000fe400078e3cff */
[----:B------:R-:W-:Y:S02]  /*b530*/  MOV R11, R4 ;  /* 0x00000004000b7202 */ /* 0x000fe40000000f00 */
[----:B------:R-:W-:Y:S01]  /*b540*/  F2FP.F16.F32.PACK_AB R4, R25, R10 ;  /* 0x0000000a1904723e */ /* 0x000fe200000000ff */
[----:B------:R-:W-:Y:S01]  /*b550*/  IMAD.X R25, RZ, RZ, R17, P6 ;  /* 0x000000ffff197224 */ /* 0x000fe200030e0611 */
[----:B------:R-:W-:-:S02]  /*b560*/  LOP3.LUT R20, R20, R21, RZ, 0x3c, !PT ;  /* 0x0000001514147212 */ /* 0x000fc400078e3cff */
[C---:B------:R-:W-:Y:S02]  /*b570*/  IADD3 R13, P3, R16.reuse, 0x4020, RZ ;  /* 0x00004020100d7810 */ /* 0x040fe40007f7e0ff */
[----:B------:R-:W-:Y:S02]  /*b580*/  LOP3.LUT R10, R15, 0x380, RZ, 0xc0, !PT ;  /* 0x000003800f0a7812 */ /* 0x000fe400078ec0ff */
[----:B------:R-:W-:Y:S02]  /*b590*/  IADD3 R21, P6, R16, 0x4060, RZ ;  /* 0x0000406010157810 */ /* 0x000fe40007fde0ff */
[----:B------:R-:W-:Y:S02]  /*b5a0*/  F2FP.F16.F32.PACK_AB R5, R8, R9 ;  /* 0x000000090805723e */ /* 0x000fe400000000ff */
[----:B------:R-:W-:Y:S02]  /*b5b0*/  F2FP.F16.F32.PACK_AB R6, R6, R3 ;  /* 0x000000030606723e */ /* 0x000fe400000000ff */
[----:B------:R-:W-:-:S02]  /*b5c0*/  F2FP.F16.F32.PACK_AB R7, R7, R30 ;  /* 0x0000001e0707723e */ /* 0x000fc400000000ff */
[----:B------:R-:W-:Y:S02]  /*b5d0*/  LOP3.LUT R12, R13, 0x380, RZ, 0xc0, !PT ;  /* 0x000003800d0c7812 */ /* 0x000fe400078ec0ff */
[----:B------:R-:W-:Y:S01]  /*b5e0*/  SHF.R.U64 R10, R10, 0x3, RZ ;  /* 0x000000030a0a7819 */ /* 0x000fe200000012ff */
[----:B------:R2:W-:Y:S01]  /*b5f0*/  STSM.16.M88.4 [R11], R4 ;  /* 0x000000040b007844 */ /* 0x0005e20000000200 */
[----:B------:R-:W-:Y:S02]  /*b600*/  LOP3.LUT R8, R21, 0x380, RZ, 0xc0, !PT ;  /* 0x0000038015087812 */ /* 0x000fe400078ec0ff */
[----:B------:R-:W-:Y:S02]  /*b610*/  SHF.R.U64 R12, R12, 0x3, RZ ;  /* 0x000000030c0c7819 */ /* 0x000fe400000012ff */
[----:B------:R-:W-:Y:S02]  /*b620*/  LOP3.LUT R10, R10, R15, RZ, 0x3c, !PT ;  /* 0x0000000f0a0a7212 */ /* 0x000fe400078e3cff */
[----:B------:R-:W-:-:S02]  /*b630*/  SHF.R.U64 R8, R8, 0x3, RZ ;  /* 0x0000000308087819 */ /* 0x000fc400000012ff */
[----:B------:R-:W-:Y:S02]  /*b640*/  MOV R28, R24 ;  /* 0x00000018001c7202 */ /* 0x000fe40000000f00 */
[----:B------:R-:W-:Y:S01]  /*b650*/  LOP3.LUT R12, R12, R13, RZ, 0x3c, !PT ;  /* 0x0000000d0c0c7212 */ /* 0x000fe200078e3cff */
[--C-:B------:R-:W-:Y:S01]  /*b660*/  IMAD.X R13, RZ, RZ, R17.reuse, P3 ;  /* 0x000000ffff0d7224 */ /* 0x100fe200018e0611 */
[----:B------:R-:W-:Y:S01]  /*b670*/  LOP3.LUT R8, R8, R21, RZ, 0x3c, !PT ;  /* 0x0000001508087212 */ /* 0x000fe200078e3cff */
[--C-:B------:R-:W-:Y:S01]  /*b680*/  IMAD.X R21, RZ, RZ, R17.reuse, P5 ;  /* 0x000000ffff157224 */ /* 0x100fe200028e0611 */
[----:B------:R-:W-:Y:S01]  /*b690*/  IADD3.X R9, RZ, R17, RZ, P6, !PT ;  /* 0x00000011ff097210 */ /* 0x000fe200037fe4ff */
[----:B--2---:R-:W-:Y:S01]  /*b6a0*/  IMAD.X R11, RZ, RZ, R17, P2 ;  /* 0x000000ffff0b7224 */ /* 0x004fe200010e0611 */
[----:B------:R-:W-:Y:S02]  /*b6b0*/  MOV R29, R26 ;  /* 0x0000001a001d7202 */ /* 0x000fe40000000f00 */
[----:B------:R-:W-:-:S02]  /*b6c0*/  IADD3.X R15, RZ, R17, RZ, P4, !PT ;  /* 0x00000011ff0f7210 */ /* 0x000fc400027fe4ff */
[----:B------:R-:W-:Y:S01]  /*b6d0*/  MOV R24, R10 ;  /* 0x0000000a00187202 */ /* 0x000fe20000000f00 */
[----:B-1----:R-:W-:Y:S01]  /*b6e0*/  IMAD R10, R88, UR8, RZ ;  /* 0x00000008580a7c24 */ /* 0x002fe2000f8e02ff */
[----:B------:R-:W-:Y:S02]  /*b6f0*/  F2FP.F16.F32.PACK_AB R4, R33, R32 ;  /* 0x000000202104723e */ /* 0x000fe400000000ff */
[----:B------:R-:W-:Y:S01]  /*b700*/  F2FP.F16.F32.PACK_AB R5, R35, R34 ;  /* 0x000000222305723e */ /* 0x000fe200000000ff */
[----:B------:R-:W-:Y:S01]  /*b710*/  IMAD R30, R89, UR44, R10 ;  /* 0x0000002c591e7c24 */ /* 0x000fe2000f8e020a */
        /* <DEDUP_REMOVED lines=10> */
[----:B------:R-:W-:Y:S01]  /*b7c0*/  MOV R27, R20 ;  /* 0x00000014001b7202 */ /* 0x000fe20000000f00 */
[----:B------:R-:W-:Y:S01]  /*b7d0*/  IMAD.U32 R21, RZ, RZ, UR7 ;  /* 0x00000007ff157e24 */ /* 0x000fe2000f8e00ff */
[----:B------:R-:W-:Y:S01]  /*b7e0*/  F2FP.F16.F32.PACK_AB R12, R49, R48 ;  /* 0x00000030310c723e */ /* 0x000fe200000000ff */
[----:B------:R-:W-:Y:S01]  /*b7f0*/  STSM.16.M88.4 [R28], R8 ;  /* 0x000000081c007844 */ /* 0x000fe20000000200 */
[----:B------:R-:W-:Y:S01]  /*b800*/  F2FP.F16.F32.PACK_AB R13, R51, R50 ;  /* 0x00000032330d723e */ /* 0x000fe200000000ff */
[----:B------:R-:W-:Y:S01]  /*b810*/  IMAD.U32 R20, RZ, RZ, UR6 ;  /* 0x00000006ff147e24 */ /* 0x000fe2000f8e00ff */
[----:B------:R-:W-:Y:S01]  /*b820*/  F2FP.F16.F32.PACK_AB R14, R53, R52 ;  /* 0x00000034350e723e */ /* 0x000fe200000000ff */
[----:B------:R-:W-:Y:S01]  /*b830*/  ULDC.64 UR6, c[0x0][0xb40] ;  /* 0x0002d00000067ab9 */ /* 0x000fe20000000a00 */
[----:B------:R-:W-:Y:S02]  /*b840*/  F2FP.F16.F32.PACK_AB R15, R55, R54 ;  /* 0x00000036370f723e */ /* 0x000fe400000000ff */
[----:B------:R-:W-:-:S02]  /*b850*/  F2FP.F16.F32.PACK_AB R64, R65, R64 ;  /* 0x000000404140723e */ /* 0x000fc400000000ff */
[----:B-1----:R-:W-:Y:S01]  /*b860*/  F2FP.F16.F32.PACK_AB R4, R57, R56 ;  /* 0x000000383904723e */ /* 0x002fe200000000ff */
[----:B------:R-:W-:Y:S01]  /*b870*/  STSM.16.M88.4 [R27], R12 ;  /* 0x0000000c1b007844 */ /* 0x000fe20000000200 */
[----:B------:R-:W-:Y:S02]  /*b880*/  F2FP.F16.F32.PACK_AB R5, R59, R58 ;  /* 0x0000003a3b05723e */ /* 0x000fe400000000ff */
[----:B------:R-:W-:Y:S02]  /*b890*/  F2FP.F16.F32.PACK_AB R6, R61, R60 ;  /* 0x0000003c3d06723e */ /* 0x000fe400000000ff */
[----:B------:R-:W-:Y:S02]  /*b8a0*/  F2FP.F16.F32.PACK_AB R7, R63, R62 ;  /* 0x0000003e3f07723e */ /* 0x000fe400000000ff */
[----:B------:R-:W-:Y:S02]  /*b8b0*/  F2FP.F16.F32.PACK_AB R65, R67, R66 ;  /* 0x000000424341723e */ /* 0x000fe400000000ff */
[----:B------:R-:W-:Y:S01]  /*b8c0*/  F2FP.F16.F32.PACK_AB R72, R73, R72 ;  /* 0x000000484948723e */ /* 0x000fe200000000ff */
[----:B------:R1:W-:Y:S01]  /*b8d0*/  STSM.16.M88.4 [R26], R4 ;  /* 0x000000041a007844 */ /* 0x0003e20000000200 */
[----:B------:R-:W-:-:S02]  /*b8e0*/  F2FP.F16.F32.PACK_AB R66, R69, R68 ;  /* 0x000000444542723e */ /* 0x000fc400000000ff */
[----:B------:R-:W-:Y:S01]  /*b8f0*/  F2FP.F16.F32.PACK_AB R67, R71, R70 ;  /* 0x000000464743723e */ /* 0x000fe200000000ff */
[----:B------:R-:W2:Y:S01]  /*b900*/  SHFL.IDX PT, R6, R189, RZ, 0x1f ;  /* 0x00001fffbd067589 */ /* 0x000ea200000e0000 */
[----:B------:R-:W-:Y:S02]  /*b910*/  F2FP.F16.F32.PACK_AB R73, R75, R74 ;  /* 0x0000004a4b49723e */ /* 0x000fe400000000ff */
[----:B------:R-:W-:Y:S01]  /*b920*/  F2FP.F16.F32.PACK_AB R80, R81, R80 ;  /* 0x000000505150723e */ /* 0x000fe200000000ff */
[----:B------:R3:W-:Y:S01]  /*b930*/  STSM.16.M88.4 [R25], R64 ;  /* 0x0000004019007844 */ /* 0x0007e20000000200 */
[----:B------:R-:W-:Y:S02]  /*b940*/  F2FP.F16.F32.PACK_AB R74, R77, R76 ;  /* 0x0000004c4d4a723e */ /* 0x000fe400000000ff */
[----:B------:R-:W-:Y:S02]  /*b950*/  F2FP.F16.F32.PACK_AB R75, R79, R78 ;  /* 0x0000004e4f4b723e */ /* 0x000fe400000000ff */
[----:B------:R-:W-:-:S02]  /*b960*/  F2FP.F16.F32.PACK_AB R81, R83, R82 ;  /* 0x000000525351723e */ /* 0x000fc400000000ff */
[----:B------:R-:W-:Y:S01]  /*b970*/  F2FP.F16.F32.PACK_AB R82, R85, R84 ;  /* 0x000000545552723e */ /* 0x000fe200000000ff */
[----:B------:R3:W-:Y:S01]  /*b980*/  STSM.16.M88.4 [R24], R72 ;  /* 0x0000004818007844 */ /* 0x0007e20000000200 */
[----:B------:R-:W-:Y:S02]  /*b990*/  F2FP.F16.F32.PACK_AB R83, R87, R86 ;  /* 0x000000565753723e */ /* 0x000fe400000000ff */
[----:B------:R-:W-:Y:S02]  /*b9a0*/  MOV R21, UR5 ;  /* 0x0000000500157c02 */ /* 0x000fe40008000f00 */
[----:B------:R-:W-:Y:S01]  /*b9b0*/  SHF.R.S32.HI R29, RZ, 0x1f, R31 ;  /* 0x0000001fff1d7819 */ /* 0x000fe2000001141f */
[----:B------:R3:W-:Y:S01]  /*b9c0*/  STSM.16.M88.4 [R3], R80 ;  /* 0x0000005003007844 */ /* 0x0007e20000000200 */
[C---:B------:R-:W-:Y:S01]  /*b9d0*/  ISETP.GE.OR P0, PT, R31.reuse, UR10, P0 ;  /* 0x0000000a1f007c0c */ /* 0x040fe20008706670 */
[----:B------:R-:W-:Y:S01]  /*b9e0*/  IMAD.WIDE.U32 R20, R88, UR44, R20 ;  /* 0x0000002c58147c25 */ /* 0x000fe2000f8e0014 */
[----:B------:R-:W-:Y:S01]  /*b9f0*/  @!PT LDS RZ, [RZ] ;  /* 0x00000000fffff984 */ /* 0x000fe20000000800 */
[----:B------:R-:W-:Y:S01]  /*ba00*/  @!PT LDS RZ, [RZ] ;  /* 0x00000000fffff984 */ /* 0x000fe20000000800 */
[----:B------:R-:W-:Y:S01]  /*ba10*/  @!PT LDS RZ, [RZ] ;  /* 0x00000000fffff984 */ /* 0x000fe20000000800 */
[----:B------:R4:W-:Y:S06]  /*ba20*/  MEMBAR.ALL.CTA ;  /* 0x0000000000007992 */ /* 0x0009ec0000008000 */
[----:B----4-:R-:W4:Y:S02]  /*ba30*/  FENCE.VIEW.ASYNC.S ;  /* 0x00000000000073c6 */ /* 0x010f240000000000 */
[----:B----4-:R-:W-:Y:S06]  /*ba40*/  BAR.ARV 0x1, 0x120 ;  /* 0x0044800000007b1d */ /* 0x010fec0000002000 */
[----:B------:R-:W-:-:S04]  /*ba50*/  IADD3 R20, P2, R31, R20, RZ ;  /* 0x000000141f147210 */ /* 0x000fc80007f5e0ff */
[----:B------:R-:W-:Y:S02]  /*ba60*/  IADD3.X R29, R29, R21, R30, P2, !PT ;  /* 0x000000151d1d7210 */ /* 0x000fe400017fe41e */
[----:B-1----:R-:W-:-:S04]  /*ba70*/  LEA R4, P2, R20, UR6, 0x2 ;  /* 0x0000000614047c11 */ /* 0x002fc8000f8410ff */
[----:B------:R-:W-:-:S05]  /*ba80*/  LEA.HI.X R5, R20, UR7, R29, 0x2, P2 ;  /* 0x0000000714057c11 */ /* 0x000fca00090f141d */
        /* <DEDUP_REMOVED lines=25> */
.L_x_1900:
[----:B------:R-:W-:Y:S05]  /*bc20*/  BSYNC B0 ;  /* 0x0000000000007941 */ /* 0x000fea0003800000 */
.L_x_1899:
[----:B------:R-:W-:Y:S05]  /*bc30*/  BRA `(.L_x_1898) ;  /* 0x0000000800307947 */ /* 0x000fea0003800000 */
.L_x_1897:
        /* <DEDUP_REMOVED lines=10> */
[----:B------:R-:W-:Y:S01]  /*bce0*/  IMAD.U32 R2, RZ, RZ, UR42 ;  /* 0x0000002aff027e24 */ /* 0x000fe2000f8e00ff */
[----:B------:R-:W-:-:S04]  /*bcf0*/  ULDC UR5, c[0x0][0xa88] ;  /* 0x0002a20000057ab9 */ /* 0x000fc80000000800 */
[----:B----4-:R-:W-:-:S04]  /*bd00*/  IADD3 R2, R2, -0x80, R0 ;  /* 0xffffff8002027810 */ /* 0x010fc80007ffe000 */
[----:B------:R-:W-:-:S13]  /*bd10*/  ISETP.GE.AND P0, PT, R2, UR5, PT ;  /* 0x0000000502007c0c */ /* 0x000fda000bf06270 */
[----:B------:R-:W-:Y:S05]  /*bd20*/  @P0 BRA `(.L_x_1902) ;  /* 0x0000000000440947 */ /* 0x000fea0003800000 */
[----:B------:R-:W4:Y:S01]  /*bd30*/  LDC.64 R4, c[0x0][0xb70] ;  /* 0x0002dc00ff047b82 */ /* 0x000f220000000a00 */
[----:B------:R-:W-:Y:S01]  /*bd40*/  SHF.R.S32.HI R3, RZ, 0x1f, R2 ;  /* 0x0000001fff037819 */ /* 0x000fe20000011402 */
[----:B------:R-:W-:Y:S01]  /*bd50*/  ULDC.64 UR8, c[0x0][0xb40] ;  /* 0x0002d00000087ab9 */ /* 0x000fe20000000a00 */
[----:B------:R-:W-:-:S05]  /*bd60*/  ULDC.64 UR10, c[0x0][0x208] ;  /* 0x00008200000a7ab9 */ /* 0x000fca0000000a00 */
[----:B------:R-:W5:Y:S01]  /*bd70*/  LDC.64 R10, c[0x0][0xb78] ;  /* 0x0002de00ff0a7b82 */ /* 0x000f620000000a00 */
[C---:B----4-:R-:W-:Y:S02]  /*bd80*/  IMAD R0, R4.reuse, UR6, RZ ;  /* 0x0000000604007c24 */ /* 0x050fe4000f8e02ff */
[----:B------:R-:W-:-:S04]  /*bd90*/  IMAD.WIDE.U32 R2, R4, UR43, R2 ;  /* 0x0000002b04027c25 */ /* 0x000fc8000f8e0002 */
[----:B------:R-:W-:Y:S02]  /*bda0*/  IMAD R5, R5, UR43, R0 ;  /* 0x0000002b05057c24 */ /* 0x000fe4000f8e0200 */
[C---:B-----5:R-:W-:Y:S02]  /*bdb0*/  IMAD R0, R10.reuse, UR7, RZ ;  /* 0x000000070a007c24 */ /* 0x060fe4000f8e02ff */
[----:B------:R-:W-:Y:S02]  /*bdc0*/  IMAD.IADD R3, R3, 0x1, R5 ;  /* 0x0000000103037824 */ /* 0x000fe400078e0205 */
[----:B------:R-:W-:Y:S02]  /*bdd0*/  IMAD R5, R11, UR44, R0 ;  /* 0x0000002c0b057c24 */ /* 0x000fe4000f8e0200 */
[----:B------:R-:W-:-:S05]  /*bde0*/  IMAD.WIDE.U32 R2, R10, UR44, R2 ;  /* 0x0000002c0a027c25 */ /* 0x000fca000f8e0002 */
[----:B------:R-:W-:Y:S02]  /*bdf0*/  IADD3 R3, R3, R5, RZ ;  /* 0x0000000503037210 */ /* 0x000fe40007ffe0ff */
[----:B------:R-:W-:-:S04]  /*be00*/  LEA R4, P0, R2, UR8, 0x2 ;  /* 0x0000000802047c11 */ /* 0x000fc8000f8010ff */
[----:B------:R-:W-:Y:S01]  /*be10*/  LEA.HI.X R5, R2, UR9, R3, 0x2, P0 ;  /* 0x0000000902057c11 */ /* 0x000fe200080f1403 */
[----:B------:R-:W-:-:S05]  /*be20*/  IMAD.MOV.U32 R3, RZ, RZ, -0x800000 ;  /* 0xff800000ff037424 */ /* 0x000fca00078e00ff */
[----:B------:R4:W-:Y:S03]  /*be30*/  STG.E desc[UR10][R4.64], R3 ;  /* 0x0000000304007986 */ /* 0x0009e6000c10190a */
.L_x_1902:
[----:B------:R-:W-:Y:S05]  /*be40*/  BSYNC B0 ;  /* 0x0000000000007941 */ /* 0x000fea0003800000 */
.L_x_1901:
        /* <DEDUP_REMOVED lines=9> */
[C---:B------:R-:W-:Y:S01]  /*bee0*/  VIADD R4, R184.reuse, 0x20 ;  /* 0x00000020b8047836 */ /* 0x040fe20000000000 */
[----:B------:R-:W-:Y:S01]  /*bef0*/  IADD3 R0, R184, 0x40, RZ ;  /* 0x00000040b8007810 */ /* 0x000fe20007ffe0ff */
[----:B------:R-:W-:Y:S01]  /*bf00*/  IMAD.IADD R3, R3, 0x1, R5 ;  /* 0x0000000103037824 */ /* 0x000fe200078e0205 */
[----:B-1----:R-:W-:-:S02]  /*bf10*/  IADD3 R5, R12, UR60, RZ ;  /* 0x0000003c0c057c10 */ /* 0x002fc4000fffe0ff */
[----:B------:R-:W-:Y:S01]  /*bf20*/  ISETP.GE.AND P0, PT, R0, UR42, PT ;  /* 0x0000002a00007c0c */ /* 0x000fe2000bf06270 */
[----:B---3--:R-:W-:Y:S01]  /*bf30*/  IMAD R0, R8, UR7, RZ ;  /* 0x0000000708007c24 */ /* 0x008fe2000f8e02ff */
[----:B------:R-:W-:Y:S01]  /*bf40*/  ISETP.GE.AND P4, PT, R4, UR42, PT ;  /* 0x0000002a04007c0c */ /* 0x000fe2000bf86270 */
[----:B------:R-:W-:Y:S02]  /*bf50*/  VIADD R4, R184, 0x60 ;  /* 0x00000060b8047836 */ /* 0x000fe40000000000 */
[----:B------:R-:W-:Y:S02]  /*bf60*/  IMAD R9, R9, UR44, R0 ;  /* 0x0000002c09097c24 */ /* 0x000fe4000f8e0200 */
[----:B------:R-:W-:Y:S01]  /*bf70*/  IMAD.WIDE.U32 R6, R8, UR44, R2 ;  /* 0x0000002c08067c25 */ /* 0x000fe2000f8e0002 */
[----:B------:R-:W-:-:S03]  /*bf80*/  ISETP.GE.AND P1, PT, R4, UR42, PT ;  /* 0x0000002a04007c0c */ /* 0x000fc6000bf26270 */
[----:B------:R-:W-:-:S04]  /*bf90*/  IMAD.WIDE R4, R5, 0x80, R184 ;  /* 0x0000008005047825 */ /* 0x000fc800078e02b8 */
[----:B------:R-:W-:Y:S01]  /*bfa0*/  IMAD.IADD R11, R7, 0x1, R9 ;  /* 0x00000001070b7824 */ /* 0x000fe200078e0209 */
[----:B------:R-:W-:Y:S06]  /*bfb0*/  @P2 BRA `(.L_x_1904) ;  /* 0x0000000000442947 */ /* 0x000fec0003800000 */
        /* <DEDUP_REMOVED lines=15> */
[----:B------:R1:W-:Y:S04]  /*c0b0*/  @!P2 STG.E.128 desc[UR8][R8.64], RZ ;  /* 0x000000ff0800a986 */ /* 0x0003e8000c101d08 */
[----:B------:R1:W-:Y:S02]  /*c0c0*/  @!P3 STG.E.128 desc[UR8][R8.64+0x80], RZ ;  /* 0x000080ff0800b986 */ /* 0x0003e4000c101d08 */
.L_x_1904:
[----:B------:R-:W-:Y:S05]  /*c0d0*/  BSYNC B0 ;  /* 0x0000000000007941 */ /* 0x000fea0003800000 */
.L_x_1903:
[----:B------:R-:W-:Y:S04]  /*c0e0*/  BSSY B0, `(.L_x_1905) ;  /* 0x0000015000007945 */ /* 0x000fe80003800000 */
[----:B------:R-:W-:Y:S05]  /*c0f0*/  @P4 BRA `(.L_x_1906) ;  /* 0x00000000004c4947 */ /* 0x000fea0003800000 */
[----:B-1----:R-:W-:Y:S01]  /*c100*/  IADD3 R9, P2, R4, 0x20, RZ ;  /* 0x0000002004097810 */ /* 0x002fe20007f5e0ff */
[----:B------:R-:W-:Y:S01]  /*c110*/  ULDC.64 UR6, c[0x0][0xad8] ;  /* 0x0002b60000067ab9 */ /* 0x000fe20000000a00 */
[----:B------:R-:W-:Y:S01]  /*c120*/  MOV R3, R11 ;  /* 0x0000000b00037202 */ /* 0x000fe20000000f00 */
[----:B------:R-:W-:Y:S01]  /*c130*/  IMAD.MOV.U32 R2, RZ, RZ, R6 ;  /* 0x000000ffff027224 */ /* 0x000fe200078e0006 */
[----:B------:R-:W-:Y:S01]  /*c140*/  IADD3.X R0, RZ, R5, RZ, P2, !PT ;  /* 0x00000005ff007210 */ /* 0x000fe200017fe4ff */
[C---:B------:R-:W-:Y:S01]  /*c150*/  VIADD R8, R18.reuse, 0x40 ;  /* 0x0000004012087836 */ /* 0x040fe20000000000 */
[----:B------:R-:W-:Y:S01]  /*c160*/  ULDC UR5, c[0x0][0xa8c] ;  /* 0x0002a30000057ab9 */ /* 0x000fe20000000800 */
[----:B------:R-:W-:Y:S01]  /*c170*/  IMAD.WIDE.U32 R2, R9, UR6, R2 ;  /* 0x0000000609027c25 */ /* 0x000fe2000f8e0002 */
[----:B------:R-:W-:Y:S01]  /*c180*/  ISETP.GE.AND P3, PT, R18, UR5, PT ;  /* 0x0000000512007c0c */ /* 0x000fe2000bf66270 */
[----:B------:R-:W-:Y:S01]  /*c190*/  ULDC.64 UR8, c[0x0][0x208] ;  /* 0x0000820000087ab9 */ /* 0x000fe20000000a00 */
[----:B------:R-:W-:Y:S01]  /*c1a0*/  ISETP.GE.AND P4, PT, R8, UR5, PT ;  /* 0x0000000508007c0c */ /* 0x000fe2000bf86270 */
[----:B------:R-:W-:-:S04]  /*c1b0*/  IMAD R0, R0, UR6, RZ ;  /* 0x0000000600007c24 */ /* 0x000fc8000f8e02ff */
[----:B------:R-:W-:Y:S01]  /*c1c0*/  IMAD R9, R9, UR7, R0 ;  /* 0x0000000709097c24 */ /* 0x000fe2000f8e0200 */
[----:B------:R-:W-:Y:S02]  /*c1d0*/  ULDC.64 UR6, c[0x0][0xa80] ;  /* 0x0002a00000067ab9 */ /* 0x000fe40000000a00 */
[----:B------:R-:W-:Y:S01]  /*c1e0*/  LEA R8, P2, R2, UR6, 0x1 ;  /* 0x0000000602087c11 */ /* 0x000fe2000f8408ff */
[----:B------:R-:W-:-:S05]  /*c1f0*/  IMAD.IADD R3, R3, 0x1, R9 ;  /* 0x0000000103037824 */ /* 0x000fca00078e0209 */
[----:B------:R-:W-:-:S05]  /*c200*/  LEA.HI.X R9, R2, UR7, R3, 0x1, P2 ;  /* 0x0000000702097c11 */ /* 0x000fca00090f0c03 */
[----:B------:R2:W-:Y:S04]  /*c210*/  @!P3 STG.E.128 desc[UR8][R8.64], RZ ;  /* 0x000000ff0800b986 */ /* 0x0005e8000c101d08 */
[----:B------:R2:W-:Y:S02]  /*c220*/  @!P4 STG.E.128 desc[UR8][R8.64+0x80], RZ ;  /* 0x000080ff0800c986 */ /* 0x0005e4000c101d08 */
.L_x_1906:
[----:B------:R-:W-:Y:S05]  /*c230*/  BSYNC B0 ;  /* 0x0000000000007941 */ /* 0x000fea0003800000 */
.L_x_1905:
[----:B------:R-:W-:Y:S04]  /*c240*/  BSSY B0, `(.L_x_1907) ;  /* 0x0000015000007945 */ /* 0x000fe80003800000 */
[----:B------:R-:W-:Y:S05]  /*c250*/  @P0 BRA `(.L_x_1908) ;  /* 0x00000000004c0947 */ /* 0x000fea0003800000 */
[----:B-12---:R-:W-:Y:S01]  /*c260*/  IADD3 R9, P0, R4, 0x40, RZ ;  /* 0x0000004004097810 */ /* 0x006fe20007f1e0ff */
        /* <DEDUP_REMOVED lines=13> */
[----:B------:R-:W-:Y:S02]  /*c340*/  LEA R8, P0, R2, UR6, 0x1 ;  /* 0x0000000602087c11 */ /* 0x000fe4000f8008ff */
[----:B------:R-:W-:-:S04]  /*c350*/  IADD3 R3, R3, R9, RZ ;  /* 0x0000000903037210 */ /* 0x000fc80007ffe0ff */
[----:B------:R-:W-:-:S05]  /*c360*/  LEA.HI.X R9, R2, UR7, R3, 0x1, P0 ;  /* 0x0000000702097c11 */ /* 0x000fca00080f0c03 */
[----:B------:R3:W-:Y:S04]  /*c370*/  @!P2 STG.E.128 desc[UR8][R8.64], RZ ;  /* 0x000000ff0800a986 */ /* 0x0007e8000c101d08 */
[----:B------:R3:W-:Y:S02]  /*c380*/  @!P3 STG.E.128 desc[UR8][R8.64+0x80], RZ ;  /* 0x000080ff0800b986 */ /* 0x0007e4000c101d08 */
.L_x_1908:
[----:B------:R-:W-:Y:S05]  /*c390*/  BSYNC B0 ;  /* 0x0000000000007941 */ /* 0x000fea0003800000 */
.L_x_1907:
        /* <DEDUP_REMOVED lines=21> */
.L_x_1909:
[----:B------:R-:W-:Y:S05]  /*c4f0*/  BSYNC B0 ;  /* 0x0000000000007941 */ /* 0x000fea0003800000 */
.L_x_1898:
[----:B---3--:R-:W3:Y:S02]  /*c500*/  LDC R0, c[0x0][0xda8] ;  /* 0x00036a00ff007b82 */ /* 0x008ee40000000800 */
[----:B---3--:R-:W-:-:S13]  /*c510*/  ISETP.LE.AND P0, PT, R0, UR4, PT ;  /* 0x0000000400007c0c */ /* 0x008fda000bf03270 */
[----:B------:R-:W-:Y:S05]  /*c520*/  @!P0 BRA `(.L_x_1910) ;  /* 0xffffff48002c8947 */ /* 0x000fea000383ffff */
[----:B------:R-:W-:Y:S05]  /*c530*/  EXIT ;  /* 0x000000000000794d */ /* 0x000fea0003800000 */
.L_x_1862:
        /* <DEDUP_REMOVED lines=8> */
[----:B------:R-:W-:Y:S01]  /*c5c0*/  MOV R17, 0x1 ;  /* 0x0000000100117802 */ /* 0x000fe20000000f00 */
[----:B------:R-:W-:-:S05]  /*c5d0*/  IMAD.MOV.U32 R16, RZ, RZ, RZ ;  /* 0x000000ffff107224 */ /* 0x000fca00078e00ff */
[----:B------:R-:W1:Y:S02]  /*c5e0*/  LDC R0, c[0x0][0xda8] ;  /* 0x00036a00ff007b82 */ /* 0x000e640000000800 */
[----:B-1----:R-:W-:-:S13]  /*c5f0*/  ISETP.LE.AND P0, PT, R0, UR4, PT ;  /* 0x0000000400007c0c */ /* 0x002fda000bf03270 */
[----:B------:R-:W-:Y:S05]  /*c600*/  @P0 BRA `(.L_x_1911) ;  /* 0x0000002800ec0947 */ /* 0x000fea0003800000 */
[----:B------:R-:W1:Y:S01]  /*c610*/  S2R R2, SR_TID.X ;  /* 0x0000000000027919 */ /* 0x000e620000002100 */
[----:B------:R-:W-:Y:S01]  /*c620*/  IMAD.U32 R18, RZ, RZ, UR4 ;  /* 0x00000004ff127e24 */ /* 0x000fe2000f8e00ff */
[----:B------:R-:W-:Y:S01]  /*c630*/  MOV R16, RZ ;  /* 0x000000ff00107202 */ /* 0x000fe20000000f00 */
[----:B------:R-:W-:Y:S01]  /*c640*/  IMAD.MOV.U32 R17, RZ, RZ, 0x1 ;  /* 0x00000001ff117424 */ /* 0x000fe200078e00ff */
[----:B------:R-:W-:Y:S01]  /*c650*/  ULDC UR48, c[0x0][0xc] ;  /* 0x0000030000307ab9 */ /* 0x000fe20000000800 */
[----:B------:R-:W-:Y:S01]  /*c660*/  ULDC.64 UR44, c[0x0][0x198] ;  /* 0x00006600002c7ab9 */ /* 0x000fe20000000a00 */
[----:B------:R-:W-:Y:S01]  /*c670*/  UMOV UR47, URZ ;  /* 0x0000003f002f7c82 */ /* 0x000fe20008000000 */
[----:B-1----:R-:W-:-:S07]  /*c680*/  LOP3.LUT R19, R2, 0x1f, RZ, 0xc0, !PT ;  /* 0x0000001f02137812 */ /* 0x002fce00078ec0ff */
.L_x_1959:
        /* <DEDUP_REMOVED lines=21> */
.L_x_1912:
[----:B------:R-:W-:Y:S01]  /*c7e0*/  ULDC UR9, c[0x0][0xdc4] ;  /* 0x0003710000097ab9 */ /* 0x000fe20000000800 */
[----:B------:R-:W-:Y:S01]  /*c7f0*/  UMOV UR7, UR8 ;  /* 0x0000000800077c82 */ /* 0x000fe20008000000 */
[----:B------:R-:W-:-:S11]  /*c800*/  UISETP.NE.AND UP0, UPT, UR9, 0x1, UPT ;  /* 0x000000010900788c */ /* 0x000fd6000bf05270 */
[----:B------:R-:W-:Y:S02]  /*c810*/  @UP0 ULDC.64 UR10, c[0x0][0xdc8] ;  /* 0x00037200000a0ab9 */ /* 0x000fe40000000a00 */
[----:B------:R-:W-:-:S04]  /*c820*/  UIMAD.WIDE.U32 UR4, UR8, UR10, URZ ;  /* 0x0000000a080472a5 */ /* 0x000fc8000f8e003f */
[----:B------:R-:W-:-:S04]  /*c830*/  @UP0 USHF.R.U32.HI UR7, URZ, UR11, UR5 ;  /* 0x0000000b3f070299 */ /* 0x000fc80008011605 */
[----:B------:R-:W-:-:S12]  /*c840*/  UIMAD UR4, UR7, UR9, URZ ;  /* 0x00000009070472a4 */ /* 0x000fd8000f8e023f */
.L_x_1913:
[----:B------:R-:W-:Y:S01]  /*c850*/  ULOP3.LUT UR5, URZ, UR7, URZ, 0x33, !UPT ;  /* 0x000000073f057292 */ /* 0x000fe2000f8e333f */
[----:B------:R-:W-:Y:S01]  /*c860*/  BSSY B6, `(.L_x_1914) ;  /* 0x0000286000067945 */ /* 0x000fe20003800000 */
[----:B------:R-:W-:Y:S01]  /*c870*/  ULDC.64 UR10, c[0x0][0x3f8] ;  /* 0x0000fe00000a7ab9 */ /* 0x000fe20000000a00 */
[----:B------:R-:W-:Y:S01]  /*c880*/  ULDC UR7, c[0x0][0xdac] ;  /* 0x00036b0000077ab9 */ /* 0x000fe20000000800 */
[----:B------:R-:W-:Y:S02]  /*c890*/  UISETP.NE.U32.AND UP0, UPT, UR10, URZ, UPT ;  /* 0x0000003f0a00728c */ /* 0x000fe4000bf05070 */
[----:B------:R-:W-:Y:S02]  /*c8a0*/  UIADD3 UR5, UR5, UR7, URZ ;  /* 0x0000000705057290 */ /* 0x000fe4000fffe03f */
[----:B------:R-:W-:Y:S02]  /*c8b0*/  UISETP.NE.AND.EX UP0, UPT, UR11, URZ, UPT, UP0 ;  /* 0x0000003f0b00728c */ /* 0x000fe4000bf05300 */
[----:B------:R-:W-:Y:S01]  /*c8c0*/  USHF.L.U32 UR41, UR5, 0x7, URZ ;  /* 0x0000000705297899 */ /* 0x000fe2000800063f */
[----:B------:R-:W-:Y:S01]  /*c8d0*/  ULDC UR7, c[0x0][0x404] ;  /* 0x0001010000077ab9 */ /* 0x000fe20000000800 */
[----:B------:R-:W-:Y:S01]  /*c8e0*/  ULDC UR10, c[0x0][0x288] ;  /* 0x0000a200000a7ab9 */ /* 0x000fe20000000800 */
[----:B------:R-:W-:-:S02]  /*c8f0*/  USEL UR7, UR7, 0x1, UP0 ;  /* 0x0000000107077887 */ /* 0x000fc40008000000 */
[----:B------:R-:W-:Y:S01]  /*c900*/  UIADD3 UR5, UR41, 0xff, -UR10 ;  /* 0x000000ff29057890 */ /* 0x000fe2000fffe80a */
[----:B------:R-:W-:Y:S02]  /*c910*/  ULDC UR9, c[0x0][0xdb8] ;  /* 0x00036e0000097ab9 */ /* 0x000fe40000000800 */
[----:B------:R-:W-:Y:S01]  /*c920*/  ULDC UR10, c[0x0][0x2e0] ;  /* 0x0000b800000a7ab9 */ /* 0x000fe20000000800 */
[----:B------:R-:W-:Y:S02]  /*c930*/  UISETP.NE.AND UP1, UPT, UR9, 0x1, UPT ;  /* 0x000000010900788c */ /* 0x000fe4000bf25270 */
[----:B------:R-:W-:Y:S02]  /*c940*/  UIMAD UR11, UR7, UR10, 0x7f ;  /* 0x0000007f070b74a4 */ /* 0x000fe4000f8e020a */
[----:B------:R-:W-:Y:S02]  /*c950*/  UIMAD UR5, UR7, UR10, UR5 ;  /* 0x0000000a070572a4 */ /* 0x000fe4000f8e0205 */
[----:B------:R-:W-:-:S02]  /*c960*/  USHF.R.S32.HI UR10, URZ, 0x1f, UR11 ;  /* 0x0000001f3f0a7899 */ /* 0x000fc4000801140b */
[----:B------:R-:W-:Y:S02]  /*c970*/  USHF.R.S32.HI UR7, URZ, 0x1f, UR5 ;  /* 0x0000001f3f077899 */ /* 0x000fe40008011405 */
[----:B------:R-:W-:Y:S02]  /*c980*/  ULEA.HI UR10, UR10, UR11, URZ, 0x7 ;  /* 0x0000000b0a0a7291 */ /* 0x000fe4000f8f383f */
[----:B------:R-:W-:Y:S02]  /*c990*/  ULEA.HI UR7, UR7, UR5, URZ, 0x7 ;  /* 0x0000000507077291 */ /* 0x000fe4000f8f383f */
[----:B------:R-:W-:Y:S02]  /*c9a0*/  USHF.R.S32.HI UR10, URZ, 0x7, UR10 ;  /* 0x000000073f0a7899 */ /* 0x000fe4000801140a */
[----:B------:R-:W-:Y:S02]  /*c9b0*/  USHF.R.S32.HI UR7, URZ, 0x7, UR7 ;  /* 0x000000073f077899 */ /* 0x000fe40008011407 */
[----:B------:R-:W-:-:S02]  /*c9c0*/  UIADD3 UR4, UR8, -UR4, URZ ;  /* 0x8000000408047290 */ /* 0x000fc4000fffe03f */
[----:B------:R-:W-:Y:S01]  /*c9d0*/  UISETP.LT.AND UP0, UPT, UR10, UR7, UPT ;  /* 0x000000070a00728c */ /* 0x000fe2000bf01270 */
[----:B------:R-:W-:-:S03]  /*c9e0*/  ULDC UR8, c[0x0][0xdc4] ;  /* 0x0003710000087ab9 */ /* 0x000fc60000000800 */
[----:B------:R-:W-:Y:S02]  /*c9f0*/  USEL UR39, UR10, UR7, UP0 ;  /* 0x000000070a277287 */ /* 0x000fe40008000000 */
[----:B------:R-:W-:-:S03]  /*ca00*/  UIMAD UR6, UR6, UR8, UR4 ;  /* 0x00000008060672a4 */ /* 0x000fc6000f8e0204 */
[----:B------:R-:W-:Y:S01]  /*ca10*/  @UP1 ULDC UR4, c[0x0][0xdbc] ;  /* 0x00036f0000041ab9 */ /* 0x000fe20000000800 */
[----:B------:R-:W-:Y:S01]  /*ca20*/  ISETP.LT.AND P0, PT, RZ, UR39, PT ;  /* 0x00000027ff007c0c */ /* 0x000fe2000bf01270 */
[----:B------:R-:W-:Y:S01]  /*ca30*/  UIMAD.WIDE.U32 UR4, UR6, UR4, URZ ;  /* 0x00000004060472a5 */ /* 0x000fe2000f8e003f */
[----:B------:R-:W-:Y:S01]  /*ca40*/  @UP1 ULDC UR8, c[0x0][0xdc0] ;  /* 0x0003700000081ab9 */ /* 0x000fe20000000800 */
[----:B------:R-:W-:Y:S02]  /*ca50*/  UMOV UR43, UR6 ;  /* 0x00000006002b7c82 */ /* 0x000fe40008000000 */
[----:B------:R-:W-:-:S04]  /*ca60*/  @UP1 USHF.R.U32.HI UR43, URZ, UR8, UR5 ;  /* 0x000000083f2b1299 */ /* 0x000fc80008011605 */
[----:B------:R-:W-:-:S04]  /*ca70*/  UIADD3 UR42, -UR43, URZ, URZ ;  /* 0x0000003f2b2a7290 */ /* 0x000fc8000fffe13f */
[----:B------:R-:W-:Y:S01]  /*ca80*/  UIMAD UR42, UR9, UR42, UR6 ;  /* 0x0000002a092a72a4 */ /* 0x000fe2000f8e0206 */
[----:B------:R-:W-:Y:S11]  /*ca90*/  @P0 BRA `(.L_x_1915) ;  /* 0x0000000000440947 */ /* 0x000ff60003800000 */
[----:B------:R-:W-:Y:S01]  /*caa0*/  ISETP.NE.AND P0, PT, R19, RZ, PT ;  /* 0x000000ff1300720c */ /* 0x000fe20003f05270 */
[----:B------:R-:W-:-:S12]  /*cab0*/  IMAD.MOV.U32 R13, RZ, RZ, R18 ;  /* 0x000000ffff0d7224 */ /* 0x000fd800078e0012 */
        /* <DEDUP_REMOVED lines=15> */
.L_x_1915:
        /* <DEDUP_REMOVED lines=11> */
[----:B------:R-:W-:Y:S01]  /*cc60*/  MOV R4, UR6 ;  /* 0x0000000600047c02 */ /* 0x000fe20008000f00 */
[----:B------:R-:W-:Y:S01]  /*cc70*/  IMAD.U32 R5, RZ, RZ, UR7 ;  /* 0x00000007ff057e24 */ /* 0x000fe2000f8e00ff */
[----:B------:R-:W1:Y:S01]  /*cc80*/  LDC.64 R2, c[0x4][R2] ;  /* 0x0100000002027b82 */ /* 0x000e620000000a00 */
        /* <DEDUP_REMOVED lines=9> */
.L_x_1917:
        /* <DEDUP_REMOVED lines=9> */
[----:B------:R-:W-:Y:S01]  /*cdb0*/  MOV R4, UR6 ;  /* 0x0000000600047c02 */ /* 0x000fe20008000f00 */
[----:B------:R-:W-:Y:S01]  /*cdc0*/  IMAD.U32 R5, RZ, RZ, UR7 ;  /* 0x00000007ff057e24 */ /* 0x000fe2000f8e00ff */
[----:B------:R-:W-:Y:S01]  /*cdd0*/  MOV R7, UR9 ;  /* 0x0000000900077c02 */ /* 0x000fe20008000f00 */
[----:B------:R-:W-:Y:S01]  /*cde0*/  IMAD.U32 R6, RZ, RZ, UR8 ;  /* 0x00000008ff067e24 */ /* 0x000fe2000f8e00ff */
[----:B------:R-:W-:Y:S01]  /*cdf0*/  MOV R8, 0x70 ;  /* 0x0000007000087802 */ /* 0x000fe20000000f00 */
[----:B------:R-:W-:-:S02]  /*ce00*/  IMAD.U32 R10, RZ, RZ, UR4 ;  /* 0x00000004ff0a7e24 */ /* 0x000fc4000f8e00ff */
[----:B------:R-:W-:Y:S02]  /*ce10*/  IMAD.U32 R11, RZ, RZ, UR5 ;  /* 0x00000005ff0b7e24 */ /* 0x000fe4000f8e00ff */
[----:B------:R-:W-:Y:S02]  /*ce20*/  IMAD.MOV.U32 R12, RZ, RZ, 0x1 ;  /* 0x00000001ff0c7424 */ /* 0x000fe400078e00ff */
[----:B-1----:R-:W-:-:S07]  /*ce30*/  IMAD.MOV.U32 R13, RZ, RZ, RZ ;  /* 0x000000ffff0d7224 */ /* 0x002fce00078e00ff */
[----:B------:R-:W-:-:S07]  /*ce40*/  LEPC R20, `(.L_x_1919) ;  /* 0x000000001014794e */ /* 0x000fce0000000000 */
[----:B--2---:R-:W-:Y:S05]  /*ce50*/  CALL.ABS.NOINC R2 ;  /* 0x0000000002007343 */ /* 0x004fea0003c00000 */
.L_x_1919:
        /* <DEDUP_REMOVED lines=16> */
.L_x_1918:
[----:B------:R-:W-:Y:S01]  /*cf60*/  ULDC.64 UR4, c[0x0][0x9f8] ;  /* 0x00027e0000047ab9 */ /* 0x000fe20000000a00 */
[----:B------:R-:W-:Y:S01]  /*cf70*/  MOV R5, UR43 ;  /* 0x0000002b00057c02 */ /* 0x000fe20008000f00 */
[----:B------:R-:W-:Y:S01]  /*cf80*/  IMAD.U32 R0, RZ, RZ, UR43 ;  /* 0x0000002bff007e24 */ /* 0x000fe2000f8e00ff */
[----:B------:R-:W-:Y:S01]  /*cf90*/  ISETP.NE.U32.AND P0, PT, RZ, UR4, PT ;  /* 0x00000004ff007c0c */ /* 0x000fe2000bf05070 */
[----:B------:R-:W-:Y:S01]  /*cfa0*/  ULDC.64 UR6, c[0x0][0x208] ;  /* 0x0000820000067ab9 */ /* 0x000fe20000000a00 */
[----:B------:R-:W1:Y:S02]  /*cfb0*/  LDC R4, c[0x0][0x428] ;  /* 0x00010a00ff047b82 */ /* 0x000e640000000800 */
[----:B------:R-:W-:-:S13]  /*cfc0*/  ISETP.NE.AND.EX P0, PT, RZ, UR5, PT, P0 ;  /* 0x00000005ff007c0c */ /* 0x000fda000bf05300 */
[----:B------:R-:W2:Y:S02]  /*cfd0*/  @P0 LDC.64 R2, c[0x0][0x9f8] ;  /* 0x00027e00ff020b82 */ /* 0x000ea40000000a00 */
[----:B--2---:R-:W-:-:S05]  /*cfe0*/  @P0 IMAD.WIDE R2, R5, 0x4, R2 ;  /* 0x0000000405020825 */ /* 0x004fca00078e0202 */
[----:B------:R2:W3:Y:S01]  /*cff0*/  @P0 LDG.E R0, desc[UR6][R2.64] ;  /* 0x0000000602000981 */ /* 0x0004e2000c1e1900 */
[----:B-1----:R-:W-:Y:S01]  /*d000*/  ISETP.NE.AND P0, PT, R4, 0x1, PT ;  /* 0x000000010400780c */ /* 0x002fe20003f05270 */
[----:B------:R-:W-:Y:S01]  /*d010*/  IMAD.U32 R4, RZ, RZ, UR42 ;  /* 0x0000002aff047e24 */ /* 0x000fe2000f8e00ff */
[----:B------:R-:W-:Y:S01]  /*d020*/  ISETP.NE.AND P1, PT, R19, RZ, PT ;  /* 0x000000ff1300720c */ /* 0x000fe20003f25270 */
[----:B------:R-:W-:Y:S01]  /*d030*/  UMOV UR40, URZ ;  /* 0x0000003f00287c82 */ /* 0x000fe20008000000 */
[----:B------:R-:W-:Y:S01]  /*d040*/  UMOV UR8, 0x40 ;  /* 0x0000004000087882 */ /* 0x000fe20000000000 */
[----:B------:R-:W-:Y:S01]  /*d050*/  UMOV UR9, UR41 ;  /* 0x0000002900097c82 */ /* 0x000fe20008000000 */
[----:B------:R-:W-:Y:S01]  /*d060*/  UMOV UR10, UR42 ;  /* 0x0000002a000a7c82 */ /* 0x000fe20008000000 */
[----:B------:R-:W-:Y:S01]  /*d070*/  UMOV UR11, UR43 ;  /* 0x0000002b000b7c82 */ /* 0x000fe20008000000 */
[----:B------:R-:W-:Y:S01]  /*d080*/  UMOV UR12, 0x80 ;  /* 0x00000080000c7882 */ /* 0x000fe20000000000 */
[----:B--2---:R-:W1:Y:S01]  /*d090*/  LDC.64 R2, c[0x0][0x3f8] ;  /* 0x0000fe00ff027b82 */ /* 0x004e620000000a00 */
[----:B------:R-:W-:Y:S01]  /*d0a0*/  UMOV UR13, UR41 ;  /* 0x00000029000d7c82 */ /* 0x000fe20008000000 */
[----:B------:R-:W-:Y:S01]  /*d0b0*/  UMOV UR14, UR42 ;  /* 0x0000002a000e7c82 */ /* 0x000fe20008000000 */
[----:B------:R-:W-:Y:S01]  /*d0c0*/  UMOV UR15, UR43 ;  /* 0x0000002b000f7c82 */ /* 0x000fe20008000000 */
[----:B------:R-:W-:-:S02]  /*d0d0*/  UMOV UR6, 0xffffffff ;  /* 0xffffffff00067882 */ /* 0x000fc40000000000 */
[----:B------:R-:W-:Y:S02]  /*d0e0*/  VOTEU.ALL UP1, P1 ;  /* 0x00000000003f7886 */ /* 0x000fe40000820000 */
[----:B------:R-:W2:Y:S03]  /*d0f0*/  @P0 LDC R5, c[0x0][0x42c] ;  /* 0x00010b00ff050b82 */ /* 0x000ea60000000800 */
[----:B------:R-:W-:-:S04]  /*d100*/  @!UP1 UIADD3 UR4, UP0, UR44, 0x270, URZ ;  /* 0x000002702c049890 */ /* 0x000fc8000ff1e03f */
[----:B------:R-:W-:Y:S01]  /*d110*/  @!UP1 UIADD3.X UR5, URZ, UR45, URZ, UP0, !UPT ;  /* 0x0000002d3f059290 */ /* 0x000fe200087fe43f */
[----:B------:R-:W4:Y:S08]  /*d120*/  @P0 LDC R6, c[0x0][0x430] ;  /* 0x00010c00ff060b82 */ /* 0x000f300000000800 */
[----:B------:R1:W-:Y:S01]  /*d130*/  @!UP1 UTMAPF.L2.4D [UR40], [UR4] ;  /* 0x00000028040095b8 */ /* 0x0003e20008018000 */
[----:B--2---:R-:W-:Y:S01]  /*d140*/  @P0 IMAD.HI.U32 R5, R5, UR42, RZ ;  /* 0x0000002a05050c27 */ /* 0x004fe2000f8e00ff */
[----:B------:R2:W-:Y:S04]  /*d150*/  @!UP1 UTMAPF.L2.4D [UR8], [UR4] ;  /* 0x00000008040095b8 */ /* 0x0005e80008018000 */
[----:B----4-:R-:W-:Y:S01]  /*d160*/  @P0 SHF.R.U32.HI R4, RZ, R6, R5 ;  /* 0x00000006ff040219 */ /* 0x010fe20000011605 */
[----:B------:R2:W-:Y:S01]  /*d170*/  @!UP1 UTMAPF.L2.4D [UR12], [UR4] ;  /* 0x0000000c040095b8 */ /* 0x0005e20008018000 */
[----:B-1----:R-:W-:-:S02]  /*d180*/  ISETP.NE.U32.AND P0, PT, R2, RZ, PT ;  /* 0x000000ff0200720c */ /* 0x002fc40003f05070 */
[----:B------:R-:W-:Y:S02]  /*d190*/  MOV R5, UR39 ;  /* 0x0000002700057c02 */ /* 0x000fe40008000f00 */
[----:B------:R-:W-:-:S03]  /*d1a0*/  ISETP.NE.AND.EX P0, PT, R3, RZ, PT, P0 ;  /* 0x000000ff0300720c */ /* 0x000fc60003f05300 */
[----:B------:R-:W-:Y:S01]  /*d1b0*/  VIADD R5, R5, 0xffffffff ;  /* 0xffffffff05057836 */ /* 0x000fe20000000000 */
[----:B---3--:R-:W-:Y:S01]  /*d1c0*/  SEL R6, R0, RZ, !P0 ;  /* 0x000000ff00067207 */ /* 0x008fe20004000000 */
[----:B--2---:R-:W-:Y:S08]  /*d1d0*/  BRA.DIV UR6, `(.L_x_1920) ;  /* 0x0000002606747947 */ /* 0x004ff0000b800000 */
.L_x_1971:
[----:B------:R-:W-:Y:S01]  /*d1e0*/  UMOV UR4, 0xffffffff ;  /* 0xffffffff00047882 */ /* 0x000fe20000000000 */
[----:B------:R-:W-:Y:S02]  /*d1f0*/  SHF.R.S32.HI R12, RZ, 0x1f, R0 ;  /* 0x0000001fff0c7819 */ /* 0x000fe40000011400 */
[----:B------:R-:W-:Y:S05]  /*d200*/  BRA.DIV UR4, `(.L_x_1921) ;  /* 0x0000002604947947 */ /* 0x000fea000b800000 */
[----:B------:R-:W-:-:S13]  /*d210*/  ELECT P6, URZ, PT ;  /* 0x00000000003f782f */ /* 0x000fda00038c0000 */
.L_x_1974:
[----:B------:R-:W-:Y:S05]  /*d220*/  @!P6 BRA `(.L_x_1922) ;  /* 0x0000000000f4e947 */ /* 0x000fea0003800000 */
[----:B------:R-:W-:Y:S01]  /*d230*/  IMAD.MOV.U32 R6, RZ, RZ, R0 ;  /* 0x000000ffff067224 */ /* 0x000fe200078e0000 */
[----:B------:R-:W-:Y:S06]  /*d240*/  @!P0 BRA `(.L_x_1923) ;  /* 0x00000000004c8947 */ /* 0x000fec0003800000 */
[----:B------:R-:W1:Y:S01]  /*d250*/  LDC R11, c[0x0][0x41c] ;  /* 0x00010700ff0b7b82 */ /* 0x000e620000000800 */
[----:B------:R-:W-:Y:S01]  /*d260*/  MOV R10, R5 ;  /* 0x00000005000a7202 */ /* 0x000fe20000000f00 */
[----:B------:R-:W-:Y:S01]  /*d270*/  ULDC.64 UR4, c[0x0][0x408] ;  /* 0x0001020000047ab9 */ /* 0x000fe20000000a00 */
[----:B------:R-:W-:Y:S01]  /*d280*/  ULDC.64 UR6, c[0x0][0x208] ;  /* 0x0000820000067ab9 */ /* 0x000fe20000000a00 */
        /* <DEDUP_REMOVED lines=13> */
[----:B------:R-:W-:-:S05]  /*d360*/  IADD3 R10, -R10, RZ, RZ ;  /* 0x000000ff0a0a7210 */ /* 0x000fca0007ffe1ff */
[----:B------:R-:W-:-:S07]  /*d370*/  IMAD R5, R11, R10, R5 ;  /* 0x0000000a0b057224 */ /* 0x000fce00078e0205 */
.L_x_1923:
[----:B------:R-:W2:Y:S01]  /*d380*/  S2R R7, SR_TID.X ;  /* 0x0000000000077919 */ /* 0x000ea20000002100 */
[----:B-1----:R-:W-:Y:S02]  /*d390*/  LEA R8, R16, UR38, 0x3 ;  /* 0x0000002610087c11 */ /* 0x002fe4000f8e18ff */
[----:B--2---:R-:W-:Y:S02]  /*d3a0*/  LOP3.LUT R9, R7, 0x7f, RZ, 0xc0, !PT ;  /* 0x0000007f07097812 */ /* 0x004fe400078ec0ff */
[----:B------:R-:W-:Y:S02]  /*d3b0*/  SHF.L.U32 R7, R17, 0x1f, RZ ;  /* 0x0000001f11077819 */ /* 0x000fe400000006ff */
[----:B------:R-:W-:Y:S02]  /*d3c0*/  ISETP.NE.AND P3, PT, R9, RZ, PT ;  /* 0x000000ff0900720c */ /* 0x000fe40003f65270 */
[----:B------:R-:W1:Y:S02]  /*d3d0*/  SYNCS.PHASECHK.TRANS64.TRYWAIT P2, [R8+URZ+0x34840], R7 ;  /* 0x03484007080075a7 */ /* 0x000e64000804017f */
[----:B-1----:R-:W-:Y:S09]  /*d3e0*/  @!P2 BRA `(.L_x_1924) ;  /* 0x00000024003ca947 */ /* 0x002ff20003800000 */
.L_x_1975:
[----:B------:R-:W-:Y:S05]  /*d3f0*/  @P3 BRA `(.L_x_1925) ;  /* 0x0000000000143947 */ /* 0x000fea0003800000 */
[----:B------:R-:W-:Y:S01]  /*d400*/  ISETP.NE.AND P2, PT, R19, RZ, PT ;  /* 0x000000ff1300720c */ /* 0x000fe20003f45270 */
[----:B-1----:R-:W-:-:S04]  /*d410*/  IMAD.MOV.U32 R7, RZ, RZ, 0xc000 ;  /* 0x0000c000ff077424 */ /* 0x002fc800078e00ff */
[----:B------:R2:W-:Y:S08]  /*d420*/  SYNCS.ARRIVE.TRANS64 RZ, [R8+URZ+0x34830], R7 ;  /* 0x0348300708ff79a7 */ /* 0x0005f0000800003f */
[----:B------:R-:W-:Y:S05]  /*d430*/  @!P2 BRA `(.L_x_1925) ;  /* 0x000000000004a947 */ /* 0x000fea0003800000 */
[----:B------:R-:W-:Y:S01]  /*d440*/  BPT.TRAP 0x1 ;  /* 0x000000040000795c */ /* 0x000fe20000300000 */
.L_x_1925:
        /* <DEDUP_REMOVED lines=13> */
[----:B------:R-:W-:Y:S02]  /*d520*/  USHF.L.U32 UR11, UR11, 0x7, URZ ;  /* 0x000000070b0b7899 */ /* 0x000fe4000800063f */
[----:B------:R-:W-:Y:S02]  /*d530*/  UIADD3 UR14, UR8, 0x1c400, URZ ;  /* 0x0001c400080e7890 */ /* 0x000fe4000fffe03f */
[----:B------:R-:W-:Y:S02]  /*d540*/  UIADD3 UR15, UR8, 0x20400, URZ ;  /* 0x00020400080f7890 */ /* 0x000fe4000fffe03f */
[----:B------:R-:W-:-:S03]  /*d550*/  UIADD3 UR17, UR8, 0x24400, URZ ;  /* 0x0002440008117890 */ /* 0x000fc6000fffe03f */
[----:B------:R-:W-:Y:S01]  /*d560*/  UMOV UR8, UR14 ;  /* 0x0000000e00087c82 */ /* 0x000fe20008000000 */
[----:B------:R-:W-:Y:S01]  /*d570*/  UMOV UR14, 0x80 ;  /* 0x00000080000e7882 */ /* 0x000fe20000000000 */
[----:B------:R3:W-:Y:S02]  /*d580*/  UTMALDG.4D [UR8], [UR4], desc[UR6] ;  /* 0x00000608040075b4 */ /* 0x0007e40008019000 */
[----:B---3--:R-:W-:Y:S01]  /*d590*/  UMOV UR8, UR15 ;  /* 0x0000000f00087c82 */ /* 0x008fe20008000000 */
[----:B------:R-:W-:Y:S02]  /*d5a0*/  UMOV UR10, UR16 ;  /* 0x00000010000a7c82 */ /* 0x000fe40008000000 */
[----:B------:R3:W-:Y:S02]  /*d5b0*/  UTMALDG.4D [UR8], [UR4], desc[UR6] ;  /* 0x00000608040075b4 */ /* 0x0007e40008019000 */
[----:B---3--:R-:W-:Y:S01]  /*d5c0*/  UMOV UR8, UR17 ;  /* 0x0000001100087c82 */ /* 0x008fe20008000000 */
[----:B------:R-:W-:-:S02]  /*d5d0*/  UMOV UR10, UR14 ;  /* 0x0000000e000a7c82 */ /* 0x000fc40008000000 */
[----:B------:R3:W-:Y:S02]  /*d5e0*/  UTMALDG.4D [UR8], [UR4], desc[UR6] ;  /* 0x00000608040075b4 */ /* 0x0007e40008019000 */
[----:B---3--:R-:W-:Y:S01]  /*d5f0*/  NOP ;  /* 0x0000000000007918 */ /* 0x008fe20000000000 */
.L_x_1922:
        /* <DEDUP_REMOVED lines=9> */
[----:B-12---:R-:W-:Y:S01]  /*d690*/  @P2 IMAD.MOV.U32 R7, RZ, RZ, 0xc000 ;  /* 0x0000c000ff072424 */ /* 0x006fe200078e00ff */
        /* <DEDUP_REMOVED lines=13> */
[----:B-1----:R-:W-:Y:S01]  /*d770*/  MOV R7, UR14 ;  /* 0x0000000e00077c02 */ /* 0x002fe20008000f00 */
[----:B------:R-:W-:Y:S01]  /*d780*/  UMOV UR29, UR43 ;  /* 0x0000002b001d7c82 */ /* 0x000fe20008000000 */
[----:B------:R-:W-:Y:S01]  /*d790*/  UMOV UR26, 0x40 ;  /* 0x00000040001a7882 */ /* 0x000fe20000000000 */
[----:B------:R-:W-:Y:S01]  /*d7a0*/  UMOV UR25, UR9 ;  /* 0x0000000900197c82 */ /* 0x000fe20008000000 */
[----:B------:R-:W-:Y:S01]  /*d7b0*/  SHF.L.U32 R7, R7, 0x1f, RZ ;  /* 0x0000001f07077819 */ /* 0x000fe200000006ff */
[----:B------:R-:W-:Y:S01]  /*d7c0*/  UMOV UR19, UR41 ;  /* 0x0000002900137c82 */ /* 0x000fe20008000000 */
        /* <DEDUP_REMOVED lines=9> */
.L_x_1976:
[----:B------:R-:W-:-:S06]  /*d860*/  UISETP.GE.AND UP0, UPT, UR39, 0x2, UPT ;  /* 0x000000022700788c */ /* 0x000fcc000bf06270 */
[----:B------:R-:W-:-:S13]  /*d870*/  PLOP3.LUT P2, PT, PT, PT, UP0, 0x80, 0x0 ;  /* 0x000000000000781c */ /* 0x000fda0003f4f008 */
[----:B------:R-:W-:Y:S05]  /*d880*/  @!P2 BRA `(.L_x_1927) ;  /* 0x000000140020a947 */ /* 0x000fea0003800000 */
[----:B------:R-:W-:Y:S02]  /*d890*/  ULOP3.LUT UR4, UR39, 0x1, URZ, 0xc0, !UPT ;  /* 0x0000000127047892 */ /* 0x000fe4000f8ec03f */
[----:B------:R-:W-:Y:S02]  /*d8a0*/  UIADD3 UR46, UR39, -0x2, URZ ;  /* 0xfffffffe272e7890 */ /* 0x000fe4000fffe03f */
[----:B------:R-:W-:Y:S01]  /*d8b0*/  UISETP.NE.U32.AND UP0, UPT, UR4, 0x1, UPT ;  /* 0x000000010400788c */ /* 0x000fe2000bf05070 */
[----:B------:R-:W-:-:S03]  /*d8c0*/  ULDC.64 UR36, c[0x0][0x408] ;  /* 0x0001020000247ab9 */ /* 0x000fc60000000a00 */
[----:B-1----:R-:W-:Y:S02]  /*d8d0*/  IMAD.U32 R7, RZ, RZ, UR46 ;  /* 0x0000002eff077e24 */ /* 0x002fe4000f8e00ff */
[----:B------:R-:W-:-:S13]  /*d8e0*/  PLOP3.LUT P2, PT, PT, PT, UP0, 0x80, 0x0 ;  /* 0x000000000000781c */ /* 0x000fda0003f4f008 */
[----:B------:R-:W-:Y:S05]  /*d8f0*/  @!P2 BRA `(.L_x_1928) ;  /* 0x0000000400b8a947 */ /* 0x000fea0003800000 */
[----:B------:R-:W-:Y:S01]  /*d900*/  VIADD R7, R16, 0x1 ;  /* 0x0000000110077836 */ /* 0x000fe20000000000 */
[----:B------:R-:W-:Y:S04]  /*d910*/  BSSY B0, `(.L_x_1929) ;  /* 0x0000068000007945 */ /* 0x000fe80003800000 */
[----:B------:R-:W-:-:S04]  /*d920*/  ISETP.NE.AND P2, PT, R7, 0x2, PT ;  /* 0x000000020700780c */ /* 0x000fc80003f45270 */
[----:B------:R-:W-:Y:S02]  /*d930*/  SEL R10, RZ, 0x1, P2 ;  /* 0x00000001ff0a7807 */ /* 0x000fe40001000000 */
[----:B------:R-:W-:Y:S02]  /*d940*/  SEL R7, R7, RZ, P2 ;  /* 0x000000ff07077207 */ /* 0x000fe40001000000 */
[----:B------:R-:W-:Y:S01]  /*d950*/  LOP3.LUT R10, R17, R10, RZ, 0x3c, !PT ;  /* 0x0000000a110a7212 */ /* 0x000fe200078e3cff */
[----:B------:R-:W-:Y:S06]  /*d960*/  @!P6 BRA `(.L_x_1930) ;  /* 0x000000040088e947 */ /* 0x000fec0003800000 */
[----:B------:R-:W-:Y:S01]  /*d970*/  MOV R9, R6 ;  /* 0x0000000600097202 */ /* 0x000fe20000000f00 */
[----:B------:R-:W-:Y:S01]  /*d980*/  IMAD.U32 R8, RZ, RZ, UR46 ;  /* 0x0000002eff087e24 */ /* 0x000fe2000f8e00ff */
[----:B------:R-:W-:Y:S06]  /*d990*/  @!P0 BRA `(.L_x_1931) ;  /* 0x0000000000548947 */ /* 0x000fec0003800000 */
[----:B------:R-:W-:Y:S01]  /*d9a0*/  ULDC UR7, c[0x0][0x41c] ;  /* 0x0001070000077ab9 */ /* 0x000fe20000000800 */
[----:B------:R-:W-:Y:S01]  /*d9b0*/  UMOV UR6, UR46 ;  /* 0x0000002e00067c82 */ /* 0x000fe20008000000 */
[----:B------:R-:W-:Y:S01]  /*d9c0*/  UISETP.NE.AND UP0, UPT, UR7, 0x1, UPT ;  /* 0x000000010700788c */ /* 0x000fe2000bf05270 */
[----:B------:R-:W-:-:S10]  /*d9d0*/  ULDC.64 UR10, c[0x0][0x208] ;  /* 0x00008200000a7ab9 */ /* 0x000fd40000000a00 */
[----:B------:R-:W-:Y:S02]  /*d9e0*/  @UP0 ULDC.64 UR8, c[0x0][0x420] ;  /* 0x0001080000080ab9 */ /* 0x000fe40000000a00 */
[----:B------:R-:W-:-:S04]  /*d9f0*/  UIMAD.WIDE.U32 UR4, UR46, UR8, URZ ;  /* 0x000000082e0472a5 */ /* 0x000fc8000f8e003f */
[----:B------:R-:W-:-:S03]  /*da00*/  @UP0 USHF.R.U32.HI UR6, URZ, UR9, UR5 ;  /* 0x000000093f060299 */ /* 0x000fc60008011605 */
[----:B------:R-:W-:Y:S01]  /*da10*/  ULDC.64 UR8, c[0x0][0x408] ;  /* 0x0001020000087ab9 */ /* 0x000fe20000000a00 */
[----:B------:R-:W-:Y:S01]  /*da20*/  USHF.R.S32.HI UR4, URZ, 0x1f, UR6 ;  /* 0x0000001f3f047899 */ /* 0x000fe20008011406 */
[----:B------:R-:W-:Y:S02]  /*da30*/  IMAD R11, R12, UR8, RZ ;  /* 0x000000080c0b7c24 */ /* 0x000fe4000f8e02ff */
[----:B------:R-:W-:Y:S02]  /*da40*/  IMAD.U32 R8, RZ, RZ, UR6 ;  /* 0x00000006ff087e24 */ /* 0x000fe4000f8e00ff */
[----:B------:R-:W-:Y:S01]  /*da50*/  IMAD R11, R0, UR9, R11 ;  /* 0x00000009000b7c24 */ /* 0x000fe2000f8e020b */
[----:B------:R-:W-:-:S03]  /*da60*/  MOV R9, UR4 ;  /* 0x0000000400097c02 */ /* 0x000fc60008000f00 */
[----:B------:R-:W-:-:S04]  /*da70*/  IMAD.WIDE.U32 R8, R0, UR8, R8 ;  /* 0x0000000800087c25 */ /* 0x000fc8000f8e0008 */
[----:B------:R-:W-:Y:S01]  /*da80*/  IMAD.IADD R9, R11, 0x1, R9 ;  /* 0x000000010b097824 */ /* 0x000fe200078e0209 */
[----:B------:R-:W-:-:S04]  /*da90*/  LEA R2, P2, R8, R2, 0x2 ;  /* 0x0000000208027211 */ /* 0x000fc800078410ff */
[----:B------:R-:W-:-:S05]  /*daa0*/  LEA.HI.X R3, R8, R3, R9, 0x2, P2 ;  /* 0x0000000308037211 */ /* 0x000fca00010f1409 */
[----:B------:R1:W5:Y:S01]  /*dab0*/  LDG.E R9, desc[UR10][R2.64] ;  /* 0x0000000a02097981 */ /* 0x000362000c1e1900 */
[----:B------:R-:W-:-:S04]  /*dac0*/  UIADD3 UR4, -UR6, URZ, URZ ;  /* 0x0000003f06047290 */ /* 0x000fc8000fffe13f */
[----:B------:R-:W-:-:S06]  /*dad0*/  UIMAD UR4, UR7, UR4, UR46 ;  /* 0x00000004070472a4 */ /* 0x000fcc000f8e022e */
[----:B-1----:R-:W-:-:S07]  /*dae0*/  IMAD.U32 R8, RZ, RZ, UR4 ;  /* 0x00000004ff087e24 */ /* 0x002fce000f8e00ff */
.L_x_1931:
[----:B------:R-:W1:Y:S01]  /*daf0*/  S2R R2, SR_TID.X ;  /* 0x0000000000027919 */ /* 0x000e620000002100 */
[----:B------:R-:W-:Y:S02]  /*db00*/  LEA R3, R7, UR38, 0x3 ;  /* 0x0000002607037c11 */ /* 0x000fe4000f8e18ff */
[----:B-1----:R-:W-:Y:S02]  /*db10*/  LOP3.LUT R11, R2, 0x7f, RZ, 0xc0, !PT ;  /* 0x0000007f020b7812 */ /* 0x002fe400078ec0ff */
[----:B------:R-:W-:Y:S02]  /*db20*/  SHF.L.U32 R2, R10, 0x1f, RZ ;  /* 0x0000001f0a027819 */ /* 0x000fe400000006ff */
[----:B------:R-:W-:Y:S02]  /*db30*/  ISETP.NE.AND P2, PT, R11, RZ, PT ;  /* 0x000000ff0b00720c */ /* 0x000fe40003f45270 */
[----:B------:R-:W1:Y:S02]  /*db40*/  SYNCS.PHASECHK.TRANS64.TRYWAIT P3, [R3+URZ+0x34840], R2 ;  /* 0x03484002030075a7 */ /* 0x000e64000806017f */
[----:B-1----:R-:W-:Y:S09]  /*db50*/  @!P3 BRA `(.L_x_1932) ;  /* 0x0000001c008cb947 */ /* 0x002ff20003800000 */
.L_x_1977:
[----:B------:R-:W-:Y:S05]  /*db60*/  @P2 BRA `(.L_x_1933) ;  /* 0x0000000000142947 */ /* 0x000fea0003800000 */
[----:B------:R-:W-:Y:S02]  /*db70*/  ISETP.NE.AND P3, PT, R19, RZ, PT ;  /* 0x000000ff1300720c */ /* 0x000fe40003f65270 */
[----:B-1----:R-:W-:-:S04]  /*db80*/  MOV R2, 0xc000 ;  /* 0x0000c00000027802 */ /* 0x002fc80000000f00 */
[----:B------:R2:W-:Y:S07]  /*db90*/  SYNCS.ARRIVE.TRANS64 RZ, [R3+URZ+0x34830], R2 ;  /* 0x0348300203ff79a7 */ /* 0x0005ee000800003f */
[----:B------:R-:W-:Y:S05]  /*dba0*/  @!P3 BRA `(.L_x_1933) ;  /* 0x000000000004b947 */ /* 0x000fea0003800000 */
[----:B------:R-:W-:Y:S01]  /*dbb0*/  BPT.TRAP 0x1 ;  /* 0x000000040000795c */ /* 0x000fe20000300000 */
.L_x_1933:
        /* <DEDUP_REMOVED lines=14> */
[----:B-12---:R-:W-:Y:S01]  /*dca0*/  SHF.L.U32 R3, R17, 0x1f, RZ ;  /* 0x0000001f11037819 */ /* 0x006fe200000006ff */
[----:B------:R-:W-:Y:S01]  /*dcb0*/  UIADD3 UR9, UR9, 0x34830, URZ ;  /* 0x0003483009097890 */ /* 0x000fe2000fffe03f */
[----:B------:R-:W-:Y:S01]  /*dcc0*/  LEA R2, R16, UR19, 0x3 ;  /* 0x0000001310027c11 */ /* 0x000fe2000f8e18ff */
[----:B------:R-:W-:-:S02]  /*dcd0*/  USHF.L.U32 UR11, UR11, 0x7, URZ ;  /* 0x000000070b0b7899 */ /* 0x000fc4000800063f */
        /* <DEDUP_REMOVED lines=13> */
.L_x_1978:
[----:B------:R-:W-:Y:S05]  /*ddb0*/  @P2 BRA `(.L_x_1935) ;  /* 0x0000000000182947 */ /* 0x000fea0003800000 */
[----:B------:R-:W-:Y:S01]  /*ddc0*/  ISETP.NE.AND P2, PT, R19, RZ, PT ;  /* 0x000000ff1300720c */ /* 0x000fe20003f45270 */
[----:B-1----:R-:W-:Y:S01]  /*ddd0*/  IMAD.MOV.U32 R3, RZ, RZ, 0x8000 ;  /* 0x00008000ff037424 */ /* 0x002fe200078e00ff */
[----:B------:R-:W-:-:S04]  /*dde0*/  LEA R2, R16, UR38, 0x3 ;  /* 0x0000002610027c11 */ /* 0x000fc8000f8e18ff */
[----:B------:R2:W-:Y:S07]  /*ddf0*/  SYNCS.ARRIVE.TRANS64 RZ, [R2+URZ+0x34850], R3 ;  /* 0x0348500302ff79a7 */ /* 0x0005ee000800003f */
[----:B------:R-:W-:Y:S05]  /*de00*/  @!P2 BRA `(.L_x_1935) ;  /* 0x000000000004a947 */ /* 0x000fea0003800000 */
[----:B------:R-:W-:Y:S01]  /*de10*/  BPT.TRAP 0x1 ;  /* 0x000000040000795c */ /* 0x000fe20000300000 */
.L_x_1935:
        /* <DEDUP_REMOVED lines=10> */
[----:B------:R-:W-:-:S03]  /*dec0*/  MOV R5, R8 ;  /* 0x0000000800057202 */ /* 0x000fc60000000f00 */
[----:B------:R-:W-:Y:S02]  /*ded0*/  ULEA UR6, UR9, UR38, 0xf ;  /* 0x0000002609067291 */ /* 0x000fe4000f8e783f */
[----:B------:R-:W-:Y:S02]  /*dee0*/  ULEA UR9, UR9, UR38, 0x3 ;  /* 0x0000002609097291 */ /* 0x000fe4000f8e183f */
[----:B------:R-:W-:Y:S02]  /*def0*/  USHF.L.U32 UR11, UR11, 0x7, URZ ;  /* 0x000000070b0b7899 */ /* 0x000fe4000800063f */
[----:B------:R-:W-:Y:S02]  /*df00*/  UIADD3 UR8, UR6, 0x400, URZ ;  /* 0x0000040006087890 */ /* 0x000fe4000fffe03f */
[----:B------:R-:W-:Y:S02]  /*df10*/  UIADD3 UR9, UR9, 0x34850, URZ ;  /* 0x0003485009097890 */ /* 0x000fe4000fffe03f */
[----:B------:R-:W-:-:S03]  /*df20*/  UIADD3 UR14, UR6, 0x4400, URZ ;  /* 0x00004400060e7890 */ /* 0x000fc6000fffe03f */
[----:B------:R-:W-:-:S04]  /*df30*/  UMOV UR6, 0x0 ;  /* 0x0000000000067882 */ /* 0x000fc80000000000 */
[----:B------:R3:W-:Y:S02]  /*df40*/  UTMALDG.4D [UR8], [UR4], desc[UR6] ;  /* 0x00000608040075b4 */ /* 0x0007e40008019000 */
[----:B---3--:R-:W-:Y:S01]  /*df50*/  UMOV UR8, UR14 ;  /* 0x0000000e00087c82 */ /* 0x008fe20008000000 */
[----:B------:R-:W-:Y:S02]  /*df60*/  UMOV UR10, UR15 ;  /* 0x0000000f000a7c82 */ /* 0x000fe40008000000 */
[----:B------:R3:W-:Y:S02]  /*df70*/  UTMALDG.4D [UR8], [UR4], desc[UR6] ;  /* 0x00000608040075b4 */ /* 0x0007e40008019000 */
[----:B---3--:R-:W-:Y:S01]  /*df80*/  NOP ;  /* 0x0000000000007918 */ /* 0x008fe20000000000 */
.L_x_1930:
[----:B------:R-:W-:Y:S05]  /*df90*/  BSYNC B0 ;  /* 0x0000000000007941 */ /* 0x000fea0003800000 */
.L_x_1929:
[----:B------:R-:W-:Y:S01]  /*dfa0*/  UIADD3 UR4, UR39, -0x3, URZ ;  /* 0xfffffffd27047890 */ /* 0x000fe2000fffe03f */
[----:B------:R-:W-:Y:S02]  /*dfb0*/  IMAD.MOV.U32 R16, RZ, RZ, R7 ;  /* 0x000000ffff107224 */ /* 0x000fe400078e0007 */
[----:B------:R-:W-:-:S03]  /*dfc0*/  IMAD.MOV.U32 R17, RZ, RZ, R10 ;  /* 0x000000ffff117224 */ /* 0x000fc600078e000a */
[----:B------:R-:W-:-:S07]  /*dfd0*/  MOV R7, UR4 ;  /* 0x0000000400077c02 */ /* 0x000fce0008000f00 */
.L_x_1928:
[----:B------:R-:W-:Y:S01]  /*dfe0*/  ISETP.NE.AND P2, PT, RZ, UR46, PT ;  /* 0x0000002eff007c0c */ /* 0x000fe2000bf45270 */
[----:B------:R-:W-:-:S12]  /*dff0*/  BSSY B0, `(.L_x_1927) ;  /* 0x00000d1000007945 */ /* 0x000fd80003800000 */
[----:B------:R-:W-:Y:S05]  /*e000*/  @!P2 BRA `(.L_x_1936) ;  /* 0x0000000c003ca947 */ /* 0x000fea0003800000 */
[----:B------:R-:W-:-:S07]  /*e010*/  IMAD.MOV.U32 R8, RZ, RZ, R6 ;  /* 0x000000ffff087224 */ /* 0x000fce00078e0006 */
.L_x_1951:
[----:B------:R-:W-:Y:S01]  /*e020*/  VIADD R10, R16, 0x1 ;  /* 0x00000001100a7836 */ /* 0x000fe20000000000 */
[----:B------:R-:W-:Y:S05]  /*e030*/  YIELD ;  /* 0x0000000000007946 */ /* 0x000fea0003800000 */
[----:B------:R-:W-:Y:S01]  /*e040*/  ISETP.NE.AND P2, PT, R10, 0x2, PT ;  /* 0x000000020a00780c */ /* 0x000fe20003f45270 */
[----:B------:R-:W-:Y:S03]  /*e050*/  BSSY B1, `(.L_x_1937) ;  /* 0x0000062000017945 */ /* 0x000fe60003800000 */
[----:B-12---:R-:W-:-:S02]  /*e060*/  SEL R2, RZ, 0x1, P2 ;  /* 0x00000001ff027807 */ /* 0x006fc40001000000 */
[----:B------:R-:W-:Y:S02]  /*e070*/  SEL R10, R10, RZ, P2 ;  /* 0x000000ff0a0a7207 */ /* 0x000fe40001000000 */
[----:B------:R-:W-:Y:S01]  /*e080*/  LOP3.LUT R11, R17, R2, RZ, 0x3c, !PT ;  /* 0x00000002110b7212 */ /* 0x000fe200078e3cff */
[----:B------:R-:W-:Y:S06]  /*e090*/  @!P6 BRA `(.L_x_1938) ;  /* 0x000000040074e947 */ /* 0x000fec0003800000 */
[----:B------:R-:W-:Y:S01]  /*e0a0*/  MOV R13, R7 ;  /* 0x00000007000d7202 */ /* 0x000fe20000000f00 */
[----:B------:R-:W-:Y:S06]  /*e0b0*/  @!P0 BRA `(.L_x_1939) ;  /* 0x0000000000488947 */ /* 0x000fec0003800000 */
[----:B------:R-:W1:Y:S01]  /*e0c0*/  LDC R13, c[0x0][0x41c] ;  /* 0x00010700ff0d7b82 */ /* 0x000e620000000800 */
[----:B------:R-:W-:Y:S01]  /*e0d0*/  IMAD R14, R12, UR36, RZ ;  /* 0x000000240c0e7c24 */ /* 0x000fe2000f8e02ff */
[----:B------:R-:W-:-:S03]  /*e0e0*/  ULDC.64 UR4, c[0x0][0x208] ;  /* 0x0000820000047ab9 */ /* 0x000fc60000000a00 */
        /* <DEDUP_REMOVED lines=10> */
[----:B------:R-:W-:-:S05]  /*e190*/  IMAD.WIDE.U32 R2, R0, UR36, R2 ;  /* 0x0000002400027c25 */ /* 0x000fca000f8e0002 */
[----:B------:R-:W-:Y:S02]  /*e1a0*/  IADD3 R14, R14, R3, RZ ;  /* 0x000000030e0e7210 */ /* 0x000fe40007ffe0ff */
[----:B-1----:R-:W-:-:S04]  /*e1b0*/  LEA R8, P2, R2, R8, 0x2 ;  /* 0x0000000802087211 */ /* 0x002fc800078410ff */
[----:B------:R-:W-:-:S05]  /*e1c0*/  LEA.HI.X R9, R2, R9, R14, 0x2, P2 ;  /* 0x0000000902097211 */ /* 0x000fca00010f140e */
[----:B------:R1:W5:Y:S04]  /*e1d0*/  LDG.E R8, desc[UR4][R8.64] ;  /* 0x0000000408087981 */ /* 0x000368000c1e1900 */
.L_x_1939:
[----:B------:R-:W1:Y:S01]  /*e1e0*/  S2R R2, SR_TID.X ;  /* 0x0000000000027919 */ /* 0x000e620000002100 */
[----:B------:R-:W-:Y:S02]  /*e1f0*/  LEA R3, R10, UR38, 0x3 ;  /* 0x000000260a037c11 */ /* 0x000fe4000f8e18ff */
[----:B-1----:R-:W-:Y:S02]  /*e200*/  LOP3.LUT R9, R2, 0x7f, RZ, 0xc0, !PT ;  /* 0x0000007f02097812 */ /* 0x002fe400078ec0ff */
[----:B------:R-:W-:Y:S02]  /*e210*/  SHF.L.U32 R2, R11, 0x1f, RZ ;  /* 0x0000001f0b027819 */ /* 0x000fe400000006ff */
[----:B------:R-:W-:Y:S02]  /*e220*/  ISETP.NE.AND P2, PT, R9, RZ, PT ;  /* 0x000000ff0900720c */ /* 0x000fe40003f45270 */
[----:B------:R-:W1:Y:S02]  /*e230*/  SYNCS.PHASECHK.TRANS64.TRYWAIT P3, [R3+URZ+0x34840], R2 ;  /* 0x03484002030075a7 */ /* 0x000e64000806017f */
[----:B-1----:R-:W-:Y:S09]  /*e240*/  @!P3 BRA `(.L_x_1940) ;  /* 0x0000001400f8b947 */ /* 0x002ff20003800000 */
.L_x_1979:
[----:B------:R-:W-:Y:S05]  /*e250*/  @P2 BRA `(.L_x_1941) ;  /* 0x0000000000142947 */ /* 0x000fea0003800000 */
[----:B------:R-:W-:Y:S01]  /*e260*/  ISETP.NE.AND P3, PT, R19, RZ, PT ;  /* 0x000000ff1300720c */ /* 0x000fe20003f65270 */
[----:B-1----:R-:W-:-:S04]  /*e270*/  IMAD.MOV.U32 R2, RZ, RZ, 0xc000 ;  /* 0x0000c000ff027424 */ /* 0x002fc800078e00ff */
[----:B------:R2:W-:Y:S08]  /*e280*/  SYNCS.ARRIVE.TRANS64 RZ, [R3+URZ+0x34830], R2 ;  /* 0x0348300203ff79a7 */ /* 0x0005f0000800003f */
[----:B------:R-:W-:Y:S05]  /*e290*/  @!P3 BRA `(.L_x_1941) ;  /* 0x000000000004b947 */ /* 0x000fea0003800000 */
[----:B------:R-:W-:Y:S01]  /*e2a0*/  BPT.TRAP 0x1 ;  /* 0x000000040000795c */ /* 0x000fe20000300000 */
.L_x_1941:
        /* <DEDUP_REMOVED lines=16> */
[----:B-12---:R-:W-:Y:S01]  /*e3b0*/  LEA R2, R16, UR19, 0x3 ;  /* 0x0000001310027c11 */ /* 0x006fe2000f8e18ff */
        /* <DEDUP_REMOVED lines=14> */
.L_x_1980:
[----:B------:R-:W-:Y:S05]  /*e4a0*/  @P2 BRA `(.L_x_1943) ;  /* 0x0000000000142947 */ /* 0x000fea0003800000 */
[----:B------:R-:W-:Y:S01]  /*e4b0*/  ISETP.NE.AND P2, PT, R19, RZ, PT ;  /* 0x000000ff1300720c */ /* 0x000fe20003f45270 */
[----:B------:R-:W-:-:S04]  /*e4c0*/  IMAD.MOV.U32 R3, RZ, RZ, 0x8000 ;  /* 0x00008000ff037424 */ /* 0x000fc800078e00ff */
[----:B------:R2:W-:Y:S08]  /*e4d0*/  SYNCS.ARRIVE.TRANS64 RZ, [R2+URZ+0x50], R3 ;  /* 0x0000500302ff79a7 */ /* 0x0005f0000800003f */
[----:B------:R-:W-:Y:S05]  /*e4e0*/  @!P2 BRA `(.L_x_1943) ;  /* 0x000000000004a947 */ /* 0x000fea0003800000 */
[----:B------:R-:W-:Y:S01]  /*e4f0*/  BPT.TRAP 0x1 ;  /* 0x000000040000795c */ /* 0x000fe20000300000 */
.L_x_1943:
        /* <DEDUP_REMOVED lines=10> */
[----:B------:R-:W-:Y:S01]  /*e5a0*/  MOV R5, R13 ;  /* 0x0000000d00057202 */ /* 0x000fe20000000f00 */
[----:B------:R-:W-:-:S02]  /*e5b0*/  IMAD.MOV.U32 R6, RZ, RZ, R8 ;  /* 0x000000ffff067224 */ /* 0x000fc400078e0008 */
        /* <DEDUP_REMOVED lines=11> */
.L_x_1938:
[----:B------:R-:W-:Y:S05]  /*e670*/  BSYNC B1 ;  /* 0x0000000000017941 */ /* 0x000fea0003800000 */
.L_x_1937:
[----:B------:R-:W-:Y:S01]  /*e680*/  VIADD R16, R10, 0x1 ;  /* 0x000000010a107836 */ /* 0x000fe20000000000 */
[----:B------:R-:W-:Y:S04]  /*e690*/  BSSY B1, `(.L_x_1944) ;  /* 0x0000063000017945 */ /* 0x000fe80003800000 */
[----:B------:R-:W-:-:S04]  /*e6a0*/  ISETP.NE.AND P2, PT, R16, 0x2, PT ;  /* 0x000000021000780c */ /* 0x000fc80003f45270 */
[----:B-12---:R-:W-:Y:S02]  /*e6b0*/  SEL R2, RZ, 0x1, P2 ;  /* 0x00000001ff027807 */ /* 0x006fe40001000000 */
[----:B------:R-:W-:Y:S02]  /*e6c0*/  SEL R16, R16, RZ, P2 ;  /* 0x000000ff10107207 */ /* 0x000fe40001000000 */
[----:B------:R-:W-:Y:S01]  /*e6d0*/  LOP3.LUT R17, R11, R2, RZ, 0x3c, !PT ;  /* 0x000000020b117212 */ /* 0x000fe200078e3cff */
[----:B------:R-:W-:Y:S06]  /*e6e0*/  @!P6 BRA `(.L_x_1945) ;  /* 0x000000040074e947 */ /* 0x000fec0003800000 */
[----:B------:R-:W-:Y:S01]  /*e6f0*/  IADD3 R13, R7, -0x1, RZ ;  /* 0xffffffff070d7810 */ /* 0x000fe20007ffe0ff */
[----:B------:R-:W-:Y:S06]  /*e700*/  @!P0 BRA `(.L_x_1946) ;  /* 0x0000000000488947 */ /* 0x000fec0003800000 */
[----:B------:R-:W1:Y:S01]  /*e710*/  LDC R8, c[0x0][0x41c] ;  /* 0x00010700ff087b82 */ /* 0x000e620000000800 */
        /* <DEDUP_REMOVED lines=12> */
[----:B------:R-:W-:-:S05]  /*e7e0*/  IMAD.WIDE.U32 R2, R0, UR36, R2 ;  /* 0x0000002400027c25 */ /* 0x000fca000f8e0002 */
[----:B------:R-:W-:Y:S02]  /*e7f0*/  IADD3 R14, R14, R3, RZ ;  /* 0x000000030e0e7210 */ /* 0x000fe40007ffe0ff */
[----:B-1----:R-:W-:-:S04]  /*e800*/  LEA R8, P2, R2, R8, 0x2 ;  /* 0x0000000802087211 */ /* 0x002fc800078410ff */
[----:B------:R-:W-:-:S05]  /*e810*/  LEA.HI.X R9, R2, R9, R14, 0x2, P2 ;  /* 0x0000000902097211 */ /* 0x000fca00010f140e */
[----:B------:R1:W5:Y:S04]  /*e820*/  LDG.E R8, desc[UR4][R8.64] ;  /* 0x0000000408087981 */ /* 0x000368000c1e1900 */
.L_x_1946:
[----:B------:R-:W1:Y:S01]  /*e830*/  S2R R2, SR_TID.X ;  /* 0x0000000000027919 */ /* 0x000e620000002100 */
[----:B------:R-:W-:Y:S02]  /*e840*/  SHF.L.U32 R3, R17, 0x1f, RZ ;  /* 0x0000001f11037819 */ /* 0x000fe400000006ff */
[----:B-1----:R-:W-:Y:S02]  /*e850*/  LOP3.LUT R9, R2, 0x7f, RZ, 0xc0, !PT ;  /* 0x0000007f02097812 */ /* 0x002fe400078ec0ff */
[----:B------:R-:W-:Y:S02]  /*e860*/  LEA R2, R16, UR38, 0x3 ;  /* 0x0000002610027c11 */ /* 0x000fe4000f8e18ff */
[----:B------:R-:W-:Y:S02]  /*e870*/  ISETP.NE.AND P2, PT, R9, RZ, PT ;  /* 0x000000ff0900720c */ /* 0x000fe40003f45270 */
[----:B------:R-:W1:Y:S02]  /*e880*/  SYNCS.PHASECHK.TRANS64.TRYWAIT P3, [R2+URZ+0x34840], R3 ;  /* 0x03484003020075a7 */ /* 0x000e64000806017f */
[----:B-1----:R-:W-:Y:S09]  /*e890*/  @!P3 BRA `(.L_x_1947) ;  /* 0x00000010008cb947 */ /* 0x002ff20003800000 */
.L_x_1981:
[----:B------:R-:W-:Y:S05]  /*e8a0*/  @P2 BRA `(.L_x_1948) ;  /* 0x0000000000142947 */ /* 0x000fea0003800000 */
[----:B------:R-:W-:Y:S01]  /*e8b0*/  ISETP.NE.AND P3, PT, R19, RZ, PT ;  /* 0x000000ff1300720c */ /* 0x000fe20003f65270 */
[----:B-1----:R-:W-:-:S04]  /*e8c0*/  IMAD.MOV.U32 R3, RZ, RZ, 0xc000 ;  /* 0x0000c000ff037424 */ /* 0x002fc800078e00ff */
[----:B------:R2:W-:Y:S08]  /*e8d0*/  SYNCS.ARRIVE.TRANS64 RZ, [R2+URZ+0x34830], R3 ;  /* 0x0348300302ff79a7 */ /* 0x0005f0000800003f */
[----:B------:R-:W-:Y:S05]  /*e8e0*/  @!P3 BRA `(.L_x_1948) ;  /* 0x000000000004b947 */ /* 0x000fea0003800000 */
[----:B------:R-:W-:Y:S01]  /*e8f0*/  BPT.TRAP 0x1 ;  /* 0x000000040000795c */ /* 0x000fe20000300000 */
.L_x_1948:
        /* <DEDUP_REMOVED lines=14> */
[----:B-12---:R-:W-:Y:S01]  /*e9e0*/  LEA R2, R10, UR19, 0x3 ;  /* 0x000000130a027c11 */ /* 0x006fe2000f8e18ff */
[----:B------:R-:W-:-:S02]  /*e9f0*/  ULEA UR9, UR9, UR19, 0x3 ;  /* 0x0000001309097291 */ /* 0x000fc4000f8e183f */
[----:B------:R-:W-:Y:S02]  /*ea00*/  USHF.L.U32 UR11, UR11, 0x7, URZ ;  /* 0x000000070b0b7899 */ /* 0x000fe4000800063f */
        /* <DEDUP_REMOVED lines=14> */
.L_x_1982:
[----:B------:R-:W-:Y:S05]  /*eaf0*/  @P2 BRA `(.L_x_1950) ;  /* 0x0000000000142947 */ /* 0x000fea0003800000 */
[----:B------:R-:W-:Y:S01]  /*eb00*/  ISETP.NE.AND P2, PT, R19, RZ, PT ;  /* 0x000000ff1300720c */ /* 0x000fe20003f45270 */
[----:B------:R-:W-:-:S04]  /*eb10*/  IMAD.MOV.U32 R3, RZ, RZ, 0x8000 ;  /* 0x00008000ff037424 */ /* 0x000fc800078e00ff */
[----:B------:R2:W-:Y:S08]  /*eb20*/  SYNCS.ARRIVE.TRANS64 RZ, [R2+URZ+0x50], R3 ;  /* 0x0000500302ff79a7 */ /* 0x0005f0000800003f */
[----:B------:R-:W-:Y:S05]  /*eb30*/  @!P2 BRA `(.L_x_1950) ;  /* 0x000000000004a947 */ /* 0x000fea0003800000 */
[----:B------:R-:W-:Y:S01]  /*eb40*/  BPT.TRAP 0x1 ;  /* 0x000000040000795c */ /* 0x000fe20000300000 */
.L_x_1950:
        /* <DEDUP_REMOVED lines=23> */
.L_x_1945:
[----:B------:R-:W-:Y:S05]  /*ecc0*/  BSYNC B1 ;  /* 0x0000000000017941 */ /* 0x000fea0003800000 */
.L_x_1944:
[C---:B------:R-:W-:Y:S01]  /*ecd0*/  ISETP.GT.AND P2, PT, R7.reuse, 0x1, PT ;  /* 0x000000010700780c */ /* 0x040fe20003f44270 */
[----:B------:R-:W-:-:S12]  /*ece0*/  VIADD R7, R7, 0xfffffffe ;  /* 0xfffffffe07077836 */ /* 0x000fd80000000000 */
[----:B------:R-:W-:Y:S05]  /*ecf0*/  @P2 BRA `(.L_x_1951) ;  /* 0xfffffff000c82947 */ /* 0x000fea000383ffff */
.L_x_1936:
[----:B------:R-:W-:Y:S05]  /*ed00*/  BSYNC B0 ;  /* 0x0000000000007941 */ /* 0x000fea0003800000 */
.L_x_1927:
[----:B------:R-:W-:Y:S04]  /*ed10*/  BSSY B0, `(.L_x_1952) ;  /* 0x000000f000007945 */ /* 0x000fe80003800000 */
[----:B------:R-:W-:Y:S05]  /*ed20*/  @P1 BRA `(.L_x_1953) ;  /* 0x0000000000341947 */ /* 0x000fea0003800000 */
[----:B-1----:R-:W1:Y:S01]  /*ed30*/  S2R R7, SR_LANEID ;  /* 0x0000000000077919 */ /* 0x002e620000000000 */
[----:B------:R-:W-:Y:S01]  /*ed40*/  VOTEU.ANY UR4, UPT, PT ;  /* 0x0000000000047886 */ /* 0x000fe200038e0100 */
[----:B--2---:R-:W2:Y:S01]  /*ed50*/  LDC.64 R2, c[0x0][0xdf0] ;  /* 0x00037c00ff027b82 */ /* 0x004ea20000000a00 */
        /* <DEDUP_REMOVED lines=10> */
.L_x_1953:
[----:B------:R-:W-:Y:S05]  /*ee00*/  BSYNC B0 ;  /* 0x0000000000007941 */ /* 0x000fea0003800000 */
.L_x_1952:
[----:B------:R-:W-:Y:S04]  /*ee10*/  BSSY B0, `(.L_x_1954) ;  /* 0x0000024000007945 */ /* 0x000fe80003800000 */
[----:B------:R-:W-:Y:S05]  /*ee20*/  @!P6 BRA `(.L_x_1955) ;  /* 0x000000000088e947 */ /* 0x000fea0003800000 */
[----:B------:R-:W3:Y:S01]  /*ee30*/  S2R R0, SR_TID.X ;  /* 0x0000000000007919 */ /* 0x000ee20000002100 */
[----:B-12---:R-:W-:Y:S02]  /*ee40*/  LEA R3, R16, UR38, 0x3 ;  /* 0x0000002610037c11 */ /* 0x006fe4000f8e18ff */
[----:B---3--:R-:W-:Y:S02]  /*ee50*/  LOP3.LUT R2, R0, 0x7f, RZ, 0xc0, !PT ;  /* 0x0000007f00027812 */ /* 0x008fe400078ec0ff */
[----:B------:R-:W-:Y:S02]  /*ee60*/  SHF.L.U32 R0, R17, 0x1f, RZ ;  /* 0x0000001f11007819 */ /* 0x000fe400000006ff */
[----:B------:R-:W-:Y:S02]  /*ee70*/  ISETP.NE.AND P1, PT, R2, RZ, PT ;  /* 0x000000ff0200720c */ /* 0x000fe40003f25270 */
[----:B------:R-:W1:Y:S02]  /*ee80*/  SYNCS.PHASECHK.TRANS64.TRYWAIT P0, [R3+URZ+0x34860], R0 ;  /* 0x03486000030075a7 */ /* 0x000e64000800017f */
[----:B-1----:R-:W-:Y:S09]  /*ee90*/  @!P0 BRA `(.L_x_1956) ;  /* 0x0000000c00348947 */ /* 0x002ff20003800000 */
.L_x_1983:
[----:B------:R-:W-:Y:S05]  /*eea0*/  @P1 BRA `(.L_x_1957) ;  /* 0x0000000000141947 */ /* 0x000fea0003800000 */
[----:B------:R-:W-:Y:S02]  /*eeb0*/  ISETP.NE.AND P0, PT, R19, RZ, PT ;  /* 0x000000ff1300720c */ /* 0x000fe40003f05270 */
[----:B-1----:R-:W-:-:S04]  /*eec0*/  MOV R0, 0x8000 ;  /* 0x0000800000007802 */ /* 0x002fc80000000f00 */
[----:B------:R2:W-:Y:S07]  /*eed0*/  SYNCS.ARRIVE.TRANS64 RZ, [R3+URZ+0x34850], R0 ;  /* 0x0348500003ff79a7 */ /* 0x0005ee000800003f */
[----:B------:R-:W-:Y:S05]  /*eee0*/  @!P0 BRA `(.L_x_1957) ;  /* 0x0000000000048947 */ /* 0x000fea0003800000 */
[----:B------:R-:W-:Y:S01]  /*eef0*/  BPT.TRAP 0x1 ;  /* 0x000000040000795c */ /* 0x000fe20000300000 */
.L_x_1957:
        /* <DEDUP_REMOVED lines=21> */
.L_x_1955:
[----:B------:R-:W-:Y:S05]  /*f050*/  BSYNC B0 ;  /* 0x0000000000007941 */ /* 0x000fea0003800000 */
.L_x_1954:
[----:B------:R-:W-:Y:S02]  /*f060*/  VIADD R16, R16, 0x1 ;  /* 0x0000000110107836 */ /* 0x000fe40000000000 */
[----:B------:R-:W-:-:S03]  /*f070*/  IMAD.MOV.U32 R13, RZ, RZ, R18 ;  /* 0x000000ffff0d7224 */ /* 0x000fc600078e0012 */
[----:B------:R-:W-:-:S04]  /*f080*/  ISETP.NE.AND P0, PT, R16, 0x2, PT ;  /* 0x000000021000780c */ /* 0x000fc80003f05270 */
[----:B-12---:R-:W-:Y:S02]  /*f090*/  SEL R0, RZ, 0x1, P0 ;  /* 0x00000001ff007807 */ /* 0x006fe40000000000 */
[----:B------:R-:W-:Y:S02]  /*f0a0*/  SEL R16, R16, RZ, P0 ;  /* 0x000000ff10107207 */ /* 0x000fe40000000000 */
[----:B------:R-:W-:-:S07]  /*f0b0*/  LOP3.LUT R17, R17, R0, RZ, 0x3c, !PT ;  /* 0x0000000011117212 */ /* 0x000fce00078e3cff */
.L_x_1916:
[----:B------:R-:W-:Y:S05]  /*f0c0*/  BSYNC B6 ;  /* 0x0000000000067941 */ /* 0x000fea0003800000 */
.L_x_1914:
[----:B------:R-:W-:-:S03]  /*f0d0*/  UMOV UR4, 0xffffffff ;  /* 0xffffffff00047882 */ /* 0x000fc60000000000 */
[----:B------:R-:W-:Y:S05]  /*f0e0*/  BRA.DIV UR4, `(.L_x_1958) ;  /* 0x0000000a04b47947 */ /* 0x000fea000b800000 */
[----:B------:R1:W2:Y:S02]  /*f0f0*/  SHFL.IDX PT, R14, R13, RZ, 0x1f ;  /* 0x00001fff0d0e7589 */ /* 0x0002a400000e0000 */
.L_x_1986:
[----:B------:R-:W-:Y:S01]  /*f100*/  ISETP.NE.AND P0, PT, R19, RZ, PT ;  /* 0x000000ff1300720c */ /* 0x000fe20003f05270 */
[----:B------:R-:W-:Y:S05]  /*f110*/  WARPSYNC.ALL ;  /* 0x0000000000007948 */ /* 0x000fea0003800000 */
[----:B------:R-:W-:Y:S01]  /*f120*/  BAR.SYNC.DEFER_BLOCKING 0x4, 0x120 ;  /* 0x0104800000007b1d */ /* 0x000fe20000010000 */
[----:B--2---:R-:W-:-:S05]  /*f130*/  MOV R18, R14 ;  /* 0x0000000e00127202 */ /* 0x004fca0000000f00 */
[----:B------:R-:W-:Y:S01]  /*f140*/  ULDC UR4, c[0x0][0xda8] ;  /* 0x00036a0000047ab9 */ /* 0x000fe20000000800 */
[----:B------:R-:W-:Y:S01]  /*f150*/  @!P0 MOV R0, 0x400 ;  /* 0x0000040000008802 */ /* 0x000fe20000000f00 */
[----:B------:R-:W2:Y:S03]  /*f160*/  @!P0 S2R R3, SR_CgaCtaId ;  /* 0x0000000000038919 */ /* 0x000ea60000008800 */
[----:B--2---:R-:W-:-:S05]  /*f170*/  @!P0 LEA R0, R3, R0, 0x18 ;  /* 0x0000000003008211 */ /* 0x004fca00078ec0ff */
[----:B------:R2:W-:Y:S01]  /*f180*/  @!P0 STS [R0+0x348d0], R13 ;  /* 0x0348d00d00008388 */ /* 0x0005e20000000800 */
[----:B------:R-:W-:Y:S06]  /*f190*/  BAR.ARV 0x5, 0x120 ;  /* 0x0144800000007b1d */ /* 0x000fec0000002000 */
[----:B------:R-:W-:-:S13]  /*f1a0*/  ISETP.GE.AND P0, PT, R18, UR4, PT ;  /* 0x0000000412007c0c */ /* 0x000fda000bf06270 */
[----:B--2---:R-:W-:Y:S05]  /*f1b0*/  @!P0 BRA `(.L_x_1959) ;  /* 0xffffffd400348947 */ /* 0x004fea000383ffff */
.L_x_1911:
        /* <DEDUP_REMOVED lines=11> */
.L_x_1987:
        /* <DEDUP_REMOVED lines=16> */
.L_x_1963:
[----:B------:R-:W-:Y:S01]  /*f370*/  IADD3 R3, R7, 0x34840, RZ ;  /* 0x0003484007037810 */ /* 0x000fe20007ffe0ff */
[----:B------:R-:W-:Y:S01]  /*f380*/  VIADD R0, R16, 0x1 ;  /* 0x0000000110007836 */ /* 0x000fe20000000000 */
[----:B------:R-:W-:-:S03]  /*f390*/  SHF.L.U32 R4, R17, 0x1f, RZ ;  /* 0x0000001f11047819 */ /* 0x000fc600000006ff */
[----:B------:R-:W-:Y:S01]  /*f3a0*/  IMAD R5, R16, 0x8, R3 ;  /* 0x0000000810057824 */ /* 0x000fe200078e0203 */
[----:B------:R-:W-:-:S03]  /*f3b0*/  ISETP.NE.AND P1, PT, R0, 0x2, PT ;  /* 0x000000020000780c */ /* 0x000fc60003f25270 */
[----:B------:R-:W2:Y:S01]  /*f3c0*/  SYNCS.PHASECHK.TRANS64.TRYWAIT P0, [R5+URZ], R4 ;  /* 0x00000004050075a7 */ /* 0x000ea2000800017f */
[----:B------:R-:W-:-:S04]  /*f3d0*/  SEL R2, RZ, 0x1, P1 ;  /* 0x00000001ff027807 */ /* 0x000fc80000800000 */
[----:B------:R-:W-:Y:S02]  /*f3e0*/  LOP3.LUT R17, R17, R2, RZ, 0x3c, !PT ;  /* 0x0000000211117212 */ /* 0x000fe400078e3cff */
[----:B------:R-:W-:Y:S02]  /*f3f0*/  SEL R2, R0, RZ, P1 ;  /* 0x000000ff00027207 */ /* 0x000fe40000800000 */
[----:B------:R-:W-:Y:S02]  /*f400*/  SHF.L.U32 R0, R17, 0x1f, RZ ;  /* 0x0000001f11007819 */ /* 0x000fe400000006ff */
[----:B------:R-:W-:Y:S01]  /*f410*/  LEA R3, R2, R3, 0x3 ;  /* 0x0000000302037211 */ /* 0x000fe200078e18ff */
[----:B--2---:R-:W-:Y:S06]  /*f420*/  @!P0 BRA `(.L_x_1964) ;  /* 0x00000008001c8947 */ /* 0x004fec0003800000 */
.L_x_1988:
[----:B------:R-:W3:Y:S02]  /*f430*/  SYNCS.PHASECHK.TRANS64.TRYWAIT P0, [R3+URZ], R0 ;  /* 0x00000000030075a7 */ /* 0x000ee4000800017f */
[----:B---3--:R-:W-:Y:S05]  /*f440*/  @!P0 BRA `(.L_x_1965) ;  /* 0x0000000800288947 */ /* 0x008fea0003800000 */
.L_x_1989:
[----:B------:R-:W-:Y:S05]  /*f450*/  @!P2 BRA `(.L_x_1966) ;  /* 0x000000000004a947 */ /* 0x000fea0003800000 */
[----:B------:R-:W-:Y:S01]  /*f460*/  BPT.TRAP 0x1 ;  /* 0x000000040000795c */ /* 0x000fe20000300000 */
.L_x_1966:
[----:B---3--:R-:W-:-:S05]  /*f470*/  VIADD R3, R7, 0x34860 ;  /* 0x0003486007037836 */ /* 0x008fca0000000000 */
[----:B--2---:R-:W-:-:S04]  /*f480*/  LEA R5, R16, R3, 0x3 ;  /* 0x0000000310057211 */ /* 0x004fc800078e18ff */
[----:B------:R-:W2:Y:S02]  /*f490*/  SYNCS.PHASECHK.TRANS64.TRYWAIT P0, [R5+URZ], R4 ;  /* 0x00000004050075a7 */ /* 0x000ea4000800017f */
[----:B--2---:R-:W-:Y:S05]  /*f4a0*/  @!P0 BRA `(.L_x_1967) ;  /* 0x0000000800248947 */ /* 0x004fea0003800000 */
.L_x_1990:
[----:B------:R-:W-:-:S07]  /*f4b0*/  IMAD R3, R2, 0x8, R3 ;  /* 0x0000000802037824 */ /* 0x000fce00078e0203 */
.L_x_1968:
[----:B---3--:R3:W4:Y:S02]  /*f4c0*/  SYNCS.PHASECHK.TRANS64.TRYWAIT P0, [R3+URZ], R0 ;  /* 0x00000000030075a7 */ /* 0x008724000800017f */
[----:B----4-:R-:W-:Y:S05]  /*f4d0*/  @!P0 NANOSLEEP.SYNCS 0x989680 ;  /* 0x009896800000895d */ /* 0x010fea0003900000 */
[----:B------:R-:W4:Y:S02]  /*f4e0*/  @!P0 SYNCS.PHASECHK.TRANS64 P0, [R3+URZ], R0 ;  /* 0x00000000030085a7 */ /* 0x000f24000800007f */
[----:B----4-:R-:W-:Y:S05]  /*f4f0*/  @!P0 BRA `(.L_x_1968) ;  /* 0xfffffffc00f08947 */ /* 0x010fea000383ffff */
.L_x_1962:
[----:B------:R-:W-:Y:S05]  /*f500*/  BSYNC B0 ;  /* 0x0000000000007941 */ /* 0x000fea0003800000 */
.L_x_1961:
[----:B------:R-:W-:Y:S05]  /*f510*/  EXIT ;  /* 0x000000000000794d */ /* 0x000fea0003800000 */
.L_x_1868:
[----:B-1----:R-:W-:-:S04]  /*f520*/  MOV R3, UR38 ;  /* 0x0000002600037c02 */ /* 0x002fc80008000f00 */
[----:B------:R1:W2:Y:S03]  /*f530*/  SYNCS.PHASECHK.TRANS64.TRYWAIT P1, [R3+URZ+0x34800], R0 ;  /* 0x03480000030075a7 */ /* 0x0002a6000802017f */
[----:B--2---:R-:W-:Y:S05]  /*f540*/  @!P1 NANOSLEEP.SYNCS 0x989680 ;  /* 0x009896800000995d */ /* 0x004fea0003900000 */
[----:B------:R-:W2:Y:S02]  /*f550*/  @!P1 SYNCS.PHASECHK.TRANS64 P1, [R3+URZ+0x34800], R0 ;  /* 0x03480000030095a7 */ /* 0x000ea4000802007f */
[----:B--2---:R-:W-:Y:S05]  /*f560*/  @!P1 BRA `(.L_x_1868) ;  /* 0xfffffffc00ec9947 */ /* 0x004fea000383ffff */
[----:B------:R-:W-:Y:S05]  /*f570*/  BRA `(.L_x_1969) ;  /* 0xffffff2000447947 */ /* 0x000fea000383ffff */
.L_x_1872:
[----:B--2---:R2:W3:Y:S02]  /*f580*/  SYNCS.PHASECHK.TRANS64.TRYWAIT P2, [R0+URZ+0x34830], R3 ;  /* 0x03483003000075a7 */ /* 0x0044e4000804017f */
[----:B---3--:R-:W-:Y:S05]  /*f590*/  @!P2 NANOSLEEP.SYNCS 0x989680 ;  /* 0x009896800000a95d */ /* 0x008fea0003900000 */
[----:B------:R-:W3:Y:S02]  /*f5a0*/  @!P2 SYNCS.PHASECHK.TRANS64 P2, [R0+URZ+0x34830], R3 ;  /* 0x034830030000a5a7 */ /* 0x000ee4000804007f */
[----:B---3--:R-:W-:Y:S05]  /*f5b0*/  @!P2 BRA `(.L_x_1872) ;  /* 0xfffffffc00f0a947 */ /* 0x008fea000383ffff */
[----:B------:R-:W-:Y:S05]  /*f5c0*/  BRA `(.L_x_1871) ;  /* 0xffffff20006c7947 */ /* 0x000fea000383ffff */
.L_x_1877:
[----:B--2---:R-:W-:-:S04]  /*f5d0*/  IMAD.U32 R12, RZ, RZ, UR37 ;  /* 0x00000025ff0c7e24 */ /* 0x004fc8000f8e00ff */
[----:B------:R2:W3:Y:S03]  /*f5e0*/  SYNCS.PHASECHK.TRANS64.TRYWAIT P2, [R12+URZ+0x34830], R5 ;  /* 0x034830050c0075a7 */ /* 0x0004e6000804017f */
[----:B---3--:R-:W-:Y:S05]  /*f5f0*/  @!P2 NANOSLEEP.SYNCS 0x989680 ;  /* 0x009896800000a95d */ /* 0x008fea0003900000 */
[----:B------:R-:W3:Y:S02]  /*f600*/  @!P2 SYNCS.PHASECHK.TRANS64 P2, [R12+URZ+0x34830], R5 ;  /* 0x034830050c00a5a7 */ /* 0x000ee4000804007f */
[----:B---3--:R-:W-:Y:S05]  /*f610*/  @!P2 BRA `(.L_x_1877) ;  /* 0xfffffffc00eca947 */ /* 0x008fea000383ffff */
[----:B------:R-:W-:Y:S05]  /*f620*/  BRA `(.L_x_1876) ;  /* 0xffffff5000f87947 */ /* 0x000fea000383ffff */
.L_x_1881:
[----:B-12---:R-:W-:-:S04]  /*f630*/  MOV R5, UR6 ;  /* 0x0000000600057c02 */ /* 0x006fc80008000f00 */
[----:B------:R1:W2:Y:S03]  /*f640*/  SYNCS.PHASECHK.TRANS64.TRYWAIT P2, [R5+URZ+0x34850], R0 ;  /* 0x03485000050075a7 */ /* 0x0002a6000804017f */
[----:B--2---:R-:W-:Y:S05]  /*f650*/  @!P2 NANOSLEEP.SYNCS 0x989680 ;  /* 0x009896800000a95d */ /* 0x004fea0003900000 */
[----:B------:R-:W2:Y:S02]  /*f660*/  @!P2 SYNCS.PHASECHK.TRANS64 P2, [R5+URZ+0x34850], R0 ;  /* 0x034850000500a5a7 */ /* 0x000ea4000804007f */
[----:B--2---:R-:W-:Y:S05]  /*f670*/  @!P2 BRA `(.L_x_1881) ;  /* 0xfffffffc00eca947 */ /* 0x004fea000383ffff */
[----:B------:R-:W-:Y:S05]  /*f680*/  BRA `(.L_x_1880) ;  /* 0xffffff5c00207947 */ /* 0x000fea000383ffff */
.L_x_1887:
[----:B--2---:R-:W-:-:S04]  /*f690*/  IMAD.U32 R12, RZ, RZ, UR6 ;  /* 0x00000006ff0c7e24 */ /* 0x004fc8000f8e00ff */
[----:B------:R2:W3:Y:S03]  /*f6a0*/  SYNCS.PHASECHK.TRANS64.TRYWAIT P2, [R12+URZ+0x34830], R5 ;  /* 0x034830050c0075a7 */ /* 0x0004e6000804017f */
[----:B---3--:R-:W-:Y:S05]  /*f6b0*/  @!P2 NANOSLEEP.SYNCS 0x989680 ;  /* 0x009896800000a95d */ /* 0x008fea0003900000 */
[----:B------:R-:W3:Y:S02]  /*f6c0*/  @!P2 SYNCS.PHASECHK.TRANS64 P2, [R12+URZ+0x34830], R5 ;  /* 0x034830050c00a5a7 */ /* 0x000ee4000804007f */
[----:B---3--:R-:W-:Y:S05]  /*f6d0*/  @!P2 BRA `(.L_x_1887) ;  /* 0xfffffffc00eca947 */ /* 0x008fea000383ffff */
[----:B------:R-:W-:Y:S05]  /*f6e0*/  BRA `(.L_x_1886) ;  /* 0xffffff8400647947 */ /* 0x000fea000383ffff */
.L_x_1891:
[----:B-12---:R-:W-:-:S04]  /*f6f0*/  MOV R5, UR6 ;  /* 0x0000000600057c02 */ /* 0x006fc80008000f00 */
[----:B------:R1:W2:Y:S03]  /*f700*/  SYNCS.PHASECHK.TRANS64.TRYWAIT P2, [R5+URZ+0x34850], R0 ;  /* 0x03485000050075a7 */ /* 0x0002a6000804017f */
[----:B--2---:R-:W-:Y:S05]  /*f710*/  @!P2 NANOSLEEP.SYNCS 0x989680 ;  /* 0x009896800000a95d */ /* 0x004fea0003900000 */
[----:B------:R-:W2:Y:S02]  /*f720*/  @!P2 SYNCS.PHASECHK.TRANS64 P2, [R5+URZ+0x34850], R0 ;  /* 0x034850000500a5a7 */ /* 0x000ea4000804007f */
[----:B--2---:R-:W-:Y:S05]  /*f730*/  @!P2 BRA `(.L_x_1891) ;  /* 0xfffffffc00eca947 */ /* 0x004fea000383ffff */
[----:B------:R-:W-:Y:S05]  /*f740*/  BRA `(.L_x_1890) ;  /* 0xffffff8c008c7947 */ /* 0x000fea000383ffff */
.L_x_1896:
[----:B--2---:R-:W-:-:S04]  /*f750*/  IMAD.U32 R7, RZ, RZ, UR5 ;  /* 0x00000005ff077e24 */ /* 0x004fc8000f8e00ff */
[----:B------:R2:W3:Y:S03]  /*f760*/  SYNCS.PHASECHK.TRANS64.TRYWAIT P0, [R7+URZ+0x34850], R0 ;  /* 0x03485000070075a7 */ /* 0x0004e6000800017f */
[----:B---3--:R-:W-:Y:S05]  /*f770*/  @!P0 NANOSLEEP.SYNCS 0x989680 ;  /* 0x009896800000895d */ /* 0x008fea0003900000 */
[----:B------:R-:W3:Y:S02]  /*f780*/  @!P0 SYNCS.PHASECHK.TRANS64 P0, [R7+URZ+0x34850], R0 ;  /* 0x03485000070085a7 */ /* 0x000ee4000800007f */
[----:B---3--:R-:W-:Y:S05]  /*f790*/  @!P0 BRA `(.L_x_1896) ;  /* 0xfffffffc00ec8947 */ /* 0x008fea000383ffff */
[----:B------:R-:W-:Y:S05]  /*f7a0*/  BRA `(.L_x_1895) ;  /* 0xffffffb000647947 */ /* 0x000fea000383ffff */
.L_x_1920:
[----:B------:R-:W1:Y:S01]  /*f7b0*/  S2R R7, SR_TID.X ;  /* 0x0000000000077919 */ /* 0x000e620000002100 */
[----:B------:R-:W-:Y:S01]  /*f7c0*/  IMAD.MOV.U32 R12, RZ, RZ, RZ ;  /* 0x000000ffff0c7224 */ /* 0x000fe200078e00ff */
[----:B------:R-:W-:Y:S01]  /*f7d0*/  MOV R11, 0x1f ;  /* 0x0000001f000b7802 */ /* 0x000fe20000000f00 */
[----:B------:R-:W-:Y:S01]  /*f7e0*/  IMAD.MOV.U32 R15, RZ, RZ, -0x1 ;  /* 0xffffffffff0f7424 */ /* 0x000fe200078e00ff */
[----:B-1----:R-:W-:-:S04]  /*f7f0*/  SHF.R.U32.HI R7, RZ, 0x5, R7 ;  /* 0x00000005ff077819 */ /* 0x002fc80000011607 */
[----:B------:R-:W-:-:S04]  /*f800*/  LOP3.LUT R7, R7, 0x3, RZ, 0xc0, !PT ;  /* 0x0000000307077812 */ /* 0x000fc800078ec0ff */
[----:B------:R-:W-:-:S07]  /*f810*/  MOV R13, R7 ;  /* 0x00000007000d7202 */ /* 0x000fce0000000f00 */
[----:B------:R-:W-:Y:S05]  /*f820*/  WARPSYNC.COLLECTIVE R15, `(.L_x_1970) ;  /* 0x000000000f087348 */ /* 0x000fea0003c00000 */
[----:B------:R1:W2:Y:S02]  /*f830*/  SHFL.IDX P6, R14, R13, R12, R11 ;  /* 0x0000000c0d0e7389 */ /* 0x0002a400000c000b */
[----:B-12---:R-:W-:Y:S01]  /*f840*/  ENDCOLLECTIVE ;  /* 0x000000000000791b */ /* 0x006fe20003800000 */
.L_x_1970:
[----:B------:R-:W-:Y:S05]  /*f850*/  BRA `(.L_x_1971) ;  /* 0xffffffd800607947 */ /* 0x000fea000383ffff */
.L_x_1921:
[----:B------:R-:W-:Y:S01]  /*f860*/  BSSY B0, `(.L_x_1972) ;  /* 0x0000006000007945 */ /* 0x000fe20003800000 */
[----:B------:R-:W-:-:S07]  /*f870*/  MOV R15, 0xffffffff ;  /* 0xffffffff000f7802 */ /* 0x000fce0000000f00 */
[----:B------:R-:W-:Y:S05]  /*f880*/  WARPSYNC.COLLECTIVE R15, `(.L_x_1973) ;  /* 0x000000000f0c7348 */ /* 0x000fea0003c00000 */
[----:B------:R-:W-:Y:S02]  /*f890*/  ELECT P6, UR62, PT ;  /* 0x00000000003e782f */ /* 0x000fe400038c0000 */
[----:B------:R-:W-:Y:S01]  /*f8a0*/  MOV R14, UR62 ;  /* 0x0000003e000e7c02 */ /* 0x000fe20008000f00 */
[----:B------:R-:W-:Y:S10]  /*f8b0*/  ENDCOLLECTIVE ;  /* 0x000000000000791b */ /* 0x000ff40003800000 */
.L_x_1973:
[----:B------:R-:W-:Y:S05]  /*f8c0*/  BSYNC B0 ;  /* 0x0000000000007941 */ /* 0x000fea0003800000 */
.L_x_1972:
[----:B------:R-:W-:Y:S05]  /*f8d0*/  BRA `(.L_x_1974) ;  /* 0xffffffd800507947 */ /* 0x000fea000383ffff */
.L_x_1924:
[----:B-1----:R1:W2:Y:S02]  /*f8e0*/  SYNCS.PHASECHK.TRANS64.TRYWAIT P2, [R8+URZ+0x34840], R7 ;  /* 0x03484007080075a7 */ /* 0x0022a4000804017f */
[----:B--2---:R-:W-:Y:S05]  /*f8f0*/  @!P2 NANOSLEEP.SYNCS 0x989680 ;  /* 0x009896800000a95d */ /* 0x004fea0003900000 */
[----:B------:R-:W2:Y:S02]  /*f900*/  @!P2 SYNCS.PHASECHK.TRANS64 P2, [R8+URZ+0x34840], R7 ;  /* 0x034840070800a5a7 */ /* 0x000ea4000804007f */
[----:B--2---:R-:W-:Y:S05]  /*f910*/  @!P2 BRA `(.L_x_1924) ;  /* 0xfffffffc00f0a947 */ /* 0x004fea000383ffff */
[----:B------:R-:W-:Y:S05]  /*f920*/  BRA `(.L_x_1975) ;  /* 0xffffffd800b07947 */ /* 0x000fea000383ffff */
.L_x_1926:
[----:B-1----:R-:W-:-:S04]  /*f930*/  IMAD.U32 R8, RZ, RZ, UR38 ;  /* 0x00000026ff087e24 */ /* 0x002fc8000f8e00ff */
[----:B------:R1:W2:Y:S03]  /*f940*/  SYNCS.PHASECHK.TRANS64.TRYWAIT P2, [R8+URZ+0x34820], R7 ;  /* 0x03482007080075a7 */ /* 0x0002a6000804017f */
[----:B--2---:R-:W-:Y:S05]  /*f950*/  @!P2 NANOSLEEP.SYNCS 0x989680 ;  /* 0x009896800000a95d */ /* 0x004fea0003900000 */
[----:B------:R-:W2:Y:S02]  /*f960*/  @!P2 SYNCS.PHASECHK.TRANS64 P2, [R8+URZ+0x34820], R7 ;  /* 0x034820070800a5a7 */ /* 0x000ea4000804007f */
[----:B--2---:R-:W-:Y:S05]  /*f970*/  @!P2 BRA `(.L_x_1926) ;  /* 0xfffffffc00eca947 */ /* 0x004fea000383ffff */
[----:B------:R-:W-:Y:S05]  /*f980*/  BRA `(.L_x_1976) ;  /* 0xffffffdc00b47947 */ /* 0x000fea000383ffff */
.L_x_1932:
[----:B-1----:R1:W2:Y:S02]  /*f990*/  SYNCS.PHASECHK.TRANS64.TRYWAIT P3, [R3+URZ+0x34840], R2 ;  /* 0x03484002030075a7 */ /* 0x0022a4000806017f */
[----:B--2---:R-:W-:Y:S05]  /*f9a0*/  @!P3 NANOSLEEP.SYNCS 0x989680 ;  /* 0x009896800000b95d */ /* 0x004fea0003900000 */
[----:B------:R-:W2:Y:S02]  /*f9b0*/  @!P3 SYNCS.PHASECHK.TRANS64 P3, [R3+URZ+0x34840], R2 ;  /* 0x034840020300b5a7 */ /* 0x000ea4000806007f */
[----:B--2---:R-:W-:Y:S05]  /*f9c0*/  @!P3 BRA `(.L_x_1932) ;  /* 0xfffffffc00f0b947 */ /* 0x004fea000383ffff */
[----:B------:R-:W-:Y:S05]  /*f9d0*/  BRA `(.L_x_1977) ;  /* 0xffffffe000607947 */ /* 0x000fea000383ffff */
.L_x_1934:
[----:B-1----:R1:W2:Y:S02]  /*f9e0*/  SYNCS.PHASECHK.TRANS64.TRYWAIT P3, [R2+URZ+0x60], R3 ;  /* 0x00006003020075a7 */ /* 0x0022a4000806017f */
[----:B--2---:R-:W-:Y:S05]  /*f9f0*/  @!P3 NANOSLEEP.SYNCS 0x989680 ;  /* 0x009896800000b95d */ /* 0x004fea0003900000 */
[----:B------:R-:W2:Y:S02]  /*fa00*/  @!P3 SYNCS.PHASECHK.TRANS64 P3, [R2+URZ+0x60], R3 ;  /* 0x000060030200b5a7 */ /* 0x000ea4000806007f */
[----:B--2---:R-:W-:Y:S05]  /*fa10*/  @!P3 BRA `(.L_x_1934) ;  /* 0xfffffffc00f0b947 */ /* 0x004fea000383ffff */
[----:B------:R-:W-:Y:S05]  /*fa20*/  BRA `(.L_x_1978) ;  /* 0xffffffe000e07947 */ /* 0x000fea000383ffff */
.L_x_1940:
[----:B-1----:R1:W2:Y:S02]  /*fa30*/  SYNCS.PHASECHK.TRANS64.TRYWAIT P3, [R3+URZ+0x34840], R2 ;  /* 0x03484002030075a7 */ /* 0x0022a4000806017f */
[----:B--2---:R-:W-:Y:S05]  /*fa40*/  @!P3 NANOSLEEP.SYNCS 0x989680 ;  /* 0x009896800000b95d */ /* 0x004fea0003900000 */
[----:B------:R-:W2:Y:S02]  /*fa50*/  @!P3 SYNCS.PHASECHK.TRANS64 P3, [R3+URZ+0x34840], R2 ;  /* 0x034840020300b5a7 */ /* 0x000ea4000806007f */
[----:B--2---:R-:W-:Y:S05]  /*fa60*/  @!P3 BRA `(.L_x_1940) ;  /* 0xfffffffc00f0b947 */ /* 0x004fea000383ffff */
[----:B------:R-:W-:Y:S05]  /*fa70*/  BRA `(.L_x_1979) ;  /* 0xffffffe400f47947 */ /* 0x000fea000383ffff */
.L_x_1942:
[----:B-1----:R1:W2:Y:S02]  /*fa80*/  SYNCS.PHASECHK.TRANS64.TRYWAIT P3, [R2+URZ+0x60], R17 ;  /* 0x00006011020075a7 */ /* 0x0022a4000806017f */
[----:B--2---:R-:W-:Y:S05]  /*fa90*/  @!P3 NANOSLEEP.SYNCS 0x989680 ;  /* 0x009896800000b95d */ /* 0x004fea0003900000 */
[----:B------:R-:W2:Y:S02]  /*faa0*/  @!P3 SYNCS.PHASECHK.TRANS64 P3, [R2+URZ+0x60], R17 ;  /* 0x000060110200b5a7 */ /* 0x000ea4000806007f */
[----:B--2---:R-:W-:Y:S05]  /*fab0*/  @!P3 BRA `(.L_x_1942) ;  /* 0xfffffffc00f0b947 */ /* 0x004fea000383ffff */
[----:B------:R-:W-:Y:S05]  /*fac0*/  BRA `(.L_x_1980) ;  /* 0xffffffe800747947 */ /* 0x000fea000383ffff */
.L_x_1947:
[----:B-1----:R1:W2:Y:S02]  /*fad0*/  SYNCS.PHASECHK.TRANS64.TRYWAIT P3, [R2+URZ+0x34840], R3 ;  /* 0x03484003020075a7 */ /* 0x0022a4000806017f */
[----:B--2---:R-:W-:Y:S05]  /*fae0*/  @!P3 NANOSLEEP.SYNCS 0x989680 ;  /* 0x009896800000b95d */ /* 0x004fea0003900000 */
[----:B------:R-:W2:Y:S02]  /*faf0*/  @!P3 SYNCS.PHASECHK.TRANS64 P3, [R2+URZ+0x34840], R3 ;  /* 0x034840030200b5a7 */ /* 0x000ea4000806007f */
[----:B--2---:R-:W-:Y:S05]  /*fb00*/  @!P3 BRA `(.L_x_1947) ;  /* 0xfffffffc00f0b947 */ /* 0x004fea000383ffff */
[----:B------:R-:W-:Y:S05]  /*fb10*/  BRA `(.L_x_1981) ;  /* 0xffffffec00607947 */ /* 0x000fea000383ffff */
.L_x_1949:
[----:B-1----:R1:W2:Y:S02]  /*fb20*/  SYNCS.PHASECHK.TRANS64.TRYWAIT P3, [R2+URZ+0x60], R11 ;  /* 0x0000600b020075a7 */ /* 0x0022a4000806017f */
[----:B--2---:R-:W-:Y:S05]  /*fb30*/  @!P3 NANOSLEEP.SYNCS 0x989680 ;  /* 0x009896800000b95d */ /* 0x004fea0003900000 */
[----:B------:R-:W2:Y:S02]  /*fb40*/  @!P3 SYNCS.PHASECHK.TRANS64 P3, [R2+URZ+0x60], R11 ;  /* 0x0000600b0200b5a7 */ /* 0x000ea4000806007f */
[----:B--2---:R-:W-:Y:S05]  /*fb50*/  @!P3 BRA `(.L_x_1949) ;  /* 0xfffffffc00f0b947 */ /* 0x004fea000383ffff */
[----:B------:R-:W-:Y:S05]  /*fb60*/  BRA `(.L_x_1982) ;  /* 0xffffffec00e07947 */ /* 0x000fea000383ffff */
.L_x_1956:
[----:B-1----:R1:W2:Y:S02]  /*fb70*/  SYNCS.PHASECHK.TRANS64.TRYWAIT P0, [R3+URZ+0x34860], R0 ;  /* 0x03486000030075a7 */ /* 0x0022a4000800017f */
[----:B--2---:R-:W-:Y:S05]  /*fb80*/  @!P0 NANOSLEEP.SYNCS 0x989680 ;  /* 0x009896800000895d */ /* 0x004fea0003900000 */
[----:B------:R-:W2:Y:S02]  /*fb90*/  @!P0 SYNCS.PHASECHK.TRANS64 P0, [R3+URZ+0x34860], R0 ;  /* 0x03486000030085a7 */ /* 0x000ea4000800007f */
[----:B--2---:R-:W-:Y:S05]  /*fba0*/  @!P0 BRA `(.L_x_1956) ;  /* 0xfffffffc00f08947 */ /* 0x004fea000383ffff */
[----:B------:R-:W-:Y:S05]  /*fbb0*/  BRA `(.L_x_1983) ;  /* 0xfffffff000b87947 */ /* 0x000fea000383ffff */
.L_x_1958:
[----:B------:R-:W-:Y:S01]  /*fbc0*/  BSSY B0, `(.L_x_1984) ;  /* 0x0000007000007945 */ /* 0x000fe20003800000 */
[----:B------:R-:W-:Y:S01]  /*fbd0*/  MOV R12, RZ ;  /* 0x000000ff000c7202 */ /* 0x000fe20000000f00 */
[----:B------:R-:W-:Y:S01]  /*fbe0*/  IMAD.MOV.U32 R11, RZ, RZ, 0x1f ;  /* 0x0000001fff0b7424 */ /* 0x000fe200078e00ff */
[----:B------:R-:W-:-:S07]  /*fbf0*/  MOV R15, 0xffffffff ;  /* 0xffffffff000f7802 */ /* 0x000fce0000000f00 */
[----:B------:R-:W-:Y:S05]  /*fc00*/  WARPSYNC.COLLECTIVE R15, `(.L_x_1985) ;  /* 0x000000000f087348 */ /* 0x000fea0003c00000 */
[----:B------:R1:W2:Y:S02]  /*fc10*/  SHFL.IDX P6, R14, R13, R12, R11 ;  /* 0x0000000c0d0e7389 */ /* 0x0002a400000c000b */
[----:B-12---:R-:W-:Y:S01]  /*fc20*/  ENDCOLLECTIVE ;  /* 0x000000000000791b */ /* 0x006fe20003800000 */
.L_x_1985:
[----:B------:R-:W-:Y:S05]  /*fc30*/  BSYNC B0 ;  /* 0x0000000000007941 */ /* 0x000fea0003800000 */
.L_x_1984:
[----:B------:R-:W-:Y:S05]  /*fc40*/  BRA `(.L_x_1986) ;  /* 0xfffffff4002c7947 */ /* 0x000fea000383ffff */
.L_x_1960:
[----:B--2---:R2:W3:Y:S02]  /*fc50*/  SYNCS.PHASECHK.TRANS64.TRYWAIT P0, [R7+URZ+0x34820], R0 ;  /* 0x03482000070075a7 */ /* 0x0044e4000800017f */
[----:B---3--:R-:W-:Y:S05]  /*fc60*/  @!P0 NANOSLEEP.SYNCS 0x989680 ;  /* 0x009896800000895d */ /* 0x008fea0003900000 */
[----:B------:R-:W3:Y:S02]  /*fc70*/  @!P0 SYNCS.PHASECHK.TRANS64 P0, [R7+URZ+0x34820], R0 ;  /* 0x03482000070085a7 */ /* 0x000ee4000800007f */
[----:B---3--:R-:W-:Y:S05]  /*fc80*/  @!P0 BRA `(.L_x_1960) ;  /* 0xfffffffc00f08947 */ /* 0x008fea000383ffff */
[----:B------:R-:W-:Y:S05]  /*fc90*/  BRA `(.L_x_1987) ;  /* 0xfffffff400747947 */ /* 0x000fea000383ffff */
.L_x_1964:
[----:B--2---:R2:W3:Y:S02]  /*fca0*/  SYNCS.PHASECHK.TRANS64.TRYWAIT P0, [R5+URZ], R4 ;  /* 0x00000004050075a7 */ /* 0x0044e4000800017f */
[----:B---3--:R-:W-:Y:S05]  /*fcb0*/  @!P0 NANOSLEEP.SYNCS 0x989680 ;  /* 0x009896800000895d */ /* 0x008fea0003900000 */
[----:B------:R-:W3:Y:S02]  /*fcc0*/  @!P0 SYNCS.PHASECHK.TRANS64 P0, [R5+URZ], R4 ;  /* 0x00000004050085a7 */ /* 0x000ee4000800007f */
[----:B---3--:R-:W-:Y:S05]  /*fcd0*/  @!P0 BRA `(.L_x_1964) ;  /* 0xfffffffc00f08947 */ /* 0x008fea000383ffff */
[----:B------:R-:W-:Y:S05]  /*fce0*/  BRA `(.L_x_1988) ;  /* 0xfffffff400d07947 */ /* 0x000fea000383ffff */
.L_x_1965:
[----:B---3--:R3:W4:Y:S02]  /*fcf0*/  SYNCS.PHASECHK.TRANS64.TRYWAIT P0, [R3+URZ], R0 ;  /* 0x00000000030075a7 */ /* 0x008724000800017f */
[----:B----4-:R-:W-:Y:S05]  /*fd00*/  @!P0 NANOSLEEP.SYNCS 0x989680 ;  /* 0x009896800000895d */ /* 0x010fea0003900000 */
[----:B------:R-:W4:Y:S02]  /*fd10*/  @!P0 SYNCS.PHASECHK.TRANS64 P0, [R3+URZ], R0 ;  /* 0x00000000030085a7 */ /* 0x000f24000800007f */
[----:B----4-:R-:W-:Y:S05]  /*fd20*/  @!P0 BRA `(.L_x_1965) ;  /* 0xfffffffc00f08947 */ /* 0x010fea000383ffff */
[----:B------:R-:W-:Y:S05]  /*fd30*/  BRA `(.L_x_1989) ;  /* 0xfffffff400c47947 */ /* 0x000fea000383ffff */
.L_x_1967:
[----:B--2---:R2:W3:Y:S02]  /*fd40*/  SYNCS.PHASECHK.TRANS64.TRYWAIT P0, [R5+URZ], R4 ;  /* 0x00000004050075a7 */ /* 0x0044e4000800017f */
[----:B---3--:R-:W-:Y:S05]  /*fd50*/  @!P0 NANOSLEEP.SYNCS 0x989680 ;  /* 0x009896800000895d */ /* 0x008fea0003900000 */
[----:B------:R-:W3:Y:S02]  /*fd60*/  @!P0 SYNCS.PHASECHK.TRANS64 P0, [R5+URZ], R4 ;  /* 0x00000004050085a7 */ /* 0x000ee4000800007f */
[----:B---3--:R-:W-:Y:S05]  /*fd70*/  @!P0 BRA `(.L_x_1967) ;  /* 0xfffffffc00f08947 */ /* 0x008fea000383ffff */
[----:B------:R-:W-:Y:S05]  /*fd80*/  BRA `(.L_x_1990) ;  /* 0xfffffff400c87947 */ /* 0x000fea000383ffff */
.L_x_1991:
        /* <DEDUP_REMOVED lines=15> */
.L_x_11938:


//--------------------- .text._ZN7cutlass13device_kernelIN5flash11enable_sm90INS1_16FlashAttnFwdSm90INS1_25CollectiveMainloopFwdSm90ILi2EN4cute5tupleIJNS5_1CILi1EEES8_S8_EEENS6_IJNS7_ILi128EEESA_NS7_ILi192EEEEEELi128ENS_6half_tEfNS_4arch4Sm90ELb1ELb0ELb1ELb1ELb0ELb0ELb0ELb1ELb1ELb0ELb0ELb0EEENS1_21CollectiveEpilogueFwdINS6_IJSA_SA_SA_EEES9_SD_SF_Li256ELb1ELb0ELb0ELb0EEENS1_36VarlenDynamicPersistentTileSchedulerILi128ELi128ELi256ELi32ELb0ELb0ELb1ELb1ELb1ELb1EEEEEEEEEvNT_6ParamsE --------------------------
	.section	.text._ZN7cutlass13device_kernelIN5flash11enable_sm90INS1_16FlashAttnFwdSm90INS1_25CollectiveMainloopFwdSm90ILi2EN4cute5tupleIJNS5_1CILi1EEES8_S8_EEENS6_IJNS7_ILi128EEESA_NS7_ILi192EEEEEELi128ENS_6half_tEfNS_4arch4Sm90ELb1ELb0ELb1ELb1ELb0ELb0ELb0ELb1ELb1ELb0ELb0ELb0EEENS1_21CollectiveEpilogueFwdINS6_IJSA_SA_SA_EEES9_SD_SF_Li256ELb1ELb0ELb0ELb0EEENS1_36VarlenDynamicPersistentTileSchedulerILi128ELi128ELi256ELi32ELb0ELb0ELb1ELb1ELb1ELb1EEEEEEEEEvNT_6ParamsE,"ax",@progbits
	.align	128
.text._ZN7cutlass13device_kernelIN5flash11enable_sm90INS1_16FlashAttnFwdSm90INS1_25CollectiveMainloopFwdSm90ILi2EN4cute5tupleIJNS5_1CILi1EEES8_S8_EEENS6_IJNS7_ILi128EEESA_NS7_ILi192EEEEEELi128ENS_6half_tEfNS_4arch4Sm90ELb1ELb0ELb1ELb1ELb0ELb0ELb0ELb1ELb1ELb0ELb0ELb0EEENS1_21CollectiveEpilogueFwdINS6_IJSA_SA_SA_EEES9_SD_SF_Li256ELb1ELb0ELb0ELb0EEENS1_36VarlenDynamicPersistentTileSchedulerILi128ELi128ELi256ELi32ELb0ELb0ELb1ELb1ELb1ELb1EEEEEEEEEvNT_6ParamsE:
        .type           _ZN7cutlass13device_kernelIN5flash11enable_sm90INS1_16FlashAttnFwdSm90INS1_25CollectiveMainloopFwdSm90ILi2EN4cute5tupleIJNS5_1CILi1EEES8_S8_EEENS6_IJNS7_ILi128EEESA_NS7_ILi192EEEEEELi128ENS_6half_tEfNS_4arch4Sm90ELb1ELb0ELb1ELb1ELb0ELb0ELb0ELb1ELb1ELb0ELb0ELb0EEENS1_21CollectiveEpilogueFwdINS6_IJSA_SA_SA_EEES9_SD_SF_Li256ELb1ELb0ELb0ELb0EEENS1_36VarlenDynamicPersistentTileSchedulerILi128ELi128ELi256ELi32ELb0ELb0ELb1ELb1ELb1ELb1EEEEEEEEEvNT_6ParamsE,@function
        .size           _ZN7cutlass13device_kernelIN5flash11enable_sm90INS1_16FlashAttnFwdSm90INS1_25CollectiveMainloopFwdSm90ILi2EN4cute5tupleIJNS5_1CILi1EEES8_S8_EEENS6_IJNS7_ILi128EEESA_NS7_ILi192EEEEEELi128ENS_6half_tEfNS_4arch4Sm90ELb1ELb0ELb1ELb1ELb0ELb0ELb0ELb1ELb1ELb0ELb0ELb0EEENS1_21CollectiveEpilogueFwdINS6_IJSA_SA_SA_EEES9_SD_SF_Li256ELb1ELb0ELb0ELb0EEENS1_36VarlenDynamicPersistentTileSchedulerILi128ELi128ELi256ELi32ELb0ELb0ELb1ELb1ELb1ELb1EEEEEEEEEvNT_6ParamsE,(.L_x_11939 - _ZN7cutlass13device_kernelIN5flash11enable_sm90INS1_16FlashAttnFwdSm90INS1_25CollectiveMainloopFwdSm90ILi2EN4cute5tupleIJNS5_1CILi1EEES8_S8_EEENS6_IJNS7_ILi128EEESA_NS7_ILi192EEEEEELi128ENS_6half_tEfNS_4arch4Sm90ELb1ELb0ELb1ELb1ELb0ELb0ELb0ELb1ELb1ELb0ELb0ELb0EEENS1_21CollectiveEpilogueFwdINS6_IJSA_SA_SA_EEES9_SD_SF_Li256ELb1ELb0ELb0ELb0EEENS1_36VarlenDynamicPersistentTileSchedulerILi128ELi128ELi256ELi32ELb0ELb0ELb1ELb1ELb1ELb1EEEEEEEEEvNT_6ParamsE)
        .other          _ZN7cutlass13device_kernelIN5flash11enable_sm90INS1_16FlashAttnFwdSm90INS1_25CollectiveMainloopFwdSm90ILi2EN4cute5tupleIJNS5_1CILi1EEES8_S8_EEENS6_IJNS7_ILi128EEESA_NS7_ILi192EEEEEELi128ENS_6half_tEfNS_4arch4Sm90ELb1ELb0ELb1ELb1ELb0ELb0ELb0ELb1ELb1ELb0ELb0ELb0EEENS1_21CollectiveEpilogueFwdINS6_IJSA_SA_SA_EEES9_SD_SF_Li256ELb1ELb0ELb0ELb0EEENS1_36VarlenDynamicPersistentTileSchedulerILi128ELi128ELi256ELi32ELb0ELb0ELb1ELb1ELb1ELb1EEEEEEEEEvNT_6ParamsE,@"STO_CUDA_ENTRY STV_DEFAULT"
_ZN7cutlass13device_kernelIN5flash11enable_sm90INS1_16FlashAttnFwdSm90INS1_25CollectiveMainloopFwdSm90ILi2EN4cute5tupleIJNS5_1CILi1EEES8_S8_EEENS6_IJNS7_ILi128EEESA_NS7_ILi192EEEEEELi128ENS_6half_tEfNS_4arch4Sm90ELb1ELb0ELb1ELb1ELb0ELb0ELb0ELb1ELb1ELb0ELb0ELb0EEENS1_21CollectiveEpilogueFwdINS6_IJSA_SA_SA_EEES9_SD_SF_Li256ELb1ELb0ELb0ELb0EEENS1_36VarlenDynamicPersistentTileSchedulerILi128ELi128ELi256ELi32ELb0ELb0ELb1ELb1ELb1ELb1EEEEEEEEEvNT_6ParamsE:
        /* <DEDUP_REMOVED lines=21> */
.L_x_1993:
[----:B------:R-:W-:Y:S05]  /*0150*/  BSYNC B0 ;  /* 0x0000000000007941 */ /* 0x000fea0003800000 */
.L_x_1992:
        /* <DEDUP_REMOVED lines=41> */
.L_x_1994:
        /* <DEDUP_REMOVED lines=22> */
.L_x_1995:
        /* <DEDUP_REMOVED lines=18> */
.L_x_1996:
        /* <DEDUP_REMOVED lines=22> */
.L_x_1997:
        /* <DEDUP_REMOVED lines=22> */
.L_x_1998:
        /* <DEDUP_REMOVED lines=8> */
.L_x_2000:
        /* <DEDUP_REMOVED lines=16> */
[----:B------:R-:W-:Y:S01]  /*0ab0*/  UMOV UR37, URZ ;  /* 0x0000003f00257c82 */ /* 0x000fe20008000000 */
[----:B------:R-:W-:Y:S01]  /*0ac0*/  R2UR UR5, R46 ;  /* 0x000000002e0572ca */ /* 0x000fe200000e0000 */
[----:B------:R-:W0:Y:S01]  /*0ad0*/  S2R R0, SR_TID.X ;  /* 0x0000000000007919 */ /* 0x000e220000002100 */
[----:B------:R-:W-:Y:S01]  /*0ae0*/  UMOV UR36, URZ ;  /* 0x0000003f00247c82 */ /* 0x000fe20008000000 */
        /* <DEDUP_REMOVED lines=17> */
[----:B------:R-:W-:-:S05]  /*0c00*/  LOP3.LUT R17, R6, 0x7ffffffc, RZ, 0xc0, !PT ;  /* 0x7ffffffc06117812 */ /* 0x000fca00078ec0ff */
[----:B------:R-:W-:Y:S01]  /*0c10*/  IMAD.IADD R17, R188, 0x1, -R17 ;  /* 0x00000001bc117824 */ /* 0x000fe200078e0a11 */
[----:B--2---:R-:W-:Y:S02]  /*0c20*/  R2UR UR4, R2 ;  /* 0x00000000020472ca */ /* 0x004fe400000e0000 */
[----:B------:R-:W-:-:S04]  /*0c30*/  SHF.R.S32.HI R2, RZ, 0x1f, R6 ;  /* 0x0000001fff027819 */ /* 0x000fc80000011406 */
[----:B------:R-:W-:-:S04]  /*0c40*/  LEA.HI R2, R2, R5, RZ, 0x3 ;  /* 0x0000000502027211 */ /* 0x000fc800078f18ff */
[----:B------:R-:W-:Y:S02]  /*0c50*/  LOP3.LUT R8, R2, 0xfffffff8, RZ, 0xc0, !PT ;  /* 0xfffffff802087812 */ /* 0x000fe400078ec0ff */
[CC--:B------:R-:W-:Y:S01]  /*0c60*/  LEA.HI R2, R3.reuse, R192.reuse, RZ, 0x4 ;  /* 0x000000c003027211 */ /* 0x0c0fe200078f20ff */
[----:B------:R-:W-:Y:S01]  /*0c70*/  ULOP3.LUT UR4, UR4, 0x1, URZ, 0xfc, !UPT ;  /* 0x0000000104047892 */ /* 0x000fe2000f8efc3f */
[----:B------:R-:W-:Y:S01]  /*0c80*/  LEA.HI R3, R3, R192, RZ, 0x3 ;  /* 0x000000c003037211 */ /* 0x000fe200078f18ff */
[----:B------:R-:W-:Y:S01]  /*0c90*/  IMAD.IADD R8, R5, 0x1, -R8 ;  /* 0x0000000105087824 */ /* 0x000fe200078e0a08 */
[----:B------:R-:W-:Y:S02]  /*0ca0*/  SHF.R.S32.HI R7, RZ, 0x4, R2 ;  /* 0x00000004ff077819 */ /* 0x000fe40000011402 */
[C---:B------:R-:W-:Y:S01]  /*0cb0*/  LOP3.LUT R5, R2.reuse, 0x3fffff0, RZ, 0xc0, !PT ;  /* 0x03fffff002057812 */ /* 0x040fe200078ec0ff */
[----:B------:R-:W-:Y:S01]  /*0cc0*/  IMAD R9, R9, 0x10, R8 ;  /* 0x0000001009097824 */ /* 0x000fe200078e0208 */
[----:B------:R-:W-:Y:S01]  /*0cd0*/  LEA.HI R2, R2, R7, RZ, 0x1 ;  /* 0x0000000702027211 */ /* 0x000fe200078f08ff */
[----:B------:R-:W-:Y:S01]  /*0ce0*/  IMAD.U32 R191, RZ, RZ, UR4 ;  /* 0x00000004ffbf7e24 */ /* 0x000fe2000f8e00ff */
[----:B------:R-:W-:Y:S01]  /*0cf0*/  UMOV UR4, URZ ;  /* 0x0000003f00047c82 */ /* 0x000fe20008000000 */
[----:B------:R-:W-:Y:S01]  /*0d00*/  IMAD.IADD R5, R192, 0x1, -R5 ;  /* 0x00000001c0057824 */ /* 0x000fe200078e0a05 */
[----:B------:R-:W-:Y:S01]  /*0d10*/  LOP3.LUT R2, R2, 0x1ffffffe, RZ, 0xc0, !PT ;  /* 0x1ffffffe02027812 */ /* 0x000fe200078ec0ff */
[----:B------:R-:W-:Y:S01]  /*0d20*/  IMAD R22, R0, 0x40, R9 ;  /* 0x0000004000167824 */ /* 0x000fe200078e0209 */
[----:B------:R-:W-:Y:S01]  /*0d30*/  SHF.R.S32.HI R18, RZ, 0x3, R3 ;  /* 0x00000003ff127819 */ /* 0x000fe20000011403 */
[----:B------:R-:W-:Y:S01]  /*0d40*/  IMAD.U32 R187, RZ, RZ, UR4 ;  /* 0x00000004ffbb7e24 */ /* 0x000fe2000f8e00ff */
[----:B------:R-:W-:Y:S01]  /*0d50*/  LEA R5, R5, R4, 0x6 ;  /* 0x0000000405057211 */ /* 0x000fe200078e30ff */
[----:B------:R-:W-:-:S04]  /*0d60*/  IMAD.IADD R2, R7, 0x1, -R2 ;  /* 0x0000000107027824 */ /* 0x000fc800078e0a02 */
[----:B------:R-:W-:Y:S01]  /*0d70*/  IMAD R190, R2, 0x8, R5 ;  /* 0x0000000802be7824 */ /* 0x000fe200078e0205 */
[----:B------:R-:W-:-:S05]  /*0d80*/  LOP3.LUT R5, R3, 0x1ffffff8, RZ, 0xc0, !PT ;  /* 0x1ffffff803057812 */ /* 0x000fca00078ec0ff */
[----:B------:R-:W-:-:S05]  /*0d90*/  IMAD.IADD R5, R192, 0x1, -R5 ;  /* 0x00000001c0057824 */ /* 0x000fca00078e0a05 */
[----:B------:R-:W-:-:S07]  /*0da0*/  SHF.L.U32 R16, R5, 0x3, RZ ;  /* 0x0000000305107819 */ /* 0x000fce00000006ff */
.L_x_2054:
[----:B0-----:R-:W0:Y:S01]  /*0db0*/  LDC.64 R2, c[0x0][0xc60] ;  /* 0x00031800ff027b82 */ /* 0x001e220000000a00 */
        /* <DEDUP_REMOVED lines=13> */
[----:B------:R-:W-:Y:S01]  /*0e90*/  IMAD.U32 R23, RZ, RZ, UR4 ;  /* 0x00000004ff177e24 */ /* 0x000fe2000f8e00ff */
[----:B------:R-:W-:-:S04]  /*0ea0*/  @UP0 ULEA UR6, UP2, UR4, UR6, 0x2 ;  /* 0x0000000604060291 */ /* 0x000fc8000f84103f */
[----:B------:R-:W-:Y:S02]  /*0eb0*/  @UP0 ULEA.HI.X UR7, UR4, UR7, UR12, 0x2, UP2 ;  /* 0x0000000704070291 */ /* 0x000fe400090f140c */
[----:B------:R-:W-:Y:S01]  /*0ec0*/  IMAD.U32 R185, RZ, RZ, UR12 ;  /* 0x0000000cffb97e24 */ /* 0x000fe2000f8e00ff */
[----:B------:R-:W-:Y:S01]  /*0ed0*/  @UP1 ULEA UR8, UP0, UR4, UR8, 0x2 ;  /* 0x0000000804081291 */ /* 0x000fe2000f80103f */
[----:B------:R-:W-:-:S03]  /*0ee0*/  IMAD.U32 R2, RZ, RZ, UR6 ;  /* 0x00000006ff027e24 */ /* 0x000fc6000f8e00ff */
[----:B------:R-:W-:Y:S01]  /*0ef0*/  @UP1 ULEA.HI.X UR9, UR4, UR9, UR12, 0x2, UP0 ;  /* 0x0000000904091291 */ /* 0x000fe200080f140c */
[----:B------:R-:W-:Y:S01]  /*0f00*/  IMAD.U32 R3, RZ, RZ, UR7 ;  /* 0x00000007ff037e24 */ /* 0x000fe2000f8e00ff */
[----:B------:R-:W-:Y:S01]  /*0f10*/  ULDC.64 UR6, c[0x0][0x3f8] ;  /* 0x0000fe0000067ab9 */ /* 0x000fe20000000a00 */
[----:B---3-5:R-:W-:Y:S01]  /*0f20*/  IMAD.U32 R4, RZ, RZ, UR8 ;  /* 0x00000008ff047e24 */ /* 0x028fe2000f8e00ff */
[----:B------:R-:W-:Y:S02]  /*0f30*/  ULDC UR4, c[0x0][0x404] ;  /* 0x0001010000047ab9 */ /* 0x000fe40000000800 */
[----:B------:R-:W-:Y:S01]  /*0f40*/  MOV R5, UR9 ;  /* 0x0000000900057c02 */ /* 0x000fe20008000f00 */
[----:B------:R-:W2:Y:S01]  /*0f50*/  @P0 LDG.E R2, desc[UR10][R2.64] ;  /* 0x0000000a02020981 */ /* 0x000ea2000c1e1900 */
[----:B------:R-:W-:Y:S01]  /*0f60*/  UISETP.NE.U32.AND UP0, UPT, UR6, URZ, UPT ;  /* 0x0000003f0600728c */ /* 0x000fe2000bf05070 */
[----:B------:R-:W-:Y:S02]  /*0f70*/  ULDC.64 UR8, c[0x0][0xa20] ;  /* 0x0002880000087ab9 */ /* 0x000fe40000000a00 */
[----:B------:R-:W3:Y:S01]  /*0f80*/  @P2 LDG.E R4, desc[UR10][R4.64] ;  /* 0x0000000a04042981 */ /* 0x000ee2000c1e1900 */
[----:B------:R-:W-:Y:S01]  /*0f90*/  UISETP.NE.AND.EX UP0, UPT, UR7, URZ, UPT, UP0 ;  /* 0x0000003f0700728c */ /* 0x000fe2000bf05300 */
[----:B------:R-:W-:Y:S01]  /*0fa0*/  ISETP.NE.U32.AND P1, PT, RZ, UR8, PT ;  /* 0x00000008ff007c0c */ /* 0x000fe2000bf25070 */
[----:B------:R-:W-:Y:S01]  /*0fb0*/  ULDC UR6, c[0x0][0x2e0] ;  /* 0x0000b80000067ab9 */ /* 0x000fe20000000800 */
[----:B------:R-:W-:Y:S01]  /*0fc0*/  UMOV UR60, URZ ;  /* 0x0000003f003c7c82 */ /* 0x000fe20008000000 */
[----:B------:R-:W-:Y:S01]  /*0fd0*/  USEL UR4, UR4, 0x1, UP0 ;  /* 0x0000000104047887 */ /* 0x000fe20008000000 */
[----:B------:R-:W-:Y:S01]  /*0fe0*/  ISETP.NE.AND.EX P1, PT, RZ, UR9, PT, P1 ;  /* 0x00000009ff007c0c */ /* 0x000fe2000bf25310 */
[----:B------:R-:W-:Y:S01]  /*0ff0*/  ULDC UR39, c[0x0][0x288] ;  /* 0x0000a20000277ab9 */ /* 0x000fe20000000800 */
[----:B------:R-:W-:Y:S01]  /*1000*/  IMAD.U32 R184, RZ, RZ, UR5 ;  /* 0x00000005ffb87e24 */ /* 0x000fe2000f8e00ff */
[----:B------:R-:W-:Y:S01]  /*1010*/  UIMAD UR6, UR4, UR6, URZ ;  /* 0x00000006040672a4 */ /* 0x000fe2000f8e023f */
[----:B--2---:R-:W-:-:S02]  /*1020*/  @P0 R2UR UR60, R2 ;  /* 0x00000000023c02ca */ /* 0x004fc400000e0000 */
[----:B---3--:R-:W-:Y:S01]  /*1030*/  @P2 R2UR UR39, R4 ;  /* 0x00000000042722ca */ /* 0x008fe200000e0000 */
[----:B-1--4-:R-:W-:-:S14]  /*1040*/  @P2 BRA `(.L_x_2001) ;  /* 0x00000000003c2947 */ /* 0x012fdc0003800000 */
[----:B------:R-:W-:Y:S02]  /*1050*/  ULDC.64 UR4, c[0x0][0xa00] ;  /* 0x0002800000047ab9 */ /* 0x000fe40000000a00 */
[----:B------:R-:W-:-:S04]  /*1060*/  ISETP.NE.U32.AND P0, PT, RZ, UR4, PT ;  /* 0x00000004ff007c0c */ /* 0x000fc8000bf05070 */
[----:B------:R-:W-:-:S13]  /*1070*/  ISETP.NE.AND.EX P0, PT, RZ, UR5, PT, P0 ;  /* 0x00000005ff007c0c */ /* 0x000fda000bf05300 */
[----:B------:R-:W-:Y:S05]  /*1080*/  @!P0 BRA `(.L_x_2001) ;  /* 0x00000000002c8947 */ /* 0x000fea0003800000 */
[----:B------:R-:W-:Y:S01]  /*1090*/  R2UR UR7, R23 ;  /* 0x00000000170772ca */ /* 0x000fe200000e0000 */
[----:B------:R-:W-:Y:S01]  /*10a0*/  ULDC.64 UR4, c[0x0][0xa00] ;  /* 0x0002800000047ab9 */ /* 0x000fe20000000a00 */
[----:B------:R-:W-:-:S11]  /*10b0*/  ULDC.64 UR10, c[0x0][0x208] ;  /* 0x00008200000a7ab9 */ /* 0x000fd60000000a00 */
[----:B------:R-:W-:-:S06]  /*10c0*/  UIMAD.WIDE UR4, UR7, 0x4, UR4 ;  /* 0x00000004070478a5 */ /* 0x000fcc000f8e0204 */
[----:B------:R-:W-:Y:S02]  /*10d0*/  IMAD.U32 R2, RZ, RZ, UR4 ;  /* 0x00000004ff027e24 */ /* 0x000fe4000f8e00ff */
[----:B------:R-:W-:-:S05]  /*10e0*/  IMAD.U32 R3, RZ, RZ, UR5 ;  /* 0x00000005ff037e24 */ /* 0x000fca000f8e00ff */
[----:B------:R-:W2:Y:S04]  /*10f0*/  LDG.E R4, desc[UR10][R2.64] ;  /* 0x0000000a02047981 */ /* 0x000ea8000c1e1900 */
[----:B------:R-:W3:Y:S01]  /*1100*/  LDG.E R0, desc[UR10][R2.64+0x4] ;  /* 0x0000040a02007981 */ /* 0x000ee2000c1e1900 */
[----:B--2---:R-:W-:Y:S02]  /*1110*/  R2UR UR39, R4 ;  /* 0x00000000042772ca */ /* 0x004fe400000e0000 */
[----:B---3--:R-:W-:-:S13]  /*1120*/  R2UR UR4, R0 ;  /* 0x00000000000472ca */ /* 0x008fda00000e0000 */
[----:B------:R-:W-:-:S12]  /*1130*/  UIADD3 UR39, -UR39, UR4, URZ ;  /* 0x0000000427277290 */ /* 0x000fd8000fffe13f */
.L_x_2001:
[----:B------:R-:W-:Y:S01]  /*1140*/  IMAD.U32 R186, RZ, RZ, UR61 ;  /* 0x0000003dffba7e24 */ /* 0x000fe2000f8e00ff */
[----:B------:R-:W-:Y:S06]  /*1150*/  @!P1 BRA `(.L_x_2002) ;  /* 0x0000000000289947 */ /* 0x000fec0003800000 */
[----:B------:R-:W-:Y:S01]  /*1160*/  R2UR UR5, R23 ;  /* 0x00000000170572ca */ /* 0x000fe200000e0000 */
[----:B------:R-:W-:Y:S01]  /*1170*/  ULDC.64 UR6, c[0x0][0x208] ;  /* 0x0000820000067ab9 */ /* 0x000fe20000000a00 */
[----:B------:R-:W-:-:S11]  /*1180*/  R2UR UR10, R185 ;  /* 0x00000000b90a72ca */ /* 0x000fd600000e0000 */
[----:B------:R-:W-:-:S04]  /*1190*/  ULEA UR4, UP0, UR5, UR8, 0x2 ;  /* 0x0000000805047291 */ /* 0x000fc8000f80103f */
[----:B------:R-:W-:Y:S02]  /*11a0*/  ULEA.HI.X UR5, UR5, UR9, UR10, 0x2, UP0 ;  /* 0x0000000905057291 */ /* 0x000fe400080f140a */
[----:B------:R-:W-:-:S04]  /*11b0*/  IMAD.U32 R2, RZ, RZ, UR4 ;  /* 0x00000004ff027e24 */ /* 0x000fc8000f8e00ff */
[----:B------:R-:W-:-:S05]  /*11c0*/  IMAD.U32 R3, RZ, RZ, UR5 ;  /* 0x00000005ff037e24 */ /* 0x000fca000f8e00ff */
[----:B------:R-:W2:Y:S02]  /*11d0*/  LDG.E R2, desc[UR6][R2.64] ;  /* 0x0000000602027981 */ /* 0x000ea4000c1e1900 */
[----:B--2---:R-:W-:Y:S01]  /*11e0*/  R2UR UR6, R2 ;  /* 0x00000000020672ca */ /* 0x004fe200000e0000 */
[----:B------:R-:W-:-:S14]  /*11f0*/  BRA `(.L_x_2003) ;  /* 0x00000000003c7947 */ /* 0x000fdc0003800000 */
.L_x_2002:
        /* <DEDUP_REMOVED lines=8> */
[----:B------:R-:W-:Y:S01]  /*1280*/  IMAD.U32 R2, RZ, RZ, UR4 ;  /* 0x00000004ff027e24 */ /* 0x000fe2000f8e00ff */
[----:B------:R-:W-:-:S05]  /*1290*/  MOV R3, UR5 ;  /* 0x0000000500037c02 */ /* 0x000fca0008000f00 */
[----:B------:R-:W2:Y:S04]  /*12a0*/  LDG.E R4, desc[UR6][R2.64] ;  /* 0x0000000602047981 */ /* 0x000ea8000c1e1900 */
[----:B------:R-:W3:Y:S01]  /*12b0*/  LDG.E R0, desc[UR6][R2.64+0x4] ;  /* 0x0000040602007981 */ /* 0x000ee2000c1e1900 */
[----:B--2---:R-:W-:Y:S02]  /*12c0*/  R2UR UR6, R4 ;  /* 0x00000000040672ca */ /* 0x004fe400000e0000 */
[----:B---3--:R-:W-:-:S13]  /*12d0*/  R2UR UR4, R0 ;  /* 0x00000000000472ca */ /* 0x008fda00000e0000 */
[----:B------:R-:W-:-:S12]  /*12e0*/  UIADD3 UR6, -UR6, UR4, URZ ;  /* 0x0000000406067290 */ /* 0x000fd8000fffe13f */
.L_x_2003:
[----:B------:R-:W-:Y:S01]  /*12f0*/  UIADD3 UR60, -UR60, UR6, URZ ;  /* 0x000000063c3c7290 */ /* 0x000fe2000fffe13f */
[----:B------:R-:W-:Y:S01]  /*1300*/  PLOP3.LUT P0, PT, PT, PT, PT, 0x80, 0x0 ;  /* 0x000000000000781c */ /* 0x000fe20003f0f070 */
[----:B------:R-:W-:Y:S01]  /*1310*/  ULEA UR5, UR61, 0xff, 0x7 ;  /* 0x000000ff3d057891 */ /* 0x000fe2000f8e383f */
[----:B------:R-:W-:Y:S01]  /*1320*/  IMAD.MOV.U32 R0, RZ, RZ, RZ ;  /* 0x000000ffff007224 */ /* 0x000fe200078e00ff */
[----:B------:R-:W-:Y:S01]  /*1330*/  UIADD3 UR4, UR60, 0x7f, URZ ;  /* 0x0000007f3c047890 */ /* 0x000fe2000fffe03f */
[----:B------:R-:W-:Y:S01]  /*1340*/  IMAD.MOV.U32 R2, RZ, RZ, RZ ;  /* 0x000000ffff027224 */ /* 0x000fe200078e00ff */
[----:B------:R-:W-:Y:S01]  /*1350*/  UIADD3 UR6, UR60, UR5, -UR39 ;  /* 0x000000053c067290 */ /* 0x000fe2000fffe827 */
        /* <DEDUP_REMOVED lines=12> */
[----:B------:R-:W-:-:S02]  /*1420*/  CS2R R74, SRZ ;  /* 0x00000000004a7805 */ /* 0x000fc4000001ff00 */
[----:B------:R-:W-:Y:S02]  /*1430*/  CS2R R72, SRZ ;  /* 0x0000000000487805 */ /* 0x000fe4000001ff00 */
[----:B------:R-:W-:Y:S01]  /*1440*/  CS2R R70, SRZ ;  /* 0x0000000000467805 */ /* 0x000fe2000001ff00 */
[----:B------:R-:W-:Y:S01]  /*1450*/  UISETP.LT.AND UP0, UPT, UR5, UR7, UPT ;  /* 0x000000070500728c */ /* 0x000fe2000bf01270 */
[----:B------:R-:W-:Y:S02]  /*1460*/  CS2R R68, SRZ ;  /* 0x0000000000447805 */ /* 0x000fe4000001ff00 */
[----:B------:R-:W-:Y:S02]  /*1470*/  CS2R R66, SRZ ;  /* 0x0000000000427805 */ /* 0x000fe4000001ff00 */
[----:B------:R-:W-:Y:S01]  /*1480*/  CS2R R64, SRZ ;  /* 0x0000000000407805 */ /* 0x000fe2000001ff00 */
[----:B------:R-:W-:Y:S01]  /*1490*/  USEL UR8, UR5, UR7, UP0 ;  /* 0x0000000705087287 */ /* 0x000fe20008000000 */
[----:B------:R-:W-:-:S02]  /*14a0*/  CS2R R62, SRZ ;  /* 0x00000000003e7805 */ /* 0x000fc4000001ff00 */
[----:B------:R-:W-:Y:S02]  /*14b0*/  CS2R R60, SRZ ;  /* 0x00000000003c7805 */ /* 0x000fe4000001ff00 */
[----:B------:R-:W-:Y:S01]  /*14c0*/  CS2R R58, SRZ ;  /* 0x00000000003a7805 */ /* 0x000fe2000001ff00 */
[----:B------:R-:W-:Y:S01]  /*14d0*/  UISETP.GE.AND UP0, UPT, UR8, 0x1, UPT ;  /* 0x000000010800788c */ /* 0x000fe2000bf06270 */
[----:B------:R-:W-:Y:S01]  /*14e0*/  CS2R R56, SRZ ;  /* 0x0000000000387805 */ /* 0x000fe2000001ff00 */
[----:B------:R-:W-:Y:S01]  /*14f0*/  IMAD.U32 R90, RZ, RZ, UR8 ;  /* 0x00000008ff5a7e24 */ /* 0x000fe2000f8e00ff */
[----:B------:R-:W-:Y:S02]  /*1500*/  CS2R R54, SRZ ;  /* 0x0000000000367805 */ /* 0x000fe4000001ff00 */
[----:B------:R-:W-:Y:S02]  /*1510*/  CS2R R52, SRZ ;  /* 0x0000000000347805 */ /* 0x000fe4000001ff00 */
[----:B------:R-:W-:-:S02]  /*1520*/  CS2R R50, SRZ ;  /* 0x0000000000327805 */ /* 0x000fc4000001ff00 */
[----:B------:R-:W-:Y:S02]  /*1530*/  PLOP3.LUT P1, PT, PT, PT, UP0, 0x80, 0x0 ;  /* 0x000000000000781c */ /* 0x000fe40003f2f008 */
        /* <DEDUP_REMOVED lines=10> */
[----:B------:R-:W-:Y:S01]  /*15e0*/  IMAD.MOV.U32 R8, RZ, RZ, RZ ;  /* 0x000000ffff087224 */ /* 0x000fe200078e00ff */
[----:B------:R-:W-:Y:S01]  /*15f0*/  MOV R14, RZ ;  /* 0x000000ff000e7202 */ /* 0x000fe20000000f00 */
[----:B------:R-:W-:-:S02]  /*1600*/  IMAD.MOV.U32 R91, RZ, RZ, RZ ;  /* 0x000000ffff5b7224 */ /* 0x000fc400078e00ff */
[----:B------:R-:W-:Y:S02]  /*1610*/  IMAD.MOV.U32 R12, RZ, RZ, RZ ;  /* 0x000000ffff0c7224 */ /* 0x000fe400078e00ff */
        /* <DEDUP_REMOVED lines=26> */
[----:B------:R-:W-:Y:S01]  /*17c0*/  MOV R8, 0x70 ;  /* 0x0000007000087802 */ /* 0x000fe20000000f00 */
[----:B------:R-:W-:Y:S02]  /*17d0*/  IMAD.U32 R6, RZ, RZ, UR4 ;  /* 0x00000004ff067e24 */ /* 0x000fe4000f8e00ff */
[----:B------:R-:W-:-:S02]  /*17e0*/  IMAD.U32 R7, RZ, RZ, UR5 ;  /* 0x00000005ff077e24 */ /* 0x000fc4000f8e00ff */
[----:B------:R-:W-:Y:S02]  /*17f0*/  IMAD.U32 R11, RZ, RZ, UR7 ;  /* 0x00000007ff0b7e24 */ /* 0x000fe4000f8e00ff */
[----:B------:R-:W-:Y:S02]  /*1800*/  IMAD.MOV.U32 R12, RZ, RZ, 0x1 ;  /* 0x00000001ff0c7424 */ /* 0x000fe400078e00ff */
[----:B0-----:R-:W-:-:S07]  /*1810*/  IMAD.MOV.U32 R13, RZ, RZ, RZ ;  /* 0x000000ffff0d7224 */ /* 0x001fce00078e00ff */
[----:B------:R-:W-:-:S07]  /*1820*/  LEPC R20, `(.L_x_2005) ;  /* 0x000000001014794e */ /* 0x000fce0000000000 */
[----:B-1----:R-:W-:Y:S05]  /*1830*/  CALL.ABS.NOINC R2 ;  /* 0x0000000002007343 */ /* 0x002fea0003c00000 */
.L_x_2005:
        /* <DEDUP_REMOVED lines=9> */
[----:B------:R-:W0:Y:S02]  /*18d0*/  SYNCS.PHASECHK.TRANS64.TRYWAIT P1, [UR38+0x34800], R0 ;  /* 0x03480000ff0075a7 */ /* 0x000e240008020166 */
[----:B0-----:R-:W-:Y:S05]  /*18e0*/  @!P1 BRA `(.L_x_2006) ;  /* 0x00000110001c9947 */ /* 0x001fea0003800000 */
.L_x_2142:
[----:B------:R-:W-:Y:S05]  /*18f0*/  @!P0 BRA `(.L_x_2007) ;  /* 0x0000000000048947 */ /* 0x000fea0003800000 */
[----:B------:R-:W-:Y:S01]  /*1900*/  BPT.TRAP 0x1 ;  /* 0x000000040000795c */ /* 0x000fe20000300000 */
.L_x_2007:
[----:B0-----:R-:W-:Y:S02]  /*1910*/  IMAD.U32 R0, RZ, RZ, UR36 ;  /* 0x00000024ff007e24 */ /* 0x001fe4000f8e00ff */
[----:B------:R-:W-:-:S03]  /*1920*/  IMAD.U32 R3, RZ, RZ, UR37 ;  /* 0x00000025ff037e24 */ /* 0x000fc6000f8e00ff */
[----:B------:R-:W-:Y:S02]  /*1930*/  LEA R0, R0, UR38, 0x3 ;  /* 0x0000002600007c11 */ /* 0x000fe4000f8e18ff */
[----:B------:R-:W-:-:S04]  /*1940*/  SHF.L.U32 R3, R3, 0x1f, RZ ;  /* 0x0000001f03037819 */ /* 0x000fc800000006ff */
[----:B------:R0:W1:Y:S01]  /*1950*/  SYNCS.PHASECHK.TRANS64.TRYWAIT P2, [R0+URZ+0x34830], R3 ;  /* 0x03483003000075a7 */ /* 0x000062000804017f */
[----:B------:R-:W-:Y:S05]  /*1960*/  @!P0 BRA `(.L_x_2008) ;  /* 0x0000000000048947 */ /* 0x000fea0003800000 */
[----:B------:R-:W-:Y:S01]  /*1970*/  BPT.TRAP 0x1 ;  /* 0x000000040000795c */ /* 0x000fe20000300000 */
.L_x_2008:
[----:B------:R-:W2:Y:S01]  /*1980*/  S2R R2, SR_TID.X ;  /* 0x0000000000027919 */ /* 0x000ea20000002100 */
[----:B------:R-:W-:Y:S01]  /*1990*/  IMAD.MOV.U32 R151, RZ, RZ, RZ ;  /* 0x000000ffff977224 */ /* 0x000fe200078e00ff */
[----:B--2---:R-:W-:Y:S01]  /*19a0*/  LOP3.LUT P1, RZ, R2, 0x7f, RZ, 0xc0, !PT ;  /* 0x0000007f02ff7812 */ /* 0x004fe2000782c0ff */
[----:B-1----:R-:W-:-:S12]  /*19b0*/  @P2 BRA `(.L_x_2009) ;  /* 0x0000000000082947 */ /* 0x002fd80003800000 */
[----:B------:R-:W1:Y:S02]  /*19c0*/  SYNCS.PHASECHK.TRANS64.TRYWAIT P2, [R0+URZ+0x34830], R3 ;  /* 0x03483003000075a7 */ /* 0x000e64000804017f */
[----:B-1----:R-:W-:Y:S05]  /*19d0*/  @!P2 BRA `(.L_x_2010) ;  /* 0x0000010c00f8a947 */ /* 0x002fea0003800000 */
.L_x_2009:
        /* <DEDUP_REMOVED lines=10> */
[----:B01----:R-:W-:Y:S01]  /*1a80*/  @!P1 VIADD R0, R0, 0x34840 ;  /* 0x0003484000009836 */ /* 0x003fe20000000000 */
        /* <DEDUP_REMOVED lines=9> */
[--C-:B------:R-:W-:Y:S01]  /*1b20*/  IMAD.MOV.U32 R148, RZ, RZ, R151.reuse ;  /* 0x000000ffff947224 */ /* 0x100fe200078e0097 */
        /* <DEDUP_REMOVED lines=14> */
[----:B------:R-:W-:Y:S01]  /*1c10*/  UIADD3 UR52, UR4, 0x6, URZ ;  /* 0x0000000604347890 */ /* 0x000fe2000fffe03f */
[----:B------:R-:W-:Y:S01]  /*1c20*/  R2UR UR7, R90 ;  /* 0x000000005a0772ca */ /* 0x000fe200000e0000 */
[----:B------:R-:W-:Y:S01]  /*1c30*/  UIADD3 UR54, UR5, 0x6, URZ ;  /* 0x0000000605367890 */ /* 0x000fe2000fffe03f */
[-C--:B------:R-:W-:Y:S01]  /*1c40*/  MOV R146, R151.reuse ;  /* 0x0000009700927202 */ /* 0x080fe20000000f00 */
        /* <DEDUP_REMOVED lines=68> */
[----:B------:R-:W-:Y:S01]  /*2090*/  IMAD.MOV.U32 R89, RZ, RZ, R151 ;  /* 0x000000ffff597224 */ /* 0x000fe200078e0097 */
[----:B------:R-:W-:Y:S02]  /*20a0*/  WARPGROUP.DEPBAR.LE gsb0, 0x0 ;  /* 0x00008000000079c5 */ /* 0x000fe40000010000 */
[----:B------:R-:W-:-:S06]  /*20b0*/  WARPGROUP.ARRIVE ;  /* 0x00000000000079c5 */ /* 0x000fcc0000000000 */
[----:B------:R-:W-:Y:S01]  /*20c0*/  HGMMA.64x128x16.F32 R24, gdesc[UR12], R24, gsb0 ;  /* 0x01e000000c1879f0 */ /* 0x000fe20008000818 */
[----:B------:R-:W-:Y:S02]  /*20d0*/  UIADD3 UR12, UR4, 0x404, URZ ;  /* 0x00000404040c7890 */ /* 0x000fe4000fffe03f */
[----:B------:R-:W-:Y:S01]  /*20e0*/  UIADD3 UR14, UR5, 0x404, URZ ;  /* 0x00000404050e7890 */ /* 0x000fe2000fffe03f */
[----:B------:R-:W-:Y:S01]  /*20f0*/  UMOV UR13, 0x40000040 ;  /* 0x40000040000d7882 */ /* 0x000fe20000000000 */
[----:B------:R-:W-:Y:S01]  /*2100*/  UMOV UR15, 0x40000040 ;  /* 0x40000040000f7882 */ /* 0x000fe20000000000 */
[----:B------:R-:W-:Y:S02]  /*2110*/  UMOV UR4, 0xffffff80 ;  /* 0xffffff8000047882 */ /* 0x000fe40000000000 */
[----:B------:R-:W-:-:S04]  /*2120*/  UIMAD UR4, UR7, UR4, 0x80 ;  /* 0x00000080070474a4 */ /* 0x000fc8000f8e0204 */
[----:B------:R-:W-:-:S04]  /*2130*/  UIADD3 UR4, UR60, UR4, URZ ;  /* 0x000000043c047290 */ /* 0x000fc8000fffe03f */
[----:B------:R-:W-:Y:S02]  /*2140*/  UIADD3 UR5, -UR39, 0x1, UR4 ;  /* 0x0000000127057890 */ /* 0x000fe4000fffe104 */
[----:B------:R-:W-:Y:S01]  /*2150*/  IMAD.U32 R12, RZ, RZ, UR4 ;  /* 0x00000004ff0c7e24 */ /* 0x000fe2000f8e00ff */
[----:B------:R-:W-:-:S03]  /*2160*/  ULDC UR4, c[0x0][0x988] ;  /* 0x0002620000047ab9 */ /* 0x000fc60000000800 */
[----:B------:R-:W-:Y:S01]  /*2170*/  IMAD.U32 R90, RZ, RZ, UR5 ;  /* 0x00000005ff5a7e24 */ /* 0x000fe2000f8e00ff */
[----:B------:R-:W-:-:S03]  /*2180*/  UIADD3 UR5, UR60, -UR39, URZ ;  /* 0x800000273c057290 */ /* 0x000fc6000fffe03f */
[----:B------:R-:W-:Y:S01]  /*2190*/  IMAD R90, R17, -0x2, R90 ;  /* 0xfffffffe115a7824 */ /* 0x000fe200078e025a */
[----:B------:R-:W-:Y:S01]  /*21a0*/  ULEA UR5, UR61, UR5, 0x7 ;  /* 0x000000053d057291 */ /* 0x000fe2000f8e383f */
        /* <DEDUP_REMOVED lines=35> */
[----:B------:R-:W-:Y:S02]  /*23e0*/  IMAD.U32 R45, RZ, RZ, UR61 ;  /* 0x0000003dff2d7e24 */ /* 0x000fe4000f8e00ff */
[----:B------:R-:W-:Y:S01]  /*23f0*/  FMUL.FTZ R30, R30, UR6 ;  /* 0x000000061e1e7c20 */ /* 0x000fe20008410000 */
[----:B------:R-:W-:Y:S01]  /*2400*/  FMUL.FTZ R31, R31, UR6 ;  /* 0x000000061f1f7c20 */ /* 0x000fe20008410000 */
[----:B------:R-:W0:Y:S01]  /*2410*/  MUFU.TANH R26, R26 ;  /* 0x0000001a001a7308 */ /* 0x000e220000002400 */
[----:B------:R-:W-:-:S02]  /*2420*/  IMAD R45, R45, 0x80, R22 ;  /* 0x000000802d2d7824 */ /* 0x000fc400078e0216 */
[----:B------:R-:W-:Y:S01]  /*2430*/  FMUL.FTZ R21, R41, UR6 ;  /* 0x0000000629157c20 */ /* 0x000fe20008410000 */
[----:B------:R-:W-:Y:S02]  /*2440*/  IMAD R41, R17, -0x2, R12 ;  /* 0xfffffffe11297824 */ /* 0x000fe400078e020c */
[----:B------:R-:W-:Y:S01]  /*2450*/  FMUL.FTZ R34, R34, UR6 ;  /* 0x0000000622227c20 */ /* 0x000fe20008410000 */
[----:B------:R-:W-:Y:S01]  /*2460*/  FMUL.FTZ R11, R32, UR6 ;  /* 0x00000006200b7c20 */ /* 0x000fe20008410000 */
[----:B------:R-:W-:Y:S01]  /*2470*/  IADD3 R12, R90, 0x8, R45 ;  /* 0x000000085a0c7810 */ /* 0x000fe20007ffe02d */
[----:B------:R-:W-:Y:S01]  /*2480*/  FMUL.FTZ R32, R49, UR6 ;  /* 0x0000000631207c20 */ /* 0x000fe20008410000 */
[----:B------:R-:W1:Y:S01]  /*2490*/  MUFU.TANH R27, R27 ;  /* 0x0000001b001b7308 */ /* 0x000e620000002400 */
[----:B------:R-:W-:Y:S01]  /*24a0*/  FMUL.FTZ R35, R35, UR6 ;  /* 0x0000000623237c20 */ /* 0x000fe20008410000 */
[----:B------:R-:W-:Y:S01]  /*24b0*/  VIMNMX R49, R41, R12, PT ;  /* 0x0000000c29317248 */ /* 0x000fe20003fe0100 */
[----:B------:R-:W-:Y:S01]  /*24c0*/  FMUL.FTZ R38, R38, UR6 ;  /* 0x0000000626267c20 */ /* 0x000fe20008410000 */
[----:B------:R-:W-:Y:S01]  /*24d0*/  FMUL.FTZ R13, R33, UR6 ;  /* 0x00000006210d7c20 */ /* 0x000fe20008410000 */
[----:B------:R-:W-:Y:S01]  /*24e0*/  FMUL.FTZ R33, R53, UR6 ;  /* 0x0000000635217c20 */ /* 0x000fe20008410000 */
[----:B------:R-:W-:Y:S01]  /*24f0*/  ISETP.GT.AND P2, PT, R49, RZ, PT ;  /* 0x000000ff3100720c */ /* 0x000fe20003f44270 */
[----:B------:R-:W-:Y:S01]  /*2500*/  FMUL.FTZ R39, R39, UR6 ;  /* 0x0000000627277c20 */ /* 0x000fe20008410000 */
[----:B------:R-:W2:Y:S01]  /*2510*/  MUFU.TANH R30, R30 ;  /* 0x0000001e001e7308 */ /* 0x000ea20000002400 */
[C---:B------:R-:W-:Y:S01]  /*2520*/  ISETP.GT.AND P3, PT, R49.reuse, 0x1, PT ;  /* 0x000000013100780c */ /* 0x040fe20003f64270 */
[----:B------:R-:W-:Y:S01]  /*2530*/  FMUL.FTZ R42, R42, UR6 ;  /* 0x000000062a2a7c20 */ /* 0x000fe20008410000 */
[----:B------:R-:W-:Y:S01]  /*2540*/  ISETP.GT.AND P4, PT, R49, 0x8, PT ;  /* 0x000000083100780c */ /* 0x000fe20003f84270 */
[----:B------:R-:W-:Y:S01]  /*2550*/  FMUL.FTZ R43, R43, UR6 ;  /* 0x000000062b2b7c20 */ /* 0x000fe20008410000 */
[----:B0-----:R-:W-:Y:S01]  /*2560*/  FSEL R92, R26, -INF , P2 ;  /* 0xff8000001a5c7808 */ /* 0x001fe20001000000 */
[----:B------:R-:W-:Y:S01]  /*2570*/  FMUL.FTZ R46, R46, UR6 ;  /* 0x000000062e2e7c20 */ /* 0x000fe20008410000 */
[----:B------:R-:W-:Y:S01]  /*2580*/  ISETP.GT.AND P2, PT, R49, 0x9, PT ;  /* 0x000000093100780c */ /* 0x000fe20003f44270 */
[----:B------:R-:W0:Y:S01]  /*2590*/  MUFU.TANH R31, R31 ;  /* 0x0000001f001f7308 */ /* 0x000e220000002400 */
        /* <DEDUP_REMOVED lines=62> */
[----:B------:R-:W-:Y:S01]  /*2980*/  VIADDMNMX R41, R45, R90, R41, PT ;  /* 0x0000005a2d297246 */ /* 0x000fe20003800129 */
[----:B------:R-:W2:Y:S01]  /*2990*/  MUFU.TANH R47, R47 ;  /* 0x0000002f002f7308 */ /* 0x000ea20000002400 */
[----:B0-----:R-:W-:Y:S01]  /*29a0*/  FSEL R118, R43, -INF , P2 ;  /* 0xff8000002b767808 */ /* 0x001fe20001000000 */
[----:B------:R-:W-:Y:S01]  /*29b0*/  FMUL.FTZ R61, R61, UR6 ;  /* 0x000000063d3d7c20 */ /* 0x000fe20008410000 */
[----:B------:R-:W-:Y:S01]  /*29c0*/  ISETP.GT.AND P2, PT, R49, 0x29, PT ;  /* 0x000000293100780c */ /* 0x000fe20003f44270 */
[----:B------:R-:W-:Y:S01]  /*29d0*/  FMUL.FTZ R64, R64, UR6 ;  /* 0x0000000640407c20 */ /* 0x000fe20008410000 */
[----:B------:R-:W-:Y:S01]  /*29e0*/  FMNMX.FTZ R27, R118, R27, !PT ;  /* 0x0000001b761b7209 */ /* 0x000fe20007810000 */
[----:B------:R-:W-:Y:S01]  /*29f0*/  FMUL.FTZ R65, R65, UR6 ;  /* 0x0000000641417c20 */ /* 0x000fe20008410000 */
[----:B------:R-:W-:Y:S01]  /*2a00*/  ISETP.GT.AND P4, PT, R41, 0x8, PT ;  /* 0x000000082900780c */ /* 0x000fe20003f84270 */
[----:B------:R-:W-:Y:S01]  /*2a10*/  MUFU.TANH R50, R50 ;  /* 0x0000003200327308 */ /* 0x000fe20000002400 */
[----:B-1----:R-:W-:Y:S01]  /*2a20*/  FSEL R88, R46, -INF , P3 ;  /* 0xff8000002e587808 */ /* 0x002fe20001800000 */
[----:B------:R-:W-:Y:S01]  /*2a30*/  FMUL.FTZ R68, R68, UR6 ;  /* 0x0000000644447c20 */ /* 0x000fe20008410000 */
[----:B------:R-:W-:Y:S01]  /*2a40*/  ISETP.GT.AND P3, PT, R49, 0x30, PT ;  /* 0x000000303100780c */ /* 0x000fe20003f64270 */
        /* <DEDUP_REMOVED lines=11> */
[----:B------:R1:W-:Y:S01]  /*2b00*/  @!P1 SYNCS.ARRIVE.TRANS64.RED.A1T0 RZ, [R0+URZ], RZ ;  /* 0x000000ff00ff99a7 */ /* 0x0003e2000810043f */
[----:B------:R-:W3:Y:S08]  /*2b10*/  MUFU.TANH R5, R54 ;  /* 0x0000003600057308 */ /* 0x000ef00000002400 */
[----:B------:R-:W4:Y:S08]  /*2b20*/  MUFU.TANH R44, R55 ;  /* 0x00000037002c7308 */ /* 0x000f300000002400 */
[----:B------:R2:W-:Y:S08]  /*2b30*/  MUFU.TANH R12, R66 ;  /* 0x00000042000c7308 */ /* 0x0005f00000002400 */
[----:B------:R5:W1:Y:S01]  /*2b40*/  MUFU.TANH R40, R58 ;  /* 0x0000003a00287308 */ /* 0x000a620000002400 */
[----:B--2---:R-:W-:-:S02]  /*2b50*/  FSEL R66, R47, -INF , P2 ;  /* 0xff8000002f427808 */ /* 0x004fc40001000000 */
[----:B------:R-:W-:Y:S02]  /*2b60*/  ISETP.GT.AND P2, PT, R49, 0x31, PT ;  /* 0x000000313100780c */ /* 0x000fe40003f44270 */
[----:B------:R-:W-:Y:S02]  /*2b70*/  FMNMX.FTZ R27, R66, R27, !PT ;  /* 0x0000001b421b7209 */ /* 0x000fe40007810000 */
[----:B0-----:R-:W-:Y:S01]  /*2b80*/  FSEL R54, R51, -INF , P2 ;  /* 0xff80000033367808 */ /* 0x001fe20001000000 */
[----:B------:R-:W0:Y:S01]  /*2b90*/  MUFU.TANH R59, R59 ;  /* 0x0000003b003b7308 */ /* 0x000e220000002400 */
[----:B-----5:R-:W-:Y:S02]  /*2ba0*/  FSEL R58, R50, -INF , P3 ;  /* 0xff800000323a7808 */ /* 0x020fe40001800000 */
[----:B------:R-:W-:Y:S02]  /*2bb0*/  ISETP.GT.AND P3, PT, R49, 0x38, PT ;  /* 0x000000383100780c */ /* 0x000fe40003f64270 */
[----:B------:R-:W-:-:S02]  /*2bc0*/  FMNMX.FTZ R27, R58, R27, !PT ;  /* 0x0000001b3a1b7209 */ /* 0x000fc40007810000 */
[----:B------:R-:W-:Y:S01]  /*2bd0*/  ISETP.GT.AND P2, PT, R49, 0x39, PT ;  /* 0x000000393100780c */ /* 0x000fe20003f44270 */
[----:B------:R-:W2:Y:S01]  /*2be0*/  MUFU.TANH R62, R62 ;  /* 0x0000003e003e7308 */ /* 0x000ea20000002400 */
[----:B---3--:R-:W-:Y:S01]  /*2bf0*/  FSEL R50, R5, -INF , P3 ;  /* 0xff80000005327808 */ /* 0x008fe20001800000 */
[----:B------:R-:W-:Y:S01]  /*2c00*/  FMUL.FTZ R5, R60, UR6 ;  /* 0x000000063c057c20 */ /* 0x000fe20008410000 */
[----:B------:R-:W-:Y:S01]  /*2c10*/  FMNMX.FTZ R27, R54, R27, !PT ;  /* 0x0000001b361b7209 */ /* 0x000fe20007810000 */
[----:B------:R-:W-:Y:S01]  /*2c20*/  USHF.R.S32.HI UR6, URZ, 0x1f, UR5 ;  /* 0x0000001f3f067899 */ /* 0x000fe20008011405 */
[C---:B------:R-:W-:Y:S02]  /*2c30*/  ISETP.GT.AND P3, PT, R49.reuse, 0x40, PT ;  /* 0x000000403100780c */ /* 0x040fe40003f64270 */
[----:B----4-:R-:W-:Y:S01]  /*2c40*/  FSEL R44, R44, -INF , P2 ;  /* 0xff8000002c2c7808 */ /* 0x010fe20001000000 */
[----:B------:R-:W3:Y:S01]  /*2c50*/  MUFU.TANH R63, R63 ;  /* 0x0000003f003f7308 */ /* 0x000ee20000002400 */
[----:B------:R-:W-:Y:S01]  /*2c60*/  FMNMX.FTZ R27, R50, R27, !PT ;  /* 0x0000001b321b7209 */ /* 0x000fe20007810000 */
[----:B------:R-:W-:Y:S01]  /*2c70*/  ULEA.HI UR6, UR6, UR5, URZ, 0x7 ;  /* 0x0000000506067291 */ /* 0x000fe2000f8f383f */
[----:B------:R-:W-:-:S02]  /*2c80*/  ISETP.GT.AND P2, PT, R49, 0x41, PT ;  /* 0x000000413100780c */ /* 0x000fc40003f44270 */
[----:B-1----:R-:W-:Y:S01]  /*2c90*/  FSEL R40, R40, -INF , P3 ;  /* 0xff80000028287808 */ /* 0x002fe20001800000 */
[----:B------:R-:W-:Y:S01]  /*2ca0*/  USHF.R.S32.HI UR6, URZ, 0x7, UR6 ;  /* 0x000000073f067899 */ /* 0x000fe20008011406 */
[----:B------:R-:W-:Y:S01]  /*2cb0*/  FMNMX.FTZ R27, R44, R27, !PT ;  /* 0x0000001b2c1b7209 */ /* 0x000fe20007810000 */
[----:B------:R-:W1:Y:S01]  /*2cc0*/  MUFU.TANH R67, R67 ;  /* 0x0000004300437308 */ /* 0x000e620000002400 */
[----:B------:R-:W-:Y:S01]  /*2cd0*/  ISETP.GT.AND P3, PT, R49, 0x48, PT ;  /* 0x000000483100780c */ /* 0x000fe20003f64270 */
[----:B------:R-:W-:Y:S01]  /*2ce0*/  UISETP.LT.AND UP0, UPT, URZ, UR6, UPT ;  /* 0x000000063f00728c */ /* 0x000fe2000bf01270 */
[----:B0-----:R-:W-:Y:S02]  /*2cf0*/  FSEL R30, R59, -INF , P2 ;  /* 0xff8000003b1e7808 */ /* 0x001fe40001000000 */
[----:B------:R-:W-:Y:S01]  /*2d00*/  FMNMX.FTZ R27, R40, R27, !PT ;  /* 0x0000001b281b7209 */ /* 0x000fe20007810000 */
[----:B------:R-:W-:Y:S01]  /*2d10*/  USEL UR10, URZ, UR6, !UP0 ;  /* 0x000000063f0a7287 */ /* 0x000fe2000c000000 */
[----:B------:R-:W-:Y:S01]  /*2d20*/  ISETP.GT.AND P2, PT, R49, 0x49, PT ;  /* 0x000000493100780c */ /* 0x000fe20003f44270 */
[----:B------:R-:W0:Y:S01]  /*2d30*/  MUFU.TANH R48, R70 ;  /* 0x0000004600307308 */ /* 0x000e220000002400 */
[----:B--2---:R-:W-:-:S02]  /*2d40*/  FSEL R26, R62, -INF , P3 ;  /* 0xff8000003e1a7808 */ /* 0x004fc40001800000 */
[----:B------:R-:W-:Y:S02]  /*2d50*/  FMNMX.FTZ R27, R30, R27, !PT ;  /* 0x0000001b1e1b7209 */ /* 0x000fe40007810000 */
[----:B------:R-:W-:Y:S02]  /*2d60*/  ISETP.GT.AND P3, PT, R49, 0x50, PT ;  /* 0x000000503100780c */ /* 0x000fe40003f64270 */
[----:B---3--:R-:W-:Y:S01]  /*2d70*/  FSEL R34, R63, -INF , P2 ;  /* 0xff8000003f227808 */ /* 0x008fe20001000000 */
[----:B------:R-:W2:Y:S01]  /*2d80*/  MUFU.TANH R52, R71 ;  /* 0x0000004700347308 */ /* 0x000ea20000002400 */
[----:B------:R-:W-:Y:S02]  /*2d90*/  FMNMX.FTZ R27, R26, R27, !PT ;  /* 0x0000001b1a1b7209 */ /* 0x000fe40007810000 */
[----:B------:R-:W-:Y:S02]  /*2da0*/  ISETP.GT.AND P2, PT, R49, 0x51, PT ;  /* 0x000000513100780c */ /* 0x000fe40003f44270 */
[----:B------:R-:W-:-:S02]  /*2db0*/  FSEL R38, R12, -INF , P3 ;  /* 0xff8000000c267808 */ /* 0x000fc40001800000 */
[----:B------:R-:W-:Y:S01]  /*2dc0*/  FMNMX.FTZ R27, R34, R27, !PT ;  /* 0x0000001b221b7209 */ /* 0x000fe20007810000 */
[----:B------:R-:W3:Y:S01]  /*2dd0*/  MUFU.TANH R56, R74 ;  /* 0x0000004a00387308 */ /* 0x000ee20000002400 */
[----:B------:R-:W-:Y:S02]  /*2de0*/  ISETP.GT.AND P3, PT, R49, 0x58, PT ;  /* 0x000000583100780c */ /* 0x000fe40003f64270 */
[----:B-1----:R-:W-:Y:S02]  /*2df0*/  FSEL R42, R67, -INF , P2 ;  /* 0xff800000432a7808 */ /* 0x002fe40001000000 */
[----:B------:R-:W-:Y:S02]  /*2e00*/  FMNMX.FTZ R27, R38, R27, !PT ;  /* 0x0000001b261b7209 */ /* 0x000fe40007810000 */
[----:B------:R-:W-:Y:S01]  /*2e10*/  ISETP.GT.AND P2, PT, R49, 0x59, PT ;  /* 0x000000593100780c */ /* 0x000fe20003f44270 */
[----:B------:R-:W1:Y:S01]  /*2e20*/  MUFU.TANH R75, R75 ;  /* 0x0000004b004b7308 */ /* 0x000e620000002400 */
[----:B0-----:R-:W-:-:S02]  /*2e30*/  FSEL R48, R48, -INF , P3 ;  /* 0xff80000030307808 */ /* 0x001fc40001800000 */
[----:B------:R-:W-:Y:S02]  /*2e40*/  FMNMX.FTZ R27, R42, R27, !PT ;  /* 0x0000001b2a1b7209 */ /* 0x000fe40007810000 */
[C---:B------:R-:W-:Y:S02]  /*2e50*/  ISETP.GT.AND P3, PT, R49.reuse, 0x60, PT ;  /* 0x000000603100780c */ /* 0x040fe40003f64270 */
[----:B--2---:R-:W-:Y:S01]  /*2e60*/  FSEL R52, R52, -INF , P2 ;  /* 0xff80000034347808 */ /* 0x004fe20001000000 */
[----:B------:R-:W0:Y:S01]  /*2e70*/  MUFU.TANH R70, R78 ;  /* 0x0000004e00467308 */ /* 0x000e220000002400 */
[----:B------:R-:W-:Y:S02]  /*2e80*/  FMNMX.FTZ R27, R48, R27, !PT ;  /* 0x0000001b301b7209 */ /* 0x000fe40007810000 */
[----:B------:R-:W-:Y:S02]  /*2e90*/  ISETP.GT.AND P2, PT, R49, 0x61, PT ;  /* 0x000000613100780c */ /* 0x000fe40003f44270 */
[----:B---3--:R-:W-:-:S02]  /*2ea0*/  FSEL R56, R56, -INF , P3 ;  /* 0xff80000038387808 */ /* 0x008fc40001800000 */
[----:B------:R-:W-:Y:S01]  /*2eb0*/  FMNMX.FTZ R27, R52, R27, !PT ;  /* 0x0000001b341b7209 */ /* 0x000fe20007810000 */
[----:B------:R-:W2:Y:S01]  /*2ec0*/  MUFU.TANH R74, R79 ;  /* 0x0000004f004a7308 */ /* 0x000ea20000002400 */
        /* <DEDUP_REMOVED lines=8> */
[----:B------:R-:W-:Y:S01]  /*2f50*/  FMNMX.FTZ R27, R70, R27, !PT ;  /* 0x0000001b461b7209 */ /* 0x000fe20007810000 */
[----:B------:R-:W0:Y:S01]  /*2f60*/  MUFU.TANH R78, R83 ;  /* 0x00000053004e7308 */ /* 0x000e220000002400 */
[----:B--2---:R-:W-:Y:S02]  /*2f70*/  FSEL R74, R74, -INF , P2 ;  /* 0xff8000004a4a7808 */ /* 0x004fe40001000000 */
[----:B------:R-:W-:Y:S02]  /*2f80*/  ISETP.GT.AND P2, PT, R49, 0x71, PT ;  /* 0x000000713100780c */ /* 0x000fe40003f44270 */
[----:B------:R-:W-:-:S03]  /*2f90*/  FMNMX.FTZ R31, R74, R27, !PT ;  /* 0x0000001b4a1f7209 */ /* 0x000fc60007810000 */
[----:B------:R-:W2:Y:S01]  /*2fa0*/  MUFU.TANH R86, R86 ;  /* 0x0000005600567308 */ /* 0x000ea20000002400 */
[----:B-1----:R-:W-:Y:S02]  /*2fb0*/  FSEL R60, R82, -INF , P3 ;  /* 0xff800000523c7808 */ /* 0x002fe40001800000 */
[----:B------:R-:W-:Y:S02]  /*2fc0*/  ISETP.GT.AND P3, PT, R49, 0x78, PT ;  /* 0x000000783100780c */ /* 0x000fe40003f64270 */
[----:B------:R-:W-:-:S03]  /*2fd0*/  FMNMX.FTZ R31, R60, R31, !PT ;  /* 0x0000001f3c1f7209 */ /* 0x000fc60007810000 */
[----:B------:R-:W1:Y:S01]  /*2fe0*/  MUFU.TANH R87, R87 ;  /* 0x0000005700577308 */ /* 0x000e620000002400 */
[----:B0-----:R-:W-:Y:S02]  /*2ff0*/  FSEL R78, R78, -INF , P2 ;  /* 0xff8000004e4e7808 */ /* 0x001fe40001000000 */
[----:B------:R-:W-:Y:S02]  /*3000*/  ISETP.GT.AND P2, PT, R49, 0x79, PT ;  /* 0x000000793100780c */ /* 0x000fe40003f44270 */
[----:B------:R-:W-:-:S03]  /*3010*/  FMNMX.FTZ R31, R78, R31, !PT ;  /* 0x0000001f4e1f7209 */ /* 0x000fc60007810000 */
[----:B------:R-:W-:Y:S01]  /*3020*/  MUFU.TANH R27, R5 ;  /* 0x00000005001b7308 */ /* 0x000fe20000002400 */
[----:B--2---:R-:W-:Y:S02]  /*3030*/  FSEL R82, R86, -INF , P3 ;  /* 0xff80000056527808 */ /* 0x004fe40001800000 */
[----:B------:R-:W-:Y:S02]  /*3040*/  ISETP.GT.AND P3, PT, R41, 0x1, PT ;  /* 0x000000012900780c */ /* 0x000fe40003f64270 */
[----:B------:R-:W-:-:S03]  /*3050*/  FMNMX.FTZ R31, R82, R31, !PT ;  /* 0x0000001f521f7209 */ /* 0x000fc60007810000 */
[----:B------:R-:W-:Y:S01]  /*3060*/  MUFU.TANH R2, R2 ;  /* 0x0000000200027308 */ /* 0x000fe20000002400 */
[----:B-1----:R-:W-:-:S04]  /*3070*/  FSEL R86, R87, -INF , P2 ;  /* 0xff80000057567808 */ /* 0x002fc80001000000 */
[----:B------:R-:W-:-:S03]  /*3080*/  FMNMX.FTZ R31, R86, R31, !PT ;  /* 0x0000001f561f7209 */ /* 0x000fc60007810000 */
[----:B------:R-:W0:Y:S02]  /*3090*/  MUFU.TANH R3, R3 ;  /* 0x0000000300037308 */ /* 0x000e240000002400 */
[----:B------:R-:W1:Y:S06]  /*30a0*/  SHFL.BFLY PT, R12, R31, 0x2, 0x1f ;  /* 0x0c401f001f0c7f89 */ /* 0x000e6c00000e0000 */
[----:B------:R-:W2:Y:S08]  /*30b0*/  MUFU.TANH R4, R4 ;  /* 0x0000000400047308 */ /* 0x000eb00000002400 */
[----:B------:R-:W3:Y:S01]  /*30c0*/  MUFU.TANH R10, R10 ;  /* 0x0000000a000a7308 */ /* 0x000ee20000002400 */
[----:B0-----:R-:W-:-:S02]  /*30d0*/  FSEL R3, R3, -INF , P3 ;  /* 0xff80000003037808 */ /* 0x001fc40001800000 */
[----:B------:R-:W-:-:S05]  /*30e0*/  ISETP.GT.AND P3, PT, R41, 0x10, PT ;  /* 0x000000102900780c */ /* 0x000fca0003f64270 */
[----:B------:R-:W0:Y:S01]  /*30f0*/  MUFU.TANH R11, R11 ;  /* 0x0000000b000b7308 */ /* 0x000e220000002400 */
[----:B-1----:R-:W-:-:S05]  /*3100*/  FMNMX.FTZ R5, R31, R12, !PT ;  /* 0x0000000c1f057209 */ /* 0x002fca0007810000 */
[----:B------:R-:W1:Y:S02]  /*3110*/  SHFL.BFLY PT, R12, R5, 0x1, 0x1f ;  /* 0x0c201f00050c7f89 */ /* 0x000e6400000e0000 */
[----:B------:R-:W4:Y:S08]  /*3120*/  MUFU.TANH R13, R13 ;  /* 0x0000000d000d7308 */ /* 0x000f300000002400 */
[----:B------:R-:W5:Y:S08]  /*3130*/  MUFU.TANH R14, R14 ;  /* 0x0000000e000e7308 */ /* 0x000f700000002400 */
[----:B------:R-:W5:Y:S01]  /*3140*/  MUFU.TANH R15, R15 ;  /* 0x0000000f000f7308 */ /* 0x000f620000002400 */
[----:B-1----:R-:W-:-:S07]  /*3150*/  FMNMX.FTZ R12, R5, R12, !PT ;  /* 0x0000000c050c7209 */ /* 0x002fce0007810000 */
[----:B------:R-:W1:Y:S01]  /*3160*/  MUFU.TANH R20, R20 ;  /* 0x0000001400147308 */ /* 0x000e620000002400 */
[----:B------:R-:W-:Y:S01]  /*3170*/  MOV R5, UR4 ;  /* 0x0000000400057c02 */ /* 0x000fe20008000f00 */
[----:B------:R-:W-:Y:S01]  /*3180*/  UIADD3 UR4, UR7, -0x2, URZ ;  /* 0xfffffffe07047890 */ /* 0x000fe2000fffe03f */
[----:B------:R-:W-:-:S03]  /*3190*/  FSETP.NEU.FTZ.AND P2, PT, R12, -INF , PT ;  /* 0xff8000000c00780b */ /* 0x000fc60003f5d000 */
[----:B------:R-:W-:Y:S01]  /*31a0*/  FMUL.FTZ R31, R12, R5 ;  /* 0x000000050c1f7220 */ /* 0x000fe20000410000 */
[----:B------:R-:W-:Y:S01]  /*31b0*/  UISETP.GE.AND UP0, UPT, UR4, UR10, UPT ;  /* 0x0000000a0400728c */ /* 0x000fe2000bf06270 */
[----:B------:R-:W1:Y:S03]  /*31c0*/  MUFU.TANH R21, R21 ;  /* 0x0000001500157308 */ /* 0x000e660000002400 */
[----:B------:R-:W-:Y:S02]  /*31d0*/  FSEL R35, R31, RZ, P2 ;  /* 0x000000ff1f237208 */ /* 0x000fe40001000000 */
[----:B------:R-:W-:-:S03]  /*31e0*/  ISETP.GT.AND P2, PT, R41, RZ, PT ;  /* 0x000000ff2900720c */ /* 0x000fc60003f44270 */
[-CC-:B------:R-:W-:Y:S01]  /*31f0*/  FFMA.FTZ R181, R92, R5.reuse, -R35.reuse ;  /* 0x000000055cb57223 */ /* 0x180fe20000010823 */
[----:B------:R-:W-:Y:S01]  /*3200*/  FSEL R90, R2, -INF , P2 ;  /* 0xff800000025a7808 */ /* 0x000fe20001000000 */
[-CC-:B------:R-:W-:Y:S01]  /*3210*/  FFMA.FTZ R183, R94, R5.reuse, -R35.reuse ;  /* 0x000000055eb77223 */ /* 0x180fe20000010823 */
[C---:B------:R-:W-:Y:S01]  /*3220*/  ISETP.GT.AND P2, PT, R41.reuse, 0x9, PT ;  /* 0x000000092900780c */ /* 0x040fe20003f44270 */
[-CC-:B------:R-:W-:Y:S01]  /*3230*/  FFMA.FTZ R2, R96, R5.reuse, -R35.reuse ;  /* 0x0000000560027223 */ /* 0x180fe20000010823 */
[----:B--2---:R-:W-:Y:S01]  /*3240*/  FSEL R92, R4, -INF , P4 ;  /* 0xff800000045c7808 */ /* 0x004fe20002000000 */
[--C-:B------:R-:W-:Y:S01]  /*3250*/  FFMA.FTZ R177, R98, R5, -R35.reuse ;  /* 0x0000000562b17223 */ /* 0x100fe20000010823 */
[----:B------:R-:W-:Y:S01]  /*3260*/  FMNMX.FTZ R31, R90, R3, !PT ;  /* 0x000000035a1f7209 */ /* 0x000fe20007810000 */
[----:B------:R-:W2:Y:S01]  /*3270*/  MUFU.TANH R24, R24 ;  /* 0x0000001800187308 */ /* 0x000ea20000002400 */
[----:B---3--:R-:W-:Y:S01]  /*3280*/  FSEL R94, R10, -INF , P2 ;  /* 0xff8000000a5e7808 */ /* 0x008fe20001000000 */
[--C-:B------:R-:W-:Y:S01]  /*3290*/  FFMA.FTZ R4, R102, R5, -R35.reuse ;  /* 0x0000000566047223 */ /* 0x100fe20000010823 */
[----:B------:R-:W-:Y:S01]  /*32a0*/  FMNMX.FTZ R31, R92, R31, !PT ;  /* 0x0000001f5c1f7209 */ /* 0x000fe20007810000 */
[-CC-:B------:R-:W-:Y:S01]  /*32b0*/  FFMA.FTZ R179, R106, R5.reuse, -R35.reuse ;  /* 0x000000056ab37223 */ /* 0x180fe20000010823 */
[----:B------:R-:W-:Y:S01]  /*32c0*/  ISETP.GT.AND P2, PT, R41, 0x11, PT ;  /* 0x000000112900780c */ /* 0x000fe20003f44270 */
[--C-:B------:R-:W-:Y:S01]  /*32d0*/  FFMA.FTZ R173, R114, R5, -R35.reuse ;  /* 0x0000000572ad7223 */ /* 0x100fe20000010823 */
[----:B0-----:R-:W-:Y:S01]  /*32e0*/  FSEL R96, R11, -INF , P3 ;  /* 0xff8000000b607808 */ /* 0x001fe20001800000 */
[----:B------:R-:W0:Y:S01]  /*32f0*/  MUFU.TANH R25, R25 ;  /* 0x0000001900197308 */ /* 0x000e220000002400 */
[----:B------:R-:W-:Y:S01]  /*3300*/  FMNMX.FTZ R31, R94, R31, !PT ;  /* 0x0000001f5e1f7209 */ /* 0x000fe20007810000 */
[-CC-:B------:R-:W-:Y:S01]  /*3310*/  FFMA.FTZ R175, R88, R5.reuse, -R35.reuse ;  /* 0x0000000558af7223 */ /* 0x180fe20000010823 */
[----:B------:R-:W-:Y:S01]  /*3320*/  ISETP.GT.AND P3, PT, R41, 0x18, PT ;  /* 0x000000182900780c */ /* 0x000fe20003f64270 */
[-CC-:B------:R-:W-:Y:S01]  /*3330*/  FFMA.FTZ R169, R58, R5.reuse, -R35.reuse ;  /* 0x000000053aa97223 */ /* 0x180fe20000010823 */
[----:B----4-:R-:W-:Y:S01]  /*3340*/  FSEL R98, R13, -INF , P2 ;  /* 0xff8000000d627808 */ /* 0x010fe20001000000 */
[--C-:B------:R-:W-:Y:S01]  /*3350*/  FFMA.FTZ R171, R50, R5, -R35.reuse ;  /* 0x0000000532ab7223 */ /* 0x100fe20000010823 */
[----:B------:R-:W-:Y:S01]  /*3360*/  FMNMX.FTZ R31, R96, R31, !PT ;  /* 0x0000001f601f7209 */ /* 0x000fe20007810000 */
[----:B------:R-:W3:Y:S01]  /*3370*/  MUFU.TANH R28, R28 ;  /* 0x0000001c001c7308 */ /* 0x000ee20000002400 */
[----:B------:R-:W-:Y:S01]  /*3380*/  ISETP.GT.AND P2, PT, R41, 0x19, PT ;  /* 0x000000192900780c */ /* 0x000fe20003f44270 */
[-CC-:B------:R-:W-:Y:S01]  /*3390*/  FFMA.FTZ R165, R40, R5.reuse, -R35.reuse ;  /* 0x0000000528a57223 */ /* 0x180fe20000010823 */
[----:B-----5:R-:W-:Y:S01]  /*33a0*/  FSEL R100, R14, -INF , P3 ;  /* 0xff8000000e647808 */ /* 0x020fe20001800000 */
[--C-:B------:R-:W-:Y:S01]  /*33b0*/  FFMA.FTZ R14, R110, R5, -R35.reuse ;  /* 0x000000056e0e7223 */ /* 0x100fe20000010823 */
[----:B------:R-:W-:Y:S01]  /*33c0*/  FMNMX.FTZ R31, R98, R31, !PT ;  /* 0x0000001f621f7209 */ /* 0x000fe20007810000 */
[-CC-:B------:R-:W-:Y:S01]  /*33d0*/  FFMA.FTZ R46, R53, R5.reuse, -R35.reuse ;  /* 0x00000005352e7223 */ /* 0x180fe20000010823 */
[----:B------:R-:W-:Y:S01]  /*33e0*/  ISETP.GT.AND P3, PT, R41, 0x20, PT ;  /* 0x000000202900780c */ /* 0x000fe20003f64270 */
[----:B------:R-:W4:Y:S01]  /*33f0*/  MUFU.TANH R32, R32 ;  /* 0x0000002000207308 */ /* 0x000f220000002400 */
[----:B------:R-:W-:Y:S01]  /*3400*/  FSEL R102, R15, -INF , P2 ;  /* 0xff8000000f667808 */ /* 0x000fe20001000000 */
[--C-:B------:R-:W-:Y:S01]  /*3410*/  FFMA.FTZ R161, R38, R5, -R35.reuse ;  /* 0x0000000526a17223 */ /* 0x100fe20000010823 */
[----:B------:R-:W-:Y:S01]  /*3420*/  FMNMX.FTZ R31, R100, R31, !PT ;  /* 0x0000001f641f7209 */ /* 0x000fe20007810000 */
[-CC-:B------:R-:W-:Y:S01]  /*3430*/  FFMA.FTZ R167, R26, R5.reuse, -R35.reuse ;  /* 0x000000051aa77223 */ /* 0x180fe20000010823 */
[C---:B------:R-:W-:Y:S01]  /*3440*/  ISETP.GT.AND P2, PT, R41.reuse, 0x21, PT ;  /* 0x000000212900780c */ /* 0x040fe20003f44270 */
[--C-:B------:R-:W-:Y:S01]  /*3450*/  FFMA.FTZ R26, R34, R5, -R35.reuse ;  /* 0x00000005221a7223 */ /* 0x100fe20000010823 */
[----:B-1----:R-:W-:Y:S01]  /*3460*/  FSEL R104, R20, -INF , P3 ;  /* 0xff80000014687808 */ /* 0x002fe20001800000 */
[----:B------:R-:W1:Y:S01]  /*3470*/  MUFU.TANH R29, R29 ;  /* 0x0000001d001d7308 */ /* 0x000e620000002400 */
[----:B------:R-:W-:Y:S01]  /*3480*/  FMNMX.FTZ R31, R102, R31, !PT ;  /* 0x0000001f661f7209 */ /* 0x000fe20007810000 */
[-CC-:B------:R-:W-:Y:S01]  /*3490*/  FFMA.FTZ R20, R118, R5.reuse, -R35.reuse ;  /* 0x0000000576147223 */ /* 0x180fe20000010823 */
[----:B------:R-:W-:Y:S01]  /*34a0*/  ISETP.GT.AND P3, PT, R41, 0x28, PT ;  /* 0x000000282900780c */ /* 0x000fe20003f64270 */
[-CC-:B------:R-:W-:Y:S01]  /*34b0*/  FFMA.FTZ R34, R42, R5.reuse, -R35.reuse ;  /* 0x000000052a227223 */ /* 0x180fe20000010823 */
[----:B------:R-:W-:Y:S01]  /*34c0*/  FSEL R106, R21, -INF , P2 ;  /* 0xff800000156a7808 */ /* 0x000fe20001000000 */
[--C-:B------:R-:W-:Y:S01]  /*34d0*/  FFMA.FTZ R30, R30, R5, -R35.reuse ;  /* 0x000000051e1e7223 */ /* 0x100fe20000010823 */
[----:B------:R-:W-:Y:S01]  /*34e0*/  FMNMX.FTZ R31, R104, R31, !PT ;  /* 0x0000001f681f7209 */ /* 0x000fe20007810000 */
[----:B------:R-:W5:Y:S01]  /*34f0*/  MUFU.TANH R33, R33 ;  /* 0x0000002100217308 */ /* 0x000f620000002400 */
[C---:B------:R-:W-:Y:S01]  /*3500*/  ISETP.GT.AND P2, PT, R41.reuse, 0x29, PT ;  /* 0x000000292900780c */ /* 0x040fe20003f44270 */
[-CC-:B------:R-:W-:Y:S01]  /*3510*/  FFMA.FTZ R163, R48, R5.reuse, -R35.reuse ;  /* 0x0000000530a37223 */ /* 0x180fe20000010823 */
[----:B--2---:R-:W-:Y:S01]  /*3520*/  FSEL R108, R24, -INF , P3 ;  /* 0xff800000186c7808 */ /* 0x004fe20001800000 */
[--C-:B------:R-:W-:Y:S01]  /*3530*/  FFMA.FTZ R24, R66, R5, -R35.reuse ;  /* 0x0000000542187223 */ /* 0x100fe20000010823 */
[----:B------:R-:W-:Y:S01]  /*3540*/  FMNMX.FTZ R31, R106, R31, !PT ;  /* 0x0000001f6a1f7209 */ /* 0x000fe20007810000 */
[-CC-:B------:R-:W-:Y:S01]  /*3550*/  FFMA.FTZ R52, R52, R5.reuse, -R35.reuse ;  /* 0x0000000534347223 */ /* 0x180fe20000010823 */
[----:B------:R-:W-:Y:S01]  /*3560*/  ISETP.GT.AND P3, PT, R41, 0x30, PT ;  /* 0x000000302900780c */ /* 0x000fe20003f64270 */
[----:B------:R-:W2:Y:S01]  /*3570*/  MUFU.TANH R36, R36 ;  /* 0x0000002400247308 */ /* 0x000ea20000002400 */
[----:B0-----:R-:W-:Y:S01]  /*3580*/  FSEL R110, R25, -INF , P2 ;  /* 0xff800000196e7808 */ /* 0x001fe20001000000 */
[--C-:B------:R-:W-:Y:S01]  /*3590*/  FFMA.FTZ R56, R56, R5, -R35.reuse ;  /* 0x0000000538387223 */ /* 0x100fe20000010823 */
[----:B------:R-:W-:Y:S01]  /*35a0*/  FMNMX.FTZ R31, R108, R31, !PT ;  /* 0x0000001f6c1f7209 */ /* 0x000fe20007810000 */
[-CC-:B------:R-:W-:Y:S01]  /*35b0*/  FFMA.FTZ R62, R62, R5.reuse, -R35.reuse ;  /* 0x000000053e3e7223 */ /* 0x180fe20000010823 */
[C---:B------:R-:W-:Y:S01]  /*35c0*/  ISETP.GT.AND P2, PT, R41.reuse, 0x31, PT ;  /* 0x000000312900780c */ /* 0x040fe20003f44270 */
[--C-:B------:R-:W-:Y:S01]  /*35d0*/  FFMA.FTZ R70, R70, R5, -R35.reuse ;  /* 0x0000000546467223 */ /* 0x100fe20000010823 */
[----:B---3--:R-:W-:Y:S01]  /*35e0*/  FSEL R112, R28, -INF , P3 ;  /* 0xff8000001c707808 */ /* 0x008fe20001800000 */
[----:B------:R-:W0:Y:S01]  /*35f0*/  MUFU.TANH R37, R37 ;  /* 0x0000002500257308 */ /* 0x000e220000002400 */
[----:B------:R-:W-:Y:S01]  /*3600*/  FMNMX.FTZ R31, R110, R31, !PT ;  /* 0x0000001f6e1f7209 */ /* 0x000fe20007810000 */
[-CC-:B------:R-:W-:Y:S01]  /*3610*/  FFMA.FTZ R28, R54, R5.reuse, -R35.reuse ;  /* 0x00000005361c7223 */ /* 0x180fe20000010823 */
[C---:B------:R-:W-:Y:S01]  /*3620*/  ISETP.GT.AND P3, PT, R41.reuse, 0x38, PT ;  /* 0x000000382900780c */ /* 0x040fe20003f64270 */
[-CC-:B------:R-:W-:Y:S01]  /*3630*/  FFMA.FTZ R74, R74, R5.reuse, -R35.reuse ;  /* 0x000000054a4a7223 */ /* 0x180fe20000010823 */
[----:B----4-:R-:W-:Y:S01]  /*3640*/  FSEL R114, R32, -INF , P2 ;  /* 0xff80000020727808 */ /* 0x010fe20001000000 */
[--C-:B------:R-:W-:Y:S01]  /*3650*/  FFMA.FTZ R32, R44, R5, -R35.reuse ;  /* 0x000000052c207223 */ /* 0x100fe20000010823 */
[----:B------:R-:W-:Y:S01]  /*3660*/  FMNMX.FTZ R31, R112, R31, !PT ;  /* 0x0000001f701f7209 */ /* 0x000fe20007810000 */
[----:B------:R-:W3:Y:S01]  /*3670*/  MUFU.TANH R61, R61 ;  /* 0x0000003d003d7308 */ /* 0x000ee20000002400 */
[----:B------:R-:W-:Y:S01]  /*3680*/  ISETP.GT.AND P2, PT, R41, 0x39, PT ;  /* 0x000000392900780c */ /* 0x000fe20003f44270 */
[-CC-:B------:R-:W-:Y:S01]  /*3690*/  FFMA.FTZ R60, R60, R5.reuse, -R35.reuse ;  /* 0x000000053c3c7223 */ /* 0x180fe20000010823 */
[----:B-1----:R-:W-:Y:S01]  /*36a0*/  FSEL R116, R29, -INF , P3 ;  /* 0xff8000001d747808 */ /* 0x002fe20001800000 */
[--C-:B------:R-:W-:Y:S01]  /*36b0*/  FFMA.FTZ R78, R78, R5, -R35.reuse ;  /* 0x000000054e4e7223 */ /* 0x100fe20000010823 */
[----:B------:R-:W-:Y:S01]  /*36c0*/  FMNMX.FTZ R31, R114, R31, !PT ;  /* 0x0000001f721f7209 */ /* 0x000fe20007810000 */
[-CC-:B------:R-:W-:Y:S01]  /*36d0*/  FFMA.FTZ R82, R82, R5.reuse, -R35.reuse ;  /* 0x0000000552527223 */ /* 0x180fe20000010823 */
[----:B------:R-:W-:Y:S01]  /*36e0*/  ISETP.GT.AND P3, PT, R41, 0x40, PT ;  /* 0x000000402900780c */ /* 0x000fe20003f64270 */
[----:B------:R-:W1:Y:S01]  /*36f0*/  MUFU.TANH R64, R64 ;  /* 0x0000004000407308 */ /* 0x000e620000002400 */
[----:B-----5:R-:W-:Y:S01]  /*3700*/  FSEL R118, R33, -INF , P2 ;  /* 0xff80000021767808 */ /* 0x020fe20001000000 */
[----:B------:R-:W-:Y:S01]  /*3710*/  FFMA.FTZ R35, R86, R5, -R35 ;  /* 0x0000000556237223 */ /* 0x000fe20000010823 */
[----:B------:R-:W-:-:S02]  /*3720*/  FMNMX.FTZ R31, R116, R31, !PT ;  /* 0x0000001f741f7209 */ /* 0x000fc40007810000 */
[C---:B------:R-:W-:Y:S02]  /*3730*/  ISETP.GT.AND P2, PT, R41.reuse, 0x41, PT ;  /* 0x000000412900780c */ /* 0x040fe40003f44270 */
[----:B--2---:R-:W-:Y:S01]  /*3740*/  FSEL R36, R36, -INF , P3 ;  /* 0xff80000024247808 */ /* 0x004fe20001800000 */
[----:B------:R-:W2:Y:S01]  /*3750*/  MUFU.TANH R65, R65 ;  /* 0x0000004100417308 */ /* 0x000ea20000002400 */
[----:B------:R-:W-:Y:S02]  /*3760*/  FMNMX.FTZ R31, R118, R31, !PT ;  /* 0x0000001f761f7209 */ /* 0x000fe40007810000 */
[----:B------:R-:W-:Y:S02]  /*3770*/  ISETP.GT.AND P3, PT, R41, 0x48, PT ;  /* 0x000000482900780c */ /* 0x000fe40003f64270 */
[----:B0-----:R-:W-:Y:S02]  /*3780*/  FSEL R88, R37, -INF , P2 ;  /* 0xff80000025587808 */ /* 0x001fe40001000000 */
[----:B------:R-:W-:Y:S01]  /*3790*/  FMNMX.FTZ R31, R36, R31, !PT ;  /* 0x0000001f241f7209 */ /* 0x000fe20007810000 */
[----:B------:R-:W0:Y:S01]  /*37a0*/  MUFU.TANH R68, R68 ;  /* 0x0000004400447308 */ /* 0x000e220000002400 */
[----:B------:R-:W-:-:S02]  /*37b0*/  ISETP.GT.AND P2, PT, R41, 0x49, PT ;  /* 0x000000492900780c */ /* 0x000fc40003f44270 */
[----:B------:R-:W-:Y:S02]  /*37c0*/  FSEL R120, R27, -INF , P3 ;  /* 0xff8000001b787808 */ /* 0x000fe40001800000 */
[----:B------:R-:W-:Y:S02]  /*37d0*/  FMNMX.FTZ R31, R88, R31, !PT ;  /* 0x0000001f581f7209 */ /* 0x000fe40007810000 */
[----:B------:R-:W-:Y:S01]  /*37e0*/  ISETP.GT.AND P3, PT, R41, 0x50, PT ;  /* 0x000000502900780c */ /* 0x000fe20003f64270 */
[----:B------:R-:W4:Y:S01]  /*37f0*/  MUFU.TANH R69, R69 ;  /* 0x0000004500457308 */ /* 0x000f220000002400 */
[----:B---3--:R-:W-:Y:S02]  /*3800*/  FSEL R66, R61, -INF , P2 ;  /* 0xff8000003d427808 */ /* 0x008fe40001000000 */
[----:B------:R-:W-:Y:S02]  /*3810*/  FMNMX.FTZ R31, R120, R31, !PT ;  /* 0x0000001f781f7209 */ /* 0x000fe40007810000 */
[----:B------:R-:W-:-:S02]  /*3820*/  ISETP.GT.AND P2, PT, R41, 0x51, PT ;  /* 0x000000512900780c */ /* 0x000fc40003f44270 */
[----:B-1----:R-:W-:Y:S01]  /*3830*/  FSEL R64, R64, -INF , P3 ;  /* 0xff80000040407808 */ /* 0x002fe20001800000 */
[----:B------:R-:W1:Y:S01]  /*3840*/  MUFU.TANH R72, R72 ;  /* 0x0000004800487308 */ /* 0x000e620000002400 */
[----:B------:R-:W-:Y:S02]  /*3850*/  FMNMX.FTZ R31, R66, R31, !PT ;  /* 0x0000001f421f7209 */ /* 0x000fe40007810000 */
[----:B------:R-:W-:Y:S02]  /*3860*/  ISETP.GT.AND P3, PT, R41, 0x58, PT ;  /* 0x000000582900780c */ /* 0x000fe40003f64270 */
[----:B--2---:R-:W-:Y:S02]  /*3870*/  FSEL R58, R65, -INF , P2 ;  /* 0xff800000413a7808 */ /* 0x004fe40001000000 */
[----:B------:R-:W-:Y:S01]  /*3880*/  FMNMX.FTZ R31, R64, R31, !PT ;  /* 0x0000001f401f7209 */ /* 0x000fe20007810000 */
[----:B------:R-:W2:Y:S01]  /*3890*/  MUFU.TANH R73, R73 ;  /* 0x0000004900497308 */ /* 0x000ea20000002400 */
[----:B------:R-:W-:-:S02]  /*38a0*/  ISETP.GT.AND P2, PT, R41, 0x59, PT ;  /* 0x000000592900780c */ /* 0x000fc40003f44270 */
[----:B0-----:R-:W-:Y:S02]  /*38b0*/  FSEL R68, R68, -INF , P3 ;  /* 0xff80000044447808 */ /* 0x001fe40001800000 */
[----:B------:R-:W-:Y:S02]  /*38c0*/  FMNMX.FTZ R31, R58, R31, !PT ;  /* 0x0000001f3a1f7209 */ /* 0x000fe40007810000 */
[----:B------:R-:W-:Y:S01]  /*38d0*/  ISETP.GT.AND P3, PT, R41, 0x60, PT ;  /* 0x000000602900780c */ /* 0x000fe20003f64270 */
[----:B------:R-:W0:Y:S01]  /*38e0*/  MUFU.TANH R76, R76 ;  /* 0x0000004c004c7308 */ /* 0x000e220000002400 */
[----:B----4-:R-:W-:Y:S02]  /*38f0*/  FSEL R54, R69, -INF , P2 ;  /* 0xff80000045367808 */ /* 0x010fe40001000000 */
        /* <DEDUP_REMOVED lines=14> */
[----:B-1----:R-:W-:Y:S02]  /*39e0*/  FSEL R44, R77, -INF , P2 ;  /* 0xff8000004d2c7808 */ /* 0x002fe40001000000 */
[----:B------:R-:W-:Y:S02]  /*39f0*/  FMNMX.FTZ R31, R76, R31, !PT ;  /* 0x0000001f4c1f7209 */ /* 0x000fe40007810000 */
[----:B------:R-:W-:-:S02]  /*3a00*/  ISETP.GT.AND P2, PT, R41, 0x71, PT ;  /* 0x000000712900780c */ /* 0x000fc40003f44270 */
[----:B------:R-:W-:Y:S01]  /*3a10*/  FMNMX.FTZ R31, R44, R31, !PT ;  /* 0x0000001f2c1f7209 */ /* 0x000fe20007810000 */
[----:B------:R-:W1:Y:S01]  /*3a20*/  MUFU.TANH R84, R84 ;  /* 0x0000005400547308 */ /* 0x000e620000002400 */
[----:B--2---:R-:W-:Y:S02]  /*3a30*/  FSEL R80, R80, -INF , P3 ;  /* 0xff80000050507808 */ /* 0x004fe40001800000 */
[----:B------:R-:W-:Y:S02]  /*3a40*/  ISETP.GT.AND P3, PT, R41, 0x78, PT ;  /* 0x000000782900780c */ /* 0x000fe40003f64270 */
[----:B------:R-:W-:-:S03]  /*3a50*/  FMNMX.FTZ R31, R80, R31, !PT ;  /* 0x0000001f501f7209 */ /* 0x000fc60007810000 */
[----:B------:R-:W2:Y:S01]  /*3a60*/  MUFU.TANH R85, R85 ;  /* 0x0000005500557308 */ /* 0x000ea20000002400 */
[----:B0-----:R-:W-:Y:S02]  /*3a70*/  FSEL R40, R81, -INF , P2 ;  /* 0xff80000051287808 */ /* 0x001fe40001000000 */
[----:B------:R-:W-:Y:S02]  /*3a80*/  ISETP.GT.AND P2, PT, R41, 0x79, PT ;  /* 0x000000792900780c */ /* 0x000fe40003f44270 */
[----:B------:R-:W-:-:S03]  /*3a90*/  FMNMX.FTZ R31, R40, R31, !PT ;  /* 0x0000001f281f7209 */ /* 0x000fc60007810000 */
[----:B------:R-:W-:Y:S01]  /*3aa0*/  MUFU.EX2 R181, R181 ;  /* 0x000000b500b57308 */ /* 0x000fe20000000800 */
[----:B-1----:R-:W-:-:S04]  /*3ab0*/  FSEL R84, R84, -INF , P3 ;  /* 0xff80000054547808 */ /* 0x002fc80001800000 */
[----:B------:R-:W-:-:S03]  /*3ac0*/  FMNMX.FTZ R31, R84, R31, !PT ;  /* 0x0000001f541f7209 */ /* 0x000fc60007810000 */
[----:B------:R-:W0:Y:S01]  /*3ad0*/  MUFU.EX2 R46, R46 ;  /* 0x0000002e002e7308 */ /* 0x000e220000000800 */
[----:B--2---:R-:W-:-:S04]  /*3ae0*/  FSEL R122, R85, -INF , P2 ;  /* 0xff800000557a7808 */ /* 0x004fc80001000000 */
[----:B------:R-:W-:-:S03]  /*3af0*/  FMNMX.FTZ R31, R122, R31, !PT ;  /* 0x0000001f7a1f7209 */ /* 0x000fc60007810000 */
[----:B------:R-:W1:Y:S02]  /*3b00*/  MUFU.EX2 R183, R183 ;  /* 0x000000b700b77308 */ /* 0x000e640000000800 */
[----:B------:R-:W2:Y:S06]  /*3b10*/  SHFL.BFLY PT, R10, R31, 0x2, 0x1f ;  /* 0x0c401f001f0a7f89 */ /* 0x000eac00000e0000 */
[----:B------:R-:W3:Y:S01]  /*3b20*/  MUFU.EX2 R2, R2 ;  /* 0x0000000200027308 */ /* 0x000ee20000000800 */
[----:B0-----:R-:W-:Y:S01]  /*3b30*/  FADD.FTZ R38, R181, R46 ;  /* 0x0000002eb5267221 */ /* 0x001fe20000010000 */
[----:B------:R-:W-:-:S06]  /*3b40*/  F2FP.F16.F32.PACK_AB R181, R46, R181 ;  /* 0x000000b52eb5723e */ /* 0x000fcc00000000ff */
[----:B------:R-:W0:Y:S08]  /*3b50*/  MUFU.EX2 R177, R177 ;  /* 0x000000b100b17308 */ /* 0x000e300000000800 */
[----:B------:R-:W4:Y:S01]  /*3b60*/  MUFU.EX2 R4, R4 ;  /* 0x0000000400047308 */ /* 0x000f220000000800 */
[----:B--2---:R-:W-:-:S05]  /*3b70*/  FMNMX.FTZ R11, R31, R10, !PT ;  /* 0x0000000a1f0b7209 */ /* 0x004fca0007810000 */
[----:B------:R-:W2:Y:S02]  /*3b80*/  SHFL.BFLY PT, R10, R11, 0x1, 0x1f ;  /* 0x0c201f000b0a7f89 */ /* 0x000ea400000e0000 */
[----:B------:R-:W5:Y:S08]  /*3b90*/  MUFU.EX2 R179, R179 ;  /* 0x000000b300b37308 */ /* 0x000f700000000800 */
[----:B------:R-:W-:Y:S08]  /*3ba0*/  MUFU.EX2 R14, R14 ;  /* 0x0000000e000e7308 */ /* 0x000ff00000000800 */
[----:B------:R-:W-:Y:S01]  /*3bb0*/  MUFU.EX2 R173, R173 ;  /* 0x000000ad00ad7308 */ /* 0x000fe20000000800 */
[----:B--2---:R-:W-:-:S07]  /*3bc0*/  FMNMX.FTZ R10, R11, R10, !PT ;  /* 0x0000000a0b0a7209 */ /* 0x004fce0007810000 */
        /* <DEDUP_REMOVED lines=28> */
[----:B0-----:R-:W-:Y:S01]  /*3d90*/  FADD.FTZ R3, R177, R38 ;  /* 0x00000026b1037221 */ /* 0x001fe20000010000 */
[-CC-:B------:R-:W-:Y:S01]  /*3da0*/  FFMA.FTZ R88, R88, R5.reuse, -R11.reuse ;  /* 0x0000000558587223 */ /* 0x180fe2000001080b */
[-CC-:B------:R-:W-:Y:S01]  /*3db0*/  FFMA.FTZ R120, R120, R5.reuse, -R11.reuse ;  /* 0x0000000578787223 */ /* 0x180fe2000001080b */
[-C--:B------:R-:W-:Y:S01]  /*3dc0*/  FFMA.FTZ R66, R66, R5.reuse, -R11 ;  /* 0x0000000542427223 */ /* 0x080fe2000001080b */
[----:B----4-:R-:W-:Y:S01]  /*3dd0*/  FADD.FTZ R38, R4, R3 ;  /* 0x0000000304267221 */ /* 0x010fe20000010000 */
[-CC-:B------:R-:W-:Y:S01]  /*3de0*/  FFMA.FTZ R64, R64, R5.reuse, -R11.reuse ;  /* 0x0000000540407223 */ /* 0x180fe2000001080b */
[-C--:B------:R-:W-:Y:S01]  /*3df0*/  FFMA.FTZ R58, R58, R5.reuse, -R11 ;  /* 0x000000053a3a7223 */ /* 0x080fe2000001080b */
[----:B------:R-:W0:Y:S01]  /*3e00*/  MUFU.EX2 R15, R94 ;  /* 0x0000005e000f7308 */ /* 0x000e220000000800 */
[----:B-----5:R-:W-:Y:S01]  /*3e10*/  FADD.FTZ R37, R179, R38 ;  /* 0x00000026b3257221 */ /* 0x020fe20000010000 */
[----:B--2---:R-:W-:Y:S01]  /*3e20*/  FADD.FTZ R3, R90, R13 ;  /* 0x0000000d5a037221 */ /* 0x004fe20000010000 */
[-CC-:B------:R-:W-:Y:S01]  /*3e30*/  FFMA.FTZ R68, R68, R5.reuse, -R11.reuse ;  /* 0x0000000544447223 */ /* 0x180fe2000001080b */
[-C--:B------:R-:W-:Y:S01]  /*3e40*/  FFMA.FTZ R54, R54, R5.reuse, -R11 ;  /* 0x0000000536367223 */ /* 0x080fe2000001080b */
[----:B------:R-:W-:Y:S01]  /*3e50*/  FADD.FTZ R42, R14, R37 ;  /* 0x000000250e2a7221 */ /* 0x000fe20000010000 */
[----:B------:R-:W-:Y:S01]  /*3e60*/  FFMA.FTZ R72, R72, R5, -R11 ;  /* 0x0000000548487223 */ /* 0x000fe2000001080b */
[----:B------:R-:W-:Y:S01]  /*3e70*/  F2FP.F16.F32.PACK_AB R183, R2, R183 ;  /* 0x000000b702b7723e */ /* 0x000fe200000000ff */
[----:B------:R-:W2:Y:S01]  /*3e80*/  MUFU.EX2 R96, R96 ;  /* 0x0000006000607308 */ /* 0x000ea20000000800 */
        /* <DEDUP_REMOVED lines=8> */
[----:B0-----:R-:W-:Y:S01]  /*3f10*/  FADD.FTZ R3, R15, R38 ;  /* 0x000000260f037221 */ /* 0x001fe20000010000 */
[----:B------:R-:W-:Y:S01]  /*3f20*/  FADD.FTZ R39, R175, R42 ;  /* 0x0000002aaf277221 */ /* 0x000fe20000010000 */
[-CC-:B------:R-:W-:Y:S01]  /*3f30*/  FFMA.FTZ R40, R40, R5.reuse, -R11.reuse ;  /* 0x0000000528287223 */ /* 0x180fe2000001080b */
[-CC-:B------:R-:W-:Y:S01]  /*3f40*/  FFMA.FTZ R84, R84, R5.reuse, -R11.reuse ;  /* 0x0000000554547223 */ /* 0x180fe2000001080b */
[----:B------:R-:W-:Y:S01]  /*3f50*/  FFMA.FTZ R122, R122, R5, -R11 ;  /* 0x000000057a7a7223 */ /* 0x000fe2000001080b */
[----:B------:R-:W-:Y:S01]  /*3f60*/  F2FP.F16.F32.PACK_AB R180, R13, R90 ;  /* 0x0000005a0db4723e */ /* 0x000fe200000000ff */
[----:B------:R-:W-:Y:S01]  /*3f70*/  IMAD.MOV.U32 R94, RZ, RZ, R151 ;  /* 0x000000ffff5e7224 */ /* 0x000fe200078e0097 */
[----:B------:R-:W0:Y:S01]  /*3f80*/  MUFU.EX2 R24, R24 ;  /* 0x0000001800187308 */ /* 0x000e220000000800 */
[----:B--2---:R-:W-:Y:S01]  /*3f90*/  FADD.FTZ R38, R96, R3 ;  /* 0x0000000360267221 */ /* 0x004fe20000010000 */
[----:B------:R-:W-:Y:S01]  /*3fa0*/  F2FP.F16.F32.PACK_AB R182, R15, R92 ;  /* 0x0000005c0fb6723e */ /* 0x000fe200000000ff */
[----:B------:R-:W-:Y:S01]  /*3fb0*/  IMAD.MOV.U32 R92, RZ, RZ, R151 ;  /* 0x000000ffff5c7224 */ /* 0x000fe200078e0097 */
[----:B------:R-:W-:-:S02]  /*3fc0*/  F2FP.F16.F32.PACK_AB R177, R4, R177 ;  /* 0x000000b104b1723e */ /* 0x000fc400000000ff */
[----:B------:R-:W-:Y:S02]  /*3fd0*/  F2FP.F16.F32.PACK_AB R179, R14, R179 ;  /* 0x000000b30eb3723e */ /* 0x000fe400000000ff */
[----:B------:R-:W2:Y:S01]  /*3fe0*/  MUFU.EX2 R100, R100 ;  /* 0x0000006400647308 */ /* 0x000ea20000000800 */
[C---:B-1----:R-:W-:Y:S01]  /*3ff0*/  FADD.FTZ R3, R21.reuse, R38 ;  /* 0x0000002615037221 */ /* 0x042fe20000010000 */
[----:B------:R-:W-:Y:S01]  /*4000*/  F2FP.F16.F32.PACK_AB R176, R21, R96 ;  /* 0x0000006015b0723e */ /* 0x000fe200000000ff */
[----:B------:R-:W-:Y:S01]  /*4010*/  IMAD.MOV.U32 R96, RZ, RZ, R151 ;  /* 0x000000ffff607224 */ /* 0x000fe200078e0097 */
[----:B------:R-:W-:Y:S02]  /*4020*/  F2FP.F16.F32.PACK_AB R173, R20, R173 ;  /* 0x000000ad14ad723e */ /* 0x000fe400000000ff */
[----:B------:R-:W-:Y:S02]  /*4030*/  MOV R98, R151 ;  /* 0x0000009700627202 */ /* 0x000fe40000000f00 */
[----:B------:R-:W1:Y:S01]  /*4040*/  MUFU.EX2 R169, R169 ;  /* 0x000000a900a97308 */ /* 0x000e620000000800 */
[C---:B0-----:R-:W-:Y:S01]  /*4050*/  FADD.FTZ R42, R24.reuse, R39 ;  /* 0x00000027182a7221 */ /* 0x041fe20000010000 */
[----:B------:R-:W-:-:S02]  /*4060*/  F2FP.F16.F32.PACK_AB R175, R24, R175 ;  /* 0x000000af18af723e */ /* 0x000fc400000000ff */
[----:B------:R-:W-:-:S04]  /*4070*/  MOV R90, R151 ;  /* 0x00000097005a7202 */ /* 0x000fc80000000f00 */
[----:B------:R0:W3:Y:S01]  /*4080*/  MUFU.EX2 R25, R102 ;  /* 0x0000006600197308 */ /* 0x0000e20000000800 */
[----:B--2---:R-:W-:-:S07]  /*4090*/  FADD.FTZ R38, R100, R3 ;  /* 0x0000000364267221 */ /* 0x004fce0000010000 */
[----:B------:R-:W2:Y:S01]  /*40a0*/  MUFU.EX2 R28, R28 ;  /* 0x0000001c001c7308 */ /* 0x000ea20000000800 */
[----:B-1----:R-:W-:Y:S01]  /*40b0*/  FADD.FTZ R41, R169, R42 ;  /* 0x0000002aa9297221 */ /* 0x002fe20000010000 */
[----:B0-----:R-:W-:-:S06]  /*40c0*/  IMAD.MOV.U32 R102, RZ, RZ, R151 ;  /* 0x000000ffff667224 */ /* 0x001fcc00078e0097 */
[----:B------:R-:W0:Y:S01]  /*40d0*/  MUFU.EX2 R104, R104 ;  /* 0x0000006800687308 */ /* 0x000e220000000800 */
[C---:B---3--:R-:W-:Y:S01]  /*40e0*/  FADD.FTZ R3, R25.reuse, R38 ;  /* 0x0000002619037221 */ /* 0x048fe20000010000 */
[----:B------:R-:W-:Y:S01]  /*40f0*/  F2FP.F16.F32.PACK_AB R178, R25, R100 ;  /* 0x0000006419b2723e */ /* 0x000fe200000000ff */
[----:B------:R-:W-:-:S05]  /*4100*/  IMAD.MOV.U32 R100, RZ, RZ, R151 ;  /* 0x000000ffff647224 */ /* 0x000fca00078e0097 */
[----:B------:R-:W1:Y:S01]  /*4110*/  MUFU.EX2 R171, R171 ;  /* 0x000000ab00ab7308 */ /* 0x000e620000000800 */
[C---:B--2---:R-:W-:Y:S01]  /*4120*/  FADD.FTZ R42, R28.reuse, R41 ;  /* 0x000000291c2a7221 */ /* 0x044fe20000010000 */
[----:B------:R-:W-:-:S06]  /*4130*/  F2FP.F16.F32.PACK_AB R169, R28, R169 ;  /* 0x000000a91ca9723e */ /* 0x000fcc00000000ff */
[----:B------:R2:W3:Y:S01]  /*4140*/  MUFU.EX2 R27, R106 ;  /* 0x0000006a001b7308 */ /* 0x0004e20000000800 */
[----:B0-----:R-:W-:-:S07]  /*4150*/  FADD.FTZ R38, R104, R3 ;  /* 0x0000000368267221 */ /* 0x001fce0000010000 */
[----:B------:R-:W0:Y:S01]  /*4160*/  MUFU.EX2 R32, R32 ;  /* 0x0000002000207308 */ /* 0x000e220000000800 */
[----:B-1----:R-:W-:Y:S01]  /*4170*/  FADD.FTZ R41, R171, R42 ;  /* 0x0000002aab297221 */ /* 0x002fe20000010000 */
[----:B--2---:R-:W-:-:S06]  /*4180*/  MOV R106, R151 ;  /* 0x00000097006a7202 */ /* 0x004fcc0000000f00 */
[----:B------:R-:W1:Y:S01]  /*4190*/  MUFU.EX2 R108, R108 ;  /* 0x0000006c006c7308 */ /* 0x000e620000000800 */
[C---:B---3--:R-:W-:Y:S01]  /*41a0*/  FADD.FTZ R3, R27.reuse, R38 ;  /* 0x000000261b037221 */ /* 0x048fe20000010000 */
[----:B------:R-:W-:Y:S01]  /*41b0*/  F2FP.F16.F32.PACK_AB R172, R27, R104 ;  /* 0x000000681bac723e */ /* 0x000fe200000000ff */
[----:B------:R-:W-:-:S05]  /*41c0*/  IMAD.MOV.U32 R104, RZ, RZ, R151 ;  /* 0x000000ffff687224 */ /* 0x000fca00078e0097 */
[----:B------:R-:W2:Y:S01]  /*41d0*/  MUFU.EX2 R165, R165 ;  /* 0x000000a500a57308 */ /* 0x000ea20000000800 */
[C---:B0-----:R-:W-:Y:S01]  /*41e0*/  FADD.FTZ R38, R32.reuse, R41 ;  /* 0x0000002920267221 */ /* 0x041fe20000010000 */
[----:B------:R-:W-:-:S06]  /*41f0*/  F2FP.F16.F32.PACK_AB R171, R32, R171 ;  /* 0x000000ab20ab723e */ /* 0x000fcc00000000ff */
[----:B------:R0:W3:Y:S01]  /*4200*/  MUFU.EX2 R29, R110 ;  /* 0x0000006e001d7308 */ /* 0x0000e20000000800 */
[----:B-1----:R-:W-:-:S07]  /*4210*/  FADD.FTZ R0, R108, R3 ;  /* 0x000000036c007221 */ /* 0x002fce0000010000 */
[----:B------:R-:W1:Y:S01]  /*4220*/  MUFU.EX2 R30, R30 ;  /* 0x0000001e001e7308 */ /* 0x000e620000000800 */
[----:B--2---:R-:W-:Y:S01]  /*4230*/  FADD.FTZ R43, R165, R38 ;  /* 0x00000026a52b7221 */ /* 0x004fe20000010000 */
[----:B0-----:R-:W-:-:S06]  /*4240*/  IMAD.MOV.U32 R110, RZ, RZ, R151 ;  /* 0x000000ffff6e7224 */ /* 0x001fcc00078e0097 */
[----:B------:R-:W0:Y:S01]  /*4250*/  MUFU.EX2 R112, R112 ;  /* 0x0000007000707308 */ /* 0x000e220000000800 */
[C---:B---3--:R-:W-:Y:S01]  /*4260*/  FADD.FTZ R3, R29.reuse, R0 ;  /* 0x000000001d037221 */ /* 0x048fe20000010000 */
[----:B------:R-:W-:Y:S01]  /*4270*/  F2FP.F16.F32.PACK_AB R174, R29, R108 ;  /* 0x0000006c1dae723e */ /* 0x000fe200000000ff */
[----:B------:R-:W-:-:S05]  /*4280*/  IMAD.MOV.U32 R108, RZ, RZ, R151 ;  /* 0x000000ffff6c7224 */ /* 0x000fca00078e0097 */
[----:B------:R-:W2:Y:S01]  /*4290*/  MUFU.EX2 R167, R167 ;  /* 0x000000a700a77308 */ /* 0x000ea20000000800 */
[C---:B-1----:R-:W-:Y:S01]  /*42a0*/  FADD.FTZ R38, R30.reuse, R43 ;  /* 0x0000002b1e267221 */ /* 0x042fe20000010000 */
[----:B------:R-:W-:-:S06]  /*42b0*/  F2FP.F16.F32.PACK_AB R165, R30, R165 ;  /* 0x000000a51ea5723e */ /* 0x000fcc00000000ff */
[----:B------:R1:W3:Y:S01]  /*42c0*/  MUFU.EX2 R31, R114 ;  /* 0x00000072001f7308 */ /* 0x0002e20000000800 */
[----:B0-----:R-:W-:-:S07]  /*42d0*/  FADD.FTZ R0, R112, R3 ;  /* 0x0000000370007221 */ /* 0x001fce0000010000 */
[----:B------:R-:W0:Y:S01]  /*42e0*/  MUFU.EX2 R26, R26 ;  /* 0x0000001a001a7308 */ /* 0x000e220000000800 */
[----:B--2---:R-:W-:Y:S01]  /*42f0*/  FADD.FTZ R43, R167, R38 ;  /* 0x00000026a72b7221 */ /* 0x004fe20000010000 */
[----:B-1----:R-:W-:-:S06]  /*4300*/  MOV R114, R151 ;  /* 0x0000009700727202 */ /* 0x002fcc0000000f00 */
        /* <DEDUP_REMOVED lines=19> */
[----:B------:R-:W-:Y:S01]  /*4440*/  MUFU.EX2 R155, R35 ;  /* 0x00000023009b7308 */ /* 0x000fe20000000800 */
[----:B0-----:R-:W-:-:S07]  /*4450*/  FADD.FTZ R0, R36, R3 ;  /* 0x0000000324007221 */ /* 0x001fce0000010000 */
[----:B------:R0:W1:Y:S01]  /*4460*/  MUFU.EX2 R35, R88 ;  /* 0x0000005800237308 */ /* 0x0000620000000800 */
[----:B--2---:R-:W-:-:S07]  /*4470*/  FADD.FTZ R43, R163, R38 ;  /* 0x00000026a32b7221 */ /* 0x004fce0000010000 */
[----:B------:R-:W2:Y:S01]  /*4480*/  MUFU.EX2 R52, R52 ;  /* 0x0000003400347308 */ /* 0x000ea20000000800 */
[----:B0-----:R-:W-:-:S07]  /*4490*/  IMAD.MOV.U32 R88, RZ, RZ, R151 ;  /* 0x000000ffff587224 */ /* 0x001fce00078e0097 */
[----:B------:R-:W0:Y:S01]  /*44a0*/  MUFU.EX2 R120, R120 ;  /* 0x0000007800787308 */ /* 0x000e220000000800 */
[C---:B-1----:R-:W-:Y:S01]  /*44b0*/  FADD.FTZ R3, R35.reuse, R0 ;  /* 0x0000000023037221 */ /* 0x042fe20000010000 */
[----:B------:R-:W-:-:S06]  /*44c0*/  F2FP.F16.F32.PACK_AB R164, R35, R36 ;  /* 0x0000002423a4723e */ /* 0x000fcc00000000ff */
        /* <DEDUP_REMOVED lines=9> */
[----:B------:R-:W-:Y:S01]  /*4560*/  F2FP.F16.F32.PACK_AB R166, R37, R120 ;  /* 0x0000007825a6723e */ /* 0x000fe200000000ff */
[----:B------:R-:W-:-:S05]  /*4570*/  IMAD.MOV.U32 R120, RZ, RZ, R151 ;  /* 0x000000ffff787224 */ /* 0x000fca00078e0097 */
        /* <DEDUP_REMOVED lines=26> */
[----:B-1----:R-:W-:-:S04]  /*4720*/  FADD.FTZ R2, R82, R47 ;  /* 0x0000002f52027221 */ /* 0x002fc80000010000 */
[C---:B------:R-:W-:Y:S01]  /*4730*/  FADD.FTZ R3, R155.reuse, R2 ;  /* 0x000000029b037221 */ /* 0x040fe20000010000 */
[----:B------:R-:W-:Y:S01]  /*4740*/  F2FP.F16.F32.PACK_AB R155, R155, R82 ;  /* 0x000000529b9b723e */ /* 0x000fe200000000ff */
[----:B------:R-:W-:Y:S01]  /*4750*/  IMAD.MOV.U32 R2, RZ, RZ, 0x3f800000 ;  /* 0x3f800000ff027424 */ /* 0x000fe200078e00ff */
        /* <DEDUP_REMOVED lines=10> */
[----:B------:R2:W3:Y:S01]  /*4800*/  MUFU.EX2 R13, R122 ;  /* 0x0000007a000d7308 */ /* 0x0004e20000000800 */
[C---:B0-----:R-:W-:Y:S01]  /*4810*/  FADD.FTZ R15, R45.reuse, R0 ;  /* 0x000000002d0f7221 */ /* 0x041fe20000010000 */
[----:B------:R-:W-:Y:S01]  /*4820*/  F2FP.F16.F32.PACK_AB R152, R45, R80 ;  /* 0x000000502d98723e */ /* 0x000fe200000000ff */
[----:B------:R-:W-:Y:S02]  /*4830*/  IMAD.MOV.U32 R0, RZ, RZ, 0x3f800000 ;  /* 0x3f800000ff007424 */ /* 0x000fe400078e00ff */
[----:B-1----:R-:W-:Y:S01]  /*4840*/  FADD.FTZ R4, R84, R15 ;  /* 0x0000000f54047221 */ /* 0x002fe20000010000 */
[----:B--2---:R-:W-:-:S03]  /*4850*/  MOV R122, R151 ;  /* 0x00000097007a7202 */ /* 0x004fc60000000f00 */
[C---:B---3--:R-:W-:Y:S01]  /*4860*/  FADD.FTZ R4, R13.reuse, R4 ;  /* 0x000000040d047221 */ /* 0x048fe20000010000 */
[----:B------:R-:W-:Y:S01]  /*4870*/  F2FP.F16.F32.PACK_AB R154, R13, R84 ;  /* 0x000000540d9a723e */ /* 0x000fe200000000ff */
[----:B------:R-:W-:Y:S06]  /*4880*/  @!P2 BRA `(.L_x_2011) ;  /* 0x000000340020a947 */ /* 0x000fec0003800000 */
[----:B------:R-:W-:Y:S01]  /*4890*/  IMAD.MOV.U32 R13, RZ, RZ, R12 ;  /* 0x000000ffff0d7224 */ /* 0x000fe200078e000c */
[----:B------:R-:W-:Y:S01]  /*48a0*/  CS2R R150, SRZ ;  /* 0x0000000000967805 */ /* 0x000fe2000001ff00 */
        /* <DEDUP_REMOVED lines=33> */
[----:B------:R-:W-:Y:S01]  /*4ac0*/  UMOV UR5, UR37 ;  /* 0x0000002500057c82 */ /* 0x000fe20008000000 */
[----:B------:R-:W-:Y:S01]  /*4ad0*/  UMOV UR6, UR36 ;  /* 0x0000002400067c82 */ /* 0x000fe20008000000 */
[----:B------:R-:W-:-:S05]  /*4ae0*/  ULDC UR7, c[0x0][0x9d8] ;  /* 0x0002760000077ab9 */ /* 0x000fca0000000800 */
.L_x_2020:
[----:B------:R-:W-:-:S04]  /*4af0*/  UIADD3 UR8, UR6, 0x1, URZ ;  /* 0x0000000106087890 */ /* 0x000fc8000fffe03f */
[----:B------:R-:W-:-:S04]  /*4b00*/  UISETP.NE.AND UP0, UPT, UR8, 0x2, UPT ;  /* 0x000000020800788c */ /* 0x000fc8000bf05270 */
[----:B------:R-:W-:Y:S02]  /*4b10*/  USEL UR37, URZ, 0x1, UP0 ;  /* 0x000000013f257887 */ /* 0x000fe40008000000 */
[----:B------:R-:W-:Y:S02]  /*4b20*/  USEL UR36, UR8, URZ, UP0 ;  /* 0x0000003f08247287 */ /* 0x000fe40008000000 */
[----:B------:R-:W-:Y:S01]  /*4b30*/  ULOP3.LUT UR37, UR5, UR37, URZ, 0x3c, !UPT ;  /* 0x0000002505257292 */ /* 0x000fe2000f8e3c3f */
[----:B------:R-:W-:Y:S11]  /*4b40*/  @!P0 BRA `(.L_x_2012) ;  /* 0x0000000000048947 */ /* 0x000ff60003800000 */
[----:B------:R-:W-:Y:S01]  /*4b50*/  BPT.TRAP 0x1 ;  /* 0x000000040000795c */ /* 0x000fe20000300000 */
.L_x_2012:
[----:B------:R-:W-:Y:S01]  /*4b60*/  ULEA UR8, UR36, UR38, 0x3 ;  /* 0x0000002624087291 */ /* 0x000fe2000f8e183f */
[----:B------:R-:W-:-:S05]  /*4b70*/  IMAD.U32 R5, RZ, RZ, UR37 ;  /* 0x00000025ff057e24 */ /* 0x000fca000f8e00ff */
[----:B------:R-:W-:-:S04]  /*4b80*/  SHF.L.U32 R5, R5, 0x1f, RZ ;  /* 0x0000001f05057819 */ /* 0x000fc800000006ff */
[----:B------:R0:W1:Y:S01]  /*4b90*/  SYNCS.PHASECHK.TRANS64.TRYWAIT P2, [UR8+0x34830], R5 ;  /* 0x03483005ff0075a7 */ /* 0x0000620008040148 */
[----:B------:R-:W-:Y:S05]  /*4ba0*/  @!P0 BRA `(.L_x_2013) ;  /* 0x0000000000048947 */ /* 0x000fea0003800000 */
[----:B------:R-:W-:Y:S01]  /*4bb0*/  BPT.TRAP 0x1 ;  /* 0x000000040000795c */ /* 0x000fe20000300000 */
.L_x_2013:
[----:B-1----:R-:W-:Y:S05]  /*4bc0*/  @P2 BRA `(.L_x_2014) ;  /* 0x0000000000082947 */ /* 0x002fea0003800000 */
[----:B------:R-:W1:Y:S02]  /*4bd0*/  SYNCS.PHASECHK.TRANS64.TRYWAIT P2, [UR8+0x34830], R5 ;  /* 0x03483005ff0075a7 */ /* 0x000e640008040148 */
[----:B-1----:R-:W-:Y:S05]  /*4be0*/  @!P2 BRA `(.L_x_2015) ;  /* 0x000000dc0088a947 */ /* 0x002fea0003800000 */
.L_x_2014:
        /* <DEDUP_REMOVED lines=141> */
.L_x_2016:
[----:B------:R-:W-:Y:S01]  /*54c0*/  ULEA UR9, UR6, UR38, 0x3 ;  /* 0x0000002606097291 */ /* 0x000fe2000f8e183f */
[----:B------:R-:W-:-:S05]  /*54d0*/  IMAD.U32 R0, RZ, RZ, UR5 ;  /* 0x00000005ff007e24 */ /* 0x000fca000f8e00ff */
[----:B------:R-:W-:-:S04]  /*54e0*/  SHF.L.U32 R0, R0, 0x1f, RZ ;  /* 0x0000001f00007819 */ /* 0x000fc800000006ff */
[----:B------:R2:W3:Y:S01]  /*54f0*/  SYNCS.PHASECHK.TRANS64.TRYWAIT P2, [UR9+0x34850], R0 ;  /* 0x03485000ff0075a7 */ /* 0x0004e20008040149 */
[----:B------:R-:W-:Y:S05]  /*5500*/  @!P0 BRA `(.L_x_2017) ;  /* 0x0000000000048947 */ /* 0x000fea0003800000 */
[----:B------:R-:W-:Y:S01]  /*5510*/  BPT.TRAP 0x1 ;  /* 0x000000040000795c */ /* 0x000fe20000300000 */
.L_x_2017:
[----:B---3--:R-:W-:Y:S05]  /*5520*/  @P2 BRA `(.L_x_2018) ;  /* 0x0000000000082947 */ /* 0x008fea0003800000 */
[----:B------:R-:W3:Y:S02]  /*5530*/  SYNCS.PHASECHK.TRANS64.TRYWAIT P2, [UR9+0x34850], R0 ;  /* 0x03485000ff0075a7 */ /* 0x000ee40008040149 */
[----:B---3--:R-:W-:Y:S05]  /*5540*/  @!P2 BRA `(.L_x_2019) ;  /* 0x000000d40048a947 */ /* 0x008fea0003800000 */
.L_x_2018:
[----:B------:R-:W-:Y:S01]  /*5550*/  UIADD3 UR5, UR38, 0x400, URZ ;  /* 0x0000040026057890 */ /* 0x000fe2000fffe03f */
[----:B------:R-:W-:Y:S01]  /*5560*/  WARPGROUP.ARRIVE ;  /* 0x00000000000079c5 */ /* 0x000fe20000000000 */
[----:B------:R-:W-:Y:S01]  /*5570*/  UMOV UR15, 0x40000040 ;  /* 0x40000040000f7882 */ /* 0x000fe20000000000 */
[----:B01----:R-:W-:Y:S01]  /*5580*/  FMUL.FTZ R5, R24, UR7 ;  /* 0x0000000718057c20 */ /* 0x003fe20008410000 */
[----:B------:R-:W-:Y:S01]  /*5590*/  USHF.R.U32.HI UR5, URZ, 0x4, UR5 ;  /* 0x000000043f057899 */ /* 0x000fe20008011605 */
[----:B------:R-:W-:Y:S01]  /*55a0*/  FMUL.FTZ R10, R25, UR7 ;  /* 0x00000007190a7c20 */ /* 0x000fe20008410000 */
[----:B------:R-:W-:Y:S01]  /*55b0*/  FMUL.FTZ R15, R34, UR7 ;  /* 0x00000007220f7c20 */ /* 0x000fe20008410000 */
[----:B------:R-:W-:Y:S01]  /*55c0*/  FMUL.FTZ R24, R39, UR7 ;  /* 0x0000000727187c20 */ /* 0x000fe20008410000 */
[----:B------:R-:W-:Y:S01]  /*55d0*/  ULOP3.LUT UR5, UR5, 0x3fff, URZ, 0xc0, !UPT ;  /* 0x00003fff05057892 */ /* 0x000fe2000f8ec03f */
[----:B------:R-:W-:Y:S01]  /*55e0*/  MUFU.TANH R5, R5 ;  /* 0x0000000500057308 */ /* 0x000fe20000002400 */
[----:B------:R-:W-:Y:S01]  /*55f0*/  FMUL.FTZ R20, R35, UR7 ;  /* 0x0000000723147c20 */ /* 0x000fe20008410000 */
[----:B------:R-:W-:Y:S01]  /*5600*/  FMUL.FTZ R35, R36, UR7 ;  /* 0x0000000724237c20 */ /* 0x000fe20008410000 */
[----:B------:R-:W-:Y:S01]  /*5610*/  ULOP3.LUT UR5, UR5, 0x4000000, URZ, 0xfc, !UPT ;  /* 0x0400000005057892 */ /* 0x000fe2000f8efc3f */
[----:B------:R-:W-:Y:S01]  /*5620*/  FMUL.FTZ R200, R37, UR7 ;  /* 0x0000000725c87c20 */ /* 0x000fe20008410000 */
[----:B------:R-:W-:Y:S01]  /*5630*/  FMUL.FTZ R36, R40, UR7 ;  /* 0x0000000728247c20 */ /* 0x000fe20008410000 */
[----:B------:R-:W-:Y:S01]  /*5640*/  FMUL.FTZ R198, R41, UR7 ;  /* 0x0000000729c67c20 */ /* 0x000fe20008410000 */
[----:B------:R-:W-:Y:S01]  /*5650*/  ULEA UR5, UR6, UR5, 0xb ;  /* 0x0000000506057291 */ /* 0x000fe2000f8e583f */
[----:B------:R-:W0:Y:S01]  /*5660*/  MUFU.TANH R10, R10 ;  /* 0x0000000a000a7308 */ /* 0x000e220000002400 */
[----:B------:R-:W-:Y:S01]  /*5670*/  FMUL.FTZ R44, R44, UR7 ;  /* 0x000000072c2c7c20 */ /* 0x000fe20008410000 */
[----:B------:R-:W-:Y:S01]  /*5680*/  UMOV UR6, 0xffffff80 ;  /* 0xffffff8000067882 */ /* 0x000fe20000000000 */
[----:B------:R-:W-:Y:S01]  /*5690*/  FMUL.FTZ R45, R45, UR7 ;  /* 0x000000072d2d7c20 */ /* 0x000fe20008410000 */
[----:B------:R-:W-:Y:S01]  /*56a0*/  UIMAD UR6, UR4, UR6, 0x1 ;  /* 0x00000001040674a4 */ /* 0x000fe2000f8e0206 */
[----:B------:R-:W-:Y:S01]  /*56b0*/  FMUL.FTZ R48, R48, UR7 ;  /* 0x0000000730307c20 */ /* 0x000fe20008410000 */
[----:B------:R-:W-:Y:S01]  /*56c0*/  UMOV UR14, UR5 ;  /* 0x00000005000e7c82 */ /* 0x000fe20008000000 */
[----:B------:R-:W-:Y:S01]  /*56d0*/  FMUL.FTZ R49, R49, UR7 ;  /* 0x0000000731317c20 */ /* 0x000fe20008410000 */
[----:B------:R-:W-:Y:S01]  /*56e0*/  HGMMA.64x128x16.F32 R88, R180, gdesc[UR12].tnspB, R88, gsb0 ;  /* 0x41e0000cb4587df0 */ /* 0x000fe20008000858 */
[----:B------:R-:W-:Y:S01]  /*56f0*/  UIADD3 UR14, UR5, 0x80, URZ ;  /* 0x00000080050e7890 */ /* 0x000fe2000fffe03f */
[----:B------:R-:W-:Y:S01]  /*5700*/  MUFU.TANH R35, R35 ;  /* 0x0000002300237308 */ /* 0x000fe20000002400 */
[----:B------:R-:W-:Y:S01]  /*5710*/  UMOV UR15, 0x40000040 ;  /* 0x40000040000f7882 */ /* 0x000fe20000000000 */
[----:B------:R-:W-:Y:S01]  /*5720*/  ULEA UR6, UR61, UR6, 0x7 ;  /* 0x000000063d067291 */ /* 0x000fe2000f8e383f */
[----:B------:R-:W-:Y:S01]  /*5730*/  FMUL.FTZ R52, R52, UR7 ;  /* 0x0000000734347c20 */ /* 0x000fe20008410000 */
[----:B------:R-:W-:Y:S01]  /*5740*/  FMUL.FTZ R53, R53, UR7 ;  /* 0x0000000735357c20 */ /* 0x000fe20008410000 */
[----:B------:R-:W-:Y:S01]  /*5750*/  FMUL.FTZ R56, R56, UR7 ;  /* 0x0000000738387c20 */ /* 0x000fe20008410000 */
[----:B------:R-:W-:Y:S01]  /*5760*/  UIADD3 UR6, -UR39, UR6, UR60 ;  /* 0x0000000627067290 */ /* 0x000fe2000fffe13c */
[----:B------:R-:W-:Y:S01]  /*5770*/  FMUL.FTZ R57, R57, UR7 ;  /* 0x0000000739397c20 */ /* 0x000fe20008410000 */
[----:B------:R-:W-:Y:S01]  /*5780*/  MUFU.TANH R200, R200 ;  /* 0x000000c800c87308 */ /* 0x000fe20000002400 */
[----:B------:R-:W-:Y:S01]  /*5790*/  FMUL.FTZ R60, R60, UR7 ;  /* 0x000000073c3c7c20 */ /* 0x000fe20008410000 */
[----:B------:R-:W-:Y:S01]  /*57a0*/  FMUL.FTZ R21, R38, UR7 ;  /* 0x0000000726157c20 */ /* 0x000fe20008410000 */
[----:B------:R-:W-:Y:S01]  /*57b0*/  FMUL.FTZ R61, R61, UR7 ;  /* 0x000000073d3d7c20 */ /* 0x000fe20008410000 */
[----:B------:R-:W-:Y:S01]  /*57c0*/  MOV R34, UR6 ;  /* 0x0000000600227c02 */ /* 0x000fe20008000f00 */
[----:B------:R-:W-:Y:S01]  /*57d0*/  FMUL.FTZ R64, R64, UR7 ;  /* 0x0000000740407c20 */ /* 0x000fe20008410000 */
[----:B------:R-:W-:Y:S01]  /*57e0*/  FMUL.FTZ R68, R68, UR7 ;  /* 0x0000000744447c20 */ /* 0x000fe20008410000 */
[----:B------:R-:W-:Y:S01]  /*57f0*/  FMUL.FTZ R2, R27, UR7 ;  /* 0x000000071b027c20 */ /* 0x000fe20008410000 */
[----:B------:R-:W-:Y:S01]  /*5800*/  MUFU.TANH R36, R36 ;  /* 0x0000002400247308 */ /* 0x000fe20000002400 */
[----:B------:R-:W-:-:S02]  /*5810*/  IMAD R39, R17, -0x2, R34 ;  /* 0xfffffffe11277824 */ /* 0x000fc400078e0222 */
[----:B------:R-:W-:Y:S01]  /*5820*/  FMUL.FTZ R65, R65, UR7 ;  /* 0x0000000741417c20 */ /* 0x000fe20008410000 */
[----:B------:R-:W-:Y:S01]  /*5830*/  FMUL.FTZ R25, R42, UR7 ;  /* 0x000000072a197c20 */ /* 0x000fe20008410000 */
[----:B------:R-:W-:Y:S01]  /*5840*/  FMUL.FTZ R27, R46, UR7 ;  /* 0x000000072e1b7c20 */ /* 0x000fe20008410000 */
[----:B------:R-:W-:Y:S02]  /*5850*/  IMAD.IADD R39, R22, 0x1, R39 ;  /* 0x0000000116277824 */ /* 0x000fe400078e0227 */
[----:B------:R-:W-:Y:S01]  /*5860*/  FMUL.FTZ R69, R69, UR7 ;  /* 0x0000000745457c20 */ /* 0x000fe20008410000 */
[----:B------:R-:W-:Y:S01]  /*5870*/  FMUL.FTZ R73, R73, UR7 ;  /* 0x0000000749497c20 */ /* 0x000fe20008410000 */
[----:B------:R-:W-:Y:S01]  /*5880*/  MUFU.TANH R198, R198 ;  /* 0x000000c600c67308 */ /* 0x000fe20000002400 */
[----:B------:R-:W-:Y:S01]  /*5890*/  FMUL.FTZ R76, R76, UR7 ;  /* 0x000000074c4c7c20 */ /* 0x000fe20008410000 */
[----:B------:R-:W-:Y:S01]  /*58a0*/  ISETP.GT.AND P2, PT, R39, RZ, PT ;  /* 0x000000ff2700720c */ /* 0x000fe20003f44270 */
[----:B------:R-:W-:Y:S01]  /*58b0*/  FMUL.FTZ R14, R31, UR7 ;  /* 0x000000071f0e7c20 */ /* 0x000fe20008410000 */
[----:B------:R-:W-:Y:S01]  /*58c0*/  ISETP.GT.AND P3, PT, R39, 0x1, PT ;  /* 0x000000012700780c */ /* 0x000fe20003f64270 */
[----:B------:R-:W-:Y:S01]  /*58d0*/  FMUL.FTZ R31, R54, UR7 ;  /* 0x00000007361f7c20 */ /* 0x000fe20008410000 */
[----:B------:R-:W-:Y:S01]  /*58e0*/  FMUL.FTZ R77, R77, UR7 ;  /* 0x000000074d4d7c20 */ /* 0x000fe20008410000 */
[----:B------:R-:W-:Y:S01]  /*58f0*/  FMUL.FTZ R80, R80, UR7 ;  /* 0x0000000750507c20 */ /* 0x000fe20008410000 */
[----:B0-----:R-:W-:Y:S01]  /*5900*/  FSEL R204, R10, -INF , P3 ;  /* 0xff8000000acc7808 */ /* 0x001fe20001800000 */
[----:B------:R-:W-:Y:S01]  /*5910*/  MUFU.TANH R44, R44 ;  /* 0x0000002c002c7308 */ /* 0x000fe20000002400 */
[----:B------:R-:W-:Y:S01]  /*5920*/  ISETP.GT.AND P3, PT, R39, 0x9, PT ;  /* 0x000000092700780c */ /* 0x000fe20003f64270 */
[----:B------:R-:W-:Y:S01]  /*5930*/  FMUL.FTZ R81, R81, UR7 ;  /* 0x0000000751517c20 */ /* 0x000fe20008410000 */
[----:B------:R-:W-:Y:S01]  /*5940*/  FMUL.FTZ R84, R84, UR7 ;  /* 0x0000000754547c20 */ /* 0x000fe20008410000 */
[----:B--2---:R-:W-:Y:S01]  /*5950*/  FMUL.FTZ R0, R26, UR7 ;  /* 0x000000071a007c20 */ /* 0x004fe20008410000 */
        /* <DEDUP_REMOVED lines=12> */
[----:B------:R-:W-:-:S02]  /*5a20*/  UISETP.GT.AND UP0, UPT, UR4, UR10, UPT ;  /* 0x0000000a0400728c */ /* 0x000fc4000bf04270 */
[----:B------:R-:W-:Y:S01]  /*5a30*/  UIADD3 UR4, UR4, -0x1, URZ ;  /* 0xffffffff04047890 */ /* 0x000fe2000fffe03f */
[----:B------:R-:W-:-:S04]  /*5a40*/  UMOV UR6, UR36 ;  /* 0x0000002400067c82 */ /* 0x000fc80008000000 */
        /* <DEDUP_REMOVED lines=8> */
[----:B0-----:R-:W-:-:S07]  /*5ad0*/  FMUL.FTZ R61, R82, UR7 ;  /* 0x00000007523d7c20 */ /* 0x001fce0008410000 */
[----:B------:R-:W-:Y:S08]  /*5ae0*/  MUFU.TANH R46, R68 ;  /* 0x00000044002e7308 */ /* 0x000ff00000002400 */
[----:B------:R-:W-:Y:S08]  /*5af0*/  MUFU.TANH R65, R65 ;  /* 0x0000004100417308 */ /* 0x000ff00000002400 */
[----:B------:R-:W-:Y:S01]  /*5b00*/  MUFU.TANH R69, R69 ;  /* 0x0000004500457308 */ /* 0x000fe20000002400 */
[----:B------:R-:W-:-:S02]  /*5b10*/  WARPGROUP.DEPBAR.LE gsb0, 0x0 ;  /* 0x00008000000079c5 */ /* 0x000fc40000010000 */
[----:B------:R-:W-:Y:S01]  /*5b20*/  WARPGROUP.ARRIVE ;  /* 0x00000000000079c5 */ /* 0x000fe20000000000 */
[----:B------:R-:W-:Y:S02]  /*5b30*/  FSEL R180, R5, -INF , P2 ;  /* 0xff80000005b47808 */ /* 0x000fe40001000000 */
[----:B------:R-:W-:Y:S02]  /*5b40*/  ISETP.GT.AND P2, PT, R39, 0x8, PT ;  /* 0x000000082700780c */ /* 0x000fe40003f44270 */
[----:B------:R-:W-:Y:S01]  /*5b50*/  MUFU.TANH R54, R76 ;  /* 0x0000004c00367308 */ /* 0x000fe20000002400 */
[----:B------:R-:W-:Y:S01]  /*5b60*/  FMNMX.FTZ R5, R180, R11, !PT ;  /* 0x0000000bb4057209 */ /* 0x000fe20007810000 */
[----:B------:R-:W-:Y:S01]  /*5b70*/  HGMMA.64x128x16.F32 R88, R176, gdesc[UR12].tnspB, R88, gsb0 ;  /* 0x41e0000cb0587df0 */ /* 0x000fe20008000858 */
[----:B------:R-:W-:Y:S01]  /*5b80*/  UIADD3 UR14, UR5, 0x100, URZ ;  /* 0x00000100050e7890 */ /* 0x000fe2000fffe03f */
[----:B------:R-:W-:Y:S01]  /*5b90*/  UMOV UR15, 0x40000040 ;  /* 0x40000040000f7882 */ /* 0x000fe20000000000 */
        /* <DEDUP_REMOVED lines=27> */
[----:B------:R-:W0:Y:S01]  /*5d50*/  MUFU.TANH R176, R176 ;  /* 0x000000b000b07308 */ /* 0x000e220000002400 */
[----:B------:R-:W-:Y:S01]  /*5d60*/  UMOV UR15, 0x40000040 ;  /* 0x40000040000f7882 */ /* 0x000fe20000000000 */
[----:B------:R-:W-:Y:S01]  /*5d70*/  FMUL.FTZ R33, R58, UR7 ;  /* 0x000000073a217c20 */ /* 0x000fe20008410000 */
[----:B------:R-:W-:Y:S01]  /*5d80*/  FMUL.FTZ R28, R47, UR7 ;  /* 0x000000072f1c7c20 */ /* 0x000fe20008410000 */
[----:B------:R-:W-:Y:S01]  /*5d90*/  FMUL.FTZ R47, R70, UR7 ;  /* 0x00000007462f7c20 */ /* 0x000fe20008410000 */
[----:B------:R-:W-:Y:S01]  /*5da0*/  FMUL.FTZ R32, R55, UR7 ;  /* 0x0000000737207c20 */ /* 0x000fe20008410000 */
[----:B------:R-:W-:-:S02]  /*5db0*/  FMUL.FTZ R55, R78, UR7 ;  /* 0x000000074e377c20 */ /* 0x000fc40008410000 */
[----:B------:R-:W1:Y:S08]  /*5dc0*/  MUFU.TANH R177, R177 ;  /* 0x000000b100b17308 */ /* 0x000e700000002400 */
[----:B------:R-:W2:Y:S01]  /*5dd0*/  MUFU.TANH R178, R178 ;  /* 0x000000b200b27308 */ /* 0x000ea20000002400 */
[----:B0-----:R-:W-:Y:S02]  /*5de0*/  FSEL R182, R176, -INF , P2 ;  /* 0xff800000b0b67808 */ /* 0x001fe40001000000 */
[----:B------:R-:W-:-:S02]  /*5df0*/  ISETP.GT.AND P2, PT, R39, 0x10, PT ;  /* 0x000000102700780c */ /* 0x000fc40003f44270 */
[----:B------:R-:W-:-:S03]  /*5e00*/  FMNMX.FTZ R5, R182, R5, !PT ;  /* 0x00000005b6057209 */ /* 0x000fc60007810000 */
[----:B------:R-:W0:Y:S01]  /*5e10*/  MUFU.TANH R179, R179 ;  /* 0x000000b300b37308 */ /* 0x000e220000002400 */
[----:B-1----:R-:W-:Y:S02]  /*5e20*/  FSEL R206, R177, -INF , P3 ;  /* 0xff800000b1ce7808 */ /* 0x002fe40001800000 */
[----:B------:R-:W-:Y:S02]  /*5e30*/  ISETP.GT.AND P3, PT, R39, 0x11, PT ;  /* 0x000000112700780c */ /* 0x000fe40003f64270 */
[----:B------:R-:W-:-:S03]  /*5e40*/  FMNMX.FTZ R5, R206, R5, !PT ;  /* 0x00000005ce057209 */ /* 0x000fc60007810000 */
[----:B------:R-:W-:Y:S01]  /*5e50*/  MUFU.TANH R58, R85 ;  /* 0x00000055003a7308 */ /* 0x000fe20000002400 */
[----:B--2---:R-:W-:Y:S02]  /*5e60*/  FSEL R176, R178, -INF , P2 ;  /* 0xff800000b2b07808 */ /* 0x004fe40001000000 */
[----:B------:R-:W-:Y:S02]  /*5e70*/  ISETP.GT.AND P2, PT, R39, 0x18, PT ;  /* 0x000000182700780c */ /* 0x000fe40003f44270 */
[----:B------:R-:W-:Y:S02]  /*5e80*/  FMNMX.FTZ R5, R176, R5, !PT ;  /* 0x00000005b0057209 */ /* 0x000fe40007810000 */
[----:B------:R-:W-:Y:S01]  /*5e90*/  FSEL R178, R35, -INF , P2 ;  /* 0xff80000023b27808 */ /* 0x000fe20001000000 */
[----:B------:R-:W-:Y:S01]  /*5ea0*/  MUFU.TANH R28, R28 ;  /* 0x0000001c001c7308 */ /* 0x000fe20000002400 */
[----:B0-----:R-:W-:Y:S02]  /*5eb0*/  FSEL R202, R179, -INF , P3 ;  /* 0xff800000b3ca7808 */ /* 0x001fe40001800000 */
[----:B------:R-:W-:-:S02]  /*5ec0*/  ISETP.GT.AND P3, PT, R39, 0x19, PT ;  /* 0x000000192700780c */ /* 0x000fc40003f64270 */
[----:B------:R-:W-:Y:S02]  /*5ed0*/  FMNMX.FTZ R5, R202, R5, !PT ;  /* 0x00000005ca057209 */ /* 0x000fe40007810000 */
[C---:B------:R-:W-:Y:S01]  /*5ee0*/  ISETP.GT.AND P2, PT, R39.reuse, 0x20, PT ;  /* 0x000000202700780c */ /* 0x040fe20003f44270 */
[----:B------:R-:W-:Y:S01]  /*5ef0*/  MUFU.TANH R29, R29 ;  /* 0x0000001d001d7308 */ /* 0x000fe20000002400 */
[----:B------:R-:W-:Y:S02]  /*5f00*/  FSEL R200, R200, -INF , P3 ;  /* 0xff800000c8c87808 */ /* 0x000fe40001800000 */
[----:B------:R-:W-:Y:S02]  /*5f10*/  FMNMX.FTZ R5, R178, R5, !PT ;  /* 0x00000005b2057209 */ /* 0x000fe40007810000 */
[----:B------:R-:W-:Y:S02]  /*5f20*/  ISETP.GT.AND P3, PT, R39, 0x21, PT ;  /* 0x000000212700780c */ /* 0x000fe40003f64270 */
[----:B------:R-:W-:Y:S01]  /*5f30*/  FMNMX.FTZ R5, R200, R5, !PT ;  /* 0x00000005c8057209 */ /* 0x000fe20007810000 */
[----:B------:R-:W-:Y:S01]  /*5f40*/  MUFU.TANH R32, R32 ;  /* 0x0000002000207308 */ /* 0x000fe20000002400 */
[----:B------:R-:W-:-:S02]  /*5f50*/  FSEL R198, R198, -INF , P3 ;  /* 0xff800000c6c67808 */ /* 0x000fc40001800000 */
[----:B------:R-:W-:-:S04]  /*5f60*/  ISETP.GT.AND P3, PT, R39, 0x29, PT ;  /* 0x000000292700780c */ /* 0x000fc80003f64270 */
[----:B------:R-:W-:Y:S01]  /*5f70*/  FSEL R196, R45, -INF , P3 ;  /* 0xff8000002dc47808 */ /* 0x000fe20001800000 */
[----:B------:R-:W-:Y:S01]  /*5f80*/  FMUL.FTZ R45, R66, UR7 ;  /* 0x00000007422d7c20 */ /* 0x000fe20008410000 */
[----:B------:R-:W-:Y:S01]  /*5f90*/  ISETP.GT.AND P3, PT, R39, 0x31, PT ;  /* 0x000000312700780c */ /* 0x000fe20003f64270 */
        /* <DEDUP_REMOVED lines=12> */
[----:B------:R-:W-:Y:S02]  /*6060*/  FSEL R172, R36, -INF , P2 ;  /* 0xff80000024ac7808 */ /* 0x000fe40001000000 */
[----:B------:R-:W-:Y:S02]  /*6070*/  ISETP.GT.AND P2, PT, R39, 0x28, PT ;  /* 0x000000282700780c */ /* 0x000fe40003f44270 */
[----:B------:R-:W-:Y:S01]  /*6080*/  FMNMX.FTZ R5, R172, R5, !PT ;  /* 0x00000005ac057209 */ /* 0x000fe20007810000 */
[----:B------:R-:W-:Y:S01]  /*6090*/  HGMMA.64x128x16.F32 R88, R168, gdesc[UR12].tnspB, R88, gsb0 ;  /* 0x41e0000ca8587df0 */ /* 0x000fe20008000858 */
[----:B------:R-:W-:Y:S01]  /*60a0*/  UIADD3 UR14, UR5, 0x200, URZ ;  /* 0x00000200050e7890 */ /* 0x000fe2000fffe03f */
[----:B------:R-:W-:Y:S01]  /*60b0*/  FSEL R174, R44, -INF , P2 ;  /* 0xff8000002cae7808 */ /* 0x000fe20001000000 */
[----:B------:R-:W-:Y:S01]  /*60c0*/  UMOV UR15, 0x40000040 ;  /* 0x40000040000f7882 */ /* 0x000fe20000000000 */
[----:B------:R-:W-:-:S02]  /*60d0*/  FMNMX.FTZ R5, R198, R5, !PT ;  /* 0x00000005c6057209 */ /* 0x000fc40007810000 */
[C---:B------:R-:W-:Y:S02]  /*60e0*/  ISETP.GT.AND P2, PT, R39.reuse, 0x30, PT ;  /* 0x000000302700780c */ /* 0x040fe40003f44270 */
[----:B------:R-:W-:Y:S01]  /*60f0*/  FMNMX.FTZ R35, R174, R5, !PT ;  /* 0x00000005ae237209 */ /* 0x000fe20007810000 */
[----:B------:R-:W-:Y:S01]  /*6100*/  FMUL.FTZ R5, R72, UR7 ;  /* 0x0000000748057c20 */ /* 0x000fe20008410000 */
[----:B------:R-:W-:Y:S02]  /*6110*/  FSEL R194, R48, -INF , P2 ;  /* 0xff80000030c27808 */ /* 0x000fe40001000000 */
[----:B------:R-:W-:Y:S02]  /*6120*/  FMNMX.FTZ R35, R196, R35, !PT ;  /* 0x00000023c4237209 */ /* 0x000fe40007810000 */
[----:B------:R-:W-:Y:S01]  /*6130*/  ISETP.GT.AND P2, PT, R39, 0x38, PT ;  /* 0x000000382700780c */ /* 0x000fe20003f44270 */
[----:B------:R-:W0:Y:S01]  /*6140*/  MUFU.TANH R5, R5 ;  /* 0x0000000500057308 */ /* 0x000e220000002400 */
[----:B------:R-:W-:Y:S01]  /*6150*/  FMNMX.FTZ R35, R194, R35, !PT ;  /* 0x00000023c2237209 */ /* 0x000fe20007810000 */
[----:B------:R-:W-:-:S02]  /*6160*/  WARPGROUP.DEPBAR.LE gsb0, 0x0 ;  /* 0x00008000000079c5 */ /* 0x000fc40000010000 */
[----:B------:R-:W-:Y:S01]  /*6170*/  WARPGROUP.ARRIVE ;  /* 0x00000000000079c5 */ /* 0x000fe20000000000 */
[----:B------:R-:W-:Y:S01]  /*6180*/  FSEL R170, R49, -INF , P3 ;  /* 0xff80000031aa7808 */ /* 0x000fe20001800000 */
[----:B------:R-:W-:Y:S01]  /*6190*/  FMUL.FTZ R49, R67, UR7 ;  /* 0x0000000743317c20 */ /* 0x000fe20008410000 */
[----:B------:R-:W-:Y:S01]  /*61a0*/  ISETP.GT.AND P3, PT, R39, 0x39, PT ;  /* 0x000000392700780c */ /* 0x000fe20003f64270 */
[----:B------:R-:W-:Y:S01]  /*61b0*/  FMUL.FTZ R67, R87, UR7 ;  /* 0x0000000757437c20 */ /* 0x000fe20008410000 */
[----:B------:R-:W-:Y:S01]  /*61c0*/  FSEL R168, R52, -INF , P2 ;  /* 0xff80000034a87808 */ /* 0x000fe20001000000 */
[----:B------:R-:W-:Y:S01]  /*61d0*/  HGMMA.64x128x16.F32 R88, R164, gdesc[UR12].tnspB, R88, gsb0 ;  /* 0x41e0000ca4587df0 */ /* 0x000fe20008000858 */
[----:B------:R-:W-:Y:S01]  /*61e0*/  FMNMX.FTZ R35, R170, R35, !PT ;  /* 0x00000023aa237209 */ /* 0x000fe20007810000 */
[----:B------:R-:W-:Y:S01]  /*61f0*/  UIADD3 UR14, UR5, 0x280, URZ ;  /* 0x00000280050e7890 */ /* 0x000fe2000fffe03f */
[----:B------:R-:W-:Y:S01]  /*6200*/  ISETP.GT.AND P2, PT, R39, 0x40, PT ;  /* 0x000000402700780c */ /* 0x000fe20003f44270 */
[----:B------:R-:W-:Y:S01]  /*6210*/  UMOV UR15, 0x40000040 ;  /* 0x40000040000f7882 */ /* 0x000fe20000000000 */
[----:B------:R-:W-:Y:S01]  /*6220*/  FSEL R72, R53, -INF , P3 ;  /* 0xff80000035487808 */ /* 0x000fe20001800000 */
[----:B------:R-:W1:Y:S01]  /*6230*/  MUFU.TANH R52, R73 ;  /* 0x0000004900347308 */ /* 0x000e620000002400 */
[----:B------:R-:W-:Y:S01]  /*6240*/  FMNMX.FTZ R35, R168, R35, !PT ;  /* 0x00000023a8237209 */ /* 0x000fe20007810000 */
[----:B------:R-:W-:Y:S01]  /*6250*/  FMUL.FTZ R53, R71, UR7 ;  /* 0x0000000747357c20 */ /* 0x000fe20008410000 */
[----:B------:R-:W-:-:S02]  /*6260*/  ISETP.GT.AND P3, PT, R39, 0x41, PT ;  /* 0x000000412700780c */ /* 0x000fc40003f64270 */
[----:B------:R-:W-:Y:S02]  /*6270*/  FSEL R68, R56, -INF , P2 ;  /* 0xff80000038447808 */ /* 0x000fe40001000000 */
[----:B------:R-:W-:Y:S01]  /*6280*/  FMNMX.FTZ R35, R72, R35, !PT ;  /* 0x0000002348237209 */ /* 0x000fe20007810000 */
[----:B------:R-:W2:Y:S01]  /*6290*/  MUFU.TANH R56, R77 ;  /* 0x0000004d00387308 */ /* 0x000ea20000002400 */
[----:B------:R-:W-:Y:S02]  /*62a0*/  ISETP.GT.AND P2, PT, R39, 0x48, PT ;  /* 0x000000482700780c */ /* 0x000fe40003f44270 */
[----:B------:R-:W-:Y:S01]  /*62b0*/  FSEL R36, R57, -INF , P3 ;  /* 0xff80000039247808 */ /* 0x000fe20001800000 */
[----:B------:R-:W-:Y:S01]  /*62c0*/  FMUL.FTZ R57, R75, UR7 ;  /* 0x000000074b397c20 */ /* 0x000fe20008410000 */
[----:B------:R-:W-:Y:S02]  /*62d0*/  FMNMX.FTZ R35, R68, R35, !PT ;  /* 0x0000002344237209 */ /* 0x000fe40007810000 */
[----:B------:R-:W-:Y:S01]  /*62e0*/  ISETP.GT.AND P3, PT, R39, 0x49, PT ;  /* 0x000000492700780c */ /* 0x000fe20003f64270 */
[----:B------:R-:W3:Y:S01]  /*62f0*/  MUFU.TANH R49, R49 ;  /* 0x0000003100317308 */ /* 0x000ee20000002400 */
[----:B------:R-:W-:-:S02]  /*6300*/  FSEL R38, R38, -INF , P2 ;  /* 0xff80000026267808 */ /* 0x000fc40001000000 */
[----:B------:R-:W-:Y:S02]  /*6310*/  FMNMX.FTZ R35, R36, R35, !PT ;  /* 0x0000002324237209 */ /* 0x000fe40007810000 */
[C---:B------:R-:W-:Y:S02]  /*6320*/  ISETP.GT.AND P2, PT, R39.reuse, 0x50, PT ;  /* 0x000000502700780c */ /* 0x040fe40003f44270 */
[----:B------:R-:W-:Y:S01]  /*6330*/  FSEL R40, R40, -INF , P3 ;  /* 0xff80000028287808 */ /* 0x000fe20001800000 */
[----:B------:R-:W4:Y:S01]  /*6340*/  MUFU.TANH R53, R53 ;  /* 0x0000003500357308 */ /* 0x000f220000002400 */
[----:B------:R-:W-:Y:S02]  /*6350*/  FMNMX.FTZ R35, R38, R35, !PT ;  /* 0x0000002326237209 */ /* 0x000fe40007810000 */
[----:B------:R-:W-:Y:S02]  /*6360*/  ISETP.GT.AND P3, PT, R39, 0x51, PT ;  /* 0x000000512700780c */ /* 0x000fe40003f64270 */
[----:B------:R-:W-:-:S02]  /*6370*/  FSEL R42, R42, -INF , P2 ;  /* 0xff8000002a2a7808 */ /* 0x000fc40001000000 */
[----:B------:R-:W-:Y:S01]  /*6380*/  FMNMX.FTZ R35, R40, R35, !PT ;  /* 0x0000002328237209 */ /* 0x000fe20007810000 */
[----:B------:R-:W5:Y:S01]  /*6390*/  MUFU.TANH R57, R57 ;  /* 0x0000003900397308 */ /* 0x000f620000002400 */
[----:B------:R-:W-:Y:S02]  /*63a0*/  ISETP.GT.AND P2, PT, R39, 0x58, PT ;  /* 0x000000582700780c */ /* 0x000fe40003f44270 */
[----:B------:R-:W-:Y:S01]  /*63b0*/  FSEL R44, R65, -INF , P3 ;  /* 0xff800000412c7808 */ /* 0x000fe20001800000 */
[----:B------:R-:W-:Y:S01]  /*63c0*/  FMUL.FTZ R65, R86, UR7 ;  /* 0x0000000756417c20 */ /* 0x000fe20008410000 */
[----:B------:R-:W-:Y:S02]  /*63d0*/  FMNMX.FTZ R35, R42, R35, !PT ;  /* 0x000000232a237209 */ /* 0x000fe40007810000 */
[----:B------:R-:W-:Y:S01]  /*63e0*/  ISETP.GT.AND P3, PT, R39, 0x59, PT ;  /* 0x000000592700780c */ /* 0x000fe20003f64270 */
[----:B------:R-:W-:Y:S01]  /*63f0*/  MUFU.TANH R67, R67 ;  /* 0x0000004300437308 */ /* 0x000fe20000002400 */
[----:B------:R-:W-:-:S02]  /*6400*/  FSEL R46, R46, -INF , P2 ;  /* 0xff8000002e2e7808 */ /* 0x000fc40001000000 */
[----:B------:R-:W-:Y:S02]  /*6410*/  FMNMX.FTZ R35, R44, R35, !PT ;  /* 0x000000232c237209 */ /* 0x000fe40007810000 */
[----:B------:R-:W-:Y:S02]  /*6420*/  ISETP.GT.AND P2, PT, R39, 0x60, PT ;  /* 0x000000602700780c */ /* 0x000fe40003f44270 */
[----:B------:R-:W-:Y:S01]  /*6430*/  FSEL R48, R69, -INF , P3 ;  /* 0xff80000045307808 */ /* 0x000fe20001800000 */
[C---:B------:R-:W-:Y:S01]  /*6440*/  VIADD R69, R39.reuse, 0x8 ;  /* 0x0000000827457836 */ /* 0x040fe20000000000 */
[----:B------:R-:W-:Y:S01]  /*6450*/  FMNMX.FTZ R35, R46, R35, !PT ;  /* 0x000000232e237209 */ /* 0x000fe20007810000 */
[----:B------:R-:W5:Y:S01]  /*6460*/  MUFU.TANH R65, R65 ;  /* 0x0000004100417308 */ /* 0x000f620000002400 */
[----:B------:R-:W-:Y:S02]  /*6470*/  ISETP.GT.AND P3, PT, R39, 0x61, PT ;  /* 0x000000612700780c */ /* 0x000fe40003f64270 */
[----:B0-----:R-:W-:-:S02]  /*6480*/  FSEL R50, R5, -INF , P2 ;  /* 0xff80000005327808 */ /* 0x001fc40001000000 */
[----:B------:R-:W-:Y:S01]  /*6490*/  FMNMX.FTZ R35, R48, R35, !PT ;  /* 0x0000002330237209 */ /* 0x000fe20007810000 */
[----:B------:R-:W0:Y:S01]  /*64a0*/  LDC R5, c[0x0][0x988] ;  /* 0x00026200ff057b82 */ /* 0x000e220000000800 */
[C---:B------:R-:W-:Y:S02]  /*64b0*/  ISETP.GT.AND P2, PT, R39.reuse, 0x68, PT ;  /* 0x000000682700780c */ /* 0x040fe40003f44270 */
[----:B-1----:R-:W-:Y:S02]  /*64c0*/  FSEL R52, R52, -INF , P3 ;  /* 0xff80000034347808 */ /* 0x002fe40001800000 */
[----:B------:R-:W-:Y:S02]  /*64d0*/  FMNMX.FTZ R35, R50, R35, !PT ;  /* 0x0000002332237209 */ /* 0x000fe40007810000 */
[----:B------:R-:W-:Y:S02]  /*64e0*/  ISETP.GT.AND P3, PT, R39, 0x69, PT ;  /* 0x000000692700780c */ /* 0x000fe40003f64270 */
[----:B------:R-:W-:-:S02]  /*64f0*/  FSEL R54, R54, -INF , P2 ;  /* 0xff80000036367808 */ /* 0x000fc40001000000 */
[----:B------:R-:W-:Y:S02]  /*6500*/  FMNMX.FTZ R35, R52, R35, !PT ;  /* 0x0000002334237209 */ /* 0x000fe40007810000 */
[C---:B------:R-:W-:Y:S02]  /*6510*/  ISETP.GT.AND P2, PT, R39.reuse, 0x70, PT ;  /* 0x000000702700780c */ /* 0x040fe40003f44270 */
[----:B--2---:R-:W-:Y:S02]  /*6520*/  FSEL R56, R56, -INF , P3 ;  /* 0xff80000038387808 */ /* 0x004fe40001800000 */
[----:B------:R-:W-:Y:S02]  /*6530*/  FMNMX.FTZ R35, R54, R35, !PT ;  /* 0x0000002336237209 */ /* 0x000fe40007810000 */
[----:B------:R-:W-:Y:S02]  /*6540*/  ISETP.GT.AND P3, PT, R39, 0x71, PT ;  /* 0x000000712700780c */ /* 0x000fe40003f64270 */
[----:B------:R-:W-:-:S02]  /*6550*/  FSEL R62, R80, -INF , P2 ;  /* 0xff800000503e7808 */ /* 0x000fc40001000000 */
[----:B------:R-:W-:Y:S02]  /*6560*/  FMNMX.FTZ R35, R56, R35, !PT ;  /* 0x0000002338237209 */ /* 0x000fe40007810000 */
[C---:B------:R-:W-:Y:S02]  /*6570*/  ISETP.GT.AND P2, PT, R39.reuse, 0x78, PT ;  /* 0x000000782700780c */ /* 0x040fe40003f44270 */
[----:B------:R-:W-:Y:S02]  /*6580*/  FSEL R60, R60, -INF , P3 ;  /* 0xff8000003c3c7808 */ /* 0x000fe40001800000 */
[----:B------:R-:W-:Y:S02]  /*6590*/  FMNMX.FTZ R35, R62, R35, !PT ;  /* 0x000000233e237209 */ /* 0x000fe40007810000 */
[----:B------:R-:W-:Y:S02]  /*65a0*/  ISETP.GT.AND P3, PT, R39, 0x79, PT ;  /* 0x000000792700780c */ /* 0x000fe40003f64270 */
[----:B------:R-:W-:-:S02]  /*65b0*/  FSEL R64, R64, -INF , P2 ;  /* 0xff80000040407808 */ /* 0x000fc40001000000 */
[----:B------:R-:W-:Y:S02]  /*65c0*/  FMNMX.FTZ R35, R60, R35, !PT ;  /* 0x000000233c237209 */ /* 0x000fe40007810000 */
[C---:B------:R-:W-:Y:S02]  /*65d0*/  ISETP.GT.AND P5, PT, R69.reuse, RZ, PT ;  /* 0x000000ff4500720c */ /* 0x040fe40003fa4270 */
[----:B------:R-:W-:Y:S02]  /*65e0*/  FSEL R58, R58, -INF , P3 ;  /* 0xff8000003a3a7808 */ /* 0x000fe40001800000 */
[----:B------:R-:W-:Y:S02]  /*65f0*/  FMNMX.FTZ R35, R64, R35, !PT ;  /* 0x0000002340237209 */ /* 0x000fe40007810000 */
[----:B------:R-:W-:Y:S02]  /*6600*/  ISETP.GT.AND P6, PT, R69, 0x1, PT ;  /* 0x000000014500780c */ /* 0x000fe40003fc4270 */
[----:B------:R-:W-:-:S02]  /*6610*/  FSEL R0, R0, -INF , P5 ;  /* 0xff80000000007808 */ /* 0x000fc40002800000 */
[----:B------:R-:W-:Y:S02]  /*6620*/  FMNMX.FTZ R35, R58, R35, !PT ;  /* 0x000000233a237209 */ /* 0x000fe40007810000 */
[C---:B------:R-:W-:Y:S02]  /*6630*/  ISETP.GT.AND P3, PT, R69.reuse, 0x8, PT ;  /* 0x000000084500780c */ /* 0x040fe40003f64270 */
[----:B------:R-:W-:Y:S01]  /*6640*/  FSEL R70, R2, -INF , P6 ;  /* 0xff80000002467808 */ /* 0x000fe20003000000 */
[----:B------:R-:W1:Y:S01]  /*6650*/  SHFL.BFLY PT, R10, R35, 0x2, 0x1f ;  /* 0x0c401f00230a7f89 */ /* 0x000e6200000e0000 */
        /* <DEDUP_REMOVED lines=10> */
[C---:B------:R-:W-:Y:S02]  /*6700*/  ISETP.GT.AND P3, PT, R69.reuse, 0x18, PT ;  /* 0x000000184500780c */ /* 0x040fe40003f64270 */
[----:B------:R-:W-:Y:S02]  /*6710*/  FSEL R20, R20, -INF , P6 ;  /* 0xff80000014147808 */ /* 0x000fe40003000000 */
[----:B------:R-:W-:Y:S02]  /*6720*/  FMNMX.FTZ R71, R74, R71, !PT ;  /* 0x000000474a477209 */ /* 0x000fe40007810000 */
[----:B------:R-:W-:Y:S01]  /*6730*/  ISETP.GT.AND P4, PT, R69, 0x19, PT ;  /* 0x000000194500780c */ /* 0x000fe20003f84270 */
[----:B------:R-:W-:Y:S02]  /*6740*/  WARPGROUP.DEPBAR.LE gsb0, 0x0 ;  /* 0x00008000000079c5 */ /* 0x000fe40000010000 */
[----:B------:R-:W-:Y:S01]  /*6750*/  WARPGROUP.ARRIVE ;  /* 0x00000000000079c5 */ /* 0x000fe20000000000 */
[----:B------:R-:W-:-:S02]  /*6760*/  FSEL R76, R21, -INF , P3 ;  /* 0xff800000154c7808 */ /* 0x000fc40001800000 */
[----:B------:R-:W-:Y:S02]  /*6770*/  FMNMX.FTZ R71, R20, R71, !PT ;  /* 0x0000004714477209 */ /* 0x000fe40007810000 */
[----:B------:R-:W-:Y:S01]  /*6780*/  ISETP.GT.AND P5, PT, R69, 0x20, PT ;  /* 0x000000204500780c */ /* 0x000fe20003fa4270 */
[----:B------:R-:W-:Y:S01]  /*6790*/  HGMMA.64x128x16.F32 R88, R160, gdesc[UR12].tnspB, R88, gsb0 ;  /* 0x41e0000ca0587df0 */ /* 0x000fe20008000858 */
[----:B------:R-:W-:Y:S01]  /*67a0*/  FSEL R24, R24, -INF , P4 ;  /* 0xff80000018187808 */ /* 0x000fe20002000000 */
[----:B------:R-:W-:Y:S01]  /*67b0*/  UIADD3 UR14, UR5, 0x300, URZ ;  /* 0x00000300050e7890 */ /* 0x000fe2000fffe03f */
[----:B------:R-:W-:Y:S01]  /*67c0*/  FMNMX.FTZ R71, R76, R71, !PT ;  /* 0x000000474c477209 */ /* 0x000fe20007810000 */
[----:B------:R-:W-:Y:S01]  /*67d0*/  UMOV UR15, 0x40000040 ;  /* 0x40000040000f7882 */ /* 0x000fe20000000000 */
[----:B-1----:R-:W-:Y:S02]  /*67e0*/  FMNMX.FTZ R37, R35, R10, !PT ;  /* 0x0000000a23257209 */ /* 0x002fe40007810000 */
[----:B------:R-:W-:-:S02]  /*67f0*/  ISETP.GT.AND P6, PT, R69, 0x21, PT ;  /* 0x000000214500780c */ /* 0x000fc40003fc4270 */
[----:B------:R-:W-:Y:S01]  /*6800*/  FSEL R78, R25, -INF , P5 ;  /* 0xff800000194e7808 */ /* 0x000fe20002800000 */
[----:B------:R-:W1:Y:S01]  /*6810*/  SHFL.BFLY PT, R10, R37, 0x1, 0x1f ;  /* 0x0c201f00250a7f89 */ /* 0x000e6200000e0000 */
[----:B------:R-:W-:Y:S02]  /*6820*/  FMNMX.FTZ R71, R24, R71, !PT ;  /* 0x0000004718477209 */ /* 0x000fe40007810000 */
[C---:B------:R-:W-:Y:S02]  /*6830*/  ISETP.GT.AND P3, PT, R69.reuse, 0x28, PT ;  /* 0x000000284500780c */ /* 0x040fe40003f64270 */
[----:B------:R-:W-:Y:S02]  /*6840*/  FSEL R26, R26, -INF , P6 ;  /* 0xff8000001a1a7808 */ /* 0x000fe40003000000 */
[----:B------:R-:W-:Y:S02]  /*6850*/  FMNMX.FTZ R71, R78, R71, !PT ;  /* 0x000000474e477209 */ /* 0x000fe40007810000 */
[----:B------:R-:W-:-:S02]  /*6860*/  ISETP.GT.AND P4, PT, R69, 0x29, PT ;  /* 0x000000294500780c */ /* 0x000fc40003f84270 */
[----:B------:R-:W-:Y:S02]  /*6870*/  FSEL R80, R27, -INF , P3 ;  /* 0xff8000001b507808 */ /* 0x000fe40001800000 */
        /* <DEDUP_REMOVED lines=13> */
[----:B-1----:R-:W-:Y:S02]  /*6950*/  FMNMX.FTZ R10, R37, R10, !PT ;  /* 0x0000000a250a7209 */ /* 0x002fe40007810000 */
[----:B------:R-:W-:Y:S02]  /*6960*/  ISETP.GT.AND P5, PT, R69, 0x40, PT ;  /* 0x000000404500780c */ /* 0x000fe40003fa4270 */
[----:B------:R-:W-:Y:S01]  /*6970*/  FSEL R164, R32, -INF , P4 ;  /* 0xff80000020a47808 */ /* 0x000fe20002000000 */
[----:B0-----:R-:W-:Y:S01]  /*6980*/  FMUL.FTZ R37, R10, R5 ;  /* 0x000000050a257220 */ /* 0x001fe20000410000 */
[----:B------:R-:W-:-:S02]  /*6990*/  FMNMX.FTZ R71, R86, R71, !PT ;  /* 0x0000004756477209 */ /* 0x000fc40007810000 */
[----:B------:R-:W-:Y:S02]  /*69a0*/  ISETP.GT.AND P6, PT, R69, 0x41, PT ;  /* 0x000000414500780c */ /* 0x000fe40003fc4270 */
[----:B------:R-:W-:Y:S02]  /*69b0*/  FSEL R32, R33, -INF , P5 ;  /* 0xff80000021207808 */ /* 0x000fe40002800000 */
[----:B------:R-:W-:Y:S02]  /*69c0*/  FMNMX.FTZ R71, R164, R71, !PT ;  /* 0x00000047a4477209 */ /* 0x000fe40007810000 */
[----:B------:R-:W-:Y:S02]  /*69d0*/  FSETP.NEU.FTZ.AND P2, PT, R10, -INF , PT ;  /* 0xff8000000a00780b */ /* 0x000fe40003f5d000 */
[----:B------:R-:W-:Y:S02]  /*69e0*/  ISETP.GT.AND P3, PT, R69, 0x48, PT ;  /* 0x000000484500780c */ /* 0x000fe40003f64270 */
[----:B------:R-:W-:-:S02]  /*69f0*/  FSEL R34, R34, -INF , P6 ;  /* 0xff80000022227808 */ /* 0x000fc40003000000 */
        /* <DEDUP_REMOVED lines=21> */
[----:B---3--:R-:W-:Y:S01]  /*6b50*/  FSEL R198, R49, -INF , P6 ;  /* 0xff80000031c67808 */ /* 0x008fe20003000000 */
        /* <DEDUP_REMOVED lines=11> */
[----:B----4-:R-:W-:Y:S01]  /*6c10*/  FSEL R168, R53, -INF , P4 ;  /* 0xff80000035a87808 */ /* 0x010fe20002000000 */
        /* <DEDUP_REMOVED lines=11> */
[----:B-----5:R-:W-:Y:S01]  /*6cd0*/  FSEL R72, R57, -INF , P6 ;  /* 0xff80000039487808 */ /* 0x020fe20003000000 */
        /* <DEDUP_REMOVED lines=16> */
[----:B------:R-:W-:Y:S01]  /*6de0*/  FFMA.FTZ R58, R58, R5, -R37 ;  /* 0x000000053a3a7223 */ /* 0x000fe20000010825 */
[----:B------:R-:W-:Y:S01]  /*6df0*/  FSEL R206, R61, -INF , P5 ;  /* 0xff8000003dce7808 */ /* 0x000fe20002800000 */
[----:B------:R-:W-:Y:S01]  /*6e00*/  MUFU.EX2 R35, R35 ;  /* 0x0000002300237308 */ /* 0x000fe20000000800 */
[----:B------:R-:W-:-:S02]  /*6e10*/  FMNMX.FTZ R71, R68, R71, !PT ;  /* 0x0000004744477209 */ /* 0x000fc40007810000 */
[----:B------:R-:W-:Y:S02]  /*6e20*/  ISETP.GT.AND P3, PT, R69, 0x78, PT ;  /* 0x000000784500780c */ /* 0x000fe40003f64270 */
[----:B------:R-:W-:Y:S01]  /*6e30*/  FSEL R208, R63, -INF , P6 ;  /* 0xff8000003fd07808 */ /* 0x000fe20003000000 */
[----:B------:R-:W-:Y:S02]  /*6e40*/  WARPGROUP.DEPBAR.LE gsb0, 0x0 ;  /* 0x00008000000079c5 */ /* 0x000fe40000010000 */
[----:B------:R-:W-:Y:S01]  /*6e50*/  WARPGROUP.ARRIVE ;  /* 0x00000000000079c5 */ /* 0x000fe20000000000 */
[----:B------:R-:W-:Y:S01]  /*6e60*/  FMNMX.FTZ R71, R206, R71, !PT ;  /* 0x00000047ce477209 */ /* 0x000fe20007810000 */
[-CC-:B------:R-:W-:Y:S01]  /*6e70*/  FFMA.FTZ R162, R46, R5.reuse, -R37.reuse ;  /* 0x000000052ea27223 */ /* 0x180fe20000010825 */
[----:B------:R-:W-:Y:S01]  /*6e80*/  ISETP.GT.AND P4, PT, R69, 0x79, PT ;  /* 0x000000794500780c */ /* 0x000fe20003f84270 */
[----:B------:R-:W-:Y:S01]  /*6e90*/  FFMA.FTZ R46, R62, R5, -R37 ;  /* 0x000000053e2e7223 */ /* 0x000fe20000010825 */
[----:B------:R-:W-:Y:S01]  /*6ea0*/  FSEL R160, R65, -INF , P3 ;  /* 0xff80000041a07808 */ /* 0x000fe20001800000 */
[----:B------:R-:W-:Y:S01]  /*6eb0*/  HGMMA.64x128x16.F32 R88, R156, gdesc[UR12].tnspB, R88, gsb0 ;  /* 0x41e0000c9c587df0 */ /* 0x000fe20008000858 */
[----:B------:R-:W-:Y:S01]  /*6ec0*/  FMNMX.FTZ R71, R208, R71, !PT ;  /* 0x00000047d0477209 */ /* 0x000fe20007810000 */
[----:B------:R-:W-:Y:S01]  /*6ed0*/  UIADD3 UR14, UR5, 0x380, URZ ;  /* 0x00000380050e7890 */ /* 0x000fe2000fffe03f */
[----:B------:R-:W-:Y:S01]  /*6ee0*/  FSEL R210, R67, -INF , P4 ;  /* 0xff80000043d27808 */ /* 0x000fe20002000000 */
[----:B------:R-:W-:Y:S01]  /*6ef0*/  UMOV UR15, 0x40000040 ;  /* 0x40000040000f7882 */ /* 0x000fe20000000000 */
[----:B------:R-:W-:Y:S01]  /*6f00*/  FMNMX.FTZ R71, R160, R71, !PT ;  /* 0x00000047a0477209 */ /* 0x000fe20007810000 */
[----:B------:R-:W-:Y:S01]  /*6f10*/  MUFU.EX2 R180, R180 ;  /* 0x000000b400b47308 */ /* 0x000fe20000000800 */
[----:B------:R-:W-:-:S02]  /*6f20*/  UMOV UR5, UR37 ;  /* 0x0000002500057c82 */ /* 0x000fc40008000000 */
[----:B------:R-:W-:-:S05]  /*6f30*/  FMNMX.FTZ R71, R210, R71, !PT ;  /* 0x00000047d2477209 */ /* 0x000fca0007810000 */
        /* <DEDUP_REMOVED lines=10> */
[----:B0-----:R-:W-:-:S02]  /*6fe0*/  FMNMX.FTZ R12, R2, R53, !PT ;  /* 0x00000035020c7209 */ /* 0x001fc40007810000 */
[----:B------:R-:W-:Y:S02]  /*6ff0*/  FSEL R2, R10, RZ, P2 ;  /* 0x000000ff0a027208 */ /* 0x000fe40001000000 */
[C---:B------:R-:W-:Y:S01]  /*7000*/  FSETP.NEU.FTZ.AND P2, PT, R12.reuse, -INF , PT ;  /* 0xff8000000c00780b */ /* 0x040fe20003f5d000 */
[-C--:B------:R-:W-:Y:S02]  /*7010*/  FMUL.FTZ R37, R12, R5.reuse ;  /* 0x000000050c257220 */ /* 0x080fe40000410000 */
[----:B------:R-:W-:Y:S01]  /*7020*/  MUFU.EX2 R25, R25 ;  /* 0x0000001900197308 */ /* 0x000fe20000000800 */
[----:B------:R-:W-:Y:S02]  /*7030*/  FADD.FTZ R2, -R2, R11 ;  /* 0x0000000b02027221 */ /* 0x000fe40000010100 */
[----:B------:R-:W-:Y:S02]  /*7040*/  FSEL R37, R37, RZ, P2 ;  /* 0x000000ff25257208 */ /* 0x000fe40001000000 */
[----:B------:R-:W-:-:S03]  /*7050*/  FMUL.FTZ R2, R2, R5 ;  /* 0x0000000502027220 */ /* 0x000fc60000410000 */
[----:B------:R-:W-:Y:S01]  /*7060*/  MUFU.EX2 R174, R174 ;  /* 0x000000ae00ae7308 */ /* 0x000fe20000000800 */
[-CC-:B------:R-:W-:Y:S01]  /*7070*/  FFMA.FTZ R181, R0, R5.reuse, -R37.reuse ;  /* 0x0000000500b57223 */ /* 0x180fe20000010825 */
[----:B------:R-:W-:Y:S01]  /*7080*/  FSEL R0, R12, RZ, P2 ;  /* 0x000000ff0c007208 */ /* 0x000fe20001000000 */
[-CC-:B------:R-:W-:Y:S01]  /*7090*/  FFMA.FTZ R50, R70, R5.reuse, -R37.reuse ;  /* 0x0000000546327223 */ /* 0x180fe20000010825 */
[-CC-:B------:R-:W-:Y:S01]  /*70a0*/  FFMA.FTZ R183, R66, R5.reuse, -R37.reuse ;  /* 0x0000000542b77223 */ /* 0x180fe20000010825 */
[-CC-:B------:R-:W-:Y:S01]  /*70b0*/  FFMA.FTZ R14, R14, R5.reuse, -R37.reuse ;  /* 0x000000050e0e7223 */ /* 0x180fe20000010825 */
[-C--:B------:R-:W-:Y:S01]  /*70c0*/  FFMA.FTZ R177, R74, R5.reuse, -R37 ;  /* 0x000000054ab17223 */ /* 0x080fe20000010825 */
[----:B------:R-:W-:Y:S01]  /*70d0*/  FADD.FTZ R0, -R0, R13 ;  /* 0x0000000d00007221 */ /* 0x000fe20000010100 */
[----:B------:R-:W0:Y:S01]  /*70e0*/  MUFU.EX2 R2, R2 ;  /* 0x0000000200027308 */ /* 0x000e220000000800 */
[-CC-:B------:R-:W-:Y:S01]  /*70f0*/  FFMA.FTZ R20, R20, R5.reuse, -R37.reuse ;  /* 0x0000000514147223 */ /* 0x180fe20000010825 */
[-CC-:B------:R-:W-:Y:S01]  /*7100*/  FFMA.FTZ R165, R32, R5.reuse, -R37.reuse ;  /* 0x0000000520a57223 */ /* 0x180fe20000010825 */
[-C--:B------:R-:W-:Y:S01]  /*7110*/  FMUL.FTZ R0, R0, R5.reuse ;  /* 0x0000000500007220 */ /* 0x080fe20000410000 */
[-CC-:B------:R-:W-:Y:S01]  /*7120*/  FFMA.FTZ R179, R76, R5.reuse, -R37.reuse ;  /* 0x000000054cb37223 */ /* 0x180fe20000010825 */
[----:B------:R-:W-:Y:S01]  /*7130*/  FFMA.FTZ R32, R34, R5, -R37 ;  /* 0x0000000522207223 */ /* 0x000fe20000010825 */
[----:B------:R-:W-:-:S02]  /*7140*/  IMAD.U32 R34, RZ, RZ, UR8 ;  /* 0x00000008ff227e24 */ /* 0x000fc4000f8e00ff */
        /* <DEDUP_REMOVED lines=10> */
[----:B0-----:R-:W-:Y:S01]  /*71f0*/  FFMA.FTZ R13, R2, R4, R35 ;  /* 0x00000004020d7223 */ /* 0x001fe20000010023 */
[-CC-:B------:R-:W-:Y:S01]  /*7200*/  FFMA.FTZ R54, R164, R5.reuse, -R37.reuse ;  /* 0x00000005a4367223 */ /* 0x180fe20000010825 */
[-CC-:B------:R-:W-:Y:S01]  /*7210*/  FFMA.FTZ R167, R166, R5.reuse, -R37.reuse ;  /* 0x00000005a6a77223 */ /* 0x180fe20000010825 */
[-C--:B------:R-:W-:Y:S01]  /*7220*/  FFMA.FTZ R161, R196, R5.reuse, -R37 ;  /* 0x00000005c4a17223 */ /* 0x080fe20000010825 */
[----:B------:R-:W-:Y:S01]  /*7230*/  FADD.FTZ R13, R180, R13 ;  /* 0x0000000db40d7221 */ /* 0x000fe20000010000 */
        /* <DEDUP_REMOVED lines=11> */
[----:B------:R-:W-:Y:S01]  /*72f0*/  FADD.FTZ R4, R176, R13 ;  /* 0x0000000db0047221 */ /* 0x000fe20000010000 */
[----:B-1----:R-:W-:Y:S01]  /*7300*/  FFMA.FTZ R3, R0, R3, R181 ;  /* 0x0000000300037223 */ /* 0x002fe200000100b5 */
[C---:B------:R-:W-:Y:S01]  /*7310*/  F2FP.F16.F32.PACK_AB R176, R15.reuse, R176 ;  /* 0x000000b00fb0723e */ /* 0x040fe200000000ff */
[----:B------:R-:W-:Y:S01]  /*7320*/  FFMA.FTZ R208, R208, R5, -R37 ;  /* 0x00000005d0d07223 */ /* 0x000fe20000010825 */
[----:B------:R-:W-:Y:S01]  /*7330*/  FADD.FTZ R13, R15, R4 ;  /* 0x000000040f0d7221 */ /* 0x000fe20000010000 */
[----:B------:R-:W-:-:S02]  /*7340*/  PLOP3.LUT P2, PT, PT, PT, UP0, 0x80, 0x0 ;  /* 0x000000000000781c */ /* 0x000fc40003f4f008 */
[----:B------:R-:W1:Y:S01]  /*7350*/  MUFU.EX2 R14, R14 ;  /* 0x0000000e000e7308 */ /* 0x000e620000000800 */
[----:B------:R-:W-:Y:S01]  /*7360*/  FADD.FTZ R4, R178, R13 ;  /* 0x0000000db2047221 */ /* 0x000fe20000010000 */
[----:B------:R-:W-:Y:S02]  /*7370*/  F2FP.F16.F32.PACK_AB R180, R180, R35 ;  /* 0x00000023b4b4723e */ /* 0x000fe400000000ff */
[----:B------:R-:W-:Y:S01]  /*7380*/  F2FP.F16.F32.PACK_AB R182, R39, R182 ;  /* 0x000000b627b6723e */ /* 0x000fe200000000ff */
[----:B------:R-:W-:Y:S01]  /*7390*/  FADD.FTZ R13, R21, R4 ;  /* 0x00000004150d7221 */ /* 0x000fe20000010000 */
[----:B0-----:R-:W-:Y:S01]  /*73a0*/  FADD.FTZ R4, R50, R3 ;  /* 0x0000000332047221 */ /* 0x001fe20000010000 */
[----:B------:R-:W-:Y:S01]  /*73b0*/  @!P1 VIADD R3, R34, 0x34840 ;  /* 0x0003484022039836 */ /* 0x000fe20000000000 */
[----:B------:R-:W-:Y:S01]  /*73c0*/  MUFU.EX2 R177, R177 ;  /* 0x000000b100b17308 */ /* 0x000fe20000000800 */
[----:B------:R-:W-:Y:S01]  /*73d0*/  FADD.FTZ R56, R172, R13 ;  /* 0x0000000dac387221 */ /* 0x000fe20000010000 */
[----:B--2---:R-:W-:Y:S01]  /*73e0*/  FADD.FTZ R13, R183, R4 ;  /* 0x00000004b70d7221 */ /* 0x004fe20000010000 */
[----:B------:R-:W-:Y:S01]  /*73f0*/  FFMA.FTZ R34, R194, R5, -R37 ;  /* 0x00000005c2227223 */ /* 0x000fe20000010825 */
[----:B------:R-:W-:Y:S01]  /*7400*/  @!P1 PRMT R3, RZ, 0x654, R3 ;  /* 0x00000654ff039816 */ /* 0x000fe20000000003 */
[----:B------:R-:W-:-:S02]  /*7410*/  WARPGROUP.DEPBAR.LE gsb0, 0x0 ;  /* 0x00008000000079c5 */ /* 0x000fc40000010000 */
[----:B------:R-:W-:Y:S01]  /*7420*/  WARPGROUP.ARRIVE ;  /* 0x00000000000079c5 */ /* 0x000fe20000000000 */
[----:B------:R-:W0:Y:S01]  /*7430*/  MUFU.EX2 R27, R27 ;  /* 0x0000001b001b7308 */ /* 0x000e220000000800 */
[----:B------:R-:W-:Y:S01]  /*7440*/  FADD.FTZ R53, R25, R56 ;  /* 0x0000003819357221 */ /* 0x000fe20000010000 */
[----:B-1----:R-:W-:Y:S01]  /*7450*/  FADD.FTZ R4, R14, R13 ;  /* 0x0000000d0e047221 */ /* 0x002fe20000010000 */
[----:B------:R-:W-:Y:S02]  /*7460*/  F2FP.F16.F32.PACK_AB R178, R21, R178 ;  /* 0x000000b215b2723e */ /* 0x000fe400000000ff */
[----:B------:R-:W-:Y:S01]  /*7470*/  HGMMA.64x128x16.F32 R88, R152, gdesc[UR12].tnspB, R88, gsb0 ;  /* 0x41e0000c98587df0 */ /* 0x000fe20008000858 */
[----:B------:R-:W-:Y:S01]  /*7480*/  FADD.FTZ R56, R174, R53 ;  /* 0x00000035ae387221 */ /* 0x000fe20000010000 */
[----:B------:R-:W-:Y:S01]  /*7490*/  IMAD.U32 R53, RZ, RZ, UR9 ;  /* 0x00000009ff357e24 */ /* 0x000fe2000f8e00ff */
[----:B------:R-:W-:Y:S01]  /*74a0*/  MUFU.EX2 R20, R20 ;  /* 0x0000001400147308 */ /* 0x000fe20000000800 */
[----:B------:R-:W-:-:S02]  /*74b0*/  F2FP.F16.F32.PACK_AB R172, R25, R172 ;  /* 0x000000ac19ac723e */ /* 0x000fc400000000ff */
[----:B------:R-:W-:Y:S01]  /*74c0*/  @!P1 VIADD R53, R53, 0x34860 ;  /* 0x0003486035359836 */ /* 0x000fe20000000000 */
[----:B------:R-:W-:Y:S02]  /*74d0*/  F2FP.F16.F32.PACK_AB R181, R50, R181 ;  /* 0x000000b532b5723e */ /* 0x000fe400000000ff */
[----:B------:R-:W-:Y:S02]  /*74e0*/  F2FP.F16.F32.PACK_AB R183, R14, R183 ;  /* 0x000000b70eb7723e */ /* 0x000fe400000000ff */
[----:B------:R-:W1:Y:S01]  /*74f0*/  MUFU.EX2 R28, R28 ;  /* 0x0000001c001c7308 */ /* 0x000e620000000800 */
[C---:B0-----:R-:W-:Y:S01]  /*7500*/  FADD.FTZ R13, R27.reuse, R56 ;  /* 0x000000381b0d7221 */ /* 0x041fe20000010000 */
[----:B------:R-:W-:Y:S01]  /*7510*/  @!P1 PRMT R53, RZ, 0x654, R53 ;  /* 0x00000654ff359816 */ /* 0x000fe20000000035 */
[----:B------:R-:W-:Y:S01]  /*7520*/  FFMA.FTZ R56, R198, R5, -R37 ;  /* 0x00000005c6387223 */ /* 0x000fe20000010825 */
[----:B------:R-:W-:-:S04]  /*7530*/  F2FP.F16.F32.PACK_AB R174, R27, R174 ;  /* 0x000000ae1bae723e */ /* 0x000fc800000000ff */
[----:B------:R-:W-:Y:S08]  /*7540*/  MUFU.EX2 R179, R179 ;  /* 0x000000b300b37308 */ /* 0x000ff00000000800 */
[----:B------:R-:W0:Y:S08]  /*7550*/  MUFU.EX2 R29, R29 ;  /* 0x0000001d001d7308 */ /* 0x000e300000000800 */
[----:B------:R-:W-:Y:S08]  /*7560*/  MUFU.EX2 R24, R24 ;  /* 0x0000001800187308 */ /* 0x000ff00000000800 */
[----:B------:R-:W2:Y:S08]  /*7570*/  MUFU.EX2 R170, R170 ;  /* 0x000000aa00aa7308 */ /* 0x000eb00000000800 */
[----:B------:R-:W-:Y:S08]  /*7580*/  MUFU.EX2 R173, R173 ;  /* 0x000000ad00ad7308 */ /* 0x000ff00000000800 */
[----:B------:R-:W3:Y:S08]  /*7590*/  MUFU.EX2 R31, R31 ;  /* 0x0000001f001f7308 */ /* 0x000ef00000000800 */
[----:B------:R-:W-:Y:S08]  /*75a0*/  MUFU.EX2 R26, R26 ;  /* 0x0000001a001a7308 */ /* 0x000ff00000000800 */
[----:B------:R-:W4:Y:S08]  /*75b0*/  MUFU.EX2 R33, R33 ;  /* 0x0000002100217308 */ /* 0x000f300000000800 */
[----:B------:R1:W-:Y:S08]  /*75c0*/  MUFU.EX2 R11, R58 ;  /* 0x0000003a000b7308 */ /* 0x0003f00000000800 */
[----:B------:R-:W-:Y:S01]  /*75d0*/  MUFU.EX2 R175, R175 ;  /* 0x000000af00af7308 */ /* 0x000fe20000000800 */
[----:B-1----:R-:W-:-:S04]  /*75e0*/  FADD.FTZ R58, R28, R13 ;  /* 0x0000000d1c3a7221 */ /* 0x002fc80000010000 */
[----:B0-----:R-:W-:-:S03]  /*75f0*/  FADD.FTZ R13, R29, R58 ;  /* 0x0000003a1d0d7221 */ /* 0x001fc60000010000 */
[----:B------:R-:W0:Y:S01]  /*7600*/  MUFU.EX2 R36, R36 ;  /* 0x0000002400247308 */ /* 0x000e220000000800 */
[----:B--2---:R-:W-:Y:S01]  /*7610*/  FADD.FTZ R58, R170, R13 ;  /* 0x0000000daa3a7221 */ /* 0x004fe20000010000 */
[----:B---3--:R-:W-:-:S03]  /*7620*/  F2FP.F16.F32.PACK_AB R170, R31, R170 ;  /* 0x000000aa1faa723e */ /* 0x008fc600000000ff */
[----:B------:R-:W-:-:S03]  /*7630*/  FADD.FTZ R58, R31, R58 ;  /* 0x0000003a1f3a7221 */ /* 0x000fc60000010000 */
[----:B------:R-:W-:Y:S01]  /*7640*/  MUFU.EX2 R52, R52 ;  /* 0x0000003400347308 */ /* 0x000fe20000000800 */
[----:B----4-:R-:W-:-:S07]  /*7650*/  FADD.FTZ R13, R33, R58 ;  /* 0x0000003a210d7221 */ /* 0x010fce0000010000 */
[----:B------:R-:W1:Y:S01]  /*7660*/  MUFU.EX2 R38, R38 ;  /* 0x0000002600267308 */ /* 0x000e620000000800 */
[C---:B0-----:R-:W-:Y:S01]  /*7670*/  FADD.FTZ R13, R36.reuse, R13 ;  /* 0x0000000d240d7221 */ /* 0x041fe20000010000 */
[----:B------:R-:W-:-:S06]  /*7680*/  F2FP.F16.F32.PACK_AB R164, R36, R33 ;  /* 0x0000002124a4723e */ /* 0x000fcc00000000ff */
[----:B------:R-:W-:Y:S08]  /*7690*/  MUFU.EX2 R169, R169 ;  /* 0x000000a900a97308 */ /* 0x000ff00000000800 */
[----:B------:R-:W0:Y:S01]  /*76a0*/  MUFU.EX2 R41, R41 ;  /* 0x0000002900297308 */ /* 0x000e220000000800 */
[----:B-1----:R-:W-:-:S07]  /*76b0*/  FADD.FTZ R58, R38, R13 ;  /* 0x0000000d263a7221 */ /* 0x002fce0000010000 */
[----:B------:R-:W-:Y:S01]  /*76c0*/  MUFU.EX2 R30, R30 ;  /* 0x0000001e001e7308 */ /* 0x000fe20000000800 */
[----:B------:R-:W-:Y:S02]  /*76d0*/  WARPGROUP.DEPBAR.LE gsb0, 0x0 ;  /* 0x00008000000079c5 */ /* 0x000fe40000010000 */
[----:B------:R1:W-:Y:S05]  /*76e0*/  @!P1 SYNCS.ARRIVE.TRANS64.RED.A1T0 RZ, [R3+URZ], RZ ;  /* 0x000000ff03ff99a7 */ /* 0x0003ea000810043f */
[----:B------:R-:W2:Y:S01]  /*76f0*/  MUFU.EX2 R40, R40 ;  /* 0x0000002800287308 */ /* 0x000ea20000000800 */
[C---:B0-----:R-:W-:Y:S01]  /*7700*/  FADD.FTZ R13, R41.reuse, R58 ;  /* 0x0000003a290d7221 */ /* 0x041fe20000010000 */
[----:B------:R-:W-:Y:S01]  /*7710*/  F2FP.F16.F32.PACK_AB R166, R41, R38 ;  /* 0x0000002629a6723e */ /* 0x000fe200000000ff */
[----:B-1----:R-:W-:Y:S01]  /*7720*/  FADD.FTZ R3, R177, R4 ;  /* 0x00000004b1037221 */ /* 0x002fe20000010000 */
[----:B------:R0:W-:Y:S01]  /*7730*/  @!P1 SYNCS.ARRIVE.TRANS64.RED.A1T0 RZ, [R53+URZ], RZ ;  /* 0x000000ff35ff99a7 */ /* 0x0001e2000810043f */
[----:B------:R-:W-:-:S03]  /*7740*/  F2FP.F16.F32.PACK_AB R177, R20, R177 ;  /* 0x000000b114b1723e */ /* 0x000fc600000000ff */
[----:B------:R-:W-:Y:S01]  /*7750*/  MUFU.EX2 R171, R171 ;  /* 0x000000ab00ab7308 */ /* 0x000fe20000000800 */
[----:B------:R-:W-:-:S04]  /*7760*/  FADD.FTZ R4, R20, R3 ;  /* 0x0000000314047221 */ /* 0x000fc80000010000 */
[----:B------:R-:W-:Y:S01]  /*7770*/  FADD.FTZ R3, R179, R4 ;  /* 0x00000004b3037221 */ /* 0x000fe20000010000 */
[C---:B------:R-:W-:Y:S02]  /*7780*/  F2FP.F16.F32.PACK_AB R179, R24.reuse, R179 ;  /* 0x000000b318b3723e */ /* 0x040fe400000000ff */
[----:B------:R-:W0:Y:S01]  /*7790*/  MUFU.EX2 R43, R43 ;  /* 0x0000002b002b7308 */ /* 0x000e220000000800 */
[----:B------:R-:W-:Y:S01]  /*77a0*/  FADD.FTZ R4, R24, R3 ;  /* 0x0000000318047221 */ /* 0x000fe20000010000 */
[----:B--2---:R-:W-:-:S03]  /*77b0*/  FADD.FTZ R58, R40, R13 ;  /* 0x0000000d283a7221 */ /* 0x004fc60000010000 */
[----:B------:R-:W-:Y:S01]  /*77c0*/  FADD.FTZ R3, R173, R4 ;  /* 0x00000004ad037221 */ /* 0x000fe20000010000 */
[C---:B------:R-:W-:Y:S02]  /*77d0*/  F2FP.F16.F32.PACK_AB R173, R26.reuse, R173 ;  /* 0x000000ad1aad723e */ /* 0x040fe400000000ff */
[----:B------:R-:W1:Y:S01]  /*77e0*/  MUFU.EX2 R54, R54 ;  /* 0x0000003600367308 */ /* 0x000e620000000800 */
[----:B------:R-:W-:-:S04]  /*77f0*/  FADD.FTZ R4, R26, R3 ;  /* 0x000000031a047221 */ /* 0x000fc80000010000 */
[----:B------:R-:W-:Y:S01]  /*7800*/  FADD.FTZ R3, R175, R4 ;  /* 0x00000004af037221 */ /* 0x000fe20000010000 */
[C---:B------:R-:W-:Y:S02]  /*7810*/  F2FP.F16.F32.PACK_AB R175, R52.reuse, R175 ;  /* 0x000000af34af723e */ /* 0x040fe400000000ff */
[----:B------:R-:W2:Y:S01]  /*7820*/  MUFU.EX2 R162, R162 ;  /* 0x000000a200a27308 */ /* 0x000ea20000000800 */
[----:B------:R-:W-:Y:S01]  /*7830*/  FADD.FTZ R4, R52, R3 ;  /* 0x0000000334047221 */ /* 0x000fe20000010000 */
[----:B0-----:R-:W-:-:S03]  /*7840*/  FADD.FTZ R53, R43, R58 ;  /* 0x0000003a2b357221 */ /* 0x001fc60000010000 */
[----:B------:R-:W-:Y:S01]  /*7850*/  FADD.FTZ R3, R169, R4 ;  /* 0x00000004a9037221 */ /* 0x000fe20000010000 */
[C---:B------:R-:W-:Y:S02]  /*7860*/  F2FP.F16.F32.PACK_AB R169, R30.reuse, R169 ;  /* 0x000000a91ea9723e */ /* 0x040fe400000000ff */
[----:B------:R-:W0:Y:S01]  /*7870*/  MUFU.EX2 R165, R165 ;  /* 0x000000a500a57308 */ /* 0x000e220000000800 */
[----:B------:R-:W-:Y:S01]  /*7880*/  FADD.FTZ R4, R30, R3 ;  /* 0x000000031e047221 */ /* 0x000fe20000010000 */
[-CC-:B------:R-:W-:Y:S01]  /*7890*/  FFMA.FTZ R3, R160, R5.reuse, -R37.reuse ;  /* 0x00000005a0037223 */ /* 0x180fe20000010825 */
[----:B------:R-:W-:Y:S01]  /*78a0*/  FFMA.FTZ R37, R210, R5, -R37 ;  /* 0x00000005d2257223 */ /* 0x000fe20000010825 */
[----:B------:R-:W-:Y:S01]  /*78b0*/  F2FP.F16.F32.PACK_AB R160, R43, R40 ;  /* 0x000000282ba0723e */ /* 0x000fe200000000ff */
[----:B------:R-:W-:Y:S01]  /*78c0*/  FADD.FTZ R13, R171, R4 ;  /* 0x00000004ab0d7221 */ /* 0x000fe20000010000 */
[C---:B-1----:R-:W-:Y:S02]  /*78d0*/  F2FP.F16.F32.PACK_AB R171, R54.reuse, R171 ;  /* 0x000000ab36ab723e */ /* 0x042fe400000000ff */
[----:B------:R-:W1:Y:S01]  /*78e0*/  MUFU.EX2 R45, R45 ;  /* 0x0000002d002d7308 */ /* 0x000e620000000800 */
[----:B------:R-:W-:Y:S01]  /*78f0*/  FADD.FTZ R4, R54, R13 ;  /* 0x0000000d36047221 */ /* 0x000fe20000010000 */
[----:B--2---:R-:W-:-:S06]  /*7900*/  FADD.FTZ R58, R162, R53 ;  /* 0x00000035a23a7221 */ /* 0x004fcc0000010000 */
        /* <DEDUP_REMOVED lines=12> */
[----:B------:R-:W-:Y:S01]  /*79d0*/  MUFU.EX2 R44, R44 ;  /* 0x0000002c002c7308 */ /* 0x000fe20000000800 */
[C---:B--2---:R-:W-:Y:S01]  /*79e0*/  FADD.FTZ R15, R47.reuse, R58 ;  /* 0x0000003a2f0f7221 */ /* 0x044fe20000010000 */
[----:B------:R-:W-:-:S06]  /*79f0*/  F2FP.F16.F32.PACK_AB R156, R47, R42 ;  /* 0x0000002a2f9c723e */ /* 0x000fcc00000000ff */
[----:B------:R-:W1:Y:S01]  /*7a00*/  MUFU.EX2 R161, R161 ;  /* 0x000000a100a17308 */ /* 0x000e620000000800 */
[C---:B0-----:R-:W-:Y:S01]  /*7a10*/  FADD.FTZ R4, R34.reuse, R13 ;  /* 0x0000000d22047221 */ /* 0x041fe20000010000 */
[----:B------:R-:W-:-:S06]  /*7a20*/  F2FP.F16.F32.PACK_AB R167, R34, R167 ;  /* 0x000000a722a7723e */ /* 0x000fcc00000000ff */
[----:B------:R-:W0:Y:S08]  /*7a30*/  MUFU.EX2 R49, R49 ;  /* 0x0000003100317308 */ /* 0x000e300000000800 */
[----:B------:R-:W2:Y:S01]  /*7a40*/  MUFU.EX2 R56, R56 ;  /* 0x0000003800387308 */ /* 0x000ea20000000800 */
[----:B-1----:R-:W-:-:S07]  /*7a50*/  FADD.FTZ R13, R161, R4 ;  /* 0x00000004a10d7221 */ /* 0x002fce0000010000 */
[----:B------:R-:W-:Y:S01]  /*7a60*/  MUFU.EX2 R46, R46 ;  /* 0x0000002e002e7308 */ /* 0x000fe20000000800 */
[----:B0-----:R-:W-:-:S07]  /*7a70*/  F2FP.F16.F32.PACK_AB R158, R49, R44 ;  /* 0x0000002c319e723e */ /* 0x001fce00000000ff */
[----:B------:R-:W0:Y:S01]  /*7a80*/  MUFU.EX2 R163, R163 ;  /* 0x000000a300a37308 */ /* 0x000e220000000800 */
[C---:B--2---:R-:W-:Y:S01]  /*7a90*/  FADD.FTZ R4, R56.reuse, R13 ;  /* 0x0000000d38047221 */ /* 0x044fe20000010000 */
[----:B------:R-:W-:-:S06]  /*7aa0*/  F2FP.F16.F32.PACK_AB R161, R56, R161 ;  /* 0x000000a138a1723e */ /* 0x000fcc00000000ff */
[----:B------:R-:W1:Y:S08]  /*7ab0*/  MUFU.EX2 R51, R51 ;  /* 0x0000003300337308 */ /* 0x000e700000000800 */
[----:B------:R2:W3:Y:S01]  /*7ac0*/  MUFU.EX2 R55, R168 ;  /* 0x000000a800377308 */ /* 0x0004e20000000800 */
[----:B0-----:R-:W-:-:S07]  /*7ad0*/  FADD.FTZ R4, R163, R4 ;  /* 0x00000004a3047221 */ /* 0x001fce0000010000 */
[----:B------:R-:W0:Y:S01]  /*7ae0*/  MUFU.EX2 R48, R48 ;  /* 0x0000003000307308 */ /* 0x000e220000000800 */
[----:B--2---:R-:W-:Y:S01]  /*7af0*/  F2FP.F16.F32.PACK_AB R168, R29, R28 ;  /* 0x0000001c1da8723e */ /* 0x004fe200000000ff */
[----:B------:R-:W-:Y:S01]  /*7b00*/  FADD.FTZ R28, R44, R15 ;  /* 0x0000000f2c1c7221 */ /* 0x000fe20000010000 */
[----:B-1----:R-:W-:-:S03]  /*7b10*/  F2FP.F16.F32.PACK_AB R152, R51, R46 ;  /* 0x0000002e3398723e */ /* 0x002fc600000000ff */
[----:B------:R-:W-:Y:S02]  /*7b20*/  FADD.FTZ R15, R49, R28 ;  /* 0x0000001c310f7221 */ /* 0x000fe40000010000 */
[----:B------:R-:W1:Y:S01]  /*7b30*/  MUFU.EX2 R157, R202 ;  /* 0x000000ca009d7308 */ /* 0x000e620000000800 */
[C---:B---3--:R-:W-:Y:S01]  /*7b40*/  FADD.FTZ R4, R55.reuse, R4 ;  /* 0x0000000437047221 */ /* 0x048fe20000010000 */
[----:B------:R-:W-:Y:S01]  /*7b50*/  FADD.FTZ R28, R46, R15 ;  /* 0x0000000f2e1c7221 */ /* 0x000fe20000010000 */
[----:B------:R-:W-:-:S03]  /*7b60*/  F2FP.F16.F32.PACK_AB R163, R55, R163 ;  /* 0x000000a337a3723e */ /* 0x000fc600000000ff */
[----:B------:R-:W-:Y:S02]  /*7b70*/  FADD.FTZ R13, R51, R28 ;  /* 0x0000001c330d7221 */ /* 0x000fe40000010000 */
[----:B------:R-:W2:Y:S01]  /*7b80*/  MUFU.EX2 R72, R72 ;  /* 0x0000004800487308 */ /* 0x000ea20000000800 */
[----:B0-----:R-:W-:Y:S01]  /*7b90*/  F2FP.F16.F32.PACK_AB R154, R11, R48 ;  /* 0x000000300b9a723e */ /* 0x001fe200000000ff */
[----:B------:R-:W-:-:S06]  /*7ba0*/  FADD.FTZ R28, R48, R13 ;  /* 0x0000000d301c7221 */ /* 0x000fcc0000010000 */
[----:B------:R-:W0:Y:S01]  /*7bb0*/  MUFU.EX2 R204, R204 ;  /* 0x000000cc00cc7308 */ /* 0x000e220000000800 */
[----:B-1----:R-:W-:Y:S01]  /*7bc0*/  FADD.FTZ R13, R157, R4 ;  /* 0x000000049d0d7221 */ /* 0x002fe20000010000 */
[----:B------:R-:W-:Y:S01]  /*7bd0*/  FADD.FTZ R4, R11, R28 ;  /* 0x0000001c0b047221 */ /* 0x000fe20000010000 */
[----:B------:R-:W-:-:S05]  /*7be0*/  IMAD.MOV.U32 R11, RZ, RZ, R10 ;  /* 0x000000ffff0b7224 */ /* 0x000fca00078e000a */
        /* <DEDUP_REMOVED lines=12> */
[----:B------:R-:W-:-:S03]  /*7cb0*/  F2FP.F16.F32.PACK_AB R153, R153, R206 ;  /* 0x000000ce9999723e */ /* 0x000fc600000000ff */
[----:B-1----:R-:W-:-:S04]  /*7cc0*/  FADD.FTZ R13, R28, R13 ;  /* 0x0000000d1c0d7221 */ /* 0x002fc80000010000 */
[C---:B--2---:R-:W-:Y:S01]  /*7cd0*/  FADD.FTZ R3, R37.reuse, R13 ;  /* 0x0000000d25037221 */ /* 0x044fe20000010000 */
[----:B------:R-:W-:Y:S02]  /*7ce0*/  F2FP.F16.F32.PACK_AB R155, R37, R28 ;  /* 0x0000001c259b723e */ /* 0x000fe400000000ff */
[----:B------:R-:W-:Y:S01]  /*7cf0*/  MOV R13, R12 ;  /* 0x0000000c000d7202 */ /* 0x000fe20000000f00 */
[----:B------:R-:W-:Y:S06]  /*7d00*/  @P2 BRA `(.L_x_2020) ;  /* 0xffffffcc00782947 */ /* 0x000fec000383ffff */
.L_x_2011:
[----:B------:R-:W-:-:S13]  /*7d10*/  ISETP.LE.AND P2, PT, RZ, UR4, PT ;  /* 0x00000004ff007c0c */ /* 0x000fda000bf43270 */
[----:B------:R-:W-:Y:S05]  /*7d20*/  @!P2 BRA `(.L_x_2021) ;  /* 0x00000028006ca947 */ /* 0x000fea0003800000 */
[----:B------:R-:W-:Y:S01]  /*7d30*/  IMAD.MOV.U32 R11, RZ, RZ, R12 ;  /* 0x000000ffff0b7224 */ /* 0x000fe200078e000c */
[----:B------:R-:W-:Y:S01]  /*7d40*/  UMOV UR5, UR37 ;  /* 0x0000002500057c82 */ /* 0x000fe20008000000 */
[----:B------:R-:W-:Y:S01]  /*7d50*/  IMAD.MOV.U32 R13, RZ, RZ, R10 ;  /* 0x000000ffff0d7224 */ /* 0x000fe200078e000a */
[----:B------:R-:W-:Y:S01]  /*7d60*/  UMOV UR6, UR36 ;  /* 0x0000002400067c82 */ /* 0x000fe20008000000 */
[----:B------:R-:W-:-:S05]  /*7d70*/  ULDC UR7, c[0x0][0x9d8] ;  /* 0x0002760000077ab9 */ /* 0x000fca0000000800 */
.L_x_2030:
[----:B------:R-:W-:-:S04]  /*7d80*/  UIADD3 UR9, UR6, 0x1, URZ ;  /* 0x0000000106097890 */ /* 0x000fc8000fffe03f */
[----:B------:R-:W-:-:S04]  /*7d90*/  UISETP.NE.AND UP0, UPT, UR9, 0x2, UPT ;  /* 0x000000020900788c */ /* 0x000fc8000bf05270 */
[----:B------:R-:W-:Y:S02]  /*7da0*/  USEL UR9, UR9, URZ, UP0 ;  /* 0x0000003f09097287 */ /* 0x000fe40008000000 */
[----:B------:R-:W-:-:S04]  /*7db0*/  USEL UR37, URZ, 0x1, UP0 ;  /* 0x000000013f257887 */ /* 0x000fc80008000000 */
[----:B------:R-:W-:Y:S01]  /*7dc0*/  ULOP3.LUT UR37, UR5, UR37, URZ, 0x3c, !UPT ;  /* 0x0000002505257292 */ /* 0x000fe2000f8e3c3f */
[----:B------:R-:W-:Y:S01]  /*7dd0*/  UMOV UR36, UR9 ;  /* 0x0000000900247c82 */ /* 0x000fe20008000000 */
[----:B------:R-:W-:Y:S10]  /*7de0*/  @!P0 BRA `(.L_x_2022) ;  /* 0x0000000000048947 */ /* 0x000ff40003800000 */
[----:B------:R-:W-:Y:S01]  /*7df0*/  BPT.TRAP 0x1 ;  /* 0x000000040000795c */ /* 0x000fe20000300000 */
.L_x_2022:
[----:B------:R-:W-:Y:S01]  /*7e00*/  ULEA UR8, UR36, UR38, 0x3 ;  /* 0x0000002624087291 */ /* 0x000fe2000f8e183f */
[----:B------:R-:W-:-:S05]  /*7e10*/  IMAD.U32 R5, RZ, RZ, UR37 ;  /* 0x00000025ff057e24 */ /* 0x000fca000f8e00ff */
[----:B------:R-:W-:-:S04]  /*7e20*/  SHF.L.U32 R5, R5, 0x1f, RZ ;  /* 0x0000001f05057819 */ /* 0x000fc800000006ff */
[----:B------:R0:W1:Y:S01]  /*7e30*/  SYNCS.PHASECHK.TRANS64.TRYWAIT P2, [UR8+0x34830], R5 ;  /* 0x03483005ff0075a7 */ /* 0x0000620008040148 */
[----:B------:R-:W-:Y:S05]  /*7e40*/  @!P0 BRA `(.L_x_2023) ;  /* 0x0000000000048947 */ /* 0x000fea0003800000 */
[----:B------:R-:W-:Y:S01]  /*7e50*/  BPT.TRAP 0x1 ;  /* 0x000000040000795c */ /* 0x000fe20000300000 */
.L_x_2023:
[----:B-1----:R-:W-:Y:S05]  /*7e60*/  @P2 BRA `(.L_x_2024) ;  /* 0x0000000000082947 */ /* 0x002fea0003800000 */
[----:B------:R-:W1:Y:S02]  /*7e70*/  SYNCS.PHASECHK.TRANS64.TRYWAIT P2, [UR8+0x34830], R5 ;  /* 0x03483005ff0075a7 */ /* 0x000e640008040148 */
[----:B-1----:R-:W-:Y:S05]  /*7e80*/  @!P2 BRA `(.L_x_2025) ;  /* 0x000000ac0010a947 */ /* 0x002fea0003800000 */
.L_x_2024:
        /* <DEDUP_REMOVED lines=141> */
.L_x_2026:
[----:B------:R-:W-:Y:S01]  /*8760*/  ULEA UR8, UR6, UR38, 0x3 ;  /* 0x0000002606087291 */ /* 0x000fe2000f8e183f */
[----:B------:R-:W-:-:S05]  /*8770*/  IMAD.U32 R0, RZ, RZ, UR5 ;  /* 0x00000005ff007e24 */ /* 0x000fca000f8e00ff */
[----:B------:R-:W-:-:S04]  /*8780*/  SHF.L.U32 R0, R0, 0x1f, RZ ;  /* 0x0000001f00007819 */ /* 0x000fc800000006ff */
[----:B------:R2:W3:Y:S01]  /*8790*/  SYNCS.PHASECHK.TRANS64.TRYWAIT P2, [UR8+0x34850], R0 ;  /* 0x03485000ff0075a7 */ /* 0x0004e20008040148 */
[----:B------:R-:W-:Y:S05]  /*87a0*/  @!P0 BRA `(.L_x_2027) ;  /* 0x0000000000048947 */ /* 0x000fea0003800000 */
[----:B------:R-:W-:Y:S01]  /*87b0*/  BPT.TRAP 0x1 ;  /* 0x000000040000795c */ /* 0x000fe20000300000 */
.L_x_2027:
[----:B---3--:R-:W-:Y:S05]  /*87c0*/  @P2 BRA `(.L_x_2028) ;  /* 0x0000000000082947 */ /* 0x008fea0003800000 */
[----:B------:R-:W3:Y:S02]  /*87d0*/  SYNCS.PHASECHK.TRANS64.TRYWAIT P2, [UR8+0x34850], R0 ;  /* 0x03485000ff0075a7 */ /* 0x000ee40008040148 */
[----:B---3--:R-:W-:Y:S05]  /*87e0*/  @!P2 BRA `(.L_x_2029) ;  /* 0x000000a000d0a947 */ /* 0x008fea0003800000 */
.L_x_2028:
[----:B------:R-:W-:Y:S01]  /*87f0*/  UIADD3 UR5, UR38, 0x400, URZ ;  /* 0x0000040026057890 */ /* 0x000fe2000fffe03f */
[----:B------:R-:W-:Y:S01]  /*8800*/  WARPGROUP.ARRIVE ;  /* 0x00000000000079c5 */ /* 0x000fe20000000000 */
[----:B------:R-:W-:Y:S01]  /*8810*/  UMOV UR15, 0x40000040 ;  /* 0x40000040000f7882 */ /* 0x000fe20000000000 */
[----:B0-2---:R-:W-:Y:S01]  /*8820*/  FMUL.FTZ R0, R24, UR7 ;  /* 0x0000000718007c20 */ /* 0x005fe20008410000 */
[----:B------:R-:W-:Y:S01]  /*8830*/  USHF.R.U32.HI UR5, URZ, 0x4, UR5 ;  /* 0x000000043f057899 */ /* 0x000fe20008011605 */
[----:B------:R-:W-:Y:S01]  /*8840*/  FMUL.FTZ R12, R25, UR7 ;  /* 0x00000007190c7c20 */ /* 0x000fe20008410000 */
[----:B------:R-:W-:Y:S01]  /*8850*/  FMUL.FTZ R24, R28, UR7 ;  /* 0x000000071c187c20 */ /* 0x000fe20008410000 */
[----:B------:R-:W-:Y:S01]  /*8860*/  FMUL.FTZ R32, R32, UR7 ;  /* 0x0000000720207c20 */ /* 0x000fe20008410000 */
[----:B------:R-:W-:Y:S01]  /*8870*/  ULOP3.LUT UR5, UR5, 0x3fff, URZ, 0xc0, !UPT ;  /* 0x00003fff05057892 */ /* 0x000fe2000f8ec03f */
[----:B------:R-:W1:Y:S01]  /*8880*/  MUFU.TANH R0, R0 ;  /* 0x0000000000007308 */ /* 0x000e620000002400 */
        /* <DEDUP_REMOVED lines=17> */
[----:B------:R-:W2:Y:S01]  /*89a0*/  MUFU.TANH R24, R24 ;  /* 0x0000001800187308 */ /* 0x000ea20000002400 */
[----:B------:R-:W-:Y:S01]  /*89b0*/  UMOV UR15, 0x40000040 ;  /* 0x40000040000f7882 */ /* 0x000fe20000000000 */
[----:B-1----:R-:W-:Y:S01]  /*89c0*/  FMNMX.FTZ R5, R0, R13, !PT ;  /* 0x0000000d00057209 */ /* 0x002fe20007810000 */
[----:B------:R-:W-:Y:S01]  /*89d0*/  FMUL.FTZ R20, R27, UR7 ;  /* 0x000000071b147c20 */ /* 0x000fe20008410000 */
[----:B------:R-:W-:Y:S01]  /*89e0*/  FMUL.FTZ R214, R60, UR7 ;  /* 0x000000073cd67c20 */ /* 0x000fe20008410000 */
[----:B------:R-:W-:Y:S01]  /*89f0*/  FMUL.FTZ R26, R30, UR7 ;  /* 0x000000071e1a7c20 */ /* 0x000fe20008410000 */
[----:B------:R-:W-:Y:S01]  /*8a00*/  FMUL.FTZ R216, R61, UR7 ;  /* 0x000000073dd87c20 */ /* 0x000fe20008410000 */
[----:B0-----:R-:W-:Y:S01]  /*8a10*/  FMNMX.FTZ R5, R12, R5, !PT ;  /* 0x000000050c057209 */ /* 0x001fe20007810000 */
        /* <DEDUP_REMOVED lines=41> */
[----:B------:R-:W-:Y:S01]  /*8cb0*/  ISETP.LT.AND P2, PT, RZ, UR4, PT ;  /* 0x00000004ff007c0c */ /* 0x000fe2000bf41270 */
[----:B------:R-:W-:-:S06]  /*8cc0*/  UIADD3 UR6, UR4, -0x1, URZ ;  /* 0xffffffff04067890 */ /* 0x000fcc000fffe03f */
[----:B------:R-:W-:Y:S01]  /*8cd0*/  MUFU.TANH R202, R202 ;  /* 0x000000ca00ca7308 */ /* 0x000fe20000002400 */
[----:B------:R-:W-:Y:S01]  /*8ce0*/  UMOV UR4, UR6 ;  /* 0x0000000600047c82 */ /* 0x000fe20008000000 */
[----:B------:R-:W-:-:S06]  /*8cf0*/  UMOV UR6, UR36 ;  /* 0x0000002400067c82 */ /* 0x000fcc0008000000 */
[----:B------:R-:W-:Y:S08]  /*8d00*/  MUFU.TANH R206, R206 ;  /* 0x000000ce00ce7308 */ /* 0x000ff00000002400 */
[----:B------:R-:W-:Y:S08]  /*8d10*/  MUFU.TANH R208, R208 ;  /* 0x000000d000d07308 */ /* 0x000ff00000002400 */
[----:B------:R-:W-:Y:S08]  /*8d20*/  MUFU.TANH R210, R210 ;  /* 0x000000d200d27308 */ /* 0x000ff00000002400 */
[----:B------:R-:W0:Y:S08]  /*8d30*/  MUFU.TANH R14, R14 ;  /* 0x0000000e000e7308 */ /* 0x000e300000002400 */
[----:B------:R-:W-:Y:S08]  /*8d40*/  MUFU.TANH R212, R212 ;  /* 0x000000d400d47308 */ /* 0x000ff00000002400 */
[----:B------:R-:W1:Y:S01]  /*8d50*/  MUFU.TANH R20, R20 ;  /* 0x0000001400147308 */ /* 0x000e620000002400 */
[----:B0-----:R-:W-:-:S07]  /*8d60*/  FMNMX.FTZ R25, R14, R11, !PT ;  /* 0x0000000b0e197209 */ /* 0x001fce0007810000 */
[----:B------:R-:W-:Y:S08]  /*8d70*/  MUFU.TANH R214, R214 ;  /* 0x000000d600d67308 */ /* 0x000ff00000002400 */
[----:B------:R-:W0:Y:S01]  /*8d80*/  MUFU.TANH R26, R26 ;  /* 0x0000001a001a7308 */ /* 0x000e220000002400 */
[----:B-1----:R-:W-:-:S07]  /*8d90*/  FMNMX.FTZ R25, R20, R25, !PT ;  /* 0x0000001914197209 */ /* 0x002fce0007810000 */
[----:B------:R-:W-:Y:S08]  /*8da0*/  MUFU.TANH R216, R216 ;  /* 0x000000d800d87308 */ /* 0x000ff00000002400 */
[----:B------:R-:W1:Y:S01]  /*8db0*/  MUFU.TANH R28, R28 ;  /* 0x0000001c001c7308 */ /* 0x000e620000002400 */
[----:B0-----:R-:W-:Y:S01]  /*8dc0*/  FMNMX.FTZ R25, R26, R25, !PT ;  /* 0x000000191a197209 */ /* 0x001fe20007810000 */
[----:B------:R-:W-:-:S02]  /*8dd0*/  WARPGROUP.DEPBAR.LE gsb0, 0x0 ;  /* 0x00008000000079c5 */ /* 0x000fc40000010000 */
[----:B------:R-:W-:Y:S01]  /*8de0*/  WARPGROUP.ARRIVE ;  /* 0x00000000000079c5 */ /* 0x000fe20000000000 */
[----:B------:R-:W-:Y:S01]  /*8df0*/  FMUL.FTZ R180, R29, UR7 ;  /* 0x000000071db47c20 */ /* 0x000fe20008410000 */
[----:B------:R-:W-:Y:S02]  /*8e00*/  FMUL.FTZ R182, R33, UR7 ;  /* 0x0000000721b67c20 */ /* 0x000fe40008410000 */
[----:B------:R-:W-:Y:S02]  /*8e10*/  MUFU.TANH R218, R218 ;  /* 0x000000da00da7308 */ /* 0x000fe40000002400 */
[----:B------:R-:W-:Y:S01]  /*8e20*/  HGMMA.64x128x16.F32 R88, R176, gdesc[UR12].tnspB, R88, gsb0 ;  /* 0x41e0000cb0587df0 */ /* 0x000fe20008000858 */
[----:B------:R-:W-:Y:S01]  /*8e30*/  UIADD3 UR14, UR5, 0x100, URZ ;  /* 0x00000100050e7890 */ /* 0x000fe2000fffe03f */
[----:B------:R-:W-:-:S04]  /*8e40*/  UMOV UR15, 0x40000040 ;  /* 0x40000040000f7882 */ /* 0x000fc80000000000 */
[----:B------:R-:W0:Y:S01]  /*8e50*/  MUFU.TANH R180, R180 ;  /* 0x000000b400b47308 */ /* 0x000e220000002400 */
[----:B-1----:R-:W-:-:S07]  /*8e60*/  FMNMX.FTZ R25, R28, R25, !PT ;  /* 0x000000191c197209 */ /* 0x002fce0007810000 */
[----:B------:R-:W1:Y:S08]  /*8e70*/  MUFU.TANH R182, R182 ;  /* 0x000000b600b67308 */ /* 0x000e700000002400 */
[----:B------:R-:W2:Y:S01]  /*8e80*/  MUFU.TANH R30, R30 ;  /* 0x0000001e001e7308 */ /* 0x000ea20000002400 */
[----:B0-----:R-:W-:-:S04]  /*8e90*/  FMNMX.FTZ R5, R180, R5, !PT ;  /* 0x00000005b4057209 */ /* 0x001fc80007810000 */
[----:B------:R-:W-:-:S03]  /*8ea0*/  FMNMX.FTZ R5, R32, R5, !PT ;  /* 0x0000000520057209 */ /* 0x000fc60007810000 */
[----:B------:R-:W0:Y:S01]  /*8eb0*/  MUFU.TANH R34, R34 ;  /* 0x0000002200227308 */ /* 0x000e220000002400 */
[----:B-1----:R-:W-:-:S04]  /*8ec0*/  FMNMX.FTZ R5, R182, R5, !PT ;  /* 0x00000005b6057209 */ /* 0x002fc80007810000 */
[----:B------:R-:W-:-:S03]  /*8ed0*/  FMNMX.FTZ R5, R194, R5, !PT ;  /* 0x00000005c2057209 */ /* 0x000fc60007810000 */
[----:B------:R-:W1:Y:S01]  /*8ee0*/  MUFU.TANH R36, R36 ;  /* 0x0000002400247308 */ /* 0x000e620000002400 */
[----:B------:R-:W-:Y:S02]  /*8ef0*/  FMNMX.FTZ R5, R196, R5, !PT ;  /* 0x00000005c4057209 */ /* 0x000fe40007810000 */
[----:B--2---:R-:W-:Y:S02]  /*8f00*/  FMNMX.FTZ R27, R30, R25, !PT ;  /* 0x000000191e1b7209 */ /* 0x004fe40007810000 */
[----:B------:R-:W-:-:S03]  /*8f10*/  FMNMX.FTZ R5, R198, R5, !PT ;  /* 0x00000005c6057209 */ /* 0x000fc60007810000 */
[----:B------:R-:W-:Y:S01]  /*8f20*/  MUFU.TANH R220, R220 ;  /* 0x000000dc00dc7308 */ /* 0x000fe20000002400 */
[----:B------:R-:W-:Y:S02]  /*8f30*/  FMNMX.FTZ R5, R200, R5, !PT ;  /* 0x00000005c8057209 */ /* 0x000fe40007810000 */
[----:B0-----:R-:W-:Y:S02]  /*8f40*/  FMNMX.FTZ R27, R34, R27, !PT ;  /* 0x0000001b221b7209 */ /* 0x001fe40007810000 */
[----:B------:R-:W-:-:S03]  /*8f50*/  FMNMX.FTZ R5, R204, R5, !PT ;  /* 0x00000005cc057209 */ /* 0x000fc60007810000 */
[----:B------:R-:W0:Y:S01]  /*8f60*/  MUFU.TANH R38, R38 ;  /* 0x0000002600267308 */ /* 0x000e220000002400 */
[----:B------:R-:W-:Y:S02]  /*8f70*/  FMNMX.FTZ R5, R202, R5, !PT ;  /* 0x00000005ca057209 */ /* 0x000fe40007810000 */
[----:B-1----:R-:W-:-:S05]  /*8f80*/  FMNMX.FTZ R27, R36, R27, !PT ;  /* 0x0000001b241b7209 */ /* 0x002fca0007810000 */
        /* <DEDUP_REMOVED lines=8> */
[----:B0-----:R-:W-:-:S07]  /*9010*/  FMNMX.FTZ R29, R42, R29, !PT ;  /* 0x0000001d2a1d7209 */ /* 0x001fce0007810000 */
[----:B------:R-:W-:Y:S08]  /*9020*/  MUFU.TANH R228, R228 ;  /* 0x000000e400e47308 */ /* 0x000ff00000002400 */
[----:B------:R-:W0:Y:S01]  /*9030*/  MUFU.TANH R46, R46 ;  /* 0x0000002e002e7308 */ /* 0x000e220000002400 */
[----:B-1----:R-:W-:-:S07]  /*9040*/  FMNMX.FTZ R29, R44, R29, !PT ;  /* 0x0000001d2c1d7209 */ /* 0x002fce0007810000 */
[----:B------:R-:W-:Y:S08]  /*9050*/  MUFU.TANH R230, R230 ;  /* 0x000000e600e67308 */ /* 0x000ff00000002400 */
[----:B------:R-:W-:Y:S01]  /*9060*/  MUFU.TANH R232, R232 ;  /* 0x000000e800e87308 */ /* 0x000fe20000002400 */
[----:B0-----:R-:W-:-:S07]  /*9070*/  FMNMX.FTZ R29, R46, R29, !PT ;  /* 0x0000001d2e1d7209 */ /* 0x001fce0007810000 */
        /* <DEDUP_REMOVED lines=11> */
[----:B------:R-:W0:Y:S08]  /*9130*/  MUFU.TANH R176, R176 ;  /* 0x000000b000b07308 */ /* 0x000e300000002400 */
[----:B------:R-:W1:Y:S08]  /*9140*/  MUFU.TANH R178, R178 ;  /* 0x000000b200b27308 */ /* 0x000e700000002400 */
[----:B------:R-:W2:Y:S01]  /*9150*/  MUFU.TANH R48, R48 ;  /* 0x0000003000307308 */ /* 0x000ea20000002400 */
[----:B0-----:R-:W-:-:S07]  /*9160*/  FMNMX.FTZ R5, R176, R5, !PT ;  /* 0x00000005b0057209 */ /* 0x001fce0007810000 */
[----:B------:R-:W0:Y:S01]  /*9170*/  MUFU.TANH R50, R50 ;  /* 0x0000003200327308 */ /* 0x000e220000002400 */
[----:B-1----:R-:W-:-:S04]  /*9180*/  FMNMX.FTZ R5, R178, R5, !PT ;  /* 0x00000005b2057209 */ /* 0x002fc80007810000 */
[----:B------:R-:W-:-:S03]  /*9190*/  FMNMX.FTZ R5, R206, R5, !PT ;  /* 0x00000005ce057209 */ /* 0x000fc60007810000 */
[----:B------:R-:W-:Y:S01]  /*91a0*/  MUFU.TANH R234, R234 ;  /* 0x000000ea00ea7308 */ /* 0x000fe20000002400 */
[----:B------:R-:W-:Y:S02]  /*91b0*/  FMNMX.FTZ R5, R208, R5, !PT ;  /* 0x00000005d0057209 */ /* 0x000fe40007810000 */
[----:B--2---:R-:W-:Y:S02]  /*91c0*/  FMNMX.FTZ R31, R48, R29, !PT ;  /* 0x0000001d301f7209 */ /* 0x004fe40007810000 */
[----:B------:R-:W-:-:S03]  /*91d0*/  FMNMX.FTZ R5, R210, R5, !PT ;  /* 0x00000005d2057209 */ /* 0x000fc60007810000 */
[----:B------:R-:W1:Y:S01]  /*91e0*/  MUFU.TANH R54, R54 ;  /* 0x0000003600367308 */ /* 0x000e620000002400 */
[----:B------:R-:W-:Y:S02]  /*91f0*/  FMNMX.FTZ R5, R212, R5, !PT ;  /* 0x00000005d4057209 */ /* 0x000fe40007810000 */
[----:B0-----:R-:W-:Y:S02]  /*9200*/  FMNMX.FTZ R31, R50, R31, !PT ;  /* 0x0000001f321f7209 */ /* 0x001fe40007810000 */
[----:B------:R-:W-:Y:S02]  /*9210*/  FMNMX.FTZ R5, R214, R5, !PT ;  /* 0x00000005d6057209 */ /* 0x000fe40007810000 */
[----:B------:R-:W-:Y:S01]  /*9220*/  FMNMX.FTZ R31, R52, R31, !PT ;  /* 0x0000001f341f7209 */ /* 0x000fe20007810000 */
[----:B------:R-:W0:Y:S01]  /*9230*/  MUFU.TANH R56, R56 ;  /* 0x0000003800387308 */ /* 0x000e220000002400 */
[----:B------:R-:W-:-:S04]  /*9240*/  FMNMX.FTZ R5, R216, R5, !PT ;  /* 0x00000005d8057209 */ /* 0x000fc80007810000 */
[----:B------:R-:W-:-:S03]  /*9250*/  FMNMX.FTZ R5, R218, R5, !PT ;  /* 0x00000005da057209 */ /* 0x000fc60007810000 */
[----:B------:R-:W2:Y:S01]  /*9260*/  MUFU.TANH R58, R58 ;  /* 0x0000003a003a7308 */ /* 0x000ea20000002400 */
[----:B-1----:R-:W-:-:S07]  /*9270*/  FMNMX.FTZ R31, R54, R31, !PT ;  /* 0x0000001f361f7209 */ /* 0x002fce0007810000 */
[----:B------:R-:W1:Y:S01]  /*9280*/  MUFU.TANH R60, R60 ;  /* 0x0000003c003c7308 */ /* 0x000e620000002400 */
[----:B0-----:R-:W-:-:S07]  /*9290*/  FMNMX.FTZ R33, R56, R31, !PT ;  /* 0x0000001f38217209 */ /* 0x001fce0007810000 */
[----:B------:R-:W0:Y:S01]  /*92a0*/  MUFU.TANH R62, R62 ;  /* 0x0000003e003e7308 */ /* 0x000e220000002400 */
[----:B--2---:R-:W-:-:S07]  /*92b0*/  FMNMX.FTZ R33, R58, R33, !PT ;  /* 0x000000213a217209 */ /* 0x004fce0007810000 */
[----:B------:R-:W2:Y:S01]  /*92c0*/  MUFU.TANH R64, R64 ;  /* 0x0000004000407308 */ /* 0x000ea20000002400 */
[----:B-1----:R-:W-:-:S07]  /*92d0*/  FMNMX.FTZ R33, R60, R33, !PT ;  /* 0x000000213c217209 */ /* 0x002fce0007810000 */
[----:B------:R-:W1:Y:S01]  /*92e0*/  MUFU.TANH R66, R66 ;  /* 0x0000004200427308 */ /* 0x000e620000002400 */
[----:B0-----:R-:W-:-:S07]  /*92f0*/  FMNMX.FTZ R33, R62, R33, !PT ;  /* 0x000000213e217209 */ /* 0x001fce0007810000 */
[----:B------:R-:W-:Y:S01]  /*9300*/  MUFU.TANH R72, R72 ;  /* 0x0000004800487308 */ /* 0x000fe20000002400 */
[----:B--2---:R-:W-:-:S07]  /*9310*/  FMNMX.FTZ R37, R64, R33, !PT ;  /* 0x0000002140257209 */ /* 0x004fce0007810000 */
[----:B------:R-:W-:Y:S01]  /*9320*/  MUFU.TANH R74, R74 ;  /* 0x0000004a004a7308 */ /* 0x000fe20000002400 */
[----:B-1----:R-:W-:-:S07]  /*9330*/  FMNMX.FTZ R37, R66, R37, !PT ;  /* 0x0000002542257209 */ /* 0x002fce0007810000 */
        /* <DEDUP_REMOVED lines=20> */
[----:B------:R-:W1:Y:S01]  /*9480*/  MUFU.TANH R86, R86 ;  /* 0x0000005600567308 */ /* 0x000e620000002400 */
[----:B------:R-:W-:Y:S02]  /*9490*/  FMNMX.FTZ R5, R222, R5, !PT ;  /* 0x00000005de057209 */ /* 0x000fe40007810000 */
[----:B--2---:R-:W-:Y:S02]  /*94a0*/  FMNMX.FTZ R37, R68, R37, !PT ;  /* 0x0000002544257209 */ /* 0x004fe40007810000 */
[----:B------:R-:W-:-:S04]  /*94b0*/  FMNMX.FTZ R5, R224, R5, !PT ;  /* 0x00000005e0057209 */ /* 0x000fc80007810000 */
[----:B------:R-:W-:Y:S02]  /*94c0*/  FMNMX.FTZ R5, R226, R5, !PT ;  /* 0x00000005e2057209 */ /* 0x000fe40007810000 */
[----:B0-----:R-:W-:Y:S02]  /*94d0*/  FMNMX.FTZ R37, R70, R37, !PT ;  /* 0x0000002546257209 */ /* 0x001fe40007810000 */
        /* <DEDUP_REMOVED lines=10> */
[----:B------:R-:W0:Y:S01]  /*9580*/  SHFL.BFLY PT, R2, R5, 0x2, 0x1f ;  /* 0x0c401f0005027f89 */ /* 0x000e2200000e0000 */
[----:B------:R-:W-:-:S04]  /*9590*/  FMNMX.FTZ R41, R82, R41, !PT ;  /* 0x0000002952297209 */ /* 0x000fc80007810000 */
[----:B-1----:R-:W-:Y:S02]  /*95a0*/  FMNMX.FTZ R41, R86, R41, !PT ;  /* 0x0000002956297209 */ /* 0x002fe40007810000 */
[----:B0-----:R-:W-:Y:S02]  /*95b0*/  FMNMX.FTZ R2, R5, R2, !PT ;  /* 0x0000000205027209 */ /* 0x001fe40007810000 */
[----:B------:R-:W0:Y:S03]  /*95c0*/  LDC R5, c[0x0][0x988] ;  /* 0x00026200ff057b82 */ /* 0x000e260000000800 */
        /* <DEDUP_REMOVED lines=9> */
[-C--:B------:R-:W-:Y:S01]  /*9660*/  FMUL.FTZ R2, R2, R5.reuse ;  /* 0x0000000502027220 */ /* 0x080fe20000410000 */
[----:B------:R0:W-:Y:S01]  /*9670*/  MUFU.EX2 R25, R194 ;  /* 0x000000c200197308 */ /* 0x0001e20000000800 */
[----:B------:R-:W-:Y:S02]  /*9680*/  WARPGROUP.DEPBAR.LE gsb0, 0x0 ;  /* 0x00008000000079c5 */ /* 0x000fe40000010000 */
[----:B------:R-:W-:Y:S01]  /*9690*/  WARPGROUP.ARRIVE ;  /* 0x00000000000079c5 */ /* 0x000fe20000000000 */
[----:B------:R-:W-:Y:S01]  /*96a0*/  FMUL.FTZ R168, R87, UR7 ;  /* 0x0000000757a87c20 */ /* 0x000fe20008410000 */
[-CC-:B------:R-:W-:Y:S01]  /*96b0*/  FFMA.FTZ R170, R12, R5.reuse, -R35.reuse ;  /* 0x000000050caa7223 */ /* 0x180fe20000010823 */
[-CC-:B------:R-:W-:Y:S01]  /*96c0*/  FFMA.FTZ R15, R24, R5.reuse, -R35.reuse ;  /* 0x00000005180f7223 */ /* 0x180fe20000010823 */
[-CC-:B------:R-:W-:Y:S01]  /*96d0*/  FFMA.FTZ R21, R32, R5.reuse, -R35.reuse ;  /* 0x0000000520157223 */ /* 0x180fe20000010823 */
[----:B------:R1:W-:Y:S01]  /*96e0*/  MUFU.EX2 R27, R198 ;  /* 0x000000c6001b7308 */ /* 0x0003e20000000800 */
[----:B------:R-:W-:Y:S01]  /*96f0*/  HGMMA.64x128x16.F32 R88, R164, gdesc[UR12].tnspB, R88, gsb0 ;  /* 0x41e0000ca4587df0 */ /* 0x000fe20008000858 */
[----:B------:R-:W-:Y:S01]  /*9700*/  UIADD3 UR14, UR5, 0x280, URZ ;  /* 0x00000280050e7890 */ /* 0x000fe2000fffe03f */
[-CC-:B0-----:R-:W-:Y:S01]  /*9710*/  FFMA.FTZ R194, R202, R5.reuse, -R35.reuse ;  /* 0x00000005cac27223 */ /* 0x181fe20000010823 */
[----:B------:R-:W-:Y:S01]  /*9720*/  UMOV UR15, 0x40000040 ;  /* 0x40000040000f7882 */ /* 0x000fe20000000000 */
[-CC-:B------:R-:W-:Y:S01]  /*9730*/  FFMA.FTZ R51, R84, R5.reuse, -R35.reuse ;  /* 0x0000000554337223 */ /* 0x180fe20000010823 */
[-CC-:B------:R-:W-:Y:S01]  /*9740*/  FFMA.FTZ R24, R180, R5.reuse, -R35.reuse ;  /* 0x00000005b4187223 */ /* 0x180fe20000010823 */
[-CC-:B------:R-:W-:Y:S01]  /*9750*/  FFMA.FTZ R32, R182, R5.reuse, -R35.reuse ;  /* 0x00000005b6207223 */ /* 0x180fe20000010823 */
[----:B------:R-:W0:Y:S01]  /*9760*/  MUFU.TANH R168, R168 ;  /* 0x000000a800a87308 */ /* 0x000e220000002400 */
        /* <DEDUP_REMOVED lines=12> */
[----:B0-----:R-:W-:Y:S01]  /*9830*/  FMNMX.FTZ R0, R168, R41, !PT ;  /* 0x00000029a8007209 */ /* 0x001fe20007810000 */
[-CC-:B------:R-:W-:Y:S01]  /*9840*/  FFMA.FTZ R41, R218, R5.reuse, -R35.reuse ;  /* 0x00000005da297223 */ /* 0x180fe20000010823 */
[----:B-1----:R-:W-:-:S03]  /*9850*/  FFMA.FTZ R204, R224, R5, -R35 ;  /* 0x00000005e0cc7223 */ /* 0x002fc60000010823 */
[----:B------:R-:W0:Y:S02]  /*9860*/  SHFL.BFLY PT, R47, R0, 0x2, 0x1f ;  /* 0x0c401f00002f7f89 */ /* 0x000e2400000e0000 */
[----:B------:R-:W-:Y:S01]  /*9870*/  MUFU.EX2 R2, R2 ;  /* 0x0000000200027308 */ /* 0x000fe20000000800 */
[----:B--2---:R-:W-:-:S07]  /*9880*/  FFMA.FTZ R206, R228, R5, -R35 ;  /* 0x00000005e4ce7223 */ /* 0x004fce0000010823 */
[----:B------:R-:W-:Y:S08]  /*9890*/  MUFU.EX2 R13, R13 ;  /* 0x0000000d000d7308 */ /* 0x000ff00000000800 */
[----:B------:R-:W1:Y:S01]  /*98a0*/  MUFU.EX2 R170, R170 ;  /* 0x000000aa00aa7308 */ /* 0x000e620000000800 */
[----:B0-----:R-:W-:Y:S01]  /*98b0*/  FMNMX.FTZ R53, R0, R47, !PT ;  /* 0x0000002f00357209 */ /* 0x001fe20007810000 */
[----:B------:R-:W-:-:S06]  /*98c0*/  FFMA.FTZ R47, R226, R5, -R35 ;  /* 0x00000005e22f7223 */ /* 0x000fcc0000010823 */
[----:B------:R-:W-:Y:S01]  /*98d0*/  MUFU.EX2 R15, R15 ;  /* 0x0000000f000f7308 */ /* 0x000fe20000000800 */
[----:B------:R-:W0:Y:S07]  /*98e0*/  SHFL.BFLY PT, R12, R53, 0x1, 0x1f ;  /* 0x0c201f00350c7f89 */ /* 0x000e2e00000e0000 */
[----:B------:R-:W2:Y:S01]  /*98f0*/  MUFU.EX2 R24, R24 ;  /* 0x0000001800187308 */ /* 0x000ea20000000800 */
[----:B-1----:R-:W-:-:S07]  /*9900*/  F2FP.F16.F32.PACK_AB R180, R170, R13 ;  /* 0x0000000daab4723e */ /* 0x002fce00000000ff */
[----:B------:R-:W-:Y:S08]  /*9910*/  MUFU.EX2 R21, R21 ;  /* 0x0000001500157308 */ /* 0x000ff00000000800 */
[----:B------:R-:W-:Y:S01]  /*9920*/  MUFU.EX2 R32, R32 ;  /* 0x0000002000207308 */ /* 0x000fe20000000800 */
[----:B--2---:R-:W-:Y:S02]  /*9930*/  F2FP.F16.F32.PACK_AB R182, R24, R15 ;  /* 0x0000000f18b6723e */ /* 0x004fe400000000ff */
[----:B0-----:R-:W-:-:S05]  /*9940*/  FMNMX.FTZ R12, R53, R12, !PT ;  /* 0x0000000c350c7209 */ /* 0x001fca0007810000 */
        /* <DEDUP_REMOVED lines=10> */
[----:B------:R-:W-:Y:S01]  /*99f0*/  FFMA.FTZ R30, R42, R5, -R11 ;  /* 0x000000052a1e7223 */ /* 0x000fe2000001080b */
[----:B------:R-:W-:-:S02]  /*9a00*/  IMAD.U32 R42, RZ, RZ, UR8 ;  /* 0x00000008ff2a7e24 */ /* 0x000fc4000f8e00ff */
[-CC-:B------:R-:W-:Y:S01]  /*9a10*/  FFMA.FTZ R26, R34, R5.reuse, -R11.reuse ;  /* 0x00000005221a7223 */ /* 0x180fe2000001080b */
[-CC-:B------:R-:W-:Y:S01]  /*9a20*/  FFMA.FTZ R179, R36, R5.reuse, -R11.reuse ;  /* 0x0000000524b37223 */ /* 0x180fe2000001080b */
[-CC-:B------:R-:W-:Y:S01]  /*9a30*/  FFMA.FTZ R175, R44, R5.reuse, -R11.reuse ;  /* 0x000000052caf7223 */ /* 0x180fe2000001080b */
[-CC-:B------:R-:W-:Y:S01]  /*9a40*/  FFMA.FTZ R28, R38, R5.reuse, -R11.reuse ;  /* 0x00000005261c7223 */ /* 0x180fe2000001080b */
[----:B------:R-:W-:Y:S01]  /*9a50*/  @!P1 IADD3 R42, R42, 0x34860, RZ ;  /* 0x000348602a2a9810 */ /* 0x000fe20007ffe0ff */
[----:B------:R-:W0:Y:S01]  /*9a60*/  MUFU.EX2 R181, R181 ;  /* 0x000000b500b57308 */ /* 0x000e220000000800 */
[-CC-:B------:R-:W-:Y:S01]  /*9a70*/  FFMA.FTZ R173, R40, R5.reuse, -R11.reuse ;  /* 0x0000000528ad7223 */ /* 0x180fe2000001080b */
[-CC-:B------:R-:W-:Y:S01]  /*9a80*/  FFMA.FTZ R34, R46, R5.reuse, -R11.reuse ;  /* 0x000000052e227223 */ /* 0x180fe2000001080b */
[----:B------:R-:W-:Y:S01]  /*9a90*/  @!P1 PRMT R44, RZ, 0x654, R42 ;  /* 0x00000654ff2c9816 */ /* 0x000fe2000000002a */
        /* <DEDUP_REMOVED lines=17> */
[-CC-:B------:R-:W-:Y:S01]  /*9bb0*/  FFMA.FTZ R82, R82, R5.reuse, -R11.reuse ;  /* 0x0000000552527223 */ /* 0x180fe2000001080b */
[----:B------:R-:W-:Y:S01]  /*9bc0*/  FFMA.FTZ R86, R86, R5, -R11 ;  /* 0x0000000556567223 */ /* 0x000fe2000001080b */
[----:B------:R-:W-:Y:S01]  /*9bd0*/  F2FP.F16.F32.PACK_AB R174, R194, R29 ;  /* 0x0000001dc2ae723e */ /* 0x000fe200000000ff */
[----:B------:R-:W-:Y:S01]  /*9be0*/  MUFU.EX2 R20, R20 ;  /* 0x0000001400147308 */ /* 0x000fe20000000800 */
[C---:B-1----:R-:W-:Y:S01]  /*9bf0*/  FADD.FTZ R42, R14.reuse, R3 ;  /* 0x000000030e2a7221 */ /* 0x042fe20000010000 */
[----:B------:R-:W-:-:S06]  /*9c00*/  F2FP.F16.F32.PACK_AB R181, R14, R181 ;  /* 0x000000b50eb5723e */ /* 0x000fcc00000000ff */
[----:B------:R-:W-:Y:S01]  /*9c10*/  MUFU.EX2 R177, R177 ;  /* 0x000000b100b17308 */ /* 0x000fe20000000800 */
[----:B------:R-:W-:Y:S02]  /*9c20*/  WARPGROUP.DEPBAR.LE gsb0, 0x0 ;  /* 0x00008000000079c5 */ /* 0x000fe40000010000 */
[----:B------:R-:W-:Y:S01]  /*9c30*/  WARPGROUP.ARRIVE ;  /* 0x00000000000079c5 */ /* 0x000fe20000000000 */
[-CC-:B------:R-:W-:Y:S01]  /*9c40*/  FFMA.FTZ R164, R196, R5.reuse, -R35.reuse ;  /* 0x00000005c4a47223 */ /* 0x180fe20000010823 */
[-CC-:B------:R-:W-:Y:S01]  /*9c50*/  FFMA.FTZ R166, R200, R5.reuse, -R35.reuse ;  /* 0x00000005c8a67223 */ /* 0x180fe20000010823 */
[-CC-:B------:R-:W-:Y:S01]  /*9c60*/  FFMA.FTZ R196, R178, R5.reuse, -R35.reuse ;  /* 0x00000005b2c47223 */ /* 0x180fe20000010823 */
[-C--:B------:R-:W-:Y:S01]  /*9c70*/  FFMA.FTZ R200, R172, R5.reuse, -R35 ;  /* 0x00000005acc87223 */ /* 0x080fe20000010823 */
[----:B------:R-:W-:Y:S01]  /*9c80*/  MUFU.EX2 R26, R26 ;  /* 0x0000001a001a7308 */ /* 0x000fe20000000800 */
[----:B------:R-:W-:Y:S01]  /*9c90*/  HGMMA.64x128x16.F32 R88, R160, gdesc[UR12].tnspB, R88, gsb0 ;  /* 0x41e0000ca0587df0 */ /* 0x000fe20008000858 */
[----:B------:R-:W-:Y:S01]  /*9ca0*/  UIADD3 UR14, UR5, 0x300, URZ ;  /* 0x00000300050e7890 */ /* 0x000fe2000fffe03f */
[-CC-:B------:R-:W-:Y:S01]  /*9cb0*/  FFMA.FTZ R165, R56, R5.reuse, -R11.reuse ;  /* 0x0000000538a57223 */ /* 0x180fe2000001080b */
[----:B------:R-:W-:Y:S01]  /*9cc0*/  UMOV UR15, 0x40000040 ;  /* 0x40000040000f7882 */ /* 0x000fe20000000000 */
[----:B------:R-:W-:-:S03]  /*9cd0*/  FFMA.FTZ R167, R60, R5, -R11 ;  /* 0x000000053ca77223 */ /* 0x000fc6000001080b */
[----:B------:R-:W-:Y:S08]  /*9ce0*/  MUFU.EX2 R179, R179 ;  /* 0x000000b300b37308 */ /* 0x000ff00000000800 */
[----:B------:R-:W0:Y:S08]  /*9cf0*/  MUFU.EX2 R164, R164 ;  /* 0x000000a400a47308 */ /* 0x000e300000000800 */
[----:B------:R-:W-:Y:S08]  /*9d00*/  MUFU.EX2 R28, R28 ;  /* 0x0000001c001c7308 */ /* 0x000ff00000000800 */
[----:B------:R-:W-:Y:S01]  /*9d10*/  MUFU.EX2 R173, R173 ;  /* 0x000000ad00ad7308 */ /* 0x000fe20000000800 */
[----:B0-----:R-:W-:-:S07]  /*9d20*/  F2FP.F16.F32.PACK_AB R178, R164, R25 ;  /* 0x00000019a4b2723e */ /* 0x001fce00000000ff */
[----:B------:R-:W0:Y:S08]  /*9d30*/  MUFU.EX2 R166, R166 ;  /* 0x000000a600a67308 */ /* 0x000e300000000800 */
[----:B------:R-:W-:Y:S08]  /*9d40*/  MUFU.EX2 R30, R30 ;  /* 0x0000001e001e7308 */ /* 0x000ff00000000800 */
[----:B------:R-:W-:Y:S01]  /*9d50*/  MUFU.EX2 R175, R175 ;  /* 0x000000af00af7308 */ /* 0x000fe20000000800 */
[----:B0-----:R-:W-:-:S07]  /*9d60*/  F2FP.F16.F32.PACK_AB R172, R166, R27 ;  /* 0x0000001ba6ac723e */ /* 0x001fce00000000ff */
[----:B------:R-:W-:Y:S08]  /*9d70*/  MUFU.EX2 R34, R34 ;  /* 0x0000002200227308 */ /* 0x000ff00000000800 */
[----:B------:R0:W-:Y:S08]  /*9d80*/  MUFU.EX2 R31, R176 ;  /* 0x000000b0001f7308 */ /* 0x0001f00000000800 */
[----:B------:R-:W-:Y:S01]  /*9d90*/  MUFU.EX2 R169, R169 ;  /* 0x000000a900a97308 */ /* 0x000fe20000000800 */
[----:B0-----:R-:W-:-:S07]  /*9da0*/  F2FP.F16.F32.PACK_AB R176, R32, R21 ;  /* 0x0000001520b0723e */ /* 0x001fce00000000ff */
        /* <DEDUP_REMOVED lines=14> */
[----:B------:R-:W-:Y:S01]  /*9e90*/  UIADD3 UR14, UR5, 0x380, URZ ;  /* 0x00000380050e7890 */ /* 0x000fe2000fffe03f */
[----:B------:R-:W-:Y:S01]  /*9ea0*/  @!P1 LEA R35, R35, UR38, 0x3 ;  /* 0x0000002623239c11 */ /* 0x000fe2000f8e18ff */
[----:B------:R-:W-:Y:S01]  /*9eb0*/  UMOV UR15, 0x40000040 ;  /* 0x40000040000f7882 */ /* 0x000fe20000000000 */
[----:B------:R-:W-:-:S03]  /*9ec0*/  UMOV UR5, UR37 ;  /* 0x0000002500057c82 */ /* 0x000fc60008000000 */
[----:B------:R-:W-:Y:S01]  /*9ed0*/  MUFU.EX2 R160, R160 ;  /* 0x000000a000a07308 */ /* 0x000fe20000000800 */
[----:B------:R-:W-:-:S05]  /*9ee0*/  @!P1 VIADD R35, R35, 0x34840 ;  /* 0x0003484023239836 */ /* 0x000fca0000000000 */
[----:B------:R-:W-:Y:S02]  /*9ef0*/  @!P1 PRMT R35, RZ, 0x654, R35 ;  /* 0x00000654ff239816 */ /* 0x000fe40000000023 */
[----:B------:R-:W-:Y:S08]  /*9f00*/  MUFU.EX2 R39, R214 ;  /* 0x000000d600277308 */ /* 0x000ff00000000800 */
[----:B------:R-:W-:Y:S08]  /*9f10*/  MUFU.EX2 R167, R167 ;  /* 0x000000a700a77308 */ /* 0x000ff00000000800 */
[----:B------:R-:W-:Y:S08]  /*9f20*/  MUFU.EX2 R162, R162 ;  /* 0x000000a200a27308 */ /* 0x000ff00000000800 */
[----:B------:R-:W-:Y:S08]  /*9f30*/  MUFU.EX2 R41, R41 ;  /* 0x0000002900297308 */ /* 0x000ff00000000800 */
[----:B------:R-:W-:Y:S08]  /*9f40*/  MUFU.EX2 R64, R64 ;  /* 0x0000004000407308 */ /* 0x000ff00000000800 */
[----:B------:R-:W-:Y:S08]  /*9f50*/  MUFU.EX2 R200, R200 ;  /* 0x000000c800c87308 */ /* 0x000ff00000000800 */
[----:B------:R-:W0:Y:S08]  /*9f60*/  MUFU.EX2 R66, R66 ;  /* 0x0000004200427308 */ /* 0x000e300000000800 */
[----:B------:R-:W-:Y:S08]  /*9f70*/  MUFU.EX2 R43, R43 ;  /* 0x0000002b002b7308 */ /* 0x000ff00000000800 */
[----:B------:R-:W-:Y:S01]  /*9f80*/  MUFU.EX2 R68, R68 ;  /* 0x0000004400447308 */ /* 0x000fe20000000800 */
[----:B0-----:R-:W-:-:S07]  /*9f90*/  F2FP.F16.F32.PACK_AB R161, R66, R64 ;  /* 0x0000004042a1723e */ /* 0x001fce00000000ff */
[----:B------:R-:W-:Y:S08]  /*9fa0*/  MUFU.EX2 R202, R202 ;  /* 0x000000ca00ca7308 */ /* 0x000ff00000000800 */
[----:B------:R-:W0:Y:S08]  /*9fb0*/  MUFU.EX2 R70, R70 ;  /* 0x0000004600467308 */ /* 0x000e300000000800 */
[----:B------:R-:W-:Y:S08]  /*9fc0*/  MUFU.EX2 R45, R45 ;  /* 0x0000002d002d7308 */ /* 0x000ff00000000800 */
[----:B------:R-:W-:Y:S01]  /*9fd0*/  MUFU.EX2 R72, R72 ;  /* 0x0000004800487308 */ /* 0x000fe20000000800 */
[----:B0-----:R-:W-:-:S07]  /*9fe0*/  F2FP.F16.F32.PACK_AB R163, R70, R68 ;  /* 0x0000004446a3723e */ /* 0x001fce00000000ff */
[----:B------:R-:W0:Y:S08]  /*9ff0*/  MUFU.EX2 R204, R204 ;  /* 0x000000cc00cc7308 */ /* 0x000e300000000800 */
[----:B------:R-:W1:Y:S08]  /*a000*/  MUFU.EX2 R74, R74 ;  /* 0x0000004a004a7308 */ /* 0x000e700000000800 */
[----:B------:R-:W-:Y:S01]  /*a010*/  MUFU.EX2 R47, R47 ;  /* 0x0000002f002f7308 */ /* 0x000fe20000000800 */
[----:B------:R-:W-:-:S02]  /*a020*/  WARPGROUP.DEPBAR.LE gsb0, 0x0 ;  /* 0x00008000000079c5 */ /* 0x000fc40000010000 */
[----:B------:R-:W-:-:S05]  /*a030*/  WARPGROUP.ARRIVE ;  /* 0x00000000000079c5 */ /* 0x000fca0000000000 */
[----:B------:R-:W-:Y:S01]  /*a040*/  MUFU.EX2 R76, R76 ;  /* 0x0000004c004c7308 */ /* 0x000fe20000000800 */
[----:B0-----:R-:W-:Y:S02]  /*a050*/  F2FP.F16.F32.PACK_AB R156, R204, R45 ;  /* 0x0000002dcc9c723e */ /* 0x001fe400000000ff */
[----:B-1----:R-:W-:Y:S01]  /*a060*/  F2FP.F16.F32.PACK_AB R157, R74, R72 ;  /* 0x000000484a9d723e */ /* 0x002fe200000000ff */
[----:B------:R-:W-:Y:S04]  /*a070*/  HGMMA.64x128x16.F32 R88, R152, gdesc[UR12].tnspB, R88, gsb0 ;  /* 0x41e0000c98587df0 */ /* 0x000fe80008000858 */
[----:B------:R-:W0:Y:S08]  /*a080*/  MUFU.EX2 R206, R206 ;  /* 0x000000ce00ce7308 */ /* 0x000e300000000800 */
[----:B------:R-:W1:Y:S08]  /*a090*/  MUFU.EX2 R78, R78 ;  /* 0x0000004e004e7308 */ /* 0x000e700000000800 */
[----:B------:R-:W-:Y:S01]  /*a0a0*/  MUFU.EX2 R49, R49 ;  /* 0x0000003100317308 */ /* 0x000fe20000000800 */
[----:B0-----:R-:W-:-:S07]  /*a0b0*/  F2FP.F16.F32.PACK_AB R158, R206, R47 ;  /* 0x0000002fce9e723e */ /* 0x001fce00000000ff */
[----:B------:R-:W-:Y:S01]  /*a0c0*/  MUFU.EX2 R80, R80 ;  /* 0x0000005000507308 */ /* 0x000fe20000000800 */
[----:B-1----:R-:W-:-:S07]  /*a0d0*/  F2FP.F16.F32.PACK_AB R159, R78, R76 ;  /* 0x0000004c4e9f723e */ /* 0x002fce00000000ff */
[----:B------:R-:W0:Y:S08]  /*a0e0*/  MUFU.EX2 R208, R208 ;  /* 0x000000d000d07308 */ /* 0x000e300000000800 */
[----:B------:R-:W1:Y:S08]  /*a0f0*/  MUFU.EX2 R82, R82 ;  /* 0x0000005200527308 */ /* 0x000e700000000800 */
[----:B------:R-:W-:Y:S08]  /*a100*/  MUFU.EX2 R51, R51 ;  /* 0x0000003300337308 */ /* 0x000ff00000000800 */
[----:B------:R-:W-:Y:S08]  /*a110*/  MUFU.EX2 R86, R86 ;  /* 0x0000005600567308 */ /* 0x000ff00000000800 */
[----:B------:R-:W2:Y:S01]  /*a120*/  MUFU.EX2 R84, R84 ;  /* 0x0000005400547308 */ /* 0x000ea20000000800 */
[----:B------:R-:W-:-:S02]  /*a130*/  WARPGROUP.DEPBAR.LE gsb0, 0x0 ;  /* 0x00008000000079c5 */ /* 0x000fc40000010000 */
[----:B------:R3:W-:Y:S01]  /*a140*/  @!P1 SYNCS.ARRIVE.TRANS64.RED.A1T0 RZ, [R35+URZ], RZ ;  /* 0x000000ff23ff99a7 */ /* 0x0007e2000810043f */
[----:B0-----:R-:W-:Y:S02]  /*a150*/  F2FP.F16.F32.PACK_AB R152, R208, R49 ;  /* 0x00000031d098723e */ /* 0x001fe400000000ff */
[----:B-1----:R-:W-:Y:S02]  /*a160*/  F2FP.F16.F32.PACK_AB R153, R82, R80 ;  /* 0x000000505299723e */ /* 0x002fe400000000ff */
[----:B--2---:R-:W-:Y:S01]  /*a170*/  F2FP.F16.F32.PACK_AB R154, R84, R51 ;  /* 0x00000033549a723e */ /* 0x004fe200000000ff */
[----:B---3--:R-:W-:Y:S01]  /*a180*/  FFMA.FTZ R35, R2, R4, R13 ;  /* 0x0000000402237223 */ /* 0x008fe2000001000d */
[----:B------:R0:W-:Y:S03]  /*a190*/  @!P1 SYNCS.ARRIVE.TRANS64.RED.A1T0 RZ, [R44+URZ], RZ ;  /* 0x000000ff2cff99a7 */ /* 0x0001e6000810043f */
[----:B------:R-:W-:Y:S01]  /*a1a0*/  FADD.FTZ R4, R170, R35 ;  /* 0x00000023aa047221 */ /* 0x000fe20000010000 */
[----:B------:R-:W-:Y:S01]  /*a1b0*/  FADD.FTZ R35, R183, R42 ;  /* 0x0000002ab7237221 */ /* 0x000fe20000010000 */
[----:B------:R-:W-:-:S02]  /*a1c0*/  F2FP.F16.F32.PACK_AB R183, R20, R183 ;  /* 0x000000b714b7723e */ /* 0x000fc400000000ff */
[----:B------:R-:W-:Y:S01]  /*a1d0*/  FADD.FTZ R3, R15, R4 ;  /* 0x000000040f037221 */ /* 0x000fe20000010000 */
[----:B0-----:R-:W-:Y:S01]  /*a1e0*/  FADD.FTZ R44, R20, R35 ;  /* 0x00000023142c7221 */ /* 0x001fe20000010000 */
        /* <DEDUP_REMOVED lines=13> */
[----:B------:R-:W-:Y:S01]  /*a2c0*/  FADD.FTZ R44, R28, R35 ;  /* 0x000000231c2c7221 */ /* 0x000fe20000010000 */
[----:B------:R-:W0:Y:S01]  /*a2d0*/  MUFU.EX2 R11, R11 ;  /* 0x0000000b000b7308 */ /* 0x000e220000000800 */
        /* <DEDUP_REMOVED lines=9> */
[----:B------:R-:W-:Y:S02]  /*a370*/  F2FP.F16.F32.PACK_AB R166, R162, R39 ;  /* 0x00000027a2a6723e */ /* 0x000fe400000000ff */
[----:B------:R-:W-:Y:S01]  /*a380*/  FADD.FTZ R3, R29, R42 ;  /* 0x0000002a1d037221 */ /* 0x000fe20000010000 */
[C---:B------:R-:W-:Y:S01]  /*a390*/  FADD.FTZ R44, R34.reuse, R35 ;  /* 0x00000023222c7221 */ /* 0x040fe20000010000 */
[----:B------:R-:W-:Y:S02]  /*a3a0*/  F2FP.F16.F32.PACK_AB R175, R34, R175 ;  /* 0x000000af22af723e */ /* 0x000fe400000000ff */
[----:B------:R-:W-:Y:S01]  /*a3b0*/  FADD.FTZ R42, R194, R3 ;  /* 0x00000003c22a7221 */ /* 0x000fe20000010000 */
[----:B------:R-:W-:Y:S01]  /*a3c0*/  FADD.FTZ R13, R169, R44 ;  /* 0x0000002ca90d7221 */ /* 0x000fe20000010000 */
[----:B0-----:R-:W-:-:S02]  /*a3d0*/  F2FP.F16.F32.PACK_AB R155, R11, R86 ;  /* 0x000000560b9b723e */ /* 0x001fc400000000ff */
        /* <DEDUP_REMOVED lines=45> */
[----:B------:R-:W-:Y:S02]  /*a6b0*/  IMAD.MOV.U32 R11, RZ, RZ, R12 ;  /* 0x000000ffff0b7224 */ /* 0x000fe400078e000c */
[----:B------:R-:W-:Y:S01]  /*a6c0*/  IMAD.MOV.U32 R13, RZ, RZ, R10 ;  /* 0x000000ffff0d7224 */ /* 0x000fe200078e000a */
[----:B------:R-:W-:Y:S06]  /*a6d0*/  @P2 BRA `(.L_x_2030) ;  /* 0xffffffd400a82947 */ /* 0x000fec000383ffff */
.L_x_2021:
        /* <DEDUP_REMOVED lines=67> */
.L_x_2031:
[----:B------:R-:W-:Y:S01]  /*ab10*/  ULEA UR5, UR36, UR38, 0x3 ;  /* 0x0000002624057291 */ /* 0x000fe2000f8e183f */
[----:B------:R-:W-:-:S05]  /*ab20*/  IMAD.U32 R0, RZ, RZ, UR37 ;  /* 0x00000025ff007e24 */ /* 0x000fca000f8e00ff */
[----:B------:R-:W-:-:S04]  /*ab30*/  SHF.L.U32 R0, R0, 0x1f, RZ ;  /* 0x0000001f00007819 */ /* 0x000fc800000006ff */
[----:B------:R0:W1:Y:S01]  /*ab40*/  SYNCS.PHASECHK.TRANS64.TRYWAIT P2, [UR5+0x34850], R0 ;  /* 0x03485000ff0075a7 */ /* 0x0000620008040145 */
[----:B------:R-:W-:Y:S05]  /*ab50*/  @!P0 BRA `(.L_x_2032) ;  /* 0x0000000000048947 */ /* 0x000fea0003800000 */
[----:B------:R-:W-:Y:S01]  /*ab60*/  BPT.TRAP 0x1 ;  /* 0x000000040000795c */ /* 0x000fe20000300000 */
.L_x_2032:
[----:B-1----:R-:W-:Y:S05]  /*ab70*/  @P2 BRA `(.L_x_2033) ;  /* 0x0000000000082947 */ /* 0x002fea0003800000 */
[----:B------:R-:W1:Y:S02]  /*ab80*/  SYNCS.PHASECHK.TRANS64.TRYWAIT P0, [UR5+0x34850], R0 ;  /* 0x03485000ff0075a7 */ /* 0x000e640008000145 */
[----:B-1----:R-:W-:Y:S05]  /*ab90*/  @!P0 BRA `(.L_x_2034) ;  /* 0x0000007c00fc8947 */ /* 0x002fea0003800000 */
.L_x_2033:
[----:B------:R-:W-:Y:S01]  /*aba0*/  UIADD3 UR38, UR38, 0x400, URZ ;  /* 0x0000040026267890 */ /* 0x000fe2000fffe03f */
[----:B------:R-:W-:Y:S01]  /*abb0*/  WARPGROUP.ARRIVE ;  /* 0x00000000000079c5 */ /* 0x000fe20000000000 */
[----:B------:R-:W-:Y:S01]  /*abc0*/  UMOV UR7, 0x40000040 ;  /* 0x4000004000077882 */ /* 0x000fe20000000000 */
[----:B01----:R-:W0:Y:S01]  /*abd0*/  SHFL.BFLY PT, R0, R3, 0x2, 0x1f ;  /* 0x0c401f0003007f89 */ /* 0x003e2200000e0000 */
[----:B------:R-:W-:Y:S01]  /*abe0*/  USHF.R.U32.HI UR38, URZ, 0x4, UR38 ;  /* 0x000000043f267899 */ /* 0x000fe20008011626 */
[----:B------:R-:W-:Y:S02]  /*abf0*/  R2UR UR8, R187 ;  /* 0x00000000bb0872ca */ /* 0x000fe400000e0000 */
[----:B------:R-:W1:Y:S01]  /*ac00*/  SHFL.BFLY PT, R7, R4, 0x2, 0x1f ;  /* 0x0c401f0004077f89 */ /* 0x000e6200000e0000 */
[----:B------:R-:W-:Y:S01]  /*ac10*/  ULOP3.LUT UR38, UR38, 0x3fff, URZ, 0xc0, !UPT ;  /* 0x00003fff26267892 */ /* 0x000fe2000f8ec03f */
[----:B------:R-:W-:-:S03]  /*ac20*/  MOV R13, UR5 ;  /* 0x00000005000d7c02 */ /* 0x000fc60008000f00 */
[----:B------:R-:W-:-:S04]  /*ac30*/  ULOP3.LUT UR4, UR38, 0x4000000, URZ, 0xfc, !UPT ;  /* 0x0400000026047892 */ /* 0x000fc8000f8efc3f */
[----:B------:R-:W-:Y:S02]  /*ac40*/  ULEA UR4, UR36, UR4, 0xb ;  /* 0x0000000424047291 */ /* 0x000fe4000f8e583f */
[----:B------:R-:W-:Y:S02]  /*ac50*/  UIADD3 UR36, UR36, 0x1, URZ ;  /* 0x0000000124247890 */ /* 0x000fe4000fffe03f */
[----:B------:R-:W-:Y:S02]  /*ac60*/  UIADD3 UR8, UR8, 0x1, URZ ;  /* 0x0000000108087890 */ /* 0x000fe4000fffe03f */
[----:B------:R-:W-:Y:S01]  /*ac70*/  UISETP.NE.AND UP0, UPT, UR36, 0x2, UPT ;  /* 0x000000022400788c */ /* 0x000fe2000bf05270 */
[----:B------:R-:W-:Y:S02]  /*ac80*/  UMOV UR6, UR4 ;  /* 0x0000000400067c82 */ /* 0x000fe40008000000 */
[----:B------:R-:W-:Y:S01]  /*ac90*/  HGMMA.64x128x16.F32 R24, R180, gdesc[UR4].tnspB, R24, gsb0 ;  /* 0x41e00004b4187df0 */ /* 0x000fe20008000818 */
[----:B------:R-:W-:Y:S01]  /*aca0*/  UIADD3 UR6, UR4, 0x80, URZ ;  /* 0x0000008004067890 */ /* 0x000fe2000fffe03f */
[----:B0-----:R-:W-:Y:S01]  /*acb0*/  FADD.FTZ R2, R0, R3 ;  /* 0x0000000300027221 */ /* 0x001fe20000010000 */
[----:B------:R-:W-:Y:S01]  /*acc0*/  UMOV UR7, 0x40000040 ;  /* 0x4000004000077882 */ /* 0x000fe20000000000 */
[----:B------:R-:W-:-:S02]  /*acd0*/  IMAD.MOV.U32 R3, RZ, RZ, RZ ;  /* 0x000000ffff037224 */ /* 0x000fc400078e00ff */
[----:B-1----:R-:W-:Y:S01]  /*ace0*/  FADD.FTZ R7, R7, R4 ;  /* 0x0000000407077221 */ /* 0x002fe20000010000 */
[----:B------:R-:W-:Y:S01]  /*acf0*/  IMAD.MOV.U32 R4, RZ, RZ, RZ ;  /* 0x000000ffff047224 */ /* 0x000fe200078e00ff */
[----:B------:R-:W0:Y:S01]  /*ad00*/  SHFL.BFLY PT, R9, R2, 0x1, 0x1f ;  /* 0x0c201f0002097f89 */ /* 0x000e2200000e0000 */
[----:B------:R-:W-:Y:S01]  /*ad10*/  IMAD.U32 R187, RZ, RZ, UR8 ;  /* 0x00000008ffbb7e24 */ /* 0x000fe2000f8e00ff */
[----:B------:R-:W-:Y:S02]  /*ad20*/  USEL UR36, UR36, URZ, UP0 ;  /* 0x0000003f24247287 */ /* 0x000fe40008000000 */
[----:B------:R-:W1:Y:S01]  /*ad30*/  SHFL.BFLY PT, R0, R7, 0x1, 0x1f ;  /* 0x0c201f0007007f89 */ /* 0x000e6200000e0000 */
[----:B0-----:R-:W-:Y:S01]  /*ad40*/  FADD.FTZ R9, R2, R9 ;  /* 0x0000000902097221 */ /* 0x001fe20000010000 */
[----:B------:R-:W-:Y:S02]  /*ad50*/  IMAD.MOV.U32 R2, RZ, RZ, -0x800000 ;  /* 0xff800000ff027424 */ /* 0x000fe400078e00ff */
[----:B-1----:R-:W-:-:S02]  /*ad60*/  FADD.FTZ R11, R7, R0 ;  /* 0x00000000070b7221 */ /* 0x002fc40000010000 */
[----:B------:R-:W-:Y:S01]  /*ad70*/  FSETP.NE.FTZ.AND P2, PT, R9, RZ, PT ;  /* 0x000000ff0900720b */ /* 0x000fe20003f55000 */
[----:B------:R-:W-:Y:S02]  /*ad80*/  IMAD.MOV.U32 R0, RZ, RZ, -0x800000 ;  /* 0xff800000ff007424 */ /* 0x000fe400078e00ff */
[----:B------:R-:W-:-:S10]  /*ad90*/  FSETP.NE.FTZ.AND P0, PT, R11, RZ, PT ;  /* 0x000000ff0b00720b */ /* 0x000fd40003f15000 */
[----:B------:R-:W0:Y:S01]  /*ada0*/  @P2 MUFU.LG2 R8, R9 ;  /* 0x0000000900082308 */ /* 0x000e220000000c00 */
[C---:B------:R-:W-:Y:S02]  /*adb0*/  @P2 FMUL.FTZ R14, R5.reuse, 0.69314718246459960938 ;  /* 0x3f317218050e2820 */ /* 0x040fe40000410000 */
[----:B------:R-:W-:-:S05]  /*adc0*/  @P0 FMUL.FTZ R7, R5, 0.69314718246459960938 ;  /* 0x3f31721805070820 */ /* 0x000fca0000410000 */
[----:B------:R-:W1:Y:S08]  /*add0*/  @P0 MUFU.LG2 R6, R11 ;  /* 0x0000000b00060308 */ /* 0x000e700000000c00 */
[----:B------:R-:W2:Y:S01]  /*ade0*/  @P0 MUFU.RCP R3, R11 ;  /* 0x0000000b00030308 */ /* 0x000ea20000001000 */
[----:B0-----:R-:W-:Y:S01]  /*adf0*/  @P2 FMUL.FTZ R5, R8, 0.69314718246459960938 ;  /* 0x3f31721808052820 */ /* 0x001fe20000410000 */
[----:B------:R-:W-:-:S03]  /*ae00*/  @!P1 VIADD R8, R13, 0x34860 ;  /* 0x000348600d089836 */ /* 0x000fc60000000000 */
[----:B------:R-:W-:Y:S02]  /*ae10*/  @P2 FFMA.FTZ R0, R14, R12, R5 ;  /* 0x0000000c0e002223 */ /* 0x000fe40000010005 */
[----:B------:R-:W-:Y:S01]  /*ae20*/  @!P1 PRMT R8, RZ, 0x654, R8 ;  /* 0x00000654ff089816 */ /* 0x000fe20000000008 */
[----:B------:R-:W0:Y:S01]  /*ae30*/  @P2 MUFU.RCP R4, R9 ;  /* 0x0000000900042308 */ /* 0x000e220000001000 */
[----:B-1----:R-:W-:-:S04]  /*ae40*/  @P0 FMUL.FTZ R6, R6, 0.69314718246459960938 ;  /* 0x3f31721806060820 */ /* 0x002fc80000410000 */
        /* <DEDUP_REMOVED lines=42> */
[-C--:B0-----:R-:W-:Y:S01]  /*b0f0*/  FMUL.FTZ R7, R31, R4.reuse ;  /* 0x000000041f077220 */ /* 0x081fe20000410000 */
[-C--:B------:R-:W-:Y:S01]  /*b100*/  FMUL.FTZ R95, R24, R3.reuse ;  /* 0x00000003185f7220 */ /* 0x080fe20000410000 */
[-C--:B------:R-:W-:Y:S01]  /*b110*/  FMUL.FTZ R14, R25, R3.reuse ;  /* 0x00000003190e7220 */ /* 0x080fe20000410000 */
[-C--:B------:R-:W-:Y:S01]  /*b120*/  FMUL.FTZ R91, R28, R3.reuse ;  /* 0x000000031c5b7220 */ /* 0x080fe20000410000 */
[-C--:B------:R-:W-:Y:S01]  /*b130*/  FMUL.FTZ R6, R29, R3.reuse ;  /* 0x000000031d067220 */ /* 0x080fe20000410000 */
        /* <DEDUP_REMOVED lines=57> */
.L_x_2004:
[----:B------:R-:W0:Y:S01]  /*b4d0*/  S2R R4, SR_CgaCtaId ;  /* 0x0000000000047919 */ /* 0x000e220000008800 */
[----:B------:R-:W-:Y:S01]  /*b4e0*/  MOV R3, 0x400 ;  /* 0x0000040000037802 */ /* 0x000fe20000000f00 */
[----:B------:R-:W-:Y:S01]  /*b4f0*/  BSSY B0, `(.L_x_2035) ;  /* 0x0000217000007945 */ /* 0x000fe20003800000 */
[----:B------:R-:W-:Y:S02]  /*b500*/  BAR.SYNC.DEFER_BLOCKING 0x5, 0x120 ;  /* 0x0144800000007b1d */ /* 0x000fe40000010000 */
[----:B0-----:R-:W-:-:S05]  /*b510*/  LEA R3, R4, R3, 0x18 ;  /* 0x0000000304037211 */ /* 0x001fca00078ec0ff */
[----:B------:R-:W0:Y:S02]  /*b520*/  LDS.128 R44, [R3+0x348d0] ;  /* 0x0348d000032c7984 */ /* 0x000e240000000c00 */
[----:B0-----:R-:W-:Y:S02]  /*b530*/  R2UR UR61, R45 ;  /* 0x000000002d3d72ca */ /* 0x001fe400000e0000 */
[----:B------:R-:W-:Y:S01]  /*b540*/  R2UR UR5, R46 ;  /* 0x000000002e0572ca */ /* 0x000fe200000e0000 */
[----:B------:R-:W-:Y:S06]  /*b550*/  BAR.ARV 0x4, 0x120 ;  /* 0x0104800000007b1d */ /* 0x000fec0000002000 */
[----:B------:R-:W-:Y:S08]  /*b560*/  @P0 BRA `(.L_x_2036) ;  /* 0x0000001400400947 */ /* 0x000ff00003800000 */
[----:B------:R-:W0:Y:S01]  /*b570*/  S2R R4, SR_SWINHI ;  /* 0x0000000000047919 */ /* 0x000e220000002f00 */
[----:B------:R-:W-:Y:S01]  /*b580*/  F2FP.F16.F32.PACK_AB R7, R7, R8 ;  /* 0x000000080707723e */ /* 0x000fe200000000ff */
[----:B------:R-:W-:Y:S01]  /*b590*/  ULDC.64 UR8, c[0x0][0xbe0] ;  /* 0x0002f80000087ab9 */ /* 0x000fe20000000a00 */
[----:B------:R-:W-:Y:S01]  /*b5a0*/  F2FP.F16.F32.PACK_AB R6, R6, R91 ;  /* 0x0000005b0606723e */ /* 0x000fe200000000ff */
[----:B------:R-:W-:Y:S01]  /*b5b0*/  UISETP.NE.U32.AND UP0, UPT, UR8, URZ, UPT ;  /* 0x0000003f0800728c */ /* 0x000fe2000bf05070 */
[----:B------:R-:W-:Y:S01]  /*b5c0*/  R2UR UR6, R185 ;  /* 0x00000000b90672ca */ /* 0x000fe200000e0000 */
[----:B------:R-:W-:Y:S01]  /*b5d0*/  ULDC.64 UR12, c[0x0][0x208] ;  /* 0x00008200000c7ab9 */ /* 0x000fe20000000a00 */
[----:B------:R-:W-:Y:S01]  /*b5e0*/  R2UR UR4, R23 ;  /* 0x00000000170472ca */ /* 0x000fe200000e0000 */
[----:B------:R-:W-:Y:S01]  /*b5f0*/  UISETP.NE.AND.EX UP0, UPT, UR9, URZ, UPT, UP0 ;  /* 0x0000003f0900728c */ /* 0x000fe2000bf05300 */
[----:B------:R-:W-:Y:S02]  /*b600*/  F2FP.F16.F32.PACK_AB R64, R65, R64 ;  /* 0x000000404140723e */ /* 0x000fe400000000ff */
[----:B------:R-:W-:-:S02]  /*b610*/  F2FP.F16.F32.PACK_AB R65, R67, R66 ;  /* 0x000000424341723e */ /* 0x000fc400000000ff */
[----:B------:R-:W-:Y:S02]  /*b620*/  F2FP.F16.F32.PACK_AB R72, R73, R72 ;  /* 0x000000484948723e */ /* 0x000fe400000000ff */
[----:B------:R-:W-:Y:S02]  /*b630*/  F2FP.F16.F32.PACK_AB R66, R69, R68 ;  /* 0x000000444542723e */ /* 0x000fe400000000ff */
[----:B------:R-:W-:Y:S02]  /*b640*/  F2FP.F16.F32.PACK_AB R67, R71, R70 ;  /* 0x000000464743723e */ /* 0x000fe400000000ff */
[----:B------:R-:W-:Y:S01]  /*b650*/  F2FP.F16.F32.PACK_AB R73, R75, R74 ;  /* 0x0000004a4b49723e */ /* 0x000fe200000000ff */
[----:B------:R-:W-:Y:S01]  /*b660*/  USHF.L.U64.HI UR11, UR4, 0x2, UR6 ;  /* 0x00000002040b7899 */ /* 0x000fe20008010206 */
[----:B------:R-:W-:Y:S01]  /*b670*/  F2FP.F16.F32.PACK_AB R80, R81, R80 ;  /* 0x000000505150723e */ /* 0x000fe200000000ff */
[----:B------:R-:W-:Y:S01]  /*b680*/  USHF.L.U32 UR10, UR4, 0x2, URZ ;  /* 0x00000002040a7899 */ /* 0x000fe2000800063f */
[----:B------:R-:W-:Y:S01]  /*b690*/  F2FP.F16.F32.PACK_AB R74, R77, R76 ;  /* 0x0000004c4d4a723e */ /* 0x000fe200000000ff */
[----:B------:R-:W-:Y:S01]  /*b6a0*/  ULDC.64 UR6, c[0x0][0xbd8] ;  /* 0x0002f60000067ab9 */ /* 0x000fe20000000a00 */
[----:B------:R-:W-:Y:S01]  /*b6b0*/  F2FP.F16.F32.PACK_AB R75, R79, R78 ;  /* 0x0000004e4f4b723e */ /* 0x000fe200000000ff */
[----:B------:R-:W-:Y:S01]  /*b6c0*/  UISETP.NE.U32.AND UP1, UPT, UR6, URZ, UPT ;  /* 0x0000003f0600728c */ /* 0x000fe2000bf25070 */
[----:B------:R-:W-:Y:S01]  /*b6d0*/  F2FP.F16.F32.PACK_AB R81, R83, R82 ;  /* 0x000000525351723e */ /* 0x000fe200000000ff */
[----:B------:R-:W-:Y:S01]  /*b6e0*/  UIADD3 UR4, UP2, UR10, UR6, URZ ;  /* 0x000000060a047290 */ /* 0x000fe2000ff5e03f */
[----:B------:R-:W-:Y:S01]  /*b6f0*/  F2FP.F16.F32.PACK_AB R82, R85, R84 ;  /* 0x000000545552723e */ /* 0x000fe200000000ff */
[----:B------:R-:W-:Y:S01]  /*b700*/  UISETP.NE.AND.EX UP1, UPT, UR7, URZ, UPT, UP1 ;  /* 0x0000003f0700728c */ /* 0x000fe2000bf25310 */
[----:B------:R-:W-:Y:S01]  /*b710*/  F2FP.F16.F32.PACK_AB R83, R87, R86 ;  /* 0x000000565753723e */ /* 0x000fe200000000ff */
[----:B------:R-:W-:Y:S01]  /*b720*/  @UP0 UIADD3 UR6, UP3, UR10, UR8, URZ ;  /* 0x000000080a060290 */ /* 0x000fe2000ff7e03f */
[----:B------:R-:W-:-:S02]  /*b730*/  MOV R20, R3 ;  /* 0x0000000300147202 */ /* 0x000fc40000000f00 */
[----:B0-----:R-:W-:Y:S01]  /*b740*/  MOV R21, R4 ;  /* 0x0000000400157202 */ /* 0x001fe20000000f00 */
[----:B------:R-:W-:Y:S02]  /*b750*/  UIADD3.X UR8, UR11, UR7, URZ, UP2, !UPT ;  /* 0x000000070b087290 */ /* 0x000fe400097fe43f */
[----:B------:R-:W-:Y:S01]  /*b760*/  @UP0 UIADD3.X UR7, UR11, UR9, URZ, UP3, !UPT ;  /* 0x000000090b070290 */ /* 0x000fe20009ffe43f */
[----:B------:R-:W-:-:S03]  /*b770*/  IMAD.WIDE R4, R190, 0x2, R20 ;  /* 0x00000002be047825 */ /* 0x000fc600078e0214 */
[C---:B------:R-:W-:Y:S02]  /*b780*/  IADD3 R45, P6, R4.reuse, 0x20, RZ ;  /* 0x00000020042d7810 */ /* 0x040fe40007fde0ff */
[C---:B------:R-:W-:Y:S02]  /*b790*/  LOP3.LUT R9, R4.reuse, 0x380, RZ, 0xc0, !PT ;  /* 0x0000038004097812 */ /* 0x040fe400078ec0ff */
[----:B------:R-:W-:Y:S01]  /*b7a0*/  IADD3 R99, P4, R4, 0x60, RZ ;  /* 0x0000006004637810 */ /* 0x000fe20007f9e0ff */
[--C-:B------:R-:W-:Y:S01]  /*b7b0*/  IMAD.X R29, RZ, RZ, R5.reuse, P6 ;  /* 0x000000ffff1d7224 */ /* 0x100fe200030e0605 */
[----:B------:R-:W-:Y:S02]  /*b7c0*/  LOP3.LUT R10, R45, 0x380, RZ, 0xc0, !PT ;  /* 0x000003802d0a7812 */ /* 0x000fe400078ec0ff */
[----:B------:R-:W-:Y:S01]  /*b7d0*/  SHF.R.U64 R9, R9, 0x3, RZ ;  /* 0x0000000309097819 */ /* 0x000fe200000012ff */
[----:B------:R-:W-:Y:S01]  /*b7e0*/  IMAD.X R11, RZ, RZ, R5, P4 ;  /* 0x000000ffff0b7224 */ /* 0x000fe200020e0605 */
[----:B------:R-:W-:-:S02]  /*b7f0*/  LOP3.LUT R44, R99, 0x380, RZ, 0xc0, !PT ;  /* 0x00000380632c7812 */ /* 0x000fc400078ec0ff */
[C---:B------:R-:W-:Y:S02]  /*b800*/  IADD3 R97, P5, R4.reuse, 0x40, RZ ;  /* 0x0000004004617810 */ /* 0x040fe40007fbe0ff */
[C---:B------:R-:W-:Y:S02]  /*b810*/  IADD3 R101, P3, R4.reuse, 0x4000, RZ ;  /* 0x0000400004657810 */ /* 0x040fe40007f7e0ff */
[C---:B------:R-:W-:Y:S01]  /*b820*/  IADD3 R103, P2, R4.reuse, 0x4020, RZ ;  /* 0x0000402004677810 */ /* 0x040fe20007f5e0ff */
[--C-:B------:R-:W-:Y:S01]  /*b830*/  IMAD.X R27, RZ, RZ, R5.reuse, P5 ;  /* 0x000000ffff1b7224 */ /* 0x100fe200028e0605 */
[C---:B------:R-:W-:Y:S01]  /*b840*/  IADD3 R105, P1, R4.reuse, 0x4040, RZ ;  /* 0x0000404004697810 */ /* 0x040fe20007f3e0ff */
[----:B------:R-:W-:Y:S01]  /*b850*/  IMAD.X R25, RZ, RZ, R5, P3 ;  /* 0x000000ffff197224 */ /* 0x000fe200018e0605 */
[----:B------:R-:W-:Y:S01]  /*b860*/  BAR.SYNC.DEFER_BLOCKING 0x1, 0x100 ;  /* 0x0044000000007b1d */ /* 0x000fe20000010000 */
[----:B------:R-:W-:Y:S02]  /*b870*/  IADD3 R107, P0, R4, 0x4060, RZ ;  /* 0x00004060046b7810 */ /* 0x000fe40007f1e0ff */
[----:B------:R-:W-:-:S02]  /*b880*/  SHF.R.U64 R10, R10, 0x3, RZ ;  /* 0x000000030a0a7819 */ /* 0x000fc400000012ff */
[----:B------:R-:W-:Y:S01]  /*b890*/  LOP3.LUT R4, R9, R4, RZ, 0x3c, !PT ;  /* 0x0000000409047212 */ /* 0x000fe200078e3cff */
[--C-:B------:R-:W-:Y:S01]  /*b8a0*/  IMAD.X R9, RZ, RZ, R5.reuse, P2 ;  /* 0x000000ffff097224 */ /* 0x100fe200010e0605 */
[----:B------:R-:W-:Y:S01]  /*b8b0*/  SHF.R.U64 R44, R44, 0x3, RZ ;  /* 0x000000032c2c7819 */ /* 0x000fe200000012ff */
[----:B------:R-:W-:Y:S01]  /*b8c0*/  IMAD.X R13, RZ, RZ, R5, P0 ;  /* 0x000000ffff0d7224 */ /* 0x000fe200000e0605 */
[----:B------:R-:W-:Y:S02]  /*b8d0*/  LOP3.LUT R28, R10, R45, RZ, 0x3c, !PT ;  /* 0x0000002d0a1c7212 */ /* 0x000fe400078e3cff */
[-C--:B------:R-:W-:Y:S02]  /*b8e0*/  IADD3.X R15, RZ, R5.reuse, RZ, P1, !PT ;  /* 0x00000005ff0f7210 */ /* 0x080fe40000ffe4ff */
[----:B------:R-:W-:Y:S02]  /*b8f0*/  MOV R45, R4 ;  /* 0x00000004002d7202 */ /* 0x000fe40000000f00 */
[----:B------:R-:W-:-:S02]  /*b900*/  LOP3.LUT R24, R97, 0x380, RZ, 0xc0, !PT ;  /* 0x0000038061187812 */ /* 0x000fc400078ec0ff */
[----:B------:R-:W-:Y:S02]  /*b910*/  F2FP.F16.F32.PACK_AB R5, R12, R93 ;  /* 0x0000005d0c05723e */ /* 0x000fe400000000ff */
[----:B------:R-:W-:Y:S02]  /*b920*/  LOP3.LUT R10, R44, R99, RZ, 0x3c, !PT ;  /* 0x000000632c0a7212 */ /* 0x000fe400078e3cff */
[----:B------:R-:W-:Y:S02]  /*b930*/  LOP3.LUT R12, R103, 0x380, RZ, 0xc0, !PT ;  /* 0x00000380670c7812 */ /* 0x000fe400078ec0ff */
[----:B------:R-:W-:Y:S02]  /*b940*/  LOP3.LUT R44, R107, 0x380, RZ, 0xc0, !PT ;  /* 0x000003806b2c7812 */ /* 0x000fe400078ec0ff */
[----:B------:R-:W-:Y:S02]  /*b950*/  SHF.R.U64 R24, R24, 0x3, RZ ;  /* 0x0000000318187819 */ /* 0x000fe400000012ff */
[----:B------:R-:W-:-:S02]  /*b960*/  LOP3.LUT R46, R101, 0x380, RZ, 0xc0, !PT ;  /* 0x00000380652e7812 */ /* 0x000fc400078ec0ff */
[----:B------:R-:W-:Y:S02]  /*b970*/  F2FP.F16.F32.PACK_AB R4, R14, R95 ;  /* 0x0000005f0e04723e */ /* 0x000fe400000000ff */
[----:B------:R-:W-:Y:S02]  /*b980*/  SHF.R.U64 R12, R12, 0x3, RZ ;  /* 0x000000030c0c7819 */ /* 0x000fe400000012ff */
[----:B------:R-:W-:Y:S01]  /*b990*/  LOP3.LUT R14, R105, 0x380, RZ, 0xc0, !PT ;  /* 0x00000380690e7812 */ /* 0x000fe200078ec0ff */
[----:B------:R0:W-:Y:S01]  /*b9a0*/  STSM.16.M88.4 [R45], R4 ;  /* 0x000000042d007844 */ /* 0x0001e20000000200 */
[----:B------:R-:W-:Y:S02]  /*b9b0*/  SHF.R.U64 R44, R44, 0x3, RZ ;  /* 0x000000032c2c7819 */ /* 0x000fe400000012ff */
[----:B------:R-:W-:Y:S02]  /*b9c0*/  LOP3.LUT R26, R24, R97, RZ, 0x3c, !PT ;  /* 0x00000061181a7212 */ /* 0x000fe400078e3cff */
[----:B------:R-:W-:-:S02]  /*b9d0*/  SHF.R.U64 R46, R46, 0x3, RZ ;  /* 0x000000032e2e7819 */ /* 0x000fc400000012ff */
[----:B------:R-:W-:Y:S02]  /*b9e0*/  LOP3.LUT R8, R12, R103, RZ, 0x3c, !PT ;  /* 0x000000670c087212 */ /* 0x000fe400078e3cff */
[----:B------:R-:W-:Y:S02]  /*b9f0*/  SHF.R.U64 R14, R14, 0x3, RZ ;  /* 0x000000030e0e7819 */ /* 0x000fe400000012ff */
[----:B------:R-:W-:Y:S02]  /*ba00*/  LOP3.LUT R12, R44, R107, RZ, 0x3c, !PT ;  /* 0x0000006b2c0c7212 */ /* 0x000fe400078e3cff */
[----:B------:R-:W-:Y:S02]  /*ba10*/  MOV R44, R28 ;  /* 0x0000001c002c7202 */ /* 0x000fe40000000f00 */
[----:B------:R-:W-:Y:S02]  /*ba20*/  MOV R29, R26 ;  /* 0x0000001a001d7202 */ /* 0x000fe40000000f00 */
[----:B------:R-:W-:-:S02]  /*ba30*/  LOP3.LUT R24, R46, R101, RZ, 0x3c, !PT ;  /* 0x000000652e187212 */ /* 0x000fc400078e3cff */
[----:B------:R-:W-:Y:S02]  /*ba40*/  MOV R28, R10 ;  /* 0x0000000a001c7202 */ /* 0x000fe40000000f00 */
[----:B------:R-:W-:Y:S02]  /*ba50*/  MOV R26, R8 ;  /* 0x00000008001a7202 */ /* 0x000fe40000000f00 */
[----:B------:R-:W-:Y:S02]  /*ba60*/  LOP3.LUT R14, R14, R105, RZ, 0x3c, !PT ;  /* 0x000000690e0e7212 */ /* 0x000fe400078e3cff */
[----:B------:R-:W-:Y:S02]  /*ba70*/  F2FP.F16.F32.PACK_AB R8, R88, R89 ;  /* 0x000000595808723e */ /* 0x000fe400000000ff */
[----:B------:R-:W-:Y:S02]  /*ba80*/  F2FP.F16.F32.PACK_AB R9, R35, R34 ;  /* 0x000000222309723e */ /* 0x000fe400000000ff */
[----:B------:R-:W-:-:S02]  /*ba90*/  F2FP.F16.F32.PACK_AB R10, R37, R36 ;  /* 0x00000024250a723e */ /* 0x000fc400000000ff */
[----:B------:R-:W-:Y:S02]  /*baa0*/  F2FP.F16.F32.PACK_AB R11, R39, R38 ;  /* 0x00000026270b723e */ /* 0x000fe400000000ff */
[----:B------:R-:W-:Y:S02]  /*bab0*/  MOV R27, R24 ;  /* 0x00000018001b7202 */ /* 0x000fe40000000f00 */
[----:B------:R-:W-:Y:S01]  /*bac0*/  MOV R25, R14 ;  /* 0x0000000e00197202 */ /* 0x000fe20000000f00 */
[----:B------:R1:W-:Y:S01]  /*bad0*/  STSM.16.M88.4 [R44], R8 ;  /* 0x000000082c007844 */ /* 0x0003e20000000200 */
[----:B------:R-:W-:Y:S02]  /*bae0*/  MOV R24, R12 ;  /* 0x0000000c00187202 */ /* 0x000fe40000000f00 */
[----:B0-----:R-:W-:Y:S02]  /*baf0*/  F2FP.F16.F32.PACK_AB R4, R41, R40 ;  /* 0x000000282904723e */ /* 0x001fe400000000ff */
        /* <DEDUP_REMOVED lines=8> */
[----:B-1----:R-:W-:Y:S02]  /*bb80*/  F2FP.F16.F32.PACK_AB R8, R57, R56 ;  /* 0x000000383908723e */ /* 0x002fe400000000ff */
[----:B------:R-:W-:Y:S01]  /*bb90*/  F2FP.F16.F32.PACK_AB R9, R59, R58 ;  /* 0x0000003a3b09723e */ /* 0x000fe200000000ff */
[----:B------:R-:W-:Y:S01]  /*bba0*/  STSM.16.M88.4 [R28], R12 ;  /* 0x0000000c1c007844 */ /* 0x000fe20000000200 */
[----:B------:R-:W-:Y:S02]  /*bbb0*/  F2FP.F16.F32.PACK_AB R10, R61, R60 ;  /* 0x0000003c3d0a723e */ /* 0x000fe400000000ff */
[----:B------:R-:W-:Y:S02]  /*bbc0*/  F2FP.F16.F32.PACK_AB R11, R63, R62 ;  /* 0x0000003e3f0b723e */ /* 0x000fe400000000ff */
[----:B------:R-:W-:Y:S02]  /*bbd0*/  PLOP3.LUT P0, PT, PT, PT, UP1, 0x80, 0x0 ;  /* 0x000000000000781c */ /* 0x000fe40003f0f018 */
[----:B------:R-:W-:Y:S01]  /*bbe0*/  PLOP3.LUT P2, PT, PT, PT, UP0, 0x80, 0x0 ;  /* 0x000000000000781c */ /* 0x000fe20003f4f008 */
[----:B------:R1:W-:Y:S01]  /*bbf0*/  STSM.16.M88.4 [R27], R8 ;  /* 0x000000081b007844 */ /* 0x0003e20000000200 */
[----:B0-----:R-:W-:-:S02]  /*bc00*/  IMAD.U32 R4, RZ, RZ, UR4 ;  /* 0x00000004ff047e24 */ /* 0x001fc4000f8e00ff */
[----:B------:R-:W-:Y:S01]  /*bc10*/  IMAD.U32 R5, RZ, RZ, UR8 ;  /* 0x00000008ff057e24 */ /* 0x000fe2000f8e00ff */
[----:B------:R0:W-:Y:S04]  /*bc20*/  STSM.16.M88.4 [R26], R64 ;  /* 0x000000401a007844 */ /* 0x0001e80000000200 */
[----:B------:R0:W-:Y:S04]  /*bc30*/  STSM.16.M88.4 [R25], R72 ;  /* 0x0000004819007844 */ /* 0x0001e80000000200 */
[----:B------:R0:W-:Y:S01]  /*bc40*/  STSM.16.M88.4 [R24], R80 ;  /* 0x0000005018007844 */ /* 0x0001e20000000200 */
[----:B------:R-:W-:Y:S01]  /*bc50*/  BAR.SYNC.DEFER_BLOCKING 0x1, 0x100 ;  /* 0x0044000000007b1d */ /* 0x000fe20000010000 */
[----:B------:R-:W-:-:S02]  /*bc60*/  IMAD.U32 R6, RZ, RZ, UR6 ;  /* 0x00000006ff067e24 */ /* 0x000fc4000f8e00ff */
[----:B------:R-:W-:-:S03]  /*bc70*/  IMAD.U32 R7, RZ, RZ, UR7 ;  /* 0x00000007ff077e24 */ /* 0x000fc6000f8e00ff */
[----:B-1----:R-:W2:Y:S04]  /*bc80*/  @P0 LDG.E R8, desc[UR12][R4.64] ;  /* 0x0000000c04080981 */ /* 0x002ea8000c1e1900 */
[----:B------:R-:W3:Y:S01]  /*bc90*/  @P2 LDG.E R6, desc[UR12][R6.64] ;  /* 0x0000000c06062981 */ /* 0x000ee2000c1e1900 */
[----:B------:R-:W-:Y:S01]  /*bca0*/  IMAD R9, R18, 0x40, R16 ;  /* 0x0000004012097824 */ /* 0x000fe200078e0210 */
[----:B------:R-:W-:Y:S01]  /*bcb0*/  UMOV UR4, URZ ;  /* 0x0000003f00047c82 */ /* 0x000fe20008000000 */
[----:B------:R-:W-:Y:S02]  /*bcc0*/  ULDC UR10, c[0x0][0xa88] ;  /* 0x0002a200000a7ab9 */ /* 0x000fe40000000800 */
[----:B------:R-:W-:-:S03]  /*bcd0*/  IMAD.WIDE R20, R9, 0x2, R20 ;  /* 0x0000000209147825 */ /* 0x000fc600078e0214 */
[----:B------:R-:W-:Y:S02]  /*bce0*/  IADD3 R29, P1, R20, 0x1000, RZ ;  /* 0x00001000141d7810 */ /* 0x000fe40007f3e0ff */
[----:B--2---:R-:W-:Y:S02]  /*bcf0*/  @P0 R2UR UR4, R8 ;  /* 0x00000000080402ca */ /* 0x004fe400000e0000 */
[----:B---3--:R-:W-:Y:S01]  /*bd00*/  @P2 R2UR UR10, R6 ;  /* 0x00000000060a22ca */ /* 0x008fe200000e0000 */
[----:B0-----:R-:W-:-:S14]  /*bd10*/  @P2 BRA `(.L_x_2037) ;  /* 0x00000000001c2947 */ /* 0x001fdc0003800000 */
[----:B------:R-:W-:Y:S05]  /*bd20*/  @!P0 BRA `(.L_x_2037) ;  /* 0x0000000000188947 */ /* 0x000fea0003800000 */
[----:B------:R-:W-:Y:S02]  /*bd30*/  ULDC.64 UR6, c[0x0][0x208] ;  /* 0x0000820000067ab9 */ /* 0x000fe40000000a00 */
[----:B------:R-:W2:Y:S04]  /*bd40*/  LDG.E R7, desc[UR6][R4.64] ;  /* 0x0000000604077981 */ /* 0x000ea8000c1e1900 */
[----:B------:R-:W3:Y:S01]  /*bd50*/  LDG.E R6, desc[UR6][R4.64+0x4] ;  /* 0x0000040604067981 */ /* 0x000ee2000c1e1900 */
[----:B--2---:R-:W-:Y:S02]  /*bd60*/  R2UR UR6, R7 ;  /* 0x00000000070672ca */ /* 0x004fe400000e0000 */
[----:B---3--:R-:W-:-:S13]  /*bd70*/  R2UR UR10, R6 ;  /* 0x00000000060a72ca */ /* 0x008fda00000e0000 */
[----:B------:R-:W-:-:S12]  /*bd80*/  UIADD3 UR10, -UR6, UR10, URZ ;  /* 0x0000000a060a7290 */ /* 0x000fd8000fffe13f */
.L_x_2037:
[----:B------:R-:W-:Y:S01]  /*bd90*/  R2UR UR18, R184 ;  /* 0x00000000b81272ca */ /* 0x000fe200000e0000 */
[----:B------:R-:W-:Y:S01]  /*bda0*/  ULDC.64 UR12, c[0x0][0xb70] ;  /* 0x0002dc00000c7ab9 */ /* 0x000fe20000000a00 */
[----:B------:R-:W-:Y:S01]  /*bdb0*/  R2UR UR16, R185 ;  /* 0x00000000b91072ca */ /* 0x000fe200000e0000 */
[----:B------:R-:W-:Y:S01]  /*bdc0*/  USHF.R.S32.HI UR9, URZ, 0x1f, UR4 ;  /* 0x0000001f3f097899 */ /* 0x000fe20008011404 */
[----:B------:R-:W-:Y:S01]  /*bdd0*/  R2UR UR15, R23 ;  /* 0x00000000170f72ca */ /* 0x000fe200000e0000 */
[----:B------:R-:W-:Y:S01]  /*bde0*/  UMOV UR8, UR4 ;  /* 0x0000000400087c82 */ /* 0x000fe20008000000 */
[----:B------:R-:W-:Y:S01]  /*bdf0*/  R2UR UR17, R186 ;  /* 0x00000000ba1172ca */ /* 0x000fe200000e0000 */
[----:B------:R-:W-:Y:S01]  /*be00*/  ULDC.64 UR20, c[0x0][0x208] ;  /* 0x0000820000147ab9 */ /* 0x000fe20000000a00 */
[C---:B------:R-:W-:Y:S02]  /*be10*/  IADD3 R13, P2, R20.reuse, 0x2000, RZ ;  /* 0x00002000140d7810 */ /* 0x040fe40007f5e0ff */
[----:B------:R-:W-:-:S02]  /*be20*/  IADD3 R7, P6, R20, 0x3000, RZ ;  /* 0x0000300014077810 */ /* 0x000fc40007fde0ff */
[----:B------:R-:W-:Y:S01]  /*be30*/  LOP3.LUT R28, R29, 0x380, RZ, 0xc0, !PT ;  /* 0x000003801d1c7812 */ /* 0x000fe200078ec0ff */
[----:B------:R-:W-:Y:S01]  /*be40*/  USHF.R.S32.HI UR14, URZ, 0x1f, UR18 ;  /* 0x0000001f3f0e7899 */ /* 0x000fe20008011412 */
[----:B------:R-:W-:Y:S01]  /*be50*/  LOP3.LUT R12, R13, 0x380, RZ, 0xc0, !PT ;  /* 0x000003800d0c7812 */ /* 0x000fe200078ec0ff */
[----:B------:R-:W-:Y:S01]  /*be60*/  USEL UR16, UR16, URZ, !UP1 ;  /* 0x0000003f10107287 */ /* 0x000fe2000c800000 */
[----:B------:R-:W-:Y:S01]  /*be70*/  LOP3.LUT R4, R7, 0x380, RZ, 0xc0, !PT ;  /* 0x0000038007047812 */ /* 0x000fe200078ec0ff */
[----:B------:R-:W-:Y:S01]  /*be80*/  UIMAD UR11, UR14, UR12, URZ ;  /* 0x0000000c0e0b72a4 */ /* 0x000fe2000f8e023f */
[----:B------:R-:W-:Y:S01]  /*be90*/  SHF.R.U64 R28, R28, 0x3, RZ ;  /* 0x000000031c1c7819 */ /* 0x000fe200000012ff */
[----:B------:R-:W-:Y:S01]  /*bea0*/  UIMAD.WIDE.U32 UR6, UR18, UR12, UR8 ;  /* 0x0000000c120672a5 */ /* 0x000fe2000f8e0008 */
[----:B------:R-:W-:Y:S01]  /*beb0*/  IMAD.U32 R5, RZ, RZ, UR17 ;  /* 0x00000011ff057e24 */ /* 0x000fe2000f8e00ff */
[----:B------:R-:W-:Y:S01]  /*bec0*/  UIMAD UR11, UR18, UR13, UR11 ;  /* 0x0000000d120b72a4 */ /* 0x000fe2000f8e020b */
[----:B------:R-:W-:Y:S01]  /*bed0*/  SHF.R.U64 R12, R12, 0x3, RZ ;  /* 0x000000030c0c7819 */ /* 0x000fe200000012ff */
[----:B------:R-:W-:Y:S01]  /*bee0*/  USEL UR15, UR15, URZ, !UP1 ;  /* 0x0000003f0f0f7287 */ /* 0x000fe2000c800000 */
[----:B------:R-:W-:Y:S01]  /*bef0*/  SHF.R.U64 R4, R4, 0x3, RZ ;  /* 0x0000000304047819 */ /* 0x000fe200000012ff */
[----:B------:R-:W-:Y:S01]  /*bf00*/  ULDC.64 UR12, c[0x0][0xb78] ;  /* 0x0002de00000c7ab9 */ /* 0x000fe20000000a00 */
[----:B------:R-:W-:Y:S01]  /*bf10*/  UIADD3 UR7, UR7, UR11, URZ ;  /* 0x0000000b07077290 */ /* 0x000fe2000fffe03f */
[----:B------:R-:W-:Y:S01]  /*bf20*/  LEA R8, R5, R22, 0x7 ;  /* 0x0000001605087211 */ /* 0x000fe200078e38ff */
[----:B------:R-:W-:Y:S01]  /*bf30*/  UIMAD UR8, UR16, UR12, URZ ;  /* 0x0000000c100872a4 */ /* 0x000fe2000f8e023f */
[----:B------:R-:W-:Y:S01]  /*bf40*/  LOP3.LUT R28, R28, R29, RZ, 0x3c, !PT ;  /* 0x0000001d1c1c7212 */ /* 0x000fe200078e3cff */
[----:B------:R-:W-:Y:S01]  /*bf50*/  UIMAD.WIDE.U32 UR6, UR15, UR12, UR6 ;  /* 0x0000000c0f0672a5 */ /* 0x000fe2000f8e0006 */
[----:B------:R-:W-:Y:S01]  /*bf60*/  SHF.R.S32.HI R5, RZ, 0x1f, R8 ;  /* 0x0000001fff057819 */ /* 0x000fe20000011408 */
[----:B------:R-:W-:Y:S01]  /*bf70*/  UIMAD UR8, UR15, UR13, UR8 ;  /* 0x0000000d0f0872a4 */ /* 0x000fe2000f8e0208 */
[----:B------:R-:W-:Y:S01]  /*bf80*/  LOP3.LUT R12, R12, R13, RZ, 0x3c, !PT ;  /* 0x0000000d0c0c7212 */ /* 0x000fe200078e3cff */
[--C-:B------:R-:W-:Y:S01]  /*bf90*/  IMAD.X R29, RZ, RZ, R21.reuse, P1 ;  /* 0x000000ffff1d7224 */ /* 0x100fe200008e0615 */
[----:B------:R-:W-:Y:S01]  /*bfa0*/  IADD3 R37, P5, R20, 0x4000, RZ ;  /* 0x0000400014257810 */ /* 0x000fe20007fbe0ff */
[----:B------:R-:W-:Y:S01]  /*bfb0*/  IMAD.X R13, RZ, RZ, R21, P2 ;  /* 0x000000ffff0d7224 */ /* 0x000fe200010e0615 */
[----:B------:R-:W-:Y:S01]  /*bfc0*/  IADD3 R6, P0, R8, UR6, RZ ;  /* 0x0000000608067c10 */ /* 0x000fe2000ff1e0ff */
[----:B------:R-:W-:Y:S01]  /*bfd0*/  IMAD.U32 R10, RZ, RZ, UR8 ;  /* 0x00000008ff0a7e24 */ /* 0x000fe2000f8e00ff */
[----:B------:R-:W-:Y:S01]  /*bfe0*/  LOP3.LUT R4, R4, R7, RZ, 0x3c, !PT ;  /* 0x0000000704047212 */ /* 0x000fe200078e3cff */
[----:B------:R-:W-:Y:S01]  /*bff0*/  ULDC.64 UR12, c[0x0][0xaa0] ;  /* 0x0002a800000c7ab9 */ /* 0x000fe20000000a00 */
[----:B------:R-:W-:-:S02]  /*c000*/  IADD3 R41, P4, R20, 0x5000, RZ ;  /* 0x0000500014297810 */ /* 0x000fc40007f9e0ff */
[----:B------:R-:W-:Y:S01]  /*c010*/  IADD3.X R5, R5, UR7, R10, P0, !PT ;  /* 0x0000000705057c10 */ /* 0x000fe200087fe40a */
[----:B------:R-:W-:Y:S01]  /*c020*/  ULDC.64 UR6, c[0x0][0xb40] ;  /* 0x0002d00000067ab9 */ /* 0x000fe20000000a00 */
[----:B------:R-:W-:Y:S02]  /*c030*/  IADD3 R25, P3, R20, 0x6000, RZ ;  /* 0x0000600014197810 */ /* 0x000fe40007f7e0ff */
[----:B------:R-:W-:Y:S02]  /*c040*/  LEA R48, P0, R6, UR6, 0x2 ;  /* 0x0000000606307c11 */ /* 0x000fe4000f8010ff */
[----:B------:R-:W-:Y:S02]  /*c050*/  IADD3 R7, P2, R20, 0x7000, RZ ;  /* 0x0000700014077810 */ /* 0x000fe40007f5e0ff */
[----:B------:R-:W-:Y:S01]  /*c060*/  LEA.HI.X R49, R6, UR7, R5, 0x2, P0 ;  /* 0x0000000706317c11 */ /* 0x000fe200080f1405 */
[----:B------:R-:W-:Y:S01]  /*c070*/  VIADD R5, R8, 0x8 ;  /* 0x0000000808057836 */ /* 0x000fe20000000000 */
[----:B------:R-:W-:-:S02]  /*c080*/  LOP3.LUT P0, RZ, R188, 0x3, RZ, 0xc0, !PT ;  /* 0x00000003bcff7812 */ /* 0x000fc4000780c0ff */
[----:B------:R-:W-:Y:S02]  /*c090*/  LOP3.LUT R9, R20, 0x380, RZ, 0xc0, !PT ;  /* 0x0000038014097812 */ /* 0x000fe400078ec0ff */
[----:B------:R-:W-:Y:S02]  /*c0a0*/  ISETP.GE.OR P1, PT, R8, UR10, P0 ;  /* 0x0000000a08007c0c */ /* 0x000fe40008726670 */
[----:B------:R-:W-:Y:S01]  /*c0b0*/  ISETP.GE.OR P0, PT, R5, UR10, P0 ;  /* 0x0000000a05007c0c */ /* 0x000fe20008706670 */
[----:B------:R-:W-:Y:S01]  /*c0c0*/  IMAD.X R5, RZ, RZ, R21, P6 ;  /* 0x000000ffff057224 */ /* 0x000fe200030e0615 */
[----:B------:R-:W-:Y:S02]  /*c0d0*/  LOP3.LUT R36, R37, 0x380, RZ, 0xc0, !PT ;  /* 0x0000038025247812 */ /* 0x000fe400078ec0ff */
[----:B------:R-:W-:Y:S02]  /*c0e0*/  LOP3.LUT R40, R41, 0x380, RZ, 0xc0, !PT ;  /* 0x0000038029287812 */ /* 0x000fe400078ec0ff */
[----:B------:R-:W-:-:S02]  /*c0f0*/  LOP3.LUT R24, R25, 0x380, RZ, 0xc0, !PT ;  /* 0x0000038019187812 */ /* 0x000fc400078ec0ff */
[----:B------:R-:W-:Y:S02]  /*c100*/  LOP3.LUT R6, R7, 0x380, RZ, 0xc0, !PT ;  /* 0x0000038007067812 */ /* 0x000fe400078ec0ff */
[----:B------:R-:W-:Y:S01]  /*c110*/  SHF.R.U64 R9, R9, 0x3, RZ ;  /* 0x0000000309097819 */ /* 0x000fe200000012ff */
[----:B------:R-:W-:Y:S01]  /*c120*/  @!P1 STG.E desc[UR20][R48.64], R2 ;  /* 0x0000000230009986 */ /* 0x000fe2000c101914 */
[----:B------:R-:W-:Y:S02]  /*c130*/  SHF.R.U64 R36, R36, 0x3, RZ ;  /* 0x0000000324247819 */ /* 0x000fe400000012ff */
[----:B------:R-:W-:Y:S01]  /*c140*/  SHF.R.U64 R40, R40, 0x3, RZ ;  /* 0x0000000328287819 */ /* 0x000fe200000012ff */
[----:B------:R0:W-:Y:S01]  /*c150*/  @!P0 STG.E desc[UR20][R48.64+0x20], R0 ;  /* 0x0000200030008986 */ /* 0x0001e2000c101914 */
[----:B------:R-:W-:Y:S02]  /*c160*/  SHF.R.U64 R24, R24, 0x3, RZ ;  /* 0x0000000318187819 */ /* 0x000fe400000012ff */
[----:B------:R-:W-:Y:S01]  /*c170*/  SHF.R.U64 R6, R6, 0x3, RZ ;  /* 0x0000000306067819 */ /* 0x000fe200000012ff */
[----:B------:R-:W-:Y:S01]  /*c180*/  UIMAD UR6, UR9, UR12, URZ ;  /* 0x0000000c090672a4 */ /* 0x000fe2000f8e023f */
[----:B------:R-:W-:Y:S01]  /*c190*/  LOP3.LUT R20, R9, R20, RZ, 0x3c, !PT ;  /* 0x0000001409147212 */ /* 0x000fe200078e3cff */
[--C-:B------:R-:W-:Y:S01]  /*c1a0*/  IMAD.X R9, RZ, RZ, R21.reuse, P2 ;  /* 0x000000ffff097224 */ /* 0x100fe200010e0615 */
[----:B------:R-:W-:Y:S01]  /*c1b0*/  LOP3.LUT R36, R36, R37, RZ, 0x3c, !PT ;  /* 0x0000002524247212 */ /* 0x000fe200078e3cff */
[--C-:B------:R-:W-:Y:S01]  /*c1c0*/  IMAD.X R37, RZ, RZ, R21.reuse, P5 ;  /* 0x000000ffff257224 */ /* 0x100fe200028e0615 */
[----:B------:R-:W-:Y:S01]  /*c1d0*/  LOP3.LUT R40, R40, R41, RZ, 0x3c, !PT ;  /* 0x0000002928287212 */ /* 0x000fe200078e3cff */
[----:B------:R-:W-:Y:S01]  /*c1e0*/  IMAD.X R41, RZ, RZ, R21, P4 ;  /* 0x000000ffff297224 */ /* 0x000fe200020e0615 */
[----:B------:R-:W-:Y:S01]  /*c1f0*/  LOP3.LUT R24, R24, R25, RZ, 0x3c, !PT ;  /* 0x0000001918187212 */ /* 0x000fe200078e3cff */
[----:B------:R1:W5:Y:S01]  /*c200*/  LD.E.128 R32, desc[UR20][R20.64] ;  /* 0x0000001414207980 */ /* 0x000362000c101d00 */
[----:B------:R-:W-:-:S02]  /*c210*/  IADD3.X R25, RZ, R21, RZ, P3, !PT ;  /* 0x00000015ff197210 */ /* 0x000fc40001ffe4ff */
[----:B------:R-:W-:Y:S01]  /*c220*/  LOP3.LUT R8, R6, R7, RZ, 0x3c, !PT ;  /* 0x0000000706087212 */ /* 0x000fe200078e3cff */
[--C-:B------:R-:W-:Y:S01]  /*c230*/  IMAD.MOV.U32 R44, RZ, RZ, R16.reuse ;  /* 0x000000ffff2c7224 */ /* 0x100fe200078e0010 */
[----:B------:R-:W-:Y:S01]  /*c240*/  SHF.R.S32.HI R45, RZ, 0x1f, R16 ;  /* 0x0000001fff2d7819 */ /* 0x000fe20000011410 */
[----:B------:R-:W5:Y:S01]  /*c250*/  LD.E.128 R28, desc[UR20][R28.64] ;  /* 0x000000141c1c7980 */ /* 0x000f62000c101d00 */
[----:B------:R-:W-:Y:S01]  /*c260*/  UIMAD UR6, UR4, UR13, UR6 ;  /* 0x0000000d040672a4 */ /* 0x000fe2000f8e0206 */
[----:B------:R-:W-:Y:S01]  /*c270*/  ULDC.64 UR8, c[0x0][0xae0] ;  /* 0x0002b80000087ab9 */ /* 0x000fe20000000a00 */
[----:B-1----:R-:W-:Y:S01]  /*c280*/  IMAD.U32 R21, RZ, RZ, UR12 ;  /* 0x0000000cff157e24 */ /* 0x002fe2000f8e00ff */
[----:B------:R-:W5:Y:S04]  /*c290*/  LD.E.128 R12, desc[UR20][R12.64] ;  /* 0x000000140c0c7980 */ /* 0x000f68000c101d00 */
[----:B------:R-:W5:Y:S01]  /*c2a0*/  LD.E.128 R4, desc[UR20][R4.64] ;  /* 0x0000001404047980 */ /* 0x000f62000c101d00 */
[----:B------:R-:W-:-:S03]  /*c2b0*/  IMAD.WIDE.U32 R20, R21, UR4, R44 ;  /* 0x0000000415147c25 */ /* 0x000fc6000f8e002c */
[----:B------:R-:W5:Y:S04]  /*c2c0*/  LD.E.128 R36, desc[UR20][R36.64] ;  /* 0x0000001424247980 */ /* 0x000f68000c101d00 */
[----:B------:R-:W5:Y:S04]  /*c2d0*/  LD.E.128 R40, desc[UR20][R40.64] ;  /* 0x0000001428287980 */ /* 0x000f68000c101d00 */
[----:B------:R-:W5:Y:S04]  /*c2e0*/  LD.E.128 R24, desc[UR20][R24.64] ;  /* 0x0000001418187980 */ /* 0x000f68000c101d00 */
[----:B------:R-:W5:Y:S01]  /*c2f0*/  LD.E.128 R8, desc[UR20][R8.64] ;  /* 0x0000001408087980 */ /* 0x000f62000c101d00 */
[----:B------:R-:W-:Y:S01]  /*c300*/  UIMAD UR4, UR14, UR8, URZ ;  /* 0x000000080e0472a4 */ /* 0x000fe2000f8e023f */
[----:B------:R-:W-:Y:S01]  /*c310*/  @!PT LDS RZ, [RZ] ;  /* 0x00000000fffff984 */ /* 0x000fe20000000800 */
[----:B------:R-:W-:Y:S01]  /*c320*/  @!PT LDS RZ, [RZ] ;  /* 0x00000000fffff984 */ /* 0x000fe20000000800 */
[----:B------:R-:W-:Y:S01]  /*c330*/  @!PT LDS RZ, [RZ] ;  /* 0x00000000fffff984 */ /* 0x000fe20000000800 */
[----:B------:R-:W-:Y:S01]  /*c340*/  @!PT LDS RZ, [RZ] ;  /* 0x00000000fffff984 */ /* 0x000fe20000000800 */
[----:B------:R1:W-:Y:S06]  /*c350*/  MEMBAR.ALL.CTA ;  /* 0x0000000000007992 */ /* 0x0003ec0000008000 */
[----:B-1----:R-:W1:Y:S01]  /*c360*/  FENCE.VIEW.ASYNC.S ;  /* 0x00000000000073c6 */ /* 0x002e620000000000 */
[----:B------:R-:W-:Y:S01]  /*c370*/  VIADD R21, R21, UR6 ;  /* 0x0000000615157c36 */ /* 0x000fe20008000000 */
[----:B------:R-:W-:Y:S01]  /*c380*/  UIMAD UR10, UR17, -0x80, UR10 ;  /* 0xffffff80110a78a4 */ /* 0x000fe2000f8e020a */
[----:B------:R-:W-:Y:S01]  /*c390*/  IMAD.U32 R19, RZ, RZ, UR8 ;  /* 0x00000008ff137e24 */ /* 0x000fe2000f8e00ff */
[----:B------:R-:W-:Y:S01]  /*c3a0*/  UIMAD UR4, UR18, UR9, UR4 ;  /* 0x00000009120472a4 */ /* 0x000fe2000f8e0204 */
[----:B------:R-:W-:-:S02]  /*c3b0*/  ULDC.64 UR6, c[0x0][0xae8] ;  /* 0x0002ba0000067ab9 */ /* 0x000fc40000000a00 */
[----:B------:R-:W-:Y:S01]  /*c3c0*/  IMAD.WIDE.U32 R20, R19, UR18, R20 ;  /* 0x0000001213147c25 */ /* 0x000fe2000f8e0014 */
[----:B------:R-:W-:-:S03]  /*c3d0*/  ISETP.GE.AND P2, PT, R18, UR10, PT ;  /* 0x0000000a12007c0c */ /* 0x000fc6000bf46270 */
[----:B------:R-:W-:Y:S01]  /*c3e0*/  VIADD R21, R21, UR4 ;  /* 0x0000000415157c36 */ /* 0x000fe20008000000 */
[----:B------:R-:W-:Y:S01]  /*c3f0*/  UIMAD UR4, UR16, UR6, URZ ;  /* 0x00000006100472a4 */ /* 0x000fe2000f8e023f */
[----:B------:R-:W-:Y:S01]  /*c400*/  VIADD R3, R3, 0x34820 ;  /* 0x0003482003037836 */ /* 0x000fe20000000000 */
[C---:B------:R-:W-:Y:S01]  /*c410*/  IADD3 R19, R18.reuse, 0x60, RZ ;  /* 0x0000006012137810 */ /* 0x040fe20007ffe0ff */
[----:B------:R-:W-:Y:S01]  /*c420*/  IMAD.U32 R45, RZ, RZ, UR6 ;  /* 0x00000006ff2d7e24 */ /* 0x000fe2000f8e00ff */
[----:B------:R-:W-:Y:S02]  /*c430*/  UIMAD UR4, UR15, UR7, UR4 ;  /* 0x000000070f0472a4 */ /* 0x000fe4000f8e0204 */
[----:B------:R-:W-:Y:S01]  /*c440*/  PRMT R3, RZ, 0x654, R3 ;  /* 0x00000654ff037816 */ /* 0x000fe20000000003 */
[----:B------:R-:W-:Y:S01]  /*c450*/  IMAD.WIDE.U32 R44, R45, UR15, R20 ;  /* 0x0000000f2d2c7c25 */ /* 0x000fe2000f8e0014 */
[----:B------:R-:W-:Y:S02]  /*c460*/  ISETP.GE.AND P1, PT, R19, UR10, PT ;  /* 0x0000000a13007c0c */ /* 0x000fe4000bf26270 */
[----:B------:R-:W-:Y:S01]  /*c470*/  SHF.R.S32.HI R19, RZ, 0x1f, R18 ;  /* 0x0000001fff137819 */ /* 0x000fe20000011412 */
[C---:B0-----:R-:W-:Y:S01]  /*c480*/  VIADD R0, R18.reuse, 0x20 ;  /* 0x0000002012007836 */ /* 0x041fe20000000000 */
[----:B-1----:R0:W-:Y:S01]  /*c490*/  SYNCS.ARRIVE.TRANS64.RED.A1T0 RZ, [R3+URZ], RZ ;  /* 0x000000ff03ff79a7 */ /* 0x0021e2000810043f */
[----:B------:R-:W-:Y:S01]  /*c4a0*/  VIADD R2, R18, 0x40 ;  /* 0x0000004012027836 */ /* 0x000fe20000000000 */
[----:B------:R-:W-:Y:S01]  /*c4b0*/  BSSY B1, `(.L_x_2038) ;  /* 0x0000018000017945 */ /* 0x000fe20003800000 */
[----:B------:R-:W-:-:S02]  /*c4c0*/  IMAD.U32 R23, RZ, RZ, UR17 ;  /* 0x00000011ff177e24 */ /* 0x000fc4000f8e00ff */
[----:B------:R-:W-:Y:S01]  /*c4d0*/  VIADD R51, R45, UR4 ;  /* 0x000000042d337c36 */ /* 0x000fe20008000000 */
[----:B------:R-:W-:Y:S01]  /*c4e0*/  ISETP.GE.AND P4, PT, R0, UR10, PT ;  /* 0x0000000a00007c0c */ /* 0x000fe2000bf86270 */
[----:B------:R-:W-:Y:S01]  /*c4f0*/  IMAD.WIDE R20, R23, 0x80, R18 ;  /* 0x0000008017147825 */ /* 0x000fe200078e0212 */
[----:B------:R-:W-:Y:S01]  /*c500*/  ISETP.GE.AND P0, PT, R2, UR10, PT ;  /* 0x0000000a02007c0c */ /* 0x000fe2000bf06270 */
[----:B0-----:R-:W-:-:S12]  /*c510*/  @P2 BRA `(.L_x_2039) ;  /* 0x0000000000442947 */ /* 0x001fd80003800000 */
        /* <DEDUP_REMOVED lines=17> */
.L_x_2039:
[----:B------:R-:W-:Y:S05]  /*c630*/  BSYNC B1 ;  /* 0x0000000000017941 */ /* 0x000fea0003800000 */
.L_x_2038:
        /* <DEDUP_REMOVED lines=10> */
[----:B0----5:R-:W-:Y:S02]  /*c6e0*/  VIADD R32, R16, 0x40 ;  /* 0x0000004010207836 */ /* 0x021fe40000000000 */
        /* <DEDUP_REMOVED lines=8> */
[----:B------:R1:W-:Y:S04]  /*c770*/  @!P3 STG.E.128 desc[UR8][R32.64], R28 ;  /* 0x0000001c2000b986 */ /* 0x0003e8000c101d08 */
[----:B------:R1:W-:Y:S02]  /*c780*/  @!P4 STG.E.128 desc[UR8][R32.64+0x80], R40 ;  /* 0x000080282000c986 */ /* 0x0003e4000c101d08 */
.L_x_2041:
[----:B------:R-:W-:Y:S05]  /*c790*/  BSYNC B1 ;  /* 0x0000000000017941 */ /* 0x000fea0003800000 */
.L_x_2040:
[----:B------:R-:W-:Y:S04]  /*c7a0*/  BSSY B1, `(.L_x_2042) ;  /* 0x0000015000017945 */ /* 0x000fe80003800000 */
[----:B------:R-:W-:Y:S05]  /*c7b0*/  @P0 BRA `(.L_x_2043) ;  /* 0x00000000004c0947 */ /* 0x000fea0003800000 */
[----:B------:R-:W-:Y:S01]  /*c7c0*/  IADD3 R23, P0, R20, 0x40, RZ ;  /* 0x0000004014177810 */ /* 0x000fe20007f1e0ff */
[----:B------:R-:W-:Y:S01]  /*c7d0*/  ULDC.64 UR6, c[0x0][0xad8] ;  /* 0x0002b60000067ab9 */ /* 0x000fe20000000a00 */
[----:B------:R-:W-:Y:S01]  /*c7e0*/  IMAD.MOV.U32 R2, RZ, RZ, R44 ;  /* 0x000000ffff027224 */ /* 0x000fe200078e002c */
[C---:B-1---5:R-:W-:Y:S01]  /*c7f0*/  IADD3 R28, R16.reuse, 0x40, RZ ;  /* 0x00000040101c7810 */ /* 0x062fe20007ffe0ff */
        /* <DEDUP_REMOVED lines=15> */
.L_x_2043:
[----:B------:R-:W-:Y:S05]  /*c8f0*/  BSYNC B1 ;  /* 0x0000000000017941 */ /* 0x000fea0003800000 */
.L_x_2042:
        /* <DEDUP_REMOVED lines=10> */
[----:B------:R-:W-:-:S03]  /*c9a0*/  ULDC.64 UR8, c[0x0][0x208] ;  /* 0x0000820000087ab9 */ /* 0x000fc60000000a00 */
[----:B------:R-:W-:-:S04]  /*c9b0*/  IMAD R20, R20, UR6, RZ ;  /* 0x0000000614147c24 */ /* 0x000fc8000f8e02ff */
        /* <DEDUP_REMOVED lines=11> */
.L_x_2036:
[----:B------:R-:W-:Y:S01]  /*ca70*/  R2UR UR8, R185 ;  /* 0x00000000b90872ca */ /* 0x000fe200000e0000 */
[----:B------:R-:W-:Y:S01]  /*ca80*/  ULDC.64 UR6, c[0x0][0xbe0] ;  /* 0x0002f80000067ab9 */ /* 0x000fe20000000a00 */
[----:B------:R-:W-:Y:S01]  /*ca90*/  R2UR UR4, R23 ;  /* 0x00000000170472ca */ /* 0x000fe200000e0000 */
[----:B------:R-:W-:Y:S01]  /*caa0*/  UISETP.NE.U32.AND UP0, UPT, UR6, URZ, UPT ;  /* 0x0000003f0600728c */ /* 0x000fe2000bf05070 */
[----:B------:R-:W-:-:S03]  /*cab0*/  ULDC.64 UR12, c[0x0][0x208] ;  /* 0x00008200000c7ab9 */ /* 0x000fc60000000a00 */
[----:B------:R-:W-:-:S06]  /*cac0*/  UISETP.NE.AND.EX UP1, UPT, UR7, URZ, UPT, UP0 ;  /* 0x0000003f0700728c */ /* 0x000fcc000bf25300 */
[----:B------:R-:W-:Y:S02]  /*cad0*/  PLOP3.LUT P2, PT, PT, PT, UP1, 0x80, 0x0 ;  /* 0x000000000000781c */ /* 0x000fe40003f4f018 */
[----:B------:R-:W-:Y:S02]  /*cae0*/  USHF.L.U64.HI UR10, UR4, 0x2, UR8 ;  /* 0x00000002040a7899 */ /* 0x000fe40008010208 */
[----:B------:R-:W-:Y:S01]  /*caf0*/  USHF.L.U32 UR4, UR4, 0x2, URZ ;  /* 0x0000000204047899 */ /* 0x000fe2000800063f */
[----:B------:R-:W-:-:S03]  /*cb00*/  ULDC.64 UR8, c[0x0][0xbd8] ;  /* 0x0002f60000087ab9 */ /* 0x000fc60000000a00 */
[----:B------:R-:W-:Y:S02]  /*cb10*/  @UP1 UIADD3 UR6, UP2, UR4, UR6, URZ ;  /* 0x0000000604061290 */ /* 0x000fe4000ff5e03f */
[----:B------:R-:W-:Y:S02]  /*cb20*/  UISETP.NE.U32.AND UP0, UPT, UR8, URZ, UPT ;  /* 0x0000003f0800728c */ /* 0x000fe4000bf05070 */
[----:B------:R-:W-:Y:S02]  /*cb30*/  @UP1 UIADD3.X UR7, UR10, UR7, URZ, UP2, !UPT ;  /* 0x000000070a071290 */ /* 0x000fe400097fe43f */
[----:B------:R-:W-:Y:S01]  /*cb40*/  IMAD.U32 R4, RZ, RZ, UR6 ;  /* 0x00000006ff047e24 */ /* 0x000fe2000f8e00ff */
[----:B------:R-:W-:Y:S02]  /*cb50*/  UISETP.NE.AND.EX UP0, UPT, UR9, URZ, UPT, UP0 ;  /* 0x0000003f0900728c */ /* 0x000fe4000bf05300 */
[----:B------:R-:W-:Y:S01]  /*cb60*/  UIADD3 UR4, UP1, UR4, UR8, URZ ;  /* 0x0000000804047290 */ /* 0x000fe2000ff3e03f */
[----:B------:R-:W-:-:S03]  /*cb70*/  IMAD.U32 R5, RZ, RZ, UR7 ;  /* 0x00000007ff057e24 */ /* 0x000fc6000f8e00ff */
[----:B------:R-:W-:Y:S01]  /*cb80*/  PLOP3.LUT P1, PT, PT, PT, UP0, 0x80, 0x0 ;  /* 0x000000000000781c */ /* 0x000fe20003f2f008 */
[----:B------:R-:W-:Y:S01]  /*cb90*/  UIADD3.X UR6, UR10, UR9, URZ, UP1, !UPT ;  /* 0x000000090a067290 */ /* 0x000fe20008ffe43f */
[----:B------:R-:W2:Y:S01]  /*cba0*/  @P2 LDG.E R4, desc[UR12][R4.64] ;  /* 0x0000000c04042981 */ /* 0x000ea2000c1e1900 */
[----:B------:R-:W-:Y:S02]  /*cbb0*/  IMAD.MOV.U32 R7, RZ, RZ, RZ ;  /* 0x000000ffff077224 */ /* 0x000fe400078e00ff */
[----:B------:R-:W-:Y:S02]  /*cbc0*/  IMAD.U32 R2, RZ, RZ, UR4 ;  /* 0x00000004ff027e24 */ /* 0x000fe4000f8e00ff */
[----:B------:R-:W-:Y:S01]  /*cbd0*/  IMAD.U32 R3, RZ, RZ, UR6 ;  /* 0x00000006ff037e24 */ /* 0x000fe2000f8e00ff */
[----:B------:R-:W-:Y:S01]  /*cbe0*/  ULDC UR4, c[0x0][0xa88] ;  /* 0x0002a20000047ab9 */ /* 0x000fe20000000800 */
[----:B------:R-:W-:-:S04]  /*cbf0*/  ISETP.GT.AND P0, PT, R192, 0x7f, PT ;  /* 0x0000007fc000780c */ /* 0x000fc80003f04270 */
[----:B------:R0:W5:Y:S01]  /*cc00*/  @P1 LDG.E R7, desc[UR12][R2.64] ;  /* 0x0000000c02071981 */ /* 0x000162000c1e1900 */
[----:B--2---:R-:W-:Y:S01]  /*cc10*/  @P2 R2UR UR4, R4 ;  /* 0x00000000040422ca */ /* 0x004fe200000e0000 */
        /* <DEDUP_REMOVED lines=8> */
.L_x_2045:
[----:B------:R-:W-:Y:S01]  /*cca0*/  R2UR UR8, R184 ;  /* 0x00000000b80872ca */ /* 0x000fe200000e0000 */
[----:B------:R-:W-:Y:S01]  /*ccb0*/  BSSY B1, `(.L_x_2046) ;  /* 0x0000025000017945 */ /* 0x000fe20003800000 */
[----:B------:R-:W-:Y:S02]  /*ccc0*/  R2UR UR7, R23 ;  /* 0x00000000170772ca */ /* 0x000fe400000e0000 */
[----:B------:R-:W-:Y:S02]  /*ccd0*/  R2UR UR6, R185 ;  /* 0x00000000b90672ca */ /* 0x000fe400000e0000 */
[----:B------:R-:W-:Y:S02]  /*cce0*/  SHF.R.S32.HI R9, RZ, 0x1f, R16 ;  /* 0x0000001fff097819 */ /* 0x000fe40000011410 */
[----:B-----5:R-:W-:-:S05]  /*ccf0*/  SHF.R.S32.HI R6, RZ, 0x1f, R7 ;  /* 0x0000001fff067819 */ /* 0x020fca0000011407 */
[----:B------:R-:W-:Y:S02]  /*cd00*/  USHF.R.S32.HI UR8, URZ, 0x1f, UR8 ;  /* 0x0000001f3f087899 */ /* 0x000fe40008011408 */
[----:B------:R-:W-:Y:S02]  /*cd10*/  USEL UR9, UR7, URZ, !UP0 ;  /* 0x0000003f07097287 */ /* 0x000fe4000c000000 */
[----:B------:R-:W-:Y:S01]  /*cd20*/  USEL UR10, UR6, URZ, !UP0 ;  /* 0x0000003f060a7287 */ /* 0x000fe2000c000000 */
[----:B------:R-:W-:Y:S11]  /*cd30*/  @P0 BRA `(.L_x_2047) ;  /* 0x0000000000700947 */ /* 0x000ff60003800000 */
[----:B------:R-:W0:Y:S01]  /*cd40*/  S2R R2, SR_TID.X ;  /* 0x0000000000027919 */ /* 0x000e220000002100 */
[----:B------:R-:W-:-:S13]  /*cd50*/  R2UR UR6, R186 ;  /* 0x00000000ba0672ca */ /* 0x000fda00000e0000 */
[----:B------:R-:W-:-:S04]  /*cd60*/  IMAD.U32 R0, RZ, RZ, UR6 ;  /* 0x00000006ff007e24 */ /* 0x000fc8000f8e00ff */
[----:B0-----:R-:W-:-:S05]  /*cd70*/  IMAD R0, R0, 0x80, R2 ;  /* 0x0000008000007824 */ /* 0x001fca00078e0202 */
[----:B------:R-:W-:-:S04]  /*cd80*/  IADD3 R0, R0, -0x80, RZ ;  /* 0xffffff8000007810 */ /* 0x000fc80007ffe0ff */
[----:B------:R-:W-:-:S13]  /*cd90*/  ISETP.GE.AND P0, PT, R0, UR4, PT ;  /* 0x0000000400007c0c */ /* 0x000fda000bf06270 */
[----:B------:R-:W-:Y:S05]  /*cda0*/  @P0 BRA `(.L_x_2047) ;  /* 0x0000000000540947 */ /* 0x000fea0003800000 */
[----:B------:R-:W-:Y:S01]  /*cdb0*/  R2UR UR7, R184 ;  /* 0x00000000b80772ca */ /* 0x000fe200000e0000 */
[----:B------:R-:W-:Y:S01]  /*cdc0*/  ULDC.64 UR12, c[0x0][0xb70] ;  /* 0x0002dc00000c7ab9 */ /* 0x000fe20000000a00 */
[C---:B------:R-:W-:Y:S01]  /*cdd0*/  IADD3 R2, P0, R0.reuse, R7, RZ ;  /* 0x0000000700027210 */ /* 0x040fe20007f1e0ff */
[----:B------:R-:W-:Y:S02]  /*cde0*/  UIMAD UR6, UR8, UR12, URZ ;  /* 0x0000000c080672a4 */ /* 0x000fe4000f8e023f */
[----:B------:R-:W-:Y:S01]  /*cdf0*/  IMAD.U32 R5, RZ, RZ, UR12 ;  /* 0x0000000cff057e24 */ /* 0x000fe2000f8e00ff */
[----:B------:R-:W-:Y:S01]  /*ce00*/  ULDC.64 UR14, c[0x0][0x208] ;  /* 0x00008200000e7ab9 */ /* 0x000fe20000000a00 */
[----:B------:R-:W-:-:S06]  /*ce10*/  LEA.HI.X.SX32 R3, R0, R6, 0x1, P0 ;  /* 0x0000000600037211 */ /* 0x000fcc00000f0eff */
[----:B------:R-:W-:Y:S02]  /*ce20*/  UIMAD UR6, UR7, UR13, UR6 ;  /* 0x0000000d070672a4 */ /* 0x000fe4000f8e0206 */
[----:B------:R-:W-:Y:S01]  /*ce30*/  IMAD.WIDE.U32 R2, R5, UR7, R2 ;  /* 0x0000000705027c25 */ /* 0x000fe2000f8e0002 */
[----:B------:R-:W-:Y:S02]  /*ce40*/  ULDC.64 UR12, c[0x0][0xb78] ;  /* 0x0002de00000c7ab9 */ /* 0x000fe40000000a00 */
[----:B------:R-:W-:Y:S01]  /*ce50*/  UIMAD UR7, UR10, UR12, URZ ;  /* 0x0000000c0a0772a4 */ /* 0x000fe2000f8e023f */
[----:B------:R-:W-:Y:S02]  /*ce60*/  VIADD R3, R3, UR6 ;  /* 0x0000000603037c36 */ /* 0x000fe40008000000 */
        /* <DEDUP_REMOVED lines=9> */
.L_x_2047:
[----:B------:R-:W-:Y:S05]  /*cf00*/  BSYNC B1 ;  /* 0x0000000000017941 */ /* 0x000fea0003800000 */
.L_x_2046:
[----:B------:R-:W-:Y:S01]  /*cf10*/  R2UR UR11, R186 ;  /* 0x00000000ba0b72ca */ /* 0x000fe200000e0000 */
[----:B------:R-:W-:Y:S01]  /*cf20*/  ULDC.64 UR6, c[0x0][0xaa0] ;  /* 0x0002a80000067ab9 */ /* 0x000fe20000000a00 */
[----:B------:R-:W-:Y:S01]  /*cf30*/  R2UR UR14, R184 ;  /* 0x00000000b80e72ca */ /* 0x000fe200000e0000 */
[----:B------:R-:W-:Y:S01]  /*cf40*/  IMAD.MOV.U32 R2, RZ, RZ, R16 ;  /* 0x000000ffff027224 */ /* 0x000fe200078e0010 */
[----:B------:R-:W-:Y:S01]  /*cf50*/  ULDC.64 UR12, c[0x0][0xae0] ;  /* 0x0002b800000c7ab9 */ /* 0x000fe20000000a00 */
[----:B0-----:R-:W-:Y:S01]  /*cf60*/  IMAD.MOV.U32 R3, RZ, RZ, R9 ;  /* 0x000000ffff037224 */ /* 0x001fe200078e0009 */
[----:B------:R-:W-:Y:S01]  /*cf70*/  BSSY B1, `(.L_x_2048) ;  /* 0x000002e000017945 */ /* 0x000fe20003800000 */
[----:B------:R-:W-:Y:S01]  /*cf80*/  IMAD R0, R6, UR6, RZ ;  /* 0x0000000606007c24 */ /* 0x000fe2000f8e02ff */
[----:B------:R-:W-:Y:S01]  /*cf90*/  MOV R6, R18 ;  /* 0x0000001200067202 */ /* 0x000fe20000000f00 */
[----:B------:R-:W-:Y:S01]  /*cfa0*/  IMAD.WIDE.U32 R2, R7, UR6, R2 ;  /* 0x0000000607027c25 */ /* 0x000fe2000f8e0002 */
[----:B------:R-:W-:-:S03]  /*cfb0*/  UIMAD UR6, UR8, UR12, URZ ;  /* 0x0000000c080672a4 */ /* 0x000fc6000f8e023f */
[----:B------:R-:W-:Y:S01]  /*cfc0*/  IMAD R7, R7, UR7, R0 ;  /* 0x0000000707077c24 */ /* 0x000fe2000f8e0200 */
[----:B------:R-:W-:Y:S01]  /*cfd0*/  UIMAD UR7, UR11, -0x80, UR4 ;  /* 0xffffff800b0778a4 */ /* 0x000fe2000f8e0204 */
[----:B------:R-:W-:Y:S01]  /*cfe0*/  IMAD.U32 R5, RZ, RZ, UR12 ;  /* 0x0000000cff057e24 */ /* 0x000fe2000f8e00ff */
[----:B------:R-:W-:Y:S01]  /*cff0*/  UIMAD UR6, UR14, UR13, UR6 ;  /* 0x0000000d0e0672a4 */ /* 0x000fe2000f8e0206 */
[C---:B------:R-:W-:Y:S01]  /*d000*/  VIADD R4, R18.reuse, 0x60 ;  /* 0x0000006012047836 */ /* 0x040fe20000000000 */
[----:B------:R-:W-:Y:S01]  /*d010*/  IADD3 R3, R3, R7, RZ ;  /* 0x0000000703037210 */ /* 0x000fe20007ffe0ff */
[----:B------:R-:W-:Y:S01]  /*d020*/  ULDC.64 UR12, c[0x0][0xae8] ;  /* 0x0002ba00000c7ab9 */ /* 0x000fe20000000a00 */
[C---:B------:R-:W-:Y:S01]  /*d030*/  ISETP.GE.AND P2, PT, R18.reuse, UR7, PT ;  /* 0x0000000712007c0c */ /* 0x040fe2000bf46270 */
[----:B------:R-:W-:Y:S01]  /*d040*/  UIMAD UR4, UR10, UR12, URZ ;  /* 0x0000000c0a0472a4 */ /* 0x000fe2000f8e023f */
[----:B------:R-:W-:Y:S01]  /*d050*/  VIADD R0, R18, 0x20 ;  /* 0x0000002012007836 */ /* 0x000fe20000000000 */
[----:B------:R-:W-:Y:S01]  /*d060*/  ISETP.GE.AND P0, PT, R4, UR7, PT ;  /* 0x0000000704007c0c */ /* 0x000fe2000bf06270 */
[----:B------:R-:W-:Y:S01]  /*d070*/  IMAD.WIDE.U32 R2, R5, UR14, R2 ;  /* 0x0000000e05027c25 */ /* 0x000fe2000f8e0002 */
[----:B------:R-:W-:Y:S01]  /*d080*/  UIMAD UR4, UR9, UR13, UR4 ;  /* 0x0000000d090472a4 */ /* 0x000fe2000f8e0204 */
[----:B------:R-:W-:-:S02]  /*d090*/  SHF.R.S32.HI R7, RZ, 0x1f, R18 ;  /* 0x0000001fff077819 */ /* 0x000fc40000011412 */
[----:B------:R-:W-:Y:S01]  /*d0a0*/  VIADD R3, R3, UR6 ;  /* 0x0000000603037c36 */ /* 0x000fe20008000000 */
[----:B------:R-:W-:Y:S01]  /*d0b0*/  ISETP.GE.AND P3, PT, R0, UR7, PT ;  /* 0x0000000700007c0c */ /* 0x000fe2000bf66270 */
[----:B------:R-:W-:Y:S02]  /*d0c0*/  IMAD.U32 R5, RZ, RZ, UR12 ;  /* 0x0000000cff057e24 */ /* 0x000fe4000f8e00ff */
[----:B------:R-:W-:Y:S02]  /*d0d0*/  VIADD R0, R18, 0x40 ;  /* 0x0000004012007836 */ /* 0x000fe40000000000 */
[----:B------:R-:W-:-:S03]  /*d0e0*/  IMAD.WIDE.U32 R4, R5, UR9, R2 ;  /* 0x0000000905047c25 */ /* 0x000fc6000f8e0002 */
[----:B------:R-:W-:Y:S01]  /*d0f0*/  ISETP.GE.AND P1, PT, R0, UR7, PT ;  /* 0x0000000700007c0c */ /* 0x000fe2000bf26270 */
[----:B------:R-:W-:Y:S02]  /*d100*/  IMAD.U32 R9, RZ, RZ, UR11 ;  /* 0x0000000bff097e24 */ /* 0x000fe4000f8e00ff */
[----:B------:R-:W-:Y:S02]  /*d110*/  VIADD R11, R5, UR4 ;  /* 0x00000004050b7c36 */ /* 0x000fe40008000000 */
[----:B------:R-:W-:Y:S01]  /*d120*/  IMAD.WIDE R6, R9, 0x80, R6 ;  /* 0x0000008009067825 */ /* 0x000fe200078e0206 */
[----:B------:R-:W-:Y:S07]  /*d130*/  @P2 BRA `(.L_x_2049) ;  /* 0x0000000000442947 */ /* 0x000fee0003800000 */
[----:B------:R-:W-:Y:S01]  /*d140*/  ULDC.64 UR8, c[0x0][0xad8] ;  /* 0x0002b60000087ab9 */ /* 0x000fe20000000a00 */
[C---:B------:R-:W-:Y:S01]  /*d150*/  VIADD R0, R16.reuse, 0x40 ;  /* 0x0000004010007836 */ /* 0x040fe20000000000 */
        /* <DEDUP_REMOVED lines=15> */
.L_x_2049:
[----:B------:R-:W-:Y:S05]  /*d250*/  BSYNC B1 ;  /* 0x0000000000017941 */ /* 0x000fea0003800000 */
.L_x_2048:
[----:B------:R-:W-:Y:S04]  /*d260*/  BSSY B1, `(.L_x_2050) ;  /* 0x0000015000017945 */ /* 0x000fe80003800000 */
[----:B------:R-:W-:Y:S05]  /*d270*/  @P3 BRA `(.L_x_2051) ;  /* 0x00000000004c3947 */ /* 0x000fea0003800000 */
[----:B0-----:R-:W-:Y:S01]  /*d280*/  IADD3 R9, P2, R6, 0x20, RZ ;  /* 0x0000002006097810 */ /* 0x001fe20007f5e0ff */
        /* <DEDUP_REMOVED lines=18> */
.L_x_2051:
[----:B------:R-:W-:Y:S05]  /*d3b0*/  BSYNC B1 ;  /* 0x0000000000017941 */ /* 0x000fea0003800000 */
.L_x_2050:
[----:B------:R-:W-:Y:S04]  /*d3c0*/  BSSY B1, `(.L_x_2052) ;  /* 0x0000015000017945 */ /* 0x000fe80003800000 */
[----:B------:R-:W-:Y:S05]  /*d3d0*/  @P1 BRA `(.L_x_2053) ;  /* 0x00000000004c1947 */ /* 0x000fea0003800000 */
[----:B01----:R-:W-:Y:S01]  /*d3e0*/  IADD3 R9, P1, R6, 0x40, RZ ;  /* 0x0000004006097810 */ /* 0x003fe20007f3e0ff */
        /* <DEDUP_REMOVED lines=18> */
.L_x_2053:
[----:B------:R-:W-:Y:S05]  /*d510*/  BSYNC B1 ;  /* 0x0000000000017941 */ /* 0x000fea0003800000 */
.L_x_2052:
[----:B------:R-:W-:Y:S05]  /*d520*/  @P0 BRA `(.L_x_2044) ;  /* 0x00000000004c0947 */ /* 0x000fea0003800000 */
[----:B------:R-:W-:Y:S01]  /*d530*/  IADD3 R5, P0, R6, 0x60, RZ ;  /* 0x0000006006057810 */ /* 0x000fe20007f1e0ff */
        /* <DEDUP_REMOVED lines=18> */
.L_x_2044:
[----:B------:R-:W-:Y:S05]  /*d660*/  BSYNC B0 ;  /* 0x0000000000007941 */ /* 0x000fea0003800000 */
.L_x_2035:
[----:B------:R-:W-:Y:S02]  /*d670*/  ULDC UR4, c[0x0][0xc14] ;  /* 0x0003050000047ab9 */ /* 0x000fe40000000800 */
[----:B------:R-:W-:-:S13]  /*d680*/  ISETP.GE.AND P0, PT, R47, UR4, PT ;  /* 0x000000042f007c0c */ /* 0x000fda000bf06270 */
[----:B------:R-:W-:Y:S05]  /*d690*/  @!P0 BRA `(.L_x_2054) ;  /* 0xffffff3400c48947 */ /* 0x000fea000383ffff */
[----:B------:R-:W-:Y:S05]  /*d6a0*/  EXIT ;  /* 0x000000000000794d */ /* 0x000fea0003800000 */
.L_x_1999:
        /* <DEDUP_REMOVED lines=23> */
[----:B------:R-:W-:-:S09]  /*d820*/  LOP3.LUT R0, R0, 0xfffffffe, RZ, 0xc0, !PT ;  /* 0xfffffffe00007812 */ /* 0x000fd200078ec0ff */
        /* <DEDUP_REMOVED lines=9> */
[----:B------:R-:W-:-:S03]  /*d8c0*/  ISETP.GE.U32.AND P0, PT, R7, 0x4, PT ;  /* 0x000000040700780c */ /* 0x000fc60003f06070 */
[----:B------:R-:W-:-:S05]  /*d8d0*/  IMAD.IADD R4, R5, 0x1, R4 ;  /* 0x0000000105047824 */ /* 0x000fca00078e0204 */
[----:B------:R-:W1:Y:S05]  /*d8e0*/  SHFL.UP PT, R6, R4, 0x4, RZ ;  /* 0x0480000004067989 */ /* 0x000e6a00000e00ff */
[----:B------:R-:W-:-:S04]  /*d8f0*/  @P0 LOP3.LUT R0, R0, 0x8, RZ, 0xfc, !PT ;  /* 0x0000000800000812 */ /* 0x000fc800078efcff */
[----:B------:R-:W-:Y:S02]  /*d900*/  LOP3.LUT R0, R0, 0xfffffffb, RZ, 0xc0, !PT ;  /* 0xfffffffb00007812 */ /* 0x000fe400078ec0ff */
[----:B-1----:R-:W-:Y:S01]  /*d910*/  SEL R3, R6, RZ, P0 ;  /* 0x000000ff06037207 */ /* 0x002fe20000000000 */
[----:B------:R-:W-:Y:S01]  /*d920*/  IMAD.MOV.U32 R6, RZ, RZ, RZ ;  /* 0x000000ffff067224 */ /* 0x000fe200078e00ff */
        /* <DEDUP_REMOVED lines=22> */
.L_x_2059:
[----:B------:R-:W-:Y:S01]  /*da90*/  IADD3 R6, R6, 0x1f, RZ ;  /* 0x0000001f06067810 */ /* 0x000fe20007ffe0ff */
[----:B------:R-:W-:-:S03]  /*daa0*/  IMAD.U32 R19, RZ, RZ, UR7 ;  /* 0x00000007ff137e24 */ /* 0x000fc6000f8e00ff */
[----:B------:R-:W-:-:S13]  /*dab0*/  ISETP.GE.AND P0, PT, R6, UR5, PT ;  /* 0x0000000506007c0c */ /* 0x000fda000bf06270 */
[----:B------:R-:W-:Y:S05]  /*dac0*/  @P0 BRA `(.L_x_2056) ;  /* 0x0000000400cc0947 */ /* 0x000fea0003800000 */
[----:B------:R-:W0:Y:S01]  /*dad0*/  S2R R2, SR_TID.X ;  /* 0x0000000000027919 */ /* 0x000e220000002100 */
        /* <DEDUP_REMOVED lines=11> */
.L_x_2058:
[----:B------:R-:W-:Y:S05]  /*db90*/  BSYNC B0 ;  /* 0x0000000000007941 */ /* 0x000fea0003800000 */
.L_x_2057:
        /* <DEDUP_REMOVED lines=25> */
.L_x_2055:
        /* <DEDUP_REMOVED lines=21> */
.L_x_2060:
[----:B-1----:R-:W-:Y:S01]  /*de80*/  IMAD.MOV R2, RZ, RZ, -R3 ;  /* 0x000000ffff027224 */ /* 0x002fe200078e0a03 */
[----:B--2---:R-:W-:Y:S01]  /*de90*/  IABS R4, R6 ;  /* 0x0000000600047213 */ /* 0x004fe20000000000 */
[----:B---3--:R-:W-:Y:S02]  /*dea0*/  IMAD R16, R16, UR4, R7 ;  /* 0x0000000410107c24 */ /* 0x008fe4000f8e0207 */
[----:B------:R-:W-:Y:S01]  /*deb0*/  IMAD R5, R2, R11, RZ ;  /* 0x0000000b02057224 */ /* 0x000fe200078e02ff */
[----:B------:R-:W-:Y:S01]  /*dec0*/  IADD3 R4, RZ, -R4, RZ ;  /* 0x80000004ff047210 */ /* 0x000fe20007ffe0ff */
[----:B------:R-:W-:-:S04]  /*ded0*/  IMAD.MOV.U32 R2, RZ, RZ, RZ ;  /* 0x000000ffff027224 */ /* 0x000fc800078e00ff */
[----:B------:R-:W-:Y:S01]  /*dee0*/  IMAD.HI.U32 R2, R3, R5, R2 ;  /* 0x0000000503027227 */ /* 0x000fe200078e0002 */
[----:B------:R-:W-:-:S04]  /*def0*/  IADD3 R5, -R16, UR6, RZ ;  /* 0x0000000610057c10 */ /* 0x000fc8000fffe1ff */
        /* <DEDUP_REMOVED lines=18> */
[----:B------:R-:W-:-:S03]  /*e020*/  IMAD.IADD R4, R5, 0x1, R4 ;  /* 0x0000000105047824 */ /* 0x000fc600078e0204 */
[----:B------:R-:W-:-:S04]  /*e030*/  IABS R7, R8 ;  /* 0x0000000800077213 */ /* 0x000fc80000000000 */
[----:B------:R-:W1:Y:S08]  /*e040*/  I2F.RP R10, R7 ;  /* 0x00000007000a7306 */ /* 0x000e700000209400 */
[----:B-1----:R-:W1:Y:S02]  /*e050*/  MUFU.RCP R10, R10 ;  /* 0x0000000a000a7308 */ /* 0x002e640000001000 */
[----:B-1----:R-:W-:-:S06]  /*e060*/  VIADD R2, R10, 0xffffffe ;  /* 0x0ffffffe0a027836 */ /* 0x002fcc0000000000 */
[----:B------:R1:W2:Y:S02]  /*e070*/  F2I.FTZ.U32.TRUNC.NTZ R3, R2 ;  /* 0x0000000200037305 */ /* 0x0002a4000021f000 */
[----:B-1----:R-:W-:Y:S01]  /*e080*/  IMAD.MOV.U32 R2, RZ, RZ, RZ ;  /* 0x000000ffff027224 */ /* 0x002fe200078e00ff */
[----:B--2---:R-:W-:-:S05]  /*e090*/  IADD3 R6, RZ, -R3, RZ ;  /* 0x80000003ff067210 */ /* 0x004fca0007ffe0ff */
        /* <DEDUP_REMOVED lines=16> */
[----:B------:R-:W-:Y:S02]  /*e1a0*/  @!P0 LOP3.LUT R3, RZ, R8, RZ, 0x33, !PT ;  /* 0x00000008ff038212 */ /* 0x000fe400078e33ff */
[----:B------:R-:W-:Y:S02]  /*e1b0*/  IADD3 R8, -R8, RZ, RZ ;  /* 0x000000ff08087210 */ /* 0x000fe40007ffe1ff */
[----:B------:R-:W-:-:S03]  /*e1c0*/  LOP3.LUT R2, RZ, R3, RZ, 0x33, !PT ;  /* 0x00000003ff027212 */ /* 0x000fc600078e33ff */
[----:B------:R-:W-:Y:S02]  /*e1d0*/  IMAD R18, R3, R8, R4 ;  /* 0x0000000803127224 */ /* 0x000fe400078e0204 */
[----:B------:R-:W-:Y:S01]  /*e1e0*/  IMAD.IADD R17, R17, 0x1, R2 ;  /* 0x0000000111117824 */ /* 0x000fe200078e0202 */
[----:B------:R-:W-:Y:S06]  /*e1f0*/  BRA `(.L_x_2061) ;  /* 0x00000000000c7947 */ /* 0x000fec0003800000 */
.L_x_2056:
[----:B------:R-:W-:Y:S02]  /*e200*/  IMAD.MOV.U32 R17, RZ, RZ, RZ ;  /* 0x000000ffff117224 */ /* 0x000fe400078e00ff */
[----:B------:R-:W-:Y:S02]  /*e210*/  IMAD.U32 R16, RZ, RZ, UR6 ;  /* 0x00000006ff107e24 */ /* 0x000fe4000f8e00ff */
[----:B------:R-:W-:-:S07]  /*e220*/  IMAD.MOV.U32 R18, RZ, RZ, RZ ;  /* 0x000000ffff127224 */ /* 0x000fce00078e00ff */
.L_x_2061:
[----:B------:R-:W1:Y:S01]  /*e230*/  S2R R2, SR_TID.X ;  /* 0x0000000000027919 */ /* 0x000e620000002100 */
[----:B------:R-:W-:Y:S01]  /*e240*/  STL [R1+0x20], RZ ;  /* 0x000020ff01007387 */ /* 0x000fe20000100800 */
        /* <DEDUP_REMOVED lines=10> */
[----:B------:R1:W-:Y:S03]  /*e2f0*/  STL [R1], RZ ;  /* 0x000000ff01007387 */ /* 0x0003e60000100800 */
[----:B------:R-:W-:Y:S05]  /*e300*/  @P0 BRA `(.L_x_2062) ;  /* 0x0000004000980947 */ /* 0x000fea0003800000 */
[----:B-1----:R-:W-:Y:S01]  /*e310*/  IMAD.MOV.U32 R0, RZ, RZ, 0x1 ;  /* 0x00000001ff007424 */ /* 0x002fe200078e00ff */
[----:B------:R1:W-:Y:S01]  /*e320*/  STL [R1], RZ ;  /* 0x000000ff01007387 */ /* 0x0003e20000100800 */
[----:B------:R-:W-:Y:S01]  /*e330*/  ULDC UR38, c[0x0][0xc] ;  /* 0x0000030000267ab9 */ /* 0x000fe20000000800 */
[----:B------:R-:W-:Y:S02]  /*e340*/  ULDC.64 UR36, c[0x0][0x198] ;  /* 0x0000660000247ab9 */ /* 0x000fe40000000a00 */
[----:B------:R1:W-:Y:S04]  /*e350*/  STL [R1+0x8], R0 ;  /* 0x0000080001007387 */ /* 0x0003e80000100800 */
[----:B------:R1:W-:Y:S02]  /*e360*/  STL [R1+0x20], RZ ;  /* 0x000020ff01007387 */ /* 0x0003e40000100800 */
.L_x_2129:
[----:B--2---:R-:W2:Y:S01]  /*e370*/  LDC.64 R2, c[0x0][0xc60] ;  /* 0x00031800ff027b82 */ /* 0x004ea20000000a00 */
[----:B------:R-:W-:Y:S01]  /*e380*/  ULDC.64 UR4, c[0x0][0x208] ;  /* 0x0000820000047ab9 */ /* 0x000fe20000000a00 */
[----:B--2---:R-:W-:-:S05]  /*e390*/  IMAD.WIDE R2, R19, 0x4, R2 ;  /* 0x0000000413027825 */ /* 0x004fca00078e0202 */
[----:B------:R-:W2:Y:S01]  /*e3a0*/  LDG.E R5, desc[UR4][R2.64] ;  /* 0x0000000402057981 */ /* 0x000ea2000c1e1900 */
[----:B------:R-:W-:Y:S05]  /*e3b0*/  YIELD ;  /* 0x0000000000007946 */ /* 0x000fea0003800000 */
[----:B------:R-:W-:Y:S01]  /*e3c0*/  ULDC.64 UR4, c[0x0][0xa28] ;  /* 0x00028a0000047ab9 */ /* 0x000fe20000000a00 */
[----:B-1----:R-:W-:Y:S01]  /*e3d0*/  IMAD.MOV.U32 R0, RZ, RZ, RZ ;  /* 0x000000ffff007224 */ /* 0x002fe200078e00ff */
[----:B------:R-:W-:Y:S01]  /*e3e0*/  ISETP.NE.U32.AND P0, PT, RZ, UR4, PT ;  /* 0x00000004ff007c0c */ /* 0x000fe2000bf05070 */
[----:B------:R-:W-:Y:S01]  /*e3f0*/  ULDC.64 UR8, c[0x0][0x208] ;  /* 0x0000820000087ab9 */ /* 0x000fe20000000a00 */
[----:B------:R-:W-:Y:S01]  /*e400*/  IMAD.MOV.U32 R6, RZ, RZ, RZ ;  /* 0x000000ffff067224 */ /* 0x000fe200078e00ff */
[----:B------:R-:W-:Y:S01]  /*e410*/  ULDC.64 UR6, c[0x0][0xa08] ;  /* 0x0002820000067ab9 */ /* 0x000fe20000000a00 */
[----:B------:R-:W-:-:S02]  /*e420*/  ISETP.NE.AND.EX P0, PT, RZ, UR5, PT, P0 ;  /* 0x00000005ff007c0c */ /* 0x000fc4000bf05300 */
[----:B--2---:R-:W-:Y:S01]  /*e430*/  SHF.R.S32.HI R4, RZ, 0x1f, R5 ;  /* 0x0000001fff047819 */ /* 0x004fe20000011405 */
[----:B------:R1:W-:Y:S10]  /*e440*/  STL [R1+0x10], R5 ;  /* 0x0000100501007387 */ /* 0x0003f40000100800 */
[----:B------:R-:W-:-:S04]  /*e450*/  @P0 LEA R2, P1, R5, UR4, 0x2 ;  /* 0x0000000405020c11 */ /* 0x000fc8000f8210ff */
[C-C-:B------:R-:W-:Y:S01]  /*e460*/  @P0 LEA.HI.X R3, R5.reuse, UR5, R4.reuse, 0x2, P1 ;  /* 0x0000000505030c11 */ /* 0x140fe200088f1404 */
[----:B------:R-:W-:Y:S02]  /*e470*/  ULDC.64 UR4, c[0x0][0xa18] ;  /* 0x0002860000047ab9 */ /* 0x000fe40000000a00 */
[----:B------:R-:W-:Y:S02]  /*e480*/  ISETP.NE.U32.AND P1, PT, RZ, UR4, PT ;  /* 0x00000004ff007c0c */ /* 0x000fe4000bf25070 */
[C---:B------:R-:W-:Y:S01]  /*e490*/  SHF.L.U32 R11, R5.reuse, 0x2, RZ ;  /* 0x00000002050b7819 */ /* 0x040fe200000006ff */
[----:B------:R2:W5:Y:S01]  /*e4a0*/  @P0 LDG.E R0, desc[UR8][R2.64] ;  /* 0x0000000802000981 */ /* 0x000562000c1e1900 */
[----:B------:R-:W-:Y:S02]  /*e4b0*/  ISETP.NE.AND.EX P1, PT, RZ, UR5, PT, P1 ;  /* 0x00000005ff007c0c */ /* 0x000fe4000bf25310 */
[----:B------:R-:W-:Y:S01]  /*e4c0*/  SHF.L.U64.HI R10, R5, 0x2, R4 ;  /* 0x00000002050a7819 */ /* 0x000fe20000010204 */
[----:B------:R-:W-:Y:S04]  /*e4d0*/  STL [R1+0x18], R11 ;  /* 0x0000180b01007387 */ /* 0x000fe80000100800 */
[----:B------:R-:W-:Y:S06]  /*e4e0*/  STL [R1+0x1c], R10 ;  /* 0x00001c0a01007387 */ /* 0x000fec0000100800 */
[----:B------:R-:W-:-:S04]  /*e4f0*/  @P1 IADD3 R8, P0, R11, UR4, RZ ;  /* 0x000000040b081c10 */ /* 0x000fc8000ff1e0ff */
[C---:B------:R-:W-:Y:S01]  /*e500*/  @P1 IADD3.X R9, R10.reuse, UR5, RZ, P0, !PT ;  /* 0x000000050a091c10 */ /* 0x040fe200087fe4ff */
[----:B------:R-:W-:Y:S02]  /*e510*/  ULDC.64 UR4, c[0x0][0xa00] ;  /* 0x0002800000047ab9 */ /* 0x000fe40000000a00 */
[----:B------:R-:W-:Y:S02]  /*e520*/  ISETP.NE.U32.AND P2, PT, RZ, UR4, PT ;  /* 0x00000004ff007c0c */ /* 0x000fe4000bf45070 */
[C---:B--2---:R-:W-:Y:S02]  /*e530*/  IADD3 R2, P0, R11.reuse, UR4, RZ ;  /* 0x000000040b027c10 */ /* 0x044fe4000ff1e0ff */
[----:B------:R-:W-:Y:S02]  /*e540*/  ISETP.NE.AND.EX P2, PT, RZ, UR5, PT, P2 ;  /* 0x00000005ff007c0c */ /* 0x000fe4000bf45320 */
[----:B------:R-:W-:Y:S01]  /*e550*/  IADD3.X R3, R10, UR5, RZ, P0, !PT ;  /* 0x000000050a037c10 */ /* 0x000fe200087fe4ff */
[----:B------:R-:W-:Y:S01]  /*e560*/  ULDC UR4, c[0x0][0x288] ;  /* 0x0000a20000047ab9 */ /* 0x000fe20000000800 */
[----:B------:R-:W-:-:S04]  /*e570*/  IADD3 R4, P0, R11, UR6, RZ ;  /* 0x000000060b047c10 */ /* 0x000fc8000ff1e0ff */
[----:B-1----:R-:W-:-:S05]  /*e580*/  IADD3.X R5, R10, UR7, RZ, P0, !PT ;  /* 0x000000070a057c10 */ /* 0x002fca00087fe4ff */
[----:B------:R-:W2:Y:S01]  /*e590*/  @P2 LDG.E R6, desc[UR8][R2.64] ;  /* 0x0000000802062981 */ /* 0x000ea2000c1e1900 */
[----:B------:R-:W-:-:S04]  /*e5a0*/  ISETP.NE.U32.AND P0, PT, RZ, UR6, PT ;  /* 0x00000006ff007c0c */ /* 0x000fc8000bf05070 */
[----:B------:R-:W-:Y:S01]  /*e5b0*/  ISETP.NE.AND.EX P0, PT, RZ, UR7, PT, P0 ;  /* 0x00000007ff007c0c */ /* 0x000fe2000bf05300 */
[----:B--2---:R1:W-:Y:S02]  /*e5c0*/  STL [R1+0x24], R6 ;  /* 0x0000240601007387 */ /* 0x0043e40000100800 */
[----:B-1----:R-:W-:Y:S01]  /*e5d0*/  IMAD.U32 R6, RZ, RZ, UR4 ;  /* 0x00000004ff067e24 */ /* 0x002fe2000f8e00ff */
[----:B------:R-:W-:Y:S02]  /*e5e0*/  ULDC.64 UR4, c[0x0][0x3f8] ;  /* 0x0000fe0000047ab9 */ /* 0x000fe40000000a00 */
[----:B------:R-:W-:-:S03]  /*e5f0*/  UISETP.NE.U32.AND UP0, UPT, UR4, URZ, UPT ;  /* 0x0000003f0400728c */ /* 0x000fc6000bf05070 */
[----:B------:R-:W-:Y:S01]  /*e600*/  ULDC UR4, c[0x0][0x404] ;  /* 0x0001010000047ab9 */ /* 0x000fe20000000800 */
[----:B------:R-:W-:Y:S01]  /*e610*/  UISETP.NE.AND.EX UP0, UPT, UR5, URZ, UPT, UP0 ;  /* 0x0000003f0500728c */ /* 0x000fe2000bf05300 */
[----:B------:R1:W5:Y:S02]  /*e620*/  @P1 LDG.E R6, desc[UR8][R8.64] ;  /* 0x0000000808061981 */ /* 0x000364000c1e1900 */
[----:B------:R-:W-:Y:S01]  /*e630*/  ULDC UR5, c[0x0][0x2e0] ;  /* 0x0000b80000057ab9 */ /* 0x000fe20000000800 */
[----:B------:R-:W-:-:S04]  /*e640*/  USEL UR4, UR4, 0x1, UP0 ;  /* 0x0000000104047887 */ /* 0x000fc80008000000 */
[----:B------:R-:W-:-:S06]  /*e650*/  UIMAD UR4, UR4, UR5, URZ ;  /* 0x00000005040472a4 */ /* 0x000fcc000f8e023f */
[----:B------:R-:W-:Y:S01]  /*e660*/  IMAD.U32 R7, RZ, RZ, UR4 ;  /* 0x00000004ff077e24 */ /* 0x000fe2000f8e00ff */
[----:B-1----:R-:W-:Y:S06]  /*e670*/  @P1 BRA `(.L_x_2063) ;  /* 0x0000000000141947 */ /* 0x002fec0003800000 */
[----:B------:R-:W-:Y:S05]  /*e680*/  @!P2 BRA `(.L_x_2063) ;  /* 0x000000000010a947 */ /* 0x000fea0003800000 */
[----:B------:R-:W-:Y:S02]  /*e690*/  ULDC.64 UR4, c[0x0][0x208] ;  /* 0x0000820000047ab9 */ /* 0x000fe40000000a00 */
[----:B-----5:R-:W2:Y:S04]  /*e6a0*/  LDG.E R6, desc[UR4][R2.64] ;  /* 0x0000000402067981 */ /* 0x020ea8000c1e1900 */
[----:B------:R-:W2:Y:S02]  /*e6b0*/  LDG.E R9, desc[UR4][R2.64+0x4] ;  /* 0x0000040402097981 */ /* 0x000ea4000c1e1900 */
[----:B--2---:R-:W-:-:S07]  /*e6c0*/  IMAD.IADD R6, R9, 0x1, -R6 ;  /* 0x0000000109067824 */ /* 0x004fce00078e0a06 */
.L_x_2063:
[----:B------:R-:W-:Y:S01]  /*e6d0*/  IMAD.MOV.U32 R3, RZ, RZ, RZ ;  /* 0x000000ffff037224 */ /* 0x000fe200078e00ff */
[----:B------:R-:W-:-:S05]  /*e6e0*/  ULDC.64 UR4, c[0x0][0x208] ;  /* 0x0000820000047ab9 */ /* 0x000fca0000000a00 */
[----:B------:R-:W2:Y:S01]  /*e6f0*/  @P0 LDG.E R3, desc[UR4][R4.64] ;  /* 0x0000000404030981 */ /* 0x000ea2000c1e1900 */
[----:B------:R-:W-:Y:S02]  /*e700*/  ULDC.64 UR4, c[0x0][0xa20] ;  /* 0x0002880000047ab9 */ /* 0x000fe40000000a00 */
[----:B------:R-:W-:-:S04]  /*e710*/  ISETP.NE.U32.AND P1, PT, RZ, UR4, PT ;  /* 0x00000004ff007c0c */ /* 0x000fc8000bf25070 */
[----:B------:R-:W-:Y:S01]  /*e720*/  ISETP.NE.AND.EX P1, PT, RZ, UR5, PT, P1 ;  /* 0x00000005ff007c0c */ /* 0x000fe2000bf25310 */
[----:B--2--5:R-:W-:-:S05]  /*e730*/  IMAD.IADD R2, R3, 0x1, R0 ;  /* 0x0000000103027824 */ /* 0x024fca00078e0200 */
[----:B------:R1:W-:Y:S07]  /*e740*/  STL [R1+0x4], R2 ;  /* 0x0000040201007387 */ /* 0x0003ee0000100800 */
[----:B------:R-:W-:Y:S05]  /*e750*/  @!P1 BRA `(.L_x_2064) ;  /* 0x0000000000149947 */ /* 0x000fea0003800000 */
[----:B-1----:R-:W-:Y:S01]  /*e760*/  IADD3 R2, P0, R11, UR4, RZ ;  /* 0x000000040b027c10 */ /* 0x002fe2000ff1e0ff */
[----:B------:R-:W-:-:S03]  /*e770*/  ULDC.64 UR6, c[0x0][0x208] ;  /* 0x0000820000067ab9 */ /* 0x000fc60000000a00 */
[----:B------:R-:W-:-:S05]  /*e780*/  IADD3.X R3, R10, UR5, RZ, P0, !PT ;  /* 0x000000050a037c10 */ /* 0x000fca00087fe4ff */
[----:B------:R1:W5:Y:S01]  /*e790*/  LDG.E R7, desc[UR6][R2.64] ;  /* 0x0000000602077981 */ /* 0x000362000c1e1900 */
[----:B------:R-:W-:Y:S05]  /*e7a0*/  BRA `(.L_x_2065) ;  /* 0x0000000000147947 */ /* 0x000fea0003800000 */
.L_x_2064:
[----:B------:R-:W-:Y:S05]  /*e7b0*/  @!P0 BRA `(.L_x_2065) ;  /* 0x0000000000108947 */ /* 0x000fea0003800000 */
[----:B------:R-:W-:Y:S02]  /*e7c0*/  ULDC.64 UR4, c[0x0][0x208] ;  /* 0x0000820000047ab9 */ /* 0x000fe40000000a00 */
[----:B------:R-:W2:Y:S04]  /*e7d0*/  LDG.E R7, desc[UR4][R4.64] ;  /* 0x0000000404077981 */ /* 0x000ea8000c1e1900 */
[----:B-1----:R-:W2:Y:S02]  /*e7e0*/  LDG.E R2, desc[UR4][R4.64+0x4] ;  /* 0x0000040404027981 */ /* 0x002ea4000c1e1900 */
[----:B--2---:R-:W-:-:S07]  /*e7f0*/  IMAD.IADD R7, R2, 0x1, -R7 ;  /* 0x0000000102077824 */ /* 0x004fce00078e0a07 */
.L_x_2065:
[----:B-----5:R-:W-:Y:S01]  /*e800*/  IADD3 R7, -R0, R7, RZ ;  /* 0x0000000700077210 */ /* 0x020fe20007ffe1ff */
[----:B------:R-:W-:Y:S01]  /*e810*/  BSSY B6, `(.L_x_2066) ;  /* 0x0000311000067945 */ /* 0x000fe20003800000 */
[----:B------:R-:W-:-:S04]  /*e820*/  LEA R0, R17, 0xff, 0x7 ;  /* 0x000000ff11007811 */ /* 0x000fc800078e38ff */
[C---:B------:R-:W-:Y:S01]  /*e830*/  IADD3 R6, R7.reuse, R0, -R6 ;  /* 0x0000000007067210 */ /* 0x040fe20007ffe806 */
[----:B------:R-:W-:-:S03]  /*e840*/  VIADD R7, R7, 0x7f ;  /* 0x0000007f07077836 */ /* 0x000fc60000000000 */
[----:B-1----:R-:W-:Y:S02]  /*e850*/  SHF.R.S32.HI R3, RZ, 0x1f, R6 ;  /* 0x0000001fff037819 */ /* 0x002fe40000011406 */
[----:B------:R-:W-:Y:S02]  /*e860*/  SHF.R.S32.HI R0, RZ, 0x1f, R7 ;  /* 0x0000001fff007819 */ /* 0x000fe40000011407 */
[----:B------:R-:W-:Y:S02]  /*e870*/  LEA.HI R3, R3, R6, RZ, 0x7 ;  /* 0x0000000603037211 */ /* 0x000fe400078f38ff */
[----:B------:R-:W-:Y:S02]  /*e880*/  LEA.HI R0, R0, R7, RZ, 0x7 ;  /* 0x0000000700007211 */ /* 0x000fe400078f38ff */
[----:B------:R-:W-:Y:S02]  /*e890*/  SHF.R.S32.HI R3, RZ, 0x7, R3 ;  /* 0x00000007ff037819 */ /* 0x000fe40000011403 */
[----:B------:R-:W-:-:S04]  /*e8a0*/  SHF.R.S32.HI R0, RZ, 0x7, R0 ;  /* 0x00000007ff007819 */ /* 0x000fc80000011400 */
[----:B------:R-:W-:-:S04]  /*e8b0*/  VIMNMX R2, R0, R3, PT ;  /* 0x0000000300027248 */ /* 0x000fc80003fe0100 */
[----:B------:R-:W-:Y:S01]  /*e8c0*/  ISETP.GT.AND P0, PT, R2, RZ, PT ;  /* 0x000000ff0200720c */ /* 0x000fe20003f04270 */
[----:B------:R1:W-:-:S12]  /*e8d0*/  STL [R1+0x14], R2 ;  /* 0x0000140201007387 */ /* 0x0003d80000100800 */
[----:B-1----:R-:W-:Y:S05]  /*e8e0*/  @P0 BRA `(.L_x_2067) ;  /* 0x0000000000480947 */ /* 0x002fea0003800000 */
[----:B------:R-:W1:Y:S02]  /*e8f0*/  S2R R2, SR_TID.X ;  /* 0x0000000000027919 */ /* 0x000e640000002100 */
        /* <DEDUP_REMOVED lines=15> */
[----:B-1----:R-:W-:Y:S01]  /*e9f0*/  IADD3 R16, R0, UR38, R7 ;  /* 0x0000002600107c10 */ /* 0x002fe2000fffe007 */
[----:B------:R-:W-:Y:S06]  /*ea00*/  BRA `(.L_x_2068) ;  /* 0x0000002c00c47947 */ /* 0x000fec0003800000 */
.L_x_2067:
[----:B------:R-:W1:Y:S01]  /*ea10*/  S2R R3, SR_CgaCtaId ;  /* 0x0000000000037919 */ /* 0x000e620000008800 */
[----:B------:R-:W-:-:S04]  /*ea20*/  MOV R0, 0x400 ;  /* 0x0000040000007802 */ /* 0x000fc80000000f00 */
[----:B-1----:R-:W-:-:S05]  /*ea30*/  LEA R2, R3, R0, 0x18 ;  /* 0x0000000003027211 */ /* 0x002fca00078ec0ff */
[----:B------:R1:W-:Y:S01]  /*ea40*/  STL [R1+0xc], R2 ;  /* 0x00000c0201007387 */ /* 0x0003e20000100800 */
[----:B------:R-:W-:-:S05]  /*ea50*/  VIADD R0, R2, 0x1c400 ;  /* 0x0001c40002007836 */ /* 0x000fca0000000000 */
        /* <DEDUP_REMOVED lines=18> */
.L_x_2069:
        /* <DEDUP_REMOVED lines=17> */
[----:B01----:R-:W-:-:S07]  /*ec90*/  IMAD.MOV.U32 R13, RZ, RZ, RZ ;  /* 0x000000ffff0d7224 */ /* 0x003fce00078e00ff */
[----:B------:R-:W-:-:S07]  /*eca0*/  LEPC R20, `(.L_x_2071) ;  /* 0x000000001014794e */ /* 0x000fce0000000000 */
[----:B--2---:R-:W-:Y:S05]  /*ecb0*/  CALL.ABS.NOINC R2 ;  /* 0x0000000002007343 */ /* 0x004fea0003c00000 */
.L_x_2071:
        /* <DEDUP_REMOVED lines=16> */
.L_x_2070:
        /* <DEDUP_REMOVED lines=18> */
[----:B------:R-:W1:Y:S01]  /*eee0*/  LDC R0, c[0x0][0x428] ;  /* 0x00010a00ff007b82 */ /* 0x000e620000000800 */
[----:B----4-:R-:W-:-:S06]  /*eef0*/  IMAD.MOV.U32 R4, RZ, RZ, R7 ;  /* 0x000000ffff047224 */ /* 0x010fcc00078e0007 */
[----:B------:R2:W5:Y:S01]  /*ef00*/  @P0 LDG.E R4, desc[UR6][R2.64] ;  /* 0x0000000602040981 */ /* 0x000562000c1e1900 */
[----:B------:R-:W-:Y:S01]  /*ef10*/  IMAD R17, R17, 0x80, R8 ;  /* 0x0000008011117824 */ /* 0x000fe200078e0208 */
[----:B------:R-:W-:Y:S02]  /*ef20*/  PLOP3.LUT P1, PT, P6, PT, PT, 0x8, 0x0 ;  /* 0x000000000000781c */ /* 0x000fe4000372e170 */
[----:B-1----:R-:W-:Y:S01]  /*ef30*/  ISETP.NE.AND P0, PT, R0, 0x1, PT ;  /* 0x000000010000780c */ /* 0x002fe20003f05270 */
[----:B------:R-:W-:-:S12]  /*ef40*/  IMAD.MOV.U32 R0, RZ, RZ, R18 ;  /* 0x000000ffff007224 */ /* 0x000fd800078e0012 */
[----:B------:R-:W1:Y:S08]  /*ef50*/  @P0 LDC R5, c[0x0][0x42c] ;  /* 0x00010b00ff050b82 */ /* 0x000e700000000800 */
[----:B------:R-:W3:Y:S01]  /*ef60*/  @P0 LDC R6, c[0x0][0x430] ;  /* 0x00010c00ff060b82 */ /* 0x000ee20000000800 */
[----:B-1----:R-:W-:-:S05]  /*ef70*/  @P0 IMAD.HI.U32 R5, R18, R5, RZ ;  /* 0x0000000512050227 */ /* 0x002fca00078e00ff */
[----:B---3--:R-:W-:Y:S02]  /*ef80*/  @P0 SHF.R.U32.HI R0, RZ, R6, R5 ;  /* 0x00000006ff000219 */ /* 0x008fe40000011605 */
[----:B------:R-:W-:-:S04]  /*ef90*/  ISETP.NE.U32.AND P0, PT, RZ, UR4, PT ;  /* 0x00000004ff007c0c */ /* 0x000fc8000bf05070 */
[----:B------:R-:W-:-:S04]  /*efa0*/  ISETP.NE.AND.EX P0, PT, RZ, UR5, PT, P0 ;  /* 0x00000005ff007c0c */ /* 0x000fc8000bf05300 */
[----:B--2---:R-:W-:-:S09]  /*efb0*/  SEL R7, R7, RZ, !P0 ;  /* 0x000000ff07077207 */ /* 0x004fd20004000000 */
.L_x_2072:
        /* <DEDUP_REMOVED lines=16> */
.L_x_2073:
        /* <DEDUP_REMOVED lines=15> */
.L_x_2074:
        /* <DEDUP_REMOVED lines=18> */
.L_x_2145:
[----:B------:R-:W-:Y:S01]  /*f2d0*/  UMOV UR4, 0xffffffff ;  /* 0xffffffff00047882 */ /* 0x000fe20000000000 */
[----:B0-----:R-:W-:Y:S02]  /*f2e0*/  SHF.R.S32.HI R13, RZ, 0x1f, R4 ;  /* 0x0000001fff0d7819 */ /* 0x001fe40000011404 */
[----:B------:R-:W-:Y:S05]  /*f2f0*/  BRA.DIV UR4, `(.L_x_2076) ;  /* 0x0000003a04707947 */ /* 0x000fea000b800000 */
[----:B------:R-:W-:-:S13]  /*f300*/  ELECT P6, URZ, PT ;  /* 0x00000000003f782f */ /* 0x000fda00038c0000 */
.L_x_2148:
[----:B------:R-:W-:Y:S05]  /*f310*/  @!P6 BRA `(.L_x_2077) ;  /* 0x00000004002ce947 */ /* 0x000fea0003800000 */
[----:B------:R-:W-:-:S04]  /*f320*/  ISETP.NE.U32.AND P0, PT, R2, RZ, PT ;  /* 0x000000ff0200720c */ /* 0x000fc80003f05070 */
[----:B------:R-:W-:-:S13]  /*f330*/  ISETP.NE.AND.EX P0, PT, R3, RZ, PT, P0 ;  /* 0x000000ff0300720c */ /* 0x000fda0003f05300 */
[----:B------:R-:W-:Y:S05]  /*f340*/  @!P0 BRA `(.L_x_2078) ;  /* 0x00000000004c8947 */ /* 0x000fea0003800000 */
[----:B------:R-:W0:Y:S01]  /*f350*/  LDC R10, c[0x0][0x41c] ;  /* 0x00010700ff0a7b82 */ /* 0x000e220000000800 */
[----:B------:R-:W-:Y:S01]  /*f360*/  IMAD.MOV.U32 R6, RZ, RZ, R5 ;  /* 0x000000ffff067224 */ /* 0x000fe200078e0005 */
[----:B------:R-:W-:Y:S01]  /*f370*/  ULDC.64 UR4, c[0x0][0x408] ;  /* 0x0001020000047ab9 */ /* 0x000fe20000000a00 */
[----:B------:R-:W-:Y:S01]  /*f380*/  ULDC.64 UR6, c[0x0][0x208] ;  /* 0x0000820000067ab9 */ /* 0x000fe20000000a00 */
[----:B0-----:R-:W-:-:S13]  /*f390*/  ISETP.NE.AND P0, PT, R10, 0x1, PT ;  /* 0x000000010a00780c */ /* 0x001fda0003f05270 */
[----:B------:R-:W0:Y:S02]  /*f3a0*/  @P0 LDC.64 R8, c[0x0][0x420] ;  /* 0x00010800ff080b82 */ /* 0x000e240000000a00 */
[----:B0-----:R-:W-:-:S05]  /*f3b0*/  @P0 IMAD.HI.U32 R8, R5, R8, RZ ;  /* 0x0000000805080227 */ /* 0x001fca00078e00ff */
[----:B------:R-:W-:-:S04]  /*f3c0*/  @P0 SHF.R.U32.HI R6, RZ, R9, R8 ;  /* 0x00000009ff060219 */ /* 0x000fc80000011608 */
[--C-:B------:R-:W-:Y:S01]  /*f3d0*/  SHF.R.S32.HI R9, RZ, 0x1f, R6.reuse ;  /* 0x0000001fff097819 */ /* 0x100fe20000011406 */
[----:B------:R-:W-:-:S04]  /*f3e0*/  IMAD.MOV R8, RZ, RZ, -R6 ;  /* 0x000000ffff087224 */ /* 0x000fc800078e0a06 */
[----:B------:R-:W-:Y:S02]  /*f3f0*/  IMAD R5, R10, R8, R5 ;  /* 0x000000080a057224 */ /* 0x000fe400078e0205 */
[----:B------:R-:W-:-:S04]  /*f400*/  IMAD R8, R13, UR4, RZ ;  /* 0x000000040d087c24 */ /* 0x000fc8000f8e02ff */
[----:B------:R-:W-:Y:S01]  /*f410*/  IMAD R10, R4, UR5, R8 ;  /* 0x00000005040a7c24 */ /* 0x000fe2000f8e0208 */
[----:B------:R-:W-:-:S05]  /*f420*/  MOV R8, R6 ;  /* 0x0000000600087202 */ /* 0x000fca0000000f00 */
[----:B------:R-:W-:-:S04]  /*f430*/  IMAD.WIDE.U32 R8, R4, UR4, R8 ;  /* 0x0000000404087c25 */ /* 0x000fc8000f8e0008 */
[----:B------:R-:W-:Y:S01]  /*f440*/  IMAD.IADD R6, R9, 0x1, R10 ;  /* 0x0000000109067824 */ /* 0x000fe200078e020a */
[----:B------:R-:W-:-:S04]  /*f450*/  LEA R10, P0, R8, R2, 0x2 ;  /* 0x00000002080a7211 */ /* 0x000fc800078010ff */
[----:B------:R-:W-:-:S05]  /*f460*/  LEA.HI.X R11, R8, R3, R6, 0x2, P0 ;  /* 0x00000003080b7211 */ /* 0x000fca00000f1406 */
[----:B------:R0:W5:Y:S04]  /*f470*/  LDG.E R6, desc[UR6][R10.64] ;  /* 0x000000060a067981 */ /* 0x000168000c1e1900 */
.L_x_2078:
        /* <DEDUP_REMOVED lines=9> */
.L_x_2149:
        /* <DEDUP_REMOVED lines=11> */
.L_x_2080:
        /* <DEDUP_REMOVED lines=18> */
[----:B------:R-:W-:-:S04]  /*f6e0*/  ULEA UR11, UR11, UR5, 0x7 ;  /* 0x000000050b0b7291 */ /* 0x000fc8000f8e383f */
        /* <DEDUP_REMOVED lines=14> */
.L_x_2077:
[----:B------:R-:W2:Y:S01]  /*f7d0*/  LDL.LU R11, [R1+0x20] ;  /* 0x00002000010b7983 */ /* 0x000ea20000300800 */
[----:B------:R-:W-:Y:S01]  /*f7e0*/  MOV R9, 0x400 ;  /* 0x0000040000097802 */ /* 0x000fe20000000f00 */
[----:B------:R-:W-:Y:S05]  /*f7f0*/  WARPSYNC.ALL ;  /* 0x0000000000007948 */ /* 0x000fea0003800000 */
[----:B------:R-:W0:Y:S01]  /*f800*/  S2R R10, SR_CgaCtaId ;  /* 0x00000000000a7919 */ /* 0x000e220000008800 */
[----:B------:R-:W-:-:S13]  /*f810*/  ELECT P0, URZ, PT ;  /* 0x00000000003f782f */ /* 0x000fda0003800000 */
[----:B------:R-:W-:Y:S01]  /*f820*/  @P0 R2UR UR13, R7 ;  /* 0x00000000070d02ca */ /* 0x000fe200000e0000 */
[----:B------:R-:W-:Y:S01]  /*f830*/  UIADD3 UR4, UP0, UR36, 0x270, URZ ;  /* 0x0000027024047890 */ /* 0x000fe2000ff1e03f */
[C---:B------:R-:W-:Y:S01]  /*f840*/  @P0 R2UR UR12, R18.reuse ;  /* 0x00000000120c02ca */ /* 0x040fe200000e0000 */
[----:B------:R-:W-:Y:S01]  /*f850*/  UMOV UR6, 0x0 ;  /* 0x0000000000067882 */ /* 0x000fe20000000000 */
[----:B------:R-:W-:Y:S01]  /*f860*/  @P0 R2UR UR11, R17 ;  /* 0x00000000110b02ca */ /* 0x000fe200000e0000 */
        /* <DEDUP_REMOVED lines=37> */
.L_x_2150:
[----:B------:R-:W-:Y:S05]  /*fac0*/  BSYNC B0 ;  /* 0x0000000000007941 */ /* 0x000fea0003800000 */
.L_x_2081:
[----:B0-----:R-:W2:Y:S01]  /*fad0*/  LDL R8, [R1+0x14] ;  /* 0x0000140001087983 */ /* 0x001ea20000100800 */
[----:B------:R-:W-:Y:S01]  /*fae0*/  BSSY B0, `(.L_x_2083) ;  /* 0x0000195000007945 */ /* 0x000fe20003800000 */
[----:B--2---:R-:W-:-:S13]  /*faf0*/  ISETP.GE.AND P0, PT, R8, 0x2, PT ;  /* 0x000000020800780c */ /* 0x004fda0003f06270 */
[----:B------:R-:W-:Y:S05]  /*fb00*/  @!P0 BRA `(.L_x_2084) ;  /* 0x0000001800488947 */ /* 0x000fea0003800000 */
[C---:B------:R-:W-:Y:S01]  /*fb10*/  LOP3.LUT R7, R8.reuse, 0x1, RZ, 0xc0, !PT ;  /* 0x0000000108077812 */ /* 0x040fe200078ec0ff */
[----:B------:R-:W-:Y:S01]  /*fb20*/  BSSY B1, `(.L_x_2085) ;  /* 0x000008e000017945 */ /* 0x000fe20003800000 */
[----:B------:R-:W-:Y:S02]  /*fb30*/  IADD3 R10, R8, -0x2, RZ ;  /* 0xfffffffe080a7810 */ /* 0x000fe40007ffe0ff */
[----:B------:R-:W-:-:S03]  /*fb40*/  ISETP.NE.U32.AND P0, PT, R7, 0x1, PT ;  /* 0x000000010700780c */ /* 0x000fc60003f05070 */
[----:B------:R-:W-:-:S10]  /*fb50*/  IMAD.MOV.U32 R7, RZ, RZ, R10 ;  /* 0x000000ffff077224 */ /* 0x000fd400078e000a */
[----:B------:R-:W-:Y:S05]  /*fb60*/  @!P0 BRA `(.L_x_2086) ;  /* 0x0000000800248947 */ /* 0x000fea0003800000 */
        /* <DEDUP_REMOVED lines=10> */
[----:B------:R-:W-:Y:S02]  /*fc10*/  IMAD.MOV.U32 R8, RZ, RZ, R6 ;  /* 0x000000ffff087224 */ /* 0x000fe400078e0006 */
[----:B------:R-:W-:Y:S01]  /*fc20*/  IMAD.MOV.U32 R7, RZ, RZ, R10 ;  /* 0x000000ffff077224 */ /* 0x000fe200078e000a */
        /* <DEDUP_REMOVED lines=9> */
[----:B------:R-:W-:Y:S01]  /*fcc0*/  @P0 SHF.R.U32.HI R7, RZ, R9, R8 ;  /* 0x00000009ff070219 */ /* 0x000fe20000011608 */
[----:B------:R-:W-:-:S03]  /*fcd0*/  IMAD R8, R13, UR4, RZ ;  /* 0x000000040d087c24 */ /* 0x000fc6000f8e02ff */
[--C-:B------:R-:W-:Y:S01]  /*fce0*/  SHF.R.S32.HI R9, RZ, 0x1f, R7.reuse ;  /* 0x0000001fff097819 */ /* 0x100fe20000011407 */
[C---:B------:R-:W-:Y:S02]  /*fcf0*/  IMAD R14, R4.reuse, UR5, R8 ;  /* 0x00000005040e7c24 */ /* 0x040fe4000f8e0208 */
        /* <DEDUP_REMOVED lines=8> */
.L_x_2089:
[----:B0-----:R-:W0:Y:S01]  /*fd80*/  S2R R3, SR_CgaCtaId ;  /* 0x0000000000037919 */ /* 0x001e220000008800 */
[----:B------:R-:W-:-:S04]  /*fd90*/  MOV R2, 0x400 ;  /* 0x0000040000027802 */ /* 0x000fc80000000f00 */
[----:B0-----:R-:W-:Y:S02]  /*fda0*/  LEA R2, R3, R2, 0x18 ;  /* 0x0000000203027211 */ /* 0x001fe400078ec0ff */
[----:B------:R-:W-:-:S03]  /*fdb0*/  SHF.L.U32 R3, R12, 0x1f, RZ ;  /* 0x0000001f0c037819 */ /* 0x000fc600000006ff */
[----:B------:R-:W-:-:S04]  /*fdc0*/  IMAD R2, R11, 0x8, R2 ;  /* 0x000000080b027824 */ /* 0x000fc800078e0202 */
[----:B------:R-:W0:Y:S02]  /*fdd0*/  SYNCS.PHASECHK.TRANS64.TRYWAIT P0, [R2+URZ+0x34840], R3 ;  /* 0x03484003020075a7 */ /* 0x000e24000800017f */
[----:B0-----:R-:W-:Y:S05]  /*fde0*/  @!P0 BRA `(.L_x_2090) ;  /* 0x0000003000088947 */ /* 0x001fea0003800000 */
.L_x_2151:
        /* <DEDUP_REMOVED lines=11> */
.L_x_2091:
        /* <DEDUP_REMOVED lines=37> */
.L_x_2152:
        /* <DEDUP_REMOVED lines=13> */
.L_x_2093:
        /* <DEDUP_REMOVED lines=31> */
.L_x_2088:
[----:B------:R-:W-:Y:S05]  /*103b0*/  BSYNC B2 ;  /* 0x0000000000027941 */ /* 0x000fea0003800000 */
.L_x_2087:
[----:B------:R-:W2:Y:S04]  /*103c0*/  LDL.LU R2, [R1+0x14] ;  /* 0x0000140001027983 */ /* 0x000ea80000300800 */
[----:B------:R0:W-:Y:S04]  /*103d0*/  STL [R1], R11 ;  /* 0x0000000b01007387 */ /* 0x0001e80000100800 */
[----:B------:R0:W-:Y:S02]  /*103e0*/  STL [R1+0x8], R12 ;  /* 0x0000080c01007387 */ /* 0x0001e40000100800 */
[----:B0-2---:R-:W-:-:S07]  /*103f0*/  VIADD R7, R2, 0xfffffffd ;  /* 0xfffffffd02077836 */ /* 0x005fce0000000000 */
.L_x_2086:
[----:B------:R-:W-:Y:S05]  /*10400*/  BSYNC B1 ;  /* 0x0000000000017941 */ /* 0x000fea0003800000 */
.L_x_2085:
[----:B------:R-:W-:-:S13]  /*10410*/  ISETP.NE.AND P0, PT, R10, RZ, PT ;  /* 0x000000ff0a00720c */ /* 0x000fda0003f05270 */
[----:B------:R-:W-:Y:S05]  /*10420*/  @!P0 BRA `(.L_x_2084) ;  /* 0x0000001000008947 */ /* 0x000fea0003800000 */
[----:B------:R-:W-:-:S07]  /*10430*/  MOV R10, R6 ;  /* 0x00000006000a7202 */ /* 0x000fce0000000f00 */
.L_x_2108:
        /* <DEDUP_REMOVED lines=33> */
.L_x_2096:
[----:B------:R-:W1:Y:S01]  /*10650*/  S2R R3, SR_CgaCtaId ;  /* 0x0000000000037919 */ /* 0x000e620000008800 */
[----:B------:R-:W-:-:S04]  /*10660*/  MOV R2, 0x400 ;  /* 0x0000040000027802 */ /* 0x000fc80000000f00 */
[----:B-1----:R-:W-:Y:S02]  /*10670*/  LEA R2, R3, R2, 0x18 ;  /* 0x0000000203027211 */ /* 0x002fe400078ec0ff */
[----:B------:R-:W-:-:S03]  /*10680*/  SHF.L.U32 R3, R9, 0x1f, RZ ;  /* 0x0000001f09037819 */ /* 0x000fc600000006ff */
[----:B------:R-:W-:-:S04]  /*10690*/  IMAD R2, R8, 0x8, R2 ;  /* 0x0000000808027824 */ /* 0x000fc800078e0202 */
[----:B------:R-:W1:Y:S02]  /*106a0*/  SYNCS.PHASECHK.TRANS64.TRYWAIT P0, [R2+URZ+0x34840], R3 ;  /* 0x03484003020075a7 */ /* 0x000e64000800017f */
[----:B-1----:R-:W-:Y:S05]  /*106b0*/  @!P0 BRA `(.L_x_2097) ;  /* 0x0000002400fc8947 */ /* 0x002fea0003800000 */
.L_x_2153:
[----:B0-----:R-:W0:Y:S02]  /*106c0*/  S2R R11, SR_TID.X ;  /* 0x00000000000b7919 */ /* 0x001e240000002100 */
[----:B0-----:R-:W-:-:S04]  /*106d0*/  LOP3.LUT R11, R11, 0x7f, RZ, 0xc0, !PT ;  /* 0x0000007f0b0b7812 */ /* 0x001fc800078ec0ff */
[----:B------:R-:W-:-:S13]  /*106e0*/  ISETP.NE.AND P0, PT, R11, RZ, PT ;  /* 0x000000ff0b00720c */ /* 0x000fda0003f05270 */
[----:B------:R-:W-:Y:S05]  /*106f0*/  @P0 BRA `(.L_x_2098) ;  /* 0x00000000001c0947 */ /* 0x000fea0003800000 */
[----:B------:R-:W0:Y:S01]  /*10700*/  S2R R11, SR_TID.X ;  /* 0x00000000000b7919 */ /* 0x000e220000002100 */
[----:B-1----:R-:W-:-:S04]  /*10710*/  MOV R3, 0xc000 ;  /* 0x0000c00000037802 */ /* 0x002fc80000000f00 */
[----:B------:R2:W-:Y:S01]  /*10720*/  SYNCS.ARRIVE.TRANS64 RZ, [R2+URZ+0x34830], R3 ;  /* 0x0348300302ff79a7 */ /* 0x0005e2000800003f */
[----:B0-----:R-:W-:-:S04]  /*10730*/  LOP3.LUT R11, R11, 0x1f, RZ, 0xc0, !PT ;  /* 0x0000001f0b0b7812 */ /* 0x001fc800078ec0ff */
[----:B------:R-:W-:-:S13]  /*10740*/  ISETP.NE.AND P1, PT, R11, RZ, PT ;  /* 0x000000ff0b00720c */ /* 0x000fda0003f25270 */
[----:B--2---:R-:W-:Y:S05]  /*10750*/  @!P1 BRA `(.L_x_2098) ;  /* 0x0000000000049947 */ /* 0x004fea0003800000 */
[----:B------:R-:W-:Y:S01]  /*10760*/  BPT.TRAP 0x1 ;  /* 0x000000040000795c */ /* 0x000fe20000300000 */
.L_x_2098:
        /* <DEDUP_REMOVED lines=37> */
.L_x_2154:
        /* <DEDUP_REMOVED lines=8> */
.L_x_2100:
        /* <DEDUP_REMOVED lines=19> */
[----:B------:R-:W-:-:S04]  /*10b70*/  ULEA UR11, UR11, UR5, 0x7 ;  /* 0x000000050b0b7291 */ /* 0x000fc8000f8e383f */
        /* <DEDUP_REMOVED lines=9> */
.L_x_2095:
[----:B------:R-:W-:Y:S05]  /*10c10*/  BSYNC B1 ;  /* 0x0000000000017941 */ /* 0x000fea0003800000 */
.L_x_2094:
        /* <DEDUP_REMOVED lines=32> */
.L_x_2103:
[----:B------:R-:W2:Y:S01]  /*10e20*/  S2R R3, SR_CgaCtaId ;  /* 0x0000000000037919 */ /* 0x000ea20000008800 */
[----:B------:R-:W-:-:S04]  /*10e30*/  MOV R2, 0x400 ;  /* 0x0000040000027802 */ /* 0x000fc80000000f00 */
[----:B--2---:R-:W-:Y:S02]  /*10e40*/  LEA R2, R3, R2, 0x18 ;  /* 0x0000000203027211 */ /* 0x004fe400078ec0ff */
[----:B------:R-:W-:-:S03]  /*10e50*/  SHF.L.U32 R3, R14, 0x1f, RZ ;  /* 0x0000001f0e037819 */ /* 0x000fc600000006ff */
[----:B------:R-:W-:-:S04]  /*10e60*/  IMAD R2, R15, 0x8, R2 ;  /* 0x000000080f027824 */ /* 0x000fc800078e0202 */
[----:B------:R-:W2:Y:S02]  /*10e70*/  SYNCS.PHASECHK.TRANS64.TRYWAIT P0, [R2+URZ+0x34840], R3 ;  /* 0x03484003020075a7 */ /* 0x000ea4000800017f */
[----:B--2---:R-:W-:Y:S05]  /*10e80*/  @!P0 BRA `(.L_x_2104) ;  /* 0x0000002000308947 */ /* 0x004fea0003800000 */
.L_x_2155:
        /* <DEDUP_REMOVED lines=11> */
.L_x_2105:
[----:B0-----:R-:W3:Y:S01]  /*10f40*/  LDL R14, [R1] ;  /* 0x00000000010e7983 */ /* 0x001ee20000100800 */
[----:B------:R-:W-:-:S03]  /*10f50*/  MOV R15, 0x400 ;  /* 0x00000400000f7802 */ /* 0x000fc60000000f00 */
[----:B------:R-:W4:Y:S01]  /*10f60*/  LDL R11, [R1+0x4] ;  /* 0x00000400010b7983 */ /* 0x000f220000100800 */
[----:B------:R-:W0:Y:S01]  /*10f70*/  S2R R17, SR_CgaCtaId ;  /* 0x0000000000117919 */ /* 0x000e220000008800 */
[----:B------:R-:W-:Y:S01]  /*10f80*/  R2UR UR11, R12 ;  /* 0x000000000c0b72ca */ /* 0x000fe200000e0000 */
[----:B------:R-:W-:Y:S01]  /*10f90*/  UIADD3 UR4, UP0, UR36, 0x370, URZ ;  /* 0x0000037024047890 */ /* 0x000fe2000ff1e03f */
[----:B------:R-:W-:Y:S02]  /*10fa0*/  R2UR UR12, R0 ;  /* 0x00000000000c72ca */ /* 0x000fe400000e0000 */
[----:B0-----:R-:W-:-:S04]  /*10fb0*/  LEA R15, R17, R15, 0x18 ;  /* 0x0000000f110f7211 */ /* 0x001fc800078ec0ff */
[----:B--2---:R-:W-:Y:S02]  /*10fc0*/  IADD3 R2, R15, 0x34800, RZ ;  /* 0x000348000f027810 */ /* 0x004fe40007ffe0ff */
        /* <DEDUP_REMOVED lines=29> */
.L_x_2156:
        /* <DEDUP_REMOVED lines=8> */
.L_x_2107:
        /* <DEDUP_REMOVED lines=21> */
[----:B------:R-:W-:Y:S02]  /*11370*/  ULEA UR11, UR11, UR5, 0x7 ;  /* 0x000000050b0b7291 */ /* 0x000fe4000f8e383f */
[----:B------:R-:W-:-:S09]  /*11380*/  UIADD3.X UR5, URZ, UR37, URZ, UP0, !UPT ;  /* 0x000000253f057290 */ /* 0x000fd200087fe43f */
[----:B------:R0:W-:Y:S02]  /*11390*/  UTMALDG.4D [UR8], [UR4], desc[UR6] ;  /* 0x00000608040075b4 */ /* 0x0001e40008019000 */
[----:B0-----:R-:W-:Y:S01]  /*113a0*/  UMOV UR8, UR14 ;  /* 0x0000000e00087c82 */ /* 0x001fe20008000000 */
[----:B------:R-:W-:Y:S02]  /*113b0*/  UMOV UR10, UR15 ;  /* 0x0000000f000a7c82 */ /* 0x000fe40008000000 */
[----:B------:R1:W-:Y:S02]  /*113c0*/  UTMALDG.4D [UR8], [UR4], desc[UR6] ;  /* 0x00000608040075b4 */ /* 0x0003e40008019000 */
[----:B-1----:R-:W-:Y:S01]  /*113d0*/  NOP ;  /* 0x0000000000007918 */ /* 0x002fe20000000000 */
.L_x_2102:
[----:B------:R-:W-:Y:S05]  /*113e0*/  BSYNC B1 ;  /* 0x0000000000017941 */ /* 0x000fea0003800000 */
.L_x_2101:
[C---:B------:R-:W-:Y:S02]  /*113f0*/  ISETP.GT.AND P0, PT, R7.reuse, 0x1, PT ;  /* 0x000000010700780c */ /* 0x040fe40003f04270 */
[----:B------:R-:W-:-:S05]  /*11400*/  IADD3 R2, R7, -0x2, RZ ;  /* 0xfffffffe07027810 */ /* 0x000fca0007ffe0ff */
[----:B------:R-:W-:-:S06]  /*11410*/  IMAD.MOV.U32 R7, RZ, RZ, R2 ;  /* 0x000000ffff077224 */ /* 0x000fcc00078e0002 */
[----:B------:R-:W-:Y:S05]  /*11420*/  @P0 BRA `(.L_x_2108) ;  /* 0xfffffff000040947 */ /* 0x000fea000383ffff */
.L_x_2084:
[----:B------:R-:W-:Y:S05]  /*11430*/  BSYNC B0 ;  /* 0x0000000000007941 */ /* 0x000fea0003800000 */
.L_x_2083:
        /* <DEDUP_REMOVED lines=18> */
.L_x_2110:
[----:B------:R-:W-:Y:S05]  /*11560*/  BSYNC B0 ;  /* 0x0000000000007941 */ /* 0x000fea0003800000 */
.L_x_2109:
        /* <DEDUP_REMOVED lines=11> */
.L_x_2157:
        /* <DEDUP_REMOVED lines=11> */
.L_x_2114:
[----:B------:R-:W2:Y:S01]  /*116d0*/  LDL.LU R8, [R1+0x4] ;  /* 0x0000040001087983 */ /* 0x000ea20000300800 */
[----:B------:R-:W-:-:S03]  /*116e0*/  MOV R4, 0x400 ;  /* 0x0000040000047802 */ /* 0x000fc60000000f00 */
[----:B-1----:R-:W3:Y:S01]  /*116f0*/  LDL R2, [R1] ;  /* 0x0000000001027983 */ /* 0x002ee20000100800 */
        /* <DEDUP_REMOVED lines=11> */
[----:B--2---:R-:W-:Y:S01]  /*117b0*/  R2UR UR5, R8 ;  /* 0x00000000080572ca */ /* 0x004fe200000e0000 */
[----:B---3--:R-:W-:-:S05]  /*117c0*/  IMAD R2, R2, 0x8000, R4 ;  /* 0x0000800002027824 */ /* 0x008fca00078e0204 */
[----:B------:R-:W-:-:S07]  /*117d0*/  R2UR UR6, R2 ;  /* 0x00000000020672ca */ /* 0x000fce00000e0000 */
[----:B------:R-:W-:Y:S02]  /*117e0*/  ULEA UR11, UR11, UR5, 0x7 ;  /* 0x000000050b0b7291 */ /* 0x000fe4000f8e383f */
[----:B------:R-:W-:-:S04]  /*117f0*/  UIADD3.X UR5, URZ, UR37, URZ, UP0, !UPT ;  /* 0x000000253f057290 */ /* 0x000fc800087fe43f */
        /* <DEDUP_REMOVED lines=8> */
.L_x_2112:
[----:B------:R-:W-:Y:S05]  /*11880*/  BSYNC B0 ;  /* 0x0000000000007941 */ /* 0x000fea0003800000 */
.L_x_2111:
        /* <DEDUP_REMOVED lines=9> */
.L_x_2068:
[----:B------:R-:W-:Y:S05]  /*11920*/  BSYNC B6 ;  /* 0x0000000000067941 */ /* 0x000fea0003800000 */
.L_x_2066:
[----:B------:R-:W-:-:S03]  /*11930*/  UMOV UR4, 0xffffffff ;  /* 0xffffffff00047882 */ /* 0x000fc60000000000 */
[----:B------:R-:W-:Y:S05]  /*11940*/  BRA.DIV UR4, `(.L_x_2115) ;  /* 0x0000001604bc7947 */ /* 0x000fea000b800000 */
[----:B------:R2:W3:Y:S04]  /*11950*/  SHFL.IDX PT, R4, R16, RZ, 0x1f ;  /* 0x00001fff10047589 */ /* 0x0004e800000e0000 */
[----:B------:R-:W4:Y:S02]  /*11960*/  SHFL.IDX PT, R16, R16, 0x1, 0x1f ;  /* 0x00201f0010107f89 */ /* 0x000f2400000e0000 */
.L_x_2161:
[----:B-1----:R-:W1:Y:S01]  /*11970*/  S2R R0, SR_TID.X ;  /* 0x0000000000007919 */ /* 0x002e620000002100 */
[----:B------:R-:W-:Y:S01]  /*11980*/  ULDC UR4, c[0x0][0xc14] ;  /* 0x0003050000047ab9 */ /* 0x000fe20000000800 */
[----:B------:R-:W-:Y:S01]  /*11990*/  BSSY B0, `(.L_x_2116) ;  /* 0x000000c000007945 */ /* 0x000fe20003800000 */
[----:B------:R-:W-:Y:S01]  /*119a0*/  IMAD.MOV.U32 R17, RZ, RZ, RZ ;  /* 0x000000ffff117224 */ /* 0x000fe200078e00ff */
[----:B-1----:R-:W-:Y:S02]  /*119b0*/  LOP3.LUT R6, R0, 0x1f, RZ, 0xc0, !PT ;  /* 0x0000001f00067812 */ /* 0x002fe400078ec0ff */
[----:B------:R-:W-:Y:S02]  /*119c0*/  MOV R0, UR4 ;  /* 0x0000000400007c02 */ /* 0x000fe40008000f00 */
        /* <DEDUP_REMOVED lines=8> */
.L_x_2117:
[----:B------:R-:W-:Y:S05]  /*11a50*/  BSYNC B0 ;  /* 0x0000000000007941 */ /* 0x000fea0003800000 */
.L_x_2116:
        /* <DEDUP_REMOVED lines=23> */
.L_x_2169:
[----:B------:R-:W-:Y:S02]  /*11bd0*/  ULDC UR4, c[0x0][0xc10] ;  /* 0x0003040000047ab9 */ /* 0x000fe40000000800 */
[----:B------:R-:W-:-:S05]  /*11be0*/  MOV R5, UR4 ;  /* 0x0000000400057c02 */ /* 0x000fca0008000f00 */
[----:B-1----:R-:W-:-:S04]  /*11bf0*/  IMAD R3, R14, R5, RZ ;  /* 0x000000050e037224 */ /* 0x002fc800078e02ff */
[----:B--2-4-:R-:W-:-:S05]  /*11c00*/  IMAD.IADD R16, R16, 0x1, R3 ;  /* 0x0000000110107824 */ /* 0x014fca00078e0203 */
[----:B---3--:R-:W-:-:S13]  /*11c10*/  ISETP.GT.AND P0, PT, R16, R4, PT ;  /* 0x000000041000720c */ /* 0x008fda0003f04270 */
[----:B------:R-:W-:Y:S05]  /*11c20*/  @P0 BRA `(.L_x_2119) ;  /* 0x0000000000b80947 */ /* 0x000fea0003800000 */
[----:B------:R-:W1:Y:S02]  /*11c30*/  LDC R0, c[0x0][0xc14] ;  /* 0x00030500ff007b82 */ /* 0x000e640000000800 */
.L_x_2124:
        /* <DEDUP_REMOVED lines=15> */
.L_x_2122:
[----:B------:R-:W-:Y:S05]  /*11d30*/  BSYNC B0 ;  /* 0x0000000000007941 */ /* 0x000fea0003800000 */
.L_x_2121:
        /* <DEDUP_REMOVED lines=20> */
[----:B0-----:R-:W-:-:S05]  /*11e80*/  SEL R14, R14, RZ, P0 ;  /* 0x000000ff0e0e7207 */ /* 0x001fca0000000000 */
[----:B------:R-:W-:-:S05]  /*11e90*/  IMAD.IADD R2, R5, 0x1, R14 ;  /* 0x0000000105027824 */ /* 0x000fca00078e020e */
[----:B------:R0:W1:Y:S02]  /*11ea0*/  SHFL.IDX PT, R14, R2, 0x1f, 0x1f ;  /* 0x03e01f00020e7f89 */ /* 0x00006400000e0000 */
.L_x_2177:
[----:B------:R-:W-:Y:S02]  /*11eb0*/  ULDC UR4, c[0x0][0xc10] ;  /* 0x0003040000047ab9 */ /* 0x000fe40000000800 */
[----:B------:R-:W-:-:S04]  /*11ec0*/  IMAD.U32 R5, RZ, RZ, UR4 ;  /* 0x00000004ff057e24 */ /* 0x000fc8000f8e00ff */
[----:B-1----:R-:W-:-:S04]  /*11ed0*/  IMAD R3, R14, R5, RZ ;  /* 0x000000050e037224 */ /* 0x002fc800078e02ff */
[----:B------:R-:W-:-:S05]  /*11ee0*/  IMAD.IADD R16, R3, 0x1, R16 ;  /* 0x0000000103107824 */ /* 0x000fca00078e0210 */
[----:B------:R-:W-:-:S13]  /*11ef0*/  ISETP.GT.AND P0, PT, R16, R4, PT ;  /* 0x000000041000720c */ /* 0x000fda0003f04270 */
[----:B------:R-:W-:Y:S05]  /*11f00*/  @!P0 BRA `(.L_x_2124) ;  /* 0xfffffffc004c8947 */ /* 0x000fea000383ffff */
.L_x_2119:
        /* <DEDUP_REMOVED lines=8> */
.L_x_2181:
[----:B------:R-:W-:Y:S01]  /*11f90*/  ISETP.NE.AND P0, PT, R3, RZ, PT ;  /* 0x000000ff0300720c */ /* 0x000fe20003f05270 */
[----:B------:R-:W-:-:S12]  /*11fa0*/  IMAD.MOV.U32 R7, RZ, RZ, RZ ;  /* 0x000000ffff077224 */ /* 0x000fd800078e00ff */
[----:B------:R-:W-:Y:S05]  /*11fb0*/  @!P0 BRA `(.L_x_2126) ;  /* 0x0000000000108947 */ /* 0x000fea0003800000 */
[----:B------:R-:W-:Y:S01]  /*11fc0*/  UMOV UR4, 0xffffffff ;  /* 0xffffffff00047882 */ /* 0x000fe20000000000 */
[----:B------:R-:W-:Y:S02]  /*11fd0*/  IADD3 R12, R6, -0x1, RZ ;  /* 0xffffffff060c7810 */ /* 0x000fe40007ffe0ff */
[----:B------:R-:W-:Y:S05]  /*11fe0*/  BRA.DIV UR4, `(.L_x_2127) ;  /* 0x0000001a04487947 */ /* 0x000fea000b800000 */
[----:B------:R3:W4:Y:S02]  /*11ff0*/  SHFL.IDX PT, R7, R2, R12, 0x1f ;  /* 0x00001f0c02077589 */ /* 0x00072400000e0000 */
.L_x_2126:
        /* <DEDUP_REMOVED lines=24> */
[----:B------:R-:W-:Y:S01]  /*12180*/  @!P0 IADD3 R4, R4, -R9, RZ ;  /* 0x8000000904048210 */ /* 0x000fe20007ffe0ff */
        /* <DEDUP_REMOVED lines=8> */
[----:B------:R-:W-:Y:S01]  /*12210*/  IMAD R4, R8, R9, RZ ;  /* 0x0000000908047224 */ /* 0x000fe200078e02ff */
[----:B------:R-:W-:-:S03]  /*12220*/  IADD3 R9, -R9, RZ, RZ ;  /* 0x000000ff09097210 */ /* 0x000fc60007ffe1ff */
        /* <DEDUP_REMOVED lines=25> */
[----:B------:R-:W-:Y:S02]  /*123c0*/  @!P0 IADD3 R3, -R3, RZ, RZ ;  /* 0x000000ff03038210 */ /* 0x000fe40007ffe1ff */
[----:B------:R-:W-:-:S13]  /*123d0*/  ISETP.NE.AND P0, PT, R8, RZ, PT ;  /* 0x000000ff0800720c */ /* 0x000fda0003f05270 */
[----:B------:R-:W-:Y:S01]  /*123e0*/  @!P0 LOP3.LUT R3, RZ, R8, RZ, 0x33, !PT ;  /* 0x00000008ff038212 */ /* 0x000fe200078e33ff */
[----:B------:R-:W-:-:S03]  /*123f0*/  IMAD.MOV R8, RZ, RZ, -R8 ;  /* 0x000000ffff087224 */ /* 0x000fc600078e0a08 */
[----:B------:R-:W-:Y:S01]  /*12400*/  LOP3.LUT R2, RZ, R3, RZ, 0x33, !PT ;  /* 0x00000003ff027212 */ /* 0x000fe200078e33ff */
[----:B------:R-:W-:-:S04]  /*12410*/  IMAD R18, R3, R8, R4 ;  /* 0x0000000803127224 */ /* 0x000fc800078e0204 */
[----:B------:R-:W-:Y:S01]  /*12420*/  IMAD.IADD R17, R17, 0x1, R2 ;  /* 0x0000000111117824 */ /* 0x000fe200078e0202 */
[----:B------:R-:W-:Y:S06]  /*12430*/  BRA `(.L_x_2128) ;  /* 0x00000000001c7947 */ /* 0x000fec0003800000 */
.L_x_2120:
[----:B------:R-:W-:Y:S01]  /*12440*/  UMOV UR4, URZ ;  /* 0x0000003f00047c82 */ /* 0x000fe20008000000 */
[----:B------:R-:W-:Y:S01]  /*12450*/  UMOV UR5, URZ ;  /* 0x0000003f00057c82 */ /* 0x000fe20008000000 */
[----:B------:R-:W-:Y:S01]  /*12460*/  ULDC UR6, c[0x0][0xc14] ;  /* 0x0003050000067ab9 */ /* 0x000fe20000000800 */
[----:B------:R-:W-:Y:S01]  /*12470*/  IMAD.MOV.U32 R16, RZ, RZ, R4 ;  /* 0x000000ffff107224 */ /* 0x000fe200078e0004 */
[----:B------:R-:W-:Y:S01]  /*12480*/  MOV R19, UR6 ;  /* 0x0000000600137c02 */ /* 0x000fe20008000f00 */
[----:B------:R-:W-:Y:S02]  /*12490*/  IMAD.U32 R17, RZ, RZ, UR4 ;  /* 0x00000004ff117e24 */ /* 0x000fe4000f8e00ff */
[----:B------:R-:W-:-:S07]  /*124a0*/  IMAD.U32 R18, RZ, RZ, UR5 ;  /* 0x00000005ff127e24 */ /* 0x000fce000f8e00ff */
.L_x_2128:
        /* <DEDUP_REMOVED lines=12> */
.L_x_2062:
        /* <DEDUP_REMOVED lines=12> */
.L_x_2184:
[----:B------:R-:W-:Y:S05]  /*12630*/  BSYNC B0 ;  /* 0x0000000000007941 */ /* 0x000fea0003800000 */
.L_x_2130:
[----:B------:R-:W-:-:S03]  /*12640*/  UMOV UR4, 0xffffffff ;  /* 0xffffffff00047882 */ /* 0x000fc60000000000 */
[----:B------:R-:W-:Y:S05]  /*12650*/  BRA.DIV UR4, `(.L_x_2132) ;  /* 0x0000001204e87947 */ /* 0x000fea000b800000 */
[----:B------:R-:W2:Y:S02]  /*12660*/  S2R R2, SR_TID.X ;  /* 0x0000000000027919 */ /* 0x000ea40000002100 */
[----:B--2---:R-:W-:-:S04]  /*12670*/  SHF.R.U32.HI R2, RZ, 0x5, R2 ;  /* 0x00000005ff027819 */ /* 0x004fc80000011602 */
[----:B------:R-:W-:-:S05]  /*12680*/  LOP3.LUT R2, R2, 0x3, RZ, 0xc0, !PT ;  /* 0x0000000302027812 */ /* 0x000fca00078ec0ff */
[----:B------:R2:W3:Y:S02]  /*12690*/  SHFL.IDX PT, R14, R2, RZ, 0x1f ;  /* 0x00001fff020e7589 */ /* 0x0004e400000e0000 */
.L_x_2187:
[----:B---3--:R-:W-:Y:S01]  /*126a0*/  ISETP.NE.AND P0, PT, R14, RZ, PT ;  /* 0x000000ff0e00720c */ /* 0x008fe20003f05270 */
[----:B------:R-:W-:-:S12]  /*126b0*/  BSSY B0, `(.L_x_2133) ;  /* 0x0000029000007945 */ /* 0x000fd80003800000 */
[----:B------:R-:W-:Y:S05]  /*126c0*/  @P0 BRA `(.L_x_2134) ;  /* 0x00000000009c0947 */ /* 0x000fea0003800000 */
[----:B------:R-:W-:-:S03]  /*126d0*/  UMOV UR4, 0xffffffff ;  /* 0xffffffff00047882 */ /* 0x000fc60000000000 */
[----:B------:R-:W-:Y:S05]  /*126e0*/  BRA.DIV UR4, `(.L_x_2135) ;  /* 0x0000001204f87947 */ /* 0x000fea000b800000 */
[----:B------:R-:W-:-:S13]  /*126f0*/  ELECT P6, URZ, PT ;  /* 0x00000000003f782f */ /* 0x000fda00038c0000 */
.L_x_2190:
        /* <DEDUP_REMOVED lines=8> */
.L_x_2136:
        /* <DEDUP_REMOVED lines=10> */
[----:B------:R-:W-:Y:S02]  /*12820*/  LOP3.LUT R4, R7, R4, RZ, 0x3c, !PT ;  /* 0x0000000407047212 */ /* 0x000fe400078e3cff */
[----:B------:R-:W-:-:S02]  /*12830*/  LEA R7, R3, R2, 0x3 ;  /* 0x0000000203077211 */ /* 0x000fc400078e18ff */
[----:B------:R-:W-:Y:S01]  /*12840*/  SHF.L.U32 R2, R4, 0x1f, RZ ;  /* 0x0000001f04027819 */ /* 0x000fe200000006ff */
[----:B-1----:R-:W-:Y:S06]  /*12850*/  @!P0 BRA `(.L_x_2137) ;  /* 0x0000001000bc8947 */ /* 0x002fec0003800000 */
.L_x_2191:
[----:B------:R-:W2:Y:S02]  /*12860*/  SYNCS.PHASECHK.TRANS64.TRYWAIT P0, [R7+URZ], R2 ;  /* 0x00000002070075a7 */ /* 0x000ea4000800017f */
[----:B--2---:R-:W-:Y:S05]  /*12870*/  @!P0 BRA `(.L_x_2138) ;  /* 0x0000001000c88947 */ /* 0x004fea0003800000 */
.L_x_2192:
[----:B------:R-:W-:Y:S05]  /*12880*/  @!P2 BRA `(.L_x_2139) ;  /* 0x000000000004a947 */ /* 0x000fea0003800000 */
[----:B------:R-:W-:Y:S01]  /*12890*/  BPT.TRAP 0x1 ;  /* 0x000000040000795c */ /* 0x000fe20000300000 */
.L_x_2139:
[----:B------:R-:W3:Y:S01]  /*128a0*/  LDL.LU R4, [R1] ;  /* 0x0000000001047983 */ /* 0x000ee20000300800 */
[----:B------:R-:W-:-:S04]  /*128b0*/  VIADD R0, R0, 0x34860 ;  /* 0x0003486000007836 */ /* 0x000fc80000000000 */
[----:B---3--:R-:W-:-:S04]  /*128c0*/  IMAD R4, R4, 0x8, R0 ;  /* 0x0000000804047824 */ /* 0x008fc800078e0200 */
[----:B------:R-:W3:Y:S02]  /*128d0*/  SYNCS.PHASECHK.TRANS64.TRYWAIT P0, [R4+URZ], R5 ;  /* 0x00000005040075a7 */ /* 0x000ee4000800017f */
[----:B---3--:R-:W-:Y:S05]  /*128e0*/  @!P0 BRA `(.L_x_2140) ;  /* 0x0000001000c08947 */ /* 0x008fea0003800000 */
.L_x_2193:
[----:B------:R-:W-:-:S07]  /*128f0*/  IMAD R3, R3, 0x8, R0 ;  /* 0x0000000803037824 */ /* 0x000fce00078e0200 */
.L_x_2141:
[----:B----4-:R4:W0:Y:S02]  /*12900*/  SYNCS.PHASECHK.TRANS64.TRYWAIT P0, [R3+URZ], R2 ;  /* 0x00000002030075a7 */ /* 0x010824000800017f */
[----:B0-----:R-:W-:Y:S05]  /*12910*/  @!P0 NANOSLEEP.SYNCS 0x989680 ;  /* 0x009896800000895d */ /* 0x001fea0003900000 */
[----:B------:R-:W0:Y:S02]  /*12920*/  @!P0 SYNCS.PHASECHK.TRANS64 P0, [R3+URZ], R2 ;  /* 0x00000002030085a7 */ /* 0x000e24000800007f */
[----:B0-----:R-:W-:Y:S05]  /*12930*/  @!P0 BRA `(.L_x_2141) ;  /* 0xfffffffc00f08947 */ /* 0x001fea000383ffff */
.L_x_2134:
[----:B------:R-:W-:Y:S05]  /*12940*/  BSYNC B0 ;  /* 0x0000000000007941 */ /* 0x000fea0003800000 */
.L_x_2133:
[----:B------:R-:W-:Y:S05]  /*12950*/  EXIT ;  /* 0x000000000000794d */ /* 0x000fea0003800000 */
.L_x_2006:
[----:B0-----:R-:W-:-:S04]  /*12960*/  IMAD.U32 R3, RZ, RZ, UR38 ;  /* 0x00000026ff037e24 */ /* 0x001fc8000f8e00ff */
[----:B------:R0:W1:Y:S03]  /*12970*/  SYNCS.PHASECHK.TRANS64.TRYWAIT P1, [R3+URZ+0x34800], R0 ;  /* 0x03480000030075a7 */ /* 0x000066000802017f */
[----:B-1----:R-:W-:Y:S05]  /*12980*/  @!P1 NANOSLEEP.SYNCS 0x989680 ;  /* 0x009896800000995d */ /* 0x002fea0003900000 */
[----:B------:R-:W1:Y:S02]  /*12990*/  @!P1 SYNCS.PHASECHK.TRANS64 P1, [R3+URZ+0x34800], R0 ;  /* 0x03480000030095a7 */ /* 0x000e64000802007f */
[----:B-1----:R-:W-:Y:S05]  /*129a0*/  @!P1 BRA `(.L_x_2006) ;  /* 0xfffffffc00ec9947 */ /* 0x002fea000383ffff */
[----:B------:R-:W-:Y:S05]  /*129b0*/  BRA `(.L_x_2142) ;  /* 0xfffffeec00cc7947 */ /* 0x000fea000383ffff */
.L_x_2010:
[----:B-1----:R1:W2:Y:S02]  /*129c0*/  SYNCS.PHASECHK.TRANS64.TRYWAIT P2, [R0+URZ+0x34830], R3 ;  /* 0x03483003000075a7 */ /* 0x0022a4000804017f */
[----:B--2---:R-:W-:Y:S05]  /*129d0*/  @!P2 NANOSLEEP.SYNCS 0x989680 ;  /* 0x009896800000a95d */ /* 0x004fea0003900000 */
[----:B------:R-:W2:Y:S02]  /*129e0*/  @!P2 SYNCS.PHASECHK.TRANS64 P2, [R0+URZ+0x34830], R3 ;  /* 0x034830030000a5a7 */ /* 0x000ea4000804007f */
[----:B--2---:R-:W-:Y:S05]  /*129f0*/  @!P2 BRA `(.L_x_2010) ;  /* 0xfffffffc00f0a947 */ /* 0x004fea000383ffff */
[----:B------:R-:W-:Y:S05]  /*12a00*/  BRA `(.L_x_2009) ;  /* 0xfffffeec00f47947 */ /* 0x000fea000383ffff */
.L_x_2015:
[----:B-1----:R-:W-:-:S04]  /*12a10*/  IMAD.U32 R10, RZ, RZ, UR8 ;  /* 0x00000008ff0a7e24 */ /* 0x002fc8000f8e00ff */
[----:B------:R1:W2:Y:S03]  /*12a20*/  SYNCS.PHASECHK.TRANS64.TRYWAIT P2, [R10+URZ+0x34830], R5 ;  /* 0x034830050a0075a7 */ /* 0x0002a6000804017f */
[----:B--2---:R-:W-:Y:S05]  /*12a30*/  @!P2 NANOSLEEP.SYNCS 0x989680 ;  /* 0x009896800000a95d */ /* 0x004fea0003900000 */
[----:B------:R-:W2:Y:S02]  /*12a40*/  @!P2 SYNCS.PHASECHK.TRANS64 P2, [R10+URZ+0x34830], R5 ;  /* 0x034830050a00a5a7 */ /* 0x000ea4000804007f */
[----:B--2---:R-:W-:Y:S05]  /*12a50*/  @!P2 BRA `(.L_x_2015) ;  /* 0xfffffffc00eca947 */ /* 0x004fea000383ffff */
[----:B------:R-:W-:Y:S05]  /*12a60*/  BRA `(.L_x_2014) ;  /* 0xffffff2000607947 */ /* 0x000fea000383ffff */
.L_x_2019:
[----:B01----:R-:W-:-:S04]  /*12a70*/  IMAD.U32 R5, RZ, RZ, UR9 ;  /* 0x00000009ff057e24 */ /* 0x003fc8000f8e00ff */
[----:B------:R0:W1:Y:S03]  /*12a80*/  SYNCS.PHASECHK.TRANS64.TRYWAIT P2, [R5+URZ+0x34850], R0 ;  /* 0x03485000050075a7 */ /* 0x000066000804017f */
[----:B-1----:R-:W-:Y:S05]  /*12a90*/  @!P2 NANOSLEEP.SYNCS 0x989680 ;  /* 0x009896800000a95d */ /* 0x002fea0003900000 */
[----:B------:R-:W1:Y:S02]  /*12aa0*/  @!P2 SYNCS.PHASECHK.TRANS64 P2, [R5+URZ+0x34850], R0 ;  /* 0x034850000500a5a7 */ /* 0x000e64000804007f */
[----:B-1----:R-:W-:Y:S05]  /*12ab0*/  @!P2 BRA `(.L_x_2019) ;  /* 0xfffffffc00eca947 */ /* 0x002fea000383ffff */
[----:B------:R-:W-:Y:S05]  /*12ac0*/  BRA `(.L_x_2018) ;  /* 0xffffff2800a07947 */ /* 0x000fea000383ffff */
.L_x_2025:
[----:B-1----:R-:W-:-:S04]  /*12ad0*/  MOV R10, UR8 ;  /* 0x00000008000a7c02 */ /* 0x002fc80008000f00 */
[----:B------:R1:W2:Y:S03]  /*12ae0*/  SYNCS.PHASECHK.TRANS64.TRYWAIT P2, [R10+URZ+0x34830], R5 ;  /* 0x034830050a0075a7 */ /* 0x0002a6000804017f */
[----:B--2---:R-:W-:Y:S05]  /*12af0*/  @!P2 NANOSLEEP.SYNCS 0x989680 ;  /* 0x009896800000a95d */ /* 0x004fea0003900000 */
[----:B------:R-:W2:Y:S02]  /*12b00*/  @!P2 SYNCS.PHASECHK.TRANS64 P2, [R10+URZ+0x34830], R5 ;  /* 0x034830050a00a5a7 */ /* 0x000ea4000804007f */
[----:B--2---:R-:W-:Y:S05]  /*12b10*/  @!P2 BRA `(.L_x_2025) ;  /* 0xfffffffc00eca947 */ /* 0x004fea000383ffff */
[----:B------:R-:W-:Y:S05]  /*12b20*/  BRA `(.L_x_2024) ;  /* 0xffffff5000d87947 */ /* 0x000fea000383ffff */
.L_x_2029:
[----:B01----:R-:W-:-:S04]  /*12b30*/  IMAD.U32 R5, RZ, RZ, UR8 ;  /* 0x00000008ff057e24 */ /* 0x003fc8000f8e00ff */
[----:B------:R0:W1:Y:S03]  /*12b40*/  SYNCS.PHASECHK.TRANS64.TRYWAIT P2, [R5+URZ+0x34850], R0 ;  /* 0x03485000050075a7 */ /* 0x000066000804017f */
[----:B-1----:R-:W-:Y:S05]  /*12b50*/  @!P2 NANOSLEEP.SYNCS 0x989680 ;  /* 0x009896800000a95d */ /* 0x002fea0003900000 */
[----:B------:R-:W1:Y:S02]  /*12b60*/  @!P2 SYNCS.PHASECHK.TRANS64 P2, [R5+URZ+0x34850], R0 ;  /* 0x034850000500a5a7 */ /* 0x000e64000804007f */
[----:B-1----:R-:W-:Y:S05]  /*12b70*/  @!P2 BRA `(.L_x_2029) ;  /* 0xfffffffc00eca947 */ /* 0x002fea000383ffff */
[----:B------:R-:W-:Y:S05]  /*12b80*/  BRA `(.L_x_2028) ;  /* 0xffffff5c00187947 */ /* 0x000fea000383ffff */
.L_x_2034:
[----:B-1----:R-:W-:-:S04]  /*12b90*/  IMAD.U32 R7, RZ, RZ, UR5 ;  /* 0x00000005ff077e24 */ /* 0x002fc8000f8e00ff */
[----:B------:R1:W2:Y:S03]  /*12ba0*/  SYNCS.PHASECHK.TRANS64.TRYWAIT P0, [R7+URZ+0x34850], R0 ;  /* 0x03485000070075a7 */ /* 0x0002a6000800017f */
[----:B--2---:R-:W-:Y:S05]  /*12bb0*/  @!P0 NANOSLEEP.SYNCS 0x989680 ;  /* 0x009896800000895d */ /* 0x004fea0003900000 */
[----:B------:R-:W2:Y:S02]  /*12bc0*/  @!P0 SYNCS.PHASECHK.TRANS64 P0, [R7+URZ+0x34850], R0 ;  /* 0x03485000070085a7 */ /* 0x000ea4000800007f */
[----:B--2---:R-:W-:Y:S05]  /*12bd0*/  @!P0 BRA `(.L_x_2034) ;  /* 0xfffffffc00ec8947 */ /* 0x004fea000383ffff */
[----:B------:R-:W-:Y:S05]  /*12be0*/  BRA `(.L_x_2033) ;  /* 0xffffff7c00ec7947 */ /* 0x000fea000383ffff */
.L_x_2075:
[----:B------:R-:W1:Y:S01]  /*12bf0*/  S2R R8, SR_TID.X ;  /* 0x0000000000087919 */ /* 0x000e620000002100 */
[----:B------:R-:W-:Y:S01]  /*12c00*/  BSSY B0, `(.L_x_2143) ;  /* 0x000000a000007945 */ /* 0x000fe20003800000 */
[----:B------:R-:W-:Y:S02]  /*12c10*/  IMAD.MOV.U32 R12, RZ, RZ, RZ ;  /* 0x000000ffff0c7224 */ /* 0x000fe400078e00ff */
[----:B------:R-:W-:Y:S02]  /*12c20*/  IMAD.MOV.U32 R11, RZ, RZ, 0x1f ;  /* 0x0000001fff0b7424 */ /* 0x000fe400078e00ff */
[----:B------:R-:W-:Y:S01]  /*12c30*/  IMAD.MOV.U32 R15, RZ, RZ, -0x1 ;  /* 0xffffffffff0f7424 */ /* 0x000fe200078e00ff */
[----:B-1----:R-:W-:-:S04]  /*12c40*/  SHF.R.U32.HI R8, RZ, 0x5, R8 ;  /* 0x00000005ff087819 */ /* 0x002fc80000011608 */
[----:B------:R-:W-:-:S05]  /*12c50*/  LOP3.LUT R8, R8, 0x3, RZ, 0xc0, !PT ;  /* 0x0000000308087812 */ /* 0x000fca00078ec0ff */
[----:B0-----:R-:W-:-:S07]  /*12c60*/  IMAD.MOV.U32 R13, RZ, RZ, R8 ;  /* 0x000000ffff0d7224 */ /* 0x001fce00078e0008 */
[----:B------:R-:W-:Y:S05]  /*12c70*/  WARPSYNC.COLLECTIVE R15, `(.L_x_2144) ;  /* 0x000000000f087348 */ /* 0x000fea0003c00000 */
[----:B------:R0:W1:Y:S02]  /*12c80*/  SHFL.IDX P6, R14, R13, R12, R11 ;  /* 0x0000000c0d0e7389 */ /* 0x00006400000c000b */
[----:B01----:R-:W-:Y:S01]  /*12c90*/  ENDCOLLECTIVE ;  /* 0x000000000000791b */ /* 0x003fe20003800000 */
.L_x_2144:
[----:B------:R-:W-:Y:S05]  /*12ca0*/  BSYNC B0 ;  /* 0x0000000000007941 */ /* 0x000fea0003800000 */
.L_x_2143:
[----:B------:R-:W-:Y:S05]  /*12cb0*/  BRA `(.L_x_2145) ;  /* 0xffffffc400847947 */ /* 0x000fea000383ffff */
.L_x_2076:
[----:B------:R-:W-:Y:S01]  /*12cc0*/  BSSY B0, `(.L_x_2146) ;  /* 0x0000006000007945 */ /* 0x000fe20003800000 */
[----:B------:R-:W-:-:S07]  /*12cd0*/  MOV R15, 0xffffffff ;  /* 0xffffffff000f7802 */ /* 0x000fce0000000f00 */
[----:B------:R-:W-:Y:S05]  /*12ce0*/  WARPSYNC.COLLECTIVE R15, `(.L_x_2147) ;  /* 0x000000000f0c7348 */ /* 0x000fea0003c00000 */
[----:B------:R-:W-:Y:S02]  /*12cf0*/  ELECT P6, UR62, PT ;  /* 0x00000000003e782f */ /* 0x000fe400038c0000 */
[----:B------:R-:W-:Y:S01]  /*12d00*/  MOV R14, UR62 ;  /* 0x0000003e000e7c02 */ /* 0x000fe20008000f00 */
[----:B------:R-:W-:Y:S10]  /*12d10*/  ENDCOLLECTIVE ;  /* 0x000000000000791b */ /* 0x000ff40003800000 */
.L_x_2147:
[----:B------:R-:W-:Y:S05]  /*12d20*/  BSYNC B0 ;  /* 0x0000000000007941 */ /* 0x000fea0003800000 */
.L_x_2146:
[----:B------:R-:W-:Y:S05]  /*12d30*/  BRA `(.L_x_2148) ;  /* 0xffffffc400747947 */ /* 0x000fea000383ffff */
.L_x_2079:
[----:B0-----:R0:W1:Y:S02]  /*12d40*/  SYNCS.PHASECHK.TRANS64.TRYWAIT P0, [R8+URZ+0x34840], R9 ;  /* 0x03484009080075a7 */ /* 0x001064000800017f */
[----:B-1----:R-:W-:Y:S05]  /*12d50*/  @!P0 NANOSLEEP.SYNCS 0x989680 ;  /* 0x009896800000895d */ /* 0x002fea0003900000 */
[----:B------:R-:W1:Y:S02]  /*12d60*/  @!P0 SYNCS.PHASECHK.TRANS64 P0, [R8+URZ+0x34840], R9 ;  /* 0x03484009080085a7 */ /* 0x000e64000800007f */
[----:B-1----:R-:W-:Y:S05]  /*12d70*/  @!P0 BRA `(.L_x_2079) ;  /* 0xfffffffc00f08947 */ /* 0x002fea000383ffff */
[----:B------:R-:W-:Y:S05]  /*12d80*/  BRA `(.L_x_2149) ;  /* 0xffffffc400e07947 */ /* 0x000fea000383ffff */
.L_x_2082:
        /* <DEDUP_REMOVED lines=8> */
.L_x_2090:
[----:B0-----:R0:W1:Y:S02]  /*12e10*/  SYNCS.PHASECHK.TRANS64.TRYWAIT P0, [R2+URZ+0x34840], R3 ;  /* 0x03484003020075a7 */ /* 0x001064000800017f */
[----:B-1----:R-:W-:Y:S05]  /*12e20*/  @!P0 NANOSLEEP.SYNCS 0x989680 ;  /* 0x009896800000895d */ /* 0x002fea0003900000 */
[----:B------:R-:W1:Y:S02]  /*12e30*/  @!P0 SYNCS.PHASECHK.TRANS64 P0, [R2+URZ+0x34840], R3 ;  /* 0x03484003020085a7 */ /* 0x000e64000800007f */
[----:B-1----:R-:W-:Y:S05]  /*12e40*/  @!P0 BRA `(.L_x_2090) ;  /* 0xfffffffc00f08947 */ /* 0x002fea000383ffff */
[----:B------:R-:W-:Y:S05]  /*12e50*/  BRA `(.L_x_2151) ;  /* 0xffffffcc00e47947 */ /* 0x000fea000383ffff */
.L_x_2092:
[----:B0-----:R0:W1:Y:S02]  /*12e60*/  SYNCS.PHASECHK.TRANS64.TRYWAIT P0, [R3+URZ+0x60], R2 ;  /* 0x00006002030075a7 */ /* 0x001064000800017f */
[----:B-1----:R-:W-:Y:S05]  /*12e70*/  @!P0 NANOSLEEP.SYNCS 0x989680 ;  /* 0x009896800000895d */ /* 0x002fea0003900000 */
[----:B------:R-:W1:Y:S02]  /*12e80*/  @!P0 SYNCS.PHASECHK.TRANS64 P0, [R3+URZ+0x60], R2 ;  /* 0x00006002030085a7 */ /* 0x000e64000800007f */
[----:B-1----:R-:W-:Y:S05]  /*12e90*/  @!P0 BRA `(.L_x_2092) ;  /* 0xfffffffc00f08947 */ /* 0x002fea000383ffff */
[----:B------:R-:W-:Y:S05]  /*12ea0*/  BRA `(.L_x_2152) ;  /* 0xffffffd000907947 */ /* 0x000fea000383ffff */
.L_x_2097:
[----:B-1----:R1:W2:Y:S02]  /*12eb0*/  SYNCS.PHASECHK.TRANS64.TRYWAIT P0, [R2+URZ+0x34840], R3 ;  /* 0x03484003020075a7 */ /* 0x0022a4000800017f */
[----:B--2---:R-:W-:Y:S05]  /*12ec0*/  @!P0 NANOSLEEP.SYNCS 0x989680 ;  /* 0x009896800000895d */ /* 0x004fea0003900000 */
[----:B------:R-:W2:Y:S02]  /*12ed0*/  @!P0 SYNCS.PHASECHK.TRANS64 P0, [R2+URZ+0x34840], R3 ;  /* 0x03484003020085a7 */ /* 0x000ea4000800007f */
[----:B--2---:R-:W-:Y:S05]  /*12ee0*/  @!P0 BRA `(.L_x_2097) ;  /* 0xfffffffc00f08947 */ /* 0x004fea000383ffff */
[----:B------:R-:W-:Y:S05]  /*12ef0*/  BRA `(.L_x_2153) ;  /* 0xffffffd400f07947 */ /* 0x000fea000383ffff */
.L_x_2099:
[----:B0-----:R0:W1:Y:S02]  /*12f00*/  SYNCS.PHASECHK.TRANS64.TRYWAIT P1, [R3+URZ+0x60], R2 ;  /* 0x00006002030075a7 */ /* 0x001064000802017f */
[----:B-1----:R-:W-:Y:S05]  /*12f10*/  @!P1 NANOSLEEP.SYNCS 0x989680 ;  /* 0x009896800000995d */ /* 0x002fea0003900000 */
[----:B------:R-:W1:Y:S02]  /*12f20*/  @!P1 SYNCS.PHASECHK.TRANS64 P1, [R3+URZ+0x60], R2 ;  /* 0x00006002030095a7 */ /* 0x000e64000802007f */
[----:B-1----:R-:W-:Y:S05]  /*12f30*/  @!P1 BRA `(.L_x_2099) ;  /* 0xfffffffc00f09947 */ /* 0x002fea000383ffff */
[----:B------:R-:W-:Y:S05]  /*12f40*/  BRA `(.L_x_2154) ;  /* 0xffffffd8009c7947 */ /* 0x000fea000383ffff */
.L_x_2104:
[----:B--2---:R2:W3:Y:S02]  /*12f50*/  SYNCS.PHASECHK.TRANS64.TRYWAIT P0, [R2+URZ+0x34840], R3 ;  /* 0x03484003020075a7 */ /* 0x0044e4000800017f */
[----:B---3--:R-:W-:Y:S05]  /*12f60*/  @!P0 NANOSLEEP.SYNCS 0x989680 ;  /* 0x009896800000895d */ /* 0x008fea0003900000 */
[----:B------:R-:W3:Y:S02]  /*12f70*/  @!P0 SYNCS.PHASECHK.TRANS64 P0, [R2+URZ+0x34840], R3 ;  /* 0x03484003020085a7 */ /* 0x000ee4000800007f */
[----:B---3--:R-:W-:Y:S05]  /*12f80*/  @!P0 BRA `(.L_x_2104) ;  /* 0xfffffffc00f08947 */ /* 0x008fea000383ffff */
[----:B------:R-:W-:Y:S05]  /*12f90*/  BRA `(.L_x_2155) ;  /* 0xffffffdc00bc7947 */ /* 0x000fea000383ffff */
.L_x_2106:
[----:B0-----:R0:W1:Y:S02]  /*12fa0*/  SYNCS.PHASECHK.TRANS64.TRYWAIT P1, [R2+URZ+0x60], R9 ;  /* 0x00006009020075a7 */ /* 0x001064000802017f */
[----:B-1----:R-:W-:Y:S05]  /*12fb0*/  @!P1 NANOSLEEP.SYNCS 0x989680 ;  /* 0x009896800000995d */ /* 0x002fea0003900000 */
[----:B------:R-:W1:Y:S02]  /*12fc0*/  @!P1 SYNCS.PHASECHK.TRANS64 P1, [R2+URZ+0x60], R9 ;  /* 0x00006009020095a7 */ /* 0x000e64000802007f */
[----:B-1----:R-:W-:Y:S05]  /*12fd0*/  @!P1 BRA `(.L_x_2106) ;  /* 0xfffffffc00f09947 */ /* 0x002fea000383ffff */
[----:B------:R-:W-:Y:S05]  /*12fe0*/  BRA `(.L_x_2156) ;  /* 0xffffffe0006c7947 */ /* 0x000fea000383ffff */
.L_x_2113:
[----:B-1----:R1:W2:Y:S02]  /*12ff0*/  SYNCS.PHASECHK.TRANS64.TRYWAIT P0, [R3+URZ+0x34860], R2 ;  /* 0x03486002030075a7 */ /* 0x0022a4000800017f */
[----:B--2---:R-:W-:Y:S05]  /*13000*/  @!P0 NANOSLEEP.SYNCS 0x989680 ;  /* 0x009896800000895d */ /* 0x004fea0003900000 */
[----:B------:R-:W2:Y:S02]  /*13010*/  @!P0 SYNCS.PHASECHK.TRANS64 P0, [R3+URZ+0x34860], R2 ;  /* 0x03486002030085a7 */ /* 0x000ea4000800007f */
[----:B--2---:R-:W-:Y:S05]  /*13020*/  @!P0 BRA `(.L_x_2113) ;  /* 0xfffffffc00f08947 */ /* 0x004fea000383ffff */
[----:B------:R-:W-:Y:S05]  /*13030*/  BRA `(.L_x_2157) ;  /* 0xffffffe400787947 */ /* 0x000fea000383ffff */
.L_x_2115:
        /* <DEDUP_REMOVED lines=8> */
.L_x_2159:
[----:B------:R-:W-:Y:S05]  /*130c0*/  BSYNC B0 ;  /* 0x0000000000007941 */ /* 0x000fea0003800000 */
.L_x_2158:
[----:B------:R-:W-:Y:S01]  /*130d0*/  IMAD.MOV.U32 R13, RZ, RZ, R16 ;  /* 0x000000ffff0d7224 */ /* 0x000fe200078e0010 */
[----:B------:R-:W-:Y:S01]  /*130e0*/  MOV R12, 0x1 ;  /* 0x00000001000c7802 */ /* 0x000fe20000000f00 */
[----:B------:R-:W-:Y:S02]  /*130f0*/  IMAD.MOV.U32 R11, RZ, RZ, 0x1f ;  /* 0x0000001fff0b7424 */ /* 0x000fe400078e00ff */
[----:B------:R-:W-:Y:S02]  /*13100*/  IMAD.MOV.U32 R15, RZ, RZ, -0x1 ;  /* 0xffffffffff0f7424 */ /* 0x000fe400078e00ff */
[----:B------:R-:W-:-:S07]  /*13110*/  IMAD.MOV.U32 R4, RZ, RZ, R14 ;  /* 0x000000ffff047224 */ /* 0x000fce00078e000e */
[----:B------:R-:W-:Y:S05]  /*13120*/  WARPSYNC.COLLECTIVE R15, `(.L_x_2160) ;  /* 0x000000000f087348 */ /* 0x000fea0003c00000 */
[----:B------:R0:W1:Y:S02]  /*13130*/  SHFL.IDX P6, R14, R13, R12, R11 ;  /* 0x0000000c0d0e7389 */ /* 0x00006400000c000b */
[----:B01----:R-:W-:Y:S01]  /*13140*/  ENDCOLLECTIVE ;  /* 0x000000000000791b */ /* 0x003fe20003800000 */
.L_x_2160:
[----:B------:R-:W-:Y:S01]  /*13150*/  IMAD.MOV.U32 R16, RZ, RZ, R14 ;  /* 0x000000ffff107224 */ /* 0x000fe200078e000e */
[----:B------:R-:W-:Y:S06]  /*13160*/  BRA `(.L_x_2161) ;  /* 0xffffffe800007947 */ /* 0x000fec000383ffff */
.L_x_2118:
[----:B------:R-:W-:Y:S01]  /*13170*/  BSSY B0, `(.L_x_2162) ;  /* 0x0000008000007945 */ /* 0x000fe20003800000 */
[----:B0----5:R-:W-:Y:S01]  /*13180*/  IMAD.MOV.U32 R13, RZ, RZ, R17 ;  /* 0x000000ffff0d7224 */ /* 0x021fe200078e0011 */
[----:B------:R-:W-:Y:S01]  /*13190*/  MOV R15, 0xffffffff ;  /* 0xffffffff000f7802 */ /* 0x000fe20000000f00 */
[----:B------:R-:W-:Y:S02]  /*131a0*/  IMAD.MOV.U32 R12, RZ, RZ, 0x1 ;  /* 0x00000001ff0c7424 */ /* 0x000fe400078e00ff */
[----:B------:R-:W-:-:S07]  /*131b0*/  IMAD.MOV.U32 R11, RZ, RZ, RZ ;  /* 0x000000ffff0b7224 */ /* 0x000fce00078e00ff */
[----:B-1234-:R-:W-:Y:S05]  /*131c0*/  WARPSYNC.COLLECTIVE R15, `(.L_x_2163) ;  /* 0x000000000f087348 */ /* 0x01efea0003c00000 */
[----:B------:R0:W0:Y:S02]  /*131d0*/  SHFL.UP P6, R14, R13, R12, R11 ;  /* 0x0400000c0d0e7389 */ /* 0x00002400000c000b */
[----:B01234-:R-:W-:Y:S01]  /*131e0*/  ENDCOLLECTIVE ;  /* 0x000000000000791b */ /* 0x01ffe20003800000 */
.L_x_2163:
[----:B------:R-:W-:Y:S05]  /*131f0*/  BSYNC B0 ;  /* 0x0000000000007941 */ /* 0x000fea0003800000 */
.L_x_2162:
        /* <DEDUP_REMOVED lines=10> */
.L_x_2164:
        /* <DEDUP_REMOVED lines=8> */
.L_x_2165:
        /* <DEDUP_REMOVED lines=8> */
.L_x_2166:
        /* <DEDUP_REMOVED lines=8> */
.L_x_2167:
[----:B------:R-:W-:Y:S02]  /*13420*/  IMAD.MOV.U32 R12, RZ, RZ, 0x1f ;  /* 0x0000001fff0c7424 */ /* 0x000fe400078e00ff */
[----:B------:R-:W-:Y:S01]  /*13430*/  IMAD.MOV.U32 R11, RZ, RZ, 0x1f ;  /* 0x0000001fff0b7424 */ /* 0x000fe200078e00ff */
[----:B------:R-:W-:-:S04]  /*13440*/  SEL R2, R14, RZ, P0 ;  /* 0x000000ff0e027207 */ /* 0x000fc80000000000 */
[----:B------:R-:W-:-:S05]  /*13450*/  IADD3 R2, R5, R2, RZ ;  /* 0x0000000205027210 */ /* 0x000fca0007ffe0ff */
[----:B------:R-:W-:-:S07]  /*13460*/  IMAD.MOV.U32 R13, RZ, RZ, R2 ;  /* 0x000000ffff0d7224 */ /* 0x000fce00078e0002 */
[----:B------:R-:W-:Y:S05]  /*13470*/  WARPSYNC.COLLECTIVE R15, `(.L_x_2168) ;  /* 0x000000000f087348 */ /* 0x000fea0003c00000 */
[----:B------:R0:W1:Y:S02]  /*13480*/  SHFL.IDX P6, R14, R13, R12, R11 ;  /* 0x0000000c0d0e7389 */ /* 0x00006400000c000b */
[----:B01----:R-:W-:Y:S01]  /*13490*/  ENDCOLLECTIVE ;  /* 0x000000000000791b */ /* 0x003fe20003800000 */
.L_x_2168:
[----:B------:R-:W-:Y:S05]  /*134a0*/  BRA `(.L_x_2169) ;  /* 0xffffffe400c87947 */ /* 0x000fea000383ffff */
.L_x_2123:
[----:B------:R-:W-:Y:S01]  /*134b0*/  BSSY B0, `(.L_x_2170) ;  /* 0x0000008000007945 */ /* 0x000fe20003800000 */
[----:B-----5:R-:W-:Y:S01]  /*134c0*/  IMAD.MOV.U32 R13, RZ, RZ, R17 ;  /* 0x000000ffff0d7224 */ /* 0x020fe200078e0011 */
[----:B------:R-:W-:Y:S01]  /*134d0*/  MOV R15, 0xffffffff ;  /* 0xffffffff000f7802 */ /* 0x000fe20000000f00 */
[----:B------:R-:W-:Y:S02]  /*134e0*/  IMAD.MOV.U32 R12, RZ, RZ, 0x1 ;  /* 0x00000001ff0c7424 */ /* 0x000fe400078e00ff */
[----:B------:R-:W-:-:S07]  /*134f0*/  IMAD.MOV.U32 R11, RZ, RZ, RZ ;  /* 0x000000ffff0b7224 */ /* 0x000fce00078e00ff */
[----:B0-----:R-:W-:Y:S05]  /*13500*/  WARPSYNC.COLLECTIVE R15, `(.L_x_2171) ;  /* 0x000000000f087348 */ /* 0x001fea0003c00000 */
[----:B------:R1:W2:Y:S02]  /*13510*/  SHFL.UP P6, R14, R13, R12, R11 ;  /* 0x0400000c0d0e7389 */ /* 0x0002a400000c000b */
[----:B012---:R-:W-:Y:S01]  /*13520*/  ENDCOLLECTIVE ;  /* 0x000000000000791b */ /* 0x007fe20003800000 */
.L_x_2171:
[----:B------:R-:W-:Y:S05]  /*13530*/  BSYNC B0 ;  /* 0x0000000000007941 */ /* 0x000fea0003800000 */
.L_x_2170:
        /* <DEDUP_REMOVED lines=10> */
.L_x_2172:
        /* <DEDUP_REMOVED lines=8> */
.L_x_2173:
        /* <DEDUP_REMOVED lines=8> */
.L_x_2174:
        /* <DEDUP_REMOVED lines=8> */
.L_x_2175:
        /* <DEDUP_REMOVED lines=8> */
.L_x_2176:
[----:B------:R-:W-:Y:S05]  /*137e0*/  BRA `(.L_x_2177) ;  /* 0xffffffe400b07947 */ /* 0x000fea000383ffff */
.L_x_2125:
[----:B------:R-:W-:Y:S01]  /*137f0*/  BSSY B0, `(.L_x_2178) ;  /* 0x0000006000007945 */ /* 0x000fe20003800000 */
[----:B------:R-:W-:Y:S01]  /*13800*/  PLOP3.LUT P6, PT, P6, PT, PT, 0x8, 0x0 ;  /* 0x000000000000781c */ /* 0x000fe200037ce170 */
[----:B------:R-:W-:-:S12]  /*13810*/  IMAD.MOV.U32 R15, RZ, RZ, -0x1 ;  /* 0xffffffffff0f7424 */ /* 0x000fd800078e00ff */
[----:B0-----:R-:W-:Y:S05]  /*13820*/  WARPSYNC.COLLECTIVE R15, `(.L_x_2179) ;  /* 0x000000000f087348 */ /* 0x001fea0003c00000 */
[----:B------:R-:W-:Y:S01]  /*13830*/  VOTE.ANY R14, PT, P6 ;  /* 0x00000000000e7806 */ /* 0x000fe200030e0100 */
[----:B0-----:R-:W-:Y:S06]  /*13840*/  ENDCOLLECTIVE ;  /* 0x000000000000791b */ /* 0x001fec0003800000 */
.L_x_2179:
[----:B------:R-:W-:Y:S05]  /*13850*/  BSYNC B0 ;  /* 0x0000000000007941 */ /* 0x000fea0003800000 */
.L_x_2178:
[----:B------:R-:W-:Y:S02]  /*13860*/  IMAD.MOV.U32 R3, RZ, RZ, R14 ;  /* 0x000000ffff037224 */ /* 0x000fe400078e000e */
[----:B------:R-:W-:Y:S02]  /*13870*/  IMAD.MOV.U32 R13, RZ, RZ, R17 ;  /* 0x000000ffff0d7224 */ /* 0x000fe400078e0011 */
[----:B------:R-:W0:Y:S01]  /*13880*/  POPC R6, R3 ;  /* 0x0000000300067309 */ /* 0x000e220000000000 */
[----:B------:R-:W-:Y:S02]  /*13890*/  IMAD.MOV.U32 R11, RZ, RZ, 0x1f ;  /* 0x0000001fff0b7424 */ /* 0x000fe400078e00ff */
[----:B------:R-:W-:Y:S01]  /*138a0*/  IMAD.MOV.U32 R15, RZ, RZ, -0x1 ;  /* 0xffffffffff0f7424 */ /* 0x000fe200078e00ff */
[----:B0-----:R-:W-:-:S07]  /*138b0*/  MOV R12, R6 ;  /* 0x00000006000c7202 */ /* 0x001fce0000000f00 */
[----:B------:R-:W-:Y:S05]  /*138c0*/  WARPSYNC.COLLECTIVE R15, `(.L_x_2180) ;  /* 0x000000000f087348 */ /* 0x000fea0003c00000 */
[----:B------:R0:W1:Y:S02]  /*138d0*/  SHFL.IDX P6, R14, R13, R12, R11 ;  /* 0x0000000c0d0e7389 */ /* 0x00006400000c000b */
[----:B01----:R-:W-:Y:S01]  /*138e0*/  ENDCOLLECTIVE ;  /* 0x000000000000791b */ /* 0x003fe20003800000 */
.L_x_2180:
[----:B------:R-:W-:Y:S01]  /*138f0*/  IMAD.MOV.U32 R17, RZ, RZ, R14 ;  /* 0x000000ffff117224 */ /* 0x000fe200078e000e */
[----:B------:R-:W-:Y:S06]  /*13900*/  BRA `(.L_x_2181) ;  /* 0xffffffe400a07947 */ /* 0x000fec000383ffff */
.L_x_2127:
[----:B------:R-:W-:Y:S01]  /*13910*/  BSSY B0, `(.L_x_2182) ;  /* 0x0000007000007945 */ /* 0x000fe20003800000 */
[----:B------:R-:W-:Y:S02]  /*13920*/  IMAD.MOV.U32 R13, RZ, RZ, R2 ;  /* 0x000000ffff0d7224 */ /* 0x000fe400078e0002 */
[----:B------:R-:W-:Y:S02]  /*13930*/  IMAD.MOV.U32 R11, RZ, RZ, 0x1f ;  /* 0x0000001fff0b7424 */ /* 0x000fe400078e00ff */
[----:B------:R-:W-:-:S07]  /*13940*/  IMAD.MOV.U32 R15, RZ, RZ, -0x1 ;  /* 0xffffffffff0f7424 */ /* 0x000fce00078e00ff */
[----:B012---:R-:W-:Y:S05]  /*13950*/  WARPSYNC.COLLECTIVE R15, `(.L_x_2183) ;  /* 0x000000000f087348 */ /* 0x007fea0003c00000 */
[----:B------:R3:W4:Y:S02]  /*13960*/  SHFL.IDX P6, R14, R13, R12, R11 ;  /* 0x0000000c0d0e7389 */ /* 0x00072400000c000b */
[----:B01234-:R-:W-:Y:S01]  /*13970*/  ENDCOLLECTIVE ;  /* 0x000000000000791b */ /* 0x01ffe20003800000 */
.L_x_2183:
[----:B------:R-:W-:Y:S05]  /*13980*/  BSYNC B0 ;  /* 0x0000000000007941 */ /* 0x000fea0003800000 */
.L_x_2182:
[----:B------:R-:W-:Y:S01]  /*13990*/  MOV R7, R14 ;  /* 0x0000000e00077202 */ /* 0x000fe20000000f00 */
[----:B------:R-:W-:Y:S06]  /*139a0*/  BRA `(.L_x_2126) ;  /* 0xffffffe400947947 */ /* 0x000fec000383ffff */
.L_x_2131:
[----:B-1----:R1:W2:Y:S02]  /*139b0*/  SYNCS.PHASECHK.TRANS64.TRYWAIT P0, [R0+URZ+0x34820], R3 ;  /* 0x03482003000075a7 */ /* 0x0022a4000800017f */
[----:B--2---:R-:W-:Y:S05]  /*139c0*/  @!P0 NANOSLEEP.SYNCS 0x989680 ;  /* 0x009896800000895d */ /* 0x004fea0003900000 */
[----:B------:R-:W2:Y:S02]  /*139d0*/  @!P0 SYNCS.PHASECHK.TRANS64 P0, [R0+URZ+0x34820], R3 ;  /* 0x03482003000085a7 */ /* 0x000ea4000800007f */
[----:B--2---:R-:W-:Y:S05]  /*139e0*/  @!P0 BRA `(.L_x_2131) ;  /* 0xfffffffc00f08947 */ /* 0x004fea000383ffff */
[----:B------:R-:W-:Y:S05]  /*139f0*/  BRA `(.L_x_2184) ;  /* 0xffffffec000c7947 */ /* 0x000fea000383ffff */
.L_x_2132:
[----:B------:R-:W2:Y:S01]  /*13a00*/  S2R R2, SR_TID.X ;  /* 0x0000000000027919 */ /* 0x000ea20000002100 */
[----:B------:R-:W-:Y:S01]  /*13a10*/  BSSY B0, `(.L_x_2185) ;  /* 0x000000a000007945 */ /* 0x000fe20003800000 */
[----:B------:R-:W-:Y:S02]  /*13a20*/  IMAD.MOV.U32 R12, RZ, RZ, RZ ;  /* 0x000000ffff0c7224 */ /* 0x000fe400078e00ff */
[----:B------:R-:W-:Y:S02]  /*13a30*/  IMAD.MOV.U32 R11, RZ, RZ, 0x1f ;  /* 0x0000001fff0b7424 */ /* 0x000fe400078e00ff */
[----:B------:R-:W-:Y:S01]  /*13a40*/  IMAD.MOV.U32 R15, RZ, RZ, -0x1 ;  /* 0xffffffffff0f7424 */ /* 0x000fe200078e00ff */
[----:B--2---:R-:W-:-:S04]  /*13a50*/  SHF.R.U32.HI R2, RZ, 0x5, R2 ;  /* 0x00000005ff027819 */ /* 0x004fc80000011602 */
[----:B------:R-:W-:-:S05]  /*13a60*/  LOP3.LUT R2, R2, 0x3, RZ, 0xc0, !PT ;  /* 0x0000000302027812 */ /* 0x000fca00078ec0ff */
[----:B0-----:R-:W-:-:S07]  /*13a70*/  IMAD.MOV.U32 R13, RZ, RZ, R2 ;  /* 0x000000ffff0d7224 */ /* 0x001fce00078e0002 */
[----:B-1----:R-:W-:Y:S05]  /*13a80*/  WARPSYNC.COLLECTIVE R15, `(.L_x_2186) ;  /* 0x000000000f087348 */ /* 0x002fea0003c00000 */
[----:B------:R0:W2:Y:S02]  /*13a90*/  SHFL.IDX P6, R14, R13, R12, R11 ;  /* 0x0000000c0d0e7389 */ /* 0x0000a400000c000b */
[----:B012---:R-:W-:Y:S01]  /*13aa0*/  ENDCOLLECTIVE ;  /* 0x000000000000791b */ /* 0x007fe20003800000 */
.L_x_2186:
[----:B------:R-:W-:Y:S05]  /*13ab0*/  BSYNC B0 ;  /* 0x0000000000007941 */ /* 0x000fea0003800000 */
.L_x_2185:
[----:B------:R-:W-:Y:S05]  /*13ac0*/  BRA `(.L_x_2187) ;  /* 0xffffffe800f47947 */ /* 0x000fea000383ffff */
.L_x_2135:
[----:B------:R-:W-:Y:S01]  /*13ad0*/  BSSY B1, `(.L_x_2188) ;  /* 0x0000006000017945 */ /* 0x000fe20003800000 */
[----:B------:R-:W-:-:S07]  /*13ae0*/  IMAD.MOV.U32 R15, RZ, RZ, -0x1 ;  /* 0xffffffffff0f7424 */ /* 0x000fce00078e00ff */
[----:B012---:R-:W-:Y:S05]  /*13af0*/  WARPSYNC.COLLECTIVE R15, `(.L_x_2189) ;  /* 0x000000000f0c7348 */ /* 0x007fea0003c00000 */
[----:B------:R-:W-:Y:S02]  /*13b00*/  ELECT P6, UR62, PT ;  /* 0x00000000003e782f */ /* 0x000fe400038c0000 */
[----:B------:R-:W-:Y:S01]  /*13b10*/  MOV R14, UR62 ;  /* 0x0000003e000e7c02 */ /* 0x000fe20008000f00 */
[----:B012---:R-:W-:Y:S10]  /*13b20*/  ENDCOLLECTIVE ;  /* 0x000000000000791b */ /* 0x007ff40003800000 */
.L_x_2189:
[----:B------:R-:W-:Y:S05]  /*13b30*/  BSYNC B1 ;  /* 0x0000000000017941 */ /* 0x000fea0003800000 */
.L_x_2188:
[----:B------:R-:W-:Y:S05]  /*13b40*/  BRA `(.L_x_2190) ;  /* 0xffffffe800ec7947 */ /* 0x000fea000383ffff */
.L_x_2137:
[----:B-1----:R1:W2:Y:S02]  /*13b50*/  SYNCS.PHASECHK.TRANS64.TRYWAIT P0, [R6+URZ], R5 ;  /* 0x00000005060075a7 */ /* 0x0022a4000800017f */
[----:B--2---:R-:W-:Y:S05]  /*13b60*/  @!P0 NANOSLEEP.SYNCS 0x989680 ;  /* 0x009896800000895d */ /* 0x004fea0003900000 */
[----:B------:R-:W2:Y:S02]  /*13b70*/  @!P0 SYNCS.PHASECHK.TRANS64 P0, [R6+URZ], R5 ;  /* 0x00000005060085a7 */ /* 0x000ea4000800007f */
[----:B--2---:R-:W-:Y:S05]  /*13b80*/  @!P0 BRA `(.L_x_2137) ;  /* 0xfffffffc00f08947 */ /* 0x004fea000383ffff */
[----:B------:R-:W-:Y:S05]  /*13b90*/  BRA `(.L_x_2191) ;  /* 0xffffffec00307947 */ /* 0x000fea000383ffff */
.L_x_2138:
[----:B--2---:R2:W3:Y:S02]  /*13ba0*/  SYNCS.PHASECHK.TRANS64.TRYWAIT P0, [R7+URZ], R2 ;  /* 0x00000002070075a7 */ /* 0x0044e4000800017f */
[----:B---3--:R-:W-:Y:S05]  /*13bb0*/  @!P0 NANOSLEEP.SYNCS 0x989680 ;  /* 0x009896800000895d */ /* 0x008fea0003900000 */
[----:B------:R-:W3:Y:S02]  /*13bc0*/  @!P0 SYNCS.PHASECHK.TRANS64 P0, [R7+URZ], R2 ;  /* 0x00000002070085a7 */ /* 0x000ee4000800007f */
[----:B---3--:R-:W-:Y:S05]  /*13bd0*/  @!P0 BRA `(.L_x_2138) ;  /* 0xfffffffc00f08947 */ /* 0x008fea000383ffff */
[----:B------:R-:W-:Y:S05]  /*13be0*/  BRA `(.L_x_2192) ;  /* 0xffffffec00247947 */ /* 0x000fea000383ffff */
.L_x_2140:
[----:B---3--:R3:W4:Y:S02]  /*13bf0*/  SYNCS.PHASECHK.TRANS64.TRYWAIT P0, [R4+URZ], R5 ;  /* 0x00000005040075a7 */ /* 0x008724000800017f */
[----:B----4-:R-:W-:Y:S05]  /*13c00*/  @!P0 NANOSLEEP.SYNCS 0x989680 ;  /* 0x009896800000895d */ /* 0x010fea0003900000 */
[----:B------:R-:W4:Y:S02]  /*13c10*/  @!P0 SYNCS.PHASECHK.TRANS64 P0, [R4+URZ], R5 ;  /* 0x00000005040085a7 */ /* 0x000f24000800007f */
[----:B----4-:R-:W-:Y:S05]  /*13c20*/  @!P0 BRA `(.L_x_2140) ;  /* 0xfffffffc00f08947 */ /* 0x010fea000383ffff */
[----:B------:R-:W-:Y:S05]  /*13c30*/  BRA `(.L_x_2193) ;  /* 0xffffffec002c7947 */ /* 0x000fea000383ffff */
.L_x_2194:
        /* <DEDUP_REMOVED lines=12> */
.L_x_11939:


//--------------------- .text._ZN7cutlass13device_kernelIN5flash11enable_sm90INS1_16FlashAttnFwdSm90INS1_25CollectiveMainloopFwdSm90ILi2EN4cute5tupleIJNS5_1CILi1EEES8_S8_EEENS6_IJNS7_ILi128EEESA_NS7_ILi192EEEEEELi128ENS_6half_tEfNS_4arch4Sm90ELb1ELb0ELb1ELb1ELb0ELb1ELb0ELb1ELb1ELb0ELb0ELb0EEENS1_21CollectiveEpilogueFwdINS6_IJSA_SA_SA_EEES9_SD_SF_Li256ELb1ELb0ELb0ELb0EEENS1_36VarlenDynamicPersistentTileSchedulerILi128ELi128ELi256ELi32ELb0ELb0ELb1ELb1ELb1ELb1EEEEEEEEEvNT_6ParamsE --------------------------
	.section	.text._ZN7cutlass13device_kernelIN5flash11enable_sm90INS1_16FlashAttnFwdSm90INS1_25CollectiveMainloopFwdSm90ILi2EN4cute5tupleIJNS5_1CILi1EEES8_S8_EEENS6_IJNS7_ILi128EEESA_NS7_ILi192EEEEEELi128ENS_6half_tEfNS_4arch4Sm90ELb1ELb0ELb1ELb1ELb0ELb1ELb0ELb1ELb1ELb0ELb0ELb0EEENS1_21CollectiveEpilogueFwdINS6_IJSA_SA_SA_EEES9_SD_SF_Li256ELb1ELb0ELb0ELb0EEENS1_36VarlenDynamicPersistentTileSchedulerILi128ELi128ELi256ELi32ELb0ELb0ELb1ELb1ELb1ELb1EEEEEEEEEvNT_6ParamsE,"ax",@progbits
	.align	128
.text._ZN7cutlass13device_kernelIN5flash11enable_sm90INS1_16FlashAttnFwdSm90INS1_25CollectiveMainloopFwdSm90ILi2EN4cute5tupleIJNS5_1CILi1EEES8_S8_EEENS6_IJNS7_ILi128EEESA_NS7_ILi192EEEEEELi128ENS_6half_tEfNS_4arch4Sm90ELb1ELb0ELb1ELb1ELb0ELb1ELb0ELb1ELb1ELb0ELb0ELb0EEENS1_21CollectiveEpilogueFwdINS6_IJSA_SA_SA_EEES9_SD_SF_Li256ELb1ELb0ELb0ELb0EEENS1_36VarlenDynamicPersistentTileSchedulerILi128ELi128ELi256ELi32ELb0ELb0ELb1ELb1ELb1ELb1EEEEEEEEEvNT_6ParamsE:
        .type           _ZN7cutlass13device_kernelIN5flash11enable_sm90INS1_16FlashAttnFwdSm90INS1_25CollectiveMainloopFwdSm90ILi2EN4cute5tupleIJNS5_1CILi1EEES8_S8_EEENS6_IJNS7_ILi128EEESA_NS7_ILi192EEEEEELi128ENS_6half_tEfNS_4arch4Sm90ELb1ELb0ELb1ELb1ELb0ELb1ELb0ELb1ELb1ELb0ELb0ELb0EEENS1_21CollectiveEpilogueFwdINS6_IJSA_SA_SA_EEES9_SD_SF_Li256ELb1ELb0ELb0ELb0EEENS1_36VarlenDynamicPersistentTileSchedulerILi128ELi128ELi256ELi32ELb0ELb0ELb1ELb1ELb1ELb1EEEEEEEEEvNT_6ParamsE,@function
        .size           _ZN7cutlass13device_kernelIN5flash11enable_sm90INS1_16FlashAttnFwdSm90INS1_25CollectiveMainloopFwdSm90ILi2EN4cute5tupleIJNS5_1CILi1EEES8_S8_EEENS6_IJNS7_ILi128EEESA_NS7_ILi192EEEEEELi128ENS_6half_tEfNS_4arch4Sm90ELb1ELb0ELb1ELb1ELb0ELb1ELb0ELb1ELb1ELb0ELb0ELb0EEENS1_21CollectiveEpilogueFwdINS6_IJSA_SA_SA_EEES9_SD_SF_Li256ELb1ELb0ELb0ELb0EEENS1_36VarlenDynamicPersistentTileSchedulerILi128ELi128ELi256ELi32ELb0ELb0ELb1ELb1ELb1ELb1EEEEEEEEEvNT_6ParamsE,(.L_x_11940 - _ZN7cutlass13device_kernelIN5flash11enable_sm90INS1_16FlashAttnFwdSm90INS1_25CollectiveMainloopFwdSm90ILi2EN4cute5tupleIJNS5_1CILi1EEES8_S8_EEENS6_IJNS7_ILi128EEESA_NS7_ILi192EEEEEELi128ENS_6half_tEfNS_4arch4Sm90ELb1ELb0ELb1ELb1ELb0ELb1ELb0ELb1ELb1ELb0ELb0ELb0EEENS1_21CollectiveEpilogueFwdINS6_IJSA_SA_SA_EEES9_SD_SF_Li256ELb1ELb0ELb0ELb0EEENS1_36VarlenDynamicPersistentTileSchedulerILi128ELi128ELi256ELi32ELb0ELb0ELb1ELb1ELb1ELb1EEEEEEEEEvNT_6ParamsE)
        .other          _ZN7cutlass13device_kernelIN5flash11enable_sm90INS1_16FlashAttnFwdSm90INS1_25CollectiveMainloopFwdSm90ILi2EN4cute5tupleIJNS5_1CILi1EEES8_S8_EEENS6_IJNS7_ILi128EEESA_NS7_ILi192EEEEEELi128ENS_6half_tEfNS_4arch4Sm90ELb1ELb0ELb1ELb1ELb0ELb1ELb0ELb1ELb1ELb0ELb0ELb0EEENS1_21CollectiveEpilogueFwdINS6_IJSA_SA_SA_EEES9_SD_SF_Li256ELb1ELb0ELb0ELb0EEENS1_36VarlenDynamicPersistentTileSchedulerILi128ELi128ELi256ELi32ELb0ELb0ELb1ELb1ELb1ELb1EEEEEEEEEvNT_6ParamsE,@"STO_CUDA_ENTRY STV_DEFAULT"
_ZN7cutlass13device_kernelIN5flash11enable_sm90INS1_16FlashAttnFwdSm90INS1_25CollectiveMainloopFwdSm90ILi2EN4cute5tupleIJNS5_1CILi1EEES8_S8_EEENS6_IJNS7_ILi128EEESA_NS7_ILi192EEEEEELi128ENS_6half_tEfNS_4arch4Sm90ELb1ELb0ELb1ELb1ELb0ELb1ELb0ELb1ELb1ELb0ELb0ELb0EEENS1_21CollectiveEpilogueFwdINS6_IJSA_SA_SA_EEES9_SD_SF_Li256ELb1ELb0ELb0ELb0EEENS1_36VarlenDynamicPersistentTileSchedulerILi128ELi128ELi256ELi32ELb0ELb0ELb1ELb1ELb1ELb1EEEEEEEEEvNT_6ParamsE:
        /* <DEDUP_REMOVED lines=27> */
.L_x_2196:
[----:B------:R-:W-:Y:S05]  /*01b0*/  BSYNC B0 ;  /* 0x0000000000007941 */ /* 0x000fea0003800000 */
.L_x_2195:
        /* <DEDUP_REMOVED lines=41> */
.L_x_2197:
        /* <DEDUP_REMOVED lines=22> */
.L_x_2198:
        /* <DEDUP_REMOVED lines=18> */
.L_x_2199:
        /* <DEDUP_REMOVED lines=22> */
.L_x_2200:
        /* <DEDUP_REMOVED lines=22> */
.L_x_2201:
[----:B0-----:R-:W-:Y:S01]  /*0990*/  UMOV UR4, 0x1 ;  /* 0x0000000100047882 */ /* 0x001fe20000000000 */
[----:B------:R-:W-:Y:S01]  /*09a0*/  PLOP3.LUT P0, PT, PT, PT, UP0, 0x80, 0x0 ;  /* 0x000000000000781c */ /* 0x000fe20003f0f008 */
[----:B------:R-:W-:Y:S01]  /*09b0*/  USEL UR4, UR4, 0x2, !UP0 ;  /* 0x0000000204047887 */ /* 0x000fe2000c000000 */
[----:B------:R-:W-:Y:S01]  /*09c0*/  NOP ;  /* 0x0000000000007918 */ /* 0x000fe20000000000 */
[----:B------:R-:W-:Y:S01]  /*09d0*/  ULDC.64 UR56, c[0x0][0x208] ;  /* 0x0000820000387ab9 */ /* 0x000fe20000000a00 */
[----:B------:R-:W-:Y:S03]  /*09e0*/  BSSY B7, `(.L_x_2202) ;  /* 0x0002324000077945 */ /* 0x000fe60003800000 */
[----:B------:R-:W-:-:S05]  /*09f0*/  IMAD.U32 R2, RZ, RZ, UR4 ;  /* 0x00000004ff027e24 */ /* 0x000fca000f8e00ff */
[----:B------:R0:W-:Y:S01]  /*0a00*/  STL [R1+0x40], R2 ;  /* 0x0000400201007387 */ /* 0x0001e20000100800 */
[----:B-12-4-:R-:W-:Y:S06]  /*0a10*/  BAR.SYNC.DEFER_BLOCKING 0x0 ;  /* 0x0000000000007b1d */ /* 0x016fec0000010000 */
[----:B------:R-:W-:Y:S05]  /*0a20*/  @!P0 BRA `(.L_x_2203) ;  /* 0x000001cc00cc8947 */ /* 0x000fea0003800000 */
.L_x_2204:
        /* <DEDUP_REMOVED lines=9> */
[----:B------:R-:W-:Y:S01]  /*0ac0*/  MOV R18, UR4 ;  /* 0x0000000400127c02 */ /* 0x000fe20008000f00 */
[----:B------:R-:W-:-:S04]  /*0ad0*/  ULDC UR4, c[0x0][0xc14] ;  /* 0x0003050000047ab9 */ /* 0x000fc80000000800 */
[----:B------:R-:W1:Y:S01]  /*0ae0*/  LDS.128 R192, [R18+0x348d0] ;  /* 0x0348d00012c07984 */ /* 0x000e620000000c00 */
[----:B------:R-:W-:Y:S06]  /*0af0*/  BAR.ARV 0x4, 0x120 ;  /* 0x0104800000007b1d */ /* 0x000fec0000002000 */
[----:B-1----:R-:W-:-:S13]  /*0b00*/  ISETP.GE.AND P0, PT, R195, UR4, PT ;  /* 0x00000004c3007c0c */ /* 0x002fda000bf06270 */
[----:B------:R-:W-:Y:S05]  /*0b10*/  @P0 BRA `(.L_x_2205) ;  /* 0x0000023000400947 */ /* 0x000fea0003800000 */
[----:B------:R-:W2:Y:S01]  /*0b20*/  LDL R0, [R1+0x40] ;  /* 0x0000400001007983 */ /* 0x000ea20000100800 */
[----:B------:R-:W-:Y:S01]  /*0b30*/  VIADD R226, R4, 0xffffff80 ;  /* 0xffffff8004e27836 */ /* 0x000fe20000000000 */
[----:B------:R-:W-:Y:S01]  /*0b40*/  R2UR UR4, R18 ;  /* 0x00000000120472ca */ /* 0x000fe200000e0000 */
[----:B------:R-:W-:Y:S01]  /*0b50*/  IMAD.MOV.U32 R208, RZ, RZ, RZ ;  /* 0x000000ffffd07224 */ /* 0x000fe200078e00ff */
[----:B------:R-:W-:Y:S01]  /*0b60*/  CS2R R188, SRZ ;  /* 0x0000000000bc7805 */ /* 0x000fe2000001ff00 */
[----:B------:R-:W-:Y:S01]  /*0b70*/  IMAD.MOV.U32 R19, RZ, RZ, RZ ;  /* 0x000000ffff137224 */ /* 0x000fe200078e00ff */
[----:B------:R-:W-:Y:S01]  /*0b80*/  SHF.R.S32.HI R3, RZ, 0x1f, R226 ;  /* 0x0000001fff037819 */ /* 0x000fe200000114e2 */
[----:B------:R-:W-:-:S03]  /*0b90*/  IMAD.MOV.U32 R185, RZ, RZ, RZ ;  /* 0x000000ffffb97224 */ /* 0x000fc600078e00ff */
[CC--:B------:R-:W-:Y:S02]  /*0ba0*/  LEA.HI R5, R3.reuse, R226.reuse, RZ, 0x7 ;  /* 0x000000e203057211 */ /* 0x0c0fe400078f38ff */
[----:B------:R-:W-:Y:S02]  /*0bb0*/  LEA.HI R196, R3, R226, RZ, 0x5 ;  /* 0x000000e203c47211 */ /* 0x000fe400078f28ff */
[----:B------:R-:W-:Y:S01]  /*0bc0*/  LOP3.LUT R7, R5, 0xffffff80, RZ, 0xc0, !PT ;  /* 0xffffff8005077812 */ /* 0x000fe200078ec0ff */
[----:B------:R-:W-:Y:S01]  /*0bd0*/  UIADD3 UR4, UR4, 0x10400, URZ ;  /* 0x0001040004047890 */ /* 0x000fe2000fffe03f */
[----:B------:R-:W-:Y:S02]  /*0be0*/  SHF.R.S32.HI R196, RZ, 0x5, R196 ;  /* 0x00000005ffc47819 */ /* 0x000fe400000114c4 */
[----:B------:R-:W-:Y:S01]  /*0bf0*/  SHF.R.S32.HI R224, RZ, 0x7, R5 ;  /* 0x00000007ffe07819 */ /* 0x000fe20000011405 */
[----:B------:R-:W-:-:S03]  /*0c00*/  IMAD.IADD R216, R226, 0x1, -R7 ;  /* 0x00000001e2d87824 */ /* 0x000fc600078e0a07 */
[----:B------:R-:W-:Y:S02]  /*0c10*/  LEA.HI R5, R5, R224, RZ, 0x1 ;  /* 0x000000e005057211 */ /* 0x000fe400078f08ff */
[----:B------:R-:W-:Y:S02]  /*0c20*/  SHF.R.S32.HI R11, RZ, 0x1f, R216 ;  /* 0x0000001fff0b7819 */ /* 0x000fe400000114d8 */
[----:B------:R-:W-:Y:S02]  /*0c30*/  LOP3.LUT R5, R5, 0x3fffffe, RZ, 0xc0, !PT ;  /* 0x03fffffe05057812 */ /* 0x000fe400078ec0ff */
[CC--:B0-----:R-:W-:Y:S02]  /*0c40*/  LEA.HI R2, R11.reuse, R216.reuse, RZ, 0x2 ;  /* 0x000000d80b027211 */ /* 0x0c1fe400078f10ff */
        /* <DEDUP_REMOVED lines=11> */
[----:B------:R-:W-:-:S04]  /*0d00*/  LEA.HI R0, R3, R226, RZ, 0x4 ;  /* 0x000000e203007211 */ /* 0x000fc800078f20ff */
[----:B------:R-:W-:Y:S02]  /*0d10*/  SHF.R.S32.HI R9, RZ, 0x4, R0 ;  /* 0x00000004ff097819 */ /* 0x000fe40000011400 */
[C---:B------:R-:W-:Y:S02]  /*0d20*/  LOP3.LUT R7, R0.reuse, 0x3fffff0, RZ, 0xc0, !PT ;  /* 0x03fffff000077812 */ /* 0x040fe400078ec0ff */
[----:B------:R-:W-:Y:S02]  /*0d30*/  LEA.HI R0, R0, R9, RZ, 0x1 ;  /* 0x0000000900007211 */ /* 0x000fe400078f08ff */
[----:B------:R-:W-:Y:S01]  /*0d40*/  IADD3 R7, R226, -R7, RZ ;  /* 0x80000007e2077210 */ /* 0x000fe20007ffe0ff */
[----:B------:R-:W-:Y:S01]  /*0d50*/  ULOP3.LUT UR5, UR5, 0x1, URZ, 0xfc, !UPT ;  /* 0x0000000105057892 */ /* 0x000fe2000f8efc3f */
[----:B------:R-:W-:-:S03]  /*0d60*/  LOP3.LUT R0, R0, 0x1ffffffe, RZ, 0xc0, !PT ;  /* 0x1ffffffe00007812 */ /* 0x000fc600078ec0ff */
[----:B------:R-:W-:Y:S02]  /*0d70*/  IMAD R7, R196, 0x10, R7 ;  /* 0x00000010c4077824 */ /* 0x000fe400078e0207 */
[----:B------:R-:W-:Y:S01]  /*0d80*/  IMAD.IADD R0, R9, 0x1, -R0 ;  /* 0x0000000109007824 */ /* 0x000fe200078e0a00 */
[----:B------:R-:W-:-:S04]  /*0d90*/  MOV R4, UR5 ;  /* 0x0000000500047c02 */ /* 0x000fc80008000f00 */
[----:B------:R-:W-:Y:S01]  /*0da0*/  LEA R225, R7, R0, 0x3 ;  /* 0x0000000007e17211 */ /* 0x000fe200078e18ff */
[----:B------:R0:W-:Y:S01]  /*0db0*/  STL [R1+0x38], R4 ;  /* 0x0000380401007387 */ /* 0x0001e20000100800 */
[CC--:B------:R-:W-:Y:S02]  /*0dc0*/  LEA.HI R0, R3.reuse, R226.reuse, RZ, 0x2 ;  /* 0x000000e203007211 */ /* 0x0c0fe400078f10ff */
[----:B------:R-:W-:Y:S01]  /*0dd0*/  LEA.HI R3, R3, R226, RZ, 0x3 ;  /* 0x000000e203037211 */ /* 0x000fe200078f18ff */
[----:B------:R-:W-:Y:S01]  /*0de0*/  IMAD.SHL.U32 R225, R225, 0x8, RZ ;  /* 0x00000008e1e17824 */ /* 0x000fe200078e00ff */
[----:B------:R-:W-:Y:S02]  /*0df0*/  LOP3.LUT R7, R0, 0xfffffffc, RZ, 0xc0, !PT ;  /* 0xfffffffc00077812 */ /* 0x000fe400078ec0ff */
[--C-:B------:R-:W-:Y:S02]  /*0e00*/  SHF.R.S32.HI R184, RZ, 0x2, R0.reuse ;  /* 0x00000002ffb87819 */ /* 0x100fe40000011400 */
[----:B------:R-:W-:Y:S01]  /*0e10*/  IADD3 R212, R226, -R7, RZ ;  /* 0x80000007e2d47210 */ /* 0x000fe20007ffe0ff */
[----:B0-----:R-:W-:Y:S01]  /*0e20*/  IMAD.U32 R4, RZ, RZ, UR4 ;  /* 0x00000004ff047e24 */ /* 0x001fe2000f8e00ff */
[----:B------:R-:W-:Y:S01]  /*0e30*/  SHF.R.S32.HI R9, RZ, 0x1f, R0 ;  /* 0x0000001fff097819 */ /* 0x000fe20000011400 */
[----:B------:R-:W-:Y:S01]  /*0e40*/  VIADD R209, R184, 0x40 ;  /* 0x00000040b8d17836 */ /* 0x000fe20000000000 */
[----:B------:R-:W-:Y:S01]  /*0e50*/  LOP3.LUT R5, R3, 0x1ffffff8, RZ, 0xc0, !PT ;  /* 0x1ffffff803057812 */ /* 0x000fe200078ec0ff */
[----:B------:R-:W-:Y:S01]  /*0e60*/  IMAD.SHL.U32 R22, R212, 0x8, RZ ;  /* 0x00000008d4167824 */ /* 0x000fe200078e00ff */
[----:B------:R-:W-:Y:S01]  /*0e70*/  LEA.HI R9, R9, R184, RZ, 0x3 ;  /* 0x000000b809097211 */ /* 0x000fe200078f18ff */
[----:B------:R0:W-:Y:S01]  /*0e80*/  STL [R1+0x3c], R4 ;  /* 0x00003c0401007387 */ /* 0x0001e20000100800 */
[----:B------:R-:W-:Y:S01]  /*0e90*/  SHF.R.S32.HI R0, RZ, 0x1f, R209 ;  /* 0x0000001fff007819 */ /* 0x000fe200000114d1 */
[----:B------:R-:W-:Y:S01]  /*0ea0*/  VIADD R187, R22, 0x40 ;  /* 0x0000004016bb7836 */ /* 0x000fe20000000000 */
[----:B------:R-:W-:-:S02]  /*0eb0*/  LOP3.LUT R9, R9, 0xfffffff8, RZ, 0xc0, !PT ;  /* 0xfffffff809097812 */ /* 0x000fc400078ec0ff */
[----:B------:R-:W-:Y:S02]  /*0ec0*/  IADD3 R186, R22, 0x20, RZ ;  /* 0x0000002016ba7810 */ /* 0x000fe40007ffe0ff */
[----:B------:R-:W-:Y:S01]  /*0ed0*/  SHF.R.S32.HI R6, RZ, 0x1f, R187 ;  /* 0x0000001fff067819 */ /* 0x000fe200000114bb */
[----:B------:R-:W-:Y:S01]  /*0ee0*/  IMAD.IADD R215, R184, 0x1, -R9 ;  /* 0x00000001b8d77824 */ /* 0x000fe200078e0a09 */
[----:B------:R-:W-:Y:S02]  /*0ef0*/  SHF.R.S32.HI R7, RZ, 0x1f, R186 ;  /* 0x0000001fff077819 */ /* 0x000fe400000114ba */
[----:B------:R-:W-:Y:S02]  /*0f00*/  SHF.L.U32 R190, R209, 0x6, RZ ;  /* 0x00000006d1be7819 */ /* 0x000fe400000006ff */
[----:B------:R-:W-:Y:S02]  /*0f10*/  LEA.HI R0, R0, R209, RZ, 0x3 ;  /* 0x000000d100007211 */ /* 0x000fe400078f18ff */
[----:B------:R-:W-:-:S02]  /*0f20*/  LEA.HI R214, R7, R186, RZ, 0x3 ;  /* 0x000000ba07d67211 */ /* 0x000fc400078f18ff */
[-C--:B------:R-:W-:Y:S01]  /*0f30*/  LEA.HI R8, R6, R187.reuse, RZ, 0x6 ;  /* 0x000000bb06087211 */ /* 0x080fe200078f30ff */
[----:B------:R-:W-:Y:S01]  /*0f40*/  IMAD.SHL.U32 R0, R0, 0x40, RZ ;  /* 0x0000004000007824 */ /* 0x000fe200078e00ff */
[----:B------:R-:W-:Y:S02]  /*0f50*/  LEA.HI R7, R7, R186, RZ, 0x6 ;  /* 0x000000ba07077211 */ /* 0x000fe400078f30ff */
[----:B------:R-:W-:Y:S01]  /*0f60*/  LOP3.LUT R190, R190, 0x1c0, RZ, 0xc0, !PT ;  /* 0x000001c0bebe7812 */ /* 0x000fe200078ec0ff */
[----:B------:R-:W-:Y:S01]  /*0f70*/  IMAD.SHL.U32 R9, R8, 0x80, RZ ;  /* 0x0000008008097824 */ /* 0x000fe200078e00ff */
[----:B------:R-:W-:Y:S01]  /*0f80*/  SHF.L.U32 R191, R215, 0x6, RZ ;  /* 0x00000006d7bf7819 */ /* 0x000fe200000006ff */
[----:B------:R-:W-:Y:S01]  /*0f90*/  IMAD.SHL.U32 R7, R7, 0x80, RZ ;  /* 0x0000008007077824 */ /* 0x000fe200078e00ff */
[----:B------:R-:W-:Y:S02]  /*0fa0*/  LEA.HI R6, R6, R187, RZ, 0x3 ;  /* 0x000000bb06067211 */ /* 0x000fe400078f18ff */
[----:B------:R-:W-:-:S02]  /*0fb0*/  SHF.R.U32.HI R223, RZ, 0x3, R190 ;  /* 0x00000003ffdf7819 */ /* 0x000fc400000116be */
[----:B------:R-:W-:Y:S02]  /*0fc0*/  LOP3.LUT R191, R191, 0x1c0, RZ, 0xc0, !PT ;  /* 0x000001c0bfbf7812 */ /* 0x000fe400078ec0ff */
[C---:B------:R-:W-:Y:S02]  /*0fd0*/  LOP3.LUT R12, R190.reuse, 0x38, R6, 0xf8, !PT ;  /* 0x00000038be0c7812 */ /* 0x040fe400078ef806 */
[----:B------:R-:W-:Y:S02]  /*0fe0*/  LOP3.LUT R10, R190, 0x38, R214, 0xf8, !PT ;  /* 0x00000038be0a7812 */ /* 0x000fe400078ef8d6 */
[----:B------:R-:W-:Y:S02]  /*0ff0*/  LOP3.LUT R198, R0, 0xfffffe00, RZ, 0xc0, !PT ;  /* 0xfffffe0000c67812 */ /* 0x000fe400078ec0ff */
[----:B------:R-:W-:Y:S02]  /*1000*/  SHF.R.U32.HI R197, RZ, 0x3, R191 ;  /* 0x00000003ffc57819 */ /* 0x000fe400000116bf */
[----:B------:R-:W-:-:S02]  /*1010*/  LOP3.LUT R8, R191, 0x38, R6, 0xf8, !PT ;  /* 0x00000038bf087812 */ /* 0x000fc400078ef806 */
[----:B------:R-:W-:Y:S02]  /*1020*/  LOP3.LUT R9, R9, 0xffffe000, RZ, 0xc0, !PT ;  /* 0xffffe00009097812 */ /* 0x000fe400078ec0ff */
[-C--:B------:R-:W-:Y:S02]  /*1030*/  LOP3.LUT R12, R12, R223.reuse, RZ, 0x3c, !PT ;  /* 0x000000df0c0c7212 */ /* 0x080fe400078e3cff */
[----:B------:R-:W-:Y:S02]  /*1040*/  LOP3.LUT R7, R7, 0xffffe000, RZ, 0xc0, !PT ;  /* 0xffffe00007077812 */ /* 0x000fe400078ec0ff */
[----:B------:R-:W-:Y:S02]  /*1050*/  LOP3.LUT R10, R10, R223, RZ, 0x3c, !PT ;  /* 0x000000df0a0a7212 */ /* 0x000fe400078e3cff */
[----:B------:R-:W-:Y:S02]  /*1060*/  LOP3.LUT R0, R191, 0x38, R214, 0xf8, !PT ;  /* 0x00000038bf007812 */ /* 0x000fe400078ef8d6 */
[----:B------:R-:W-:-:S02]  /*1070*/  LOP3.LUT R8, R8, R197, RZ, 0x3c, !PT ;  /* 0x000000c508087212 */ /* 0x000fc400078e3cff */
[--C-:B------:R-:W-:Y:S01]  /*1080*/  IADD3 R12, R12, R9, R198.reuse ;  /* 0x000000090c0c7210 */ /* 0x100fe20007ffe0c6 */
[----:B------:R-:W-:Y:S01]  /*1090*/  IMAD R9, R196, 0x200, R9 ;  /* 0x00000200c4097824 */ /* 0x000fe200078e0209 */
[----:B------:R-:W-:Y:S02]  /*10a0*/  SHF.R.S32.HI R200, RZ, 0x3, R3 ;  /* 0x00000003ffc87819 */ /* 0x000fe40000011403 */
[----:B------:R-:W-:Y:S01]  /*10b0*/  IADD3 R10, R10, R7, R198 ;  /* 0x000000070a0a7210 */ /* 0x000fe20007ffe0c6 */
[----:B------:R-:W-:Y:S01]  /*10c0*/  IMAD.IADD R8, R9, 0x1, R8 ;  /* 0x0000000109087824 */ /* 0x000fe200078e0208 */
[----:B------:R-:W-:Y:S02]  /*10d0*/  LOP3.LUT R3, R2, 0x7ffffffc, RZ, 0xc0, !PT ;  /* 0x7ffffffc02037812 */ /* 0x000fe400078ec0ff */
[----:B------:R-:W-:Y:S02]  /*10e0*/  LOP3.LUT R0, R0, R197, RZ, 0x3c, !PT ;  /* 0x000000c500007212 */ /* 0x000fe400078e3cff */
[----:B------:R-:W-:Y:S01]  /*10f0*/  LEA R7, R196, R7, 0x9 ;  /* 0x00000007c4077211 */ /* 0x000fe200078e48ff */
[----:B------:R-:W-:Y:S01]  /*1100*/  IMAD.IADD R202, R216, 0x1, -R3 ;  /* 0x00000001d8ca7824 */ /* 0x000fe200078e0a03 */
[----:B------:R-:W-:-:S02]  /*1110*/  LOP3.LUT R2, R190, 0x38, R22, 0xf8, !PT ;  /* 0x00000038be027812 */ /* 0x000fc400078ef816 */
[----:B------:R-:W-:Y:S02]  /*1120*/  IADD3 R5, R226, -R5, RZ ;  /* 0x80000005e2057210 */ /* 0x000fe40007ffe0ff */
[----:B------:R-:W-:Y:S02]  /*1130*/  IADD3 R0, R7, R0, RZ ;  /* 0x0000000007007210 */ /* 0x000fe40007ffe0ff */
[----:B------:R-:W-:Y:S01]  /*1140*/  LOP3.LUT R2, R198, R2, R223, 0xf6, !PT ;  /* 0x00000002c6027212 */ /* 0x000fe200078ef6df */
[----:B------:R-:W-:Y:S01]  /*1150*/  IMAD.SHL.U32 R199, R5, 0x8, RZ ;  /* 0x0000000805c77824 */ /* 0x000fe200078e00ff */
[----:B------:R-:W-:Y:S02]  /*1160*/  SHF.R.S32.HI R210, RZ, 0x1f, R184 ;  /* 0x0000001fffd27819 */ /* 0x000fe400000114b8 */
[----:B------:R-:W-:Y:S02]  /*1170*/  SHF.L.U32 R16, R212, 0x2, RZ ;  /* 0x00000002d4107819 */ /* 0x000fe400000006ff */
[----:B------:R-:W-:-:S02]  /*1180*/  SHF.R.S32.HI R214, RZ, 0x3, R214 ;  /* 0x00000003ffd67819 */ /* 0x000fc400000114d6 */
[----:B------:R-:W-:Y:S02]  /*1190*/  SHF.R.S32.HI R220, RZ, 0x3, R6 ;  /* 0x00000003ffdc7819 */ /* 0x000fe40000011406 */
[----:B------:R-:W-:Y:S02]  /*11a0*/  LEA R221, R2, UR4, 0x1 ;  /* 0x0000000402dd7c11 */ /* 0x000fe4000f8e08ff */
[----:B------:R-:W-:Y:S02]  /*11b0*/  LEA R218, R10, UR4, 0x1 ;  /* 0x000000040ada7c11 */ /* 0x000fe4000f8e08ff */
[----:B------:R-:W-:Y:S02]  /*11c0*/  LEA R217, R12, UR4, 0x1 ;  /* 0x000000040cd97c11 */ /* 0x000fe4000f8e08ff */
[----:B------:R-:W-:Y:S02]  /*11d0*/  LEA R222, R0, UR4, 0x1 ;  /* 0x0000000400de7c11 */ /* 0x000fe4000f8e08ff */
[----:B0-----:R-:W-:-:S07]  /*11e0*/  LEA R219, R8, UR4, 0x1 ;  /* 0x0000000408db7c11 */ /* 0x001fce000f8e08ff */
.L_x_2442:
[----:B0-----:R-:W0:Y:S01]  /*11f0*/  LDC.64 R2, c[0x0][0xc60] ;  /* 0x00031800ff027b82 */ /* 0x001e220000000a00 */
[----:B------:R-:W-:Y:S01]  /*1200*/  ULDC.64 UR4, c[0x0][0xa28] ;  /* 0x00028a0000047ab9 */ /* 0x000fe20000000a00 */
[----:B------:R-:W-:Y:S01]  /*1210*/  ULDC.64 UR8, c[0x0][0xa18] ;  /* 0x0002860000087ab9 */ /* 0x000fe20000000a00 */
[----:B------:R-:W-:Y:S01]  /*1220*/  ULDC.64 UR6, c[0x0][0xa08] ;  /* 0x0002820000067ab9 */ /* 0x000fe20000000a00 */
[----:B0-----:R-:W-:-:S05]  /*1230*/  IMAD.WIDE R2, R195, 0x4, R2 ;  /* 0x00000004c3027825 */ /* 0x001fca00078e0202 */
[----:B--2---:R-:W2:Y:S01]  /*1240*/  LDG.E R207, desc[UR56][R2.64] ;  /* 0x0000003802cf7981 */ /* 0x004ea2000c1e1900 */
[----:B------:R-:W-:Y:S01]  /*1250*/  ISETP.NE.U32.AND P2, PT, RZ, UR4, PT ;  /* 0x00000004ff007c0c */ /* 0x000fe2000bf45070 */
[----:B---345:R-:W-:Y:S01]  /*1260*/  IMAD.MOV.U32 R9, RZ, RZ, RZ ;  /* 0x000000ffff097224 */ /* 0x038fe200078e00ff */
[----:B------:R-:W-:Y:S01]  /*1270*/  ISETP.NE.U32.AND P1, PT, RZ, UR8, PT ;  /* 0x00000008ff007c0c */ /* 0x000fe2000bf25070 */
[----:B------:R-:W-:Y:S01]  /*1280*/  IMAD.MOV.U32 R27, RZ, RZ, RZ ;  /* 0x000000ffff1b7224 */ /* 0x000fe200078e00ff */
[----:B------:R-:W-:Y:S02]  /*1290*/  ISETP.NE.AND.EX P2, PT, RZ, UR5, PT, P2 ;  /* 0x00000005ff007c0c */ /* 0x000fe4000bf45320 */
[----:B------:R-:W-:Y:S02]  /*12a0*/  ISETP.NE.AND.EX P1, PT, RZ, UR9, PT, P1 ;  /* 0x00000009ff007c0c */ /* 0x000fe4000bf25310 */
[----:B------:R-:W-:-:S04]  /*12b0*/  ISETP.NE.U32.AND P0, PT, RZ, UR6, PT ;  /* 0x00000006ff007c0c */ /* 0x000fc8000bf05070 */
[----:B------:R-:W-:Y:S02]  /*12c0*/  ISETP.NE.AND.EX P0, PT, RZ, UR7, PT, P0 ;  /* 0x00000007ff007c0c */ /* 0x000fe4000bf05300 */
[----:B--2---:R-:W-:-:S03]  /*12d0*/  SHF.R.S32.HI R213, RZ, 0x1f, R207 ;  /* 0x0000001fffd57819 */ /* 0x004fc600000114cf */
[C---:B------:R-:W-:Y:S02]  /*12e0*/  @P2 LEA R2, P3, R207.reuse, UR4, 0x2 ;  /* 0x00000004cf022c11 */ /* 0x040fe4000f8610ff */
[C---:B------:R-:W-:Y:S02]  /*12f0*/  SHF.L.U32 R205, R207.reuse, 0x2, RZ ;  /* 0x00000002cfcd7819 */ /* 0x040fe400000006ff */
[C-C-:B------:R-:W-:Y:S01]  /*1300*/  @P2 LEA.HI.X R3, R207.reuse, UR5, R213.reuse, 0x2, P3 ;  /* 0x00000005cf032c11 */ /* 0x140fe200098f14d5 */
[----:B------:R-:W-:Y:S01]  /*1310*/  ULDC UR4, c[0x0][0x288] ;  /* 0x0000a20000047ab9 */ /* 0x000fe20000000800 */
[----:B------:R-:W-:Y:S02]  /*1320*/  SHF.L.U64.HI R206, R207, 0x2, R213 ;  /* 0x00000002cfce7819 */ /* 0x000fe400000102d5 */
[C---:B------:R-:W-:Y:S01]  /*1330*/  IADD3 R6, P4, R205.reuse, UR6, RZ ;  /* 0x00000006cd067c10 */ /* 0x040fe2000ff9e0ff */
[----:B------:R0:W5:Y:S01]  /*1340*/  @P2 LDG.E R9, desc[UR56][R2.64] ;  /* 0x0000003802092981 */ /* 0x000162000c1e1900 */
[----:B------:R-:W-:-:S02]  /*1350*/  @P1 IADD3 R4, P2, R205, UR8, RZ ;  /* 0x00000008cd041c10 */ /* 0x000fc4000ff5e0ff */
[----:B------:R-:W-:Y:S01]  /*1360*/  MOV R192, UR4 ;  /* 0x0000000400c07c02 */ /* 0x000fe20008000f00 */
[----:B------:R-:W-:Y:S01]  /*1370*/  ULDC.64 UR4, c[0x0][0x3f8] ;  /* 0x0000fe0000047ab9 */ /* 0x000fe20000000a00 */
[C---:B------:R-:W-:Y:S02]  /*1380*/  IADD3.X R7, R206.reuse, UR7, RZ, P4, !PT ;  /* 0x00000007ce077c10 */ /* 0x040fe4000a7fe4ff */
[----:B------:R-:W-:Y:S01]  /*1390*/  @P1 IADD3.X R5, R206, UR9, RZ, P2, !PT ;  /* 0x00000009ce051c10 */ /* 0x000fe200097fe4ff */
[----:B------:R-:W-:Y:S02]  /*13a0*/  UISETP.NE.U32.AND UP0, UPT, UR4, URZ, UPT ;  /* 0x0000003f0400728c */ /* 0x000fe4000bf05070 */
[----:B------:R0:W5:Y:S01]  /*13b0*/  @P0 LDG.E R27, desc[UR56][R6.64] ;  /* 0x00000038061b0981 */ /* 0x000162000c1e1900 */
[----:B------:R-:W-:Y:S01]  /*13c0*/  ULDC UR4, c[0x0][0x404] ;  /* 0x0001010000047ab9 */ /* 0x000fe20000000800 */
[----:B------:R-:W-:Y:S02]  /*13d0*/  ULDC.64 UR6, c[0x0][0xa20] ;  /* 0x0002880000067ab9 */ /* 0x000fe40000000a00 */
[----:B------:R0:W5:Y:S01]  /*13e0*/  @P1 LDG.E R192, desc[UR56][R4.64] ;  /* 0x0000003804c01981 */ /* 0x000162000c1e1900 */
[----:B------:R-:W-:Y:S01]  /*13f0*/  UISETP.NE.AND.EX UP0, UPT, UR5, URZ, UPT, UP0 ;  /* 0x0000003f0500728c */ /* 0x000fe2000bf05300 */
[----:B------:R-:W-:-:S02]  /*1400*/  ISETP.NE.U32.AND P2, PT, RZ, UR6, PT ;  /* 0x00000006ff007c0c */ /* 0x000fc4000bf45070 */
[----:B------:R-:W-:Y:S01]  /*1410*/  ULDC UR5, c[0x0][0x2e0] ;  /* 0x0000b80000057ab9 */ /* 0x000fe20000000800 */
[----:B------:R-:W-:Y:S01]  /*1420*/  USEL UR4, UR4, 0x1, UP0 ;  /* 0x0000000104047887 */ /* 0x000fe20008000000 */
[----:B------:R-:W-:-:S03]  /*1430*/  ISETP.NE.AND.EX P2, PT, RZ, UR7, PT, P2 ;  /* 0x00000007ff007c0c */ /* 0x000fc6000bf45320 */
        /* <DEDUP_REMOVED lines=15> */
.L_x_2206:
[----:B------:R-:W-:Y:S01]  /*1530*/  IMAD.U32 R24, RZ, RZ, UR5 ;  /* 0x00000005ff187e24 */ /* 0x000fe2000f8e00ff */
[----:B------:R-:W-:Y:S01]  /*1540*/  MOV R26, UR4 ;  /* 0x00000004001a7c02 */ /* 0x000fe20008000f00 */
[----:B------:R-:W-:Y:S06]  /*1550*/  @!P2 BRA `(.L_x_2207) ;  /* 0x000000000010a947 */ /* 0x000fec0003800000 */
[----:B------:R-:W-:-:S04]  /*1560*/  IADD3 R2, P0, R205, UR6, RZ ;  /* 0x00000006cd027c10 */ /* 0x000fc8000ff1e0ff */
[----:B------:R-:W-:-:S05]  /*1570*/  IADD3.X R3, R206, UR7, RZ, P0, !PT ;  /* 0x00000007ce037c10 */ /* 0x000fca00087fe4ff */
[----:B------:R0:W5:Y:S01]  /*1580*/  LDG.E R26, desc[UR56][R2.64] ;  /* 0x00000038021a7981 */ /* 0x000162000c1e1900 */
[----:B------:R-:W-:Y:S05]  /*1590*/  BRA `(.L_x_2208) ;  /* 0x0000000000107947 */ /* 0x000fea0003800000 */
.L_x_2207:
[----:B------:R-:W-:Y:S05]  /*15a0*/  @!P0 BRA `(.L_x_2208) ;  /* 0x00000000000c8947 */ /* 0x000fea0003800000 */
[----:B------:R-:W2:Y:S04]  /*15b0*/  LDG.E R3, desc[UR56][R6.64] ;  /* 0x0000003806037981 */ /* 0x000ea8000c1e1900 */
[----:B------:R-:W2:Y:S02]  /*15c0*/  LDG.E R26, desc[UR56][R6.64+0x4] ;  /* 0x00000438061a7981 */ /* 0x000ea4000c1e1900 */
[----:B--2---:R-:W-:-:S07]  /*15d0*/  IMAD.IADD R26, R26, 0x1, -R3 ;  /* 0x000000011a1a7824 */ /* 0x004fce00078e0a03 */
.L_x_2208:
[----:B------:R-:W-:Y:S02]  /*15e0*/  ULDC.64 UR4, c[0x0][0xa10] ;  /* 0x0002840000047ab9 */ /* 0x000fe40000000a00 */
[----:B------:R-:W-:-:S04]  /*15f0*/  ISETP.NE.U32.AND P0, PT, RZ, UR4, PT ;  /* 0x00000004ff007c0c */ /* 0x000fc8000bf05070 */
[----:B------:R-:W-:Y:S01]  /*1600*/  ISETP.NE.AND.EX P0, PT, RZ, UR5, PT, P0 ;  /* 0x00000005ff007c0c */ /* 0x000fe2000bf05300 */
[----:B------:R-:W-:-:S12]  /*1610*/  ULDC.64 UR4, c[0x0][0xa30] ;  /* 0x00028c0000047ab9 */ /* 0x000fd80000000a00 */
[----:B0-----:R-:W0:Y:S02]  /*1620*/  @P0 LDC.64 R2, c[0x0][0xa10] ;  /* 0x00028400ff020b82 */ /* 0x001e240000000a00 */
[----:B0-----:R-:W-:-:S05]  /*1630*/  @P0 IMAD.WIDE R2, R25, 0x4, R2 ;  /* 0x0000000419020825 */ /* 0x001fca00078e0202 */
[----:B------:R-:W2:Y:S04]  /*1640*/  @P0 LDG.E R0, desc[UR56][R2.64] ;  /* 0x0000003802000981 */ /* 0x000ea8000c1e1900 */
[----:B------:R0:W2:Y:S01]  /*1650*/  @P0 LDG.E R7, desc[UR56][R2.64+0x4] ;  /* 0x0000043802070981 */ /* 0x0000a2000c1e1900 */
[----:B-----5:R-:W-:Y:S01]  /*1660*/  IADD3 R9, -R9, R26, RZ ;  /* 0x0000001a09097210 */ /* 0x020fe20007ffe1ff */
[----:B------:R-:W-:Y:S01]  /*1670*/  IMAD.MOV.U32 R146, RZ, RZ, R26 ;  /* 0x000000ffff927224 */ /* 0x000fe200078e001a */
[----:B------:R-:W-:Y:S02]  /*1680*/  ISETP.NE.U32.AND P1, PT, RZ, UR4, PT ;  /* 0x00000004ff007c0c */ /* 0x000fe4000bf25070 */
[----:B0-----:R-:W-:Y:S01]  /*1690*/  LEA R2, R193, 0xff, 0x7 ;  /* 0x000000ffc1027811 */ /* 0x001fe200078e38ff */
[----:B------:R-:W-:Y:S01]  /*16a0*/  IMAD.MOV R123, RZ, RZ, -R9 ;  /* 0x000000ffff7b7224 */ /* 0x000fe200078e0a09 */
[----:B------:R-:W-:-:S04]  /*16b0*/  ISETP.NE.AND.EX P1, PT, RZ, UR5, PT, P1 ;  /* 0x00000005ff007c0c */ /* 0x000fc8000bf25310 */
[----:B------:R-:W-:-:S09]  /*16c0*/  VIMNMX R123, RZ, R123, !PT ;  /* 0x0000007bff7b7248 */ /* 0x000fd20007fe0100 */
[----:B------:R-:W-:-:S04]  /*16d0*/  @P1 IADD3 R4, P2, R205, UR4, RZ ;  /* 0x00000004cd041c10 */ /* 0x000fc8000ff5e0ff */
[----:B------:R-:W-:-:S05]  /*16e0*/  @P1 IADD3.X R5, R206, UR5, RZ, P2, !PT ;  /* 0x00000005ce051c10 */ /* 0x000fca00097fe4ff */
[----:B------:R0:W5:Y:S01]  /*16f0*/  @P1 LDG.E R146, desc[UR56][R4.64] ;  /* 0x0000003804921981 */ /* 0x000162000c1e1900 */
[----:B--2---:R-:W-:-:S04]  /*1700*/  @P0 IMAD.IADD R24, R7, 0x1, -R0 ;  /* 0x0000000107180824 */ /* 0x004fc800078e0a00 */
[----:B------:R-:W-:-:S05]  /*1710*/  IMAD.IADD R195, R9, 0x1, R24 ;  /* 0x0000000109c37824 */ /* 0x000fca00078e0218 */
[C---:B------:R-:W-:Y:S02]  /*1720*/  IADD3 R0, R195.reuse, 0x7f, RZ ;  /* 0x0000007fc3007810 */ /* 0x040fe40007ffe0ff */
[----:B------:R-:W-:Y:S02]  /*1730*/  IADD3 R2, R195, R2, -R192 ;  /* 0x00000002c3027210 */ /* 0x000fe40007ffe8c0 */
[----:B------:R-:W-:Y:S02]  /*1740*/  SHF.R.S32.HI R3, RZ, 0x1f, R0 ;  /* 0x0000001fff037819 */ /* 0x000fe40000011400 */
[----:B------:R-:W-:Y:S02]  /*1750*/  SHF.R.S32.HI R7, RZ, 0x1f, R2 ;  /* 0x0000001fff077819 */ /* 0x000fe40000011402 */
[----:B------:R-:W-:Y:S02]  /*1760*/  LEA.HI R3, R3, R0, RZ, 0x7 ;  /* 0x0000000003037211 */ /* 0x000fe400078f38ff */
[----:B------:R-:W-:-:S02]  /*1770*/  LEA.HI R7, R7, R2, RZ, 0x7 ;  /* 0x0000000207077211 */ /* 0x000fc400078f38ff */
[----:B------:R-:W-:Y:S02]  /*1780*/  SHF.R.S32.HI R3, RZ, 0x7, R3 ;  /* 0x00000007ff037819 */ /* 0x000fe40000011403 */
[----:B------:R-:W-:-:S04]  /*1790*/  SHF.R.S32.HI R150, RZ, 0x7, R7 ;  /* 0x00000007ff967819 */ /* 0x000fc80000011407 */
[----:B------:R-:W-:-:S05]  /*17a0*/  VIMNMX R150, R3, R150, PT ;  /* 0x0000009603967248 */ /* 0x000fca0003fe0100 */
[----:B------:R-:W-:-:S05]  /*17b0*/  IMAD R3, R150, 0x80, -R9 ;  /* 0x0000008096037824 */ /* 0x000fca00078e0a09 */
[----:B------:R-:W-:-:S04]  /*17c0*/  VIMNMX R0, R3, R24, PT ;  /* 0x0000001803007248 */ /* 0x000fc80003fe0100 */
        /* <DEDUP_REMOVED lines=30> */
.L_x_2211:
[----:B------:R-:W-:Y:S05]  /*19b0*/  BSYNC B6 ;  /* 0x0000000000067941 */ /* 0x000fea0003800000 */
.L_x_2210:
        /* <DEDUP_REMOVED lines=20> */
.L_x_2213:
[----:B------:R-:W-:Y:S05]  /*1b00*/  BSYNC B6 ;  /* 0x0000000000067941 */ /* 0x000fea0003800000 */
.L_x_2212:
[----:B------:R-:W-:Y:S01]  /*1b10*/  ULDC.64 UR4, c[0x0][0x9f8] ;  /* 0x00027e0000047ab9 */ /* 0x000fe20000000a00 */
[----:B------:R-:W0:Y:S01]  /*1b20*/  LDC R0, c[0x0][0x428] ;  /* 0x00010a00ff007b82 */ /* 0x000e220000000800 */
[----:B------:R-:W-:Y:S01]  /*1b30*/  ISETP.NE.U32.AND P0, PT, RZ, UR4, PT ;  /* 0x00000004ff007c0c */ /* 0x000fe2000bf05070 */
[----:B------:R-:W-:-:S06]  /*1b40*/  VIADD R97, R22, 0x60 ;  /* 0x0000006016617836 */ /* 0x000fcc0000000000 */
[----:B------:R-:W1:Y:S01]  /*1b50*/  LDC.64 R126, c[0x0][0x2f0] ;  /* 0x0000bc00ff7e7b82 */ /* 0x000e620000000a00 */
[----:B------:R-:W-:Y:S01]  /*1b60*/  ISETP.NE.AND.EX P0, PT, RZ, UR5, PT, P0 ;  /* 0x00000005ff007c0c */ /* 0x000fe2000bf05300 */
[----:B------:R-:W-:Y:S01]  /*1b70*/  IMAD.IADD R27, R27, 0x1, R26 ;  /* 0x000000011b1b7824 */ /* 0x000fe200078e021a */
[----:B------:R-:W-:Y:S01]  /*1b80*/  SHF.R.S32.HI R23, RZ, 0x1f, R22 ;  /* 0x0000001fff177819 */ /* 0x000fe20000011416 */
[----:B------:R-:W-:-:S04]  /*1b90*/  ULDC.64 UR6, c[0x0][0xa08] ;  /* 0x0002820000067ab9 */ /* 0x000fc80000000a00 */
[----:B------:R-:W2:Y:S06]  /*1ba0*/  LDC R41, c[0x0][0x3d4] ;  /* 0x0000f500ff297b82 */ /* 0x000eac0000000800 */
[----:B------:R-:W-:Y:S01]  /*1bb0*/  @P0 IADD3 R4, P1, R205, UR4, RZ ;  /* 0x00000004cd040c10 */ /* 0x000fe2000ff3e0ff */
[----:B------:R-:W-:Y:S01]  /*1bc0*/  ULDC UR4, c[0x0][0x2e4] ;  /* 0x0000b90000047ab9 */ /* 0x000fe20000000800 */
[----:B------:R-:W3:Y:S02]  /*1bd0*/  LDC.64 R34, c[0x0][0x3e8] ;  /* 0x0000fa00ff227b82 */ /* 0x000ee40000000a00 */
[----:B------:R-:W-:-:S05]  /*1be0*/  @P0 IADD3.X R5, R206, UR5, RZ, P1, !PT ;  /* 0x00000005ce050c10 */ /* 0x000fca0008ffe4ff */
[----:B------:R4:W3:Y:S01]  /*1bf0*/  @P0 LDG.E R25, desc[UR56][R4.64] ;  /* 0x0000003804190981 */ /* 0x0008e2000c1e1900 */
[----:B0-----:R-:W-:Y:S01]  /*1c00*/  ISETP.NE.AND P0, PT, R0, 0x1, PT ;  /* 0x000000010000780c */ /* 0x001fe20003f05270 */
[----:B------:R-:W-:Y:S01]  /*1c10*/  IMAD.MOV.U32 R122, RZ, RZ, 0x20 ;  /* 0x00000020ff7a7424 */ /* 0x000fe200078e00ff */
[----:B------:R-:W-:Y:S01]  /*1c20*/  ISETP.GE.AND P2, PT, R186, UR4, PT ;  /* 0x00000004ba007c0c */ /* 0x000fe2000bf46270 */
[----:B------:R-:W0:Y:S01]  /*1c30*/  S2R R151, SR_TID.X ;  /* 0x0000000000977919 */ /* 0x000e220000002100 */
[----:B------:R-:W-:Y:S01]  /*1c40*/  ISETP.GE.AND P1, PT, R22, UR4, PT ;  /* 0x0000000416007c0c */ /* 0x000fe2000bf26270 */
[----:B-1----:R-:W-:Y:S01]  /*1c50*/  IMAD.SHL.U32 R93, R126, 0x80, RZ ;  /* 0x000000807e5d7824 */ /* 0x002fe200078e00ff */
[----:B------:R-:W-:Y:S02]  /*1c60*/  SEL R3, RZ, 0xffffffff, P2 ;  /* 0xffffffffff037807 */ /* 0x000fe40001000000 */
[----:B------:R-:W-:Y:S01]  /*1c70*/  SEL R0, RZ, 0x1, P1 ;  /* 0x00000001ff007807 */ /* 0x000fe20000800000 */
[----:B--2---:R-:W-:Y:S01]  /*1c80*/  IMAD.SHL.U32 R120, R41, 0x2, RZ ;  /* 0x0000000229787824 */ /* 0x004fe200078e00ff */
[----:B------:R-:W-:Y:S01]  /*1c90*/  ISETP.GE.AND P1, PT, R187, UR4, PT ;  /* 0x00000004bb007c0c */ /* 0x000fe2000bf26270 */
[----:B------:R-:W-:Y:S01]  /*1ca0*/  IMAD.SHL.U32 R3, R3, 0x2, RZ ;  /* 0x0000000203037824 */ /* 0x000fe200078e00ff */
[----:B------:R-:W-:Y:S01]  /*1cb0*/  ISETP.GE.AND P2, PT, R97, UR4, PT ;  /* 0x0000000461007c0c */ /* 0x000fe2000bf46270 */
[----:B------:R-:W1:Y:S01]  /*1cc0*/  @P0 LDC R7, c[0x0][0x42c] ;  /* 0x00010b00ff070b82 */ /* 0x000e620000000800 */
[----:B----4-:R-:W-:-:S02]  /*1cd0*/  IADD3 R5, R22, 0x80, RZ ;  /* 0x0000008016057810 */ /* 0x010fc40007ffe0ff */
[----:B------:R-:W-:Y:S01]  /*1ce0*/  LOP3.LUT R0, R3, 0x2, R0, 0xe2, !PT ;  /* 0x0000000203007812 */ /* 0x000fe200078ee200 */
[-C--:B---3--:R-:W-:Y:S01]  /*1cf0*/  IMAD R10, R210, R34.reuse, RZ ;  /* 0x00000022d20a7224 */ /* 0x088fe200078e02ff */
[----:B------:R-:W-:Y:S01]  /*1d00*/  SEL R3, RZ, 0x4, P1 ;  /* 0x00000004ff037807 */ /* 0x000fe20000800000 */
[----:B------:R-:W-:Y:S01]  /*1d10*/  IMAD.WIDE.U32 R104, R184, R34, R22 ;  /* 0x00000022b8687225 */ /* 0x000fe200078e0016 */
[----:B------:R-:W-:Y:S01]  /*1d20*/  SEL R4, RZ, 0x8, P2 ;  /* 0x00000008ff047807 */ /* 0x000fe20001000000 */
[----:B------:R-:W2:Y:S01]  /*1d30*/  @P0 LDC R9, c[0x0][0x430] ;  /* 0x00010c00ff090b82 */ /* 0x000ea20000000800 */
[----:B------:R-:W-:Y:S01]  /*1d40*/  ISETP.GE.AND P1, PT, R5, UR4, PT ;  /* 0x0000000405007c0c */ /* 0x000fe2000bf26270 */
[----:B------:R-:W-:Y:S01]  /*1d50*/  VIADD R5, R22, 0xa0 ;  /* 0x000000a016057836 */ /* 0x000fe20000000000 */
[----:B------:R-:W-:Y:S01]  /*1d60*/  LOP3.LUT R3, R4, R0, R3, 0xfe, !PT ;  /* 0x0000000004037212 */ /* 0x000fe200078efe03 */
[----:B------:R-:W-:Y:S01]  /*1d70*/  IMAD R13, R184, R35, R10 ;  /* 0x00000023b80d7224 */ /* 0x000fe200078e020a */
[----:B------:R-:W-:-:S02]  /*1d80*/  SHF.R.S32.HI R37, RZ, 0x1f, R27 ;  /* 0x0000001fff257819 */ /* 0x000fc4000001141b */
[----:B------:R-:W-:Y:S01]  /*1d90*/  SEL R4, RZ, 0x10, P1 ;  /* 0x00000010ff047807 */ /* 0x000fe20000800000 */
[----:B------:R-:W-:Y:S01]  /*1da0*/  IMAD.IADD R105, R13, 0x1, R105 ;  /* 0x000000010d697824 */ /* 0x000fe200078e0269 */
[----:B------:R-:W-:Y:S01]  /*1db0*/  ISETP.GE.AND P1, PT, R5, UR4, PT ;  /* 0x0000000405007c0c */ /* 0x000fe2000bf26270 */
[----:B------:R-:W-:Y:S01]  /*1dc0*/  IMAD R6, R37, R126, RZ ;  /* 0x0000007e25067224 */ /* 0x000fe200078e02ff */
[----:B------:R-:W-:Y:S01]  /*1dd0*/  ULDC.64 UR4, c[0x0][0x320] ;  /* 0x0000c80000047ab9 */ /* 0x000fe20000000a00 */
[----:B------:R-:W-:Y:S01]  /*1de0*/  LOP3.LUT R3, R3, R4, RZ, 0xfc, !PT ;  /* 0x0000000403037212 */ /* 0x000fe200078efcff */
[----:B------:R-:W-:Y:S01]  /*1df0*/  IMAD.WIDE.U32 R4, R27, R126, RZ ;  /* 0x0000007e1b047225 */ /* 0x000fe200078e00ff */
[-C--:B------:R-:W-:Y:S02]  /*1e00*/  ISETP.GE.AND P3, PT, R22, R41.reuse, PT ;  /* 0x000000291600720c */ /* 0x080fe40003f66270 */
[----:B------:R-:W-:Y:S01]  /*1e10*/  ISETP.GE.AND P4, PT, R187, R41, PT ;  /* 0x00000029bb00720c */ /* 0x000fe20003f86270 */
[----:B-1----:R-:W-:Y:S01]  /*1e20*/  @P0 IMAD.HI.U32 R0, R194, R7, RZ ;  /* 0x00000007c2000227 */ /* 0x002fe200078e00ff */
[----:B------:R-:W-:-:S02]  /*1e30*/  ISETP.GE.AND P2, PT, R186, R41, PT ;  /* 0x00000029ba00720c */ /* 0x000fc40003f46270 */
[----:B------:R-:W-:Y:S01]  /*1e40*/  SHF.R.S32.HI R17, RZ, 0x1f, R16 ;  /* 0x0000001fff117819 */ /* 0x000fe20000011410 */
[----:B------:R-:W-:Y:S01]  /*1e50*/  IMAD R7, R27, R127, R6 ;  /* 0x0000007f1b077224 */ /* 0x000fe200078e0206 */
[----:B------:R-:W-:Y:S01]  /*1e60*/  P2R R112, PR, RZ, 0x10 ;  /* 0x00000010ff707803 */ /* 0x000fe20000000000 */
[-C--:B-----5:R-:W-:Y:S01]  /*1e70*/  IMAD.WIDE.U32 R104, R146, R34.reuse, R104 ;  /* 0x0000002292687225 */ /* 0x0a0fe200078e0068 */
[----:B--2---:R-:W-:Y:S02]  /*1e80*/  @P0 SHF.R.U32.HI R194, RZ, R9, R0 ;  /* 0x00000009ffc20219 */ /* 0x004fe40000011600 */
[----:B------:R-:W-:Y:S01]  /*1e90*/  IADD3 R5, R5, R7, RZ ;  /* 0x0000000705057210 */ /* 0x000fe20007ffe0ff */
[----:B------:R-:W-:Y:S01]  /*1ea0*/  IMAD.WIDE.U32 R102, R184, R34, R16 ;  /* 0x00000022b8667225 */ /* 0x000fe200078e0010 */
[----:B------:R-:W-:Y:S02]  /*1eb0*/  SHF.R.S32.HI R0, RZ, 0x1f, R194 ;  /* 0x0000001fff007819 */ /* 0x000fe400000114c2 */
[----:B------:R-:W-:Y:S01]  /*1ec0*/  ISETP.NE.U32.AND P0, PT, RZ, UR6, PT ;  /* 0x00000006ff007c0c */ /* 0x000fe2000bf05070 */
[----:B------:R-:W-:Y:S01]  /*1ed0*/  IMAD.WIDE.U32 R8, R194, UR4, R22 ;  /* 0x00000004c2087c25 */ /* 0x000fe2000f8e0016 */
[----:B------:R-:W-:-:S02]  /*1ee0*/  IADD3 R103, R103, R13, RZ ;  /* 0x0000000d67677210 */ /* 0x000fc40007ffe0ff */
[----:B------:R-:W-:Y:S01]  /*1ef0*/  ISETP.NE.AND.EX P0, PT, RZ, UR7, PT, P0 ;  /* 0x00000007ff007c0c */ /* 0x000fe2000bf05300 */
[----:B------:R-:W-:Y:S01]  /*1f00*/  IMAD R11, R0, UR4, RZ ;  /* 0x00000004000b7c24 */ /* 0x000fe2000f8e02ff */
[----:B------:R-:W-:Y:S01]  /*1f10*/  SHF.L.U64.HI R124, R126, 0x7, R127 ;  /* 0x000000077e7c7819 */ /* 0x000fe2000001027f */
[----:B------:R-:W-:Y:S01]  /*1f20*/  IMAD.WIDE.U32 R102, R146, R34, R102 ;  /* 0x0000002292667225 */ /* 0x000fe200078e0066 */
[----:B------:R-:W-:Y:S02]  /*1f30*/  SHF.L.U32 R132, R126, 0x6, RZ ;  /* 0x000000067e847819 */ /* 0x000fe400000006ff */
[----:B------:R-:W-:Y:S01]  /*1f40*/  SHF.L.U64.HI R92, R34, 0x6, R35 ;  /* 0x00000006225c7819 */ /* 0x000fe20000010223 */
[----:B------:R-:W-:Y:S01]  /*1f50*/  IMAD R11, R194, UR5, R11 ;  /* 0x00000005c20b7c24 */ /* 0x000fe2000f8e020b */
[----:B------:R-:W-:Y:S01]  /*1f60*/  ULDC.64 UR4, c[0x0][0x2f8] ;  /* 0x0000be0000047ab9 */ /* 0x000fe20000000a00 */
[----:B------:R-:W-:Y:S01]  /*1f70*/  SHF.R.S32.HI R147, RZ, 0x1f, R209 ;  /* 0x0000001fff937819 */ /* 0x000fe200000114d1 */
[----:B------:R-:W-:Y:S01]  /*1f80*/  IMAD R7, R0, UR4, RZ ;  /* 0x0000000400077c24 */ /* 0x000fe2000f8e02ff */
[----:B0-----:R-:W-:Y:S01]  /*1f90*/  LEA.HI R151, R151, 0x8, RZ, 0x19 ;  /* 0x0000000897977811 */ /* 0x001fe200078fc8ff */
[----:B------:R-:W-:-:S02]  /*1fa0*/  IMAD.IADD R9, R9, 0x1, R11 ;  /* 0x0000000109097824 */ /* 0x000fc400078e020b */
[C---:B------:R-:W-:Y:S02]  /*1fb0*/  IMAD R11, R194.reuse, UR5, R7 ;  /* 0x00000005c20b7c24 */ /* 0x040fe4000f8e0207 */
[----:B------:R-:W-:Y:S01]  /*1fc0*/  IMAD.WIDE.U32 R6, R194, UR4, R4 ;  /* 0x00000004c2067c25 */ /* 0x000fe2000f8e0004 */
[----:B------:R-:W-:Y:S01]  /*1fd0*/  ULDC.64 UR4, c[0x0][0x300] ;  /* 0x0000c00000047ab9 */ /* 0x000fe20000000a00 */
[----:B------:R-:W0:Y:S02]  /*1fe0*/  LDC.64 R4, c[0x0][0x3d8] ;  /* 0x0000f600ff047b82 */ /* 0x000e240000000a00 */
[----:B------:R-:W-:Y:S02]  /*1ff0*/  IMAD.IADD R7, R7, 0x1, R11 ;  /* 0x0000000107077824 */ /* 0x000fe400078e020b */
[-C--:B0-----:R-:W-:Y:S01]  /*2000*/  IMAD.WIDE.U32 R106, R184, R4.reuse, R16 ;  /* 0x00000004b86a7225 */ /* 0x081fe200078e0010 */
[C-C-:B------:R-:W-:Y:S02]  /*2010*/  SHF.L.U64.HI R125, R4.reuse, 0x7, R5.reuse ;  /* 0x00000007047d7819 */ /* 0x140fe40000010205 */
[----:B------:R-:W-:Y:S01]  /*2020*/  SHF.L.U64.HI R33, R4, 0x6, R5 ;  /* 0x0000000604217819 */ /* 0x000fe20000010205 */
[----:B------:R-:W-:Y:S01]  /*2030*/  IMAD.WIDE.U32 R108, R184, R4, R22 ;  /* 0x00000004b86c7225 */ /* 0x000fe200078e0016 */
[----:B------:R-:W-:-:S03]  /*2040*/  SHF.L.U32 R32, R4, 0x7, RZ ;  /* 0x0000000704207819 */ /* 0x000fc600000006ff */
[----:B------:R-:W-:Y:S01]  /*2050*/  IMAD.SHL.U32 R31, R4, 0x40, RZ ;  /* 0x00000040041f7824 */ /* 0x000fe200078e00ff */
[----:B------:R-:W-:Y:S02]  /*2060*/  SHF.R.S32.HI R0, RZ, 0x1f, R25 ;  /* 0x0000001fff007819 */ /* 0x000fe40000011419 */
[----:B------:R-:W-:Y:S02]  /*2070*/  SEL R11, R25, RZ, !P0 ;  /* 0x000000ff190b7207 */ /* 0x000fe40004000000 */
[----:B------:R-:W-:-:S03]  /*2080*/  SEL R0, R0, RZ, !P0 ;  /* 0x000000ff00007207 */ /* 0x000fc60004000000 */
[----:B------:R-:W-:-:S04]  /*2090*/  IMAD.WIDE.U32 R98, R11, UR4, R6 ;  /* 0x000000040b627c25 */ /* 0x000fc8000f8e0006 */
[-C--:B------:R-:W-:Y:S02]  /*20a0*/  IMAD R6, R210, R126.reuse, RZ ;  /* 0x0000007ed2067224 */ /* 0x080fe400078e02ff */
[----:B------:R-:W-:Y:S02]  /*20b0*/  IMAD R12, R0, UR4, RZ ;  /* 0x00000004000c7c24 */ /* 0x000fe4000f8e02ff */
[----:B------:R-:W-:Y:S01]  /*20c0*/  IMAD R21, R184, R127, R6 ;  /* 0x0000007fb8157224 */ /* 0x000fe200078e0206 */
[----:B------:R-:W-:Y:S01]  /*20d0*/  SHF.L.U64.HI R127, R126, 0x6, R127 ;  /* 0x000000067e7f7819 */ /* 0x000fe2000001027f */
[----:B------:R-:W-:Y:S01]  /*20e0*/  IMAD R15, R11, UR5, R12 ;  /* 0x000000050b0f7c24 */ /* 0x000fe2000f8e020c */
[----:B------:R-:W-:Y:S01]  /*20f0*/  ULDC.64 UR4, c[0x0][0x328] ;  /* 0x0000ca0000047ab9 */ /* 0x000fe20000000a00 */
[----:B------:R-:W-:Y:S01]  /*2100*/  IMAD.WIDE.U32 R6, R184, R126, R22 ;  /* 0x0000007eb8067225 */ /* 0x000fe200078e0016 */
[----:B------:R-:W-:-:S03]  /*2110*/  SHF.L.U64.HI R126, R34, 0x7, R35 ;  /* 0x00000007227e7819 */ /* 0x000fc60000010223 */
[----:B------:R-:W-:Y:S01]  /*2120*/  IMAD R0, R0, UR4, RZ ;  /* 0x0000000400007c24 */ /* 0x000fe2000f8e02ff */
[----:B------:R-:W-:Y:S01]  /*2130*/  IADD3 R95, P0, R98, R6, RZ ;  /* 0x00000006625f7210 */ /* 0x000fe20007f1e0ff */
[----:B------:R-:W-:Y:S02]  /*2140*/  IMAD.IADD R96, R99, 0x1, R15 ;  /* 0x0000000163607824 */ /* 0x000fe400078e020f */
[C---:B------:R-:W-:Y:S02]  /*2150*/  IMAD R39, R11.reuse, UR5, R0 ;  /* 0x000000050b277c24 */ /* 0x040fe4000f8e0200 */
[-C--:B------:R-:W-:Y:S01]  /*2160*/  IMAD R0, R210, R4.reuse, RZ ;  /* 0x00000004d2007224 */ /* 0x080fe200078e02ff */
[----:B------:R-:W-:Y:S01]  /*2170*/  IADD3.X R94, R96, R7, R21, P0, !PT ;  /* 0x00000007605e7210 */ /* 0x000fe200007fe415 */
[----:B------:R-:W-:Y:S01]  /*2180*/  IMAD.WIDE.U32 R100, R11, UR4, R8 ;  /* 0x000000040b647c25 */ /* 0x000fe2000f8e0008 */
[C---:B------:R-:W-:Y:S02]  /*2190*/  SEL R7, R41.reuse, RZ, P3 ;  /* 0x000000ff29077207 */ /* 0x040fe40001800000 */
[C---:B------:R-:W-:Y:S01]  /*21a0*/  SEL R9, R41.reuse, RZ, P2 ;  /* 0x000000ff29097207 */ /* 0x040fe20001000000 */
        /* <DEDUP_REMOVED lines=10> */
[-C--:B------:R-:W-:Y:S01]  /*2250*/  LEA.HI R25, R0, R7.reuse, RZ, 0x3 ;  /* 0x0000000700197211 */ /* 0x080fe200078f18ff */
[----:B------:R-:W-:Y:S01]  /*2260*/  IMAD.WIDE.U32 R106, R146, R4, R106 ;  /* 0x00000004926a7225 */ /* 0x000fe200078e006a */
[----:B------:R-:W-:Y:S02]  /*2270*/  LEA.HI R0, R0, R7, RZ, 0x6 ;  /* 0x0000000700007211 */ /* 0x000fe400078f30ff */
[CC--:B------:R-:W-:Y:S02]  /*2280*/  LEA.HI R21, R6.reuse, R9.reuse, RZ, 0x3 ;  /* 0x0000000906157211 */ /* 0x0c0fe400078f18ff */
[----:B------:R-:W-:Y:S01]  /*2290*/  LEA.HI R9, R6, R9, RZ, 0x6 ;  /* 0x0000000906097211 */ /* 0x000fe200078f30ff */
[----:B------:R-:W-:Y:S01]  /*22a0*/  IMAD.SHL.U32 R6, R0, 0x80, RZ ;  /* 0x0000008000067824 */ /* 0x000fe200078e00ff */
[--C-:B------:R-:W-:Y:S02]  /*22b0*/  LOP3.LUT R10, R190, 0x38, R25.reuse, 0xf8, !PT ;  /* 0x00000038be0a7812 */ /* 0x100fe400078ef819 */
[----:B------:R-:W-:-:S02]  /*22c0*/  LOP3.LUT R0, R191, 0x38, R25, 0xf8, !PT ;  /* 0x00000038bf007812 */ /* 0x000fc400078ef819 */
[----:B------:R-:W-:Y:S02]  /*22d0*/  LOP3.LUT R7, R6, 0xffffe000, RZ, 0xc0, !PT ;  /* 0xffffe00006077812 */ /* 0x000fe400078ec0ff */
[----:B------:R-:W-:Y:S02]  /*22e0*/  LOP3.LUT R10, R10, R223, RZ, 0x3c, !PT ;  /* 0x000000df0a0a7212 */ /* 0x000fe400078e3cff */
[----:B------:R-:W-:Y:S01]  /*22f0*/  SHF.R.S32.HI R11, RZ, 0x1f, R8 ;  /* 0x0000001fff0b7819 */ /* 0x000fe20000011408 */
[----:B------:R-:W-:Y:S01]  /*2300*/  IMAD R145, R196, 0x200, R7 ;  /* 0x00000200c4917824 */ /* 0x000fe200078e0207 */
[----:B------:R-:W-:Y:S02]  /*2310*/  LOP3.LUT R0, R0, R197, RZ, 0x3c, !PT ;  /* 0x000000c500007212 */ /* 0x000fe400078e3cff */
[----:B------:R-:W-:Y:S02]  /*2320*/  IADD3 R143, R10, R7, R198 ;  /* 0x000000070a8f7210 */ /* 0x000fe40007ffe0c6 */
[----:B------:R-:W-:Y:S01]  /*2330*/  SHF.L.U32 R9, R9, 0x7, RZ ;  /* 0x0000000709097819 */ /* 0x000fe200000006ff */
[----:B------:R-:W-:Y:S01]  /*2340*/  IMAD.IADD R145, R145, 0x1, R0 ;  /* 0x0000000191917824 */ /* 0x000fe200078e0200 */
[----:B------:R-:W-:-:S02]  /*2350*/  LOP3.LUT R14, R190, 0x38, R21, 0xf8, !PT ;  /* 0x00000038be0e7812 */ /* 0x000fc400078ef815 */
[----:B------:R-:W-:Y:S02]  /*2360*/  SHF.R.S32.HI R7, RZ, 0x1f, R146 ;  /* 0x0000001fff077819 */ /* 0x000fe40000011492 */
[CC--:B------:R-:W-:Y:S02]  /*2370*/  LEA.HI R15, R11.reuse, R8.reuse, RZ, 0x3 ;  /* 0x000000080b0f7211 */ /* 0x0c0fe400078f18ff */
[----:B------:R-:W-:Y:S01]  /*2380*/  LEA.HI R8, R11, R8, RZ, 0x6 ;  /* 0x000000080b087211 */ /* 0x000fe200078f30ff */
[----:B------:R-:W-:Y:S01]  /*2390*/  IMAD R0, R7, R34, RZ ;  /* 0x0000002207007224 */ /* 0x000fe200078e02ff */
[----:B------:R-:W-:Y:S01]  /*23a0*/  LOP3.LUT R9, R9, 0xffffe000, RZ, 0xc0, !PT ;  /* 0xffffe00009097812 */ /* 0x000fe200078ec0ff */
[----:B------:R-:W-:Y:S01]  /*23b0*/  IMAD R7, R7, R4, RZ ;  /* 0x0000000407077224 */ /* 0x000fe200078e02ff */
[----:B------:R-:W-:Y:S01]  /*23c0*/  LOP3.LUT R14, R14, R223, RZ, 0x3c, !PT ;  /* 0x000000df0e0e7212 */ /* 0x000fe200078e3cff */
[----:B------:R-:W-:Y:S01]  /*23d0*/  IMAD.SHL.U32 R13, R8, 0x80, RZ ;  /* 0x00000080080d7824 */ /* 0x000fe200078e00ff */
[----:B------:R-:W-:Y:S01]  /*23e0*/  LEA R144, R196, R9, 0x9 ;  /* 0x00000009c4907211 */ /* 0x000fe200078e48ff */
[----:B------:R-:W-:Y:S01]  /*23f0*/  IMAD R7, R146, R5, R7 ;  /* 0x0000000592077224 */ /* 0x000fe200078e0207 */
[----:B------:R-:W-:Y:S01]  /*2400*/  IADD3 R137, R14, R9, R198 ;  /* 0x000000090e897210 */ /* 0x000fe20007ffe0c6 */
[----:B------:R-:W-:Y:S01]  /*2410*/  IMAD R9, R146, R35, R0 ;  /* 0x0000002392097224 */ /* 0x000fe200078e0200 */
[----:B------:R-:W-:Y:S01]  /*2420*/  LOP3.LUT R20, R190, 0x38, R15, 0xf8, !PT ;  /* 0x00000038be147812 */ /* 0x000fe200078ef80f */
[C---:B------:R-:W-:Y:S01]  /*2430*/  IMAD.SHL.U32 R35, R34.reuse, 0x80, RZ ;  /* 0x0000008022237824 */ /* 0x040fe200078e00ff */
[----:B------:R-:W-:Y:S01]  /*2440*/  LOP3.LUT R0, R191, 0x18, R22, 0xf8, !PT ;  /* 0x00000018bf007812 */ /* 0x000fe200078ef816 */
[----:B------:R-:W-:Y:S01]  /*2450*/  IMAD.IADD R28, R9, 0x1, R105 ;  /* 0x00000001091c7824 */ /* 0x000fe200078e0269 */
[----:B------:R-:W-:Y:S01]  /*2460*/  LOP3.LUT R12, R191, 0x38, R15, 0xf8, !PT ;  /* 0x00000038bf0c7812 */ /* 0x000fe200078ef80f */
[----:B------:R-:W-:Y:S01]  /*2470*/  IMAD.IADD R26, R7, 0x1, R109 ;  /* 0x00000001071a7824 */ /* 0x000fe200078e026d */
[----:B------:R-:W-:Y:S01]  /*2480*/  LOP3.LUT R13, R13, 0xffffe000, RZ, 0xc0, !PT ;  /* 0xffffe0000d0d7812 */ /* 0x000fe200078ec0ff */
[----:B------:R-:W-:Y:S01]  /*2490*/  IMAD.SHL.U32 R34, R34, 0x40, RZ ;  /* 0x0000004022227824 */ /* 0x000fe200078e00ff */
[----:B------:R-:W-:-:S02]  /*24a0*/  LOP3.LUT R20, R20, R223, RZ, 0x3c, !PT ;  /* 0x000000df14147212 */ /* 0x000fc400078e3cff */
[----:B------:R-:W-:Y:S01]  /*24b0*/  LOP3.LUT R8, R191, 0x38, R21, 0xf8, !PT ;  /* 0x00000038bf087812 */ /* 0x000fe200078ef815 */
[----:B------:R-:W-:Y:S01]  /*24c0*/  IMAD R142, R196, 0x200, R13 ;  /* 0x00000200c48e7824 */ /* 0x000fe200078e020d */
[-C--:B------:R-:W-:Y:S02]  /*24d0*/  LOP3.LUT R5, R0, R197.reuse, RZ, 0x3c, !PT ;  /* 0x000000c500057212 */ /* 0x080fe400078e3cff */
[----:B------:R-:W-:Y:S02]  /*24e0*/  LOP3.LUT P0, RZ, R215, 0x4, RZ, 0xc0, !PT ;  /* 0x00000004d7ff7812 */ /* 0x000fe4000780c0ff */
[----:B------:R-:W-:Y:S02]  /*24f0*/  SEL R0, RZ, 0x20, P1 ;  /* 0x00000020ff007807 */ /* 0x000fe40000800000 */
[----:B------:R-:W-:Y:S02]  /*2500*/  LOP3.LUT R29, R12, R197, RZ, 0x3c, !PT ;  /* 0x000000c50c1d7212 */ /* 0x000fe400078e3cff */
[----:B------:R-:W-:-:S02]  /*2510*/  IADD3 R136, R20, R13, R198 ;  /* 0x0000000d14887210 */ /* 0x000fc40007ffe0c6 */
[----:B------:R-:W-:Y:S01]  /*2520*/  LOP3.LUT R11, R8, R197, RZ, 0x3c, !PT ;  /* 0x000000c5080b7212 */ /* 0x000fe200078e3cff */
[----:B------:R-:W-:Y:S01]  /*2530*/  IMAD.IADD R142, R142, 0x1, R29 ;  /* 0x000000018e8e7824 */ /* 0x000fe200078e021d */
[----:B------:R-:W-:Y:S01]  /*2540*/  IADD3 R116, P4, R184, R27, RZ ;  /* 0x0000001bb8747210 */ /* 0x000fe20007f9e0ff */
[----:B------:R-:W-:Y:S01]  /*2550*/  IMAD.IADD R29, R103, 0x1, R9 ;  /* 0x00000001671d7824 */ /* 0x000fe200078e0209 */
[----:B------:R-:W-:Y:S02]  /*2560*/  SHF.R.S32.HI R111, RZ, 0x3, R25 ;  /* 0x00000003ff6f7819 */ /* 0x000fe40000011419 */
[----:B------:R-:W-:Y:S01]  /*2570*/  SHF.R.S32.HI R110, RZ, 0x3, R21 ;  /* 0x00000003ff6e7819 */ /* 0x000fe20000011415 */
[----:B------:R-:W-:Y:S01]  /*2580*/  IMAD.X R117, R210, 0x1, R37, P4 ;  /* 0x00000001d2757824 */ /* 0x000fe200020e0625 */
[----:B------:R-:W-:Y:S02]  /*2590*/  SHF.R.S32.HI R20, RZ, 0x3, R15 ;  /* 0x00000003ff147819 */ /* 0x000fe4000001140f */
[----:B------:R-:W-:-:S02]  /*25a0*/  SEL R122, R122, 0xffffffe0, !P0 ;  /* 0xffffffe07a7a7807 */ /* 0x000fc40004000000 */
[----:B------:R-:W-:Y:S01]  /*25b0*/  LEA R30, R196, R5, 0x9 ;  /* 0x00000005c41e7211 */ /* 0x000fe200078e48ff */
[----:B------:R-:W-:Y:S01]  /*25c0*/  IMAD.IADD R5, R101, 0x1, R39 ;  /* 0x0000000165057824 */ /* 0x000fe200078e0227 */
[----:B------:R-:W-:Y:S02]  /*25d0*/  LOP3.LUT R25, R25, 0xfffffff8, RZ, 0xc0, !PT ;  /* 0xfffffff819197812 */ /* 0x000fe400078ec0ff */
[----:B------:R-:W-:Y:S02]  /*25e0*/  LOP3.LUT R21, R21, 0xfffffff8, RZ, 0xc0, !PT ;  /* 0xfffffff815157812 */ /* 0x000fe400078ec0ff */
[----:B------:R-:W-:Y:S02]  /*25f0*/  LOP3.LUT R15, R15, 0xfffffff8, RZ, 0xc0, !PT ;  /* 0xfffffff80f0f7812 */ /* 0x000fe400078ec0ff */
[----:B------:R-:W-:Y:S02]  /*2600*/  LOP3.LUT R0, R3, R0, RZ, 0xfc, !PT ;  /* 0x0000000003007212 */ /* 0x000fe400078efcff */
[----:B------:R-:W-:-:S02]  /*2610*/  IADD3 R144, R144, R11, RZ ;  /* 0x0000000b90907210 */ /* 0x000fc40007ffe0ff */
[----:B------:R-:W-:Y:S02]  /*2620*/  IADD3 R27, R107, R7, RZ ;  /* 0x000000076b1b7210 */ /* 0x000fe40007ffe0ff */
[----:B------:R-:W-:Y:S02]  /*2630*/  IADD3 R133, R122, R30, RZ ;  /* 0x0000001e7a857210 */ /* 0x000fe40007ffe0ff */
        /* <DEDUP_REMOVED lines=8> */
[----:B------:R-:W-:-:S07]  /*26c0*/  LOP3.LUT R6, R0, 0x20, RZ, 0xc0, !PT ;  /* 0x0000002000067812 */ /* 0x000fce00078ec0ff */
.L_x_2313:
[----:B0-----:R-:W0:Y:S01]  /*26d0*/  LDC.64 R118, c[0x0][0x2d8] ;  /* 0x0000b600ff767b82 */ /* 0x001e220000000a00 */
[----:B--2---:R-:W-:Y:S01]  /*26e0*/  IADD3 R36, R2, -0x1, RZ ;  /* 0xffffffff02247810 */ /* 0x004fe20007ffe0ff */
[----:B------:R-:W-:Y:S01]  /*26f0*/  IMAD R47, R19, 0x6000, R30 ;  /* 0x00006000132f7824 */ /* 0x000fe200078e021e */
[----:B------:R-:W-:Y:S05]  /*2700*/  YIELD ;  /* 0x0000000000007946 */ /* 0x000fea0003800000 */
[----:B-1----:R-:W1:Y:S01]  /*2710*/  LDC R121, c[0x0][0x3d4] ;  /* 0x0000f500ff797b82 */ /* 0x002e620000000800 */
[----:B------:R-:W-:Y:S01]  /*2720*/  SHF.R.S32.HI R37, RZ, 0x1f, R36 ;  /* 0x0000001fff257819 */ /* 0x000fe20000011424 */
[-C--:B------:R-:W-:Y:S01]  /*2730*/  IMAD R0, R124, R36.reuse, RZ ;  /* 0x000000247c007224 */ /* 0x080fe200078e02ff */
[----:B------:R-:W-:Y:S01]  /*2740*/  BSSY B0, `(.L_x_2214) ;  /* 0x0000754000007945 */ /* 0x000fe20003800000 */
[----:B------:R-:W-:Y:S01]  /*2750*/  IMAD.WIDE.U32 R130, R93, R36, RZ ;  /* 0x000000245d827225 */ /* 0x000fe200078e00ff */
[----:B------:R-:W-:-:S03]  /*2760*/  LEA R47, R47, R114, 0x1 ;  /* 0x000000722f2f7211 */ /* 0x000fc600078e08ff */
[----:B------:R-:W-:Y:S01]  /*2770*/  IMAD R89, R37, R93, R0 ;  /* 0x0000005d25597224 */ /* 0x000fe200078e0200 */
[CC--:B------:R-:W-:Y:S02]  /*2780*/  IADD3 R3, P5, R95.reuse, R130.reuse, RZ ;  /* 0x000000825f037210 */ /* 0x0c0fe40007fbe0ff */
[----:B------:R-:W-:Y:S01]  /*2790*/  IADD3 R0, P1, P4, R95, R130, R132 ;  /* 0x000000825f007210 */ /* 0x000fe20007c3e084 */
[----:B------:R-:W-:-:S04]  /*27a0*/  IMAD.IADD R89, R131, 0x1, R89 ;  /* 0x0000000183597824 */ /* 0x000fc800078e0259 */
[----:B------:R-:W-:Y:S01]  /*27b0*/  IMAD.X R4, R89, 0x1, R94, P5 ;  /* 0x0000000159047824 */ /* 0x000fe200028e065e */
[CC--:B0-----:R-:W-:Y:S02]  /*27c0*/  LEA R48, P0, R3.reuse, R118.reuse, 0x1 ;  /* 0x0000007603307211 */ /* 0x0c1fe400078008ff */
[----:B------:R-:W-:Y:S02]  /*27d0*/  LEA R44, P5, R0, R118, 0x1 ;  /* 0x00000076002c7211 */ /* 0x000fe400078a08ff */
[----:B------:R-:W-:Y:S01]  /*27e0*/  LEA.HI.X R49, R3, R119, R4, 0x1, P0 ;  /* 0x0000007703317211 */ /* 0x000fe200000f0c04 */
[----:B------:R-:W-:Y:S01]  /*27f0*/  IMAD R3, R19, 0x6000, R133 ;  /* 0x0000600013037824 */ /* 0x000fe200078e0285 */
[----:B------:R-:W-:Y:S02]  /*2800*/  IADD3.X R2, R94, R89, R127, P1, P4 ;  /* 0x000000595e027210 */ /* 0x000fe40000fe847f */
[----:B-1----:R-:W-:Y:S01]  /*2810*/  ISETP.GE.AND P0, PT, R121, 0x1, PT ;  /* 0x000000017900780c */ /* 0x002fe20003f06270 */
[----:B------:R-:W-:Y:S01]  /*2820*/  IMAD R46, R3, 0x2, R114 ;  /* 0x00000002032e7824 */ /* 0x000fe200078e0272 */
[----:B------:R-:W-:-:S02]  /*2830*/  ISETP.GT.AND P1, PT, R36, R123, PT ;  /* 0x0000007b2400720c */ /* 0x000fc40003f24270 */
[----:B------:R-:W-:Y:S01]  /*2840*/  LEA.HI.X R45, R0, R119, R2, 0x1, P5 ;  /* 0x00000077002d7211 */ /* 0x000fe200028f0c02 */
[----:B------:R-:W-:Y:S01]  /*2850*/  IMAD.MOV.U32 R2, RZ, RZ, R36 ;  /* 0x000000ffff027224 */ /* 0x000fe200078e0024 */
[----:B------:R-:W-:-:S07]  /*2860*/  P2R R115, PR, RZ, 0x2 ;  /* 0x00000002ff737803 */ /* 0x000fce0000000000 */
[----:B------:R-:W-:Y:S05]  /*2870*/  @!P0 BRA `(.L_x_2215) ;  /* 0x0000007000208947 */ /* 0x000fea0003800000 */
[----:B------:R-:W-:Y:S01]  /*2880*/  ULDC.U8 UR4, c[0x0][0x3f0] ;  /* 0x0000fc0000047ab9 */ /* 0x000fe20000000000 */
[-C--:B------:R-:W-:Y:S01]  /*2890*/  IMAD R3, R125, R36.reuse, RZ ;  /* 0x000000247d037224 */ /* 0x080fe200078e02ff */
[----:B------:R-:W-:Y:S01]  /*28a0*/  ISETP.NE.AND P0, PT, RZ, UR4, PT ;  /* 0x00000004ff007c0c */ /* 0x000fe2000bf05270 */
[----:B------:R-:W-:Y:S02]  /*28b0*/  IMAD R0, R126, R36, RZ ;  /* 0x000000247e007224 */ /* 0x000fe400078e02ff */
[----:B------:R-:W-:Y:S02]  /*28c0*/  IMAD R3, R37, R32, R3 ;  /* 0x0000002025037224 */ /* 0x000fe400078e0203 */
[----:B------:R-:W-:-:S04]  /*28d0*/  IMAD.WIDE.U32 R86, R32, R36, RZ ;  /* 0x0000002420567225 */ /* 0x000fc800078e00ff */
[----:B------:R-:W-:Y:S02]  /*28e0*/  IMAD R4, R2, -0x80, R24 ;  /* 0xffffff8002047824 */ /* 0x000fe400078e0218 */
[----:B------:R-:W-:Y:S01]  /*28f0*/  IMAD R37, R37, R35, R0 ;  /* 0x0000002325257224 */ /* 0x000fe200078e0200 */
[----:B------:R-:W-:Y:S01]  /*2900*/  IADD3 R0, R87, R3, RZ ;  /* 0x0000000357007210 */ /* 0x000fe20007ffe0ff */
[----:B------:R-:W-:Y:S01]  /*2910*/  IMAD.WIDE.U32 R84, R35, R36, RZ ;  /* 0x0000002423547225 */ /* 0x000fe200078e00ff */
[----:B------:R-:W-:-:S03]  /*2920*/  VIMNMX R4, R4, 0x80, PT ;  /* 0x0000008004047848 */ /* 0x000fc60003fe0100 */
        /* <DEDUP_REMOVED lines=31> */
[C---:B------:R-:W-:Y:S02]  /*2b20*/  LEA R38, P4, R39.reuse, UR6, 0x1 ;  /* 0x0000000627267c11 */ /* 0x040fe4000f8808ff */
[----:B------:R-:W-:Y:S02]  /*2b30*/  ISETP.GE.AND P1, PT, R16, R121, PT ;  /* 0x000000791000720c */ /* 0x000fe40003f26270 */
[----:B------:R-:W-:-:S02]  /*2b40*/  LEA.HI.X R39, R39, UR7, R50, 0x1, P4 ;  /* 0x0000000727277c11 */ /* 0x000fc4000a0f0c32 */
[----:B------:R-:W-:Y:S01]  /*2b50*/  ISETP.GE.AND P4, PT, R42, R121, PT ;  /* 0x000000792a00720c */ /* 0x000fe20003f86270 */
[C---:B------:R-:W-:Y:S01]  /*2b60*/  VIADD R42, R16.reuse, 0x20 ;  /* 0x00000020102a7836 */ /* 0x040fe20000000000 */
        /* <DEDUP_REMOVED lines=27> */
.L_x_2218:
[----:B------:R-:W-:Y:S05]  /*2d20*/  BSYNC B1 ;  /* 0x0000000000017941 */ /* 0x000fea0003800000 */
.L_x_2217:
        /* <DEDUP_REMOVED lines=22> */
[----:B------:R-:W-:Y:S01]  /*2e90*/  IADD3 R84, P1, P5, R102, R84, R34 ;  /* 0x0000005466547210 */ /* 0x000fe20007d3e022 */
[----:B------:R-:W-:-:S03]  /*2ea0*/  VIADD R0, R16, 0x10 ;  /* 0x0000001010007836 */ /* 0x000fc60000000000 */
[----:B------:R-:W-:Y:S02]  /*2eb0*/  IADD3.X R3, R29, R3, R92, P1, P5 ;  /* 0x000000031d037210 */ /* 0x000fe40000fea45c */
[----:B------:R-:W-:-:S04]  /*2ec0*/  LEA R36, P1, R86, UR4, 0x1 ;  /* 0x0000000456247c11 */ /* 0x000fc8000f8208ff */
        /* <DEDUP_REMOVED lines=35> */
.L_x_2220:
[----:B------:R-:W-:Y:S05]  /*3100*/  BSYNC B1 ;  /* 0x0000000000017941 */ /* 0x000fea0003800000 */
.L_x_2219:
[----:B------:R-:W2:Y:S01]  /*3110*/  LDL R0, [R1+0x38] ;  /* 0x0000380001007983 */ /* 0x000ea20000100800 */
[----:B------:R-:W-:Y:S01]  /*3120*/  IMAD.MOV.U32 R3, RZ, RZ, R75 ;  /* 0x000000ffff037224 */ /* 0x000fe200078e004b */
[----:B01----:R-:W-:Y:S01]  /*3130*/  MOV R36, R78 ;  /* 0x0000004e00247202 */ /* 0x003fe20000000f00 */
[----:B------:R-:W-:Y:S01]  /*3140*/  IMAD.MOV.U32 R37, RZ, RZ, R90 ;  /* 0x000000ffff257224 */ /* 0x000fe200078e005a */
[----:B------:R-:W-:Y:S02]  /*3150*/  PRMT R152, R134, 0x5410, R135 ;  /* 0x0000541086987816 */ /* 0x000fe40000000087 */
[----:B------:R-:W-:Y:S02]  /*3160*/  PRMT R162, R36, 0x7610, R162 ;  /* 0x0000761024a27816 */ /* 0x000fe400000000a2 */
[----:B------:R-:W-:Y:S02]  /*3170*/  MOV R36, R83 ;  /* 0x0000005300247202 */ /* 0x000fe40000000f00 */
[----:B------:R-:W-:Y:S01]  /*3180*/  PRMT R164, R37, 0x7610, R164 ;  /* 0x0000761025a47816 */ /* 0x000fe200000000a4 */
[----:B------:R-:W-:-:S05]  /*3190*/  IMAD.MOV.U32 R37, RZ, RZ, R72 ;  /* 0x000000ffff257224 */ /* 0x000fca00078e0048 */
[----:B------:R-:W-:Y:S02]  /*31a0*/  PRMT R153, R37, 0x7610, R153 ;  /* 0x0000761025997816 */ /* 0x000fe40000000099 */
[----:B------:R-:W-:-:S04]  /*31b0*/  MOV R37, R80 ;  /* 0x0000005000257202 */ /* 0x000fc80000000f00 */
[----:B------:R-:W-:Y:S01]  /*31c0*/  PRMT R165, R37, 0x7610, R165 ;  /* 0x0000761025a57816 */ /* 0x000fe200000000a5 */
[----:B------:R-:W-:-:S05]  /*31d0*/  IMAD.MOV.U32 R37, RZ, RZ, R118 ;  /* 0x000000ffff257224 */ /* 0x000fca00078e0076 */
[----:B------:R-:W-:Y:S01]  /*31e0*/  PRMT R167, R37, 0x7610, R167 ;  /* 0x0000761025a77816 */ /* 0x000fe200000000a7 */
[----:B-----5:R-:W-:-:S05]  /*31f0*/  IMAD.MOV.U32 R37, RZ, RZ, R40 ;  /* 0x000000ffff257224 */ /* 0x020fca00078e0028 */
[----:B------:R-:W-:Y:S02]  /*3200*/  PRMT R84, R84, 0x5410, R37 ;  /* 0x0000541054547816 */ /* 0x000fe40000000025 */
[----:B------:R-:W-:-:S04]  /*3210*/  MOV R37, R54 ;  /* 0x0000003600257202 */ /* 0x000fc80000000f00 */
[----:B------:R-:W-:Y:S01]  /*3220*/  PRMT R134, R134, 0x5410, R37 ;  /* 0x0000541086867816 */ /* 0x000fe20000000025 */
[----:B------:R-:W-:-:S05]  /*3230*/  IMAD.MOV.U32 R37, RZ, RZ, R62 ;  /* 0x000000ffff257224 */ /* 0x000fca00078e003e */
[----:B------:R-:W-:Y:S01]  /*3240*/  PRMT R140, R37, 0x7610, R140 ;  /* 0x00007610258c7816 */ /* 0x000fe2000000008c */
[----:B------:R-:W-:-:S05]  /*3250*/  IMAD.MOV.U32 R37, RZ, RZ, R42 ;  /* 0x000000ffff257224 */ /* 0x000fca00078e002a */
[----:B------:R-:W-:Y:S02]  /*3260*/  PRMT R85, R37, 0x7610, R85 ;  /* 0x0000761025557816 */ /* 0x000fe40000000055 */
[----:B------:R-:W-:-:S04]  /*3270*/  MOV R37, R56 ;  /* 0x0000003800257202 */ /* 0x000fc80000000f00 */
[----:B------:R-:W-:Y:S01]  /*3280*/  PRMT R135, R37, 0x7610, R135 ;  /* 0x0000761025877816 */ /* 0x000fe20000000087 */
[----:B------:R-:W-:Y:S01]  /*3290*/  IMAD.MOV.U32 R37, RZ, RZ, R64 ;  /* 0x000000ffff257224 */ /* 0x000fe200078e0040 */
[----:B--2---:R-:W-:Y:S01]  /*32a0*/  R2UR UR4, R0 ;  /* 0x00000000000472ca */ /* 0x004fe200000e0000 */
[----:B------:R-:W-:-:S05]  /*32b0*/  IMAD.MOV.U32 R0, RZ, RZ, R74 ;  /* 0x000000ffff007224 */ /* 0x000fca00078e004a */
[----:B------:R-:W-:Y:S01]  /*32c0*/  PRMT R154, R0, 0x5410, R3 ;  /* 0x00005410009a7816 */ /* 0x000fe20000000003 */
[----:B------:R-:W-:Y:S02]  /*32d0*/  IMAD.MOV.U32 R3, RZ, RZ, R82 ;  /* 0x000000ffff037224 */ /* 0x000fe400078e0052 */
[----:B------:R-:W-:-:S03]  /*32e0*/  IMAD.MOV.U32 R0, RZ, RZ, R79 ;  /* 0x000000ffff007224 */ /* 0x000fc600078e004f */
        /* <DEDUP_REMOVED lines=10> */
[----:B------:R-:W-:-:S02]  /*3390*/  PRMT R164, R164, 0x5410, R0 ;  /* 0x00005410a4a47816 */ /* 0x000fc40000000000 */
        /* <DEDUP_REMOVED lines=43> */
[----:B------:R-:W-:Y:S02]  /*3650*/  PRMT R141, R37, 0x5410, R36 ;  /* 0x00005410258d7816 */ /* 0x000fe40000000024 */
[----:B------:R-:W-:Y:S01]  /*3660*/  PRMT R149, R3, 0x5410, R0 ;  /* 0x0000541003957816 */ /* 0x000fe20000000000 */
[----:B------:R-:W-:Y:S06]  /*3670*/  @!P1 BRA `(.L_x_2221) ;  /* 0x0000000000049947 */ /* 0x000fec0003800000 */
[----:B------:R-:W-:Y:S01]  /*3680*/  BPT.TRAP 0x1 ;  /* 0x000000040000795c */ /* 0x000fe20000300000 */
.L_x_2221:
[----:B------:R-:W-:Y:S01]  /*3690*/  IMAD R3, R19, 0x8, R18 ;  /* 0x0000000813037824 */ /* 0x000fe200078e0212 */
[----:B------:R-:W-:Y:S01]  /*36a0*/  SHF.L.U32 R0, R189, 0x1f, RZ ;  /* 0x0000001fbd007819 */ /* 0x000fe200000006ff */
[----:B------:R-:W-:Y:S03]  /*36b0*/  BSSY B1, `(.L_x_2222) ;  /* 0x0000003000017945 */ /* 0x000fe60003800000 */
[----:B------:R-:W0:Y:S02]  /*36c0*/  SYNCS.PHASECHK.TRANS64.TRYWAIT P5, [R3+URZ+0x34890], R0 ;  /* 0x03489000030075a7 */ /* 0x000e2400080a017f */
[----:B0-----:R-:W-:Y:S05]  /*36d0*/  @!P5 BRA `(.L_x_2223) ;  /* 0x000002040058d947 */ /* 0x001fea0003800000 */
.L_x_2551:
[----:B------:R-:W-:Y:S05]  /*36e0*/  BSYNC B1 ;  /* 0x0000000000017941 */ /* 0x000fea0003800000 */
.L_x_2222:
        /* <DEDUP_REMOVED lines=10> */
[--C-:B--2---:R-:W-:Y:S01]  /*3790*/  HADD2.F32 R158, -RZ, R39.reuse.H0_H0 ;  /* 0x20000027ff9e7230 */ /* 0x104fe20000004100 */
[----:B------:R-:W-:Y:S02]  /*37a0*/  SHF.R.U32.HI R128, RZ, 0x10, R129 ;  /* 0x00000010ff807819 */ /* 0x000fe40000011681 */
[--C-:B------:R-:W-:Y:S01]  /*37b0*/  SHF.R.U32.HI R157, RZ, 0x10, R131.reuse ;  /* 0x00000010ff9d7819 */ /* 0x100fe20000011683 */
[----:B------:R-:W-:Y:S01]  /*37c0*/  HADD2.F32 R156, -RZ, R156.H0_H0 ;  /* 0x2000009cff9c7230 */ /* 0x000fe20000004100 */
[----:B------:R-:W-:Y:S01]  /*37d0*/  SHF.R.U64 R129, R130, 0x10, R131 ;  /* 0x0000001082817819 */ /* 0x000fe20000001283 */
[----:B------:R-:W-:Y:S02]  /*37e0*/  HADD2.F32 R130, -RZ, R39.H1_H1 ;  /* 0x30000027ff827230 */ /* 0x000fe40000004100 */
[----:B------:R-:W-:Y:S02]  /*37f0*/  HADD2.F32 R157, -RZ, R157.H0_H0 ;  /* 0x2000009dff9d7230 */ /* 0x000fe40000004100 */
[----:B------:R-:W-:-:S02]  /*3800*/  HADD2.F32 R160, -RZ, R129.H0_H0 ;  /* 0x20000081ffa07230 */ /* 0x000fc40000004100 */
[--C-:B------:R-:W-:Y:S02]  /*3810*/  HADD2.F32 R129, -RZ, R37.reuse.H1_H1 ;  /* 0x30000025ff817230 */ /* 0x100fe40000004100 */
[-C--:B------:R-:W-:Y:S01]  /*3820*/  FMUL.FTZ R39, R130, R157.reuse ;  /* 0x0000009d82277220 */ /* 0x080fe20000410000 */
[----:B------:R-:W-:Y:S02]  /*3830*/  HADD2.F32 R37, -RZ, R37.H0_H0 ;  /* 0x20000025ff257230 */ /* 0x000fe40000004100 */
[C---:B------:R-:W-:Y:S01]  /*3840*/  FMUL.FTZ R157, R158.reuse, R157 ;  /* 0x0000009d9e9d7220 */ /* 0x040fe20000410000 */
[----:B------:R-:W-:Y:S02]  /*3850*/  HADD2.F32 R131, -RZ, R128.H0_H0 ;  /* 0x20000080ff837230 */ /* 0x000fe40000004100 */
[-C--:B------:R-:W-:Y:S01]  /*3860*/  FMUL.FTZ R128, R129, R160.reuse ;  /* 0x000000a081807220 */ /* 0x080fe20000410000 */
[C---:B------:R-:W-:Y:S02]  /*3870*/  FMUL.FTZ R160, R37.reuse, R160 ;  /* 0x000000a025a07220 */ /* 0x040fe40000410000 */
[-C--:B------:R-:W-:Y:S01]  /*3880*/  FFMA.FTZ R39, R158, R131.reuse, -R39 ;  /* 0x000000839e277223 */ /* 0x080fe20000010827 */
[----:B------:R-:W-:Y:S01]  /*3890*/  FFMA.FTZ R130, R130, R131, R157 ;  /* 0x0000008382827223 */ /* 0x000fe2000001009d */
[----:B------:R-:W-:Y:S01]  /*38a0*/  FFMA.FTZ R37, R37, R156, -R128 ;  /* 0x0000009c25257223 */ /* 0x000fe20000010880 */
[----:B------:R-:W-:-:S02]  /*38b0*/  HADD2.F32 R131, -RZ, R159.H1_H1 ;  /* 0x3000009fff837230 */ /* 0x000fc40000004100 */
[----:B------:R-:W-:Y:S01]  /*38c0*/  FFMA.FTZ R128, R129, R156, R160 ;  /* 0x0000009c81807223 */ /* 0x000fe200000100a0 */
[--C-:B------:R-:W-:Y:S01]  /*38d0*/  HADD2.F32 R157, -RZ, R36.reuse.H1_H1 ;  /* 0x30000024ff9d7230 */ /* 0x100fe20000004100 */
[----:B------:R-:W-:Y:S01]  /*38e0*/  F2FP.F16.F32.PACK_AB R39, R130, R39 ;  /* 0x000000278227723e */ /* 0x000fe200000000ff */
[----:B------:R-:W-:Y:S02]  /*38f0*/  HADD2.F32 R158, -RZ, R36.H0_H0 ;  /* 0x20000024ff9e7230 */ /* 0x000fe40000004100 */
[----:B------:R-:W-:Y:S01]  /*3900*/  HADD2.F32 R129, -RZ, R161.H1_H1 ;  /* 0x300000a1ff817230 */ /* 0x000fe20000004100 */
[----:B------:R-:W-:Y:S01]  /*3910*/  F2FP.F16.F32.PACK_AB R37, R128, R37 ;  /* 0x000000258025723e */ /* 0x000fe200000000ff */
[--C-:B------:R-:W-:Y:S02]  /*3920*/  HADD2.F32 R36, -RZ, R38.reuse.H1_H1 ;  /* 0x30000026ff247230 */ /* 0x100fe40000004100 */
[----:B------:R-:W-:Y:S01]  /*3930*/  FMUL.FTZ R160, R158, R131 ;  /* 0x000000839ea07220 */ /* 0x000fe20000410000 */
[----:B------:R-:W-:-:S02]  /*3940*/  HADD2.F32 R38, -RZ, R38.H0_H0 ;  /* 0x20000026ff267230 */ /* 0x000fc40000004100 */
[----:B------:R-:W-:Y:S02]  /*3950*/  HADD2.F32 R156, -RZ, R159.H0_H0 ;  /* 0x2000009fff9c7230 */ /* 0x000fe40000004100 */
[C---:B------:R-:W-:Y:S01]  /*3960*/  FMUL.FTZ R159, R157.reuse, R131 ;  /* 0x000000839d9f7220 */ /* 0x040fe20000410000 */
[----:B------:R-:W-:Y:S02]  /*3970*/  HADD2.F32 R161, -RZ, R161.H0_H0 ;  /* 0x200000a1ffa17230 */ /* 0x000fe40000004100 */
[-C--:B------:R-:W-:Y:S01]  /*3980*/  FMUL.FTZ R131, R36, R129.reuse ;  /* 0x0000008124837220 */ /* 0x080fe20000410000 */
        /* <DEDUP_REMOVED lines=8> */
.L_x_2229:
[----:B------:R-:W-:Y:S05]  /*3a10*/  BSYNC B3 ;  /* 0x0000000000037941 */ /* 0x000fea0003800000 */
.L_x_2228:
[----:B--2---:R1:W-:Y:S02]  /*3a20*/  STG.E.128 desc[UR56][R48.64], R36 ;  /* 0x0000002430007986 */ /* 0x0043e4000c101d38 */
.L_x_2227:
[----:B------:R-:W-:Y:S05]  /*3a30*/  BSYNC B2 ;  /* 0x0000000000027941 */ /* 0x000fea0003800000 */
.L_x_2226:
        /* <DEDUP_REMOVED lines=48> */
.L_x_2233:
[----:B------:R-:W-:Y:S05]  /*3d40*/  BSYNC B3 ;  /* 0x0000000000037941 */ /* 0x000fea0003800000 */
.L_x_2232:
[----:B--2---:R2:W-:Y:S02]  /*3d50*/  STG.E.128 desc[UR56][R48.64+0x40], R36 ;  /* 0x0000402430007986 */ /* 0x0045e4000c101d38 */
.L_x_2231:
[----:B------:R-:W-:Y:S05]  /*3d60*/  BSYNC B2 ;  /* 0x0000000000027941 */ /* 0x000fea0003800000 */
.L_x_2230:
        /* <DEDUP_REMOVED lines=50> */
.L_x_2237:
[----:B------:R-:W-:Y:S05]  /*4090*/  BSYNC B3 ;  /* 0x0000000000037941 */ /* 0x000fea0003800000 */
.L_x_2236:
[----:B--2---:R3:W-:Y:S02]  /*40a0*/  STG.E.128 desc[UR56][R48.64+0x80], R36 ;  /* 0x0000802430007986 */ /* 0x0047e4000c101d38 */
.L_x_2235:
[----:B------:R-:W-:Y:S05]  /*40b0*/  BSYNC B2 ;  /* 0x0000000000027941 */ /* 0x000fea0003800000 */
.L_x_2234:
        /* <DEDUP_REMOVED lines=9> */
[--C-:B------:R-:W-:Y:S02]  /*4150*/  SHF.R.U64 R89, R78, 0x10, R79.reuse ;  /* 0x000000104e597819 */ /* 0x100fe4000000124f */
[----:B------:R-:W-:Y:S01]  /*4160*/  SHF.R.U32.HI R82, RZ, 0x10, R79 ;  /* 0x00000010ff527819 */ /* 0x000fe2000001164f */
[----:B--2---:R-:W-:Y:S01]  /*4170*/  IMAD.MOV.U32 R79, RZ, RZ, R39 ;  /* 0x000000ffff4f7224 */ /* 0x004fe200078e0027 */
[----:B------:R-:W-:Y:S01]  /*4180*/  SHF.R.U32.HI R88, RZ, 0x10, R81 ;  /* 0x00000010ff587819 */ /* 0x000fe20000011651 */
[----:B------:R-:W-:Y:S01]  /*4190*/  HADD2.F32 R83, -RZ, R83.H0_H0 ;  /* 0x20000053ff537230 */ /* 0x000fe20000004100 */
[----:B------:R-:W-:Y:S01]  /*41a0*/  MOV R78, R36 ;  /* 0x00000024004e7202 */ /* 0x000fe20000000f00 */
[--C-:B------:R-:W-:Y:S02]  /*41b0*/  HADD2.F32 R39, -RZ, R37.reuse.H1_H1 ;  /* 0x30000025ff277230 */ /* 0x100fe40000004100 */
[----:B------:R-:W-:-:S02]  /*41c0*/  HADD2.F32 R36, -RZ, R37.H0_H0 ;  /* 0x20000025ff247230 */ /* 0x000fc40000004100 */
[----:B------:R-:W-:Y:S02]  /*41d0*/  HADD2.F32 R88, -RZ, R88.H0_H0 ;  /* 0x20000058ff587230 */ /* 0x000fe40000004100 */
[-C--:B------:R-:W-:Y:S01]  /*41e0*/  FMUL.FTZ R37, R39, R83.reuse ;  /* 0x0000005327257220 */ /* 0x080fe20000410000 */
[--C-:B------:R-:W-:Y:S02]  /*41f0*/  HADD2.F32 R80, -RZ, R79.reuse.H1_H1 ;  /* 0x3000004fff507230 */ /* 0x100fe40000004100 */
[----:B------:R-:W-:Y:S01]  /*4200*/  FMUL.FTZ R90, R36, R83 ;  /* 0x00000053245a7220 */ /* 0x000fe20000410000 */
[----:B------:R-:W-:Y:S02]  /*4210*/  HADD2.F32 R79, -RZ, R79.H0_H0 ;  /* 0x2000004fff4f7230 */ /* 0x000fe40000004100 */
[----:B------:R-:W-:Y:S02]  /*4220*/  HADD2.F32 R81, -RZ, R89.H0_H0 ;  /* 0x20000059ff517230 */ /* 0x000fe40000004100 */
[----:B------:R-:W-:Y:S01]  /*4230*/  FMUL.FTZ R118, R80, R88 ;  /* 0x0000005850767220 */ /* 0x000fe20000410000 */
[----:B------:R-:W-:-:S02]  /*4240*/  HADD2.F32 R82, -RZ, R82.H0_H0 ;  /* 0x20000052ff527230 */ /* 0x000fc40000004100 */
[----:B------:R-:W-:Y:S01]  /*4250*/  FMUL.FTZ R83, R79, R88 ;  /* 0x000000584f537220 */ /* 0x000fe20000410000 */
[-C--:B------:R-:W-:Y:S01]  /*4260*/  FFMA.FTZ R36, R36, R81.reuse, -R37 ;  /* 0x0000005124247223 */ /* 0x080fe20000010825 */
[----:B------:R-:W-:Y:S01]  /*4270*/  FFMA.FTZ R37, R39, R81, R90 ;  /* 0x0000005127257223 */ /* 0x000fe2000001005a */
[-C--:B------:R-:W-:Y:S01]  /*4280*/  FFMA.FTZ R39, R79, R82.reuse, -R118 ;  /* 0x000000524f277223 */ /* 0x080fe20000010876 */
[----:B------:R-:W-:Y:S01]  /*4290*/  FFMA.FTZ R80, R80, R82, R83 ;  /* 0x0000005250507223 */ /* 0x000fe20000010053 */
[--C-:B------:R-:W-:Y:S02]  /*42a0*/  HADD2.F32 R79, -RZ, R78.reuse.H1_H1 ;  /* 0x3000004eff4f7230 */ /* 0x100fe40000004100 */
[----:B------:R-:W-:Y:S01]  /*42b0*/  HADD2.F32 R83, -RZ, R165.H0_H0 ;  /* 0x200000a5ff537230 */ /* 0x000fe20000004100 */
[----:B------:R-:W-:Y:S01]  /*42c0*/  F2FP.F16.F32.PACK_AB R37, R37, R36 ;  /* 0x000000242525723e */ /* 0x000fe200000000ff */
[----:B------:R-:W-:Y:S01]  /*42d0*/  HADD2.F32 R78, -RZ, R78.H0_H0 ;  /* 0x2000004eff4e7230 */ /* 0x000fe20000004100 */
[----:B------:R-:W-:Y:S01]  /*42e0*/  F2FP.F16.F32.PACK_AB R39, R80, R39 ;  /* 0x000000275027723e */ /* 0x000fe200000000ff */
[----:B------:R-:W-:-:S02]  /*42f0*/  HADD2.F32 R81, -RZ, R38.H1_H1 ;  /* 0x30000026ff517230 */ /* 0x000fc40000004100 */
[-C--:B------:R-:W-:Y:S01]  /*4300*/  FMUL.FTZ R89, R79, R83.reuse ;  /* 0x000000534f597220 */ /* 0x080fe20000410000 */
[----:B------:R-:W-:Y:S02]  /*4310*/  HADD2.F32 R165, -RZ, R165.H1_H1 ;  /* 0x300000a5ffa57230 */ /* 0x000fe40000004100 */
        /* <DEDUP_REMOVED lines=12> */
.L_x_2241:
[----:B------:R-:W-:Y:S05]  /*43e0*/  BSYNC B3 ;  /* 0x0000000000037941 */ /* 0x000fea0003800000 */
.L_x_2240:
[----:B--2---:R4:W-:Y:S02]  /*43f0*/  STG.E.128 desc[UR56][R48.64+0xc0], R36 ;  /* 0x0000c02430007986 */ /* 0x0049e4000c101d38 */
.L_x_2239:
[----:B------:R-:W-:Y:S05]  /*4400*/  BSYNC B2 ;  /* 0x0000000000027941 */ /* 0x000fea0003800000 */
.L_x_2238:
        /* <DEDUP_REMOVED lines=49> */
.L_x_2245:
[----:B------:R-:W-:Y:S05]  /*4720*/  BSYNC B3 ;  /* 0x0000000000037941 */ /* 0x000fea0003800000 */
.L_x_2244:
[----:B--2---:R1:W-:Y:S02]  /*4730*/  STG.E.128 desc[UR56][R48.64+0x100], R36 ;  /* 0x0001002430007986 */ /* 0x0043e4000c101d38 */
.L_x_2243:
[----:B------:R-:W-:Y:S05]  /*4740*/  BSYNC B2 ;  /* 0x0000000000027941 */ /* 0x000fea0003800000 */
.L_x_2242:
        /* <DEDUP_REMOVED lines=48> */
.L_x_2247:
[----:B------:R-:W-:Y:S05]  /*4a50*/  BSYNC B2 ;  /* 0x0000000000027941 */ /* 0x000fea0003800000 */
.L_x_2246:
[----:B--2---:R1:W-:Y:S02]  /*4a60*/  STG.E.128 desc[UR56][R48.64+0x140], R36 ;  /* 0x0001402430007986 */ /* 0x0043e4000c101d38 */
.L_x_2225:
[----:B------:R-:W-:Y:S05]  /*4a70*/  BSYNC B1 ;  /* 0x0000000000017941 */ /* 0x000fea0003800000 */
.L_x_2224:
        /* <DEDUP_REMOVED lines=13> */
[----:B------:R-:W-:Y:S01]  /*4b50*/  HADD2.F32 R66, -RZ, R66.H0_H0 ;  /* 0x20000042ff427230 */ /* 0x000fe20000004100 */
[----:B------:R-:W-:Y:S01]  /*4b60*/  MOV R48, R38 ;  /* 0x0000002600307202 */ /* 0x000fe20000000f00 */
[----:B------:R-:W-:Y:S01]  /*4b70*/  HADD2.F32 R38, -RZ, R37.H1_H1 ;  /* 0x30000025ff267230 */ /* 0x000fe20000004100 */
[----:B------:R-:W-:Y:S01]  /*4b80*/  SHF.R.U32.HI R70, RZ, 0x10, R69 ;  /* 0x00000010ff467819 */ /* 0x000fe20000011645 */
[----:B------:R-:W-:Y:S02]  /*4b90*/  HADD2.F32 R67, -RZ, R67.H0_H0 ;  /* 0x20000043ff437230 */ /* 0x000fe40000004100 */
[----:B------:R-:W-:-:S02]  /*4ba0*/  HADD2.F32 R37, -RZ, R37.H0_H0 ;  /* 0x20000025ff257230 */ /* 0x000fc40000004100 */
[----:B------:R-:W-:Y:S02]  /*4bb0*/  HADD2.F32 R70, -RZ, R70.H0_H0 ;  /* 0x20000046ff467230 */ /* 0x000fe40000004100 */
[CC--:B------:R-:W-:Y:S01]  /*4bc0*/  FMUL.FTZ R72, R38.reuse, R67.reuse ;  /* 0x0000004326487220 */ /* 0x0c0fe20000410000 */
[----:B------:R-:W-:Y:S02]  /*4bd0*/  HADD2.F32 R68, -RZ, R71.H0_H0 ;  /* 0x20000047ff447230 */ /* 0x000fe40000004100 */
[C---:B------:R-:W-:Y:S01]  /*4be0*/  FMUL.FTZ R67, R37.reuse, R67 ;  /* 0x0000004325437220 */ /* 0x040fe20000410000 */
[----:B------:R-:W-:Y:S01]  /*4bf0*/  FFMA.FTZ R72, R37, R66, -R72 ;  /* 0x0000004225487223 */ /* 0x000fe20000010848 */
[----:B------:R-:W-:Y:S02]  /*4c00*/  FMUL.FTZ R74, R49, R70 ;  /* 0x00000046314a7220 */ /* 0x000fe40000410000 */
[----:B------:R-:W-:Y:S01]  /*4c10*/  FFMA.FTZ R69, R38, R66, R67 ;  /* 0x0000004226457223 */ /* 0x000fe20000010043 */
        /* <DEDUP_REMOVED lines=23> */
.L_x_2252:
[----:B------:R-:W-:Y:S05]  /*4d90*/  BSYNC B2 ;  /* 0x0000000000027941 */ /* 0x000fea0003800000 */
.L_x_2251:
[----:B--2---:R1:W-:Y:S02]  /*4da0*/  STG.E.128 desc[UR56][R44.64], R36 ;  /* 0x000000242c007986 */ /* 0x0043e4000c101d38 */
.L_x_2250:
[----:B------:R-:W-:Y:S05]  /*4db0*/  BSYNC B1 ;  /* 0x0000000000017941 */ /* 0x000fea0003800000 */
.L_x_2249:
        /* <DEDUP_REMOVED lines=49> */
.L_x_2256:
[----:B------:R-:W-:Y:S05]  /*50d0*/  BSYNC B2 ;  /* 0x0000000000027941 */ /* 0x000fea0003800000 */
.L_x_2255:
[----:B--2---:R1:W-:Y:S02]  /*50e0*/  STG.E.128 desc[UR56][R44.64+0x40], R36 ;  /* 0x000040242c007986 */ /* 0x0043e4000c101d38 */
.L_x_2254:
[----:B------:R-:W-:Y:S05]  /*50f0*/  BSYNC B1 ;  /* 0x0000000000017941 */ /* 0x000fea0003800000 */
.L_x_2253:
        /* <DEDUP_REMOVED lines=49> */
.L_x_2260:
[----:B------:R-:W-:Y:S05]  /*5410*/  BSYNC B2 ;  /* 0x0000000000027941 */ /* 0x000fea0003800000 */
.L_x_2259:
[----:B--2---:R1:W-:Y:S02]  /*5420*/  STG.E.128 desc[UR56][R44.64+0x80], R36 ;  /* 0x000080242c007986 */ /* 0x0043e4000c101d38 */
.L_x_2258:
[----:B------:R-:W-:Y:S05]  /*5430*/  BSYNC B1 ;  /* 0x0000000000017941 */ /* 0x000fea0003800000 */
.L_x_2257:
        /* <DEDUP_REMOVED lines=49> */
.L_x_2264:
[----:B------:R-:W-:Y:S05]  /*5750*/  BSYNC B2 ;  /* 0x0000000000027941 */ /* 0x000fea0003800000 */
.L_x_2263:
[----:B--2---:R1:W-:Y:S02]  /*5760*/  STG.E.128 desc[UR56][R44.64+0xc0], R36 ;  /* 0x0000c0242c007986 */ /* 0x0043e4000c101d38 */
.L_x_2262:
[----:B------:R-:W-:Y:S05]  /*5770*/  BSYNC B1 ;  /* 0x0000000000017941 */ /* 0x000fea0003800000 */
.L_x_2261:
        /* <DEDUP_REMOVED lines=49> */
.L_x_2268:
[----:B------:R-:W-:Y:S05]  /*5a90*/  BSYNC B2 ;  /* 0x0000000000027941 */ /* 0x000fea0003800000 */
.L_x_2267:
[----:B--2---:R1:W-:Y:S02]  /*5aa0*/  STG.E.128 desc[UR56][R44.64+0x100], R36 ;  /* 0x000100242c007986 */ /* 0x0043e4000c101d38 */
.L_x_2266:
[----:B------:R-:W-:Y:S05]  /*5ab0*/  BSYNC B1 ;  /* 0x0000000000017941 */ /* 0x000fea0003800000 */
.L_x_2265:
        /* <DEDUP_REMOVED lines=48> */
.L_x_2270:
[----:B------:R-:W-:Y:S05]  /*5dc0*/  BSYNC B1 ;  /* 0x0000000000017941 */ /* 0x000fea0003800000 */
.L_x_2269:
[----:B--2---:R1:W-:Y:S01]  /*5dd0*/  STG.E.128 desc[UR56][R44.64+0x140], R36 ;  /* 0x000140242c007986 */ /* 0x0043e2000c101d38 */
[----:B------:R-:W-:Y:S05]  /*5de0*/  BRA `(.L_x_2248) ;  /* 0x0000003c00a47947 */ /* 0x000fea0003800000 */
.L_x_2216:
        /* <DEDUP_REMOVED lines=20> */
[----:B------:R-:W-:Y:S01]  /*5f30*/  CS2R R44, SRZ ;  /* 0x00000000002c7805 */ /* 0x000fe2000001ff00 */
[----:B------:R-:W-:Y:S01]  /*5f40*/  IMAD.X R38, R0, 0x1, R26, P0 ;  /* 0x0000000100267824 */ /* 0x000fe200000e061a */
[----:B------:R-:W-:Y:S02]  /*5f50*/  LEA R60, P0, R37, UR4, 0x1 ;  /* 0x00000004253c7c11 */ /* 0x000fe4000f8008ff */
[----:B------:R-:W-:-:S02]  /*5f60*/  CS2R R58, SRZ ;  /* 0x00000000003a7805 */ /* 0x000fc4000001ff00 */
[----:B------:R-:W-:Y:S02]  /*5f70*/  CS2R R56, SRZ ;  /* 0x0000000000387805 */ /* 0x000fe4000001ff00 */
[----:B------:R-:W-:Y:S01]  /*5f80*/  LEA.HI.X R61, R37, UR5, R38, 0x1, P0 ;  /* 0x00000005253d7c11 */ /* 0x000fe200080f0c26 */
[----:B------:R-:W-:Y:S01]  /*5f90*/  ULDC.64 UR4, c[0x0][0x3e0] ;  /* 0x0000f80000047ab9 */ /* 0x000fe20000000a00 */
[----:B------:R-:W-:Y:S02]  /*5fa0*/  ISETP.GE.AND P0, PT, R22, R121, PT ;  /* 0x000000791600720c */ /* 0x000fe40003f06270 */
[----:B------:R-:W-:Y:S02]  /*5fb0*/  IADD3.X R37, R3, R28, RZ, P1, !PT ;  /* 0x0000001c03257210 */ /* 0x000fe40000ffe4ff */
[----:B------:R-:W-:-:S04]  /*5fc0*/  LEA R64, P1, R36, UR4, 0x1 ;  /* 0x0000000424407c11 */ /* 0x000fc8000f8208ff */
[----:B------:R-:W-:Y:S02]  /*5fd0*/  LEA.HI.X R65, R36, UR5, R37, 0x1, P1 ;  /* 0x0000000524417c11 */ /* 0x000fe400088f0c25 */
[----:B------:R-:W-:-:S03]  /*5fe0*/  ISETP.GE.AND P1, PT, R186, R121, PT ;  /* 0x00000079ba00720c */ /* 0x000fc60003f26270 */
        /* <DEDUP_REMOVED lines=15> */
.L_x_2272:
[----:B------:R-:W-:Y:S05]  /*60e0*/  BSYNC B1 ;  /* 0x0000000000017941 */ /* 0x000fea0003800000 */
.L_x_2271:
        /* <DEDUP_REMOVED lines=47> */
.L_x_2274:
[----:B------:R-:W-:Y:S05]  /*63e0*/  BSYNC B1 ;  /* 0x0000000000017941 */ /* 0x000fea0003800000 */
.L_x_2273:
[----:B------:R-:W2:Y:S01]  /*63f0*/  LDL R0, [R1+0x38] ;  /* 0x0000380001007983 */ /* 0x000ea20000100800 */
[----:B------:R-:W-:Y:S01]  /*6400*/  IMAD.MOV.U32 R3, RZ, RZ, R37 ;  /* 0x000000ffff037224 */ /* 0x000fe200078e0025 */
[----:B0-----:R-:W-:Y:S01]  /*6410*/  MOV R85, R46 ;  /* 0x0000002e00557202 */ /* 0x001fe20000000f00 */
[----:B------:R-:W-:Y:S01]  /*6420*/  IMAD.MOV.U32 R84, RZ, RZ, R42 ;  /* 0x000000ffff547224 */ /* 0x000fe200078e002a */
[----:B------:R-:W-:Y:S02]  /*6430*/  PRMT R175, R90, 0x5410, R88 ;  /* 0x000054105aaf7816 */ /* 0x000fe40000000058 */
[----:B------:R-:W-:Y:S01]  /*6440*/  PRMT R169, R85, 0x7610, R169 ;  /* 0x0000761055a97816 */ /* 0x000fe200000000a9 */
[----:B------:R-:W-:Y:S01]  /*6450*/  IMAD.MOV.U32 R85, RZ, RZ, R50 ;  /* 0x000000ffff557224 */ /* 0x000fe200078e0032 */
[----:B------:R-:W-:Y:S01]  /*6460*/  PRMT R178, R178, 0x5410, R84 ;  /* 0x00005410b2b27816 */ /* 0x000fe20000000054 */
[----:B------:R-:W-:-:S03]  /*6470*/  IMAD.MOV.U32 R84, RZ, RZ, R41 ;  /* 0x000000ffff547224 */ /* 0x000fc600078e0029 */
[----:B------:R-:W-:Y:S01]  /*6480*/  PRMT R176, R85, 0x7610, R176 ;  /* 0x0000761055b07816 */ /* 0x000fe200000000b0 */
[----:B------:R-:W-:-:S05]  /*6490*/  IMAD.MOV.U32 R85, RZ, RZ, R54 ;  /* 0x000000ffff557224 */ /* 0x000fca00078e0036 */
[----:B------:R-:W-:Y:S02]  /*64a0*/  PRMT R178, R85, 0x7610, R178 ;  /* 0x0000761055b27816 */ /* 0x000fe400000000b2 */
[----:B------:R-:W-:Y:S02]  /*64b0*/  MOV R85, R58 ;  /* 0x0000003a00557202 */ /* 0x000fe40000000f00 */
[----:B--2---:R-:W-:Y:S02]  /*64c0*/  R2UR UR4, R0 ;  /* 0x00000000000472ca */ /* 0x004fe400000e0000 */
[----:B------:R-:W-:-:S04]  /*64d0*/  MOV R0, R36 ;  /* 0x0000002400007202 */ /* 0x000fc80000000f00 */
        /* <DEDUP_REMOVED lines=13> */
[----:B------:R-:W-:-:S02]  /*65b0*/  PRMT R181, R3, 0x7610, R181 ;  /* 0x0000761003b57816 */ /* 0x000fc400000000b5 */
[----:B------:R-:W-:Y:S02]  /*65c0*/  MOV R3, R48 ;  /* 0x0000003000037202 */ /* 0x000fe40000000f00 */
[----:B------:R-:W-:Y:S02]  /*65d0*/  PRMT R176, R176, 0x5410, R0 ;  /* 0x00005410b0b07816 */ /* 0x000fe40000000000 */
[----:B------:R-:W-:Y:S01]  /*65e0*/  PRMT R177, R3, 0x5410, R84 ;  /* 0x0000541003b17816 */ /* 0x000fe20000000054 */
[----:B------:R-:W-:Y:S01]  /*65f0*/  IMAD.MOV.U32 R3, RZ, RZ, R52 ;  /* 0x000000ffff037224 */ /* 0x000fe200078e0034 */
[----:B------:R-:W-:Y:S01]  /*6600*/  MOV R0, R55 ;  /* 0x0000003700007202 */ /* 0x000fe20000000f00 */
[----:B------:R-:W-:Y:S01]  /*6610*/  IMAD.MOV.U32 R84, RZ, RZ, R53 ;  /* 0x000000ffff547224 */ /* 0x000fe200078e0035 */
[----:B------:R-:W-:Y:S02]  /*6620*/  PLOP3.LUT P1, PT, PT, PT, UP0, 0x80, 0x0 ;  /* 0x000000000000781c */ /* 0x000fe40003f2f008 */
[----:B------:R-:W-:Y:S01]  /*6630*/  PRMT R181, R181, 0x5410, R0 ;  /* 0x00005410b5b57816 */ /* 0x000fe20000000000 */
[----:B------:R-:W-:Y:S01]  /*6640*/  IMAD.MOV.U32 R0, RZ, RZ, R59 ;  /* 0x000000ffff007224 */ /* 0x000fe200078e003b */
[----:B------:R-:W-:Y:S01]  /*6650*/  PRMT R179, R179, 0x5410, R3 ;  /* 0x00005410b3b37816 */ /* 0x000fe20000000003 */
[----:B------:R-:W-:Y:S01]  /*6660*/  IMAD.MOV.U32 R3, RZ, RZ, R56 ;  /* 0x000000ffff037224 */ /* 0x000fe200078e0038 */
[----:B------:R-:W-:Y:S01]  /*6670*/  PRMT R182, R84, 0x5410, R85 ;  /* 0x0000541054b67816 */ /* 0x000fe20000000055 */
[----:B-----5:R-:W-:Y:S01]  /*6680*/  IMAD.MOV.U32 R85, RZ, RZ, R62 ;  /* 0x000000ffff557224 */ /* 0x020fe200078e003e */
[----:B------:R-:W-:-:S02]  /*6690*/  MOV R84, R57 ;  /* 0x0000003900547202 */ /* 0x000fc40000000f00 */
[----:B------:R-:W-:Y:S01]  /*66a0*/  PRMT R172, R0, 0x7610, R172 ;  /* 0x0000761000ac7816 */ /* 0x000fe200000000ac */
[----:B------:R-:W-:Y:S01]  /*66b0*/  IMAD.MOV.U32 R0, RZ, RZ, R63 ;  /* 0x000000ffff007224 */ /* 0x000fe200078e003f */
[----:B------:R-:W-:Y:S01]  /*66c0*/  PRMT R165, R84, 0x7610, R165 ;  /* 0x0000761054a57816 */ /* 0x000fe200000000a5 */
[----:B------:R-:W-:Y:S01]  /*66d0*/  IMAD.MOV.U32 R84, RZ, RZ, R61 ;  /* 0x000000ffff547224 */ /* 0x000fe200078e003d */
[----:B------:R-:W-:Y:S02]  /*66e0*/  PRMT R183, R3, 0x7610, R183 ;  /* 0x0000761003b77816 */ /* 0x000fe400000000b7 */
[----:B------:R-:W-:Y:S01]  /*66f0*/  PRMT R152, R85, 0x7610, R152 ;  /* 0x0000761055987816 */ /* 0x000fe20000000098 */
[----:B------:R-:W-:Y:S01]  /*6700*/  IMAD.MOV.U32 R85, RZ, RZ, R66 ;  /* 0x000000ffff557224 */ /* 0x000fe200078e0042 */
        /* <DEDUP_REMOVED lines=36> */
[----:B------:R-:W-:Y:S06]  /*6950*/  @!P1 BRA `(.L_x_2275) ;  /* 0x0000000000049947 */ /* 0x000fec0003800000 */
[----:B------:R-:W-:Y:S01]  /*6960*/  BPT.TRAP 0x1 ;  /* 0x000000040000795c */ /* 0x000fe20000300000 */
.L_x_2275:
[----:B------:R-:W-:Y:S01]  /*6970*/  IMAD R3, R19, 0x8, R18 ;  /* 0x0000000813037824 */ /* 0x000fe200078e0212 */
[----:B------:R-:W-:Y:S01]  /*6980*/  SHF.L.U32 R0, R189, 0x1f, RZ ;  /* 0x0000001fbd007819 */ /* 0x000fe200000006ff */
[----:B------:R-:W0:Y:S01]  /*6990*/  LDC R148, c[0x0][0x2e4] ;  /* 0x0000b900ff947b82 */ /* 0x000e220000000800 */
[----:B------:R-:W-:Y:S02]  /*69a0*/  BSSY B1, `(.L_x_2276) ;  /* 0x0000004000017945 */ /* 0x000fe40003800000 */
[----:B------:R-:W1:Y:S05]  /*69b0*/  SYNCS.PHASECHK.TRANS64.TRYWAIT P5, [R3+URZ+0x34890], R0 ;  /* 0x03489000030075a7 */ /* 0x000e6a00080a017f */
[----:B------:R-:W2:Y:S01]  /*69c0*/  LDC.64 R128, c[0x0][0x2f0] ;  /* 0x0000bc00ff807b82 */ /* 0x000ea20000000a00 */
[----:B-1----:R-:W-:Y:S05]  /*69d0*/  @!P5 BRA `(.L_x_2277) ;  /* 0x000001d000acd947 */ /* 0x002fea0003800000 */
.L_x_2552:
[----:B------:R-:W-:Y:S05]  /*69e0*/  BSYNC B1 ;  /* 0x0000000000017941 */ /* 0x000fea0003800000 */
.L_x_2276:
        /* <DEDUP_REMOVED lines=34> */
[----:B------:R-:W-:Y:S02]  /*6c10*/  LOP3.LUT R85, R84, 0x7fffe000, RZ, 0xc0, !PT ;  /* 0x7fffe00054557812 */ /* 0x000fe400078ec0ff */
[----:B------:R-:W-:-:S03]  /*6c20*/  LEA R84, R87, R18, 0x1 ;  /* 0x0000001257547211 */ /* 0x000fc600078e08ff */
[----:B------:R-:W-:-:S04]  /*6c30*/  IMAD R85, R196, 0x200, R85 ;  /* 0x00000200c4557824 */ /* 0x000fc800078e0255 */
[----:B------:R-:W-:-:S04]  /*6c40*/  IMAD.IADD R86, R85, 0x1, R86 ;  /* 0x0000000155567824 */ /* 0x000fc800078e0256 */
[----:B------:R-:W-:-:S04]  /*6c50*/  IMAD R85, R19, 0x6000, R86 ;  /* 0x0000600013557824 */ /* 0x000fc800078e0256 */
[----:B------:R-:W-:Y:S02]  /*6c60*/  IMAD R88, R85, 0x2, R18 ;  /* 0x0000000255587824 */ /* 0x000fe400078e0212 */
[----:B------:R-:W0:Y:S04]  /*6c70*/  LDS.128 R84, [R84+0x1c400] ;  /* 0x01c4000054547984 */ /* 0x000e280000000c00 */
[----:B------:R-:W2:Y:S01]  /*6c80*/  LDS.128 R88, [R88+0x1c400] ;  /* 0x01c4000058587984 */ /* 0x000ea20000000c00 */
[----:B------:R-:W-:Y:S05]  /*6c90*/  @P5 BRA `(.L_x_2283) ;  /* 0x00000004004c5947 */ /* 0x000fea0003800000 */
[--C-:B------:R-:W-:Y:S01]  /*6ca0*/  SHF.R.U64 R44, R44, 0x10, R45.reuse ;  /* 0x000000102c2c7819 */ /* 0x100fe2000000122d */
[----:B--2---:R-:W-:Y:S01]  /*6cb0*/  HADD2.F32 R166, -RZ, R89.H1_H1 ;  /* 0x30000059ffa67230 */ /* 0x004fe20000004100 */
[----:B------:R-:W-:Y:S01]  /*6cc0*/  SHF.R.U32.HI R163, RZ, 0x10, R45 ;  /* 0x00000010ffa37819 */ /* 0x000fe2000001162d */
[----:B------:R-:W-:Y:S01]  /*6cd0*/  HADD2.F32 R164, -RZ, R164.H0_H0 ;  /* 0x200000a4ffa47230 */ /* 0x000fe20000004100 */
[--C-:B------:R-:W-:Y:S02]  /*6ce0*/  SHF.R.U64 R45, R56, 0x10, R57.reuse ;  /* 0x00000010382d7819 */ /* 0x100fe40000001239 */
[----:B------:R-:W-:Y:S01]  /*6cf0*/  SHF.R.U32.HI R56, RZ, 0x10, R57 ;  /* 0x00000010ff387819 */ /* 0x000fe20000011639 */
[----:B------:R-:W-:Y:S01]  /*6d00*/  HADD2.F32 R163, -RZ, R163.H0_H0 ;  /* 0x200000a3ffa37230 */ /* 0x000fe20000004100 */
[--C-:B------:R-:W-:Y:S01]  /*6d10*/  SHF.R.U64 R57, R58, 0x10, R59.reuse ;  /* 0x000000103a397819 */ /* 0x100fe2000000123b */
[----:B------:R-:W-:Y:S01]  /*6d20*/  HADD2.F32 R45, -RZ, R45.H0_H0 ;  /* 0x2000002dff2d7230 */ /* 0x000fe20000004100 */
[----:B------:R-:W-:Y:S01]  /*6d30*/  SHF.R.U32.HI R58, RZ, 0x10, R59 ;  /* 0x00000010ff3a7819 */ /* 0x000fe2000001163b */
[----:B------:R-:W-:Y:S01]  /*6d40*/  HADD2.F32 R59, -RZ, R165.H0_H0 ;  /* 0x200000a5ff3b7230 */ /* 0x000fe20000004100 */
[--C-:B------:R-:W-:Y:S01]  /*6d50*/  SHF.R.U64 R46, R46, 0x10, R47.reuse ;  /* 0x000000102e2e7819 */ /* 0x100fe2000000122f */
[----:B------:R-:W-:Y:S01]  /*6d60*/  HADD2.F32 R165, -RZ, R89.H0_H0 ;  /* 0x20000059ffa57230 */ /* 0x000fe20000004100 */
[----:B------:R-:W-:Y:S01]  /*6d70*/  SHF.R.U32.HI R47, RZ, 0x10, R47 ;  /* 0x00000010ff2f7819 */ /* 0x000fe2000001162f */
[----:B0-----:R-:W-:-:S02]  /*6d80*/  HADD2.F32 R89, -RZ, R85.H0_H0 ;  /* 0x20000055ff597230 */ /* 0x001fc40000004100 */
[----:B------:R-:W-:Y:S02]  /*6d90*/  HADD2.F32 R167, -RZ, R56.H0_H0 ;  /* 0x20000038ffa77230 */ /* 0x000fe40000004100 */
[-C--:B------:R-:W-:Y:S01]  /*6da0*/  FMUL.FTZ R168, R165, R59.reuse ;  /* 0x0000003ba5a87220 */ /* 0x080fe20000410000 */
[----:B------:R-:W-:Y:S02]  /*6db0*/  HADD2.F32 R56, -RZ, R85.H1_H1 ;  /* 0x30000055ff387230 */ /* 0x000fe40000004100 */
[C---:B------:R-:W-:Y:S01]  /*6dc0*/  FMUL.FTZ R170, R89.reuse, R59 ;  /* 0x0000003b59aa7220 */ /* 0x040fe20000410000 */
[----:B------:R-:W-:Y:S02]  /*6dd0*/  HADD2.F32 R58, -RZ, R58.H0_H0 ;  /* 0x2000003aff3a7230 */ /* 0x000fe40000004100 */
[-C--:B------:R-:W-:Y:S01]  /*6de0*/  FMUL.FTZ R59, R166, R167.reuse ;  /* 0x000000a7a63b7220 */ /* 0x080fe20000410000 */
[----:B------:R-:W-:Y:S01]  /*6df0*/  FFMA.FTZ R168, R89, R164, -R168 ;  /* 0x000000a459a87223 */ /* 0x000fe200000108a8 */
[----:B------:R-:W-:Y:S01]  /*6e00*/  FMUL.FTZ R167, R56, R167 ;  /* 0x000000a738a77220 */ /* 0x000fe20000410000 */
[----:B------:R-:W-:-:S02]  /*6e10*/  HADD2.F32 R89, -RZ, R91.H0_H0 ;  /* 0x2000005bff597230 */ /* 0x000fc40000004100 */
[-C--:B------:R-:W-:Y:S01]  /*6e20*/  FFMA.FTZ R59, R56, R163.reuse, -R59 ;  /* 0x000000a3383b7223 */ /* 0x080fe2000001083b */
[----:B------:R-:W-:Y:S02]  /*6e30*/  HADD2.F32 R56, -RZ, R172.H0_H0 ;  /* 0x200000acff387230 */ /* 0x000fe40000004100 */
[----:B------:R-:W-:Y:S01]  /*6e40*/  FFMA.FTZ R167, R166, R163, R167 ;  /* 0x000000a3a6a77223 */ /* 0x000fe200000100a7 */
[----:B------:R-:W-:Y:S02]  /*6e50*/  HADD2.F32 R163, -RZ, R91.H1_H1 ;  /* 0x3000005bffa37230 */ /* 0x000fe40000004100 */
[----:B------:R-:W-:Y:S01]  /*6e60*/  FFMA.FTZ R170, R165, R164, R170 ;  /* 0x000000a4a5aa7223 */ /* 0x000fe200000100aa */
[--C-:B------:R-:W-:Y:S02]  /*6e70*/  HADD2.F32 R91, -RZ, R87.reuse.H0_H0 ;  /* 0x20000057ff5b7230 */ /* 0x100fe40000004100 */
[----:B------:R-:W-:Y:S01]  /*6e80*/  FMUL.FTZ R164, R89, R56 ;  /* 0x0000003859a47220 */ /* 0x000fe20000410000 */
[----:B------:R-:W-:Y:S01]  /*6e90*/  HADD2.F32 R87, -RZ, R87.H1_H1 ;  /* 0x30000057ff577230 */ /* 0x000fe20000004100 */
[----:B------:R-:W-:Y:S01]  /*6ea0*/  F2FP.F16.F32.PACK_AB R59, R59, R168 ;  /* 0x000000a83b3b723e */ /* 0x000fe200000000ff */
[----:B------:R-:W-:-:S02]  /*6eb0*/  HADD2.F32 R85, -RZ, R169.H1_H1 ;  /* 0x300000a9ff557230 */ /* 0x000fc40000004100 */
[----:B------:R-:W-:Y:S01]  /*6ec0*/  FMUL.FTZ R172, R91, R56 ;  /* 0x000000385bac7220 */ /* 0x000fe20000410000 */
[----:B------:R-:W-:Y:S02]  /*6ed0*/  HADD2.F32 R166, -RZ, R47.H0_H0 ;  /* 0x2000002fffa67230 */ /* 0x000fe40000004100 */
[-C--:B------:R-:W-:Y:S01]  /*6ee0*/  FMUL.FTZ R56, R163, R58.reuse ;  /* 0x0000003aa3387220 */ /* 0x080fe20000410000 */
[----:B------:R-:W-:Y:S01]  /*6ef0*/  FMUL.FTZ R58, R87, R58 ;  /* 0x0000003a573a7220 */ /* 0x000fe20000410000 */
[-C--:B------:R-:W-:Y:S01]  /*6f00*/  FFMA.FTZ R164, R91, R85.reuse, -R164 ;  /* 0x000000555ba47223 */ /* 0x080fe200000108a4 */
[----:B------:R-:W-:Y:S01]  /*6f10*/  FFMA.FTZ R172, R89, R85, R172 ;  /* 0x0000005559ac7223 */ /* 0x000fe200000100ac */
[----:B------:R-:W-:Y:S02]  /*6f20*/  HADD2.F32 R47, -RZ, R183.H0_H0 ;  /* 0x200000b7ff2f7230 */ /* 0x000fe40000004100 */
[----:B------:R-:W-:Y:S01]  /*6f30*/  FFMA.FTZ R163, R163, R166, R58 ;  /* 0x000000a6a3a37223 */ /* 0x000fe2000001003a */
[----:B------:R-:W-:-:S02]  /*6f40*/  HADD2.F32 R85, -RZ, R88.H0_H0 ;  /* 0x20000058ff557230 */ /* 0x000fc40000004100 */
[----:B------:R-:W-:Y:S01]  /*6f50*/  FFMA.FTZ R87, R87, R166, -R56 ;  /* 0x000000a657577223 */ /* 0x000fe20000010838 */
[----:B------:R-:W-:Y:S01]  /*6f60*/  HADD2.F32 R58, -RZ, R84.H0_H0 ;  /* 0x20000054ff3a7230 */ /* 0x000fe20000004100 */
[----:B------:R-:W-:Y:S01]  /*6f70*/  F2FP.F16.F32.PACK_AB R167, R167, R170 ;  /* 0x000000aaa7a7723e */ /* 0x000fe200000000ff */
[----:B------:R-:W-:Y:S02]  /*6f80*/  HADD2.F32 R88, -RZ, R88.H1_H1 ;  /* 0x30000058ff587230 */ /* 0x000fe40000004100 */
[-C--:B------:R-:W-:Y:S01]  /*6f90*/  FMUL.FTZ R89, R85, R47.reuse ;  /* 0x0000002f55597220 */ /* 0x080fe20000410000 */
[----:B------:R-:W-:Y:S01]  /*6fa0*/  HADD2.F32 R84, -RZ, R84.H1_H1 ;  /* 0x30000054ff547230 */ /* 0x000fe20000004100 */
[----:B------:R-:W-:Y:S01]  /*6fb0*/  F2FP.F16.F32.PACK_AB R163, R163, R172 ;  /* 0x000000aca3a3723e */ /* 0x000fe200000000ff */
[----:B------:R-:W-:Y:S02]  /*6fc0*/  HADD2.F32 R91, -RZ, R44.H0_H0 ;  /* 0x2000002cff5b7230 */ /* 0x000fe40000004100 */
[----:B------:R-:W-:Y:S01]  /*6fd0*/  FMUL.FTZ R44, R58, R47 ;  /* 0x0000002f3a2c7220 */ /* 0x000fe20000410000 */
[----:B------:R-:W-:-:S02]  /*6fe0*/  HADD2.F32 R56, -RZ, R181.H0_H0 ;  /* 0x200000b5ff387230 */ /* 0x000fc40000004100 */
[-C--:B------:R-:W-:Y:S01]  /*6ff0*/  FMUL.FTZ R47, R88, R45.reuse ;  /* 0x0000002d582f7220 */ /* 0x080fe20000410000 */
[C---:B------:R-:W-:Y:S01]  /*7000*/  FMUL.FTZ R45, R84.reuse, R45 ;  /* 0x0000002d542d7220 */ /* 0x040fe20000410000 */
[----:B------:R-:W-:Y:S01]  /*7010*/  HADD2.F32 R57, -RZ, R57.H0_H0 ;  /* 0x20000039ff397230 */ /* 0x000fe20000004100 */
[----:B------:R-:W-:Y:S01]  /*7020*/  F2FP.F16.F32.PACK_AB R87, R87, R164 ;  /* 0x000000a45757723e */ /* 0x000fe200000000ff */
[-C--:B------:R-:W-:Y:S01]  /*7030*/  FFMA.FTZ R84, R84, R91.reuse, -R47 ;  /* 0x0000005b54547223 */ /* 0x080fe2000001082f */
[-C--:B------:R-:W-:Y:S01]  /*7040*/  FFMA.FTZ R89, R58, R56.reuse, -R89 ;  /* 0x000000383a597223 */ /* 0x080fe20000010859 */
[----:B------:R-:W-:Y:S01]  /*7050*/  FFMA.FTZ R44, R85, R56, R44 ;  /* 0x00000038552c7223 */ /* 0x000fe2000001002c */
[----:B------:R-:W-:Y:S01]  /*7060*/  FFMA.FTZ R91, R88, R91, R45 ;  /* 0x0000005b585b7223 */ /* 0x000fe2000001002d */
[----:B------:R-:W-:Y:S02]  /*7070*/  HADD2.F32 R45, -RZ, R182.H1_H1 ;  /* 0x300000b6ff2d7230 */ /* 0x000fe40000004100 */
[----:B------:R-:W-:Y:S01]  /*7080*/  HADD2.F32 R58, -RZ, R90.H0_H0 ;  /* 0x2000005aff3a7230 */ /* 0x000fe20000004100 */
[----:B------:R-:W-:Y:S01]  /*7090*/  F2FP.F16.F32.PACK_AB R84, R84, R89 ;  /* 0x000000595454723e */ /* 0x000fe200000000ff */
[----:B------:R-:W-:Y:S01]  /*70a0*/  HADD2.F32 R56, -RZ, R86.H0_H0 ;  /* 0x20000056ff387230 */ /* 0x000fe20000004100 */
[----:B------:R-:W-:Y:S01]  /*70b0*/  F2FP.F16.F32.PACK_AB R88, R91, R44 ;  /* 0x0000002c5b58723e */ /* 0x000fe200000000ff */
[----:B------:R-:W-:-:S02]  /*70c0*/  HADD2.F32 R90, -RZ, R90.H1_H1 ;  /* 0x3000005aff5a7230 */ /* 0x000fc40000004100 */
[----:B------:R-:W-:Y:S01]  /*70d0*/  FMUL.FTZ R85, R58, R45 ;  /* 0x0000002d3a557220 */ /* 0x000fe20000410000 */
[----:B------:R-:W-:Y:S01]  /*70e0*/  HADD2.F32 R86, -RZ, R86.H1_H1 ;  /* 0x30000056ff567230 */ /* 0x000fe20000004100 */
[----:B------:R-:W-:Y:S01]  /*70f0*/  MOV R89, R167 ;  /* 0x000000a700597202 */ /* 0x000fe20000000f00 */
[----:B------:R-:W-:Y:S02]  /*7100*/  HADD2.F32 R47, -RZ, R169.H0_H0 ;  /* 0x200000a9ff2f7230 */ /* 0x000fe40000004100 */
[----:B------:R-:W-:Y:S01]  /*7110*/  FMUL.FTZ R169, R56, R45 ;  /* 0x0000002d38a97220 */ /* 0x000fe20000410000 */
[----:B------:R-:W-:Y:S02]  /*7120*/  HADD2.F32 R165, -RZ, R46.H0_H0 ;  /* 0x2000002effa57230 */ /* 0x000fe40000004100 */
[-C--:B------:R-:W-:Y:S01]  /*7130*/  FMUL.FTZ R45, R90, R57.reuse ;  /* 0x000000395a2d7220 */ /* 0x080fe20000410000 */
[----:B------:R-:W-:Y:S01]  /*7140*/  FMUL.FTZ R57, R86, R57 ;  /* 0x0000003956397220 */ /* 0x000fe20000410000 */
[-C--:B------:R-:W-:Y:S01]  /*7150*/  FFMA.FTZ R85, R56, R47.reuse, -R85 ;  /* 0x0000002f38557223 */ /* 0x080fe20000010855 */
[----:B------:R-:W-:Y:S01]  /*7160*/  FFMA.FTZ R169, R58, R47, R169 ;  /* 0x0000002f3aa97223 */ /* 0x000fe200000100a9 */
[-C--:B------:R-:W-:Y:S01]  /*7170*/  FFMA.FTZ R86, R86, R165.reuse, -R45 ;  /* 0x000000a556567223 */ /* 0x080fe2000001082d */
[----:B------:R-:W-:Y:S01]  /*7180*/  FFMA.FTZ R90, R90, R165, R57 ;  /* 0x000000a55a5a7223 */ /* 0x000fe20000010039 */
[----:B------:R-:W-:-:S03]  /*7190*/  IMAD.MOV.U32 R91, RZ, RZ, R163 ;  /* 0x000000ffff5b7224 */ /* 0x000fc600078e00a3 */
[----:B------:R-:W-:Y:S01]  /*71a0*/  F2FP.F16.F32.PACK_AB R86, R86, R85 ;  /* 0x000000555656723e */ /* 0x000fe200000000ff */
[----:B------:R-:W-:Y:S01]  /*71b0*/  IMAD.MOV.U32 R85, RZ, RZ, R59 ;  /* 0x000000ffff557224 */ /* 0x000fe200078e003b */
[----:B------:R-:W-:-:S07]  /*71c0*/  F2FP.F16.F32.PACK_AB R90, R90, R169 ;  /* 0x000000a95a5a723e */ /* 0x000fce00000000ff */
.L_x_2283:
[----:B------:R-:W-:Y:S05]  /*71d0*/  BSYNC B3 ;  /* 0x0000000000037941 */ /* 0x000fea0003800000 */
.L_x_2282:
[----:B0-----:R0:W-:Y:S04]  /*71e0*/  STG.E.128 desc[UR56][R138.64], R84 ;  /* 0x000000548a007986 */ /* 0x0011e8000c101d38 */
[----:B--2---:R0:W-:Y:S02]  /*71f0*/  @!P4 STG.E.128 desc[UR56][R140.64], R88 ;  /* 0x000000588c00c986 */ /* 0x0041e4000c101d38 */
.L_x_2281:
[----:B------:R-:W-:Y:S05]  /*7200*/  BSYNC B2 ;  /* 0x0000000000027941 */ /* 0x000fea0003800000 */
.L_x_2280:
        /* <DEDUP_REMOVED lines=117> */
.L_x_2287:
[----:B------:R-:W-:Y:S05]  /*7960*/  BSYNC B3 ;  /* 0x0000000000037941 */ /* 0x000fea0003800000 */
.L_x_2286:
[----:B0-----:R3:W-:Y:S04]  /*7970*/  STG.E.128 desc[UR56][R84.64], R44 ;  /* 0x0000002c54007986 */ /* 0x0017e8000c101d38 */
[----:B--2---:R3:W-:Y:S02]  /*7980*/  @!P4 STG.E.128 desc[UR56][R86.64], R56 ;  /* 0x000000385600c986 */ /* 0x0047e4000c101d38 */
.L_x_2285:
[----:B------:R-:W-:Y:S05]  /*7990*/  BSYNC B2 ;  /* 0x0000000000027941 */ /* 0x000fea0003800000 */
.L_x_2284:
        /* <DEDUP_REMOVED lines=21> */
[----:B------:R-:W-:-:S05]  /*7af0*/  LEA.HI R40, R40, R41, RZ, 0x3 ;  /* 0x0000002928287211 */ /* 0x000fca00078f18ff */
[----:B------:R-:W-:Y:S01]  /*7b00*/  IMAD.SHL.U32 R41, R40, 0x400, RZ ;  /* 0x0000040028297824 */ /* 0x000fe200078e00ff */
[----:B------:R-:W-:-:S04]  /*7b10*/  LOP3.LUT R40, R191, 0x38, R43, 0xf8, !PT ;  /* 0x00000038bf287812 */ /* 0x000fc800078ef82b */
[----:B------:R-:W-:Y:S02]  /*7b20*/  LOP3.LUT R41, R41, 0x7fffe000, RZ, 0xc0, !PT ;  /* 0x7fffe00029297812 */ /* 0x000fe400078ec0ff */
[----:B------:R-:W-:Y:S02]  /*7b30*/  LOP3.LUT R40, R40, R197, RZ, 0x3c, !PT ;  /* 0x000000c528287212 */ /* 0x000fe400078e3cff */
[----:B------:R-:W-:-:S05]  /*7b40*/  LEA R41, R196, R41, 0x9 ;  /* 0x00000029c4297211 */ /* 0x000fca00078e48ff */
        /* <DEDUP_REMOVED lines=21> */
[----:B------:R-:W-:Y:S01]  /*7ca0*/  SHF.R.U32.HI R49, RZ, 0x10, R49 ;  /* 0x00000010ff317819 */ /* 0x000fe20000011631 */
[----:B------:R-:W-:Y:S02]  /*7cb0*/  IMAD.MOV.U32 R45, RZ, RZ, R43 ;  /* 0x000000ffff2d7224 */ /* 0x000fe400078e002b */
        /* <DEDUP_REMOVED lines=63> */
[----:B------:R-:W-:Y:S01]  /*80b0*/  FFMA.FTZ R46, R46, R51, R57 ;  /* 0x000000332e2e7223 */ /* 0x000fe20000010039 */
[----:B------:R-:W-:Y:S02]  /*80c0*/  F2FP.F16.F32.PACK_AB R42, R49, R36 ;  /* 0x00000024312a723e */ /* 0x000fe400000000ff */
[----:B------:R-:W-:-:S02]  /*80d0*/  F2FP.F16.F32.PACK_AB R44, R40, R37 ;  /* 0x00000025282c723e */ /* 0x000fc400000000ff */
[----:B------:R-:W-:Y:S02]  /*80e0*/  F2FP.F16.F32.PACK_AB R85, R85, R38 ;  /* 0x000000265555723e */ /* 0x000fe400000000ff */
[----:B------:R-:W-:Y:S02]  /*80f0*/  MOV R40, R42 ;  /* 0x0000002a00287202 */ /* 0x000fe40000000f00 */
[----:B------:R-:W-:Y:S01]  /*8100*/  F2FP.F16.F32.PACK_AB R46, R46, R59 ;  /* 0x0000003b2e2e723e */ /* 0x000fe200000000ff */
[----:B------:R-:W-:Y:S01]  /*8110*/  IMAD.MOV.U32 R42, RZ, RZ, R85 ;  /* 0x000000ffff2a7224 */ /* 0x000fe200078e0055 */
[----:B------:R-:W-:-:S07]  /*8120*/  MOV R43, R48 ;  /* 0x00000030002b7202 */ /* 0x000fce0000000f00 */
.L_x_2289:
[----:B------:R-:W-:Y:S05]  /*8130*/  BSYNC B2 ;  /* 0x0000000000027941 */ /* 0x000fea0003800000 */
.L_x_2288:
[----:B--2---:R4:W-:Y:S04]  /*8140*/  STG.E.128 desc[UR56][R52.64], R40 ;  /* 0x0000002834007986 */ /* 0x0049e8000c101d38 */
[----:B---3--:R4:W-:Y:S02]  /*8150*/  @!P4 STG.E.128 desc[UR56][R54.64], R44 ;  /* 0x0000002c3600c986 */ /* 0x0089e4000c101d38 */
.L_x_2279:
[----:B------:R-:W-:Y:S05]  /*8160*/  BSYNC B1 ;  /* 0x0000000000017941 */ /* 0x000fea0003800000 */
.L_x_2278:
        /* <DEDUP_REMOVED lines=19> */
[----:B------:R-:W-:Y:S02]  /*82a0*/  LOP3.LUT R36, R190, 0x38, R37, 0xf8, !PT ;  /* 0x00000038be247812 */ /* 0x000fe400078ef825 */
[----:B------:R-:W-:-:S09]  /*82b0*/  SHF.L.U32 R39, R39, 0xa, RZ ;  /* 0x0000000a27277819 */ /* 0x000fd200000006ff */
[--C-:B------:R-:W-:Y:S02]  /*82c0*/  @!P0 SHF.R.S32.HI R41, RZ, 0x1f, R37.reuse ;  /* 0x0000001fff298819 */ /* 0x100fe40000011425 */
[----:B------:R-:W-:Y:S02]  /*82d0*/  @!P0 IADD3 R38, P4, P5, R98, R130, R37 ;  /* 0x0000008262268210 */ /* 0x000fe40007d9e025 */
[----:B------:R-:W-:Y:S02]  /*82e0*/  LOP3.LUT R37, R36, R223, RZ, 0x3c, !PT ;  /* 0x000000df24257212 */ /* 0x000fe400078e3cff */
[----:B------:R-:W-:Y:S02]  /*82f0*/  LOP3.LUT R36, R39, 0x7fffe000, RZ, 0xc0, !PT ;  /* 0x7fffe00027247812 */ /* 0x000fe400078ec0ff */
[----:B------:R-:W-:Y:S02]  /*8300*/  @!P0 IADD3.X R41, R96, R49, R41, P4, P5 ;  /* 0x0000003160298210 */ /* 0x000fe400027ea429 */
[----:B------:R-:W-:Y:S01]  /*8310*/  IADD3 R36, R37, R36, R198 ;  /* 0x0000002425247210 */ /* 0x000fe20007ffe0c6 */
[----:B------:R-:W-:Y:S01]  /*8320*/  IMAD R37, R19, 0x6000, R143 ;  /* 0x0000600013257824 */ /* 0x000fe200078e028f */
[----:B---3--:R-:W-:-:S03]  /*8330*/  LEA R44, P4, R40, R118, 0x1 ;  /* 0x00000076282c7211 */ /* 0x008fc600078808ff */
[----:B------:R-:W-:Y:S01]  /*8340*/  IMAD R39, R19, 0x6000, R36 ;  /* 0x0000600013277824 */ /* 0x000fe200078e0224 */
[----:B------:R-:W-:Y:S01]  /*8350*/  LEA.HI.X R45, R40, R119, R42, 0x1, P4 ;  /* 0x00000077282d7211 */ /* 0x000fe200020f0c2a */
[--C-:B------:R-:W-:Y:S01]  /*8360*/  IMAD R37, R37, 0x2, R18.reuse ;  /* 0x0000000225257824 */ /* 0x100fe200078e0212 */
        /* <DEDUP_REMOVED lines=10> */
[----:B--2---:R-:W-:Y:S01]  /*8410*/  IMAD.MOV.U32 R41, RZ, RZ, R39 ;  /* 0x000000ffff297224 */ /* 0x004fe200078e0027 */
[--C-:B------:R-:W-:Y:S01]  /*8420*/  SHF.R.U32.HI R57, RZ, 0x10, R69.reuse ;  /* 0x00000010ff397819 */ /* 0x100fe20000011645 */
[----:B------:R-:W-:Y:S01]  /*8430*/  HADD2.F32 R58, -RZ, R173.H1_H1 ;  /* 0x300000adff3a7230 */ /* 0x000fe20000004100 */
[----:B------:R-:W-:Y:S01]  /*8440*/  SHF.R.U64 R48, R68, 0x10, R69 ;  /* 0x0000001044307819 */ /* 0x000fe20000001245 */
        /* <DEDUP_REMOVED lines=18> */
[----:B------:R-:W-:Y:S02]  /*8570*/  HADD2.F32 R80, -RZ, R171.H1_H1 ;  /* 0x300000abff507230 */ /* 0x000fe40000004100 */
[----:B------:R-:W-:Y:S01]  /*8580*/  FFMA.FTZ R54, R54, R57, -R69 ;  /* 0x0000003936367223 */ /* 0x000fe20000010845 */
[----:B------:R-:W-:Y:S01]  /*8590*/  HADD2.F32 R53, -RZ, R55.H0_H0 ;  /* 0x20000037ff357230 */ /* 0x000fe20000004100 */
[--C-:B------:R-:W-:Y:S01]  /*85a0*/  SHF.R.U64 R50, R70, 0x10, R71.reuse ;  /* 0x0000001046327819 */ /* 0x100fe20000001247 */
[----:B------:R-:W-:Y:S01]  /*85b0*/  HADD2.F32 R68, -RZ, R161.H1_H1 ;  /* 0x300000a1ff447230 */ /* 0x000fe20000004100 */
[----:B------:R-:W-:Y:S01]  /*85c0*/  SHF.R.U32.HI R70, RZ, 0x10, R71 ;  /* 0x00000010ff467819 */ /* 0x000fe20000011647 */
[----:B------:R-:W-:Y:S02]  /*85d0*/  HADD2.F32 R57, -RZ, R82.H0_H0 ;  /* 0x20000052ff397230 */ /* 0x000fe40000004100 */
[----:B------:R-:W-:Y:S01]  /*85e0*/  FMUL.FTZ R82, R53, R80 ;  /* 0x0000005035527220 */ /* 0x000fe20000410000 */
[----:B------:R-:W-:-:S02]  /*85f0*/  HADD2.F32 R55, -RZ, R55.H1_H1 ;  /* 0x30000037ff377230 */ /* 0x000fc40000004100 */
[C---:B------:R-:W-:Y:S01]  /*8600*/  FMUL.FTZ R80, R43.reuse, R80 ;  /* 0x000000502b507220 */ /* 0x040fe20000410000 */
[----:B------:R-:W-:Y:S02]  /*8610*/  HADD2.F32 R58, -RZ, R41.H1_H1 ;  /* 0x30000029ff3a7230 */ /* 0x000fe40000004100 */
[-C--:B------:R-:W-:Y:S01]  /*8620*/  FFMA.FTZ R41, R43, R68.reuse, -R82 ;  /* 0x000000442b297223 */ /* 0x080fe20000010852 */
[----:B------:R-:W-:Y:S02]  /*8630*/  HADD2.F32 R70, -RZ, R70.H0_H0 ;  /* 0x20000046ff467230 */ /* 0x000fe40000004100 */
[-C--:B------:R-:W-:Y:S01]  /*8640*/  FMUL.FTZ R59, R55, R57.reuse ;  /* 0x00000039373b7220 */ /* 0x080fe20000410000 */
[----:B------:R-:W-:Y:S01]  /*8650*/  FFMA.FTZ R43, R53, R68, R80 ;  /* 0x00000044352b7223 */ /* 0x000fe20000010050 */
[C---:B0-----:R-:W-:Y:S01]  /*8660*/  FMUL.FTZ R84, R58.reuse, R57 ;  /* 0x000000393a547220 */ /* 0x041fe20000410000 */
[----:B------:R-:W-:Y:S02]  /*8670*/  HADD2.F32 R57, -RZ, R52.H0_H0 ;  /* 0x20000034ff397230 */ /* 0x000fe40000004100 */
[----:B------:R-:W-:Y:S01]  /*8680*/  FFMA.FTZ R58, R58, R70, -R59 ;  /* 0x000000463a3a7223 */ /* 0x000fe2000001083b */
[----:B------:R-:W-:-:S02]  /*8690*/  HADD2.F32 R53, -RZ, R40.H0_H0 ;  /* 0x20000028ff357230 */ /* 0x000fc40000004100 */
[----:B------:R-:W-:Y:S01]  /*86a0*/  FFMA.FTZ R68, R55, R70, R84 ;  /* 0x0000004637447223 */ /* 0x000fe20000010054 */
[----:B------:R-:W-:Y:S01]  /*86b0*/  HADD2.F32 R52, -RZ, R36.H0_H0 ;  /* 0x20000024ff347230 */ /* 0x000fe20000004100 */
[----:B------:R-:W-:Y:S01]  /*86c0*/  F2FP.F16.F32.PACK_AB R37, R54, R37 ;  /* 0x000000253625723e */ /* 0x000fe200000000ff */
[----:B------:R-:W-:Y:S01]  /*86d0*/  HADD2.F32 R40, -RZ, R40.H1_H1 ;  /* 0x30000028ff287230 */ /* 0x000fe20000004100 */
[----:B------:R-:W-:Y:S01]  /*86e0*/  F2FP.F16.F32.PACK_AB R58, R58, R41 ;  /* 0x000000293a3a723e */ /* 0x000fe200000000ff */
[----:B------:R-:W-:Y:S01]  /*86f0*/  HADD2.F32 R173, -RZ, R173.H0_H0 ;  /* 0x200000adffad7230 */ /* 0x000fe20000004100 */
[----:B------:R-:W-:Y:S01]  /*8700*/  F2FP.F16.F32.PACK_AB R41, R56, R39 ;  /* 0x000000273829723e */ /* 0x000fe200000000ff */
[----:B------:R-:W-:Y:S02]  /*8710*/  HADD2.F32 R36, -RZ, R36.H1_H1 ;  /* 0x30000024ff247230 */ /* 0x000fe40000004100 */
[----:B------:R-:W-:Y:S01]  /*8720*/  FMUL.FTZ R69, R40, R57 ;  /* 0x0000003928457220 */ /* 0x000fe20000410000 */
[----:B------:R-:W-:-:S02]  /*8730*/  HADD2.F32 R162, -RZ, R162.H0_H0 ;  /* 0x200000a2ffa27230 */ /* 0x000fc40000004100 */
[C---:B------:R-:W-:Y:S01]  /*8740*/  FMUL.FTZ R59, R53.reuse, R173 ;  /* 0x000000ad353b7220 */ /* 0x040fe20000410000 */
[----:B------:R-:W-:Y:S02]  /*8750*/  HADD2.F32 R55, -RZ, R48.H0_H0 ;  /* 0x20000030ff377230 */ /* 0x000fe40000004100 */
[----:B------:R-:W-:Y:S01]  /*8760*/  FMUL.FTZ R57, R36, R57 ;  /* 0x0000003924397220 */ /* 0x000fe20000410000 */
[C---:B------:R-:W-:Y:S01]  /*8770*/  FMUL.FTZ R48, R52.reuse, R173 ;  /* 0x000000ad34307220 */ /* 0x040fe20000410000 */
[-C--:B------:R-:W-:Y:S01]  /*8780*/  FFMA.FTZ R59, R52, R162.reuse, -R59 ;  /* 0x000000a2343b7223 */ /* 0x080fe2000001083b */
[----:B------:R-:W-:Y:S02]  /*8790*/  HADD2.F32 R171, -RZ, R171.H0_H0 ;  /* 0x200000abffab7230 */ /* 0x000fe40000004100 */
[-C--:B------:R-:W-:Y:S01]  /*87a0*/  FFMA.FTZ R57, R40, R55.reuse, R57 ;  /* 0x0000003728397223 */ /* 0x080fe20000010039 */
[----:B------:R-:W-:Y:S01]  /*87b0*/  FFMA.FTZ R48, R53, R162, R48 ;  /* 0x000000a235307223 */ /* 0x000fe20000010030 */
[----:B------:R-:W-:Y:S01]  /*87c0*/  FFMA.FTZ R52, R36, R55, -R69 ;  /* 0x0000003724347223 */ /* 0x000fe20000010845 */
[----:B------:R-:W-:Y:S01]  /*87d0*/  HADD2.F32 R40, -RZ, R42.H0_H0 ;  /* 0x2000002aff287230 */ /* 0x000fe20000004100 */
[----:B------:R-:W-:Y:S01]  /*87e0*/  F2FP.F16.F32.PACK_AB R43, R68, R43 ;  /* 0x0000002b442b723e */ /* 0x000fe200000000ff */
[----:B------:R-:W-:Y:S01]  /*87f0*/  HADD2.F32 R53, -RZ, R51.H0_H0 ;  /* 0x20000033ff357230 */ /* 0x000fe20000004100 */
[----:B------:R-:W-:Y:S01]  /*8800*/  MOV R39, R58 ;  /* 0x0000003a00277202 */ /* 0x000fe20000000f00 */
[----:B------:R-:W-:-:S02]  /*8810*/  HADD2.F32 R36, -RZ, R38.H0_H0 ;  /* 0x20000026ff247230 */ /* 0x000fc40000004100 */
[-C--:B------:R-:W-:Y:S01]  /*8820*/  FMUL.FTZ R55, R40, R171.reuse ;  /* 0x000000ab28377220 */ /* 0x080fe20000410000 */
[----:B------:R-:W-:Y:S02]  /*8830*/  HADD2.F32 R42, -RZ, R42.H1_H1 ;  /* 0x3000002aff2a7230 */ /* 0x000fe40000004100 */
[----:B------:R-:W-:Y:S02]  /*8840*/  HADD2.F32 R38, -RZ, R38.H1_H1 ;  /* 0x30000026ff267230 */ /* 0x000fe40000004100 */
[----:B------:R-:W-:Y:S01]  /*8850*/  FMUL.FTZ R171, R36, R171 ;  /* 0x000000ab24ab7220 */ /* 0x000fe20000410000 */
        /* <DEDUP_REMOVED lines=12> */
.L_x_2293:
[----:B------:R-:W-:Y:S05]  /*8920*/  BSYNC B2 ;  /* 0x0000000000027941 */ /* 0x000fea0003800000 */
.L_x_2292:
[----:B--2---:R2:W-:Y:S04]  /*8930*/  STG.E.128 desc[UR56][R44.64], R36 ;  /* 0x000000242c007986 */ /* 0x0045e8000c101d38 */
[----:B---3--:R2:W-:Y:S02]  /*8940*/  @!P0 STG.E.128 desc[UR56][R46.64], R40 ;  /* 0x000000282e008986 */ /* 0x0085e4000c101d38 */
.L_x_2291:
[----:B------:R-:W-:Y:S05]  /*8950*/  BSYNC B1 ;  /* 0x0000000000017941 */ /* 0x000fea0003800000 */
.L_x_2290:
        /* <DEDUP_REMOVED lines=14> */
[----:B------:R-:W-:-:S11]  /*8a40*/  LOP3.LUT R36, R190, 0x38, R39, 0xf8, !PT ;  /* 0x00000038be247812 */ /* 0x000fd600078ef827 */
[--C-:B------:R-:W-:Y:S02]  /*8a50*/  @!P0 SHF.R.S32.HI R41, RZ, 0x1f, R39.reuse ;  /* 0x0000001fff298819 */ /* 0x100fe40000011427 */
[----:B------:R-:W-:Y:S01]  /*8a60*/  @!P0 IADD3 R38, P4, P5, R98, R130, R39 ;  /* 0x0000008262268210 */ /* 0x000fe20007d9e027 */
[----:B------:R-:W-:Y:S01]  /*8a70*/  IMAD.SHL.U32 R39, R37, 0x400, RZ ;  /* 0x0000040025277824 */ /* 0x000fe200078e00ff */
[----:B------:R-:W-:Y:S02]  /*8a80*/  LOP3.LUT R37, R36, R223, RZ, 0x3c, !PT ;  /* 0x000000df24257212 */ /* 0x000fe400078e3cff */
[----:B------:R-:W-:Y:S02]  /*8a90*/  @!P0 IADD3.X R41, R96, R49, R41, P4, P5 ;  /* 0x0000003160298210 */ /* 0x000fe400027ea429 */
[----:B------:R-:W-:Y:S02]  /*8aa0*/  LOP3.LUT R36, R39, 0x7fffe000, RZ, 0xc0, !PT ;  /* 0x7fffe00027247812 */ /* 0x000fe400078ec0ff */
[----:B---3--:R-:W-:-:S02]  /*8ab0*/  LEA R44, P4, R40, R118, 0x1 ;  /* 0x00000076282c7211 */ /* 0x008fc400078808ff */
[----:B------:R-:W-:Y:S01]  /*8ac0*/  IADD3 R36, R37, R36, R198 ;  /* 0x0000002425247210 */ /* 0x000fe20007ffe0c6 */
[C---:B------:R-:W-:Y:S01]  /*8ad0*/  IMAD R37, R19.reuse, 0x6000, R137 ;  /* 0x0000600013257824 */ /* 0x040fe200078e0289 */
[-C--:B------:R-:W-:Y:S02]  /*8ae0*/  LEA.HI.X R45, R40, R119.reuse, R42, 0x1, P4 ;  /* 0x00000077282d7211 */ /* 0x080fe400020f0c2a */
[C---:B------:R-:W-:Y:S01]  /*8af0*/  @!P0 LEA R46, P4, R38.reuse, R118, 0x1 ;  /* 0x00000076262e8211 */ /* 0x040fe200078808ff */
[----:B------:R-:W-:Y:S01]  /*8b00*/  IMAD R39, R19, 0x6000, R36 ;  /* 0x0000600013277824 */ /* 0x000fe200078e0224 */
[----:B------:R-:W-:Y:S02]  /*8b10*/  LEA R37, R37, R18, 0x1 ;  /* 0x0000001225257211 */ /* 0x000fe400078e08ff */
[----:B------:R-:W-:Y:S01]  /*8b20*/  @!P0 LEA.HI.X R47, R38, R119, R41, 0x1, P4 ;  /* 0x00000077262f8211 */ /* 0x000fe200020f0c29 */
[----:B------:R-:W-:Y:S01]  /*8b30*/  IMAD R40, R39, 0x2, R18 ;  /* 0x0000000227287824 */ /* 0x000fe200078e0212 */
[----:B------:R-:W-:-:S02]  /*8b40*/  ISETP.GE.AND P4, PT, R186, R121, PT ;  /* 0x00000079ba00720c */ /* 0x000fc40003f86270 */
[----:B------:R-:W2:Y:S04]  /*8b50*/  LDS.128 R36, [R37+0x1c400] ;  /* 0x01c4000025247984 */ /* 0x000ea80000000c00 */
[----:B------:R-:W3:Y:S07]  /*8b60*/  LDS.128 R40, [R40+0x1c400] ;  /* 0x01c4000028287984 */ /* 0x000eee0000000c00 */
[----:B------:R-:W-:Y:S05]  /*8b70*/  @P4 BRA `(.L_x_2297) ;  /* 0x00000004005c4947 */ /* 0x000fea0003800000 */
[----:B--2---:R-:W-:Y:S01]  /*8b80*/  IMAD.MOV.U32 R53, RZ, RZ, R36 ;  /* 0x000000ffff357224 */ /* 0x004fe200078e0024 */
[----:B---3--:R-:W-:Y:S01]  /*8b90*/  MOV R36, R41 ;  /* 0x0000002900247202 */ /* 0x008fe20000000f00 */
[----:B------:R-:W-:Y:S01]  /*8ba0*/  IMAD.MOV.U32 R54, RZ, RZ, R40 ;  /* 0x000000ffff367224 */ /* 0x000fe200078e0028 */
[----:B------:R-:W-:Y:S01]  /*8bb0*/  SHF.R.U32.HI R58, RZ, 0x10, R77 ;  /* 0x00000010ff3a7819 */ /* 0x000fe2000001164d */
[----:B------:R-:W-:Y:S01]  /*8bc0*/  HADD2.F32 R59, -RZ, R160.H1_H1 ;  /* 0x300000a0ff3b7230 */ /* 0x000fe20000004100 */
[----:B------:R-:W-:Y:S01]  /*8bd0*/  MOV R55, R43 ;  /* 0x0000002b00377202 */ /* 0x000fe20000000f00 */
[--C-:B------:R-:W-:Y:S01]  /*8be0*/  HADD2.F32 R40, -RZ, R36.reuse.H0_H0 ;  /* 0x20000024ff287230 */ /* 0x100fe20000004100 */
[--C-:B------:R-:W-:Y:S01]  /*8bf0*/  SHF.R.U32.HI R56, RZ, 0x10, R65.reuse ;  /* 0x00000010ff387819 */ /* 0x100fe20000011641 */
[----:B------:R-:W-:Y:S01]  /*8c00*/  HADD2.F32 R43, -RZ, R36.H1_H1 ;  /* 0x30000024ff2b7230 */ /* 0x000fe20000004100 */
[----:B------:R-:W-:Y:S01]  /*8c10*/  SHF.R.U64 R51, R64, 0x10, R65 ;  /* 0x0000001040337819 */ /* 0x000fe20000001241 */
        /* <DEDUP_REMOVED lines=15> */
[----:B------:R-:W-:Y:S01]  /*8d10*/  SHF.R.U32.HI R66, RZ, 0x10, R67 ;  /* 0x00000010ff427819 */ /* 0x000fe20000011643 */
[-C--:B------:R-:W-:Y:S01]  /*8d20*/  FFMA.FTZ R39, R39, R56.reuse, -R64 ;  /* 0x0000003827277223 */ /* 0x080fe20000010840 */
[----:B------:R-:W-:Y:S01]  /*8d30*/  FFMA.FTZ R40, R43, R56, R58 ;  /* 0x000000382b287223 */ /* 0x000fe2000001003a */
[----:B------:R-:W-:Y:S01]  /*8d40*/  HADD2.F32 R59, -RZ, R158.H1_H1 ;  /* 0x3000009eff3b7230 */ /* 0x000fe20000004100 */
[----:B------:R-:W-:Y:S01]  /*8d50*/  SHF.R.U64 R52, R76, 0x10, R77 ;  /* 0x000000104c347819 */ /* 0x000fe2000000124d */
[--C-:B------:R-:W-:Y:S01]  /*8d60*/  HADD2.F32 R56, -RZ, R55.reuse.H0_H0 ;  /* 0x20000037ff387230 */ /* 0x100fe20000004100 */
[----:B------:R-:W-:Y:S01]  /*8d70*/  F2FP.F16.F32.PACK_AB R39, R39, R36 ;  /* 0x000000242727723e */ /* 0x000fe200000000ff */
[----:B------:R-:W-:-:S02]  /*8d80*/  HADD2.F32 R55, -RZ, R55.H1_H1 ;  /* 0x30000037ff377230 */ /* 0x000fc40000004100 */
[----:B------:R-:W-:Y:S02]  /*8d90*/  HADD2.F32 R64, -RZ, R78.H0_H0 ;  /* 0x2000004eff407230 */ /* 0x000fe40000004100 */
[----:B------:R-:W-:Y:S02]  /*8da0*/  HADD2.F32 R57, -RZ, R156.H1_H1 ;  /* 0x3000009cff397230 */ /* 0x000fe40000004100 */
[--C-:B------:R-:W-:Y:S02]  /*8db0*/  HADD2.F32 R43, -RZ, R41.reuse.H0_H0 ;  /* 0x20000029ff2b7230 */ /* 0x100fe40000004100 */
[----:B------:R-:W-:Y:S01]  /*8dc0*/  FMUL.FTZ R68, R55, R64 ;  /* 0x0000004037447220 */ /* 0x000fe20000410000 */
[----:B------:R-:W-:Y:S02]  /*8dd0*/  HADD2.F32 R58, -RZ, R66.H0_H0 ;  /* 0x20000042ff3a7230 */ /* 0x000fe40000004100 */
[----:B------:R-:W-:Y:S01]  /*8de0*/  FMUL.FTZ R66, R56, R59 ;  /* 0x0000003b38427220 */ /* 0x000fe20000410000 */
[----:B------:R-:W-:-:S02]  /*8df0*/  HADD2.F32 R41, -RZ, R41.H1_H1 ;  /* 0x30000029ff297230 */ /* 0x000fc40000004100 */
[C---:B------:R-:W-:Y:S01]  /*8e00*/  FMUL.FTZ R59, R43.reuse, R59 ;  /* 0x0000003b2b3b7220 */ /* 0x040fe20000410000 */
[----:B------:R-:W-:Y:S02]  /*8e10*/  HADD2.F32 R160, -RZ, R160.H0_H0 ;  /* 0x200000a0ffa07230 */ /* 0x000fe40000004100 */
[-C--:B------:R-:W-:Y:S01]  /*8e20*/  FFMA.FTZ R66, R43, R57.reuse, -R66 ;  /* 0x000000392b427223 */ /* 0x080fe20000010842 */
[----:B------:R-:W-:Y:S02]  /*8e30*/  HADD2.F32 R43, -RZ, R54.H0_H0 ;  /* 0x20000036ff2b7230 */ /* 0x000fe40000004100 */
[C---:B------:R-:W-:Y:S01]  /*8e40*/  FMUL.FTZ R64, R41.reuse, R64 ;  /* 0x0000004029407220 */ /* 0x040fe20000410000 */
[----:B------:R-:W-:Y:S01]  /*8e50*/  FFMA.FTZ R67, R41, R58, -R68 ;  /* 0x0000003a29437223 */ /* 0x000fe20000010844 */
[----:B------:R-:W-:Y:S02]  /*8e60*/  HADD2.F32 R41, -RZ, R53.H0_H0 ;  /* 0x20000035ff297230 */ /* 0x000fe40000004100 */
[----:B------:R-:W-:Y:S01]  /*8e70*/  FFMA.FTZ R65, R56, R57, R59 ;  /* 0x0000003938417223 */ /* 0x000fe2000001003b */
[----:B------:R-:W-:-:S02]  /*8e80*/  HADD2.F32 R52, -RZ, R52.H0_H0 ;  /* 0x20000034ff347230 */ /* 0x000fc40000004100 */
[----:B------:R-:W-:Y:S01]  /*8e90*/  FFMA.FTZ R68, R55, R58, R64 ;  /* 0x0000003a37447223 */ /* 0x000fe20000010040 */
[----:B------:R-:W-:Y:S02]  /*8ea0*/  HADD2.F32 R54, -RZ, R54.H1_H1 ;  /* 0x30000036ff367230 */ /* 0x000fe40000004100 */
[-C--:B------:R-:W-:Y:S01]  /*8eb0*/  FMUL.FTZ R58, R43, R160.reuse ;  /* 0x000000a02b3a7220 */ /* 0x080fe20000410000 */
[----:B------:R-:W-:Y:S02]  /*8ec0*/  HADD2.F32 R56, -RZ, R157.H0_H0 ;  /* 0x2000009dff387230 */ /* 0x000fe40000004100 */
[----:B------:R-:W-:Y:S01]  /*8ed0*/  FMUL.FTZ R160, R41, R160 ;  /* 0x000000a029a07220 */ /* 0x000fe20000410000 */
[----:B------:R-:W-:Y:S02]  /*8ee0*/  HADD2.F32 R53, -RZ, R53.H1_H1 ;  /* 0x30000035ff357230 */ /* 0x000fe40000004100 */
[----:B------:R-:W-:Y:S01]  /*8ef0*/  FMUL.FTZ R64, R54, R52 ;  /* 0x0000003436407220 */ /* 0x000fe20000410000 */
[----:B------:R-:W-:-:S02]  /*8f00*/  HADD2.F32 R51, -RZ, R51.H0_H0 ;  /* 0x20000033ff337230 */ /* 0x000fc40000004100 */
[-C--:B------:R-:W-:Y:S01]  /*8f10*/  FFMA.FTZ R160, R43, R56.reuse, R160 ;  /* 0x000000382ba07223 */ /* 0x080fe200000100a0 */
[----:B------:R-:W-:Y:S01]  /*8f20*/  FFMA.FTZ R58, R41, R56, -R58 ;  /* 0x00000038293a7223 */ /* 0x000fe2000001083a */
[C---:B------:R-:W-:Y:S01]  /*8f30*/  FMUL.FTZ R57, R53.reuse, R52 ;  /* 0x0000003435397220 */ /* 0x040fe20000410000 */
[----:B------:R-:W-:Y:S02]  /*8f40*/  HADD2.F32 R43, -RZ, R42.H0_H0 ;  /* 0x2000002aff2b7230 */ /* 0x000fe40000004100 */
[-C--:B------:R-:W-:Y:S01]  /*8f50*/  FFMA.FTZ R55, R53, R51.reuse, -R64 ;  /* 0x0000003335377223 */ /* 0x080fe20000010840 */
[----:B------:R-:W-:Y:S02]  /*8f60*/  HADD2.F32 R158, -RZ, R158.H0_H0 ;  /* 0x2000009eff9e7230 */ /* 0x000fe40000004100 */
[----:B------:R-:W-:Y:S01]  /*8f70*/  FFMA.FTZ R57, R54, R51, R57 ;  /* 0x0000003336397223 */ /* 0x000fe20000010039 */
        /* <DEDUP_REMOVED lines=8> */
[----:B------:R-:W-:Y:S02]  /*9000*/  HADD2.F32 R156, -RZ, R156.H0_H0 ;  /* 0x2000009cff9c7230 */ /* 0x000fe40000004100 */
[-C--:B------:R-:W-:Y:S01]  /*9010*/  FMUL.FTZ R59, R42, R53.reuse ;  /* 0x000000352a3b7220 */ /* 0x080fe20000410000 */
[C---:B------:R-:W-:Y:S01]  /*9020*/  FMUL.FTZ R158, R41.reuse, R158 ;  /* 0x0000009e299e7220 */ /* 0x040fe20000410000 */
[----:B------:R-:W-:Y:S01]  /*9030*/  FMUL.FTZ R53, R38, R53 ;  /* 0x0000003526357220 */ /* 0x000fe20000410000 */
[----:B------:R-:W-:-:S02]  /*9040*/  FFMA.FTZ R48, R41, R156, -R48 ;  /* 0x0000009c29307223 */ /* 0x000fc40000010830 */
[----:B------:R-:W-:Y:S01]  /*9050*/  FFMA.FTZ R158, R43, R156, R158 ;  /* 0x0000009c2b9e7223 */ /* 0x000fe2000001009e */
[-C--:B------:R-:W-:Y:S01]  /*9060*/  FFMA.FTZ R59, R38, R51.reuse, -R59 ;  /* 0x00000033263b7223 */ /* 0x080fe2000001083b */
[----:B------:R-:W-:Y:S01]  /*9070*/  FFMA.FTZ R53, R42, R51, R53 ;  /* 0x000000332a357223 */ /* 0x000fe20000010035 */
[----:B------:R-:W-:Y:S01]  /*9080*/  F2FP.F16.F32.PACK_AB R41, R40, R37 ;  /* 0x000000252829723e */ /* 0x000fe200000000ff */
[----:B------:R-:W-:Y:S01]  /*9090*/  IMAD.MOV.U32 R37, RZ, RZ, R39 ;  /* 0x000000ffff257224 */ /* 0x000fe200078e0027 */
[----:B------:R-:W-:Y:S01]  /*90a0*/  F2FP.F16.F32.PACK_AB R43, R68, R65 ;  /* 0x00000041442b723e */ /* 0x000fe200000000ff */
[----:B------:R-:W-:Y:S01]  /*90b0*/  IMAD.MOV.U32 R39, RZ, RZ, R66 ;  /* 0x000000ffff277224 */ /* 0x000fe200078e0042 */
[----:B------:R-:W-:Y:S02]  /*90c0*/  F2FP.F16.F32.PACK_AB R40, R57, R160 ;  /* 0x000000a03928723e */ /* 0x000fe400000000ff */
[----:B------:R-:W-:Y:S02]  /*90d0*/  F2FP.F16.F32.PACK_AB R38, R59, R48 ;  /* 0x000000303b26723e */ /* 0x000fe400000000ff */
[----:B------:R-:W-:-:S07]  /*90e0*/  F2FP.F16.F32.PACK_AB R42, R53, R158 ;  /* 0x0000009e352a723e */ /* 0x000fce00000000ff */
.L_x_2297:
[----:B------:R-:W-:Y:S05]  /*90f0*/  BSYNC B2 ;  /* 0x0000000000027941 */ /* 0x000fea0003800000 */
.L_x_2296:
[----:B--2---:R2:W-:Y:S04]  /*9100*/  STG.E.128 desc[UR56][R44.64], R36 ;  /* 0x000000242c007986 */ /* 0x0045e8000c101d38 */
[----:B---3--:R2:W-:Y:S02]  /*9110*/  @!P0 STG.E.128 desc[UR56][R46.64], R40 ;  /* 0x000000282e008986 */ /* 0x0085e4000c101d38 */
.L_x_2295:
[----:B------:R-:W-:Y:S05]  /*9120*/  BSYNC B1 ;  /* 0x0000000000017941 */ /* 0x000fea0003800000 */
.L_x_2294:
        /* <DEDUP_REMOVED lines=18> */
[----:B------:R-:W-:-:S04]  /*9250*/  LOP3.LUT R37, R36, R223, RZ, 0x3c, !PT ;  /* 0x000000df24257212 */ /* 0x000fc800078e3cff */
[----:B------:R-:W-:-:S04]  /*9260*/  LOP3.LUT R36, R149, 0x7fffe000, RZ, 0xc0, !PT ;  /* 0x7fffe00095247812 */ /* 0x000fc800078ec0ff */
[----:B------:R-:W-:Y:S01]  /*9270*/  IADD3 R36, R37, R36, R198 ;  /* 0x0000002425247210 */ /* 0x000fe20007ffe0c6 */
[----:B------:R-:W-:-:S04]  /*9280*/  IMAD R37, R19, 0x6000, R136 ;  /* 0x0000600013257824 */ /* 0x000fc800078e0288 */
        /* <DEDUP_REMOVED lines=8> */
[----:B------:R-:W-:Y:S01]  /*9310*/  MOV R50, R42 ;  /* 0x0000002a00327202 */ /* 0x000fe20000000f00 */
        /* <DEDUP_REMOVED lines=24> */
[----:B------:R-:W-:Y:S01]  /*94a0*/  HADD2.F32 R37, -RZ, R39.H0_H0 ;  /* 0x20000027ff257230 */ /* 0x000fe20000004100 */
[----:B------:R-:W-:Y:S01]  /*94b0*/  SHF.R.U64 R64, R72, 0x10, R73 ;  /* 0x0000001048407819 */ /* 0x000fe20000001249 */
[----:B------:R-:W-:Y:S02]  /*94c0*/  HADD2.F32 R43, -RZ, R43.H1_H1 ;  /* 0x3000002bff2b7230 */ /* 0x000fe40000004100 */
[-C--:B------:R-:W-:Y:S01]  /*94d0*/  FMUL.FTZ R58, R38, R51.reuse ;  /* 0x00000033263a7220 */ /* 0x080fe20000410000 */
[----:B------:R-:W-:Y:S02]  /*94e0*/  HADD2.F32 R52, -RZ, R74.H0_H0 ;  /* 0x2000004aff347230 */ /* 0x000fe40000004100 */
[----:B------:R-:W-:Y:S01]  /*94f0*/  FMUL.FTZ R51, R37, R51 ;  /* 0x0000003325337220 */ /* 0x000fe20000410000 */
[----:B------:R-:W-:Y:S01]  /*9500*/  HADD2.F32 R39, -RZ, R39.H1_H1 ;  /* 0x30000027ff277230 */ /* 0x000fe20000004100 */
[----:B------:R-:W-:Y:S01]  /*9510*/  SHF.R.U64 R65, R60, 0x10, R61 ;  /* 0x000000103c417819 */ /* 0x000fe2000000123d */
[----:B------:R-:W-:-:S02]  /*9520*/  HADD2.F32 R41, -RZ, R152.H1_H1 ;  /* 0x30000098ff297230 */ /* 0x000fc40000004100 */
[-C--:B------:R-:W-:Y:S01]  /*9530*/  FMUL.FTZ R60, R43, R52.reuse ;  /* 0x000000342b3c7220 */ /* 0x080fe20000410000 */
[----:B------:R-:W-:Y:S02]  /*9540*/  HADD2.F32 R42, -RZ, R62.H0_H0 ;  /* 0x2000003eff2a7230 */ /* 0x000fe40000004100 */
[----:B------:R-:W-:Y:S01]  /*9550*/  FMUL.FTZ R62, R39, R52 ;  /* 0x00000034273e7220 */ /* 0x000fe20000410000 */
[----:B------:R-:W-:Y:S02]  /*9560*/  HADD2.F32 R155, -RZ, R155.H0_H0 ;  /* 0x2000009bff9b7230 */ /* 0x000fe40000004100 */
[-C--:B------:R-:W-:Y:S01]  /*9570*/  FFMA.FTZ R52, R38, R41.reuse, R51 ;  /* 0x0000002926347223 */ /* 0x080fe20000010033 */
[----:B------:R-:W-:Y:S01]  /*9580*/  FFMA.FTZ R58, R37, R41, -R58 ;  /* 0x00000029253a7223 */ /* 0x000fe2000001083a */
[----:B------:R-:W-:Y:S02]  /*9590*/  HADD2.F32 R38, -RZ, R48.H0_H0 ;  /* 0x20000030ff267230 */ /* 0x000fe40000004100 */
[----:B------:R-:W-:Y:S01]  /*95a0*/  FFMA.FTZ R59, R39, R42, -R60 ;  /* 0x0000002a273b7223 */ /* 0x000fe2000001083c */
[----:B------:R-:W-:-:S02]  /*95b0*/  HADD2.F32 R41, -RZ, R64.H0_H0 ;  /* 0x20000040ff297230 */ /* 0x000fc40000004100 */
[----:B------:R-:W-:Y:S01]  /*95c0*/  FFMA.FTZ R61, R43, R42, R62 ;  /* 0x0000002a2b3d7223 */ /* 0x000fe2000001003e */
[----:B------:R-:W-:Y:S02]  /*95d0*/  HADD2.F32 R37, -RZ, R36.H0_H0 ;  /* 0x20000024ff257230 */ /* 0x000fe40000004100 */
[----:B------:R-:W-:Y:S01]  /*95e0*/  FMUL.FTZ R42, R38, R155 ;  /* 0x0000009b262a7220 */ /* 0x000fe20000410000 */
[----:B------:R-:W-:Y:S01]  /*95f0*/  HADD2.F32 R48, -RZ, R48.H1_H1 ;  /* 0x30000030ff307230 */ /* 0x000fe20000004100 */
[----:B------:R-:W-:Y:S01]  /*9600*/  F2FP.F16.F32.PACK_AB R53, R54, R53 ;  /* 0x000000353635723e */ /* 0x000fe200000000ff */
[----:B------:R-:W-:Y:S02]  /*9610*/  HADD2.F32 R36, -RZ, R36.H1_H1 ;  /* 0x30000024ff247230 */ /* 0x000fe40000004100 */
[----:B------:R-:W-:Y:S01]  /*9620*/  FMUL.FTZ R155, R37, R155 ;  /* 0x0000009b259b7220 */ /* 0x000fe20000410000 */
[----:B------:R-:W-:Y:S02]  /*9630*/  HADD2.F32 R153, -RZ, R153.H0_H0 ;  /* 0x20000099ff997230 */ /* 0x000fe40000004100 */
[----:B------:R-:W-:Y:S01]  /*9640*/  FMUL.FTZ R43, R48, R41 ;  /* 0x00000029302b7220 */ /* 0x000fe20000410000 */
[----:B------:R-:W-:-:S02]  /*9650*/  HADD2.F32 R39, -RZ, R65.H0_H0 ;  /* 0x20000041ff277230 */ /* 0x000fc40000004100 */
[C---:B------:R-:W-:Y:S01]  /*9660*/  FMUL.FTZ R41, R36.reuse, R41 ;  /* 0x0000002924297220 */ /* 0x040fe20000410000 */
[----:B------:R-:W-:Y:S02]  /*9670*/  HADD2.F32 R154, -RZ, R154.H0_H0 ;  /* 0x2000009aff9a7230 */ /* 0x000fe40000004100 */
[----:B------:R-:W-:Y:S01]  /*9680*/  FFMA.FTZ R42, R37, R153, -R42 ;  /* 0x00000099252a7223 */ /* 0x000fe2000001082a */
[----:B------:R-:W-:Y:S02]  /*9690*/  HADD2.F32 R37, -RZ, R50.H0_H0 ;  /* 0x20000032ff257230 */ /* 0x000fe40000004100 */
[-C--:B------:R-:W-:Y:S01]  /*96a0*/  FFMA.FTZ R43, R36, R39.reuse, -R43 ;  /* 0x00000027242b7223 */ /* 0x080fe2000001082b */
[----:B------:R-:W-:Y:S01]  /*96b0*/  FFMA.FTZ R48, R48, R39, R41 ;  /* 0x0000002730307223 */ /* 0x000fe20000010029 */
[----:B------:R-:W-:Y:S02]  /*96c0*/  HADD2.F32 R41, -RZ, R57.H0_H0 ;  /* 0x20000039ff297230 */ /* 0x000fe40000004100 */
[----:B------:R-:W-:Y:S01]  /*96d0*/  FFMA.FTZ R155, R38, R153, R155 ;  /* 0x00000099269b7223 */ /* 0x000fe2000001009b */
        /* <DEDUP_REMOVED lines=17> */
[----:B------:R-:W-:Y:S01]  /*97f0*/  F2FP.F16.F32.PACK_AB R38, R40, R51 ;  /* 0x000000332826723e */ /* 0x000fe200000000ff */
[----:B------:R-:W-:Y:S01]  /*9800*/  IMAD.MOV.U32 R40, RZ, RZ, R52 ;  /* 0x000000ffff287224 */ /* 0x000fe200078e0034 */
[----:B------:R-:W-:Y:S01]  /*9810*/  F2FP.F16.F32.PACK_AB R42, R41, R154 ;  /* 0x0000009a292a723e */ /* 0x000fe200000000ff */
[----:B------:R-:W-:Y:S01]  /*9820*/  IMAD.MOV.U32 R41, RZ, RZ, R53 ;  /* 0x000000ffff297224 */ /* 0x000fe200078e0035 */
[----:B------:R-:W-:Y:S02]  /*9830*/  F2FP.F16.F32.PACK_AB R39, R59, R58 ;  /* 0x0000003a3b27723e */ /* 0x000fe400000000ff */
[----:B------:R-:W-:-:S07]  /*9840*/  MOV R43, R61 ;  /* 0x0000003d002b7202 */ /* 0x000fce0000000f00 */
.L_x_2299:
[----:B------:R-:W-:Y:S05]  /*9850*/  BSYNC B1 ;  /* 0x0000000000017941 */ /* 0x000fea0003800000 */
.L_x_2298:
        /* <DEDUP_REMOVED lines=10> */
.L_x_2215:
[----:B------:R-:W2:Y:S02]  /*9900*/  LDL R36, [R1+0x38] ;  /* 0x0000380001247983 */ /* 0x000ea40000100800 */
[----:B--2---:R-:W-:-:S13]  /*9910*/  R2UR UR4, R36 ;  /* 0x00000000240472ca */ /* 0x004fda00000e0000 */
[----:B------:R-:W-:-:S06]  /*9920*/  UISETP.NE.AND UP0, UPT, UR4, 0x3, UPT ;  /* 0x000000030400788c */ /* 0x000fcc000bf05270 */
[----:B------:R-:W-:-:S13]  /*9930*/  PLOP3.LUT P1, PT, PT, PT, UP0, 0x80, 0x0 ;  /* 0x000000000000781c */ /* 0x000fda0003f2f008 */
[----:B------:R-:W-:Y:S05]  /*9940*/  @!P1 BRA `(.L_x_2300) ;  /* 0x0000000000049947 */ /* 0x000fea0003800000 */
[----:B------:R-:W-:Y:S01]  /*9950*/  BPT.TRAP 0x1 ;  /* 0x000000040000795c */ /* 0x000fe20000300000 */
.L_x_2300:
        /* <DEDUP_REMOVED lines=8> */
.L_x_2553:
[----:B------:R-:W-:Y:S05]  /*99e0*/  BSYNC B1 ;  /* 0x0000000000017941 */ /* 0x000fea0003800000 */
.L_x_2301:
        /* <DEDUP_REMOVED lines=20> */
.L_x_2304:
[----:B------:R-:W-:Y:S05]  /*9b30*/  BSYNC B1 ;  /* 0x0000000000017941 */ /* 0x000fea0003800000 */
.L_x_2303:
        /* <DEDUP_REMOVED lines=20> */
.L_x_2248:
[----:B------:R-:W-:Y:S05]  /*9c80*/  BSYNC B0 ;  /* 0x0000000000007941 */ /* 0x000fea0003800000 */
.L_x_2214:
        /* <DEDUP_REMOVED lines=12> */
[----:B------:R-:W-:-:S05]  /*9d50*/  @!P0 VIADD R36, R3, 0x348a0 ;  /* 0x000348a003248836 */ /* 0x000fca0000000000 */
[----:B------:R-:W-:-:S04]  /*9d60*/  @!P0 PRMT R36, RZ, 0x654, R36 ;  /* 0x00000654ff248816 */ /* 0x000fc80000000024 */
[----:B------:R1:W-:Y:S01]  /*9d70*/  @!P0 SYNCS.ARRIVE.TRANS64.RED.A1T0 RZ, [R36+URZ], RZ ;  /* 0x000000ff24ff89a7 */ /* 0x0003e2000810043f */
[----:B------:R-:W-:Y:S05]  /*9d80*/  @!P1 BRA `(.L_x_2306) ;  /* 0x0000000000049947 */ /* 0x000fea0003800000 */
[----:B------:R-:W-:Y:S01]  /*9d90*/  BPT.TRAP 0x1 ;  /* 0x000000040000795c */ /* 0x000fe20000300000 */
.L_x_2306:
[----:B------:R-:W-:Y:S05]  /*9da0*/  BSYNC B0 ;  /* 0x0000000000007941 */ /* 0x000fea0003800000 */
.L_x_2305:
[----:B------:R-:W2:Y:S01]  /*9db0*/  SYNCS.PHASECHK.TRANS64.TRYWAIT P4, [R3+URZ+0x348b0], R0 ;  /* 0x0348b000030075a7 */ /* 0x000ea2000808017f */
[----:B-1----:R-:W-:Y:S01]  /*9dc0*/  LEA R36, R19, R30, 0xe ;  /* 0x0000001e13247211 */ /* 0x002fe200078e70ff */
[----:B------:R-:W-:Y:S01]  /*9dd0*/  ULDC.64 UR60, c[0x0][0x318] ;  /* 0x0000c600003c7ab9 */ /* 0x000fe20000000a00 */
[----:B------:R-:W-:Y:S01]  /*9de0*/  ULDC.64 UR58, c[0x0][0x308] ;  /* 0x0000c200003a7ab9 */ /* 0x000fe20000000a00 */
[----:B------:R-:W-:Y:S01]  /*9df0*/  BSSY B0, `(.L_x_2307) ;  /* 0x0000004000007945 */ /* 0x000fe20003800000 */
[----:B------:R-:W-:Y:S01]  /*9e00*/  ISETP.GE.AND P1, PT, R184, R4, PT ;  /* 0x00000004b800720c */ /* 0x000fe20003f26270 */
[----:B------:R-:W-:Y:S02]  /*9e10*/  IMAD.IADD R38, R122, 0x1, R36 ;  /* 0x000000017a267824 */ /* 0x000fe400078e0224 */
[----:B--2---:R-:W-:Y:S10]  /*9e20*/  @!P4 BRA `(.L_x_2308) ;  /* 0x0000019c00c0c947 */ /* 0x004ff40003800000 */
.L_x_2554:
[----:B------:R-:W-:Y:S05]  /*9e30*/  BSYNC B0 ;  /* 0x0000000000007941 */ /* 0x000fea0003800000 */
.L_x_2307:
[----:B------:R-:W-:Y:S01]  /*9e40*/  BSSY B0, `(.L_x_2309) ;  /* 0x000001a000007945 */ /* 0x000fe20003800000 */
[----:B01----:R-:W-:Y:S01]  /*9e50*/  IMAD R0, R36, 0x2, R113 ;  /* 0x0000000224007824 */ /* 0x003fe200078e0271 */
[----:B------:R-:W-:Y:S01]  /*9e60*/  LEA R48, R38, R113, 0x1 ;  /* 0x0000007126307211 */ /* 0x000fe200078e08ff */
[----:B------:R-:W-:Y:S01]  /*9e70*/  IMAD.WIDE R44, R2, 0x80, R116 ;  /* 0x00000080022c7825 */ /* 0x000fe200078e0274 */
[----:B------:R-:W-:Y:S06]  /*9e80*/  @P1 BRA `(.L_x_2310) ;  /* 0x0000000000541947 */ /* 0x000fec0003800000 */
[----:B------:R-:W-:Y:S01]  /*9e90*/  IMAD R39, R45, UR60, RZ ;  /* 0x0000003c2d277c24 */ /* 0x000fe2000f8e02ff */
[----:B------:R-:W-:Y:S01]  /*9ea0*/  ULDC UR4, c[0x0][0x310] ;  /* 0x0000c40000047ab9 */ /* 0x000fe20000000800 */
[----:B------:R-:W-:Y:S01]  /*9eb0*/  IMAD.MOV.U32 R36, RZ, RZ, R100 ;  /* 0x000000ffff247224 */ /* 0x000fe200078e0064 */
[----:B------:R-:W-:Y:S01]  /*9ec0*/  ISETP.GE.AND P4, PT, R22, UR4, PT ;  /* 0x0000000416007c0c */ /* 0x000fe2000bf86270 */
        /* <DEDUP_REMOVED lines=17> */
.L_x_2310:
[----:B------:R-:W-:Y:S05]  /*9fe0*/  BSYNC B0 ;  /* 0x0000000000007941 */ /* 0x000fea0003800000 */
.L_x_2309:
[----:B------:R-:W-:Y:S01]  /*9ff0*/  ISETP.GE.AND P1, PT, R209, R4, PT ;  /* 0x00000004d100720c */ /* 0x000fe20003f26270 */
[----:B------:R-:W-:-:S12]  /*a000*/  BSSY B0, `(.L_x_2311) ;  /* 0x0000018000007945 */ /* 0x000fd80003800000 */
[----:B------:R-:W-:Y:S05]  /*a010*/  @P1 BRA `(.L_x_2312) ;  /* 0x0000000000581947 */ /* 0x000fea0003800000 */
[----:B0-----:R-:W-:Y:S01]  /*a020*/  IADD3 R39, P1, R44, 0x40, RZ ;  /* 0x000000402c277810 */ /* 0x001fe20007f3e0ff */
[----:B------:R-:W-:Y:S01]  /*a030*/  IMAD.MOV.U32 R4, RZ, RZ, R100 ;  /* 0x000000ffff047224 */ /* 0x000fe200078e0064 */
[----:B------:R-:W-:Y:S02]  /*a040*/  ULDC UR4, c[0x0][0x310] ;  /* 0x0000c40000047ab9 */ /* 0x000fe40000000800 */
[----:B------:R-:W-:Y:S01]  /*a050*/  ISETP.GE.AND P4, PT, R22, UR4, PT ;  /* 0x0000000416007c0c */ /* 0x000fe2000bf86270 */
        /* <DEDUP_REMOVED lines=18> */
.L_x_2312:
[----:B------:R-:W-:Y:S05]  /*a180*/  BSYNC B0 ;  /* 0x0000000000007941 */ /* 0x000fea0003800000 */
.L_x_2311:
[----:B------:R-:W-:Y:S01]  /*a190*/  @!PT LDS RZ, [RZ] ;  /* 0x00000000fffff984 */ /* 0x000fe20000000800 */
[----:B------:R-:W-:Y:S01]  /*a1a0*/  @!PT LDS RZ, [RZ] ;  /* 0x00000000fffff984 */ /* 0x000fe20000000800 */
[----:B------:R-:W-:Y:S01]  /*a1b0*/  @!PT LDS RZ, [RZ] ;  /* 0x00000000fffff984 */ /* 0x000fe20000000800 */
[----:B------:R-:W-:Y:S01]  /*a1c0*/  @!PT LDS RZ, [RZ] ;  /* 0x00000000fffff984 */ /* 0x000fe20000000800 */
[----:B------:R1:W-:Y:S06]  /*a1d0*/  MEMBAR.ALL.CTA ;  /* 0x0000000000007992 */ /* 0x0003ec0000008000 */
[----:B-1----:R-:W1:Y:S02]  /*a1e0*/  FENCE.VIEW.ASYNC.S ;  /* 0x00000000000073c6 */ /* 0x002e640000000000 */
[----:B-1----:R1:W-:Y:S01]  /*a1f0*/  BAR.SYNC.DEFER_BLOCKING R151, 0x80 ;  /* 0x000200970000751d */ /* 0x0023e20000010000 */
[----:B------:R-:W-:Y:S01]  /*a200*/  ISETP.NE.AND P4, PT, R115, RZ, PT ;  /* 0x000000ff7300720c */ /* 0x000fe20003f85270 */
[----:B------:R-:W-:-:S02]  /*a210*/  VIADD R19, R19, 0x1 ;  /* 0x0000000113137836 */ /* 0x000fc40000000000 */
[----:B------:R-:W-:-:S03]  /*a220*/  @!P0 VIADD R3, R3, 0x348c0 ;  /* 0x000348c003038836 */ /* 0x000fc60000000000 */
[C---:B------:R-:W-:Y:S02]  /*a230*/  ISETP.NE.AND P1, PT, R19.reuse, 0x2, PT ;  /* 0x000000021300780c */ /* 0x040fe40003f25270 */
[----:B------:R-:W-:Y:S02]  /*a240*/  @!P0 PRMT R3, RZ, 0x654, R3 ;  /* 0x00000654ff038816 */ /* 0x000fe40000000003 */
[----:B------:R-:W-:Y:S02]  /*a250*/  SEL R0, RZ, 0x1, P1 ;  /* 0x00000001ff007807 */ /* 0x000fe40000800000 */
[----:B------:R-:W-:Y:S02]  /*a260*/  SEL R19, R19, RZ, P1 ;  /* 0x000000ff13137207 */ /* 0x000fe40000800000 */
[----:B------:R-:W-:Y:S01]  /*a270*/  LOP3.LUT R189, R189, R0, RZ, 0x3c, !PT ;  /* 0x00000000bdbd7212 */ /* 0x000fe200078e3cff */
[----:B------:R1:W-:Y:S01]  /*a280*/  @!P0 SYNCS.ARRIVE.TRANS64.RED.A1T0 RZ, [R3+URZ], RZ ;  /* 0x000000ff03ff89a7 */ /* 0x0003e2000810043f */
[----:B------:R-:W-:Y:S01]  /*a290*/  PLOP3.LUT P0, PT, PT, PT, PT, 0x8, 0x0 ;  /* 0x000000000000781c */ /* 0x000fe20003f0e170 */
[----:B------:R-:W-:-:S12]  /*a2a0*/  @P4 BRA `(.L_x_2313) ;  /* 0xffffff8400084947 */ /* 0x000fd8000383ffff */
.L_x_2209:
[----:B------:R-:W-:Y:S01]  /*a2b0*/  BSSY B0, `(.L_x_2314) ;  /* 0x000002c000007945 */ /* 0x000fe20003800000 */
[----:B------:R-:W-:Y:S02]  /*a2c0*/  ISETP.GE.AND P2, PT, R150, 0x1, PT ;  /* 0x000000019600780c */ /* 0x000fe40003f46270 */
[----:B-1----:R-:W-:Y:S02]  /*a2d0*/  CS2R R2, SRZ ;  /* 0x0000000000027805 */ /* 0x002fe4000001ff00 */
[----:B------:R-:W-:Y:S02]  /*a2e0*/  PLOP3.LUT P1, PT, PT, PT, PT, 0x80, 0x0 ;  /* 0x000000000000781c */ /* 0x000fe40003f2f070 */
[----:B------:R-:W-:Y:S02]  /*a2f0*/  CS2R R86, SRZ ;  /* 0x0000000000567805 */ /* 0x000fe4000001ff00 */
[----:B------:R-:W-:Y:S02]  /*a300*/  MOV R0, RZ ;  /* 0x000000ff00007202 */ /* 0x000fe40000000f00 */
[----:B------:R-:W-:-:S02]  /*a310*/  CS2R R84, SRZ ;  /* 0x0000000000547805 */ /* 0x000fc4000001ff00 */
[----:B------:R-:W-:Y:S02]  /*a320*/  CS2R R82, SRZ ;  /* 0x0000000000527805 */ /* 0x000fe4000001ff00 */
[----:B------:R-:W-:Y:S01]  /*a330*/  CS2R R80, SRZ ;  /* 0x0000000000507805 */ /* 0x000fe2000001ff00 */
[----:B------:R-:W-:Y:S01]  /*a340*/  IMAD.MOV.U32 R35, RZ, RZ, RZ ;  /* 0x000000ffff237224 */ /* 0x000fe200078e00ff */
[----:B------:R-:W-:Y:S01]  /*a350*/  CS2R R76, SRZ ;  /* 0x00000000004c7805 */ /* 0x000fe2000001ff00 */
[----:B------:R-:W-:Y:S01]  /*a360*/  IMAD.MOV.U32 R78, RZ, RZ, RZ ;  /* 0x000000ffff4e7224 */ /* 0x000fe200078e00ff */
[----:B------:R-:W-:Y:S02]  /*a370*/  CS2R R32, SRZ ;  /* 0x0000000000207805 */ /* 0x000fe4000001ff00 */
[----:B------:R-:W-:Y:S01]  /*a380*/  MOV R74, RZ ;  /* 0x000000ff004a7202 */ /* 0x000fe20000000f00 */
[----:B------:R-:W-:Y:S01]  /*a390*/  IMAD.MOV.U32 R73, RZ, RZ, RZ ;  /* 0x000000ffff497224 */ /* 0x000fe200078e00ff */
[----:B------:R-:W-:Y:S01]  /*a3a0*/  CS2R R30, SRZ ;  /* 0x00000000001e7805 */ /* 0x000fe2000001ff00 */
[----:B------:R-:W-:Y:S01]  /*a3b0*/  IMAD.MOV.U32 R70, RZ, RZ, RZ ;  /* 0x000000ffff467224 */ /* 0x000fe200078e00ff */
        /* <DEDUP_REMOVED lines=11> */
[----:B0-----:R-:W-:Y:S02]  /*a470*/  CS2R R46, SRZ ;  /* 0x00000000002e7805 */ /* 0x001fe4000001ff00 */
[----:B--2---:R-:W-:-:S02]  /*a480*/  CS2R R44, SRZ ;  /* 0x00000000002c7805 */ /* 0x004fc4000001ff00 */
[----:B------:R-:W-:Y:S02]  /*a490*/  CS2R R42, SRZ ;  /* 0x00000000002a7805 */ /* 0x000fe4000001ff00 */
[----:B------:R-:W-:Y:S02]  /*a4a0*/  CS2R R40, SRZ ;  /* 0x0000000000287805 */ /* 0x000fe4000001ff00 */
[----:B------:R-:W-:Y:S02]  /*a4b0*/  CS2R R38, SRZ ;  /* 0x0000000000267805 */ /* 0x000fe4000001ff00 */
[----:B------:R-:W-:Y:S02]  /*a4c0*/  CS2R R36, SRZ ;  /* 0x0000000000247805 */ /* 0x000fe4000001ff00 */
[----:B------:R-:W-:Y:S01]  /*a4d0*/  MOV R91, RZ ;  /* 0x000000ff005b7202 */ /* 0x000fe20000000f00 */
[----:B------:R-:W-:Y:S01]  /*a4e0*/  IMAD.MOV.U32 R88, RZ, RZ, RZ ;  /* 0x000000ffff587224 */ /* 0x000fe200078e00ff */
[----:B------:R-:W-:Y:S01]  /*a4f0*/  MOV R93, RZ ;  /* 0x000000ff005d7202 */ /* 0x000fe20000000f00 */
[----:B------:R-:W-:Y:S01]  /*a500*/  IMAD.MOV.U32 R26, RZ, RZ, RZ ;  /* 0x000000ffff1a7224 */ /* 0x000fe200078e00ff */
[----:B------:R-:W-:Y:S01]  /*a510*/  CS2R R10, SRZ ;  /* 0x00000000000a7805 */ /* 0x000fe2000001ff00 */
[----:B------:R-:W-:-:S02]  /*a520*/  IMAD.MOV.U32 R28, RZ, RZ, RZ ;  /* 0x000000ffff1c7224 */ /* 0x000fc400078e00ff */
[----:B------:R-:W-:Y:S01]  /*a530*/  IMAD.MOV.U32 R95, RZ, RZ, RZ ;  /* 0x000000ffff5f7224 */ /* 0x000fe200078e00ff */
[----:B------:R-:W-:Y:S06]  /*a540*/  @P0 BRA `(.L_x_2315) ;  /* 0x0000000000080947 */ /* 0x000fec0003800000 */
[----:B------:R-:W0:Y:S02]  /*a550*/  FENCE.VIEW.ASYNC.G ;  /* 0x00000000000073c6 */ /* 0x000e240000000100 */
[----:B0-----:R-:W-:Y:S06]  /*a560*/  BAR.ARV 0xc, 0x120 ;  /* 0x0304800000007b1d */ /* 0x001fec0000002000 */
.L_x_2315:
[----:B------:R-:W-:Y:S05]  /*a570*/  BSYNC B0 ;  /* 0x0000000000007941 */ /* 0x000fea0003800000 */
.L_x_2314:
[----:B------:R-:W-:Y:S01]  /*a580*/  MOV R89, RZ ;  /* 0x000000ff00597202 */ /* 0x000fe20000000f00 */
[----:B------:R-:W-:Y:S01]  /*a590*/  IMAD.MOV.U32 R24, RZ, RZ, RZ ;  /* 0x000000ffff187224 */ /* 0x000fe200078e00ff */
[----:B------:R-:W-:Y:S06]  /*a5a0*/  @!P2 BRA `(.L_x_2316) ;  /* 0x000001140070a947 */ /* 0x000fec0003800000 */
[----:B------:R-:W2:Y:S04]  /*a5b0*/  LDL R4, [R1+0x3c] ;  /* 0x00003c0001047983 */ /* 0x000ea80000100800 */
[----:B------:R-:W0:Y:S02]  /*a5c0*/  SHFL.IDX PT, R0, R224, RZ, 0x1f ;  /* 0x00001fffe0007589 */ /* 0x000e2400000e0000 */
[----:B0-----:R-:W-:-:S04]  /*a5d0*/  LEA.HI R2, R0, R0, RZ, 0x1 ;  /* 0x0000000000027211 */ /* 0x001fc800078f08ff */
[----:B------:R-:W-:-:S05]  /*a5e0*/  LOP3.LUT R3, R2, 0x1e, RZ, 0xc0, !PT ;  /* 0x0000001e02037812 */ /* 0x000fca00078ec0ff */
[----:B------:R-:W-:Y:S01]  /*a5f0*/  IMAD.IADD R3, R0, 0x1, -R3 ;  /* 0x0000000100037824 */ /* 0x000fe200078e0a03 */
[----:B--2---:R-:W-:-:S13]  /*a600*/  R2UR UR4, R4 ;  /* 0x00000000040472ca */ /* 0x004fda00000e0000 */
[----:B------:R-:W-:Y:S02]  /*a610*/  MOV R0, UR4 ;  /* 0x0000000400007c02 */ /* 0x000fe40008000f00 */
[----:B------:R-:W-:Y:S02]  /*a620*/  LEA R3, R3, UR4, 0xd ;  /* 0x0000000403037c11 */ /* 0x000fe4000f8e68ff */
[----:B------:R-:W-:Y:S02]  /*a630*/  LOP3.LUT P0, RZ, R0, 0x3ff, RZ, 0xc0, !PT ;  /* 0x000003ff00ff7812 */ /* 0x000fe4000780c0ff */
[----:B------:R-:W-:Y:S02]  /*a640*/  SHF.R.U32.HI R2, RZ, 0x4, R3 ;  /* 0x00000004ff027819 */ /* 0x000fe40000011603 */
[----:B------:R-:W-:Y:S02]  /*a650*/  P2R R24, PR, RZ, 0x1 ;  /* 0x00000001ff187803 */ /* 0x000fe40000000000 */
[----:B------:R-:W-:-:S07]  /*a660*/  LOP3.LUT R2, R2, 0x3fff, RZ, 0xc0, !PT ;  /* 0x00003fff02027812 */ /* 0x000fce00078ec0ff */
        /* <DEDUP_REMOVED lines=17> */
.L_x_2317:
        /* <DEDUP_REMOVED lines=12> */
.L_x_2321:
[----:B-1----:R1:W2:Y:S02]  /*a840*/  SYNCS.PHASECHK.TRANS64.TRYWAIT P0, [R18+URZ+0x34800], R3 ;  /* 0x03480003120075a7 */ /* 0x0022a4000800017f */
[----:B--2---:R-:W-:Y:S05]  /*a850*/  @!P0 NANOSLEEP.SYNCS 0x989680 ;  /* 0x009896800000895d */ /* 0x004fea0003900000 */
[----:B------:R-:W2:Y:S02]  /*a860*/  @!P0 SYNCS.PHASECHK.TRANS64 P0, [R18+URZ+0x34800], R3 ;  /* 0x03480003120085a7 */ /* 0x000ea4000800007f */
[----:B--2---:R-:W-:Y:S05]  /*a870*/  @!P0 BRA `(.L_x_2321) ;  /* 0xfffffffc00f08947 */ /* 0x004fea000383ffff */
.L_x_2320:
[----:B------:R-:W-:Y:S05]  /*a880*/  BSYNC B0 ;  /* 0x0000000000007941 */ /* 0x000fea0003800000 */
.L_x_2319:
[----:B------:R-:W-:Y:S05]  /*a890*/  BRA `(.L_x_2322) ;  /* 0x0000006c00147947 */ /* 0x000fea0003800000 */
.L_x_2318:
[----:B------:R-:W0:Y:S01]  /*a8a0*/  LDC.64 R70, c[0x0][0x3d8] ;  /* 0x0000f600ff467b82 */ /* 0x000e220000000a00 */
[----:B-----5:R-:W-:Y:S01]  /*a8b0*/  SHF.R.S32.HI R3, RZ, 0x1f, R146 ;  /* 0x0000001fff037819 */ /* 0x020fe20000011492 */
[--C-:B------:R-:W-:Y:S01]  /*a8c0*/  IMAD.MOV.U32 R4, RZ, RZ, R16.reuse ;  /* 0x000000ffff047224 */ /* 0x100fe200078e0010 */
[----:B------:R-:W-:Y:S02]  /*a8d0*/  ISETP.NE.AND P4, PT, R24, RZ, PT ;  /* 0x000000ff1800720c */ /* 0x000fe40003f85270 */
[----:B------:R-:W-:Y:S02]  /*a8e0*/  SHF.R.S32.HI R5, RZ, 0x1f, R16 ;  /* 0x0000001fff057819 */ /* 0x000fe40000011410 */
[----:B------:R-:W-:Y:S01]  /*a8f0*/  SHF.R.S32.HI R9, RZ, 0x1f, R22 ;  /* 0x0000001fff097819 */ /* 0x000fe20000011416 */
[----:B------:R-:W1:Y:S01]  /*a900*/  LDC.64 R12, c[0x0][0x3e8] ;  /* 0x0000fa00ff0c7b82 */ /* 0x000e620000000a00 */
[----:B------:R-:W-:Y:S01]  /*a910*/  MOV R8, R22 ;  /* 0x0000001600087202 */ /* 0x000fe20000000f00 */
[-C--:B0-----:R-:W-:Y:S01]  /*a920*/  IMAD R0, R3, R70.reuse, RZ ;  /* 0x0000004603007224 */ /* 0x081fe200078e02ff */
[----:B------:R-:W-:Y:S01]  /*a930*/  SHF.L.U32 R73, R70, 0x6, RZ ;  /* 0x0000000646497819 */ /* 0x000fe200000006ff */
[----:B------:R-:W-:-:S02]  /*a940*/  IMAD R6, R210, R70, RZ ;  /* 0x00000046d2067224 */ /* 0x000fc400078e02ff */
[----:B------:R-:W-:-:S04]  /*a950*/  IMAD.WIDE.U32 R52, R146, R70, RZ ;  /* 0x0000004692347225 */ /* 0x000fc800078e00ff */
[----:B-1----:R-:W-:Y:S02]  /*a960*/  IMAD R3, R3, R12, RZ ;  /* 0x0000000c03037224 */ /* 0x002fe400078e02ff */
[-C--:B------:R-:W-:Y:S02]  /*a970*/  IMAD R78, R184, R71.reuse, R6 ;  /* 0x00000047b84e7224 */ /* 0x080fe400078e0206 */
[----:B------:R-:W-:Y:S01]  /*a980*/  IMAD R75, R146, R71, R0 ;  /* 0x00000047924b7224 */ /* 0x000fe200078e0200 */
[----:B------:R-:W-:Y:S01]  /*a990*/  SHF.L.U64.HI R71, R70, 0x6, R71 ;  /* 0x0000000646477819 */ /* 0x000fe20000010247 */
[----:B------:R-:W-:Y:S02]  /*a9a0*/  IMAD R3, R146, R13, R3 ;  /* 0x0000000d92037224 */ /* 0x000fe400078e0203 */
[----:B------:R-:W-:-:S04]  /*a9b0*/  IMAD.WIDE.U32 R6, R184, R70, R4 ;  /* 0x00000046b8067225 */ /* 0x000fc800078e0004 */
[----:B------:R-:W-:Y:S01]  /*a9c0*/  IMAD.WIDE.U32 R10, R184, R70, R8 ;  /* 0x00000046b80a7225 */ /* 0x000fe200078e0008 */
[----:B------:R-:W-:Y:S02]  /*a9d0*/  IADD3 R74, P0, R6, R52, RZ ;  /* 0x00000034064a7210 */ /* 0x000fe40007f1e0ff */
[----:B------:R-:W-:Y:S01]  /*a9e0*/  SHF.L.U64.HI R70, R12, 0x6, R13 ;  /* 0x000000060c467819 */ /* 0x000fe2000001020d */
[----:B------:R-:W-:Y:S01]  /*a9f0*/  IMAD R14, R210, R12, RZ ;  /* 0x0000000cd20e7224 */ /* 0x000fe200078e02ff */
[----:B------:R-:W-:Y:S01]  /*aa00*/  IADD3 R68, P2, R10, R52, RZ ;  /* 0x000000340a447210 */ /* 0x000fe20007f5e0ff */
[----:B------:R-:W-:-:S04]  /*aa10*/  IMAD.WIDE.U32 R146, R146, R12, RZ ;  /* 0x0000000c92927225 */ /* 0x000fc800078e00ff */
[----:B------:R-:W-:-:S04]  /*aa20*/  IMAD.WIDE.U32 R4, R184, R12, R4 ;  /* 0x0000000cb8047225 */ /* 0x000fc800078e0004 */
[----:B------:R-:W-:Y:S01]  /*aa30*/  IMAD.WIDE.U32 R8, R184, R12, R8 ;  /* 0x0000000cb8087225 */ /* 0x000fe200078e0008 */
[----:B------:R-:W-:-:S03]  /*aa40*/  IADD3 R79, P1, R4, R146, RZ ;  /* 0x00000092044f7210 */ /* 0x000fc60007f3e0ff */
[----:B------:R-:W-:Y:S01]  /*aa50*/  IMAD.IADD R75, R75, 0x1, R53 ;  /* 0x000000014b4b7824 */ /* 0x000fe200078e0235 */
[----:B------:R-:W-:Y:S01]  /*aa60*/  IADD3 R69, P3, R8, R146, RZ ;  /* 0x0000009208457210 */ /* 0x000fe20007f7e0ff */
[----:B------:R-:W-:Y:S02]  /*aa70*/  IMAD R14, R184, R13, R14 ;  /* 0x0000000db80e7224 */ /* 0x000fe400078e020e */
[----:B------:R-:W-:Y:S01]  /*aa80*/  IMAD.IADD R77, R3, 0x1, R147 ;  /* 0x00000001034d7824 */ /* 0x000fe200078e0293 */
[C---:B------:R-:W-:Y:S01]  /*aa90*/  IADD3.X R76, R75.reuse, R7, R78, P0, !PT ;  /* 0x000000074b4c7210 */ /* 0x040fe200007fe44e */
[----:B------:R-:W-:Y:S01]  /*aaa0*/  IMAD.SHL.U32 R72, R12, 0x40, RZ ;  /* 0x000000400c487824 */ /* 0x000fe200078e00ff */
[----:B------:R-:W-:Y:S02]  /*aab0*/  IADD3.X R78, R75, R78, R11, P2, !PT ;  /* 0x0000004e4b4e7210 */ /* 0x000fe400017fe40b */
[C---:B------:R-:W-:Y:S02]  /*aac0*/  IADD3.X R81, R77.reuse, R5, R14, P1, !PT ;  /* 0x000000054d517210 */ /* 0x040fe40000ffe40e */
[----:B------:R-:W-:Y:S01]  /*aad0*/  IADD3.X R83, R77, R14, R9, P3, !PT ;  /* 0x0000000e4d537210 */ /* 0x000fe20001ffe409 */
        /* <DEDUP_REMOVED lines=17> */
.L_x_2323:
[----:B------:R-:W0:Y:S01]  /*abf0*/  LDC.64 R12, c[0x0][0x3d8] ;  /* 0x0000f600ff0c7b82 */ /* 0x000e220000000a00 */
[----:B------:R-:W-:Y:S01]  /*ac00*/  SHF.R.S32.HI R3, RZ, 0x1f, R193 ;  /* 0x0000001fff037819 */ /* 0x000fe200000114c1 */
[----:B------:R-:W-:Y:S01]  /*ac10*/  ULDC.U8 UR4, c[0x0][0x3f0] ;  /* 0x0000fc0000047ab9 */ /* 0x000fe20000000000 */
[----:B------:R-:W-:Y:S01]  /*ac20*/  BSSY B0, `(.L_x_2324) ;  /* 0x0000684000007945 */ /* 0x000fe20003800000 */
[----:B------:R-:W-:-:S04]  /*ac30*/  ISETP.NE.AND P0, PT, RZ, UR4, PT ;  /* 0x00000004ff007c0c */ /* 0x000fc8000bf05270 */
[----:B------:R-:W1:Y:S01]  /*ac40*/  LDC.64 R10, c[0x0][0x3e8] ;  /* 0x0000fa00ff0a7b82 */ /* 0x000e620000000a00 */
[-C--:B0-----:R-:W-:Y:S02]  /*ac50*/  IMAD R0, R3, R12.reuse, RZ ;  /* 0x0000000c03007224 */ /* 0x081fe400078e02ff */
[----:B------:R-:W-:-:S04]  /*ac60*/  IMAD.WIDE.U32 R4, R193, R12, RZ ;  /* 0x0000000cc1047225 */ /* 0x000fc800078e00ff */
[----:B------:R-:W-:Y:S02]  /*ac70*/  IMAD.SHL.U32 R87, R4, 0x80, RZ ;  /* 0x0000008004577824 */ /* 0x000fe400078e00ff */
[-C--:B-1----:R-:W-:Y:S02]  /*ac80*/  IMAD R8, R3, R10.reuse, RZ ;  /* 0x0000000a03087224 */ /* 0x082fe400078e02ff */
[C---:B------:R-:W-:Y:S02]  /*ac90*/  IMAD R3, R193.reuse, R13, R0 ;  /* 0x0000000dc1037224 */ /* 0x040fe400078e0200 */
[----:B------:R-:W-:-:S04]  /*aca0*/  IMAD.WIDE.U32 R6, R193, R10, RZ ;  /* 0x0000000ac1067225 */ /* 0x000fc800078e00ff */
[C---:B------:R-:W-:Y:S02]  /*acb0*/  IMAD R9, R193.reuse, R11, R8 ;  /* 0x0000000bc1097224 */ /* 0x040fe400078e0208 */
[----:B------:R-:W-:Y:S02]  /*acc0*/  IMAD R0, R193, -0x80, R192 ;  /* 0xffffff80c1007824 */ /* 0x000fe400078e02c0 */
[----:B------:R-:W-:Y:S01]  /*acd0*/  IMAD.IADD R5, R5, 0x1, R3 ;  /* 0x0000000105057824 */ /* 0x000fe200078e0203 */
[----:B------:R-:W-:Y:S01]  /*ace0*/  IADD3 R3, R7, R9, RZ ;  /* 0x0000000907037210 */ /* 0x000fe20007ffe0ff */
[----:B------:R-:W-:Y:S01]  /*acf0*/  IMAD.SHL.U32 R82, R6, 0x80, RZ ;  /* 0x0000008006527824 */ /* 0x000fe200078e00ff */
[----:B------:R-:W-:Y:S02]  /*ad00*/  VIMNMX R8, R0, 0x80, PT ;  /* 0x0000008000087848 */ /* 0x000fe40003fe0100 */
[----:B------:R-:W-:Y:S02]  /*ad10*/  SHF.L.U64.HI R85, R4, 0x7, R5 ;  /* 0x0000000704557819 */ /* 0x000fe40000010205 */
        /* <DEDUP_REMOVED lines=21> */
[----:B------:R-:W-:Y:S01]  /*ae70*/  IADD3 R5, R16, 0x10, RZ ;  /* 0x0000001010057810 */ /* 0x000fe20007ffe0ff */
[----:B------:R-:W-:Y:S01]  /*ae80*/  ULDC UR4, c[0x0][0x3d4] ;  /* 0x0000f50000047ab9 */ /* 0x000fe20000000800 */
[----:B------:R-:W-:Y:S01]  /*ae90*/  LEA R4, P3, R0, UR6, 0x1 ;  /* 0x0000000600047c11 */ /* 0x000fe2000f8608ff */
[----:B------:R-:W-:Y:S01]  /*aea0*/  IMAD.X R3, R85, 0x1, R76, P1 ;  /* 0x0000000155037824 */ /* 0x000fe200008e064c */
[----:B------:R-:W-:Y:S01]  /*aeb0*/  ISETP.GE.AND P2, PT, R5, UR4, PT ;  /* 0x0000000405007c0c */ /* 0x000fe2000bf46270 */
[C---:B------:R-:W-:Y:S01]  /*aec0*/  VIADD R6, R16.reuse, 0x20 ;  /* 0x0000002010067836 */ /* 0x040fe20000000000 */
[C---:B------:R-:W-:Y:S01]  /*aed0*/  IADD3 R7, R16.reuse, 0x30, RZ ;  /* 0x0000003010077810 */ /* 0x040fe20007ffe0ff */
        /* <DEDUP_REMOVED lines=37> */
.L_x_2327:
[----:B------:R-:W-:Y:S05]  /*b130*/  BSYNC B1 ;  /* 0x0000000000017941 */ /* 0x000fea0003800000 */
.L_x_2326:
        /* <DEDUP_REMOVED lines=21> */
[----:B------:R-:W-:Y:S01]  /*b290*/  VIADD R5, R16, 0x20 ;  /* 0x0000002010057836 */ /* 0x000fe20000000000 */
[----:B------:R-:W-:Y:S01]  /*b2a0*/  IADD3.X R0, R76, R71, R85, P2, P3 ;  /* 0x000000474c007210 */ /* 0x000fe200017e6455 */
[----:B------:R-:W-:Y:S01]  /*b2b0*/  ULDC.64 UR6, c[0x0][0x3c8] ;  /* 0x0000f20000067ab9 */ /* 0x000fe20000000a00 */
[----:B------:R-:W-:Y:S01]  /*b2c0*/  ISETP.GE.AND P5, PT, R16, UR4, PT ;  /* 0x0000000410007c0c */ /* 0x000fe2000bfa6270 */
[----:B------:R-:W-:Y:S01]  /*b2d0*/  ULDC.64 UR8, c[0x0][0x3e0] ;  /* 0x0000f80000087ab9 */ /* 0x000fe20000000a00 */
[----:B------:R-:W-:-:S02]  /*b2e0*/  ISETP.GE.AND P2, PT, R4, UR4, PT ;  /* 0x0000000404007c0c */ /* 0x000fc4000bf46270 */
[----:B------:R-:W-:Y:S02]  /*b2f0*/  CS2R R42, SRZ ;  /* 0x00000000002a7805 */ /* 0x000fe4000001ff00 */
[----:B------:R-:W-:Y:S02]  /*b300*/  LEA R4, P3, R73, UR6, 0x1 ;  /* 0x0000000649047c11 */ /* 0x000fe4000f8608ff */
[----:B------:R-:W-:Y:S02]  /*b310*/  CS2R R40, SRZ ;  /* 0x0000000000287805 */ /* 0x000fe4000001ff00 */
[C---:B------:R-:W-:Y:S01]  /*b320*/  IADD3 R7, R16.reuse, 0x30, RZ ;  /* 0x0000003010077810 */ /* 0x040fe20007ffe0ff */
[----:B------:R-:W-:Y:S01]  /*b330*/  VIADD R8, R16, 0x40 ;  /* 0x0000004010087836 */ /* 0x000fe20000000000 */
[----:B------:R-:W-:Y:S02]  /*b340*/  LEA R6, P6, R72, UR8, 0x1 ;  /* 0x0000000848067c11 */ /* 0x000fe4000f8c08ff */
[----:B------:R-:W-:-:S02]  /*b350*/  ISETP.GE.AND P4, PT, R5, UR4, PT ;  /* 0x0000000405007c0c */ /* 0x000fc4000bf86270 */
[----:B------:R-:W-:Y:S01]  /*b360*/  LEA.HI.X R5, R73, UR7, R0, 0x1, P3 ;  /* 0x0000000749057c11 */ /* 0x000fe200098f0c00 */
[----:B------:R-:W-:Y:S01]  /*b370*/  VIADD R0, R16, 0x50 ;  /* 0x0000005010007836 */ /* 0x000fe20000000000 */
[----:B------:R-:W-:Y:S02]  /*b380*/  ISETP.GE.AND P3, PT, R7, UR4, PT ;  /* 0x0000000407007c0c */ /* 0x000fe4000bf66270 */
[----:B------:R-:W-:Y:S01]  /*b390*/  LEA.HI.X R7, R72, UR9, R3, 0x1, P6 ;  /* 0x0000000948077c11 */ /* 0x000fe2000b0f0c03 */
[----:B------:R2:W5:Y:S01]  /*b3a0*/  @!P5 LDG.E.64 R42, desc[UR56][R4.64] ;  /* 0x00000038042ad981 */ /* 0x000562000c1e1b00 */
[----:B------:R-:W-:-:S03]  /*b3b0*/  ISETP.GE.AND P6, PT, R8, UR4, PT ;  /* 0x0000000408007c0c */ /* 0x000fc6000bfc6270 */
[----:B------:R2:W5:Y:S01]  /*b3c0*/  @!P5 LDG.E.64 R40, desc[UR56][R6.64] ;  /* 0x000000380628d981 */ /* 0x000562000c1e1b00 */
[----:B------:R-:W-:Y:S02]  /*b3d0*/  ISETP.GE.AND P5, PT, R0, UR4, PT ;  /* 0x0000000400007c0c */ /* 0x000fe4000bfa6270 */
        /* <DEDUP_REMOVED lines=20> */
.L_x_2329:
[----:B------:R-:W-:Y:S05]  /*b520*/  BSYNC B1 ;  /* 0x0000000000017941 */ /* 0x000fea0003800000 */
.L_x_2328:
[----:B------:R-:W-:Y:S01]  /*b530*/  LEA R15, R196, R15, 0x9 ;  /* 0x0000000fc40f7211 */ /* 0x000fe200078e48ff */
[----:B-12--5:R-:W-:Y:S01]  /*b540*/  IMAD.MOV.U32 R4, RZ, RZ, R64 ;  /* 0x000000ffff047224 */ /* 0x026fe200078e0040 */
[----:B------:R-:W-:Y:S01]  /*b550*/  LOP3.LUT P2, RZ, R215, 0x4, RZ, 0xc0, !PT ;  /* 0x00000004d7ff7812 */ /* 0x000fe2000784c0ff */
[----:B------:R-:W-:Y:S01]  /*b560*/  IMAD.MOV.U32 R0, RZ, RZ, R68 ;  /* 0x000000ffff007224 */ /* 0x000fe200078e0044 */
[----:B------:R-:W-:Y:S01]  /*b570*/  MOV R3, R69 ;  /* 0x0000004500037202 */ /* 0x000fe20000000f00 */
[----:B------:R-:W-:Y:S01]  /*b580*/  IMAD R53, R15, 0x2, R18 ;  /* 0x000000020f357824 */ /* 0x000fe200078e0212 */
[----:B------:R-:W-:Y:S01]  /*b590*/  PRMT R83, R4, 0x7610, R83 ;  /* 0x0000761004537816 */ /* 0x000fe20000000053 */
[----:B------:R-:W-:Y:S01]  /*b5a0*/  IMAD.MOV.U32 R4, RZ, RZ, R61 ;  /* 0x000000ffff047224 */ /* 0x000fe200078e003d */
[----:B------:R-:W-:Y:S01]  /*b5b0*/  PRMT R84, R3, 0x7610, R84 ;  /* 0x0000761003547816 */ /* 0x000fe20000000054 */
[----:B------:R-:W-:Y:S01]  /*b5c0*/  IMAD.MOV.U32 R3, RZ, RZ, R60 ;  /* 0x000000ffff037224 */ /* 0x000fe200078e003c */
[C---:B------:R-:W-:Y:S01]  /*b5d0*/  IADD3 R5, R53.reuse, 0x10400, RZ ;  /* 0x0001040035057810 */ /* 0x040fe20007ffe0ff */
[----:B------:R-:W-:Y:S01]  /*b5e0*/  IMAD.MOV.U32 R6, RZ, RZ, R52 ;  /* 0x000000ffff067224 */ /* 0x000fe200078e0034 */
[----:B------:R-:W-:Y:S01]  /*b5f0*/  PRMT R85, R0, 0x7610, R85 ;  /* 0x0000761000557816 */ /* 0x000fe20000000055 */
[----:B------:R-:W-:Y:S01]  /*b600*/  VIADD R52, R53, 0x10440 ;  /* 0x0001044035347836 */ /* 0x000fe20000000000 */
[----:B------:R-:W-:Y:S01]  /*b610*/  MOV R0, R65 ;  /* 0x0000004100007202 */ /* 0x000fe20000000f00 */
[----:B------:R-:W-:Y:S01]  /*b620*/  @P2 VIADD R52, R5, 0xffffffc0 ;  /* 0xffffffc005342836 */ /* 0x000fe20000000000 */
[----:B0-----:R-:W-:Y:S01]  /*b630*/  ISETP.NE.AND P2, PT, R78, 0x1, PT ;  /* 0x000000014e00780c */ /* 0x001fe20003f45270 */
[----:B------:R-:W-:Y:S01]  /*b640*/  IMAD.MOV.U32 R15, RZ, RZ, R77 ;  /* 0x000000ffff0f7224 */ /* 0x000fe200078e004d */
[----:B------:R-:W-:Y:S01]  /*b650*/  PRMT R80, R3, 0x5410, R4 ;  /* 0x0000541003507816 */ /* 0x000fe20000000004 */
[----:B------:R-:W-:Y:S01]  /*b660*/  IMAD.MOV.U32 R3, RZ, RZ, R55 ;  /* 0x000000ffff037224 */ /* 0x000fe200078e0037 */
[----:B------:R-:W-:Y:S01]  /*b670*/  PRMT R82, R82, 0x5410, R0 ;  /* 0x0000541052527816 */ /* 0x000fe20000000000 */
[----:B------:R-:W-:Y:S01]  /*b680*/  IMAD.MOV.U32 R70, RZ, RZ, R67 ;  /* 0x000000ffff467224 */ /* 0x000fe200078e0043 */
[----:B------:R-:W-:Y:S01]  /*b690*/  MOV R0, R54 ;  /* 0x0000003600007202 */ /* 0x000fe20000000f00 */
[----:B------:R-:W-:Y:S01]  /*b6a0*/  IMAD.MOV.U32 R14, RZ, RZ, R146 ;  /* 0x000000ffff0e7224 */ /* 0x000fe200078e0092 */
[----:B------:R-:W-:Y:S01]  /*b6b0*/  MOV R4, R49 ;  /* 0x0000003100047202 */ /* 0x000fe20000000f00 */
[----:B------:R-:W-:Y:S01]  /*b6c0*/  ULDC.64 UR4, c[0x0][0x3c8] ;  /* 0x0000f20000047ab9 */ /* 0x000fe20000000a00 */
[----:B------:R-:W-:Y:S01]  /*b6d0*/  PRMT R77, R0, 0x5410, R3 ;  /* 0x00005410004d7816 */ /* 0x000fe20000000003 */
[----:B------:R-:W-:Y:S01]  /*b6e0*/  IMAD.MOV.U32 R0, RZ, RZ, R48 ;  /* 0x000000ffff007224 */ /* 0x000fe200078e0030 */
[----:B------:R-:W-:Y:S01]  /*b6f0*/  MOV R7, R75 ;  /* 0x0000004b00077202 */ /* 0x000fe20000000f00 */
[----:B------:R-:W-:Y:S01]  /*b700*/  IMAD.MOV.U32 R3, RZ, RZ, R46 ;  /* 0x000000ffff037224 */ /* 0x000fe200078e002e */
[----:B------:R-:W0:Y:S01]  /*b710*/  @P2 LDC R5, c[0x0][0x430] ;  /* 0x00010c00ff052b82 */ /* 0x000e220000000800 */
[----:B------:R-:W-:Y:S01]  /*b720*/  PRMT R84, R84, 0x5410, R70 ;  /* 0x0000541054547816 */ /* 0x000fe20000000046 */
[----:B------:R-:W-:Y:S01]  /*b730*/  IMAD.MOV.U32 R70, RZ, RZ, R58 ;  /* 0x000000ffff467224 */ /* 0x000fe200078e003a */
[----:B------:R-:W-:Y:S01]  /*b740*/  PRMT R75, R0, 0x5410, R4 ;  /* 0x00005410004b7816 */ /* 0x000fe20000000004 */
[----:B------:R-:W-:Y:S01]  /*b750*/  ULDC.64 UR6, c[0x0][0x3e0] ;  /* 0x0000f80000067ab9 */ /* 0x000fe20000000a00 */
[----:B------:R-:W-:Y:S01]  /*b760*/  PRMT R73, R3, 0x7610, R73 ;  /* 0x0000761003497816 */ /* 0x000fe20000000049 */
[----:B------:R-:W-:Y:S01]  /*b770*/  IMAD.MOV.U32 R3, RZ, RZ, R47 ;  /* 0x000000ffff037224 */ /* 0x000fe200078e002f */
[----:B------:R-:W-:Y:S01]  /*b780*/  MOV R4, R66 ;  /* 0x0000004200047202 */ /* 0x000fe20000000f00 */
[----:B------:R-:W1:Y:S01]  /*b790*/  @P2 LDC R0, c[0x0][0x42c] ;  /* 0x00010b00ff002b82 */ /* 0x000e620000000800 */
[----:B------:R-:W-:Y:S01]  /*b7a0*/  PRMT R81, R70, 0x7610, R81 ;  /* 0x0000761046517816 */ /* 0x000fe20000000051 */
[----:B------:R-:W-:Y:S01]  /*b7b0*/  IMAD.MOV.U32 R70, RZ, RZ, R56 ;  /* 0x000000ffff467224 */ /* 0x000fe200078e0038 */
[----:B------:R-:W-:Y:S01]  /*b7c0*/  PRMT R73, R73, 0x5410, R3 ;  /* 0x0000541049497816 */ /* 0x000fe20000000003 */
[----:B------:R-:W-:Y:S01]  /*b7d0*/  IMAD.MOV.U32 R3, RZ, RZ, R62 ;  /* 0x000000ffff037224 */ /* 0x000fe200078e003e */
[----:B------:R-:W-:-:S02]  /*b7e0*/  PRMT R85, R85, 0x5410, R4 ;  /* 0x0000541055557816 */ /* 0x000fc40000000004 */
[----:B------:R-:W-:Y:S02]  /*b7f0*/  MOV R4, R63 ;  /* 0x0000003f00047202 */ /* 0x000fe40000000f00 */
[----:B------:R-:W-:Y:S01]  /*b800*/  PRMT R83, R83, 0x5410, R3 ;  /* 0x0000541053537816 */ /* 0x000fe20000000003 */
[----:B------:R-:W-:Y:S01]  /*b810*/  IMAD R3, R193, 0x80, R184 ;  /* 0x00000080c1037824 */ /* 0x000fe200078e02b8 */
[----:B------:R-:W-:Y:S02]  /*b820*/  PRMT R82, R4, 0x7610, R82 ;  /* 0x0000761004527816 */ /* 0x000fe40000000052 */
[----:B------:R-:W-:Y:S01]  /*b830*/  MOV R4, R59 ;  /* 0x0000003b00047202 */ /* 0x000fe20000000f00 */
[----:B------:R-:W-:Y:S01]  /*b840*/  IMAD R3, R212, 0x40, R3 ;  /* 0x00000040d4037824 */ /* 0x000fe200078e0203 */
[----:B------:R-:W-:Y:S02]  /*b850*/  MOV R71, R57 ;  /* 0x0000003900477202 */ /* 0x000fe40000000f00 */
[----:B------:R-:W-:Y:S01]  /*b860*/  PRMT R81, R81, 0x5410, R4 ;  /* 0x0000541051517816 */ /* 0x000fe20000000004 */
[----:B------:R-:W-:Y:S01]  /*b870*/  IMAD.MOV.U32 R4, RZ, RZ, R50 ;  /* 0x000000ffff047224 */ /* 0x000fe200078e0032 */
[----:B------:R-:W-:Y:S01]  /*b880*/  PRMT R79, R70, 0x5410, R71 ;  /* 0x00005410464f7816 */ /* 0x000fe20000000047 */
[----:B------:R-:W-:Y:S01]  /*b890*/  IMAD.MOV.U32 R71, RZ, RZ, R45 ;  /* 0x000000ffff477224 */ /* 0x000fe200078e002d */
[----:B------:R-:W-:-:S02]  /*b8a0*/  MOV R70, R44 ;  /* 0x0000002c00467202 */ /* 0x000fc40000000f00 */
[----:B------:R-:W-:Y:S01]  /*b8b0*/  PRMT R76, R4, 0x7610, R76 ;  /* 0x00007610044c7816 */ /* 0x000fe2000000004c */
[----:B-1----:R-:W-:Y:S01]  /*b8c0*/  @P2 IMAD.HI.U32 R0, R3, R0, RZ ;  /* 0x0000000003002227 */ /* 0x002fe200078e00ff */
[----:B------:R-:W-:-:S03]  /*b8d0*/  PRMT R74, R70, 0x5410, R71 ;  /* 0x00005410464a7816 */ /* 0x000fc60000000047 */
[----:B------:R-:W-:Y:S01]  /*b8e0*/  IMAD.MOV.U32 R4, RZ, RZ, R51 ;  /* 0x000000ffff047224 */ /* 0x000fe200078e0033 */
[----:B0-----:R-:W-:Y:S01]  /*b8f0*/  @P2 SHF.R.U32.HI R3, RZ, R5, R0 ;  /* 0x00000005ff032219 */ /* 0x001fe20000011600 */
[----:B------:R-:W-:Y:S02]  /*b900*/  IMAD.MOV.U32 R0, RZ, RZ, R40 ;  /* 0x000000ffff007224 */ /* 0x000fe400078e0028 */
[----:B------:R-:W-:Y:S01]  /*b910*/  IMAD.MOV.U32 R70, RZ, RZ, R38 ;  /* 0x000000ffff467224 */ /* 0x000fe200078e0026 */
[----:B------:R-:W-:Y:S01]  /*b920*/  PRMT R76, R76, 0x5410, R4 ;  /* 0x000054104c4c7816 */ /* 0x000fe20000000004 */
[C---:B------:R-:W-:Y:S01]  /*b930*/  IMAD.WIDE.U32 R6, R3.reuse, R12, R6 ;  /* 0x0000000c03067225 */ /* 0x040fe200078e0006 */
[----:B------:R-:W-:Y:S02]  /*b940*/  SHF.R.S32.HI R5, RZ, 0x1f, R3 ;  /* 0x0000001fff057819 */ /* 0x000fe40000011403 */
[----:B------:R-:W-:Y:S01]  /*b950*/  MOV R4, R41 ;  /* 0x0000002900047202 */ /* 0x000fe20000000f00 */
[----:B------:R-:W-:-:S03]  /*b960*/  IMAD.WIDE.U32 R14, R3, R10, R14 ;  /* 0x0000000a030e7225 */ /* 0x000fc600078e000e */
[----:B------:R-:W-:Y:S01]  /*b970*/  PRMT R72, R0, 0x5410, R4 ;  /* 0x0000541000487816 */ /* 0x000fe20000000004 */
[C---:B------:R-:W-:Y:S02]  /*b980*/  IMAD R0, R5.reuse, R12, RZ ;  /* 0x0000000c05007224 */ /* 0x040fe400078e02ff */
[----:B------:R-:W-:Y:S01]  /*b990*/  IMAD R4, R5, R10, RZ ;  /* 0x0000000a05047224 */ /* 0x000fe200078e02ff */
[----:B------:R-:W-:Y:S01]  /*b9a0*/  MOV R10, R32 ;  /* 0x00000020000a7202 */ /* 0x000fe20000000f00 */
[C---:B------:R-:W-:Y:S01]  /*b9b0*/  IMAD R5, R3.reuse, R13, R0 ;  /* 0x0000000d03057224 */ /* 0x040fe200078e0200 */
[----:B------:R-:W-:Y:S01]  /*b9c0*/  LEA R0, P3, R14, UR6, 0x1 ;  /* 0x000000060e007c11 */ /* 0x000fe2000f8608ff */
[----:B------:R-:W-:Y:S01]  /*b9d0*/  IMAD R3, R3, R11, R4 ;  /* 0x0000000b03037224 */ /* 0x000fe200078e0204 */
[C---:B------:R-:W-:Y:S01]  /*b9e0*/  LEA R4, P2, R6.reuse, UR4, 0x1 ;  /* 0x0000000406047c11 */ /* 0x040fe2000f8408ff */
[----:B------:R-:W-:Y:S01]  /*b9f0*/  IMAD.IADD R5, R7, 0x1, R5 ;  /* 0x0000000107057824 */ /* 0x000fe200078e0205 */
[----:B------:R-:W-:Y:S01]  /*ba00*/  UMOV UR4, 0xffffffff ;  /* 0xffffffff00047882 */ /* 0x000fe20000000000 */
[----:B------:R-:W-:Y:S01]  /*ba10*/  IMAD.MOV.U32 R71, RZ, RZ, R39 ;  /* 0x000000ffff477224 */ /* 0x000fe200078e0027 */
[----:B------:R-:W-:Y:S01]  /*ba20*/  IADD3 R3, R15, R3, RZ ;  /* 0x000000030f037210 */ /* 0x000fe20007ffe0ff */
[----:B------:R-:W-:Y:S01]  /*ba30*/  IMAD.MOV.U32 R11, RZ, RZ, R33 ;  /* 0x000000ffff0b7224 */ /* 0x000fe200078e0021 */
[----:B------:R-:W-:-:S02]  /*ba40*/  LEA.HI.X R5, R6, UR5, R5, 0x1, P2 ;  /* 0x0000000506057c11 */ /* 0x000fc400090f0c05 */
[----:B------:R-:W-:Y:S02]  /*ba50*/  LEA.HI.X R3, R14, UR7, R3, 0x1, P3 ;  /* 0x000000070e037c11 */ /* 0x000fe400098f0c03 */
[----:B------:R-:W-:Y:S02]  /*ba60*/  PRMT R70, R70, 0x5410, R71 ;  /* 0x0000541046467816 */ /* 0x000fe40000000047 */
[----:B------:R-:W-:Y:S02]  /*ba70*/  PRMT R71, R10, 0x5410, R11 ;  /* 0x000054100a477816 */ /* 0x000fe4000000000b */
[----:B------:R-:W-:Y:S01]  /*ba80*/  LEA.HI R6, R208, R208, RZ, 0x1 ;  /* 0x000000d0d0067211 */ /* 0x000fe200078f08ff */
[----:B------:R-:W-:Y:S06]  /*ba90*/  BRA.DIV UR4, `(.L_x_2330) ;  /* 0x0000018204b87947 */ /* 0x000fec000b800000 */
.L_x_2557:
[----:B------:R-:W-:-:S03]  /*baa0*/  UMOV UR4, 0xffffffff ;  /* 0xffffffff00047882 */ /* 0x000fc60000000000 */
[----:B------:R-:W-:Y:S05]  /*bab0*/  BRA.DIV UR4, `(.L_x_2331) ;  /* 0x0000018204d87947 */ /* 0x000fea000b800000 */
.L_x_2560:
[----:B------:R-:W-:-:S03]  /*bac0*/  UMOV UR4, 0xffffffff ;  /* 0xffffffff00047882 */ /* 0x000fc60000000000 */
[----:B------:R-:W-:Y:S05]  /*bad0*/  BRA.DIV UR4, `(.L_x_2332) ;  /* 0x0000018204f87947 */ /* 0x000fea000b800000 */
.L_x_2563:
[----:B------:R-:W-:-:S03]  /*bae0*/  UMOV UR4, 0xffffffff ;  /* 0xffffffff00047882 */ /* 0x000fc60000000000 */
[----:B------:R-:W-:Y:S05]  /*baf0*/  BRA.DIV UR4, `(.L_x_2333) ;  /* 0x0000018604187947 */ /* 0x000fea000b800000 */
.L_x_2566:
[----:B------:R-:W-:-:S03]  /*bb00*/  UMOV UR4, 0xffffffff ;  /* 0xffffffff00047882 */ /* 0x000fc60000000000 */
[----:B------:R-:W-:Y:S05]  /*bb10*/  BRA.DIV UR4, `(.L_x_2334) ;  /* 0x0000018604387947 */ /* 0x000fea000b800000 */
.L_x_2569:
[----:B------:R-:W-:Y:S01]  /*bb20*/  UMOV UR4, 0xffffffff ;  /* 0xffffffff00047882 */ /* 0x000fe20000000000 */
[----:B------:R-:W-:Y:S02]  /*bb30*/  LOP3.LUT R5, R6, 0xfffffffe, RZ, 0xc0, !PT ;  /* 0xfffffffe06057812 */ /* 0x000fe400078ec0ff */
[----:B------:R-:W-:Y:S05]  /*bb40*/  BRA.DIV UR4, `(.L_x_2335) ;  /* 0x0000018604547947 */ /* 0x000fea000b800000 */
.L_x_2572:
[----:B------:R-:W-:Y:S01]  /*bb50*/  UMOV UR4, 0xffffffff ;  /* 0xffffffff00047882 */ /* 0x000fe20000000000 */
[----:B------:R-:W-:Y:S02]  /*bb60*/  IMAD.IADD R5, R208, 0x1, -R5 ;  /* 0x00000001d0057824 */ /* 0x000fe400078e0a05 */
[----:B------:R-:W-:Y:S05]  /*bb70*/  BRA.DIV UR4, `(.L_x_2336) ;  /* 0x0000018604707947 */ /* 0x000fea000b800000 */
.L_x_2575:
[----:B------:R-:W-:Y:S01]  /*bb80*/  UMOV UR4, 0xffffffff ;  /* 0xffffffff00047882 */ /* 0x000fe20000000000 */
[----:B------:R-:W-:Y:S02]  /*bb90*/  SHF.L.U32 R3, R5, 0x1f, RZ ;  /* 0x0000001f05037819 */ /* 0x000fe400000006ff */
[----:B------:R-:W-:Y:S05]  /*bba0*/  BRA.DIV UR4, `(.L_x_2337) ;  /* 0x00000186048c7947 */ /* 0x000fea000b800000 */
.L_x_2578:
[----:B------:R-:W0:Y:S01]  /*bbb0*/  SYNCS.PHASECHK.TRANS64.TRYWAIT P2, [R18+URZ+0x34800], R3 ;  /* 0x03480003120075a7 */ /* 0x000e22000804017f */
[----:B------:R-:W-:Y:S01]  /*bbc0*/  IMAD.MOV.U32 R0, RZ, RZ, R28 ;  /* 0x000000ffff007224 */ /* 0x000fe200078e001c */
[----:B------:R-:W-:Y:S01]  /*bbd0*/  MOV R4, R29 ;  /* 0x0000001d00047202 */ /* 0x000fe20000000f00 */
[----:B------:R-:W-:Y:S01]  /*bbe0*/  IMAD.MOV.U32 R5, RZ, RZ, R24 ;  /* 0x000000ffff057224 */ /* 0x000fe200078e0018 */
[----:B------:R-:W-:Y:S01]  /*bbf0*/  BSSY B1, `(.L_x_2338) ;  /* 0x0000019000017945 */ /* 0x000fe20003800000 */
[----:B------:R-:W-:Y:S01]  /*bc00*/  IMAD.MOV.U32 R6, RZ, RZ, R25 ;  /* 0x000000ffff067224 */ /* 0x000fe200078e0019 */
[----:B------:R-:W-:Y:S01]  /*bc10*/  PRMT R12, R0, 0x5410, R4 ;  /* 0x00005410000c7816 */ /* 0x000fe20000000004 */
[----:B------:R-:W-:Y:S01]  /*bc20*/  IMAD.MOV.U32 R4, RZ, RZ, R9 ;  /* 0x000000ffff047224 */ /* 0x000fe200078e0009 */
[----:B------:R-:W-:Y:S01]  /*bc30*/  MOV R0, R8 ;  /* 0x0000000800007202 */ /* 0x000fe20000000f00 */
        /* <DEDUP_REMOVED lines=17> */
[----:B------:R-:W-:Y:S02]  /*bd50*/  PRMT R11, R6, 0x5410, R7 ;  /* 0x00005410060b7816 */ /* 0x000fe40000000007 */
[----:B------:R-:W-:Y:S01]  /*bd60*/  MOV R4, R20 ;  /* 0x0000001400047202 */ /* 0x000fe20000000f00 */
[----:B0-----:R-:W-:Y:S06]  /*bd70*/  @!P2 BRA `(.L_x_2339) ;  /* 0x000001840040a947 */ /* 0x001fec0003800000 */
.L_x_2579:
[----:B------:R-:W-:Y:S05]  /*bd80*/  BSYNC B1 ;  /* 0x0000000000017941 */ /* 0x000fea0003800000 */
.L_x_2338:
        /* <DEDUP_REMOVED lines=30> */
[----:B------:R-:W-:Y:S01]  /*bf70*/  FMUL.FTZ R69, R69, R85 ;  /* 0x0000005545457220 */ /* 0x000fe20000410000 */
[----:B------:R-:W-:Y:S02]  /*bf80*/  HADD2.F32 R4, -RZ, R4.H1_H1 ;  /* 0x30000004ff047230 */ /* 0x000fe40000004100 */
[----:B------:R-:W-:-:S02]  /*bf90*/  HADD2.F32 R66, -RZ, R6.H0_H0 ;  /* 0x20000006ff427230 */ /* 0x000fc40000004100 */
[----:B------:R-:W-:Y:S01]  /*bfa0*/  FFMA.FTZ R92, R68, R88, R69 ;  /* 0x00000058445c7223 */ /* 0x000fe20000010045 */
[----:B------:R-:W-:Y:S02]  /*bfb0*/  HADD2.F32 R67, -RZ, R6.H1_H1 ;  /* 0x30000006ff437230 */ /* 0x000fe40000004100 */
[----:B------:R-:W-:Y:S01]  /*bfc0*/  FMUL.FTZ R90, R4, R87 ;  /* 0x00000057045a7220 */ /* 0x000fe20000410000 */
[--C-:B------:R-:W-:Y:S02]  /*bfd0*/  HADD2.F32 R69, -RZ, R84.reuse.H0_H0 ;  /* 0x20000054ff457230 */ /* 0x100fe40000004100 */
[----:B------:R-:W-:Y:S01]  /*bfe0*/  FFMA.FTZ R89, R68, R85, -R89 ;  /* 0x0000005544597223 */ /* 0x000fe20000010859 */
[----:B------:R-:W-:Y:S02]  /*bff0*/  HADD2.F32 R6, -RZ, R5.H0_H0 ;  /* 0x20000005ff067230 */ /* 0x000fe40000004100 */
[----:B------:R-:W-:Y:S01]  /*c000*/  FMUL.FTZ R88, R4, R86 ;  /* 0x0000005604587220 */ /* 0x000fe20000410000 */
[----:B------:R-:W-:-:S02]  /*c010*/  HADD2.F32 R84, -RZ, R84.H1_H1 ;  /* 0x30000054ff547230 */ /* 0x000fc40000004100 */
[C---:B------:R-:W-:Y:S01]  /*c020*/  FFMA.FTZ R90, R7.reuse, R86, -R90 ;  /* 0x00000056075a7223 */ /* 0x040fe2000001085a */
[----:B------:R-:W-:Y:S02]  /*c030*/  HADD2.F32 R5, -RZ, R5.H1_H1 ;  /* 0x30000005ff057230 */ /* 0x000fe40000004100 */
[----:B------:R-:W-:Y:S01]  /*c040*/  FFMA.FTZ R87, R7, R87, R88 ;  /* 0x0000005707577223 */ /* 0x000fe20000010058 */
[----:B------:R-:W-:Y:S02]  /*c050*/  HADD2.F32 R68, -RZ, R91.H0_H0 ;  /* 0x2000005bff447230 */ /* 0x000fe40000004100 */
[CC--:B------:R-:W-:Y:S01]  /*c060*/  FMUL.FTZ R85, R67.reuse, R69.reuse ;  /* 0x0000004543557220 */ /* 0x0c0fe20000410000 */
[----:B------:R-:W-:Y:S02]  /*c070*/  HADD2.F32 R4, -RZ, R93.H0_H0 ;  /* 0x2000005dff047230 */ /* 0x000fe40000004100 */
[----:B------:R-:W-:Y:S01]  /*c080*/  FMUL.FTZ R86, R67, R84 ;  /* 0x0000005443567220 */ /* 0x000fe20000410000 */
        /* <DEDUP_REMOVED lines=11> */
.L_x_2343:
[----:B------:R-:W-:Y:S05]  /*c140*/  BSYNC B2 ;  /* 0x0000000000027941 */ /* 0x000fea0003800000 */
.L_x_2342:
        /* <DEDUP_REMOVED lines=21> */
[--C-:B------:R-:W-:Y:S02]  /*c2a0*/  HADD2.F32 R65, -RZ, R82.reuse.H1_H1 ;  /* 0x30000052ff417230 */ /* 0x100fe40000004100 */
[----:B------:R-:W-:Y:S01]  /*c2b0*/  FFMA.FTZ R69, R64, R67, -R69 ;  /* 0x0000004340457223 */ /* 0x000fe20000010845 */
[--C-:B------:R-:W-:Y:S02]  /*c2c0*/  HADD2.F32 R6, -RZ, R5.reuse.H0_H0 ;  /* 0x20000005ff067230 */ /* 0x100fe40000004100 */
[-C--:B------:R-:W-:Y:S01]  /*c2d0*/  FMUL.FTZ R68, R4, R66.reuse ;  /* 0x0000004204447220 */ /* 0x080fe20000410000 */
[----:B------:R-:W-:Y:S02]  /*c2e0*/  HADD2.F32 R82, -RZ, R82.H0_H0 ;  /* 0x20000052ff527230 */ /* 0x000fe40000004100 */
[----:B------:R-:W-:Y:S01]  /*c2f0*/  FFMA.FTZ R84, R7, R66, -R84 ;  /* 0x0000004207547223 */ /* 0x000fe20000010854 */
[----:B------:R-:W-:-:S02]  /*c300*/  HADD2.F32 R5, -RZ, R5.H1_H1 ;  /* 0x30000005ff057230 */ /* 0x000fc40000004100 */
        /* <DEDUP_REMOVED lines=16> */
.L_x_2345:
[----:B------:R-:W-:Y:S05]  /*c410*/  BSYNC B2 ;  /* 0x0000000000027941 */ /* 0x000fea0003800000 */
.L_x_2344:
[----:B------:R-:W-:Y:S04]  /*c420*/  BSSY B2, `(.L_x_2346) ;  /* 0x000002c000027945 */ /* 0x000fe80003800000 */
[----:B------:R-:W-:Y:S05]  /*c430*/  @P3 BRA `(.L_x_2347) ;  /* 0x0000000000a83947 */ /* 0x000fea0003800000 */
[----:B01----:R-:W0:Y:S01]  /*c440*/  LDS.128 R4, [R53+0x14400] ;  /* 0x0144000035047984 */ /* 0x003e220000000c00 */
[----:B------:R-:W-:Y:S01]  /*c450*/  SHF.R.U32.HI R63, RZ, 0x10, R59 ;  /* 0x00000010ff3f7819 */ /* 0x000fe2000001163b */
[----:B------:R-:W-:Y:S01]  /*c460*/  HADD2.F32 R62, -RZ, R81.H0_H0 ;  /* 0x20000051ff3e7230 */ /* 0x000fe20000004100 */
[--C-:B------:R-:W-:Y:S01]  /*c470*/  SHF.R.U32.HI R65, RZ, 0x10, R61.reuse ;  /* 0x00000010ff417819 */ /* 0x100fe2000001163d */
        /* <DEDUP_REMOVED lines=38> */
.L_x_2347:
[----:B------:R-:W-:Y:S05]  /*c6e0*/  BSYNC B2 ;  /* 0x0000000000027941 */ /* 0x000fea0003800000 */
.L_x_2346:
[----:B------:R-:W-:Y:S04]  /*c6f0*/  BSSY B2, `(.L_x_2348) ;  /* 0x000002c000027945 */ /* 0x000fe80003800000 */
[----:B------:R-:W-:Y:S05]  /*c700*/  @P4 BRA `(.L_x_2349) ;  /* 0x0000000000a84947 */ /* 0x000fea0003800000 */
[----:B012---:R-:W0:Y:S01]  /*c710*/  LDS.128 R4, [R52+0x4000] ;  /* 0x0040000034047984 */ /* 0x007e220000000c00 */
        /* <DEDUP_REMOVED lines=41> */
.L_x_2349:
[----:B------:R-:W-:Y:S05]  /*c9b0*/  BSYNC B2 ;  /* 0x0000000000027941 */ /* 0x000fea0003800000 */
.L_x_2348:
        /* <DEDUP_REMOVED lines=44> */
.L_x_2351:
[----:B------:R-:W-:Y:S05]  /*cc80*/  BSYNC B2 ;  /* 0x0000000000027941 */ /* 0x000fea0003800000 */
.L_x_2350:
        /* <DEDUP_REMOVED lines=43> */
.L_x_2341:
[----:B------:R-:W-:Y:S05]  /*cf40*/  BSYNC B1 ;  /* 0x0000000000017941 */ /* 0x000fea0003800000 */
.L_x_2340:
[----:B------:R-:W-:Y:S05]  /*cf50*/  @P1 BRA `(.L_x_2352) ;  /* 0x0000004400401947 */ /* 0x000fea0003800000 */
[----:B01234-:R-:W0:Y:S01]  /*cf60*/  LDC R5, c[0x0][0x3d4] ;  /* 0x0000f500ff057b82 */ /* 0x01fe220000000800 */
        /* <DEDUP_REMOVED lines=55> */
.L_x_2354:
[----:B------:R-:W-:Y:S05]  /*d2e0*/  BSYNC B1 ;  /* 0x0000000000017941 */ /* 0x000fea0003800000 */
.L_x_2353:
[----:B------:R-:W-:Y:S04]  /*d2f0*/  BSSY B1, `(.L_x_2355) ;  /* 0x000002c000017945 */ /* 0x000fe80003800000 */
[----:B------:R-:W-:Y:S05]  /*d300*/  @P1 BRA `(.L_x_2356) ;  /* 0x0000000000a81947 */ /* 0x000fea0003800000 */
[----:B0-----:R-:W0:Y:S01]  /*d310*/  LDS.128 R4, [R52+0x2000] ;  /* 0x0020000034047984 */ /* 0x001e220000000c00 */
        /* <DEDUP_REMOVED lines=41> */
.L_x_2356:
[----:B------:R-:W-:Y:S05]  /*d5b0*/  BSYNC B1 ;  /* 0x0000000000017941 */ /* 0x000fea0003800000 */
.L_x_2355:
[----:B------:R-:W-:Y:S04]  /*d5c0*/  BSSY B1, `(.L_x_2357) ;  /* 0x000002c000017945 */ /* 0x000fe80003800000 */
[----:B------:R-:W-:Y:S05]  /*d5d0*/  @P2 BRA `(.L_x_2358) ;  /* 0x0000000000a82947 */ /* 0x000fea0003800000 */
[----:B01----:R-:W0:Y:S01]  /*d5e0*/  LDS.128 R4, [R53+0x16400] ;  /* 0x0164000035047984 */ /* 0x003e220000000c00 */
[----:B------:R-:W-:Y:S01]  /*d5f0*/  SHF.R.U32.HI R38, RZ, 0x10, R33 ;  /* 0x00000010ff267819 */ /* 0x000fe20000011621 */
[--C-:B------:R-:W-:Y:S01]  /*d600*/  HADD2.F32 R37, -RZ, R71.reuse.H0_H0 ;  /* 0x20000047ff257230 */ /* 0x100fe20000004100 */
[--C-:B------:R-:W-:Y:S01]  /*d610*/  SHF.R.U32.HI R36, RZ, 0x10, R35.reuse ;  /* 0x00000010ff247819 */ /* 0x100fe20000011623 */
[----:B------:R-:W-:Y:S01]  /*d620*/  HADD2.F32 R71, -RZ, R71.H1_H1 ;  /* 0x30000047ff477230 */ /* 0x000fe20000004100 */
        /* <DEDUP_REMOVED lines=37> */
.L_x_2358:
[----:B------:R-:W-:Y:S05]  /*d880*/  BSYNC B1 ;  /* 0x0000000000017941 */ /* 0x000fea0003800000 */
.L_x_2357:
[----:B------:R-:W-:Y:S04]  /*d890*/  BSSY B1, `(.L_x_2359) ;  /* 0x000002c000017945 */ /* 0x000fe80003800000 */
[----:B------:R-:W-:Y:S05]  /*d8a0*/  @P3 BRA `(.L_x_2360) ;  /* 0x0000000000a83947 */ /* 0x000fea0003800000 */
[----:B012---:R-:W0:Y:S01]  /*d8b0*/  LDS.128 R4, [R52+0x6000] ;  /* 0x0060000034047984 */ /* 0x007e220000000c00 */
[--C-:B------:R-:W-:Y:S01]  /*d8c0*/  SHF.R.U64 R39, R30, 0x10, R31.reuse ;  /* 0x000000101e277819 */ /* 0x100fe2000000121f */
[--C-:B------:R-:W-:Y:S01]  /*d8d0*/  HADD2.F32 R30, -RZ, R13.reuse.H0_H0 ;  /* 0x2000000dff1e7230 */ /* 0x100fe20000004100 */
[----:B------:R-:W-:Y:S01]  /*d8e0*/  SHF.R.U32.HI R31, RZ, 0x10, R31 ;  /* 0x00000010ff1f7819 */ /* 0x000fe2000001161f */
[----:B------:R-:W-:Y:S01]  /*d8f0*/  HADD2.F32 R32, -RZ, R12.H0_H0 ;  /* 0x2000000cff207230 */ /* 0x000fe20000004100 */
[--C-:B------:R-:W-:Y:S01]  /*d900*/  SHF.R.U32.HI R33, RZ, 0x10, R29.reuse ;  /* 0x00000010ff217819 */ /* 0x100fe2000001161d */
        /* <DEDUP_REMOVED lines=14> */
[--C-:B------:R-:W-:Y:S02]  /*d9f0*/  HADD2.F32 R6, -RZ, R5.reuse.H0_H0 ;  /* 0x20000005ff067230 */ /* 0x100fe40000004100 */
[C---:B------:R-:W-:Y:S01]  /*da00*/  FMUL.FTZ R34, R4.reuse, R32 ;  /* 0x0000002004227220 */ /* 0x040fe20000410000 */
[----:B------:R-:W-:Y:S01]  /*da10*/  FMUL.FTZ R36, R4, R30 ;  /* 0x0000001e04247220 */ /* 0x000fe20000410000 */
[----:B------:R-:W-:Y:S02]  /*da20*/  HADD2.F32 R28, -RZ, R12.H1_H1 ;  /* 0x3000000cff1c7230 */ /* 0x000fe40000004100 */
[----:B------:R-:W-:Y:S01]  /*da30*/  FMUL.FTZ R33, R15, R13 ;  /* 0x0000000d0f217220 */ /* 0x000fe20000410000 */
[----:B------:R-:W-:-:S02]  /*da40*/  HADD2.F32 R5, -RZ, R5.H1_H1 ;  /* 0x30000005ff057230 */ /* 0x000fc40000004100 */
[C---:B------:R-:W-:Y:S01]  /*da50*/  FFMA.FTZ R34, R7.reuse, R30, -R34 ;  /* 0x0000001e07227223 */ /* 0x040fe20000010822 */
[----:B------:R-:W-:Y:S02]  /*da60*/  HADD2.F32 R12, -RZ, R37.H0_H0 ;  /* 0x20000025ff0c7230 */ /* 0x000fe40000004100 */
[----:B------:R-:W-:Y:S01]  /*da70*/  FFMA.FTZ R29, R7, R32, R36 ;  /* 0x00000020071d7223 */ /* 0x000fe20000010024 */
        /* <DEDUP_REMOVED lines=13> */
.L_x_2360:
[----:B------:R-:W-:Y:S05]  /*db50*/  BSYNC B1 ;  /* 0x0000000000017941 */ /* 0x000fea0003800000 */
.L_x_2359:
[----:B------:R-:W-:Y:S04]  /*db60*/  BSSY B1, `(.L_x_2361) ;  /* 0x000002c000017945 */ /* 0x000fe80003800000 */
[----:B------:R-:W-:Y:S05]  /*db70*/  @P4 BRA `(.L_x_2362) ;  /* 0x0000000000a84947 */ /* 0x000fea0003800000 */
[----:B0123--:R-:W0:Y:S01]  /*db80*/  LDS.128 R4, [R53+0x1a400] ;  /* 0x01a4000035047984 */ /* 0x00fe220000000c00 */
[--C-:B------:R-:W-:Y:S01]  /*db90*/  SHF.R.U64 R33, R26, 0x10, R27.reuse ;  /* 0x000000101a217819 */ /* 0x100fe2000000121b */
[----:B------:R-:W-:Y:S01]  /*dba0*/  HADD2.F32 R26, -RZ, R10.H0_H0 ;  /* 0x2000000aff1a7230 */ /* 0x000fe20000004100 */
[----:B------:R-:W-:Y:S02]  /*dbb0*/  SHF.R.U32.HI R12, RZ, 0x10, R27 ;  /* 0x00000010ff0c7819 */ /* 0x000fe4000001161b */
        /* <DEDUP_REMOVED lines=20> */
[----:B------:R-:W-:Y:S01]  /*dd00*/  FMUL.FTZ R27, R13, R11 ;  /* 0x0000000b0d1b7220 */ /* 0x000fe20000410000 */
[----:B------:R-:W-:Y:S02]  /*dd10*/  HADD2.F32 R5, -RZ, R5.H1_H1 ;  /* 0x30000005ff057230 */ /* 0x000fe40000004100 */
[C---:B------:R-:W-:Y:S01]  /*dd20*/  FFMA.FTZ R28, R7.reuse, R24, -R28 ;  /* 0x00000018071c7223 */ /* 0x040fe2000001081c */
[----:B------:R-:W-:Y:S02]  /*dd30*/  HADD2.F32 R10, -RZ, R31.H0_H0 ;  /* 0x2000001fff0a7230 */ /* 0x000fe40000004100 */
[----:B------:R-:W-:Y:S01]  /*dd40*/  FFMA.FTZ R15, R7, R26, R30 ;  /* 0x0000001a070f7223 */ /* 0x000fe2000001001e */
        /* <DEDUP_REMOVED lines=13> */
.L_x_2362:
[----:B------:R-:W-:Y:S05]  /*de20*/  BSYNC B1 ;  /* 0x0000000000017941 */ /* 0x000fea0003800000 */
.L_x_2361:
[----:B------:R-:W-:Y:S05]  /*de30*/  @P5 BRA `(.L_x_2352) ;  /* 0x0000003400885947 */ /* 0x000fea0003800000 */
[----:B01234-:R-:W0:Y:S01]  /*de40*/  LDS.128 R4, [R52+0xa000] ;  /* 0x00a0000034047984 */ /* 0x01fe220000000c00 */
        /* <DEDUP_REMOVED lines=24> */
[----:B------:R-:W-:-:S02]  /*dfd0*/  HADD2.F32 R10, -RZ, R0.H1_H1 ;  /* 0x30000000ff0a7230 */ /* 0x000fc40000004100 */
[----:B------:R-:W-:Y:S01]  /*dfe0*/  FFMA.FTZ R11, R7, R14, R24 ;  /* 0x0000000e070b7223 */ /* 0x000fe20000010018 */
[----:B------:R-:W-:Y:S02]  /*dff0*/  HADD2.F32 R4, -RZ, R25.H0_H0 ;  /* 0x20000019ff047230 */ /* 0x000fe40000004100 */
[CC--:B------:R-:W-:Y:S01]  /*e000*/  FMUL.FTZ R15, R9.reuse, R3.reuse ;  /* 0x00000003090f7220 */ /* 0x0c0fe20000410000 */
[----:B------:R-:W-:Y:S02]  /*e010*/  HADD2.F32 R0, -RZ, R27.H0_H0 ;  /* 0x2000001bff007230 */ /* 0x000fe40000004100 */
[----:B------:R-:W-:Y:S01]  /*e020*/  FMUL.FTZ R13, R9, R10 ;  /* 0x0000000a090d7220 */ /* 0x000fe20000410000 */
[C---:B------:R-:W-:Y:S02]  /*e030*/  FMUL.FTZ R7, R5.reuse, R4 ;  /* 0x0000000405077220 */ /* 0x040fe40000410000 */
[-C--:B------:R-:W-:Y:S01]  /*e040*/  FMUL.FTZ R9, R5, R0.reuse ;  /* 0x0000000005097220 */ /* 0x080fe20000410000 */
[----:B------:R-:W-:Y:S01]  /*e050*/  FFMA.FTZ R13, R8, R3, -R13 ;  /* 0x00000003080d7223 */ /* 0x000fe2000001080d */
[----:B------:R-:W-:Y:S01]  /*e060*/  FFMA.FTZ R5, R6, R0, -R7 ;  /* 0x0000000006057223 */ /* 0x000fe20000010807 */
[----:B------:R-:W-:Y:S01]  /*e070*/  FFMA.FTZ R8, R8, R10, R15 ;  /* 0x0000000a08087223 */ /* 0x000fe2000001000f */
[----:B------:R-:W-:Y:S01]  /*e080*/  FFMA.FTZ R0, R6, R4, R9 ;  /* 0x0000000406007223 */ /* 0x000fe20000010009 */
[----:B------:R-:W-:-:S02]  /*e090*/  F2FP.F16.F32.PACK_AB R7, R26, R21 ;  /* 0x000000151a07723e */ /* 0x000fc400000000ff */
[----:B------:R-:W-:Y:S02]  /*e0a0*/  F2FP.F16.F32.PACK_AB R4, R11, R20 ;  /* 0x000000140b04723e */ /* 0x000fe400000000ff */
[----:B------:R-:W-:Y:S02]  /*e0b0*/  F2FP.F16.F32.PACK_AB R6, R8, R13 ;  /* 0x0000000d0806723e */ /* 0x000fe400000000ff */
[----:B------:R-:W-:-:S05]  /*e0c0*/  F2FP.F16.F32.PACK_AB R5, R0, R5 ;  /* 0x000000050005723e */ /* 0x000fca00000000ff */
[----:B------:R0:W-:Y:S01]  /*e0d0*/  STS.128 [R52+0xa000], R4 ;  /* 0x00a0000434007388 */ /* 0x0001e20000000c00 */
[----:B------:R-:W-:Y:S05]  /*e0e0*/  BRA `(.L_x_2352) ;  /* 0x0000003000dc7947 */ /* 0x000fea0003800000 */
.L_x_2325:
[----:B------:R-:W-:Y:S01]  /*e0f0*/  MOV R9, R77 ;  /* 0x0000004d00097202 */ /* 0x000fe20000000f00 */
[----:B------:R-:W-:Y:S01]  /*e100*/  BSSY B1, `(.L_x_2363) ;  /* 0x000003f000017945 */ /* 0x000fe20003800000 */
[----:B------:R-:W0:Y:S01]  /*e110*/  LDC R77, c[0x0][0x428] ;  /* 0x00010a00ff4d7b82 */ /* 0x000e220000000800 */
[-C--:B------:R-:W-:Y:S01]  /*e120*/  ISETP.GE.AND P0, PT, R184, R8.reuse, PT ;  /* 0x00000008b800720c */ /* 0x080fe20003f06270 */
[----:B------:R-:W-:Y:S01]  /*e130*/  IMAD.MOV.U32 R15, RZ, RZ, R75 ;  /* 0x000000ffff0f7224 */ /* 0x000fe200078e004b */
[----:B------:R-:W-:Y:S01]  /*e140*/  ISETP.GE.AND P1, PT, R209, R8, PT ;  /* 0x00000008d100720c */ /* 0x000fe20003f26270 */
[----:B------:R-:W-:Y:S01]  /*e150*/  IMAD.MOV.U32 R8, RZ, RZ, R146 ;  /* 0x000000ffff087224 */ /* 0x000fe200078e0092 */
[----:B------:R-:W-:Y:S02]  /*e160*/  MOV R14, R52 ;  /* 0x00000034000e7202 */ /* 0x000fe40000000f00 */
        /* <DEDUP_REMOVED lines=56> */
.L_x_2364:
[----:B------:R-:W-:Y:S05]  /*e4f0*/  BSYNC B1 ;  /* 0x0000000000017941 */ /* 0x000fea0003800000 */
.L_x_2363:
[----:B------:R-:W-:Y:S01]  /*e500*/  BSSY B1, `(.L_x_2365) ;  /* 0x0000026000017945 */ /* 0x000fe20003800000 */
[----:B-----5:R-:W-:Y:S01]  /*e510*/  MOV R74, R4 ;  /* 0x00000004004a7202 */ /* 0x020fe20000000f00 */
[----:B------:R-:W-:Y:S01]  /*e520*/  IMAD.MOV.U32 R75, RZ, RZ, R5 ;  /* 0x000000ffff4b7224 */ /* 0x000fe200078e0005 */
[----:B0-----:R-:W-:Y:S01]  /*e530*/  CS2R R66, SRZ ;  /* 0x0000000000427805 */ /* 0x001fe2000001ff00 */
[----:B------:R-:W-:Y:S01]  /*e540*/  IMAD.MOV.U32 R76, RZ, RZ, R6 ;  /* 0x000000ffff4c7224 */ /* 0x000fe200078e0006 */
        /* <DEDUP_REMOVED lines=33> */
.L_x_2366:
[----:B------:R-:W-:Y:S05]  /*e760*/  BSYNC B1 ;  /* 0x0000000000017941 */ /* 0x000fea0003800000 */
.L_x_2365:
[----:B------:R-:W-:Y:S01]  /*e770*/  IMAD.MOV.U32 R3, RZ, RZ, R24 ;  /* 0x000000ffff037224 */ /* 0x000fe200078e0018 */
[----:B------:R-:W-:Y:S01]  /*e780*/  MOV R0, R7 ;  /* 0x0000000700007202 */ /* 0x000fe20000000f00 */
[----:B0-----:R-:W-:Y:S01]  /*e790*/  IMAD.MOV.U32 R20, RZ, RZ, R25 ;  /* 0x000000ffff147224 */ /* 0x001fe200078e0019 */
[----:B------:R-:W-:Y:S01]  /*e7a0*/  ISETP.NE.AND P2, PT, R77, 0x1, PT ;  /* 0x000000014d00780c */ /* 0x000fe20003f45270 */
[----:B------:R-:W-:Y:S01]  /*e7b0*/  IMAD.MOV.U32 R68, RZ, RZ, R33 ;  /* 0x000000ffff447224 */ /* 0x000fe200078e0021 */
[----:B------:R-:W-:Y:S01]  /*e7c0*/  PRMT R87, R0, 0x7610, R87 ;  /* 0x0000761000577816 */ /* 0x000fe20000000057 */
[----:B-----5:R-:W-:Y:S01]  /*e7d0*/  IMAD.MOV.U32 R71, RZ, RZ, R43 ;  /* 0x000000ffff477224 */ /* 0x020fe200078e002b */
[----:B------:R-:W-:Y:S01]  /*e7e0*/  PRMT R80, R3, 0x5410, R20 ;  /* 0x0000541003507816 */ /* 0x000fe20000000014 */
[----:B------:R-:W-:Y:S01]  /*e7f0*/  IMAD.MOV.U32 R3, RZ, RZ, R27 ;  /* 0x000000ffff037224 */ /* 0x000fe200078e001b */
[----:B------:R-:W-:Y:S01]  /*e800*/  MOV R0, R26 ;  /* 0x0000001a00007202 */ /* 0x000fe20000000f00 */
[----:B------:R-:W-:Y:S01]  /*e810*/  ULDC.64 UR4, c[0x0][0x3c8] ;  /* 0x0000f20000047ab9 */ /* 0x000fe20000000a00 */
[----:B------:R-:W-:Y:S01]  /*e820*/  MOV R20, R29 ;  /* 0x0000001d00147202 */ /* 0x000fe20000000f00 */
[----:B------:R-:W-:Y:S01]  /*e830*/  ULDC.64 UR6, c[0x0][0x3e0] ;  /* 0x0000f80000067ab9 */ /* 0x000fe20000000a00 */
[----:B------:R-:W-:Y:S01]  /*e840*/  PRMT R81, R0, 0x5410, R3 ;  /* 0x0000541000517816 */ /* 0x000fe20000000003 */
[----:B------:R-:W-:Y:S01]  /*e850*/  IMAD.MOV.U32 R0, RZ, RZ, R28 ;  /* 0x000000ffff007224 */ /* 0x000fe200078e001c */
[----:B------:R-:W-:Y:S01]  /*e860*/  PRMT R89, R89, 0x5410, R74 ;  /* 0x0000541059597816 */ /* 0x000fe2000000004a */
[----:B------:R-:W-:Y:S01]  /*e870*/  IMAD.MOV.U32 R3, RZ, RZ, R30 ;  /* 0x000000ffff037224 */ /* 0x000fe200078e001e */
[----:B------:R-:W-:Y:S01]  /*e880*/  PRMT R90, R75, 0x7610, R90 ;  /* 0x000076104b5a7816 */ /* 0x000fe2000000005a */
[----:B------:R-:W0:Y:S01]  /*e890*/  @P2 LDC R21, c[0x0][0x430] ;  /* 0x00010c00ff152b82 */ /* 0x000e220000000800 */
[----:B------:R-:W-:-:S02]  /*e8a0*/  PRMT R74, R0, 0x5410, R20 ;  /* 0x00005410004a7816 */ /* 0x000fc40000000014 */
[----:B------:R-:W-:Y:S01]  /*e8b0*/  PRMT R75, R3, 0x7610, R75 ;  /* 0x00007610034b7816 */ /* 0x000fe2000000004b */
[----:B------:R-:W-:Y:S01]  /*e8c0*/  IMAD.MOV.U32 R3, RZ, RZ, R31 ;  /* 0x000000ffff037224 */ /* 0x000fe200078e001f */
[----:B------:R-:W-:Y:S02]  /*e8d0*/  MOV R20, R32 ;  /* 0x0000002000147202 */ /* 0x000fe40000000f00 */
[----:B------:R-:W-:Y:S01]  /*e8e0*/  PRMT R90, R90, 0x5410, R68 ;  /* 0x000054105a5a7816 */ /* 0x000fe20000000044 */
        /* <DEDUP_REMOVED lines=10> */
[----:B------:R-:W-:Y:S01]  /*e990*/  PRMT R82, R68, 0x7610, R82 ;  /* 0x0000761044527816 */ /* 0x000fe20000000052 */
[----:B------:R-:W-:Y:S01]  /*e9a0*/  IMAD R3, R212, 0x40, R3 ;  /* 0x00000040d4037824 */ /* 0x000fe200078e0203 */
[----:B------:R-:W-:Y:S01]  /*e9b0*/  MOV R20, R37 ;  /* 0x0000002500147202 */ /* 0x000fe20000000f00 */
[----:B------:R-:W-:Y:S01]  /*e9c0*/  IMAD.MOV.U32 R68, RZ, RZ, R38 ;  /* 0x000000ffff447224 */ /* 0x000fe200078e0026 */
[----:B------:R-:W-:-:S02]  /*e9d0*/  MOV R69, R39 ;  /* 0x0000002700457202 */ /* 0x000fc40000000f00 */
[----:B------:R-:W-:Y:S01]  /*e9e0*/  PRMT R82, R82, 0x5410, R20 ;  /* 0x0000541052527816 */ /* 0x000fe20000000014 */
[----:B------:R-:W-:Y:S01]  /*e9f0*/  IMAD.MOV.U32 R20, RZ, RZ, R60 ;  /* 0x000000ffff147224 */ /* 0x000fe200078e003c */
[----:B------:R-:W-:Y:S01]  /*ea00*/  PRMT R83, R68, 0x5410, R69 ;  /* 0x0000541044537816 */ /* 0x000fe20000000045 */
[----:B------:R-:W-:Y:S01]  /*ea10*/  IMAD.MOV.U32 R69, RZ, RZ, R63 ;  /* 0x000000ffff457224 */ /* 0x000fe200078e003f */
[----:B------:R-:W-:Y:S01]  /*ea20*/  MOV R68, R62 ;  /* 0x0000003e00447202 */ /* 0x000fe20000000f00 */
[----:B-1----:R-:W-:Y:S01]  /*ea30*/  @P2 IMAD.HI.U32 R0, R3, R0, RZ ;  /* 0x0000000003002227 */ /* 0x002fe200078e00ff */
[----:B------:R-:W-:Y:S02]  /*ea40*/  PRMT R76, R20, 0x7610, R76 ;  /* 0x00007610144c7816 */ /* 0x000fe4000000004c */
[----:B------:R-:W-:Y:S01]  /*ea50*/  PRMT R77, R68, 0x5410, R69 ;  /* 0x00005410444d7816 */ /* 0x000fe20000000045 */
[----:B------:R-:W-:Y:S01]  /*ea60*/  IMAD.MOV.U32 R20, RZ, RZ, R61 ;  /* 0x000000ffff147224 */ /* 0x000fe200078e003d */
[----:B0-----:R-:W-:Y:S01]  /*ea70*/  @P2 SHF.R.U32.HI R3, RZ, R21, R0 ;  /* 0x00000015ff032219 */ /* 0x001fe20000011600 */
[----:B------:R-:W-:-:S02]  /*ea80*/  IMAD.MOV.U32 R0, RZ, RZ, R40 ;  /* 0x000000ffff007224 */ /* 0x000fc400078e0028 */
[----:B------:R-:W-:Y:S01]  /*ea90*/  IMAD.MOV.U32 R68, RZ, RZ, R42 ;  /* 0x000000ffff447224 */ /* 0x000fe200078e002a */
[----:B------:R-:W-:Y:S01]  /*eaa0*/  PRMT R76, R76, 0x5410, R20 ;  /* 0x000054104c4c7816 */ /* 0x000fe20000000014 */
[----:B------:R-:W-:Y:S01]  /*eab0*/  IMAD.WIDE.U32 R14, R3, R12, R14 ;  /* 0x0000000c030e7225 */ /* 0x000fe200078e000e */
[----:B------:R-:W-:Y:S02]  /*eac0*/  SHF.R.S32.HI R21, RZ, 0x1f, R3 ;  /* 0x0000001fff157819 */ /* 0x000fe40000011403 */
[----:B------:R-:W-:Y:S02]  /*ead0*/  MOV R20, R41 ;  /* 0x0000002900147202 */ /* 0x000fe40000000f00 */
[----:B------:R-:W-:Y:S01]  /*eae0*/  PRMT R70, R68, 0x5410, R71 ;  /* 0x0000541044467816 */ /* 0x000fe20000000047 */
[C---:B------:R-:W-:Y:S01]  /*eaf0*/  IMAD R68, R21.reuse, R10, RZ ;  /* 0x0000000a15447224 */ /* 0x040fe200078e02ff */
[----:B------:R-:W-:Y:S01]  /*eb00*/  PRMT R69, R0, 0x5410, R20 ;  /* 0x0000541000457816 */ /* 0x000fe20000000014 */
[----:B------:R-:W-:-:S02]  /*eb10*/  IMAD R0, R21, R12, RZ ;  /* 0x0000000c15007224 */ /* 0x000fc400078e02ff */
[C---:B------:R-:W-:Y:S01]  /*eb20*/  IMAD.WIDE.U32 R20, R3.reuse, R10, R8 ;  /* 0x0000000a03147225 */ /* 0x040fe200078e0008 */
[----:B------:R-:W-:Y:S01]  /*eb30*/  LEA R8, P2, R14, UR4, 0x1 ;  /* 0x000000040e087c11 */ /* 0x000fe2000f8408ff */
[----:B------:R-:W-:Y:S01]  /*eb40*/  UMOV UR4, 0xffffffff ;  /* 0xffffffff00047882 */ /* 0x000fe20000000000 */
[----:B------:R-:W-:Y:S01]  /*eb50*/  MOV R10, R44 ;  /* 0x0000002c000a7202 */ /* 0x000fe20000000f00 */
[C---:B------:R-:W-:Y:S01]  /*eb60*/  IMAD R9, R3.reuse, R13, R0 ;  /* 0x0000000d03097224 */ /* 0x040fe200078e0200 */
[----:B------:R-:W-:Y:S01]  /*eb70*/  LEA R0, P3, R20, UR6, 0x1 ;  /* 0x0000000614007c11 */ /* 0x000fe2000f8608ff */
[----:B------:R-:W-:Y:S02]  /*eb80*/  IMAD R3, R3, R11, R68 ;  /* 0x0000000b03037224 */ /* 0x000fe400078e0244 */
[----:B------:R-:W-:Y:S02]  /*eb90*/  IMAD.IADD R9, R15, 0x1, R9 ;  /* 0x000000010f097824 */ /* 0x000fe400078e0209 */
[----:B------:R-:W-:Y:S01]  /*eba0*/  IMAD.MOV.U32 R11, RZ, RZ, R45 ;  /* 0x000000ffff0b7224 */ /* 0x000fe200078e002d */
[----:B------:R-:W-:-:S02]  /*ebb0*/  IADD3 R3, R21, R3, RZ ;  /* 0x0000000315037210 */ /* 0x000fc40007ffe0ff */
[----:B------:R-:W-:Y:S02]  /*ebc0*/  LEA.HI.X R9, R14, UR5, R9, 0x1, P2 ;  /* 0x000000050e097c11 */ /* 0x000fe400090f0c09 */
[----:B------:R-:W-:Y:S02]  /*ebd0*/  LEA.HI.X R3, R20, UR7, R3, 0x1, P3 ;  /* 0x0000000714037c11 */ /* 0x000fe400098f0c03 */
[----:B------:R-:W-:Y:S02]  /*ebe0*/  PRMT R68, R10, 0x5410, R11 ;  /* 0x000054100a447816 */ /* 0x000fe4000000000b */
[----:B------:R-:W-:Y:S01]  /*ebf0*/  LEA.HI R10, R208, R208, RZ, 0x1 ;  /* 0x000000d0d00a7211 */ /* 0x000fe200078f08ff */
[----:B------:R-:W-:Y:S06]  /*ec00*/  BRA.DIV UR4, `(.L_x_2367) ;  /* 0x0000015604b07947 */ /* 0x000fec000b800000 */
.L_x_2582:
[----:B------:R-:W-:-:S03]  /*ec10*/  UMOV UR4, 0xffffffff ;  /* 0xffffffff00047882 */ /* 0x000fc60000000000 */
[----:B------:R-:W-:Y:S05]  /*ec20*/  BRA.DIV UR4, `(.L_x_2368) ;  /* 0x0000015604d07947 */ /* 0x000fea000b800000 */
.L_x_2585:
[----:B------:R-:W-:-:S03]  /*ec30*/  UMOV UR4, 0xffffffff ;  /* 0xffffffff00047882 */ /* 0x000fc60000000000 */
[----:B------:R-:W-:Y:S05]  /*ec40*/  BRA.DIV UR4, `(.L_x_2369) ;  /* 0x0000015604f07947 */ /* 0x000fea000b800000 */
.L_x_2588:
[----:B------:R-:W-:-:S03]  /*ec50*/  UMOV UR4, 0xffffffff ;  /* 0xffffffff00047882 */ /* 0x000fc60000000000 */
[----:B------:R-:W-:Y:S05]  /*ec60*/  BRA.DIV UR4, `(.L_x_2370) ;  /* 0x0000015a04107947 */ /* 0x000fea000b800000 */
.L_x_2591:
[----:B------:R-:W-:-:S03]  /*ec70*/  UMOV UR4, 0xffffffff ;  /* 0xffffffff00047882 */ /* 0x000fc60000000000 */
[----:B------:R-:W-:Y:S05]  /*ec80*/  BRA.DIV UR4, `(.L_x_2371) ;  /* 0x0000015a04307947 */ /* 0x000fea000b800000 */
.L_x_2594:
[----:B------:R-:W-:Y:S01]  /*ec90*/  UMOV UR4, 0xffffffff ;  /* 0xffffffff00047882 */ /* 0x000fe20000000000 */
[----:B------:R-:W-:Y:S02]  /*eca0*/  LOP3.LUT R9, R10, 0xfffffffe, RZ, 0xc0, !PT ;  /* 0xfffffffe0a097812 */ /* 0x000fe400078ec0ff */
[----:B------:R-:W-:Y:S05]  /*ecb0*/  BRA.DIV UR4, `(.L_x_2372) ;  /* 0x0000015a044c7947 */ /* 0x000fea000b800000 */
.L_x_2597:
[----:B------:R-:W-:Y:S01]  /*ecc0*/  UMOV UR4, 0xffffffff ;  /* 0xffffffff00047882 */ /* 0x000fe20000000000 */
[----:B------:R-:W-:Y:S02]  /*ecd0*/  IMAD.IADD R9, R208, 0x1, -R9 ;  /* 0x00000001d0097824 */ /* 0x000fe400078e0a09 */
[----:B------:R-:W-:Y:S05]  /*ece0*/  BRA.DIV UR4, `(.L_x_2373) ;  /* 0x0000015a04687947 */ /* 0x000fea000b800000 */
.L_x_2600:
[----:B------:R-:W-:Y:S01]  /*ecf0*/  UMOV UR4, 0xffffffff ;  /* 0xffffffff00047882 */ /* 0x000fe20000000000 */
[----:B------:R-:W-:Y:S02]  /*ed00*/  SHF.L.U32 R9, R9, 0x1f, RZ ;  /* 0x0000001f09097819 */ /* 0x000fe400000006ff */
[----:B------:R-:W-:Y:S05]  /*ed10*/  BRA.DIV UR4, `(.L_x_2374) ;  /* 0x0000015a04847947 */ /* 0x000fea000b800000 */
.L_x_2603:
[----:B------:R-:W0:Y:S01]  /*ed20*/  SYNCS.PHASECHK.TRANS64.TRYWAIT P2, [R18+URZ+0x34800], R9 ;  /* 0x03480009120075a7 */ /* 0x000e22000804017f */
[----:B------:R-:W-:Y:S01]  /*ed30*/  IMAD.MOV.U32 R0, RZ, RZ, R46 ;  /* 0x000000ffff007224 */ /* 0x000fe200078e002e */
[----:B------:R-:W-:Y:S01]  /*ed40*/  MOV R3, R47 ;  /* 0x0000002f00037202 */ /* 0x000fe20000000f00 */
[----:B------:R-:W-:Y:S01]  /*ed50*/  IMAD.MOV.U32 R8, RZ, RZ, R48 ;  /* 0x000000ffff087224 */ /* 0x000fe200078e0030 */
[----:B------:R-:W-:Y:S01]  /*ed60*/  MOV R11, R53 ;  /* 0x00000035000b7202 */ /* 0x000fe20000000f00 */
[----:B------:R-:W-:Y:S01]  /*ed70*/  IMAD.MOV.U32 R10, RZ, RZ, R49 ;  /* 0x000000ffff0a7224 */ /* 0x000fe200078e0031 */
[----:B------:R-:W-:Y:S01]  /*ed80*/  PRMT R71, R0, 0x5410, R3 ;  /* 0x0000541000477816 */ /* 0x000fe20000000003 */
[----:B------:R-:W-:Y:S01]  /*ed90*/  IMAD.MOV.U32 R12, RZ, RZ, R57 ;  /* 0x000000ffff0c7224 */ /* 0x000fe200078e0039 */
[----:B------:R-:W-:Y:S01]  /*eda0*/  MOV R3, R50 ;  /* 0x0000003200037202 */ /* 0x000fe20000000f00 */
[----:B------:R-:W-:Y:S01]  /*edb0*/  BSSY B1, `(.L_x_2375) ;  /* 0x0000014000017945 */ /* 0x000fe20003800000 */
[----:B------:R-:W-:Y:S01]  /*edc0*/  PRMT R0, R8, 0x5410, R10 ;  /* 0x0000541008007816 */ /* 0x000fe2000000000a */
[----:B------:R-:W-:-:S02]  /*edd0*/  IMAD.MOV.U32 R8, RZ, RZ, R51 ;  /* 0x000000ffff087224 */ /* 0x000fc400078e0033 */
        /* <DEDUP_REMOVED lines=17> */
.L_x_2604:
[----:B------:R-:W-:Y:S05]  /*eef0*/  BSYNC B1 ;  /* 0x0000000000017941 */ /* 0x000fea0003800000 */
.L_x_2375:
        /* <DEDUP_REMOVED lines=13> */
[----:B0-----:R-:W-:Y:S02]  /*efd0*/  SHF.R.S32.HI R9, RZ, 0x1f, R10 ;  /* 0x0000001fff097819 */ /* 0x001fe4000001140a */
[----:B------:R-:W-:Y:S02]  /*efe0*/  SHF.R.U64 R102, R32, 0x10, R33 ;  /* 0x0000001020667819 */ /* 0x000fe40000001221 */
[----:B------:R-:W-:Y:S01]  /*eff0*/  LEA.HI R11, R9, R10, RZ, 0x3 ;  /* 0x0000000a090b7211 */ /* 0x000fe200078f18ff */
[----:B------:R-:W-:Y:S01]  /*f000*/  IMAD.SHL.U32 R10, R10, 0x8, RZ ;  /* 0x000000080a0a7824 */ /* 0x000fe200078e00ff */
[----:B------:R-:W-:-:S02]  /*f010*/  LOP3.LUT R9, R8, R197, RZ, 0x3c, !PT ;  /* 0x000000c508097212 */ /* 0x000fc400078e3cff */
[----:B------:R-:W-:Y:S02]  /*f020*/  SHF.L.U32 R11, R11, 0xa, RZ ;  /* 0x0000000a0b0b7819 */ /* 0x000fe400000006ff */
[----:B------:R-:W-:Y:S01]  /*f030*/  LOP3.LUT R10, R191, 0x38, R10, 0xf8, !PT ;  /* 0x00000038bf0a7812 */ /* 0x000fe200078ef80a */
[----:B------:R-:W-:Y:S01]  /*f040*/  IMAD R9, R196, 0x200, R9 ;  /* 0x00000200c4097824 */ /* 0x000fe200078e0209 */
[----:B------:R-:W-:Y:S02]  /*f050*/  LOP3.LUT R11, R11, 0x7fffe000, RZ, 0xc0, !PT ;  /* 0x7fffe0000b0b7812 */ /* 0x000fe400078ec0ff */
[----:B------:R-:W-:Y:S01]  /*f060*/  LOP3.LUT R13, R10, R197, RZ, 0x3c, !PT ;  /* 0x000000c50a0d7212 */ /* 0x000fe200078e3cff */
[----:B------:R-:W-:Y:S01]  /*f070*/  IMAD R84, R9, 0x2, R18 ;  /* 0x0000000209547824 */ /* 0x000fe200078e0212 */
[----:B------:R-:W-:Y:S02]  /*f080*/  LEA R12, R196, R11, 0x9 ;  /* 0x0000000bc40c7211 */ /* 0x000fe400078e48ff */
[----:B------:R-:W-:-:S02]  /*f090*/  SHF.R.U64 R99, R4, 0x10, R5 ;  /* 0x0000001004637819 */ /* 0x000fc40000001205 */
[----:B------:R-:W0:Y:S01]  /*f0a0*/  LDS.128 R8, [R84+0x10400] ;  /* 0x0104000054087984 */ /* 0x000e220000000c00 */
[----:B------:R-:W-:Y:S01]  /*f0b0*/  IMAD.IADD R13, R12, 0x1, R13 ;  /* 0x000000010c0d7824 */ /* 0x000fe200078e020d */
[----:B------:R-:W-:Y:S02]  /*f0c0*/  SHF.R.U32.HI R94, RZ, 0x10, R5 ;  /* 0x00000010ff5e7819 */ /* 0x000fe40000011605 */
[----:B------:R-:W-:Y:S01]  /*f0d0*/  SHF.R.U32.HI R93, RZ, 0x10, R33 ;  /* 0x00000010ff5d7819 */ /* 0x000fe20000011621 */
[----:B------:R-:W-:Y:S01]  /*f0e0*/  IMAD R86, R13, 0x2, R18 ;  /* 0x000000020d567824 */ /* 0x000fe200078e0212 */
[--C-:B------:R-:W-:Y:S01]  /*f0f0*/  SHF.R.U64 R101, R34, 0x10, R35.reuse ;  /* 0x0000001022657819 */ /* 0x100fe20000001223 */
[----:B------:R-:W-:Y:S01]  /*f100*/  HADD2.F32 R94, -RZ, R94.H0_H0 ;  /* 0x2000005eff5e7230 */ /* 0x000fe20000004100 */
[----:B------:R-:W-:Y:S02]  /*f110*/  SHF.R.U32.HI R100, RZ, 0x10, R35 ;  /* 0x00000010ff647819 */ /* 0x000fe40000011623 */
[----:B------:R-:W1:Y:S01]  /*f120*/  LDS.128 R12, [R86+0x10400] ;  /* 0x01040000560c7984 */ /* 0x000e620000000c00 */
[----:B------:R-:W-:-:S02]  /*f130*/  SHF.R.U32.HI R95, RZ, 0x10, R7 ;  /* 0x00000010ff5f7819 */ /* 0x000fc40000011607 */
[----:B------:R-:W-:Y:S01]  /*f140*/  SHF.R.U64 R97, R6, 0x10, R7 ;  /* 0x0000001006617819 */ /* 0x000fe20000001207 */
[--C-:B0-----:R-:W-:Y:S02]  /*f150*/  HADD2.F32 R5, -RZ, R9.reuse.H0_H0 ;  /* 0x20000009ff057230 */ /* 0x101fe40000004100 */
[----:B------:R-:W-:Y:S02]  /*f160*/  HADD2.F32 R4, -RZ, R8.H0_H0 ;  /* 0x20000008ff047230 */ /* 0x000fe40000004100 */
[----:B------:R-:W-:Y:S02]  /*f170*/  HADD2.F32 R9, -RZ, R9.H1_H1 ;  /* 0x30000009ff097230 */ /* 0x000fe40000004100 */
[----:B------:R-:W-:Y:S02]  /*f180*/  HADD2.F32 R6, -RZ, R10.H0_H0 ;  /* 0x2000000aff067230 */ /* 0x000fe40000004100 */
[----:B------:R-:W-:Y:S02]  /*f190*/  HADD2.F32 R7, -RZ, R11.H0_H0 ;  /* 0x2000000bff077230 */ /* 0x000fe40000004100 */
[----:B-1----:R-:W-:-:S02]  /*f1a0*/  HADD2.F32 R32, -RZ, R13.H0_H0 ;  /* 0x2000000dff207230 */ /* 0x002fc40000004100 */
[----:B------:R-:W-:Y:S02]  /*f1b0*/  HADD2.F32 R33, -RZ, R13.H1_H1 ;  /* 0x3000000dff217230 */ /* 0x000fe40000004100 */
[----:B------:R-:W-:Y:S02]  /*f1c0*/  HADD2.F32 R13, -RZ, R12.H0_H0 ;  /* 0x2000000cff0d7230 */ /* 0x000fe40000004100 */
[C---:B------:R-:W-:Y:S01]  /*f1d0*/  FMUL.FTZ R90, R32.reuse, R92 ;  /* 0x0000005c205a7220 */ /* 0x040fe20000410000 */
[-C--:B------:R-:W-:Y:S01]  /*f1e0*/  FMUL.FTZ R96, R32, R91.reuse ;  /* 0x0000005b20607220 */ /* 0x080fe20000410000 */
[----:B------:R-:W-:Y:S02]  /*f1f0*/  HADD2.F32 R32, -RZ, R93.H0_H0 ;  /* 0x2000005dff207230 */ /* 0x000fe40000004100 */
[----:B------:R-:W-:Y:S01]  /*f200*/  FMUL.FTZ R98, R33, R94 ;  /* 0x0000005e21627220 */ /* 0x000fe20000410000 */
[----:B------:R-:W-:Y:S01]  /*f210*/  FFMA.FTZ R91, R5, R91, -R90 ;  /* 0x0000005b055b7223 */ /* 0x000fe2000001085a */
[----:B------:R-:W-:-:S02]  /*f220*/  HADD2.F32 R90, -RZ, R89.H1_H1 ;  /* 0x30000059ff5a7230 */ /* 0x000fc40000004100 */
[----:B------:R-:W-:Y:S01]  /*f230*/  FFMA.FTZ R96, R5, R92, R96 ;  /* 0x0000005c05607223 */ /* 0x000fe20000010060 */
[----:B------:R-:W-:Y:S02]  /*f240*/  HADD2.F32 R89, -RZ, R89.H0_H0 ;  /* 0x20000059ff597230 */ /* 0x000fe40000004100 */
[----:B------:R-:W-:Y:S01]  /*f250*/  FMUL.FTZ R92, R33, R32 ;  /* 0x00000020215c7220 */ /* 0x000fe20000410000 */
[----:B------:R-:W-:Y:S02]  /*f260*/  HADD2.F32 R34, -RZ, R14.H0_H0 ;  /* 0x2000000eff227230 */ /* 0x000fe40000004100 */
[C---:B------:R-:W-:Y:S01]  /*f270*/  FMUL.FTZ R5, R13.reuse, R90 ;  /* 0x0000005a0d057220 */ /* 0x040fe20000410000 */
[----:B------:R-:W-:Y:S02]  /*f280*/  HADD2.F32 R33, -RZ, R88.H1_H1 ;  /* 0x30000058ff217230 */ /* 0x000fe40000004100 */
[----:B------:R-:W-:Y:S01]  /*f290*/  FMUL.FTZ R13, R13, R89 ;  /* 0x000000590d0d7220 */ /* 0x000fe20000410000 */
[----:B------:R-:W-:-:S02]  /*f2a0*/  HADD2.F32 R35, -RZ, R15.H0_H0 ;  /* 0x2000000fff237230 */ /* 0x000fc40000004100 */
[C---:B------:R-:W-:Y:S01]  /*f2b0*/  FFMA.FTZ R89, R4.reuse, R89, -R5 ;  /* 0x0000005904597223 */ /* 0x040fe20000010805 */
[----:B------:R-:W-:Y:S02]  /*f2c0*/  HADD2.F32 R5, -RZ, R88.H0_H0 ;  /* 0x20000058ff057230 */ /* 0x000fe40000004100 */
[----:B------:R-:W-:Y:S01]  /*f2d0*/  FFMA.FTZ R90, R4, R90, R13 ;  /* 0x0000005a045a7223 */ /* 0x000fe2000001000d */
[--C-:B------:R-:W-:Y:S02]  /*f2e0*/  HADD2.F32 R88, -RZ, R87.reuse.H0_H0 ;  /* 0x20000057ff587230 */ /* 0x100fe40000004100 */
[C---:B------:R-:W-:Y:S01]  /*f2f0*/  FFMA.FTZ R98, R9.reuse, R32, -R98 ;  /* 0x0000002009627223 */ /* 0x040fe20000010862 */
[----:B------:R-:W-:Y:S02]  /*f300*/  HADD2.F32 R4, -RZ, R87.H1_H1 ;  /* 0x30000057ff047230 */ /* 0x000fe40000004100 */
[----:B------:R-:W-:Y:S01]  /*f310*/  FFMA.FTZ R93, R9, R94, R92 ;  /* 0x0000005e095d7223 */ /* 0x000fe2000001005c */
[C---:B------:R-:W-:Y:S01]  /*f320*/  FMUL.FTZ R9, R34.reuse, R33 ;  /* 0x0000002122097220 */ /* 0x040fe20000410000 */
[----:B------:R-:W-:Y:S01]  /*f330*/  FMUL.FTZ R13, R34, R5 ;  /* 0x00000005220d7220 */ /* 0x000fe20000410000 */
[----:B------:R-:W-:-:S02]  /*f340*/  HADD2.F32 R15, -RZ, R15.H1_H1 ;  /* 0x3000000fff0f7230 */ /* 0x000fc40000004100 */
[C---:B------:R-:W-:Y:S01]  /*f350*/  FMUL.FTZ R92, R35.reuse, R88 ;  /* 0x00000058235c7220 */ /* 0x040fe20000410000 */
[----:B------:R-:W-:Y:S02]  /*f360*/  HADD2.F32 R34, -RZ, R95.H0_H0 ;  /* 0x2000005fff227230 */ /* 0x000fe40000004100 */
[-C--:B------:R-:W-:Y:S01]  /*f370*/  FMUL.FTZ R35, R35, R4.reuse ;  /* 0x0000000423237220 */ /* 0x080fe20000410000 */
[----:B------:R-:W-:Y:S02]  /*f380*/  HADD2.F32 R32, -RZ, R100.H0_H0 ;  /* 0x20000064ff207230 */ /* 0x000fe40000004100 */
[C---:B------:R-:W-:Y:S01]  /*f390*/  FFMA.FTZ R87, R6.reuse, R5, -R9 ;  /* 0x0000000506577223 */ /* 0x040fe20000010809 */
[----:B------:R-:W-:Y:S02]  /*f3a0*/  HADD2.F32 R11, -RZ, R11.H1_H1 ;  /* 0x3000000bff0b7230 */ /* 0x000fe40000004100 */
[----:B------:R-:W-:Y:S01]  /*f3b0*/  FFMA.FTZ R33, R6, R33, R13 ;  /* 0x0000002106217223 */ /* 0x000fe2000001000d */
[----:B------:R-:W-:Y:S01]  /*f3c0*/  FFMA.FTZ R92, R7, R4, -R92 ;  /* 0x00000004075c7223 */ /* 0x000fe2000001085c */
[----:B------:R-:W-:-:S02]  /*f3d0*/  HADD2.F32 R12, -RZ, R12.H1_H1 ;  /* 0x3000000cff0c7230 */ /* 0x000fc40000004100 */
[----:B------:R-:W-:Y:S01]  /*f3e0*/  FMUL.FTZ R6, R15, R34 ;  /* 0x000000220f067220 */ /* 0x000fe20000410000 */
[----:B------:R-:W-:Y:S02]  /*f3f0*/  HADD2.F32 R14, -RZ, R14.H1_H1 ;  /* 0x3000000eff0e7230 */ /* 0x000fe40000004100 */
[----:B------:R-:W-:Y:S01]  /*f400*/  FFMA.FTZ R88, R7, R88, R35 ;  /* 0x0000005807587223 */ /* 0x000fe20000010023 */
[-C--:B------:R-:W-:Y:S01]  /*f410*/  FMUL.FTZ R4, R15, R32.reuse ;  /* 0x000000200f047220 */ /* 0x080fe20000410000 */
[----:B------:R-:W-:Y:S02]  /*f420*/  HADD2.F32 R9, -RZ, R99.H0_H0 ;  /* 0x20000063ff097230 */ /* 0x000fe40000004100 */
[C---:B------:R-:W-:Y:S01]  /*f430*/  FFMA.FTZ R95, R11.reuse, R32, -R6 ;  /* 0x000000200b5f7223 */ /* 0x040fe20000010806 */
[----:B------:R-:W-:Y:S02]  /*f440*/  HADD2.F32 R13, -RZ, R97.H0_H0 ;  /* 0x20000061ff0d7230 */ /* 0x000fe40000004100 */
[----:B------:R-:W-:Y:S01]  /*f450*/  FFMA.FTZ R97, R11, R34, R4 ;  /* 0x000000220b617223 */ /* 0x000fe20000010004 */
[----:B------:R-:W-:-:S02]  /*f460*/  HADD2.F32 R5, -RZ, R102.H0_H0 ;  /* 0x20000066ff057230 */ /* 0x000fc40000004100 */
[----:B------:R-:W-:Y:S01]  /*f470*/  FMUL.FTZ R11, R12, R9 ;  /* 0x000000090c0b7220 */ /* 0x000fe20000410000 */
[----:B------:R-:W-:Y:S02]  /*f480*/  HADD2.F32 R7, -RZ, R101.H0_H0 ;  /* 0x20000065ff077230 */ /* 0x000fe40000004100 */
        /* <DEDUP_REMOVED lines=19> */
.L_x_2380:
[----:B------:R-:W-:Y:S05]  /*f5c0*/  BSYNC B2 ;  /* 0x0000000000027941 */ /* 0x000fea0003800000 */
.L_x_2379:
[----:B------:R-:W-:Y:S04]  /*f5d0*/  BSSY B2, `(.L_x_2381) ;  /* 0x0000061000027945 */ /* 0x000fe80003800000 */
[----:B------:R-:W-:Y:S05]  /*f5e0*/  @P2 BRA `(.L_x_2382) ;  /* 0x00000004007c2947 */ /* 0x000fea0003800000 */
[----:B-1----:R-:W-:Y:S01]  /*f5f0*/  LEA.HI R4, R85, R214, RZ, 0x1d ;  /* 0x000000d655047211 */ /* 0x002fe200078fe8ff */
[----:B------:R-:W-:Y:S01]  /*f600*/  HADD2.F32 R34, -RZ, R82.H1_H1 ;  /* 0x30000052ff227230 */ /* 0x000fe20000004100 */
[----:B------:R-:W-:Y:S01]  /*f610*/  SHF.R.U64 R89, R36, 0x10, R37 ;  /* 0x0000001024597819 */ /* 0x000fe20000001225 */
[--C-:B------:R-:W-:Y:S01]  /*f620*/  HADD2.F32 R36, -RZ, R80.reuse.H1_H1 ;  /* 0x30000050ff247230 */ /* 0x100fe20000004100 */
[----:B------:R-:W-:Y:S01]  /*f630*/  SHF.R.S32.HI R5, RZ, 0x1f, R4 ;  /* 0x0000001fff057819 */ /* 0x000fe20000011404 */
[----:B------:R-:W-:Y:S01]  /*f640*/  HADD2.F32 R80, -RZ, R80.H0_H0 ;  /* 0x20000050ff507230 */ /* 0x000fe20000004100 */
[----:B------:R-:W-:Y:S01]  /*f650*/  SHF.R.U64 R86, R24, 0x10, R25 ;  /* 0x0000001018567819 */ /* 0x000fe20000001219 */
[----:B------:R-:W-:Y:S01]  /*f660*/  HADD2.F32 R82, -RZ, R82.H0_H0 ;  /* 0x20000052ff527230 */ /* 0x000fe20000004100 */
[----:B------:R-:W-:Y:S02]  /*f670*/  LEA.HI R5, R5, R4, RZ, 0x3 ;  /* 0x0000000405057211 */ /* 0x000fe400078f18ff */
[----:B------:R-:W-:-:S02]  /*f680*/  SHF.L.U32 R4, R4, 0x3, RZ ;  /* 0x0000000304047819 */ /* 0x000fc400000006ff */
[----:B------:R-:W-:Y:S01]  /*f690*/  SHF.R.U32.HI R33, RZ, 0x10, R25 ;  /* 0x00000010ff217819 */ /* 0x000fe20000011619 */
[----:B------:R-:W-:Y:S01]  /*f6a0*/  IMAD.SHL.U32 R5, R5, 0x400, RZ ;  /* 0x0000040005057824 */ /* 0x000fe200078e00ff */
[----:B------:R-:W-:Y:S02]  /*f6b0*/  LOP3.LUT R4, R191, 0x38, R4, 0xf8, !PT ;  /* 0x00000038bf047812 */ /* 0x000fe400078ef804 */
[----:B------:R-:W-:Y:S01]  /*f6c0*/  SHF.R.U32.HI R35, RZ, 0x10, R37 ;  /* 0x00000010ff237819 */ /* 0x000fe20000011625 */
[----:B------:R-:W-:Y:S01]  /*f6d0*/  HADD2.F32 R33, -RZ, R33.H0_H0 ;  /* 0x20000021ff217230 */ /* 0x000fe20000004100 */
[----:B------:R-:W-:Y:S02]  /*f6e0*/  LOP3.LUT R5, R5, 0x7fffe000, RZ, 0xc0, !PT ;  /* 0x7fffe00005057812 */ /* 0x000fe400078ec0ff */
[----:B0-----:R-:W-:Y:S02]  /*f6f0*/  LOP3.LUT R9, R4, R197, RZ, 0x3c, !PT ;  /* 0x000000c504097212 */ /* 0x001fe400078e3cff */
[----:B------:R-:W-:Y:S01]  /*f700*/  SHF.R.U64 R88, R38, 0x10, R39 ;  /* 0x0000001026587819 */ /* 0x000fe20000001227 */
[----:B------:R-:W-:Y:S01]  /*f710*/  IMAD R8, R196, 0x200, R5 ;  /* 0x00000200c4087824 */ /* 0x000fe200078e0205 */
[----:B------:R-:W-:Y:S01]  /*f720*/  SHF.R.U32.HI R87, RZ, 0x10, R39 ;  /* 0x00000010ff577819 */ /* 0x000fe20000011627 */
[----:B------:R-:W0:Y:S01]  /*f730*/  LDS.128 R4, [R222] ;  /* 0x00000000de047984 */ /* 0x000e220000000c00 */
[----:B------:R-:W-:-:S02]  /*f740*/  SHF.R.U64 R39, R26, 0x10, R27 ;  /* 0x000000101a277819 */ /* 0x000fc4000000121b */
[----:B------:R-:W-:Y:S02]  /*f750*/  IADD3 R9, R8, R9, RZ ;  /* 0x0000000908097210 */ /* 0x000fe40007ffe0ff */
[----:B------:R-:W-:-:S03]  /*f760*/  SHF.R.U32.HI R37, RZ, 0x10, R27 ;  /* 0x00000010ff257819 */ /* 0x000fc6000001161b */
[----:B------:R-:W-:-:S05]  /*f770*/  IMAD R12, R9, 0x2, R18 ;  /* 0x00000002090c7824 */ /* 0x000fca00078e0212 */
        /* <DEDUP_REMOVED lines=17> */
[----:B------:R-:W-:Y:S02]  /*f890*/  HADD2.F32 R27, -RZ, R10.H0_H0 ;  /* 0x2000000aff1b7230 */ /* 0x000fe40000004100 */
[-C--:B------:R-:W-:Y:S01]  /*f8a0*/  FMUL.FTZ R13, R26, R25.reuse ;  /* 0x000000191a0d7220 */ /* 0x080fe20000410000 */
[C---:B------:R-:W-:Y:S01]  /*f8b0*/  FMUL.FTZ R34, R9.reuse, R80 ;  /* 0x0000005009227220 */ /* 0x040fe20000410000 */
[----:B------:R-:W-:Y:S02]  /*f8c0*/  HADD2.F32 R26, -RZ, R81.H0_H0 ;  /* 0x20000051ff1a7230 */ /* 0x000fe40000004100 */
[C---:B------:R-:W-:Y:S01]  /*f8d0*/  FFMA.FTZ R35, R14.reuse, R25, -R35 ;  /* 0x000000190e237223 */ /* 0x040fe20000010823 */
[----:B------:R-:W-:Y:S01]  /*f8e0*/  FFMA.FTZ R33, R14, R33, R13 ;  /* 0x000000210e217223 */ /* 0x000fe2000001000d */
[----:B------:R-:W-:Y:S01]  /*f8f0*/  FMUL.FTZ R9, R9, R82 ;  /* 0x0000005209097220 */ /* 0x000fe20000410000 */
[----:B------:R-:W-:-:S02]  /*f900*/  HADD2.F32 R14, -RZ, R83.H0_H0 ;  /* 0x20000053ff0e7230 */ /* 0x000fc40000004100 */
[----:B------:R-:W-:Y:S01]  /*f910*/  FFMA.FTZ R82, R5, R82, -R34 ;  /* 0x0000005205527223 */ /* 0x000fe20000010822 */
[----:B------:R-:W-:Y:S02]  /*f920*/  HADD2.F32 R32, -RZ, R11.H0_H0 ;  /* 0x2000000bff207230 */ /* 0x000fe40000004100 */
[----:B------:R-:W-:Y:S01]  /*f930*/  FMUL.FTZ R34, R27, R26 ;  /* 0x0000001a1b227220 */ /* 0x000fe20000410000 */
[----:B------:R-:W-:Y:S02]  /*f940*/  HADD2.F32 R81, -RZ, R81.H1_H1 ;  /* 0x30000051ff517230 */ /* 0x000fe40000004100 */
[----:B------:R-:W-:Y:S01]  /*f950*/  FFMA.FTZ R80, R5, R80, R9 ;  /* 0x0000005005507223 */ /* 0x000fe20000010009 */
[----:B------:R-:W-:Y:S02]  /*f960*/  HADD2.F32 R83, -RZ, R83.H1_H1 ;  /* 0x30000053ff537230 */ /* 0x000fe40000004100 */
[-C--:B------:R-:W-:Y:S01]  /*f970*/  FMUL.FTZ R36, R27, R14.reuse ;  /* 0x0000000e1b247220 */ /* 0x080fe20000410000 */
[----:B------:R-:W-:Y:S01]  /*f980*/  FFMA.FTZ R27, R15, R14, -R34 ;  /* 0x0000000e0f1b7223 */ /* 0x000fe20000010822 */
[----:B------:R-:W-:Y:S01]  /*f990*/  FMUL.FTZ R5, R32, R81 ;  /* 0x0000005120057220 */ /* 0x000fe20000410000 */
[----:B------:R-:W-:-:S02]  /*f9a0*/  HADD2.F32 R11, -RZ, R11.H1_H1 ;  /* 0x3000000bff0b7230 */ /* 0x000fc40000004100 */
[-C--:B------:R-:W-:Y:S01]  /*f9b0*/  FMUL.FTZ R32, R32, R83.reuse ;  /* 0x0000005320207220 */ /* 0x080fe20000410000 */
[----:B------:R-:W-:Y:S02]  /*f9c0*/  HADD2.F32 R34, -RZ, R37.H0_H0 ;  /* 0x20000025ff227230 */ /* 0x000fe40000004100 */
[----:B------:R-:W-:Y:S01]  /*f9d0*/  FFMA.FTZ R36, R15, R26, R36 ;  /* 0x0000001a0f247223 */ /* 0x000fe20000010024 */
[----:B------:R-:W-:Y:S02]  /*f9e0*/  HADD2.F32 R14, -RZ, R87.H0_H0 ;  /* 0x20000057ff0e7230 */ /* 0x000fe40000004100 */
[C---:B------:R-:W-:Y:S01]  /*f9f0*/  FFMA.FTZ R83, R24.reuse, R83, -R5 ;  /* 0x0000005318537223 */ /* 0x040fe20000010805 */
[----:B------:R-:W-:Y:S01]  /*fa00*/  FFMA.FTZ R32, R24, R81, R32 ;  /* 0x0000005118207223 */ /* 0x000fe20000010020 */
[C---:B------:R-:W-:Y:S01]  /*fa10*/  FMUL.FTZ R26, R11.reuse, R34 ;  /* 0x000000220b1a7220 */ /* 0x040fe20000410000 */
[----:B------:R-:W-:Y:S02]  /*fa20*/  HADD2.F32 R8, -RZ, R8.H1_H1 ;  /* 0x30000008ff087230 */ /* 0x000fe40000004100 */
[----:B------:R-:W-:Y:S01]  /*fa30*/  FMUL.FTZ R24, R11, R14 ;  /* 0x0000000e0b187220 */ /* 0x000fe20000410000 */
[----:B------:R-:W-:-:S02]  /*fa40*/  HADD2.F32 R10, -RZ, R10.H1_H1 ;  /* 0x3000000aff0a7230 */ /* 0x000fc40000004100 */
[C---:B------:R-:W-:Y:S01]  /*fa50*/  FFMA.FTZ R26, R7.reuse, R14, -R26 ;  /* 0x0000000e071a7223 */ /* 0x040fe2000001081a */
[----:B------:R-:W-:Y:S02]  /*fa60*/  HADD2.F32 R11, -RZ, R86.H0_H0 ;  /* 0x20000056ff0b7230 */ /* 0x000fe40000004100 */
[----:B------:R-:W-:Y:S02]  /*fa70*/  HADD2.F32 R13, -RZ, R39.H0_H0 ;  /* 0x20000027ff0d7230 */ /* 0x000fe40000004100 */
[----:B------:R-:W-:Y:S01]  /*fa80*/  FFMA.FTZ R39, R7, R34, R24 ;  /* 0x0000002207277223 */ /* 0x000fe20000010018 */
[----:B------:R-:W-:Y:S02]  /*fa90*/  HADD2.F32 R5, -RZ, R89.H0_H0 ;  /* 0x20000059ff057230 */ /* 0x000fe40000004100 */
[----:B------:R-:W-:Y:S01]  /*faa0*/  FMUL.FTZ R7, R8, R11 ;  /* 0x0000000b08077220 */ /* 0x000fe20000410000 */
[----:B------:R-:W-:Y:S02]  /*fab0*/  HADD2.F32 R9, -RZ, R88.H0_H0 ;  /* 0x20000058ff097230 */ /* 0x000fe40000004100 */
[----:B------:R-:W-:Y:S01]  /*fac0*/  FMUL.FTZ R37, R10, R13 ;  /* 0x0000000d0a257220 */ /* 0x000fe20000410000 */
[----:B------:R-:W-:-:S02]  /*fad0*/  HADD2.F32 R6, -RZ, R6.H1_H1 ;  /* 0x30000006ff067230 */ /* 0x000fc40000004100 */
[-C--:B------:R-:W-:Y:S01]  /*fae0*/  FMUL.FTZ R8, R8, R5.reuse ;  /* 0x0000000508087220 */ /* 0x080fe20000410000 */
[----:B------:R-:W-:Y:S01]  /*faf0*/  FFMA.FTZ R15, R4, R5, -R7 ;  /* 0x00000005040f7223 */ /* 0x000fe20000010807 */
[----:B------:R-:W-:Y:S01]  /*fb00*/  FMUL.FTZ R14, R10, R9 ;  /* 0x000000090a0e7220 */ /* 0x000fe20000410000 */
        /* <DEDUP_REMOVED lines=13> */
.L_x_2382:
[----:B------:R-:W-:Y:S05]  /*fbe0*/  BSYNC B2 ;  /* 0x0000000000027941 */ /* 0x000fea0003800000 */
.L_x_2381:
[----:B------:R-:W-:Y:S05]  /*fbf0*/  @P3 BRA `(.L_x_2378) ;  /* 0x00000004007c3947 */ /* 0x000fea0003800000 */
[----:B------:R-:W-:Y:S01]  /*fc00*/  LEA.HI R85, R85, R220, RZ, 0x1d ;  /* 0x000000dc55557211 */ /* 0x000fe200078fe8ff */
[----:B------:R-:W-:Y:S01]  /*fc10*/  HADD2.F32 R32, -RZ, R74.H1_H1 ;  /* 0x3000004aff207230 */ /* 0x000fe20000004100 */
[----:B------:R-:W-:Y:S01]  /*fc20*/  SHF.R.U64 R35, R30, 0x10, R31 ;  /* 0x000000101e237819 */ /* 0x000fe2000000121f */
[----:B------:R-:W-:Y:S01]  /*fc30*/  HADD2.F32 R30, -RZ, R76.H1_H1 ;  /* 0x3000004cff1e7230 */ /* 0x000fe20000004100 */
[----:B-12---:R-:W-:Y:S01]  /*fc40*/  SHF.R.S32.HI R4, RZ, 0x1f, R85 ;  /* 0x0000001fff047819 */ /* 0x006fe20000011455 */
[----:B------:R-:W-:Y:S01]  /*fc50*/  HADD2.F32 R74, -RZ, R74.H0_H0 ;  /* 0x2000004aff4a7230 */ /* 0x000fe20000004100 */
[----:B------:R-:W-:Y:S01]  /*fc60*/  SHF.R.U64 R39, R60, 0x10, R61 ;  /* 0x000000103c277819 */ /* 0x000fe2000000123d */
[----:B------:R-:W-:Y:S01]  /*fc70*/  HADD2.F32 R76, -RZ, R76.H0_H0 ;  /* 0x2000004cff4c7230 */ /* 0x000fe20000004100 */
[----:B------:R-:W-:Y:S01]  /*fc80*/  LEA.HI R5, R4, R85, RZ, 0x3 ;  /* 0x0000005504057211 */ /* 0x000fe200078f18ff */
[----:B------:R-:W-:Y:S01]  /*fc90*/  IMAD.SHL.U32 R4, R85, 0x8, RZ ;  /* 0x0000000855047824 */ /* 0x000fe200078e00ff */
[----:B------:R-:W-:-:S02]  /*fca0*/  SHF.R.U64 R37, R28, 0x10, R29 ;  /* 0x000000101c257819 */ /* 0x000fc4000000121d */
[----:B------:R-:W-:Y:S02]  /*fcb0*/  SHF.L.U32 R5, R5, 0xa, RZ ;  /* 0x0000000a05057819 */ /* 0x000fe400000006ff */
[----:B------:R-:W-:Y:S02]  /*fcc0*/  LOP3.LUT R4, R191, 0x38, R4, 0xf8, !PT ;  /* 0x00000038bf047812 */ /* 0x000fe400078ef804 */
[----:B------:R-:W-:Y:S02]  /*fcd0*/  LOP3.LUT R5, R5, 0x7fffe000, RZ, 0xc0, !PT ;  /* 0x7fffe00005057812 */ /* 0x000fe400078ec0ff */
[----:B0-----:R-:W-:Y:S02]  /*fce0*/  LOP3.LUT R9, R4, R197, RZ, 0x3c, !PT ;  /* 0x000000c504097212 */ /* 0x001fe400078e3cff */
[----:B------:R-:W-:Y:S01]  /*fcf0*/  SHF.R.U32.HI R60, RZ, 0x10, R61 ;  /* 0x00000010ff3c7819 */ /* 0x000fe2000001163d */
[----:B------:R-:W-:Y:S01]  /*fd00*/  IMAD R8, R196, 0x200, R5 ;  /* 0x00000200c4087824 */ /* 0x000fe200078e0205 */
[----:B------:R-:W-:Y:S01]  /*fd10*/  SHF.R.U32.HI R29, RZ, 0x10, R29 ;  /* 0x00000010ff1d7819 */ /* 0x000fe2000001161d */
[----:B------:R-:W0:Y:S01]  /*fd20*/  LDS.128 R4, [R219] ;  /* 0x00000000db047984 */ /* 0x000e220000000c00 */
[----:B------:R-:W-:Y:S01]  /*fd30*/  SHF.R.U32.HI R33, RZ, 0x10, R31 ;  /* 0x00000010ff217819 */ /* 0x000fe2000001161f */
[----:B------:R-:W-:Y:S01]  /*fd40*/  IMAD.IADD R9, R8, 0x1, R9 ;  /* 0x0000000108097824 */ /* 0x000fe200078e0209 */
[--C-:B------:R-:W-:Y:S01]  /*fd50*/  SHF.R.U64 R38, R62, 0x10, R63.reuse ;  /* 0x000000103e267819 */ /* 0x100fe2000000123f */
[----:B------:R-:W-:Y:S01]  /*fd60*/  HADD2.F32 R29, -RZ, R29.H0_H0 ;  /* 0x2000001dff1d7230 */ /* 0x000fe20000004100 */
[----:B------:R-:W-:-:S02]  /*fd70*/  SHF.R.U32.HI R62, RZ, 0x10, R63 ;  /* 0x00000010ff3e7819 */ /* 0x000fc4000001163f */
[----:B------:R-:W-:-:S05]  /*fd80*/  LEA R12, R9, R18, 0x1 ;  /* 0x00000012090c7211 */ /* 0x000fca00078e08ff */
[----:B------:R-:W1:Y:S01]  /*fd90*/  LDS.128 R8, [R12+0x10400] ;  /* 0x010400000c087984 */ /* 0x000e620000000c00 */
[--C-:B0-----:R-:W-:Y:S02]  /*fda0*/  HADD2.F32 R13, -RZ, R5.reuse.H0_H0 ;  /* 0x20000005ff0d7230 */ /* 0x101fe40000004100 */
[----:B------:R-:W-:Y:S02]  /*fdb0*/  HADD2.F32 R14, -RZ, R5.H1_H1 ;  /* 0x30000005ff0e7230 */ /* 0x000fe40000004100 */
[----:B------:R-:W-:Y:S02]  /*fdc0*/  HADD2.F32 R5, -RZ, R4.H0_H0 ;  /* 0x20000004ff057230 */ /* 0x000fe40000004100 */
[----:B------:R-:W-:Y:S02]  /*fdd0*/  HADD2.F32 R15, -RZ, R6.H0_H0 ;  /* 0x20000006ff0f7230 */ /* 0x000fe40000004100 */
        /* <DEDUP_REMOVED lines=13> */
[C---:B------:R-:W-:Y:S01]  /*feb0*/  FMUL.FTZ R30, R9.reuse, R74 ;  /* 0x0000004a091e7220 */ /* 0x040fe20000410000 */
[----:B------:R-:W-:Y:S02]  /*fec0*/  HADD2.F32 R26, -RZ, R75.H0_H0 ;  /* 0x2000004bff1a7230 */ /* 0x000fe40000004100 */
[C---:B------:R-:W-:Y:S01]  /*fed0*/  FFMA.FTZ R31, R14.reuse, R25, -R31 ;  /* 0x000000190e1f7223 */ /* 0x040fe2000001081f */
[----:B------:R-:W-:Y:S01]  /*fee0*/  FFMA.FTZ R29, R14, R29, R13 ;  /* 0x0000001d0e1d7223 */ /* 0x000fe2000001000d */
[-C--:B------:R-:W-:Y:S01]  /*fef0*/  FMUL.FTZ R9, R9, R76.reuse ;  /* 0x0000004c09097220 */ /* 0x080fe20000410000 */
[----:B------:R-:W-:Y:S02]  /*ff00*/  HADD2.F32 R14, -RZ, R77.H0_H0 ;  /* 0x2000004dff0e7230 */ /* 0x000fe40000004100 */
[----:B------:R-:W-:Y:S01]  /*ff10*/  FFMA.FTZ R76, R5, R76, -R30 ;  /* 0x0000004c054c7223 */ /* 0x000fe2000001081e */
        /* <DEDUP_REMOVED lines=21> */
[----:B------:R-:W-:Y:S02]  /*10070*/  HADD2.F32 R13, -RZ, R35.H0_H0 ;  /* 0x20000023ff0d7230 */ /* 0x000fe40000004100 */
[----:B------:R-:W-:Y:S01]  /*10080*/  FFMA.FTZ R35, R7, R30, R24 ;  /* 0x0000001e07237223 */ /* 0x000fe20000010018 */
[----:B------:R-:W-:Y:S02]  /*10090*/  HADD2.F32 R5, -RZ, R39.H0_H0 ;  /* 0x20000027ff057230 */ /* 0x000fe40000004100 */
[----:B------:R-:W-:Y:S01]  /*100a0*/  FMUL.FTZ R7, R8, R11 ;  /* 0x0000000b08077220 */ /* 0x000fe20000410000 */
[----:B------:R-:W-:Y:S02]  /*100b0*/  HADD2.F32 R9, -RZ, R38.H0_H0 ;  /* 0x20000026ff097230 */ /* 0x000fe40000004100 */
[----:B------:R-:W-:Y:S01]  /*100c0*/  FMUL.FTZ R33, R10, R13 ;  /* 0x0000000d0a217220 */ /* 0x000fe20000410000 */
[----:B------:R-:W-:Y:S02]  /*100d0*/  HADD2.F32 R4, -RZ, R4.H1_H1 ;  /* 0x30000004ff047230 */ /* 0x000fe40000004100 */
[----:B------:R-:W-:Y:S01]  /*100e0*/  FMUL.FTZ R8, R8, R5 ;  /* 0x0000000508087220 */ /* 0x000fe20000410000 */
[----:B------:R-:W-:-:S02]  /*100f0*/  HADD2.F32 R6, -RZ, R6.H1_H1 ;  /* 0x30000006ff067230 */ /* 0x000fc40000004100 */
        /* <DEDUP_REMOVED lines=15> */
.L_x_2378:
[----:B------:R-:W-:Y:S05]  /*101f0*/  BSYNC B1 ;  /* 0x0000000000017941 */ /* 0x000fea0003800000 */
.L_x_2377:
        /* <DEDUP_REMOVED lines=8> */
[--C-:B------:R-:W-:Y:S01]  /*10280*/  HADD2.F32 R31, -RZ, R78.reuse.H1_H1 ;  /* 0x3000004eff1f7230 */ /* 0x100fe20000004100 */
[--C-:B------:R-:W-:Y:S01]  /*10290*/  SHF.R.U64 R60, R52, 0x10, R53.reuse ;  /* 0x00000010343c7819 */ /* 0x100fe20000001235 */
[--C-:B------:R-:W-:Y:S01]  /*102a0*/  HADD2.F32 R33, -RZ, R69.reuse.H1_H1 ;  /* 0x30000045ff217230 */ /* 0x100fe20000004100 */
[----:B------:R-:W-:Y:S01]  /*102b0*/  SHF.R.S32.HI R7, RZ, 0x1f, R4 ;  /* 0x0000001fff077819 */ /* 0x000fe20000011404 */
[----:B------:R-:W-:Y:S01]  /*102c0*/  IMAD.SHL.U32 R5, R4, 0x8, RZ ;  /* 0x0000000804057824 */ /* 0x000fe200078e00ff */
[----:B------:R-:W-:Y:S01]  /*102d0*/  SHF.R.U32.HI R52, RZ, 0x10, R53 ;  /* 0x00000010ff347819 */ /* 0x000fe20000011635 */
[----:B------:R-:W-:Y:S01]  /*102e0*/  HADD2.F32 R30, -RZ, R69.H0_H0 ;  /* 0x20000045ff1e7230 */ /* 0x000fe20000004100 */
[----:B------:R-:W-:Y:S01]  /*102f0*/  LEA.HI R7, R7, R4, RZ, 0x3 ;  /* 0x0000000407077211 */ /* 0x000fe200078f18ff */
[----:B------:R-:W-:Y:S01]  /*10300*/  HADD2.F32 R78, -RZ, R78.H0_H0 ;  /* 0x2000004eff4e7230 */ /* 0x000fe20000004100 */
[----:B------:R-:W-:-:S02]  /*10310*/  LOP3.LUT R4, R190, 0x38, R5, 0xf8, !PT ;  /* 0x00000038be047812 */ /* 0x000fc400078ef805 */
[--C-:B------:R-:W-:Y:S01]  /*10320*/  SHF.R.U32.HI R32, RZ, 0x10, R41.reuse ;  /* 0x00000010ff207819 */ /* 0x100fe20000011629 */
[----:B------:R-:W-:Y:S01]  /*10330*/  IMAD.SHL.U32 R7, R7, 0x400, RZ ;  /* 0x0000040007077824 */ /* 0x000fe200078e00ff */
[----:B0-----:R-:W-:Y:S02]  /*10340*/  LOP3.LUT R9, R4, R223, RZ, 0x3c, !PT ;  /* 0x000000df04097212 */ /* 0x001fe400078e3cff */
[----:B------:R-:W-:Y:S01]  /*10350*/  SHF.R.U64 R40, R40, 0x10, R41 ;  /* 0x0000001028287819 */ /* 0x000fe20000001229 */
[----:B------:R-:W-:Y:S01]  /*10360*/  HADD2.F32 R32, -RZ, R32.H0_H0 ;  /* 0x20000020ff207230 */ /* 0x000fe20000004100 */
[----:B------:R-:W-:Y:S02]  /*10370*/  LOP3.LUT R8, R7, 0x7fffe000, RZ, 0xc0, !PT ;  /* 0x7fffe00007087812 */ /* 0x000fe400078ec0ff */
[----:B------:R-:W0:Y:S01]  /*10380*/  LDS.128 R4, [R221] ;  /* 0x00000000dd047984 */ /* 0x000e220000000c00 */
[----:B------:R-:W-:Y:S02]  /*10390*/  SHF.R.U64 R41, R54, 0x10, R55 ;  /* 0x0000001036297819 */ /* 0x000fe40000001237 */
[----:B------:R-:W-:-:S02]  /*103a0*/  IADD3 R9, R9, R8, R198 ;  /* 0x0000000809097210 */ /* 0x000fc40007ffe0c6 */
[----:B------:R-:W-:Y:S02]  /*103b0*/  SHF.R.U64 R39, R42, 0x10, R43 ;  /* 0x000000102a277819 */ /* 0x000fe4000000122b */
[----:B------:R-:W-:Y:S02]  /*103c0*/  LEA R12, R9, R18, 0x1 ;  /* 0x00000012090c7211 */ /* 0x000fe400078e08ff */
[----:B------:R-:W-:Y:S02]  /*103d0*/  SHF.R.U32.HI R54, RZ, 0x10, R55 ;  /* 0x00000010ff367819 */ /* 0x000fe40000011637 */
[----:B------:R-:W-:Y:S01]  /*103e0*/  SHF.R.U32.HI R42, RZ, 0x10, R43 ;  /* 0x00000010ff2a7819 */ /* 0x000fe2000001162b */
        /* <DEDUP_REMOVED lines=13> */
[----:B------:R-:W-:Y:S01]  /*104c0*/  FMUL.FTZ R34, R27, R32 ;  /* 0x000000201b227220 */ /* 0x000fe20000410000 */
[C---:B------:R-:W-:Y:S01]  /*104d0*/  FFMA.FTZ R35, R14.reuse, R31, -R35 ;  /* 0x0000001f0e237223 */ /* 0x040fe20000010823 */
[----:B------:R-:W-:Y:S01]  /*104e0*/  FFMA.FTZ R37, R14, R33, R37 ;  /* 0x000000210e257223 */ /* 0x000fe20000010025 */
[----:B------:R-:W-:Y:S01]  /*104f0*/  FMUL.FTZ R14, R9, R30 ;  /* 0x0000001e090e7220 */ /* 0x000fe20000410000 */
[----:B------:R-:W-:Y:S01]  /*10500*/  FMUL.FTZ R36, R27, R26 ;  /* 0x0000001a1b247220 */ /* 0x000fe20000410000 */
[----:B------:R-:W-:Y:S01]  /*10510*/  FMUL.FTZ R31, R9, R78 ;  /* 0x0000004e091f7220 */ /* 0x000fe20000410000 */
[----:B------:R-:W-:-:S02]  /*10520*/  HADD2.F32 R28, -RZ, R10.H0_H0 ;  /* 0x2000000aff1c7230 */ /* 0x000fc40000004100 */
[C---:B------:R-:W-:Y:S01]  /*10530*/  FFMA.FTZ R34, R15.reuse, R26, -R34 ;  /* 0x0000001a0f227223 */ /* 0x040fe20000010822 */
[--C-:B------:R-:W-:Y:S02]  /*10540*/  HADD2.F32 R27, -RZ, R70.reuse.H0_H0 ;  /* 0x20000046ff1b7230 */ /* 0x100fe40000004100 */
[----:B------:R-:W-:Y:S01]  /*10550*/  FFMA.FTZ R36, R15, R32, R36 ;  /* 0x000000200f247223 */ /* 0x000fe20000010024 */
[----:B------:R-:W-:Y:S02]  /*10560*/  HADD2.F32 R9, -RZ, R79.H0_H0 ;  /* 0x2000004fff097230 */ /* 0x000fe40000004100 */
[C---:B------:R-:W-:Y:S01]  /*10570*/  FFMA.FTZ R78, R5.reuse, R78, -R14 ;  /* 0x0000004e054e7223 */ /* 0x040fe2000001080e */
[----:B------:R-:W-:Y:S02]  /*10580*/  HADD2.F32 R29, -RZ, R11.H0_H0 ;  /* 0x2000000bff1d7230 */ /* 0x000fe40000004100 */
[----:B------:R-:W-:Y:S01]  /*10590*/  FFMA.FTZ R31, R5, R30, R31 ;  /* 0x0000001e051f7223 */ /* 0x000fe2000001001f */
[----:B------:R-:W-:-:S02]  /*105a0*/  HADD2.F32 R70, -RZ, R70.H1_H1 ;  /* 0x30000046ff467230 */ /* 0x000fc40000004100 */
[C---:B------:R-:W-:Y:S01]  /*105b0*/  FMUL.FTZ R5, R28.reuse, R27 ;  /* 0x0000001b1c057220 */ /* 0x040fe20000410000 */
[----:B------:R-:W-:Y:S02]  /*105c0*/  HADD2.F32 R14, -RZ, R79.H1_H1 ;  /* 0x3000004fff0e7230 */ /* 0x000fe40000004100 */
[-C--:B------:R-:W-:Y:S01]  /*105d0*/  FMUL.FTZ R15, R28, R9.reuse ;  /* 0x000000091c0f7220 */ /* 0x080fe20000410000 */
[----:B------:R-:W-:Y:S02]  /*105e0*/  HADD2.F32 R11, -RZ, R11.H1_H1 ;  /* 0x3000000bff0b7230 */ /* 0x000fe40000004100 */
[----:B------:R-:W-:Y:S01]  /*105f0*/  FMUL.FTZ R32, R29, R70 ;  /* 0x000000461d207220 */ /* 0x000fe20000410000 */
[----:B------:R-:W-:Y:S02]  /*10600*/  HADD2.F32 R28, -RZ, R42.H0_H0 ;  /* 0x2000002aff1c7230 */ /* 0x000fe40000004100 */
[----:B------:R-:W-:Y:S01]  /*10610*/  FFMA.FTZ R30, R24, R9, -R5 ;  /* 0x00000009181e7223 */ /* 0x000fe20000010805 */
[----:B------:R-:W-:-:S02]  /*10620*/  HADD2.F32 R26, -RZ, R54.H0_H0 ;  /* 0x20000036ff1a7230 */ /* 0x000fc40000004100 */
[-C--:B------:R-:W-:Y:S01]  /*10630*/  FMUL.FTZ R29, R29, R14.reuse ;  /* 0x0000000e1d1d7220 */ /* 0x080fe20000410000 */
[----:B------:R-:W-:Y:S01]  /*10640*/  FFMA.FTZ R32, R25, R14, -R32 ;  /* 0x0000000e19207223 */ /* 0x000fe20000010820 */
[----:B------:R-:W-:Y:S01]  /*10650*/  FFMA.FTZ R24, R24, R27, R15 ;  /* 0x0000001b18187223 */ /* 0x000fe2000001000f */
[C---:B------:R-:W-:Y:S01]  /*10660*/  FMUL.FTZ R38, R11.reuse, R28 ;  /* 0x0000001c0b267220 */ /* 0x040fe20000410000 */
[----:B------:R-:W-:Y:S01]  /*10670*/  FMUL.FTZ R14, R11, R26 ;  /* 0x0000001a0b0e7220 */ /* 0x000fe20000410000 */
[----:B------:R-:W-:Y:S02]  /*10680*/  HADD2.F32 R8, -RZ, R8.H1_H1 ;  /* 0x30000008ff087230 */ /* 0x000fe40000004100 */
[----:B------:R-:W-:Y:S01]  /*10690*/  FFMA.FTZ R29, R25, R70, R29 ;  /* 0x00000046191d7223 */ /* 0x000fe2000001001d */
        /* <DEDUP_REMOVED lines=27> */
.L_x_2384:
[----:B------:R-:W-:Y:S05]  /*10850*/  BSYNC B1 ;  /* 0x0000000000017941 */ /* 0x000fea0003800000 */
.L_x_2383:
[----:B------:R-:W-:Y:S04]  /*10860*/  BSSY B1, `(.L_x_2385) ;  /* 0x0000060000017945 */ /* 0x000fe80003800000 */
[----:B------:R-:W-:Y:S05]  /*10870*/  @P1 BRA `(.L_x_2386) ;  /* 0x0000000400781947 */ /* 0x000fea0003800000 */
[----:B-1234-:R-:W-:Y:S01]  /*10880*/  LEA.HI R4, R13, R214, RZ, 0x1d ;  /* 0x000000d60d047211 */ /* 0x01efe200078fe8ff */
[----:B------:R-:W-:Y:S01]  /*10890*/  HADD2.F32 R31, -RZ, R72.H1_H1 ;  /* 0x30000048ff1f7230 */ /* 0x000fe20000004100 */
        /* <DEDUP_REMOVED lines=9> */
[----:B------:R-:W-:Y:S01]  /*10930*/  SHF.R.U32.HI R30, RZ, 0x10, R45 ;  /* 0x00000010ff1e7819 */ /* 0x000fe2000001162d */
        /* <DEDUP_REMOVED lines=33> */
[----:B------:R-:W-:Y:S02]  /*10b50*/  HADD2.F32 R27, -RZ, R71.H0_H0 ;  /* 0x20000047ff1b7230 */ /* 0x000fe40000004100 */
        /* <DEDUP_REMOVED lines=48> */
.L_x_2386:
[----:B------:R-:W-:Y:S05]  /*10e60*/  BSYNC B1 ;  /* 0x0000000000017941 */ /* 0x000fea0003800000 */
.L_x_2385:
        /* <DEDUP_REMOVED lines=20> */
[----:B------:R-:W-:Y:S02]  /*10fb0*/  LEA R12, R9, R18, 0x1 ;  /* 0x00000012090c7211 */ /* 0x000fe400078e08ff */
[----:B------:R-:W-:Y:S02]  /*10fc0*/  SHF.R.U32.HI R66, RZ, 0x10, R67 ;  /* 0x00000010ff427819 */ /* 0x000fe40000011643 */
[----:B------:R-:W-:Y:S01]  /*10fd0*/  SHF.R.U32.HI R50, RZ, 0x10, R51 ;  /* 0x00000010ff327819 */ /* 0x000fe20000011633 */
[----:B------:R-:W1:Y:S01]  /*10fe0*/  LDS.128 R8, [R12+0x10400] ;  /* 0x010400000c087984 */ /* 0x000e620000000c00 */
[----:B------:R-:W-:Y:S01]  /*10ff0*/  SHF.R.U64 R35, R48, 0x10, R49 ;  /* 0x0000001030237819 */ /* 0x000fe20000001231 */
        /* <DEDUP_REMOVED lines=70> */
.L_x_2352:
[----:B------:R-:W-:Y:S05]  /*11460*/  BSYNC B0 ;  /* 0x0000000000007941 */ /* 0x000fea0003800000 */
.L_x_2324:
        /* <DEDUP_REMOVED lines=8> */
.L_x_2322:
[----:B------:R-:W2:Y:S02]  /*114f0*/  LDL R0, [R1+0x38] ;  /* 0x0000380001007983 */ /* 0x000ea40000100800 */
[----:B--2---:R-:W-:-:S13]  /*11500*/  R2UR UR4, R0 ;  /* 0x00000000000472ca */ /* 0x004fda00000e0000 */
[----:B------:R-:W-:-:S05]  /*11510*/  IMAD.U32 R0, RZ, RZ, UR4 ;  /* 0x00000004ff007e24 */ /* 0x000fca000f8e00ff */
[----:B------:R-:W-:-:S13]  /*11520*/  ISETP.NE.AND P0, PT, R0, 0x3, PT ;  /* 0x000000030000780c */ /* 0x000fda0003f05270 */
[----:B------:R-:W-:Y:S05]  /*11530*/  @!P0 BRA `(.L_x_2387) ;  /* 0x0000000000048947 */ /* 0x000fea0003800000 */
[----:B------:R-:W-:Y:S01]  /*11540*/  BPT.TRAP 0x1 ;  /* 0x000000040000795c */ /* 0x000fe20000300000 */
.L_x_2387:
[----:B------:R-:W-:Y:S01]  /*11550*/  IMAD R0, R185, 0x8, R18 ;  /* 0x00000008b9007824 */ /* 0x000fe200078e0212 */
[----:B01----:R-:W-:-:S04]  /*11560*/  SHF.L.U32 R3, R188, 0x1f, RZ ;  /* 0x0000001fbc037819 */ /* 0x003fc800000006ff */
[----:B------:R0:W1:Y:S01]  /*11570*/  SYNCS.PHASECHK.TRANS64.TRYWAIT P2, [R0+URZ+0x34830], R3 ;  /* 0x03483003000075a7 */ /* 0x000062000804017f */
[----:B------:R-:W-:Y:S05]  /*11580*/  @!P0 BRA `(.L_x_2388) ;  /* 0x0000000000048947 */ /* 0x000fea0003800000 */
[----:B------:R-:W-:Y:S01]  /*11590*/  BPT.TRAP 0x1 ;  /* 0x000000040000795c */ /* 0x000fe20000300000 */
.L_x_2388:
[----:B---34-:R-:W2:Y:S01]  /*115a0*/  S2R R4, SR_TID.X ;  /* 0x0000000000047919 */ /* 0x018ea20000002100 */
[----:B------:R-:W-:Y:S02]  /*115b0*/  MOV R151, RZ ;  /* 0x000000ff00977202 */ /* 0x000fe40000000f00 */
[----:B--2---:R-:W-:-:S04]  /*115c0*/  LOP3.LUT R4, R4, 0x7f, RZ, 0xc0, !PT ;  /* 0x0000007f04047812 */ /* 0x004fc800078ec0ff */
[----:B------:R-:W-:Y:S01]  /*115d0*/  ISETP.NE.AND P1, PT, R4, RZ, PT ;  /* 0x000000ff0400720c */ /* 0x000fe20003f25270 */
[----:B-1----:R-:W-:-:S12]  /*115e0*/  @P2 BRA `(.L_x_2389) ;  /* 0x0000000000082947 */ /* 0x002fd80003800000 */
[----:B------:R-:W1:Y:S02]  /*115f0*/  SYNCS.PHASECHK.TRANS64.TRYWAIT P2, [R0+URZ+0x34830], R3 ;  /* 0x03483003000075a7 */ /* 0x000e64000804017f */
[----:B-1----:R-:W-:Y:S05]  /*11600*/  @!P2 BRA `(.L_x_2390) ;  /* 0x000001300084a947 */ /* 0x002fea0003800000 */
.L_x_2389:
[----:B------:R-:W-:Y:S05]  /*11610*/  WARPSYNC.ALL ;  /* 0x0000000000007948 */ /* 0x000fea0003800000 */
[----:B01----:R-:W-:Y:S01]  /*11620*/  VIADD R3, R18, 0x1c400 ;  /* 0x0001c40012037836 */ /* 0x003fe20000000000 */
[----:B------:R-:W-:Y:S01]  /*11630*/  R2UR UR4, R2 ;  /* 0x00000000020472ca */ /* 0x000fe200000e0000 */
[----:B------:R-:W-:Y:S01]  /*11640*/  WARPGROUP.ARRIVE ;  /* 0x00000000000079c5 */ /* 0x000fe20000000000 */
[----:B------:R-:W-:Y:S01]  /*11650*/  UMOV UR9, 0x40000040 ;  /* 0x4000004000097882 */ /* 0x000fe20000000000 */
[----:B------:R-:W-:Y:S01]  /*11660*/  MOV R7, 0x40000040 ;  /* 0x4000004000077802 */ /* 0x000fe20000000f00 */
[----:B------:R-:W-:Y:S01]  /*11670*/  IMAD.U32 R9, RZ, RZ, UR9 ;  /* 0x00000009ff097e24 */ /* 0x000fe2000f8e00ff */
[----:B------:R-:W-:Y:S01]  /*11680*/  SHF.R.U32.HI R3, RZ, 0x4, R3 ;  /* 0x00000004ff037819 */ /* 0x000fe20000011603 */
[----:B------:R-:W-:Y:S01]  /*11690*/  UMOV UR53, 0x40000040 ;  /* 0x4000004000357882 */ /* 0x000fe20000000000 */
[----:B------:R-:W-:Y:S01]  /*116a0*/  UMOV UR49, 0x40000040 ;  /* 0x4000004000317882 */ /* 0x000fe20000000000 */
[----:B------:R-:W-:Y:S01]  /*116b0*/  UMOV UR45, 0x40000040 ;  /* 0x40000040002d7882 */ /* 0x000fe20000000000 */
[----:B------:R-:W-:Y:S01]  /*116c0*/  LOP3.LUT R3, R3, 0x3fff, RZ, 0xc0, !PT ;  /* 0x00003fff03037812 */ /* 0x000fe200078ec0ff */
[----:B------:R-:W-:Y:S01]  /*116d0*/  UMOV UR41, 0x40000040 ;  /* 0x4000004000297882 */ /* 0x000fe20000000000 */
[----:B------:R-:W-:Y:S01]  /*116e0*/  UMOV UR37, 0x40000040 ;  /* 0x4000004000257882 */ /* 0x000fe20000000000 */
[----:B------:R-:W-:Y:S01]  /*116f0*/  IMAD R88, R193, 0x80, R203 ;  /* 0x00000080c1587824 */ /* 0x000fe200078e02cb */
[----:B------:R-:W-:Y:S01]  /*11700*/  LOP3.LUT R5, R3, 0x10000, RZ, 0xfc, !PT ;  /* 0x0001000003057812 */ /* 0x000fe200078efcff */
[----:B------:R-:W-:Y:S01]  /*11710*/  IMAD.MOV.U32 R3, RZ, RZ, 0x40000040 ;  /* 0x40000040ff037424 */ /* 0x000fe200078e00ff */
[----:B------:R-:W-:Y:S01]  /*11720*/  ULOP3.LUT UR4, UR4, 0x10000, URZ, 0xfc, !UPT ;  /* 0x0001000004047892 */ /* 0x000fe2000f8efc3f */
[----:B------:R-:W-:Y:S01]  /*11730*/  @!P1 IADD3 R0, R0, 0x34840, RZ ;  /* 0x0003484000009810 */ /* 0x000fe20007ffe0ff */
[----:B------:R-:W-:Y:S01]  /*11740*/  BSSY B0, `(.L_x_2391) ;  /* 0x0000684000007945 */ /* 0x000fe20003800000 */
[----:B------:R-:W-:Y:S01]  /*11750*/  IMAD R2, R185, 0xc00, R5 ;  /* 0x00000c00b9027824 */ /* 0x000fe200078e0205 */
[----:B------:R-:W-:Y:S01]  /*11760*/  R2UR UR11, R3 ;  /* 0x00000000030b72ca */ /* 0x000fe200000e0000 */
[----:B------:R-:W-:Y:S01]  /*11770*/  UIADD3 UR5, UR4, 0x2, URZ ;  /* 0x0000000204057890 */ /* 0x000fe2000fffe03f */
[----:B------:R-:W-:Y:S01]  /*11780*/  IMAD.MOV.U32 R3, RZ, RZ, 0x40000040 ;  /* 0x40000040ff037424 */ /* 0x000fe200078e00ff */
[----:B------:R-:W-:Y:S01]  /*11790*/  UMOV UR8, UR4 ;  /* 0x0000000400087c82 */ /* 0x000fe20008000000 */
[C---:B------:R-:W-:Y:S01]  /*117a0*/  R2UR UR10, R2.reuse ;  /* 0x00000000020a72ca */ /* 0x040fe200000e0000 */
[----:B------:R-:W-:Y:S01]  /*117b0*/  VIADD R6, R2, 0x2 ;  /* 0x0000000202067836 */ /* 0x000fe20000000000 */
[----:B------:R-:W-:Y:S01]  /*117c0*/  MOV R8, UR8 ;  /* 0x0000000800087c02 */ /* 0x000fe20008000f00 */
[----:B------:R-:W-:Y:S01]  /*117d0*/  UIADD3 UR52, UR4, 0x406, URZ ;  /* 0x0000040604347890 */ /* 0x000fe2000fffe03f */
[----:B------:R-:W-:Y:S01]  /*117e0*/  R2UR UR39, R3 ;  /* 0x00000000032772ca */ /* 0x000fe200000e0000 */
[----:B------:R-:W-:Y:S01]  /*117f0*/  UIADD3 UR48, UR4, 0x800, URZ ;  /* 0x0000080004307890 */ /* 0x000fe2000fffe03f */
[----:B------:R-:W-:Y:S01]  /*11800*/  @!P1 PRMT R0, RZ, 0x654, R0 ;  /* 0x00000654ff009816 */ /* 0x000fe20000000000 */
[----:B------:R0:W-:Y:S01]  /*11810*/  STL.64 [R1+0x30], R8 ;  /* 0x0000300801007387 */ /* 0x0001e20000100a00 */
[----:B------:R-:W-:Y:S01]  /*11820*/  UIADD3 UR44, UR4, 0x802, URZ ;  /* 0x00000802042c7890 */ /* 0x000fe2000fffe03f */
[--C-:B------:R-:W-:Y:S01]  /*11830*/  IMAD.MOV.U32 R149, RZ, RZ, R151.reuse ;  /* 0x000000ffff957224 */ /* 0x100fe200078e0097 */
[----:B------:R-:W-:Y:S01]  /*11840*/  UIADD3 UR40, UR4, 0x804, URZ ;  /* 0x0000080404287890 */ /* 0x000fe2000fffe03f */
[-C--:B------:R-:W-:Y:S01]  /*11850*/  MOV R148, R151.reuse ;  /* 0x0000009700947202 */ /* 0x080fe20000000f00 */
[----:B------:R-:W-:Y:S01]  /*11860*/  UIADD3 UR36, UR4, 0x806, URZ ;  /* 0x0000080604247890 */ /* 0x000fe2000fffe03f */
        /* <DEDUP_REMOVED lines=8> */
[----:B0-----:R-:W-:Y:S01]  /*118f0*/  IMAD.U32 R8, RZ, RZ, UR8 ;  /* 0x00000008ff087e24 */ /* 0x001fe2000f8e00ff */
[-C--:B------:R-:W-:Y:S01]  /*11900*/  MOV R145, R151.reuse ;  /* 0x0000009700917202 */ /* 0x080fe20000000f00 */
[----:B------:R-:W-:Y:S01]  /*11910*/  IMAD.U32 R9, RZ, RZ, UR9 ;  /* 0x00000009ff097e24 */ /* 0x000fe2000f8e00ff */
[-C--:B------:R-:W-:Y:S01]  /*11920*/  MOV R142, R151.reuse ;  /* 0x00000097008e7202 */ /* 0x080fe20000000f00 */
[--C-:B------:R-:W-:Y:S01]  /*11930*/  IMAD.MOV.U32 R147, RZ, RZ, R151.reuse ;  /* 0x000000ffff937224 */ /* 0x100fe200078e0097 */
[-C--:B------:R-:W-:Y:S01]  /*11940*/  MOV R139, R151.reuse ;  /* 0x00000097008b7202 */ /* 0x080fe20000000f00 */
[--C-:B-----5:R-:W-:Y:S01]  /*11950*/  IMAD.MOV.U32 R146, RZ, RZ, R151.reuse ;  /* 0x000000ffff927224 */ /* 0x120fe200078e0097 */
        /* <DEDUP_REMOVED lines=48> */
[----:B------:R-:W-:Y:S01]  /*11c60*/  VIADD R6, R2, 0x6 ;  /* 0x0000000602067836 */ /* 0x000fe20000000000 */
[----:B------:R-:W-:Y:S01]  /*11c70*/  UIADD3 UR5, UR4, 0x6, URZ ;  /* 0x0000000604057890 */ /* 0x000fe2000fffe03f */
[----:B------:R-:W-:Y:S01]  /*11c80*/  IMAD.MOV.U32 R7, RZ, RZ, 0x40000040 ;  /* 0x40000040ff077424 */ /* 0x000fe200078e00ff */
        /* <DEDUP_REMOVED lines=11> */
[----:B------:R-:W-:Y:S01]  /*11d40*/  MOV R7, 0x40000040 ;  /* 0x4000004000077802 */ /* 0x000fe20000000f00 */
        /* <DEDUP_REMOVED lines=14> */
[----:B0-----:R-:W-:Y:S02]  /*11e30*/  IMAD.U32 R8, RZ, RZ, UR8 ;  /* 0x00000008ff087e24 */ /* 0x001fe4000f8e00ff */
        /* <DEDUP_REMOVED lines=25> */
[----:B0-----:R-:W-:Y:S01]  /*11fd0*/  IMAD.U32 R9, RZ, RZ, UR9 ;  /* 0x00000009ff097e24 */ /* 0x001fe2000f8e00ff */
[----:B------:R-:W-:Y:S01]  /*11fe0*/  MOV R8, UR8 ;  /* 0x0000000800087c02 */ /* 0x000fe20008000f00 */
[----:B------:R-:W-:Y:S01]  /*11ff0*/  ULDC UR5, c[0x0][0x988] ;  /* 0x0002620000057ab9 */ /* 0x000fe20000000800 */
[----:B------:R-:W-:Y:S01]  /*12000*/  R2UR UR54, R6 ;  /* 0x00000000063672ca */ /* 0x000fe200000e0000 */
[----:B------:R-:W-:Y:S01]  /*12010*/  VIADD R6, R2, 0x800 ;  /* 0x0000080002067836 */ /* 0x000fe20000000000 */
[----:B------:R-:W-:Y:S01]  /*12020*/  R2UR UR55, R7 ;  /* 0x00000000073772ca */ /* 0x000fe200000e0000 */
[----:B------:R-:W-:Y:S01]  /*12030*/  IMAD.MOV.U32 R7, RZ, RZ, 0x40000040 ;  /* 0x40000040ff077424 */ /* 0x000fe200078e00ff */
[----:B------:R0:W-:Y:S02]  /*12040*/  STL.64 [R1], R8 ;  /* 0x0000000801007387 */ /* 0x0001e40000100a00 */
[----:B------:R-:W-:-:S02]  /*12050*/  R2UR UR50, R6 ;  /* 0x00000000063272ca */ /* 0x000fc400000e0000 */
[----:B------:R-:W-:Y:S01]  /*12060*/  R2UR UR51, R7 ;  /* 0x00000000073372ca */ /* 0x000fe200000e0000 */
[----:B------:R-:W-:Y:S01]  /*12070*/  IMAD.MOV.U32 R7, RZ, RZ, 0x40000040 ;  /* 0x40000040ff077424 */ /* 0x000fe200078e00ff */
[----:B------:R-:W-:-:S04]  /*12080*/  IADD3 R6, R2, 0x802, RZ ;  /* 0x0000080202067810 */ /* 0x000fc80007ffe0ff */
[----:B------:R-:W-:Y:S01]  /*12090*/  R2UR UR46, R6 ;  /* 0x00000000062e72ca */ /* 0x000fe200000e0000 */
[C---:B------:R-:W-:Y:S01]  /*120a0*/  VIADD R6, R2.reuse, 0x804 ;  /* 0x0000080402067836 */ /* 0x040fe20000000000 */
[----:B------:R-:W-:Y:S01]  /*120b0*/  R2UR UR47, R7 ;  /* 0x00000000072f72ca */ /* 0x000fe200000e0000 */
[----:B------:R-:W-:Y:S01]  /*120c0*/  VIADD R2, R2, 0x806 ;  /* 0x0000080602027836 */ /* 0x000fe20000000000 */
[----:B------:R-:W-:Y:S02]  /*120d0*/  MOV R7, 0x40000040 ;  /* 0x4000004000077802 */ /* 0x000fe40000000f00 */
[----:B------:R-:W-:Y:S02]  /*120e0*/  R2UR UR42, R6 ;  /* 0x00000000062a72ca */ /* 0x000fe400000e0000 */
[----:B------:R-:W-:Y:S02]  /*120f0*/  R2UR UR43, R7 ;  /* 0x00000000072b72ca */ /* 0x000fe400000e0000 */
[----:B------:R-:W-:-:S02]  /*12100*/  R2UR UR38, R2 ;  /* 0x00000000022672ca */ /* 0x000fc400000e0000 */
[----:B0-----:R-:W-:Y:S01]  /*12110*/  MOV R9, 0xffffff80 ;  /* 0xffffff8000097802 */ /* 0x001fe20000000f00 */
        /* <DEDUP_REMOVED lines=25> */
[----:B------:R-:W-:Y:S02]  /*122b0*/  IMAD R36, R150, R9, 0x80 ;  /* 0x0000008096247424 */ /* 0x000fe400078e0209 */
[----:B------:R-:W-:Y:S01]  /*122c0*/  FMUL.FTZ R27, R27, UR4 ;  /* 0x000000041b1b7c20 */ /* 0x000fe20008410000 */
[----:B------:R-:W-:Y:S01]  /*122d0*/  FMUL.FTZ R8, R33, UR4 ;  /* 0x0000000421087c20 */ /* 0x000fe20008410000 */
[----:B------:R0:W-:Y:S01]  /*122e0*/  MUFU.TANH R100, R31 ;  /* 0x0000001f00647308 */ /* 0x0001e20000002400 */
[----:B------:R-:W-:Y:S01]  /*122f0*/  FMUL.FTZ R26, R26, UR4 ;  /* 0x000000041a1a7c20 */ /* 0x000fe20008410000 */
[----:B------:R-:W-:Y:S01]  /*12300*/  FMUL.FTZ R30, R30, UR4 ;  /* 0x000000041e1e7c20 */ /* 0x000fe20008410000 */
[----:B------:R-:W-:Y:S01]  /*12310*/  FMUL.FTZ R34, R34, UR4 ;  /* 0x0000000422227c20 */ /* 0x000fe20008410000 */
[----:B------:R-:W-:Y:S01]  /*12320*/  FMUL.FTZ R14, R41, UR4 ;  /* 0x00000004290e7c20 */ /* 0x000fe20008410000 */
[----:B------:R-:W-:Y:S01]  /*12330*/  FMUL.FTZ R35, R35, UR4 ;  /* 0x0000000423237c20 */ /* 0x000fe20008410000 */
[----:B------:R-:W-:Y:S01]  /*12340*/  FMUL.FTZ R38, R38, UR4 ;  /* 0x0000000426267c20 */ /* 0x000fe20008410000 */
[----:B------:R-:W-:Y:S01]  /*12350*/  FMUL.FTZ R39, R39, UR4 ;  /* 0x0000000427277c20 */ /* 0x000fe20008410000 */
[----:B------:R1:W-:Y:S01]  /*12360*/  MUFU.TANH R33, R27 ;  /* 0x0000001b00217308 */ /* 0x0003e20000002400 */
[----:B0-----:R-:W-:-:S02]  /*12370*/  IMAD.IADD R31, R195, 0x1, R36 ;  /* 0x00000001c31f7824 */ /* 0x001fc400078e0224 */
[----:B------:R-:W-:Y:S01]  /*12380*/  FMUL.FTZ R11, R37, UR4 ;  /* 0x00000004250b7c20 */ /* 0x000fe20008410000 */
[----:B------:R-:W-:Y:S01]  /*12390*/  FMUL.FTZ R42, R42, UR4 ;  /* 0x000000042a2a7c20 */ /* 0x000fe20008410000 */
[----:B------:R-:W-:Y:S01]  /*123a0*/  FMUL.FTZ R43, R43, UR4 ;  /* 0x000000042b2b7c20 */ /* 0x000fe20008410000 */
[----:B------:R-:W-:Y:S01]  /*123b0*/  FMUL.FTZ R15, R45, UR4 ;  /* 0x000000042d0f7c20 */ /* 0x000fe20008410000 */
[----:B------:R-:W-:Y:S01]  /*123c0*/  FMUL.FTZ R46, R46, UR4 ;  /* 0x000000042e2e7c20 */ /* 0x000fe20008410000 */
[----:B------:R-:W-:Y:S01]  /*123d0*/  FMUL.FTZ R47, R47, UR4 ;  /* 0x000000042f2f7c20 */ /* 0x000fe20008410000 */
[----:B------:R-:W0:Y:S01]  /*123e0*/  MUFU.TANH R26, R26 ;  /* 0x0000001a001a7308 */ /* 0x000e220000002400 */
[--C-:B-1----:R-:W-:Y:S01]  /*123f0*/  IADD3 R27, -R192, 0x1, R31.reuse ;  /* 0x00000001c01b7810 */ /* 0x102fe20007ffe11f */
[----:B------:R-:W-:Y:S02]  /*12400*/  IMAD R31, R202, -0x2, R31 ;  /* 0xfffffffeca1f7824 */ /* 0x000fe400078e021f */
[----:B------:R-:W-:Y:S01]  /*12410*/  FMUL.FTZ R50, R50, UR4 ;  /* 0x0000000432327c20 */ /* 0x000fe20008410000 */
[----:B------:R-:W-:Y:S01]  /*12420*/  FMUL.FTZ R51, R51, UR4 ;  /* 0x0000000433337c20 */ /* 0x000fe20008410000 */
[----:B------:R-:W-:Y:S01]  /*12430*/  FMUL.FTZ R66, R66, UR4 ;  /* 0x0000000442427c20 */ /* 0x000fe20008410000 */
[----:B------:R-:W-:-:S02]  /*12440*/  IMAD R27, R202, -0x2, R27 ;  /* 0xfffffffeca1b7824 */ /* 0x000fc400078e021b */
[----:B------:R-:W-:Y:S01]  /*12450*/  FMUL.FTZ R54, R54, UR4 ;  /* 0x0000000436367c20 */ /* 0x000fe20008410000 */
[----:B------:R-:W1:Y:S01]  /*12460*/  MUFU.TANH R30, R30 ;  /* 0x0000001e001e7308 */ /* 0x000e620000002400 */
[----:B------:R-:W-:Y:S01]  /*12470*/  FMUL.FTZ R62, R62, UR4 ;  /* 0x000000043e3e7c20 */ /* 0x000fe20008410000 */
[----:B------:R-:W-:Y:S01]  /*12480*/  FMUL.FTZ R55, R55, UR4 ;  /* 0x0000000437377c20 */ /* 0x000fe20008410000 */
[----:B------:R-:W-:Y:S01]  /*12490*/  IADD3 R36, R27, 0x8, R88 ;  /* 0x000000081b247810 */ /* 0x000fe20007ffe058 */
[----:B------:R-:W-:Y:S01]  /*124a0*/  FMUL.FTZ R58, R58, UR4 ;  /* 0x000000043a3a7c20 */ /* 0x000fe20008410000 */
[----:B------:R-:W-:Y:S01]  /*124b0*/  FMUL.FTZ R12, R40, UR4 ;  /* 0x00000004280c7c20 */ /* 0x000fe20008410000 */
[----:B------:R-:W-:Y:S01]  /*124c0*/  FMUL.FTZ R59, R59, UR4 ;  /* 0x000000043b3b7c20 */ /* 0x000fe20008410000 */
[----:B------:R-:W-:Y:S01]  /*124d0*/  VIMNMX R41, R31, R36, PT ;  /* 0x000000241f297248 */ /* 0x000fe20003fe0100 */
[----:B------:R-:W2:Y:S01]  /*124e0*/  MUFU.TANH R34, R34 ;  /* 0x0000002200227308 */ /* 0x000ea20000002400 */
[----:B------:R-:W-:Y:S01]  /*124f0*/  FMUL.FTZ R63, R63, UR4 ;  /* 0x000000043f3f7c20 */ /* 0x000fe20008410000 */
[----:B------:R-:W-:Y:S01]  /*12500*/  FMUL.FTZ R67, R67, UR4 ;  /* 0x0000000443437c20 */ /* 0x000fe20008410000 */
[C---:B------:R-:W-:Y:S01]  /*12510*/  ISETP.GT.AND P2, PT, R41.reuse, RZ, PT ;  /* 0x000000ff2900720c */ /* 0x040fe20003f44270 */
[----:B------:R-:W-:Y:S01]  /*12520*/  FMUL.FTZ R13, R44, UR4 ;  /* 0x000000042c0d7c20 */ /* 0x000fe20008410000 */
[C---:B------:R-:W-:Y:S01]  /*12530*/  ISETP.GT.AND P3, PT, R41.reuse, 0x1, PT ;  /* 0x000000012900780c */ /* 0x040fe20003f64270 */
[----:B------:R-:W-:Y:S01]  /*12540*/  FMUL.FTZ R70, R70, UR4 ;  /* 0x0000000446467c20 */ /* 0x000fe20008410000 */
[----:B------:R-:W-:Y:S01]  /*12550*/  ISETP.GT.AND P4, PT, R41, 0x8, PT ;  /* 0x000000082900780c */ /* 0x000fe20003f84270 */
[----:B------:R-:W3:Y:S01]  /*12560*/  MUFU.TANH R35, R35 ;  /* 0x0000002300237308 */ /* 0x000ee20000002400 */
[----:B0-----:R-:W-:Y:S01]  /*12570*/  FSEL R102, R26, -INF , P2 ;  /* 0xff8000001a667808 */ /* 0x001fe20001000000 */
[----:B------:R-:W-:Y:S01]  /*12580*/  FMUL.FTZ R20, R48, UR4 ;  /* 0x0000000430147c20 */ /* 0x000fe20008410000 */
[----:B------:R-:W-:Y:S01]  /*12590*/  FSEL R33, R33, -INF , P3 ;  /* 0xff80000021217808 */ /* 0x000fe20001800000 */
[----:B------:R-:W-:Y:S01]  /*125a0*/  FMUL.FTZ R71, R71, UR4 ;  /* 0x0000000447477c20 */ /* 0x000fe20008410000 */
[C---:B------:R-:W-:Y:S01]  /*125b0*/  ISETP.GT.AND P2, PT, R41.reuse, 0x9, PT ;  /* 0x000000092900780c */ /* 0x040fe20003f44270 */
[----:B------:R-:W-:Y:S01]  /*125c0*/  FMUL.FTZ R2, R24, UR4 ;  /* 0x0000000418027c20 */ /* 0x000fe20008410000 */
[----:B-1----:R-:W-:Y:S01]  /*125d0*/  FSEL R104, R30, -INF , P4 ;  /* 0xff8000001e687808 */ /* 0x002fe20002000000 */
[----:B------:R-:W0:Y:S01]  /*125e0*/  MUFU.TANH R38, R38 ;  /* 0x0000002600267308 */ /* 0x000e220000002400 */
[----:B------:R-:W-:Y:S01]  /*125f0*/  FMNMX.FTZ R37, R102, R33, !PT ;  /* 0x0000002166257209 */ /* 0x000fe20007810000 */
[----:B------:R-:W-:Y:S01]  /*12600*/  FMUL.FTZ R24, R52, UR4 ;  /* 0x0000000434187c20 */ /* 0x000fe20008410000 */
[----:B------:R-:W-:Y:S01]  /*12610*/  ISETP.GT.AND P3, PT, R41, 0x10, PT ;  /* 0x000000102900780c */ /* 0x000fe20003f64270 */
[----:B------:R-:W-:Y:S01]  /*12620*/  FMUL.FTZ R74, R74, UR4 ;  /* 0x000000044a4a7c20 */ /* 0x000fe20008410000 */
[----:B------:R-:W-:Y:S01]  /*12630*/  FSEL R100, R100, -INF , P2 ;  /* 0xff80000064647808 */ /* 0x000fe20001000000 */
[----:B------:R-:W-:Y:S01]  /*12640*/  FMUL.FTZ R6, R29, UR4 ;  /* 0x000000041d067c20 */ /* 0x000fe20008410000 */
[----:B------:R-:W-:Y:S01]  /*12650*/  FMNMX.FTZ R37, R104, R37, !PT ;  /* 0x0000002568257209 */ /* 0x000fe20007810000 */
[----:B------:R-:W1:Y:S01]  /*12660*/  MUFU.TANH R39, R39 ;  /* 0x0000002700277308 */ /* 0x000e620000002400 */
[----:B------:R-:W-:Y:S01]  /*12670*/  ISETP.GT.AND P2, PT, R41, 0x11, PT ;  /* 0x000000112900780c */ /* 0x000fe20003f44270 */
[----:B------:R-:W-:Y:S01]  /*12680*/  FMUL.FTZ R75, R75, UR4 ;  /* 0x000000044b4b7c20 */ /* 0x000fe20008410000 */
[----:B--2---:R-:W-:Y:S01]  /*12690*/  FSEL R98, R34, -INF , P3 ;  /* 0xff80000022627808 */ /* 0x004fe20001800000 */
[----:B------:R-:W-:Y:S01]  /*126a0*/  FMUL.FTZ R29, R56, UR4 ;  /* 0x00000004381d7c20 */ /* 0x000fe20008410000 */
[----:B------:R-:W-:Y:S01]  /*126b0*/  FMNMX.FTZ R45, R100, R37, !PT ;  /* 0x00000025642d7209 */ /* 0x000fe20007810000 */
[----:B------:R-:W-:Y:S01]  /*126c0*/  FMUL.FTZ R78, R78, UR4 ;  /* 0x000000044e4e7c20 */ /* 0x000fe20008410000 */
[----:B------:R-:W-:Y:S01]  /*126d0*/  ISETP.GT.AND P3, PT, R41, 0x18, PT ;  /* 0x000000182900780c */ /* 0x000fe20003f64270 */
[----:B------:R-:W2:Y:S01]  /*126e0*/  MUFU.TANH R42, R42 ;  /* 0x0000002a002a7308 */ /* 0x000ea20000002400 */
[----:B---3--:R-:W-:Y:S01]  /*126f0*/  FSEL R96, R35, -INF , P2 ;  /* 0xff80000023607808 */ /* 0x008fe20001000000 */
[----:B------:R-:W-:Y:S01]  /*12700*/  FMUL.FTZ R79, R79, UR4 ;  /* 0x000000044f4f7c20 */ /* 0x000fe20008410000 */
[----:B------:R-:W-:Y:S01]  /*12710*/  FMNMX.FTZ R45, R98, R45, !PT ;  /* 0x0000002d622d7209 */ /* 0x000fe20007810000 */
[----:B------:R-:W-:Y:S01]  /*12720*/  FMUL.FTZ R82, R82, UR4 ;  /* 0x0000000452527c20 */ /* 0x000fe20008410000 */
[----:B------:R-:W-:Y:S01]  /*12730*/  ISETP.GT.AND P2, PT, R41, 0x19, PT ;  /* 0x000000192900780c */ /* 0x000fe20003f44270 */
[----:B------:R-:W-:Y:S01]  /*12740*/  FMUL.FTZ R83, R83, UR4 ;  /* 0x0000000453537c20 */ /* 0x000fe20008410000 */
[----:B0-----:R-:W-:Y:S01]  /*12750*/  FSEL R92, R38, -INF , P3 ;  /* 0xff800000265c7808 */ /* 0x001fe20001800000 */
[----:B------:R-:W0:Y:S01]  /*12760*/  MUFU.TANH R43, R43 ;  /* 0x0000002b002b7308 */ /* 0x000e220000002400 */
[----:B------:R-:W-:Y:S01]  /*12770*/  FMNMX.FTZ R45, R96, R45, !PT ;  /* 0x0000002d602d7209 */ /* 0x000fe20007810000 */
[----:B------:R-:W-:Y:S01]  /*12780*/  FMUL.FTZ R86, R86, UR4 ;  /* 0x0000000456567c20 */ /* 0x000fe20008410000 */
[----:B------:R-:W-:Y:S01]  /*12790*/  ISETP.GT.AND P3, PT, R41, 0x20, PT ;  /* 0x000000202900780c */ /* 0x000fe20003f64270 */
[----:B------:R-:W-:Y:S01]  /*127a0*/  FMUL.FTZ R87, R87, UR4 ;  /* 0x0000000457577c20 */ /* 0x000fe20008410000 */
[----:B-1----:R-:W-:Y:S01]  /*127b0*/  FSEL R94, R39, -INF , P2 ;  /* 0xff800000275e7808 */ /* 0x002fe20001000000 */
[----:B------:R-:W-:Y:S01]  /*127c0*/  FMUL.FTZ R64, R64, UR4 ;  /* 0x0000000440407c20 */ /* 0x000fe20008410000 */
[----:B------:R-:W-:Y:S01]  /*127d0*/  FMNMX.FTZ R45, R92, R45, !PT ;  /* 0x0000002d5c2d7209 */ /* 0x000fe20007810000 */
[----:B------:R-:W-:Y:S01]  /*127e0*/  MUFU.TANH R46, R46 ;  /* 0x0000002e002e7308 */ /* 0x000fe20000002400 */
[----:B------:R-:W-:Y:S01]  /*127f0*/  ISETP.GT.AND P2, PT, R41, 0x21, PT ;  /* 0x000000212900780c */ /* 0x000fe20003f44270 */
[----:B------:R-:W-:Y:S01]  /*12800*/  FMUL.FTZ R3, R25, UR4 ;  /* 0x0000000419037c20 */ /* 0x000fe20008410000 */
[----:B--2---:R-:W-:Y:S01]  /*12810*/  FSEL R90, R42, -INF , P3 ;  /* 0xff8000002a5a7808 */ /* 0x004fe20001800000 */
[----:B------:R-:W-:Y:S01]  /*12820*/  FMUL.FTZ R4, R28, UR4 ;  /* 0x000000041c047c20 */ /* 0x000fe20008410000 */
[----:B------:R-:W-:Y:S01]  /*12830*/  FMNMX.FTZ R45, R94, R45, !PT ;  /* 0x0000002d5e2d7209 */ /* 0x000fe20007810000 */
[----:B------:R-:W-:Y:S01]  /*12840*/  FMUL.FTZ R7, R32, UR4 ;  /* 0x0000000420077c20 */ /* 0x000fe20008410000 */
[----:B------:R-:W-:Y:S01]  /*12850*/  ISETP.GT.AND P3, PT, R41, 0x28, PT ;  /* 0x000000282900780c */ /* 0x000fe20003f64270 */
[----:B------:R-:W1:Y:S01]  /*12860*/  MUFU.TANH R47, R47 ;  /* 0x0000002f002f7308 */ /* 0x000e620000002400 */
[----:B------:R-:W-:Y:S01]  /*12870*/  FMNMX.FTZ R45, R90, R45, !PT ;  /* 0x0000002d5a2d7209 */ /* 0x000fe20007810000 */
[----:B------:R-:W-:Y:S01]  /*12880*/  FMUL.FTZ R76, R76, UR4 ;  /* 0x000000044c4c7c20 */ /* 0x000fe20008410000 */
[----:B------:R-:W-:Y:S01]  /*12890*/  VIADDMNMX R27, R88, R27, R31, PT ;  /* 0x0000001b581b7246 */ /* 0x000fe2000380011f */
[----:B------:R-:W-:Y:S01]  /*128a0*/  FMUL.FTZ R68, R68, UR4 ;  /* 0x0000000444447c20 */ /* 0x000fe20008410000 */
[----:B------:R-:W-:Y:S01]  /*128b0*/  FMUL.FTZ R72, R72, UR4 ;  /* 0x0000000448487c20 */ /* 0x000fe20008410000 */
[----:B------:R-:W-:Y:S01]  /*128c0*/  FMUL.FTZ R80, R80, UR4 ;  /* 0x0000000450507c20 */ /* 0x000fe20008410000 */
[----:B------:R-:W-:Y:S01]  /*128d0*/  ISETP.GT.AND P4, PT, R27, 0x8, PT ;  /* 0x000000081b00780c */ /* 0x000fe20003f84270 */
        /* <DEDUP_REMOVED lines=9> */
[----:B------:R-:W-:Y:S01]  /*12970*/  FMUL.FTZ R73, R73, UR4 ;  /* 0x0000000449497c20 */ /* 0x000fe20008410000 */
[----:B------:R-:W-:Y:S01]  /*12980*/  FMUL.FTZ R77, R77, UR4 ;  /* 0x000000044d4d7c20 */ /* 0x000fe20008410000 */
[----:B------:R-:W-:Y:S01]  /*12990*/  FMUL.FTZ R81, R81, UR4 ;  /* 0x0000000451517c20 */ /* 0x000fe20008410000 */
[----:B------:R-:W-:Y:S01]  /*129a0*/  FMUL.FTZ R85, R85, UR4 ;  /* 0x0000000455557c20 */ /* 0x000fe20008410000 */
[----:B------:R4:W-:Y:S03]  /*129b0*/  @!P1 SYNCS.ARRIVE.TRANS64.RED.A1T0 RZ, [R0+URZ], RZ ;  /* 0x000000ff00ff99a7 */ /* 0x0009e6000810043f */
[----:B------:R0:W-:Y:S08]  /*129c0*/  MUFU.TANH R37, R66 ;  /* 0x0000004200257308 */ /* 0x0001f00000002400 */
[----:B------:R1:W4:Y:S01]  /*129d0*/  MUFU.TANH R9, R54 ;  /* 0x0000003600097308 */ /* 0x0003220000002400 */
[----:B0-----:R-:W-:-:S02]  /*129e0*/  FSEL R66, R43, -INF , P2 ;  /* 0xff8000002b427808 */ /* 0x001fc40001000000 */
[----:B------:R-:W-:Y:S02]  /*129f0*/  ISETP.GT.AND P2, PT, R41, 0x29, PT ;  /* 0x000000292900780c */ /* 0x000fe40003f44270 */
[----:B------:R-:W-:-:S03]  /*12a00*/  FMNMX.FTZ R45, R66, R45, !PT ;  /* 0x0000002d422d7209 */ /* 0x000fc60007810000 */
[----:B------:R0:W-:Y:S01]  /*12a10*/  MUFU.TANH R21, R62 ;  /* 0x0000003e00157308 */ /* 0x0001e20000002400 */
[----:B-1----:R-:W-:Y:S02]  /*12a20*/  FSEL R54, R47, -INF , P2 ;  /* 0xff8000002f367808 */ /* 0x002fe40001000000 */
[----:B------:R-:W-:-:S05]  /*12a30*/  ISETP.GT.AND P2, PT, R41, 0x31, PT ;  /* 0x000000312900780c */ /* 0x000fca0003f44270 */
[----:B------:R-:W1:Y:S01]  /*12a40*/  MUFU.TANH R40, R55 ;  /* 0x0000003700287308 */ /* 0x000e620000002400 */
[----:B0-----:R-:W-:Y:S02]  /*12a50*/  FSEL R62, R46, -INF , P3 ;  /* 0xff8000002e3e7808 */ /* 0x001fe40001800000 */
[C---:B------:R-:W-:Y:S02]  /*12a60*/  ISETP.GT.AND P3, PT, R41.reuse, 0x30, PT ;  /* 0x000000302900780c */ /* 0x040fe40003f64270 */
[----:B------:R-:W-:Y:S02]  /*12a70*/  FMNMX.FTZ R45, R62, R45, !PT ;  /* 0x0000002d3e2d7209 */ /* 0x000fe40007810000 */
[----:B--2---:R-:W-:Y:S01]  /*12a80*/  FSEL R50, R50, -INF , P3 ;  /* 0xff80000032327808 */ /* 0x004fe20001800000 */
[----:B------:R-:W0:Y:S01]  /*12a90*/  MUFU.TANH R58, R58 ;  /* 0x0000003a003a7308 */ /* 0x000e220000002400 */
[----:B------:R-:W-:Y:S02]  /*12aa0*/  FMNMX.FTZ R45, R54, R45, !PT ;  /* 0x0000002d362d7209 */ /* 0x000fe40007810000 */
[----:B------:R-:W-:-:S02]  /*12ab0*/  ISETP.GT.AND P3, PT, R41, 0x38, PT ;  /* 0x000000382900780c */ /* 0x000fc40003f64270 */
[----:B---3--:R-:W-:Y:S02]  /*12ac0*/  FSEL R46, R51, -INF , P2 ;  /* 0xff800000332e7808 */ /* 0x008fe40001000000 */
[----:B------:R-:W-:Y:S01]  /*12ad0*/  FMNMX.FTZ R45, R50, R45, !PT ;  /* 0x0000002d322d7209 */ /* 0x000fe20007810000 */
[----:B------:R-:W2:Y:S01]  /*12ae0*/  MUFU.TANH R59, R59 ;  /* 0x0000003b003b7308 */ /* 0x000ea20000002400 */
[----:B------:R-:W-:Y:S02]  /*12af0*/  ISETP.GT.AND P2, PT, R41, 0x39, PT ;  /* 0x000000392900780c */ /* 0x000fe40003f44270 */
[----:B----4-:R-:W-:Y:S01]  /*12b00*/  FSEL R42, R9, -INF , P3 ;  /* 0xff800000092a7808 */ /* 0x010fe20001800000 */
[----:B------:R-:W-:Y:S01]  /*12b10*/  FMUL.FTZ R9, R60, UR4 ;  /* 0x000000043c097c20 */ /* 0x000fe20008410000 */
[----:B------:R-:W-:Y:S02]  /*12b20*/  FMNMX.FTZ R45, R46, R45, !PT ;  /* 0x0000002d2e2d7209 */ /* 0x000fe40007810000 */
[----:B------:R-:W-:Y:S01]  /*12b30*/  ISETP.GT.AND P3, PT, R41, 0x40, PT ;  /* 0x000000402900780c */ /* 0x000fe20003f64270 */
[----:B------:R-:W3:Y:S01]  /*12b40*/  MUFU.TANH R36, R63 ;  /* 0x0000003f00247308 */ /* 0x000ee20000002400 */
[----:B-1----:R-:W-:-:S02]  /*12b50*/  FSEL R40, R40, -INF , P2 ;  /* 0xff80000028287808 */ /* 0x002fc40001000000 */
[----:B------:R-:W-:Y:S02]  /*12b60*/  FMNMX.FTZ R45, R42, R45, !PT ;  /* 0x0000002d2a2d7209 */ /* 0x000fe40007810000 */
[C---:B------:R-:W-:Y:S02]  /*12b70*/  ISETP.GT.AND P2, PT, R41.reuse, 0x41, PT ;  /* 0x000000412900780c */ /* 0x040fe40003f44270 */
[----:B0-----:R-:W-:Y:S01]  /*12b80*/  FSEL R34, R58, -INF , P3 ;  /* 0xff8000003a227808 */ /* 0x001fe20001800000 */
[----:B------:R-:W0:Y:S01]  /*12b90*/  MUFU.TANH R44, R67 ;  /* 0x00000043002c7308 */ /* 0x000e220000002400 */
[----:B------:R-:W-:Y:S02]  /*12ba0*/  FMNMX.FTZ R45, R40, R45, !PT ;  /* 0x0000002d282d7209 */ /* 0x000fe40007810000 */
[----:B------:R-:W-:Y:S02]  /*12bb0*/  ISETP.GT.AND P3, PT, R41, 0x48, PT ;  /* 0x000000482900780c */ /* 0x000fe40003f64270 */
[----:B--2---:R-:W-:-:S02]  /*12bc0*/  FSEL R26, R59, -INF , P2 ;  /* 0xff8000003b1a7808 */ /* 0x004fc40001000000 */
[----:B------:R-:W-:Y:S01]  /*12bd0*/  FMNMX.FTZ R45, R34, R45, !PT ;  /* 0x0000002d222d7209 */ /* 0x000fe20007810000 */
[----:B------:R-:W1:Y:S01]  /*12be0*/  MUFU.TANH R48, R70 ;  /* 0x0000004600307308 */ /* 0x000e620000002400 */
[----:B------:R-:W-:Y:S02]  /*12bf0*/  ISETP.GT.AND P2, PT, R41, 0x49, PT ;  /* 0x000000492900780c */ /* 0x000fe40003f44270 */
[----:B------:R-:W-:Y:S02]  /*12c00*/  FSEL R30, R21, -INF , P3 ;  /* 0xff800000151e7808 */ /* 0x000fe40001800000 */
[----:B------:R-:W-:Y:S02]  /*12c10*/  FMNMX.FTZ R45, R26, R45, !PT ;  /* 0x0000002d1a2d7209 */ /* 0x000fe40007810000 */
[----:B------:R-:W-:Y:S01]  /*12c20*/  ISETP.GT.AND P3, PT, R41, 0x50, PT ;  /* 0x000000502900780c */ /* 0x000fe20003f64270 */
[----:B------:R-:W2:Y:S01]  /*12c30*/  MUFU.TANH R52, R71 ;  /* 0x0000004700347308 */ /* 0x000ea20000002400 */
[----:B---3--:R-:W-:-:S02]  /*12c40*/  FSEL R36, R36, -INF , P2 ;  /* 0xff80000024247808 */ /* 0x008fc40001000000 */
[----:B------:R-:W-:Y:S02]  /*12c50*/  FMNMX.FTZ R45, R30, R45, !PT ;  /* 0x0000002d1e2d7209 */ /* 0x000fe40007810000 */
[----:B------:R-:W-:Y:S02]  /*12c60*/  ISETP.GT.AND P2, PT, R41, 0x51, PT ;  /* 0x000000512900780c */ /* 0x000fe40003f44270 */
[----:B------:R-:W-:Y:S01]  /*12c70*/  FSEL R38, R37, -INF , P3 ;  /* 0xff80000025267808 */ /* 0x000fe20001800000 */
[----:B------:R-:W3:Y:S01]  /*12c80*/  MUFU.TANH R56, R74 ;  /* 0x0000004a00387308 */ /* 0x000ee20000002400 */
[----:B------:R-:W-:Y:S02]  /*12c90*/  FMNMX.FTZ R45, R36, R45, !PT ;  /* 0x0000002d242d7209 */ /* 0x000fe40007810000 */
[----:B------:R-:W-:Y:S02]  /*12ca0*/  ISETP.GT.AND P3, PT, R41, 0x58, PT ;  /* 0x000000582900780c */ /* 0x000fe40003f64270 */
[----:B0-----:R-:W-:-:S02]  /*12cb0*/  FSEL R44, R44, -INF , P2 ;  /* 0xff8000002c2c7808 */ /* 0x001fc40001000000 */
[----:B------:R-:W-:Y:S01]  /*12cc0*/  FMNMX.FTZ R45, R38, R45, !PT ;  /* 0x0000002d262d7209 */ /* 0x000fe20007810000 */
[----:B------:R-:W0:Y:S01]  /*12cd0*/  MUFU.TANH R75, R75 ;  /* 0x0000004b004b7308 */ /* 0x000e220000002400 */
[C---:B------:R-:W-:Y:S02]  /*12ce0*/  ISETP.GT.AND P2, PT, R41.reuse, 0x59, PT ;  /* 0x000000592900780c */ /* 0x040fe40003f44270 */
[----:B-1----:R-:W-:Y:S02]  /*12cf0*/  FSEL R48, R48, -INF , P3 ;  /* 0xff80000030307808 */ /* 0x002fe40001800000 */
[----:B------:R-:W-:Y:S02]  /*12d00*/  FMNMX.FTZ R45, R44, R45, !PT ;  /* 0x0000002d2c2d7209 */ /* 0x000fe40007810000 */
[----:B------:R-:W-:Y:S01]  /*12d10*/  ISETP.GT.AND P3, PT, R41, 0x60, PT ;  /* 0x000000602900780c */ /* 0x000fe20003f64270 */
[----:B------:R-:W1:Y:S01]  /*12d20*/  MUFU.TANH R70, R78 ;  /* 0x0000004e00467308 */ /* 0x000e620000002400 */
[----:B--2---:R-:W-:-:S02]  /*12d30*/  FSEL R52, R52, -INF , P2 ;  /* 0xff80000034347808 */ /* 0x004fc40001000000 */
[----:B------:R-:W-:Y:S02]  /*12d40*/  FMNMX.FTZ R45, R48, R45, !PT ;  /* 0x0000002d302d7209 */ /* 0x000fe40007810000 */
[C---:B------:R-:W-:Y:S02]  /*12d50*/  ISETP.GT.AND P2, PT, R41.reuse, 0x61, PT ;  /* 0x000000612900780c */ /* 0x040fe40003f44270 */
[----:B---3--:R-:W-:Y:S01]  /*12d60*/  FSEL R56, R56, -INF , P3 ;  /* 0xff80000038387808 */ /* 0x008fe20001800000 */
[----:B------:R-:W2:Y:S01]  /*12d70*/  MUFU.TANH R74, R79 ;  /* 0x0000004f004a7308 */ /* 0x000ea20000002400 */
        /* <DEDUP_REMOVED lines=13> */
[----:B------:R-:W-:Y:S01]  /*12e50*/  FMNMX.FTZ R45, R74, R45, !PT ;  /* 0x0000002d4a2d7209 */ /* 0x000fe20007810000 */
[----:B------:R-:W2:Y:S01]  /*12e60*/  MUFU.TANH R86, R86 ;  /* 0x0000005600567308 */ /* 0x000ea20000002400 */
[----:B0-----:R-:W-:Y:S02]  /*12e70*/  FSEL R60, R82, -INF , P3 ;  /* 0xff800000523c7808 */ /* 0x001fe40001800000 */
[----:B------:R-:W-:Y:S02]  /*12e80*/  ISETP.GT.AND P3, PT, R41, 0x78, PT ;  /* 0x000000782900780c */ /* 0x000fe40003f64270 */
        /* <DEDUP_REMOVED lines=8> */
[----:B------:R-:W-:-:S03]  /*12f10*/  FMNMX.FTZ R45, R82, R45, !PT ;  /* 0x0000002d522d7209 */ /* 0x000fc60007810000 */
[----:B------:R-:W-:Y:S01]  /*12f20*/  MUFU.TANH R39, R64 ;  /* 0x0000004000277308 */ /* 0x000fe20000002400 */
[----:B0-----:R-:W-:-:S04]  /*12f30*/  FSEL R86, R87, -INF , P2 ;  /* 0xff80000057567808 */ /* 0x001fc80001000000 */
[----:B------:R-:W-:-:S03]  /*12f40*/  FMNMX.FTZ R45, R86, R45, !PT ;  /* 0x0000002d562d7209 */ /* 0x000fc60007810000 */
[----:B------:R-:W-:Y:S02]  /*12f50*/  MUFU.TANH R2, R2 ;  /* 0x0000000200027308 */ /* 0x000fe40000002400 */
[----:B------:R-:W0:Y:S06]  /*12f60*/  SHFL.BFLY PT, R108, R45, 0x2, 0x1f ;  /* 0x0c401f002d6c7f89 */ /* 0x000e2c00000e0000 */
[----:B------:R-:W1:Y:S08]  /*12f70*/  MUFU.TANH R3, R3 ;  /* 0x0000000300037308 */ /* 0x000e700000002400 */
[----:B------:R-:W2:Y:S08]  /*12f80*/  MUFU.TANH R4, R4 ;  /* 0x0000000400047308 */ /* 0x000eb00000002400 */
[----:B------:R-:W3:Y:S01]  /*12f90*/  MUFU.TANH R6, R6 ;  /* 0x0000000600067308 */ /* 0x000ee20000002400 */
[----:B-1----:R-:W-:-:S02]  /*12fa0*/  FSEL R3, R3, -INF , P3 ;  /* 0xff80000003037808 */ /* 0x002fc40001800000 */
[----:B0-----:R-:W-:Y:S02]  /*12fb0*/  FMNMX.FTZ R9, R45, R108, !PT ;  /* 0x0000006c2d097209 */ /* 0x001fe40007810000 */
[----:B------:R-:W-:-:S03]  /*12fc0*/  ISETP.GT.AND P3, PT, R27, 0x10, PT ;  /* 0x000000101b00780c */ /* 0x000fc60003f64270 */
[----:B------:R-:W0:Y:S01]  /*12fd0*/  SHFL.BFLY PT, R64, R9, 0x1, 0x1f ;  /* 0x0c201f0009407f89 */ /* 0x000e2200000e0000 */
[----:B------:R-:W1:Y:S08]  /*12fe0*/  MUFU.TANH R7, R7 ;  /* 0x0000000700077308 */ /* 0x000e700000002400 */
[----:B------:R-:W-:Y:S08]  /*12ff0*/  MUFU.TANH R8, R8 ;  /* 0x0000000800087308 */ /* 0x000ff00000002400 */
[----:B------:R4:W-:Y:S01]  /*13000*/  MUFU.TANH R108, R76 ;  /* 0x0000004c006c7308 */ /* 0x0009e20000002400 */
[----:B0-----:R-:W-:-:S07]  /*13010*/  FMNMX.FTZ R21, R9, R64, !PT ;  /* 0x0000004009157209 */ /* 0x001fce0007810000 */
[----:B------:R-:W0:Y:S01]  /*13020*/  MUFU.TANH R10, R10 ;  /* 0x0000000a000a7308 */ /* 0x000e220000002400 */
[----:B------:R-:W-:Y:S02]  /*13030*/  MOV R9, UR5 ;  /* 0x0000000500097c02 */ /* 0x000fe40008000f00 */
[----:B------:R-:W-:-:S03]  /*13040*/  FSETP.NEU.FTZ.AND P2, PT, R21, -INF , PT ;  /* 0xff8000001500780b */ /* 0x000fc60003f5d000 */
[----:B------:R-:W-:Y:S02]  /*13050*/  FMUL.FTZ R35, R21, R9 ;  /* 0x0000000915237220 */ /* 0x000fe40000410000 */
[----:B------:R2:W-:Y:S03]  /*13060*/  MUFU.TANH R41, R68 ;  /* 0x0000004400297308 */ /* 0x0005e60000002400 */
[----:B------:R-:W-:Y:S02]  /*13070*/  FSEL R35, R35, RZ, P2 ;  /* 0x000000ff23237208 */ /* 0x000fe40001000000 */
[----:B------:R-:W-:-:S03]  /*13080*/  ISETP.GT.AND P2, PT, R27, RZ, PT ;  /* 0x000000ff1b00720c */ /* 0x000fc60003f44270 */
[----:B------:R-:W-:Y:S01]  /*13090*/  MUFU.TANH R11, R11 ;  /* 0x0000000b000b7308 */ /* 0x000fe20000002400 */
[----:B----4-:R-:W-:Y:S01]  /*130a0*/  FSEL R76, R2, -INF , P2 ;  /* 0xff800000024c7808 */ /* 0x010fe20001000000 */
[-CC-:B------:R-:W-:Y:S01]  /*130b0*/  FFMA.FTZ R177, R98, R9.reuse, -R35.reuse ;  /* 0x0000000962b17223 */ /* 0x180fe20000010823 */
[C---:B------:R-:W-:Y:S01]  /*130c0*/  ISETP.GT.AND P2, PT, R27.reuse, 0x9, PT ;  /* 0x000000091b00780c */ /* 0x040fe20003f44270 */
[-CC-:B------:R-:W-:Y:S01]  /*130d0*/  FFMA.FTZ R179, R92, R9.reuse, -R35.reuse ;  /* 0x000000095cb37223 */ /* 0x180fe20000010823 */
[----:B--2---:R-:W-:Y:S01]  /*130e0*/  FSEL R68, R4, -INF , P4 ;  /* 0xff80000004447808 */ /* 0x004fe20002000000 */
[--C-:B------:R-:W-:Y:S01]  /*130f0*/  FFMA.FTZ R4, R96, R9, -R35.reuse ;  /* 0x0000000960047223 */ /* 0x100fe20000010823 */
[----:B------:R-:W-:Y:S01]  /*13100*/  FMNMX.FTZ R31, R76, R3, !PT ;  /* 0x000000034c1f7209 */ /* 0x000fe20007810000 */
[----:B------:R3:W-:Y:S01]  /*13110*/  MUFU.TANH R106, R72 ;  /* 0x00000048006a7308 */ /* 0x0007e20000002400 */
[-CC-:B------:R-:W-:Y:S01]  /*13120*/  FFMA.FTZ R2, R100, R9.reuse, -R35.reuse ;  /* 0x0000000964027223 */ /* 0x180fe20000010823 */
[--C-:B------:R-:W-:Y:S01]  /*13130*/  FFMA.FTZ R173, R90, R9, -R35.reuse ;  /* 0x000000095aad7223 */ /* 0x100fe20000010823 */
[----:B------:R-:W-:Y:S01]  /*13140*/  FMNMX.FTZ R31, R68, R31, !PT ;  /* 0x0000001f441f7209 */ /* 0x000fe20007810000 */
[-CC-:B------:R-:W-:Y:S01]  /*13150*/  FFMA.FTZ R175, R62, R9.reuse, -R35.reuse ;  /* 0x000000093eaf7223 */ /* 0x180fe20000010823 */
[-CC-:B------:R-:W-:Y:S01]  /*13160*/  FFMA.FTZ R181, R102, R9.reuse, -R35.reuse ;  /* 0x0000000966b57223 */ /* 0x180fe20000010823 */
[-CC-:B------:R-:W-:Y:S01]  /*13170*/  FFMA.FTZ R183, R104, R9.reuse, -R35.reuse ;  /* 0x0000000968b77223 */ /* 0x180fe20000010823 */
[-CC-:B------:R-:W-:Y:S01]  /*13180*/  FFMA.FTZ R169, R50, R9.reuse, -R35.reuse ;  /* 0x0000000932a97223 */ /* 0x180fe20000010823 */
[----:B------:R-:W2:Y:S01]  /*13190*/  MUFU.TANH R12, R12 ;  /* 0x0000000c000c7308 */ /* 0x000ea20000002400 */
[----:B---3--:R-:W-:Y:S01]  /*131a0*/  FSEL R72, R6, -INF , P2 ;  /* 0xff80000006487808 */ /* 0x008fe20001000000 */
[-CC-:B------:R-:W-:Y:S01]  /*131b0*/  FFMA.FTZ R6, R94, R9.reuse, -R35.reuse ;  /* 0x000000095e067223 */ /* 0x180fe20000010823 */
[----:B------:R-:W-:Y:S01]  /*131c0*/  ISETP.GT.AND P2, PT, R27, 0x11, PT ;  /* 0x000000111b00780c */ /* 0x000fe20003f44270 */
[--C-:B------:R-:W-:Y:S01]  /*131d0*/  FFMA.FTZ R171, R42, R9, -R35.reuse ;  /* 0x000000092aab7223 */ /* 0x100fe20000010823 */
[----:B------:R-:W-:Y:S01]  /*131e0*/  FMNMX.FTZ R31, R72, R31, !PT ;  /* 0x0000001f481f7209 */ /* 0x000fe20007810000 */
[-CC-:B------:R-:W-:Y:S01]  /*131f0*/  FFMA.FTZ R165, R34, R9.reuse, -R35.reuse ;  /* 0x0000000922a57223 */ /* 0x180fe20000010823 */
[-CC-:B------:R-:W-:Y:S01]  /*13200*/  FFMA.FTZ R64, R33, R9.reuse, -R35.reuse ;  /* 0x0000000921407223 */ /* 0x180fe20000010823 */
[----:B------:R1:W-:Y:S01]  /*13210*/  MUFU.TANH R110, R80 ;  /* 0x00000050006e7308 */ /* 0x0003e20000002400 */
[-CC-:B------:R-:W-:Y:S01]  /*13220*/  FFMA.FTZ R26, R26, R9.reuse, -R35.reuse ;  /* 0x000000091a1a7223 */ /* 0x180fe20000010823 */
[-CC-:B------:R-:W-:Y:S01]  /*13230*/  FFMA.FTZ R167, R30, R9.reuse, -R35.reuse ;  /* 0x000000091ea77223 */ /* 0x180fe20000010823 */
[-CC-:B------:R-:W-:Y:S01]  /*13240*/  FFMA.FTZ R30, R36, R9.reuse, -R35.reuse ;  /* 0x00000009241e7223 */ /* 0x180fe20000010823 */
[-CC-:B------:R-:W-:Y:S01]  /*13250*/  FFMA.FTZ R161, R38, R9.reuse, -R35.reuse ;  /* 0x0000000926a17223 */ /* 0x180fe20000010823 */
[-CC-:B------:R-:W-:Y:S01]  /*13260*/  FFMA.FTZ R36, R44, R9.reuse, -R35.reuse ;  /* 0x000000092c247223 */ /* 0x180fe20000010823 */
[-CC-:B------:R-:W-:Y:S01]  /*13270*/  FFMA.FTZ R163, R48, R9.reuse, -R35.reuse ;  /* 0x0000000930a37223 */ /* 0x180fe20000010823 */
[-CC-:B------:R-:W-:Y:S01]  /*13280*/  FFMA.FTZ R38, R52, R9.reuse, -R35.reuse ;  /* 0x0000000934267223 */ /* 0x180fe20000010823 */
[----:B------:R-:W3:Y:S01]  /*13290*/  MUFU.TANH R14, R14 ;  /* 0x0000000e000e7308 */ /* 0x000ee20000002400 */
[----:B-1----:R-:W-:Y:S01]  /*132a0*/  FSEL R80, R7, -INF , P3 ;  /* 0xff80000007507808 */ /* 0x002fe20001800000 */
[-CC-:B------:R-:W-:Y:S01]  /*132b0*/  FFMA.FTZ R157, R56, R9.reuse, -R35.reuse ;  /* 0x00000009389d7223 */ /* 0x180fe20000010823 */
[C---:B------:R-:W-:Y:S01]  /*132c0*/  ISETP.GT.AND P3, PT, R27.reuse, 0x18, PT ;  /* 0x000000181b00780c */ /* 0x040fe20003f64270 */
[--C-:B------:R-:W-:Y:S01]  /*132d0*/  FFMA.FTZ R44, R58, R9, -R35.reuse ;  /* 0x000000093a2c7223 */ /* 0x100fe20000010823 */
[----:B------:R-:W-:Y:S01]  /*132e0*/  FMNMX.FTZ R31, R80, R31, !PT ;  /* 0x0000001f501f7209 */ /* 0x000fe20007810000 */
[-CC-:B------:R-:W-:Y:S01]  /*132f0*/  FFMA.FTZ R159, R70, R9.reuse, -R35.reuse ;  /* 0x00000009469f7223 */ /* 0x180fe20000010823 */
[----:B0-----:R-:W-:Y:S01]  /*13300*/  FSEL R88, R10, -INF , P3 ;  /* 0xff8000000a587808 */ /* 0x001fe20001800000 */
[----:B------:R0:W-:Y:S01]  /*13310*/  MUFU.TANH R112, R84 ;  /* 0x0000005400707308 */ /* 0x0001e20000002400 */
[C---:B------:R-:W-:Y:S01]  /*13320*/  ISETP.GT.AND P3, PT, R27.reuse, 0x20, PT ;  /* 0x000000201b00780c */ /* 0x040fe20003f64270 */
[-CC-:B------:R-:W-:Y:S01]  /*13330*/  FFMA.FTZ R10, R54, R9.reuse, -R35.reuse ;  /* 0x00000009360a7223 */ /* 0x180fe20000010823 */
[-CC-:B------:R-:W-:Y:S01]  /*13340*/  FFMA.FTZ R48, R74, R9.reuse, -R35.reuse ;  /* 0x000000094a307223 */ /* 0x180fe20000010823 */
[-CC-:B------:R-:W-:Y:S01]  /*13350*/  FFMA.FTZ R153, R60, R9.reuse, -R35.reuse ;  /* 0x000000093c997223 */ /* 0x180fe20000010823 */
[----:B--2---:R-:W-:Y:S01]  /*13360*/  FSEL R98, R12, -INF , P3 ;  /* 0xff8000000c627808 */ /* 0x004fe20001800000 */
[-CC-:B------:R-:W-:Y:S01]  /*13370*/  FFMA.FTZ R12, R46, R9.reuse, -R35.reuse ;  /* 0x000000092e0c7223 */ /* 0x180fe20000010823 */
[C---:B------:R-:W-:Y:S01]  /*13380*/  ISETP.GT.AND P3, PT, R27.reuse, 0x28, PT ;  /* 0x000000281b00780c */ /* 0x040fe20003f64270 */
[----:B------:R-:W1:Y:S01]  /*13390*/  MUFU.TANH R13, R13 ;  /* 0x0000000d000d7308 */ /* 0x000e620000002400 */
[----:B0-----:R-:W-:Y:S01]  /*133a0*/  FSEL R84, R8, -INF , P2 ;  /* 0xff80000008547808 */ /* 0x001fe20001000000 */
[-CC-:B------:R-:W-:Y:S01]  /*133b0*/  FFMA.FTZ R8, R66, R9.reuse, -R35.reuse ;  /* 0x0000000942087223 */ /* 0x180fe20000010823 */
[----:B------:R-:W-:Y:S01]  /*133c0*/  ISETP.GT.AND P2, PT, R27, 0x19, PT ;  /* 0x000000191b00780c */ /* 0x000fe20003f44270 */
[--C-:B------:R-:W-:Y:S01]  /*133d0*/  FFMA.FTZ R52, R78, R9, -R35.reuse ;  /* 0x000000094e347223 */ /* 0x100fe20000010823 */
[----:B------:R-:W-:Y:S01]  /*133e0*/  FMNMX.FTZ R31, R84, R31, !PT ;  /* 0x0000001f541f7209 */ /* 0x000fe20007810000 */
[--C-:B------:R-:W-:Y:S01]  /*133f0*/  FFMA.FTZ R155, R82, R9, -R35.reuse ;  /* 0x00000009529b7223 */ /* 0x100fe20000010823 */
[----:B------:R-:W-:Y:S01]  /*13400*/  FSEL R96, R11, -INF , P2 ;  /* 0xff8000000b607808 */ /* 0x000fe20001000000 */
[----:B------:R-:W0:Y:S01]  /*13410*/  MUFU.TANH R15, R15 ;  /* 0x0000000f000f7308 */ /* 0x000e220000002400 */
[----:B------:R-:W-:Y:S01]  /*13420*/  FMNMX.FTZ R31, R88, R31, !PT ;  /* 0x0000001f581f7209 */ /* 0x000fe20007810000 */
[----:B------:R-:W-:Y:S01]  /*13430*/  FFMA.FTZ R56, R86, R9, -R35 ;  /* 0x0000000956387223 */ /* 0x000fe20000010823 */
[----:B------:R-:W-:-:S02]  /*13440*/  ISETP.GT.AND P2, PT, R27, 0x21, PT ;  /* 0x000000211b00780c */ /* 0x000fc40003f44270 */
[----:B------:R-:W-:Y:S02]  /*13450*/  FMNMX.FTZ R31, R96, R31, !PT ;  /* 0x0000001f601f7209 */ /* 0x000fe40007810000 */
[----:B---3--:R-:W-:Y:S01]  /*13460*/  FSEL R92, R14, -INF , P2 ;  /* 0xff8000000e5c7808 */ /* 0x008fe20001000000 */
[----:B------:R-:W2:Y:S01]  /*13470*/  MUFU.TANH R20, R20 ;  /* 0x0000001400147308 */ /* 0x000ea20000002400 */
[----:B------:R-:W-:Y:S01]  /*13480*/  FMNMX.FTZ R31, R98, R31, !PT ;  /* 0x0000001f621f7209 */ /* 0x000fe20007810000 */
[----:B------:R-:W-:Y:S01]  /*13490*/  FFMA.FTZ R14, R40, R9, -R35 ;  /* 0x00000009280e7223 */ /* 0x000fe20000010823 */
[----:B------:R-:W-:Y:S02]  /*134a0*/  ISETP.GT.AND P2, PT, R27, 0x29, PT ;  /* 0x000000291b00780c */ /* 0x000fe40003f44270 */
[----:B-1----:R-:W-:Y:S02]  /*134b0*/  FSEL R100, R13, -INF , P3 ;  /* 0xff8000000d647808 */ /* 0x002fe40001800000 */
[----:B------:R-:W-:Y:S01]  /*134c0*/  FMNMX.FTZ R31, R92, R31, !PT ;  /* 0x0000001f5c1f7209 */ /* 0x000fe20007810000 */
[----:B------:R-:W1:Y:S01]  /*134d0*/  MUFU.TANH R25, R25 ;  /* 0x0000001900197308 */ /* 0x000e620000002400 */
[----:B------:R-:W-:-:S02]  /*134e0*/  ISETP.GT.AND P3, PT, R27, 0x30, PT ;  /* 0x000000301b00780c */ /* 0x000fc40003f64270 */
[----:B0-----:R-:W-:Y:S02]  /*134f0*/  FSEL R94, R15, -INF , P2 ;  /* 0xff8000000f5e7808 */ /* 0x001fe40001000000 */
[----:B------:R-:W-:Y:S02]  /*13500*/  FMNMX.FTZ R31, R100, R31, !PT ;  /* 0x0000001f641f7209 */ /* 0x000fe40007810000 */
[C---:B------:R-:W-:Y:S01]  /*13510*/  ISETP.GT.AND P2, PT, R27.reuse, 0x31, PT ;  /* 0x000000311b00780c */ /* 0x040fe20003f44270 */
[----:B------:R-:W0:Y:S01]  /*13520*/  MUFU.TANH R24, R24 ;  /* 0x0000001800187308 */ /* 0x000e220000002400 */
[----:B--2---:R-:W-:Y:S02]  /*13530*/  FSEL R20, R20, -INF , P3 ;  /* 0xff80000014147808 */ /* 0x004fe40001800000 */
[----:B------:R-:W-:Y:S02]  /*13540*/  FMNMX.FTZ R31, R94, R31, !PT ;  /* 0x0000001f5e1f7209 */ /* 0x000fe40007810000 */
[----:B------:R-:W-:-:S02]  /*13550*/  ISETP.GT.AND P3, PT, R27, 0x38, PT ;  /* 0x000000381b00780c */ /* 0x000fc40003f64270 */
[----:B------:R-:W-:Y:S01]  /*13560*/  FMNMX.FTZ R31, R20, R31, !PT ;  /* 0x0000001f141f7209 */ /* 0x000fe20007810000 */
        /* <DEDUP_REMOVED lines=8> */
[----:B------:R-:W0:Y:S01]  /*135f0*/  MUFU.TANH R32, R32 ;  /* 0x0000002000207308 */ /* 0x000e220000002400 */
[----:B--2---:R-:W-:Y:S02]  /*13600*/  FSEL R28, R28, -INF , P2 ;  /* 0xff8000001c1c7808 */ /* 0x004fe40001000000 */
[----:B------:R-:W-:Y:S02]  /*13610*/  ISETP.GT.AND P2, PT, R27, 0x41, PT ;  /* 0x000000411b00780c */ /* 0x000fe40003f44270 */
[----:B------:R-:W-:-:S03]  /*13620*/  FMNMX.FTZ R31, R28, R31, !PT ;  /* 0x0000001f1c1f7209 */ /* 0x000fc60007810000 */
[----:B------:R-:W2:Y:S01]  /*13630*/  MUFU.TANH R61, R61 ;  /* 0x0000003d003d7308 */ /* 0x000ea20000002400 */
[----:B-1----:R-:W-:Y:S02]  /*13640*/  FSEL R66, R29, -INF , P3 ;  /* 0xff8000001d427808 */ /* 0x002fe40001800000 */
[----:B------:R-:W-:Y:S02]  /*13650*/  ISETP.GT.AND P3, PT, R27, 0x48, PT ;  /* 0x000000481b00780c */ /* 0x000fe40003f64270 */
[----:B------:R-:W-:Y:S02]  /*13660*/  FMNMX.FTZ R31, R66, R31, !PT ;  /* 0x0000001f421f7209 */ /* 0x000fe40007810000 */
[----:B------:R-:W-:Y:S01]  /*13670*/  FSEL R62, R37, -INF , P3 ;  /* 0xff800000253e7808 */ /* 0x000fe20001800000 */
[----:B------:R-:W1:Y:S01]  /*13680*/  MUFU.TANH R65, R65 ;  /* 0x0000004100417308 */ /* 0x000e620000002400 */
[----:B0-----:R-:W-:Y:S02]  /*13690*/  FSEL R32, R32, -INF , P2 ;  /* 0xff80000020207808 */ /* 0x001fe40001000000 */
[----:B------:R-:W-:-:S02]  /*136a0*/  ISETP.GT.AND P2, PT, R27, 0x49, PT ;  /* 0x000000491b00780c */ /* 0x000fc40003f44270 */
[----:B------:R-:W-:Y:S02]  /*136b0*/  FMNMX.FTZ R31, R32, R31, !PT ;  /* 0x0000001f201f7209 */ /* 0x000fe40007810000 */
[----:B------:R-:W-:Y:S01]  /*136c0*/  ISETP.GT.AND P3, PT, R27, 0x50, PT ;  /* 0x000000501b00780c */ /* 0x000fe20003f64270 */
[----:B------:R-:W0:Y:S01]  /*136d0*/  MUFU.TANH R69, R69 ;  /* 0x0000004500457308 */ /* 0x000e220000002400 */
[----:B--2---:R-:W-:Y:S02]  /*136e0*/  FSEL R54, R61, -INF , P2 ;  /* 0xff8000003d367808 */ /* 0x004fe40001000000 */
[----:B------:R-:W-:Y:S02]  /*136f0*/  FMNMX.FTZ R31, R62, R31, !PT ;  /* 0x0000001f3e1f7209 */ /* 0x000fe40007810000 */
[----:B------:R-:W-:Y:S02]  /*13700*/  ISETP.GT.AND P2, PT, R27, 0x51, PT ;  /* 0x000000511b00780c */ /* 0x000fe40003f44270 */
[----:B------:R-:W-:Y:S01]  /*13710*/  FSEL R102, R39, -INF , P3 ;  /* 0xff80000027667808 */ /* 0x000fe20001800000 */
[----:B------:R-:W2:Y:S01]  /*13720*/  MUFU.TANH R73, R73 ;  /* 0x0000004900497308 */ /* 0x000ea20000002400 */
[----:B------:R-:W-:-:S02]  /*13730*/  FMNMX.FTZ R31, R54, R31, !PT ;  /* 0x0000001f361f7209 */ /* 0x000fc40007810000 */
[----:B------:R-:W-:Y:S02]  /*13740*/  ISETP.GT.AND P3, PT, R27, 0x58, PT ;  /* 0x000000581b00780c */ /* 0x000fe40003f64270 */
[----:B-1----:R-:W-:Y:S02]  /*13750*/  FSEL R104, R65, -INF , P2 ;  /* 0xff80000041687808 */ /* 0x002fe40001000000 */
[----:B------:R-:W-:Y:S01]  /*13760*/  FMNMX.FTZ R31, R102, R31, !PT ;  /* 0x0000001f661f7209 */ /* 0x000fe20007810000 */
[----:B------:R-:W1:Y:S01]  /*13770*/  MUFU.TANH R77, R77 ;  /* 0x0000004d004d7308 */ /* 0x000e620000002400 */
[----:B------:R-:W-:Y:S02]  /*13780*/  ISETP.GT.AND P2, PT, R27, 0x59, PT ;  /* 0x000000591b00780c */ /* 0x000fe40003f44270 */
[----:B------:R-:W-:Y:S02]  /*13790*/  FSEL R50, R41, -INF , P3 ;  /* 0xff80000029327808 */ /* 0x000fe40001800000 */
[----:B------:R-:W-:-:S02]  /*137a0*/  FMNMX.FTZ R31, R104, R31, !PT ;  /* 0x0000001f681f7209 */ /* 0x000fc40007810000 */
[----:B------:R-:W-:Y:S01]  /*137b0*/  ISETP.GT.AND P3, PT, R27, 0x60, PT ;  /* 0x000000601b00780c */ /* 0x000fe20003f64270 */
[----:B------:R-:W3:Y:S01]  /*137c0*/  MUFU.TANH R81, R81 ;  /* 0x0000005100517308 */ /* 0x000ee20000002400 */
[----:B0-----:R-:W-:Y:S02]  /*137d0*/  FSEL R46, R69, -INF , P2 ;  /* 0xff800000452e7808 */ /* 0x001fe40001000000 */
[----:B------:R-:W-:Y:S02]  /*137e0*/  FMNMX.FTZ R31, R50, R31, !PT ;  /* 0x0000001f321f7209 */ /* 0x000fe40007810000 */
[----:B------:R-:W-:Y:S02]  /*137f0*/  ISETP.GT.AND P2, PT, R27, 0x61, PT ;  /* 0x000000611b00780c */ /* 0x000fe40003f44270 */
[----:B------:R-:W-:Y:S01]  /*13800*/  FSEL R106, R106, -INF , P3 ;  /* 0xff8000006a6a7808 */ /* 0x000fe20001800000 */
[----:B------:R-:W0:Y:S01]  /*13810*/  MUFU.TANH R85, R85 ;  /* 0x0000005500557308 */ /* 0x000e220000002400 */
[----:B------:R-:W-:-:S02]  /*13820*/  FMNMX.FTZ R31, R46, R31, !PT ;  /* 0x0000001f2e1f7209 */ /* 0x000fc40007810000 */
[----:B------:R-:W-:Y:S02]  /*13830*/  ISETP.GT.AND P3, PT, R27, 0x68, PT ;  /* 0x000000681b00780c */ /* 0x000fe40003f64270 */
[----:B--2---:R-:W-:Y:S02]  /*13840*/  FSEL R42, R73, -INF , P2 ;  /* 0xff800000492a7808 */ /* 0x004fe40001000000 */
[----:B------:R-:W-:Y:S01]  /*13850*/  FMNMX.FTZ R31, R106, R31, !PT ;  /* 0x0000001f6a1f7209 */ /* 0x000fe20007810000 */
[----:B------:R-:W-:Y:S01]  /*13860*/  MUFU.EX2 R181, R181 ;  /* 0x000000b500b57308 */ /* 0x000fe20000000800 */
[----:B------:R-:W-:Y:S02]  /*13870*/  ISETP.GT.AND P2, PT, R27, 0x69, PT ;  /* 0x000000691b00780c */ /* 0x000fe40003f44270 */
[----:B------:R-:W-:Y:S02]  /*13880*/  FSEL R108, R108, -INF , P3 ;  /* 0xff8000006c6c7808 */ /* 0x000fe40001800000 */
[----:B------:R-:W-:-:S02]  /*13890*/  FMNMX.FTZ R31, R42, R31, !PT ;  /* 0x0000001f2a1f7209 */ /* 0x000fc40007810000 */
[----:B------:R-:W-:Y:S01]  /*138a0*/  ISETP.GT.AND P3, PT, R27, 0x70, PT ;  /* 0x000000701b00780c */ /* 0x000fe20003f64270 */
[----:B------:R-:W2:Y:S01]  /*138b0*/  MUFU.EX2 R64, R64 ;  /* 0x0000004000407308 */ /* 0x000ea20000000800 */
[----:B-1----:R-:W-:Y:S02]  /*138c0*/  FSEL R40, R77, -INF , P2 ;  /* 0xff8000004d287808 */ /* 0x002fe40001000000 */
[----:B------:R-:W-:Y:S02]  /*138d0*/  FMNMX.FTZ R31, R108, R31, !PT ;  /* 0x0000001f6c1f7209 */ /* 0x000fe40007810000 */
[----:B------:R-:W-:Y:S02]  /*138e0*/  ISETP.GT.AND P2, PT, R27, 0x71, PT ;  /* 0x000000711b00780c */ /* 0x000fe40003f44270 */
[----:B------:R-:W-:Y:S01]  /*138f0*/  FSEL R110, R110, -INF , P3 ;  /* 0xff8000006e6e7808 */ /* 0x000fe20001800000 */
[----:B------:R-:W1:Y:S01]  /*13900*/  MUFU.EX2 R183, R183 ;  /* 0x000000b700b77308 */ /* 0x000e620000000800 */
[----:B------:R-:W-:-:S02]  /*13910*/  FMNMX.FTZ R31, R40, R31, !PT ;  /* 0x0000001f281f7209 */ /* 0x000fc40007810000 */
[----:B------:R-:W-:Y:S02]  /*13920*/  ISETP.GT.AND P3, PT, R27, 0x78, PT ;  /* 0x000000781b00780c */ /* 0x000fe40003f64270 */
[----:B---3--:R-:W-:Y:S02]  /*13930*/  FSEL R34, R81, -INF , P2 ;  /* 0xff80000051227808 */ /* 0x008fe40001000000 */
[----:B------:R-:W-:Y:S01]  /*13940*/  FMNMX.FTZ R31, R110, R31, !PT ;  /* 0x0000001f6e1f7209 */ /* 0x000fe20007810000 */
[----:B------:R-:W3:Y:S01]  /*13950*/  MUFU.EX2 R2, R2 ;  /* 0x0000000200027308 */ /* 0x000ee20000000800 */
[----:B------:R-:W-:Y:S02]  /*13960*/  ISETP.GT.AND P2, PT, R27, 0x79, PT ;  /* 0x000000791b00780c */ /* 0x000fe40003f44270 */
[----:B------:R-:W-:Y:S02]  /*13970*/  FSEL R112, R112, -INF , P3 ;  /* 0xff80000070707808 */ /* 0x000fe40001800000 */
[----:B------:R-:W-:-:S02]  /*13980*/  FMNMX.FTZ R31, R34, R31, !PT ;  /* 0x0000001f221f7209 */ /* 0x000fc40007810000 */
[----:B0-----:R-:W-:Y:S01]  /*13990*/  FSEL R114, R85, -INF , P2 ;  /* 0xff80000055727808 */ /* 0x001fe20001000000 */
[----:B------:R-:W0:Y:S01]  /*139a0*/  MUFU.EX2 R177, R177 ;  /* 0x000000b100b17308 */ /* 0x000e220000000800 */
[----:B------:R-:W-:-:S04]  /*139b0*/  FMNMX.FTZ R31, R112, R31, !PT ;  /* 0x0000001f701f7209 */ /* 0x000fc80007810000 */
[----:B------:R-:W-:-:S03]  /*139c0*/  FMNMX.FTZ R31, R114, R31, !PT ;  /* 0x0000001f721f7209 */ /* 0x000fc60007810000 */
[----:B------:R-:W4:Y:S02]  /*139d0*/  MUFU.EX2 R4, R4 ;  /* 0x0000000400047308 */ /* 0x000f240000000800 */
[----:B------:R-:W2:Y:S06]  /*139e0*/  SHFL.BFLY PT, R116, R31, 0x2, 0x1f ;  /* 0x0c401f001f747f89 */ /* 0x000eac00000e0000 */
[----:B------:R-:W4:Y:S08]  /*139f0*/  MUFU.EX2 R179, R179 ;  /* 0x000000b300b37308 */ /* 0x000f300000000800 */
[----:B------:R-:W4:Y:S08]  /*13a00*/  MUFU.EX2 R6, R6 ;  /* 0x0000000600067308 */ /* 0x000f300000000800 */
[----:B------:R-:W-:Y:S01]  /*13a10*/  MUFU.EX2 R173, R173 ;  /* 0x000000ad00ad7308 */ /* 0x000fe20000000800 */
[----:B--2---:R-:W-:-:S05]  /*13a20*/  FMNMX.FTZ R116, R31, R116, !PT ;  /* 0x000000741f747209 */ /* 0x004fca0007810000 */
[----:B------:R-:W2:Y:S02]  /*13a30*/  SHFL.BFLY PT, R7, R116, 0x1, 0x1f ;  /* 0x0c201f0074077f89 */ /* 0x000ea400000e0000 */
[----:B------:R-:W-:Y:S08]  /*13a40*/  MUFU.EX2 R8, R8 ;  /* 0x0000000800087308 */ /* 0x000ff00000000800 */
[----:B------:R-:W-:Y:S08]  /*13a50*/  MUFU.EX2 R175, R175 ;  /* 0x000000af00af7308 */ /* 0x000ff00000000800 */
[----:B------:R-:W-:Y:S01]  /*13a60*/  MUFU.EX2 R10, R10 ;  /* 0x0000000a000a7308 */ /* 0x000fe20000000800 */
[----:B--2---:R-:W-:-:S07]  /*13a70*/  FMNMX.FTZ R194, R116, R7, !PT ;  /* 0x0000000774c27209 */ /* 0x004fce0007810000 */
[----:B------:R-:W-:Y:S01]  /*13a80*/  MUFU.EX2 R169, R169 ;  /* 0x000000a900a97308 */ /* 0x000fe20000000800 */
[----:B------:R-:W-:Y:S01]  /*13a90*/  IMAD.MOV.U32 R116, RZ, RZ, R151 ;  /* 0x000000ffff747224 */ /* 0x000fe200078e0097 */
[C---:B------:R-:W-:Y:S01]  /*13aa0*/  FSETP.NEU.FTZ.AND P2, PT, R194.reuse, -INF , PT ;  /* 0xff800000c200780b */ /* 0x040fe20003f5d000 */
[----:B------:R-:W-:-:S05]  /*13ab0*/  FMUL.FTZ R7, R194, R9 ;  /* 0x00000009c2077220 */ /* 0x000fca0000410000 */
[----:B------:R-:W-:Y:S01]  /*13ac0*/  MUFU.EX2 R12, R12 ;  /* 0x0000000c000c7308 */ /* 0x000fe20000000800 */
[----:B------:R-:W-:-:S05]  /*13ad0*/  FSEL R39, R7, RZ, P2 ;  /* 0x000000ff07277208 */ /* 0x000fca0001000000 */
[-CC-:B------:R-:W-:Y:S01]  /*13ae0*/  FFMA.FTZ R180, R76, R9.reuse, -R39.reuse ;  /* 0x000000094cb47223 */ /* 0x180fe20000010827 */
[-CC-:B------:R-:W-:Y:S01]  /*13af0*/  FFMA.FTZ R11, R3, R9.reuse, -R39.reuse ;  /* 0x00000009030b7223 */ /* 0x180fe20000010827 */
[-CC-:B------:R-:W-:Y:S01]  /*13b00*/  FFMA.FTZ R182, R68, R9.reuse, -R39.reuse ;  /* 0x0000000944b67223 */ /* 0x180fe20000010827 */
[-CC-:B------:R-:W-:Y:S01]  /*13b10*/  FFMA.FTZ R168, R20, R9.reuse, -R39.reuse ;  /* 0x0000000914a87223 */ /* 0x180fe20000010827 */
[----:B------:R-:W-:Y:S01]  /*13b20*/  FADD.FTZ R20, R181, R64 ;  /* 0x00000040b5147221 */ /* 0x000fe20000010000 */
[-CC-:B------:R-:W-:Y:S01]  /*13b30*/  FFMA.FTZ R13, R72, R9.reuse, -R39.reuse ;  /* 0x00000009480d7223 */ /* 0x180fe20000010827 */
[----:B------:R-:W-:Y:S01]  /*13b40*/  MUFU.EX2 R180, R180 ;  /* 0x000000b400b47308 */ /* 0x000fe20000000800 */
[-CC-:B------:R-:W-:Y:S01]  /*13b50*/  FFMA.FTZ R176, R80, R9.reuse, -R39.reuse ;  /* 0x0000000950b07223 */ /* 0x180fe20000010827 */
[----:B-1----:R-:W-:Y:S01]  /*13b60*/  FADD.FTZ R3, R183, R20 ;  /* 0x00000014b7037221 */ /* 0x002fe20000010000 */
[-CC-:B------:R-:W-:Y:S01]  /*13b70*/  FFMA.FTZ R15, R84, R9.reuse, -R39.reuse ;  /* 0x00000009540f7223 */ /* 0x180fe20000010827 */
[-CC-:B------:R-:W-:Y:S01]  /*13b80*/  FFMA.FTZ R178, R88, R9.reuse, -R39.reuse ;  /* 0x0000000958b27223 */ /* 0x180fe20000010827 */
[-C--:B------:R-:W-:Y:S01]  /*13b90*/  FFMA.FTZ R25, R96, R9.reuse, -R39 ;  /* 0x0000000960197223 */ /* 0x080fe20000010827 */
[----:B---3--:R-:W-:Y:S01]  /*13ba0*/  FADD.FTZ R20, R2, R3 ;  /* 0x0000000302147221 */ /* 0x008fe20000010000 */
[-CC-:B------:R-:W-:Y:S01]  /*13bb0*/  FFMA.FTZ R172, R98, R9.reuse, -R39.reuse ;  /* 0x0000000962ac7223 */ /* 0x180fe20000010827 */
[----:B------:R-:W1:Y:S01]  /*13bc0*/  MUFU.EX2 R11, R11 ;  /* 0x0000000b000b7308 */ /* 0x000e620000000800 */
[-CC-:B------:R-:W-:Y:S01]  /*13bd0*/  FFMA.FTZ R170, R24, R9.reuse, -R39.reuse ;  /* 0x0000000918aa7223 */ /* 0x180fe20000010827 */
[----:B0-----:R-:W-:Y:S01]  /*13be0*/  FADD.FTZ R3, R177, R20 ;  /* 0x00000014b1037221 */ /* 0x001fe20000010000 */
[-CC-:B------:R-:W-:Y:S01]  /*13bf0*/  FFMA.FTZ R27, R92, R9.reuse, -R39.reuse ;  /* 0x000000095c1b7223 */ /* 0x180fe20000010827 */
[-CC-:B------:R-:W-:Y:S01]  /*13c00*/  FFMA.FTZ R174, R100, R9.reuse, -R39.reuse ;  /* 0x0000000964ae7223 */ /* 0x180fe20000010827 */
[-C--:B------:R-:W-:Y:S01]  /*13c10*/  FFMA.FTZ R29, R94, R9.reuse, -R39 ;  /* 0x000000095e1d7223 */ /* 0x080fe20000010827 */
[----:B----4-:R-:W-:Y:S01]  /*13c20*/  FADD.FTZ R20, R4, R3 ;  /* 0x0000000304147221 */ /* 0x010fe20000010000 */
[-CC-:B------:R-:W-:Y:S01]  /*13c30*/  FFMA.FTZ R31, R90, R9.reuse, -R39.reuse ;  /* 0x000000095a1f7223 */ /* 0x180fe20000010827 */
[----:B------:R-:W0:Y:S01]  /*13c40*/  MUFU.EX2 R182, R182 ;  /* 0x000000b600b67308 */ /* 0x000e220000000800 */
[-CC-:B------:R-:W-:Y:S01]  /*13c50*/  FFMA.FTZ R33, R28, R9.reuse, -R39.reuse ;  /* 0x000000091c217223 */ /* 0x180fe20000010827 */
[----:B------:R-:W-:Y:S01]  /*13c60*/  FADD.FTZ R7, R179, R20 ;  /* 0x00000014b3077221 */ /* 0x000fe20000010000 */
[-CC-:B------:R-:W-:Y:S01]  /*13c70*/  FFMA.FTZ R164, R66, R9.reuse, -R39.reuse ;  /* 0x0000000942a47223 */ /* 0x180fe20000010827 */
[-CC-:B------:R-:W-:Y:S01]  /*13c80*/  FFMA.FTZ R35, R32, R9.reuse, -R39.reuse ;  /* 0x0000000920237223 */ /* 0x180fe20000010827 */
[-C--:B------:R-:W-:Y:S01]  /*13c90*/  FFMA.FTZ R166, R62, R9.reuse, -R39 ;  /* 0x000000093ea67223 */ /* 0x080fe20000010827 */
[----:B------:R-:W-:Y:S01]  /*13ca0*/  FADD.FTZ R24, R6, R7 ;  /* 0x0000000706187221 */ /* 0x000fe20000010000 */
[----:B------:R-:W-:Y:S01]  /*13cb0*/  IMAD.IADD R28, R195, 0x1, -R192 ;  /* 0x00000001c31c7824 */ /* 0x000fe200078e0ac0 */
[----:B------:R-:W2:Y:S01]  /*13cc0*/  MUFU.EX2 R13, R13 ;  /* 0x0000000d000d7308 */ /* 0x000ea20000000800 */
[----:B-1----:R-:W-:Y:S01]  /*13cd0*/  FADD.FTZ R3, R180, R11 ;  /* 0x0000000bb4037221 */ /* 0x002fe20000010000 */
[----:B------:R-:W-:Y:S01]  /*13ce0*/  FADD.FTZ R7, R173, R24 ;  /* 0x00000018ad077221 */ /* 0x000fe20000010000 */
[----:B------:R-:W-:Y:S01]  /*13cf0*/  FFMA.FTZ R37, R54, R9, -R39 ;  /* 0x0000000936257223 */ /* 0x000fe20000010827 */
[----:B------:R-:W-:-:S02]  /*13d00*/  IMAD R28, R193, 0x80, R28 ;  /* 0x00000080c11c7824 */ /* 0x000fc400078e021c */
[-C--:B------:R-:W-:Y:S01]  /*13d10*/  FFMA.FTZ R160, R102, R9.reuse, -R39 ;  /* 0x0000000966a07223 */ /* 0x080fe20000010827 */
[----:B------:R-:W-:Y:S01]  /*13d20*/  FADD.FTZ R24, R8, R7 ;  /* 0x0000000708187221 */ /* 0x000fe20000010000 */
[-C--:B------:R-:W-:Y:S01]  /*13d30*/  FFMA.FTZ R104, R104, R9.reuse, -R39 ;  /* 0x0000000968687223 */ /* 0x080fe20000010827 */
[----:B------:R-:W1:Y:S01]  /*13d40*/  MUFU.EX2 R176, R176 ;  /* 0x000000b000b07308 */ /* 0x000e620000000800 */
[----:B0-----:R-:W-:Y:S01]  /*13d50*/  FADD.FTZ R20, R182, R3 ;  /* 0x00000003b6147221 */ /* 0x001fe20000010000 */
[----:B------:R-:W-:Y:S01]  /*13d60*/  FADD.FTZ R7, R175, R24 ;  /* 0x00000018af077221 */ /* 0x000fe20000010000 */
[----:B------:R-:W-:Y:S01]  /*13d70*/  SHF.R.S32.HI R41, RZ, 0x1f, R28 ;  /* 0x0000001fff297819 */ /* 0x000fe2000001141c */
[-CC-:B------:R-:W-:Y:S01]  /*13d80*/  FFMA.FTZ R50, R50, R9.reuse, -R39.reuse ;  /* 0x0000000932327223 */ /* 0x180fe20000010827 */
[-C--:B------:R-:W-:Y:S01]  /*13d90*/  FFMA.FTZ R46, R46, R9.reuse, -R39 ;  /* 0x000000092e2e7223 */ /* 0x080fe20000010827 */
[----:B------:R-:W-:Y:S01]  /*13da0*/  FADD.FTZ R24, R10, R7 ;  /* 0x000000070a187221 */ /* 0x000fe20000010000 */
[----:B------:R-:W-:Y:S01]  /*13db0*/  LEA.HI R7, R41, R28, RZ, 0x7 ;  /* 0x0000001c29077211 */ /* 0x000fe200078f38ff */
[----:B------:R-:W0:Y:S01]  /*13dc0*/  MUFU.EX2 R15, R15 ;  /* 0x0000000f000f7308 */ /* 0x000e220000000800 */
[----:B--2---:R-:W-:Y:S01]  /*13dd0*/  FADD.FTZ R3, R13, R20 ;  /* 0x000000140d037221 */ /* 0x004fe20000010000 */
[----:B------:R-:W-:Y:S01]  /*13de0*/  FADD.FTZ R43, R169, R24 ;  /* 0x00000018a92b7221 */ /* 0x000fe20000010000 */
[--C-:B------:R-:W-:Y:S01]  /*13df0*/  FFMA.FTZ R106, R106, R9, -R39.reuse ;  /* 0x000000096a6a7223 */ /* 0x100fe20000010827 */
[----:B------:R-:W-:Y:S01]  /*13e00*/  F2FP.F16.F32.PACK_AB R183, R2, R183 ;  /* 0x000000b702b7723e */ /* 0x000fe200000000ff */
[-C--:B------:R-:W-:Y:S01]  /*13e10*/  FFMA.FTZ R42, R42, R9.reuse, -R39 ;  /* 0x000000092a2a7223 */ /* 0x080fe20000010827 */
[----:B------:R-:W-:Y:S01]  /*13e20*/  FADD.FTZ R24, R12, R43 ;  /* 0x0000002b0c187221 */ /* 0x000fe20000010000 */
[-C--:B------:R-:W-:Y:S01]  /*13e30*/  FFMA.FTZ R108, R108, R9.reuse, -R39 ;  /* 0x000000096c6c7223 */ /* 0x080fe20000010827 */
[----:B------:R-:W2:Y:S01]  /*13e40*/  MUFU.EX2 R178, R178 ;  /* 0x000000b200b27308 */ /* 0x000ea20000000800 */
[----:B-1----:R-:W-:Y:S01]  /*13e50*/  FADD.FTZ R20, R176, R3 ;  /* 0x00000003b0147221 */ /* 0x002fe20000010000 */
[-CC-:B------:R-:W-:Y:S01]  /*13e60*/  FFMA.FTZ R40, R40, R9.reuse, -R39.reuse ;  /* 0x0000000928287223 */ /* 0x180fe20000010827 */
[-CC-:B------:R-:W-:Y:S01]  /*13e70*/  FFMA.FTZ R110, R110, R9.reuse, -R39.reuse ;  /* 0x000000096e6e7223 */ /* 0x180fe20000010827 */
[-CC-:B------:R-:W-:Y:S01]  /*13e80*/  FFMA.FTZ R34, R34, R9.reuse, -R39.reuse ;  /* 0x0000000922227223 */ /* 0x180fe20000010827 */
[-CC-:B------:R-:W-:Y:S01]  /*13e90*/  FFMA.FTZ R112, R112, R9.reuse, -R39.reuse ;  /* 0x0000000970707223 */ /* 0x180fe20000010827 */
[----:B------:R-:W-:Y:S01]  /*13ea0*/  FFMA.FTZ R114, R114, R9, -R39 ;  /* 0x0000000972727223 */ /* 0x000fe20000010827 */
[----:B------:R-:W-:Y:S01]  /*13eb0*/  F2FP.F16.F32.PACK_AB R182, R13, R182 ;  /* 0x000000b60db6723e */ /* 0x000fe200000000ff */
[----:B------:R-:W1:Y:S01]  /*13ec0*/  MUFU.EX2 R25, R25 ;  /* 0x0000001900197308 */ /* 0x000e620000000800 */
[----:B0-----:R-:W-:Y:S01]  /*13ed0*/  FADD.FTZ R3, R15, R20 ;  /* 0x000000140f037221 */ /* 0x001fe20000010000 */
[----:B------:R-:W-:Y:S01]  /*13ee0*/  SHF.R.S32.HI R7, RZ, 0x7, R7 ;  /* 0x00000007ff077819 */ /* 0x000fe20000011407 */
[--C-:B------:R-:W-:Y:S01]  /*13ef0*/  IMAD.MOV.U32 R102, RZ, RZ, R151.reuse ;  /* 0x000000ffff667224 */ /* 0x100fe200078e0097 */
[----:B------:R-:W-:Y:S01]  /*13f00*/  F2FP.F16.F32.PACK_AB R177, R4, R177 ;  /* 0x000000b104b1723e */ /* 0x000fe200000000ff */
[----:B------:R-:W-:Y:S01]  /*13f10*/  IMAD.MOV.U32 R98, RZ, RZ, R151 ;  /* 0x000000ffff627224 */ /* 0x000fe200078e0097 */
[----:B------:R-:W-:Y:S01]  /*13f20*/  F2FP.F16.F32.PACK_AB R175, R10, R175 ;  /* 0x000000af0aaf723e */ /* 0x000fe200000000ff */
[----:B------:R-:W-:Y:S01]  /*13f30*/  VIADD R10, R150, 0xfffffffe ;  /* 0xfffffffe960a7836 */ /* 0x000fe20000000000 */
[----:B------:R-:W0:Y:S01]  /*13f40*/  MUFU.EX2 R172, R172 ;  /* 0x000000ac00ac7308 */ /* 0x000e220000000800 */
[----:B--2---:R-:W-:Y:S01]  /*13f50*/  FADD.FTZ R20, R178, R3 ;  /* 0x00000003b2147221 */ /* 0x004fe20000010000 */
[----:B------:R-:W-:Y:S01]  /*13f60*/  F2FP.F16.F32.PACK_AB R180, R11, R180 ;  /* 0x000000b40bb4723e */ /* 0x000fe200000000ff */
[--C-:B------:R-:W-:Y:S01]  /*13f70*/  IMAD.MOV.U32 R150, RZ, RZ, R151.reuse ;  /* 0x000000ffff967224 */ /* 0x100fe200078e0097 */
[----:B------:R-:W-:Y:S01]  /*13f80*/  F2FP.F16.F32.PACK_AB R181, R64, R181 ;  /* 0x000000b540b5723e */ /* 0x000fe200000000ff */
[--C-:B------:R-:W-:Y:S01]  /*13f90*/  IMAD.MOV.U32 R96, RZ, RZ, R151.reuse ;  /* 0x000000ffff607224 */ /* 0x100fe200078e0097 */
[----:B------:R-:W-:Y:S01]  /*13fa0*/  F2FP.F16.F32.PACK_AB R179, R6, R179 ;  /* 0x000000b306b3723e */ /* 0x000fe200000000ff */
[--C-:B------:R-:W-:Y:S01]  /*13fb0*/  IMAD.MOV.U32 R92, RZ, RZ, R151.reuse ;  /* 0x000000ffff5c7224 */ /* 0x100fe200078e0097 */
[----:B------:R-:W2:Y:S01]  /*13fc0*/  MUFU.EX2 R27, R27 ;  /* 0x0000001b001b7308 */ /* 0x000ea20000000800 */
[----:B-1----:R-:W-:Y:S01]  /*13fd0*/  FADD.FTZ R3, R25, R20 ;  /* 0x0000001419037221 */ /* 0x002fe20000010000 */
[----:B------:R-:W-:Y:S01]  /*13fe0*/  F2FP.F16.F32.PACK_AB R173, R8, R173 ;  /* 0x000000ad08ad723e */ /* 0x000fe200000000ff */
[----:B------:R-:W-:Y:S01]  /*13ff0*/  IMAD.MOV.U32 R90, RZ, RZ, R151 ;  /* 0x000000ffff5a7224 */ /* 0x000fe200078e0097 */
[----:B------:R-:W-:-:S02]  /*14000*/  F2FP.F16.F32.PACK_AB R169, R12, R169 ;  /* 0x000000a90ca9723e */ /* 0x000fc400000000ff */
[----:B------:R-:W-:Y:S02]  /*14010*/  F2FP.F16.F32.PACK_AB R176, R15, R176 ;  /* 0x000000b00fb0723e */ /* 0x000fe400000000ff */
[----:B------:R-:W1:Y:S01]  /*14020*/  MUFU.EX2 R171, R171 ;  /* 0x000000ab00ab7308 */ /* 0x000e620000000800 */
[----:B0-----:R-:W-:Y:S01]  /*14030*/  FADD.FTZ R20, R172, R3 ;  /* 0x00000003ac147221 */ /* 0x001fe20000010000 */
[----:B------:R-:W-:Y:S02]  /*14040*/  F2FP.F16.F32.PACK_AB R178, R25, R178 ;  /* 0x000000b219b2723e */ /* 0x000fe400000000ff */
[-C--:B------:R-:W-:Y:S02]  /*14050*/  MOV R100, R151.reuse ;  /* 0x0000009700647202 */ /* 0x080fe40000000f00 */
[----:B------:R-:W-:Y:S02]  /*14060*/  MOV R94, R151 ;  /* 0x00000097005e7202 */ /* 0x000fe40000000f00 */
[----:B------:R-:W0:Y:S01]  /*14070*/  MUFU.EX2 R174, R174 ;  /* 0x000000ae00ae7308 */ /* 0x000e220000000800 */
[C---:B--2---:R-:W-:Y:S01]  /*14080*/  FADD.FTZ R3, R27.reuse, R20 ;  /* 0x000000141b037221 */ /* 0x044fe20000010000 */
[----:B------:R-:W-:-:S02]  /*14090*/  F2FP.F16.F32.PACK_AB R172, R27, R172 ;  /* 0x000000ac1bac723e */ /* 0x000fc400000000ff */
[----:B------:R-:W-:-:S04]  /*140a0*/  MOV R88, R151 ;  /* 0x0000009700587202 */ /* 0x000fc80000000f00 */
        /* <DEDUP_REMOVED lines=13> */
[----:B--2---:R-:W-:-:S07]  /*14180*/  FADD.FTZ R0, R168, R3 ;  /* 0x00000003a8007221 */ /* 0x004fce0000010000 */
[----:B------:R-:W2:Y:S01]  /*14190*/  MUFU.EX2 R167, R167 ;  /* 0x000000a700a77308 */ /* 0x000ea20000000800 */
[C---:B-1----:R-:W-:Y:S01]  /*141a0*/  FADD.FTZ R20, R26.reuse, R45 ;  /* 0x0000002d1a147221 */ /* 0x042fe20000010000 */
[----:B------:R-:W-:-:S06]  /*141b0*/  F2FP.F16.F32.PACK_AB R165, R26, R165 ;  /* 0x000000a51aa5723e */ /* 0x000fcc00000000ff */
[----:B------:R-:W1:Y:S01]  /*141c0*/  MUFU.EX2 R170, R170 ;  /* 0x000000aa00aa7308 */ /* 0x000e620000000800 */
[C---:B0-----:R-:W-:Y:S01]  /*141d0*/  FADD.FTZ R3, R31.reuse, R0 ;  /* 0x000000001f037221 */ /* 0x041fe20000010000 */
[----:B------:R-:W-:-:S06]  /*141e0*/  F2FP.F16.F32.PACK_AB R168, R31, R168 ;  /* 0x000000a81fa8723e */ /* 0x000fcc00000000ff */
[----:B------:R-:W0:Y:S01]  /*141f0*/  MUFU.EX2 R30, R30 ;  /* 0x0000001e001e7308 */ /* 0x000e220000000800 */
[----:B--2---:R-:W-:-:S07]  /*14200*/  FADD.FTZ R45, R167, R20 ;  /* 0x00000014a72d7221 */ /* 0x004fce0000010000 */
[----:B------:R-:W2:Y:S01]  /*14210*/  MUFU.EX2 R33, R33 ;  /* 0x0000002100217308 */ /* 0x000ea20000000800 */
[----:B-1----:R-:W-:-:S07]  /*14220*/  FADD.FTZ R0, R170, R3 ;  /* 0x00000003aa007221 */ /* 0x002fce0000010000 */
[----:B------:R-:W1:Y:S01]  /*14230*/  MUFU.EX2 R161, R161 ;  /* 0x000000a100a17308 */ /* 0x000e620000000800 */
[C---:B0-----:R-:W-:Y:S01]  /*14240*/  FADD.FTZ R20, R30.reuse, R45 ;  /* 0x0000002d1e147221 */ /* 0x041fe20000010000 */
[----:B------:R-:W-:-:S06]  /*14250*/  F2FP.F16.F32.PACK_AB R167, R30, R167 ;  /* 0x000000a71ea7723e */ /* 0x000fcc00000000ff */
        /* <DEDUP_REMOVED lines=25> */
[----:B------:R2:W3:Y:S01]  /*143f0*/  MUFU.EX2 R41, R104 ;  /* 0x0000006800297308 */ /* 0x0004e20000000800 */
[----:B-1----:R-:W-:-:S07]  /*14400*/  FADD.FTZ R0, R160, R3 ;  /* 0x00000003a0007221 */ /* 0x002fce0000010000 */
[----:B------:R-:W1:Y:S01]  /*14410*/  MUFU.EX2 R159, R159 ;  /* 0x0000009f009f7308 */ /* 0x000e620000000800 */
[C---:B0-----:R-:W-:Y:S01]  /*14420*/  FADD.FTZ R2, R44.reuse, R47 ;  /* 0x0000002f2c027221 */ /* 0x041fe20000010000 */
[----:B------:R-:W-:Y:S01]  /*14430*/  F2FP.F16.F32.PACK_AB R157, R44, R157 ;  /* 0x0000009d2c9d723e */ /* 0x000fe200000000ff */
[----:B--2---:R-:W-:-:S05]  /*14440*/  IMAD.MOV.U32 R104, RZ, RZ, R151 ;  /* 0x000000ffff687224 */ /* 0x004fca00078e0097 */
[----:B------:R-:W0:Y:S01]  /*14450*/  MUFU.EX2 R50, R50 ;  /* 0x0000003200327308 */ /* 0x000e220000000800 */
[C---:B---3--:R-:W-:Y:S01]  /*14460*/  FADD.FTZ R3, R41.reuse, R0 ;  /* 0x0000000029037221 */ /* 0x048fe20000010000 */
        /* <DEDUP_REMOVED lines=20> */
[----:B------:R-:W-:Y:S02]  /*145b0*/  F2FP.F16.F32.PACK_AB R156, R39, R106 ;  /* 0x0000006a279c723e */ /* 0x000fe400000000ff */
[----:B------:R-:W-:-:S04]  /*145c0*/  MOV R106, R151 ;  /* 0x00000097006a7202 */ /* 0x000fc80000000f00 */
[----:B------:R-:W0:Y:S01]  /*145d0*/  MUFU.EX2 R110, R110 ;  /* 0x0000006e006e7308 */ /* 0x000e220000000800 */
[----:B--2---:R-:W-:-:S07]  /*145e0*/  FADD.FTZ R0, R108, R49 ;  /* 0x000000316c007221 */ /* 0x004fce0000010000 */
[----:B------:R-:W2:Y:S01]  /*145f0*/  MUFU.EX2 R47, R34 ;  /* 0x00000022002f7308 */ /* 0x000ea20000000800 */
[C---:B-1----:R-:W-:Y:S01]  /*14600*/  FADD.FTZ R13, R45.reuse, R0 ;  /* 0x000000002d0d7221 */ /* 0x042fe20000010000 */
[----:B------:R-:W-:Y:S01]  /*14610*/  F2FP.F16.F32.PACK_AB R158, R45, R108 ;  /* 0x0000006c2d9e723e */ /* 0x000fe200000000ff */
[----:B------:R-:W-:-:S05]  /*14620*/  IMAD.MOV.U32 R108, RZ, RZ, R151 ;  /* 0x000000ffff6c7224 */ /* 0x000fca00078e0097 */
[----:B------:R-:W1:Y:S01]  /*14630*/  MUFU.EX2 R112, R112 ;  /* 0x0000007000707308 */ /* 0x000e620000000800 */
[----:B0-----:R-:W-:-:S07]  /*14640*/  FADD.FTZ R0, R110, R13 ;  /* 0x0000000d6e007221 */ /* 0x001fce0000010000 */
[----:B------:R-:W0:Y:S01]  /*14650*/  MUFU.EX2 R155, R155 ;  /* 0x0000009b009b7308 */ /* 0x000e220000000800 */
[C---:B--2---:R-:W-:Y:S01]  /*14660*/  FADD.FTZ R13, R47.reuse, R0 ;  /* 0x000000002f0d7221 */ /* 0x044fe20000010000 */
[----:B------:R-:W-:Y:S01]  /*14670*/  F2FP.F16.F32.PACK_AB R152, R47, R110 ;  /* 0x0000006e2f98723e */ /* 0x000fe200000000ff */
[----:B------:R-:W-:Y:S02]  /*14680*/  IMAD.MOV.U32 R0, RZ, RZ, 0x3f800000 ;  /* 0x3f800000ff007424 */ /* 0x000fe400078e00ff */
[----:B------:R-:W-:-:S03]  /*14690*/  IMAD.MOV.U32 R110, RZ, RZ, R151 ;  /* 0x000000ffff6e7224 */ /* 0x000fc600078e0097 */
[----:B------:R2:W3:Y:S01]  /*146a0*/  MUFU.EX2 R11, R114 ;  /* 0x00000072000b7308 */ /* 0x0004e20000000800 */
[----:B-1----:R-:W-:Y:S01]  /*146b0*/  FADD.FTZ R4, R112, R13 ;  /* 0x0000000d70047221 */ /* 0x002fe20000010000 */
[----:B------:R-:W-:-:S04]  /*146c0*/  VIMNMX R13, RZ, R7, !PT ;  /* 0x00000007ff0d7248 */ /* 0x000fc80007fe0100 */
[----:B------:R-:W-:Y:S02]  /*146d0*/  ISETP.GE.AND P2, PT, R10, R13, PT ;  /* 0x0000000d0a00720c */ /* 0x000fe40003f46270 */
[----:B------:R-:W1:Y:S01]  /*146e0*/  MUFU.EX2 R56, R56 ;  /* 0x0000003800387308 */ /* 0x000e620000000800 */
[----:B0-----:R-:W-:Y:S01]  /*146f0*/  FADD.FTZ R3, R155, R2 ;  /* 0x000000029b037221 */ /* 0x001fe20000010000 */
[----:B------:R-:W-:Y:S01]  /*14700*/  MOV R2, 0x3f800000 ;  /* 0x3f80000000027802 */ /* 0x000fe20000000f00 */
[----:B--2---:R-:W-:Y:S01]  /*14710*/  IMAD.MOV.U32 R114, RZ, RZ, R151 ;  /* 0x000000ffff727224 */ /* 0x004fe200078e0097 */
[C---:B---3--:R-:W-:Y:S01]  /*14720*/  F2FP.F16.F32.PACK_AB R154, R11.reuse, R112 ;  /* 0x000000700b9a723e */ /* 0x048fe200000000ff */
[----:B------:R-:W-:Y:S01]  /*14730*/  FADD.FTZ R4, R11, R4 ;  /* 0x000000040b047221 */ /* 0x000fe20000010000 */
[----:B------:R-:W-:Y:S01]  /*14740*/  MOV R112, R151 ;  /* 0x0000009700707202 */ /* 0x000fe20000000f00 */
[C---:B-1----:R-:W-:Y:S01]  /*14750*/  FADD.FTZ R3, R56.reuse, R3 ;  /* 0x0000000338037221 */ /* 0x042fe20000010000 */
[----:B------:R-:W-:-:S03]  /*14760*/  F2FP.F16.F32.PACK_AB R155, R56, R155 ;  /* 0x0000009b389b723e */ /* 0x000fc600000000ff */
[----:B------:R-:W-:Y:S05]  /*14770*/  @!P2 BRA `(.L_x_2392) ;  /* 0x000000380000a947 */ /* 0x000fea0003800000 */
[----:B------:R-:W-:Y:S01]  /*14780*/  BSSY B1, `(.L_x_2393) ;  /* 0x000037e000017945 */ /* 0x000fe20003800000 */
[----:B------:R-:W-:Y:S01]  /*14790*/  IMAD.MOV.U32 R12, RZ, RZ, R21 ;  /* 0x000000ffff0c7224 */ /* 0x000fe200078e0015 */
[----:B------:R-:W-:Y:S01]  /*147a0*/  MOV R6, R10 ;  /* 0x0000000a00067202 */ /* 0x000fe20000000f00 */
[----:B------:R-:W-:Y:S01]  /*147b0*/  IMAD.MOV.U32 R7, RZ, RZ, R194 ;  /* 0x000000ffff077224 */ /* 0x000fe200078e00c2 */
[----:B------:R-:W-:Y:S01]  /*147c0*/  MOV R0, 0x3f800000 ;  /* 0x3f80000000007802 */ /* 0x000fe20000000f00 */
        /* <DEDUP_REMOVED lines=34> */
.L_x_2404:
[----:B------:R-:W-:-:S05]  /*149f0*/  VIADD R8, R20, 0x1 ;  /* 0x0000000114087836 */ /* 0x000fca0000000000 */
[----:B------:R-:W-:-:S04]  /*14a00*/  ISETP.NE.AND P2, PT, R8, 0x2, PT ;  /* 0x000000020800780c */ /* 0x000fc80003f45270 */
[----:B------:R-:W-:Y:S02]  /*14a10*/  SEL R188, RZ, 0x1, P2 ;  /* 0x00000001ffbc7807 */ /* 0x000fe40001000000 */
[----:B------:R-:W-:Y:S02]  /*14a20*/  SEL R185, R8, RZ, P2 ;  /* 0x000000ff08b97207 */ /* 0x000fe40001000000 */
[----:B------:R-:W-:Y:S01]  /*14a30*/  LOP3.LUT R188, R15, R188, RZ, 0x3c, !PT ;  /* 0x000000bc0fbc7212 */ /* 0x000fe200078e3cff */
[----:B------:R-:W-:Y:S06]  /*14a40*/  @!P0 BRA `(.L_x_2394) ;  /* 0x0000000000048947 */ /* 0x000fec0003800000 */
[----:B------:R-:W-:Y:S01]  /*14a50*/  BPT.TRAP 0x1 ;  /* 0x000000040000795c */ /* 0x000fe20000300000 */
.L_x_2394:
[----:B------:R-:W-:Y:S01]  /*14a60*/  IMAD R14, R185, 0x8, R18 ;  /* 0x00000008b90e7824 */ /* 0x000fe200078e0212 */
[----:B------:R-:W-:-:S04]  /*14a70*/  SHF.L.U32 R11, R188, 0x1f, RZ ;  /* 0x0000001fbc0b7819 */ /* 0x000fc800000006ff */
[----:B------:R0:W1:Y:S01]  /*14a80*/  SYNCS.PHASECHK.TRANS64.TRYWAIT P2, [R14+URZ+0x34830], R11 ;  /* 0x0348300b0e0075a7 */ /* 0x000062000804017f */
[----:B------:R-:W-:Y:S05]  /*14a90*/  @!P0 BRA `(.L_x_2395) ;  /* 0x0000000000048947 */ /* 0x000fea0003800000 */
[----:B------:R-:W-:Y:S01]  /*14aa0*/  BPT.TRAP 0x1 ;  /* 0x000000040000795c */ /* 0x000fe20000300000 */
.L_x_2395:
[----:B------:R-:W-:Y:S01]  /*14ab0*/  BSSY B2, `(.L_x_2396) ;  /* 0x0000006000027945 */ /* 0x000fe20003800000 */
[----:B------:R-:W-:Y:S01]  /*14ac0*/  IMAD R8, R185, 0xc00, R5 ;  /* 0x00000c00b9087824 */ /* 0x000fe200078e0205 */
[----:B------:R-:W-:Y:S02]  /*14ad0*/  MOV R9, 0x40000040 ;  /* 0x4000004000097802 */ /* 0x000fe40000000f00 */
[----:B-1----:R-:W-:Y:S05]  /*14ae0*/  @P2 BRA `(.L_x_2397) ;  /* 0x0000000000082947 */ /* 0x002fea0003800000 */
[----:B------:R-:W1:Y:S02]  /*14af0*/  SYNCS.PHASECHK.TRANS64.TRYWAIT P2, [R14+URZ+0x34830], R11 ;  /* 0x0348300b0e0075a7 */ /* 0x000e64000804017f */
[----:B-1----:R-:W-:Y:S05]  /*14b00*/  @!P2 BRA `(.L_x_2398) ;  /* 0x000000fc0058a947 */ /* 0x002fea0003800000 */
.L_x_2397:
[----:B------:R-:W-:Y:S05]  /*14b10*/  BSYNC B2 ;  /* 0x0000000000027941 */ /* 0x000fea0003800000 */
.L_x_2396:
[----:B------:R-:W2:Y:S04]  /*14b20*/  LDL.64 R24, [R1+0x30] ;  /* 0x0000300001187983 */ /* 0x000ea80000100a00 */
[----:B------:R-:W3:Y:S04]  /*14b30*/  LDL.64 R230, [R1+0x28] ;  /* 0x0000280001e67983 */ /* 0x000ee80000100a00 */
[----:B------:R-:W4:Y:S01]  /*14b40*/  LDL.64 R228, [R1+0x20] ;  /* 0x0000200001e47983 */ /* 0x000f220000100a00 */
[C---:B------:R-:W-:Y:S02]  /*14b50*/  R2UR UR6, R8.reuse ;  /* 0x00000000080672ca */ /* 0x040fe400000e0000 */
[----:B------:R-:W-:Y:S01]  /*14b60*/  R2UR UR7, R9 ;  /* 0x00000000090772ca */ /* 0x000fe200000e0000 */
[----:B------:R-:W5:Y:S01]  /*14b70*/  LDL.64 R234, [R1+0x18] ;  /* 0x0000180001ea7983 */ /* 0x000f620000100a00 */
[----:B------:R-:W-:-:S02]  /*14b80*/  VIADD R10, R8, 0x2 ;  /* 0x00000002080a7836 */ /* 0x000fc40000000000 */
[----:B01----:R-:W-:Y:S01]  /*14b90*/  IMAD.MOV.U32 R11, RZ, RZ, 0x40000040 ;  /* 0x40000040ff0b7424 */ /* 0x003fe200078e00ff */
[----:B------:R-:W5:Y:S01]  /*14ba0*/  LDL.64 R232, [R1+0x10] ;  /* 0x0000100001e87983 */ /* 0x000f620000100a00 */
[----:B--2---:R-:W-:Y:S02]  /*14bb0*/  R2UR UR4, R24 ;  /* 0x00000000180472ca */ /* 0x004fe400000e0000 */
[----:B------:R-:W-:Y:S02]  /*14bc0*/  R2UR UR5, R25 ;  /* 0x00000000190572ca */ /* 0x000fe400000e0000 */
[----:B------:R-:W-:-:S11]  /*14bd0*/  WARPGROUP.ARRIVE ;  /* 0x00000000000079c5 */ /* 0x000fd60000000000 */
[----:B------:R-:W-:Y:S01]  /*14be0*/  HGMMA.64x128x16.F32 R24, gdesc[UR4], RZ, !UPT, gsb0 ;  /* 0x01e00000041879f0 */ /* 0x000fe2000c0008ff */
[----:B------:R-:W-:Y:S02]  /*14bf0*/  R2UR UR6, R10 ;  /* 0x000000000a0672ca */ /* 0x000fe400000e0000 */
[----:B------:R-:W-:Y:S02]  /*14c00*/  R2UR UR7, R11 ;  /* 0x000000000b0772ca */ /* 0x000fe400000e0000 */
[----:B---3--:R-:W-:Y:S02]  /*14c10*/  R2UR UR4, R230 ;  /* 0x00000000e60472ca */ /* 0x008fe400000e0000 */
[----:B------:R-:W-:Y:S01]  /*14c20*/  R2UR UR5, R231 ;  /* 0x00000000e70572ca */ /* 0x000fe200000e0000 */
[----:B------:R-:W-:Y:S01]  /*14c30*/  IMAD.MOV.U32 R11, RZ, RZ, 0x40000040 ;  /* 0x40000040ff0b7424 */ /* 0x000fe200078e00ff */
[----:B------:R-:W-:Y:S01]  /*14c40*/  IADD3 R10, R8, 0x4, RZ ;  /* 0x00000004080a7810 */ /* 0x000fe20007ffe0ff */
[----:B------:R-:W2:Y:S01]  /*14c50*/  LDL.64 R230, [R1+0x8] ;  /* 0x0000080001e67983 */ /* 0x000ea20000100a00 */
[----:B------:R-:W-:-:S02]  /*14c60*/  WARPGROUP.DEPBAR.LE gsb0, 0x0 ;  /* 0x00008000000079c5 */ /* 0x000fc40000010000 */
[----:B------:R-:W-:-:S07]  /*14c70*/  WARPGROUP.ARRIVE ;  /* 0x00000000000079c5 */ /* 0x000fce0000000000 */
[----:B------:R-:W-:Y:S01]  /*14c80*/  HGMMA.64x128x16.F32 R24, gdesc[UR4], R24, gsb0 ;  /* 0x01e00000041879f0 */ /* 0x000fe20008000818 */
[----:B------:R-:W-:Y:S02]  /*14c90*/  R2UR UR6, R10 ;  /* 0x000000000a0672ca */ /* 0x000fe400000e0000 */
[----:B------:R-:W-:Y:S02]  /*14ca0*/  R2UR UR7, R11 ;  /* 0x000000000b0772ca */ /* 0x000fe400000e0000 */
[----:B----4-:R-:W-:Y:S02]  /*14cb0*/  R2UR UR4, R228 ;  /* 0x00000000e40472ca */ /* 0x010fe400000e0000 */
[----:B------:R-:W-:Y:S01]  /*14cc0*/  R2UR UR5, R229 ;  /* 0x00000000e50572ca */ /* 0x000fe200000e0000 */
[----:B------:R-:W-:Y:S01]  /*14cd0*/  VIADD R10, R8, 0x6 ;  /* 0x00000006080a7836 */ /* 0x000fe20000000000 */
[----:B------:R-:W-:Y:S01]  /*14ce0*/  MOV R11, 0x40000040 ;  /* 0x40000040000b7802 */ /* 0x000fe20000000f00 */
[----:B------:R-:W3:Y:S01]  /*14cf0*/  LDL.64 R228, [R1] ;  /* 0x0000000001e47983 */ /* 0x000ee20000100a00 */
[----:B------:R-:W-:-:S02]  /*14d00*/  WARPGROUP.DEPBAR.LE gsb0, 0x0 ;  /* 0x00008000000079c5 */ /* 0x000fc40000010000 */
[----:B------:R-:W-:-:S07]  /*14d10*/  WARPGROUP.ARRIVE ;  /* 0x00000000000079c5 */ /* 0x000fce0000000000 */
[----:B------:R-:W-:Y:S01]  /*14d20*/  HGMMA.64x128x16.F32 R24, gdesc[UR4], R24, gsb0 ;  /* 0x01e00000041879f0 */ /* 0x000fe20008000818 */
        /* <DEDUP_REMOVED lines=8> */
[----:B------:R-:W-:Y:S01]  /*14db0*/  HGMMA.64x128x16.F32 R24, gdesc[UR4], R24, gsb0 ;  /* 0x01e00000041879f0 */ /* 0x000fe20008000818 */
        /* <DEDUP_REMOVED lines=8> */
[----:B------:R-:W-:Y:S01]  /*14e40*/  HGMMA.64x128x16.F32 R24, gdesc[UR4], R24, gsb0 ;  /* 0x01e00000041879f0 */ /* 0x000fe20008000818 */
[----:B------:R-:W-:Y:S02]  /*14e50*/  R2UR UR6, R10 ;  /* 0x000000000a0672ca */ /* 0x000fe400000e0000 */
[----:B------:R-:W-:Y:S02]  /*14e60*/  R2UR UR7, R11 ;  /* 0x000000000b0772ca */ /* 0x000fe400000e0000 */
[----:B--2---:R-:W-:Y:S02]  /*14e70*/  R2UR UR4, R230 ;  /* 0x00000000e60472ca */ /* 0x004fe400000e0000 */
        /* <DEDUP_REMOVED lines=14> */
[----:B------:R-:W-:Y:S01]  /*14f60*/  HGMMA.64x128x16.F32 R24, gdesc[UR4], R24, gsb0 ;  /* 0x01e00000041879f0 */ /* 0x000fe20008000818 */
        /* <DEDUP_REMOVED lines=110> */
.L_x_2399:
[----:B------:R-:W-:Y:S01]  /*15650*/  SHF.L.U32 R0, R15, 0x1f, RZ ;  /* 0x0000001f0f007819 */ /* 0x000fe200000006ff */
[----:B------:R-:W-:-:S04]  /*15660*/  IMAD R15, R20, 0x8, R18 ;  /* 0x00000008140f7824 */ /* 0x000fc800078e0212 */
[----:B------:R0:W1:Y:S01]  /*15670*/  SYNCS.PHASECHK.TRANS64.TRYWAIT P2, [R15+URZ+0x34850], R0 ;  /* 0x034850000f0075a7 */ /* 0x000062000804017f */
[----:B------:R-:W-:Y:S05]  /*15680*/  @!P0 BRA `(.L_x_2400) ;  /* 0x0000000000048947 */ /* 0x000fea0003800000 */
[----:B------:R-:W-:Y:S01]  /*15690*/  BPT.TRAP 0x1 ;  /* 0x000000040000795c */ /* 0x000fe20000300000 */
.L_x_2400:
[----:B------:R-:W-:Y:S04]  /*156a0*/  BSSY B2, `(.L_x_2401) ;  /* 0x0000004000027945 */ /* 0x000fe80003800000 */
[----:B-1----:R-:W-:Y:S05]  /*156b0*/  @P2 BRA `(.L_x_2402) ;  /* 0x0000000000082947 */ /* 0x002fea0003800000 */
[----:B------:R-:W1:Y:S02]  /*156c0*/  SYNCS.PHASECHK.TRANS64.TRYWAIT P2, [R15+URZ+0x34850], R0 ;  /* 0x034850000f0075a7 */ /* 0x000e64000804017f */
[----:B-1----:R-:W-:Y:S05]  /*156d0*/  @!P2 BRA `(.L_x_2403) ;  /* 0x000000f00078a947 */ /* 0x002fea0003800000 */
.L_x_2402:
[----:B------:R-:W-:Y:S05]  /*156e0*/  BSYNC B2 ;  /* 0x0000000000027941 */ /* 0x000fea0003800000 */
.L_x_2401:
[----:B01----:R-:W-:Y:S01]  /*156f0*/  IADD3 R0, R18, 0x400, RZ ;  /* 0x0000040012007810 */ /* 0x003fe20007ffe0ff */
[----:B------:R-:W-:Y:S01]  /*15700*/  WARPGROUP.ARRIVE ;  /* 0x00000000000079c5 */ /* 0x000fe20000000000 */
[----:B------:R-:W-:Y:S02]  /*15710*/  IMAD.MOV.U32 R11, RZ, RZ, 0x40000040 ;  /* 0x40000040ff0b7424 */ /* 0x000fe400078e00ff */
[----:B------:R-:W-:Y:S01]  /*15720*/  FMUL.FTZ R21, R30, UR39 ;  /* 0x000000271e157c20 */ /* 0x000fe20008410000 */
[----:B------:R-:W-:Y:S01]  /*15730*/  SHF.R.U32.HI R0, RZ, 0x4, R0 ;  /* 0x00000004ff007819 */ /* 0x000fe20000011600 */
[----:B------:R-:W-:Y:S01]  /*15740*/  FMUL.FTZ R2, R26, UR39 ;  /* 0x000000271a027c20 */ /* 0x000fe20008410000 */
[----:B------:R-:W-:Y:S01]  /*15750*/  FMUL.FTZ R30, R33, UR39 ;  /* 0x00000027211e7c20 */ /* 0x000fe20008410000 */
[----:B------:R-:W-:Y:S01]  /*15760*/  FMUL.FTZ R26, R31, UR39 ;  /* 0x000000271f1a7c20 */ /* 0x000fe20008410000 */
[----:B------:R-:W-:Y:S01]  /*15770*/  LOP3.LUT R0, R0, 0x3fff, RZ, 0xc0, !PT ;  /* 0x00003fff00007812 */ /* 0x000fe200078ec0ff */
[----:B------:R-:W-:Y:S01]  /*15780*/  FMUL.FTZ R31, R38, UR39 ;  /* 0x00000027261f7c20 */ /* 0x000fe20008410000 */
[----:B------:R-:W-:Y:S01]  /*15790*/  FMUL.FTZ R38, R41, UR39 ;  /* 0x0000002729267c20 */ /* 0x000fe20008410000 */
[----:B------:R-:W-:Y:S01]  /*157a0*/  FMUL.FTZ R33, R36, UR39 ;  /* 0x0000002724217c20 */ /* 0x000fe20008410000 */
[----:B------:R-:W-:Y:S01]  /*157b0*/  LOP3.LUT R9, R0, 0x4000000, RZ, 0xfc, !PT ;  /* 0x0400000000097812 */ /* 0x000fe200078efcff */
[----:B------:R-:W-:Y:S01]  /*157c0*/  FMUL.FTZ R0, R24, UR39 ;  /* 0x0000002718007c20 */ /* 0x000fe20008410000 */
[----:B------:R-:W-:Y:S01]  /*157d0*/  FMUL.FTZ R24, R28, UR39 ;  /* 0x000000271c187c20 */ /* 0x000fe20008410000 */
[----:B------:R-:W-:Y:S01]  /*157e0*/  FMUL.FTZ R28, R32, UR39 ;  /* 0x00000027201c7c20 */ /* 0x000fe20008410000 */
[----:B------:R-:W-:Y:S01]  /*157f0*/  FMUL.FTZ R32, R39, UR39 ;  /* 0x0000002727207c20 */ /* 0x000fe20008410000 */
[----:B------:R-:W-:-:S02]  /*15800*/  IMAD R8, R20, 0x800, R9 ;  /* 0x0000080014087824 */ /* 0x000fc400078e0209 */
[----:B------:R-:W-:Y:S01]  /*15810*/  FMUL.FTZ R39, R46, UR39 ;  /* 0x000000272e277c20 */ /* 0x000fe20008410000 */
[----:B------:R-:W-:Y:S01]  /*15820*/  IMAD.MOV.U32 R9, RZ, RZ, 0x40000040 ;  /* 0x40000040ff097424 */ /* 0x000fe200078e00ff */
[----:B------:R-:W0:Y:S01]  /*15830*/  MUFU.TANH R0, R0 ;  /* 0x0000000000007308 */ /* 0x000e220000002400 */
[----:B------:R-:W-:Y:S01]  /*15840*/  FMUL.FTZ R46, R54, UR39 ;  /* 0x00000027362e7c20 */ /* 0x000fe20008410000 */
[----:B------:R-:W-:Y:S01]  /*15850*/  R2UR UR6, R8 ;  /* 0x00000000080672ca */ /* 0x000fe200000e0000 */
[----:B------:R-:W-:Y:S01]  /*15860*/  FMUL.FTZ R41, R50, UR39 ;  /* 0x0000002732297c20 */ /* 0x000fe20008410000 */
[----:B------:R-:W-:Y:S01]  /*15870*/  R2UR UR7, R9 ;  /* 0x00000000090772ca */ /* 0x000fe200000e0000 */
[----:B------:R-:W-:Y:S01]  /*15880*/  FMUL.FTZ R9, R25, UR39 ;  /* 0x0000002719097c20 */ /* 0x000fe20008410000 */
        /* <DEDUP_REMOVED lines=11> */
[----:B------:R-:W-:Y:S01]  /*15940*/  HGMMA.64x128x16.F32 R88, R180, gdesc[UR4].tnspB, R88, gsb0 ;  /* 0x41e00004b4587df0 */ /* 0x000fe20008000858 */
[----:B------:R-:W-:Y:S01]  /*15950*/  R2UR UR6, R10 ;  /* 0x000000000a0672ca */ /* 0x000fe200000e0000 */
[----:B------:R-:W-:Y:S01]  /*15960*/  VIADD R10, R8, 0x100 ;  /* 0x00000100080a7836 */ /* 0x000fe20000000000 */
[----:B------:R-:W-:Y:S01]  /*15970*/  R2UR UR7, R11 ;  /* 0x000000000b0772ca */ /* 0x000fe200000e0000 */
[----:B------:R-:W-:Y:S01]  /*15980*/  FMUL.FTZ R50, R53, UR39 ;  /* 0x0000002735327c20 */ /* 0x000fe20008410000 */
[----:B------:R-:W-:Y:S01]  /*15990*/  MOV R11, 0x40000040 ;  /* 0x40000040000b7802 */ /* 0x000fe20000000f00 */
        /* <DEDUP_REMOVED lines=20> */
[----:B------:R-:W-:-:S02]  /*15ae0*/  @!P1 VIADD R14, R14, 0x34840 ;  /* 0x000348400e0e9836 */ /* 0x000fc40000000000 */
[----:B------:R-:W-:Y:S02]  /*15af0*/  @!P1 VIADD R15, R15, 0x34860 ;  /* 0x000348600f0f9836 */ /* 0x000fe40000000000 */
[----:B------:R-:W5:Y:S01]  /*15b00*/  MUFU.TANH R30, R30 ;  /* 0x0000001e001e7308 */ /* 0x000f620000002400 */
[----:B------:R-:W-:Y:S02]  /*15b10*/  @!P1 PRMT R14, RZ, 0x654, R14 ;  /* 0x00000654ff0e9816 */ /* 0x000fe4000000000e */
[----:B------:R-:W-:-:S05]  /*15b20*/  @!P1 PRMT R15, RZ, 0x654, R15 ;  /* 0x00000654ff0f9816 */ /* 0x000fca000000000f */
[----:B------:R-:W-:Y:S08]  /*15b30*/  MUFU.TANH R33, R33 ;  /* 0x0000002100217308 */ /* 0x000ff00000002400 */
[----:B------:R-:W5:Y:S08]  /*15b40*/  MUFU.TANH R34, R34 ;  /* 0x0000002200227308 */ /* 0x000f700000002400 */
        /* <DEDUP_REMOVED lines=8> */
[----:B------:R-:W5:Y:S08]  /*15bd0*/  MUFU.TANH R53, R53 ;  /* 0x0000003500357308 */ /* 0x000f700000002400 */
[----:B------:R-:W5:Y:S08]  /*15be0*/  MUFU.TANH R55, R55 ;  /* 0x0000003700377308 */ /* 0x000f700000002400 */
[----:B------:R-:W-:Y:S01]  /*15bf0*/  MUFU.TANH R228, R228 ;  /* 0x000000e400e47308 */ /* 0x000fe20000002400 */
[----:B------:R-:W-:-:S02]  /*15c00*/  WARPGROUP.DEPBAR.LE gsb0, 0x0 ;  /* 0x00008000000079c5 */ /* 0x000fc40000010000 */
[----:B------:R-:W-:Y:S01]  /*15c10*/  WARPGROUP.ARRIVE ;  /* 0x00000000000079c5 */ /* 0x000fe20000000000 */
[----:B------:R-:W-:Y:S01]  /*15c20*/  FMUL.FTZ R182, R76, UR39 ;  /* 0x000000274cb67c20 */ /* 0x000fe20008410000 */
[----:B------:R-:W-:-:S03]  /*15c30*/  FMUL.FTZ R180, R73, UR39 ;  /* 0x0000002749b47c20 */ /* 0x000fc60008410000 */
[----:B------:R-:W-:Y:S01]  /*15c40*/  MUFU.TANH R232, R232 ;  /* 0x000000e800e87308 */ /* 0x000fe20000002400 */
[----:B------:R-:W-:Y:S01]  /*15c50*/  HGMMA.64x128x16.F32 R88, R176, gdesc[UR4].tnspB, R88, gsb0 ;  /* 0x41e00004b0587df0 */ /* 0x000fe20008000858 */
[----:B------:R-:W-:Y:S02]  /*15c60*/  R2UR UR6, R10 ;  /* 0x000000000a0672ca */ /* 0x000fe400000e0000 */
[----:B------:R-:W-:Y:S01]  /*15c70*/  R2UR UR7, R11 ;  /* 0x000000000b0772ca */ /* 0x000fe200000e0000 */
[----:B------:R-:W-:-:S03]  /*15c80*/  IMAD.MOV.U32 R11, RZ, RZ, -0x80 ;  /* 0xffffff80ff0b7424 */ /* 0x000fc600078e00ff */
[----:B------:R-:W-:Y:S01]  /*15c90*/  MUFU.TANH R180, R180 ;  /* 0x000000b400b47308 */ /* 0x000fe20000002400 */
[----:B------:R-:W-:-:S04]  /*15ca0*/  IMAD R10, R6, R11, 0x1 ;  /* 0x00000001060a7424 */ /* 0x000fc800078e020b */
[----:B------:R-:W-:Y:S01]  /*15cb0*/  IMAD R11, R193, 0x80, R10 ;  /* 0x00000080c10b7824 */ /* 0x000fe200078e020a */
[----:B------:R-:W-:Y:S02]  /*15cc0*/  IADD3 R10, R8, 0x180, RZ ;  /* 0x00000180080a7810 */ /* 0x000fe40007ffe0ff */
[----:B------:R-:W-:Y:S02]  /*15cd0*/  MUFU.TANH R182, R182 ;  /* 0x000000b600b67308 */ /* 0x000fe40000002400 */
[----:B------:R-:W-:Y:S01]  /*15ce0*/  IADD3 R57, -R192, R11, R195 ;  /* 0x0000000bc0397210 */ /* 0x000fe20007ffe1c3 */
[----:B------:R-:W-:-:S04]  /*15cf0*/  IMAD.MOV.U32 R11, RZ, RZ, 0x40000040 ;  /* 0x40000040ff0b7424 */ /* 0x000fc800078e00ff */
[----:B------:R-:W-:Y:S01]  /*15d00*/  IMAD R54, R202, -0x2, R57 ;  /* 0xfffffffeca367824 */ /* 0x000fe200078e0239 */
[----:B------:R-:W-:Y:S01]  /*15d10*/  MUFU.TANH R230, R230 ;  /* 0x000000e600e67308 */ /* 0x000fe20000002400 */
[----:B------:R-:W-:Y:S02]  /*15d20*/  FMUL.FTZ R57, R75, UR39 ;  /* 0x000000274b397c20 */ /* 0x000fe40008410000 */
[----:B------:R-:W-:-:S05]  /*15d30*/  IMAD.IADD R54, R203, 0x1, R54 ;  /* 0x00000001cb367824 */ /* 0x000fca00078e0236 */
[C---:B------:R-:W-:Y:S01]  /*15d40*/  ISETP.GT.AND P2, PT, R54.reuse, RZ, PT ;  /* 0x000000ff3600720c */ /* 0x040fe20003f44270 */
[----:B------:R-:W-:Y:S01]  /*15d50*/  MUFU.TANH R234, R234 ;  /* 0x000000ea00ea7308 */ /* 0x000fe20000002400 */
[----:B------:R-:W-:Y:S02]  /*15d60*/  ISETP.GT.AND P3, PT, R54, 0x1, PT ;  /* 0x000000013600780c */ /* 0x000fe40003f64270 */
[----:B0-----:R-:W-:Y:S02]  /*15d70*/  FSEL R0, R0, -INF , P2 ;  /* 0xff80000000007808 */ /* 0x001fe40001000000 */
[C---:B------:R-:W-:Y:S02]  /*15d80*/  ISETP.GT.AND P2, PT, R54.reuse, 0x8, PT ;  /* 0x000000083600780c */ /* 0x040fe40003f44270 */
[----:B-1----:R-:W-:Y:S01]  /*15d90*/  FSEL R56, R9, -INF , P3 ;  /* 0xff80000009387808 */ /* 0x002fe20001800000 */
[----:B------:R-:W-:Y:S01]  /*15da0*/  FMUL.FTZ R9, R61, UR39 ;  /* 0x000000273d097c20 */ /* 0x000fe20008410000 */
[----:B------:R-:W-:Y:S01]  /*15db0*/  ISETP.GT.AND P3, PT, R54, 0x9, PT ;  /* 0x000000093600780c */ /* 0x000fe20003f64270 */
[----:B------:R-:W-:Y:S01]  /*15dc0*/  MUFU.TANH R85, R85 ;  /* 0x0000005500557308 */ /* 0x000fe20000002400 */
[----:B--2---:R-:W-:Y:S01]  /*15dd0*/  FSEL R58, R24, -INF , P2 ;  /* 0xff800000183a7808 */ /* 0x004fe20001000000 */
[----:B------:R-:W-:Y:S01]  /*15de0*/  FMUL.FTZ R61, R79, UR39 ;  /* 0x000000274f3d7c20 */ /* 0x000fe20008410000 */
[----:B---3--:R-:W-:-:S02]  /*15df0*/  FSEL R24, R25, -INF , P3 ;  /* 0xff80000019187808 */ /* 0x008fc40001800000 */
[C---:B------:R-:W-:Y:S02]  /*15e00*/  ISETP.GT.AND P2, PT, R54.reuse, 0x10, PT ;  /* 0x000000103600780c */ /* 0x040fe40003f44270 */
[----:B------:R-:W-:Y:S01]  /*15e10*/  ISETP.GT.AND P3, PT, R54, 0x11, PT ;  /* 0x000000113600780c */ /* 0x000fe20003f64270 */
[----:B------:R-:W-:Y:S01]  /*15e20*/  MUFU.TANH R9, R9 ;  /* 0x0000000900097308 */ /* 0x000fe20000002400 */
[----:B----4-:R-:W-:Y:S02]  /*15e30*/  FSEL R28, R28, -INF , P2 ;  /* 0xff8000001c1c7808 */ /* 0x010fe40001000000 */
[----:B------:R-:W-:Y:S02]  /*15e40*/  ISETP.GT.AND P2, PT, R54, 0x18, PT ;  /* 0x000000183600780c */ /* 0x000fe40003f44270 */
[----:B-----5:R-:W-:Y:S02]  /*15e50*/  FSEL R30, R30, -INF , P3 ;  /* 0xff8000001e1e7808 */ /* 0x020fe40001800000 */
[----:B------:R-:W-:Y:S01]  /*15e60*/  ISETP.GT.AND P3, PT, R54, 0x19, PT ;  /* 0x000000193600780c */ /* 0x000fe20003f64270 */
[----:B------:R-:W-:Y:S03]  /*15e70*/  MUFU.TANH R2, R2 ;  /* 0x0000000200027308 */ /* 0x000fe60000002400 */
[----:B------:R-:W-:-:S02]  /*15e80*/  FSEL R34, R34, -INF , P3 ;  /* 0xff80000022227808 */ /* 0x000fc40001800000 */
[----:B------:R-:W-:-:S03]  /*15e90*/  ISETP.GT.AND P3, PT, R54, 0x21, PT ;  /* 0x000000213600780c */ /* 0x000fc60003f64270 */
[----:B------:R-:W-:Y:S01]  /*15ea0*/  MUFU.TANH R20, R20 ;  /* 0x0000001400147308 */ /* 0x000fe20000002400 */
[----:B------:R-:W-:Y:S02]  /*15eb0*/  FSEL R38, R38, -INF , P3 ;  /* 0xff80000026267808 */ /* 0x000fe40001800000 */
[----:B------:R-:W-:-:S04]  /*15ec0*/  ISETP.GT.AND P3, PT, R54, 0x29, PT ;  /* 0x000000293600780c */ /* 0x000fc80003f64270 */
[----:B------:R-:W-:Y:S01]  /*15ed0*/  FSEL R44, R44, -INF , P3 ;  /* 0xff8000002c2c7808 */ /* 0x000fe20001800000 */
[----:B------:R-:W-:Y:S01]  /*15ee0*/  MUFU.TANH R21, R21 ;  /* 0x0000001500157308 */ /* 0x000fe20000002400 */
[----:B------:R-:W-:-:S07]  /*15ef0*/  ISETP.GT.AND P3, PT, R54, 0x31, PT ;  /* 0x000000313600780c */ /* 0x000fce0003f64270 */
        /* <DEDUP_REMOVED lines=11> */
[----:B------:R-:W-:Y:S01]  /*15fb0*/  FSEL R68, R47, -INF , P3 ;  /* 0xff8000002f447808 */ /* 0x000fe20001800000 */
[----:B------:R-:W-:Y:S01]  /*15fc0*/  FMUL.FTZ R178, R69, UR39 ;  /* 0x0000002745b27c20 */ /* 0x000fe20008410000 */
[----:B------:R-:W-:Y:S01]  /*15fd0*/  ISETP.GT.AND P3, PT, R54, 0x39, PT ;  /* 0x000000393600780c */ /* 0x000fe20003f64270 */
[----:B------:R-:W-:Y:S01]  /*15fe0*/  FMUL.FTZ R47, R67, UR39 ;  /* 0x00000027432f7c20 */ /* 0x000fe20008410000 */
[----:B------:R-:W-:Y:S01]  /*15ff0*/  HGMMA.64x128x16.F32 R88, R172, gdesc[UR4].tnspB, R88, gsb0 ;  /* 0x41e00004ac587df0 */ /* 0x000fe20008000858 */
[----:B------:R-:W-:Y:S01]  /*16000*/  R2UR UR6, R10 ;  /* 0x000000000a0672ca */ /* 0x000fe200000e0000 */
[----:B------:R-:W-:Y:S01]  /*16010*/  FMUL.FTZ R10, R60, UR39 ;  /* 0x000000273c0a7c20 */ /* 0x000fe20008410000 */
[----:B------:R-:W-:Y:S01]  /*16020*/  R2UR UR7, R11 ;  /* 0x000000000b0772ca */ /* 0x000fe200000e0000 */
[----:B------:R-:W-:Y:S01]  /*16030*/  MUFU.TANH R176, R176 ;  /* 0x000000b000b07308 */ /* 0x000fe20000002400 */
[----:B------:R-:W-:-:S02]  /*16040*/  FMNMX.FTZ R11, R0, R7, !PT ;  /* 0x00000007000b7209 */ /* 0x000fc40007810000 */
[----:B------:R-:W-:Y:S02]  /*16050*/  FSEL R60, R33, -INF , P2 ;  /* 0xff800000213c7808 */ /* 0x000fe40001000000 */
[----:B------:R-:W-:Y:S02]  /*16060*/  FMNMX.FTZ R11, R56, R11, !PT ;  /* 0x0000000b380b7209 */ /* 0x000fe40007810000 */
[----:B------:R-:W-:Y:S01]  /*16070*/  ISETP.GT.AND P2, PT, R54, 0x20, PT ;  /* 0x000000203600780c */ /* 0x000fe20003f44270 */
[----:B------:R-:W0:Y:S01]  /*16080*/  MUFU.TANH R10, R10 ;  /* 0x0000000a000a7308 */ /* 0x000e220000002400 */
[----:B------:R-:W-:Y:S01]  /*16090*/  FMNMX.FTZ R25, R58, R11, !PT ;  /* 0x0000000b3a197209 */ /* 0x000fe20007810000 */
[----:B------:R-:W-:Y:S01]  /*160a0*/  FMUL.FTZ R11, R64, UR39 ;  /* 0x00000027400b7c20 */ /* 0x000fe20008410000 */
[----:B------:R-:W-:Y:S02]  /*160b0*/  FSEL R36, R36, -INF , P2 ;  /* 0xff80000024247808 */ /* 0x000fe40001000000 */
[----:B------:R-:W-:-:S02]  /*160c0*/  FMNMX.FTZ R25, R24, R25, !PT ;  /* 0x0000001918197209 */ /* 0x000fc40007810000 */
[----:B------:R-:W-:Y:S01]  /*160d0*/  ISETP.GT.AND P2, PT, R54, 0x28, PT ;  /* 0x000000283600780c */ /* 0x000fe20003f44270 */
[----:B------:R-:W1:Y:S01]  /*160e0*/  MUFU.TANH R11, R11 ;  /* 0x0000000b000b7308 */ /* 0x000e620000002400 */
[----:B------:R-:W-:Y:S02]  /*160f0*/  FMNMX.FTZ R25, R28, R25, !PT ;  /* 0x000000191c197209 */ /* 0x000fe40007810000 */
[----:B------:R-:W-:Y:S02]  /*16100*/  FSEL R42, R42, -INF , P2 ;  /* 0xff8000002a2a7808 */ /* 0x000fe40001000000 */
[----:B------:R-:W-:Y:S02]  /*16110*/  FMNMX.FTZ R25, R30, R25, !PT ;  /* 0x000000191e197209 */ /* 0x000fe40007810000 */
[----:B------:R-:W-:Y:S01]  /*16120*/  ISETP.GT.AND P2, PT, R54, 0x30, PT ;  /* 0x000000303600780c */ /* 0x000fe20003f44270 */
[----:B------:R-:W-:Y:S01]  /*16130*/  MUFU.TANH R178, R178 ;  /* 0x000000b200b27308 */ /* 0x000fe20000002400 */
[----:B------:R-:W-:-:S02]  /*16140*/  FMNMX.FTZ R25, R60, R25, !PT ;  /* 0x000000193c197209 */ /* 0x000fc40007810000 */
[----:B------:R-:W-:Y:S01]  /*16150*/  FSEL R64, R45, -INF , P2 ;  /* 0xff8000002d407808 */ /* 0x000fe20001000000 */
[----:B------:R-:W-:Y:S01]  /*16160*/  FMUL.FTZ R45, R66, UR39 ;  /* 0x00000027422d7c20 */ /* 0x000fe20008410000 */
[----:B------:R-:W-:Y:S01]  /*16170*/  FMNMX.FTZ R25, R34, R25, !PT ;  /* 0x0000001922197209 */ /* 0x000fe20007810000 */
[----:B------:R-:W-:Y:S01]  /*16180*/  FMUL.FTZ R66, R86, UR39 ;  /* 0x0000002756427c20 */ /* 0x000fe20008410000 */
[----:B------:R-:W-:Y:S01]  /*16190*/  ISETP.GT.AND P2, PT, R54, 0x38, PT ;  /* 0x000000383600780c */ /* 0x000fe20003f44270 */
[----:B------:R-:W-:Y:S01]  /*161a0*/  MUFU.TANH R40, R40 ;  /* 0x0000002800287308 */ /* 0x000fe20000002400 */
[----:B------:R-:W-:Y:S02]  /*161b0*/  FMNMX.FTZ R25, R36, R25, !PT ;  /* 0x0000001924197209 */ /* 0x000fe40007810000 */
[----:B------:R-:W-:Y:S02]  /*161c0*/  FSEL R50, R50, -INF , P3 ;  /* 0xff80000032327808 */ /* 0x000fe40001800000 */
[----:B------:R-:W-:-:S02]  /*161d0*/  FMNMX.FTZ R25, R38, R25, !PT ;  /* 0x0000001926197209 */ /* 0x000fc40007810000 */
[----:B------:R-:W-:Y:S01]  /*161e0*/  ISETP.GT.AND P3, PT, R54, 0x41, PT ;  /* 0x000000413600780c */ /* 0x000fe20003f64270 */
[----:B------:R-:W-:Y:S01]  /*161f0*/  MUFU.TANH R41, R41 ;  /* 0x0000002900297308 */ /* 0x000fe20000002400 */
[----:B------:R-:W-:Y:S01]  /*16200*/  FMNMX.FTZ R33, R42, R25, !PT ;  /* 0x000000192a217209 */ /* 0x000fe20007810000 */
[----:B------:R-:W-:Y:S01]  /*16210*/  FMUL.FTZ R25, R72, UR39 ;  /* 0x0000002748197c20 */ /* 0x000fe20008410000 */
[----:B------:R-:W-:Y:S01]  /*16220*/  FSEL R72, R49, -INF , P2 ;  /* 0xff80000031487808 */ /* 0x000fe20001000000 */
[----:B------:R-:W-:Y:S01]  /*16230*/  FMUL.FTZ R49, R70, UR39 ;  /* 0x0000002746317c20 */ /* 0x000fe20008410000 */
[----:B------:R-:W-:Y:S01]  /*16240*/  FMNMX.FTZ R33, R44, R33, !PT ;  /* 0x000000212c217209 */ /* 0x000fe20007810000 */
[----:B------:R-:W-:Y:S01]  /*16250*/  FMUL.FTZ R70, R87, UR39 ;  /* 0x0000002757467c20 */ /* 0x000fe20008410000 */
[----:B------:R-:W-:Y:S01]  /*16260*/  ISETP.GT.AND P2, PT, R54, 0x40, PT ;  /* 0x000000403600780c */ /* 0x000fe20003f44270 */
[----:B------:R-:W-:Y:S01]  /*16270*/  MUFU.TANH R25, R25 ;  /* 0x0000001900197308 */ /* 0x000fe20000002400 */
[----:B------:R-:W-:-:S02]  /*16280*/  FMNMX.FTZ R33, R64, R33, !PT ;  /* 0x0000002140217209 */ /* 0x000fc40007810000 */
[----:B------:R-:W-:Y:S01]  /*16290*/  FSEL R76, R53, -INF , P2 ;  /* 0xff800000354c7808 */ /* 0x000fe20001000000 */
[----:B------:R-:W-:Y:S01]  /*162a0*/  FMUL.FTZ R53, R71, UR39 ;  /* 0x0000002747357c20 */ /* 0x000fe20008410000 */
[----:B------:R-:W-:Y:S02]  /*162b0*/  FMNMX.FTZ R33, R68, R33, !PT ;  /* 0x0000002144217209 */ /* 0x000fe40007810000 */
[----:B------:R-:W-:Y:S01]  /*162c0*/  ISETP.GT.AND P2, PT, R54, 0x48, PT ;  /* 0x000000483600780c */ /* 0x000fe20003f44270 */
        /* <DEDUP_REMOVED lines=19> */
[----:B------:R-:W-:Y:S07]  /*16400*/  HGMMA.64x128x16.F32 R88, R168, gdesc[UR4].tnspB, R88, gsb0 ;  /* 0x41e00004a8587df0 */ /* 0x000fee0008000858 */
[----:B------:R-:W2:Y:S08]  /*16410*/  MUFU.TANH R174, R174 ;  /* 0x000000ae00ae7308 */ /* 0x000eb00000002400 */
[----:B------:R-:W-:Y:S08]  /*16420*/  MUFU.TANH R65, R65 ;  /* 0x0000004100417308 */ /* 0x000ff00000002400 */
[----:B------:R-:W-:Y:S08]  /*16430*/  MUFU.TANH R66, R66 ;  /* 0x0000004200427308 */ /* 0x000ff00000002400 */
[----:B------:R-:W-:Y:S01]  /*16440*/  MUFU.TANH R70, R70 ;  /* 0x0000004600467308 */ /* 0x000fe20000002400 */
[----:B------:R-:W-:-:S02]  /*16450*/  WARPGROUP.DEPBAR.LE gsb0, 0x0 ;  /* 0x00008000000079c5 */ /* 0x000fc40000010000 */
[----:B------:R-:W-:Y:S01]  /*16460*/  FSEL R168, R55, -INF , P3 ;  /* 0xff80000037a87808 */ /* 0x000fe20001800000 */
[----:B------:R-:W-:Y:S01]  /*16470*/  WARPGROUP.ARRIVE ;  /* 0x00000000000079c5 */ /* 0x000fe20000000000 */
[----:B------:R-:W-:Y:S01]  /*16480*/  ISETP.GT.AND P3, PT, R54, 0x49, PT ;  /* 0x000000493600780c */ /* 0x000fe20003f64270 */
[----:B------:R-:W-:Y:S01]  /*16490*/  FMUL.FTZ R55, R74, UR39 ;  /* 0x000000274a377c20 */ /* 0x000fe20008410000 */
[----:B0-----:R-:W-:Y:S02]  /*164a0*/  FSEL R170, R10, -INF , P2 ;  /* 0xff8000000aaa7808 */ /* 0x001fe40001000000 */
[----:B------:R-:W-:Y:S02]  /*164b0*/  FMNMX.FTZ R33, R168, R33, !PT ;  /* 0x00000021a8217209 */ /* 0x000fe40007810000 */
[----:B------:R-:W-:Y:S01]  /*164c0*/  ISETP.GT.AND P2, PT, R54, 0x50, PT ;  /* 0x000000503600780c */ /* 0x000fe20003f44270 */
[----:B------:R-:W-:Y:S01]  /*164d0*/  MUFU.TANH R55, R55 ;  /* 0x0000003700377308 */ /* 0x000fe20000002400 */
[----:B------:R-:W-:-:S02]  /*164e0*/  FSEL R172, R9, -INF , P3 ;  /* 0xff80000009ac7808 */ /* 0x000fc40001800000 */
[----:B------:R-:W-:Y:S02]  /*164f0*/  FMNMX.FTZ R33, R170, R33, !PT ;  /* 0x00000021aa217209 */ /* 0x000fe40007810000 */
[----:B------:R-:W-:Y:S02]  /*16500*/  ISETP.GT.AND P3, PT, R54, 0x51, PT ;  /* 0x000000513600780c */ /* 0x000fe40003f64270 */
[----:B-1----:R-:W-:Y:S01]  /*16510*/  FSEL R80, R11, -INF , P2 ;  /* 0xff8000000b507808 */ /* 0x002fe20001000000 */
[----:B------:R-:W-:Y:S01]  /*16520*/  IMAD.MOV.U32 R11, RZ, RZ, 0x40000040 ;  /* 0x40000040ff0b7424 */ /* 0x000fe200078e00ff */
[----:B------:R-:W-:Y:S02]  /*16530*/  FMNMX.FTZ R33, R172, R33, !PT ;  /* 0x00000021ac217209 */ /* 0x000fe40007810000 */
[----:B------:R-:W-:Y:S02]  /*16540*/  ISETP.GT.AND P2, PT, R54, 0x58, PT ;  /* 0x000000583600780c */ /* 0x000fe40003f44270 */
[----:B--2---:R-:W-:-:S02]  /*16550*/  FSEL R174, R174, -INF , P3 ;  /* 0xff800000aeae7808 */ /* 0x004fc40001800000 */
[----:B------:R-:W-:Y:S02]  /*16560*/  FMNMX.FTZ R33, R80, R33, !PT ;  /* 0x0000002150217209 */ /* 0x000fe40007810000 */
[----:B------:R-:W-:Y:S02]  /*16570*/  ISETP.GT.AND P3, PT, R54, 0x59, PT ;  /* 0x000000593600780c */ /* 0x000fe40003f64270 */
[----:B------:R-:W-:Y:S02]  /*16580*/  FSEL R176, R176, -INF , P2 ;  /* 0xff800000b0b07808 */ /* 0x000fe40001000000 */
[----:B------:R-:W-:Y:S02]  /*16590*/  FMNMX.FTZ R33, R174, R33, !PT ;  /* 0x00000021ae217209 */ /* 0x000fe40007810000 */
[----:B------:R-:W-:Y:S02]  /*165a0*/  ISETP.GT.AND P2, PT, R54, 0x60, PT ;  /* 0x000000603600780c */ /* 0x000fe40003f44270 */
[----:B------:R-:W-:-:S02]  /*165b0*/  FSEL R178, R178, -INF , P3 ;  /* 0xff800000b2b27808 */ /* 0x000fc40001800000 */
[----:B------:R-:W-:Y:S02]  /*165c0*/  FMNMX.FTZ R33, R176, R33, !PT ;  /* 0x00000021b0217209 */ /* 0x000fe40007810000 */
[----:B------:R-:W-:Y:S02]  /*165d0*/  ISETP.GT.AND P3, PT, R54, 0x61, PT ;  /* 0x000000613600780c */ /* 0x000fe40003f64270 */
[----:B------:R-:W-:Y:S01]  /*165e0*/  FSEL R84, R25, -INF , P2 ;  /* 0xff80000019547808 */ /* 0x000fe20001000000 */
[----:B------:R-:W-:Y:S01]  /*165f0*/  FMUL.FTZ R25, R62, UR39 ;  /* 0x000000273e197c20 */ /* 0x000fe20008410000 */
[----:B------:R-:W-:Y:S02]  /*16600*/  FMNMX.FTZ R33, R178, R33, !PT ;  /* 0x00000021b2217209 */ /* 0x000fe40007810000 */
[----:B------:R-:W-:Y:S02]  /*16610*/  ISETP.GT.AND P2, PT, R54, 0x68, PT ;  /* 0x000000683600780c */ /* 0x000fe40003f44270 */
[----:B------:R-:W-:Y:S01]  /*16620*/  FSEL R180, R180, -INF , P3 ;  /* 0xff800000b4b47808 */ /* 0x000fe20001800000 */
[----:B------:R-:W0:Y:S01]  /*16630*/  MUFU.TANH R25, R25 ;  /* 0x0000001900197308 */ /* 0x000e220000002400 */
[----:B------:R-:W-:-:S02]  /*16640*/  FMNMX.FTZ R33, R84, R33, !PT ;  /* 0x0000002154217209 */ /* 0x000fc40007810000 */
[----:B------:R-:W-:Y:S02]  /*16650*/  ISETP.GT.AND P3, PT, R54, 0x69, PT ;  /* 0x000000693600780c */ /* 0x000fe40003f64270 */
[----:B------:R-:W-:Y:S02]  /*16660*/  FSEL R182, R182, -INF , P2 ;  /* 0xff800000b6b67808 */ /* 0x000fe40001000000 */
[----:B------:R-:W-:Y:S02]  /*16670*/  FMNMX.FTZ R33, R180, R33, !PT ;  /* 0x00000021b4217209 */ /* 0x000fe40007810000 */
[----:B------:R-:W-:Y:S02]  /*16680*/  ISETP.GT.AND P2, PT, R54, 0x70, PT ;  /* 0x000000703600780c */ /* 0x000fe40003f44270 */
[----:B------:R-:W-:Y:S02]  /*16690*/  FSEL R228, R228, -INF , P3 ;  /* 0xff800000e4e47808 */ /* 0x000fe40001800000 */
[----:B------:R-:W-:-:S02]  /*166a0*/  FMNMX.FTZ R33, R182, R33, !PT ;  /* 0x00000021b6217209 */ /* 0x000fc40007810000 */
[----:B------:R-:W-:Y:S02]  /*166b0*/  ISETP.GT.AND P3, PT, R54, 0x71, PT ;  /* 0x000000713600780c */ /* 0x000fe40003f64270 */
[----:B------:R-:W-:Y:S02]  /*166c0*/  FSEL R232, R232, -INF , P2 ;  /* 0xff800000e8e87808 */ /* 0x000fe40001000000 */
[----:B------:R-:W-:Y:S02]  /*166d0*/  FMNMX.FTZ R33, R228, R33, !PT ;  /* 0x00000021e4217209 */ /* 0x000fe40007810000 */
[----:B------:R-:W-:Y:S02]  /*166e0*/  ISETP.GT.AND P2, PT, R54, 0x78, PT ;  /* 0x000000783600780c */ /* 0x000fe40003f44270 */
[----:B------:R-:W-:Y:S02]  /*166f0*/  FSEL R230, R230, -INF , P3 ;  /* 0xff800000e6e67808 */ /* 0x000fe40001800000 */
[----:B------:R-:W-:Y:S01]  /*16700*/  FMNMX.FTZ R9, R232, R33, !PT ;  /* 0x00000021e8097209 */ /* 0x000fe20007810000 */
[----:B------:R-:W-:Y:S01]  /*16710*/  FMUL.FTZ R33, R63, UR39 ;  /* 0x000000273f217c20 */ /* 0x000fe20008410000 */
[----:B------:R-:W-:Y:S01]  /*16720*/  ISETP.GT.AND P3, PT, R54, 0x79, PT ;  /* 0x000000793600780c */ /* 0x000fe20003f64270 */
[----:B------:R-:W-:Y:S01]  /*16730*/  FMUL.FTZ R63, R82, UR39 ;  /* 0x00000027523f7c20 */ /* 0x000fe20008410000 */
[----:B------:R-:W-:-:S02]  /*16740*/  FSEL R234, R234, -INF , P2 ;  /* 0xff800000eaea7808 */ /* 0x000fc40001000000 */
[----:B------:R-:W-:Y:S01]  /*16750*/  FMNMX.FTZ R9, R230, R9, !PT ;  /* 0x00000009e6097209 */ /* 0x000fe20007810000 */
[----:B------:R-:W1:Y:S01]  /*16760*/  MUFU.TANH R33, R33 ;  /* 0x0000002100217308 */ /* 0x000e620000002400 */
[----:B------:R-:W-:Y:S02]  /*16770*/  FSEL R62, R85, -INF , P3 ;  /* 0xff800000553e7808 */ /* 0x000fe40001800000 */
[----:B------:R-:W-:Y:S02]  /*16780*/  FMNMX.FTZ R9, R234, R9, !PT ;  /* 0x00000009ea097209 */ /* 0x000fe40007810000 */
[----:B------:R-:W-:Y:S02]  /*16790*/  R2UR UR7, R11 ;  /* 0x000000000b0772ca */ /* 0x000fe400000e0000 */
[----:B------:R-:W-:Y:S01]  /*167a0*/  FMNMX.FTZ R9, R62, R9, !PT ;  /* 0x000000093e097209 */ /* 0x000fe20007810000 */
[----:B------:R-:W-:Y:S04]  /*167b0*/  MUFU.TANH R63, R63 ;  /* 0x0000003f003f7308 */ /* 0x000fe80000002400 */
[----:B------:R-:W2:Y:S02]  /*167c0*/  SHFL.BFLY PT, R10, R9, 0x2, 0x1f ;  /* 0x0c401f00090a7f89 */ /* 0x000ea400000e0000 */
[----:B--2---:R-:W-:-:S05]  /*167d0*/  FMNMX.FTZ R10, R9, R10, !PT ;  /* 0x0000000a090a7209 */ /* 0x004fca0007810000 */
[----:B------:R-:W2:Y:S02]  /*167e0*/  SHFL.BFLY PT, R9, R10, 0x1, 0x1f ;  /* 0x0c201f000a097f89 */ /* 0x000ea400000e0000 */
[----:B--2---:R-:W-:Y:S01]  /*167f0*/  FMNMX.FTZ R194, R10, R9, !PT ;  /* 0x000000090ac27209 */ /* 0x004fe20007810000 */
[----:B------:R-:W-:Y:S01]  /*16800*/  VIADD R10, R8, 0x200 ;  /* 0x00000200080a7836 */ /* 0x000fe20000000000 */
[----:B------:R-:W-:Y:S02]  /*16810*/  MOV R9, UR43 ;  /* 0x0000002b00097c02 */ /* 0x000fe40008000f00 */
[----:B------:R-:W-:Y:S02]  /*16820*/  FSETP.NEU.FTZ.AND P2, PT, R194, -INF , PT ;  /* 0xff800000c200780b */ /* 0x000fe40003f5d000 */
[----:B------:R-:W-:Y:S01]  /*16830*/  R2UR UR6, R10 ;  /* 0x000000000a0672ca */ /* 0x000fe200000e0000 */
[----:B------:R-:W-:Y:S01]  /*16840*/  FMUL.FTZ R69, R194, R9 ;  /* 0x00000009c2457220 */ /* 0x000fe20000410000 */
[----:B------:R-:W-:-:S04]  /*16850*/  VIADD R10, R8, 0x280 ;  /* 0x00000280080a7836 */ /* 0x000fc80000000000 */
[----:B------:R-:W-:-:S05]  /*16860*/  FSEL R69, R69, RZ, P2 ;  /* 0x000000ff45457208 */ /* 0x000fca0001000000 */
[-CC-:B------:R-:W-:Y:S01]  /*16870*/  FFMA.FTZ R67, R0, R9.reuse, -R69.reuse ;  /* 0x0000000900437223 */ /* 0x180fe20000010845 */
[----:B------:R-:W-:Y:S01]  /*16880*/  IADD3 R0, R54, 0x8, RZ ;  /* 0x0000000836007810 */ /* 0x000fe20007ffe0ff */
[----:B------:R-:W-:Y:S01]  /*16890*/  HGMMA.64x128x16.F32 R88, R164, gdesc[UR4].tnspB, R88, gsb0 ;  /* 0x41e00004a4587df0 */ /* 0x000fe20008000858 */
[-CC-:B------:R-:W-:Y:S01]  /*168a0*/  FFMA.FTZ R73, R58, R9.reuse, -R69.reuse ;  /* 0x000000093a497223 */ /* 0x180fe20000010845 */
[-CC-:B------:R-:W-:Y:S01]  /*168b0*/  FFMA.FTZ R71, R24, R9.reuse, -R69.reuse ;  /* 0x0000000918477223 */ /* 0x180fe20000010845 */
[----:B------:R-:W-:Y:S01]  /*168c0*/  ISETP.GT.AND P5, PT, R0, RZ, PT ;  /* 0x000000ff0000720c */ /* 0x000fe20003fa4270 */
[-CC-:B------:R-:W-:Y:S01]  /*168d0*/  FFMA.FTZ R56, R56, R9.reuse, -R69.reuse ;  /* 0x0000000938387223 */ /* 0x180fe20000010845 */
[----:B------:R-:W-:Y:S01]  /*168e0*/  ISETP.GT.AND P6, PT, R0, 0x1, PT ;  /* 0x000000010000780c */ /* 0x000fe20003fc4270 */
[----:B------:R-:W-:Y:S01]  /*168f0*/  MUFU.EX2 R67, R67 ;  /* 0x0000004300437308 */ /* 0x000fe20000000800 */
[----:B------:R-:W-:Y:S01]  /*16900*/  FSEL R58, R2, -INF , P5 ;  /* 0xff800000023a7808 */ /* 0x000fe20002800000 */
[-CC-:B------:R-:W-:Y:S01]  /*16910*/  FFMA.FTZ R2, R30, R9.reuse, -R69.reuse ;  /* 0x000000091e027223 */ /* 0x180fe20000010845 */
[----:B------:R-:W-:Y:S01]  /*16920*/  ISETP.GT.AND P3, PT, R0, 0x8, PT ;  /* 0x000000080000780c */ /* 0x000fe20003f64270 */
[-CC-:B------:R-:W-:Y:S01]  /*16930*/  FFMA.FTZ R50, R50, R9.reuse, -R69.reuse ;  /* 0x0000000932327223 */ /* 0x180fe20000010845 */
[----:B------:R-:W-:Y:S01]  /*16940*/  FSEL R24, R20, -INF , P6 ;  /* 0xff80000014187808 */ /* 0x000fe20003000000 */
[-CC-:B------:R-:W-:Y:S01]  /*16950*/  FFMA.FTZ R20, R28, R9.reuse, -R69.reuse ;  /* 0x000000091c147223 */ /* 0x180fe20000010845 */
[----:B------:R-:W-:Y:S01]  /*16960*/  FMNMX.FTZ R11, R58, R12, !PT ;  /* 0x0000000c3a0b7209 */ /* 0x000fe20007810000 */
[----:B------:R-:W-:Y:S01]  /*16970*/  MUFU.EX2 R56, R56 ;  /* 0x0000003800387308 */ /* 0x000fe20000000800 */
[----:B------:R-:W-:Y:S01]  /*16980*/  ISETP.GT.AND P4, PT, R0, 0x9, PT ;  /* 0x000000090000780c */ /* 0x000fe20003f84270 */
[-CC-:B------:R-:W-:Y:S01]  /*16990*/  FFMA.FTZ R62, R62, R9.reuse, -R69.reuse ;  /* 0x000000093e3e7223 */ /* 0x180fe20000010845 */
[----:B------:R-:W-:Y:S01]  /*169a0*/  FSEL R28, R21, -INF , P3 ;  /* 0xff800000151c7808 */ /* 0x000fe20001800000 */
[----:B------:R-:W-:Y:S01]  /*169b0*/  FFMA.FTZ R21, R64, R9, -R69 ;  /* 0x0000000940157223 */ /* 0x000fe20000010845 */
[----:B------:R-:W-:-:S02]  /*169c0*/  FMNMX.FTZ R11, R24, R11, !PT ;  /* 0x0000000b180b7209 */ /* 0x000fc40007810000 */
[----:B------:R-:W-:Y:S01]  /*169d0*/  ISETP.GT.AND P5, PT, R0, 0x10, PT ;  /* 0x000000100000780c */ /* 0x000fe20003fa4270 */
[----:B------:R2:W-:Y:S01]  /*169e0*/  MUFU.EX2 R54, R73 ;  /* 0x0000004900367308 */ /* 0x0005e20000000800 */
[----:B------:R-:W-:Y:S02]  /*169f0*/  FSEL R26, R26, -INF , P4 ;  /* 0xff8000001a1a7808 */ /* 0x000fe40002000000 */
[----:B------:R-:W-:Y:S02]  /*16a00*/  FMNMX.FTZ R11, R28, R11, !PT ;  /* 0x0000000b1c0b7209 */ /* 0x000fe40007810000 */
[----:B------:R-:W-:Y:S02]  /*16a10*/  ISETP.GT.AND P6, PT, R0, 0x11, PT ;  /* 0x000000110000780c */ /* 0x000fe40003fc4270 */
[----:B------:R-:W-:Y:S01]  /*16a20*/  FSEL R30, R27, -INF , P5 ;  /* 0xff8000001b1e7808 */ /* 0x000fe20002800000 */
[----:B------:R-:W-:Y:S01]  /*16a30*/  MUFU.EX2 R71, R71 ;  /* 0x0000004700477308 */ /* 0x000fe20000000800 */
[----:B------:R-:W-:Y:S01]  /*16a40*/  FMNMX.FTZ R11, R26, R11, !PT ;  /* 0x0000000b1a0b7209 */ /* 0x000fe20007810000 */
[----:B--2---:R-:W-:Y:S01]  /*16a50*/  FFMA.FTZ R73, R234, R9, -R69 ;  /* 0x00000009ea497223 */ /* 0x004fe20000010845 */
[----:B------:R-:W-:-:S02]  /*16a60*/  ISETP.GT.AND P3, PT, R0, 0x18, PT ;  /* 0x000000180000780c */ /* 0x000fc40003f64270 */
[----:B------:R-:W-:Y:S01]  /*16a70*/  FSEL R74, R29, -INF , P6 ;  /* 0xff8000001d4a7808 */ /* 0x000fe20003000000 */
[--C-:B------:R-:W-:Y:S01]  /*16a80*/  FFMA.FTZ R29, R60, R9, -R69.reuse ;  /* 0x000000093c1d7223 */ /* 0x100fe20000010845 */
[----:B------:R-:W-:Y:S01]  /*16a90*/  FMNMX.FTZ R11, R30, R11, !PT ;  /* 0x0000000b1e0b7209 */ /* 0x000fe20007810000 */
[----:B------:R-:W-:Y:S01]  /*16aa0*/  MUFU.EX2 R27, R2 ;  /* 0x00000002001b7308 */ /* 0x000fe20000000800 */
[----:B------:R-:W-:Y:S02]  /*16ab0*/  ISETP.GT.AND P4, PT, R0, 0x19, PT ;  /* 0x000000190000780c */ /* 0x000fe40003f84270 */
[----:B------:R-:W-:Y:S01]  /*16ac0*/  FSEL R60, R31, -INF , P3 ;  /* 0xff8000001f3c7808 */ /* 0x000fe20001800000 */
[--C-:B------:R-:W-:Y:S01]  /*16ad0*/  FFMA.FTZ R31, R36, R9, -R69.reuse ;  /* 0x00000009241f7223 */ /* 0x100fe20000010845 */
[----:B------:R-:W-:Y:S02]  /*16ae0*/  FMNMX.FTZ R11, R74, R11, !PT ;  /* 0x0000000b4a0b7209 */ /* 0x000fe40007810000 */
[----:B------:R-:W-:Y:S01]  /*16af0*/  ISETP.GT.AND P5, PT, R0, 0x20, PT ;  /* 0x000000200000780c */ /* 0x000fe20003fa4270 */
[----:B------:R-:W-:Y:S01]  /*16b00*/  MUFU.EX2 R20, R20 ;  /* 0x0000001400147308 */ /* 0x000fe20000000800 */
        /* <DEDUP_REMOVED lines=11> */
[----:B------:R-:W-:Y:S01]  /*16bc0*/  MUFU.EX2 R29, R29 ;  /* 0x0000001d001d7308 */ /* 0x000fe20000000800 */
[----:B------:R-:W-:Y:S01]  /*16bd0*/  FSEL R86, R37, -INF , P6 ;  /* 0xff80000025567808 */ /* 0x000fe20003000000 */
[--C-:B------:R-:W-:Y:S01]  /*16be0*/  FFMA.FTZ R37, R76, R9, -R69.reuse ;  /* 0x000000094c257223 */ /* 0x100fe20000010845 */
[----:B------:R-:W-:Y:S01]  /*16bf0*/  FMNMX.FTZ R11, R82, R11, !PT ;  /* 0x0000000b520b7209 */ /* 0x000fe20007810000 */
[----:B------:R-:W-:Y:S01]  /*16c00*/  FFMA.FTZ R76, R168, R9, -R69 ;  /* 0x00000009a84c7223 */ /* 0x000fe20000010845 */
[----:B------:R-:W-:-:S02]  /*16c10*/  ISETP.GT.AND P4, PT, R0, 0x29, PT ;  /* 0x000000290000780c */ /* 0x000fc40003f84270 */
[----:B------:R-:W-:Y:S01]  /*16c20*/  FSEL R36, R39, -INF , P3 ;  /* 0xff80000027247808 */ /* 0x000fe20001800000 */
[----:B------:R-:W-:Y:S01]  /*16c30*/  FFMA.FTZ R39, R170, R9, -R69 ;  /* 0x00000009aa277223 */ /* 0x000fe20000010845 */
[----:B------:R-:W-:Y:S01]  /*16c40*/  FMNMX.FTZ R11, R86, R11, !PT ;  /* 0x0000000b560b7209 */ /* 0x000fe20007810000 */
[----:B------:R-:W-:Y:S01]  /*16c50*/  MUFU.EX2 R32, R32 ;  /* 0x0000002000207308 */ /* 0x000fe20000000800 */
[----:B------:R-:W-:Y:S02]  /*16c60*/  ISETP.GT.AND P5, PT, R0, 0x30, PT ;  /* 0x000000300000780c */ /* 0x000fe40003fa4270 */
[----:B------:R-:W-:Y:S02]  /*16c70*/  FSEL R40, R40, -INF , P4 ;  /* 0xff80000028287808 */ /* 0x000fe40002000000 */
[----:B------:R-:W-:Y:S02]  /*16c80*/  FMNMX.FTZ R11, R36, R11, !PT ;  /* 0x0000000b240b7209 */ /* 0x000fe40007810000 */
[----:B------:R-:W-:Y:S01]  /*16c90*/  ISETP.GT.AND P6, PT, R0, 0x31, PT ;  /* 0x000000310000780c */ /* 0x000fe20003fc4270 */
[----:B------:R-:W-:Y:S01]  /*16ca0*/  MUFU.EX2 R31, R31 ;  /* 0x0000001f001f7308 */ /* 0x000fe20000000800 */
[----:B------:R-:W-:-:S02]  /*16cb0*/  FMNMX.FTZ R11, R40, R11, !PT ;  /* 0x0000000b280b7209 */ /* 0x000fc40007810000 */
[C---:B------:R-:W-:Y:S02]  /*16cc0*/  ISETP.GT.AND P3, PT, R0.reuse, 0x38, PT ;  /* 0x000000380000780c */ /* 0x040fe40003f64270 */
[----:B------:R-:W-:Y:S02]  /*16cd0*/  ISETP.GT.AND P4, PT, R0, 0x39, PT ;  /* 0x000000390000780c */ /* 0x000fe40003f84270 */
[----:B------:R-:W-:Y:S01]  /*16ce0*/  FSEL R46, R46, -INF , P3 ;  /* 0xff8000002e2e7808 */ /* 0x000fe20001800000 */
[----:B------:R-:W2:Y:S01]  /*16cf0*/  MUFU.EX2 R34, R34 ;  /* 0x0000002200227308 */ /* 0x000ea20000000800 */
[----:B------:R-:W-:Y:S02]  /*16d00*/  FSEL R48, R48, -INF , P4 ;  /* 0xff80000030307808 */ /* 0x000fe40002000000 */
[C---:B------:R-:W-:Y:S02]  /*16d10*/  ISETP.GT.AND P3, PT, R0.reuse, 0x48, PT ;  /* 0x000000480000780c */ /* 0x040fe40003f64270 */
[----:B------:R-:W-:-:S02]  /*16d20*/  ISETP.GT.AND P4, PT, R0, 0x49, PT ;  /* 0x000000490000780c */ /* 0x000fc40003f84270 */
[----:B0-----:R-:W-:Y:S01]  /*16d30*/  FSEL R64, R25, -INF , P3 ;  /* 0xff80000019407808 */ /* 0x001fe20001800000 */
[----:B------:R-:W-:Y:S01]  /*16d40*/  MUFU.EX2 R35, R35 ;  /* 0x0000002300237308 */ /* 0x000fe20000000800 */
[----:B-1----:R-:W-:Y:S01]  /*16d50*/  FSEL R236, R33, -INF , P4 ;  /* 0xff80000021ec7808 */ /* 0x002fe20002000000 */
[-CC-:B------:R-:W-:Y:S01]  /*16d60*/  FFMA.FTZ R33, R72, R9.reuse, -R69.reuse ;  /* 0x0000000948217223 */ /* 0x180fe20000010845 */
[----:B------:R-:W-:Y:S02]  /*16d70*/  ISETP.GT.AND P3, PT, R0, 0x58, PT ;  /* 0x000000580000780c */ /* 0x000fe40003f64270 */
[----:B------:R-:W-:Y:S02]  /*16d80*/  R2UR UR6, R10 ;  /* 0x000000000a0672ca */ /* 0x000fe400000e0000 */
[----:B------:R-:W-:Y:S01]  /*16d90*/  FSEL R72, R49, -INF , P3 ;  /* 0xff80000031487808 */ /* 0x000fe20001800000 */
[----:B------:R0:W-:Y:S01]  /*16da0*/  MUFU.EX2 R25, R21 ;  /* 0x0000001500197308 */ /* 0x0001e20000000800 */
[----:B------:R-:W-:Y:S01]  /*16db0*/  ISETP.GT.AND P4, PT, R0, 0x59, PT ;  /* 0x000000590000780c */ /* 0x000fe20003f84270 */
[----:B------:R-:W-:Y:S01]  /*16dc0*/  FFMA.FTZ R49, R182, R9, -R69 ;  /* 0x00000009b6317223 */ /* 0x000fe20000010845 */
[----:B------:R-:W-:-:S02]  /*16dd0*/  ISETP.GT.AND P3, PT, R0, 0x68, PT ;  /* 0x000000680000780c */ /* 0x000fc40003f64270 */
[----:B------:R-:W-:Y:S02]  /*16de0*/  FSEL R53, R53, -INF , P4 ;  /* 0xff80000035357808 */ /* 0x000fe40002000000 */
[C---:B------:R-:W-:Y:S01]  /*16df0*/  ISETP.GT.AND P4, PT, R0.reuse, 0x69, PT ;  /* 0x000000690000780c */ /* 0x040fe20003f84270 */
[----:B------:R-:W1:Y:S01]  /*16e00*/  MUFU.EX2 R38, R38 ;  /* 0x0000002600267308 */ /* 0x000e620000000800 */
[----:B------:R-:W-:Y:S02]  /*16e10*/  FSEL R59, R59, -INF , P3 ;  /* 0xff8000003b3b7808 */ /* 0x000fe40001800000 */
[----:B------:R-:W-:Y:S02]  /*16e20*/  FSEL R61, R61, -INF , P4 ;  /* 0xff8000003d3d7808 */ /* 0x000fe40002000000 */
[C---:B------:R-:W-:Y:S02]  /*16e30*/  ISETP.GT.AND P3, PT, R0.reuse, 0x78, PT ;  /* 0x000000780000780c */ /* 0x040fe40003f64270 */
[----:B------:R-:W-:Y:S01]  /*16e40*/  ISETP.GT.AND P4, PT, R0, 0x79, PT ;  /* 0x000000790000780c */ /* 0x000fe20003f84270 */
[----:B------:R-:W-:Y:S01]  /*16e50*/  MUFU.EX2 R44, R44 ;  /* 0x0000002c002c7308 */ /* 0x000fe20000000800 */
[----:B------:R-:W-:Y:S01]  /*16e60*/  FSEL R170, R66, -INF , P3 ;  /* 0xff80000042aa7808 */ /* 0x000fe20001800000 */
[----:B------:R-:W-:Y:S01]  /*16e70*/  FFMA.FTZ R66, R172, R9, -R69 ;  /* 0x00000009ac427223 */ /* 0x000fe20000010845 */
[----:B------:R-:W-:-:S02]  /*16e80*/  IADD3 R10, R8, 0x300, RZ ;  /* 0x00000300080a7810 */ /* 0x000fc40007ffe0ff */
[----:B--2---:R-:W-:Y:S02]  /*16e90*/  F2FP.F16.F32.PACK_AB R172, R34, R31 ;  /* 0x0000001f22ac723e */ /* 0x004fe400000000ff */
[----:B------:R-:W-:Y:S01]  /*16ea0*/  F2FP.F16.F32.PACK_AB R182, R71, R54 ;  /* 0x0000003647b6723e */ /* 0x000fe200000000ff */
[----:B------:R-:W-:Y:S08]  /*16eb0*/  MUFU.EX2 R33, R33 ;  /* 0x0000002100217308 */ /* 0x000ff00000000800 */
[----:B------:R-:W-:Y:S08]  /*16ec0*/  MUFU.EX2 R50, R50 ;  /* 0x0000003200327308 */ /* 0x000ff00000000800 */
[----:B------:R-:W-:Y:S01]  /*16ed0*/  MUFU.EX2 R37, R37 ;  /* 0x0000002500257308 */ /* 0x000fe20000000800 */
[----:B------:R-:W-:-:S02]  /*16ee0*/  WARPGROUP.DEPBAR.LE gsb0, 0x0 ;  /* 0x00008000000079c5 */ /* 0x000fc40000010000 */
[----:B------:R-:W-:Y:S01]  /*16ef0*/  FSEL R164, R41, -INF , P5 ;  /* 0xff80000029a47808 */ /* 0x000fe20002800000 */
[----:B------:R-:W-:Y:S01]  /*16f00*/  WARPGROUP.ARRIVE ;  /* 0x00000000000079c5 */ /* 0x000fe20000000000 */
[----:B------:R-:W-:Y:S01]  /*16f10*/  FSEL R166, R43, -INF , P6 ;  /* 0xff8000002ba67808 */ /* 0x000fe20003000000 */
[--C-:B------:R-:W-:Y:S01]  /*16f20*/  FFMA.FTZ R41, R174, R9, -R69.reuse ;  /* 0x00000009ae297223 */ /* 0x100fe20000010845 */
[----:B------:R-:W-:Y:S01]  /*16f30*/  FMNMX.FTZ R11, R164, R11, !PT ;  /* 0x0000000ba40b7209 */ /* 0x000fe20007810000 */
[----:B------:R-:W-:Y:S01]  /*16f40*/  MUFU.EX2 R76, R76 ;  /* 0x0000004c004c7308 */ /* 0x000fe20000000800 */
[----:B------:R-:W-:Y:S01]  /*16f50*/  ISETP.GT.AND P5, PT, R0, 0x40, PT ;  /* 0x000000400000780c */ /* 0x000fe20003fa4270 */
[----:B------:R-:W-:Y:S01]  /*16f60*/  FFMA.FTZ R43, R178, R9, -R69 ;  /* 0x00000009b22b7223 */ /* 0x000fe20000010845 */
[----:B------:R-:W-:Y:S02]  /*16f70*/  FMNMX.FTZ R11, R166, R11, !PT ;  /* 0x0000000ba60b7209 */ /* 0x000fe40007810000 */
[----:B------:R-:W-:-:S02]  /*16f80*/  ISETP.GT.AND P6, PT, R0, 0x41, PT ;  /* 0x000000410000780c */ /* 0x000fc40003fc4270 */
[----:B------:R-:W-:Y:S01]  /*16f90*/  FMNMX.FTZ R11, R46, R11, !PT ;  /* 0x0000000b2e0b7209 */ /* 0x000fe20007810000 */
[----:B------:R-:W-:Y:S01]  /*16fa0*/  MUFU.EX2 R39, R39 ;  /* 0x0000002700277308 */ /* 0x000fe20000000800 */
[----:B------:R-:W-:Y:S02]  /*16fb0*/  FSEL R42, R51, -INF , P5 ;  /* 0xff800000332a7808 */ /* 0x000fe40002800000 */
[----:B------:R-:W-:Y:S02]  /*16fc0*/  FMNMX.FTZ R11, R48, R11, !PT ;  /* 0x0000000b300b7209 */ /* 0x000fe40007810000 */
[----:B------:R-:W-:Y:S02]  /*16fd0*/  FSEL R52, R52, -INF , P6 ;  /* 0xff80000034347808 */ /* 0x000fe40003000000 */
[----:B------:R-:W-:Y:S01]  /*16fe0*/  FMNMX.FTZ R11, R42, R11, !PT ;  /* 0x0000000b2a0b7209 */ /* 0x000fe20007810000 */
[----:B------:R-:W-:Y:S01]  /*16ff0*/  MUFU.EX2 R66, R66 ;  /* 0x0000004200427308 */ /* 0x000fe20000000800 */
[----:B------:R-:W-:-:S02]  /*17000*/  ISETP.GT.AND P5, PT, R0, 0x50, PT ;  /* 0x000000500000780c */ /* 0x000fc40003fa4270 */
[----:B------:R-:W-:Y:S02]  /*17010*/  FMNMX.FTZ R11, R52, R11, !PT ;  /* 0x0000000b340b7209 */ /* 0x000fe40007810000 */
[----:B------:R-:W-:Y:S02]  /*17020*/  ISETP.GT.AND P6, PT, R0, 0x51, PT ;  /* 0x000000510000780c */ /* 0x000fe40003fc4270 */
[----:B------:R-:W-:Y:S01]  /*17030*/  FMNMX.FTZ R11, R64, R11, !PT ;  /* 0x0000000b400b7209 */ /* 0x000fe20007810000 */
[----:B------:R-:W-:Y:S01]  /*17040*/  MUFU.EX2 R41, R41 ;  /* 0x0000002900297308 */ /* 0x000fe20000000800 */
[----:B------:R-:W-:Y:S01]  /*17050*/  FSEL R68, R45, -INF , P5 ;  /* 0xff8000002d447808 */ /* 0x000fe20002800000 */
[--C-:B------:R-:W-:Y:S01]  /*17060*/  FFMA.FTZ R45, R84, R9, -R69.reuse ;  /* 0x00000009542d7223 */ /* 0x100fe20000010845 */
[----:B------:R-:W-:Y:S01]  /*17070*/  FMNMX.FTZ R11, R236, R11, !PT ;  /* 0x0000000bec0b7209 */ /* 0x000fe20007810000 */
[----:B------:R-:W-:Y:S01]  /*17080*/  FFMA.FTZ R84, R230, R9, -R69 ;  /* 0x00000009e6547223 */ /* 0x000fe20000010845 */
[----:B------:R-:W-:-:S02]  /*17090*/  FSEL R47, R47, -INF , P6 ;  /* 0xff8000002f2f7808 */ /* 0x000fc40003000000 */
[----:B------:R-:W-:Y:S01]  /*170a0*/  FMNMX.FTZ R2, R68, R11, !PT ;  /* 0x0000000b44027209 */ /* 0x000fe20007810000 */
[----:B------:R-:W-:Y:S01]  /*170b0*/  MUFU.EX2 R43, R43 ;  /* 0x0000002b002b7308 */ /* 0x000fe20000000800 */
[C---:B------:R-:W-:Y:S02]  /*170c0*/  ISETP.GT.AND P5, PT, R0.reuse, 0x60, PT ;  /* 0x000000600000780c */ /* 0x040fe40003fa4270 */
[----:B------:R-:W-:Y:S02]  /*170d0*/  FMNMX.FTZ R11, R47, R2, !PT ;  /* 0x000000022f0b7209 */ /* 0x000fe40007810000 */
[----:B------:R-:W-:Y:S02]  /*170e0*/  ISETP.GT.AND P6, PT, R0, 0x61, PT ;  /* 0x000000610000780c */ /* 0x000fe40003fc4270 */
[----:B------:R-:W-:Y:S01]  /*170f0*/  FMNMX.FTZ R2, R72, R11, !PT ;  /* 0x0000000b48027209 */ /* 0x000fe20007810000 */
[----:B------:R-:W-:Y:S01]  /*17100*/  IMAD.MOV.U32 R11, RZ, RZ, 0x40000040 ;  /* 0x40000040ff0b7424 */ /* 0x000fe200078e00ff */
[----:B------:R-:W-:Y:S01]  /*17110*/  FSEL R55, R55, -INF , P5 ;  /* 0xff80000037377808 */ /* 0x000fe20002800000 */
[----:B------:R-:W-:Y:S01]  /*17120*/  MUFU.EX2 R45, R45 ;  /* 0x0000002d002d7308 */ /* 0x000fe20000000800 */
[----:B------:R-:W-:-:S02]  /*17130*/  FMNMX.FTZ R2, R53, R2, !PT ;  /* 0x0000000235027209 */ /* 0x000fc40007810000 */
[----:B------:R-:W-:Y:S02]  /*17140*/  R2UR UR7, R11 ;  /* 0x000000000b0772ca */ /* 0x000fe400000e0000 */
[----:B------:R-:W-:Y:S02]  /*17150*/  FSEL R57, R57, -INF , P6 ;  /* 0xff80000039397808 */ /* 0x000fe40003000000 */
[----:B------:R-:W-:Y:S01]  /*17160*/  FMNMX.FTZ R2, R55, R2, !PT ;  /* 0x0000000237027209 */ /* 0x000fe20007810000 */
[----:B------:R-:W-:Y:S01]  /*17170*/  MUFU.EX2 R49, R49 ;  /* 0x0000003100317308 */ /* 0x000fe20000000800 */
[C---:B------:R-:W-:Y:S02]  /*17180*/  ISETP.GT.AND P5, PT, R0.reuse, 0x70, PT ;  /* 0x000000700000780c */ /* 0x040fe40003fa4270 */
[----:B------:R-:W-:Y:S02]  /*17190*/  FMNMX.FTZ R2, R57, R2, !PT ;  /* 0x0000000239027209 */ /* 0x000fe40007810000 */
[----:B------:R-:W-:-:S02]  /*171a0*/  ISETP.GT.AND P6, PT, R0, 0x71, PT ;  /* 0x000000710000780c */ /* 0x000fc40003fc4270 */
[----:B------:R-:W-:Y:S01]  /*171b0*/  FMNMX.FTZ R2, R59, R2, !PT ;  /* 0x000000023b027209 */ /* 0x000fe20007810000 */
[----:B------:R-:W-:Y:S01]  /*171c0*/  HGMMA.64x128x16.F32 R88, R160, gdesc[UR4].tnspB, R88, gsb0 ;  /* 0x41e00004a0587df0 */ /* 0x000fe20008000858 */
[----:B------:R-:W-:Y:S01]  /*171d0*/  FSEL R168, R63, -INF , P5 ;  /* 0xff8000003fa87808 */ /* 0x000fe20002800000 */
[--C-:B------:R-:W-:Y:S01]  /*171e0*/  FFMA.FTZ R63, R232, R9, -R69.reuse ;  /* 0x00000009e83f7223 */ /* 0x100fe20000010845 */
[----:B0-----:R-:W-:Y:S01]  /*171f0*/  FMNMX.FTZ R21, R61, R2, !PT ;  /* 0x000000023d157209 */ /* 0x001fe20007810000 */
[----:B------:R-:W-:Y:S01]  /*17200*/  MUFU.EX2 R84, R84 ;  /* 0x0000005400547308 */ /* 0x000fe20000000800 */
[----:B------:R-:W-:Y:S02]  /*17210*/  FSEL R65, R65, -INF , P6 ;  /* 0xff80000041417808 */ /* 0x000fe40003000000 */
[----:B------:R-:W-:Y:S02]  /*17220*/  FMNMX.FTZ R0, R168, R21, !PT ;  /* 0x00000015a8007209 */ /* 0x000fe40007810000 */
[----:B------:R-:W-:Y:S01]  /*17230*/  FSEL R51, R70, -INF , P4 ;  /* 0xff80000046337808 */ /* 0x000fe20002000000 */
[----:B------:R-:W-:Y:S01]  /*17240*/  FFMA.FTZ R70, R180, R9, -R69 ;  /* 0x00000009b4467223 */ /* 0x000fe20000010845 */
[----:B------:R-:W-:Y:S01]  /*17250*/  FMNMX.FTZ R11, R65, R0, !PT ;  /* 0x00000000410b7209 */ /* 0x000fe20007810000 */
[----:B------:R-:W-:Y:S01]  /*17260*/  MUFU.EX2 R63, R63 ;  /* 0x0000003f003f7308 */ /* 0x000fe20000000800 */
[----:B------:R-:W-:Y:S01]  /*17270*/  R2UR UR6, R10 ;  /* 0x000000000a0672ca */ /* 0x000fe200000e0000 */
[----:B------:R-:W-:Y:S01]  /*17280*/  VIADD R10, R8, 0x380 ;  /* 0x00000380080a7836 */ /* 0x000fe20000000000 */
[----:B------:R-:W-:-:S02]  /*17290*/  FMNMX.FTZ R0, R170, R11, !PT ;  /* 0x0000000baa007209 */ /* 0x000fc40007810000 */
[----:B------:R-:W-:Y:S02]  /*172a0*/  F2FP.F16.F32.PACK_AB R178, R32, R29 ;  /* 0x0000001d20b2723e */ /* 0x000fe400000000ff */
[----:B------:R-:W-:Y:S01]  /*172b0*/  FMNMX.FTZ R0, R51, R0, !PT ;  /* 0x0000000033007209 */ /* 0x000fe20007810000 */
[----:B------:R-:W-:Y:S01]  /*172c0*/  MUFU.EX2 R70, R70 ;  /* 0x0000004600467308 */ /* 0x000fe20000000800 */
[----:B-1----:R-:W-:Y:S02]  /*172d0*/  F2FP.F16.F32.PACK_AB R174, R38, R35 ;  /* 0x0000002326ae723e */ /* 0x002fe400000000ff */
[----:B------:R-:W-:Y:S01]  /*172e0*/  F2FP.F16.F32.PACK_AB R180, R56, R67 ;  /* 0x0000004338b4723e */ /* 0x000fe200000000ff */
[----:B------:R-:W0:Y:S04]  /*172f0*/  SHFL.BFLY PT, R11, R0, 0x2, 0x1f ;  /* 0x0c401f00000b7f89 */ /* 0x000e2800000e0000 */
[----:B------:R-:W-:Y:S08]  /*17300*/  MUFU.EX2 R73, R73 ;  /* 0x0000004900497308 */ /* 0x000ff00000000800 */
[----:B------:R-:W-:Y:S01]  /*17310*/  MUFU.EX2 R62, R62 ;  /* 0x0000003e003e7308 */ /* 0x000fe20000000800 */
[----:B0-----:R-:W-:-:S05]  /*17320*/  FMNMX.FTZ R11, R0, R11, !PT ;  /* 0x0000000b000b7209 */ /* 0x001fca0007810000 */
[----:B------:R-:W0:Y:S02]  /*17330*/  SHFL.BFLY PT, R0, R11, 0x1, 0x1f ;  /* 0x0c201f000b007f89 */ /* 0x000e2400000e0000 */
[----:B0-----:R-:W-:Y:S01]  /*17340*/  FMNMX.FTZ R21, R11, R0, !PT ;  /* 0x000000000b157209 */ /* 0x001fe20007810000 */
[----:B------:R-:W-:Y:S01]  /*17350*/  IMAD.MOV.U32 R11, RZ, RZ, 0x40000040 ;  /* 0x40000040ff0b7424 */ /* 0x000fe200078e00ff */
[----:B------:R-:W-:Y:S02]  /*17360*/  FSEL R0, R194, RZ, P2 ;  /* 0x000000ffc2007208 */ /* 0x000fe40001000000 */
[C---:B------:R-:W-:Y:S01]  /*17370*/  FSETP.NEU.FTZ.AND P2, PT, R21.reuse, -INF , PT ;  /* 0xff8000001500780b */ /* 0x040fe20003f5d000 */
[----:B------:R-:W-:Y:S01]  /*17380*/  FMUL.FTZ R2, R21, R9 ;  /* 0x0000000915027220 */ /* 0x000fe20000410000 */
[----:B------:R-:W-:Y:S01]  /*17390*/  R2UR UR7, R11 ;  /* 0x000000000b0772ca */ /* 0x000fe200000e0000 */
[----:B------:R-:W-:Y:S01]  /*173a0*/  FADD.FTZ R0, -R0, R7 ;  /* 0x0000000700007221 */ /* 0x000fe20000010100 */
[----:B------:R-:W-:-:S02]  /*173b0*/  FSEL R11, R21, RZ, P2 ;  /* 0x000000ff150b7208 */ /* 0x000fc40001000000 */
[----:B------:R-:W-:Y:S01]  /*173c0*/  FSEL R7, R2, RZ, P2 ;  /* 0x000000ff02077208 */ /* 0x000fe20001000000 */
[----:B------:R-:W-:Y:S01]  /*173d0*/  FMUL.FTZ R0, R0, R9 ;  /* 0x0000000900007220 */ /* 0x000fe20000410000 */
[C---:B------:R-:W-:Y:S02]  /*173e0*/  ISETP.GT.AND P2, PT, R6.reuse, R13, PT ;  /* 0x0000000d0600720c */ /* 0x040fe40003f44270 */
[----:B------:R-:W-:Y:S01]  /*173f0*/  IADD3 R6, R6, -0x1, RZ ;  /* 0xffffffff06067810 */ /* 0x000fe20007ffe0ff */
[----:B------:R0:W1:Y:S01]  /*17400*/  MUFU.EX2 R2, R0 ;  /* 0x0000000000027308 */ /* 0x0000620000000800 */
        /* <DEDUP_REMOVED lines=8> */
[----:B0-----:R-:W-:Y:S01]  /*17490*/  FADD.FTZ R0, -R11, R12 ;  /* 0x0000000c0b007221 */ /* 0x001fe20000010100 */
[-CC-:B------:R-:W-:Y:S01]  /*174a0*/  FFMA.FTZ R30, R78, R9.reuse, -R7.reuse ;  /* 0x000000094e1e7223 */ /* 0x180fe20000010807 */
[-CC-:B------:R-:W-:Y:S01]  /*174b0*/  FFMA.FTZ R173, R82, R9.reuse, -R7.reuse ;  /* 0x0000000952ad7223 */ /* 0x180fe20000010807 */
[-CC-:B------:R-:W-:Y:S01]  /*174c0*/  FFMA.FTZ R165, R42, R9.reuse, -R7.reuse ;  /* 0x000000092aa57223 */ /* 0x180fe20000010807 */
[-C--:B------:R-:W-:Y:S01]  /*174d0*/  FMUL.FTZ R0, R0, R9.reuse ;  /* 0x0000000900007220 */ /* 0x080fe20000410000 */
[-CC-:B------:R-:W-:Y:S01]  /*174e0*/  FFMA.FTZ R58, R86, R9.reuse, -R7.reuse ;  /* 0x00000009563a7223 */ /* 0x180fe20000010807 */
[-C--:B------:R-:W-:Y:S01]  /*174f0*/  FFMA.FTZ R175, R36, R9.reuse, -R7 ;  /* 0x0000000924af7223 */ /* 0x080fe20000010807 */
[----:B------:R-:W-:Y:S01]  /*17500*/  MUFU.EX2 R24, R24 ;  /* 0x0000001800187308 */ /* 0x000fe20000000800 */
[----:B-1----:R-:W-:Y:S01]  /*17510*/  FFMA.FTZ R11, R2, R4, R67 ;  /* 0x00000004020b7223 */ /* 0x002fe20000010043 */
        /* <DEDUP_REMOVED lines=12> */
[----:B------:R-:W-:Y:S01]  /*175e0*/  FFMA.FTZ R65, R65, R9, -R7 ;  /* 0x0000000941417223 */ /* 0x000fe20000010807 */
[----:B------:R-:W-:Y:S01]  /*175f0*/  F2FP.F16.F32.PACK_AB R164, R76, R37 ;  /* 0x000000254ca4723e */ /* 0x000fe200000000ff */
[----:B------:R-:W1:Y:S01]  /*17600*/  MUFU.EX2 R183, R183 ;  /* 0x000000b700b77308 */ /* 0x000e620000000800 */
[----:B------:R-:W-:Y:S01]  /*17610*/  FADD.FTZ R4, R20, R11 ;  /* 0x0000000b14047221 */ /* 0x000fe20000010000 */
[----:B------:R-:W-:-:S02]  /*17620*/  MOV R11, 0x40000040 ;  /* 0x40000040000b7802 */ /* 0x000fc40000000f00 */
[----:B------:R-:W-:Y:S01]  /*17630*/  F2FP.F16.F32.PACK_AB R166, R66, R39 ;  /* 0x0000002742a6723e */ /* 0x000fe200000000ff */
[----:B------:R-:W-:-:S03]  /*17640*/  FADD.FTZ R4, R27, R4 ;  /* 0x000000041b047221 */ /* 0x000fc60000010000 */
[----:B------:R-:W2:Y:S01]  /*17650*/  MUFU.EX2 R26, R26 ;  /* 0x0000001a001a7308 */ /* 0x000ea20000000800 */
[----:B0-----:R-:W-:Y:S01]  /*17660*/  FFMA.FTZ R3, R0, R3, R181 ;  /* 0x0000000300037223 */ /* 0x001fe200000100b5 */
[----:B------:R-:W-:-:S06]  /*17670*/  F2FP.F16.F32.PACK_AB R181, R24, R181 ;  /* 0x000000b518b5723e */ /* 0x000fcc00000000ff */
[----:B------:R-:W0:Y:S01]  /*17680*/  MUFU.EX2 R177, R177 ;  /* 0x000000b100b17308 */ /* 0x000e220000000800 */
[----:B------:R-:W-:Y:S02]  /*17690*/  WARPGROUP.DEPBAR.LE gsb0, 0x0 ;  /* 0x00008000000079c5 */ /* 0x000fe40000010000 */
[----:B------:R-:W-:Y:S01]  /*176a0*/  WARPGROUP.ARRIVE ;  /* 0x00000000000079c5 */ /* 0x000fe20000000000 */
[-CC-:B------:R-:W-:Y:S01]  /*176b0*/  FFMA.FTZ R160, R80, R9.reuse, -R69.reuse ;  /* 0x0000000950a07223 */ /* 0x180fe20000010845 */
[-C--:B------:R-:W-:Y:S01]  /*176c0*/  FFMA.FTZ R162, R176, R9.reuse, -R69 ;  /* 0x00000009b0a27223 */ /* 0x080fe20000010845 */
[-CC-:B------:R-:W-:Y:S02]  /*176d0*/  FFMA.FTZ R161, R68, R9.reuse, -R7.reuse ;  /* 0x0000000944a17223 */ /* 0x180fe40000010807 */
[----:B------:R-:W3:Y:S01]  /*176e0*/  MUFU.EX2 R28, R28 ;  /* 0x0000001c001c7308 */ /* 0x000ee20000000800 */
[-C--:B------:R-:W-:Y:S01]  /*176f0*/  FFMA.FTZ R163, R72, R9.reuse, -R7 ;  /* 0x0000000948a37223 */ /* 0x080fe20000010807 */
[----:B------:R-:W-:Y:S01]  /*17700*/  HGMMA.64x128x16.F32 R88, R156, gdesc[UR4].tnspB, R88, gsb0 ;  /* 0x41e000049c587df0 */ /* 0x000fe20008000858 */
[----:B------:R-:W-:Y:S01]  /*17710*/  R2UR UR6, R10 ;  /* 0x000000000a0672ca */ /* 0x000fe200000e0000 */
[----:B------:R-:W-:Y:S01]  /*17720*/  FFMA.FTZ R80, R228, R9, -R69 ;  /* 0x00000009e4507223 */ /* 0x000fe20000010845 */
[----:B------:R-:W-:Y:S01]  /*17730*/  R2UR UR7, R11 ;  /* 0x000000000b0772ca */ /* 0x000fe200000e0000 */
[----:B------:R-:W-:Y:S01]  /*17740*/  FADD.FTZ R11, R29, R4 ;  /* 0x000000041d0b7221 */ /* 0x000fe20000010000 */
[----:B------:R-:W-:Y:S01]  /*17750*/  FADD.FTZ R4, R24, R3 ;  /* 0x0000000318047221 */ /* 0x000fe20000010000 */
[----:B------:R-:W4:Y:S01]  /*17760*/  MUFU.EX2 R179, R179 ;  /* 0x000000b300b37308 */ /* 0x000f220000000800 */
[----:B------:R-:W-:Y:S01]  /*17770*/  F2FP.F16.F32.PACK_AB R176, R27, R20 ;  /* 0x000000141bb0723e */ /* 0x000fe200000000ff */
[----:B------:R-:W-:Y:S01]  /*17780*/  FADD.FTZ R10, R32, R11 ;  /* 0x0000000b200a7221 */ /* 0x000fe20000010000 */
[----:B-1----:R-:W-:Y:S01]  /*17790*/  FADD.FTZ R3, R183, R4 ;  /* 0x00000004b7037221 */ /* 0x002fe20000010000 */
[----:B--2---:R-:W-:-:S02]  /*177a0*/  F2FP.F16.F32.PACK_AB R183, R26, R183 ;  /* 0x000000b71ab7723e */ /* 0x004fc400000000ff */
[----:B------:R-:W-:Y:S01]  /*177b0*/  FADD.FTZ R11, R31, R10 ;  /* 0x0000000a1f0b7221 */ /* 0x000fe20000010000 */
[----:B------:R-:W-:Y:S01]  /*177c0*/  FADD.FTZ R4, R26, R3 ;  /* 0x000000031a047221 */ /* 0x000fe20000010000 */
[----:B------:R-:W1:Y:S01]  /*177d0*/  MUFU.EX2 R30, R30 ;  /* 0x0000001e001e7308 */ /* 0x000e620000000800 */
[----:B------:R-:W-:Y:S01]  /*177e0*/  FFMA.FTZ R10, R236, R9, -R7 ;  /* 0x00000009ec0a7223 */ /* 0x000fe20000010807 */
[----:B------:R-:W-:Y:S01]  /*177f0*/  FADD.FTZ R42, R34, R11 ;  /* 0x0000000b222a7221 */ /* 0x000fe20000010000 */
[----:B0-----:R-:W-:Y:S01]  /*17800*/  FADD.FTZ R3, R177, R4 ;  /* 0x00000004b1037221 */ /* 0x001fe20000010000 */
[C---:B---3--:R-:W-:Y:S02]  /*17810*/  F2FP.F16.F32.PACK_AB R177, R28.reuse, R177 ;  /* 0x000000b11cb1723e */ /* 0x048fe400000000ff */
[----:B------:R-:W-:Y:S01]  /*17820*/  FADD.FTZ R11, R35, R42 ;  /* 0x0000002a230b7221 */ /* 0x000fe20000010000 */
[----:B------:R-:W-:Y:S01]  /*17830*/  FADD.FTZ R4, R28, R3 ;  /* 0x000000031c047221 */ /* 0x000fe20000010000 */
[----:B------:R-:W0:Y:S02]  /*17840*/  MUFU.EX2 R173, R173 ;  /* 0x000000ad00ad7308 */ /* 0x000e240000000800 */
[----:B------:R-:W-:Y:S01]  /*17850*/  FADD.FTZ R42, R38, R11 ;  /* 0x0000000b262a7221 */ /* 0x000fe20000010000 */
[----:B----4-:R-:W-:-:S03]  /*17860*/  FADD.FTZ R3, R179, R4 ;  /* 0x00000004b3037221 */ /* 0x010fc60000010000 */
[----:B------:R-:W-:Y:S02]  /*17870*/  FADD.FTZ R11, R25, R42 ;  /* 0x0000002a190b7221 */ /* 0x000fe40000010000 */
[----:B------:R-:W2:Y:S01]  /*17880*/  MUFU.EX2 R58, R58 ;  /* 0x0000003a003a7308 */ /* 0x000ea20000000800 */
[----:B-1----:R-:W-:Y:S01]  /*17890*/  FADD.FTZ R4, R30, R3 ;  /* 0x000000031e047221 */ /* 0x002fe20000010000 */
[----:B------:R-:W-:Y:S01]  /*178a0*/  FADD.FTZ R42, R44, R11 ;  /* 0x0000000b2c2a7221 */ /* 0x000fe20000010000 */
[----:B------:R-:W-:-:S03]  /*178b0*/  F2FP.F16.F32.PACK_AB R179, R30, R179 ;  /* 0x000000b31eb3723e */ /* 0x000fc600000000ff */
[----:B------:R-:W-:Y:S01]  /*178c0*/  FADD.FTZ R11, R33, R42 ;  /* 0x0000002a210b7221 */ /* 0x000fe20000010000 */
[----:B------:R-:W-:Y:S01]  /*178d0*/  FFMA.FTZ R42, R53, R9, -R7 ;  /* 0x00000009352a7223 */ /* 0x000fe20000010807 */
[----:B------:R-:W1:Y:S01]  /*178e0*/  MUFU.EX2 R175, R175 ;  /* 0x000000af00af7308 */ /* 0x000e620000000800 */
[----:B0-----:R-:W-:Y:S01]  /*178f0*/  FADD.FTZ R3, R173, R4 ;  /* 0x00000004ad037221 */ /* 0x001fe20000010000 */
[----:B------:R-:W-:-:S04]  /*17900*/  FADD.FTZ R46, R50, R11 ;  /* 0x0000000b322e7221 */ /* 0x000fc80000010000 */
[----:B------:R-:W-:Y:S01]  /*17910*/  FADD.FTZ R11, R37, R46 ;  /* 0x0000002e250b7221 */ /* 0x000fe20000010000 */
[----:B------:R-:W-:Y:S01]  /*17920*/  FFMA.FTZ R46, R57, R9, -R7 ;  /* 0x00000009392e7223 */ /* 0x000fe20000010807 */
[----:B------:R-:W0:Y:S01]  /*17930*/  MUFU.EX2 R36, R36 ;  /* 0x0000002400247308 */ /* 0x000e220000000800 */
[C---:B--2---:R-:W-:Y:S01]  /*17940*/  FADD.FTZ R4, R58.reuse, R3 ;  /* 0x000000033a047221 */ /* 0x044fe20000010000 */
[----:B------:R-:W-:-:S06]  /*17950*/  F2FP.F16.F32.PACK_AB R173, R58, R173 ;  /* 0x000000ad3aad723e */ /* 0x000fcc00000000ff */
[----:B------:R-:W-:Y:S01]  /*17960*/  MUFU.EX2 R169, R169 ;  /* 0x000000a900a97308 */ /* 0x000fe20000000800 */
[----:B-1----:R-:W-:Y:S01]  /*17970*/  FADD.FTZ R3, R175, R4 ;  /* 0x00000004af037221 */ /* 0x002fe20000010000 */
[----:B------:R-:W-:-:S04]  /*17980*/  FADD.FTZ R4, R76, R11 ;  /* 0x0000000b4c047221 */ /* 0x000fc80000010000 */
[----:B------:R-:W-:Y:S01]  /*17990*/  FADD.FTZ R11, R39, R4 ;  /* 0x00000004270b7221 */ /* 0x000fe20000010000 */
[----:B------:R-:W-:Y:S01]  /*179a0*/  FFMA.FTZ R4, R168, R9, -R7 ;  /* 0x00000009a8047223 */ /* 0x000fe20000010807 */
[----:B------:R-:W-:Y:S01]  /*179b0*/  MUFU.EX2 R40, R40 ;  /* 0x0000002800287308 */ /* 0x000fe20000000800 */
[----:B------:R-:W-:Y:S01]  /*179c0*/  F2FP.F16.F32.PACK_AB R168, R44, R25 ;  /* 0x000000192ca8723e */ /* 0x000fe200000000ff */
[----:B------:R-:W-:Y:S01]  /*179d0*/  FADD.FTZ R11, R66, R11 ;  /* 0x0000000b420b7221 */ /* 0x000fe20000010000 */
[----:B0-----:R-:W-:-:S05]  /*179e0*/  F2FP.F16.F32.PACK_AB R175, R36, R175 ;  /* 0x000000af24af723e */ /* 0x001fca00000000ff */
[----:B------:R-:W0:Y:S08]  /*179f0*/  MUFU.EX2 R160, R160 ;  /* 0x000000a000a07308 */ /* 0x000e300000000800 */
[----:B------:R-:W1:Y:S08]  /*17a00*/  MUFU.EX2 R171, R171 ;  /* 0x000000ab00ab7308 */ /* 0x000e700000000800 */
[----:B------:R2:W3:Y:S01]  /*17a10*/  MUFU.EX2 R12, R48 ;  /* 0x00000030000c7308 */ /* 0x0004e20000000800 */
[----:B0-----:R-:W-:Y:S01]  /*17a20*/  FADD.FTZ R52, R160, R11 ;  /* 0x0000000ba0347221 */ /* 0x001fe20000010000 */
[----:B------:R-:W-:-:S06]  /*17a30*/  F2FP.F16.F32.PACK_AB R160, R41, R160 ;  /* 0x000000a029a0723e */ /* 0x000fcc00000000ff */
[----:B------:R-:W0:Y:S01]  /*17a40*/  MUFU.EX2 R165, R165 ;  /* 0x000000a500a57308 */ /* 0x000e220000000800 */
[----:B--2---:R-:W-:-:S04]  /*17a50*/  FADD.FTZ R48, R36, R3 ;  /* 0x0000000324307221 */ /* 0x004fc80000010000 */
[----:B------:R-:W-:Y:S01]  /*17a60*/  FADD.FTZ R3, R169, R48 ;  /* 0x00000030a9037221 */ /* 0x000fe20000010000 */
[C---:B------:R-:W-:Y:S02]  /*17a70*/  F2FP.F16.F32.PACK_AB R169, R40.reuse, R169 ;  /* 0x000000a928a9723e */ /* 0x040fe400000000ff */
[----:B------:R-:W2:Y:S01]  /*17a80*/  MUFU.EX2 R8, R8 ;  /* 0x0000000800087308 */ /* 0x000ea20000000800 */
[----:B------:R-:W-:Y:S01]  /*17a90*/  FADD.FTZ R48, R40, R3 ;  /* 0x0000000328307221 */ /* 0x000fe20000010000 */
[----:B------:R-:W-:Y:S01]  /*17aa0*/  FFMA.FTZ R3, R170, R9, -R7 ;  /* 0x00000009aa037223 */ /* 0x000fe20000010807 */
[----:B------:R-:W-:Y:S02]  /*17ab0*/  F2FP.F16.F32.PACK_AB R170, R50, R33 ;  /* 0x0000002132aa723e */ /* 0x000fe400000000ff */
[----:B-1----:R-:W-:Y:S01]  /*17ac0*/  FADD.FTZ R11, R171, R48 ;  /* 0x00000030ab0b7221 */ /* 0x002fe20000010000 */
[C---:B---3--:R-:W-:Y:S02]  /*17ad0*/  F2FP.F16.F32.PACK_AB R171, R12.reuse, R171 ;  /* 0x000000ab0cab723e */ /* 0x048fe400000000ff */
[----:B------:R-:W-:Y:S01]  /*17ae0*/  MUFU.EX2 R162, R162 ;  /* 0x000000a200a27308 */ /* 0x000fe20000000800 */
[----:B------:R-:W-:Y:S01]  /*17af0*/  FADD.FTZ R48, R12, R11 ;  /* 0x0000000b0c307221 */ /* 0x000fe20000010000 */
[----:B------:R-:W-:-:S03]  /*17b00*/  IMAD.MOV.U32 R12, RZ, RZ, R21 ;  /* 0x000000ffff0c7224 */ /* 0x000fc600078e0015 */
[----:B0-----:R-:W-:-:S03]  /*17b10*/  FADD.FTZ R11, R165, R48 ;  /* 0x00000030a50b7221 */ /* 0x001fc60000010000 */
[----:B------:R-:W0:Y:S01]  /*17b20*/  MUFU.EX2 R167, R167 ;  /* 0x000000a700a77308 */ /* 0x000e220000000800 */
[C---:B--2---:R-:W-:Y:S01]  /*17b30*/  FADD.FTZ R20, R8.reuse, R11 ;  /* 0x0000000b08147221 */ /* 0x044fe20000010000 */
[----:B------:R-:W-:-:S06]  /*17b40*/  F2FP.F16.F32.PACK_AB R165, R8, R165 ;  /* 0x000000a508a5723e */ /* 0x000fcc00000000ff */
[----:B------:R-:W1:Y:S08]  /*17b50*/  MUFU.EX2 R10, R10 ;  /* 0x0000000a000a7308 */ /* 0x000e700000000800 */
[----:B------:R-:W2:Y:S01]  /*17b60*/  MUFU.EX2 R161, R161 ;  /* 0x000000a100a17308 */ /* 0x000ea20000000800 */
[----:B0-----:R-:W-:Y:S01]  /*17b70*/  FADD.FTZ R11, R167, R20 ;  /* 0x00000014a70b7221 */ /* 0x001fe20000010000 */
[----:B------:R-:W-:-:S02]  /*17b80*/  WARPGROUP.DEPBAR.LE gsb0, 0x0 ;  /* 0x00008000000079c5 */ /* 0x000fc40000010000 */
[----:B------:R-:W-:-:S04]  /*17b90*/  WARPGROUP.ARRIVE ;  /* 0x00000000000079c5 */ /* 0x000fc80000000000 */
[----:B------:R-:W-:Y:S01]  /*17ba0*/  MUFU.EX2 R163, R163 ;  /* 0x000000a300a37308 */ /* 0x000fe20000000800 */
[-C--:B------:R-:W-:Y:S01]  /*17bb0*/  FFMA.FTZ R157, R55, R9.reuse, -R7 ;  /* 0x00000009379d7223 */ /* 0x080fe20000010807 */
[----:B-1----:R-:W-:Y:S01]  /*17bc0*/  FADD.FTZ R32, R10, R11 ;  /* 0x0000000b0a207221 */ /* 0x002fe20000010000 */
[----:B------:R-:W-:Y:S01]  /*17bd0*/  FFMA.FTZ R159, R59, R9, -R7 ;  /* 0x000000093b9f7223 */ /* 0x000fe20000010807 */
[----:B------:R-:W-:Y:S01]  /*17be0*/  F2FP.F16.F32.PACK_AB R156, R70, R45 ;  /* 0x0000002d469c723e */ /* 0x000fe200000000ff */
[----:B------:R-:W-:Y:S01]  /*17bf0*/  HGMMA.64x128x16.F32 R88, R152, gdesc[UR4].tnspB, R88, gsb0 ;  /* 0x41e0000498587df0 */ /* 0x000fe20008000858 */
[----:B--2---:R-:W-:Y:S01]  /*17c00*/  FADD.FTZ R11, R161, R32 ;  /* 0x00000020a10b7221 */ /* 0x004fe20000010000 */
[----:B------:R-:W-:Y:S01]  /*17c10*/  F2FP.F16.F32.PACK_AB R167, R10, R167 ;  /* 0x000000a70aa7723e */ /* 0x000fe200000000ff */
[----:B------:R-:W0:Y:S08]  /*17c20*/  MUFU.EX2 R80, R80 ;  /* 0x0000005000507308 */ /* 0x000e300000000800 */
[----:B------:R-:W-:Y:S08]  /*17c30*/  MUFU.EX2 R42, R42 ;  /* 0x0000002a002a7308 */ /* 0x000ff00000000800 */
[----:B------:R-:W-:Y:S01]  /*17c40*/  MUFU.EX2 R157, R157 ;  /* 0x0000009d009d7308 */ /* 0x000fe20000000800 */
[----:B0-----:R-:W-:-:S07]  /*17c50*/  F2FP.F16.F32.PACK_AB R158, R80, R49 ;  /* 0x00000031509e723e */ /* 0x001fce00000000ff */
[----:B------:R-:W-:Y:S08]  /*17c60*/  MUFU.EX2 R46, R46 ;  /* 0x0000002e002e7308 */ /* 0x000ff00000000800 */
[----:B------:R-:W-:Y:S08]  /*17c70*/  MUFU.EX2 R159, R159 ;  /* 0x0000009f009f7308 */ /* 0x000ff00000000800 */
[----:B------:R-:W-:Y:S08]  /*17c80*/  MUFU.EX2 R20, R61 ;  /* 0x0000003d00147308 */ /* 0x000ff00000000800 */
[----:B------:R-:W-:Y:S08]  /*17c90*/  MUFU.EX2 R38, R4 ;  /* 0x0000000400267308 */ /* 0x000ff00000000800 */
[----:B------:R-:W0:Y:S01]  /*17ca0*/  MUFU.EX2 R65, R65 ;  /* 0x0000004100417308 */ /* 0x000e220000000800 */
[----:B------:R-:W-:-:S02]  /*17cb0*/  WARPGROUP.DEPBAR.LE gsb0, 0x0 ;  /* 0x00008000000079c5 */ /* 0x000fc40000010000 */
[----:B------:R1:W-:Y:S01]  /*17cc0*/  @!P1 SYNCS.ARRIVE.TRANS64.RED.A1T0 RZ, [R14+URZ], RZ ;  /* 0x000000ff0eff99a7 */ /* 0x0003e2000810043f */
[----:B------:R-:W-:Y:S02]  /*17cd0*/  F2FP.F16.F32.PACK_AB R152, R84, R63 ;  /* 0x0000003f5498723e */ /* 0x000fe400000000ff */
[----:B------:R-:W-:Y:S02]  /*17ce0*/  F2FP.F16.F32.PACK_AB R154, R62, R73 ;  /* 0x000000493e9a723e */ /* 0x000fe400000000ff */
[----:B0-----:R-:W-:Y:S01]  /*17cf0*/  F2FP.F16.F32.PACK_AB R153, R65, R38 ;  /* 0x000000264199723e */ /* 0x001fe200000000ff */
[-CC-:B-1----:R-:W-:Y:S01]  /*17d00*/  FFMA.FTZ R14, R47, R9.reuse, -R7.reuse ;  /* 0x000000092f0e7223 */ /* 0x182fe20000010807 */
[----:B------:R0:W-:Y:S01]  /*17d10*/  @!P1 SYNCS.ARRIVE.TRANS64.RED.A1T0 RZ, [R15+URZ], RZ ;  /* 0x000000ff0fff99a7 */ /* 0x0001e2000810043f */
[----:B------:R-:W-:-:S04]  /*17d20*/  FFMA.FTZ R7, R51, R9, -R7 ;  /* 0x0000000933077223 */ /* 0x000fc80000010807 */
[----:B------:R-:W1:Y:S01]  /*17d30*/  MUFU.EX2 R14, R14 ;  /* 0x0000000e000e7308 */ /* 0x000e620000000800 */
[----:B0-----:R-:W-:-:S04]  /*17d40*/  FADD.FTZ R15, R41, R52 ;  /* 0x00000034290f7221 */ /* 0x001fc80000010000 */
[----:B------:R-:W-:-:S03]  /*17d50*/  FADD.FTZ R52, R162, R15 ;  /* 0x0000000fa2347221 */ /* 0x000fc60000010000 */
[----:B------:R-:W-:Y:S01]  /*17d60*/  MUFU.EX2 R7, R7 ;  /* 0x0000000700077308 */ /* 0x000fe20000000800 */
[C---:B------:R-:W-:Y:S01]  /*17d70*/  F2FP.F16.F32.PACK_AB R162, R43.reuse, R162 ;  /* 0x000000a22ba2723e */ /* 0x040fe200000000ff */
[----:B------:R-:W-:-:S04]  /*17d80*/  FADD.FTZ R52, R43, R52 ;  /* 0x000000342b347221 */ /* 0x000fc80000010000 */
[----:B------:R-:W-:Y:S01]  /*17d90*/  FADD.FTZ R15, R45, R52 ;  /* 0x000000342d0f7221 */ /* 0x000fe20000010000 */
[C---:B-1----:R-:W-:Y:S01]  /*17da0*/  FADD.FTZ R32, R14.reuse, R11 ;  /* 0x0000000b0e207221 */ /* 0x042fe20000010000 */
        /* <DEDUP_REMOVED lines=14> */
[----:B------:R-:W-:Y:S02]  /*17e90*/  FADD.FTZ R15, R73, R34 ;  /* 0x00000022490f7221 */ /* 0x000fe40000010000 */
[----:B------:R-:W0:Y:S01]  /*17ea0*/  MUFU.EX2 R34, R3 ;  /* 0x0000000300227308 */ /* 0x000e220000000800 */
[----:B------:R-:W-:Y:S01]  /*17eb0*/  FADD.FTZ R11, R20, R11 ;  /* 0x0000000b140b7221 */ /* 0x000fe20000010000 */
[----:B------:R-:W-:Y:S01]  /*17ec0*/  FADD.FTZ R4, R62, R15 ;  /* 0x0000000f3e047221 */ /* 0x000fe20000010000 */
[----:B------:R-:W-:Y:S02]  /*17ed0*/  IMAD.MOV.U32 R15, RZ, RZ, R188 ;  /* 0x000000ffff0f7224 */ /* 0x000fe400078e00bc */
[----:B------:R-:W-:Y:S01]  /*17ee0*/  FADD.FTZ R11, R38, R11 ;  /* 0x0000000b260b7221 */ /* 0x000fe20000010000 */
[----:B------:R-:W-:-:S03]  /*17ef0*/  IMAD.MOV.U32 R20, RZ, RZ, R185 ;  /* 0x000000ffff147224 */ /* 0x000fc600078e00b9 */
[----:B------:R-:W-:-:S04]  /*17f00*/  FADD.FTZ R11, R65, R11 ;  /* 0x0000000b410b7221 */ /* 0x000fc80000010000 */
[----:B0-----:R-:W-:Y:S01]  /*17f10*/  FADD.FTZ R11, R34, R11 ;  /* 0x0000000b220b7221 */ /* 0x001fe20000010000 */
[----:B------:R-:W-:-:S03]  /*17f20*/  F2FP.F16.F32.PACK_AB R155, R7, R34 ;  /* 0x00000022079b723e */ /* 0x000fc600000000ff */
[----:B------:R-:W-:Y:S01]  /*17f30*/  FADD.FTZ R3, R7, R11 ;  /* 0x0000000b07037221 */ /* 0x000fe20000010000 */
[----:B------:R-:W-:Y:S01]  /*17f40*/  MOV R7, R194 ;  /* 0x000000c200077202 */ /* 0x000fe20000000f00 */
[----:B------:R-:W-:Y:S06]  /*17f50*/  @P2 BRA `(.L_x_2404) ;  /* 0xffffffc800a42947 */ /* 0x000fec000383ffff */
[----:B------:R-:W-:Y:S05]  /*17f60*/  BSYNC B1 ;  /* 0x0000000000017941 */ /* 0x000fea0003800000 */
.L_x_2393:
[----:B------:R-:W-:-:S07]  /*17f70*/  IMAD.MOV.U32 R10, RZ, RZ, R6 ;  /* 0x000000ffff0a7224 */ /* 0x000fce00078e0006 */
.L_x_2392:
[----:B------:R-:W-:Y:S05]  /*17f80*/  BSYNC B0 ;  /* 0x0000000000007941 */ /* 0x000fea0003800000 */
.L_x_2391:
[----:B------:R-:W-:Y:S01]  /*17f90*/  ISETP.GE.AND P2, PT, R10, RZ, PT ;  /* 0x000000ff0a00720c */ /* 0x000fe20003f46270 */
[----:B------:R-:W-:-:S12]  /*17fa0*/  BSSY B0, `(.L_x_2405) ;  /* 0x00002d2000007945 */ /* 0x000fd80003800000 */
[----:B------:R-:W-:Y:S05]  /*17fb0*/  @!P2 BRA `(.L_x_2406) ;  /* 0x0000002c0040a947 */ /* 0x000fea0003800000 */
[----:B------:R-:W-:Y:S01]  /*17fc0*/  MOV R12, R21 ;  /* 0x00000015000c7202 */ /* 0x000fe20000000f00 */
[----:B------:R-:W-:Y:S01]  /*17fd0*/  IMAD.MOV.U32 R11, RZ, RZ, R194 ;  /* 0x000000ffff0b7224 */ /* 0x000fe200078e00c2 */
[----:B------:R-:W-:Y:S01]  /*17fe0*/  MOV R15, R185 ;  /* 0x000000b9000f7202 */ /* 0x000fe20000000f00 */
[----:B------:R-:W-:-:S07]  /*17ff0*/  IMAD.MOV.U32 R14, RZ, RZ, R188 ;  /* 0x000000ffff0e7224 */ /* 0x000fce00078e00bc */
.L_x_2417:
        /* <DEDUP_REMOVED lines=8> */
.L_x_2407:
[----:B------:R-:W-:Y:S02]  /*18080*/  LEA R8, R185, R18, 0x3 ;  /* 0x00000012b9087211 */ /* 0x000fe400078e18ff */
[----:B------:R-:W-:-:S04]  /*18090*/  SHF.L.U32 R9, R188, 0x1f, RZ ;  /* 0x0000001fbc097819 */ /* 0x000fc800000006ff */
[----:B------:R0:W1:Y:S01]  /*180a0*/  SYNCS.PHASECHK.TRANS64.TRYWAIT P2, [R8+URZ+0x34830], R9 ;  /* 0x03483009080075a7 */ /* 0x000062000804017f */
[----:B------:R-:W-:Y:S05]  /*180b0*/  @!P0 BRA `(.L_x_2408) ;  /* 0x0000000000048947 */ /* 0x000fea0003800000 */
[----:B------:R-:W-:Y:S01]  /*180c0*/  BPT.TRAP 0x1 ;  /* 0x000000040000795c */ /* 0x000fe20000300000 */
.L_x_2408:
[----:B------:R-:W-:Y:S01]  /*180d0*/  BSSY B1, `(.L_x_2409) ;  /* 0x0000006000017945 */ /* 0x000fe20003800000 */
[----:B------:R-:W-:Y:S02]  /*180e0*/  IMAD R6, R185, 0xc00, R5 ;  /* 0x00000c00b9067824 */ /* 0x000fe400078e0205 */
[----:B------:R-:W-:Y:S01]  /*180f0*/  IMAD.MOV.U32 R7, RZ, RZ, 0x40000040 ;  /* 0x40000040ff077424 */ /* 0x000fe200078e00ff */
[----:B-1----:R-:W-:Y:S06]  /*18100*/  @P2 BRA `(.L_x_2410) ;  /* 0x0000000000082947 */ /* 0x002fec0003800000 */
[----:B------:R-:W1:Y:S02]  /*18110*/  SYNCS.PHASECHK.TRANS64.TRYWAIT P2, [R8+URZ+0x34830], R9 ;  /* 0x03483009080075a7 */ /* 0x000e64000804017f */
[----:B-1----:R-:W-:Y:S05]  /*18120*/  @!P2 BRA `(.L_x_2411) ;  /* 0x000000c400f8a947 */ /* 0x002fea0003800000 */
.L_x_2410:
[----:B------:R-:W-:Y:S05]  /*18130*/  BSYNC B1 ;  /* 0x0000000000017941 */ /* 0x000fea0003800000 */
.L_x_2409:
[----:B------:R-:W2:Y:S04]  /*18140*/  LDL.64 R20, [R1+0x30] ;  /* 0x0000300001147983 */ /* 0x000ea80000100a00 */
[----:B------:R-:W3:Y:S04]  /*18150*/  LDL.64 R232, [R1+0x28] ;  /* 0x0000280001e87983 */ /* 0x000ee80000100a00 */
[----:B------:R-:W4:Y:S01]  /*18160*/  LDL.64 R230, [R1+0x20] ;  /* 0x0000200001e67983 */ /* 0x000f220000100a00 */
[C---:B------:R-:W-:Y:S02]  /*18170*/  R2UR UR6, R6.reuse ;  /* 0x00000000060672ca */ /* 0x040fe400000e0000 */
[----:B------:R-:W-:Y:S01]  /*18180*/  R2UR UR7, R7 ;  /* 0x00000000070772ca */ /* 0x000fe200000e0000 */
[----:B------:R-:W-:Y:S01]  /*18190*/  WARPGROUP.ARRIVE ;  /* 0x00000000000079c5 */ /* 0x000fe20000000000 */
[----:B------:R-:W5:Y:S01]  /*181a0*/  LDL.64 R228, [R1+0x18] ;  /* 0x0000180001e47983 */ /* 0x000f620000100a00 */
[----:B01----:R-:W-:Y:S01]  /*181b0*/  VIADD R8, R6, 0x2 ;  /* 0x0000000206087836 */ /* 0x003fe20000000000 */
[----:B------:R-:W-:-:S02]  /*181c0*/  MOV R9, 0x40000040 ;  /* 0x4000004000097802 */ /* 0x000fc40000000f00 */
[----:B------:R-:W5:Y:S04]  /*181d0*/  LDL.64 R194, [R1+0x10] ;  /* 0x0000100001c27983 */ /* 0x000f680000100a00 */
[----:B------:R-:W5:Y:S01]  /*181e0*/  LDL.64 R192, [R1+0x8] ;  /* 0x0000080001c07983 */ /* 0x000f620000100a00 */
[----:B--2---:R-:W-:Y:S02]  /*181f0*/  R2UR UR4, R20 ;  /* 0x00000000140472ca */ /* 0x004fe400000e0000 */
[----:B------:R-:W-:Y:S02]  /*18200*/  R2UR UR5, R21 ;  /* 0x00000000150572ca */ /* 0x000fe400000e0000 */
[----:B------:R-:W2:Y:S11]  /*18210*/  LDL.64 R20, [R1] ;  /* 0x0000000001147983 */ /* 0x000eb60000100a00 */
[----:B------:R-:W-:Y:S01]  /*18220*/  HGMMA.64x128x16.F32 R24, gdesc[UR4], RZ, !UPT, gsb0 ;  /* 0x01e00000041879f0 */ /* 0x000fe2000c0008ff */
[----:B------:R-:W-:-:S02]  /*18230*/  R2UR UR6, R8 ;  /* 0x00000000080672ca */ /* 0x000fc400000e0000 */
[----:B------:R-:W-:Y:S02]  /*18240*/  R2UR UR7, R9 ;  /* 0x00000000090772ca */ /* 0x000fe400000e0000 */
[----:B---3--:R-:W-:Y:S02]  /*18250*/  R2UR UR4, R232 ;  /* 0x00000000e80472ca */ /* 0x008fe400000e0000 */
[----:B------:R-:W-:Y:S01]  /*18260*/  R2UR UR5, R233 ;  /* 0x00000000e90572ca */ /* 0x000fe200000e0000 */
[----:B------:R-:W-:Y:S02]  /*18270*/  VIADD R8, R6, 0x4 ;  /* 0x0000000406087836 */ /* 0x000fe40000000000 */
[----:B------:R-:W-:Y:S01]  /*18280*/  IMAD.MOV.U32 R9, RZ, RZ, 0x40000040 ;  /* 0x40000040ff097424 */ /* 0x000fe200078e00ff */
[----:B------:R-:W-:Y:S02]  /*18290*/  WARPGROUP.DEPBAR.LE gsb0, 0x0 ;  /* 0x00008000000079c5 */ /* 0x000fe40000010000 */
[----:B------:R-:W-:-:S07]  /*182a0*/  WARPGROUP.ARRIVE ;  /* 0x00000000000079c5 */ /* 0x000fce0000000000 */
[----:B------:R-:W-:Y:S01]  /*182b0*/  HGMMA.64x128x16.F32 R24, gdesc[UR4], R24, gsb0 ;  /* 0x01e00000041879f0 */ /* 0x000fe20008000818 */
[----:B------:R-:W-:Y:S02]  /*182c0*/  R2UR UR6, R8 ;  /* 0x00000000080672ca */ /* 0x000fe400000e0000 */
[----:B------:R-:W-:Y:S02]  /*182d0*/  R2UR UR7, R9 ;  /* 0x00000000090772ca */ /* 0x000fe400000e0000 */
[----:B----4-:R-:W-:Y:S02]  /*182e0*/  R2UR UR4, R230 ;  /* 0x00000000e60472ca */ /* 0x010fe400000e0000 */
        /* <DEDUP_REMOVED lines=152> */
.L_x_2412:
[----:B------:R-:W-:Y:S02]  /*18c70*/  SHF.L.U32 R7, R14, 0x1f, RZ ;  /* 0x0000001f0e077819 */ /* 0x000fe400000006ff */
[----:B------:R-:W-:-:S04]  /*18c80*/  LEA R14, R15, R18, 0x3 ;  /* 0x000000120f0e7211 */ /* 0x000fc800078e18ff */
[----:B------:R0:W1:Y:S01]  /*18c90*/  SYNCS.PHASECHK.TRANS64.TRYWAIT P2, [R14+URZ+0x34850], R7 ;  /* 0x034850070e0075a7 */ /* 0x000062000804017f */
[----:B------:R-:W-:Y:S05]  /*18ca0*/  @!P0 BRA `(.L_x_2413) ;  /* 0x0000000000048947 */ /* 0x000fea0003800000 */
[----:B------:R-:W-:Y:S01]  /*18cb0*/  BPT.TRAP 0x1 ;  /* 0x000000040000795c */ /* 0x000fe20000300000 */
.L_x_2413:
[----:B------:R-:W-:Y:S04]  /*18cc0*/  BSSY B1, `(.L_x_2414) ;  /* 0x0000004000017945 */ /* 0x000fe80003800000 */
[----:B-1----:R-:W-:Y:S05]  /*18cd0*/  @P2 BRA `(.L_x_2415) ;  /* 0x0000000000082947 */ /* 0x002fea0003800000 */
[----:B------:R-:W1:Y:S02]  /*18ce0*/  SYNCS.PHASECHK.TRANS64.TRYWAIT P2, [R14+URZ+0x34850], R7 ;  /* 0x034850070e0075a7 */ /* 0x000e64000804017f */
[----:B-1----:R-:W-:Y:S05]  /*18cf0*/  @!P2 BRA `(.L_x_2416) ;  /* 0x000000bc0018a947 */ /* 0x002fea0003800000 */
.L_x_2415:
[----:B------:R-:W-:Y:S05]  /*18d00*/  BSYNC B1 ;  /* 0x0000000000017941 */ /* 0x000fea0003800000 */
.L_x_2414:
[----:B------:R-:W-:Y:S01]  /*18d10*/  VIADD R2, R18, 0x400 ;  /* 0x0000040012027836 */ /* 0x000fe20000000000 */
[----:B01----:R-:W-:Y:S01]  /*18d20*/  MOV R7, 0x40000040 ;  /* 0x4000004000077802 */ /* 0x003fe20000000f00 */
[----:B------:R-:W-:Y:S01]  /*18d30*/  WARPGROUP.ARRIVE ;  /* 0x00000000000079c5 */ /* 0x000fe20000000000 */
[----:B------:R-:W-:Y:S02]  /*18d40*/  IMAD.MOV.U32 R9, RZ, RZ, 0x40000040 ;  /* 0x40000040ff097424 */ /* 0x000fe400078e00ff */
        /* <DEDUP_REMOVED lines=32> */
[----:B------:R-:W-:Y:S01]  /*18f50*/  HGMMA.64x128x16.F32 R88, R180, gdesc[UR4].tnspB, R88, gsb0 ;  /* 0x41e00004b4587df0 */ /* 0x000fe20008000858 */
[----:B------:R-:W-:Y:S01]  /*18f60*/  R2UR UR6, R8 ;  /* 0x00000000080672ca */ /* 0x000fe200000e0000 */
[----:B------:R-:W-:Y:S01]  /*18f70*/  FMUL.FTZ R46, R48, UR38 ;  /* 0x00000026302e7c20 */ /* 0x000fe20008410000 */
[----:B------:R-:W-:Y:S01]  /*18f80*/  R2UR UR7, R9 ;  /* 0x00000000090772ca */ /* 0x000fe200000e0000 */
[----:B------:R-:W-:Y:S01]  /*18f90*/  FMUL.FTZ R48, R49, UR38 ;  /* 0x0000002631307c20 */ /* 0x000fe20008410000 */
[----:B0-----:R-:W-:Y:S01]  /*18fa0*/  FMNMX.FTZ R9, R0, R11, !PT ;  /* 0x0000000b00097209 */ /* 0x001fe20007810000 */
[----:B------:R-:W-:Y:S01]  /*18fb0*/  FMUL.FTZ R45, R50, UR38 ;  /* 0x00000026322d7c20 */ /* 0x000fe20008410000 */
[----:B------:R-:W-:Y:S01]  /*18fc0*/  IADD3 R8, R6, 0x100, RZ ;  /* 0x0000010006087810 */ /* 0x000fe20007ffe0ff */
[----:B------:R-:W0:Y:S01]  /*18fd0*/  MUFU.TANH R28, R28 ;  /* 0x0000001c001c7308 */ /* 0x000e220000002400 */
[----:B-1----:R-:W-:Y:S01]  /*18fe0*/  FMNMX.FTZ R2, R20, R9, !PT ;  /* 0x0000000914027209 */ /* 0x002fe20007810000 */
[----:B------:R-:W-:-:S02]  /*18ff0*/  IMAD.MOV.U32 R9, RZ, RZ, 0x40000040 ;  /* 0x40000040ff097424 */ /* 0x000fc400078e00ff */
[----:B------:R-:W-:Y:S01]  /*19000*/  FMUL.FTZ R50, R52, UR38 ;  /* 0x0000002634327c20 */ /* 0x000fe20008410000 */
[----:B------:R-:W-:Y:S01]  /*19010*/  FMUL.FTZ R44, R47, UR38 ;  /* 0x000000262f2c7c20 */ /* 0x000fe20008410000 */
[----:B--2---:R-:W-:Y:S01]  /*19020*/  FMNMX.FTZ R39, R21, R2, !PT ;  /* 0x0000000215277209 */ /* 0x004fe20007810000 */
        /* <DEDUP_REMOVED lines=33> */
[C---:B------:R-:W-:Y:S01]  /*19240*/  ISETP.GT.AND P2, PT, R10.reuse, RZ, PT ;  /* 0x000000ff0a00720c */ /* 0x040fe20003f44270 */
[----:B------:R-:W4:Y:S01]  /*19250*/  MUFU.TANH R37, R37 ;  /* 0x0000002500257308 */ /* 0x000f220000002400 */
[----:B------:R-:W-:-:S07]  /*19260*/  VIADD R10, R10, 0xffffffff ;  /* 0xffffffff0a0a7836 */ /* 0x000fce0000000000 */
[----:B------:R-:W5:Y:S08]  /*19270*/  MUFU.TANH R41, R41 ;  /* 0x0000002900297308 */ /* 0x000f700000002400 */
        /* <DEDUP_REMOVED lines=9> */
[----:B------:R-:W5:Y:S01]  /*19310*/  MUFU.TANH R60, R60 ;  /* 0x0000003c003c7308 */ /* 0x000f620000002400 */
[----:B------:R-:W-:-:S02]  /*19320*/  WARPGROUP.DEPBAR.LE gsb0, 0x0 ;  /* 0x00008000000079c5 */ /* 0x000fc40000010000 */
[----:B------:R-:W-:-:S05]  /*19330*/  WARPGROUP.ARRIVE ;  /* 0x00000000000079c5 */ /* 0x000fca0000000000 */
[----:B------:R-:W5:Y:S01]  /*19340*/  MUFU.TANH R61, R61 ;  /* 0x0000003d003d7308 */ /* 0x000f620000002400 */
[----:B------:R-:W-:Y:S01]  /*19350*/  HGMMA.64x128x16.F32 R88, R176, gdesc[UR4].tnspB, R88, gsb0 ;  /* 0x41e00004b0587df0 */ /* 0x000fe20008000858 */
[----:B------:R-:W-:Y:S01]  /*19360*/  R2UR UR6, R8 ;  /* 0x00000000080672ca */ /* 0x000fe200000e0000 */
[----:B------:R-:W-:Y:S01]  /*19370*/  VIADD R8, R6, 0x180 ;  /* 0x0000018006087836 */ /* 0x000fe20000000000 */
[----:B------:R-:W-:-:S04]  /*19380*/  R2UR UR7, R9 ;  /* 0x00000000090772ca */ /* 0x000fc800000e0000 */
[----:B------:R-:W5:Y:S01]  /*19390*/  MUFU.TANH R62, R62 ;  /* 0x0000003e003e7308 */ /* 0x000f620000002400 */
[----:B-1----:R-:W-:-:S04]  /*193a0*/  FMNMX.FTZ R9, R29, R2, !PT ;  /* 0x000000021d097209 */ /* 0x002fc80007810000 */
[----:B--2---:R-:W-:-:S03]  /*193b0*/  FMNMX.FTZ R9, R32, R9, !PT ;  /* 0x0000000920097209 */ /* 0x004fc60007810000 */
[----:B------:R-:W1:Y:S01]  /*193c0*/  MUFU.TANH R64, R64 ;  /* 0x0000004000407308 */ /* 0x000e620000002400 */
[----:B0-----:R-:W-:-:S04]  /*193d0*/  FMNMX.FTZ R9, R34, R9, !PT ;  /* 0x0000000922097209 */ /* 0x001fc80007810000 */
[----:B---3--:R-:W-:-:S03]  /*193e0*/  FMNMX.FTZ R2, R36, R9, !PT ;  /* 0x0000000924027209 */ /* 0x008fc60007810000 */
[----:B------:R-:W0:Y:S01]  /*193f0*/  MUFU.TANH R65, R65 ;  /* 0x0000004100417308 */ /* 0x000e220000002400 */
[----:B----4-:R-:W-:-:S04]  /*19400*/  FMNMX.FTZ R2, R37, R2, !PT ;  /* 0x0000000225027209 */ /* 0x010fc80007810000 */
[----:B-----5:R-:W-:-:S03]  /*19410*/  FMNMX.FTZ R2, R41, R2, !PT ;  /* 0x0000000229027209 */ /* 0x020fc60007810000 */
[----:B------:R-:W2:Y:S01]  /*19420*/  MUFU.TANH R68, R68 ;  /* 0x0000004400447308 */ /* 0x000ea20000002400 */
[----:B------:R-:W-:-:S04]  /*19430*/  FMNMX.FTZ R9, R43, R2, !PT ;  /* 0x000000022b097209 */ /* 0x000fc80007810000 */
[----:B------:R-:W-:-:S03]  /*19440*/  FMNMX.FTZ R9, R46, R9, !PT ;  /* 0x000000092e097209 */ /* 0x000fc60007810000 */
[----:B------:R-:W3:Y:S01]  /*19450*/  MUFU.TANH R69, R69 ;  /* 0x0000004500457308 */ /* 0x000ee20000002400 */
[----:B------:R-:W-:-:S04]  /*19460*/  FMNMX.FTZ R9, R48, R9, !PT ;  /* 0x0000000930097209 */ /* 0x000fc80007810000 */
[----:B------:R-:W-:-:S03]  /*19470*/  FMNMX.FTZ R2, R50, R9, !PT ;  /* 0x0000000932027209 */ /* 0x000fc60007810000 */
[----:B------:R-:W4:Y:S01]  /*19480*/  MUFU.TANH R72, R72 ;  /* 0x0000004800487308 */ /* 0x000f220000002400 */
[----:B------:R-:W-:-:S04]  /*19490*/  FMNMX.FTZ R9, R51, R2, !PT ;  /* 0x0000000233097209 */ /* 0x000fc80007810000 */
[----:B------:R-:W-:-:S03]  /*194a0*/  FMNMX.FTZ R2, R54, R9, !PT ;  /* 0x0000000936027209 */ /* 0x000fc60007810000 */
[----:B------:R-:W5:Y:S01]  /*194b0*/  MUFU.TANH R73, R73 ;  /* 0x0000004900497308 */ /* 0x000f620000002400 */
        /* <DEDUP_REMOVED lines=9> */
[----:B-1----:R-:W-:-:S04]  /*19550*/  FMNMX.FTZ R2, R64, R9, !PT ;  /* 0x0000000940027209 */ /* 0x002fc80007810000 */
[----:B0-----:R-:W-:-:S03]  /*19560*/  FMNMX.FTZ R9, R65, R2, !PT ;  /* 0x0000000241097209 */ /* 0x001fc60007810000 */
[----:B------:R-:W0:Y:S01]  /*19570*/  MUFU.TANH R15, R15 ;  /* 0x0000000f000f7308 */ /* 0x000e220000002400 */
[----:B--2---:R-:W-:Y:S02]  /*19580*/  FMNMX.FTZ R2, R68, R9, !PT ;  /* 0x0000000944027209 */ /* 0x004fe40007810000 */
[----:B------:R-:W-:Y:S02]  /*19590*/  MOV R9, 0x40000040 ;  /* 0x4000004000097802 */ /* 0x000fe40000000f00 */
[----:B---3--:R-:W-:Y:S01]  /*195a0*/  FMNMX.FTZ R39, R69, R2, !PT ;  /* 0x0000000245277209 */ /* 0x008fe20007810000 */
[----:B------:R-:W-:Y:S01]  /*195b0*/  FMUL.FTZ R2, R63, UR38 ;  /* 0x000000263f027c20 */ /* 0x000fe20008410000 */
[----:B------:R-:W-:Y:S01]  /*195c0*/  FMUL.FTZ R63, R66, UR38 ;  /* 0x00000026423f7c20 */ /* 0x000fe20008410000 */
[----:B------:R-:W1:Y:S01]  /*195d0*/  MUFU.TANH R7, R7 ;  /* 0x0000000700077308 */ /* 0x000e620000002400 */
[----:B----4-:R-:W-:Y:S01]  /*195e0*/  FMNMX.FTZ R38, R72, R39, !PT ;  /* 0x0000002748267209 */ /* 0x010fe20007810000 */
[----:B------:R-:W-:Y:S01]  /*195f0*/  FMUL.FTZ R66, R67, UR38 ;  /* 0x0000002643427c20 */ /* 0x000fe20008410000 */
[----:B------:R-:W-:Y:S01]  /*19600*/  MOV R39, 0x40000040 ;  /* 0x4000004000277802 */ /* 0x000fe20000000f00 */
        /* <DEDUP_REMOVED lines=8> */
[----:B------:R-:W-:-:S04]  /*19690*/  FMUL.FTZ R82, R86, UR38 ;  /* 0x0000002656527c20 */ /* 0x000fc80008410000 */
[----:B------:R-:W3:Y:S08]  /*196a0*/  MUFU.TANH R25, R25 ;  /* 0x0000001900197308 */ /* 0x000ef00000002400 */
[----:B------:R-:W4:Y:S08]  /*196b0*/  MUFU.TANH R27, R27 ;  /* 0x0000001b001b7308 */ /* 0x000f300000002400 */
[----:B------:R-:W4:Y:S08]  /*196c0*/  MUFU.TANH R30, R30 ;  /* 0x0000001e001e7308 */ /* 0x000f300000002400 */
[----:B------:R-:W4:Y:S08]  /*196d0*/  MUFU.TANH R31, R31 ;  /* 0x0000001f001f7308 */ /* 0x000f300000002400 */
[----:B------:R-:W4:Y:S01]  /*196e0*/  MUFU.TANH R33, R33 ;  /* 0x0000002100217308 */ /* 0x000f220000002400 */
[----:B------:R-:W-:-:S02]  /*196f0*/  WARPGROUP.DEPBAR.LE gsb0, 0x0 ;  /* 0x00008000000079c5 */ /* 0x000fc40000010000 */
[----:B------:R-:W-:-:S05]  /*19700*/  WARPGROUP.ARRIVE ;  /* 0x00000000000079c5 */ /* 0x000fca0000000000 */
[----:B------:R-:W4:Y:S01]  /*19710*/  MUFU.TANH R35, R35 ;  /* 0x0000002300237308 */ /* 0x000f220000002400 */
[----:B------:R-:W-:Y:S01]  /*19720*/  HGMMA.64x128x16.F32 R88, R172, gdesc[UR4].tnspB, R88, gsb0 ;  /* 0x41e00004ac587df0 */ /* 0x000fe20008000858 */
[----:B------:R-:W-:Y:S02]  /*19730*/  R2UR UR6, R8 ;  /* 0x00000000080672ca */ /* 0x000fe400000e0000 */
[----:B------:R-:W-:Y:S02]  /*19740*/  R2UR UR7, R9 ;  /* 0x00000000090772ca */ /* 0x000fe400000e0000 */
[----:B-----5:R-:W-:Y:S02]  /*19750*/  FMNMX.FTZ R9, R73, R38, !PT ;  /* 0x0000002649097209 */ /* 0x020fe40007810000 */
[----:B------:R-:W5:Y:S02]  /*19760*/  MUFU.TANH R40, R40 ;  /* 0x0000002800287308 */ /* 0x000f640000002400 */
[----:B------:R-:W-:-:S04]  /*19770*/  FMNMX.FTZ R38, R76, R9, !PT ;  /* 0x000000094c267209 */ /* 0x000fc80007810000 */
[----:B------:R-:W-:Y:S02]  /*19780*/  FMNMX.FTZ R9, R77, R38, !PT ;  /* 0x000000264d097209 */ /* 0x000fe40007810000 */
[----:B------:R-:W5:Y:S02]  /*19790*/  MUFU.TANH R42, R42 ;  /* 0x0000002a002a7308 */ /* 0x000f640000002400 */
[----:B------:R-:W-:-:S05]  /*197a0*/  FMNMX.FTZ R9, R80, R9, !PT ;  /* 0x0000000950097209 */ /* 0x000fca0007810000 */
[----:B------:R-:W0:Y:S01]  /*197b0*/  SHFL.BFLY PT, R38, R9, 0x2, 0x1f ;  /* 0x0c401f0009267f89 */ /* 0x000e2200000e0000 */
[----:B------:R-:W5:Y:S08]  /*197c0*/  MUFU.TANH R44, R44 ;  /* 0x0000002c002c7308 */ /* 0x000f700000002400 */
[----:B------:R-:W5:Y:S08]  /*197d0*/  MUFU.TANH R45, R45 ;  /* 0x0000002d002d7308 */ /* 0x000f700000002400 */
[----:B------:R-:W5:Y:S01]  /*197e0*/  MUFU.TANH R47, R47 ;  /* 0x0000002f002f7308 */ /* 0x000f620000002400 */
[----:B0-----:R-:W-:-:S07]  /*197f0*/  FMNMX.FTZ R38, R9, R38, !PT ;  /* 0x0000002609267209 */ /* 0x001fce0007810000 */
[----:B------:R-:W0:Y:S01]  /*19800*/  MUFU.TANH R49, R49 ;  /* 0x0000003100317308 */ /* 0x000e220000002400 */
[----:B------:R-:W1:Y:S07]  /*19810*/  SHFL.BFLY PT, R9, R38, 0x1, 0x1f ;  /* 0x0c201f0026097f89 */ /* 0x000e6e00000e0000 */
[----:B------:R-:W0:Y:S08]  /*19820*/  MUFU.TANH R52, R52 ;  /* 0x0000003400347308 */ /* 0x000e300000002400 */
[----:B------:R-:W0:Y:S08]  /*19830*/  MUFU.TANH R53, R53 ;  /* 0x0000003500357308 */ /* 0x000e300000002400 */
[----:B------:R-:W0:Y:S01]  /*19840*/  MUFU.TANH R56, R56 ;  /* 0x0000003800387308 */ /* 0x000e220000002400 */
[----:B-1----:R-:W-:Y:S01]  /*19850*/  FMNMX.FTZ R194, R38, R9, !PT ;  /* 0x0000000926c27209 */ /* 0x002fe20007810000 */
[----:B------:R-:W-:-:S02]  /*19860*/  VIADD R38, R6, 0x200 ;  /* 0x0000020006267836 */ /* 0x000fc40000000000 */
[----:B------:R-:W-:-:S04]  /*19870*/  IMAD.U32 R9, RZ, RZ, UR42 ;  /* 0x0000002aff097e24 */ /* 0x000fc8000f8e00ff */
[----:B------:R-:W1:Y:S01]  /*19880*/  MUFU.TANH R58, R58 ;  /* 0x0000003a003a7308 */ /* 0x000e620000002400 */
[----:B------:R-:W-:-:S04]  /*19890*/  FMUL.FTZ R84, R194, R9 ;  /* 0x00000009c2547220 */ /* 0x000fc80000410000 */
[-CC-:B------:R-:W-:Y:S01]  /*198a0*/  FFMA.FTZ R180, R0, R9.reuse, -R84.reuse ;  /* 0x0000000900b47223 */ /* 0x180fe20000010854 */
[----:B------:R-:W-:Y:S01]  /*198b0*/  FMNMX.FTZ R0, R15, R12, !PT ;  /* 0x0000000c0f007209 */ /* 0x000fe20007810000 */
[-CC-:B------:R-:W-:Y:S01]  /*198c0*/  FFMA.FTZ R182, R21, R9.reuse, -R84.reuse ;  /* 0x0000000915b67223 */ /* 0x180fe20000010854 */
[----:B------:R3:W1:Y:S01]  /*198d0*/  MUFU.TANH R8, R2 ;  /* 0x0000000200087308 */ /* 0x0006620000002400 */
[-CC-:B------:R-:W-:Y:S01]  /*198e0*/  FFMA.FTZ R176, R28, R9.reuse, -R84.reuse ;  /* 0x000000091cb07223 */ /* 0x180fe20000010854 */
[----:B------:R-:W-:Y:S01]  /*198f0*/  FMNMX.FTZ R21, R7, R0, !PT ;  /* 0x0000000007157209 */ /* 0x000fe20007810000 */
[-CC-:B------:R-:W-:Y:S01]  /*19900*/  FFMA.FTZ R178, R32, R9.reuse, -R84.reuse ;  /* 0x0000000920b27223 */ /* 0x180fe20000010854 */
[----:B------:R-:W-:Y:S01]  /*19910*/  IADD3 R28, R6, 0x300, RZ ;  /* 0x00000300061c7810 */ /* 0x000fe20007ffe0ff */
[--C-:B------:R-:W-:Y:S01]  /*19920*/  FFMA.FTZ R32, R43, R9, -R84.reuse ;  /* 0x000000092b207223 */ /* 0x100fe20000010854 */
[----:B--2---:R-:W-:Y:S01]  /*19930*/  FMNMX.FTZ R0, R24, R21, !PT ;  /* 0x0000001518007209 */ /* 0x004fe20007810000 */
[-CC-:B------:R-:W-:Y:S01]  /*19940*/  FFMA.FTZ R26, R26, R9.reuse, -R84.reuse ;  /* 0x000000091a1a7223 */ /* 0x180fe20000010854 */
[----:B------:R-:W2:Y:S01]  /*19950*/  MUFU.TANH R63, R63 ;  /* 0x0000003f003f7308 */ /* 0x000ea20000002400 */
[----:B---3--:R-:W-:Y:S01]  /*19960*/  FADD.FTZ R2, -R194, R11 ;  /* 0x0000000bc2027221 */ /* 0x008fe20000010100 */
[----:B------:R-:W-:Y:S01]  /*19970*/  FMNMX.FTZ R0, R25, R0, !PT ;  /* 0x0000000019007209 */ /* 0x000fe20007810000 */
[----:B------:R-:W-:Y:S01]  /*19980*/  FFMA.FTZ R11, R20, R9, -R84 ;  /* 0x00000009140b7223 */ /* 0x000fe20000010854 */
[----:B------:R-:W-:-:S02]  /*19990*/  VIADD R20, R6, 0x280 ;  /* 0x0000028006147836 */ /* 0x000fc40000000000 */
[-C--:B------:R-:W-:Y:S01]  /*199a0*/  FMUL.FTZ R2, R2, R9.reuse ;  /* 0x0000000902027220 */ /* 0x080fe20000410000 */
[----:B----4-:R-:W-:Y:S01]  /*199b0*/  FMNMX.FTZ R21, R27, R0, !PT ;  /* 0x000000001b157209 */ /* 0x010fe20007810000 */
[----:B------:R-:W-:Y:S01]  /*199c0*/  VIADD R6, R6, 0x380 ;  /* 0x0000038006067836 */ /* 0x000fe20000000000 */
[----:B------:R-:W3:Y:S01]  /*199d0*/  MUFU.TANH R66, R66 ;  /* 0x0000004200427308 */ /* 0x000ee20000002400 */
[--C-:B------:R-:W-:Y:S01]  /*199e0*/  FFMA.FTZ R43, R64, R9, -R84.reuse ;  /* 0x00000009402b7223 */ /* 0x100fe20000010854 */
[----:B------:R-:W-:Y:S01]  /*199f0*/  FMNMX.FTZ R0, R30, R21, !PT ;  /* 0x000000151e007209 */ /* 0x000fe20007810000 */
[----:B------:R-:W-:-:S03]  /*19a00*/  FFMA.FTZ R80, R80, R9, -R84 ;  /* 0x0000000950507223 */ /* 0x000fc60000010854 */
[----:B------:R-:W-:Y:S02]  /*19a10*/  FMNMX.FTZ R0, R31, R0, !PT ;  /* 0x000000001f007209 */ /* 0x000fe40007810000 */
[----:B------:R-:W4:Y:S02]  /*19a20*/  MUFU.TANH R67, R67 ;  /* 0x0000004300437308 */ /* 0x000f240000002400 */
[----:B------:R-:W-:-:S04]  /*19a30*/  FMNMX.FTZ R0, R33, R0, !PT ;  /* 0x0000000021007209 */ /* 0x000fc80007810000 */
[----:B------:R-:W-:Y:S02]  /*19a40*/  FMNMX.FTZ R21, R35, R0, !PT ;  /* 0x0000000023157209 */ /* 0x000fe40007810000 */
[----:B------:R-:W4:Y:S02]  /*19a50*/  MUFU.TANH R70, R70 ;  /* 0x0000004600467308 */ /* 0x000f240000002400 */
[----:B-----5:R-:W-:-:S04]  /*19a60*/  FMNMX.FTZ R21, R40, R21, !PT ;  /* 0x0000001528157209 */ /* 0x020fc80007810000 */
[----:B------:R-:W-:Y:S02]  /*19a70*/  FMNMX.FTZ R21, R42, R21, !PT ;  /* 0x000000152a157209 */ /* 0x000fe40007810000 */
[----:B------:R-:W-:Y:S02]  /*19a80*/  MUFU.TANH R71, R71 ;  /* 0x0000004700477308 */ /* 0x000fe40000002400 */
[----:B------:R-:W-:-:S04]  /*19a90*/  FMNMX.FTZ R0, R44, R21, !PT ;  /* 0x000000152c007209 */ /* 0x000fc80007810000 */
[----:B------:R-:W-:Y:S02]  /*19aa0*/  FMNMX.FTZ R0, R45, R0, !PT ;  /* 0x000000002d007209 */ /* 0x000fe40007810000 */
[----:B------:R-:W-:Y:S02]  /*19ab0*/  MUFU.TANH R74, R74 ;  /* 0x0000004a004a7308 */ /* 0x000fe40000002400 */
[----:B------:R-:W-:Y:S01]  /*19ac0*/  FMNMX.FTZ R0, R47, R0, !PT ;  /* 0x000000002f007209 */ /* 0x000fe20007810000 */
[----:B------:R-:W-:Y:S02]  /*19ad0*/  WARPGROUP.DEPBAR.LE gsb0, 0x0 ;  /* 0x00008000000079c5 */ /* 0x000fe40000010000 */
[----:B------:R-:W-:Y:S01]  /*19ae0*/  WARPGROUP.ARRIVE ;  /* 0x00000000000079c5 */ /* 0x000fe20000000000 */
[----:B0-----:R-:W-:Y:S02]  /*19af0*/  FMNMX.FTZ R21, R49, R0, !PT ;  /* 0x0000000031157209 */ /* 0x001fe40007810000 */
[----:B------:R-:W-:Y:S01]  /*19b00*/  MUFU.TANH R75, R75 ;  /* 0x0000004b004b7308 */ /* 0x000fe20000002400 */
[-CC-:B------:R-:W-:Y:S01]  /*19b10*/  FFMA.FTZ R172, R36, R9.reuse, -R84.reuse ;  /* 0x0000000924ac7223 */ /* 0x180fe20000010854 */
[--C-:B------:R-:W-:Y:S01]  /*19b20*/  FFMA.FTZ R174, R41, R9, -R84.reuse ;  /* 0x0000000929ae7223 */ /* 0x100fe20000010854 */
[----:B------:R-:W-:Y:S01]  /*19b30*/  FMNMX.FTZ R0, R52, R21, !PT ;  /* 0x0000001534007209 */ /* 0x000fe20007810000 */
[----:B------:R-:W-:Y:S01]  /*19b40*/  HGMMA.64x128x16.F32 R88, R168, gdesc[UR4].tnspB, R88, gsb0 ;  /* 0x41e00004a8587df0 */ /* 0x000fe20008000858 */
[----:B------:R-:W-:Y:S01]  /*19b50*/  R2UR UR6, R38 ;  /* 0x00000000260672ca */ /* 0x000fe200000e0000 */
[-CC-:B------:R-:W-:Y:S01]  /*19b60*/  FFMA.FTZ R38, R29, R9.reuse, -R84.reuse ;  /* 0x000000091d267223 */ /* 0x180fe20000010854 */
[----:B------:R-:W-:Y:S01]  /*19b70*/  R2UR UR7, R39 ;  /* 0x00000000270772ca */ /* 0x000fe200000e0000 */
[----:B------:R-:W-:Y:S01]  /*19b80*/  MUFU.TANH R78, R78 ;  /* 0x0000004e004e7308 */ /* 0x000fe20000002400 */
[----:B------:R-:W-:Y:S01]  /*19b90*/  FMNMX.FTZ R21, R53, R0, !PT ;  /* 0x0000000035157209 */ /* 0x000fe20007810000 */
[-CC-:B------:R-:W-:Y:S01]  /*19ba0*/  FFMA.FTZ R39, R34, R9.reuse, -R84.reuse ;  /* 0x0000000922277223 */ /* 0x180fe20000010854 */
[-CC-:B------:R-:W-:Y:S01]  /*19bb0*/  FFMA.FTZ R34, R37, R9.reuse, -R84.reuse ;  /* 0x0000000925227223 */ /* 0x180fe20000010854 */
[--C-:B------:R-:W-:Y:S01]  /*19bc0*/  FFMA.FTZ R36, R48, R9, -R84.reuse ;  /* 0x0000000930247223 */ /* 0x100fe20000010854 */
[----:B------:R-:W-:Y:S01]  /*19bd0*/  FMNMX.FTZ R21, R56, R21, !PT ;  /* 0x0000001538157209 */ /* 0x000fe20007810000 */
[-CC-:B------:R-:W-:Y:S01]  /*19be0*/  FFMA.FTZ R41, R55, R9.reuse, -R84.reuse ;  /* 0x0000000937297223 */ /* 0x180fe20000010854 */
[--C-:B------:R-:W-:Y:S01]  /*19bf0*/  FFMA.FTZ R48, R61, R9, -R84.reuse ;  /* 0x000000093d307223 */ /* 0x100fe20000010854 */
[----:B------:R-:W-:Y:S01]  /*19c00*/  MUFU.TANH R79, R79 ;  /* 0x0000004f004f7308 */ /* 0x000fe20000002400 */
[----:B-1----:R-:W-:Y:S01]  /*19c10*/  FMNMX.FTZ R21, R58, R21, !PT ;  /* 0x000000153a157209 */ /* 0x002fe20007810000 */
[-CC-:B------:R-:W-:Y:S01]  /*19c20*/  FFMA.FTZ R37, R65, R9.reuse, -R84.reuse ;  /* 0x0000000941257223 */ /* 0x180fe20000010854 */
[----:B------:R-:W-:-:S02]  /*19c30*/  FFMA.FTZ R55, R73, R9, -R84 ;  /* 0x0000000949377223 */ /* 0x000fc40000010854 */
[----:B------:R-:W-:-:S03]  /*19c40*/  FMNMX.FTZ R0, R8, R21, !PT ;  /* 0x0000001508007209 */ /* 0x000fc60007810000 */
[----:B------:R-:W-:Y:S01]  /*19c50*/  MUFU.TANH R81, R81 ;  /* 0x0000005100517308 */ /* 0x000fe20000002400 */
[----:B--2---:R-:W-:-:S04]  /*19c60*/  FMNMX.FTZ R21, R63, R0, !PT ;  /* 0x000000003f157209 */ /* 0x004fc80007810000 */
[----:B---3--:R-:W-:Y:S01]  /*19c70*/  FMNMX.FTZ R0, R66, R21, !PT ;  /* 0x0000001542007209 */ /* 0x008fe20007810000 */
[----:B------:R-:W-:Y:S02]  /*19c80*/  IMAD.MOV.U32 R21, RZ, RZ, 0x40000040 ;  /* 0x40000040ff157424 */ /* 0x000fe400078e00ff */
[----:B------:R-:W-:Y:S01]  /*19c90*/  MUFU.TANH R82, R82 ;  /* 0x0000005200527308 */ /* 0x000fe20000002400 */
[----:B----4-:R-:W-:-:S04]  /*19ca0*/  FMNMX.FTZ R29, R67, R0, !PT ;  /* 0x00000000431d7209 */ /* 0x010fc80007810000 */
[----:B------:R-:W-:Y:S01]  /*19cb0*/  FMNMX.FTZ R0, R70, R29, !PT ;  /* 0x0000001d46007209 */ /* 0x000fe20007810000 */
[----:B------:R-:W-:Y:S02]  /*19cc0*/  IMAD.MOV.U32 R29, RZ, RZ, 0x40000040 ;  /* 0x40000040ff1d7424 */ /* 0x000fe400078e00ff */
[----:B------:R-:W-:Y:S08]  /*19cd0*/  MUFU.TANH R83, R83 ;  /* 0x0000005300537308 */ /* 0x000ff00000002400 */
[----:B------:R-:W-:Y:S08]  /*19ce0*/  MUFU.EX2 R2, R2 ;  /* 0x0000000200027308 */ /* 0x000ff00000000800 */
[----:B------:R-:W0:Y:S08]  /*19cf0*/  MUFU.EX2 R180, R180 ;  /* 0x000000b400b47308 */ /* 0x000e300000000800 */
[----:B------:R-:W1:Y:S08]  /*19d00*/  MUFU.EX2 R11, R11 ;  /* 0x0000000b000b7308 */ /* 0x000e700000000800 */
[----:B------:R-:W-:Y:S01]  /*19d10*/  MUFU.EX2 R182, R182 ;  /* 0x000000b600b67308 */ /* 0x000fe20000000800 */
[----:B0-----:R-:W-:-:S07]  /*19d20*/  FFMA.FTZ R4, R2, R4, R180 ;  /* 0x0000000402047223 */ /* 0x001fce00000100b4 */
        /* <DEDUP_REMOVED lines=14> */
[-CC-:B------:R-:W-:Y:S02]  /*19e10*/  FFMA.FTZ R170, R50, R9.reuse, -R84.reuse ;  /* 0x0000000932aa7223 */ /* 0x180fe40000010854 */
[----:B------:R-:W-:Y:S01]  /*19e20*/  MUFU.EX2 R36, R36 ;  /* 0x0000002400247308 */ /* 0x000fe20000000800 */
[-CC-:B------:R-:W-:Y:S01]  /*19e30*/  FFMA.FTZ R50, R59, R9.reuse, -R84.reuse ;  /* 0x000000093b327223 */ /* 0x180fe20000010854 */
[----:B------:R-:W-:Y:S01]  /*19e40*/  HGMMA.64x128x16.F32 R88, R164, gdesc[UR4].tnspB, R88, gsb0 ;  /* 0x41e00004a4587df0 */ /* 0x000fe20008000858 */
[----:B------:R-:W-:Y:S01]  /*19e50*/  R2UR UR6, R20 ;  /* 0x00000000140672ca */ /* 0x000fe200000e0000 */
[-CC-:B------:R-:W-:Y:S01]  /*19e60*/  FFMA.FTZ R20, R51, R9.reuse, -R84.reuse ;  /* 0x0000000933147223 */ /* 0x180fe20000010854 */
[----:B------:R-:W-:Y:S01]  /*19e70*/  R2UR UR7, R21 ;  /* 0x00000000150772ca */ /* 0x000fe200000e0000 */
[-CC-:B------:R-:W-:Y:S01]  /*19e80*/  FFMA.FTZ R51, R69, R9.reuse, -R84.reuse ;  /* 0x0000000945337223 */ /* 0x180fe20000010854 */
        /* <DEDUP_REMOVED lines=23> */
[----:B0-----:R-:W-:-:S07]  /*1a000*/  FMNMX.FTZ R21, R21, R0, !PT ;  /* 0x0000000015157209 */ /* 0x001fce0007810000 */
[----:B------:R-:W-:Y:S01]  /*1a010*/  MUFU.EX2 R59, R59 ;  /* 0x0000003b003b7308 */ /* 0x000fe20000000800 */
[----:B------:R-:W-:-:S04]  /*1a020*/  FADD.FTZ R0, -R21, R12 ;  /* 0x0000000c15007221 */ /* 0x000fc80000010100 */
[----:B------:R-:W-:-:S03]  /*1a030*/  FMUL.FTZ R0, R0, R9 ;  /* 0x0000000900007220 */ /* 0x000fc60000410000 */
[----:B------:R-:W-:Y:S08]  /*1a040*/  MUFU.EX2 R12, R80 ;  /* 0x00000050000c7308 */ /* 0x000ff00000000800 */
[----:B------:R-:W-:Y:S01]  /*1a050*/  MUFU.EX2 R0, R0 ;  /* 0x0000000000007308 */ /* 0x000fe20000000800 */
[----:B------:R-:W-:Y:S02]  /*1a060*/  WARPGROUP.DEPBAR.LE gsb0, 0x0 ;  /* 0x00008000000079c5 */ /* 0x000fe40000010000 */
[----:B------:R-:W-:Y:S01]  /*1a070*/  WARPGROUP.ARRIVE ;  /* 0x00000000000079c5 */ /* 0x000fe20000000000 */
[-CC-:B------:R-:W-:Y:S01]  /*1a080*/  FFMA.FTZ R164, R54, R9.reuse, -R84.reuse ;  /* 0x0000000936a47223 */ /* 0x180fe20000010854 */
[-CC-:B------:R-:W-:Y:S01]  /*1a090*/  FFMA.FTZ R166, R57, R9.reuse, -R84.reuse ;  /* 0x0000000939a67223 */ /* 0x180fe20000010854 */
[-CC-:B------:R-:W-:Y:S01]  /*1a0a0*/  FFMA.FTZ R54, R72, R9.reuse, -R84.reuse ;  /* 0x0000000948367223 */ /* 0x180fe20000010854 */
[----:B------:R-:W-:-:S02]  /*1a0b0*/  FFMA.FTZ R57, R76, R9, -R84 ;  /* 0x000000094c397223 */ /* 0x000fc40000010854 */
[----:B------:R-:W-:Y:S01]  /*1a0c0*/  HGMMA.64x128x16.F32 R88, R160, gdesc[UR4].tnspB, R88, gsb0 ;  /* 0x41e00004a0587df0 */ /* 0x000fe20008000858 */
[----:B------:R-:W-:Y:S01]  /*1a0d0*/  R2UR UR6, R28 ;  /* 0x000000001c0672ca */ /* 0x000fe200000e0000 */
[-C--:B------:R-:W-:Y:S01]  /*1a0e0*/  FMUL.FTZ R28, R21, R9.reuse ;  /* 0x00000009151c7220 */ /* 0x080fe20000410000 */
[----:B------:R-:W-:Y:S01]  /*1a0f0*/  R2UR UR7, R29 ;  /* 0x000000001d0772ca */ /* 0x000fe200000e0000 */
[----:B------:R-:W-:Y:S02]  /*1a100*/  MUFU.EX2 R164, R164 ;  /* 0x000000a400a47308 */ /* 0x000fe40000000800 */
[-CC-:B------:R-:W-:Y:S01]  /*1a110*/  FFMA.FTZ R181, R15, R9.reuse, -R28.reuse ;  /* 0x000000090fb57223 */ /* 0x180fe2000001081c */
[-CC-:B------:R-:W-:Y:S01]  /*1a120*/  FFMA.FTZ R183, R24, R9.reuse, -R28.reuse ;  /* 0x0000000918b77223 */ /* 0x180fe2000001081c */
        /* <DEDUP_REMOVED lines=19> */
[--C-:B------:R-:W-:Y:S01]  /*1a260*/  FFMA.FTZ R79, R79, R9, -R28.reuse ;  /* 0x000000094f4f7223 */ /* 0x100fe2000001081c */
[----:B------:R-:W-:Y:S01]  /*1a270*/  MUFU.EX2 R64, R64 ;  /* 0x0000004000407308 */ /* 0x000fe20000000800 */
[----:B0-----:R-:W-:Y:S01]  /*1a280*/  FFMA.FTZ R3, R0, R3, R181 ;  /* 0x0000000300037223 */ /* 0x001fe200000100b5 */
[-CC-:B------:R-:W-:Y:S01]  /*1a290*/  FFMA.FTZ R81, R81, R9.reuse, -R28.reuse ;  /* 0x0000000951517223 */ /* 0x180fe2000001081c */
[----:B------:R-:W-:Y:S01]  /*1a2a0*/  FFMA.FTZ R82, R82, R9, -R28 ;  /* 0x0000000952527223 */ /* 0x000fe2000001081c */
[----:B------:R-:W-:-:S04]  /*1a2b0*/  MOV R15, R185 ;  /* 0x000000b9000f7202 */ /* 0x000fc80000000f00 */
        /* <DEDUP_REMOVED lines=17> */
[-C--:B------:R-:W-:Y:S01]  /*1a3d0*/  FFMA.FTZ R60, R7, R9.reuse, -R28 ;  /* 0x00000009073c7223 */ /* 0x080fe2000001081c */
[----:B------:R-:W-:Y:S01]  /*1a3e0*/  MOV R7, 0x40000040 ;  /* 0x4000004000077802 */ /* 0x000fe20000000f00 */
[-C--:B------:R-:W-:Y:S01]  /*1a3f0*/  FFMA.FTZ R162, R62, R9.reuse, -R84 ;  /* 0x000000093ea27223 */ /* 0x080fe20000010854 */
[----:B------:R-:W-:Y:S01]  /*1a400*/  FFMA.FTZ R62, R33, R9, -R28 ;  /* 0x00000009213e7223 */ /* 0x000fe2000001081c */
[----:B------:R-:W-:Y:S01]  /*1a410*/  HGMMA.64x128x16.F32 R88, R156, gdesc[UR4].tnspB, R88, gsb0 ;  /* 0x41e000049c587df0 */ /* 0x000fe20008000858 */
[----:B------:R-:W-:Y:S01]  /*1a420*/  R2UR UR6, R6 ;  /* 0x00000000060672ca */ /* 0x000fe200000e0000 */
[----:B------:R-:W0:Y:S01]  /*1a430*/  MUFU.EX2 R60, R60 ;  /* 0x0000003c003c7308 */ /* 0x000e220000000800 */
[----:B------:R-:W-:Y:S01]  /*1a440*/  R2UR UR7, R7 ;  /* 0x00000000070772ca */ /* 0x000fe200000e0000 */
[----:B------:R-:W-:-:S02]  /*1a450*/  @!P1 IMAD R6, R13, 0x8, R18 ;  /* 0x000000080d069824 */ /* 0x000fc400078e0212 */
[-CC-:B------:R-:W-:Y:S01]  /*1a460*/  FFMA.FTZ R161, R63, R9.reuse, -R28.reuse ;  /* 0x000000093fa17223 */ /* 0x180fe2000001081c */
[----:B------:R-:W-:Y:S01]  /*1a470*/  FFMA.FTZ R163, R67, R9, -R28 ;  /* 0x0000000943a37223 */ /* 0x000fe2000001081c */
[----:B------:R-:W-:Y:S02]  /*1a480*/  @!P1 VIADD R6, R6, 0x34840 ;  /* 0x0003484006069836 */ /* 0x000fe40000000000 */
[----:B------:R-:W-:Y:S03]  /*1a490*/  MUFU.EX2 R62, R62 ;  /* 0x0000003e003e7308 */ /* 0x000fe60000000800 */
[----:B------:R-:W-:-:S05]  /*1a4a0*/  @!P1 PRMT R7, RZ, 0x654, R6 ;  /* 0x00000654ff079816 */ /* 0x000fca0000000006 */
[----:B------:R-:W-:Y:S01]  /*1a4b0*/  MUFU.EX2 R6, R56 ;  /* 0x0000003800067308 */ /* 0x000fe20000000800 */
[----:B0-----:R-:W-:-:S07]  /*1a4c0*/  F2FP.F16.F32.PACK_AB R181, R60, R181 ;  /* 0x000000b53cb5723e */ /* 0x001fce00000000ff */
[----:B------:R-:W-:Y:S08]  /*1a4d0*/  MUFU.EX2 R160, R160 ;  /* 0x000000a000a07308 */ /* 0x000ff00000000800 */
[----:B------:R-:W-:Y:S08]  /*1a4e0*/  MUFU.EX2 R161, R161 ;  /* 0x000000a100a17308 */ /* 0x000ff00000000800 */
[----:B------:R-:W-:Y:S08]  /*1a4f0*/  MUFU.EX2 R162, R162 ;  /* 0x000000a200a27308 */ /* 0x000ff00000000800 */
[----:B------:R-:W-:Y:S08]  /*1a500*/  MUFU.EX2 R163, R163 ;  /* 0x000000a300a37308 */ /* 0x000ff00000000800 */
[----:B------:R-:W0:Y:S08]  /*1a510*/  MUFU.EX2 R54, R54 ;  /* 0x0000003600367308 */ /* 0x000e300000000800 */
[----:B------:R-:W-:Y:S08]  /*1a520*/  MUFU.EX2 R78, R78 ;  /* 0x0000004e004e7308 */ /* 0x000ff00000000800 */
[----:B------:R-:W-:Y:S08]  /*1a530*/  MUFU.EX2 R79, R79 ;  /* 0x0000004f004f7308 */ /* 0x000ff00000000800 */
[----:B------:R-:W1:Y:S08]  /*1a540*/  MUFU.EX2 R57, R57 ;  /* 0x0000003900397308 */ /* 0x000e700000000800 */
[----:B------:R-:W2:Y:S01]  /*1a550*/  MUFU.EX2 R81, R81 ;  /* 0x0000005100517308 */ /* 0x000ea20000000800 */
[----:B------:R-:W-:-:S02]  /*1a560*/  WARPGROUP.DEPBAR.LE gsb0, 0x0 ;  /* 0x00008000000079c5 */ /* 0x000fc40000010000 */
[----:B------:R-:W-:Y:S01]  /*1a570*/  WARPGROUP.ARRIVE ;  /* 0x00000000000079c5 */ /* 0x000fe20000000000 */
[-CC-:B------:R-:W-:Y:S01]  /*1a580*/  FFMA.FTZ R157, R71, R9.reuse, -R28.reuse ;  /* 0x00000009479d7223 */ /* 0x180fe2000001081c */
[----:B------:R-:W-:Y:S01]  /*1a590*/  FFMA.FTZ R159, R75, R9, -R28 ;  /* 0x000000094b9f7223 */ /* 0x000fe2000001081c */
[----:B------:R-:W-:Y:S02]  /*1a5a0*/  F2FP.F16.F32.PACK_AB R156, R46, R37 ;  /* 0x000000252e9c723e */ /* 0x000fe400000000ff */
[----:B0-----:R-:W-:Y:S01]  /*1a5b0*/  F2FP.F16.F32.PACK_AB R158, R54, R51 ;  /* 0x00000033369e723e */ /* 0x001fe200000000ff */
[----:B------:R-:W-:Y:S01]  /*1a5c0*/  HGMMA.64x128x16.F32 R88, R152, gdesc[UR4].tnspB, R88, gsb0 ;  /* 0x41e0000498587df0 */ /* 0x000fe20008000858 */
[----:B------:R-:W-:Y:S08]  /*1a5d0*/  MUFU.EX2 R157, R157 ;  /* 0x0000009d009d7308 */ /* 0x000ff00000000800 */
[----:B------:R-:W-:Y:S01]  /*1a5e0*/  MUFU.EX2 R159, R159 ;  /* 0x0000009f009f7308 */ /* 0x000fe20000000800 */
[----:B------:R-:W-:-:S02]  /*1a5f0*/  WARPGROUP.DEPBAR.LE gsb0, 0x0 ;  /* 0x00008000000079c5 */ /* 0x000fc40000010000 */
[----:B------:R0:W-:Y:S05]  /*1a600*/  @!P1 SYNCS.ARRIVE.TRANS64.RED.A1T0 RZ, [R7+URZ], RZ ;  /* 0x000000ff07ff99a7 */ /* 0x0001ea000810043f */
[----:B------:R-:W-:Y:S01]  /*1a610*/  MUFU.EX2 R155, R82 ;  /* 0x00000052009b7308 */ /* 0x000fe20000000800 */
[----:B------:R-:W-:Y:S02]  /*1a620*/  F2FP.F16.F32.PACK_AB R154, R12, R59 ;  /* 0x0000003b0c9a723e */ /* 0x000fe400000000ff */
[----:B-1----:R-:W-:Y:S02]  /*1a630*/  F2FP.F16.F32.PACK_AB R152, R57, R55 ;  /* 0x000000373998723e */ /* 0x002fe400000000ff */
[----:B--2---:R-:W-:Y:S01]  /*1a640*/  F2FP.F16.F32.PACK_AB R153, R81, R79 ;  /* 0x0000004f5199723e */ /* 0x004fe200000000ff */
[----:B0-----:R-:W-:Y:S01]  /*1a650*/  FADD.FTZ R7, R11, R4 ;  /* 0x000000040b077221 */ /* 0x001fe20000010000 */
[----:B------:R-:W-:Y:S01]  /*1a660*/  @!P1 IADD3 R4, R14, 0x34860, RZ ;  /* 0x000348600e049810 */ /* 0x000fe20007ffe0ff */
[----:B------:R-:W-:Y:S01]  /*1a670*/  FADD.FTZ R14, R60, R3 ;  /* 0x000000033c0e7221 */ /* 0x000fe20000010000 */
[----:B------:R-:W-:-:S02]  /*1a680*/  IMAD.MOV.U32 R11, RZ, RZ, R194 ;  /* 0x000000ffff0b7224 */ /* 0x000fc400078e00c2 */
[----:B------:R-:W-:Y:S01]  /*1a690*/  FADD.FTZ R7, R182, R7 ;  /* 0x00000007b6077221 */ /* 0x000fe20000010000 */
[C---:B------:R-:W-:Y:S01]  /*1a6a0*/  F2FP.F16.F32.PACK_AB R182, R26.reuse, R182 ;  /* 0x000000b61ab6723e */ /* 0x040fe200000000ff */
[----:B------:R-:W-:Y:S01]  /*1a6b0*/  FADD.FTZ R3, R183, R14 ;  /* 0x0000000eb7037221 */ /* 0x000fe20000010000 */
[----:B------:R-:W-:Y:S01]  /*1a6c0*/  @!P1 PRMT R13, RZ, 0x654, R4 ;  /* 0x00000654ff0d9816 */ /* 0x000fe20000000004 */
[----:B------:R-:W-:Y:S01]  /*1a6d0*/  FADD.FTZ R7, R26, R7 ;  /* 0x000000071a077221 */ /* 0x000fe20000010000 */
[-CC-:B------:R-:W-:Y:S01]  /*1a6e0*/  FFMA.FTZ R4, R8, R9.reuse, -R28.reuse ;  /* 0x0000000908047223 */ /* 0x180fe2000001081c */
[----:B------:R-:W-:Y:S01]  /*1a6f0*/  FADD.FTZ R14, R64, R3 ;  /* 0x00000003400e7221 */ /* 0x000fe20000010000 */
[-C--:B------:R-:W-:Y:S01]  /*1a700*/  FFMA.FTZ R8, R66, R9.reuse, -R28 ;  /* 0x0000000942087223 */ /* 0x080fe2000001081c */
[----:B------:R-:W-:Y:S01]  /*1a710*/  FADD.FTZ R7, R176, R7 ;  /* 0x00000007b0077221 */ /* 0x000fe20000010000 */
[C---:B------:R-:W-:Y:S01]  /*1a720*/  F2FP.F16.F32.PACK_AB R176, R38.reuse, R176 ;  /* 0x000000b026b0723e */ /* 0x040fe200000000ff */
[----:B------:R-:W-:Y:S01]  /*1a730*/  FADD.FTZ R3, R177, R14 ;  /* 0x0000000eb1037221 */ /* 0x000fe20000010000 */
[----:B------:R-:W0:Y:S01]  /*1a740*/  MUFU.EX2 R4, R4 ;  /* 0x0000000400047308 */ /* 0x000e220000000800 */
[----:B------:R-:W-:Y:S01]  /*1a750*/  FADD.FTZ R7, R38, R7 ;  /* 0x0000000726077221 */ /* 0x000fe20000010000 */
[--C-:B------:R-:W-:Y:S01]  /*1a760*/  FFMA.FTZ R14, R70, R9, -R28.reuse ;  /* 0x00000009460e7223 */ /* 0x100fe2000001081c */
[C---:B------:R-:W-:Y:S01]  /*1a770*/  FADD.FTZ R44, R24.reuse, R3 ;  /* 0x00000003182c7221 */ /* 0x040fe20000010000 */
[----:B------:R-:W-:Y:S01]  /*1a780*/  F2FP.F16.F32.PACK_AB R177, R24, R177 ;  /* 0x000000b118b1723e */ /* 0x000fe200000000ff */
[----:B------:R-:W-:Y:S01]  /*1a790*/  FADD.FTZ R52, R178, R7 ;  /* 0x00000007b2347221 */ /* 0x000fe20000010000 */
[----:B------:R-:W-:Y:S01]  /*1a7a0*/  FFMA.FTZ R28, R83, R9, -R28 ;  /* 0x00000009531c7223 */ /* 0x000fe2000001081c */
[----:B------:R-:W-:Y:S01]  /*1a7b0*/  FADD.FTZ R3, R179, R44 ;  /* 0x0000002cb3037221 */ /* 0x000fe20000010000 */
[----:B------:R-:W1:Y:S01]  /*1a7c0*/  MUFU.EX2 R8, R8 ;  /* 0x0000000800087308 */ /* 0x000e620000000800 */
[C---:B------:R-:W-:Y:S01]  /*1a7d0*/  FADD.FTZ R7, R39.reuse, R52 ;  /* 0x0000003427077221 */ /* 0x040fe20000010000 */
[----:B------:R2:W-:Y:S01]  /*1a7e0*/  @!P1 SYNCS.ARRIVE.TRANS64.RED.A1T0 RZ, [R13+URZ], RZ ;  /* 0x000000ff0dff99a7 */ /* 0x0005e2000810043f */
[----:B------:R-:W-:Y:S01]  /*1a7f0*/  FADD.FTZ R44, R62, R3 ;  /* 0x000000033e2c7221 */ /* 0x000fe20000010000 */
[----:B------:R-:W-:Y:S01]  /*1a800*/  F2FP.F16.F32.PACK_AB R183, R64, R183 ;  /* 0x000000b740b7723e */ /* 0x000fe200000000ff */
[----:B------:R-:W-:Y:S01]  /*1a810*/  FADD.FTZ R7, R172, R7 ;  /* 0x00000007ac077221 */ /* 0x000fe20000010000 */
[----:B------:R-:W-:Y:S01]  /*1a820*/  F2FP.F16.F32.PACK_AB R178, R39, R178 ;  /* 0x000000b227b2723e */ /* 0x000fe200000000ff */
[----:B------:R-:W-:Y:S01]  /*1a830*/  FADD.FTZ R3, R173, R44 ;  /* 0x0000002cad037221 */ /* 0x000fe20000010000 */
[----:B------:R-:W3:Y:S01]  /*1a840*/  MUFU.EX2 R14, R14 ;  /* 0x0000000e000e7308 */ /* 0x000ee20000000800 */
[----:B------:R-:W-:Y:S01]  /*1a850*/  FADD.FTZ R7, R34, R7 ;  /* 0x0000000722077221 */ /* 0x000fe20000010000 */
[----:B------:R-:W-:Y:S01]  /*1a860*/  F2FP.F16.F32.PACK_AB R179, R62, R179 ;  /* 0x000000b33eb3723e */ /* 0x000fe200000000ff */
[----:B------:R-:W-:Y:S01]  /*1a870*/  FADD.FTZ R44, R68, R3 ;  /* 0x00000003442c7221 */ /* 0x000fe20000010000 */
[----:B------:R-:W-:Y:S01]  /*1a880*/  F2FP.F16.F32.PACK_AB R172, R34, R172 ;  /* 0x000000ac22ac723e */ /* 0x000fe200000000ff */
[----:B------:R-:W-:Y:S01]  /*1a890*/  FADD.FTZ R7, R174, R7 ;  /* 0x00000007ae077221 */ /* 0x000fe20000010000 */
[----:B------:R-:W-:Y:S01]  /*1a8a0*/  F2FP.F16.F32.PACK_AB R173, R68, R173 ;  /* 0x000000ad44ad723e */ /* 0x000fe200000000ff */
[----:B------:R-:W-:Y:S01]  /*1a8b0*/  FADD.FTZ R3, R175, R44 ;  /* 0x0000002caf037221 */ /* 0x000fe20000010000 */
[----:B------:R-:W4:Y:S01]  /*1a8c0*/  MUFU.EX2 R24, R74 ;  /* 0x0000004a00187308 */ /* 0x000f220000000800 */
[C---:B------:R-:W-:Y:S01]  /*1a8d0*/  FADD.FTZ R7, R32.reuse, R7 ;  /* 0x0000000720077221 */ /* 0x040fe20000010000 */
[----:B------:R-:W-:Y:S01]  /*1a8e0*/  F2FP.F16.F32.PACK_AB R174, R32, R174 ;  /* 0x000000ae20ae723e */ /* 0x000fe200000000ff */
[C---:B------:R-:W-:Y:S01]  /*1a8f0*/  FADD.FTZ R44, R30.reuse, R3 ;  /* 0x000000031e2c7221 */ /* 0x040fe20000010000 */
[----:B------:R-:W-:Y:S01]  /*1a900*/  F2FP.F16.F32.PACK_AB R175, R30, R175 ;  /* 0x000000af1eaf723e */ /* 0x000fe200000000ff */
[----:B------:R-:W-:Y:S01]  /*1a910*/  FADD.FTZ R7, R168, R7 ;  /* 0x00000007a8077221 */ /* 0x000fe20000010000 */
[C---:B------:R-:W-:Y:S01]  /*1a920*/  F2FP.F16.F32.PACK_AB R168, R36.reuse, R168 ;  /* 0x000000a824a8723e */ /* 0x040fe200000000ff */
[----:B------:R-:W-:Y:S01]  /*1a930*/  FADD.FTZ R3, R169, R44 ;  /* 0x0000002ca9037221 */ /* 0x000fe20000010000 */
[----:B------:R-:W5:Y:S01]  /*1a940*/  MUFU.EX2 R28, R28 ;  /* 0x0000001c001c7308 */ /* 0x000f620000000800 */
[----:B------:R-:W-:Y:S01]  /*1a950*/  FADD.FTZ R7, R36, R7 ;  /* 0x0000000724077221 */ /* 0x000fe20000010000 */
[C---:B------:R-:W-:Y:S01]  /*1a960*/  F2FP.F16.F32.PACK_AB R169, R40.reuse, R169 ;  /* 0x000000a928a9723e */ /* 0x040fe200000000ff */
[----:B------:R-:W-:-:S02]  /*1a970*/  FADD.FTZ R26, R40, R3 ;  /* 0x00000003281a7221 */ /* 0x000fc40000010000 */
[----:B------:R-:W-:Y:S01]  /*1a980*/  FADD.FTZ R7, R170, R7 ;  /* 0x00000007aa077221 */ /* 0x000fe20000010000 */
[----:B------:R-:W-:Y:S01]  /*1a990*/  F2FP.F16.F32.PACK_AB R170, R20, R170 ;  /* 0x000000aa14aa723e */ /* 0x000fe200000000ff */
[----:B------:R-:W-:Y:S01]  /*1a9a0*/  FADD.FTZ R3, R171, R26 ;  /* 0x0000001aab037221 */ /* 0x000fe20000010000 */
[----:B------:R-:W-:Y:S01]  /*1a9b0*/  F2FP.F16.F32.PACK_AB R171, R42, R171 ;  /* 0x000000ab2aab723e */ /* 0x000fe200000000ff */
[----:B------:R-:W-:Y:S02]  /*1a9c0*/  FADD.FTZ R7, R20, R7 ;  /* 0x0000000714077221 */ /* 0x000fe40000010000 */
[----:B------:R-:W-:Y:S02]  /*1a9d0*/  FADD.FTZ R26, R42, R3 ;  /* 0x000000032a1a7221 */ /* 0x000fe40000010000 */
[----:B------:R-:W-:Y:S01]  /*1a9e0*/  FADD.FTZ R38, R164, R7 ;  /* 0x00000007a4267221 */ /* 0x000fe20000010000 */
[----:B------:R-:W-:Y:S01]  /*1a9f0*/  F2FP.F16.F32.PACK_AB R164, R41, R164 ;  /* 0x000000a429a4723e */ /* 0x000fe200000000ff */
[----:B------:R-:W-:Y:S01]  /*1aa00*/  FADD.FTZ R3, R165, R26 ;  /* 0x0000001aa5037221 */ /* 0x000fe20000010000 */
[----:B------:R-:W-:Y:S01]  /*1aa10*/  F2FP.F16.F32.PACK_AB R165, R6, R165 ;  /* 0x000000a506a5723e */ /* 0x000fe200000000ff */
[----:B------:R-:W-:-:S02]  /*1aa20*/  FADD.FTZ R7, R41, R38 ;  /* 0x0000002629077221 */ /* 0x000fc40000010000 */
[----:B------:R-:W-:Y:S02]  /*1aa30*/  FADD.FTZ R26, R6, R3 ;  /* 0x00000003061a7221 */ /* 0x000fe40000010000 */
[----:B------:R-:W-:Y:S01]  /*1aa40*/  FADD.FTZ R7, R166, R7 ;  /* 0x00000007a6077221 */ /* 0x000fe20000010000 */
[----:B------:R-:W-:Y:S01]  /*1aa50*/  F2FP.F16.F32.PACK_AB R166, R50, R166 ;  /* 0x000000a632a6723e */ /* 0x000fe200000000ff */
[----:B------:R-:W-:Y:S01]  /*1aa60*/  FADD.FTZ R3, R167, R26 ;  /* 0x0000001aa7037221 */ /* 0x000fe20000010000 */
[----:B0-----:R-:W-:Y:S01]  /*1aa70*/  F2FP.F16.F32.PACK_AB R167, R4, R167 ;  /* 0x000000a704a7723e */ /* 0x001fe200000000ff */
[----:B------:R-:W-:Y:S02]  /*1aa80*/  FADD.FTZ R7, R50, R7 ;  /* 0x0000000732077221 */ /* 0x000fe40000010000 */
[----:B------:R-:W-:Y:S02]  /*1aa90*/  FADD.FTZ R26, R4, R3 ;  /* 0x00000003041a7221 */ /* 0x000fe40000010000 */
[----:B------:R-:W-:Y:S01]  /*1aaa0*/  FADD.FTZ R7, R160, R7 ;  /* 0x00000007a0077221 */ /* 0x000fe20000010000 */
[----:B------:R-:W-:Y:S01]  /*1aab0*/  F2FP.F16.F32.PACK_AB R160, R48, R160 ;  /* 0x000000a030a0723e */ /* 0x000fe200000000ff */
[----:B------:R-:W-:Y:S01]  /*1aac0*/  FADD.FTZ R3, R161, R26 ;  /* 0x0000001aa1037221 */ /* 0x000fe20000010000 */
[----:B-1----:R-:W-:Y:S01]  /*1aad0*/  F2FP.F16.F32.PACK_AB R161, R8, R161 ;  /* 0x000000a108a1723e */ /* 0x002fe200000000ff */
[----:B------:R-:W-:-:S02]  /*1aae0*/  FADD.FTZ R7, R48, R7 ;  /* 0x0000000730077221 */ /* 0x000fc40000010000 */
[----:B------:R-:W-:Y:S02]  /*1aaf0*/  FADD.FTZ R20, R8, R3 ;  /* 0x0000000308147221 */ /* 0x000fe40000010000 */
[----:B------:R-:W-:Y:S01]  /*1ab00*/  FADD.FTZ R26, R162, R7 ;  /* 0x00000007a21a7221 */ /* 0x000fe20000010000 */
[----:B------:R-:W-:Y:S01]  /*1ab10*/  F2FP.F16.F32.PACK_AB R162, R43, R162 ;  /* 0x000000a22ba2723e */ /* 0x000fe200000000ff */
[----:B------:R-:W-:Y:S01]  /*1ab20*/  FADD.FTZ R3, R163, R20 ;  /* 0x00000014a3037221 */ /* 0x000fe20000010000 */
[C---:B---3--:R-:W-:Y:S01]  /*1ab30*/  F2FP.F16.F32.PACK_AB R163, R14.reuse, R163 ;  /* 0x000000a30ea3723e */ /* 0x048fe200000000ff */
[----:B------:R-:W-:Y:S02]  /*1ab40*/  FADD.FTZ R26, R43, R26 ;  /* 0x0000001a2b1a7221 */ /* 0x000fe40000010000 */
[----:B------:R-:W-:Y:S01]  /*1ab50*/  FADD.FTZ R6, R14, R3 ;  /* 0x000000030e067221 */ /* 0x000fe20000010000 */
[----:B------:R-:W-:Y:S02]  /*1ab60*/  IMAD.MOV.U32 R14, RZ, RZ, R188 ;  /* 0x000000ffff0e7224 */ /* 0x000fe400078e00bc */
[----:B------:R-:W-:Y:S01]  /*1ab70*/  FADD.FTZ R3, R37, R26 ;  /* 0x0000001a25037221 */ /* 0x000fe20000010000 */
[----:B------:R-:W-:Y:S01]  /*1ab80*/  FADD.FTZ R7, R157, R6 ;  /* 0x000000069d077221 */ /* 0x000fe20000010000 */
[----:B----4-:R-:W-:-:S02]  /*1ab90*/  F2FP.F16.F32.PACK_AB R157, R24, R157 ;  /* 0x0000009d189d723e */ /* 0x010fc400000000ff */
        /* <DEDUP_REMOVED lines=13> */
[----:B-----5:R-:W-:Y:S02]  /*1ac70*/  F2FP.F16.F32.PACK_AB R155, R28, R155 ;  /* 0x0000009b1c9b723e */ /* 0x020fe400000000ff */
[----:B------:R-:W-:Y:S01]  /*1ac80*/  FADD.FTZ R4, R12, R3 ;  /* 0x000000030c047221 */ /* 0x000fe20000010000 */
[----:B------:R-:W-:Y:S02]  /*1ac90*/  IMAD.MOV.U32 R12, RZ, RZ, R21 ;  /* 0x000000ffff0c7224 */ /* 0x000fe400078e0015 */
[----:B------:R-:W-:Y:S01]  /*1aca0*/  FADD.FTZ R3, R28, R6 ;  /* 0x000000061c037221 */ /* 0x000fe20000010000 */
[----:B--2---:R-:W-:Y:S06]  /*1acb0*/  @P2 BRA `(.L_x_2417) ;  /* 0xffffffd000d02947 */ /* 0x004fec000383ffff */
.L_x_2406:
[----:B------:R-:W-:Y:S05]  /*1acc0*/  BSYNC B0 ;  /* 0x0000000000007941 */ /* 0x000fea0003800000 */
.L_x_2405:
        /* <DEDUP_REMOVED lines=67> */
.L_x_2418:
[----:B------:R-:W-:Y:S02]  /*1b100*/  LEA R11, R185, R18, 0x3 ;  /* 0x00000012b90b7211 */ /* 0x000fe400078e18ff */
[----:B------:R-:W-:-:S04]  /*1b110*/  SHF.L.U32 R0, R188, 0x1f, RZ ;  /* 0x0000001fbc007819 */ /* 0x000fc800000006ff */
[----:B------:R0:W1:Y:S01]  /*1b120*/  SYNCS.PHASECHK.TRANS64.TRYWAIT P2, [R11+URZ+0x34850], R0 ;  /* 0x034850000b0075a7 */ /* 0x000062000804017f */
[----:B------:R-:W-:Y:S05]  /*1b130*/  @!P0 BRA `(.L_x_2419) ;  /* 0x0000000000048947 */ /* 0x000fea0003800000 */
[----:B------:R-:W-:Y:S01]  /*1b140*/  BPT.TRAP 0x1 ;  /* 0x000000040000795c */ /* 0x000fe20000300000 */
.L_x_2419:
        /* <DEDUP_REMOVED lines=9> */
.L_x_2421:
[----:B------:R-:W-:Y:S05]  /*1b1e0*/  BSYNC B0 ;  /* 0x0000000000007941 */ /* 0x000fea0003800000 */
.L_x_2420:
[----:B------:R-:W-:Y:S01]  /*1b1f0*/  MOV R7, 0x40000040 ;  /* 0x4000004000077802 */ /* 0x000fe20000000f00 */
[----:B------:R-:W-:Y:S01]  /*1b200*/  WARPGROUP.ARRIVE ;  /* 0x00000000000079c5 */ /* 0x000fe20000000000 */
[C---:B------:R-:W-:Y:S01]  /*1b210*/  R2UR UR6, R6.reuse ;  /* 0x00000000060672ca */ /* 0x040fe200000e0000 */
[----:B------:R-:W-:Y:S01]  /*1b220*/  VIADD R12, R6, 0x80 ;  /* 0x00000080060c7836 */ /* 0x000fe20000000000 */
[----:B------:R-:W-:Y:S01]  /*1b230*/  R2UR UR7, R7 ;  /* 0x00000000070772ca */ /* 0x000fe200000e0000 */
[----:B------:R-:W-:Y:S01]  /*1b240*/  IMAD.MOV.U32 R13, RZ, RZ, 0x40000040 ;  /* 0x40000040ff0d7424 */ /* 0x000fe200078e00ff */
[----:B------:R-:W2:Y:S01]  /*1b250*/  SHFL.BFLY PT, R5, R4, 0x2, 0x1f ;  /* 0x0c401f0004057f89 */ /* 0x000ea200000e0000 */
[----:B------:R-:W-:Y:S01]  /*1b260*/  IMAD.MOV.U32 R7, RZ, RZ, 0x40000040 ;  /* 0x40000040ff077424 */ /* 0x000fe200078e00ff */
[----:B------:R-:W-:Y:S01]  /*1b270*/  IADD3 R185, R185, 0x1, RZ ;  /* 0x00000001b9b97810 */ /* 0x000fe20007ffe0ff */
[----:B------:R-:W-:Y:S01]  /*1b280*/  @!P1 VIADD R10, R11, 0x34860 ;  /* 0x000348600b0a9836 */ /* 0x000fe20000000000 */
[----:B01----:R-:W0:Y:S01]  /*1b290*/  SHFL.BFLY PT, R0, R3, 0x2, 0x1f ;  /* 0x0c401f0003007f89 */ /* 0x003e2200000e0000 */
[----:B------:R-:W-:Y:S01]  /*1b2a0*/  VIADD R208, R208, 0x1 ;  /* 0x00000001d0d07836 */ /* 0x000fe20000000000 */
[----:B------:R-:W-:-:S02]  /*1b2b0*/  ISETP.NE.AND P0, PT, R185, 0x2, PT ;  /* 0x00000002b900780c */ /* 0x000fc40003f05270 */
        /* <DEDUP_REMOVED lines=8> */
[----:B0-----:R-:W-:Y:S01]  /*1b340*/  FADD.FTZ R2, R0, R3 ;  /* 0x0000000300027221 */ /* 0x001fe20000010000 */
[----:B------:R-:W-:-:S03]  /*1b350*/  SEL R3, RZ, 0x1, P0 ;  /* 0x00000001ff037807 */ /* 0x000fc60000000000 */
[----:B------:R-:W0:Y:S01]  /*1b360*/  SHFL.BFLY PT, R0, R5, 0x1, 0x1f ;  /* 0x0c201f0005007f89 */ /* 0x000e2200000e0000 */
[----:B------:R-:W-:Y:S01]  /*1b370*/  LOP3.LUT R188, R188, R3, RZ, 0x3c, !PT ;  /* 0x00000003bcbc7212 */ /* 0x000fe200078e3cff */
        /* <DEDUP_REMOVED lines=32> */
[----:B------:R-:W-:Y:S01]  /*1b580*/  R2UR UR6, R12 ;  /* 0x000000000c0672ca */ /* 0x000fe200000e0000 */
[----:B0-----:R-:W-:Y:S01]  /*1b590*/  FADD.FTZ R12, R5, R0 ;  /* 0x00000000050c7221 */ /* 0x001fe20000010000 */
[----:B------:R-:W-:Y:S02]  /*1b5a0*/  R2UR UR7, R13 ;  /* 0x000000000d0772ca */ /* 0x000fe400000e0000 */
[----:B------:R-:W-:Y:S02]  /*1b5b0*/  CS2R R4, SRZ ;  /* 0x0000000000047805 */ /* 0x000fe4000001ff00 */
[----:B------:R-:W-:Y:S02]  /*1b5c0*/  MOV R0, 0xff800000 ;  /* 0xff80000000007802 */ /* 0x000fe40000000f00 */
[----:B------:R-:W-:-:S13]  /*1b5d0*/  FSETP.NE.FTZ.AND P2, PT, R12, RZ, PT ;  /* 0x000000ff0c00720b */ /* 0x000fda0003f55000 */
        /* <DEDUP_REMOVED lines=9> */
[----:B0-----:R-:W-:Y:S01]  /*1b670*/  @P2 FMUL.FTZ R6, R6, 0.69314718246459960938 ;  /* 0x3f31721806062820 */ /* 0x001fe20000410000 */
[----:B-1----:R-:W-:Y:S01]  /*1b680*/  FADD.FTZ R13, R2, R7 ;  /* 0x00000007020d7221 */ /* 0x002fe20000010000 */
[----:B------:R-:W-:Y:S02]  /*1b690*/  IMAD.MOV.U32 R2, RZ, RZ, -0x800000 ;  /* 0xff800000ff027424 */ /* 0x000fe400078e00ff */
[----:B------:R-:W-:-:S02]  /*1b6a0*/  @P2 FFMA.FTZ R2, R3, R194, R6 ;  /* 0x000000c203022223 */ /* 0x000fc40000010006 */
        /* <DEDUP_REMOVED lines=76> */
.L_x_2316:
        /* <DEDUP_REMOVED lines=23> */
[C---:B------:R-:W-:Y:S02]  /*1bce0*/  IADD3 R75, P5, R8.reuse, 0x40, RZ ;  /* 0x00000040084b7810 */ /* 0x040fe40007fbe0ff */
[C---:B------:R-:W-:Y:S02]  /*1bcf0*/  IADD3 R79, P4, R8.reuse, 0x60, RZ ;  /* 0x00000060084f7810 */ /* 0x040fe40007f9e0ff */
[C---:B------:R-:W-:Y:S01]  /*1bd00*/  IADD3 R97, P3, R8.reuse, 0x4000, RZ ;  /* 0x0000400008617810 */ /* 0x040fe20007f7e0ff */
[--C-:B------:R-:W-:Y:S01]  /*1bd10*/  IMAD.X R7, RZ, RZ, R9.reuse, P5 ;  /* 0x000000ffff077224 */ /* 0x100fe200028e0609 */
[C---:B------:R-:W-:Y:S01]  /*1bd20*/  IADD3 R99, P2, R8.reuse, 0x4020, RZ ;  /* 0x0000402008637810 */ /* 0x040fe20007f5e0ff */
[----:B------:R-:W-:Y:S01]  /*1bd30*/  IMAD.X R13, RZ, RZ, R9, P4 ;  /* 0x000000ffff0d7224 */ /* 0x000fe200020e0609 */
[----:B------:R-:W-:-:S02]  /*1bd40*/  IADD3 R101, P1, R8, 0x4040, RZ ;  /* 0x0000404008657810 */ /* 0x000fc40007f3e0ff */
[----:B------:R-:W-:Y:S01]  /*1bd50*/  IADD3 R103, P0, R8, 0x4060, RZ ;  /* 0x0000406008677810 */ /* 0x000fe20007f1e0ff */
[--C-:B------:R-:W-:Y:S01]  /*1bd60*/  IMAD.X R25, RZ, RZ, R9.reuse, P2 ;  /* 0x000000ffff197224 */ /* 0x100fe200010e0609 */
[----:B------:R-:W-:Y:S01]  /*1bd70*/  LOP3.LUT R8, R15, R8, RZ, 0x3c, !PT ;  /* 0x000000080f087212 */ /* 0x000fe200078e3cff */
[----:B------:R-:W-:Y:S01]  /*1bd80*/  IMAD.X R27, RZ, RZ, R9, P1 ;  /* 0x000000ffff1b7224 */ /* 0x000fe200008e0609 */
[-C--:B------:R-:W-:Y:S02]  /*1bd90*/  IADD3.X R5, RZ, R9.reuse, RZ, P6, !PT ;  /* 0x00000009ff057210 */ /* 0x080fe400037fe4ff */
[-C--:B------:R-:W-:Y:S02]  /*1bda0*/  IADD3.X R15, RZ, R9.reuse, RZ, P3, !PT ;  /* 0x00000009ff0f7210 */ /* 0x080fe40001ffe4ff */
[----:B------:R-:W-:Y:S02]  /*1bdb0*/  IADD3.X R29, RZ, R9, RZ, P0, !PT ;  /* 0x00000009ff1d7210 */ /* 0x000fe400007fe4ff */
[----:B------:R-:W-:-:S02]  /*1bdc0*/  LOP3.LUT R4, R71, 0x380, RZ, 0xc0, !PT ;  /* 0x0000038047047812 */ /* 0x000fc400078ec0ff */
[----:B------:R-:W-:Y:S02]  /*1bdd0*/  LOP3.LUT R6, R75, 0x380, RZ, 0xc0, !PT ;  /* 0x000003804b067812 */ /* 0x000fe400078ec0ff */
[----:B------:R-:W-:Y:S02]  /*1bde0*/  MOV R90, R8 ;  /* 0x00000008005a7202 */ /* 0x000fe40000000f00 */
[----:B------:R-:W-:Y:S02]  /*1bdf0*/  F2FP.F16.F32.PACK_AB R9, R28, R95 ;  /* 0x0000005f1c09723e */ /* 0x000fe400000000ff */
[----:B------:R-:W-:Y:S02]  /*1be00*/  LOP3.LUT R28, R101, 0x380, RZ, 0xc0, !PT ;  /* 0x00000380651c7812 */ /* 0x000fe400078ec0ff */
[----:B------:R-:W-:Y:S02]  /*1be10*/  LOP3.LUT R34, R103, 0x380, RZ, 0xc0, !PT ;  /* 0x0000038067227812 */ /* 0x000fe400078ec0ff */
[----:B------:R-:W-:-:S02]  /*1be20*/  SHF.R.U64 R4, R4, 0x3, RZ ;  /* 0x0000000304047819 */ /* 0x000fc400000012ff */
[----:B------:R-:W-:Y:S02]  /*1be30*/  SHF.R.U64 R6, R6, 0x3, RZ ;  /* 0x0000000306067819 */ /* 0x000fe400000012ff */
[----:B------:R-:W-:Y:S02]  /*1be40*/  LOP3.LUT R12, R79, 0x380, RZ, 0xc0, !PT ;  /* 0x000003804f0c7812 */ /* 0x000fe400078ec0ff */
[----:B------:R-:W-:Y:S02]  /*1be50*/  LOP3.LUT R14, R97, 0x380, RZ, 0xc0, !PT ;  /* 0x00000380610e7812 */ /* 0x000fe400078ec0ff */
[----:B------:R-:W-:Y:S01]  /*1be60*/  F2FP.F16.F32.PACK_AB R8, R89, R24 ;  /* 0x000000185908723e */ /* 0x000fe200000000ff */
[----:B------:R-:W-:Y:S01]  /*1be70*/  BAR.SYNC.DEFER_BLOCKING 0x1, 0x100 ;  /* 0x0044000000007b1d */ /* 0x000fe20000010000 */
[----:B------:R-:W-:Y:S02]  /*1be80*/  SHF.R.U64 R28, R28, 0x3, RZ ;  /* 0x000000031c1c7819 */ /* 0x000fe400000012ff */
[----:B------:R-:W-:-:S02]  /*1be90*/  LOP3.LUT R24, R99, 0x380, RZ, 0xc0, !PT ;  /* 0x0000038063187812 */ /* 0x000fc400078ec0ff */
[----:B------:R-:W-:Y:S02]  /*1bea0*/  SHF.R.U64 R34, R34, 0x3, RZ ;  /* 0x0000000322227819 */ /* 0x000fe400000012ff */
[----:B------:R-:W-:Y:S02]  /*1beb0*/  LOP3.LUT R4, R4, R71, RZ, 0x3c, !PT ;  /* 0x0000004704047212 */ /* 0x000fe400078e3cff */
[----:B------:R-:W-:Y:S02]  /*1bec0*/  LOP3.LUT R6, R6, R75, RZ, 0x3c, !PT ;  /* 0x0000004b06067212 */ /* 0x000fe400078e3cff */
[----:B------:R-:W-:Y:S02]  /*1bed0*/  SHF.R.U64 R12, R12, 0x3, RZ ;  /* 0x000000030c0c7819 */ /* 0x000fe400000012ff */
[----:B------:R-:W-:Y:S02]  /*1bee0*/  SHF.R.U64 R14, R14, 0x3, RZ ;  /* 0x000000030e0e7819 */ /* 0x000fe400000012ff */
[----:B------:R-:W-:-:S02]  /*1bef0*/  LOP3.LUT R26, R28, R101, RZ, 0x3c, !PT ;  /* 0x000000651c1a7212 */ /* 0x000fc400078e3cff */
[----:B------:R-:W-:Y:S02]  /*1bf00*/  SHF.R.U64 R24, R24, 0x3, RZ ;  /* 0x0000000318187819 */ /* 0x000fe400000012ff */
[----:B------:R-:W-:Y:S02]  /*1bf10*/  LOP3.LUT R28, R34, R103, RZ, 0x3c, !PT ;  /* 0x00000067221c7212 */ /* 0x000fe400078e3cff */
[----:B------:R-:W-:Y:S02]  /*1bf20*/  MOV R89, R4 ;  /* 0x0000000400597202 */ /* 0x000fe40000000f00 */
[----:B------:R-:W-:Y:S01]  /*1bf30*/  MOV R34, R6 ;  /* 0x0000000600227202 */ /* 0x000fe20000000f00 */
[----:B------:R2:W-:Y:S01]  /*1bf40*/  STSM.16.M88.4 [R90], R8 ;  /* 0x000000085a007844 */ /* 0x0005e20000000200 */
[----:B------:R-:W-:Y:S02]  /*1bf50*/  F2FP.F16.F32.PACK_AB R4, R88, R3 ;  /* 0x000000035804723e */ /* 0x000fe400000000ff */
[----:B------:R-:W-:-:S02]  /*1bf60*/  F2FP.F16.F32.PACK_AB R5, R30, R91 ;  /* 0x0000005b1e05723e */ /* 0x000fc400000000ff */
[----:B------:R-:W-:Y:S02]  /*1bf70*/  F2FP.F16.F32.PACK_AB R6, R37, R36 ;  /* 0x000000242506723e */ /* 0x000fe400000000ff */
[----:B------:R-:W-:Y:S02]  /*1bf80*/  F2FP.F16.F32.PACK_AB R7, R39, R38 ;  /* 0x000000262707723e */ /* 0x000fe400000000ff */
[----:B------:R-:W-:Y:S02]  /*1bf90*/  LOP3.LUT R12, R12, R79, RZ, 0x3c, !PT ;  /* 0x0000004f0c0c7212 */ /* 0x000fe400078e3cff */
[----:B------:R-:W-:Y:S01]  /*1bfa0*/  LOP3.LUT R14, R14, R97, RZ, 0x3c, !PT ;  /* 0x000000610e0e7212 */ /* 0x000fe200078e3cff */
[----:B------:R-:W-:Y:S01]  /*1bfb0*/  STSM.16.M88.4 [R89], R4 ;  /* 0x0000000459007844 */ /* 0x000fe20000000200 */
[----:B------:R-:W-:Y:S02]  /*1bfc0*/  LOP3.LUT R24, R24, R99, RZ, 0x3c, !PT ;  /* 0x0000006318187212 */ /* 0x000fe400078e3cff */
[----:B------:R-:W-:-:S02]  /*1bfd0*/  MOV R79, R12 ;  /* 0x0000000c004f7202 */ /* 0x000fc40000000f00 */
[----:B--2---:R-:W-:Y:S02]  /*1bfe0*/  F2FP.F16.F32.PACK_AB R8, R41, R40 ;  /* 0x000000282908723e */ /* 0x004fe400000000ff */
[----:B------:R-:W-:Y:S02]  /*1bff0*/  F2FP.F16.F32.PACK_AB R9, R43, R42 ;  /* 0x0000002a2b09723e */ /* 0x000fe400000000ff */
[----:B------:R-:W-:Y:S02]  /*1c000*/  F2FP.F16.F32.PACK_AB R10, R45, R44 ;  /* 0x0000002c2d0a723e */ /* 0x000fe400000000ff */
[----:B------:R-:W-:Y:S02]  /*1c010*/  F2FP.F16.F32.PACK_AB R11, R47, R46 ;  /* 0x0000002e2f0b723e */ /* 0x000fe400000000ff */
[----:B------:R-:W-:Y:S02]  /*1c020*/  MOV R75, R14 ;  /* 0x0000000e004b7202 */ /* 0x000fe40000000f00 */
[----:B------:R-:W-:Y:S01]  /*1c030*/  MOV R72, R24 ;  /* 0x0000001800487202 */ /* 0x000fe20000000f00 */
[----:B------:R2:W-:Y:S01]  /*1c040*/  STSM.16.M88.4 [R34], R8 ;  /* 0x0000000822007844 */ /* 0x0005e20000000200 */
[----:B------:R-:W-:-:S02]  /*1c050*/  MOV R71, R26 ;  /* 0x0000001a00477202 */ /* 0x000fc40000000f00 */
[----:B------:R-:W-:Y:S01]  /*1c060*/  F2FP.F16.F32.PACK_AB R12, R49, R48 ;  /* 0x00000030310c723e */ /* 0x000fe200000000ff */
[----:B------:R-:W-:Y:S01]  /*1c070*/  IMAD.MOV.U32 R49, RZ, RZ, RZ ;  /* 0x000000ffff317224 */ /* 0x000fe200078e00ff */
[----:B------:R-:W-:Y:S02]  /*1c080*/  F2FP.F16.F32.PACK_AB R13, R51, R50 ;  /* 0x00000032330d723e */ /* 0x000fe400000000ff */
[----:B------:R-:W-:Y:S02]  /*1c090*/  F2FP.F16.F32.PACK_AB R14, R53, R52 ;  /* 0x00000034350e723e */ /* 0x000fe400000000ff */
[----:B------:R-:W-:Y:S02]  /*1c0a0*/  F2FP.F16.F32.PACK_AB R15, R55, R54 ;  /* 0x00000036370f723e */ /* 0x000fe400000000ff */
[----:B------:R-:W-:Y:S02]  /*1c0b0*/  F2FP.F16.F32.PACK_AB R24, R57, R56 ;  /* 0x000000383918723e */ /* 0x000fe400000000ff */
[----:B------:R-:W-:Y:S01]  /*1c0c0*/  F2FP.F16.F32.PACK_AB R25, R59, R58 ;  /* 0x0000003a3b19723e */ /* 0x000fe200000000ff */
[----:B------:R-:W-:Y:S01]  /*1c0d0*/  STSM.16.M88.4 [R79], R12 ;  /* 0x0000000c4f007844 */ /* 0x000fe20000000200 */
[----:B------:R-:W-:-:S02]  /*1c0e0*/  F2FP.F16.F32.PACK_AB R26, R61, R60 ;  /* 0x0000003c3d1a723e */ /* 0x000fc400000000ff */
[----:B------:R-:W-:Y:S02]  /*1c0f0*/  F2FP.F16.F32.PACK_AB R27, R63, R62 ;  /* 0x0000003e3f1b723e */ /* 0x000fe400000000ff */
[----:B------:R-:W-:Y:S02]  /*1c100*/  MOV R36, R28 ;  /* 0x0000001c00247202 */ /* 0x000fe40000000f00 */
[----:B------:R-:W-:Y:S01]  /*1c110*/  ISETP.NE.U32.AND P0, PT, RZ, UR4, PT ;  /* 0x00000004ff007c0c */ /* 0x000fe2000bf05070 */
[----:B------:R-:W-:Y:S01]  /*1c120*/  STSM.16.M88.4 [R75], R24 ;  /* 0x000000184b007844 */ /* 0x000fe20000000200 */
[----:B--2---:R-:W-:Y:S02]  /*1c130*/  IADD3 R10, P1, R205, UR4, RZ ;  /* 0x00000004cd0a7c10 */ /* 0x004fe4000ff3e0ff */
[----:B------:R-:W-:Y:S02]  /*1c140*/  F2FP.F16.F32.PACK_AB R28, R65, R64 ;  /* 0x00000040411c723e */ /* 0x000fe400000000ff */
[----:B------:R-:W-:-:S02]  /*1c150*/  F2FP.F16.F32.PACK_AB R29, R67, R66 ;  /* 0x00000042431d723e */ /* 0x000fc400000000ff */
[----:B------:R-:W-:Y:S02]  /*1c160*/  F2FP.F16.F32.PACK_AB R30, R69, R68 ;  /* 0x00000044451e723e */ /* 0x000fe400000000ff */
[----:B------:R-:W-:Y:S02]  /*1c170*/  F2FP.F16.F32.PACK_AB R34, R77, R76 ;  /* 0x0000004c4d22723e */ /* 0x000fe400000000ff */
[----:B------:R-:W-:Y:S01]  /*1c180*/  F2FP.F16.F32.PACK_AB R4, R81, R80 ;  /* 0x000000505104723e */ /* 0x000fe200000000ff */
[----:B------:R-:W-:Y:S01]  /*1c190*/  STSM.16.M88.4 [R72], R28 ;  /* 0x0000001c48007844 */ /* 0x000fe20000000200 */
[----:B------:R-:W-:Y:S02]  /*1c1a0*/  F2FP.F16.F32.PACK_AB R5, R83, R82 ;  /* 0x000000525305723e */ /* 0x000fe400000000ff */
[----:B------:R-:W-:Y:S01]  /*1c1b0*/  F2FP.F16.F32.PACK_AB R6, R85, R84 ;  /* 0x000000545506723e */ /* 0x000fe200000000ff */
[----:B------:R-:W-:Y:S01]  /*1c1c0*/  STSM.16.M88.4 [R71], R32 ;  /* 0x0000002047007844 */ /* 0x000fe20000000200 */
[----:B------:R-:W-:-:S02]  /*1c1d0*/  F2FP.F16.F32.PACK_AB R7, R87, R86 ;  /* 0x000000565707723e */ /* 0x000fc400000000ff */
[----:B------:R-:W-:Y:S02]  /*1c1e0*/  ISETP.NE.AND.EX P0, PT, RZ, UR5, PT, P0 ;  /* 0x00000005ff007c0c */ /* 0x000fe4000bf05300 */
[----:B------:R-:W-:Y:S01]  /*1c1f0*/  IADD3.X R11, R206, UR5, RZ, P1, !PT ;  /* 0x00000005ce0b7c10 */ /* 0x000fe20008ffe4ff */
[----:B------:R-:W-:Y:S01]  /*1c200*/  ULDC.64 UR4, c[0x0][0xbe0] ;  /* 0x0002f80000047ab9 */ /* 0x000fe20000000a00 */
[----:B------:R2:W-:Y:S01]  /*1c210*/  STSM.16.M88.4 [R36], R4 ;  /* 0x0000000424007844 */ /* 0x0005e20000000200 */
[----:B------:R-:W-:Y:S01]  /*1c220*/  BAR.SYNC.DEFER_BLOCKING 0x1, 0x100 ;  /* 0x0044000000007b1d */ /* 0x000fe20000010000 */
[----:B------:R-:W-:-:S04]  /*1c230*/  ISETP.NE.U32.AND P1, PT, RZ, UR4, PT ;  /* 0x00000004ff007c0c */ /* 0x000fc8000bf25070 */
[----:B------:R-:W-:-:S13]  /*1c240*/  ISETP.NE.AND.EX P1, PT, RZ, UR5, PT, P1 ;  /* 0x00000005ff007c0c */ /* 0x000fda000bf25310 */
[----:B------:R-:W-:Y:S01]  /*1c250*/  @P1 IADD3 R8, P2, R205, UR4, RZ ;  /* 0x00000004cd081c10 */ /* 0x000fe2000ff5e0ff */
[----:B------:R-:W-:Y:S02]  /*1c260*/  ULDC UR4, c[0x0][0xa88] ;  /* 0x0002a20000047ab9 */ /* 0x000fe40000000800 */
[----:B------:R-:W-:Y:S02]  /*1c270*/  MOV R48, UR4 ;  /* 0x0000000400307c02 */ /* 0x000fe40008000f00 */
[----:B------:R-:W-:Y:S01]  /*1c280*/  @P1 IADD3.X R9, R206, UR5, RZ, P2, !PT ;  /* 0x00000005ce091c10 */ /* 0x000fe200097fe4ff */
[----:B------:R3:W5:Y:S01]  /*1c290*/  @P0 LDG.E R49, desc[UR56][R10.64] ;  /* 0x000000380a310981 */ /* 0x000762000c1e1900 */
[----:B------:R-:W-:-:S03]  /*1c2a0*/  IMAD R3, R200, 0x40, R199 ;  /* 0x00000040c8037824 */ /* 0x000fc600078e02c7 */
[----:B------:R3:W5:Y:S01]  /*1c2b0*/  @P1 LDG.E R48, desc[UR56][R8.64] ;  /* 0x0000003808301981 */ /* 0x000762000c1e1900 */
[----:B--2---:R-:W-:Y:S01]  /*1c2c0*/  IMAD.WIDE R4, R3, 0x2, R20 ;  /* 0x0000000203047825 */ /* 0x004fe200078e0214 */
[----:B------:R-:W-:Y:S06]  /*1c2d0*/  @P1 BRA `(.L_x_2425) ;  /* 0x0000000000101947 */ /* 0x000fec0003800000 */
[----:B------:R-:W-:Y:S05]  /*1c2e0*/  @!P0 BRA `(.L_x_2425) ;  /* 0x00000000000c8947 */ /* 0x000fea0003800000 */
[----:B------:R-:W2:Y:S04]  /*1c2f0*/  LDG.E R3, desc[UR56][R10.64] ;  /* 0x000000380a037981 */ /* 0x000ea8000c1e1900 */
[----:B-----5:R-:W2:Y:S02]  /*1c300*/  LDG.E R48, desc[UR56][R10.64+0x4] ;  /* 0x000004380a307981 */ /* 0x020ea4000c1e1900 */
[----:B--2---:R-:W-:-:S07]  /*1c310*/  IMAD.IADD R48, R48, 0x1, -R3 ;  /* 0x0000000130307824 */ /* 0x004fce00078e0a03 */
.L_x_2425:
[----:B------:R-:W-:Y:S01]  /*1c320*/  SHF.R.S32.HI R50, RZ, 0x1f, R204 ;  /* 0x0000001fff327819 */ /* 0x000fe200000114cc */
[----:B------:R-:W-:Y:S01]  /*1c330*/  ULDC.64 UR4, c[0x0][0xb70] ;  /* 0x0002dc0000047ab9 */ /* 0x000fe20000000a00 */
[--C-:B-----5:R-:W-:Y:S01]  /*1c340*/  SHF.R.S32.HI R21, RZ, 0x1f, R49.reuse ;  /* 0x0000001fff157819 */ /* 0x120fe20000011431 */
[----:B------:R-:W-:Y:S01]  /*1c350*/  IMAD.MOV.U32 R20, RZ, RZ, R49 ;  /* 0x000000ffff147224 */ /* 0x000fe200078e0031 */
[----:B------:R-:W-:Y:S01]  /*1c360*/  SEL R213, R213, RZ, !P0 ;  /* 0x000000ffd5d57207 */ /* 0x000fe20004000000 */
[----:B------:R-:W-:Y:S01]  /*1c370*/  IMAD R3, R50, UR4, RZ ;  /* 0x0000000432037c24 */ /* 0x000fe2000f8e02ff */
[----:B------:R-:W-:Y:S01]  /*1c380*/  SEL R207, R207, RZ, !P0 ;  /* 0x000000ffcfcf7207 */ /* 0x000fe20004000000 */
[----:B------:R-:W-:Y:S01]  /*1c390*/  IMAD.WIDE.U32 R6, R204, UR4, R20 ;  /* 0x00000004cc067c25 */ /* 0x000fe2000f8e0014 */
[C---:B------:R-:W-:Y:S02]  /*1c3a0*/  IADD3 R33, P2, R4.reuse, 0x2000, RZ ;  /* 0x0000200004217810 */ /* 0x040fe40007f5e0ff */
[----:B------:R-:W-:Y:S01]  /*1c3b0*/  IADD3 R37, P1, R4, 0x1000, RZ ;  /* 0x0000100004257810 */ /* 0x000fe20007f3e0ff */
[----:B------:R-:W-:Y:S01]  /*1c3c0*/  IMAD R3, R204, UR5, R3 ;  /* 0x00000005cc037c24 */ /* 0x000fe2000f8e0203 */
[----:B------:R-:W-:Y:S01]  /*1c3d0*/  ULDC.64 UR4, c[0x0][0xb78] ;  /* 0x0002de0000047ab9 */ /* 0x000fe20000000a00 */
[----:B---3--:R-:W-:Y:S01]  /*1c3e0*/  IMAD R11, R211, 0x80, R203 ;  /* 0x00000080d30b7824 */ /* 0x008fe200078e02cb */
[----:B------:R-:W-:-:S02]  /*1c3f0*/  LOP3.LUT R32, R33, 0x380, RZ, 0xc0, !PT ;  /* 0x0000038021207812 */ /* 0x000fc400078ec0ff */
[----:B------:R-:W-:Y:S01]  /*1c400*/  IADD3 R7, R7, R3, RZ ;  /* 0x0000000307077210 */ /* 0x000fe20007ffe0ff */
[----:B------:R-:W-:Y:S01]  /*1c410*/  IMAD R3, R213, UR4, RZ ;  /* 0x00000004d5037c24 */ /* 0x000fe2000f8e02ff */
[----:B------:R-:W-:Y:S02]  /*1c420*/  LOP3.LUT R36, R37, 0x380, RZ, 0xc0, !PT ;  /* 0x0000038025247812 */ /* 0x000fe400078ec0ff */
[----:B------:R-:W-:Y:S01]  /*1c430*/  SHF.R.U64 R32, R32, 0x3, RZ ;  /* 0x0000000320207819 */ /* 0x000fe200000012ff */
[C---:B------:R-:W-:Y:S01]  /*1c440*/  IMAD.WIDE.U32 R6, R207.reuse, UR4, R6 ;  /* 0x00000004cf067c25 */ /* 0x040fe2000f8e0006 */
[----:B------:R-:W-:Y:S02]  /*1c450*/  SHF.R.U64 R36, R36, 0x3, RZ ;  /* 0x0000000324247819 */ /* 0x000fe400000012ff */
[----:B------:R-:W-:Y:S01]  /*1c460*/  LOP3.LUT R32, R32, R33, RZ, 0x3c, !PT ;  /* 0x0000002120207212 */ /* 0x000fe200078e3cff */
[----:B------:R-:W-:Y:S01]  /*1c470*/  IMAD R8, R207, UR5, R3 ;  /* 0x00000005cf087c24 */ /* 0x000fe2000f8e0203 */
[----:B------:R-:W-:Y:S01]  /*1c480*/  SHF.R.S32.HI R3, RZ, 0x1f, R11 ;  /* 0x0000001fff037819 */ /* 0x000fe2000001140b */
[----:B------:R-:W-:Y:S01]  /*1c490*/  ULDC.64 UR4, c[0x0][0xb40] ;  /* 0x0002d00000047ab9 */ /* 0x000fe20000000a00 */
[----:B------:R-:W-:Y:S01]  /*1c4a0*/  IADD3 R6, P0, R11, R6, RZ ;  /* 0x000000060b067210 */ /* 0x000fe20007f1e0ff */
[----:B------:R-:W-:Y:S01]  /*1c4b0*/  IMAD.X R33, RZ, RZ, R5, P2 ;  /* 0x000000ffff217224 */ /* 0x000fe200010e0605 */
[----:B------:R-:W-:-:S02]  /*1c4c0*/  IADD3 R29, P6, R4, 0x3000, RZ ;  /* 0x00003000041d7810 */ /* 0x000fc40007fde0ff */
[----:B------:R-:W-:Y:S02]  /*1c4d0*/  IADD3.X R3, R3, R7, R8, P0, !PT ;  /* 0x0000000703037210 */ /* 0x000fe400007fe408 */
[----:B------:R-:W-:Y:S02]  /*1c4e0*/  LEA R46, P0, R6, UR4, 0x2 ;  /* 0x00000004062e7c11 */ /* 0x000fe4000f8010ff */
[----:B------:R-:W-:Y:S02]  /*1c4f0*/  IADD3 R25, P5, R4, 0x4000, RZ ;  /* 0x0000400004197810 */ /* 0x000fe40007fbe0ff */
[----:B------:R-:W-:Y:S01]  /*1c500*/  LEA.HI.X R47, R6, UR5, R3, 0x2, P0 ;  /* 0x00000005062f7c11 */ /* 0x000fe200080f1403 */
[----:B------:R-:W-:Y:S01]  /*1c510*/  ULDC.64 UR4, c[0x0][0xaa0] ;  /* 0x0002a80000047ab9 */ /* 0x000fe20000000a00 */
[----:B------:R-:W-:Y:S02]  /*1c520*/  LOP3.LUT P0, RZ, R216, 0x3, RZ, 0xc0, !PT ;  /* 0x00000003d8ff7812 */ /* 0x000fe4000780c0ff */
[----:B------:R-:W-:-:S02]  /*1c530*/  IADD3 R13, P4, R4, 0x5000, RZ ;  /* 0x00005000040d7810 */ /* 0x000fc40007f9e0ff */
[----:B------:R-:W-:Y:S02]  /*1c540*/  IADD3 R9, P3, R4, 0x6000, RZ ;  /* 0x0000600004097810 */ /* 0x000fe40007f7e0ff */
[C---:B------:R-:W-:Y:S02]  /*1c550*/  IADD3 R3, R11.reuse, 0x8, RZ ;  /* 0x000000080b037810 */ /* 0x040fe40007ffe0ff */
[----:B------:R-:W-:Y:S01]  /*1c560*/  LOP3.LUT R36, R36, R37, RZ, 0x3c, !PT ;  /* 0x0000002524247212 */ /* 0x000fe200078e3cff */
[----:B------:R-:W-:Y:S01]  /*1c570*/  IMAD.X R37, RZ, RZ, R5, P1 ;  /* 0x000000ffff257224 */ /* 0x000fe200008e0605 */
[----:B------:R-:W-:Y:S02]  /*1c580*/  IADD3 R6, P2, R4, 0x7000, RZ ;  /* 0x0000700004067810 */ /* 0x000fe40007f5e0ff */
[----:B------:R-:W-:Y:S02]  /*1c590*/  ISETP.GE.OR P1, PT, R11, R48, P0 ;  /* 0x000000300b00720c */ /* 0x000fe40000726670 */
[----:B------:R-:W-:-:S02]  /*1c5a0*/  LOP3.LUT R28, R29, 0x380, RZ, 0xc0, !PT ;  /* 0x000003801d1c7812 */ /* 0x000fc400078ec0ff */
[----:B------:R-:W-:Y:S02]  /*1c5b0*/  LOP3.LUT R24, R25, 0x380, RZ, 0xc0, !PT ;  /* 0x0000038019187812 */ /* 0x000fe400078ec0ff */
[----:B------:R-:W-:Y:S02]  /*1c5c0*/  LOP3.LUT R12, R13, 0x380, RZ, 0xc0, !PT ;  /* 0x000003800d0c7812 */ /* 0x000fe400078ec0ff */
[----:B------:R-:W-:Y:S02]  /*1c5d0*/  LOP3.LUT R8, R9, 0x380, RZ, 0xc0, !PT ;  /* 0x0000038009087812 */ /* 0x000fe400078ec0ff */
[----:B------:R-:W-:Y:S02]  /*1c5e0*/  LOP3.LUT R41, R4, 0x380, RZ, 0xc0, !PT ;  /* 0x0000038004297812 */ /* 0x000fe400078ec0ff */
[----:B------:R-:W-:Y:S01]  /*1c5f0*/  ISETP.GE.OR P0, PT, R3, R48, P0 ;  /* 0x000000300300720c */ /* 0x000fe20000706670 */
[----:B------:R-:W-:Y:S01]  /*1c600*/  @!P1 STG.E desc[UR56][R46.64], R2 ;  /* 0x000000022e009986 */ /* 0x000fe2000c101938 */
[----:B------:R-:W-:-:S02]  /*1c610*/  LOP3.LUT R3, R6, 0x380, RZ, 0xc0, !PT ;  /* 0x0000038006037812 */ /* 0x000fc400078ec0ff */
[----:B------:R-:W-:Y:S02]  /*1c620*/  SHF.R.U64 R28, R28, 0x3, RZ ;  /* 0x000000031c1c7819 */ /* 0x000fe400000012ff */
[----:B------:R-:W-:Y:S02]  /*1c630*/  SHF.R.U64 R24, R24, 0x3, RZ ;  /* 0x0000000318187819 */ /* 0x000fe400000012ff */
[----:B------:R-:W-:Y:S02]  /*1c640*/  SHF.R.U64 R12, R12, 0x3, RZ ;  /* 0x000000030c0c7819 */ /* 0x000fe400000012ff */
[----:B------:R-:W-:Y:S02]  /*1c650*/  SHF.R.U64 R8, R8, 0x3, RZ ;  /* 0x0000000308087819 */ /* 0x000fe400000012ff */
[----:B------:R-:W-:Y:S01]  /*1c660*/  SHF.R.U64 R41, R41, 0x3, RZ ;  /* 0x0000000329297819 */ /* 0x000fe200000012ff */
[----:B------:R2:W-:Y:S01]  /*1c670*/  @!P0 STG.E desc[UR56][R46.64+0x20], R0 ;  /* 0x000020002e008986 */ /* 0x0005e2000c101938 */
[----:B------:R-:W-:-:S02]  /*1c680*/  SHF.R.U64 R3, R3, 0x3, RZ ;  /* 0x0000000303037819 */ /* 0x000fc400000012ff */
[----:B------:R-:W-:Y:S01]  /*1c690*/  LOP3.LUT R28, R28, R29, RZ, 0x3c, !PT ;  /* 0x0000001d1c1c7212 */ /* 0x000fe200078e3cff */
[--C-:B------:R-:W-:Y:S01]  /*1c6a0*/  IMAD.X R29, RZ, RZ, R5.reuse, P6 ;  /* 0x000000ffff1d7224 */ /* 0x100fe200030e0605 */
[----:B------:R-:W-:Y:S01]  /*1c6b0*/  LOP3.LUT R24, R24, R25, RZ, 0x3c, !PT ;  /* 0x0000001918187212 */ /* 0x000fe200078e3cff */
[----:B------:R-:W5:Y:S01]  /*1c6c0*/  LD.E.128 R36, desc[UR56][R36.64] ;  /* 0x0000003824247980 */ /* 0x000f62000c101d00 */
[----:B------:R-:W-:Y:S01]  /*1c6d0*/  LOP3.LUT R12, R12, R13, RZ, 0x3c, !PT ;  /* 0x0000000d0c0c7212 */ /* 0x000fe200078e3cff */
[--C-:B------:R-:W-:Y:S01]  /*1c6e0*/  IMAD.X R13, RZ, RZ, R5.reuse, P4 ;  /* 0x000000ffff0d7224 */ /* 0x100fe200020e0605 */
[----:B------:R-:W-:Y:S01]  /*1c6f0*/  LOP3.LUT R8, R8, R9, RZ, 0x3c, !PT ;  /* 0x0000000908087212 */ /* 0x000fe200078e3cff */
[--C-:B------:R-:W-:Y:S01]  /*1c700*/  IMAD.X R9, RZ, RZ, R5.reuse, P3 ;  /* 0x000000ffff097224 */ /* 0x100fe200018e0605 */
[----:B------:R-:W-:Y:S01]  /*1c710*/  LOP3.LUT R40, R41, R4, RZ, 0x3c, !PT ;  /* 0x0000000429287212 */ /* 0x000fe200078e3cff */
[----:B------:R-:W-:Y:S01]  /*1c720*/  IMAD.MOV.U32 R41, RZ, RZ, R5 ;  /* 0x000000ffff297224 */ /* 0x000fe200078e0005 */
[-C--:B------:R-:W-:Y:S01]  /*1c730*/  IADD3.X R25, RZ, R5.reuse, RZ, P5, !PT ;  /* 0x00000005ff197210 */ /* 0x080fe20002ffe4ff */
[----:B------:R-:W5:Y:S01]  /*1c740*/  LD.E.128 R32, desc[UR56][R32.64] ;  /* 0x0000003820207980 */ /* 0x000f62000c101d00 */
[----:B------:R-:W-:-:S02]  /*1c750*/  IADD3.X R7, RZ, R5, RZ, P2, !PT ;  /* 0x00000005ff077210 */ /* 0x000fc400017fe4ff */
[----:B------:R-:W-:Y:S01]  /*1c760*/  LOP3.LUT R6, R3, R6, RZ, 0x3c, !PT ;  /* 0x0000000603067212 */ /* 0x000fe200078e3cff */
[----:B------:R-:W5:Y:S01]  /*1c770*/  LD.E.128 R40, desc[UR56][R40.64] ;  /* 0x0000003828287980 */ /* 0x000f62000c101d00 */
[--C-:B------:R-:W-:Y:S01]  /*1c780*/  SHF.R.S32.HI R45, RZ, 0x1f, R199.reuse ;  /* 0x0000001fff2d7819 */ /* 0x100fe200000114c7 */
[----:B------:R-:W-:Y:S02]  /*1c790*/  IMAD.MOV.U32 R44, RZ, RZ, R199 ;  /* 0x000000ffff2c7224 */ /* 0x000fe400078e00c7 */
[----:B------:R-:W5:Y:S01]  /*1c7a0*/  LD.E.128 R28, desc[UR56][R28.64] ;  /* 0x000000381c1c7980 */ /* 0x000f62000c101d00 */
[----:B--2---:R-:W-:-:S03]  /*1c7b0*/  IMAD R0, R21, UR4, RZ ;  /* 0x0000000415007c24 */ /* 0x004fc6000f8e02ff */
[----:B------:R-:W5:Y:S04]  /*1c7c0*/  LD.E.128 R24, desc[UR56][R24.64] ;  /* 0x0000003818187980 */ /* 0x000f68000c101d00 */
[----:B------:R-:W5:Y:S04]  /*1c7d0*/  LD.E.128 R12, desc[UR56][R12.64] ;  /* 0x000000380c0c7980 */ /* 0x000f68000c101d00 */
[----:B------:R-:W5:Y:S04]  /*1c7e0*/  LD.E.128 R8, desc[UR56][R8.64] ;  /* 0x0000003808087980 */ /* 0x000f68000c101d00 */
[----:B------:R-:W5:Y:S01]  /*1c7f0*/  LD.E.128 R4, desc[UR56][R6.64] ;  /* 0x0000003806047980 */ /* 0x000f62000c101d00 */
[C---:B------:R-:W-:Y:S01]  /*1c800*/  IMAD.WIDE.U32 R2, R49.reuse, UR4, R44 ;  /* 0x0000000431027c25 */ /* 0x040fe2000f8e002c */
[----:B------:R-:W-:Y:S01]  /*1c810*/  @!PT LDS RZ, [RZ] ;  /* 0x00000000fffff984 */ /* 0x000fe20000000800 */
[----:B------:R-:W-:Y:S01]  /*1c820*/  @!PT LDS RZ, [RZ] ;  /* 0x00000000fffff984 */ /* 0x000fe20000000800 */
[----:B------:R-:W-:Y:S01]  /*1c830*/  @!PT LDS RZ, [RZ] ;  /* 0x00000000fffff984 */ /* 0x000fe20000000800 */
[----:B------:R-:W-:Y:S01]  /*1c840*/  @!PT LDS RZ, [RZ] ;  /* 0x00000000fffff984 */ /* 0x000fe20000000800 */
[----:B------:R2:W-:Y:S06]  /*1c850*/  MEMBAR.ALL.CTA ;  /* 0x0000000000007992 */ /* 0x0005ec0000008000 */
[----:B--2---:R-:W2:Y:S01]  /*1c860*/  FENCE.VIEW.ASYNC.S ;  /* 0x00000000000073c6 */ /* 0x004ea20000000000 */
[----:B------:R-:W-:Y:S01]  /*1c870*/  IMAD R49, R49, UR5, R0 ;  /* 0x0000000531317c24 */ /* 0x000fe2000f8e0200 */
[----:B------:R-:W-:Y:S01]  /*1c880*/  ULDC.64 UR4, c[0x0][0xae0] ;  /* 0x0002b80000047ab9 */ /* 0x000fe20000000a00 */
[----:B------:R-:W-:-:S02]  /*1c890*/  IMAD R47, R211, -0x80, R48 ;  /* 0xffffff80d32f7824 */ /* 0x000fc400078e0230 */
[----:B------:R-:W-:Y:S01]  /*1c8a0*/  VIADD R0, R200, 0x20 ;  /* 0x00000020c8007836 */ /* 0x000fe20000000000 */
[----:B------:R-:W-:Y:S01]  /*1c8b0*/  IADD3 R3, R3, R49, RZ ;  /* 0x0000003103037210 */ /* 0x000fe20007ffe0ff */
[----:B------:R-:W-:Y:S01]  /*1c8c0*/  IMAD R45, R50, UR4, RZ ;  /* 0x00000004322d7c24 */ /* 0x000fe2000f8e02ff */
[CC--:B------:R-:W-:Y:S01]  /*1c8d0*/  ISETP.GE.AND P2, PT, R200.reuse, R47.reuse, PT ;  /* 0x0000002fc800720c */ /* 0x0c0fe20003f46270 */
[----:B------:R-:W-:Y:S01]  /*1c8e0*/  VIADD R20, R200, 0x40 ;  /* 0x00000040c8147836 */ /* 0x000fe20000000000 */
[----:B------:R-:W-:Y:S01]  /*1c8f0*/  ISETP.GE.AND P4, PT, R0, R47, PT ;  /* 0x0000002f0000720c */ /* 0x000fe20003f86270 */
[C---:B------:R-:W-:Y:S02]  /*1c900*/  IMAD R45, R204.reuse, UR5, R45 ;  /* 0x00000005cc2d7c24 */ /* 0x040fe4000f8e022d */
[----:B------:R-:W-:Y:S01]  /*1c910*/  IMAD.WIDE.U32 R2, R204, UR4, R2 ;  /* 0x00000004cc027c25 */ /* 0x000fe2000f8e0002 */
[----:B------:R-:W-:Y:S01]  /*1c920*/  ULDC.64 UR4, c[0x0][0xae8] ;  /* 0x0002ba0000047ab9 */ /* 0x000fe20000000a00 */
[----:B------:R-:W-:-:S02]  /*1c930*/  IADD3 R21, R200, 0x60, RZ ;  /* 0x00000060c8157810 */ /* 0x000fc40007ffe0ff */
[----:B------:R-:W-:Y:S01]  /*1c940*/  VIADD R0, R18, 0x34820 ;  /* 0x0003482012007836 */ /* 0x000fe20000000000 */
[-C--:B------:R-:W-:Y:S01]  /*1c950*/  ISETP.GE.AND P0, PT, R20, R47.reuse, PT ;  /* 0x0000002f1400720c */ /* 0x080fe20003f06270 */
[----:B------:R-:W-:Y:S02]  /*1c960*/  IMAD.IADD R3, R3, 0x1, R45 ;  /* 0x0000000103037824 */ /* 0x000fe400078e022d */
[----:B------:R-:W-:Y:S01]  /*1c970*/  IMAD R20, R213, UR4, RZ ;  /* 0x00000004d5147c24 */ /* 0x000fe2000f8e02ff */
[----:B------:R-:W-:Y:S01]  /*1c980*/  PRMT R0, RZ, 0x654, R0 ;  /* 0x00000654ff007816 */ /* 0x000fe20000000000 */
[----:B------:R-:W-:Y:S01]  /*1c990*/  IMAD.WIDE.U32 R44, R207, UR4, R2 ;  /* 0x00000004cf2c7c25 */ /* 0x000fe2000f8e0002 */
[----:B------:R-:W-:Y:S02]  /*1c9a0*/  ISETP.GE.AND P1, PT, R21, R47, PT ;  /* 0x0000002f1500720c */ /* 0x000fe40003f26270 */
[----:B------:R-:W-:Y:S01]  /*1c9b0*/  SHF.R.S32.HI R201, RZ, 0x1f, R200 ;  /* 0x0000001fffc97819 */ /* 0x000fe200000114c8 */
[----:B------:R-:W-:Y:S01]  /*1c9c0*/  IMAD R47, R207, UR5, R20 ;  /* 0x00000005cf2f7c24 */ /* 0x000fe2000f8e0214 */
[----:B--2---:R2:W-:Y:S01]  /*1c9d0*/  SYNCS.ARRIVE.TRANS64.RED.A1T0 RZ, [R0+URZ], RZ ;  /* 0x000000ff00ff79a7 */ /* 0x0045e2000810043f */
[----:B------:R-:W-:Y:S01]  /*1c9e0*/  BSSY B1, `(.L_x_2426) ;  /* 0x0000014000017945 */ /* 0x000fe20003800000 */
[----:B------:R-:W-:-:S02]  /*1c9f0*/  IMAD.WIDE R20, R211, 0x80, R200 ;  /* 0x00000080d3147825 */ /* 0x000fc400078e02c8 */
[----:B------:R-:W-:Y:S01]  /*1ca00*/  IADD3 R49, R45, R47, RZ ;  /* 0x0000002f2d317210 */ /* 0x000fe20007ffe0ff */
[----:B------:R-:W-:Y:S06]  /*1ca10*/  @P2 BRA `(.L_x_2427) ;  /* 0x0000000000402947 */ /* 0x000fec0003800000 */
        /* <DEDUP_REMOVED lines=11> */
[----:B------:R-:W-:Y:S01]  /*1cad0*/  LEA R46, P5, R2, UR6, 0x1 ;  /* 0x00000006022e7c11 */ /* 0x000fe2000f8a08ff */
[----:B------:R-:W-:-:S05]  /*1cae0*/  IMAD.IADD R3, R3, 0x1, R47 ;  /* 0x0000000103037824 */ /* 0x000fca00078e022f */
[----:B------:R-:W-:-:S05]  /*1caf0*/  LEA.HI.X R47, R2, UR7, R3, 0x1, P5 ;  /* 0x00000007022f7c11 */ /* 0x000fca000a8f0c03 */
[----:B-----5:R3:W-:Y:S04]  /*1cb00*/  @!P2 STG.E.128 desc[UR56][R46.64], R40 ;  /* 0x000000282e00a986 */ /* 0x0207e8000c101d38 */
[----:B------:R3:W-:Y:S02]  /*1cb10*/  @!P3 STG.E.128 desc[UR56][R46.64+0x80], R24 ;  /* 0x000080182e00b986 */ /* 0x0007e4000c101d38 */
.L_x_2427:
[----:B------:R-:W-:Y:S05]  /*1cb20*/  BSYNC B1 ;  /* 0x0000000000017941 */ /* 0x000fea0003800000 */
.L_x_2426:
[----:B------:R-:W-:Y:S04]  /*1cb30*/  BSSY B1, `(.L_x_2428) ;  /* 0x0000014000017945 */ /* 0x000fe80003800000 */
[----:B------:R-:W-:Y:S05]  /*1cb40*/  @P4 BRA `(.L_x_2429) ;  /* 0x0000000000484947 */ /* 0x000fea0003800000 */
[----:B---3-5:R-:W-:Y:S01]  /*1cb50*/  IADD3 R25, P2, R20, 0x20, RZ ;  /* 0x0000002014197810 */ /* 0x028fe20007f5e0ff */
[----:B------:R-:W-:Y:S01]  /*1cb60*/  ULDC.64 UR4, c[0x0][0xad8] ;  /* 0x0002b60000047ab9 */ /* 0x000fe20000000a00 */
[----:B------:R-:W-:Y:S01]  /*1cb70*/  IMAD.MOV.U32 R2, RZ, RZ, R44 ;  /* 0x000000ffff027224 */ /* 0x000fe200078e002c */
[----:B------:R-:W-:Y:S01]  /*1cb80*/  IADD3 R24, R199, 0x40, RZ ;  /* 0x00000040c7187810 */ /* 0x000fe20007ffe0ff */
[----:B------:R-:W-:Y:S01]  /*1cb90*/  IMAD.MOV.U32 R3, RZ, RZ, R49 ;  /* 0x000000ffff037224 */ /* 0x000fe200078e0031 */
[----:B------:R-:W-:Y:S01]  /*1cba0*/  ULDC.64 UR6, c[0x0][0xa80] ;  /* 0x0002a00000067ab9 */ /* 0x000fe20000000a00 */
[----:B--2---:R-:W-:Y:S02]  /*1cbb0*/  IMAD.X R0, RZ, RZ, R21, P2 ;  /* 0x000000ffff007224 */ /* 0x004fe400010e0615 */
        /* <DEDUP_REMOVED lines=11> */
.L_x_2429:
[----:B------:R-:W-:Y:S05]  /*1cc70*/  BSYNC B1 ;  /* 0x0000000000017941 */ /* 0x000fea0003800000 */
.L_x_2428:
[----:B------:R-:W-:Y:S04]  /*1cc80*/  BSSY B1, `(.L_x_2430) ;  /* 0x0000014000017945 */ /* 0x000fe80003800000 */
[----:B------:R-:W-:Y:S05]  /*1cc90*/  @P0 BRA `(.L_x_2431) ;  /* 0x0000000000480947 */ /* 0x000fea0003800000 */
[----:B----45:R-:W-:Y:S01]  /*1cca0*/  IADD3 R13, P0, R20, 0x40, RZ ;  /* 0x00000040140d7810 */ /* 0x030fe20007f1e0ff */
[----:B------:R-:W-:Y:S01]  /*1ccb0*/  ULDC.64 UR4, c[0x0][0xad8] ;  /* 0x0002b60000047ab9 */ /* 0x000fe20000000a00 */
[----:B------:R-:W-:Y:S01]  /*1ccc0*/  MOV R2, R44 ;  /* 0x0000002c00027202 */ /* 0x000fe20000000f00 */
[----:B------:R-:W-:Y:S01]  /*1ccd0*/  IMAD.MOV.U32 R3, RZ, RZ, R49 ;  /* 0x000000ffff037224 */ /* 0x000fe200078e0031 */
[----:B------:R-:W-:Y:S01]  /*1cce0*/  ULDC.64 UR6, c[0x0][0xa80] ;  /* 0x0002a00000067ab9 */ /* 0x000fe20000000a00 */
[----:B--2---:R-:W-:Y:S02]  /*1ccf0*/  IMAD.X R0, RZ, RZ, R21, P0 ;  /* 0x000000ffff007224 */ /* 0x004fe400000e0615 */
[----:B------:R-:W-:Y:S02]  /*1cd00*/  VIADD R12, R199, 0x40 ;  /* 0x00000040c70c7836 */ /* 0x000fe40000000000 */
[----:B------:R-:W-:Y:S02]  /*1cd10*/  IMAD R0, R0, UR4, RZ ;  /* 0x0000000400007c24 */ /* 0x000fe4000f8e02ff */
        /* <DEDUP_REMOVED lines=10> */
.L_x_2431:
[----:B------:R-:W-:Y:S05]  /*1cdc0*/  BSYNC B1 ;  /* 0x0000000000017941 */ /* 0x000fea0003800000 */
.L_x_2430:
[----:B------:R-:W-:Y:S05]  /*1cdd0*/  @P1 BRA `(.L_x_2432) ;  /* 0x0000000800cc1947 */ /* 0x000fea0003800000 */
[----:B--2--5:R-:W-:Y:S01]  /*1cde0*/  IADD3 R9, P0, R20, 0x60, RZ ;  /* 0x0000006014097810 */ /* 0x024fe20007f1e0ff */
[----:B------:R-:W-:Y:S01]  /*1cdf0*/  ULDC.64 UR6, c[0x0][0xad8] ;  /* 0x0002b60000067ab9 */ /* 0x000fe20000000a00 */
[----:B------:R-:W-:Y:S01]  /*1ce00*/  IMAD.MOV.U32 R2, RZ, RZ, R44 ;  /* 0x000000ffff027224 */ /* 0x000fe200078e002c */
[----:B------:R-:W-:Y:S01]  /*1ce10*/  ULDC UR4, c[0x0][0xa8c] ;  /* 0x0002a30000047ab9 */ /* 0x000fe20000000800 */
[----:B------:R-:W-:Y:S01]  /*1ce20*/  IADD3.X R20, RZ, R21, RZ, P0, !PT ;  /* 0x00000015ff147210 */ /* 0x000fe200007fe4ff */
[----:B------:R-:W-:Y:S01]  /*1ce30*/  IMAD.MOV.U32 R3, RZ, RZ, R49 ;  /* 0x000000ffff037224 */ /* 0x000fe200078e0031 */
[C---:B------:R-:W-:Y:S01]  /*1ce40*/  ISETP.GE.AND P1, PT, R199.reuse, UR4, PT ;  /* 0x00000004c7007c0c */ /* 0x040fe2000bf26270 */
[----:B------:R-:W-:Y:S02]  /*1ce50*/  VIADD R0, R199, 0x40 ;  /* 0x00000040c7007836 */ /* 0x000fe40000000000 */
[----:B------:R-:W-:Y:S02]  /*1ce60*/  IMAD R20, R20, UR6, RZ ;  /* 0x0000000614147c24 */ /* 0x000fe4000f8e02ff */
[----:B------:R-:W-:-:S04]  /*1ce70*/  IMAD.WIDE.U32 R2, R9, UR6, R2 ;  /* 0x0000000609027c25 */ /* 0x000fc8000f8e0002 */
        /* <DEDUP_REMOVED lines=8> */
[----:B------:R0:W-:Y:S01]  /*1cf00*/  STG.E.128 desc[UR56][R8.64+0x80], R4 ;  /* 0x0000800408007986 */ /* 0x0001e2000c101d38 */
[----:B------:R-:W-:Y:S05]  /*1cf10*/  BRA `(.L_x_2432) ;  /* 0x00000008007c7947 */ /* 0x000fea0003800000 */
.L_x_2424:
[----:B------:R-:W-:Y:S01]  /*1cf20*/  ULDC.64 UR4, c[0x0][0xbd8] ;  /* 0x0002f60000047ab9 */ /* 0x000fe20000000a00 */
[----:B------:R-:W-:Y:S01]  /*1cf30*/  IMAD.MOV.U32 R7, RZ, RZ, RZ ;  /* 0x000000ffff077224 */ /* 0x000fe200078e00ff */
[----:B------:R-:W-:Y:S02]  /*1cf40*/  ISETP.NE.U32.AND P0, PT, RZ, UR4, PT ;  /* 0x00000004ff007c0c */ /* 0x000fe4000bf05070 */
[----:B------:R-:W-:Y:S02]  /*1cf50*/  IADD3 R2, P1, R205, UR4, RZ ;  /* 0x00000004cd027c10 */ /* 0x000fe4000ff3e0ff */
[----:B------:R-:W-:Y:S02]  /*1cf60*/  ISETP.NE.AND.EX P0, PT, RZ, UR5, PT, P0 ;  /* 0x00000005ff007c0c */ /* 0x000fe4000bf05300 */
[----:B------:R-:W-:Y:S01]  /*1cf70*/  IADD3.X R3, R206, UR5, RZ, P1, !PT ;  /* 0x00000005ce037c10 */ /* 0x000fe20008ffe4ff */
[----:B------:R-:W-:Y:S02]  /*1cf80*/  ULDC.64 UR4, c[0x0][0xbe0] ;  /* 0x0002f80000047ab9 */ /* 0x000fe40000000a00 */
[----:B------:R-:W-:-:S04]  /*1cf90*/  ISETP.NE.U32.AND P1, PT, RZ, UR4, PT ;  /* 0x00000004ff007c0c */ /* 0x000fc8000bf25070 */
[----:B------:R-:W-:-:S04]  /*1cfa0*/  ISETP.NE.AND.EX P1, PT, RZ, UR5, PT, P1 ;  /* 0x00000005ff007c0c */ /* 0x000fc8000bf25310 */
[----:B------:R2:W5:Y:S09]  /*1cfb0*/  @P0 LDG.E R7, desc[UR56][R2.64] ;  /* 0x0000003802070981 */ /* 0x000572000c1e1900 */
[----:B------:R-:W-:Y:S01]  /*1cfc0*/  @P1 IADD3 R4, P2, R205, UR4, RZ ;  /* 0x00000004cd041c10 */ /* 0x000fe2000ff5e0ff */
[----:B------:R-:W-:-:S02]  /*1cfd0*/  ULDC UR4, c[0x0][0xa88] ;  /* 0x0002a20000047ab9 */ /* 0x000fc40000000800 */
[----:B------:R-:W-:Y:S02]  /*1cfe0*/  MOV R0, UR4 ;  /* 0x0000000400007c02 */ /* 0x000fe40008000f00 */
[----:B------:R-:W-:-:S05]  /*1cff0*/  @P1 IADD3.X R5, R206, UR5, RZ, P2, !PT ;  /* 0x00000005ce051c10 */ /* 0x000fca00097fe4ff */
[----:B------:R2:W5:Y:S01]  /*1d000*/  @P1 LDG.E R0, desc[UR56][R4.64] ;  /* 0x0000003804001981 */ /* 0x000562000c1e1900 */
[----:B------:R-:W-:Y:S01]  /*1d010*/  ISETP.GT.AND P2, PT, R226, 0x7f, PT ;  /* 0x0000007fe200780c */ /* 0x000fe20003f44270 */
[----:B------:R-:W-:-:S12]  /*1d020*/  @P1 BRA `(.L_x_2433) ;  /* 0x0000000000101947 */ /* 0x000fd80003800000 */
[----:B------:R-:W-:Y:S05]  /*1d030*/  @!P0 BRA `(.L_x_2433) ;  /* 0x00000000000c8947 */ /* 0x000fea0003800000 */
[----:B--2---:R-:W2:Y:S04]  /*1d040*/  LDG.E R5, desc[UR56][R2.64] ;  /* 0x0000003802057981 */ /* 0x004ea8000c1e1900 */
[----:B-----5:R-:W2:Y:S02]  /*1d050*/  LDG.E R0, desc[UR56][R2.64+0x4] ;  /* 0x0000043802007981 */ /* 0x020ea4000c1e1900 */
[----:B--2---:R-:W-:-:S07]  /*1d060*/  IMAD.IADD R0, R0, 0x1, -R5 ;  /* 0x0000000100007824 */ /* 0x004fce00078e0a05 */
.L_x_2433:
        /* <DEDUP_REMOVED lines=12> */
[C---:B------:R-:W-:Y:S01]  /*1d130*/  IADD3 R2, P0, R3.reuse, R7, RZ ;  /* 0x0000000703027210 */ /* 0x040fe20007f1e0ff */
        /* <DEDUP_REMOVED lines=16> */
.L_x_2435:
[----:B------:R-:W-:Y:S05]  /*1d240*/  BSYNC B1 ;  /* 0x0000000000017941 */ /* 0x000fea0003800000 */
.L_x_2434:
[----:B------:R-:W-:Y:S01]  /*1d250*/  ULDC.64 UR4, c[0x0][0xaa0] ;  /* 0x0002a80000047ab9 */ /* 0x000fe20000000a00 */
[----:B--2---:R-:W-:Y:S01]  /*1d260*/  MOV R2, R199 ;  /* 0x000000c700027202 */ /* 0x004fe20000000f00 */
[----:B---3--:R-:W-:Y:S01]  /*1d270*/  IMAD.MOV.U32 R3, RZ, RZ, R10 ;  /* 0x000000ffff037224 */ /* 0x008fe200078e000a */
[----:B------:R-:W-:Y:S01]  /*1d280*/  BSSY B1, `(.L_x_2436) ;  /* 0x000002b000017945 */ /* 0x000fe20003800000 */
[----:B------:R-:W-:Y:S02]  /*1d290*/  IMAD R4, R6, UR4, RZ ;  /* 0x0000000406047c24 */ /* 0x000fe4000f8e02ff */
[----:B------:R-:W-:-:S04]  /*1d2a0*/  IMAD.WIDE.U32 R2, R7, UR4, R2 ;  /* 0x0000000407027c25 */ /* 0x000fc8000f8e0002 */
[----:B------:R-:W-:Y:S01]  /*1d2b0*/  IMAD R7, R7, UR5, R4 ;  /* 0x0000000507077c24 */ /* 0x000fe2000f8e0204 */
[----:B------:R-:W-:Y:S01]  /*1d2c0*/  ULDC.64 UR4, c[0x0][0xae0] ;  /* 0x0002b80000047ab9 */ /* 0x000fe20000000a00 */
[----:B------:R-:W-:Y:S02]  /*1d2d0*/  VIADD R4, R200, 0x20 ;  /* 0x00000020c8047836 */ /* 0x000fe40000000000 */
[----:B------:R-:W-:Y:S01]  /*1d2e0*/  IMAD R5, R8, UR4, RZ ;  /* 0x0000000408057c24 */ /* 0x000fe2000f8e02ff */
[----:B------:R-:W-:Y:S01]  /*1d2f0*/  IADD3 R3, R3, R7, RZ ;  /* 0x0000000703037210 */ /* 0x000fe20007ffe0ff */
[----:B------:R-:W-:Y:S01]  /*1d300*/  IMAD R7, R211, -0x80, R0 ;  /* 0xffffff80d3077824 */ /* 0x000fe200078e0200 */
[----:B------:R-:W-:Y:S01]  /*1d310*/  IADD3 R0, R200, 0x40, RZ ;  /* 0x00000040c8007810 */ /* 0x000fe20007ffe0ff */
[C---:B------:R-:W-:Y:S02]  /*1d320*/  IMAD R5, R204.reuse, UR5, R5 ;  /* 0x00000005cc057c24 */ /* 0x040fe4000f8e0205 */
[----:B------:R-:W-:Y:S01]  /*1d330*/  IMAD.WIDE.U32 R2, R204, UR4, R2 ;  /* 0x00000004cc027c25 */ /* 0x000fe2000f8e0002 */
[-C--:B------:R-:W-:Y:S01]  /*1d340*/  ISETP.GE.AND P2, PT, R200, R7.reuse, PT ;  /* 0x00000007c800720c */ /* 0x080fe20003f46270 */
[----:B------:R-:W-:Y:S01]  /*1d350*/  ULDC.64 UR4, c[0x0][0xae8] ;  /* 0x0002ba0000047ab9 */ /* 0x000fe20000000a00 */
[-C--:B------:R-:W-:Y:S01]  /*1d360*/  ISETP.GE.AND P3, PT, R4, R7.reuse, PT ;  /* 0x000000070400720c */ /* 0x080fe20003f66270 */
[----:B------:R-:W-:Y:S01]  /*1d370*/  VIADD R4, R200, 0x60 ;  /* 0x00000060c8047836 */ /* 0x000fe20000000000 */
[----:B------:R-:W-:Y:S01]  /*1d380*/  ISETP.GE.AND P1, PT, R0, R7, PT ;  /* 0x000000070000720c */ /* 0x000fe20003f26270 */
[----:B------:R-:W-:Y:S01]  /*1d390*/  IMAD R0, R213, UR4, RZ ;  /* 0x00000004d5007c24 */ /* 0x000fe2000f8e02ff */
[----:B------:R-:W-:Y:S01]  /*1d3a0*/  IADD3 R3, R3, R5, RZ ;  /* 0x0000000503037210 */ /* 0x000fe20007ffe0ff */
[----:B------:R-:W-:Y:S01]  /*1d3b0*/  IMAD.MOV.U32 R6, RZ, RZ, R200 ;  /* 0x000000ffff067224 */ /* 0x000fe200078e00c8 */
[----:B------:R-:W-:Y:S01]  /*1d3c0*/  ISETP.GE.AND P0, PT, R4, R7, PT ;  /* 0x000000070400720c */ /* 0x000fe20003f06270 */
[C---:B------:R-:W-:Y:S01]  /*1d3d0*/  IMAD R9, R207.reuse, UR5, R0 ;  /* 0x00000005cf097c24 */ /* 0x040fe2000f8e0200 */
[----:B------:R-:W-:Y:S01]  /*1d3e0*/  SHF.R.S32.HI R7, RZ, 0x1f, R200 ;  /* 0x0000001fff077819 */ /* 0x000fe200000114c8 */
[----:B------:R-:W-:-:S04]  /*1d3f0*/  IMAD.WIDE.U32 R4, R207, UR4, R2 ;  /* 0x00000004cf047c25 */ /* 0x000fc8000f8e0002 */
[----:B------:R-:W-:Y:S01]  /*1d400*/  IMAD.WIDE R6, R211, 0x80, R6 ;  /* 0x00000080d3067825 */ /* 0x000fe200078e0206 */
        /* <DEDUP_REMOVED lines=18> */
.L_x_2437:
[----:B------:R-:W-:Y:S05]  /*1d530*/  BSYNC B1 ;  /* 0x0000000000017941 */ /* 0x000fea0003800000 */
.L_x_2436:
[----:B------:R-:W-:Y:S04]  /*1d540*/  BSSY B1, `(.L_x_2438) ;  /* 0x0000014000017945 */ /* 0x000fe80003800000 */
[----:B------:R-:W-:Y:S05]  /*1d550*/  @P3 BRA `(.L_x_2439) ;  /* 0x0000000000483947 */ /* 0x000fea0003800000 */
[----:B--2---:R-:W-:Y:S01]  /*1d560*/  IADD3 R9, P2, R6, 0x20, RZ ;  /* 0x0000002006097810 */ /* 0x004fe20007f5e0ff */
        /* <DEDUP_REMOVED lines=17> */
.L_x_2439:
[----:B------:R-:W-:Y:S05]  /*1d680*/  BSYNC B1 ;  /* 0x0000000000017941 */ /* 0x000fea0003800000 */
.L_x_2438:
[----:B------:R-:W-:Y:S04]  /*1d690*/  BSSY B1, `(.L_x_2440) ;  /* 0x0000014000017945 */ /* 0x000fe80003800000 */
[----:B------:R-:W-:Y:S05]  /*1d6a0*/  @P1 BRA `(.L_x_2441) ;  /* 0x0000000000481947 */ /* 0x000fea0003800000 */
[----:B--23--:R-:W-:Y:S01]  /*1d6b0*/  IADD3 R9, P1, R6, 0x40, RZ ;  /* 0x0000004006097810 */ /* 0x00cfe20007f3e0ff */
        /* <DEDUP_REMOVED lines=15> */
[----:B------:R4:W-:Y:S04]  /*1d7b0*/  @!P2 STG.E.128 desc[UR56][R8.64], RZ ;  /* 0x000000ff0800a986 */ /* 0x0009e8000c101d38 */
[----:B------:R4:W-:Y:S02]  /*1d7c0*/  @!P3 STG.E.128 desc[UR56][R8.64+0x80], RZ ;  /* 0x000080ff0800b986 */ /* 0x0009e4000c101d38 */
.L_x_2441:
[----:B------:R-:W-:Y:S05]  /*1d7d0*/  BSYNC B1 ;  /* 0x0000000000017941 */ /* 0x000fea0003800000 */
.L_x_2440:
        /* <DEDUP_REMOVED lines=19> */
.L_x_2432:
[----:B------:R-:W-:Y:S05]  /*1d910*/  BSYNC B0 ;  /* 0x0000000000007941 */ /* 0x000fea0003800000 */
.L_x_2423:
[----:B------:R-:W-:Y:S02]  /*1d920*/  ULDC UR4, c[0x0][0xc14] ;  /* 0x0003050000047ab9 */ /* 0x000fe40000000800 */
[----:B-1----:R-:W-:-:S13]  /*1d930*/  ISETP.GE.AND P0, PT, R195, UR4, PT ;  /* 0x00000004c3007c0c */ /* 0x002fda000bf06270 */
[----:B------:R-:W-:Y:S05]  /*1d940*/  @!P0 BRA `(.L_x_2442) ;  /* 0xfffffe3800288947 */ /* 0x000fea000383ffff */
[----:B------:R-:W-:Y:S05]  /*1d950*/  BRA `(.L_x_2205) ;  /* 0x0000006000b07947 */ /* 0x000fea0003800000 */
.L_x_2203:
        /* <DEDUP_REMOVED lines=22> */
[----:B------:R-:W-:-:S09]  /*1dac0*/  LOP3.LUT R6, R6, 0xfffffffe, RZ, 0xc0, !PT ;  /* 0xfffffffe06067812 */ /* 0x000fd200078ec0ff */
        /* <DEDUP_REMOVED lines=26> */
[----:B-1----:R-:W-:-:S04]  /*1dc70*/  SEL R0, R0, RZ, P0 ;  /* 0x000000ff00007207 */ /* 0x002fc80000000000 */
[----:B------:R-:W-:-:S05]  /*1dc80*/  IADD3 R0, R3, R0, RZ ;  /* 0x0000000003007210 */ /* 0x000fca0007ffe0ff */
        /* <DEDUP_REMOVED lines=10> */
.L_x_2447:
        /* <DEDUP_REMOVED lines=16> */
.L_x_2446:
[----:B------:R-:W-:Y:S05]  /*1de30*/  BSYNC B0 ;  /* 0x0000000000007941 */ /* 0x000fea0003800000 */
.L_x_2445:
[----:B-----5:R-:W1:Y:S01]  /*1de40*/  SHFL.UP PT, R0, R17, 0x1, RZ ;  /* 0x0420000011007989 */ /* 0x020e6200000e00ff */
[C---:B------:R-:W-:Y:S02]  /*1de50*/  ISETP.NE.AND P0, PT, R6.reuse, RZ, PT ;  /* 0x000000ff0600720c */ /* 0x040fe40003f05270 */
[----:B------:R-:W-:Y:S02]  /*1de60*/  ISETP.GE.U32.AND P1, PT, R6, 0x2, PT ;  /* 0x000000020600780c */ /* 0x000fe40003f26070 */
[----:B-1----:R-:W-:Y:S02]  /*1de70*/  SEL R0, R0, RZ, P0 ;  /* 0x000000ff00007207 */ /* 0x002fe40000000000 */
[----:B------:R-:W-:Y:S02]  /*1de80*/  ISETP.GE.U32.AND P0, PT, R6, 0x4, PT ;  /* 0x000000040600780c */ /* 0x000fe40003f06070 */
[----:B------:R-:W-:-:S05]  /*1de90*/  IADD3 R0, R17, R0, RZ ;  /* 0x0000000011007210 */ /* 0x000fca0007ffe0ff */
[----:B0-----:R-:W0:Y:S02]  /*1dea0*/  SHFL.UP PT, R2, R0, 0x2, RZ ;  /* 0x0440000000027989 */ /* 0x001e2400000e00ff */
        /* <DEDUP_REMOVED lines=18> */
.L_x_2443:
[----:B------:R-:W-:-:S05]  /*1dfd0*/  IADD3 R5, -R5, R4, RZ ;  /* 0x0000000405057210 */ /* 0x000fca0007ffe1ff */
        /* <DEDUP_REMOVED lines=14> */
[----:B0-----:R-:W-:-:S06]  /*1e0c0*/  IADD3 R11, R10, 0xffffffe, RZ ;  /* 0x0ffffffe0a0b7810 */ /* 0x001fcc0007ffe0ff */
[----:B------:R0:W1:Y:S01]  /*1e0d0*/  F2I.FTZ.U32.TRUNC.NTZ R3, R11 ;  /* 0x0000000b00037305 */ /* 0x000062000021f000 */
[----:B------:R-:W-:Y:S05]  /*1e0e0*/  @!P0 BRA `(.L_x_2448) ;  /* 0x0000000000088947 */ /* 0x000fea0003800000 */
[----:B------:R-:W-:-:S05]  /*1e0f0*/  VIADD R7, R4, 0xffffffff ;  /* 0xffffffff04077836 */ /* 0x000fca0000000000 */
[----:B------:R2:W3:Y:S02]  /*1e100*/  SHFL.IDX PT, R16, R0, R7, 0x1f ;  /* 0x00001f0700107589 */ /* 0x0004e400000e0000 */
.L_x_2448:
[----:B-12---:R-:W-:Y:S01]  /*1e110*/  IADD3 R0, RZ, -R3, RZ ;  /* 0x80000003ff007210 */ /* 0x006fe20007ffe0ff */
[----:B---3--:R-:W-:Y:S02]  /*1e120*/  IMAD R16, R16, UR4, R5 ;  /* 0x0000000410107c24 */ /* 0x008fe4000f8e0205 */
[----:B------:R-:W-:Y:S02]  /*1e130*/  IMAD.MOV.U32 R2, RZ, RZ, RZ ;  /* 0x000000ffff027224 */ /* 0x000fe400078e00ff */
[----:B------:R-:W-:-:S04]  /*1e140*/  IMAD R5, R0, R9, RZ ;  /* 0x0000000900057224 */ /* 0x000fc800078e02ff */
[----:B------:R-:W-:Y:S01]  /*1e150*/  IMAD.HI.U32 R2, R3, R5, R2 ;  /* 0x0000000503027227 */ /* 0x000fe200078e0002 */
[----:B------:R-:W-:Y:S02]  /*1e160*/  IADD3 R5, -R16, UR6, RZ ;  /* 0x0000000610057c10 */ /* 0x000fe4000fffe1ff */
[----:B------:R-:W-:Y:S02]  /*1e170*/  IABS R3, R6 ;  /* 0x0000000600037213 */ /* 0x000fe40000000000 */
[----:B------:R-:W-:Y:S02]  /*1e180*/  IABS R0, R5 ;  /* 0x0000000500007213 */ /* 0x000fe40000000000 */
[----:B------:R-:W-:-:S03]  /*1e190*/  IADD3 R3, RZ, -R3, RZ ;  /* 0x80000003ff037210 */ /* 0x000fc60007ffe0ff */
[----:B------:R-:W-:-:S04]  /*1e1a0*/  IMAD.HI.U32 R7, R2, R0, RZ ;  /* 0x0000000002077227 */ /* 0x000fc800078e00ff */
[----:B------:R-:W-:-:S05]  /*1e1b0*/  IMAD R0, R7, R3, R0 ;  /* 0x0000000307007224 */ /* 0x000fca00078e0200 */
[----:B------:R-:W-:-:S13]  /*1e1c0*/  ISETP.GT.U32.AND P0, PT, R9, R0, PT ;  /* 0x000000000900720c */ /* 0x000fda0003f04070 */
[----:B------:R-:W-:Y:S01]  /*1e1d0*/  @!P0 IADD3 R0, R0, -R9, RZ ;  /* 0x8000000900008210 */ /* 0x000fe20007ffe0ff */
[----:B------:R-:W-:-:S03]  /*1e1e0*/  @!P0 VIADD R7, R7, 0x1 ;  /* 0x0000000107078836 */ /* 0x000fc60000000000 */
[----:B------:R-:W-:Y:S02]  /*1e1f0*/  ISETP.GE.U32.AND P0, PT, R0, R9, PT ;  /* 0x000000090000720c */ /* 0x000fe40003f06070 */
[----:B------:R-:W-:-:S11]  /*1e200*/  LOP3.LUT R0, R5, R6, RZ, 0x3c, !PT ;  /* 0x0000000605007212 */ /* 0x000fd600078e3cff */
[----:B------:R-:W-:Y:S01]  /*1e210*/  @P0 VIADD R7, R7, 0x1 ;  /* 0x0000000107070836 */ /* 0x000fe20000000000 */
[----:B------:R-:W-:-:S13]  /*1e220*/  ISETP.GE.AND P0, PT, R0, RZ, PT ;  /* 0x000000ff0000720c */ /* 0x000fda0003f06270 */
[----:B------:R-:W-:Y:S02]  /*1e230*/  @!P0 IADD3 R7, -R7, RZ, RZ ;  /* 0x000000ff07078210 */ /* 0x000fe40007ffe1ff */
        /* <DEDUP_REMOVED lines=12> */
[----:B-1----:R-:W-:-:S06]  /*1e300*/  IADD3 R2, R9, 0xffffffe, RZ ;  /* 0x0ffffffe09027810 */ /* 0x002fcc0007ffe0ff */
[----:B------:R1:W2:Y:S02]  /*1e310*/  F2I.FTZ.U32.TRUNC.NTZ R3, R2 ;  /* 0x0000000200037305 */ /* 0x0002a4000021f000 */
[----:B-1----:R-:W-:Y:S01]  /*1e320*/  IMAD.MOV.U32 R2, RZ, RZ, RZ ;  /* 0x000000ffff027224 */ /* 0x002fe200078e00ff */
[----:B--2---:R-:W-:-:S05]  /*1e330*/  IADD3 R7, RZ, -R3, RZ ;  /* 0x80000003ff077210 */ /* 0x004fca0007ffe0ff */
[----:B------:R-:W-:-:S04]  /*1e340*/  IMAD R7, R7, R4, RZ ;  /* 0x0000000407077224 */ /* 0x000fc800078e02ff */
[----:B------:R-:W-:Y:S01]  /*1e350*/  IMAD.HI.U32 R3, R3, R7, R2 ;  /* 0x0000000703037227 */ /* 0x000fe200078e0002 */
[-C--:B------:R-:W-:Y:S02]  /*1e360*/  IABS R7, R8.reuse ;  /* 0x0000000800077213 */ /* 0x080fe40000000000 */
[----:B------:R-:W-:Y:S02]  /*1e370*/  LOP3.LUT R2, R5, R8, RZ, 0x3c, !PT ;  /* 0x0000000805027212 */ /* 0x000fe400078e3cff */
[----:B------:R-:W-:Y:S01]  /*1e380*/  IADD3 R7, RZ, -R7, RZ ;  /* 0x80000007ff077210 */ /* 0x000fe20007ffe0ff */
[----:B------:R-:W-:-:S04]  /*1e390*/  IMAD.HI.U32 R3, R3, R6, RZ ;  /* 0x0000000603037227 */ /* 0x000fc800078e00ff */
[----:B------:R-:W-:-:S05]  /*1e3a0*/  IMAD R7, R3, R7, R6 ;  /* 0x0000000703077224 */ /* 0x000fca00078e0206 */
[----:B------:R-:W-:-:S13]  /*1e3b0*/  ISETP.GT.U32.AND P0, PT, R4, R7, PT ;  /* 0x000000070400720c */ /* 0x000fda0003f04070 */
[----:B------:R-:W-:Y:S01]  /*1e3c0*/  @!P0 IADD3 R7, R7, -R4, RZ ;  /* 0x8000000407078210 */ /* 0x000fe20007ffe0ff */
[----:B------:R-:W-:-:S03]  /*1e3d0*/  @!P0 VIADD R3, R3, 0x1 ;  /* 0x0000000103038836 */ /* 0x000fc60000000000 */
[----:B------:R-:W-:-:S13]  /*1e3e0*/  ISETP.GE.U32.AND P0, PT, R7, R4, PT ;  /* 0x000000040700720c */ /* 0x000fda0003f06070 */
[----:B------:R-:W-:Y:S01]  /*1e3f0*/  @P0 VIADD R3, R3, 0x1 ;  /* 0x0000000103030836 */ /* 0x000fe20000000000 */
[----:B------:R-:W-:-:S13]  /*1e400*/  ISETP.GE.AND P0, PT, R2, RZ, PT ;  /* 0x000000ff0200720c */ /* 0x000fda0003f06270 */
[----:B------:R-:W-:Y:S02]  /*1e410*/  @!P0 IADD3 R3, -R3, RZ, RZ ;  /* 0x000000ff03038210 */ /* 0x000fe40007ffe1ff */
[----:B------:R-:W-:-:S13]  /*1e420*/  ISETP.NE.AND P0, PT, R8, RZ, PT ;  /* 0x000000ff0800720c */ /* 0x000fda0003f05270 */
[----:B------:R-:W-:Y:S02]  /*1e430*/  @!P0 LOP3.LUT R3, RZ, R8, RZ, 0x33, !PT ;  /* 0x00000008ff038212 */ /* 0x000fe400078e33ff */
[----:B------:R-:W-:-:S05]  /*1e440*/  IADD3 R8, -R8, RZ, RZ ;  /* 0x000000ff08087210 */ /* 0x000fca0007ffe1ff */
[----:B------:R-:W-:Y:S01]  /*1e450*/  IMAD R18, R3, R8, R0 ;  /* 0x0000000803127224 */ /* 0x000fe200078e0200 */
[----:B------:R-:W-:-:S05]  /*1e460*/  LOP3.LUT R0, RZ, R3, RZ, 0x33, !PT ;  /* 0x00000003ff007212 */ /* 0x000fca00078e33ff */
[----:B------:R-:W-:Y:S01]  /*1e470*/  IMAD.IADD R17, R17, 0x1, R0 ;  /* 0x0000000111117824 */ /* 0x000fe200078e0200 */
[----:B------:R-:W-:Y:S06]  /*1e480*/  BRA `(.L_x_2449) ;  /* 0x00000000000c7947 */ /* 0x000fec0003800000 */
.L_x_2444:
[----:B------:R-:W-:Y:S01]  /*1e490*/  MOV R17, RZ ;  /* 0x000000ff00117202 */ /* 0x000fe20000000f00 */
[----:B------:R-:W-:Y:S01]  /*1e4a0*/  IMAD.U32 R16, RZ, RZ, UR6 ;  /* 0x00000006ff107e24 */ /* 0x000fe2000f8e00ff */
[----:B------:R-:W-:-:S07]  /*1e4b0*/  MOV R18, RZ ;  /* 0x000000ff00127202 */ /* 0x000fce0000000f00 */
.L_x_2449:
        /* <DEDUP_REMOVED lines=20> */
[----:B------:R-:W-:Y:S01]  /*1e600*/  ULDC.64 UR36, c[0x0][0x198] ;  /* 0x0000660000247ab9 */ /* 0x000fe20000000a00 */
[----:B-1----:R-:W-:Y:S01]  /*1e610*/  LOP3.LUT R2, R2, 0xffffffbf, RZ, 0xc0, !PT ;  /* 0xffffffbf02027812 */ /* 0x002fe200078ec0ff */
[----:B------:R1:W-:Y:S01]  /*1e620*/  STL [R1+0x4], RZ ;  /* 0x000004ff01007387 */ /* 0x0003e20000100800 */
[----:B------:R-:W-:Y:S01]  /*1e630*/  MOV R0, 0x1 ;  /* 0x0000000100007802 */ /* 0x000fe20000000f00 */
[----:B------:R-:W-:Y:S01]  /*1e640*/  ULDC UR39, c[0x0][0xc] ;  /* 0x0000030000277ab9 */ /* 0x000fe20000000800 */
[----:B------:R-:W-:-:S03]  /*1e650*/  LOP3.LUT R2, R2, 0xfffffffd, RZ, 0xc0, !PT ;  /* 0xfffffffd02027812 */ /* 0x000fc600078ec0ff */
[----:B------:R1:W-:Y:S04]  /*1e660*/  STL [R1+0x10], R0 ;  /* 0x0000100001007387 */ /* 0x0003e80000100800 */
[----:B------:R1:W-:Y:S04]  /*1e670*/  STL [R1+0x30], RZ ;  /* 0x000030ff01007387 */ /* 0x0003e80000100800 */
[----:B------:R1:W-:Y:S04]  /*1e680*/  STL [R1], RZ ;  /* 0x000000ff01007387 */ /* 0x0003e80000100800 */
[----:B------:R1:W-:Y:S01]  /*1e690*/  STL [R1+0xc], R0 ;  /* 0x00000c0001007387 */ /* 0x0003e20000100800 */
[----:B--2---:R-:W-:-:S02]  /*1e6a0*/  R2UR UR4, R4 ;  /* 0x00000000040472ca */ /* 0x004fc400000e0000 */
[----:B------:R-:W2:Y:S11]  /*1e6b0*/  S2R R4, SR_TID.X ;  /* 0x0000000000047919 */ /* 0x000eb60000002100 */
[----:B------:R-:W-:Y:S01]  /*1e6c0*/  ULOP3.LUT UR38, UR4, 0x2, URZ, 0xfc, !UPT ;  /* 0x0000000204267892 */ /* 0x000fe2000f8efc3f */
[----:B--2---:R-:W-:-:S04]  /*1e6d0*/  LOP3.LUT R4, R4, 0x7f, RZ, 0xc0, !PT ;  /* 0x0000007f04047812 */ /* 0x004fc800078ec0ff */
[C---:B------:R-:W-:Y:S02]  /*1e6e0*/  ISETP.NE.AND P2, PT, R4.reuse, RZ, PT ;  /* 0x000000ff0400720c */ /* 0x040fe40003f45270 */
[----:B------:R-:W-:-:S11]  /*1e6f0*/  ISETP.NE.OR P0, PT, R4, RZ, !P1 ;  /* 0x000000ff0400720c */ /* 0x000fd60004f05670 */
[----:B------:R-:W-:-:S04]  /*1e700*/  @P2 LOP3.LUT R2, R2, 0x2, RZ, 0xfc, !PT ;  /* 0x0000000202022812 */ /* 0x000fc800078efcff */
[----:B------:R-:W-:-:S05]  /*1e710*/  @P0 LOP3.LUT R2, R2, 0x40, RZ, 0xfc, !PT ;  /* 0x0000004002020812 */ /* 0x000fca00078efcff */
[----:B------:R1:W-:Y:S02]  /*1e720*/  STL [R1+0x14], R2 ;  /* 0x0000140201007387 */ /* 0x0003e40000100800 */
.L_x_2540:
[----:B-12---:R-:W1:Y:S02]  /*1e730*/  LDC.64 R2, c[0x0][0xc60] ;  /* 0x00031800ff027b82 */ /* 0x006e640000000a00 */
[----:B-1----:R-:W-:-:S05]  /*1e740*/  IMAD.WIDE R2, R19, 0x4, R2 ;  /* 0x0000000413027825 */ /* 0x002fca00078e0202 */
[----:B0-----:R-:W2:Y:S01]  /*1e750*/  LDG.E R11, desc[UR56][R2.64] ;  /* 0x00000038020b7981 */ /* 0x001ea2000c1e1900 */
[----:B------:R-:W-:Y:S05]  /*1e760*/  YIELD ;  /* 0x0000000000007946 */ /* 0x000fea0003800000 */
[----:B------:R-:W-:Y:S01]  /*1e770*/  ULDC.64 UR4, c[0x0][0xa28] ;  /* 0x00028a0000047ab9 */ /* 0x000fe20000000a00 */
[----:B------:R-:W-:Y:S02]  /*1e780*/  CS2R R8, SRZ ;  /* 0x0000000000087805 */ /* 0x000fe4000001ff00 */
[----:B------:R-:W-:Y:S01]  /*1e790*/  ISETP.NE.U32.AND P0, PT, RZ, UR4, PT ;  /* 0x00000004ff007c0c */ /* 0x000fe2000bf05070 */
[----:B------:R-:W-:Y:S01]  /*1e7a0*/  ULDC.64 UR8, c[0x0][0xa08] ;  /* 0x0002820000087ab9 */ /* 0x000fe20000000a00 */
[----:B------:R-:W-:-:S02]  /*1e7b0*/  ULDC.64 UR10, c[0x0][0xa10] ;  /* 0x00028400000a7ab9 */ /* 0x000fc40000000a00 */
[----:B------:R-:W-:Y:S02]  /*1e7c0*/  ISETP.NE.AND.EX P0, PT, RZ, UR5, PT, P0 ;  /* 0x00000005ff007c0c */ /* 0x000fe4000bf05300 */
[----:B--2---:R-:W-:Y:S01]  /*1e7d0*/  SHF.R.S32.HI R0, RZ, 0x1f, R11 ;  /* 0x0000001fff007819 */ /* 0x004fe2000001140b */
[----:B------:R-:W-:-:S10]  /*1e7e0*/  IMAD.SHL.U32 R15, R11, 0x4, RZ ;  /* 0x000000040b0f7824 */ /* 0x000fd400078e00ff */
[C---:B------:R-:W-:Y:S01]  /*1e7f0*/  @P0 LEA R2, P1, R11.reuse, UR4, 0x2 ;  /* 0x000000040b020c11 */ /* 0x040fe2000f8210ff */
[----:B------:R-:W-:Y:S03]  /*1e800*/  STL [R1+0x20], R11 ;  /* 0x0000200b01007387 */ /* 0x000fe60000100800 */
[----:B------:R-:W-:Y:S01]  /*1e810*/  @P0 LEA.HI.X R3, R11, UR5, R0, 0x2, P1 ;  /* 0x000000050b030c11 */ /* 0x000fe200088f1400 */
[----:B------:R-:W-:-:S04]  /*1e820*/  ULDC.64 UR4, c[0x0][0xa18] ;  /* 0x0002860000047ab9 */ /* 0x000fc80000000a00 */
[----:B------:R0:W5:Y:S01]  /*1e830*/  @P0 LDG.E R8, desc[UR56][R2.64] ;  /* 0x0000003802080981 */ /* 0x000162000c1e1900 */
[----:B------:R-:W-:Y:S02]  /*1e840*/  ISETP.NE.U32.AND P0, PT, RZ, UR4, PT ;  /* 0x00000004ff007c0c */ /* 0x000fe4000bf05070 */
[----:B------:R-:W-:Y:S01]  /*1e850*/  SHF.L.U64.HI R14, R11, 0x2, R0 ;  /* 0x000000020b0e7819 */ /* 0x000fe20000010200 */
[----:B------:R-:W-:Y:S01]  /*1e860*/  STL [R1+0x28], R15 ;  /* 0x0000280f01007387 */ /* 0x000fe20000100800 */
[----:B------:R-:W-:Y:S01]  /*1e870*/  ISETP.NE.AND.EX P0, PT, RZ, UR5, PT, P0 ;  /* 0x00000005ff007c0c */ /* 0x000fe2000bf05300 */
[----:B------:R-:W-:Y:S02]  /*1e880*/  ULDC UR6, c[0x0][0x338] ;  /* 0x0000ce0000067ab9 */ /* 0x000fe40000000800 */
[----:B------:R-:W-:Y:S10]  /*1e890*/  STL [R1+0x2c], R14 ;  /* 0x00002c0e01007387 */ /* 0x000ff40000100800 */
[----:B------:R-:W-:-:S04]  /*1e8a0*/  @P0 IADD3 R12, P1, R15, UR4, RZ ;  /* 0x000000040f0c0c10 */ /* 0x000fc8000ff3e0ff */
[C---:B------:R-:W-:Y:S01]  /*1e8b0*/  @P0 IADD3.X R13, R14.reuse, UR5, RZ, P1, !PT ;  /* 0x000000050e0d0c10 */ /* 0x040fe20008ffe4ff */
[----:B------:R-:W-:Y:S02]  /*1e8c0*/  ULDC.64 UR4, c[0x0][0xa00] ;  /* 0x0002800000047ab9 */ /* 0x000fe40000000a00 */
[----:B------:R-:W-:Y:S02]  /*1e8d0*/  ISETP.NE.U32.AND P2, PT, RZ, UR4, PT ;  /* 0x00000004ff007c0c */ /* 0x000fe4000bf45070 */
[C---:B0-----:R-:W-:Y:S02]  /*1e8e0*/  IADD3 R2, P1, R15.reuse, UR4, RZ ;  /* 0x000000040f027c10 */ /* 0x041fe4000ff3e0ff */
[----:B------:R-:W-:Y:S02]  /*1e8f0*/  ISETP.NE.AND.EX P2, PT, RZ, UR5, PT, P2 ;  /* 0x00000005ff007c0c */ /* 0x000fe4000bf45320 */
[----:B------:R-:W-:Y:S01]  /*1e900*/  IADD3.X R3, R14, UR5, RZ, P1, !PT ;  /* 0x000000050e037c10 */ /* 0x000fe20008ffe4ff */
[----:B------:R-:W-:Y:S01]  /*1e910*/  ULDC UR4, c[0x0][0x288] ;  /* 0x0000a20000047ab9 */ /* 0x000fe20000000800 */
[----:B------:R-:W-:-:S02]  /*1e920*/  IADD3 R6, P1, R15, UR8, RZ ;  /* 0x000000080f067c10 */ /* 0x000fc4000ff3e0ff */
[----:B------:R-:W-:Y:S01]  /*1e930*/  MOV R10, UR4 ;  /* 0x00000004000a7c02 */ /* 0x000fe20008000f00 */
[----:B------:R-:W-:Y:S01]  /*1e940*/  ULDC.64 UR4, c[0x0][0x3f8] ;  /* 0x0000fe0000047ab9 */ /* 0x000fe20000000a00 */
[----:B------:R-:W-:-:S04]  /*1e950*/  IADD3.X R7, R14, UR9, RZ, P1, !PT ;  /* 0x000000090e077c10 */ /* 0x000fc80008ffe4ff */
[----:B------:R0:W5:Y:S04]  /*1e960*/  @P0 LDG.E R10, desc[UR56][R12.64] ;  /* 0x000000380c0a0981 */ /* 0x000168000c1e1900 */
[----:B------:R-:W2:Y:S01]  /*1e970*/  @P2 LDG.E R9, desc[UR56][R2.64] ;  /* 0x0000003802092981 */ /* 0x000ea2000c1e1900 */
[----:B------:R-:W-:Y:S01]  /*1e980*/  UISETP.NE.U32.AND UP0, UPT, UR4, URZ, UPT ;  /* 0x0000003f0400728c */ /* 0x000fe2000bf05070 */
[----:B------:R-:W-:Y:S02]  /*1e990*/  IADD3 R4, P1, R15, UR10, RZ ;  /* 0x0000000a0f047c10 */ /* 0x000fe4000ff3e0ff */
[----:B------:R-:W-:Y:S01]  /*1e9a0*/  ULDC UR4, c[0x0][0x404] ;  /* 0x0001010000047ab9 */ /* 0x000fe20000000800 */
[----:B------:R-:W-:Y:S01]  /*1e9b0*/  UISETP.NE.AND.EX UP0, UPT, UR5, URZ, UPT, UP0 ;  /* 0x0000003f0500728c */ /* 0x000fe2000bf05300 */
[----:B------:R-:W-:-:S02]  /*1e9c0*/  IADD3.X R5, R14, UR11, RZ, P1, !PT ;  /* 0x0000000b0e057c10 */ /* 0x000fc40008ffe4ff */
[----:B------:R-:W-:Y:S01]  /*1e9d0*/  ISETP.NE.U32.AND P1, PT, RZ, UR8, PT ;  /* 0x00000008ff007c0c */ /* 0x000fe2000bf25070 */
[----:B------:R-:W-:Y:S01]  /*1e9e0*/  USEL UR4, UR4, 0x1, UP0 ;  /* 0x0000000104047887 */ /* 0x000fe20008000000 */
[----:B------:R-:W-:Y:S02]  /*1e9f0*/  ULDC UR5, c[0x0][0x2e0] ;  /* 0x0000b80000057ab9 */ /* 0x000fe40000000800 */
[----:B------:R-:W-:Y:S01]  /*1ea00*/  ISETP.NE.AND.EX P3, PT, RZ, UR9, PT, P1 ;  /* 0x00000009ff007c0c */ /* 0x000fe2000bf65310 */
[----:B------:R-:W-:Y:S01]  /*1ea10*/  UIMAD UR4, UR4, UR5, URZ ;  /* 0x00000005040472a4 */ /* 0x000fe2000f8e023f */
[----:B------:R-:W-:Y:S01]  /*1ea20*/  ISETP.NE.U32.AND P1, PT, RZ, UR10, PT ;  /* 0x0000000aff007c0c */ /* 0x000fe2000bf25070 */
[----:B------:R-:W-:-:S03]  /*1ea30*/  IMAD.U32 R0, RZ, RZ, UR6 ;  /* 0x00000006ff007e24 */ /* 0x000fc6000f8e00ff */
[----:B------:R-:W-:Y:S01]  /*1ea40*/  ISETP.NE.AND.EX P1, PT, RZ, UR11, PT, P1 ;  /* 0x0000000bff007c0c */ /* 0x000fe2000bf25310 */
[----:B--2---:R1:W-:Y:S02]  /*1ea50*/  STL [R1+0x34], R9 ;  /* 0x0000340901007387 */ /* 0x0043e40000100800 */
[----:B-1----:R-:W-:Y:S01]  /*1ea60*/  MOV R9, UR4 ;  /* 0x0000000400097c02 */ /* 0x002fe20008000f00 */
[----:B0-----:R-:W-:Y:S09]  /*1ea70*/  @P0 BRA `(.L_x_2451) ;  /* 0x0000000000100947 */ /* 0x001ff20003800000 */
[----:B------:R-:W-:Y:S05]  /*1ea80*/  @!P2 BRA `(.L_x_2451) ;  /* 0x00000000000ca947 */ /* 0x000fea0003800000 */
[----:B-----5:R-:W2:Y:S04]  /*1ea90*/  LDG.E R10, desc[UR56][R2.64] ;  /* 0x00000038020a7981 */ /* 0x020ea8000c1e1900 */
[----:B------:R-:W2:Y:S02]  /*1eaa0*/  LDG.E R2, desc[UR56][R2.64+0x4] ;  /* 0x0000043802027981 */ /* 0x000ea4000c1e1900 */
[----:B--2---:R-:W-:-:S07]  /*1eab0*/  IMAD.IADD R10, R2, 0x1, -R10 ;  /* 0x00000001020a7824 */ /* 0x004fce00078e0a0a */
.L_x_2451:
[----:B------:R-:W-:Y:S01]  /*1eac0*/  MOV R2, RZ ;  /* 0x000000ff00027202 */ /* 0x000fe20000000f00 */
[----:B------:R-:W-:Y:S01]  /*1ead0*/  IMAD.MOV.U32 R20, RZ, RZ, RZ ;  /* 0x000000ffff147224 */ /* 0x000fe200078e00ff */
[----:B------:R-:W-:-:S04]  /*1eae0*/  ULDC.64 UR4, c[0x0][0xa20] ;  /* 0x0002880000047ab9 */ /* 0x000fc80000000a00 */
[----:B------:R-:W2:Y:S04]  /*1eaf0*/  @P3 LDG.E R2, desc[UR56][R6.64] ;  /* 0x0000003806023981 */ /* 0x000ea8000c1e1900 */
[----:B------:R0:W5:Y:S01]  /*1eb00*/  @P1 LDG.E R20, desc[UR56][R4.64] ;  /* 0x0000003804141981 */ /* 0x000162000c1e1900 */
[----:B------:R-:W-:-:S04]  /*1eb10*/  ISETP.NE.U32.AND P0, PT, RZ, UR4, PT ;  /* 0x00000004ff007c0c */ /* 0x000fc8000bf05070 */
[----:B------:R-:W-:Y:S02]  /*1eb20*/  ISETP.NE.AND.EX P0, PT, RZ, UR5, PT, P0 ;  /* 0x00000005ff007c0c */ /* 0x000fe4000bf05300 */
[----:B--2--5:R-:W-:-:S05]  /*1eb30*/  IADD3 R2, R2, R8, RZ ;  /* 0x0000000802027210 */ /* 0x024fca0007ffe0ff */
[----:B------:R0:W-:Y:S06]  /*1eb40*/  STL [R1+0x8], R2 ;  /* 0x0000080201007387 */ /* 0x0001ec0000100800 */
[----:B------:R-:W-:Y:S05]  /*1eb50*/  @!P0 BRA `(.L_x_2452) ;  /* 0x0000000000108947 */ /* 0x000fea0003800000 */
[----:B0-----:R-:W-:-:S04]  /*1eb60*/  IADD3 R2, P0, R15, UR4, RZ ;  /* 0x000000040f027c10 */ /* 0x001fc8000ff1e0ff */
[----:B------:R-:W-:-:S05]  /*1eb70*/  IADD3.X R3, R14, UR5, RZ, P0, !PT ;  /* 0x000000050e037c10 */ /* 0x000fca00087fe4ff */
[----:B------:R1:W5:Y:S01]  /*1eb80*/  LDG.E R9, desc[UR56][R2.64] ;  /* 0x0000003802097981 */ /* 0x000362000c1e1900 */
[----:B------:R-:W-:Y:S05]  /*1eb90*/  BRA `(.L_x_2453) ;  /* 0x0000000000107947 */ /* 0x000fea0003800000 */
.L_x_2452:
[----:B------:R-:W-:Y:S05]  /*1eba0*/  @!P3 BRA `(.L_x_2453) ;  /* 0x00000000000cb947 */ /* 0x000fea0003800000 */
[----:B------:R-:W2:Y:S04]  /*1ebb0*/  LDG.E R9, desc[UR56][R6.64] ;  /* 0x0000003806097981 */ /* 0x000ea8000c1e1900 */
[----:B------:R-:W2:Y:S02]  /*1ebc0*/  LDG.E R6, desc[UR56][R6.64+0x4] ;  /* 0x0000043806067981 */ /* 0x000ea4000c1e1900 */
[----:B--2---:R-:W-:-:S07]  /*1ebd0*/  IMAD.IADD R9, R6, 0x1, -R9 ;  /* 0x0000000106097824 */ /* 0x004fce00078e0a09 */
.L_x_2453:
[----:B01----:R-:W2:Y:S01]  /*1ebe0*/  @P1 LDG.E R2, desc[UR56][R4.64] ;  /* 0x0000003804021981 */ /* 0x003ea2000c1e1900 */
[----:B-----5:R-:W-:-:S03]  /*1ebf0*/  IADD3 R9, -R8, R9, RZ ;  /* 0x0000000908097210 */ /* 0x020fc60007ffe1ff */
[----:B------:R-:W2:Y:S01]  /*1ec00*/  @P1 LDG.E R4, desc[UR56][R4.64+0x4] ;  /* 0x0000043804041981 */ /* 0x000ea2000c1e1900 */
[----:B------:R-:W-:Y:S01]  /*1ec10*/  LEA R3, R17, 0xff, 0x7 ;  /* 0x000000ff11037811 */ /* 0x000fe200078e38ff */
[----:B------:R-:W-:Y:S01]  /*1ec20*/  BSSY B0, `(.L_x_2454) ;  /* 0x00000f5000007945 */ /* 0x000fe20003800000 */
[----:B------:R-:W-:Y:S01]  /*1ec30*/  PLOP3.LUT P2, PT, PT, PT, PT, 0x80, 0x0 ;  /* 0x000000000000781c */ /* 0x000fe20003f4f070 */
[----:B--2---:R-:W-:-:S05]  /*1ec40*/  @P1 IMAD.IADD R0, R4, 0x1, -R2 ;  /* 0x0000000104001824 */ /* 0x004fca00078e0a02 */
[----:B------:R-:W-:-:S04]  /*1ec50*/  IADD3 R2, R9, R0, RZ ;  /* 0x0000000009027210 */ /* 0x000fc80007ffe0ff */
[C---:B------:R-:W-:Y:S01]  /*1ec60*/  IADD3 R3, R2.reuse, R3, -R10 ;  /* 0x0000000302037210 */ /* 0x040fe20007ffe80a */
[----:B------:R-:W-:-:S05]  /*1ec70*/  VIADD R2, R2, 0x7f ;  /* 0x0000007f02027836 */ /* 0x000fca0000000000 */
[----:B------:R-:W-:-:S04]  /*1ec80*/  SHF.R.S32.HI R4, RZ, 0x1f, R2 ;  /* 0x0000001fff047819 */ /* 0x000fc80000011402 */
[----:B------:R-:W-:Y:S02]  /*1ec90*/  LEA.HI R4, R4, R2, RZ, 0x7 ;  /* 0x0000000204047211 */ /* 0x000fe400078f38ff */
[----:B------:R-:W-:-:S04]  /*1eca0*/  SHF.R.S32.HI R2, RZ, 0x1f, R3 ;  /* 0x0000001fff027819 */ /* 0x000fc80000011403 */
[----:B------:R-:W-:Y:S02]  /*1ecb0*/  LEA.HI R2, R2, R3, RZ, 0x7 ;  /* 0x0000000302027211 */ /* 0x000fe400078f38ff */
[----:B------:R-:W-:Y:S02]  /*1ecc0*/  SHF.R.S32.HI R4, RZ, 0x7, R4 ;  /* 0x00000007ff047819 */ /* 0x000fe40000011404 */
[----:B------:R-:W-:-:S04]  /*1ecd0*/  SHF.R.S32.HI R2, RZ, 0x7, R2 ;  /* 0x00000007ff027819 */ /* 0x000fc80000011402 */
[----:B------:R-:W-:-:S04]  /*1ece0*/  VIMNMX R6, R4, R2, PT ;  /* 0x0000000204067248 */ /* 0x000fc80003fe0100 */
[----:B------:R-:W-:Y:S01]  /*1ecf0*/  LEA R2, R6, -R9, 0x7 ;  /* 0x8000000906027211 */ /* 0x000fe200078e38ff */
[----:B------:R-:W-:-:S03]  /*1ed00*/  IMAD.MOV R9, RZ, RZ, -R9 ;  /* 0x000000ffff097224 */ /* 0x000fc600078e0a09 */
[----:B------:R-:W-:Y:S02]  /*1ed10*/  VIMNMX R0, R2, R0, PT ;  /* 0x0000000002007248 */ /* 0x000fe40003fe0100 */
[----:B------:R-:W-:-:S04]  /*1ed20*/  VIMNMX R9, RZ, R9, !PT ;  /* 0x00000009ff097248 */ /* 0x000fc80007fe0100 */
[----:B------:R-:W-:Y:S02]  /*1ed30*/  ISETP.GT.AND P0, PT, R0, R9, PT ;  /* 0x000000090000720c */ /* 0x000fe40003f04270 */
[----:B------:R-:W-:-:S11]  /*1ed40*/  SHF.R.U32.HI R3, RZ, 0x7, R9 ;  /* 0x00000007ff037819 */ /* 0x000fd60000011609 */
[----:B------:R-:W-:-:S04]  /*1ed50*/  @P0 IADD3 R0, R0, 0x7f, RZ ;  /* 0x0000007f00000810 */ /* 0x000fc80007ffe0ff */
[----:B------:R-:W-:Y:S01]  /*1ed60*/  @P0 SHF.R.S32.HI R2, RZ, 0x1f, R0 ;  /* 0x0000001fff020819 */ /* 0x000fe20000011400 */
[----:B------:R0:W-:Y:S03]  /*1ed70*/  STL [R1+0x24], R6 ;  /* 0x0000240601007387 */ /* 0x0001e60000100800 */
[----:B------:R-:W-:Y:S01]  /*1ed80*/  @P0 LEA.HI R2, R2, R0, RZ, 0x7 ;  /* 0x0000000002020211 */ /* 0x000fe200078f38ff */
[----:B------:R-:W-:-:S03]  /*1ed90*/  IMAD.MOV.U32 R5, RZ, RZ, R3 ;  /* 0x000000ffff057224 */ /* 0x000fc600078e0003 */
[----:B------:R-:W-:-:S04]  /*1eda0*/  @P0 SHF.R.S32.HI R5, RZ, 0x7, R2 ;  /* 0x00000007ff050819 */ /* 0x000fc80000011402 */
[----:B------:R-:W-:-:S13]  /*1edb0*/  ISETP.GT.AND P0, PT, R5, R3, PT ;  /* 0x000000030500720c */ /* 0x000fda0003f04270 */
        /* <DEDUP_REMOVED lines=11> */
.L_x_2607:
[----:B------:R-:W-:-:S03]  /*1ee70*/  UMOV UR4, 0xffffffff ;  /* 0xffffffff00047882 */ /* 0x000fc60000000000 */
[----:B------:R-:W-:Y:S05]  /*1ee80*/  BRA.DIV UR4, `(.L_x_2457) ;  /* 0x0000005e04107947 */ /* 0x000fea000b800000 */
[----:B------:R-:W-:-:S13]  /*1ee90*/  ELECT P6, URZ, PT ;  /* 0x00000000003f782f */ /* 0x000fda00038c0000 */
.L_x_2610:
[----:B------:R-:W2:Y:S01]  /*1eea0*/  LDL R4, [R1+0x30] ;  /* 0x0000300001047983 */ /* 0x000ea20000100800 */
[----:B------:R-:W-:Y:S01]  /*1eeb0*/  MOV R7, 0x400 ;  /* 0x0000040000077802 */ /* 0x000fe20000000f00 */
[----:B------:R-:W-:Y:S01]  /*1eec0*/  BSSY B1, `(.L_x_2458) ;  /* 0x000000a000017945 */ /* 0x000fe20003800000 */
[----:B--2---:R-:W-:-:S05]  /*1eed0*/  VIADD R4, R4, 0x1 ;  /* 0x0000000104047836 */ /* 0x004fca0000000000 */
[----:B------:R-:W-:-:S04]  /*1eee0*/  LEA.HI R6, R4, R4, RZ, 0x1 ;  /* 0x0000000404067211 */ /* 0x000fc800078f08ff */
[----:B------:R-:W-:-:S04]  /*1eef0*/  LOP3.LUT R6, R6, 0xfffffffe, RZ, 0xc0, !PT ;  /* 0xfffffffe06067812 */ /* 0x000fc800078ec0ff */
[----:B------:R-:W-:Y:S02]  /*1ef00*/  IADD3 R6, R4, -R6, RZ ;  /* 0x8000000604067210 */ /* 0x000fe40007ffe0ff */
[----:B------:R-:W0:Y:S02]  /*1ef10*/  S2R R4, SR_CgaCtaId ;  /* 0x0000000000047919 */ /* 0x000e240000008800 */
[----:B------:R-:W-:Y:S02]  /*1ef20*/  SHF.L.U32 R6, R6, 0x1f, RZ ;  /* 0x0000001f06067819 */ /* 0x000fe400000006ff */
[----:B0-----:R-:W-:-:S04]  /*1ef30*/  LEA R4, R4, R7, 0x18 ;  /* 0x0000000704047211 */ /* 0x001fc800078ec0ff */
[----:B------:R-:W0:Y:S02]  /*1ef40*/  SYNCS.PHASECHK.TRANS64.TRYWAIT P0, [R4+URZ+0x34820], R6 ;  /* 0x03482006040075a7 */ /* 0x000e24000800017f */
[----:B0-----:R-:W-:Y:S05]  /*1ef50*/  @!P0 BRA `(.L_x_2459) ;  /* 0x0000005800fc8947 */ /* 0x001fea0003800000 */
.L_x_2611:
[----:B------:R-:W-:Y:S05]  /*1ef60*/  BSYNC B1 ;  /* 0x0000000000017941 */ /* 0x000fea0003800000 */
.L_x_2458:
        /* <DEDUP_REMOVED lines=8> */
.L_x_2612:
        /* <DEDUP_REMOVED lines=11> */
.L_x_2463:
        /* <DEDUP_REMOVED lines=30> */
.L_x_2613:
        /* <DEDUP_REMOVED lines=8> */
.L_x_2465:
        /* <DEDUP_REMOVED lines=26> */
.L_x_2461:
[----:B------:R-:W-:Y:S05]  /*1f4a0*/  BSYNC B1 ;  /* 0x0000000000017941 */ /* 0x000fea0003800000 */
.L_x_2460:
        /* <DEDUP_REMOVED lines=13> */
[C---:B------:R-:W-:Y:S01]  /*1f580*/  IMAD R6, R5.reuse, 0x80, R20 ;  /* 0x0000008005067824 */ /* 0x040fe200078e0214 */
[----:B------:R-:W-:-:S03]  /*1f590*/  IADD3 R5, R5, -0x1, RZ ;  /* 0xffffffff05057810 */ /* 0x000fc60007ffe0ff */
[----:B------:R-:W-:-:S07]  /*1f5a0*/  VIADD R6, R6, 0xffffff00 ;  /* 0xffffff0006067836 */ /* 0x000fce0000000000 */
.L_x_2472:
        /* <DEDUP_REMOVED lines=9> */
.L_x_2614:
        /* <DEDUP_REMOVED lines=11> */
.L_x_2469:
        /* <DEDUP_REMOVED lines=28> */
.L_x_2615:
        /* <DEDUP_REMOVED lines=8> */
.L_x_2471:
        /* <DEDUP_REMOVED lines=22> */
.L_x_2467:
[----:B------:R-:W-:Y:S05]  /*1fa90*/  BSYNC B1 ;  /* 0x0000000000017941 */ /* 0x000fea0003800000 */
.L_x_2466:
        /* <DEDUP_REMOVED lines=13> */
.L_x_2455:
[----:B------:R-:W-:Y:S05]  /*1fb70*/  BSYNC B0 ;  /* 0x0000000000007941 */ /* 0x000fea0003800000 */
.L_x_2454:
        /* <DEDUP_REMOVED lines=13> */
[----:B------:R-:W1:Y:S08]  /*1fc50*/  FLO.U32 R0, UR4 ;  /* 0x0000000400007d00 */ /* 0x000e7000080e0000 */
        /* <DEDUP_REMOVED lines=9> */
.L_x_2474:
        /* <DEDUP_REMOVED lines=17> */
[----:B------:R-:W-:Y:S01]  /*1fe00*/  MOV R11, UR5 ;  /* 0x00000005000b7c02 */ /* 0x000fe20008000f00 */
[----:B0-----:R-:W-:Y:S01]  /*1fe10*/  IMAD.MOV.U32 R8, RZ, RZ, 0x70 ;  /* 0x00000070ff087424 */ /* 0x001fe200078e00ff */
[----:B------:R-:W-:Y:S01]  /*1fe20*/  MOV R12, 0x1 ;  /* 0x00000001000c7802 */ /* 0x000fe20000000f00 */
[----:B------:R-:W-:-:S07]  /*1fe30*/  IMAD.MOV.U32 R13, RZ, RZ, RZ ;  /* 0x000000ffff0d7224 */ /* 0x000fce00078e00ff */
[----:B------:R-:W-:-:S07]  /*1fe40*/  LEPC R20, `(.L_x_2476) ;  /* 0x000000001014794e */ /* 0x000fce0000000000 */
[----:B-1----:R-:W-:Y:S05]  /*1fe50*/  CALL.ABS.NOINC R2 ;  /* 0x0000000002007343 */ /* 0x002fea0003c00000 */
.L_x_2476:
        /* <DEDUP_REMOVED lines=14> */
[----:B------:R-:W-:Y:S01]  /*1ff40*/  MOV R11, UR5 ;  /* 0x00000005000b7c02 */ /* 0x000fe20008000f00 */
[----:B0-----:R-:W-:Y:S01]  /*1ff50*/  IMAD.MOV.U32 R8, RZ, RZ, 0x70 ;  /* 0x00000070ff087424 */ /* 0x001fe200078e00ff */
[----:B------:R-:W-:Y:S01]  /*1ff60*/  MOV R12, 0x1 ;  /* 0x00000001000c7802 */ /* 0x000fe20000000f00 */
[----:B-1----:R-:W-:-:S07]  /*1ff70*/  IMAD.MOV.U32 R13, RZ, RZ, RZ ;  /* 0x000000ffff0d7224 */ /* 0x002fce00078e00ff */
[----:B------:R-:W-:-:S07]  /*1ff80*/  LEPC R20, `(.L_x_2478) ;  /* 0x000000001014794e */ /* 0x000fce0000000000 */
[----:B--2---:R-:W-:Y:S05]  /*1ff90*/  CALL.ABS.NOINC R2 ;  /* 0x0000000002007343 */ /* 0x004fea0003c00000 */
.L_x_2478:
        /* <DEDUP_REMOVED lines=16> */
.L_x_2477:
        /* <DEDUP_REMOVED lines=19> */
[----:B------:R-:W-:Y:S02]  /*201d0*/  PLOP3.LUT P1, PT, P6, PT, PT, 0x8, 0x0 ;  /* 0x000000000000781c */ /* 0x000fe4000372e170 */
[----:B-1----:R-:W-:Y:S02]  /*201e0*/  LEA R3, R17, R4, 0x7 ;  /* 0x0000000411037211 */ /* 0x002fe400078e38ff */
[----:B------:R-:W1:Y:S02]  /*201f0*/  LDC R4, c[0x0][0x428] ;  /* 0x00010a00ff047b82 */ /* 0x000e640000000800 */
[----:B-1----:R-:W-:Y:S01]  /*20200*/  ISETP.NE.AND P0, PT, R4, 0x1, PT ;  /* 0x000000010400780c */ /* 0x002fe20003f05270 */
[----:B------:R-:W-:-:S12]  /*20210*/  IMAD.MOV.U32 R4, RZ, RZ, R18 ;  /* 0x000000ffff047224 */ /* 0x000fd800078e0012 */
[----:B------:R-:W1:Y:S08]  /*20220*/  @P0 LDC R5, c[0x0][0x42c] ;  /* 0x00010b00ff050b82 */ /* 0x000e700000000800 */
[----:B------:R-:W2:Y:S01]  /*20230*/  @P0 LDC R2, c[0x0][0x430] ;  /* 0x00010c00ff020b82 */ /* 0x000ea20000000800 */
[----:B-1----:R-:W-:-:S05]  /*20240*/  @P0 IMAD.HI.U32 R5, R18, R5, RZ ;  /* 0x0000000512050227 */ /* 0x002fca00078e00ff */
[----:B--2---:R-:W-:Y:S02]  /*20250*/  @P0 SHF.R.U32.HI R4, RZ, R2, R5 ;  /* 0x00000002ff040219 */ /* 0x004fe40000011605 */
[----:B------:R-:W-:-:S04]  /*20260*/  ISETP.NE.U32.AND P0, PT, RZ, UR4, PT ;  /* 0x00000004ff007c0c */ /* 0x000fc8000bf05070 */
[----:B------:R-:W-:-:S04]  /*20270*/  ISETP.NE.AND.EX P0, PT, RZ, UR5, PT, P0 ;  /* 0x00000005ff007c0c */ /* 0x000fc8000bf05300 */
[----:B------:R-:W-:-:S09]  /*20280*/  SEL R2, R6, RZ, !P0 ;  /* 0x000000ff06027207 */ /* 0x000fd20004000000 */
.L_x_2479:
        /* <DEDUP_REMOVED lines=16> */
.L_x_2480:
        /* <DEDUP_REMOVED lines=15> */
.L_x_2481:
        /* <DEDUP_REMOVED lines=10> */
[----:B0-----:R-:W0:Y:S01]  /*20520*/  LDC.64 R8, c[0x0][0x3f8] ;  /* 0x0000fe00ff087b82 */ /* 0x001e220000000a00 */
[----:B------:R-:W-:Y:S02]  /*20530*/  ULDC.64 UR4, c[0x0][0xa08] ;  /* 0x0002820000047ab9 */ /* 0x000fe40000000a00 */
[----:B0-----:R-:W-:Y:S01]  /*20540*/  LOP3.LUT P0, RZ, R8, UR4, RZ, 0xfc, !PT ;  /* 0x0000000408ff7c12 */ /* 0x001fe2000f80fcff */
[----:B------:R-:W-:-:S03]  /*20550*/  UMOV UR4, 0xffffffff ;  /* 0xffffffff00047882 */ /* 0x000fc60000000000 */
[----:B------:R-:W-:-:S04]  /*20560*/  LOP3.LUT P0, RZ, R9, UR5, RZ, 0xfc, P0 ;  /* 0x0000000509ff7c12 */ /* 0x000fc8000800fcff */
[----:B-----5:R-:W-:Y:S02]  /*20570*/  SEL R6, R0, RZ, !P0 ;  /* 0x000000ff00067207 */ /* 0x020fe40004000000 */
[----:B--2---:R-:W-:Y:S01]  /*20580*/  IADD3 R5, R5, -0x1, RZ ;  /* 0xffffffff05057810 */ /* 0x004fe20007ffe0ff */
[----:B------:R-:W-:Y:S06]  /*20590*/  BRA.DIV UR4, `(.L_x_2482) ;  /* 0x0000004604d07947 */ /* 0x000fec000b800000 */
.L_x_2618:
[----:B------:R-:W-:Y:S01]  /*205a0*/  UMOV UR4, 0xffffffff ;  /* 0xffffffff00047882 */ /* 0x000fe20000000000 */
[----:B------:R-:W-:Y:S02]  /*205b0*/  SHF.R.S32.HI R17, RZ, 0x1f, R0 ;  /* 0x0000001fff117819 */ /* 0x000fe40000011400 */
[----:B------:R-:W-:Y:S05]  /*205c0*/  BRA.DIV UR4, `(.L_x_2483) ;  /* 0x0000004604f87947 */ /* 0x000fea000b800000 */
[----:B------:R-:W-:-:S13]  /*205d0*/  ELECT P6, URZ, PT ;  /* 0x00000000003f782f */ /* 0x000fda00038c0000 */
.L_x_2621:
[----:B------:R-:W-:Y:S05]  /*205e0*/  @!P6 BRA `(.L_x_2484) ;  /* 0x000000040024e947 */ /* 0x000fea0003800000 */
[----:B------:R-:W-:-:S04]  /*205f0*/  ISETP.NE.U32.AND P0, PT, R8, RZ, PT ;  /* 0x000000ff0800720c */ /* 0x000fc80003f05070 */
[----:B------:R-:W-:-:S13]  /*20600*/  ISETP.NE.AND.EX P0, PT, R9, RZ, PT, P0 ;  /* 0x000000ff0900720c */ /* 0x000fda0003f05300 */
[----:B------:R-:W-:Y:S05]  /*20610*/  @!P0 BRA `(.L_x_2485) ;  /* 0x0000000000448947 */ /* 0x000fea0003800000 */
[----:B------:R-:W0:Y:S01]  /*20620*/  LDC R11, c[0x0][0x41c] ;  /* 0x00010700ff0b7b82 */ /* 0x000e220000000800 */
[----:B------:R-:W-:Y:S01]  /*20630*/  ULDC.64 UR4, c[0x0][0x408] ;  /* 0x0001020000047ab9 */ /* 0x000fe20000000a00 */
[----:B0-----:R-:W-:-:S13]  /*20640*/  ISETP.NE.AND P0, PT, R11, 0x1, PT ;  /* 0x000000010b00780c */ /* 0x001fda0003f05270 */
[----:B------:R-:W0:Y:S02]  /*20650*/  @P0 LDC.64 R6, c[0x0][0x420] ;  /* 0x00010800ff060b82 */ /* 0x000e240000000a00 */
[----:B0-----:R-:W-:-:S04]  /*20660*/  @P0 IMAD.HI.U32 R10, R5, R6, RZ ;  /* 0x00000006050a0227 */ /* 0x001fc800078e00ff */
        /* <DEDUP_REMOVED lines=9> */
[----:B------:R-:W-:-:S04]  /*20700*/  LEA R10, P0, R6, R8, 0x2 ;  /* 0x00000008060a7211 */ /* 0x000fc800078010ff */
[----:B------:R-:W-:-:S05]  /*20710*/  LEA.HI.X R11, R6, R9, R7, 0x2, P0 ;  /* 0x00000009060b7211 */ /* 0x000fca00000f1407 */
[----:B------:R0:W5:Y:S04]  /*20720*/  LDG.E R6, desc[UR56][R10.64] ;  /* 0x000000380a067981 */ /* 0x000168000c1e1900 */
.L_x_2485:
[----:B------:R-:W2:Y:S01]  /*20730*/  LDL R7, [R1] ;  /* 0x0000000001077983 */ /* 0x000ea20000100800 */
[----:B0-----:R-:W-:-:S03]  /*20740*/  MOV R11, 0x400 ;  /* 0x00000400000b7802 */ /* 0x001fc60000000f00 */
[----:B------:R-:W3:Y:S01]  /*20750*/  LDL R10, [R1+0xc] ;  /* 0x00000c00010a7983 */ /* 0x000ee20000100800 */
[----:B------:R-:W0:Y:S02]  /*20760*/  S2R R12, SR_CgaCtaId ;  /* 0x00000000000c7919 */ /* 0x000e240000008800 */
[----:B0-----:R-:W-:-:S04]  /*20770*/  LEA R11, R12, R11, 0x18 ;  /* 0x0000000b0c0b7211 */ /* 0x001fc800078ec0ff */
[----:B--2---:R-:W-:Y:S02]  /*20780*/  LEA R7, R7, R11, 0x3 ;  /* 0x0000000b07077211 */ /* 0x004fe400078e18ff */
[----:B---3--:R-:W-:-:S04]  /*20790*/  SHF.L.U32 R10, R10, 0x1f, RZ ;  /* 0x0000001f0a0a7819 */ /* 0x008fc800000006ff */
[----:B------:R-:W0:Y:S02]  /*207a0*/  SYNCS.PHASECHK.TRANS64.TRYWAIT P0, [R7+URZ+0x34840], R10 ;  /* 0x0348400a070075a7 */ /* 0x000e24000800017f */
[----:B0-----:R-:W-:Y:S05]  /*207b0*/  @!P0 BRA `(.L_x_2486) ;  /* 0x00000044009c8947 */ /* 0x001fea0003800000 */
.L_x_2622:
        /* <DEDUP_REMOVED lines=11> */
.L_x_2487:
        /* <DEDUP_REMOVED lines=33> */
.L_x_2484:
        /* <DEDUP_REMOVED lines=17> */
[----:B------:R-:W-:Y:S01]  /*20b90*/  UMOV UR15, 0x12f00000 ;  /* 0x12f00000000f7882 */ /* 0x000fe20000000000 */
[----:B------:R-:W-:Y:S01]  /*20ba0*/  @P0 MOV R7, 0xc000 ;  /* 0x0000c00000070802 */ /* 0x000fe20000000f00 */
        /* <DEDUP_REMOVED lines=23> */
[----:B------:R-:W-:-:S04]  /*20d20*/  LOP3.LUT R2, R2, 0xfffffffe, RZ, 0xc0, !PT ;  /* 0xfffffffe02027812 */ /* 0x000fc800078ec0ff */
[----:B------:R-:W-:-:S04]  /*20d30*/  IADD3 R2, R12, -R2, RZ ;  /* 0x800000020c027210 */ /* 0x000fc80007ffe0ff */
[----:B------:R-:W-:-:S04]  /*20d40*/  SHF.L.U32 R2, R2, 0x1f, RZ ;  /* 0x0000001f02027819 */ /* 0x000fc800000006ff */
[----:B------:R-:W1:Y:S02]  /*20d50*/  SYNCS.PHASECHK.TRANS64.TRYWAIT P0, [R10+URZ+0x34820], R2 ;  /* 0x034820020a0075a7 */ /* 0x000e64000800017f */
[----:B01----:R-:W-:Y:S05]  /*20d60*/  @!P0 BRA `(.L_x_2489) ;  /* 0x0000004000448947 */ /* 0x003fea0003800000 */
.L_x_2623:
[----:B------:R-:W-:Y:S05]  /*20d70*/  BSYNC B0 ;  /* 0x0000000000007941 */ /* 0x000fea0003800000 */
.L_x_2488:
[----:B0-----:R-:W2:Y:S01]  /*20d80*/  LDL R3, [R1+0x24] ;  /* 0x0000240001037983 */ /* 0x001ea20000100800 */
[----:B------:R-:W-:Y:S01]  /*20d90*/  BSSY B0, `(.L_x_2490) ;  /* 0x000019a000007945 */ /* 0x000fe20003800000 */
[----:B--2---:R-:W-:-:S13]  /*20da0*/  ISETP.GE.AND P0, PT, R3, 0x2, PT ;  /* 0x000000020300780c */ /* 0x004fda0003f06270 */
[----:B------:R-:W-:Y:S05]  /*20db0*/  @!P0 BRA `(.L_x_2491) ;  /* 0x00000018005c8947 */ /* 0x000fea0003800000 */
[C---:B------:R-:W-:Y:S01]  /*20dc0*/  LOP3.LUT R2, R3.reuse, 0x1, RZ, 0xc0, !PT ;  /* 0x0000000103027812 */ /* 0x040fe200078ec0ff */
[----:B------:R-:W-:Y:S03]  /*20dd0*/  BSSY B1, `(.L_x_2492) ;  /* 0x000008c000017945 */ /* 0x000fe60003800000 */
[----:B------:R-:W-:Y:S01]  /*20de0*/  ISETP.NE.U32.AND P0, PT, R2, 0x1, PT ;  /* 0x000000010200780c */ /* 0x000fe20003f05070 */
[----:B------:R-:W-:-:S05]  /*20df0*/  VIADD R2, R3, 0xfffffffe ;  /* 0xfffffffe03027836 */ /* 0x000fca0000000000 */
[----:B------:R-:W-:-:S07]  /*20e00*/  MOV R7, R2 ;  /* 0x0000000200077202 */ /* 0x000fce0000000f00 */
        /* <DEDUP_REMOVED lines=11> */
[----:B------:R-:W-:Y:S01]  /*20ec0*/  IMAD.MOV.U32 R7, RZ, RZ, R6 ;  /* 0x000000ffff077224 */ /* 0x000fe200078e0006 */
[----:B------:R-:W-:Y:S02]  /*20ed0*/  MOV R3, R2 ;  /* 0x0000000200037202 */ /* 0x000fe40000000f00 */
        /* <DEDUP_REMOVED lines=20> */
.L_x_2496:
[----:B0-----:R-:W0:Y:S01]  /*21020*/  S2R R9, SR_CgaCtaId ;  /* 0x0000000000097919 */ /* 0x001e220000008800 */
[----:B------:R-:W-:-:S04]  /*21030*/  MOV R8, 0x400 ;  /* 0x0000040000087802 */ /* 0x000fc80000000f00 */
[----:B0-----:R-:W-:Y:S02]  /*21040*/  LEA R8, R9, R8, 0x18 ;  /* 0x0000000809087211 */ /* 0x001fe400078ec0ff */
[----:B------:R-:W-:Y:S02]  /*21050*/  SHF.L.U32 R9, R13, 0x1f, RZ ;  /* 0x0000001f0d097819 */ /* 0x000fe400000006ff */
[----:B------:R-:W-:-:S04]  /*21060*/  LEA R8, R12, R8, 0x3 ;  /* 0x000000080c087211 */ /* 0x000fc800078e18ff */
[----:B------:R-:W0:Y:S02]  /*21070*/  SYNCS.PHASECHK.TRANS64.TRYWAIT P0, [R8+URZ+0x34840], R9 ;  /* 0x03484009080075a7 */ /* 0x000e24000800017f */
[----:B0-----:R-:W-:Y:S05]  /*21080*/  @!P0 BRA `(.L_x_2497) ;  /* 0x0000003c009c8947 */ /* 0x001fea0003800000 */
.L_x_2624:
        /* <DEDUP_REMOVED lines=11> */
.L_x_2498:
        /* <DEDUP_REMOVED lines=37> */
.L_x_2625:
        /* <DEDUP_REMOVED lines=10> */
.L_x_2500:
[----:B------:R-:W2:Y:S02]  /*21430*/  LDL R9, [R1+0x14] ;  /* 0x0000140001097983 */ /* 0x000ea40000100800 */
[----:B--2---:R-:W-:-:S13]  /*21440*/  LOP3.LUT P0, RZ, R9, 0x40, RZ, 0xc0, !PT ;  /* 0x0000004009ff7812 */ /* 0x004fda000780c0ff */
[----:B------:R-:W-:Y:S05]  /*21450*/  @P0 BRA `(.L_x_2501) ;  /* 0x0000000000040947 */ /* 0x000fea0003800000 */
[----:B------:R-:W-:Y:S01]  /*21460*/  BPT.TRAP 0x1 ;  /* 0x000000040000795c */ /* 0x000fe20000300000 */
.L_x_2501:
        /* <DEDUP_REMOVED lines=14> */
[----:B------:R-:W-:Y:S01]  /*21550*/  IMAD.MOV.U32 R6, RZ, RZ, R7 ;  /* 0x000000ffff067224 */ /* 0x000fe200078e0007 */
[----:B--2---:R-:W-:Y:S02]  /*21560*/  LEA R5, R10, R11, 0xf ;  /* 0x0000000b0a057211 */ /* 0x004fe400078e78ff */
[----:B---3--:R-:W-:Y:S02]  /*21570*/  R2UR UR5, R9 ;  /* 0x00000000090572ca */ /* 0x008fe400000e0000 */
[----:B------:R-:W-:-:S11]  /*21580*/  R2UR UR6, R5 ;  /* 0x00000000050672ca */ /* 0x000fd600000e0000 */
[----:B------:R-:W-:Y:S02]  /*21590*/  ULEA UR11, UR11, UR5, 0x7 ;  /* 0x000000050b0b7291 */ /* 0x000fe4000f8e383f */
[----:B------:R-:W-:Y:S02]  /*215a0*/  UIADD3 UR8, UR6, 0x400, URZ ;  /* 0x0000040006087890 */ /* 0x000fe4000fffe03f */
[----:B------:R-:W-:Y:S02]  /*215b0*/  UIADD3.X UR5, URZ, UR37, URZ, UP0, !UPT ;  /* 0x000000253f057290 */ /* 0x000fe400087fe43f */
[----:B------:R-:W-:-:S03]  /*215c0*/  UIADD3 UR14, UR6, 0x4400, URZ ;  /* 0x00004400060e7890 */ /* 0x000fc6000fffe03f */
[----:B------:R-:W-:-:S04]  /*215d0*/  UMOV UR6, 0x0 ;  /* 0x0000000000067882 */ /* 0x000fc80000000000 */
[----:B------:R0:W-:Y:S01]  /*215e0*/  UTMALDG.4D [UR8], [UR4], desc[UR6] ;  /* 0x00000608040075b4 */ /* 0x0001e20008019000 */
[----:B------:R-:W-:Y:S01]  /*215f0*/  MOV R5, R3 ;  /* 0x0000000300057202 */ /* 0x000fe20000000f00 */
[----:B0-----:R-:W-:Y:S01]  /*21600*/  UMOV UR8, UR14 ;  /* 0x0000000e00087c82 */ /* 0x001fe20008000000 */
[----:B------:R-:W-:Y:S02]  /*21610*/  UMOV UR10, UR15 ;  /* 0x0000000f000a7c82 */ /* 0x000fe40008000000 */
[----:B------:R0:W-:Y:S02]  /*21620*/  UTMALDG.4D [UR8], [UR4], desc[UR6] ;  /* 0x00000608040075b4 */ /* 0x0001e40008019000 */
[----:B0-----:R-:W-:Y:S01]  /*21630*/  NOP ;  /* 0x0000000000007918 */ /* 0x001fe20000000000 */
.L_x_2495:
[----:B------:R-:W-:Y:S05]  /*21640*/  BSYNC B2 ;  /* 0x0000000000027941 */ /* 0x000fea0003800000 */
.L_x_2494:
[----:B------:R-:W2:Y:S04]  /*21650*/  LDL.LU R3, [R1+0x24] ;  /* 0x0000240001037983 */ /* 0x000ea80000300800 */
[----:B------:R0:W-:Y:S04]  /*21660*/  STL [R1], R12 ;  /* 0x0000000c01007387 */ /* 0x0001e80000100800 */
[----:B------:R0:W-:Y:S02]  /*21670*/  STL [R1+0xc], R13 ;  /* 0x00000c0d01007387 */ /* 0x0001e40000100800 */
[----:B0-2---:R-:W-:-:S07]  /*21680*/  VIADD R7, R3, 0xfffffffd ;  /* 0xfffffffd03077836 */ /* 0x005fce0000000000 */
.L_x_2493:
[----:B------:R-:W-:Y:S05]  /*21690*/  BSYNC B1 ;  /* 0x0000000000017941 */ /* 0x000fea0003800000 */
.L_x_2492:
[----:B------:R-:W-:-:S13]  /*216a0*/  ISETP.NE.AND P0, PT, R2, RZ, PT ;  /* 0x000000ff0200720c */ /* 0x000fda0003f05270 */
[----:B------:R-:W-:Y:S05]  /*216b0*/  @!P0 BRA `(.L_x_2491) ;  /* 0x00000010001c8947 */ /* 0x000fea0003800000 */
[----:B------:R-:W-:-:S07]  /*216c0*/  MOV R11, R6 ;  /* 0x00000006000b7202 */ /* 0x000fce0000000f00 */
.L_x_2518:
        /* <DEDUP_REMOVED lines=30> */
[----:B------:R-:W-:-:S06]  /*218b0*/  LEA.HI.X R11, R2, UR5, R3, 0x2, P0 ;  /* 0x00000005020b7c11 */ /* 0x000fcc00080f1403 */
[----:B------:R0:W5:Y:S03]  /*218c0*/  LDG.E R11, desc[UR56][R10.64] ;  /* 0x000000380a0b7981 */ /* 0x000166000c1e1900 */
.L_x_2504:
[----:B------:R-:W1:Y:S01]  /*218d0*/  S2R R3, SR_CgaCtaId ;  /* 0x0000000000037919 */ /* 0x000e620000008800 */
[----:B------:R-:W-:-:S04]  /*218e0*/  MOV R2, 0x400 ;  /* 0x0000040000027802 */ /* 0x000fc80000000f00 */
[----:B-1----:R-:W-:Y:S02]  /*218f0*/  LEA R2, R3, R2, 0x18 ;  /* 0x0000000203027211 */ /* 0x002fe400078ec0ff */
[----:B------:R-:W-:Y:S02]  /*21900*/  SHF.L.U32 R3, R9, 0x1f, RZ ;  /* 0x0000001f09037819 */ /* 0x000fe400000006ff */
[----:B------:R-:W-:-:S04]  /*21910*/  LEA R2, R8, R2, 0x3 ;  /* 0x0000000208027211 */ /* 0x000fc800078e18ff */
[----:B------:R-:W1:Y:S02]  /*21920*/  SYNCS.PHASECHK.TRANS64.TRYWAIT P0, [R2+URZ+0x34840], R3 ;  /* 0x03484003020075a7 */ /* 0x000e64000800017f */
[----:B-1----:R-:W-:Y:S05]  /*21930*/  @!P0 BRA `(.L_x_2505) ;  /* 0x0000003400988947 */ /* 0x002fea0003800000 */
.L_x_2626:
        /* <DEDUP_REMOVED lines=11> */
.L_x_2506:
        /* <DEDUP_REMOVED lines=37> */
.L_x_2627:
        /* <DEDUP_REMOVED lines=10> */
.L_x_2508:
[----:B------:R-:W2:Y:S02]  /*21ce0*/  LDL R3, [R1+0x14] ;  /* 0x0000140001037983 */ /* 0x000ea40000100800 */
[----:B--2---:R-:W-:-:S13]  /*21cf0*/  LOP3.LUT P0, RZ, R3, 0x40, RZ, 0xc0, !PT ;  /* 0x0000004003ff7812 */ /* 0x004fda000780c0ff */
[----:B------:R-:W-:Y:S05]  /*21d00*/  @P0 BRA `(.L_x_2509) ;  /* 0x0000000000040947 */ /* 0x000fea0003800000 */
[----:B------:R-:W-:Y:S01]  /*21d10*/  BPT.TRAP 0x1 ;  /* 0x000000040000795c */ /* 0x000fe20000300000 */
.L_x_2509:
        /* <DEDUP_REMOVED lines=15> */
[----:B------:R-:W-:Y:S02]  /*21e10*/  MOV R6, R11 ;  /* 0x0000000b00067202 */ /* 0x000fe40000000f00 */
        /* <DEDUP_REMOVED lines=13> */
.L_x_2503:
[----:B------:R-:W-:Y:S05]  /*21ef0*/  BSYNC B1 ;  /* 0x0000000000017941 */ /* 0x000fea0003800000 */
.L_x_2502:
        /* <DEDUP_REMOVED lines=10> */
[----:B------:R-:W-:Y:S02]  /*21fa0*/  IADD3 R10, R7, -0x1, RZ ;  /* 0xffffffff070a7810 */ /* 0x000fe40007ffe0ff */
[----:B------:R-:W-:-:S04]  /*21fb0*/  ISETP.NE.U32.AND P0, PT, RZ, UR4, PT ;  /* 0x00000004ff007c0c */ /* 0x000fc8000bf05070 */
[----:B------:R-:W-:-:S13]  /*21fc0*/  ISETP.NE.AND.EX P0, PT, RZ, UR5, PT, P0 ;  /* 0x00000005ff007c0c */ /* 0x000fda000bf05300 */
[----:B------:R-:W-:Y:S05]  /*21fd0*/  @!P0 BRA `(.L_x_2512) ;  /* 0x0000000000448947 */ /* 0x000fea0003800000 */
[----:B------:R-:W1:Y:S01]  /*21fe0*/  LDC R12, c[0x0][0x41c] ;  /* 0x00010700ff0c7b82 */ /* 0x000e620000000800 */
        /* <DEDUP_REMOVED lines=14> */
[----:B------:R-:W-:-:S05]  /*220d0*/  LEA.HI.X R13, R2, UR5, R11, 0x2, P0 ;  /* 0x00000005020d7c11 */ /* 0x000fca00080f140b */
[----:B------:R1:W5:Y:S04]  /*220e0*/  LDG.E R11, desc[UR56][R12.64] ;  /* 0x000000380c0b7981 */ /* 0x000368000c1e1900 */
.L_x_2512:
[----:B------:R-:W2:Y:S01]  /*220f0*/  S2R R3, SR_CgaCtaId ;  /* 0x0000000000037919 */ /* 0x000ea20000008800 */
[----:B------:R-:W-:-:S04]  /*22100*/  MOV R2, 0x400 ;  /* 0x0000040000027802 */ /* 0x000fc80000000f00 */
[----:B--2---:R-:W-:Y:S02]  /*22110*/  LEA R2, R3, R2, 0x18 ;  /* 0x0000000203027211 */ /* 0x004fe400078ec0ff */
[----:B------:R-:W-:Y:S02]  /*22120*/  SHF.L.U32 R3, R14, 0x1f, RZ ;  /* 0x0000001f0e037819 */ /* 0x000fe400000006ff */
[----:B------:R-:W-:-:S04]  /*22130*/  LEA R2, R15, R2, 0x3 ;  /* 0x000000020f027211 */ /* 0x000fc800078e18ff */
[----:B------:R-:W2:Y:S02]  /*22140*/  SYNCS.PHASECHK.TRANS64.TRYWAIT P0, [R2+URZ+0x34840], R3 ;  /* 0x03484003020075a7 */ /* 0x000ea4000800017f */
[----:B--2---:R-:W-:Y:S05]  /*22150*/  @!P0 BRA `(.L_x_2513) ;  /* 0x0000002c00b88947 */ /* 0x004fea0003800000 */
.L_x_2628:
        /* <DEDUP_REMOVED lines=11> */
.L_x_2514:
        /* <DEDUP_REMOVED lines=36> */
.L_x_2629:
        /* <DEDUP_REMOVED lines=10> */
.L_x_2516:
[----:B------:R-:W2:Y:S02]  /*224f0*/  LDL R3, [R1+0x14] ;  /* 0x0000140001037983 */ /* 0x000ea40000100800 */
[----:B--2---:R-:W-:-:S13]  /*22500*/  LOP3.LUT P0, RZ, R3, 0x40, RZ, 0xc0, !PT ;  /* 0x0000004003ff7812 */ /* 0x004fda000780c0ff */
[----:B------:R-:W-:Y:S05]  /*22510*/  @P0 BRA `(.L_x_2517) ;  /* 0x0000000000040947 */ /* 0x000fea0003800000 */
[----:B------:R-:W-:Y:S01]  /*22520*/  BPT.TRAP 0x1 ;  /* 0x000000040000795c */ /* 0x000fe20000300000 */
.L_x_2517:
        /* <DEDUP_REMOVED lines=8> */
[----:B0-----:R-:W-:-:S04]  /*225b0*/  LEA R9, R12, R9, 0x18 ;  /* 0x000000090c097211 */ /* 0x001fc800078ec0ff */
[----:B------:R-:W-:-:S04]  /*225c0*/  LEA R8, R8, R9, 0xf ;  /* 0x0000000908087211 */ /* 0x000fc800078e78ff */
        /* <DEDUP_REMOVED lines=8> */
[----:B------:R-:W-:Y:S01]  /*22650*/  IMAD.MOV.U32 R5, RZ, RZ, R10 ;  /* 0x000000ffff057224 */ /* 0x000fe200078e000a */
[----:B------:R-:W-:Y:S02]  /*22660*/  MOV R6, R11 ;  /* 0x0000000b00067202 */ /* 0x000fe40000000f00 */
        /* <DEDUP_REMOVED lines=8> */
.L_x_2511:
[----:B------:R-:W-:Y:S05]  /*226f0*/  BSYNC B1 ;  /* 0x0000000000017941 */ /* 0x000fea0003800000 */
.L_x_2510:
[C---:B------:R-:W-:Y:S01]  /*22700*/  ISETP.GT.AND P0, PT, R7.reuse, 0x1, PT ;  /* 0x000000010700780c */ /* 0x040fe20003f04270 */
[----:B------:R-:W-:-:S12]  /*22710*/  VIADD R7, R7, 0xfffffffe ;  /* 0xfffffffe07077836 */ /* 0x000fd80000000000 */
[----:B------:R-:W-:Y:S05]  /*22720*/  @P0 BRA `(.L_x_2518) ;  /* 0xffffffec00e80947 */ /* 0x000fea000383ffff */
.L_x_2491:
[----:B------:R-:W-:Y:S05]  /*22730*/  BSYNC B0 ;  /* 0x0000000000007941 */ /* 0x000fea0003800000 */
.L_x_2490:
        /* <DEDUP_REMOVED lines=17> */
.L_x_2520:
[----:B------:R-:W-:Y:S05]  /*22850*/  BSYNC B0 ;  /* 0x0000000000007941 */ /* 0x000fea0003800000 */
.L_x_2519:
        /* <DEDUP_REMOVED lines=11> */
.L_x_2630:
        /* <DEDUP_REMOVED lines=10> */
.L_x_2524:
[----:B------:R-:W2:Y:S02]  /*229b0*/  LDL R0, [R1+0x14] ;  /* 0x0000140001007983 */ /* 0x000ea40000100800 */
[----:B--2---:R-:W-:-:S13]  /*229c0*/  LOP3.LUT P0, RZ, R0, 0x40, RZ, 0xc0, !PT ;  /* 0x0000004000ff7812 */ /* 0x004fda000780c0ff */
[----:B------:R-:W-:Y:S05]  /*229d0*/  @P0 BRA `(.L_x_2525) ;  /* 0x0000000000040947 */ /* 0x000fea0003800000 */
[----:B------:R-:W-:Y:S01]  /*229e0*/  BPT.TRAP 0x1 ;  /* 0x000000040000795c */ /* 0x000fe20000300000 */
.L_x_2525:
[----:B------:R-:W2:Y:S01]  /*229f0*/  LDL.LU R8, [R1+0x8] ;  /* 0x0000080001087983 */ /* 0x000ea20000300800 */
[----:B------:R-:W-:-:S03]  /*22a00*/  MOV R2, 0x400 ;  /* 0x0000040000027802 */ /* 0x000fc60000000f00 */
[----:B------:R-:W3:Y:S01]  /*22a10*/  LDL R0, [R1] ;  /* 0x0000000001007983 */ /* 0x000ee20000100800 */
        /* <DEDUP_REMOVED lines=11> */
[----:B--2---:R-:W-:Y:S02]  /*22ad0*/  R2UR UR5, R8 ;  /* 0x00000000080572ca */ /* 0x004fe400000e0000 */
[----:B---3--:R-:W-:-:S04]  /*22ae0*/  LEA R0, R0, R2, 0xf ;  /* 0x0000000200007211 */ /* 0x008fc800078e78ff */
        /* <DEDUP_REMOVED lines=11> */
.L_x_2522:
[----:B------:R-:W-:Y:S05]  /*22ba0*/  BSYNC B0 ;  /* 0x0000000000007941 */ /* 0x000fea0003800000 */
.L_x_2521:
        /* <DEDUP_REMOVED lines=9> */
.L_x_2475:
[----:B------:R-:W-:Y:S05]  /*22c40*/  BSYNC B6 ;  /* 0x0000000000067941 */ /* 0x000fea0003800000 */
.L_x_2473:
[----:B------:R-:W-:-:S03]  /*22c50*/  UMOV UR4, 0xffffffff ;  /* 0xffffffff00047882 */ /* 0x000fc60000000000 */
[----:B------:R-:W-:Y:S05]  /*22c60*/  BRA.DIV UR4, `(.L_x_2526) ;  /* 0x0000002604307947 */ /* 0x000fea000b800000 */
[----:B------:R2:W3:Y:S04]  /*22c70*/  SHFL.IDX PT, R4, R16, RZ, 0x1f ;  /* 0x00001fff10047589 */ /* 0x0004e800000e0000 */
[----:B------:R-:W4:Y:S02]  /*22c80*/  SHFL.IDX PT, R16, R16, 0x1, 0x1f ;  /* 0x00201f0010107f89 */ /* 0x000f2400000e0000 */
.L_x_2634:
[----:B------:R-:W5:Y:S01]  /*22c90*/  S2R R7, SR_TID.X ;  /* 0x0000000000077919 */ /* 0x000f620000002100 */
[----:B------:R-:W-:Y:S01]  /*22ca0*/  ULDC UR4, c[0x0][0xc14] ;  /* 0x0003050000047ab9 */ /* 0x000fe20000000800 */
[----:B------:R-:W-:Y:S01]  /*22cb0*/  BSSY B0, `(.L_x_2527) ;  /* 0x000000b000007945 */ /* 0x000fe20003800000 */
[----:B-1----:R-:W-:Y:S01]  /*22cc0*/  IMAD.U32 R0, RZ, RZ, UR4 ;  /* 0x00000004ff007e24 */ /* 0x002fe2000f8e00ff */
[----:B------:R-:W-:Y:S02]  /*22cd0*/  MOV R17, RZ ;  /* 0x000000ff00117202 */ /* 0x000fe40000000f00 */
[----:B-----5:R-:W-:-:S04]  /*22ce0*/  LOP3.LUT R7, R7, 0x1f, RZ, 0xc0, !PT ;  /* 0x0000001f07077812 */ /* 0x020fc800078ec0ff */
[C---:B------:R-:W-:Y:S02]  /*22cf0*/  ISETP.NE.AND P0, PT, R7.reuse, 0x1f, PT ;  /* 0x0000001f0700780c */ /* 0x040fe40003f05270 */
[----:B------:R-:W-:-:S04]  /*22d00*/  IADD3 R5, R7, R19, RZ ;  /* 0x0000001307057210 */ /* 0x000fc80007ffe0ff */
[----:B------:R-:W-:-:S13]  /*22d10*/  ISETP.GE.OR P0, PT, R5, R0, !P0 ;  /* 0x000000000500720c */ /* 0x000fda0004706670 */
[----:B------:R-:W-:Y:S05]  /*22d20*/  @P0 BRA `(.L_x_2528) ;  /* 0x00000000000c0947 */ /* 0x000fea0003800000 */
[----:B------:R-:W1:Y:S02]  /*22d30*/  LDC.64 R2, c[0x0][0xc58] ;  /* 0x00031600ff027b82 */ /* 0x000e640000000a00 */
[----:B-1----:R-:W-:-:S05]  /*22d40*/  IMAD.WIDE R2, R5, 0x4, R2 ;  /* 0x0000000405027825 */ /* 0x002fca00078e0202 */
[----:B------:R1:W5:Y:S02]  /*22d50*/  LDG.E R17, desc[UR56][R2.64] ;  /* 0x0000003802117981 */ /* 0x000364000c1e1900 */
.L_x_2528:
[----:B------:R-:W-:Y:S05]  /*22d60*/  BSYNC B0 ;  /* 0x0000000000007941 */ /* 0x000fea0003800000 */
.L_x_2527:
        /* <DEDUP_REMOVED lines=23> */
.L_x_2642:
[----:B------:R-:W-:Y:S02]  /*22ee0*/  ULDC UR4, c[0x0][0xc10] ;  /* 0x0003040000047ab9 */ /* 0x000fe40000000800 */
[----:B------:R-:W-:-:S05]  /*22ef0*/  MOV R5, UR4 ;  /* 0x0000000400057c02 */ /* 0x000fca0008000f00 */
[----:B-1----:R-:W-:-:S04]  /*22f00*/  IMAD R3, R14, R5, RZ ;  /* 0x000000050e037224 */ /* 0x002fc800078e02ff */
[----:B--2-4-:R-:W-:-:S05]  /*22f10*/  IMAD.IADD R16, R16, 0x1, R3 ;  /* 0x0000000110107824 */ /* 0x014fca00078e0203 */
[----:B---3--:R-:W-:-:S13]  /*22f20*/  ISETP.GT.AND P0, PT, R16, R4, PT ;  /* 0x000000041000720c */ /* 0x008fda0003f04270 */
[----:B------:R-:W-:Y:S05]  /*22f30*/  @P0 BRA `(.L_x_2530) ;  /* 0x0000000000b40947 */ /* 0x000fea0003800000 */
[----:B------:R-:W1:Y:S02]  /*22f40*/  LDC R0, c[0x0][0xc14] ;  /* 0x00030500ff007b82 */ /* 0x000e640000000800 */
.L_x_2535:
        /* <DEDUP_REMOVED lines=11> */
[----:B0-----:R-:W0:Y:S02]  /*23000*/  LDC.64 R2, c[0x0][0xc58] ;  /* 0x00031600ff027b82 */ /* 0x001e240000000a00 */
[----:B0-----:R-:W-:-:S05]  /*23010*/  IMAD.WIDE R2, R5, 0x4, R2 ;  /* 0x0000000405027825 */ /* 0x001fca00078e0202 */
[----:B------:R1:W5:Y:S02]  /*23020*/  LDG.E R17, desc[UR56][R2.64] ;  /* 0x0000003802117981 */ /* 0x000364000c1e1900 */
.L_x_2533:
[----:B------:R-:W-:Y:S05]  /*23030*/  BSYNC B0 ;  /* 0x0000000000007941 */ /* 0x000fea0003800000 */
.L_x_2532:
        /* <DEDUP_REMOVED lines=10> */
[----:B------:R-:W-:Y:S02]  /*230e0*/  ISETP.GE.U32.AND P1, PT, R7, 0x8, PT ;  /* 0x000000080700780c */ /* 0x000fe40003f26070 */
[----:B-1----:R-:W-:-:S05]  /*230f0*/  IADD3 R3, R13, R14, RZ ;  /* 0x0000000e0d037210 */ /* 0x002fca0007ffe0ff */
        /* <DEDUP_REMOVED lines=11> */
.L_x_2650:
[----:B------:R-:W-:Y:S02]  /*231b0*/  ULDC UR4, c[0x0][0xc10] ;  /* 0x0003040000047ab9 */ /* 0x000fe40000000800 */
[----:B------:R-:W-:-:S05]  /*231c0*/  MOV R5, UR4 ;  /* 0x0000000400057c02 */ /* 0x000fca0008000f00 */
[----:B-1----:R-:W-:-:S04]  /*231d0*/  IMAD R3, R14, R5, RZ ;  /* 0x000000050e037224 */ /* 0x002fc800078e02ff */
[----:B------:R-:W-:-:S05]  /*231e0*/  IMAD.IADD R16, R3, 0x1, R16 ;  /* 0x0000000103107824 */ /* 0x000fca00078e0210 */
[----:B------:R-:W-:-:S13]  /*231f0*/  ISETP.GT.AND P0, PT, R16, R4, PT ;  /* 0x000000041000720c */ /* 0x000fda0003f04270 */
[----:B------:R-:W-:Y:S05]  /*23200*/  @!P0 BRA `(.L_x_2535) ;  /* 0xfffffffc00508947 */ /* 0x000fea000383ffff */
.L_x_2530:
        /* <DEDUP_REMOVED lines=8> */
.L_x_2654:
[----:B------:R-:W-:Y:S01]  /*23290*/  ISETP.NE.AND P0, PT, R3, RZ, PT ;  /* 0x000000ff0300720c */ /* 0x000fe20003f05270 */
[----:B------:R-:W-:-:S12]  /*232a0*/  IMAD.MOV.U32 R7, RZ, RZ, RZ ;  /* 0x000000ffff077224 */ /* 0x000fd800078e00ff */
[----:B------:R-:W-:Y:S05]  /*232b0*/  @!P0 BRA `(.L_x_2537) ;  /* 0x0000000000108947 */ /* 0x000fea0003800000 */
[----:B------:R-:W-:Y:S01]  /*232c0*/  UMOV UR4, 0xffffffff ;  /* 0xffffffff00047882 */ /* 0x000fe20000000000 */
[----:B------:R-:W-:Y:S02]  /*232d0*/  IADD3 R12, R6, -0x1, RZ ;  /* 0xffffffff060c7810 */ /* 0x000fe40007ffe0ff */
[----:B------:R-:W-:Y:S05]  /*232e0*/  BRA.DIV UR4, `(.L_x_2538) ;  /* 0x0000002604c47947 */ /* 0x000fea000b800000 */
[----:B------:R3:W4:Y:S02]  /*232f0*/  SHFL.IDX PT, R7, R2, R12, 0x1f ;  /* 0x00001f0c02077589 */ /* 0x00072400000e0000 */
.L_x_2537:
[----:B0--3--:R-:W0:Y:S01]  /*23300*/  LDC.64 R2, c[0x0][0xc68] ;  /* 0x00031a00ff027b82 */ /* 0x009e220000000a00 */
[----:B------:R-:W-:-:S04]  /*23310*/  IMAD.IADD R19, R6, 0x1, R19 ;  /* 0x0000000106137824 */ /* 0x000fc800078e0213 */
[----:B0-----:R-:W-:-:S05]  /*23320*/  IMAD.WIDE R2, R19, 0x4, R2 ;  /* 0x0000000413027825 */ /* 0x001fca00078e0202 */
[----:B------:R-:W1:Y:S01]  /*23330*/  LDG.E R9, desc[UR56][R2.64] ;  /* 0x0000003802097981 */ /* 0x000e62000c1e1900 */
[----:B----4-:R-:W-:Y:S02]  /*23340*/  IMAD R16, R7, R5, R16 ;  /* 0x0000000507107224 */ /* 0x010fe400078e0210 */
[----:B-12---:R-:W-:-:S05]  /*23350*/  IMAD R6, R17, R9, RZ ;  /* 0x0000000911067224 */ /* 0x006fca00078e02ff */
[----:B------:R-:W-:-:S04]  /*23360*/  IABS R8, R6 ;  /* 0x0000000600087213 */ /* 0x000fc80000000000 */
[----:B------:R-:W0:Y:S08]  /*23370*/  I2F.RP R11, R8 ;  /* 0x00000008000b7306 */ /* 0x000e300000209400 */
[----:B0-----:R-:W0:Y:S02]  /*23380*/  MUFU.RCP R11, R11 ;  /* 0x0000000b000b7308 */ /* 0x001e240000001000 */
[----:B0-----:R-:W-:-:S06]  /*23390*/  IADD3 R12, R11, 0xffffffe, RZ ;  /* 0x0ffffffe0b0c7810 */ /* 0x001fcc0007ffe0ff */
[----:B------:R-:W0:Y:S02]  /*233a0*/  F2I.FTZ.U32.TRUNC.NTZ R3, R12 ;  /* 0x0000000c00037305 */ /* 0x000e24000021f000 */
[----:B0-----:R-:W-:-:S04]  /*233b0*/  IMAD.MOV R2, RZ, RZ, -R3 ;  /* 0x000000ffff027224 */ /* 0x001fc800078e0a03 */
[----:B------:R-:W-:Y:S01]  /*233c0*/  IMAD R10, R2, R8, RZ ;  /* 0x00000008020a7224 */ /* 0x000fe200078e02ff */
[----:B------:R-:W-:-:S05]  /*233d0*/  MOV R2, RZ ;  /* 0x000000ff00027202 */ /* 0x000fca0000000f00 */
[----:B------:R-:W-:-:S04]  /*233e0*/  IMAD.HI.U32 R10, R3, R10, R2 ;  /* 0x0000000a030a7227 */ /* 0x000fc800078e0002 */
[----:B------:R-:W-:Y:S01]  /*233f0*/  IMAD.IADD R2, R4, 0x1, -R16 ;  /* 0x0000000104027824 */ /* 0x000fe200078e0a10 */
[----:B------:R-:W-:-:S04]  /*23400*/  IABS R4, R6 ;  /* 0x0000000600047213 */ /* 0x000fc80000000000 */
[----:B------:R-:W-:Y:S02]  /*23410*/  IABS R3, R2 ;  /* 0x0000000200037213 */ /* 0x000fe40000000000 */
[----:B------:R-:W-:-:S03]  /*23420*/  IADD3 R4, RZ, -R4, RZ ;  /* 0x80000004ff047210 */ /* 0x000fc60007ffe0ff */
        /* <DEDUP_REMOVED lines=14> */
[----:B------:R-:W-:-:S04]  /*23510*/  IADD3 R4, -R4, RZ, RZ ;  /* 0x000000ff04047210 */ /* 0x000fc80007ffe1ff */
[----:B------:R-:W-:Y:S01]  /*23520*/  IADD3 R8, -R7, RZ, RZ ;  /* 0x000000ff07087210 */ /* 0x000fe20007ffe1ff */
        /* <DEDUP_REMOVED lines=8> */
[----:B------:R-:W-:Y:S01]  /*235b0*/  IMAD R11, R2, R5, RZ ;  /* 0x00000005020b7224 */ /* 0x000fe200078e02ff */
[----:B------:R-:W-:-:S05]  /*235c0*/  MOV R2, RZ ;  /* 0x000000ff00027202 */ /* 0x000fca0000000f00 */
[----:B------:R-:W-:Y:S01]  /*235d0*/  IMAD.HI.U32 R11, R3, R11, R2 ;  /* 0x0000000b030b7227 */ /* 0x000fe200078e0002 */
[----:B------:R-:W-:Y:S02]  /*235e0*/  IABS R2, R4 ;  /* 0x0000000400027213 */ /* 0x000fe40000000000 */
[----:B------:R-:W-:-:S03]  /*235f0*/  IABS R3, R9 ;  /* 0x0000000900037213 */ /* 0x000fc60000000000 */
[----:B------:R-:W-:-:S04]  /*23600*/  IMAD.HI.U32 R11, R11, R2, RZ ;  /* 0x000000020b0b7227 */ /* 0x000fc800078e00ff */
[----:B------:R-:W-:-:S04]  /*23610*/  IMAD.MOV R3, RZ, RZ, -R3 ;  /* 0x000000ffff037224 */ /* 0x000fc800078e0a03 */
[----:B------:R-:W-:-:S05]  /*23620*/  IMAD R2, R11, R3, R2 ;  /* 0x000000030b027224 */ /* 0x000fca00078e0202 */
[----:B------:R-:W-:-:S13]  /*23630*/  ISETP.GT.U32.AND P0, PT, R5, R2, PT ;  /* 0x000000020500720c */ /* 0x000fda0003f04070 */
[----:B------:R-:W-:Y:S01]  /*23640*/  @!P0 IADD3 R2, R2, -R5, RZ ;  /* 0x8000000502028210 */ /* 0x000fe20007ffe0ff */
[----:B------:R-:W-:-:S03]  /*23650*/  @!P0 VIADD R11, R11, 0x1 ;  /* 0x000000010b0b8836 */ /* 0x000fc60000000000 */
[----:B------:R-:W-:Y:S02]  /*23660*/  ISETP.GE.U32.AND P0, PT, R2, R5, PT ;  /* 0x000000050200720c */ /* 0x000fe40003f06070 */
[C---:B------:R-:W-:Y:S02]  /*23670*/  LOP3.LUT R2, R4.reuse, R9, RZ, 0x3c, !PT ;  /* 0x0000000904027212 */ /* 0x040fe400078e3cff */
[----:B------:R-:W-:-:S09]  /*23680*/  IADD3 R4, R4, R7, RZ ;  /* 0x0000000704047210 */ /* 0x000fd20007ffe0ff */
[----:B------:R-:W-:Y:S02]  /*23690*/  @P0 IADD3 R11, R11, 0x1, RZ ;  /* 0x000000010b0b0810 */ /* 0x000fe40007ffe0ff */
[----:B------:R-:W-:-:S13]  /*236a0*/  ISETP.GE.AND P0, PT, R2, RZ, PT ;  /* 0x000000ff0200720c */ /* 0x000fda0003f06270 */
[----:B------:R-:W-:Y:S01]  /*236b0*/  @!P0 IMAD.MOV R11, RZ, RZ, -R11 ;  /* 0x000000ffff0b8224 */ /* 0x000fe200078e0a0b */
[----:B------:R-:W-:-:S13]  /*236c0*/  ISETP.NE.AND P0, PT, R9, RZ, PT ;  /* 0x000000ff0900720c */ /* 0x000fda0003f05270 */
[----:B------:R-:W-:Y:S01]  /*236d0*/  @!P0 LOP3.LUT R11, RZ, R9, RZ, 0x33, !PT ;  /* 0x00000009ff0b8212 */ /* 0x000fe200078e33ff */
[----:B------:R-:W-:-:S03]  /*236e0*/  IMAD.MOV R9, RZ, RZ, -R9 ;  /* 0x000000ffff097224 */ /* 0x000fc600078e0a09 */
[----:B------:R-:W-:Y:S01]  /*236f0*/  LOP3.LUT R2, RZ, R11, RZ, 0x33, !PT ;  /* 0x0000000bff027212 */ /* 0x000fe200078e33ff */
[----:B------:R-:W-:-:S03]  /*23700*/  IMAD R18, R11, R9, R4 ;  /* 0x000000090b127224 */ /* 0x000fc600078e0204 */
[----:B------:R-:W-:Y:S01]  /*23710*/  IADD3 R17, R17, R2, RZ ;  /* 0x0000000211117210 */ /* 0x000fe20007ffe0ff */
[----:B------:R-:W-:Y:S06]  /*23720*/  BRA `(.L_x_2539) ;  /* 0x00000000001c7947 */ /* 0x000fec0003800000 */
.L_x_2531:
[----:B------:R-:W-:Y:S01]  /*23730*/  UMOV UR4, URZ ;  /* 0x0000003f00047c82 */ /* 0x000fe20008000000 */
[----:B------:R-:W-:Y:S01]  /*23740*/  UMOV UR5, URZ ;  /* 0x0000003f00057c82 */ /* 0x000fe20008000000 */
[----:B------:R-:W-:Y:S01]  /*23750*/  ULDC UR6, c[0x0][0xc14] ;  /* 0x0003050000067ab9 */ /* 0x000fe20000000800 */
[----:B------:R-:W-:Y:S01]  /*23760*/  IMAD.MOV.U32 R16, RZ, RZ, R4 ;  /* 0x000000ffff107224 */ /* 0x000fe200078e0004 */
[----:B------:R-:W-:Y:S01]  /*23770*/  MOV R17, UR4 ;  /* 0x0000000400117c02 */ /* 0x000fe20008000f00 */
[----:B------:R-:W-:Y:S01]  /*23780*/  IMAD.U32 R18, RZ, RZ, UR5 ;  /* 0x00000005ff127e24 */ /* 0x000fe2000f8e00ff */
[----:B------:R-:W-:-:S07]  /*23790*/  MOV R19, UR6 ;  /* 0x0000000600137c02 */ /* 0x000fce0008000f00 */
.L_x_2539:
        /* <DEDUP_REMOVED lines=12> */
.L_x_2450:
        /* <DEDUP_REMOVED lines=12> */
.L_x_2657:
[----:B------:R-:W-:Y:S05]  /*23920*/  BSYNC B0 ;  /* 0x0000000000007941 */ /* 0x000fea0003800000 */
.L_x_2541:
[----:B------:R-:W-:-:S03]  /*23930*/  UMOV UR4, 0xffffffff ;  /* 0xffffffff00047882 */ /* 0x000fc60000000000 */
[----:B------:R-:W-:Y:S05]  /*23940*/  BRA.DIV UR4, `(.L_x_2543) ;  /* 0x0000002204687947 */ /* 0x000fea000b800000 */
[----:B------:R-:W2:Y:S02]  /*23950*/  S2R R2, SR_TID.X ;  /* 0x0000000000027919 */ /* 0x000ea40000002100 */
[----:B--2---:R-:W-:-:S04]  /*23960*/  SHF.R.U32.HI R2, RZ, 0x5, R2 ;  /* 0x00000005ff027819 */ /* 0x004fc80000011602 */
[----:B------:R-:W-:-:S05]  /*23970*/  LOP3.LUT R2, R2, 0x3, RZ, 0xc0, !PT ;  /* 0x0000000302027812 */ /* 0x000fca00078ec0ff */
[----:B------:R2:W3:Y:S02]  /*23980*/  SHFL.IDX PT, R14, R2, RZ, 0x1f ;  /* 0x00001fff020e7589 */ /* 0x0004e400000e0000 */
.L_x_2660:
[----:B---3--:R-:W-:-:S13]  /*23990*/  ISETP.NE.AND P0, PT, R14, RZ, PT ;  /* 0x000000ff0e00720c */ /* 0x008fda0003f05270 */
[----:B------:R-:W-:Y:S05]  /*239a0*/  @P0 BRA `(.L_x_2205) ;  /* 0x00000000009c0947 */ /* 0x000fea0003800000 */
[----:B------:R-:W-:-:S03]  /*239b0*/  UMOV UR4, 0xffffffff ;  /* 0xffffffff00047882 */ /* 0x000fc60000000000 */
[----:B------:R-:W-:Y:S05]  /*239c0*/  BRA.DIV UR4, `(.L_x_2544) ;  /* 0x00000022047c7947 */ /* 0x000fea000b800000 */
[----:B------:R-:W-:-:S13]  /*239d0*/  ELECT P6, URZ, PT ;  /* 0x00000000003f782f */ /* 0x000fda00038c0000 */
.L_x_2663:
        /* <DEDUP_REMOVED lines=8> */
.L_x_2545:
[----:B-1----:R-:W2:Y:S04]  /*23a60*/  LDL R3, [R1] ;  /* 0x0000000001037983 */ /* 0x002ea80000100800 */
[----:B------:R-:W3:Y:S01]  /*23a70*/  LDL.LU R7, [R1+0xc] ;  /* 0x00000c0001077983 */ /* 0x000ee20000300800 */
[----:B------:R-:W-:-:S05]  /*23a80*/  IADD3 R2, R0, 0x34840, RZ ;  /* 0x0003484000027810 */ /* 0x000fca0007ffe0ff */
        /* <DEDUP_REMOVED lines=11> */
.L_x_2664:
[----:B------:R-:W2:Y:S02]  /*23b40*/  SYNCS.PHASECHK.TRANS64.TRYWAIT P0, [R7+URZ], R2 ;  /* 0x00000002070075a7 */ /* 0x000ea4000800017f */
[----:B--2---:R-:W-:Y:S05]  /*23b50*/  @!P0 BRA `(.L_x_2547) ;  /* 0x00000020004c8947 */ /* 0x004fea0003800000 */
.L_x_2665:
[----:B------:R-:W-:Y:S05]  /*23b60*/  @!P2 BRA `(.L_x_2548) ;  /* 0x000000000004a947 */ /* 0x000fea0003800000 */
[----:B------:R-:W-:Y:S01]  /*23b70*/  BPT.TRAP 0x1 ;  /* 0x000000040000795c */ /* 0x000fe20000300000 */
.L_x_2548:
[----:B------:R-:W3:Y:S01]  /*23b80*/  LDL.LU R4, [R1] ;  /* 0x0000000001047983 */ /* 0x000ee20000300800 */
[----:B------:R-:W-:-:S05]  /*23b90*/  IADD3 R0, R0, 0x34860, RZ ;  /* 0x0003486000007810 */ /* 0x000fca0007ffe0ff */
[----:B---3--:R-:W-:-:S04]  /*23ba0*/  IMAD R4, R4, 0x8, R0 ;  /* 0x0000000804047824 */ /* 0x008fc800078e0200 */
[----:B------:R-:W3:Y:S02]  /*23bb0*/  SYNCS.PHASECHK.TRANS64.TRYWAIT P0, [R4+URZ], R5 ;  /* 0x00000005040075a7 */ /* 0x000ee4000800017f */
[----:B---3--:R-:W-:Y:S05]  /*23bc0*/  @!P0 BRA `(.L_x_2549) ;  /* 0x0000002000448947 */ /* 0x008fea0003800000 */
.L_x_2666:
[----:B------:R-:W-:-:S07]  /*23bd0*/  LEA R3, R3, R0, 0x3 ;  /* 0x0000000003037211 */ /* 0x000fce00078e18ff */
.L_x_2550:
[----:B----4-:R4:W0:Y:S02]  /*23be0*/  SYNCS.PHASECHK.TRANS64.TRYWAIT P0, [R3+URZ], R2 ;  /* 0x00000002030075a7 */ /* 0x010824000800017f */
[----:B0-----:R-:W-:Y:S05]  /*23bf0*/  @!P0 NANOSLEEP.SYNCS 0x989680 ;  /* 0x009896800000895d */ /* 0x001fea0003900000 */
[----:B------:R-:W0:Y:S02]  /*23c00*/  @!P0 SYNCS.PHASECHK.TRANS64 P0, [R3+URZ], R2 ;  /* 0x00000002030085a7 */ /* 0x000e24000800007f */
[----:B0-----:R-:W-:Y:S05]  /*23c10*/  @!P0 BRA `(.L_x_2550) ;  /* 0xfffffffc00f08947 */ /* 0x001fea000383ffff */
.L_x_2205:
[----:B------:R-:W-:Y:S05]  /*23c20*/  BSYNC B7 ;  /* 0x0000000000077941 */ /* 0x000fea0003800000 */
.L_x_2202:
[----:B------:R-:W-:Y:S05]  /*23c30*/  EXIT ;  /* 0x000000000000794d */ /* 0x000fea0003800000 */
.L_x_2223:
[----:B0-----:R0:W1:Y:S02]  /*23c40*/  SYNCS.PHASECHK.TRANS64.TRYWAIT P5, [R3+URZ+0x34890], R0 ;  /* 0x03489000030075a7 */ /* 0x00106400080a017f */
[----:B-1----:R-:W-:Y:S05]  /*23c50*/  @!P5 NANOSLEEP.SYNCS 0x989680 ;  /* 0x009896800000d95d */ /* 0x002fea0003900000 */
[----:B------:R-:W1:Y:S02]  /*23c60*/  @!P5 SYNCS.PHASECHK.TRANS64 P5, [R3+URZ+0x34890], R0 ;  /* 0x034890000300d5a7 */ /* 0x000e6400080a007f */
[----:B-1----:R-:W-:Y:S05]  /*23c70*/  @!P5 BRA `(.L_x_2223) ;  /* 0xfffffffc00f0d947 */ /* 0x002fea000383ffff */
[----:B------:R-:W-:Y:S05]  /*23c80*/  BRA `(.L_x_2551) ;  /* 0xfffffdf800947947 */ /* 0x000fea000383ffff */
.L_x_2277:
[----:B-1----:R1:W3:Y:S02]  /*23c90*/  SYNCS.PHASECHK.TRANS64.TRYWAIT P5, [R3+URZ+0x34890], R0 ;  /* 0x03489000030075a7 */ /* 0x0022e400080a017f */
[----:B---3--:R-:W-:Y:S05]  /*23ca0*/  @!P5 NANOSLEEP.SYNCS 0x989680 ;  /* 0x009896800000d95d */ /* 0x008fea0003900000 */
[----:B------:R-:W3:Y:S02]  /*23cb0*/  @!P5 SYNCS.PHASECHK.TRANS64 P5, [R3+URZ+0x34890], R0 ;  /* 0x034890000300d5a7 */ /* 0x000ee400080a007f */
[----:B---3--:R-:W-:Y:S05]  /*23cc0*/  @!P5 BRA `(.L_x_2277) ;  /* 0xfffffffc00f0d947 */ /* 0x008fea000383ffff */
[----:B------:R-:W-:Y:S05]  /*23cd0*/  BRA `(.L_x_2552) ;  /* 0xfffffe2c00407947 */ /* 0x000fea000383ffff */
.L_x_2302:
[----:B0-----:R0:W1:Y:S02]  /*23ce0*/  SYNCS.PHASECHK.TRANS64.TRYWAIT P4, [R3+URZ+0x34890], R0 ;  /* 0x03489000030075a7 */ /* 0x001064000808017f */
[----:B-1----:R-:W-:Y:S05]  /*23cf0*/  @!P4 NANOSLEEP.SYNCS 0x989680 ;  /* 0x009896800000c95d */ /* 0x002fea0003900000 */
[----:B------:R-:W1:Y:S02]  /*23d00*/  @!P4 SYNCS.PHASECHK.TRANS64 P4, [R3+URZ+0x34890], R0 ;  /* 0x034890000300c5a7 */ /* 0x000e64000808007f */
[----:B-1----:R-:W-:Y:S05]  /*23d10*/  @!P4 BRA `(.L_x_2302) ;  /* 0xfffffffc00f0c947 */ /* 0x002fea000383ffff */
[----:B------:R-:W-:Y:S05]  /*23d20*/  BRA `(.L_x_2553) ;  /* 0xfffffe5c002c7947 */ /* 0x000fea000383ffff */
.L_x_2308:
[----:B-1----:R1:W2:Y:S02]  /*23d30*/  SYNCS.PHASECHK.TRANS64.TRYWAIT P4, [R3+URZ+0x348b0], R0 ;  /* 0x0348b000030075a7 */ /* 0x0022a4000808017f */
[----:B--2---:R-:W-:Y:S05]  /*23d40*/  @!P4 NANOSLEEP.SYNCS 0x989680 ;  /* 0x009896800000c95d */ /* 0x004fea0003900000 */
[----:B------:R-:W2:Y:S02]  /*23d50*/  @!P4 SYNCS.PHASECHK.TRANS64 P4, [R3+URZ+0x348b0], R0 ;  /* 0x0348b0000300c5a7 */ /* 0x000ea4000808007f */
[----:B--2---:R-:W-:Y:S05]  /*23d60*/  @!P4 BRA `(.L_x_2308) ;  /* 0xfffffffc00f0c947 */ /* 0x004fea000383ffff */
[----:B------:R-:W-:Y:S05]  /*23d70*/  BRA `(.L_x_2554) ;  /* 0xfffffe60002c7947 */ /* 0x000fea000383ffff */
.L_x_2330:
[----:B------:R-:W-:Y:S01]  /*23d80*/  BSSY B1, `(.L_x_2555) ;  /* 0x0000008000017945 */ /* 0x000fe20003800000 */
[----:B------:R-:W-:Y:S01]  /*23d90*/  IMAD.MOV.U32 R13, RZ, RZ, R5 ;  /* 0x000000ffff0d7224 */ /* 0x000fe200078e0005 */
[----:B------:R-:W-:Y:S01]  /*23da0*/  MOV R12, RZ ;  /* 0x000000ff000c7202 */ /* 0x000fe20000000f00 */
[----:B------:R-:W-:Y:S01]  /*23db0*/  IMAD.MOV.U32 R11, RZ, RZ, 0x1c1f ;  /* 0x00001c1fff0b7424 */ /* 0x000fe200078e00ff */
[----:B------:R-:W-:-:S07]  /*23dc0*/  MOV R15, 0xffffffff ;  /* 0xffffffff000f7802 */ /* 0x000fce0000000f00 */
[----:B------:R-:W-:Y:S05]  /*23dd0*/  WARPSYNC.COLLECTIVE R15, `(.L_x_2556) ;  /* 0x000000000f087348 */ /* 0x000fea0003c00000 */
[----:B------:R0:W1:Y:S02]  /*23de0*/  SHFL.IDX P6, R14, R13, R12, R11 ;  /* 0x0000000c0d0e7389 */ /* 0x00006400000c000b */
[----:B01----:R-:W-:Y:S01]  /*23df0*/  ENDCOLLECTIVE ;  /* 0x000000000000791b */ /* 0x003fe20003800000 */
.L_x_2556:
[----:B------:R-:W-:Y:S05]  /*23e00*/  BSYNC B1 ;  /* 0x0000000000017941 */ /* 0x000fea0003800000 */
.L_x_2555:
[----:B------:R-:W-:Y:S05]  /*23e10*/  BRA `(.L_x_2557) ;  /* 0xfffffe7c00207947 */ /* 0x000fea000383ffff */
.L_x_2331:
        /* <DEDUP_REMOVED lines=8> */
.L_x_2559:
[----:B------:R-:W-:Y:S05]  /*23ea0*/  BSYNC B1 ;  /* 0x0000000000017941 */ /* 0x000fea0003800000 */
.L_x_2558:
[----:B------:R-:W-:Y:S05]  /*23eb0*/  BRA `(.L_x_2560) ;  /* 0xfffffe7c00007947 */ /* 0x000fea000383ffff */
.L_x_2332:
        /* <DEDUP_REMOVED lines=8> */
.L_x_2562:
[----:B------:R-:W-:Y:S05]  /*23f40*/  BSYNC B1 ;  /* 0x0000000000017941 */ /* 0x000fea0003800000 */
.L_x_2561:
[----:B------:R-:W-:Y:S05]  /*23f50*/  BRA `(.L_x_2563) ;  /* 0xfffffe7800e07947 */ /* 0x000fea000383ffff */
.L_x_2333:
        /* <DEDUP_REMOVED lines=8> */
.L_x_2565:
[----:B------:R-:W-:Y:S05]  /*23fe0*/  BSYNC B1 ;  /* 0x0000000000017941 */ /* 0x000fea0003800000 */
.L_x_2564:
[----:B------:R-:W-:Y:S05]  /*23ff0*/  BRA `(.L_x_2566) ;  /* 0xfffffe7800c07947 */ /* 0x000fea000383ffff */
.L_x_2334:
[----:B------:R-:W-:Y:S01]  /*24000*/  BSSY B1, `(.L_x_2567) ;  /* 0x0000008000017945 */ /* 0x000fe20003800000 */
[----:B------:R-:W-:Y:S01]  /*24010*/  IMAD.MOV.U32 R13, RZ, RZ, R5 ;  /* 0x000000ffff0d7224 */ /* 0x000fe200078e0005 */
[----:B------:R-:W-:Y:S01]  /*24020*/  MOV R12, 0x1 ;  /* 0x00000001000c7802 */ /* 0x000fe20000000f00 */
[----:B------:R-:W-:Y:S01]  /*24030*/  IMAD.MOV.U32 R11, RZ, RZ, 0x1c1f ;  /* 0x00001c1fff0b7424 */ /* 0x000fe200078e00ff */
[----:B------:R-:W-:-:S07]  /*24040*/  MOV R15, 0xffffffff ;  /* 0xffffffff000f7802 */ /* 0x000fce0000000f00 */
[----:B------:R-:W-:Y:S05]  /*24050*/  WARPSYNC.COLLECTIVE R15, `(.L_x_2568) ;  /* 0x000000000f087348 */ /* 0x000fea0003c00000 */
[----:B------:R0:W1:Y:S02]  /*24060*/  SHFL.IDX P6, R14, R13, R12, R11 ;  /* 0x0000000c0d0e7389 */ /* 0x00006400000c000b */
[----:B01----:R-:W-:Y:S01]  /*24070*/  ENDCOLLECTIVE ;  /* 0x000000000000791b */ /* 0x003fe20003800000 */
.L_x_2568:
[----:B------:R-:W-:Y:S05]  /*24080*/  BSYNC B1 ;  /* 0x0000000000017941 */ /* 0x000fea0003800000 */
.L_x_2567:
[----:B------:R-:W-:Y:S05]  /*24090*/  BRA `(.L_x_2569) ;  /* 0xfffffe7800a07947 */ /* 0x000fea000383ffff */
.L_x_2335:
        /* <DEDUP_REMOVED lines=8> */
.L_x_2571:
[----:B------:R-:W-:Y:S05]  /*24120*/  BSYNC B1 ;  /* 0x0000000000017941 */ /* 0x000fea0003800000 */
.L_x_2570:
[----:B------:R-:W-:Y:S05]  /*24130*/  BRA `(.L_x_2572) ;  /* 0xfffffe7800847947 */ /* 0x000fea000383ffff */
.L_x_2336:
        /* <DEDUP_REMOVED lines=8> */
.L_x_2574:
[----:B------:R-:W-:Y:S05]  /*241c0*/  BSYNC B1 ;  /* 0x0000000000017941 */ /* 0x000fea0003800000 */
.L_x_2573:
[----:B------:R-:W-:Y:S05]  /*241d0*/  BRA `(.L_x_2575) ;  /* 0xfffffe7800687947 */ /* 0x000fea000383ffff */
.L_x_2337:
        /* <DEDUP_REMOVED lines=8> */
.L_x_2577:
[----:B------:R-:W-:Y:S05]  /*24260*/  BSYNC B1 ;  /* 0x0000000000017941 */ /* 0x000fea0003800000 */
.L_x_2576:
[----:B------:R-:W-:Y:S05]  /*24270*/  BRA `(.L_x_2578) ;  /* 0xfffffe78004c7947 */ /* 0x000fea000383ffff */
.L_x_2339:
[----:B0-----:R0:W1:Y:S02]  /*24280*/  SYNCS.PHASECHK.TRANS64.TRYWAIT P2, [R18+URZ+0x34800], R3 ;  /* 0x03480003120075a7 */ /* 0x001064000804017f */
[----:B-1----:R-:W-:Y:S05]  /*24290*/  @!P2 NANOSLEEP.SYNCS 0x989680 ;  /* 0x009896800000a95d */ /* 0x002fea0003900000 */
[----:B------:R-:W1:Y:S02]  /*242a0*/  @!P2 SYNCS.PHASECHK.TRANS64 P2, [R18+URZ+0x34800], R3 ;  /* 0x034800031200a5a7 */ /* 0x000e64000804007f */
[----:B-1----:R-:W-:Y:S05]  /*242b0*/  @!P2 BRA `(.L_x_2339) ;  /* 0xfffffffc00f0a947 */ /* 0x002fea000383ffff */
[----:B------:R-:W-:Y:S05]  /*242c0*/  BRA `(.L_x_2579) ;  /* 0xfffffe7800ac7947 */ /* 0x000fea000383ffff */
.L_x_2367:
        /* <DEDUP_REMOVED lines=8> */
.L_x_2581:
[----:B------:R-:W-:Y:S05]  /*24350*/  BSYNC B1 ;  /* 0x0000000000017941 */ /* 0x000fea0003800000 */
.L_x_2580:
[----:B------:R-:W-:Y:S05]  /*24360*/  BRA `(.L_x_2582) ;  /* 0xfffffea800287947 */ /* 0x000fea000383ffff */
.L_x_2368:
        /* <DEDUP_REMOVED lines=8> */
.L_x_2584:
[----:B------:R-:W-:Y:S05]  /*243f0*/  BSYNC B1 ;  /* 0x0000000000017941 */ /* 0x000fea0003800000 */
.L_x_2583:
[----:B------:R-:W-:Y:S05]  /*24400*/  BRA `(.L_x_2585) ;  /* 0xfffffea800087947 */ /* 0x000fea000383ffff */
.L_x_2369:
        /* <DEDUP_REMOVED lines=8> */
.L_x_2587:
[----:B------:R-:W-:Y:S05]  /*24490*/  BSYNC B1 ;  /* 0x0000000000017941 */ /* 0x000fea0003800000 */
.L_x_2586:
[----:B------:R-:W-:Y:S05]  /*244a0*/  BRA `(.L_x_2588) ;  /* 0xfffffea400e87947 */ /* 0x000fea000383ffff */
.L_x_2370:
        /* <DEDUP_REMOVED lines=8> */
.L_x_2590:
[----:B------:R-:W-:Y:S05]  /*24530*/  BSYNC B1 ;  /* 0x0000000000017941 */ /* 0x000fea0003800000 */
.L_x_2589:
[----:B------:R-:W-:Y:S05]  /*24540*/  BRA `(.L_x_2591) ;  /* 0xfffffea400c87947 */ /* 0x000fea000383ffff */
.L_x_2371:
        /* <DEDUP_REMOVED lines=8> */
.L_x_2593:
[----:B------:R-:W-:Y:S05]  /*245d0*/  BSYNC B1 ;  /* 0x0000000000017941 */ /* 0x000fea0003800000 */
.L_x_2592:
[----:B------:R-:W-:Y:S05]  /*245e0*/  BRA `(.L_x_2594) ;  /* 0xfffffea400a87947 */ /* 0x000fea000383ffff */
.L_x_2372:
        /* <DEDUP_REMOVED lines=8> */
.L_x_2596:
[----:B------:R-:W-:Y:S05]  /*24670*/  BSYNC B1 ;  /* 0x0000000000017941 */ /* 0x000fea0003800000 */
.L_x_2595:
[----:B------:R-:W-:Y:S05]  /*24680*/  BRA `(.L_x_2597) ;  /* 0xfffffea4008c7947 */ /* 0x000fea000383ffff */
.L_x_2373:
        /* <DEDUP_REMOVED lines=8> */
.L_x_2599:
[----:B------:R-:W-:Y:S05]  /*24710*/  BSYNC B1 ;  /* 0x0000000000017941 */ /* 0x000fea0003800000 */
.L_x_2598:
[----:B------:R-:W-:Y:S05]  /*24720*/  BRA `(.L_x_2600) ;  /* 0xfffffea400707947 */ /* 0x000fea000383ffff */
.L_x_2374:
        /* <DEDUP_REMOVED lines=8> */
.L_x_2602:
[----:B------:R-:W-:Y:S05]  /*247b0*/  BSYNC B1 ;  /* 0x0000000000017941 */ /* 0x000fea0003800000 */
.L_x_2601:
[----:B------:R-:W-:Y:S05]  /*247c0*/  BRA `(.L_x_2603) ;  /* 0xfffffea400547947 */ /* 0x000fea000383ffff */
.L_x_2376:
[----:B0-----:R0:W1:Y:S02]  /*247d0*/  SYNCS.PHASECHK.TRANS64.TRYWAIT P2, [R18+URZ+0x34800], R9 ;  /* 0x03480009120075a7 */ /* 0x001064000804017f */
[----:B-1----:R-:W-:Y:S05]  /*247e0*/  @!P2 NANOSLEEP.SYNCS 0x989680 ;  /* 0x009896800000a95d */ /* 0x002fea0003900000 */
[----:B------:R-:W1:Y:S02]  /*247f0*/  @!P2 SYNCS.PHASECHK.TRANS64 P2, [R18+URZ+0x34800], R9 ;  /* 0x034800091200a5a7 */ /* 0x000e64000804007f */
[----:B-1----:R-:W-:Y:S05]  /*24800*/  @!P2 BRA `(.L_x_2376) ;  /* 0xfffffffc00f0a947 */ /* 0x002fea000383ffff */
[----:B------:R-:W-:Y:S05]  /*24810*/  BRA `(.L_x_2604) ;  /* 0xfffffea400b47947 */ /* 0x000fea000383ffff */
.L_x_2390:
[----:B-1----:R1:W2:Y:S02]  /*24820*/  SYNCS.PHASECHK.TRANS64.TRYWAIT P2, [R0+URZ+0x34830], R3 ;  /* 0x03483003000075a7 */ /* 0x0022a4000804017f */
[----:B--2---:R-:W-:Y:S05]  /*24830*/  @!P2 NANOSLEEP.SYNCS 0x989680 ;  /* 0x009896800000a95d */ /* 0x004fea0003900000 */
[----:B------:R-:W2:Y:S02]  /*24840*/  @!P2 SYNCS.PHASECHK.TRANS64 P2, [R0+URZ+0x34830], R3 ;  /* 0x034830030000a5a7 */ /* 0x000ea4000804007f */
[----:B--2---:R-:W-:Y:S05]  /*24850*/  @!P2 BRA `(.L_x_2390) ;  /* 0xfffffffc00f0a947 */ /* 0x004fea000383ffff */
[----:B------:R-:W-:Y:S05]  /*24860*/  BRA `(.L_x_2389) ;  /* 0xfffffecc00687947 */ /* 0x000fea000383ffff */
.L_x_2398:
[----:B-1----:R1:W2:Y:S02]  /*24870*/  SYNCS.PHASECHK.TRANS64.TRYWAIT P2, [R14+URZ+0x34830], R11 ;  /* 0x0348300b0e0075a7 */ /* 0x0022a4000804017f */
[----:B--2---:R-:W-:Y:S05]  /*24880*/  @!P2 NANOSLEEP.SYNCS 0x989680 ;  /* 0x009896800000a95d */ /* 0x004fea0003900000 */
[----:B------:R-:W2:Y:S02]  /*24890*/  @!P2 SYNCS.PHASECHK.TRANS64 P2, [R14+URZ+0x34830], R11 ;  /* 0x0348300b0e00a5a7 */ /* 0x000ea4000804007f */
[----:B--2---:R-:W-:Y:S05]  /*248a0*/  @!P2 BRA `(.L_x_2398) ;  /* 0xfffffffc00f0a947 */ /* 0x004fea000383ffff */
[----:B------:R-:W-:Y:S05]  /*248b0*/  BRA `(.L_x_2397) ;  /* 0xffffff0000947947 */ /* 0x000fea000383ffff */
.L_x_2403:
[----:B-1----:R1:W2:Y:S02]  /*248c0*/  SYNCS.PHASECHK.TRANS64.TRYWAIT P2, [R15+URZ+0x34850], R0 ;  /* 0x034850000f0075a7 */ /* 0x0022a4000804017f */
[----:B--2---:R-:W-:Y:S05]  /*248d0*/  @!P2 NANOSLEEP.SYNCS 0x989680 ;  /* 0x009896800000a95d */ /* 0x004fea0003900000 */
[----:B------:R-:W2:Y:S02]  /*248e0*/  @!P2 SYNCS.PHASECHK.TRANS64 P2, [R15+URZ+0x34850], R0 ;  /* 0x034850000f00a5a7 */ /* 0x000ea4000804007f */
[----:B--2---:R-:W-:Y:S05]  /*248f0*/  @!P2 BRA `(.L_x_2403) ;  /* 0xfffffffc00f0a947 */ /* 0x004fea000383ffff */
[----:B------:R-:W-:Y:S05]  /*24900*/  BRA `(.L_x_2402) ;  /* 0xffffff0c00747947 */ /* 0x000fea000383ffff */
.L_x_2411:
[----:B-1----:R1:W2:Y:S02]  /*24910*/  SYNCS.PHASECHK.TRANS64.TRYWAIT P2, [R8+URZ+0x34830], R9 ;  /* 0x03483009080075a7 */ /* 0x0022a4000804017f */
[----:B--2---:R-:W-:Y:S05]  /*24920*/  @!P2 NANOSLEEP.SYNCS 0x989680 ;  /* 0x009896800000a95d */ /* 0x004fea0003900000 */
[----:B------:R-:W2:Y:S02]  /*24930*/  @!P2 SYNCS.PHASECHK.TRANS64 P2, [R8+URZ+0x34830], R9 ;  /* 0x034830090800a5a7 */ /* 0x000ea4000804007f */
[----:B--2---:R-:W-:Y:S05]  /*24940*/  @!P2 BRA `(.L_x_2411) ;  /* 0xfffffffc00f0a947 */ /* 0x004fea000383ffff */
[----:B------:R-:W-:Y:S05]  /*24950*/  BRA `(.L_x_2410) ;  /* 0xffffff3400f47947 */ /* 0x000fea000383ffff */
.L_x_2416:
[----:B-1----:R1:W2:Y:S02]  /*24960*/  SYNCS.PHASECHK.TRANS64.TRYWAIT P2, [R14+URZ+0x34850], R7 ;  /* 0x034850070e0075a7 */ /* 0x0022a4000804017f */
[----:B--2---:R-:W-:Y:S05]  /*24970*/  @!P2 NANOSLEEP.SYNCS 0x989680 ;  /* 0x009896800000a95d */ /* 0x004fea0003900000 */
[----:B------:R-:W2:Y:S02]  /*24980*/  @!P2 SYNCS.PHASECHK.TRANS64 P2, [R14+URZ+0x34850], R7 ;  /* 0x034850070e00a5a7 */ /* 0x000ea4000804007f */
[----:B--2---:R-:W-:Y:S05]  /*24990*/  @!P2 BRA `(.L_x_2416) ;  /* 0xfffffffc00f0a947 */ /* 0x004fea000383ffff */
[----:B------:R-:W-:Y:S05]  /*249a0*/  BRA `(.L_x_2415) ;  /* 0xffffff4000d47947 */ /* 0x000fea000383ffff */
.L_x_2422:
[----:B-1----:R1:W2:Y:S02]  /*249b0*/  SYNCS.PHASECHK.TRANS64.TRYWAIT P0, [R11+URZ+0x34850], R0 ;  /* 0x034850000b0075a7 */ /* 0x0022a4000800017f */
[----:B--2---:R-:W-:Y:S05]  /*249c0*/  @!P0 NANOSLEEP.SYNCS 0x989680 ;  /* 0x009896800000895d */ /* 0x004fea0003900000 */
[----:B------:R-:W2:Y:S02]  /*249d0*/  @!P0 SYNCS.PHASECHK.TRANS64 P0, [R11+URZ+0x34850], R0 ;  /* 0x034850000b0085a7 */ /* 0x000ea4000800007f */
[----:B--2---:R-:W-:Y:S05]  /*249e0*/  @!P0 BRA `(.L_x_2422) ;  /* 0xfffffffc00f08947 */ /* 0x004fea000383ffff */
[----:B------:R-:W-:Y:S05]  /*249f0*/  BRA `(.L_x_2421) ;  /* 0xffffff6400f87947 */ /* 0x000fea000383ffff */
.L_x_2456:
        /* <DEDUP_REMOVED lines=11> */
.L_x_2606:
[----:B------:R-:W-:Y:S05]  /*24ab0*/  BSYNC B1 ;  /* 0x0000000000017941 */ /* 0x000fea0003800000 */
.L_x_2605:
[----:B------:R-:W-:Y:S05]  /*24ac0*/  BRA `(.L_x_2607) ;  /* 0xffffffa000e87947 */ /* 0x000fea000383ffff */
.L_x_2457:
[----:B------:R-:W-:Y:S01]  /*24ad0*/  BSSY B1, `(.L_x_2608) ;  /* 0x0000006000017945 */ /* 0x000fe20003800000 */
[----:B------:R-:W-:-:S07]  /*24ae0*/  IMAD.MOV.U32 R15, RZ, RZ, -0x1 ;  /* 0xffffffffff0f7424 */ /* 0x000fce00078e00ff */
[----:B------:R-:W-:Y:S05]  /*24af0*/  WARPSYNC.COLLECTIVE R15, `(.L_x_2609) ;  /* 0x000000000f0c7348 */ /* 0x000fea0003c00000 */
[----:B------:R-:W-:Y:S02]  /*24b00*/  ELECT P6, UR62, PT ;  /* 0x00000000003e782f */ /* 0x000fe400038c0000 */
[----:B------:R-:W-:Y:S01]  /*24b10*/  MOV R14, UR62 ;  /* 0x0000003e000e7c02 */ /* 0x000fe20008000f00 */
[----:B------:R-:W-:Y:S10]  /*24b20*/  ENDCOLLECTIVE ;  /* 0x000000000000791b */ /* 0x000ff40003800000 */
.L_x_2609:
[----:B------:R-:W-:Y:S05]  /*24b30*/  BSYNC B1 ;  /* 0x0000000000017941 */ /* 0x000fea0003800000 */
.L_x_2608:
[----:B------:R-:W-:Y:S05]  /*24b40*/  BRA `(.L_x_2610) ;  /* 0xffffffa000d47947 */ /* 0x000fea000383ffff */
.L_x_2459:
[----:B0-----:R0:W1:Y:S02]  /*24b50*/  SYNCS.PHASECHK.TRANS64.TRYWAIT P0, [R4+URZ+0x34820], R6 ;  /* 0x03482006040075a7 */ /* 0x001064000800017f */
[----:B-1----:R-:W-:Y:S05]  /*24b60*/  @!P0 NANOSLEEP.SYNCS 0x989680 ;  /* 0x009896800000895d */ /* 0x002fea0003900000 */
[----:B------:R-:W1:Y:S02]  /*24b70*/  @!P0 SYNCS.PHASECHK.TRANS64 P0, [R4+URZ+0x34820], R6 ;  /* 0x03482006040085a7 */ /* 0x000e64000800007f */
[----:B-1----:R-:W-:Y:S05]  /*24b80*/  @!P0 BRA `(.L_x_2459) ;  /* 0xfffffffc00f08947 */ /* 0x002fea000383ffff */
[----:B------:R-:W-:Y:S05]  /*24b90*/  BRA `(.L_x_2611) ;  /* 0xffffffa000f07947 */ /* 0x000fea000383ffff */
.L_x_2462:
[----:B0-----:R0:W1:Y:S02]  /*24ba0*/  SYNCS.PHASECHK.TRANS64.TRYWAIT P0, [R6+URZ+0x348a0], R8 ;  /* 0x0348a008060075a7 */ /* 0x001064000800017f */
[----:B-1----:R-:W-:Y:S05]  /*24bb0*/  @!P0 NANOSLEEP.SYNCS 0x989680 ;  /* 0x009896800000895d */ /* 0x002fea0003900000 */
[----:B------:R-:W1:Y:S02]  /*24bc0*/  @!P0 SYNCS.PHASECHK.TRANS64 P0, [R6+URZ+0x348a0], R8 ;  /* 0x0348a008060085a7 */ /* 0x000e64000800007f */
[----:B-1----:R-:W-:Y:S05]  /*24bd0*/  @!P0 BRA `(.L_x_2462) ;  /* 0xfffffffc00f08947 */ /* 0x002fea000383ffff */
[----:B------:R-:W-:Y:S05]  /*24be0*/  BRA `(.L_x_2612) ;  /* 0xffffffa400007947 */ /* 0x000fea000383ffff */
.L_x_2464:
[----:B-1----:R1:W2:Y:S02]  /*24bf0*/  SYNCS.PHASECHK.TRANS64.TRYWAIT P0, [R6+URZ+0x348c0], R8 ;  /* 0x0348c008060075a7 */ /* 0x0022a4000800017f */
[----:B--2---:R-:W-:Y:S05]  /*24c00*/  @!P0 NANOSLEEP.SYNCS 0x989680 ;  /* 0x009896800000895d */ /* 0x004fea0003900000 */
[----:B------:R-:W2:Y:S02]  /*24c10*/  @!P0 SYNCS.PHASECHK.TRANS64 P0, [R6+URZ+0x348c0], R8 ;  /* 0x0348c008060085a7 */ /* 0x000ea4000800007f */
[----:B--2---:R-:W-:Y:S05]  /*24c20*/  @!P0 BRA `(.L_x_2464) ;  /* 0xfffffffc00f08947 */ /* 0x004fea000383ffff */
[----:B------:R-:W-:Y:S05]  /*24c30*/  BRA `(.L_x_2613) ;  /* 0xffffffa400907947 */ /* 0x000fea000383ffff */
.L_x_2468:
[----:B0-----:R0:W1:Y:S02]  /*24c40*/  SYNCS.PHASECHK.TRANS64.TRYWAIT P0, [R7+URZ+0x348a0], R8 ;  /* 0x0348a008070075a7 */ /* 0x001064000800017f */
[----:B-1----:R-:W-:Y:S05]  /*24c50*/  @!P0 NANOSLEEP.SYNCS 0x989680 ;  /* 0x009896800000895d */ /* 0x002fea0003900000 */
[----:B------:R-:W1:Y:S02]  /*24c60*/  @!P0 SYNCS.PHASECHK.TRANS64 P0, [R7+URZ+0x348a0], R8 ;  /* 0x0348a008070085a7 */ /* 0x000e64000800007f */
[----:B-1----:R-:W-:Y:S05]  /*24c70*/  @!P0 BRA `(.L_x_2468) ;  /* 0xfffffffc00f08947 */ /* 0x002fea000383ffff */
[----:B------:R-:W-:Y:S05]  /*24c80*/  BRA `(.L_x_2614) ;  /* 0xffffffa8006c7947 */ /* 0x000fea000383ffff */
.L_x_2470:
[----:B-1----:R1:W2:Y:S02]  /*24c90*/  SYNCS.PHASECHK.TRANS64.TRYWAIT P1, [R7+URZ+0x348c0], R8 ;  /* 0x0348c008070075a7 */ /* 0x0022a4000802017f */
[----:B--2---:R-:W-:Y:S05]  /*24ca0*/  @!P1 NANOSLEEP.SYNCS 0x989680 ;  /* 0x009896800000995d */ /* 0x004fea0003900000 */
[----:B------:R-:W2:Y:S02]  /*24cb0*/  @!P1 SYNCS.PHASECHK.TRANS64 P1, [R7+URZ+0x348c0], R8 ;  /* 0x0348c008070095a7 */ /* 0x000ea4000802007f */
[----:B--2---:R-:W-:Y:S05]  /*24cc0*/  @!P1 BRA `(.L_x_2470) ;  /* 0xfffffffc00f09947 */ /* 0x004fea000383ffff */
[----:B------:R-:W-:Y:S05]  /*24cd0*/  BRA `(.L_x_2615) ;  /* 0xffffffa800f47947 */ /* 0x000fea000383ffff */
.L_x_2482:
        /* <DEDUP_REMOVED lines=8> */
[----:B------:R-:W-:Y:S05]  /*24d60*/  WARPSYNC.COLLECTIVE R15, `(.L_x_2617) ;  /* 0x000000000f087348 */ /* 0x000fea0003c00000 */
[----:B------:R0:W1:Y:S02]  /*24d70*/  SHFL.IDX P6, R14, R13, R12, R11 ;  /* 0x0000000c0d0e7389 */ /* 0x00006400000c000b */
[----:B01----:R-:W-:Y:S01]  /*24d80*/  ENDCOLLECTIVE ;  /* 0x000000000000791b */ /* 0x003fe20003800000 */
.L_x_2617:
[----:B------:R-:W-:Y:S05]  /*24d90*/  BSYNC B0 ;  /* 0x0000000000007941 */ /* 0x000fea0003800000 */
.L_x_2616:
[----:B------:R-:W-:Y:S05]  /*24da0*/  BRA `(.L_x_2618) ;  /* 0xffffffb400fc7947 */ /* 0x000fea000383ffff */
.L_x_2483:
[----:B------:R-:W-:Y:S01]  /*24db0*/  BSSY B0, `(.L_x_2619) ;  /* 0x0000006000007945 */ /* 0x000fe20003800000 */
[----:B------:R-:W-:-:S07]  /*24dc0*/  MOV R15, 0xffffffff ;  /* 0xffffffff000f7802 */ /* 0x000fce0000000f00 */
[----:B------:R-:W-:Y:S05]  /*24dd0*/  WARPSYNC.COLLECTIVE R15, `(.L_x_2620) ;  /* 0x000000000f0c7348 */ /* 0x000fea0003c00000 */
[----:B------:R-:W-:Y:S02]  /*24de0*/  ELECT P6, UR62, PT ;  /* 0x00000000003e782f */ /* 0x000fe400038c0000 */
[----:B------:R-:W-:Y:S01]  /*24df0*/  MOV R14, UR62 ;  /* 0x0000003e000e7c02 */ /* 0x000fe20008000f00 */
[----:B------:R-:W-:Y:S10]  /*24e00*/  ENDCOLLECTIVE ;  /* 0x000000000000791b */ /* 0x000ff40003800000 */
.L_x_2620:
[----:B------:R-:W-:Y:S05]  /*24e10*/  BSYNC B0 ;  /* 0x0000000000007941 */ /* 0x000fea0003800000 */
.L_x_2619:
[----:B------:R-:W-:Y:S05]  /*24e20*/  BRA `(.L_x_2621) ;  /* 0xffffffb400ec7947 */ /* 0x000fea000383ffff */
.L_x_2486:
[----:B0-----:R0:W1:Y:S02]  /*24e30*/  SYNCS.PHASECHK.TRANS64.TRYWAIT P0, [R7+URZ+0x34840], R10 ;  /* 0x0348400a070075a7 */ /* 0x001064000800017f */
[----:B-1----:R-:W-:Y:S05]  /*24e40*/  @!P0 NANOSLEEP.SYNCS 0x989680 ;  /* 0x009896800000895d */ /* 0x002fea0003900000 */
[----:B------:R-:W1:Y:S02]  /*24e50*/  @!P0 SYNCS.PHASECHK.TRANS64 P0, [R7+URZ+0x34840], R10 ;  /* 0x0348400a070085a7 */ /* 0x000e64000800007f */
[----:B-1----:R-:W-:Y:S05]  /*24e60*/  @!P0 BRA `(.L_x_2486) ;  /* 0xfffffffc00f08947 */ /* 0x002fea000383ffff */
[----:B------:R-:W-:Y:S05]  /*24e70*/  BRA `(.L_x_2622) ;  /* 0xffffffb800507947 */ /* 0x000fea000383ffff */
.L_x_2489:
        /* <DEDUP_REMOVED lines=8> */
.L_x_2497:
[----:B0-----:R0:W1:Y:S02]  /*24f00*/  SYNCS.PHASECHK.TRANS64.TRYWAIT P0, [R8+URZ+0x34840], R9 ;  /* 0x03484009080075a7 */ /* 0x001064000800017f */
[----:B-1----:R-:W-:Y:S05]  /*24f10*/  @!P0 NANOSLEEP.SYNCS 0x989680 ;  /* 0x009896800000895d */ /* 0x002fea0003900000 */
[----:B------:R-:W1:Y:S02]  /*24f20*/  @!P0 SYNCS.PHASECHK.TRANS64 P0, [R8+URZ+0x34840], R9 ;  /* 0x03484009080085a7 */ /* 0x000e64000800007f */
[----:B-1----:R-:W-:Y:S05]  /*24f30*/  @!P0 BRA `(.L_x_2497) ;  /* 0xfffffffc00f08947 */ /* 0x002fea000383ffff */
[----:B------:R-:W-:Y:S05]  /*24f40*/  BRA `(.L_x_2624) ;  /* 0xffffffc000507947 */ /* 0x000fea000383ffff */
.L_x_2499:
[----:B0-----:R0:W1:Y:S02]  /*24f50*/  SYNCS.PHASECHK.TRANS64.TRYWAIT P0, [R8+URZ+0x34860], R9 ;  /* 0x03486009080075a7 */ /* 0x001064000800017f */
[----:B-1----:R-:W-:Y:S05]  /*24f60*/  @!P0 NANOSLEEP.SYNCS 0x989680 ;  /* 0x009896800000895d */ /* 0x002fea0003900000 */
[----:B------:R-:W1:Y:S02]  /*24f70*/  @!P0 SYNCS.PHASECHK.TRANS64 P0, [R8+URZ+0x34860], R9 ;  /* 0x03486009080085a7 */ /* 0x000e64000800007f */
[----:B-1----:R-:W-:Y:S05]  /*24f80*/  @!P0 BRA `(.L_x_2499) ;  /* 0xfffffffc00f08947 */ /* 0x002fea000383ffff */
[----:B------:R-:W-:Y:S05]  /*24f90*/  BRA `(.L_x_2625) ;  /* 0xffffffc000fc7947 */ /* 0x000fea000383ffff */
.L_x_2505:
[----:B-1----:R1:W2:Y:S02]  /*24fa0*/  SYNCS.PHASECHK.TRANS64.TRYWAIT P0, [R2+URZ+0x34840], R3 ;  /* 0x03484003020075a7 */ /* 0x0022a4000800017f */
[----:B--2---:R-:W-:Y:S05]  /*24fb0*/  @!P0 NANOSLEEP.SYNCS 0x989680 ;  /* 0x009896800000895d */ /* 0x004fea0003900000 */
[----:B------:R-:W2:Y:S02]  /*24fc0*/  @!P0 SYNCS.PHASECHK.TRANS64 P0, [R2+URZ+0x34840], R3 ;  /* 0x03484003020085a7 */ /* 0x000ea4000800007f */
[----:B--2---:R-:W-:Y:S05]  /*24fd0*/  @!P0 BRA `(.L_x_2505) ;  /* 0xfffffffc00f08947 */ /* 0x004fea000383ffff */
[----:B------:R-:W-:Y:S05]  /*24fe0*/  BRA `(.L_x_2626) ;  /* 0xffffffc800547947 */ /* 0x000fea000383ffff */
.L_x_2507:
[----:B0-----:R0:W1:Y:S02]  /*24ff0*/  SYNCS.PHASECHK.TRANS64.TRYWAIT P0, [R2+URZ+0x34860], R3 ;  /* 0x03486003020075a7 */ /* 0x001064000800017f */
[----:B-1----:R-:W-:Y:S05]  /*25000*/  @!P0 NANOSLEEP.SYNCS 0x989680 ;  /* 0x009896800000895d */ /* 0x002fea0003900000 */
[----:B------:R-:W1:Y:S02]  /*25010*/  @!P0 SYNCS.PHASECHK.TRANS64 P0, [R2+URZ+0x34860], R3 ;  /* 0x03486003020085a7 */ /* 0x000e64000800007f */
[----:B-1----:R-:W-:Y:S05]  /*25020*/  @!P0 BRA `(.L_x_2507) ;  /* 0xfffffffc00f08947 */ /* 0x002fea000383ffff */
[----:B------:R-:W-:Y:S05]  /*25030*/  BRA `(.L_x_2627) ;  /* 0xffffffcc00007947 */ /* 0x000fea000383ffff */
.L_x_2513:
[----:B--2---:R2:W3:Y:S02]  /*25040*/  SYNCS.PHASECHK.TRANS64.TRYWAIT P0, [R2+URZ+0x34840], R3 ;  /* 0x03484003020075a7 */ /* 0x0044e4000800017f */
[----:B---3--:R-:W-:Y:S05]  /*25050*/  @!P0 NANOSLEEP.SYNCS 0x989680 ;  /* 0x009896800000895d */ /* 0x008fea0003900000 */
[----:B------:R-:W3:Y:S02]  /*25060*/  @!P0 SYNCS.PHASECHK.TRANS64 P0, [R2+URZ+0x34840], R3 ;  /* 0x03484003020085a7 */ /* 0x000ee4000800007f */
[----:B---3--:R-:W-:Y:S05]  /*25070*/  @!P0 BRA `(.L_x_2513) ;  /* 0xfffffffc00f08947 */ /* 0x008fea000383ffff */
[----:B------:R-:W-:Y:S05]  /*25080*/  BRA `(.L_x_2628) ;  /* 0xffffffd000347947 */ /* 0x000fea000383ffff */
.L_x_2515:
[----:B0-----:R0:W1:Y:S02]  /*25090*/  SYNCS.PHASECHK.TRANS64.TRYWAIT P0, [R2+URZ+0x34860], R9 ;  /* 0x03486009020075a7 */ /* 0x001064000800017f */
[----:B-1----:R-:W-:Y:S05]  /*250a0*/  @!P0 NANOSLEEP.SYNCS 0x989680 ;  /* 0x009896800000895d */ /* 0x002fea0003900000 */
[----:B------:R-:W1:Y:S02]  /*250b0*/  @!P0 SYNCS.PHASECHK.TRANS64 P0, [R2+URZ+0x34860], R9 ;  /* 0x03486009020085a7 */ /* 0x000e64000800007f */
[----:B-1----:R-:W-:Y:S05]  /*250c0*/  @!P0 BRA `(.L_x_2515) ;  /* 0xfffffffc00f08947 */ /* 0x002fea000383ffff */
[----:B------:R-:W-:Y:S05]  /*250d0*/  BRA `(.L_x_2629) ;  /* 0xffffffd000dc7947 */ /* 0x000fea000383ffff */
.L_x_2523:
[----:B-1----:R1:W2:Y:S02]  /*250e0*/  SYNCS.PHASECHK.TRANS64.TRYWAIT P0, [R3+URZ+0x34860], R0 ;  /* 0x03486000030075a7 */ /* 0x0022a4000800017f */
[----:B--2---:R-:W-:Y:S05]  /*250f0*/  @!P0 NANOSLEEP.SYNCS 0x989680 ;  /* 0x009896800000895d */ /* 0x004fea0003900000 */
[----:B------:R-:W2:Y:S02]  /*25100*/  @!P0 SYNCS.PHASECHK.TRANS64 P0, [R3+URZ+0x34860], R0 ;  /* 0x03486000030085a7 */ /* 0x000ea4000800007f */
[----:B--2---:R-:W-:Y:S05]  /*25110*/  @!P0 BRA `(.L_x_2523) ;  /* 0xfffffffc00f08947 */ /* 0x004fea000383ffff */
[----:B------:R-:W-:Y:S05]  /*25120*/  BRA `(.L_x_2630) ;  /* 0xffffffd400f87947 */ /* 0x000fea000383ffff */
.L_x_2526:
[----:B------:R-:W-:Y:S01]  /*25130*/  BSSY B0, `(.L_x_2631) ;  /* 0x0000008000007945 */ /* 0x000fe20003800000 */
[----:B------:R-:W-:Y:S01]  /*25140*/  IMAD.MOV.U32 R13, RZ, RZ, R16 ;  /* 0x000000ffff0d7224 */ /* 0x000fe200078e0010 */
[----:B------:R-:W-:Y:S01]  /*25150*/  MOV R12, RZ ;  /* 0x000000ff000c7202 */ /* 0x000fe20000000f00 */
[----:B------:R-:W-:Y:S01]  /*25160*/  IMAD.MOV.U32 R11, RZ, RZ, 0x1f ;  /* 0x0000001fff0b7424 */ /* 0x000fe200078e00ff */
[----:B0-----:R-:W-:-:S07]  /*25170*/  MOV R15, 0xffffffff ;  /* 0xffffffff000f7802 */ /* 0x001fce0000000f00 */
[----:B-1----:R-:W-:Y:S05]  /*25180*/  WARPSYNC.COLLECTIVE R15, `(.L_x_2632) ;  /* 0x000000000f087348 */ /* 0x002fea0003c00000 */
[----:B------:R0:W2:Y:S02]  /*25190*/  SHFL.IDX P6, R14, R13, R12, R11 ;  /* 0x0000000c0d0e7389 */ /* 0x0000a400000c000b */
[----:B012---:R-:W-:Y:S01]  /*251a0*/  ENDCOLLECTIVE ;  /* 0x000000000000791b */ /* 0x007fe20003800000 */
.L_x_2632:
[----:B------:R-:W-:Y:S05]  /*251b0*/  BSYNC B0 ;  /* 0x0000000000007941 */ /* 0x000fea0003800000 */
.L_x_2631:
[----:B------:R-:W-:Y:S01]  /*251c0*/  MOV R13, R16 ;  /* 0x00000010000d7202 */ /* 0x000fe20000000f00 */
[----:B------:R-:W-:Y:S01]  /*251d0*/  IMAD.MOV.U32 R12, RZ, RZ, 0x1 ;  /* 0x00000001ff0c7424 */ /* 0x000fe200078e00ff */
[----:B------:R-:W-:Y:S01]  /*251e0*/  MOV R11, 0x1f ;  /* 0x0000001f000b7802 */ /* 0x000fe20000000f00 */
[----:B------:R-:W-:Y:S02]  /*251f0*/  IMAD.MOV.U32 R15, RZ, RZ, -0x1 ;  /* 0xffffffffff0f7424 */ /* 0x000fe400078e00ff */
[----:B------:R-:W-:-:S07]  /*25200*/  IMAD.MOV.U32 R4, RZ, RZ, R14 ;  /* 0x000000ffff047224 */ /* 0x000fce00078e000e */
[----:B------:R-:W-:Y:S05]  /*25210*/  WARPSYNC.COLLECTIVE R15, `(.L_x_2633) ;  /* 0x000000000f087348 */ /* 0x000fea0003c00000 */
[----:B------:R0:W1:Y:S02]  /*25220*/  SHFL.IDX P6, R14, R13, R12, R11 ;  /* 0x0000000c0d0e7389 */ /* 0x00006400000c000b */
[----:B01----:R-:W-:Y:S01]  /*25230*/  ENDCOLLECTIVE ;  /* 0x000000000000791b */ /* 0x003fe20003800000 */
.L_x_2633:
[----:B------:R-:W-:Y:S01]  /*25240*/  MOV R16, R14 ;  /* 0x0000000e00107202 */ /* 0x000fe20000000f00 */
[----:B------:R-:W-:Y:S06]  /*25250*/  BRA `(.L_x_2634) ;  /* 0xffffffd8008c7947 */ /* 0x000fec000383ffff */
.L_x_2529:
[----:B------:R-:W-:Y:S01]  /*25260*/  BSSY B0, `(.L_x_2635) ;  /* 0x0000008000007945 */ /* 0x000fe20003800000 */
[----:B-----5:R-:W-:Y:S01]  /*25270*/  IMAD.MOV.U32 R13, RZ, RZ, R17 ;  /* 0x000000ffff0d7224 */ /* 0x020fe200078e0011 */
[----:B------:R-:W-:Y:S01]  /*25280*/  MOV R12, 0x1 ;  /* 0x00000001000c7802 */ /* 0x000fe20000000f00 */
[----:B------:R-:W-:Y:S01]  /*25290*/  IMAD.MOV.U32 R11, RZ, RZ, RZ ;  /* 0x000000ffff0b7224 */ /* 0x000fe200078e00ff */
[----:B0-----:R-:W-:-:S07]  /*252a0*/  MOV R15, 0xffffffff ;  /* 0xffffffff000f7802 */ /* 0x001fce0000000f00 */
[----:B-1234-:R-:W-:Y:S05]  /*252b0*/  WARPSYNC.COLLECTIVE R15, `(.L_x_2636) ;  /* 0x000000000f087348 */ /* 0x01efea0003c00000 */
[----:B------:R0:W0:Y:S02]  /*252c0*/  SHFL.UP P6, R14, R13, R12, R11 ;  /* 0x0400000c0d0e7389 */ /* 0x00002400000c000b */
[----:B01234-:R-:W-:Y:S01]  /*252d0*/  ENDCOLLECTIVE ;  /* 0x000000000000791b */ /* 0x01ffe20003800000 */
.L_x_2636:
[----:B------:R-:W-:Y:S05]  /*252e0*/  BSYNC B0 ;  /* 0x0000000000007941 */ /* 0x000fea0003800000 */
.L_x_2635:
[C---:B------:R-:W-:Y:S01]  /*252f0*/  ISETP.NE.AND P0, PT, R7.reuse, RZ, PT ;  /* 0x000000ff0700720c */ /* 0x040fe20003f05270 */
[----:B------:R-:W-:Y:S01]  /*25300*/  IMAD.MOV.U32 R11, RZ, RZ, RZ ;  /* 0x000000ffff0b7224 */ /* 0x000fe200078e00ff */
[----:B------:R-:W-:Y:S02]  /*25310*/  MOV R12, 0x2 ;  /* 0x00000002000c7802 */ /* 0x000fe40000000f00 */
[----:B------:R-:W-:Y:S02]  /*25320*/  SEL R14, R14, RZ, P0 ;  /* 0x000000ff0e0e7207 */ /* 0x000fe40000000000 */
[----:B------:R-:W-:Y:S02]  /*25330*/  MOV R15, 0xffffffff ;  /* 0xffffffff000f7802 */ /* 0x000fe40000000f00 */
[----:B------:R-:W-:Y:S01]  /*25340*/  ISETP.GE.U32.AND P0, PT, R7, 0x2, PT ;  /* 0x000000020700780c */ /* 0x000fe20003f06070 */
[----:B------:R-:W-:-:S12]  /*25350*/  IMAD.IADD R13, R17, 0x1, R14 ;  /* 0x00000001110d7824 */ /* 0x000fd800078e020e */
[----:B------:R-:W-:Y:S05]  /*25360*/  WARPSYNC.COLLECTIVE R15, `(.L_x_2637) ;  /* 0x000000000f087348 */ /* 0x000fea0003c00000 */
[----:B------:R0:W1:Y:S02]  /*25370*/  SHFL.UP P6, R14, R13, R12, R11 ;  /* 0x0400000c0d0e7389 */ /* 0x00006400000c000b */
[----:B01----:R-:W-:Y:S01]  /*25380*/  ENDCOLLECTIVE ;  /* 0x000000000000791b */ /* 0x003fe20003800000 */
.L_x_2637:
        /* <DEDUP_REMOVED lines=8> */
.L_x_2638:
        /* <DEDUP_REMOVED lines=8> */
.L_x_2639:
        /* <DEDUP_REMOVED lines=8> */
.L_x_2640:
        /* <DEDUP_REMOVED lines=8> */
.L_x_2641:
[----:B------:R-:W-:Y:S05]  /*25590*/  BRA `(.L_x_2642) ;  /* 0xffffffd800507947 */ /* 0x000fea000383ffff */
.L_x_2534:
        /* <DEDUP_REMOVED lines=8> */
.L_x_2644:
[----:B------:R-:W-:Y:S05]  /*25620*/  BSYNC B0 ;  /* 0x0000000000007941 */ /* 0x000fea0003800000 */
.L_x_2643:
[C---:B------:R-:W-:Y:S01]  /*25630*/  ISETP.NE.AND P0, PT, R7.reuse, RZ, PT ;  /* 0x000000ff0700720c */ /* 0x040fe20003f05270 */
[----:B------:R-:W-:Y:S01]  /*25640*/  IMAD.MOV.U32 R12, RZ, RZ, 0x2 ;  /* 0x00000002ff0c7424 */ /* 0x000fe200078e00ff */
[----:B------:R-:W-:Y:S01]  /*25650*/  MOV R11, RZ ;  /* 0x000000ff000b7202 */ /* 0x000fe20000000f00 */
[----:B------:R-:W-:Y:S01]  /*25660*/  IMAD.MOV.U32 R15, RZ, RZ, -0x1 ;  /* 0xffffffffff0f7424 */ /* 0x000fe200078e00ff */
[----:B------:R-:W-:Y:S02]  /*25670*/  SEL R14, R14, RZ, P0 ;  /* 0x000000ff0e0e7207 */ /* 0x000fe40000000000 */
[----:B------:R-:W-:Y:S02]  /*25680*/  ISETP.GE.U32.AND P0, PT, R7, 0x2, PT ;  /* 0x000000020700780c */ /* 0x000fe40003f06070 */
[----:B------:R-:W-:-:S11]  /*25690*/  IADD3 R13, R17, R14, RZ ;  /* 0x0000000e110d7210 */ /* 0x000fd60007ffe0ff */
[----:B------:R-:W-:Y:S05]  /*256a0*/  WARPSYNC.COLLECTIVE R15, `(.L_x_2645) ;  /* 0x000000000f087348 */ /* 0x000fea0003c00000 */
[----:B------:R0:W1:Y:S02]  /*256b0*/  SHFL.UP P6, R14, R13, R12, R11 ;  /* 0x0400000c0d0e7389 */ /* 0x00006400000c000b */
[----:B01----:R-:W-:Y:S01]  /*256c0*/  ENDCOLLECTIVE ;  /* 0x000000000000791b */ /* 0x003fe20003800000 */
.L_x_2645:
        /* <DEDUP_REMOVED lines=8> */
.L_x_2646:
        /* <DEDUP_REMOVED lines=8> */
.L_x_2647:
        /* <DEDUP_REMOVED lines=8> */
.L_x_2648:
[----:B------:R-:W-:Y:S01]  /*25850*/  IMAD.MOV.U32 R12, RZ, RZ, 0x1f ;  /* 0x0000001fff0c7424 */ /* 0x000fe200078e00ff */
[----:B------:R-:W-:Y:S02]  /*25860*/  MOV R11, 0x1f ;  /* 0x0000001f000b7802 */ /* 0x000fe40000000f00 */
[----:B------:R-:W-:-:S05]  /*25870*/  SEL R3, R14, RZ, P0 ;  /* 0x000000ff0e037207 */ /* 0x000fca0000000000 */
[----:B------:R-:W-:-:S05]  /*25880*/  IMAD.IADD R2, R6, 0x1, R3 ;  /* 0x0000000106027824 */ /* 0x000fca00078e0203 */
[----:B------:R-:W-:-:S07]  /*25890*/  MOV R13, R2 ;  /* 0x00000002000d7202 */ /* 0x000fce0000000f00 */
[----:B------:R-:W-:Y:S05]  /*258a0*/  WARPSYNC.COLLECTIVE R15, `(.L_x_2649) ;  /* 0x000000000f087348 */ /* 0x000fea0003c00000 */
[----:B------:R0:W1:Y:S02]  /*258b0*/  SHFL.IDX P6, R14, R13, R12, R11 ;  /* 0x0000000c0d0e7389 */ /* 0x00006400000c000b */
[----:B01----:R-:W-:Y:S01]  /*258c0*/  ENDCOLLECTIVE ;  /* 0x000000000000791b */ /* 0x003fe20003800000 */
.L_x_2649:
[----:B------:R-:W-:Y:S05]  /*258d0*/  BRA `(.L_x_2650) ;  /* 0xffffffd800347947 */ /* 0x000fea000383ffff */
.L_x_2536:
[----:B------:R-:W-:Y:S01]  /*258e0*/  BSSY B0, `(.L_x_2651) ;  /* 0x0000006000007945 */ /* 0x000fe20003800000 */
[----:B------:R-:W-:Y:S01]  /*258f0*/  PLOP3.LUT P6, PT, P6, PT, PT, 0x8, 0x0 ;  /* 0x000000000000781c */ /* 0x000fe200037ce170 */
[----:B------:R-:W-:-:S12]  /*25900*/  IMAD.MOV.U32 R15, RZ, RZ, -0x1 ;  /* 0xffffffffff0f7424 */ /* 0x000fd800078e00ff */
[----:B0-----:R-:W-:Y:S05]  /*25910*/  WARPSYNC.COLLECTIVE R15, `(.L_x_2652) ;  /* 0x000000000f087348 */ /* 0x001fea0003c00000 */
[----:B------:R-:W-:Y:S01]  /*25920*/  VOTE.ANY R14, PT, P6 ;  /* 0x00000000000e7806 */ /* 0x000fe200030e0100 */
[----:B0-----:R-:W-:Y:S06]  /*25930*/  ENDCOLLECTIVE ;  /* 0x000000000000791b */ /* 0x001fec0003800000 */
.L_x_2652:
[----:B------:R-:W-:Y:S05]  /*25940*/  BSYNC B0 ;  /* 0x0000000000007941 */ /* 0x000fea0003800000 */
.L_x_2651:
[----:B------:R-:W-:Y:S01]  /*25950*/  MOV R3, R14 ;  /* 0x0000000e00037202 */ /* 0x000fe20000000f00 */
[----:B------:R-:W-:Y:S01]  /*25960*/  IMAD.MOV.U32 R13, RZ, RZ, R17 ;  /* 0x000000ffff0d7224 */ /* 0x000fe200078e0011 */
[----:B------:R-:W-:Y:S01]  /*25970*/  MOV R15, 0xffffffff ;  /* 0xffffffff000f7802 */ /* 0x000fe20000000f00 */
[----:B------:R-:W-:Y:S01]  /*25980*/  IMAD.MOV.U32 R11, RZ, RZ, 0x1f ;  /* 0x0000001fff0b7424 */ /* 0x000fe200078e00ff */
[----:B------:R-:W0:Y:S02]  /*25990*/  POPC R6, R3 ;  /* 0x0000000300067309 */ /* 0x000e240000000000 */
[----:B0-----:R-:W-:-:S07]  /*259a0*/  MOV R12, R6 ;  /* 0x00000006000c7202 */ /* 0x001fce0000000f00 */
[----:B------:R-:W-:Y:S05]  /*259b0*/  WARPSYNC.COLLECTIVE R15, `(.L_x_2653) ;  /* 0x000000000f087348 */ /* 0x000fea0003c00000 */
[----:B------:R0:W1:Y:S02]  /*259c0*/  SHFL.IDX P6, R14, R13, R12, R11 ;  /* 0x0000000c0d0e7389 */ /* 0x00006400000c000b */
[----:B01----:R-:W-:Y:S01]  /*259d0*/  ENDCOLLECTIVE ;  /* 0x000000000000791b */ /* 0x003fe20003800000 */
.L_x_2653:
[----:B------:R-:W-:Y:S01]  /*259e0*/  IMAD.MOV.U32 R17, RZ, RZ, R14 ;  /* 0x000000ffff117224 */ /* 0x000fe200078e000e */
[----:B------:R-:W-:Y:S06]  /*259f0*/  BRA `(.L_x_2654) ;  /* 0xffffffd800247947 */ /* 0x000fec000383ffff */
.L_x_2538:
[----:B------:R-:W-:Y:S01]  /*25a00*/  BSSY B0, `(.L_x_2655) ;  /* 0x0000007000007945 */ /* 0x000fe20003800000 */
[----:B------:R-:W-:Y:S01]  /*25a10*/  MOV R13, R2 ;  /* 0x00000002000d7202 */ /* 0x000fe20000000f00 */
[----:B------:R-:W-:Y:S01]  /*25a20*/  IMAD.MOV.U32 R11, RZ, RZ, 0x1f ;  /* 0x0000001fff0b7424 */ /* 0x000fe200078e00ff */
[----:B------:R-:W-:-:S07]  /*25a30*/  MOV R15, 0xffffffff ;  /* 0xffffffff000f7802 */ /* 0x000fce0000000f00 */
[----:B012---:R-:W-:Y:S05]  /*25a40*/  WARPSYNC.COLLECTIVE R15, `(.L_x_2656) ;  /* 0x000000000f087348 */ /* 0x007fea0003c00000 */
[----:B------:R3:W4:Y:S02]  /*25a50*/  SHFL.IDX P6, R14, R13, R12, R11 ;  /* 0x0000000c0d0e7389 */ /* 0x00072400000c000b */
[----:B01234-:R-:W-:Y:S01]  /*25a60*/  ENDCOLLECTIVE ;  /* 0x000000000000791b */ /* 0x01ffe20003800000 */
.L_x_2656:
[----:B------:R-:W-:Y:S05]  /*25a70*/  BSYNC B0 ;  /* 0x0000000000007941 */ /* 0x000fea0003800000 */
.L_x_2655:
[----:B------:R-:W-:Y:S01]  /*25a80*/  IMAD.MOV.U32 R7, RZ, RZ, R14 ;  /* 0x000000ffff077224 */ /* 0x000fe200078e000e */
[----:B------:R-:W-:Y:S06]  /*25a90*/  BRA `(.L_x_2537) ;  /* 0xffffffd800187947 */ /* 0x000fec000383ffff */
.L_x_2542:
[----:B-1----:R1:W2:Y:S02]  /*25aa0*/  SYNCS.PHASECHK.TRANS64.TRYWAIT P0, [R0+URZ+0x34820], R3 ;  /* 0x03482003000075a7 */ /* 0x0022a4000800017f */
[----:B--2---:R-:W-:Y:S05]  /*25ab0*/  @!P0 NANOSLEEP.SYNCS 0x989680 ;  /* 0x009896800000895d */ /* 0x004fea0003900000 */
[----:B------:R-:W2:Y:S02]  /*25ac0*/  @!P0 SYNCS.PHASECHK.TRANS64 P0, [R0+URZ+0x34820], R3 ;  /* 0x03482003000085a7 */ /* 0x000ea4000800007f */
[----:B--2---:R-:W-:Y:S05]  /*25ad0*/  @!P0 BRA `(.L_x_2542) ;  /* 0xfffffffc00f08947 */ /* 0x004fea000383ffff */
[----:B------:R-:W-:Y:S05]  /*25ae0*/  BRA `(.L_x_2657) ;  /* 0xffffffdc008c7947 */ /* 0x000fea000383ffff */
.L_x_2543:
[----:B------:R-:W2:Y:S01]  /*25af0*/  S2R R2, SR_TID.X ;  /* 0x0000000000027919 */ /* 0x000ea20000002100 */
[----:B------:R-:W-:Y:S01]  /*25b00*/  BSSY B0, `(.L_x_2658) ;  /* 0x000000a000007945 */ /* 0x000fe20003800000 */
[----:B------:R-:W-:Y:S01]  /*25b10*/  IMAD.MOV.U32 R12, RZ, RZ, RZ ;  /* 0x000000ffff0c7224 */ /* 0x000fe200078e00ff */
[----:B0-----:R-:W-:Y:S01]  /*25b20*/  MOV R11, 0x1f ;  /* 0x0000001f000b7802 */ /* 0x001fe20000000f00 */
[----:B------:R-:W-:Y:S01]  /*25b30*/  IMAD.MOV.U32 R15, RZ, RZ, -0x1 ;  /* 0xffffffffff0f7424 */ /* 0x000fe200078e00ff */
[----:B--2---:R-:W-:-:S04]  /*25b40*/  SHF.R.U32.HI R2, RZ, 0x5, R2 ;  /* 0x00000005ff027819 */ /* 0x004fc80000011602 */
[----:B------:R-:W-:-:S04]  /*25b50*/  LOP3.LUT R2, R2, 0x3, RZ, 0xc0, !PT ;  /* 0x0000000302027812 */ /* 0x000fc800078ec0ff */
[----:B------:R-:W-:-:S07]  /*25b60*/  MOV R13, R2 ;  /* 0x00000002000d7202 */ /* 0x000fce0000000f00 */
[----:B-1----:R-:W-:Y:S05]  /*25b70*/  WARPSYNC.COLLECTIVE R15, `(.L_x_2659) ;  /* 0x000000000f087348 */ /* 0x002fea0003c00000 */
[----:B------:R0:W2:Y:S02]  /*25b80*/  SHFL.IDX P6, R14, R13, R12, R11 ;  /* 0x0000000c0d0e7389 */ /* 0x0000a400000c000b */
[----:B012---:R-:W-:Y:S01]  /*25b90*/  ENDCOLLECTIVE ;  /* 0x000000000000791b */ /* 0x007fe20003800000 */
.L_x_2659:
[----:B------:R-:W-:Y:S05]  /*25ba0*/  BSYNC B0 ;  /* 0x0000000000007941 */ /* 0x000fea0003800000 */
.L_x_2658:
[----:B------:R-:W-:Y:S05]  /*25bb0*/  BRA `(.L_x_2660) ;  /* 0xffffffdc00747947 */ /* 0x000fea000383ffff */
.L_x_2544:
[----:B------:R-:W-:Y:S01]  /*25bc0*/  BSSY B0, `(.L_x_2661) ;  /* 0x0000006000007945 */ /* 0x000fe20003800000 */
[----:B------:R-:W-:-:S07]  /*25bd0*/  MOV R15, 0xffffffff ;  /* 0xffffffff000f7802 */ /* 0x000fce0000000f00 */
[----:B012---:R-:W-:Y:S05]  /*25be0*/  WARPSYNC.COLLECTIVE R15, `(.L_x_2662) ;  /* 0x000000000f0c7348 */ /* 0x007fea0003c00000 */
[----:B------:R-:W-:Y:S02]  /*25bf0*/  ELECT P6, UR62, PT ;  /* 0x00000000003e782f */ /* 0x000fe400038c0000 */
[----:B------:R-:W-:Y:S01]  /*25c00*/  MOV R14, UR62 ;  /* 0x0000003e000e7c02 */ /* 0x000fe20008000f00 */
[----:B012---:R-:W-:Y:S10]  /*25c10*/  ENDCOLLECTIVE ;  /* 0x000000000000791b */ /* 0x007ff40003800000 */
.L_x_2662:
[----:B------:R-:W-:Y:S05]  /*25c20*/  BSYNC B0 ;  /* 0x0000000000007941 */ /* 0x000fea0003800000 */
.L_x_2661:
[----:B------:R-:W-:Y:S05]  /*25c30*/  BRA `(.L_x_2663) ;  /* 0xffffffdc00687947 */ /* 0x000fea000383ffff */
.L_x_2546:
[----:B-1----:R1:W2:Y:S02]  /*25c40*/  SYNCS.PHASECHK.TRANS64.TRYWAIT P0, [R6+URZ], R5 ;  /* 0x00000005060075a7 */ /* 0x0022a4000800017f */
[----:B--2---:R-:W-:Y:S05]  /*25c50*/  @!P0 NANOSLEEP.SYNCS 0x989680 ;  /* 0x009896800000895d */ /* 0x004fea0003900000 */
[----:B------:R-:W2:Y:S02]  /*25c60*/  @!P0 SYNCS.PHASECHK.TRANS64 P0, [R6+URZ], R5 ;  /* 0x00000005060085a7 */ /* 0x000ea4000800007f */
[----:B--2---:R-:W-:Y:S05]  /*25c70*/  @!P0 BRA `(.L_x_2546) ;  /* 0xfffffffc00f08947 */ /* 0x004fea000383ffff */
[----:B------:R-:W-:Y:S05]  /*25c80*/  BRA `(.L_x_2664) ;  /* 0xffffffdc00ac7947 */ /* 0x000fea000383ffff */
.L_x_2547:
[----:B--2---:R2:W3:Y:S02]  /*25c90*/  SYNCS.PHASECHK.TRANS64.TRYWAIT P0, [R7+URZ], R2 ;  /* 0x00000002070075a7 */ /* 0x0044e4000800017f */
[----:B---3--:R-:W-:Y:S05]  /*25ca0*/  @!P0 NANOSLEEP.SYNCS 0x989680 ;  /* 0x009896800000895d */ /* 0x008fea0003900000 */
[----:B------:R-:W3:Y:S02]  /*25cb0*/  @!P0 SYNCS.PHASECHK.TRANS64 P0, [R7+URZ], R2 ;  /* 0x00000002070085a7 */ /* 0x000ee4000800007f */
[----:B---3--:R-:W-:Y:S05]  /*25cc0*/  @!P0 BRA `(.L_x_2547) ;  /* 0xfffffffc00f08947 */ /* 0x008fea000383ffff */
[----:B------:R-:W-:Y:S05]  /*25cd0*/  BRA `(.L_x_2665) ;  /* 0xffffffdc00a07947 */ /* 0x000fea000383ffff */
.L_x_2549:
[----:B---3--:R3:W4:Y:S02]  /*25ce0*/  SYNCS.PHASECHK.TRANS64.TRYWAIT P0, [R4+URZ], R5 ;  /* 0x00000005040075a7 */ /* 0x008724000800017f */
[----:B----4-:R-:W-:Y:S05]  /*25cf0*/  @!P0 NANOSLEEP.SYNCS 0x989680 ;  /* 0x009896800000895d */ /* 0x010fea0003900000 */
[----:B------:R-:W4:Y:S02]  /*25d00*/  @!P0 SYNCS.PHASECHK.TRANS64 P0, [R4+URZ], R5 ;  /* 0x00000005040085a7 */ /* 0x000f24000800007f */
[----:B----4-:R-:W-:Y:S05]  /*25d10*/  @!P0 BRA `(.L_x_2549) ;  /* 0xfffffffc00f08947 */ /* 0x010fea000383ffff */
[----:B------:R-:W-:Y:S05]  /*25d20*/  BRA `(.L_x_2666) ;  /* 0xffffffdc00a87947 */ /* 0x000fea000383ffff */
.L_x_2667:
        /* <DEDUP_REMOVED lines=13> */
.L_x_11940:


//--------------------- .text._ZN7cutlass13device_kernelIN5flash11enable_sm90INS1_16FlashAttnFwdSm90INS1_25CollectiveMainloopFwdSm90ILi2EN4cute5tupleIJNS5_1CILi1EEES8_S8_EEENS6_IJNS7_ILi64EEESA_SA_EEELi512ENS_6half_tEfNS_4arch4Sm90ELb0ELb0ELb1ELb0ELb0ELb0ELb0ELb0ELb0ELb0ELb0ELb0EEENS1_21CollectiveEpilogueFwdINS6_IJSA_NS7_ILi512EEESA_EEES9_SC_SE_Li256ELb0ELb0ELb0ELb0EEENS1_29StaticPersistentTileSchedulerILb0EEEEEEEEEvNT_6ParamsE --------------------------
	.section	.text._ZN7cutlass13device_kernelIN5flash11enable_sm90INS1_16FlashAttnFwdSm90INS1_25CollectiveMainloopFwdSm90ILi2EN4cute5tupleIJNS5_1CILi1EEES8_S8_EEENS6_IJNS7_ILi64EEESA_SA_EEELi512ENS_6half_tEfNS_4arch4Sm90ELb0ELb0ELb1ELb0ELb0ELb0ELb0ELb0ELb0ELb0ELb0ELb0EEENS1_21CollectiveEpilogueFwdINS6_IJSA_NS7_ILi512EEESA_EEES9_SC_SE_Li256ELb0ELb0ELb0ELb0EEENS1_29StaticPersistentTileSchedulerILb0EEEEEEEEEvNT_6ParamsE,"ax",@progbits
	.align	128
.text._ZN7cutlass13device_kernelIN5flash11enable_sm90INS1_16FlashAttnFwdSm90INS1_25CollectiveMainloopFwdSm90ILi2EN4cute5tupleIJNS5_1CILi1EEES8_S8_EEENS6_IJNS7_ILi64EEESA_SA_EEELi512ENS_6half_tEfNS_4arch4Sm90ELb0ELb0ELb1ELb0ELb0ELb0ELb0ELb0ELb0ELb0ELb0ELb0EEENS1_21CollectiveEpilogueFwdINS6_IJSA_NS7_ILi512EEESA_EEES9_SC_SE_Li256ELb0ELb0ELb0ELb0EEENS1_29StaticPersistentTileSchedulerILb0EEEEEEEEEvNT_6ParamsE:
        .type           _ZN7cutlass13device_kernelIN5flash11enable_sm90INS1_16FlashAttnFwdSm90INS1_25CollectiveMainloopFwdSm90ILi2EN4cute5tupleIJNS5_1CILi1EEES8_S8_EEENS6_IJNS7_ILi64EEESA_SA_EEELi512ENS_6half_tEfNS_4arch4Sm90ELb0ELb0ELb1ELb0ELb0ELb0ELb0ELb0ELb0ELb0ELb0ELb0EEENS1_21CollectiveEpilogueFwdINS6_IJSA_NS7_ILi512EEESA_EEES9_SC_SE_Li256ELb0ELb0ELb0ELb0EEENS1_29StaticPersistentTileSchedulerILb0EEEEEEEEEvNT_6ParamsE,@function
        .size           _ZN7cutlass13device_kernelIN5flash11enable_sm90INS1_16FlashAttnFwdSm90INS1_25CollectiveMainloopFwdSm90ILi2EN4cute5tupleIJNS5_1CILi1EEES8_S8_EEENS6_IJNS7_ILi64EEESA_SA_EEELi512ENS_6half_tEfNS_4arch4Sm90ELb0ELb0ELb1ELb0ELb0ELb0ELb0ELb0ELb0ELb0ELb0ELb0EEENS1_21CollectiveEpilogueFwdINS6_IJSA_NS7_ILi512EEESA_EEES9_SC_SE_Li256ELb0ELb0ELb0ELb0EEENS1_29StaticPersistentTileSchedulerILb0EEEEEEEEEvNT_6ParamsE,(.L_x_11941 - _ZN7cutlass13device_kernelIN5flash11enable_sm90INS1_16FlashAttnFwdSm90INS1_25CollectiveMainloopFwdSm90ILi2EN4cute5tupleIJNS5_1CILi1EEES8_S8_EEENS6_IJNS7_ILi64EEESA_SA_EEELi512ENS_6half_tEfNS_4arch4Sm90ELb0ELb0ELb1ELb0ELb0ELb0ELb0ELb0ELb0ELb0ELb0ELb0EEENS1_21CollectiveEpilogueFwdINS6_IJSA_NS7_ILi512EEESA_EEES9_SC_SE_Li256ELb0ELb0ELb0ELb0EEENS1_29StaticPersistentTileSchedulerILb0EEEEEEEEEvNT_6ParamsE)
        .other          _ZN7cutlass13device_kernelIN5flash11enable_sm90INS1_16FlashAttnFwdSm90INS1_25CollectiveMainloopFwdSm90ILi2EN4cute5tupleIJNS5_1CILi1EEES8_S8_EEENS6_IJNS7_ILi64EEESA_SA_EEELi512ENS_6half_tEfNS_4arch4Sm90ELb0ELb0ELb1ELb0ELb0ELb0ELb0ELb0ELb0ELb0ELb0ELb0EEENS1_21CollectiveEpilogueFwdINS6_IJSA_NS7_ILi512EEESA_EEES9_SC_SE_Li256ELb0ELb0ELb0ELb0EEENS1_29StaticPersistentTileSchedulerILb0EEEEEEEEEvNT_6ParamsE,@"STO_CUDA_ENTRY STV_DEFAULT"
_ZN7cutlass13device_kernelIN5flash11enable_sm90INS1_16FlashAttnFwdSm90INS1_25CollectiveMainloopFwdSm90ILi2EN4cute5tupleIJNS5_1CILi1EEES8_S8_EEENS6_IJNS7_ILi64EEESA_SA_EEELi512ENS_6half_tEfNS_4arch4Sm90ELb0ELb0ELb1ELb0ELb0ELb0ELb0ELb0ELb0ELb0ELb0ELb0EEENS1_21CollectiveEpilogueFwdINS6_IJSA_NS7_ILi512EEESA_EEES9_SC_SE_Li256ELb0ELb0ELb0ELb0EEENS1_29StaticPersistentTileSchedulerILb0EEEEEEEEEvNT_6ParamsE:
[----:B------:R-:W1:Y:S02]  /*0000*/  LDC R1, c[0x0][0x28] ;  /* 0x00000a00ff017b82 */ /* 0x000e640000000800 */
[----:B-1----:R-:W-:Y:S01]  /*0010*/  IADD3 R1, R1, -0x20, RZ ;  /* 0xffffffe001017810 */ /* 0x002fe20007ffe0ff */
        /* <DEDUP_REMOVED lines=22> */
.L_x_2669:
[----:B------:R-:W-:Y:S05]  /*0180*/  BSYNC B0 ;  /* 0x0000000000007941 */ /* 0x000fea0003800000 */
.L_x_2668:
        /* <DEDUP_REMOVED lines=33> */
.L_x_2670:
        /* <DEDUP_REMOVED lines=22> */
.L_x_2671:
        /* <DEDUP_REMOVED lines=18> */
.L_x_2672:
        /* <DEDUP_REMOVED lines=22> */
.L_x_2673:
        /* <DEDUP_REMOVED lines=22> */
.L_x_2674:
[----:B------:R-:W-:Y:S01]  /*08e0*/  PLOP3.LUT P0, PT, PT, PT, UP0, 0x80, 0x0 ;  /* 0x000000000000781c */ /* 0x000fe20003f0f008 */
[----:B------:R-:W-:Y:S01]  /*08f0*/  UMOV UR38, 0x1 ;  /* 0x0000000100267882 */ /* 0x000fe20000000000 */
[----:B------:R-:W-:Y:S01]  /*0900*/  NOP ;  /* 0x0000000000007918 */ /* 0x000fe20000000000 */
[----:B------:R-:W-:Y:S01]  /*0910*/  USEL UR38, UR38, 0x2, !UP0 ;  /* 0x0000000226267887 */ /* 0x000fe2000c000000 */
[----:B------:R-:W-:Y:S01]  /*0920*/  ULDC.64 UR48, c[0x0][0x208] ;  /* 0x0000820000307ab9 */ /* 0x000fe20000000a00 */
[----:B-123--:R-:W-:Y:S08]  /*0930*/  BAR.SYNC.DEFER_BLOCKING 0x0 ;  /* 0x0000000000007b1d */ /* 0x00eff00000010000 */
[----:B------:R-:W-:Y:S05]  /*0940*/  @!P0 BRA `(.L_x_2675) ;  /* 0x0000007400148947 */ /* 0x000fea0003800000 */
.L_x_2676:
[----:B------:R-:W-:-:S08]  /*0950*/  NOP ;  /* 0x0000000000007918 */ /* 0x000fd00000000000 */
[----:B------:R-:W1:Y:S02]  /*0960*/  USETMAXREG.TRY_ALLOC.CTAPOOL UP0, 0xf0 ;  /* 0x000000f0000079c8 */ /* 0x000e640008000600 */
[----:B-1----:R-:W-:-:S13]  /*0970*/  PLOP3.LUT P0, PT, PT, PT, UP0, 0x80, 0x0 ;  /* 0x000000000000781c */ /* 0x002fda0003f0f008 */
[----:B------:R-:W-:Y:S05]  /*0980*/  @!P0 BRA `(.L_x_2676) ;  /* 0xfffffffc00f08947 */ /* 0x000fea000383ffff */
[----:B------:R-:W-:Y:S01]  /*0990*/  LOP3.LUT R0, R4, 0xffffff80, RZ, 0xc0, !PT ;  /* 0xffffff8004007812 */ /* 0x000fe200078ec0ff */
[----:B------:R-:W1:Y:S03]  /*09a0*/  S2UR UR45, SR_CTAID.X ;  /* 0x00000000002d79c3 */ /* 0x000e660000002500 */
[----:B------:R-:W-:-:S05]  /*09b0*/  ISETP.NE.AND P0, PT, R0, 0x80, PT ;  /* 0x000000800000780c */ /* 0x000fca0003f05270 */
[----:B------:R-:W1:Y:S08]  /*09c0*/  LDC R0, c[0x0][0xda4] ;  /* 0x00036900ff007b82 */ /* 0x000e700000000800 */
[----:B------:R-:W-:Y:S06]  /*09d0*/  @!P0 BAR.ARV 0x8, 0xa0 ;  /* 0x0202800000008b1d */ /* 0x000fec0000002000 */
[----:B------:R-:W-:-:S13]  /*09e0*/  ISETP.GE.U32.AND P0, PT, R4, 0x100, PT ;  /* 0x000001000400780c */ /* 0x000fda0003f06070 */
[----:B------:R-:W-:Y:S06]  /*09f0*/  @P0 BAR.ARV 0xf, 0x100 ;  /* 0x03c4000000000b1d */ /* 0x000fec0000002000 */
[----:B-1----:R-:W-:-:S13]  /*0a00*/  ISETP.LE.AND P0, PT, R0, UR45, PT ;  /* 0x0000002d00007c0c */ /* 0x002fda000bf03270 */
[----:B------:R-:W-:Y:S05]  /*0a10*/  @P0 EXIT ;  /* 0x000000000000094d */ /* 0x000fea0003800000 */
[----:B------:R-:W-:Y:S01]  /*0a20*/  IADD3 R0, R4, -0x80, RZ ;  /* 0xffffff8004007810 */ /* 0x000fe20007ffe0ff */
[----:B------:R-:W1:Y:S01]  /*0a30*/  S2UR UR4, SR_CgaCtaId ;  /* 0x00000000000479c3 */ /* 0x000e620000008800 */
[----:B------:R-:W-:Y:S01]  /*0a40*/  UMOV UR46, 0x400 ;  /* 0x00000400002e7882 */ /* 0x000fe20000000000 */
[----:B------:R-:W-:Y:S01]  /*0a50*/  MOV R22, 0x20 ;  /* 0x0000002000167802 */ /* 0x000fe20000000f00 */
[----:B------:R-:W-:Y:S01]  /*0a60*/  ULOP3.LUT UR44, UR38, 0x1, URZ, 0xfc, !UPT ;  /* 0x00000001262c7892 */ /* 0x000fe2000f8efc3f */
[----:B------:R-:W-:Y:S01]  /*0a70*/  SHF.R.S32.HI R3, RZ, 0x1f, R0 ;  /* 0x0000001fff037819 */ /* 0x000fe20000011400 */
[----:B------:R-:W-:Y:S01]  /*0a80*/  ULDC.64 UR52, c[0x0][0x198] ;  /* 0x0000660000347ab9 */ /* 0x000fe20000000a00 */
[----:B------:R-:W-:Y:S01]  /*0a90*/  UMOV UR41, URZ ;  /* 0x0000003f00297c82 */ /* 0x000fe20008000000 */
[----:B------:R-:W-:Y:S01]  /*0aa0*/  UMOV UR40, URZ ;  /* 0x0000003f00287c82 */ /* 0x000fe20008000000 */
[CC--:B------:R-:W-:Y:S01]  /*0ab0*/  LEA.HI R2, R3.reuse, R0.reuse, RZ, 0x4 ;  /* 0x0000000003027211 */ /* 0x0c0fe200078f20ff */
[----:B------:R-:W-:Y:S01]  /*0ac0*/  UMOV UR39, URZ ;  /* 0x0000003f00277c82 */ /* 0x000fe20008000000 */
[----:B------:R-:W-:-:S02]  /*0ad0*/  LEA.HI R4, R3, R0, RZ, 0x5 ;  /* 0x0000000003047211 */ /* 0x000fc400078f28ff */
[----:B------:R-:W-:Y:S02]  /*0ae0*/  LEA.HI R5, R3, R0, RZ, 0x7 ;  /* 0x0000000003057211 */ /* 0x000fe400078f38ff */
[----:B------:R-:W-:Y:S02]  /*0af0*/  LOP3.LUT R7, R2, 0xfffffff0, RZ, 0xc0, !PT ;  /* 0xfffffff002077812 */ /* 0x000fe400078ec0ff */
[--C-:B------:R-:W-:Y:S02]  /*0b00*/  SHF.R.S32.HI R185, RZ, 0x5, R4.reuse ;  /* 0x00000005ffb97819 */ /* 0x100fe40000011404 */
[----:B------:R-:W-:Y:S02]  /*0b10*/  LOP3.LUT R3, R5, 0xffffff80, RZ, 0xc0, !PT ;  /* 0xffffff8005037812 */ /* 0x000fe400078ec0ff */
[----:B------:R-:W-:Y:S02]  /*0b20*/  SHF.R.S32.HI R4, RZ, 0x1f, R4 ;  /* 0x0000001fff047819 */ /* 0x000fe40000011404 */
[----:B------:R-:W-:-:S02]  /*0b30*/  IADD3 R7, R0, -R7, RZ ;  /* 0x8000000700077210 */ /* 0x000fc40007ffe0ff */
[----:B------:R-:W-:Y:S01]  /*0b40*/  IADD3 R3, R0, -R3, RZ ;  /* 0x8000000300037210 */ /* 0x000fe20007ffe0ff */
[----:B-1----:R-:W-:Y:S01]  /*0b50*/  ULEA UR46, UR4, UR46, 0x18 ;  /* 0x0000002e042e7291 */ /* 0x002fe2000f8ec03f */
[----:B------:R-:W-:Y:S02]  /*0b60*/  LEA.HI R4, R4, R185, RZ, 0x2 ;  /* 0x000000b904047211 */ /* 0x000fe400078f10ff */
[----:B------:R-:W-:Y:S02]  /*0b70*/  SHF.R.S32.HI R0, RZ, 0x1f, R7 ;  /* 0x0000001fff007819 */ /* 0x000fe40000011407 */
[----:B------:R-:W-:Y:S02]  /*0b80*/  SHF.R.S32.HI R9, RZ, 0x4, R2 ;  /* 0x00000004ff097819 */ /* 0x000fe40000011402 */
[----:B------:R-:W-:Y:S02]  /*0b90*/  LOP3.LUT R4, R4, 0x3ffffc, RZ, 0xc0, !PT ;  /* 0x003ffffc04047812 */ /* 0x000fe400078ec0ff */
[----:B------:R-:W-:-:S02]  /*0ba0*/  SHF.R.S32.HI R184, RZ, 0x7, R5 ;  /* 0x00000007ffb87819 */ /* 0x000fc40000011405 */
[----:B------:R-:W-:Y:S02]  /*0bb0*/  LEA.HI R6, R0, R7, RZ, 0x3 ;  /* 0x0000000700067211 */ /* 0x000fe400078f18ff */
[----:B------:R-:W-:Y:S02]  /*0bc0*/  LEA.HI R2, R2, R9, RZ, 0x1 ;  /* 0x0000000902027211 */ /* 0x000fe400078f08ff */
[----:B------:R-:W-:Y:S02]  /*0bd0*/  IADD3 R8, R185, -R4, RZ ;  /* 0x80000004b9087210 */ /* 0x000fe40007ffe0ff */
[----:B------:R-:W-:Y:S02]  /*0be0*/  LEA R11, R184, R7, 0x8 ;  /* 0x00000007b80b7211 */ /* 0x000fe400078e40ff */
[----:B------:R-:W-:Y:S02]  /*0bf0*/  LOP3.LUT R4, R6, 0xfffffff8, RZ, 0xc0, !PT ;  /* 0xfffffff806047812 */ /* 0x000fe400078ec0ff */
[----:B------:R-:W-:-:S02]  /*0c00*/  LOP3.LUT R2, R2, 0x1ffffffe, RZ, 0xc0, !PT ;  /* 0x1ffffffe02027812 */ /* 0x000fc400078ec0ff */
[----:B------:R-:W-:Y:S01]  /*0c10*/  LEA R186, R8, R11, 0x4 ;  /* 0x0000000b08ba7211 */ /* 0x000fe200078e20ff */
[----:B------:R-:W-:Y:S01]  /*0c20*/  IMAD.IADD R8, R7, 0x1, -R4 ;  /* 0x0000000107087824 */ /* 0x000fe200078e0a04 */
[----:B------:R-:W-:Y:S01]  /*0c30*/  SHF.L.U32 R6, R6, 0x6, RZ ;  /* 0x0000000606067819 */ /* 0x000fe200000006ff */
[----:B------:R-:W-:Y:S01]  /*0c40*/  IMAD.IADD R9, R9, 0x1, -R2 ;  /* 0x0000000109097824 */ /* 0x000fe200078e0a02 */
[----:B------:R-:W-:Y:S02]  /*0c50*/  SHF.R.S32.HI R0, RZ, 0x1f, R3 ;  /* 0x0000001fff007819 */ /* 0x000fe40000011403 */
[----:B------:R-:W-:Y:S02]  /*0c60*/  SHF.L.U32 R10, R8, 0x6, RZ ;  /* 0x00000006080a7819 */ /* 0x000fe400000006ff */
[----:B------:R-:W-:Y:S02]  /*0c70*/  SHF.L.U32 R9, R9, 0x3, RZ ;  /* 0x0000000309097819 */ /* 0x000fe400000006ff */
[----:B------:R-:W-:-:S02]  /*0c80*/  LOP3.LUT R10, R10, 0x1c0, RZ, 0xc0, !PT ;  /* 0x000001c00a0a7812 */ /* 0x000fc400078ec0ff */
[----:B------:R-:W-:Y:S01]  /*0c90*/  LOP3.LUT R6, R6, 0x7ffffe00, RZ, 0xc0, !PT ;  /* 0x7ffffe0006067812 */ /* 0x000fe200078ec0ff */
[--C-:B------:R-:W-:Y:S01]  /*0ca0*/  IMAD.U32 R186, R186, 0x40, R9.reuse ;  /* 0x00000040baba7824 */ /* 0x100fe200078e0009 */
[----:B------:R-:W-:Y:S02]  /*0cb0*/  LOP3.LUT R9, R10, 0x8, R9, 0xf8, !PT ;  /* 0x000000080a097812 */ /* 0x000fe400078ef809 */
[----:B------:R-:W-:Y:S02]  /*0cc0*/  SHF.R.U32.HI R10, RZ, 0x3, R10 ;  /* 0x00000003ff0a7819 */ /* 0x000fe4000001160a */
[----:B------:R-:W-:Y:S02]  /*0cd0*/  LEA.HI R2, R0, R3, RZ, 0x2 ;  /* 0x0000000300027211 */ /* 0x000fe400078f10ff */
[----:B------:R-:W-:Y:S02]  /*0ce0*/  LOP3.LUT R9, R9, R10, RZ, 0x3c, !PT ;  /* 0x0000000a09097212 */ /* 0x000fe400078e3cff */
[----:B------:R-:W-:-:S02]  /*0cf0*/  LEA R6, R185, R6, 0xa ;  /* 0x00000006b9067211 */ /* 0x000fc400078e50ff */
[----:B------:R-:W-:Y:S02]  /*0d00*/  LEA.HI R4, R0, R3, RZ, 0x5 ;  /* 0x0000000300047211 */ /* 0x000fe400078f28ff */
[----:B------:R-:W-:Y:S02]  /*0d10*/  R2P PR, R8, 0x6 ;  /* 0x0000000608007804 */ /* 0x000fe40000000000 */
[--C-:B------:R-:W-:Y:S02]  /*0d20*/  SHF.R.S32.HI R0, RZ, 0x2, R2.reuse ;  /* 0x00000002ff007819 */ /* 0x100fe40000011402 */
[----:B------:R-:W-:Y:S02]  /*0d30*/  SHF.R.S32.HI R7, RZ, 0x1f, R2 ;  /* 0x0000001fff077819 */ /* 0x000fe40000011402 */
[----:B------:R-:W-:Y:S02]  /*0d40*/  IADD3 R6, R6, R9, RZ ;  /* 0x0000000906067210 */ /* 0x000fe40007ffe0ff */
[----:B------:R-:W-:-:S02]  /*0d50*/  LEA.HI R5, R5, R184, RZ, 0x1 ;  /* 0x000000b805057211 */ /* 0x000fc400078f08ff */
[----:B------:R-:W-:Y:S02]  /*0d60*/  LEA.HI R7, R7, R0, RZ, 0x3 ;  /* 0x0000000007077211 */ /* 0x000fe400078f18ff */
[----:B------:R-:W-:Y:S02]  /*0d70*/  LEA R19, R6, UR46, 0x1 ;  /* 0x0000002e06137c11 */ /* 0x000fe4000f8e08ff */
[----:B------:R-:W-:Y:S02]  /*0d80*/  LOP3.LUT R2, R2, 0x7ffffffc, RZ, 0xc0, !PT ;  /* 0x7ffffffc02027812 */ /* 0x000fe400078ec0ff */
[----:B------:R-:W-:Y:S02]  /*0d90*/  LOP3.LUT R5, R5, 0xfffffe, RZ, 0xc0, !PT ;  /* 0x00fffffe05057812 */ /* 0x000fe400078ec0ff */
[----:B------:R-:W-:Y:S02]  /*0da0*/  LOP3.LUT R7, R7, 0xfffffff8, RZ, 0xc0, !PT ;  /* 0xfffffff807077812 */ /* 0x000fe400078ec0ff */
[----:B------:R-:W-:Y:S01]  /*0db0*/  IADD3 R23, R19, 0x26800, RZ ;  /* 0x0002680013177810 */ /* 0x000fe20007ffe0ff */
[----:B------:R-:W-:Y:S01]  /*0dc0*/  IMAD.IADD R5, R184, 0x1, -R5 ;  /* 0x00000001b8057824 */ /* 0x000fe200078e0a05 */
[----:B------:R-:W-:-:S02]  /*0dd0*/  IADD3 R16, R3, -R2, RZ ;  /* 0x8000000203107210 */ /* 0x000fc40007ffe0ff */
[----:B------:R-:W-:Y:S02]  /*0de0*/  IADD3 R18, R19, 0x26840, RZ ;  /* 0x0002684013127810 */ /* 0x000fe40007ffe0ff */
[----:B------:R-:W-:Y:S02]  /*0df0*/  IADD3 R7, R0, -R7, RZ ;  /* 0x8000000700077210 */ /* 0x000fe40007ffe0ff */
[----:B------:R-:W-:Y:S02]  /*0e00*/  SHF.R.S32.HI R2, RZ, 0x5, R4 ;  /* 0x00000005ff027819 */ /* 0x000fe40000011404 */
[----:B------:R-:W-:Y:S02]  /*0e10*/  SEL R22, R22, 0xffffffe0, !P1 ;  /* 0xffffffe016167807 */ /* 0x000fe40004800000 */
[C---:B------:R-:W-:Y:S01]  /*0e20*/  @P2 IADD3 R18, R23.reuse, -0x40, RZ ;  /* 0xffffffc017122810 */ /* 0x040fe20007ffe0ff */
[----:B------:R-:W-:Y:S01]  /*0e30*/  IMAD R2, R2, 0x10, R7 ;  /* 0x0000001002027824 */ /* 0x000fe200078e0207 */
[----:B------:R-:W-:-:S02]  /*0e40*/  IADD3 R23, R23, R22, RZ ;  /* 0x0000001617177210 */ /* 0x000fc40007ffe0ff */
[----:B------:R-:W-:Y:S01]  /*0e50*/  SHF.L.U32 R17, R5, 0x8, RZ ;  /* 0x0000000805117819 */ /* 0x000fe200000006ff */
[----:B------:R-:W-:Y:S01]  /*0e60*/  IMAD.IADD R22, R22, 0x1, R18 ;  /* 0x0000000116167824 */ /* 0x000fe200078e0212 */
[----:B------:R-:W-:-:S07]  /*0e70*/  SHF.L.U32 R16, R16, 0x1, RZ ;  /* 0x0000000110107819 */ /* 0x000fce00000006ff */
.L_x_2710:
[----:B------:R-:W-:Y:S01]  /*0e80*/  ULDC UR4, c[0x0][0xda8] ;  /* 0x00036a0000047ab9 */ /* 0x000fe20000000800 */
[----:B------:R-:W-:Y:S01]  /*0e90*/  ULDC UR50, c[0x0][0x404] ;  /* 0x0001010000327ab9 */ /* 0x000fe20000000800 */
[----:B------:R-:W-:Y:S01]  /*0ea0*/  UISETP.NE.AND UP1, UPT, UR4, 0x1, UPT ;  /* 0x000000010400788c */ /* 0x000fe2000bf25270 */
[----:B------:R-:W-:Y:S02]  /*0eb0*/  ULDC UR6, c[0x0][0x2e0] ;  /* 0x0000b80000067ab9 */ /* 0x000fe40000000800 */
[----:B------:R-:W-:Y:S01]  /*0ec0*/  ULDC.64 UR4, c[0x0][0x3f8] ;  /* 0x0000fe0000047ab9 */ /* 0x000fe20000000a00 */
[----:B------:R-:W-:Y:S01]  /*0ed0*/  UMOV UR43, UR45 ;  /* 0x0000002d002b7c82 */ /* 0x000fe20008000000 */
[----:B------:R-:W-:Y:S01]  /*0ee0*/  UISETP.NE.U32.AND UP0, UPT, UR4, URZ, UPT ;  /* 0x0000003f0400728c */ /* 0x000fe2000bf05070 */
[----:B------:R-:W-:Y:S02]  /*0ef0*/  UMOV UR42, UR45 ;  /* 0x0000002d002a7c82 */ /* 0x000fe40008000000 */
[----:B------:R-:W-:Y:S01]  /*0f00*/  ULDC UR4, c[0x0][0xdb4] ;  /* 0x00036d0000047ab9 */ /* 0x000fe20000000800 */
[----:B------:R-:W-:-:S02]  /*0f10*/  UISETP.NE.AND.EX UP0, UPT, UR5, URZ, UPT, UP0 ;  /* 0x0000003f0500728c */ /* 0x000fc4000bf05300 */
[----:B------:R-:W-:Y:S02]  /*0f20*/  UISETP.NE.AND UP2, UPT, UR4, 0x1, UPT ;  /* 0x000000010400788c */ /* 0x000fe4000bf45270 */
[----:B------:R-:W-:Y:S01]  /*0f30*/  USEL UR50, UR50, 0x1, UP0 ;  /* 0x0000000132327887 */ /* 0x000fe20008000000 */
[----:B------:R-:W-:Y:S01]  /*0f40*/  @UP1 ULDC UR4, c[0x0][0xdac] ;  /* 0x00036b0000041ab9 */ /* 0x000fe20000000800 */
[----:B------:R-:W-:Y:S02]  /*0f50*/  UISETP.NE.AND UP0, UPT, UR47, 0x1, UPT ;  /* 0x000000012f00788c */ /* 0x000fe4000bf05270 */
[----:B------:R-:W-:Y:S02]  /*0f60*/  UIMAD.WIDE.U32 UR4, UR45, UR4, URZ ;  /* 0x000000042d0472a5 */ /* 0x000fe4000f8e003f */
[----:B------:R-:W-:Y:S02]  /*0f70*/  UIMAD UR50, UR50, UR6, URZ ;  /* 0x00000006323272a4 */ /* 0x000fe4000f8e023f */
[----:B------:R-:W-:Y:S01]  /*0f80*/  PLOP3.LUT P0, PT, PT, PT, UP0, 0x80, 0x0 ;  /* 0x000000000000781c */ /* 0x000fe20003f0f008 */
[----:B------:R-:W-:Y:S01]  /*0f90*/  @UP1 ULDC UR6, c[0x0][0xdb0] ;  /* 0x00036c0000061ab9 */ /* 0x000fe20000000800 */
[----:B------:R-:W-:Y:S01]  /*0fa0*/  @UP2 ULDC.64 UR8, c[0x0][0xdb8] ;  /* 0x00036e0000082ab9 */ /* 0x000fe20000000a00 */
[----:B------:R-:W-:-:S02]  /*0fb0*/  @UP1 USHF.R.U32.HI UR43, URZ, UR6, UR5 ;  /* 0x000000063f2b1299 */ /* 0x000fc40008011605 */
[----:B------:R-:W-:Y:S02]  /*0fc0*/  UIADD3 UR6, UR50, 0x3f, URZ ;  /* 0x0000003f32067890 */ /* 0x000fe4000fffe03f */
[----:B------:R-:W-:Y:S02]  /*0fd0*/  UIMAD.WIDE.U32 UR4, UR43, UR8, URZ ;  /* 0x000000082b0472a5 */ /* 0x000fe4000f8e003f */
[----:B------:R-:W-:Y:S01]  /*0fe0*/  USHF.R.S32.HI UR7, URZ, 0x1f, UR6 ;  /* 0x0000001f3f077899 */ /* 0x000fe20008011406 */
[----:B------:R-:W-:Y:S01]  /*0ff0*/  UMOV UR36, UR43 ;  /* 0x0000002b00247c82 */ /* 0x000fe20008000000 */
[----:B------:R-:W-:Y:S02]  /*1000*/  @UP2 USHF.R.U32.HI UR36, URZ, UR9, UR5 ;  /* 0x000000093f242299 */ /* 0x000fe40008011605 */
[----:B------:R-:W-:-:S04]  /*1010*/  ULEA.HI UR7, UR7, UR6, URZ, 0x6 ;  /* 0x0000000607077291 */ /* 0x000fc8000f8f303f */
[----:B------:R-:W-:Y:S01]  /*1020*/  USHF.R.S32.HI UR37, URZ, 0x6, UR7 ;  /* 0x000000063f257899 */ /* 0x000fe20008011407 */
[----:B-12---:R-:W-:Y:S11]  /*1030*/  @!P0 BRA `(.L_x_2677) ;  /* 0x0000001800488947 */ /* 0x006ff60003800000 */
[----:B------:R-:W1:Y:S01]  /*1040*/  SHFL.IDX PT, R0, R184, RZ, 0x1f ;  /* 0x00001fffb8007589 */ /* 0x000e6200000e0000 */
[----:B------:R-:W-:-:S06]  /*1050*/  UISETP.NE.AND UP0, UPT, UR44, 0x3, UPT ;  /* 0x000000032c00788c */ /* 0x000fcc000bf05270 */
[----:B------:R-:W-:Y:S02]  /*1060*/  PLOP3.LUT P0, PT, PT, PT, UP0, 0x80, 0x0 ;  /* 0x000000000000781c */ /* 0x000fe40003f0f008 */
[----:B-1----:R-:W-:-:S13]  /*1070*/  R2UR UR4, R0 ;  /* 0x00000000000472ca */ /* 0x002fda00000e0000 */
[----:B------:R-:W-:-:S04]  /*1080*/  ULEA.HI UR5, UR4, UR4, URZ, 0x1 ;  /* 0x0000000404057291 */ /* 0x000fc8000f8f083f */
[----:B------:R-:W-:-:S04]  /*1090*/  ULOP3.LUT UR5, UR5, 0x1fffe, URZ, 0xc0, !UPT ;  /* 0x0001fffe05057892 */ /* 0x000fc8000f8ec03f */
[----:B------:R-:W-:-:S04]  /*10a0*/  UIADD3 UR5, UR4, -UR5, URZ ;  /* 0x8000000504057290 */ /* 0x000fc8000fffe03f */
[----:B------:R-:W-:-:S04]  /*10b0*/  ULEA UR5, UR5, UR46, 0xf ;  /* 0x0000002e05057291 */ /* 0x000fc8000f8e783f */
[----:B------:R-:W-:-:S04]  /*10c0*/  UIADD3 UR5, UR5, 0x400, URZ ;  /* 0x0000040005057890 */ /* 0x000fc8000fffe03f */
[----:B------:R-:W-:-:S04]  /*10d0*/  USHF.R.U32.HI UR5, URZ, 0x4, UR5 ;  /* 0x000000043f057899 */ /* 0x000fc80008011605 */
[----:B------:R-:W-:-:S04]  /*10e0*/  ULOP3.LUT UR5, UR5, 0x3fff, URZ, 0xc0, !UPT ;  /* 0x00003fff05057892 */ /* 0x000fc8000f8ec03f */
[----:B------:R-:W-:Y:S01]  /*10f0*/  ULOP3.LUT UR20, UR5, 0x2000000, URZ, 0xfc, !UPT ;  /* 0x0200000005147892 */ /* 0x000fe2000f8efc3f */
[----:B------:R-:W-:Y:S11]  /*1100*/  @!P0 BRA `(.L_x_2678) ;  /* 0x0000000000048947 */ /* 0x000ff60003800000 */
[----:B------:R-:W-:Y:S01]  /*1110*/  BPT.TRAP 0x1 ;  /* 0x000000040000795c */ /* 0x000fe20000300000 */
.L_x_2678:
[----:B------:R-:W-:Y:S01]  /*1120*/  ULEA UR16, UR39, UR46, 0x3 ;  /* 0x0000002e27107291 */ /* 0x000fe2000f8e183f */
[----:B------:R-:W-:-:S04]  /*1130*/  MOV R0, UR40 ;  /* 0x0000002800007c02 */ /* 0x000fc80008000f00 */
[----:B------:R-:W-:-:S04]  /*1140*/  SHF.L.U32 R0, R0, 0x1f, RZ ;  /* 0x0000001f00007819 */ /* 0x000fc800000006ff */
[----:B------:R-:W1:Y:S02]  /*1150*/  SYNCS.PHASECHK.TRANS64.TRYWAIT P0, [UR16+0x28c50], R0 ;  /* 0x028c5000ff0075a7 */ /* 0x000e640008000150 */
[----:B-1----:R-:W-:Y:S05]  /*1160*/  @!P0 BRA `(.L_x_2679) ;  /* 0x0000009c00708947 */ /* 0x002fea0003800000 */
.L_x_2766:
[----:B------:R-:W-:Y:S01]  /*1170*/  BAR.SYNC.DEFER_BLOCKING 0xe, 0x100 ;  /* 0x0384000000007b1d */ /* 0x000fe20000010000 */
[----:B------:R-:W-:Y:S01]  /*1180*/  UIADD3 UR4, UR46, 0x26800, URZ ;  /* 0x000268002e047890 */ /* 0x000fe2000fffe03f */
[----:B-1----:R-:W-:Y:S01]  /*1190*/  MOV R0, UR16 ;  /* 0x0000001000007c02 */ /* 0x002fe20008000f00 */
[----:B------:R-:W-:Y:S02]  /*11a0*/  ULEA UR12, UR39, UR20, 0xc ;  /* 0x00000014270c7291 */ /* 0x000fe4000f8e603f */
[----:B------:R-:W-:Y:S01]  /*11b0*/  USHF.R.U32.HI UR4, URZ, 0x4, UR4 ;  /* 0x000000043f047899 */ /* 0x000fe20008011604 */
[----:B------:R-:W-:Y:S01]  /*11c0*/  UMOV UR7, 0x40000040 ;  /* 0x4000004000077882 */ /* 0x000fe20000000000 */
[----:B------:R-:W-:Y:S02]  /*11d0*/  UMOV UR5, 0x40000040 ;  /* 0x4000004000057882 */ /* 0x000fe40000000000 */
[----:B------:R-:W-:Y:S01]  /*11e0*/  ULOP3.LUT UR4, UR4, 0x3fff, URZ, 0xc0, !UPT ;  /* 0x00003fff04047892 */ /* 0x000fe2000f8ec03f */
[----:B------:R-:W1:Y:S01]  /*11f0*/  S2R R3, SR_TID.X ;  /* 0x0000000000037919 */ /* 0x000e620000002100 */
[----:B------:R-:W-:Y:S01]  /*1200*/  UMOV UR6, UR12 ;  /* 0x0000000c00067c82 */ /* 0x000fe20008000000 */
[----:B------:R-:W-:-:S02]  /*1210*/  UIADD3 UR10, UR12, 0x100, URZ ;  /* 0x000001000c0a7890 */ /* 0x000fc4000fffe03f */
[----:B------:R-:W-:Y:S01]  /*1220*/  ULOP3.LUT UR13, UR4, 0x10000, URZ, 0xfc, !UPT ;  /* 0x00010000040d7892 */ /* 0x000fe2000f8efc3f */
[----:B------:R-:W-:Y:S01]  /*1230*/  UMOV UR11, 0x40000040 ;  /* 0x40000040000b7882 */ /* 0x000fe20000000000 */
[----:B------:R-:W-:Y:S02]  /*1240*/  UMOV UR9, 0x40000040 ;  /* 0x4000004000097882 */ /* 0x000fe40000000000 */
[----:B------:R-:W-:Y:S02]  /*1250*/  UIADD3 UR8, UR13, 0x4, URZ ;  /* 0x000000040d087890 */ /* 0x000fe4000fffe03f */
[----:B------:R-:W-:Y:S01]  /*1260*/  UIADD3 UR14, UR12, 0x180, URZ ;  /* 0x000001800c0e7890 */ /* 0x000fe2000fffe03f */
[----:B------:R-:W-:Y:S01]  /*1270*/  UMOV UR4, UR13 ;  /* 0x0000000d00047c82 */ /* 0x000fe20008000000 */
[----:B------:R-:W-:Y:S01]  /*1280*/  UMOV UR15, 0x40000040 ;  /* 0x40000040000f7882 */ /* 0x000fe20000000000 */
[----:B------:R-:W-:Y:S01]  /*1290*/  WARPGROUP.ARRIVE ;  /* 0x00000000000079c5 */ /* 0x000fe20000000000 */
[----:B------:R-:W-:-:S05]  /*12a0*/  UISETP.GE.AND UP0, UPT, UR50, 0x41, UPT ;  /* 0x000000413200788c */ /* 0x000fca000bf06270 */
[----:B------:R-:W-:Y:S01]  /*12b0*/  HGMMA.64x256x16.F32 R24, gdesc[UR4].tnspB, RZ, !UPT, gsb0 ;  /* 0x43e00000041879f0 */ /* 0x000fe2000c0008ff */
[----:B------:R-:W-:Y:S02]  /*12c0*/  UIADD3 UR6, UR12, 0x80, URZ ;  /* 0x000000800c067890 */ /* 0x000fe4000fffe03f */
[----:B------:R-:W-:Y:S01]  /*12d0*/  UIADD3 UR4, UR13, 0x2, URZ ;  /* 0x000000020d047890 */ /* 0x000fe2000fffe03f */
[----:B------:R-:W-:Y:S01]  /*12e0*/  UMOV UR7, 0x40000040 ;  /* 0x4000004000077882 */ /* 0x000fe20000000000 */
[----:B------:R-:W-:Y:S01]  /*12f0*/  UMOV UR5, 0x40000040 ;  /* 0x4000004000057882 */ /* 0x000fe20000000000 */
[----:B------:R-:W-:-:S03]  /*1300*/  UIADD3 UR12, UR13, 0x6, URZ ;  /* 0x000000060d0c7890 */ /* 0x000fc6000fffe03f */
[----:B------:R-:W-:Y:S01]  /*1310*/  UMOV UR13, 0x40000040 ;  /* 0x40000040000d7882 */ /* 0x000fe20000000000 */
[----:B-1----:R-:W-:-:S04]  /*1320*/  LOP3.LUT R3, R3, 0x7f, RZ, 0xc0, !PT ;  /* 0x0000007f03037812 */ /* 0x002fc800078ec0ff */
[----:B------:R-:W-:-:S13]  /*1330*/  ISETP.NE.AND P0, PT, R3, RZ, PT ;  /* 0x000000ff0300720c */ /* 0x000fda0003f05270 */
[----:B------:R-:W-:-:S04]  /*1340*/  @!P0 IADD3 R0, R0, 0x28c60, RZ ;  /* 0x00028c6000008810 */ /* 0x000fc80007ffe0ff */
[----:B------:R-:W-:Y:S01]  /*1350*/  @!P0 PRMT R0, RZ, 0x654, R0 ;  /* 0x00000654ff008816 */ /* 0x000fe20000000000 */
[----:B------:R-:W-:Y:S02]  /*1360*/  WARPGROUP.DEPBAR.LE gsb0, 0x0 ;  /* 0x00008000000079c5 */ /* 0x000fe40000010000 */
[----:B------:R-:W-:-:S06]  /*1370*/  WARPGROUP.ARRIVE ;  /* 0x00000000000079c5 */ /* 0x000fcc0000000000 */
[----:B------:R-:W-:Y:S03]  /*1380*/  HGMMA.64x256x16.F32 R24, gdesc[UR4].tnspB, R24, gsb0 ;  /* 0x43e00000041879f0 */ /* 0x000fe60008000818 */
[----:B------:R-:W-:Y:S02]  /*1390*/  WARPGROUP.DEPBAR.LE gsb0, 0x0 ;  /* 0x00008000000079c5 */ /* 0x000fe40000010000 */
[----:B------:R-:W-:-:S15]  /*13a0*/  WARPGROUP.ARRIVE ;  /* 0x00000000000079c5 */ /* 0x000fde0000000000 */
[----:B------:R-:W-:-:S08]  /*13b0*/  NOP ;  /* 0x0000000000007918 */ /* 0x000fd00000000000 */
[----:B------:R-:W-:Y:S03]  /*13c0*/  HGMMA.64x256x16.F32 R24, gdesc[UR8].tnspB, R24, gsb0 ;  /* 0x43e00000081879f0 */ /* 0x000fe60008000818 */
[----:B------:R-:W-:Y:S02]  /*13d0*/  WARPGROUP.DEPBAR.LE gsb0, 0x0 ;  /* 0x00008000000079c5 */ /* 0x000fe40000010000 */
[----:B------:R-:W-:-:S15]  /*13e0*/  WARPGROUP.ARRIVE ;  /* 0x00000000000079c5 */ /* 0x000fde0000000000 */
[----:B------:R-:W-:-:S08]  /*13f0*/  NOP ;  /* 0x0000000000007918 */ /* 0x000fd00000000000 */
[----:B------:R-:W-:Y:S03]  /*1400*/  HGMMA.64x256x16.F32 R24, gdesc[UR12].tnspB, R24, gsb0 ;  /* 0x43e000000c1879f0 */ /* 0x000fe60008000818 */
[----:B------:R-:W-:Y:S02]  /*1410*/  WARPGROUP.DEPBAR.LE gsb0, 0x0 ;  /* 0x00008000000079c5 */ /* 0x000fe40000010000 */
[----:B------:R-:W-:Y:S06]  /*1420*/  BAR.ARV 0xf, 0x100 ;  /* 0x03c4000000007b1d */ /* 0x000fec0000002000 */
[----:B------:R1:W-:Y:S01]  /*1430*/  @!P0 SYNCS.ARRIVE.TRANS64.RED.A1T0 RZ, [R0+URZ], RZ ;  /* 0x000000ff00ff89a7 */ /* 0x0003e2000810043f */
[----:B------:R-:W-:-:S13]  /*1440*/  PLOP3.LUT P0, PT, PT, PT, UP0, 0x80, 0x0 ;  /* 0x000000000000781c */ /* 0x000fda0003f0f008 */
[----:B-1----:R-:W-:Y:S05]  /*1450*/  @!P0 BRA `(.L_x_2680) ;  /* 0x0000000c00048947 */ /* 0x002fea0003800000 */
[----:B------:R-:W-:-:S06]  /*1460*/  UIADD3 UR37, UR37, -0x2, URZ ;  /* 0xfffffffe25257890 */ /* 0x000fcc000fffe03f */
[----:B------:R-:W-:-:S07]  /*1470*/  MOV R0, UR37 ;  /* 0x0000002500007c02 */ /* 0x000fce0008000f00 */
.L_x_2685:
[----:B------:R-:W-:Y:S01]  /*1480*/  BAR.SYNC.DEFER_BLOCKING 0xe, 0x100 ;  /* 0x0384000000007b1d */ /* 0x000fe20000010000 */
[----:B-1----:R-:W-:Y:S01]  /*1490*/  IMAD.U32 R3, RZ, RZ, UR39 ;  /* 0x00000027ff037e24 */ /* 0x002fe2000f8e00ff */
[----:B------:R-:W-:Y:S01]  /*14a0*/  UISETP.NE.AND UP1, UPT, UR44, 0x3, UPT ;  /* 0x000000032c00788c */ /* 0x000fe2000bf25270 */
[C---:B------:R-:W-:Y:S01]  /*14b0*/  ISETP.GT.AND P1, PT, R0.reuse, RZ, PT ;  /* 0x000000ff0000720c */ /* 0x040fe20003f24270 */
[----:B------:R-:W-:Y:S01]  /*14c0*/  UIADD3 UR39, UR39, 0x1, URZ ;  /* 0x0000000127277890 */ /* 0x000fe2000fffe03f */
[----:B------:R-:W-:Y:S02]  /*14d0*/  IADD3 R0, R0, -0x1, RZ ;  /* 0xffffffff00007810 */ /* 0x000fe40007ffe0ff */
[----:B------:R-:W-:Y:S01]  /*14e0*/  LEA R3, R3, R2, 0x6 ;  /* 0x0000000203037211 */ /* 0x000fe200078e30ff */
[----:B------:R-:W-:Y:S01]  /*14f0*/  UISETP.NE.AND UP0, UPT, UR39, 0x2, UPT ;  /* 0x000000022700788c */ /* 0x000fe2000bf05270 */
[----:B------:R-:W-:Y:S02]  /*1500*/  PLOP3.LUT P2, PT, PT, PT, UP1, 0x80, 0x0 ;  /* 0x000000000000781c */ /* 0x000fe40003f4f018 */
[----:B------:R-:W-:Y:S01]  /*1510*/  LEA R3, R3, UR46, 0x2 ;  /* 0x0000002e03037c11 */ /* 0x000fe2000f8e10ff */
[----:B------:R-:W-:-:S02]  /*1520*/  USEL UR6, URZ, 0x1, UP0 ;  /* 0x000000013f067887 */ /* 0x000fc40008000000 */
[----:B------:R-:W-:Y:S02]  /*1530*/  USEL UR39, UR39, URZ, UP0 ;  /* 0x0000003f27277287 */ /* 0x000fe40008000000 */
[----:B------:R-:W-:Y:S01]  /*1540*/  ULOP3.LUT UR40, UR40, UR6, URZ, 0x3c, !UPT ;  /* 0x0000000628287292 */ /* 0x000fe2000f8e3c3f */
[----:B------:R-:W1:Y:S04]  /*1550*/  LDS R4, [R3+0x28800] ;  /* 0x0288000003047984 */ /* 0x000e680000000800 */
[----:B------:R-:W2:Y:S01]  /*1560*/  LDS R5, [R3+0x28820] ;  /* 0x0288200003057984 */ /* 0x000ea20000000800 */
        /* <DEDUP_REMOVED lines=130> */
.L_x_2681:
[----:B------:R-:W-:Y:S01]  /*1d90*/  ULEA UR6, UR39, UR46, 0x3 ;  /* 0x0000002e27067291 */ /* 0x000fe2000f8e183f */
[----:B------:R-:W-:-:S04]  /*1da0*/  MOV R3, UR40 ;  /* 0x0000002800037c02 */ /* 0x000fc80008000f00 */
[----:B------:R-:W-:-:S04]  /*1db0*/  SHF.L.U32 R3, R3, 0x1f, RZ ;  /* 0x0000001f03037819 */ /* 0x000fc800000006ff */
[----:B------:R1:W2:Y:S01]  /*1dc0*/  SYNCS.PHASECHK.TRANS64.TRYWAIT P0, [UR6+0x28c50], R3 ;  /* 0x028c5003ff0075a7 */ /* 0x0002a20008000146 */
[----:B------:R-:W-:Y:S05]  /*1dd0*/  @!P2 BRA `(.L_x_2682) ;  /* 0x000000000004a947 */ /* 0x000fea0003800000 */
[----:B------:R-:W-:Y:S01]  /*1de0*/  BPT.TRAP 0x1 ;  /* 0x000000040000795c */ /* 0x000fe20000300000 */
.L_x_2682:
[----:B--2---:R-:W-:Y:S05]  /*1df0*/  @P0 BRA `(.L_x_2683) ;  /* 0x0000000000080947 */ /* 0x004fea0003800000 */
[----:B------:R-:W2:Y:S02]  /*1e00*/  SYNCS.PHASECHK.TRANS64.TRYWAIT P0, [UR6+0x28c50], R3 ;  /* 0x028c5003ff0075a7 */ /* 0x000ea40008000146 */
[----:B--2---:R-:W-:Y:S05]  /*1e10*/  @!P0 BRA `(.L_x_2684) ;  /* 0x00000090005c8947 */ /* 0x004fea0003800000 */
.L_x_2683:
[----:B------:R-:W-:Y:S01]  /*1e20*/  UIADD3 UR6, UR46, 0x26800, URZ ;  /* 0x000268002e067890 */ /* 0x000fe2000fffe03f */
[----:B------:R-:W-:Y:S01]  /*1e30*/  WARPGROUP.ARRIVE ;  /* 0x00000000000079c5 */ /* 0x000fe20000000000 */
[----:B------:R-:W-:-:S05]  /*1e40*/  ULEA UR18, UR39, UR20, 0xc ;  /* 0x0000001427127291 */ /* 0x000fca000f8e603f */
[----:B--2---:R-:W2:Y:S01]  /*1e50*/  S2R R4, SR_TID.X ;  /* 0x0000000000047919 */ /* 0x004ea20000002100 */
[----:B------:R-:W-:Y:S01]  /*1e60*/  USHF.R.U32.HI UR6, URZ, 0x4, UR6 ;  /* 0x000000043f067899 */ /* 0x000fe20008011606 */
[----:B-1----:R-:W-:Y:S01]  /*1e70*/  MOV R3, UR39 ;  /* 0x0000002700037c02 */ /* 0x002fe20008000f00 */
[----:B------:R-:W-:Y:S01]  /*1e80*/  UMOV UR19, 0x40000040 ;  /* 0x4000004000137882 */ /* 0x000fe20000000000 */
[----:B------:R-:W-:Y:S01]  /*1e90*/  UMOV UR17, 0x40000040 ;  /* 0x4000004000117882 */ /* 0x000fe20000000000 */
[----:B------:R-:W-:Y:S01]  /*1ea0*/  ULOP3.LUT UR6, UR6, 0x3fff, URZ, 0xc0, !UPT ;  /* 0x00003fff06067892 */ /* 0x000fe2000f8ec03f */
[----:B------:R-:W-:Y:S01]  /*1eb0*/  UMOV UR7, 0x40000040 ;  /* 0x4000004000077882 */ /* 0x000fe20000000000 */
[----:B------:R-:W-:Y:S02]  /*1ec0*/  UIADD3 UR10, UR18, 0x100, URZ ;  /* 0x00000100120a7890 */ /* 0x000fe4000fffe03f */
[----:B------:R-:W-:Y:S02]  /*1ed0*/  ULOP3.LUT UR16, UR6, 0x10000, URZ, 0xfc, !UPT ;  /* 0x0001000006107892 */ /* 0x000fe4000f8efc3f */
[----:B------:R-:W-:Y:S01]  /*1ee0*/  UIADD3 UR6, UR18, 0x80, URZ ;  /* 0x0000008012067890 */ /* 0x000fe2000fffe03f */
[----:B------:R-:W-:Y:S01]  /*1ef0*/  UMOV UR11, 0x40000040 ;  /* 0x40000040000b7882 */ /* 0x000fe20000000000 */
[----:B------:R-:W-:Y:S01]  /*1f00*/  UIADD3 UR14, UR18, 0x180, URZ ;  /* 0x00000180120e7890 */ /* 0x000fe2000fffe03f */
[----:B------:R-:W-:-:S04]  /*1f10*/  UMOV UR15, 0x40000040 ;  /* 0x40000040000f7882 */ /* 0x000fc80000000000 */
[----:B------:R-:W-:Y:S01]  /*1f20*/  HGMMA.64x256x16.F32 R24, gdesc[UR16].tnspB, R24, gsb0 ;  /* 0x43e00000101879f0 */ /* 0x000fe20008000818 */
[----:B--2---:R-:W-:-:S04]  /*1f30*/  LOP3.LUT R4, R4, 0x7f, RZ, 0xc0, !PT ;  /* 0x0000007f04047812 */ /* 0x004fc800078ec0ff */
[----:B------:R-:W-:-:S13]  /*1f40*/  ISETP.NE.AND P0, PT, R4, RZ, PT ;  /* 0x000000ff0400720c */ /* 0x000fda0003f05270 */
[----:B------:R-:W-:-:S05]  /*1f50*/  @!P0 LEA R3, R3, UR46, 0x3 ;  /* 0x0000002e03038c11 */ /* 0x000fca000f8e18ff */
[----:B------:R-:W-:-:S05]  /*1f60*/  @!P0 VIADD R3, R3, 0x28c60 ;  /* 0x00028c6003038836 */ /* 0x000fca0000000000 */
        /* <DEDUP_REMOVED lines=15> */
[----:B------:R-:W-:Y:S05]  /*2060*/  @P1 BRA `(.L_x_2685) ;  /* 0xfffffff400041947 */ /* 0x000fea000383ffff */
.L_x_2680:
[----:B------:R-:W-:Y:S01]  /*2070*/  BAR.SYNC.DEFER_BLOCKING 0xe, 0x100 ;  /* 0x0384000000007b1d */ /* 0x000fe20000010000 */
[----:B-1----:R-:W-:Y:S01]  /*2080*/  MOV R3, UR39 ;  /* 0x0000002700037c02 */ /* 0x002fe20008000f00 */
[----:B------:R-:W-:Y:S01]  /*2090*/  UIADD3 UR39, UR39, 0x1, URZ ;  /* 0x0000000127277890 */ /* 0x000fe2000fffe03f */
[----:B------:R-:W-:Y:S02]  /*20a0*/  MOV R155, RZ ;  /* 0x000000ff009b7202 */ /* 0x000fe40000000f00 */
[----:B------:R-:W-:Y:S01]  /*20b0*/  LEA R0, R3, R2, 0x6 ;  /* 0x0000000203007211 */ /* 0x000fe200078e30ff */
[----:B------:R-:W-:Y:S01]  /*20c0*/  UISETP.NE.AND UP0, UPT, UR39, 0x2, UPT ;  /* 0x000000022700788c */ /* 0x000fe2000bf05270 */
[----:B------:R-:W-:Y:S02]  /*20d0*/  MOV R156, RZ ;  /* 0x000000ff009c7202 */ /* 0x000fe40000000f00 */
        /* <DEDUP_REMOVED lines=134> */
[----:B------:R-:W-:Y:S06]  /*2940*/  BAR.ARV 0xf, 0x100 ;  /* 0x03c4000000007b1d */ /* 0x000fec0000002000 */
[----:B------:R-:W-:Y:S05]  /*2950*/  BRA `(.L_x_2686) ;  /* 0x00000040007c7947 */ /* 0x000fea0003800000 */
.L_x_2677:
[----:B------:R-:W1:Y:S02]  /*2960*/  SHFL.IDX PT, R0, R184, RZ, 0x1f ;  /* 0x00001fffb8007589 */ /* 0x000e6400000e0000 */
[----:B-1----:R-:W-:-:S13]  /*2970*/  R2UR UR4, R0 ;  /* 0x00000000000472ca */ /* 0x002fda00000e0000 */
[----:B------:R-:W-:-:S04]  /*2980*/  ULEA.HI UR5, UR4, UR4, URZ, 0x1 ;  /* 0x0000000404057291 */ /* 0x000fc8000f8f083f */
[----:B------:R-:W-:-:S04]  /*2990*/  ULOP3.LUT UR5, UR5, 0x1fffe, URZ, 0xc0, !UPT ;  /* 0x0001fffe05057892 */ /* 0x000fc8000f8ec03f */
[----:B------:R-:W-:Y:S02]  /*29a0*/  UIADD3 UR5, UR4, -UR5, URZ ;  /* 0x8000000504057290 */ /* 0x000fe4000fffe03f */
[----:B------:R-:W-:Y:S02]  /*29b0*/  UIADD3 UR4, UR46, 0x26800, URZ ;  /* 0x000268002e047890 */ /* 0x000fe4000fffe03f */
[----:B------:R-:W-:Y:S02]  /*29c0*/  ULEA UR5, UR5, UR46, 0xf ;  /* 0x0000002e05057291 */ /* 0x000fe4000f8e783f */
[----:B------:R-:W-:Y:S02]  /*29d0*/  ULOP3.LUT UP0, URZ, UR4, 0x3ff, URZ, 0xc0, !UPT ;  /* 0x000003ff043f7892 */ /* 0x000fe4000f80c03f */
[----:B------:R-:W-:-:S04]  /*29e0*/  UIADD3 UR5, UR5, 0x400, URZ ;  /* 0x0000040005057890 */ /* 0x000fc8000fffe03f */
[----:B------:R-:W-:Y:S01]  /*29f0*/  PLOP3.LUT P0, PT, PT, PT, UP0, 0x80, 0x0 ;  /* 0x000000000000781c */ /* 0x000fe20003f0f008 */
[----:B------:R-:W-:-:S04]  /*2a00*/  USHF.R.U32.HI UR5, URZ, 0x4, UR5 ;  /* 0x000000043f057899 */ /* 0x000fc80008011605 */
[----:B------:R-:W-:-:S08]  /*2a10*/  ULOP3.LUT UR51, UR5, 0x3fff, URZ, 0xc0, !UPT ;  /* 0x00003fff05337892 */ /* 0x000fd0000f8ec03f */
[----:B------:R-:W-:Y:S05]  /*2a20*/  @!P0 BRA `(.L_x_2687) ;  /* 0x0000000000408947 */ /* 0x000fea0003800000 */
[----:B------:R-:W-:Y:S01]  /*2a30*/  MOV R0, 0x0 ;  /* 0x0000000000007802 */ /* 0x000fe20000000f00 */
[----:B------:R-:W-:Y:S01]  /*2a40*/  ULDC.64 UR4, c[0x4][0x108] ;  /* 0x0100420000047ab9 */ /* 0x000fe20000000a00 */
[----:B------:R-:W-:Y:S01]  /*2a50*/  ULDC.64 UR6, c[0x4][0x58] ;  /* 0x0100160000067ab9 */ /* 0x000fe20000000a00 */
[----:B------:R-:W-:Y:S01]  /*2a60*/  IMAD.U32 R4, RZ, RZ, UR4 ;  /* 0x00000004ff047e24 */ /* 0x000fe2000f8e00ff */
[----:B------:R1:W2:Y:S01]  /*2a70*/  LDC.64 R14, c[0x4][R0] ;  /* 0x01000000000e7b82 */ /* 0x0002a20000000a00 */
[----:B------:R-:W-:Y:S01]  /*2a80*/  MOV R5, UR5 ;  /* 0x0000000500057c02 */ /* 0x000fe20008000f00 */
[----:B------:R-:W-:Y:S01]  /*2a90*/  ULDC.64 UR4, c[0x4][0x110] ;  /* 0x0100440000047ab9 */ /* 0x000fe20000000a00 */
[----:B------:R-:W-:Y:S01]  /*2aa0*/  MOV R10, UR6 ;  /* 0x00000006000a7c02 */ /* 0x000fe20008000f00 */
[----:B------:R-:W-:Y:S01]  /*2ab0*/  IMAD.U32 R11, RZ, RZ, UR7 ;  /* 0x00000007ff0b7e24 */ /* 0x000fe2000f8e00ff */
[----:B------:R-:W-:Y:S02]  /*2ac0*/  MOV R6, UR4 ;  /* 0x0000000400067c02 */ /* 0x000fe40008000f00 */
[----:B------:R-:W-:-:S02]  /*2ad0*/  MOV R7, UR5 ;  /* 0x0000000500077c02 */ /* 0x000fc40008000f00 */
[----:B------:R-:W-:Y:S02]  /*2ae0*/  MOV R8, 0x70 ;  /* 0x0000007000087802 */ /* 0x000fe40000000f00 */
[----:B------:R-:W-:Y:S02]  /*2af0*/  MOV R12, 0x1 ;  /* 0x00000001000c7802 */ /* 0x000fe40000000f00 */
[----:B-1----:R-:W-:-:S07]  /*2b00*/  MOV R13, RZ ;  /* 0x000000ff000d7202 */ /* 0x002fce0000000f00 */
[----:B------:R-:W-:-:S07]  /*2b10*/  LEPC R20, `(.L_x_2687) ;  /* 0x000000001014794e */ /* 0x000fce0000000000 */
[----:B--2---:R-:W-:Y:S05]  /*2b20*/  CALL.ABS.NOINC R14 ;  /* 0x000000000e007343 */ /* 0x004fea0003c00000 */
.L_x_2687:
[----:B------:R-:W-:Y:S01]  /*2b30*/  ULEA.HI UR4, UR41, UR41, URZ, 0x1 ;  /* 0x0000002929047291 */ /* 0x000fe2000f8f083f */
[----:B------:R-:W-:-:S03]  /*2b40*/  IMAD.U32 R3, RZ, RZ, UR44 ;  /* 0x0000002cff037e24 */ /* 0x000fc6000f8e00ff */
[----:B------:R-:W-:Y:S02]  /*2b50*/  ULOP3.LUT UR4, UR4, 0xfffffffe, URZ, 0xc0, !UPT ;  /* 0xfffffffe04047892 */ /* 0x000fe4000f8ec03f */
[----:B------:R-:W-:Y:S02]  /*2b60*/  ISETP.NE.AND P0, PT, R3, 0x3, PT ;  /* 0x000000030300780c */ /* 0x000fe40003f05270 */
[----:B------:R-:W-:-:S06]  /*2b70*/  UIADD3 UR4, UR41, -UR4, URZ ;  /* 0x8000000429047290 */ /* 0x000fcc000fffe03f */
[----:B------:R-:W-:-:S04]  /*2b80*/  MOV R0, UR4 ;  /* 0x0000000400007c02 */ /* 0x000fc80008000f00 */
[----:B------:R-:W-:-:S04]  /*2b90*/  SHF.L.U32 R0, R0, 0x1f, RZ ;  /* 0x0000001f00007819 */ /* 0x000fc800000006ff */
[----:B------:R-:W1:Y:S02]  /*2ba0*/  SYNCS.PHASECHK.TRANS64.TRYWAIT P1, [UR46+0x28c00], R0 ;  /* 0x028c0000ff0075a7 */ /* 0x000e64000802016e */
[----:B-1----:R-:W-:Y:S05]  /*2bb0*/  @!P1 BRA `(.L_x_2688) ;  /* 0x00000084000c9947 */ /* 0x002fea0003800000 */
.L_x_2767:
[----:B------:R-:W-:Y:S05]  /*2bc0*/  @!P0 BRA `(.L_x_2689) ;  /* 0x0000000000048947 */ /* 0x000fea0003800000 */
[----:B------:R-:W-:Y:S01]  /*2bd0*/  BPT.TRAP 0x1 ;  /* 0x000000040000795c */ /* 0x000fe20000300000 */
.L_x_2689:
[----:B------:R-:W-:Y:S02]  /*2be0*/  MOV R7, UR39 ;  /* 0x0000002700077c02 */ /* 0x000fe40008000f00 */
[----:B------:R-:W-:Y:S02]  /*2bf0*/  MOV R8, UR40 ;  /* 0x0000002800087c02 */ /* 0x000fe40008000f00 */
[----:B------:R-:W-:Y:S02]  /*2c00*/  LEA R7, R7, UR46, 0x3 ;  /* 0x0000002e07077c11 */ /* 0x000fe4000f8e18ff */
[----:B------:R-:W-:-:S04]  /*2c10*/  SHF.L.U32 R8, R8, 0x1f, RZ ;  /* 0x0000001f08087819 */ /* 0x000fc800000006ff */
[----:B------:R2:W3:Y:S01]  /*2c20*/  SYNCS.PHASECHK.TRANS64.TRYWAIT P1, [R7+URZ+0x28c30], R8 ;  /* 0x028c3008070075a7 */ /* 0x0004e2000802017f */
[----:B------:R-:W-:Y:S05]  /*2c30*/  @!P0 BRA `(.L_x_2690) ;  /* 0x0000000000048947 */ /* 0x000fea0003800000 */
[----:B------:R-:W-:Y:S01]  /*2c40*/  BPT.TRAP 0x1 ;  /* 0x000000040000795c */ /* 0x000fe20000300000 */
.L_x_2690:
[----:B---3--:R-:W-:Y:S05]  /*2c50*/  @P1 BRA `(.L_x_2691) ;  /* 0x0000000000081947 */ /* 0x008fea0003800000 */
[----:B------:R-:W3:Y:S02]  /*2c60*/  SYNCS.PHASECHK.TRANS64.TRYWAIT P1, [R7+URZ+0x28c30], R8 ;  /* 0x028c3008070075a7 */ /* 0x000ee4000802017f */
[----:B---3--:R-:W-:Y:S05]  /*2c70*/  @!P1 BRA `(.L_x_2692) ;  /* 0x0000008000f49947 */ /* 0x008fea0003800000 */
.L_x_2691:
[----:B-1----:R-:W1:Y:S01]  /*2c80*/  S2R R3, SR_TID.X ;  /* 0x0000000000037919 */ /* 0x002e620000002100 */
[----:B------:R-:W-:-:S04]  /*2c90*/  UIADD3 UR4, UR46, 0x22400, URZ ;  /* 0x000224002e047890 */ /* 0x000fc8000fffe03f */
[----:B------:R-:W-:-:S04]  /*2ca0*/  USHF.R.U32.HI UR4, URZ, 0x4, UR4 ;  /* 0x000000043f047899 */ /* 0x000fc80008011604 */
[----:B------:R-:W-:-:S06]  /*2cb0*/  ULOP3.LUT UR4, UR4, 0x3fff, URZ, 0xc0, !UPT ;  /* 0x00003fff04047892 */ /* 0x000fcc000f8ec03f */
[----:B------:R-:W-:Y:S01]  /*2cc0*/  MOV R0, UR4 ;  /* 0x0000000400007c02 */ /* 0x000fe20008000f00 */
[----:B------:R-:W-:Y:S05]  /*2cd0*/  WARPSYNC.ALL ;  /* 0x0000000000007948 */ /* 0x000fea0003800000 */
[----:B------:R-:W-:Y:S02]  /*2ce0*/  LOP3.LUT R0, R0, 0x10000, RZ, 0xfc, !PT ;  /* 0x0001000000007812 */ /* 0x000fe400078efcff */
[----:B-1----:R-:W-:-:S04]  /*2cf0*/  LOP3.LUT R3, R3, 0x7f, RZ, 0xc0, !PT ;  /* 0x0000007f03037812 */ /* 0x002fc800078ec0ff */
[----:B------:R-:W-:Y:S02]  /*2d00*/  ISETP.NE.AND P1, PT, R3, RZ, PT ;  /* 0x000000ff0300720c */ /* 0x000fe40003f25270 */
[----:B------:R-:W-:Y:S01]  /*2d10*/  R2UR UR12, R0 ;  /* 0x00000000000c72ca */ /* 0x000fe200000e0000 */
[----:B------:R-:W-:Y:S01]  /*2d20*/  UIADD3 UR4, UR46, 0x20400, URZ ;  /* 0x000204002e047890 */ /* 0x000fe2000fffe03f */
[----:B------:R-:W-:Y:S01]  /*2d30*/  WARPGROUP.ARRIVE ;  /* 0x00000000000079c5 */ /* 0x000fe20000000000 */
[----:B------:R-:W-:Y:S01]  /*2d40*/  UMOV UR7, 0x40000040 ;  /* 0x4000004000077882 */ /* 0x000fe20000000000 */
[----:B------:R-:W-:Y:S01]  /*2d50*/  UMOV UR5, 0x40000040 ;  /* 0x4000004000057882 */ /* 0x000fe20000000000 */
[----:B------:R-:W-:Y:S01]  /*2d60*/  USHF.R.U32.HI UR4, URZ, 0x4, UR4 ;  /* 0x000000043f047899 */ /* 0x000fe20008011604 */
[----:B------:R-:W-:Y:S01]  /*2d70*/  UMOV UR11, 0x40000040 ;  /* 0x40000040000b7882 */ /* 0x000fe20000000000 */
[----:B------:R-:W-:Y:S02]  /*2d80*/  UMOV UR9, 0x40000040 ;  /* 0x4000004000097882 */ /* 0x000fe40000000000 */
[----:B------:R-:W-:Y:S01]  /*2d90*/  ULOP3.LUT UR4, UR4, 0x3fff, URZ, 0xc0, !UPT ;  /* 0x00003fff04047892 */ /* 0x000fe2000f8ec03f */
[----:B------:R-:W-:Y:S01]  /*2da0*/  UMOV UR15, 0x40000040 ;  /* 0x40000040000f7882 */ /* 0x000fe20000000000 */
[----:B------:R-:W-:-:S02]  /*2db0*/  ULDC UR20, c[0x0][0x988] ;  /* 0x0002620000147ab9 */ /* 0x000fc40000000800 */
[----:B------:R-:W-:Y:S02]  /*2dc0*/  ULEA UR12, UR39, UR12, 0x9 ;  /* 0x0000000c270c7291 */ /* 0x000fe4000f8e483f */
[----:B------:R-:W-:Y:S02]  /*2dd0*/  ULOP3.LUT UR13, UR4, 0x10000, URZ, 0xfc, !UPT ;  /* 0x00010000040d7892 */ /* 0x000fe4000f8efc3f */
[----:B------:R-:W-:Y:S02]  /*2de0*/  UIADD3 UR10, UR12, 0x4, URZ ;  /* 0x000000040c0a7890 */ /* 0x000fe4000fffe03f */
[----:B------:R-:W-:Y:S01]  /*2df0*/  UIADD3 UR8, UR13, 0x4, URZ ;  /* 0x000000040d087890 */ /* 0x000fe2000fffe03f */
[----:B------:R-:W-:Y:S02]  /*2e00*/  UMOV UR6, UR12 ;  /* 0x0000000c00067c82 */ /* 0x000fe40008000000 */
[----:B------:R-:W-:Y:S01]  /*2e10*/  UMOV UR4, UR13 ;  /* 0x0000000d00047c82 */ /* 0x000fe20008000000 */
[----:B------:R-:W-:Y:S01]  /*2e20*/  UIADD3 UR14, UR12, 0x6, URZ ;  /* 0x000000060c0e7890 */ /* 0x000fe2000fffe03f */
[----:B------:R-:W-:Y:S01]  /*2e30*/  HGMMA.64x64x16.F32 R24, gdesc[UR4], RZ, !UPT, gsb0 ;  /* 0x00e00000041879f0 */ /* 0x000fe2000c0008ff */
[----:B------:R-:W-:-:S02]  /*2e40*/  UIADD3 UR6, UR12, 0x2, URZ ;  /* 0x000000020c067890 */ /* 0x000fc4000fffe03f */
[----:B------:R-:W-:Y:S01]  /*2e50*/  UIADD3 UR4, UR13, 0x2, URZ ;  /* 0x000000020d047890 */ /* 0x000fe2000fffe03f */
[----:B------:R-:W-:Y:S01]  /*2e60*/  UMOV UR7, 0x40000040 ;  /* 0x4000004000077882 */ /* 0x000fe20000000000 */
[----:B------:R-:W-:Y:S01]  /*2e70*/  UMOV UR5, 0x40000040 ;  /* 0x4000004000057882 */ /* 0x000fe20000000000 */
[----:B------:R-:W-:-:S03]  /*2e80*/  UIADD3 UR12, UR13, 0x6, URZ ;  /* 0x000000060d0c7890 */ /* 0x000fc6000fffe03f */
[----:B------:R-:W-:Y:S01]  /*2e90*/  UMOV UR13, 0x40000040 ;  /* 0x40000040000d7882 */ /* 0x000fe20000000000 */
[----:B------:R-:W-:Y:S02]  /*2ea0*/  WARPGROUP.DEPBAR.LE gsb0, 0x0 ;  /* 0x00008000000079c5 */ /* 0x000fe40000010000 */
[----:B------:R-:W-:-:S06]  /*2eb0*/  WARPGROUP.ARRIVE ;  /* 0x00000000000079c5 */ /* 0x000fcc0000000000 */
[----:B------:R-:W-:Y:S01]  /*2ec0*/  HGMMA.64x64x16.F32 R24, gdesc[UR4], R24, gsb0 ;  /* 0x00e00000041879f0 */ /* 0x000fe20008000818 */
[----:B------:R-:W-:Y:S01]  /*2ed0*/  ULDC UR7, c[0x0][0x9d8] ;  /* 0x0002760000077ab9 */ /* 0x000fe20000000800 */
[----:B------:R-:W-:-:S06]  /*2ee0*/  UIMAD UR6, UR37, -0x40, UR50 ;  /* 0xffffffc0250678a4 */ /* 0x000fcc000f8e0232 */
[----:B------:R-:W-:-:S04]  /*2ef0*/  MOV R3, UR6 ;  /* 0x0000000600037c02 */ /* 0x000fc80008000f00 */
[----:B------:R-:W-:-:S04]  /*2f00*/  IADD3 R3, -R16, 0x40, R3 ;  /* 0x0000004010037810 */ /* 0x000fc80007ffe103 */
[C---:B------:R-:W-:Y:S02]  /*2f10*/  ISETP.GT.AND P3, PT, R3.reuse, RZ, PT ;  /* 0x000000ff0300720c */ /* 0x040fe40003f64270 */
[C---:B------:R-:W-:Y:S02]  /*2f20*/  ISETP.GT.AND P6, PT, R3.reuse, 0x1, PT ;  /* 0x000000010300780c */ /* 0x040fe40003fc4270 */
[C---:B------:R-:W-:Y:S02]  /*2f30*/  ISETP.GT.AND P5, PT, R3.reuse, 0x8, PT ;  /* 0x000000080300780c */ /* 0x040fe40003fa4270 */
[C---:B------:R-:W-:Y:S02]  /*2f40*/  ISETP.GT.AND P4, PT, R3.reuse, 0x9, PT ;  /* 0x000000090300780c */ /* 0x040fe40003f84270 */
[----:B------:R-:W-:Y:S01]  /*2f50*/  ISETP.GT.AND P2, PT, R3, 0x10, PT ;  /* 0x000000100300780c */ /* 0x000fe20003f44270 */
[----:B------:R-:W-:Y:S02]  /*2f60*/  WARPGROUP.DEPBAR.LE gsb0, 0x0 ;  /* 0x00008000000079c5 */ /* 0x000fe40000010000 */
[----:B------:R-:W-:-:S06]  /*2f70*/  WARPGROUP.ARRIVE ;  /* 0x00000000000079c5 */ /* 0x000fcc0000000000 */
[----:B------:R-:W-:Y:S03]  /*2f80*/  HGMMA.64x64x16.F32 R24, gdesc[UR8], R24, gsb0 ;  /* 0x00e00000081879f0 */ /* 0x000fe60008000818 */
[----:B------:R-:W-:Y:S02]  /*2f90*/  WARPGROUP.DEPBAR.LE gsb0, 0x0 ;  /* 0x00008000000079c5 */ /* 0x000fe40000010000 */
[----:B------:R-:W-:-:S06]  /*2fa0*/  WARPGROUP.ARRIVE ;  /* 0x00000000000079c5 */ /* 0x000fcc0000000000 */
[----:B------:R-:W-:Y:S03]  /*2fb0*/  HGMMA.64x64x16.F32 R24, gdesc[UR12], R24, gsb0 ;  /* 0x00e000000c1879f0 */ /* 0x000fe60008000818 */
        /* <DEDUP_REMOVED lines=23> */
[----:B------:R-:W5:Y:S01]  /*3130*/  MUFU.TANH R28, R28 ;  /* 0x0000001c001c7308 */ /* 0x000f620000002400 */
        /* <DEDUP_REMOVED lines=8> */
[----:B----4-:R-:W-:Y:S01]  /*31c0*/  FSEL R25, R25, -INF , P6 ;  /* 0xff80000019197808 */ /* 0x010fe20003000000 */
[----:B------:R-:W-:Y:S01]  /*31d0*/  FMUL.FTZ R53, R53, UR7 ;  /* 0x0000000735357c20 */ /* 0x000fe20008410000 */
[----:B------:R-:W-:Y:S01]  /*31e0*/  FMUL.FTZ R47, R47, UR7 ;  /* 0x000000072f2f7c20 */ /* 0x000fe20008410000 */
[----:B------:R-:W-:Y:S01]  /*31f0*/  FMUL.FTZ R50, R50, UR7 ;  /* 0x0000000732327c20 */ /* 0x000fe20008410000 */
[----:B------:R-:W-:Y:S01]  /*3200*/  FMNMX.FTZ R5, R24, R25, !PT ;  /* 0x0000001918057209 */ /* 0x000fe20007810000 */
[----:B------:R-:W-:Y:S01]  /*3210*/  FMUL.FTZ R51, R51, UR7 ;  /* 0x0000000733337c20 */ /* 0x000fe20008410000 */
[----:B------:R-:W-:Y:S01]  /*3220*/  FMUL.FTZ R54, R54, UR7 ;  /* 0x0000000736367c20 */ /* 0x000fe20008410000 */
[----:B------:R-:W4:Y:S01]  /*3230*/  MUFU.TANH R26, R26 ;  /* 0x0000001a001a7308 */ /* 0x000f220000002400 */
[----:B-----5:R-:W-:Y:S01]  /*3240*/  FSEL R28, R28, -INF , P5 ;  /* 0xff8000001c1c7808 */ /* 0x020fe20002800000 */
[----:B------:R-:W-:-:S03]  /*3250*/  FMUL.FTZ R55, R55, UR7 ;  /* 0x0000000737377c20 */ /* 0x000fc60008410000 */
[----:B------:R-:W-:-:S03]  /*3260*/  FMNMX.FTZ R4, R28, R5, !PT ;  /* 0x000000051c047209 */ /* 0x000fc60007810000 */
[----:B------:R-:W5:Y:S01]  /*3270*/  MUFU.TANH R32, R32 ;  /* 0x0000002000207308 */ /* 0x000f620000002400 */
[----:B-1----:R-:W-:-:S04]  /*3280*/  FSEL R29, R29, -INF , P4 ;  /* 0xff8000001d1d7808 */ /* 0x002fc80002000000 */
[----:B------:R-:W-:-:S03]  /*3290*/  FMNMX.FTZ R5, R29, R4, !PT ;  /* 0x000000041d057209 */ /* 0x000fc60007810000 */
[----:B------:R-:W1:Y:S01]  /*32a0*/  MUFU.TANH R27, R27 ;  /* 0x0000001b001b7308 */ /* 0x000e620000002400 */
[----:B----4-:R-:W-:Y:S02]  /*32b0*/  FSEL R26, R26, -INF , P3 ;  /* 0xff8000001a1a7808 */ /* 0x010fe40001800000 */
[----:B------:R-:W-:-:S05]  /*32c0*/  ISETP.GT.AND P3, PT, R3, 0x11, PT ;  /* 0x000000110300780c */ /* 0x000fca0003f64270 */
[----:B------:R-:W4:Y:S01]  /*32d0*/  MUFU.TANH R33, R33 ;  /* 0x0000002100217308 */ /* 0x000f220000002400 */
[----:B-----5:R-:W-:-:S04]  /*32e0*/  FSEL R32, R32, -INF , P2 ;  /* 0xff80000020207808 */ /* 0x020fc80001000000 */
[----:B------:R-:W-:-:S03]  /*32f0*/  FMNMX.FTZ R4, R32, R5, !PT ;  /* 0x0000000520047209 */ /* 0x000fc60007810000 */
[----:B------:R-:W5:Y:S01]  /*3300*/  MUFU.TANH R30, R30 ;  /* 0x0000001e001e7308 */ /* 0x000f620000002400 */
[----:B-1----:R-:W-:Y:S02]  /*3310*/  FSEL R27, R27, -INF , P6 ;  /* 0xff8000001b1b7808 */ /* 0x002fe40003000000 */
[----:B------:R-:W-:-:S05]  /*3320*/  ISETP.GT.AND P6, PT, R3, 0x18, PT ;  /* 0x000000180300780c */ /* 0x000fca0003fc4270 */
[----:B------:R-:W1:Y:S01]  /*3330*/  MUFU.TANH R36, R36 ;  /* 0x0000002400247308 */ /* 0x000e620000002400 */
[----:B----4-:R-:W-:-:S04]  /*3340*/  FSEL R33, R33, -INF , P3 ;  /* 0xff80000021217808 */ /* 0x010fc80001800000 */
[----:B------:R-:W-:-:S03]  /*3350*/  FMNMX.FTZ R5, R33, R4, !PT ;  /* 0x0000000421057209 */ /* 0x000fc60007810000 */
[----:B------:R-:W4:Y:S01]  /*3360*/  MUFU.TANH R31, R31 ;  /* 0x0000001f001f7308 */ /* 0x000f220000002400 */
[----:B-----5:R-:W-:Y:S02]  /*3370*/  FSEL R30, R30, -INF , P5 ;  /* 0xff8000001e1e7808 */ /* 0x020fe40002800000 */
[----:B------:R-:W-:-:S05]  /*3380*/  ISETP.GT.AND P5, PT, R3, 0x19, PT ;  /* 0x000000190300780c */ /* 0x000fca0003fa4270 */
        /* <DEDUP_REMOVED lines=43> */
[----:B-----5:R-:W-:-:S07]  /*3640*/  FSEL R49, R49, -INF , P4 ;  /* 0xff80000031317808 */ /* 0x020fce0002000000 */
[----:B------:R-:W5:Y:S01]  /*3650*/  MUFU.TANH R53, R53 ;  /* 0x0000003500357308 */ /* 0x000f620000002400 */
[----:B-1----:R-:W-:Y:S02]  /*3660*/  FSEL R46, R46, -INF , P2 ;  /* 0xff8000002e2e7808 */ /* 0x002fe40001000000 */
[----:B------:R-:W-:Y:S02]  /*3670*/  ISETP.GT.AND P2, PT, R3, 0x39, PT ;  /* 0x000000390300780c */ /* 0x000fe40003f44270 */
[----:B------:R-:W-:-:S03]  /*3680*/  FMNMX.FTZ R3, R49, R4, !PT ;  /* 0x0000000431037209 */ /* 0x000fc60007810000 */
[----:B------:R-:W1:Y:S01]  /*3690*/  MUFU.TANH R47, R47 ;  /* 0x0000002f002f7308 */ /* 0x000e620000002400 */
[----:B----4-:R-:W-:-:S04]  /*36a0*/  FSEL R52, R52, -INF , P3 ;  /* 0xff80000034347808 */ /* 0x010fc80001800000 */
[----:B------:R-:W-:Y:S02]  /*36b0*/  FMNMX.FTZ R4, R52, R3, !PT ;  /* 0x0000000334047209 */ /* 0x000fe40007810000 */
[----:B------:R-:W-:Y:S01]  /*36c0*/  FMNMX.FTZ R3, R26, R27, !PT ;  /* 0x0000001b1a037209 */ /* 0x000fe20007810000 */
[----:B------:R-:W4:Y:S01]  /*36d0*/  MUFU.TANH R50, R50 ;  /* 0x0000003200327308 */ /* 0x000f220000002400 */
[----:B-----5:R-:W-:-:S04]  /*36e0*/  FSEL R53, R53, -INF , P2 ;  /* 0xff80000035357808 */ /* 0x020fc80001000000 */
[----:B------:R-:W-:-:S03]  /*36f0*/  FMNMX.FTZ R5, R53, R4, !PT ;  /* 0x0000000435057209 */ /* 0x000fc60007810000 */
[----:B------:R-:W5:Y:S01]  /*3700*/  MUFU.TANH R51, R51 ;  /* 0x0000003300337308 */ /* 0x000f620000002400 */
[----:B-1----:R-:W-:Y:S01]  /*3710*/  FSEL R47, R47, -INF , P6 ;  /* 0xff8000002f2f7808 */ /* 0x002fe20003000000 */
[----:B------:R-:W1:Y:S06]  /*3720*/  SHFL.BFLY PT, R4, R5, 0x2, 0x1f ;  /* 0x0c401f0005047f89 */ /* 0x000e6c00000e0000 */
[----:B------:R-:W2:Y:S01]  /*3730*/  MUFU.TANH R54, R54 ;  /* 0x0000003600367308 */ /* 0x000ea20000002400 */
[----:B----4-:R-:W-:-:S07]  /*3740*/  FSEL R50, R50, -INF , P5 ;  /* 0xff80000032327808 */ /* 0x010fce0002800000 */
[----:B------:R-:W4:Y:S01]  /*3750*/  MUFU.TANH R55, R55 ;  /* 0x0000003700377308 */ /* 0x000f220000002400 */
[----:B-----5:R-:W-:Y:S02]  /*3760*/  FSEL R51, R51, -INF , P4 ;  /* 0xff80000033337808 */ /* 0x020fe40002000000 */
[----:B--2---:R-:W-:Y:S02]  /*3770*/  FSEL R54, R54, -INF , P3 ;  /* 0xff80000036367808 */ /* 0x004fe40001800000 */
[----:B-1----:R-:W-:Y:S02]  /*3780*/  FMNMX.FTZ R6, R5, R4, !PT ;  /* 0x0000000405067209 */ /* 0x002fe40007810000 */
[----:B------:R-:W-:-:S03]  /*3790*/  FMNMX.FTZ R4, R30, R3, !PT ;  /* 0x000000031e047209 */ /* 0x000fc60007810000 */
[----:B------:R-:W1:Y:S01]  /*37a0*/  SHFL.BFLY PT, R9, R6, 0x1, 0x1f ;  /* 0x0c201f0006097f89 */ /* 0x000e6200000e0000 */
[----:B------:R-:W-:Y:S02]  /*37b0*/  FMNMX.FTZ R3, R31, R4, !PT ;  /* 0x000000041f037209 */ /* 0x000fe40007810000 */
[----:B----4-:R-:W-:Y:S02]  /*37c0*/  FSEL R55, R55, -INF , P2 ;  /* 0xff80000037377808 */ /* 0x010fe40001000000 */
        /* <DEDUP_REMOVED lines=8> */
[----:B------:R-:W-:Y:S01]  /*3850*/  FMUL.FTZ R6, R3, UR20 ;  /* 0x0000001403067c20 */ /* 0x000fe20008410000 */
[----:B------:R-:W-:-:S04]  /*3860*/  FMNMX.FTZ R4, R46, R5, !PT ;  /* 0x000000052e047209 */ /* 0x000fc80007810000 */
[----:B------:R-:W-:Y:S02]  /*3870*/  FMNMX.FTZ R5, R47, R4, !PT ;  /* 0x000000042f057209 */ /* 0x000fe40007810000 */
[----:B------:R-:W-:Y:S02]  /*3880*/  FSEL R6, R6, RZ, P6 ;  /* 0x000000ff06067208 */ /* 0x000fe40003000000 */
[----:B------:R-:W-:-:S03]  /*3890*/  FMNMX.FTZ R4, R50, R5, !PT ;  /* 0x0000000532047209 */ /* 0x000fc60007810000 */
[--C-:B------:R-:W-:Y:S01]  /*38a0*/  FFMA.FTZ R24, R24, UR20, -R6.reuse ;  /* 0x0000001418187c23 */ /* 0x100fe20008010806 */
[----:B------:R-:W-:Y:S01]  /*38b0*/  FMNMX.FTZ R5, R51, R4, !PT ;  /* 0x0000000433057209 */ /* 0x000fe20007810000 */
[--C-:B------:R-:W-:Y:S01]  /*38c0*/  FFMA.FTZ R25, R25, UR20, -R6.reuse ;  /* 0x0000001419197c23 */ /* 0x100fe20008010806 */
[--C-:B------:R-:W-:Y:S01]  /*38d0*/  FFMA.FTZ R28, R28, UR20, -R6.reuse ;  /* 0x000000141c1c7c23 */ /* 0x100fe20008010806 */
[--C-:B------:R-:W-:Y:S01]  /*38e0*/  FFMA.FTZ R29, R29, UR20, -R6.reuse ;  /* 0x000000141d1d7c23 */ /* 0x100fe20008010806 */
[----:B------:R-:W-:Y:S01]  /*38f0*/  FMNMX.FTZ R4, R54, R5, !PT ;  /* 0x0000000536047209 */ /* 0x000fe20007810000 */
[----:B------:R-:W-:Y:S01]  /*3900*/  MUFU.EX2 R24, R24 ;  /* 0x0000001800187308 */ /* 0x000fe20000000800 */
[--C-:B------:R-:W-:Y:S01]  /*3910*/  FFMA.FTZ R32, R32, UR20, -R6.reuse ;  /* 0x0000001420207c23 */ /* 0x100fe20008010806 */
[--C-:B------:R-:W-:Y:S01]  /*3920*/  FFMA.FTZ R33, R33, UR20, -R6.reuse ;  /* 0x0000001421217c23 */ /* 0x100fe20008010806 */
[----:B------:R-:W-:Y:S01]  /*3930*/  FMNMX.FTZ R4, R55, R4, !PT ;  /* 0x0000000437047209 */ /* 0x000fe20007810000 */
[--C-:B------:R-:W-:Y:S01]  /*3940*/  FFMA.FTZ R36, R36, UR20, -R6.reuse ;  /* 0x0000001424247c23 */ /* 0x100fe20008010806 */
[--C-:B------:R-:W-:Y:S01]  /*3950*/  FFMA.FTZ R37, R37, UR20, -R6.reuse ;  /* 0x0000001425257c23 */ /* 0x100fe20008010806 */
[--C-:B------:R-:W-:Y:S01]  /*3960*/  FFMA.FTZ R40, R40, UR20, -R6.reuse ;  /* 0x0000001428287c23 */ /* 0x100fe20008010806 */
[--C-:B------:R-:W-:Y:S01]  /*3970*/  FFMA.FTZ R41, R41, UR20, -R6.reuse ;  /* 0x0000001429297c23 */ /* 0x100fe20008010806 */
[----:B------:R-:W1:Y:S01]  /*3980*/  SHFL.BFLY PT, R5, R4, 0x2, 0x1f ;  /* 0x0c401f0004057f89 */ /* 0x000e6200000e0000 */
[----:B------:R-:W2:Y:S01]  /*3990*/  MUFU.EX2 R25, R25 ;  /* 0x0000001900197308 */ /* 0x000ea20000000800 */
[--C-:B------:R-:W-:Y:S01]  /*39a0*/  FFMA.FTZ R44, R44, UR20, -R6.reuse ;  /* 0x000000142c2c7c23 */ /* 0x100fe20008010806 */
[--C-:B------:R-:W-:Y:S01]  /*39b0*/  FFMA.FTZ R45, R45, UR20, -R6.reuse ;  /* 0x000000142d2d7c23 */ /* 0x100fe20008010806 */
[--C-:B------:R-:W-:Y:S01]  /*39c0*/  FFMA.FTZ R48, R48, UR20, -R6.reuse ;  /* 0x0000001430307c23 */ /* 0x100fe20008010806 */
[--C-:B------:R-:W-:Y:S01]  /*39d0*/  FFMA.FTZ R49, R49, UR20, -R6.reuse ;  /* 0x0000001431317c23 */ /* 0x100fe20008010806 */
[--C-:B------:R-:W-:Y:S01]  /*39e0*/  FFMA.FTZ R52, R52, UR20, -R6.reuse ;  /* 0x0000001434347c23 */ /* 0x100fe20008010806 */
[----:B------:R-:W-:-:S02]  /*39f0*/  FFMA.FTZ R6, R53, UR20, -R6 ;  /* 0x0000001435067c23 */ /* 0x000fc40008010806 */
[----:B------:R-:W-:Y:S08]  /*3a00*/  MUFU.EX2 R28, R28 ;  /* 0x0000001c001c7308 */ /* 0x000ff00000000800 */
[----:B------:R-:W4:Y:S01]  /*3a10*/  MUFU.EX2 R29, R29 ;  /* 0x0000001d001d7308 */ /* 0x000f220000000800 */
[----:B--2---:R-:W-:Y:S02]  /*3a20*/  F2FP.F16.F32.PACK_AB R152, R25, R24 ;  /* 0x000000181998723e */ /* 0x004fe400000000ff */
[----:B-1----:R-:W-:-:S05]  /*3a30*/  FMNMX.FTZ R5, R4, R5, !PT ;  /* 0x0000000504057209 */ /* 0x002fca0007810000 */
[----:B------:R-:W-:Y:S01]  /*3a40*/  MUFU.EX2 R32, R32 ;  /* 0x0000002000207308 */ /* 0x000fe20000000800 */
[----:B------:R-:W1:Y:S07]  /*3a50*/  SHFL.BFLY PT, R4, R5, 0x1, 0x1f ;  /* 0x0c201f0005047f89 */ /* 0x000e6e00000e0000 */
[----:B------:R-:W2:Y:S01]  /*3a60*/  MUFU.EX2 R33, R33 ;  /* 0x0000002100217308 */ /* 0x000ea20000000800 */
[----:B----4-:R-:W-:-:S07]  /*3a70*/  F2FP.F16.F32.PACK_AB R154, R29, R28 ;  /* 0x0000001c1d9a723e */ /* 0x010fce00000000ff */
[----:B------:R4:W-:Y:S08]  /*3a80*/  MUFU.EX2 R9, R6 ;  /* 0x0000000600097308 */ /* 0x0009f00000000800 */
[----:B------:R-:W-:Y:S01]  /*3a90*/  MUFU.EX2 R36, R36 ;  /* 0x0000002400247308 */ /* 0x000fe20000000800 */
[----:B--2---:R-:W-:Y:S02]  /*3aa0*/  F2FP.F16.F32.PACK_AB R156, R33, R32 ;  /* 0x00000020219c723e */ /* 0x004fe400000000ff */
[----:B-1----:R-:W-:-:S04]  /*3ab0*/  FMNMX.FTZ R4, R5, R4, !PT ;  /* 0x0000000405047209 */ /* 0x002fc80007810000 */
[C---:B------:R-:W-:Y:S01]  /*3ac0*/  FSETP.NEU.FTZ.AND P2, PT, R4.reuse, -INF , PT ;  /* 0xff8000000400780b */ /* 0x040fe20003f5d000 */
[----:B------:R-:W-:Y:S01]  /*3ad0*/  FMUL.FTZ R5, R4, UR20 ;  /* 0x0000001404057c20 */ /* 0x000fe20008410000 */
[----:B------:R-:W1:Y:S04]  /*3ae0*/  MUFU.EX2 R37, R37 ;  /* 0x0000002500257308 */ /* 0x000e680000000800 */
[----:B------:R-:W-:Y:S01]  /*3af0*/  FSEL R10, R5, RZ, P2 ;  /* 0x000000ff050a7208 */ /* 0x000fe20001000000 */
[----:B------:R-:W-:-:S03]  /*3b00*/  FADD.FTZ R5, R24, R25 ;  /* 0x0000001918057221 */ /* 0x000fc60000010000 */
[----:B------:R-:W-:Y:S01]  /*3b10*/  MUFU.EX2 R40, R40 ;  /* 0x0000002800287308 */ /* 0x000fe20000000800 */
[--C-:B------:R-:W-:Y:S01]  /*3b20*/  FFMA.FTZ R26, R26, UR20, -R10.reuse ;  /* 0x000000141a1a7c23 */ /* 0x100fe2000801080a */
[--C-:B------:R-:W-:Y:S01]  /*3b30*/  FFMA.FTZ R27, R27, UR20, -R10.reuse ;  /* 0x000000141b1b7c23 */ /* 0x100fe2000801080a */
[--C-:B------:R-:W-:Y:S01]  /*3b40*/  FFMA.FTZ R30, R30, UR20, -R10.reuse ;  /* 0x000000141e1e7c23 */ /* 0x100fe2000801080a */
[--C-:B------:R-:W-:Y:S01]  /*3b50*/  FFMA.FTZ R31, R31, UR20, -R10.reuse ;  /* 0x000000141f1f7c23 */ /* 0x100fe2000801080a */
[--C-:B------:R-:W-:Y:S01]  /*3b60*/  FFMA.FTZ R34, R34, UR20, -R10.reuse ;  /* 0x0000001422227c23 */ /* 0x100fe2000801080a */
[--C-:B------:R-:W-:Y:S01]  /*3b70*/  FFMA.FTZ R35, R35, UR20, -R10.reuse ;  /* 0x0000001423237c23 */ /* 0x100fe2000801080a */
[----:B------:R-:W-:Y:S01]  /*3b80*/  FFMA.FTZ R38, R38, UR20, -R10 ;  /* 0x0000001426267c23 */ /* 0x000fe2000801080a */
[----:B------:R-:W-:Y:S01]  /*3b90*/  MUFU.EX2 R26, R26 ;  /* 0x0000001a001a7308 */ /* 0x000fe20000000800 */
[----:B----4-:R-:W-:Y:S01]  /*3ba0*/  FADD.FTZ R6, R28, R5 ;  /* 0x000000051c067221 */ /* 0x010fe20000010000 */
[----:B------:R-:W-:-:S02]  /*3bb0*/  @!P1 VIADD R5, R7, 0x28c40 ;  /* 0x00028c4007059836 */ /* 0x000fc40000000000 */
[--C-:B------:R-:W-:Y:S01]  /*3bc0*/  FFMA.FTZ R39, R39, UR20, -R10.reuse ;  /* 0x0000001427277c23 */ /* 0x100fe2000801080a */
[----:B------:R-:W-:Y:S01]  /*3bd0*/  FFMA.FTZ R42, R42, UR20, -R10 ;  /* 0x000000142a2a7c23 */ /* 0x000fe2000801080a */
[----:B------:R-:W-:Y:S01]  /*3be0*/  FADD.FTZ R13, R29, R6 ;  /* 0x000000061d0d7221 */ /* 0x000fe20000010000 */
[--C-:B------:R-:W-:Y:S01]  /*3bf0*/  FFMA.FTZ R43, R43, UR20, -R10.reuse ;  /* 0x000000142b2b7c23 */ /* 0x100fe2000801080a */
[----:B------:R-:W-:Y:S01]  /*3c00*/  @!P1 PRMT R5, RZ, 0x654, R5 ;  /* 0x00000654ff059816 */ /* 0x000fe20000000005 */
[----:B------:R-:W2:Y:S01]  /*3c10*/  MUFU.EX2 R27, R27 ;  /* 0x0000001b001b7308 */ /* 0x000ea20000000800 */
[----:B------:R-:W-:Y:S01]  /*3c20*/  FADD.FTZ R12, R32, R13 ;  /* 0x0000000d200c7221 */ /* 0x000fe20000010000 */
[--C-:B------:R-:W-:Y:S01]  /*3c30*/  FFMA.FTZ R46, R46, UR20, -R10.reuse ;  /* 0x000000142e2e7c23 */ /* 0x100fe2000801080a */
[----:B------:R4:W-:Y:S01]  /*3c40*/  @!P1 SYNCS.ARRIVE.TRANS64.RED.A1T0 RZ, [R5+URZ], RZ ;  /* 0x000000ff05ff99a7 */ /* 0x0009e2000810043f */
[--C-:B------:R-:W-:Y:S01]  /*3c50*/  FFMA.FTZ R47, R47, UR20, -R10.reuse ;  /* 0x000000142f2f7c23 */ /* 0x100fe2000801080a */
[--C-:B------:R-:W-:Y:S01]  /*3c60*/  FFMA.FTZ R50, R50, UR20, -R10.reuse ;  /* 0x0000001432327c23 */ /* 0x100fe2000801080a */
[--C-:B------:R-:W-:Y:S01]  /*3c70*/  FFMA.FTZ R51, R51, UR20, -R10.reuse ;  /* 0x0000001433337c23 */ /* 0x100fe2000801080a */
[--C-:B------:R-:W-:Y:S01]  /*3c80*/  FFMA.FTZ R54, R54, UR20, -R10.reuse ;  /* 0x0000001436367c23 */ /* 0x100fe2000801080a */
[----:B------:R-:W5:Y:S01]  /*3c90*/  MUFU.EX2 R30, R30 ;  /* 0x0000001e001e7308 */ /* 0x000f620000000800 */
[----:B------:R-:W-:Y:S01]  /*3ca0*/  FFMA.FTZ R10, R55, UR20, -R10 ;  /* 0x00000014370a7c23 */ /* 0x000fe2000801080a */
[----:B-1----:R-:W-:-:S06]  /*3cb0*/  F2FP.F16.F32.PACK_AB R158, R37, R36 ;  /* 0x00000024259e723e */ /* 0x002fcc00000000ff */
[----:B------:R-:W4:Y:S01]  /*3cc0*/  MUFU.EX2 R31, R31 ;  /* 0x0000001f001f7308 */ /* 0x000f220000000800 */
[----:B--2---:R-:W-:Y:S01]  /*3cd0*/  FADD.FTZ R11, R26, R27 ;  /* 0x0000001b1a0b7221 */ /* 0x004fe20000010000 */
[----:B------:R-:W-:-:S06]  /*3ce0*/  F2FP.F16.F32.PACK_AB R153, R27, R26 ;  /* 0x0000001a1b99723e */ /* 0x000fcc00000000ff */
[----:B------:R-:W1:Y:S01]  /*3cf0*/  MUFU.EX2 R34, R34 ;  /* 0x0000002200227308 */ /* 0x000e620000000800 */
[----:B-----5:R-:W-:Y:S01]  /*3d00*/  FADD.FTZ R6, R30, R11 ;  /* 0x0000000b1e067221 */ /* 0x020fe20000010000 */
[----:B------:R-:W-:-:S04]  /*3d10*/  FADD.FTZ R11, R33, R12 ;  /* 0x0000000c210b7221 */ /* 0x000fc80000010000 */
[----:B------:R-:W-:Y:S02]  /*3d20*/  FADD.FTZ R12, R36, R11 ;  /* 0x0000000b240c7221 */ /* 0x000fe40000010000 */
[----:B------:R-:W2:Y:S01]  /*3d30*/  MUFU.EX2 R35, R35 ;  /* 0x0000002300237308 */ /* 0x000ea20000000800 */
[----:B----4-:R-:W-:Y:S01]  /*3d40*/  FADD.FTZ R5, R31, R6 ;  /* 0x000000061f057221 */ /* 0x010fe20000010000 */
[----:B------:R-:W-:Y:S01]  /*3d50*/  FADD.FTZ R11, R37, R12 ;  /* 0x0000000c250b7221 */ /* 0x000fe20000010000 */
[----:B------:R-:W-:Y:S01]  /*3d60*/  F2FP.F16.F32.PACK_AB R155, R31, R30 ;  /* 0x0000001e1f9b723e */ /* 0x000fe200000000ff */
[----:B------:R-:W-:Y:S02]  /*3d70*/  BAR.SYNC.DEFER_BLOCKING 0xf, 0x100 ;  /* 0x03c4000000007b1d */ /* 0x000fe40000010000 */
[----:B------:R-:W-:Y:S01]  /*3d80*/  FADD.FTZ R12, R40, R11 ;  /* 0x0000000b280c7221 */ /* 0x000fe20000010000 */
[----:B-1----:R-:W-:-:S03]  /*3d90*/  FADD.FTZ R6, R34, R5 ;  /* 0x0000000522067221 */ /* 0x002fc60000010000 */
[----:B------:R-:W1:Y:S01]  /*3da0*/  MUFU.EX2 R38, R38 ;  /* 0x0000002600267308 */ /* 0x000e620000000800 */
[----:B--2---:R-:W-:-:S07]  /*3db0*/  FADD.FTZ R5, R35, R6 ;  /* 0x0000000623057221 */ /* 0x004fce0000010000 */
[----:B------:R-:W2:Y:S01]  /*3dc0*/  MUFU.EX2 R39, R39 ;  /* 0x0000002700277308 */ /* 0x000ea20000000800 */
[----:B------:R-:W-:-:S07]  /*3dd0*/  F2FP.F16.F32.PACK_AB R157, R35, R34 ;  /* 0x00000022239d723e */ /* 0x000fce00000000ff */
[----:B------:R-:W4:Y:S01]  /*3de0*/  MUFU.EX2 R42, R42 ;  /* 0x0000002a002a7308 */ /* 0x000f220000000800 */
[----:B-1----:R-:W-:Y:S01]  /*3df0*/  FADD.FTZ R6, R38, R5 ;  /* 0x0000000526067221 */ /* 0x002fe20000010000 */
[----:B------:R1:W-:Y:S06]  /*3e00*/  STSM.16.M88.4 [R19+0x26800], R152 ;  /* 0x0268009813007844 */ /* 0x0003ec0000000200 */
[----:B------:R-:W5:Y:S01]  /*3e10*/  MUFU.EX2 R41, R41 ;  /* 0x0000002900297308 */ /* 0x000f620000000800 */
[C---:B--2---:R-:W-:Y:S01]  /*3e20*/  FADD.FTZ R11, R39.reuse, R6 ;  /* 0x00000006270b7221 */ /* 0x044fe20000010000 */
[----:B------:R-:W-:-:S05]  /*3e30*/  F2FP.F16.F32.PACK_AB R159, R39, R38 ;  /* 0x00000026279f723e */ /* 0x000fca00000000ff */
[----:B------:R1:W-:Y:S01]  /*3e40*/  STSM.16.M88.4 [R23], R156 ;  /* 0x0000009c17007844 */ /* 0x0003e20000000200 */
[----:B------:R-:W2:Y:S01]  /*3e50*/  MUFU.EX2 R43, R43 ;  /* 0x0000002b002b7308 */ /* 0x000ea20000000800 */
[----:B----4-:R-:W-:-:S07]  /*3e60*/  FADD.FTZ R6, R42, R11 ;  /* 0x0000000b2a067221 */ /* 0x010fce0000010000 */
[----:B------:R-:W4:Y:S01]  /*3e70*/  MUFU.EX2 R44, R44 ;  /* 0x0000002c002c7308 */ /* 0x000f220000000800 */
[C---:B-----5:R-:W-:Y:S01]  /*3e80*/  FADD.FTZ R13, R41.reuse, R12 ;  /* 0x0000000c290d7221 */ /* 0x060fe20000010000 */
[----:B------:R-:W-:-:S06]  /*3e90*/  F2FP.F16.F32.PACK_AB R160, R41, R40 ;  /* 0x0000002829a0723e */ /* 0x000fcc00000000ff */
[----:B------:R-:W-:Y:S01]  /*3ea0*/  MUFU.EX2 R46, R46 ;  /* 0x0000002e002e7308 */ /* 0x000fe20000000800 */
[C---:B--2---:R-:W-:Y:S01]  /*3eb0*/  FADD.FTZ R11, R43.reuse, R6 ;  /* 0x000000062b0b7221 */ /* 0x044fe20000010000 */
[----:B------:R-:W-:-:S06]  /*3ec0*/  F2FP.F16.F32.PACK_AB R161, R43, R42 ;  /* 0x0000002a2ba1723e */ /* 0x000fcc00000000ff */
[----:B------:R-:W2:Y:S01]  /*3ed0*/  MUFU.EX2 R45, R45 ;  /* 0x0000002d002d7308 */ /* 0x000ea20000000800 */
[----:B----4-:R-:W-:-:S07]  /*3ee0*/  FADD.FTZ R6, R44, R13 ;  /* 0x0000000d2c067221 */ /* 0x010fce0000010000 */
[----:B------:R-:W4:Y:S08]  /*3ef0*/  MUFU.EX2 R47, R47 ;  /* 0x0000002f002f7308 */ /* 0x000f300000000800 */
[----:B------:R-:W-:Y:S01]  /*3f00*/  MUFU.EX2 R48, R48 ;  /* 0x0000003000307308 */ /* 0x000fe20000000800 */
[C---:B--2---:R-:W-:Y:S01]  /*3f10*/  F2FP.F16.F32.PACK_AB R162, R45.reuse, R44 ;  /* 0x0000002c2da2723e */ /* 0x044fe200000000ff */
[----:B------:R-:W-:-:S06]  /*3f20*/  FADD.FTZ R45, R45, R6 ;  /* 0x000000062d2d7221 */ /* 0x000fcc0000010000 */
[----:B------:R-:W2:Y:S01]  /*3f30*/  MUFU.EX2 R49, R49 ;  /* 0x0000003100317308 */ /* 0x000ea20000000800 */
[----:B----4-:R-:W-:-:S05]  /*3f40*/  F2FP.F16.F32.PACK_AB R163, R47, R46 ;  /* 0x0000002e2fa3723e */ /* 0x010fca00000000ff */
[----:B------:R1:W-:Y:S02]  /*3f50*/  STSM.16.M88.4 [R18], R160 ;  /* 0x000000a012007844 */ /* 0x0003e40000000200 */
[----:B------:R-:W-:Y:S08]  /*3f60*/  MUFU.EX2 R50, R50 ;  /* 0x0000003200327308 */ /* 0x000ff00000000800 */
[----:B------:R-:W4:Y:S01]  /*3f70*/  MUFU.EX2 R51, R51 ;  /* 0x0000003300337308 */ /* 0x000f220000000800 */
[----:B--2---:R-:W-:Y:S01]  /*3f80*/  F2FP.F16.F32.PACK_AB R164, R49, R48 ;  /* 0x0000003031a4723e */ /* 0x004fe200000000ff */
[----:B------:R-:W-:-:S04]  /*3f90*/  FADD.FTZ R48, R48, R45 ;  /* 0x0000002d30307221 */ /* 0x000fc80000010000 */
[----:B------:R-:W-:Y:S02]  /*3fa0*/  FADD.FTZ R49, R49, R48 ;  /* 0x0000003031317221 */ /* 0x000fe40000010000 */
[----:B------:R-:W2:Y:S08]  /*3fb0*/  MUFU.EX2 R52, R52 ;  /* 0x0000003400347308 */ /* 0x000eb00000000800 */
[----:B------:R-:W-:Y:S01]  /*3fc0*/  MUFU.EX2 R54, R54 ;  /* 0x0000003600367308 */ /* 0x000fe20000000800 */
[----:B----4-:R-:W-:-:S07]  /*3fd0*/  F2FP.F16.F32.PACK_AB R165, R51, R50 ;  /* 0x0000003233a5723e */ /* 0x010fce00000000ff */
[----:B------:R4:W5:Y:S01]  /*3fe0*/  MUFU.EX2 R5, R10 ;  /* 0x0000000a00057308 */ /* 0x0009620000000800 */
[----:B--2---:R-:W-:Y:S01]  /*3ff0*/  F2FP.F16.F32.PACK_AB R166, R9, R52 ;  /* 0x0000003409a6723e */ /* 0x004fe200000000ff */
[----:B------:R-:W-:-:S04]  /*4000*/  FADD.FTZ R6, R52, R49 ;  /* 0x0000003134067221 */ /* 0x000fc80000010000 */
[----:B------:R-:W-:Y:S01]  /*4010*/  FADD.FTZ R6, R9, R6 ;  /* 0x0000000609067221 */ /* 0x000fe20000010000 */
[----:B----4-:R-:W-:-:S04]  /*4020*/  FADD.FTZ R10, R46, R11 ;  /* 0x0000000b2e0a7221 */ /* 0x010fc80000010000 */
[----:B------:R-:W-:-:S04]  /*4030*/  FADD.FTZ R47, R47, R10 ;  /* 0x0000000a2f2f7221 */ /* 0x000fc80000010000 */
[----:B------:R-:W-:Y:S01]  /*4040*/  FADD.FTZ R50, R50, R47 ;  /* 0x0000002f32327221 */ /* 0x000fe20000010000 */
[----:B-----5:R-:W-:-:S03]  /*4050*/  F2FP.F16.F32.PACK_AB R167, R5, R54 ;  /* 0x0000003605a7723e */ /* 0x020fc600000000ff */
[----:B------:R-:W-:Y:S02]  /*4060*/  FADD.FTZ R51, R51, R50 ;  /* 0x0000003233337221 */ /* 0x000fe40000010000 */
[----:B------:R1:W-:Y:S02]  /*4070*/  STSM.16.M88.4 [R22], R164 ;  /* 0x000000a416007844 */ /* 0x0003e40000000200 */
[----:B------:R-:W-:-:S04]  /*4080*/  FADD.FTZ R54, R54, R51 ;  /* 0x0000003336367221 */ /* 0x000fc80000010000 */
[----:B------:R-:W-:Y:S01]  /*4090*/  FADD.FTZ R5, R5, R54 ;  /* 0x0000003605057221 */ /* 0x000fe20000010000 */
[----:B------:R-:W-:Y:S06]  /*40a0*/  @!P0 BRA `(.L_x_2693) ;  /* 0x0000000000048947 */ /* 0x000fec0003800000 */
[----:B------:R-:W-:Y:S01]  /*40b0*/  BPT.TRAP 0x1 ;  /* 0x000000040000795c */ /* 0x000fe20000300000 */
.L_x_2693:
[----:B------:R2:W4:Y:S01]  /*40c0*/  SYNCS.PHASECHK.TRANS64.TRYWAIT P2, [R7+URZ+0x28c50], R8 ;  /* 0x028c5008070075a7 */ /* 0x000522000804017f */
[----:B------:R-:W-:Y:S05]  /*40d0*/  @!P0 BRA `(.L_x_2694) ;  /* 0x0000000000048947 */ /* 0x000fea0003800000 */
[----:B------:R-:W-:Y:S01]  /*40e0*/  BPT.TRAP 0x1 ;  /* 0x000000040000795c */ /* 0x000fe20000300000 */
.L_x_2694:
[----:B------:R-:W-:Y:S01]  /*40f0*/  ULOP3.LUT UR51, UR51, 0x2000000, URZ, 0xfc, !UPT ;  /* 0x0200000033337892 */ /* 0x000fe2000f8efc3f */
[----:B----4-:R-:W-:Y:S11]  /*4100*/  @P2 BRA `(.L_x_2695) ;  /* 0x0000000000082947 */ /* 0x010ff60003800000 */
[----:B------:R-:W4:Y:S02]  /*4110*/  SYNCS.PHASECHK.TRANS64.TRYWAIT P2, [R7+URZ+0x28c50], R8 ;  /* 0x028c5008070075a7 */ /* 0x000f24000804017f */
[----:B----4-:R-:W-:Y:S05]  /*4120*/  @!P2 BRA `(.L_x_2696) ;  /* 0x0000006c00dca947 */ /* 0x010fea0003800000 */
.L_x_2695:
[----:B------:R-:W-:Y:S01]  /*4130*/  ULEA UR10, UR39, UR51, 0xc ;  /* 0x00000033270a7291 */ /* 0x000fe2000f8e603f */
[----:B------:R-:W-:Y:S01]  /*4140*/  WARPGROUP.ARRIVE ;  /* 0x00000000000079c5 */ /* 0x000fe20000000000 */
[----:B------:R-:W-:Y:S01]  /*4150*/  UMOV UR7, 0x40000040 ;  /* 0x4000004000077882 */ /* 0x000fe20000000000 */
[----:B------:R-:W-:Y:S01]  /*4160*/  UISETP.GE.AND UP0, UPT, UR50, 0x41, UPT ;  /* 0x000000413200788c */ /* 0x000fe2000bf06270 */
[----:B--234-:R-:W-:-:S03]  /*4170*/  @!P1 IADD3 R7, R7, 0x28c60, RZ ;  /* 0x00028c6007079810 */ /* 0x01cfc60007ffe0ff */
[----:B------:R-:W-:Y:S01]  /*4180*/  UMOV UR6, UR10 ;  /* 0x0000000a00067c82 */ /* 0x000fe20008000000 */
[----:B------:R-:W-:Y:S01]  /*4190*/  @!P1 PRMT R7, RZ, 0x654, R7 ;  /* 0x00000654ff079816 */ /* 0x000fe20000000007 */
[----:B------:R-:W-:Y:S01]  /*41a0*/  HGMMA.64x256x16.F32 R24, R152, gdesc[UR4].tnspB, RZ, !UPT, gsb0 ;  /* 0x43e0000498187df0 */ /* 0x000fe2000c0008ff */
[----:B------:R-:W-:Y:S01]  /*41b0*/  UIADD3 UR6, UR10, 0x80, URZ ;  /* 0x000000800a067890 */ /* 0x000fe2000fffe03f */
[----:B------:R-:W-:Y:S01]  /*41c0*/  PLOP3.LUT P2, PT, PT, PT, UP0, 0x80, 0x0 ;  /* 0x000000000000781c */ /* 0x000fe20003f4f008 */
[----:B------:R-:W-:Y:S01]  /*41d0*/  UMOV UR7, 0x40000040 ;  /* 0x4000004000077882 */ /* 0x000fe20000000000 */
[----:B------:R-:W-:Y:S02]  /*41e0*/  WARPGROUP.DEPBAR.LE gsb0, 0x0 ;  /* 0x00008000000079c5 */ /* 0x000fe40000010000 */
[----:B------:R-:W-:-:S15]  /*41f0*/  WARPGROUP.ARRIVE ;  /* 0x00000000000079c5 */ /* 0x000fde0000000000 */
[----:B------:R-:W-:-:S07]  /*4200*/  NOP ;  /* 0x0000000000007918 */ /* 0x000fce0000000000 */
[----:B------:R-:W-:Y:S01]  /*4210*/  HGMMA.64x256x16.F32 R24, R156, gdesc[UR4].tnspB, R24, gsb0 ;  /* 0x43e000049c187df0 */ /* 0x000fe20008000818 */
[----:B------:R-:W-:Y:S01]  /*4220*/  UIADD3 UR6, UR10, 0x100, URZ ;  /* 0x000001000a067890 */ /* 0x000fe2000fffe03f */
[----:B------:R-:W-:Y:S01]  /*4230*/  UMOV UR7, 0x40000040 ;  /* 0x4000004000077882 */ /* 0x000fe20000000000 */
[----:B------:R-:W-:Y:S02]  /*4240*/  WARPGROUP.DEPBAR.LE gsb0, 0x0 ;  /* 0x00008000000079c5 */ /* 0x000fe40000010000 */
[----:B------:R-:W-:-:S15]  /*4250*/  WARPGROUP.ARRIVE ;  /* 0x00000000000079c5 */ /* 0x000fde0000000000 */
[----:B------:R-:W-:-:S08]  /*4260*/  NOP ;  /* 0x0000000000007918 */ /* 0x000fd00000000000 */
[----:B------:R-:W-:Y:S01]  /*4270*/  HGMMA.64x256x16.F32 R24, R160, gdesc[UR4].tnspB, R24, gsb0 ;  /* 0x43e00004a0187df0 */ /* 0x000fe20008000818 */
[----:B------:R-:W-:Y:S01]  /*4280*/  UIADD3 UR6, UR10, 0x180, URZ ;  /* 0x000001800a067890 */ /* 0x000fe2000fffe03f */
[----:B------:R-:W-:Y:S01]  /*4290*/  UMOV UR7, 0x40000040 ;  /* 0x4000004000077882 */ /* 0x000fe20000000000 */
[----:B------:R-:W-:Y:S02]  /*42a0*/  WARPGROUP.DEPBAR.LE gsb0, 0x0 ;  /* 0x00008000000079c5 */ /* 0x000fe40000010000 */
[----:B------:R-:W-:-:S15]  /*42b0*/  WARPGROUP.ARRIVE ;  /* 0x00000000000079c5 */ /* 0x000fde0000000000 */
[----:B------:R-:W-:-:S08]  /*42c0*/  NOP ;  /* 0x0000000000007918 */ /* 0x000fd00000000000 */
[----:B------:R-:W-:Y:S03]  /*42d0*/  HGMMA.64x256x16.F32 R24, R164, gdesc[UR4].tnspB, R24, gsb0 ;  /* 0x43e00004a4187df0 */ /* 0x000fe60008000818 */
[----:B------:R-:W-:Y:S02]  /*42e0*/  WARPGROUP.DEPBAR.LE gsb0, 0x0 ;  /* 0x00008000000079c5 */ /* 0x000fe40000010000 */
[----:B------:R-:W-:Y:S01]  /*42f0*/  @!PT LDS RZ, [RZ] ;  /* 0x00000000fffff984 */ /* 0x000fe20000000800 */
[----:B------:R-:W-:Y:S01]  /*4300*/  @!PT LDS RZ, [RZ] ;  /* 0x00000000fffff984 */ /* 0x000fe20000000800 */
[----:B------:R-:W-:Y:S01]  /*4310*/  @!PT LDS RZ, [RZ] ;  /* 0x00000000fffff984 */ /* 0x000fe20000000800 */
[----:B------:R-:W-:Y:S01]  /*4320*/  @!PT LDS RZ, [RZ] ;  /* 0x00000000fffff984 */ /* 0x000fe20000000800 */
[----:B------:R2:W-:Y:S06]  /*4330*/  MEMBAR.ALL.CTA ;  /* 0x0000000000007992 */ /* 0x0005ec0000008000 */
[----:B--2---:R-:W2:Y:S02]  /*4340*/  FENCE.VIEW.ASYNC.S ;  /* 0x00000000000073c6 */ /* 0x004ea40000000000 */
[----:B--2---:R-:W-:Y:S01]  /*4350*/  NOP ;  /* 0x0000000000007918 */ /* 0x004fe20000000000 */
[----:B------:R-:W-:Y:S06]  /*4360*/  BAR.ARV 0xe, 0x100 ;  /* 0x0384000000007b1d */ /* 0x000fec0000002000 */
[----:B------:R2:W-:Y:S01]  /*4370*/  @!P1 SYNCS.ARRIVE.TRANS64.RED.A1T0 RZ, [R7+URZ], RZ ;  /* 0x000000ff07ff99a7 */ /* 0x0005e2000810043f */
[----:B------:R-:W-:Y:S05]  /*4380*/  @!P2 BRA `(.L_x_2697) ;  /* 0x0000001c0048a947 */ /* 0x000fea0003800000 */
[----:B------:R-:W-:Y:S01]  /*4390*/  MOV R9, R4 ;  /* 0x0000000400097202 */ /* 0x000fe20000000f00 */
[----:B------:R-:W-:Y:S01]  /*43a0*/  UIADD3 UR37, UR37, -0x2, URZ ;  /* 0xfffffffe25257890 */ /* 0x000fe2000fffe03f */
[----:B------:R-:W-:Y:S01]  /*43b0*/  MOV R14, R3 ;  /* 0x00000003000e7202 */ /* 0x000fe20000000f00 */
[----:B------:R-:W-:Y:S01]  /*43c0*/  UMOV UR21, UR39 ;  /* 0x0000002700157c82 */ /* 0x000fe20008000000 */
[----:B------:R-:W-:Y:S01]  /*43d0*/  ULDC UR22, c[0x0][0x9d8] ;  /* 0x0002760000167ab9 */ /* 0x000fe20000000800 */
[----:B------:R-:W-:-:S08]  /*43e0*/  ULDC UR20, c[0x0][0x988] ;  /* 0x0002620000147ab9 */ /* 0x000fd00000000800 */
.L_x_2706:
[----:B------:R-:W-:Y:S01]  /*43f0*/  UIADD3 UR39, UR21, 0x1, URZ ;  /* 0x0000000115277890 */ /* 0x000fe2000fffe03f */
[----:B------:R-:W-:Y:S01]  /*4400*/  MOV R3, UR37 ;  /* 0x0000002500037c02 */ /* 0x000fe20008000f00 */
[----:B------:R-:W-:Y:S02]  /*4410*/  UIADD3 UR37, UR37, -0x1, URZ ;  /* 0xffffffff25257890 */ /* 0x000fe4000fffe03f */
[----:B------:R-:W-:Y:S01]  /*4420*/  UISETP.NE.AND UP0, UPT, UR39, 0x2, UPT ;  /* 0x000000022700788c */ /* 0x000fe2000bf05270 */
[----:B------:R-:W-:-:S03]  /*4430*/  ISETP.GT.AND P2, PT, R3, RZ, PT ;  /* 0x000000ff0300720c */ /* 0x000fc60003f44270 */
[----:B------:R-:W-:Y:S02]  /*4440*/  USEL UR6, URZ, 0x1, UP0 ;  /* 0x000000013f067887 */ /* 0x000fe40008000000 */
[----:B------:R-:W-:Y:S02]  /*4450*/  USEL UR39, UR39, URZ, UP0 ;  /* 0x0000003f27277287 */ /* 0x000fe40008000000 */
[----:B------:R-:W-:Y:S01]  /*4460*/  ULOP3.LUT UR40, UR40, UR6, URZ, 0x3c, !UPT ;  /* 0x0000000628287292 */ /* 0x000fe2000f8e3c3f */
[----:B---3--:R-:W-:Y:S11]  /*4470*/  @!P0 BRA `(.L_x_2698) ;  /* 0x0000000000048947 */ /* 0x008ff60003800000 */
[----:B------:R-:W-:Y:S01]  /*4480*/  BPT.TRAP 0x1 ;  /* 0x000000040000795c */ /* 0x000fe20000300000 */
.L_x_2698:
[----:B------:R-:W-:Y:S01]  /*4490*/  ULEA UR23, UR39, UR46, 0x3 ;  /* 0x0000002e27177291 */ /* 0x000fe2000f8e183f */
[----:B--2---:R-:W-:-:S05]  /*44a0*/  IMAD.U32 R7, RZ, RZ, UR40 ;  /* 0x00000028ff077e24 */ /* 0x004fca000f8e00ff */
[----:B------:R-:W-:-:S04]  /*44b0*/  SHF.L.U32 R7, R7, 0x1f, RZ ;  /* 0x0000001f07077819 */ /* 0x000fc800000006ff */
[----:B------:R2:W3:Y:S01]  /*44c0*/  SYNCS.PHASECHK.TRANS64.TRYWAIT P3, [UR23+0x28c30], R7 ;  /* 0x028c3007ff0075a7 */ /* 0x0004e20008060157 */
[----:B------:R-:W-:Y:S05]  /*44d0*/  @!P0 BRA `(.L_x_2699) ;  /* 0x0000000000048947 */ /* 0x000fea0003800000 */
[----:B------:R-:W-:Y:S01]  /*44e0*/  BPT.TRAP 0x1 ;  /* 0x000000040000795c */ /* 0x000fe20000300000 */
.L_x_2699:
[----:B---3--:R-:W-:Y:S05]  /*44f0*/  @P3 BRA `(.L_x_2700) ;  /* 0x0000000000083947 */ /* 0x008fea0003800000 */
[----:B------:R-:W3:Y:S02]  /*4500*/  SYNCS.PHASECHK.TRANS64.TRYWAIT P3, [UR23+0x28c30], R7 ;  /* 0x028c3007ff0075a7 */ /* 0x000ee40008060157 */
[----:B---3--:R-:W-:Y:S05]  /*4510*/  @!P3 BRA `(.L_x_2701) ;  /* 0x0000006800f4b947 */ /* 0x008fea0003800000 */
.L_x_2700:
[----:B------:R-:W-:Y:S01]  /*4520*/  R2UR UR18, R0 ;  /* 0x00000000001272ca */ /* 0x000fe200000e0000 */
[----:B------:R-:W-:Y:S01]  /*4530*/  UIADD3 UR6, UR46, 0x20400, URZ ;  /* 0x000204002e067890 */ /* 0x000fe2000fffe03f */
[----:B-1----:R-:W-:Y:S01]  /*4540*/  WARPGROUP.ARRIVE ;  /* 0x00000000000079c5 */ /* 0x002fe20000000000 */
[----:B------:R-:W-:Y:S01]  /*4550*/  UMOV UR19, 0x40000040 ;  /* 0x4000004000137882 */ /* 0x000fe20000000000 */
[----:B------:R-:W-:Y:S01]  /*4560*/  UMOV UR17, 0x40000040 ;  /* 0x4000004000117882 */ /* 0x000fe20000000000 */
[----:B------:R-:W-:Y:S01]  /*4570*/  USHF.R.U32.HI UR6, URZ, 0x4, UR6 ;  /* 0x000000043f067899 */ /* 0x000fe20008011606 */
[----:B------:R-:W-:Y:S01]  /*4580*/  UMOV UR7, 0x40000040 ;  /* 0x4000004000077882 */ /* 0x000fe20000000000 */
[----:B------:R-:W-:Y:S02]  /*4590*/  UMOV UR11, 0x40000040 ;  /* 0x40000040000b7882 */ /* 0x000fe40000000000 */
[----:B------:R-:W-:Y:S01]  /*45a0*/  ULOP3.LUT UR6, UR6, 0x3fff, URZ, 0xc0, !UPT ;  /* 0x00003fff06067892 */ /* 0x000fe2000f8ec03f */
[----:B------:R-:W-:-:S03]  /*45b0*/  UMOV UR15, 0x40000040 ;  /* 0x40000040000f7882 */ /* 0x000fc60000000000 */
[----:B------:R-:W-:Y:S02]  /*45c0*/  ULEA UR18, UR39, UR18, 0x9 ;  /* 0x0000001227127291 */ /* 0x000fe4000f8e483f */
[----:B------:R-:W-:Y:S02]  /*45d0*/  ULOP3.LUT UR16, UR6, 0x10000, URZ, 0xfc, !UPT ;  /* 0x0001000006107892 */ /* 0x000fe4000f8efc3f */
[----:B------:R-:W-:Y:S02]  /*45e0*/  UIADD3 UR6, UR18, 0x2, URZ ;  /* 0x0000000212067890 */ /* 0x000fe4000fffe03f */
[----:B------:R-:W-:Y:S02]  /*45f0*/  UIADD3 UR10, UR18, 0x4, URZ ;  /* 0x00000004120a7890 */ /* 0x000fe4000fffe03f */
[----:B------:R-:W-:-:S03]  /*4600*/  UIADD3 UR14, UR18, 0x6, URZ ;  /* 0x00000006120e7890 */ /* 0x000fc6000fffe03f */
[----:B------:R-:W-:Y:S03]  /*4610*/  HGMMA.64x64x16.F32 R152, gdesc[UR16], RZ, !UPT, gsb0 ;  /* 0x00e00000109879f0 */ /* 0x000fe6000c0008ff */
[----:B------:R-:W-:Y:S02]  /*4620*/  WARPGROUP.DEPBAR.LE gsb0, 0x0 ;  /* 0x00008000000079c5 */ /* 0x000fe40000010000 */
[----:B------:R-:W-:-:S06]  /*4630*/  WARPGROUP.ARRIVE ;  /* 0x00000000000079c5 */ /* 0x000fcc0000000000 */
[----:B------:R-:W-:Y:S03]  /*4640*/  HGMMA.64x64x16.F32 R152, gdesc[UR4], R152, gsb0 ;  /* 0x00e00000049879f0 */ /* 0x000fe60008000898 */
        /* <DEDUP_REMOVED lines=8> */
[----:B---3--:R-:W-:Y:S01]  /*46d0*/  FMUL.FTZ R4, R153, UR22 ;  /* 0x0000001699047c20 */ /* 0x008fe20008410000 */
        /* <DEDUP_REMOVED lines=29> */
[----:B---3--:R-:W-:-:S07]  /*48b0*/  FMNMX.FTZ R160, R4, R3, !PT ;  /* 0x0000000304a07209 */ /* 0x008fce0007810000 */
[----:B------:R-:W3:Y:S01]  /*48c0*/  MUFU.TANH R21, R21 ;  /* 0x0000001500157308 */ /* 0x000ee20000002400 */
[----:B----4-:R-:W-:-:S07]  /*48d0*/  FMNMX.FTZ R3, R15, R160, !PT ;  /* 0x000000a00f037209 */ /* 0x010fce0007810000 */
[----:B------:R-:W4:Y:S01]  /*48e0*/  MUFU.TANH R152, R152 ;  /* 0x0000009800987308 */ /* 0x000f220000002400 */
[----:B-1----:R-:W-:-:S07]  /*48f0*/  FMNMX.FTZ R160, R20, R3, !PT ;  /* 0x0000000314a07209 */ /* 0x002fce0007810000 */
[----:B------:R-:W1:Y:S01]  /*4900*/  MUFU.TANH R153, R153 ;  /* 0x0000009900997308 */ /* 0x000e620000002400 */
[----:B---3--:R-:W-:Y:S01]  /*4910*/  FMNMX.FTZ R3, R21, R160, !PT ;  /* 0x000000a015037209 */ /* 0x008fe20007810000 */
[----:B------:R-:W-:-:S06]  /*4920*/  FMUL.FTZ R160, R177, UR22 ;  /* 0x00000016b1a07c20 */ /* 0x000fcc0008410000 */
[----:B------:R-:W3:Y:S01]  /*4930*/  MUFU.TANH R154, R154 ;  /* 0x0000009a009a7308 */ /* 0x000ee20000002400 */
[----:B----4-:R-:W-:-:S07]  /*4940*/  FMNMX.FTZ R164, R152, R3, !PT ;  /* 0x0000000398a47209 */ /* 0x010fce0007810000 */
[----:B------:R-:W4:Y:S01]  /*4950*/  MUFU.TANH R155, R155 ;  /* 0x0000009b009b7308 */ /* 0x000f220000002400 */
[----:B-1----:R-:W-:-:S07]  /*4960*/  FMNMX.FTZ R3, R153, R164, !PT ;  /* 0x000000a499037209 */ /* 0x002fce0007810000 */
[----:B------:R-:W1:Y:S01]  /*4970*/  MUFU.TANH R156, R156 ;  /* 0x0000009c009c7308 */ /* 0x000e620000002400 */
[----:B---3--:R-:W-:-:S07]  /*4980*/  FMNMX.FTZ R164, R154, R3, !PT ;  /* 0x000000039aa47209 */ /* 0x008fce0007810000 */
[----:B------:R-:W3:Y:S01]  /*4990*/  MUFU.TANH R157, R157 ;  /* 0x0000009d009d7308 */ /* 0x000ee20000002400 */
[----:B----4-:R-:W-:Y:S01]  /*49a0*/  FMNMX.FTZ R3, R155, R164, !PT ;  /* 0x000000a49b037209 */ /* 0x010fe20007810000 */
[----:B------:R-:W-:-:S06]  /*49b0*/  FMUL.FTZ R164, R181, UR22 ;  /* 0x00000016b5a47c20 */ /* 0x000fcc0008410000 */
[----:B------:R-:W4:Y:S01]  /*49c0*/  MUFU.TANH R158, R158 ;  /* 0x0000009e009e7308 */ /* 0x000f220000002400 */
[----:B-1----:R-:W-:-:S07]  /*49d0*/  FMNMX.FTZ R168, R156, R3, !PT ;  /* 0x000000039ca87209 */ /* 0x002fce0007810000 */
[----:B------:R-:W1:Y:S01]  /*49e0*/  MUFU.TANH R159, R159 ;  /* 0x0000009f009f7308 */ /* 0x000e620000002400 */
[----:B---3--:R-:W-:-:S07]  /*49f0*/  FMNMX.FTZ R3, R157, R168, !PT ;  /* 0x000000a89d037209 */ /* 0x008fce0007810000 */
        /* <DEDUP_REMOVED lines=8> */
[----:B------:R-:W-:Y:S01]  /*4a80*/  FMUL.FTZ R168, R171, UR22 ;  /* 0x00000016aba87c20 */ /* 0x000fe20008410000 */
[----:B------:R-:W-:-:S05]  /*4a90*/  FMUL.FTZ R171, R175, UR22 ;  /* 0x00000016afab7c20 */ /* 0x000fca0008410000 */
[----:B------:R-:W4:Y:S01]  /*4aa0*/  MUFU.TANH R10, R10 ;  /* 0x0000000a000a7308 */ /* 0x000f220000002400 */
[----:B-1----:R-:W-:-:S05]  /*4ab0*/  FMNMX.FTZ R3, R164, R3, !PT ;  /* 0x00000003a4037209 */ /* 0x002fca0007810000 */
[----:B------:R-:W1:Y:S02]  /*4ac0*/  SHFL.BFLY PT, R172, R3, 0x2, 0x1f ;  /* 0x0c401f0003ac7f89 */ /* 0x000e6400000e0000 */
[----:B------:R-:W5:Y:S08]  /*4ad0*/  MUFU.TANH R11, R11 ;  /* 0x0000000b000b7308 */ /* 0x000f700000002400 */
[----:B------:R-:W2:Y:S08]  /*4ae0*/  MUFU.TANH R12, R12 ;  /* 0x0000000c000c7308 */ /* 0x000eb00000002400 */
[----:B------:R-:W2:Y:S01]  /*4af0*/  MUFU.TANH R162, R162 ;  /* 0x000000a200a27308 */ /* 0x000ea20000002400 */
[----:B-1----:R-:W-:Y:S01]  /*4b00*/  FMNMX.FTZ R177, R3, R172, !PT ;  /* 0x000000ac03b17209 */ /* 0x002fe20007810000 */
[----:B------:R-:W-:Y:S01]  /*4b10*/  FMUL.FTZ R172, R179, UR22 ;  /* 0x00000016b3ac7c20 */ /* 0x000fe20008410000 */
[----:B---3--:R-:W-:-:S05]  /*4b20*/  FMNMX.FTZ R3, R8, R9, !PT ;  /* 0x0000000908037209 */ /* 0x008fca0007810000 */
[----:B------:R-:W1:Y:S01]  /*4b30*/  MUFU.TANH R163, R163 ;  /* 0x000000a300a37308 */ /* 0x000e620000002400 */
[----:B------:R-:W3:Y:S01]  /*4b40*/  SHFL.BFLY PT, R180, R177, 0x1, 0x1f ;  /* 0x0c201f00b1b47f89 */ /* 0x000ee200000e0000 */
[----:B----4-:R-:W-:-:S04]  /*4b50*/  FMNMX.FTZ R174, R10, R3, !PT ;  /* 0x000000030aae7209 */ /* 0x010fc80007810000 */
[----:B-----5:R-:W-:Y:S02]  /*4b60*/  FMNMX.FTZ R3, R11, R174, !PT ;  /* 0x000000ae0b037209 */ /* 0x020fe40007810000 */
[----:B------:R-:W4:Y:S01]  /*4b70*/  MUFU.TANH R165, R165 ;  /* 0x000000a500a57308 */ /* 0x000f220000002400 */
[----:B------:R-:W-:Y:S01]  /*4b80*/  FMUL.FTZ R174, R183, UR22 ;  /* 0x00000016b7ae7c20 */ /* 0x000fe20008410000 */
[----:B--2---:R-:W-:-:S04]  /*4b90*/  FMNMX.FTZ R3, R12, R3, !PT ;  /* 0x000000030c037209 */ /* 0x004fc80007810000 */
[----:B------:R-:W-:Y:S02]  /*4ba0*/  FMNMX.FTZ R176, R162, R3, !PT ;  /* 0x00000003a2b07209 */ /* 0x000fe40007810000 */
[----:B------:R-:W2:Y:S02]  /*4bb0*/  MUFU.TANH R166, R166 ;  /* 0x000000a600a67308 */ /* 0x000ea40000002400 */
[----:B-1----:R-:W-:-:S06]  /*4bc0*/  FMNMX.FTZ R176, R163, R176, !PT ;  /* 0x000000b0a3b07209 */ /* 0x002fcc0007810000 */
[----:B------:R-:W1:Y:S01]  /*4bd0*/  MUFU.TANH R167, R167 ;  /* 0x000000a700a77308 */ /* 0x000e620000002400 */
[----:B----4-:R-:W-:Y:S02]  /*4be0*/  FMNMX.FTZ R175, R165, R176, !PT ;  /* 0x000000b0a5af7209 */ /* 0x010fe40007810000 */
[----:B---3--:R-:W-:-:S05]  /*4bf0*/  FMNMX.FTZ R3, R177, R180, !PT ;  /* 0x000000b4b1037209 */ /* 0x008fca0007810000 */
[----:B------:R-:W3:Y:S01]  /*4c00*/  MUFU.TANH R168, R168 ;  /* 0x000000a800a87308 */ /* 0x000ee20000002400 */
[C---:B------:R-:W-:Y:S01]  /*4c10*/  FADD.FTZ R14, -R3.reuse, R14 ;  /* 0x0000000e030e7221 */ /* 0x040fe20000010100 */
[----:B------:R-:W-:-:S03]  /*4c20*/  FMUL.FTZ R179, R3, UR20 ;  /* 0x0000001403b37c20 */ /* 0x000fc60008410000 */
[----:B------:R-:W-:Y:S01]  /*4c30*/  FMUL.FTZ R178, R14, UR20 ;  /* 0x000000140eb27c20 */ /* 0x000fe20008410000 */
[----:B--2---:R-:W-:Y:S01]  /*4c40*/  FMNMX.FTZ R14, R166, R175, !PT ;  /* 0x000000afa60e7209 */ /* 0x004fe20007810000 */
[--C-:B------:R-:W-:Y:S01]  /*4c50*/  FFMA.FTZ R15, R15, UR20, -R179.reuse ;  /* 0x000000140f0f7c23 */ /* 0x100fe200080108b3 */
[----:B------:R-:W2:Y:S01]  /*4c60*/  MUFU.TANH R169, R169 ;  /* 0x000000a900a97308 */ /* 0x000ea20000002400 */
[--C-:B------:R-:W-:Y:S01]  /*4c70*/  FFMA.FTZ R20, R20, UR20, -R179.reuse ;  /* 0x0000001414147c23 */ /* 0x100fe200080108b3 */
[----:B-1----:R-:W-:Y:S01]  /*4c80*/  FMNMX.FTZ R177, R167, R14, !PT ;  /* 0x0000000ea7b17209 */ /* 0x002fe20007810000 */
[--C-:B------:R-:W-:Y:S01]  /*4c90*/  FFMA.FTZ R14, R13, UR20, -R179.reuse ;  /* 0x000000140d0e7c23 */ /* 0x100fe200080108b3 */
[--C-:B------:R-:W-:Y:S01]  /*4ca0*/  FFMA.FTZ R13, R4, UR20, -R179.reuse ;  /* 0x00000014040d7c23 */ /* 0x100fe200080108b3 */
[--C-:B------:R-:W-:Y:S01]  /*4cb0*/  FFMA.FTZ R21, R21, UR20, -R179.reuse ;  /* 0x0000001415157c23 */ /* 0x100fe200080108b3 */
[--C-:B------:R-:W-:Y:S01]  /*4cc0*/  FFMA.FTZ R153, R153, UR20, -R179.reuse ;  /* 0x0000001499997c23 */ /* 0x100fe200080108b3 */
[--C-:B------:R-:W-:Y:S01]  /*4cd0*/  FFMA.FTZ R155, R155, UR20, -R179.reuse ;  /* 0x000000149b9b7c23 */ /* 0x100fe200080108b3 */
[----:B------:R-:W1:Y:S01]  /*4ce0*/  MUFU.TANH R171, R171 ;  /* 0x000000ab00ab7308 */ /* 0x000e620000002400 */
[----:B---3--:R-:W-:Y:S01]  /*4cf0*/  FMNMX.FTZ R176, R168, R177, !PT ;  /* 0x000000b1a8b07209 */ /* 0x008fe20007810000 */
[--C-:B------:R-:W-:Y:S01]  /*4d00*/  FFMA.FTZ R180, R156, UR20, -R179.reuse ;  /* 0x000000149cb47c23 */ /* 0x100fe200080108b3 */
[--C-:B------:R-:W-:Y:S01]  /*4d10*/  FFMA.FTZ R157, R157, UR20, -R179.reuse ;  /* 0x000000149d9d7c23 */ /* 0x100fe200080108b3 */
[--C-:B------:R-:W-:Y:S01]  /*4d20*/  FFMA.FTZ R182, R158, UR20, -R179.reuse ;  /* 0x000000149eb67c23 */ /* 0x100fe200080108b3 */
[--C-:B------:R-:W-:Y:S01]  /*4d30*/  FFMA.FTZ R159, R159, UR20, -R179.reuse ;  /* 0x000000149f9f7c23 */ /* 0x100fe200080108b3 */
[--C-:B------:R-:W-:Y:S01]  /*4d40*/  FFMA.FTZ R190, R160, UR20, -R179.reuse ;  /* 0x00000014a0be7c23 */ /* 0x100fe200080108b3 */
[--C-:B------:R-:W-:Y:S01]  /*4d50*/  FFMA.FTZ R161, R161, UR20, -R179.reuse ;  /* 0x00000014a1a17c23 */ /* 0x100fe200080108b3 */
[----:B------:R-:W3:Y:S01]  /*4d60*/  MUFU.TANH R170, R170 ;  /* 0x000000aa00aa7308 */ /* 0x000ee20000002400 */
[----:B--2---:R-:W-:Y:S01]  /*4d70*/  FMNMX.FTZ R176, R169, R176, !PT ;  /* 0x000000b0a9b07209 */ /* 0x004fe20007810000 */
[----:B------:R-:W-:-:S06]  /*4d80*/  FFMA.FTZ R192, R164, UR20, -R179 ;  /* 0x00000014a4c07c23 */ /* 0x000fcc00080108b3 */
[----:B------:R-:W2:Y:S01]  /*4d90*/  MUFU.TANH R172, R172 ;  /* 0x000000ac00ac7308 */ /* 0x000ea20000002400 */
[----:B-1----:R-:W-:Y:S01]  /*4da0*/  FMNMX.FTZ R177, R171, R176, !PT ;  /* 0x000000b0abb17209 */ /* 0x002fe20007810000 */
[----:B------:R-:W-:-:S06]  /*4db0*/  FFMA.FTZ R176, R152, UR20, -R179 ;  /* 0x0000001498b07c23 */ /* 0x000fcc00080108b3 */
[----:B------:R-:W1:Y:S01]  /*4dc0*/  MUFU.TANH R173, R173 ;  /* 0x000000ad00ad7308 */ /* 0x000e620000002400 */
[----:B---3--:R-:W-:-:S07]  /*4dd0*/  FMNMX.FTZ R177, R170, R177, !PT ;  /* 0x000000b1aab17209 */ /* 0x008fce0007810000 */
[----:B------:R-:W3:Y:S01]  /*4de0*/  MUFU.TANH R174, R174 ;  /* 0x000000ae00ae7308 */ /* 0x000ee20000002400 */
[----:B--2---:R-:W-:-:S07]  /*4df0*/  FMNMX.FTZ R4, R172, R177, !PT ;  /* 0x000000b1ac047209 */ /* 0x004fce0007810000 */
[----:B------:R2:W4:Y:S01]  /*4e00*/  MUFU.EX2 R175, R178 ;  /* 0x000000b200af7308 */ /* 0x0005220000000800 */
[----:B-1----:R-:W-:-:S07]  /*4e10*/  FMNMX.FTZ R177, R173, R4, !PT ;  /* 0x00000004adb17209 */ /* 0x002fce0007810000 */
[----:B------:R-:W1:Y:S01]  /*4e20*/  MUFU.EX2 R14, R14 ;  /* 0x0000000e000e7308 */ /* 0x000e620000000800 */
[----:B---3--:R-:W-:Y:S01]  /*4e30*/  FMNMX.FTZ R177, R174, R177, !PT ;  /* 0x000000b1aeb17209 */ /* 0x008fe20007810000 */
[----:B--2---:R-:W-:Y:S01]  /*4e40*/  FFMA.FTZ R178, R154, UR20, -R179 ;  /* 0x000000149ab27c23 */ /* 0x004fe200080108b3 */
[----:B------:R-:W-:-:S03]  /*4e50*/  IADD3 R179, -R17, RZ, RZ ;  /* 0x000000ff11b37210 */ /* 0x000fc60007ffe1ff */
[----:B------:R-:W2:Y:S01]  /*4e60*/  SHFL.BFLY PT, R4, R177, 0x2, 0x1f ;  /* 0x0c401f00b1047f89 */ /* 0x000ea200000e0000 */
[----:B------:R-:W-:Y:S01]  /*4e70*/  ISETP.NE.AND P3, PT, R16, R179, PT ;  /* 0x000000b31000720c */ /* 0x000fe20003f65270 */
[----:B------:R-:W3:Y:S01]  /*4e80*/  MUFU.EX2 R13, R13 ;  /* 0x0000000d000d7308 */ /* 0x000ee20000000800 */
[----:B------:R-:W-:Y:S01]  /*4e90*/  MOV R179, UR21 ;  /* 0x0000001500b37c02 */ /* 0x000fe20008000f00 */
[-C--:B----4-:R-:W-:Y:S01]  /*4ea0*/  FMUL.FTZ R24, R24, R175.reuse ;  /* 0x000000af18187220 */ /* 0x090fe20000410000 */
[-C--:B------:R-:W-:Y:S01]  /*4eb0*/  FMUL.FTZ R25, R25, R175.reuse ;  /* 0x000000af19197220 */ /* 0x080fe20000410000 */
[-C--:B------:R-:W-:Y:S01]  /*4ec0*/  FMUL.FTZ R28, R28, R175.reuse ;  /* 0x000000af1c1c7220 */ /* 0x080fe20000410000 */
[-C--:B------:R-:W-:Y:S01]  /*4ed0*/  FMUL.FTZ R29, R29, R175.reuse ;  /* 0x000000af1d1d7220 */ /* 0x080fe20000410000 */
[-C--:B------:R-:W-:Y:S01]  /*4ee0*/  FMUL.FTZ R32, R32, R175.reuse ;  /* 0x000000af20207220 */ /* 0x080fe20000410000 */
[-C--:B------:R-:W-:Y:S01]  /*4ef0*/  FMUL.FTZ R33, R33, R175.reuse ;  /* 0x000000af21217220 */ /* 0x080fe20000410000 */
[----:B------:R-:W-:Y:S01]  /*4f00*/  MUFU.EX2 R15, R15 ;  /* 0x0000000f000f7308 */ /* 0x000fe20000000800 */
[----:B-1----:R-:W-:Y:S01]  /*4f10*/  FFMA.FTZ R6, R175, R6, R14 ;  /* 0x00000006af067223 */ /* 0x002fe2000001000e */
[-C--:B------:R-:W-:Y:S01]  /*4f20*/  FMUL.FTZ R36, R36, R175.reuse ;  /* 0x000000af24247220 */ /* 0x080fe20000410000 */
[----:B------:R-:W-:Y:S01]  /*4f30*/  FMUL.FTZ R37, R37, R175 ;  /* 0x000000af25257220 */ /* 0x000fe20000410000 */
[----:B------:R-:W-:-:S02]  /*4f40*/  @!P3 IMAD R154, R179, 0x40, R2 ;  /* 0x00000040b39ab824 */ /* 0x000fc400078e0202 */
[-C--:B------:R-:W-:Y:S01]  /*4f50*/  FMUL.FTZ R40, R40, R175.reuse ;  /* 0x000000af28287220 */ /* 0x080fe20000410000 */
[-C--:B------:R-:W-:Y:S01]  /*4f60*/  FMUL.FTZ R41, R41, R175.reuse ;  /* 0x000000af29297220 */ /* 0x080fe20000410000 */
[-C--:B------:R-:W-:Y:S01]  /*4f70*/  FMUL.FTZ R44, R44, R175.reuse ;  /* 0x000000af2c2c7220 */ /* 0x080fe20000410000 */
[----:B------:R-:W-:Y:S01]  /*4f80*/  MUFU.EX2 R20, R20 ;  /* 0x0000001400147308 */ /* 0x000fe20000000800 */
[----:B---3--:R-:W-:Y:S01]  /*4f90*/  FADD.FTZ R6, R13, R6 ;  /* 0x000000060d067221 */ /* 0x008fe20000010000 */
[----:B------:R-:W-:Y:S01]  /*4fa0*/  @!P3 LEA R154, R154, UR46, 0x2 ;  /* 0x0000002e9a9abc11 */ /* 0x000fe2000f8e10ff */
[-C--:B------:R-:W-:Y:S01]  /*4fb0*/  FMUL.FTZ R45, R45, R175.reuse ;  /* 0x000000af2d2d7220 */ /* 0x080fe20000410000 */
[-C--:B------:R-:W-:Y:S01]  /*4fc0*/  FMUL.FTZ R48, R48, R175.reuse ;  /* 0x000000af30307220 */ /* 0x080fe20000410000 */
[-C--:B------:R-:W-:Y:S01]  /*4fd0*/  FMUL.FTZ R49, R49, R175.reuse ;  /* 0x000000af31317220 */ /* 0x080fe20000410000 */
[----:B--2---:R-:W-:Y:S01]  /*4fe0*/  FMNMX.FTZ R152, R177, R4, !PT ;  /* 0x00000004b1987209 */ /* 0x004fe20007810000 */
[-C--:B------:R-:W-:Y:S01]  /*4ff0*/  FMUL.FTZ R52, R52, R175.reuse ;  /* 0x000000af34347220 */ /* 0x080fe20000410000 */
[----:B------:R-:W-:Y:S01]  /*5000*/  MUFU.EX2 R21, R21 ;  /* 0x0000001500157308 */ /* 0x000fe20000000800 */
[-C--:B------:R-:W-:Y:S01]  /*5010*/  FMUL.FTZ R53, R53, R175.reuse ;  /* 0x000000af35357220 */ /* 0x080fe20000410000 */
[-C--:B------:R-:W-:Y:S01]  /*5020*/  FMUL.FTZ R56, R56, R175.reuse ;  /* 0x000000af38387220 */ /* 0x080fe20000410000 */
[----:B------:R-:W1:Y:S01]  /*5030*/  SHFL.BFLY PT, R177, R152, 0x1, 0x1f ;  /* 0x0c201f0098b17f89 */ /* 0x000e6200000e0000 */
[-C--:B------:R-:W-:Y:S01]  /*5040*/  FMUL.FTZ R57, R57, R175.reuse ;  /* 0x000000af39397220 */ /* 0x080fe20000410000 */
[-C--:B------:R-:W-:Y:S01]  /*5050*/  FMUL.FTZ R60, R60, R175.reuse ;  /* 0x000000af3c3c7220 */ /* 0x080fe20000410000 */
[-C--:B------:R-:W-:Y:S01]  /*5060*/  FMUL.FTZ R61, R61, R175.reuse ;  /* 0x000000af3d3d7220 */ /* 0x080fe20000410000 */
[-C--:B------:R-:W-:Y:S01]  /*5070*/  FMUL.FTZ R64, R64, R175.reuse ;  /* 0x000000af40407220 */ /* 0x080fe20000410000 */
[----:B------:R-:W2:Y:S01]  /*5080*/  MUFU.EX2 R176, R176 ;  /* 0x000000b000b07308 */ /* 0x000ea20000000800 */
[-C--:B------:R-:W-:Y:S01]  /*5090*/  FMUL.FTZ R65, R65, R175.reuse ;  /* 0x000000af41417220 */ /* 0x080fe20000410000 */
[-C--:B------:R-:W-:Y:S01]  /*50a0*/  FMUL.FTZ R68, R68, R175.reuse ;  /* 0x000000af44447220 */ /* 0x080fe20000410000 */
[-C--:B------:R-:W-:Y:S01]  /*50b0*/  FMUL.FTZ R69, R69, R175.reuse ;  /* 0x000000af45457220 */ /* 0x080fe20000410000 */
[-C--:B------:R-:W-:Y:S01]  /*50c0*/  FMUL.FTZ R72, R72, R175.reuse ;  /* 0x000000af48487220 */ /* 0x080fe20000410000 */
[-C--:B------:R-:W-:Y:S01]  /*50d0*/  FMUL.FTZ R73, R73, R175.reuse ;  /* 0x000000af49497220 */ /* 0x080fe20000410000 */
[-C--:B------:R-:W-:Y:S01]  /*50e0*/  FMUL.FTZ R76, R76, R175.reuse ;  /* 0x000000af4c4c7220 */ /* 0x080fe20000410000 */
[-C--:B------:R-:W-:Y:S01]  /*50f0*/  FMUL.FTZ R77, R77, R175.reuse ;  /* 0x000000af4d4d7220 */ /* 0x080fe20000410000 */
[----:B------:R-:W-:Y:S01]  /*5100*/  MUFU.EX2 R153, R153 ;  /* 0x0000009900997308 */ /* 0x000fe20000000800 */
[-C--:B------:R-:W-:Y:S01]  /*5110*/  FMUL.FTZ R80, R80, R175.reuse ;  /* 0x000000af50507220 */ /* 0x080fe20000410000 */
[-C--:B------:R-:W-:Y:S01]  /*5120*/  FMUL.FTZ R81, R81, R175.reuse ;  /* 0x000000af51517220 */ /* 0x080fe20000410000 */
[-C--:B------:R-:W-:Y:S01]  /*5130*/  FMUL.FTZ R84, R84, R175.reuse ;  /* 0x000000af54547220 */ /* 0x080fe20000410000 */
[-C--:B------:R-:W-:Y:S01]  /*5140*/  FMUL.FTZ R85, R85, R175.reuse ;  /* 0x000000af55557220 */ /* 0x080fe20000410000 */
[-C--:B------:R-:W-:Y:S01]  /*5150*/  FMUL.FTZ R88, R88, R175.reuse ;  /* 0x000000af58587220 */ /* 0x080fe20000410000 */
[-C--:B------:R-:W-:Y:S01]  /*5160*/  FMUL.FTZ R89, R89, R175.reuse ;  /* 0x000000af59597220 */ /* 0x080fe20000410000 */
[----:B------:R-:W-:Y:S01]  /*5170*/  FMUL.FTZ R92, R92, R175 ;  /* 0x000000af5c5c7220 */ /* 0x000fe20000410000 */
[----:B------:R-:W3:Y:S01]  /*5180*/  MUFU.EX2 R178, R178 ;  /* 0x000000b200b27308 */ /* 0x000ee20000000800 */
[----:B--2---:R-:W-:Y:S01]  /*5190*/  F2FP.F16.F32.PACK_AB R156, R176, R21 ;  /* 0x00000015b09c723e */ /* 0x004fe200000000ff */
[----:B------:R-:W-:Y:S01]  /*51a0*/  FMUL.FTZ R93, R93, R175 ;  /* 0x000000af5d5d7220 */ /* 0x000fe20000410000 */
[----:B-1----:R-:W-:Y:S01]  /*51b0*/  FMNMX.FTZ R4, R152, R177, !PT ;  /* 0x000000b198047209 */ /* 0x002fe20007810000 */
[-C--:B------:R-:W-:Y:S01]  /*51c0*/  FMUL.FTZ R96, R96, R175.reuse ;  /* 0x000000af60607220 */ /* 0x080fe20000410000 */
[-C--:B------:R-:W-:Y:S01]  /*51d0*/  FMUL.FTZ R97, R97, R175.reuse ;  /* 0x000000af61617220 */ /* 0x080fe20000410000 */
[-C--:B------:R-:W-:Y:S01]  /*51e0*/  FMUL.FTZ R100, R100, R175.reuse ;  /* 0x000000af64647220 */ /* 0x080fe20000410000 */
[-C--:B------:R-:W-:Y:S01]  /*51f0*/  FMUL.FTZ R101, R101, R175.reuse ;  /* 0x000000af65657220 */ /* 0x080fe20000410000 */
[C---:B------:R-:W-:Y:S01]  /*5200*/  FADD.FTZ R9, -R4.reuse, R9 ;  /* 0x0000000904097221 */ /* 0x040fe20000010100 */
[----:B------:R-:W-:Y:S01]  /*5210*/  FMUL.FTZ R177, R4, UR20 ;  /* 0x0000001404b17c20 */ /* 0x000fe20008410000 */
[----:B------:R-:W-:Y:S01]  /*5220*/  MUFU.EX2 R155, R155 ;  /* 0x0000009b009b7308 */ /* 0x000fe20000000800 */
[-C--:B------:R-:W-:Y:S01]  /*5230*/  FMUL.FTZ R104, R104, R175.reuse ;  /* 0x000000af68687220 */ /* 0x080fe20000410000 */
[----:B------:R-:W-:Y:S01]  /*5240*/  FMUL.FTZ R188, R9, UR20 ;  /* 0x0000001409bc7c20 */ /* 0x000fe20008410000 */
[--C-:B------:R-:W-:Y:S01]  /*5250*/  FFMA.FTZ R9, R8, UR20, -R177.reuse ;  /* 0x0000001408097c23 */ /* 0x100fe200080108b1 */
[--C-:B------:R-:W-:Y:S01]  /*5260*/  FFMA.FTZ R8, R10, UR20, -R177.reuse ;  /* 0x000000140a087c23 */ /* 0x100fe200080108b1 */
[--C-:B------:R-:W-:Y:S01]  /*5270*/  FFMA.FTZ R10, R11, UR20, -R177.reuse ;  /* 0x000000140b0a7c23 */ /* 0x100fe200080108b1 */
[--C-:B------:R-:W-:Y:S01]  /*5280*/  FFMA.FTZ R11, R12, UR20, -R177.reuse ;  /* 0x000000140c0b7c23 */ /* 0x100fe200080108b1 */
[--C-:B------:R-:W-:Y:S01]  /*5290*/  FFMA.FTZ R12, R162, UR20, -R177.reuse ;  /* 0x00000014a20c7c23 */ /* 0x100fe200080108b1 */
[----:B------:R-:W-:Y:S01]  /*52a0*/  MUFU.EX2 R188, R188 ;  /* 0x000000bc00bc7308 */ /* 0x000fe20000000800 */
[--C-:B------:R-:W-:Y:S01]  /*52b0*/  FFMA.FTZ R163, R163, UR20, -R177.reuse ;  /* 0x00000014a3a37c23 */ /* 0x100fe200080108b1 */
[--C-:B------:R-:W-:Y:S01]  /*52c0*/  FFMA.FTZ R165, R165, UR20, -R177.reuse ;  /* 0x00000014a5a57c23 */ /* 0x100fe200080108b1 */
[--C-:B------:R-:W-:Y:S01]  /*52d0*/  FFMA.FTZ R194, R166, UR20, -R177.reuse ;  /* 0x00000014a6c27c23 */ /* 0x100fe200080108b1 */
[--C-:B------:R-:W-:Y:S01]  /*52e0*/  FFMA.FTZ R167, R167, UR20, -R177.reuse ;  /* 0x00000014a7a77c23 */ /* 0x100fe200080108b1 */
[--C-:B------:R-:W-:Y:S01]  /*52f0*/  FFMA.FTZ R196, R168, UR20, -R177.reuse ;  /* 0x00000014a8c47c23 */ /* 0x100fe200080108b1 */
[--C-:B------:R-:W-:Y:S01]  /*5300*/  FFMA.FTZ R169, R169, UR20, -R177.reuse ;  /* 0x00000014a9a97c23 */ /* 0x100fe200080108b1 */
[--C-:B------:R-:W-:Y:S01]  /*5310*/  FFMA.FTZ R171, R171, UR20, -R177.reuse ;  /* 0x00000014abab7c23 */ /* 0x100fe200080108b1 */
[----:B------:R-:W1:Y:S01]  /*5320*/  MUFU.EX2 R9, R9 ;  /* 0x0000000900097308 */ /* 0x000e620000000800 */
[--C-:B------:R-:W-:Y:S01]  /*5330*/  FFMA.FTZ R170, R170, UR20, -R177.reuse ;  /* 0x00000014aaaa7c23 */ /* 0x100fe200080108b1 */
[--C-:B------:R-:W-:Y:S01]  /*5340*/  FFMA.FTZ R172, R172, UR20, -R177.reuse ;  /* 0x00000014acac7c23 */ /* 0x100fe200080108b1 */
[--C-:B------:R-:W-:Y:S01]  /*5350*/  FFMA.FTZ R173, R173, UR20, -R177.reuse ;  /* 0x00000014adad7c23 */ /* 0x100fe200080108b1 */
[----:B------:R-:W-:Y:S01]  /*5360*/  FFMA.FTZ R174, R174, UR20, -R177 ;  /* 0x00000014aeae7c23 */ /* 0x000fe200080108b1 */
[----:B------:R-:W-:Y:S01]  /*5370*/  FADD.FTZ R177, R15, R6 ;  /* 0x000000060fb17221 */ /* 0x000fe20000010000 */
[----:B------:R-:W-:Y:S01]  /*5380*/  MOV R168, UR23 ;  /* 0x0000001700a87c02 */ /* 0x000fe20008000f00 */
[-C--:B------:R-:W-:Y:S01]  /*5390*/  FMUL.FTZ R105, R105, R175.reuse ;  /* 0x000000af69697220 */ /* 0x080fe20000410000 */
[----:B------:R-:W2:Y:S01]  /*53a0*/  MUFU.EX2 R8, R8 ;  /* 0x0000000800087308 */ /* 0x000ea20000000800 */
[----:B------:R-:W-:Y:S01]  /*53b0*/  FADD.FTZ R6, R20, R177 ;  /* 0x000000b114067221 */ /* 0x000fe20000010000 */
[----:B------:R-:W-:Y:S01]  /*53c0*/  @!P1 IADD3 R152, R168, 0x28c40, RZ ;  /* 0x00028c40a8989810 */ /* 0x000fe20007ffe0ff */
[----:B------:R-:W-:Y:S01]  /*53d0*/  FMUL.FTZ R108, R108, R175 ;  /* 0x000000af6c6c7220 */ /* 0x000fe20000410000 */
[----:B---3--:R-:W-:Y:S01]  /*53e0*/  F2FP.F16.F32.PACK_AB R158, R178, R153 ;  /* 0x00000099b29e723e */ /* 0x008fe200000000ff */
[----:B------:R-:W-:Y:S01]  /*53f0*/  FADD.FTZ R177, R21, R6 ;  /* 0x0000000615b17221 */ /* 0x000fe20000010000 */
[----:B------:R-:W-:Y:S01]  /*5400*/  @!P1 PRMT R152, RZ, 0x654, R152 ;  /* 0x00000654ff989816 */ /* 0x000fe20000000098 */
[----:B------:R-:W-:Y:S01]  /*5410*/  FMUL.FTZ R109, R109, R175 ;  /* 0x000000af6d6d7220 */ /* 0x000fe20000410000 */
[----:B------:R-:W3:Y:S01]  /*5420*/  MUFU.EX2 R10, R10 ;  /* 0x0000000a000a7308 */ /* 0x000ee20000000800 */
[----:B-1----:R-:W-:Y:S01]  /*5430*/  FFMA.FTZ R5, R188, R5, R9 ;  /* 0x00000005bc057223 */ /* 0x002fe20000010009 */
[----:B------:R1:W-:Y:S01]  /*5440*/  @!P1 SYNCS.ARRIVE.TRANS64.RED.A1T0 RZ, [R152+URZ], RZ ;  /* 0x000000ff98ff99a7 */ /* 0x0003e2000810043f */
[----:B------:R-:W-:Y:S01]  /*5450*/  @!P3 STS [R154+0x28800], R175 ;  /* 0x028800af9a00b388 */ /* 0x000fe20000000800 */
[-C--:B------:R-:W-:Y:S01]  /*5460*/  FMUL.FTZ R112, R112, R175.reuse ;  /* 0x000000af70707220 */ /* 0x080fe20000410000 */
[-C--:B------:R-:W-:Y:S01]  /*5470*/  FMUL.FTZ R113, R113, R175.reuse ;  /* 0x000000af71717220 */ /* 0x080fe20000410000 */
[-C--:B------:R-:W-:Y:S01]  /*5480*/  FMUL.FTZ R116, R116, R175.reuse ;  /* 0x000000af74747220 */ /* 0x080fe20000410000 */
[----:B------:R4:W-:Y:S01]  /*5490*/  @!P3 STS [R154+0x28820], R188 ;  /* 0x028820bc9a00b388 */ /* 0x0009e20000000800 */
[----:B------:R-:W5:Y:S01]  /*54a0*/  MUFU.EX2 R11, R11 ;  /* 0x0000000b000b7308 */ /* 0x000f620000000800 */
[----:B--2---:R-:W-:Y:S01]  /*54b0*/  FADD.FTZ R5, R8, R5 ;  /* 0x0000000508057221 */ /* 0x004fe20000010000 */
[----:B-1----:R-:W-:Y:S01]  /*54c0*/  FADD.FTZ R152, R176, R177 ;  /* 0x000000b1b0987221 */ /* 0x002fe20000010000 */
[-C--:B------:R-:W-:Y:S01]  /*54d0*/  FMUL.FTZ R117, R117, R175.reuse ;  /* 0x000000af75757220 */ /* 0x080fe20000410000 */
[-C--:B------:R-:W-:Y:S01]  /*54e0*/  FMUL.FTZ R120, R120, R175.reuse ;  /* 0x000000af78787220 */ /* 0x080fe20000410000 */
[----:B------:R-:W-:Y:S01]  /*54f0*/  FMUL.FTZ R121, R121, R175 ;  /* 0x000000af79797220 */ /* 0x000fe20000410000 */
[----:B------:R-:W-:Y:S01]  /*5500*/  FADD.FTZ R177, R153, R152 ;  /* 0x0000009899b17221 */ /* 0x000fe20000010000 */
[----:B------:R-:W-:Y:S01]  /*5510*/  F2FP.F16.F32.PACK_AB R153, R8, R9 ;  /* 0x000000090899723e */ /* 0x000fe200000000ff */
[----:B------:R-:W1:Y:S01]  /*5520*/  MUFU.EX2 R12, R12 ;  /* 0x0000000c000c7308 */ /* 0x000e620000000800 */
[----:B---3--:R-:W-:Y:S01]  /*5530*/  FADD.FTZ R6, R10, R5 ;  /* 0x000000050a067221 */ /* 0x008fe20000010000 */
[----:B------:R-:W-:Y:S01]  /*5540*/  FADD.FTZ R152, R178, R177 ;  /* 0x000000b1b2987221 */ /* 0x000fe20000010000 */
[----:B----4-:R-:W-:Y:S01]  /*5550*/  F2FP.F16.F32.PACK_AB R154, R20, R15 ;  /* 0x0000000f149a723e */ /* 0x010fe200000000ff */
[-C--:B------:R-:W-:Y:S01]  /*5560*/  FMUL.FTZ R124, R124, R175.reuse ;  /* 0x000000af7c7c7220 */ /* 0x080fe20000410000 */
[-C--:B------:R-:W-:Y:S01]  /*5570*/  FMUL.FTZ R125, R125, R175.reuse ;  /* 0x000000af7d7d7220 */ /* 0x080fe20000410000 */
[----:B------:R-:W-:Y:S01]  /*5580*/  FADD.FTZ R177, R155, R152 ;  /* 0x000000989bb17221 */ /* 0x000fe20000010000 */
[-C--:B------:R-:W-:Y:S01]  /*5590*/  FMUL.FTZ R128, R128, R175.reuse ;  /* 0x000000af80807220 */ /* 0x080fe20000410000 */
[----:B------:R-:W2:Y:S01]  /*55a0*/  MUFU.EX2 R163, R163 ;  /* 0x000000a300a37308 */ /* 0x000ea20000000800 */
[----:B-----5:R-:W-:Y:S01]  /*55b0*/  FADD.FTZ R5, R11, R6 ;  /* 0x000000060b057221 */ /* 0x020fe20000010000 */
[-C--:B------:R-:W-:Y:S01]  /*55c0*/  FMUL.FTZ R129, R129, R175.reuse ;  /* 0x000000af81817220 */ /* 0x080fe20000410000 */
[-C--:B------:R-:W-:Y:S01]  /*55d0*/  FMUL.FTZ R132, R132, R175.reuse ;  /* 0x000000af84847220 */ /* 0x080fe20000410000 */
[-C--:B------:R-:W-:Y:S01]  /*55e0*/  FMUL.FTZ R133, R133, R175.reuse ;  /* 0x000000af85857220 */ /* 0x080fe20000410000 */
[-C--:B------:R-:W-:Y:S01]  /*55f0*/  FMUL.FTZ R136, R136, R175.reuse ;  /* 0x000000af88887220 */ /* 0x080fe20000410000 */
[-C--:B------:R-:W-:Y:S01]  /*5600*/  FMUL.FTZ R137, R137, R175.reuse ;  /* 0x000000af89897220 */ /* 0x080fe20000410000 */
[-C--:B------:R-:W-:Y:S01]  /*5610*/  FMUL.FTZ R140, R140, R175.reuse ;  /* 0x000000af8c8c7220 */ /* 0x080fe20000410000 */
[----:B------:R-:W3:Y:S01]  /*5620*/  MUFU.EX2 R165, R165 ;  /* 0x000000a500a57308 */ /* 0x000ee20000000800 */
[----:B-1----:R-:W-:Y:S01]  /*5630*/  FADD.FTZ R6, R12, R5 ;  /* 0x000000050c067221 */ /* 0x002fe20000010000 */
[-C--:B------:R-:W-:Y:S01]  /*5640*/  FMUL.FTZ R141, R141, R175.reuse ;  /* 0x000000af8d8d7220 */ /* 0x080fe20000410000 */
[-C--:B------:R-:W-:Y:S01]  /*5650*/  FMUL.FTZ R144, R144, R175.reuse ;  /* 0x000000af90907220 */ /* 0x080fe20000410000 */
[-C--:B------:R-:W-:Y:S01]  /*5660*/  FMUL.FTZ R145, R145, R175.reuse ;  /* 0x000000af91917220 */ /* 0x080fe20000410000 */
[-C--:B------:R-:W-:Y:S01]  /*5670*/  FMUL.FTZ R148, R148, R175.reuse ;  /* 0x000000af94947220 */ /* 0x080fe20000410000 */
[----:B------:R-:W-:Y:S01]  /*5680*/  FMUL.FTZ R149, R149, R175 ;  /* 0x000000af95957220 */ /* 0x000fe20000410000 */
[-C--:B------:R-:W-:Y:S01]  /*5690*/  FMUL.FTZ R26, R26, R188.reuse ;  /* 0x000000bc1a1a7220 */ /* 0x080fe20000410000 */
[----:B------:R-:W1:Y:S01]  /*56a0*/  MUFU.EX2 R194, R194 ;  /* 0x000000c200c27308 */ /* 0x000e620000000800 */
[----:B--2---:R-:W-:Y:S01]  /*56b0*/  FADD.FTZ R6, R163, R6 ;  /* 0x00000006a3067221 */ /* 0x004fe20000010000 */
[-C--:B------:R-:W-:Y:S01]  /*56c0*/  FMUL.FTZ R27, R27, R188.reuse ;  /* 0x000000bc1b1b7220 */ /* 0x080fe20000410000 */
[-C--:B------:R-:W-:Y:S01]  /*56d0*/  FMUL.FTZ R30, R30, R188.reuse ;  /* 0x000000bc1e1e7220 */ /* 0x080fe20000410000 */
[-C--:B------:R-:W-:Y:S01]  /*56e0*/  FMUL.FTZ R31, R31, R188.reuse ;  /* 0x000000bc1f1f7220 */ /* 0x080fe20000410000 */
[-C--:B------:R-:W-:Y:S01]  /*56f0*/  FMUL.FTZ R34, R34, R188.reuse ;  /* 0x000000bc22227220 */ /* 0x080fe20000410000 */
[-C--:B------:R-:W-:Y:S01]  /*5700*/  FMUL.FTZ R35, R35, R188.reuse ;  /* 0x000000bc23237220 */ /* 0x080fe20000410000 */
[-C--:B------:R-:W-:Y:S01]  /*5710*/  FMUL.FTZ R38, R38, R188.reuse ;  /* 0x000000bc26267220 */ /* 0x080fe20000410000 */
[----:B------:R-:W2:Y:S01]  /*5720*/  MUFU.EX2 R180, R180 ;  /* 0x000000b400b47308 */ /* 0x000ea20000000800 */
[----:B---3--:R-:W-:Y:S01]  /*5730*/  FADD.FTZ R5, R165, R6 ;  /* 0x00000006a5057221 */ /* 0x008fe20000010000 */
        /* <DEDUP_REMOVED lines=12> */
[-C--:B------:R-:W-:Y:S01]  /*5800*/  FMUL.FTZ R59, R59, R188.reuse ;  /* 0x000000bc3b3b7220 */ /* 0x080fe20000410000 */
[-C--:B------:R-:W-:Y:S01]  /*5810*/  FMUL.FTZ R62, R62, R188.reuse ;  /* 0x000000bc3e3e7220 */ /* 0x080fe20000410000 */
[----:B------:R-:W1:Y:S01]  /*5820*/  MUFU.EX2 R157, R157 ;  /* 0x0000009d009d7308 */ /* 0x000e620000000800 */
[C---:B--2---:R-:W-:Y:S01]  /*5830*/  FADD.FTZ R152, R180.reuse, R177 ;  /* 0x000000b1b4987221 */ /* 0x044fe20000010000 */
[----:B------:R-:W-:Y:S01]  /*5840*/  F2FP.F16.F32.PACK_AB R160, R180, R155 ;  /* 0x0000009bb4a0723e */ /* 0x000fe200000000ff */
[----:B------:R-:W-:Y:S01]  /*5850*/  FMUL.FTZ R63, R63, R188 ;  /* 0x000000bc3f3f7220 */ /* 0x000fe20000410000 */
[----:B------:R-:W-:Y:S01]  /*5860*/  F2FP.F16.F32.PACK_AB R155, R11, R10 ;  /* 0x0000000a0b9b723e */ /* 0x000fe200000000ff */
        /* <DEDUP_REMOVED lines=10> */
[----:B------:R-:W-:Y:S01]  /*5910*/  FMUL.FTZ R82, R82, R188 ;  /* 0x000000bc52527220 */ /* 0x000fe20000410000 */
[----:B------:R-:W3:Y:S01]  /*5920*/  MUFU.EX2 R182, R182 ;  /* 0x000000b600b67308 */ /* 0x000ee20000000800 */
[----:B-1----:R-:W-:Y:S01]  /*5930*/  FADD.FTZ R177, R157, R152 ;  /* 0x000000989db17221 */ /* 0x002fe20000010000 */
[----:B------:R-:W-:Y:S01]  /*5940*/  F2FP.F16.F32.PACK_AB R152, R13, R14 ;  /* 0x0000000e0d98723e */ /* 0x000fe200000000ff */
[----:B------:R-:W-:Y:S01]  /*5950*/  BAR.SYNC.DEFER_BLOCKING 0xf, 0x100 ;  /* 0x03c4000000007b1d */ /* 0x000fe20000010000 */
[-C--:B------:R-:W-:Y:S01]  /*5960*/  FMUL.FTZ R83, R83, R188.reuse ;  /* 0x000000bc53537220 */ /* 0x080fe20000410000 */
[-C--:B------:R-:W-:Y:S01]  /*5970*/  FMUL.FTZ R86, R86, R188.reuse ;  /* 0x000000bc56567220 */ /* 0x080fe20000410000 */
[-C--:B------:R-:W-:Y:S01]  /*5980*/  FMUL.FTZ R87, R87, R188.reuse ;  /* 0x000000bc57577220 */ /* 0x080fe20000410000 */
[-C--:B------:R-:W-:Y:S01]  /*5990*/  FMUL.FTZ R90, R90, R188.reuse ;  /* 0x000000bc5a5a7220 */ /* 0x080fe20000410000 */
        /* <DEDUP_REMOVED lines=10> */
[C---:B---3--:R-:W-:Y:S01]  /*5a40*/  FADD.FTZ R14, R182.reuse, R177 ;  /* 0x000000b1b60e7221 */ /* 0x048fe20000010000 */
[----:B------:R-:W-:Y:S01]  /*5a50*/  F2FP.F16.F32.PACK_AB R162, R182, R157 ;  /* 0x0000009db6a2723e */ /* 0x000fe200000000ff */
[----:B------:R-:W-:Y:S01]  /*5a60*/  FMUL.FTZ R106, R106, R188 ;  /* 0x000000bc6a6a7220 */ /* 0x000fe20000410000 */
[----:B------:R-:W-:Y:S01]  /*5a70*/  F2FP.F16.F32.PACK_AB R157, R163, R12 ;  /* 0x0000000ca39d723e */ /* 0x000fe200000000ff */
[-C--:B------:R-:W-:Y:S01]  /*5a80*/  FMUL.FTZ R107, R107, R188.reuse ;  /* 0x000000bc6b6b7220 */ /* 0x080fe20000410000 */
[-C--:B------:R-:W-:Y:S01]  /*5a90*/  FMUL.FTZ R110, R110, R188.reuse ;  /* 0x000000bc6e6e7220 */ /* 0x080fe20000410000 */
[-C--:B------:R-:W-:Y:S01]  /*5aa0*/  FMUL.FTZ R111, R111, R188.reuse ;  /* 0x000000bc6f6f7220 */ /* 0x080fe20000410000 */
[----:B------:R-:W3:Y:S01]  /*5ab0*/  MUFU.EX2 R198, R171 ;  /* 0x000000ab00c67308 */ /* 0x000ee20000000800 */
[----:B-1----:R-:W-:Y:S01]  /*5ac0*/  FADD.FTZ R5, R169, R6 ;  /* 0x00000006a9057221 */ /* 0x002fe20000010000 */
[----:B------:R1:W-:Y:S01]  /*5ad0*/  STSM.16.M88.4 [R19+0x26800], R152 ;  /* 0x0268009813007844 */ /* 0x0003e20000000200 */
[-C--:B------:R-:W-:Y:S01]  /*5ae0*/  FMUL.FTZ R114, R114, R188.reuse ;  /* 0x000000bc72727220 */ /* 0x080fe20000410000 */
[-C--:B------:R-:W-:Y:S01]  /*5af0*/  FMUL.FTZ R115, R115, R188.reuse ;  /* 0x000000bc73737220 */ /* 0x080fe20000410000 */
[-C--:B------:R-:W-:Y:S01]  /*5b00*/  FMUL.FTZ R118, R118, R188.reuse ;  /* 0x000000bc76767220 */ /* 0x080fe20000410000 */
[-C--:B------:R-:W-:Y:S01]  /*5b10*/  FMUL.FTZ R119, R119, R188.reuse ;  /* 0x000000bc77777220 */ /* 0x080fe20000410000 */
[-C--:B------:R-:W-:Y:S01]  /*5b20*/  FMUL.FTZ R122, R122, R188.reuse ;  /* 0x000000bc7a7a7220 */ /* 0x080fe20000410000 */
[----:B------:R-:W4:Y:S01]  /*5b30*/  MUFU.EX2 R190, R190 ;  /* 0x000000be00be7308 */ /* 0x000f220000000800 */
        /* <DEDUP_REMOVED lines=10> */
[-C--:B------:R-:W-:Y:S01]  /*5be0*/  FMUL.FTZ R135, R135, R188.reuse ;  /* 0x000000bc87877220 */ /* 0x080fe20000410000 */
[-C--:B------:R-:W-:Y:S01]  /*5bf0*/  FMUL.FTZ R138, R138, R188.reuse ;  /* 0x000000bc8a8a7220 */ /* 0x080fe20000410000 */
[-C--:B------:R-:W-:Y:S01]  /*5c00*/  FMUL.FTZ R139, R139, R188.reuse ;  /* 0x000000bc8b8b7220 */ /* 0x080fe20000410000 */
[-C--:B------:R-:W-:Y:S01]  /*5c10*/  FMUL.FTZ R142, R142, R188.reuse ;  /* 0x000000bc8e8e7220 */ /* 0x080fe20000410000 */
[-C--:B------:R-:W-:Y:S01]  /*5c20*/  FMUL.FTZ R143, R143, R188.reuse ;  /* 0x000000bc8f8f7220 */ /* 0x080fe20000410000 */
[----:B------:R-:W3:Y:S01]  /*5c30*/  MUFU.EX2 R161, R161 ;  /* 0x000000a100a17308 */ /* 0x000ee20000000800 */
[C---:B----4-:R-:W-:Y:S01]  /*5c40*/  FADD.FTZ R6, R190.reuse, R13 ;  /* 0x0000000dbe067221 */ /* 0x050fe20000010000 */
[----:B------:R-:W-:Y:S01]  /*5c50*/  F2FP.F16.F32.PACK_AB R164, R190, R159 ;  /* 0x0000009fbea4723e */ /* 0x000fe200000000ff */
[-C--:B------:R-:W-:Y:S01]  /*5c60*/  FMUL.FTZ R146, R146, R188.reuse ;  /* 0x000000bc92927220 */ /* 0x080fe20000410000 */
[----:B------:R-:W-:Y:S01]  /*5c70*/  F2FP.F16.F32.PACK_AB R159, R194, R165 ;  /* 0x000000a5c29f723e */ /* 0x000fe200000000ff */
[-C--:B------:R-:W-:Y:S01]  /*5c80*/  FMUL.FTZ R147, R147, R188.reuse ;  /* 0x000000bc93937220 */ /* 0x080fe20000410000 */
[-C--:B------:R-:W-:Y:S01]  /*5c90*/  FMUL.FTZ R150, R150, R188.reuse ;  /* 0x000000bc96967220 */ /* 0x080fe20000410000 */
[----:B------:R-:W-:Y:S01]  /*5ca0*/  FMUL.FTZ R151, R151, R188 ;  /* 0x000000bc97977220 */ /* 0x000fe20000410000 */
[----:B------:R-:W4:Y:S01]  /*5cb0*/  MUFU.EX2 R192, R192 ;  /* 0x000000c000c07308 */ /* 0x000f220000000800 */
[----:B--2---:R-:W-:Y:S01]  /*5cc0*/  FADD.FTZ R14, R170, R5 ;  /* 0x00000005aa0e7221 */ /* 0x004fe20000010000 */
[----:B------:R1:W-:Y:S06]  /*5cd0*/  STSM.16.M88.4 [R23], R156 ;  /* 0x0000009c17007844 */ /* 0x0003ec0000000200 */
[----:B------:R-:W2:Y:S01]  /*5ce0*/  MUFU.EX2 R171, R172 ;  /* 0x000000ac00ab7308 */ /* 0x000ea20000000800 */
[----:B---3--:R-:W-:-:S07]  /*5cf0*/  FADD.FTZ R13, R161, R6 ;  /* 0x00000006a10d7221 */ /* 0x008fce0000010000 */
[----:B------:R-:W3:Y:S01]  /*5d00*/  MUFU.EX2 R173, R173 ;  /* 0x000000ad00ad7308 */ /* 0x000ee20000000800 */
[C---:B----4-:R-:W-:Y:S01]  /*5d10*/  F2FP.F16.F32.PACK_AB R166, R192.reuse, R161 ;  /* 0x000000a1c0a6723e */ /* 0x050fe200000000ff */
[----:B------:R-:W-:Y:S01]  /*5d20*/  FADD.FTZ R6, R192, R13 ;  /* 0x0000000dc0067221 */ /* 0x000fe20000010000 */
[----:B------:R-:W-:-:S05]  /*5d30*/  F2FP.F16.F32.PACK_AB R161, R196, R167 ;  /* 0x000000a7c4a1723e */ /* 0x000fca00000000ff */
[----:B------:R-:W4:Y:S01]  /*5d40*/  MUFU.EX2 R174, R174 ;  /* 0x000000ae00ae7308 */ /* 0x000f220000000800 */
[C---:B--2---:R-:W-:Y:S01]  /*5d50*/  FADD.FTZ R14, R171.reuse, R14 ;  /* 0x0000000eab0e7221 */ /* 0x044fe20000010000 */
[----:B------:R-:W-:Y:S01]  /*5d60*/  F2FP.F16.F32.PACK_AB R165, R171, R170 ;  /* 0x000000aaaba5723e */ /* 0x000fe200000000ff */
[----:B------:R1:W-:Y:S02]  /*5d70*/  STSM.16.M88.4 [R18], R160 ;  /* 0x000000a012007844 */ /* 0x0003e40000000200 */
[----:B---3--:R-:W-:Y:S01]  /*5d80*/  FADD.FTZ R5, R173, R14 ;  /* 0x0000000ead057221 */ /* 0x008fe20000010000 */
[----:B----4-:R-:W-:-:S03]  /*5d90*/  F2FP.F16.F32.PACK_AB R167, R174, R173 ;  /* 0x000000adaea7723e */ /* 0x010fc600000000ff */
[----:B------:R-:W-:Y:S02]  /*5da0*/  FADD.FTZ R5, R174, R5 ;  /* 0x00000005ae057221 */ /* 0x000fe40000010000 */
[----:B------:R1:W-:Y:S01]  /*5db0*/  STSM.16.M88.4 [R22], R164 ;  /* 0x000000a416007844 */ /* 0x0003e20000000200 */
[----:B------:R-:W-:Y:S05]  /*5dc0*/  @!P0 BRA `(.L_x_2702) ;  /* 0x0000000000048947 */ /* 0x000fea0003800000 */
[----:B------:R-:W-:Y:S01]  /*5dd0*/  BPT.TRAP 0x1 ;  /* 0x000000040000795c */ /* 0x000fe20000300000 */
.L_x_2702:
[----:B------:R2:W3:Y:S01]  /*5de0*/  SYNCS.PHASECHK.TRANS64.TRYWAIT P3, [UR23+0x28c50], R7 ;  /* 0x028c5007ff0075a7 */ /* 0x0004e20008060157 */
[----:B------:R-:W-:Y:S05]  /*5df0*/  @!P0 BRA `(.L_x_2703) ;  /* 0x0000000000048947 */ /* 0x000fea0003800000 */
[----:B------:R-:W-:Y:S01]  /*5e00*/  BPT.TRAP 0x1 ;  /* 0x000000040000795c */ /* 0x000fe20000300000 */
.L_x_2703:
[----:B---3--:R-:W-:Y:S05]  /*5e10*/  @P3 BRA `(.L_x_2704) ;  /* 0x0000000000083947 */ /* 0x008fea0003800000 */
[----:B------:R-:W3:Y:S02]  /*5e20*/  SYNCS.PHASECHK.TRANS64.TRYWAIT P3, [UR23+0x28c50], R7 ;  /* 0x028c5007ff0075a7 */ /* 0x000ee40008060157 */
[----:B---3--:R-:W-:Y:S05]  /*5e30*/  @!P3 BRA `(.L_x_2705) ;  /* 0x0000005000c4b947 */ /* 0x008fea0003800000 */
.L_x_2704:
[----:B------:R-:W-:Y:S01]  /*5e40*/  ULEA UR10, UR39, UR51, 0xc ;  /* 0x00000033270a7291 */ /* 0x000fe2000f8e603f */
[----:B------:R-:W-:Y:S01]  /*5e50*/  WARPGROUP.ARRIVE ;  /* 0x00000000000079c5 */ /* 0x000fe20000000000 */
[----:B------:R-:W-:Y:S01]  /*5e60*/  UMOV UR7, 0x40000040 ;  /* 0x4000004000077882 */ /* 0x000fe20000000000 */
[----:B---3--:R-:W-:Y:S01]  /*5e70*/  @!P1 IADD3 R168, R168, 0x28c60, RZ ;  /* 0x00028c60a8a89810 */ /* 0x008fe20007ffe0ff */
[----:B------:R-:W-:Y:S01]  /*5e80*/  UMOV UR21, UR39 ;  /* 0x0000002700157c82 */ /* 0x000fe20008000000 */
[----:B------:R-:W-:Y:S02]  /*5e90*/  MOV R9, R4 ;  /* 0x0000000400097202 */ /* 0x000fe40000000f00 */
[----:B------:R-:W-:Y:S01]  /*5ea0*/  UMOV UR6, UR10 ;  /* 0x0000000a00067c82 */ /* 0x000fe20008000000 */
[----:B------:R-:W-:Y:S01]  /*5eb0*/  @!P1 PRMT R168, RZ, 0x654, R168 ;  /* 0x00000654ffa89816 */ /* 0x000fe200000000a8 */
[----:B------:R-:W-:Y:S01]  /*5ec0*/  HGMMA.64x256x16.F32 R24, R152, gdesc[UR4].tnspB, R24, gsb0 ;  /* 0x43e0000498187df0 */ /* 0x000fe20008000818 */
[----:B------:R-:W-:Y:S01]  /*5ed0*/  UIADD3 UR6, UR10, 0x80, URZ ;  /* 0x000000800a067890 */ /* 0x000fe2000fffe03f */
[----:B------:R-:W-:Y:S01]  /*5ee0*/  MOV R14, R3 ;  /* 0x00000003000e7202 */ /* 0x000fe20000000f00 */
[----:B------:R-:W-:Y:S01]  /*5ef0*/  UMOV UR7, 0x40000040 ;  /* 0x4000004000077882 */ /* 0x000fe20000000000 */
[----:B------:R-:W-:-:S02]  /*5f00*/  WARPGROUP.DEPBAR.LE gsb0, 0x0 ;  /* 0x00008000000079c5 */ /* 0x000fc40000010000 */
        /* <DEDUP_REMOVED lines=21> */
[----:B---3--:R-:W3:Y:S02]  /*6060*/  FENCE.VIEW.ASYNC.S ;  /* 0x00000000000073c6 */ /* 0x008ee40000000000 */
[----:B---3--:R-:W-:Y:S01]  /*6070*/  NOP ;  /* 0x0000000000007918 */ /* 0x008fe20000000000 */
[----:B------:R-:W-:Y:S06]  /*6080*/  BAR.ARV 0xe, 0x100 ;  /* 0x0384000000007b1d */ /* 0x000fec0000002000 */
[----:B------:R3:W-:Y:S01]  /*6090*/  @!P1 SYNCS.ARRIVE.TRANS64.RED.A1T0 RZ, [R168+URZ], RZ ;  /* 0x000000ffa8ff99a7 */ /* 0x0007e2000810043f */
[----:B------:R-:W-:Y:S05]  /*60a0*/  @P2 BRA `(.L_x_2706) ;  /* 0xffffffe000d02947 */ /* 0x000fea000383ffff */
.L_x_2697:
[----:B--2---:R-:W2:Y:S01]  /*60b0*/  SHFL.BFLY PT, R7, R6, 0x2, 0x1f ;  /* 0x0c401f0006077f89 */ /* 0x004ea200000e0000 */
[----:B------:R-:W-:Y:S01]  /*60c0*/  IADD3 R11, -R17, RZ, RZ ;  /* 0x000000ff110b7210 */ /* 0x000fe20007ffe1ff */
[----:B-1----:R-:W-:Y:S01]  /*60d0*/  IMAD.MOV.U32 R156, RZ, RZ, -0x800000 ;  /* 0xff800000ff9c7424 */ /* 0x002fe200078e00ff */
[----:B------:R-:W-:Y:S01]  /*60e0*/  MOV R12, UR20 ;  /* 0x00000014000c7c02 */ /* 0x000fe20008000f00 */
[----:B------:R-:W1:Y:S01]  /*60f0*/  SHFL.BFLY PT, R8, R5, 0x2, 0x1f ;  /* 0x0c401f0005087f89 */ /* 0x000e6200000e0000 */
[----:B------:R-:W-:Y:S08]  /*6100*/  BAR.ARV 0x8, 0xa0 ;  /* 0x0202800000007b1d */ /* 0x000ff00000002000 */
[----:B------:R-:W-:Y:S01]  /*6110*/  BAR.SYNC.DEFER_BLOCKING 0xf, 0x100 ;  /* 0x03c4000000007b1d */ /* 0x000fe20000010000 */
[----:B------:R-:W-:Y:S01]  /*6120*/  ISETP.NE.AND P2, PT, R16, R11, PT ;  /* 0x0000000b1000720c */ /* 0x000fe20003f45270 */
[----:B------:R-:W-:Y:S01]  /*6130*/  UIADD3 UR41, UR41, 0x1, URZ ;  /* 0x0000000129297890 */ /* 0x000fe2000fffe03f */
[----:B------:R-:W-:Y:S01]  /*6140*/  MOV R155, 0xff800000 ;  /* 0xff800000009b7802 */ /* 0x000fe20000000f00 */
[----:B--2---:R-:W-:Y:S01]  /*6150*/  FADD.FTZ R7, R7, R6 ;  /* 0x0000000607077221 */ /* 0x004fe20000010000 */
[----:B-1----:R-:W-:-:S04]  /*6160*/  FADD.FTZ R8, R8, R5 ;  /* 0x0000000508087221 */ /* 0x002fc80000010000 */
[----:B------:R-:W1:Y:S01]  /*6170*/  SHFL.BFLY PT, R0, R7, 0x1, 0x1f ;  /* 0x0c201f0007007f89 */ /* 0x000e6200000e0000 */
[----:B------:R-:W-:Y:S01]  /*6180*/  MOV R5, UR39 ;  /* 0x0000002700057c02 */ /* 0x000fe20008000f00 */
[----:B------:R-:W-:Y:S02]  /*6190*/  UIADD3 UR39, UR39, 0x1, URZ ;  /* 0x0000000127277890 */ /* 0x000fe4000fffe03f */
[----:B------:R-:W2:Y:S01]  /*61a0*/  SHFL.BFLY PT, R9, R8, 0x1, 0x1f ;  /* 0x0c201f0008097f89 */ /* 0x000ea200000e0000 */
[----:B------:R-:W-:Y:S01]  /*61b0*/  @!P2 LEA R6, R5, R2, 0x6 ;  /* 0x000000020506a211 */ /* 0x000fe200078e30ff */
[----:B------:R-:W-:Y:S01]  /*61c0*/  UISETP.NE.AND UP0, UPT, UR39, 0x2, UPT ;  /* 0x000000022700788c */ /* 0x000fe2000bf05270 */
[----:B------:R-:W-:-:S03]  /*61d0*/  MOV R5, RZ ;  /* 0x000000ff00057202 */ /* 0x000fc60000000f00 */
[----:B------:R-:W-:Y:S02]  /*61e0*/  USEL UR4, URZ, 0x1, UP0 ;  /* 0x000000013f047887 */ /* 0x000fe40008000000 */
[----:B------:R-:W-:Y:S02]  /*61f0*/  USEL UR39, UR39, URZ, UP0 ;  /* 0x0000003f27277287 */ /* 0x000fe40008000000 */
[----:B------:R-:W-:Y:S01]  /*6200*/  ULOP3.LUT UR40, UR40, UR4, URZ, 0x3c, !UPT ;  /* 0x0000000428287292 */ /* 0x000fe2000f8e3c3f */
[----:B-1----:R-:W-:Y:S01]  /*6210*/  FADD.FTZ R10, R7, R0 ;  /* 0x00000000070a7221 */ /* 0x002fe20000010000 */
[----:B------:R-:W-:Y:S02]  /*6220*/  IMAD.MOV.U32 R0, RZ, RZ, RZ ;  /* 0x000000ffff007224 */ /* 0x000fe400078e00ff */
[----:B--2---:R-:W-:Y:S02]  /*6230*/  FADD.FTZ R9, R8, R9 ;  /* 0x0000000908097221 */ /* 0x004fe40000010000 */
[----:B------:R-:W-:-:S02]  /*6240*/  FSETP.NE.FTZ.AND P0, PT, R10, RZ, PT ;  /* 0x000000ff0a00720b */ /* 0x000fc40003f15000 */
[----:B------:R-:W-:Y:S02]  /*6250*/  @!P2 LEA R8, R6, UR46, 0x2 ;  /* 0x0000002e0608ac11 */ /* 0x000fe4000f8e10ff */
[----:B------:R-:W-:Y:S02]  /*6260*/  FSETP.NE.FTZ.AND P1, PT, R9, RZ, PT ;  /* 0x000000ff0900720b */ /* 0x000fe40003f35000 */
[----:B------:R-:W-:-:S07]  /*6270*/  MOV R6, UR20 ;  /* 0x0000001400067c02 */ /* 0x000fce0008000f00 */
[----:B------:R-:W1:Y:S01]  /*6280*/  @P0 MUFU.RCP R0, R10 ;  /* 0x0000000a00000308 */ /* 0x000e620000001000 */
[----:B------:R-:W-:-:S03]  /*6290*/  @P0 FMUL.FTZ R6, R6, 0.69314718246459960938 ;  /* 0x3f31721806060820 */ /* 0x000fc60000410000 */
[----:B------:R-:W-:-:S04]  /*62a0*/  @P1 FMUL.FTZ R12, R12, 0.69314718246459960938 ;  /* 0x3f3172180c0c1820 */ /* 0x000fc80000410000 */
[----:B------:R-:W2:Y:S08]  /*62b0*/  @P1 MUFU.RCP R5, R9 ;  /* 0x0000000900051308 */ /* 0x000eb00000001000 */
[----:B------:R-:W4:Y:S01]  /*62c0*/  @P0 MUFU.LG2 R7, R10 ;  /* 0x0000000a00070308 */ /* 0x000f220000000c00 */
[----:B-1----:R-:W-:Y:S01]  /*62d0*/  @!P2 STS [R8+0x28800], R0 ;  /* 0x028800000800a388 */ /* 0x002fe20000000800 */
[-C--:B------:R-:W-:Y:S01]  /*62e0*/  FMUL.FTZ R24, R24, R0.reuse ;  /* 0x0000000018187220 */ /* 0x080fe20000410000 */
[-C--:B------:R-:W-:Y:S01]  /*62f0*/  FMUL.FTZ R25, R25, R0.reuse ;  /* 0x0000000019197220 */ /* 0x080fe20000410000 */
[-C--:B------:R-:W-:Y:S01]  /*6300*/  FMUL.FTZ R28, R28, R0.reuse ;  /* 0x000000001c1c7220 */ /* 0x080fe20000410000 */
[-C--:B------:R-:W-:Y:S01]  /*6310*/  FMUL.FTZ R29, R29, R0.reuse ;  /* 0x000000001d1d7220 */ /* 0x080fe20000410000 */
[-C--:B------:R-:W-:Y:S01]  /*6320*/  FMUL.FTZ R32, R32, R0.reuse ;  /* 0x0000000020207220 */ /* 0x080fe20000410000 */
[-C--:B------:R-:W-:Y:S01]  /*6330*/  FMUL.FTZ R33, R33, R0.reuse ;  /* 0x0000000021217220 */ /* 0x080fe20000410000 */
[-C--:B------:R-:W-:Y:S01]  /*6340*/  FMUL.FTZ R36, R36, R0.reuse ;  /* 0x0000000024247220 */ /* 0x080fe20000410000 */
[----:B--2---:R1:W-:Y:S01]  /*6350*/  @!P2 STS [R8+0x28820], R5 ;  /* 0x028820050800a388 */ /* 0x0043e20000000800 */
[-C--:B------:R-:W-:Y:S01]  /*6360*/  FMUL.FTZ R37, R37, R0.reuse ;  /* 0x0000000025257220 */ /* 0x080fe20000410000 */
[-C--:B------:R-:W-:Y:S01]  /*6370*/  FMUL.FTZ R40, R40, R0.reuse ;  /* 0x0000000028287220 */ /* 0x080fe20000410000 */
[-C--:B------:R-:W-:Y:S01]  /*6380*/  FMUL.FTZ R41, R41, R0.reuse ;  /* 0x0000000029297220 */ /* 0x080fe20000410000 */
[-C--:B------:R-:W-:Y:S01]  /*6390*/  FMUL.FTZ R44, R44, R0.reuse ;  /* 0x000000002c2c7220 */ /* 0x080fe20000410000 */
[-C--:B------:R-:W-:Y:S01]  /*63a0*/  FMUL.FTZ R45, R45, R0.reuse ;  /* 0x000000002d2d7220 */ /* 0x080fe20000410000 */
[-C--:B------:R-:W-:Y:S01]  /*63b0*/  FMUL.FTZ R48, R48, R0.reuse ;  /* 0x0000000030307220 */ /* 0x080fe20000410000 */
[-C--:B------:R-:W-:Y:S01]  /*63c0*/  FMUL.FTZ R49, R49, R0.reuse ;  /* 0x0000000031317220 */ /* 0x080fe20000410000 */
[----:B----4-:R-:W-:Y:S01]  /*63d0*/  @P0 FMUL.FTZ R7, R7, 0.69314718246459960938 ;  /* 0x3f31721807070820 */ /* 0x010fe20000410000 */
[-C--:B------:R-:W-:Y:S01]  /*63e0*/  FMUL.FTZ R52, R52, R0.reuse ;  /* 0x0000000034347220 */ /* 0x080fe20000410000 */
[----:B-1----:R-:W1:Y:S01]  /*63f0*/  @P1 MUFU.LG2 R8, R9 ;  /* 0x0000000900081308 */ /* 0x002e620000000c00 */
        /* <DEDUP_REMOVED lines=16> */
[----:B-1----:R-:W-:Y:S01]  /*6500*/  @P1 FMUL.FTZ R9, R8, 0.69314718246459960938 ;  /* 0x3f31721808091820 */ /* 0x002fe20000410000 */
        /* <DEDUP_REMOVED lines=97> */
[----:B------:R-:W-:Y:S01]  /*6b20*/  @P0 FFMA.FTZ R156, R6, R3, R7 ;  /* 0x00000003069c0223 */ /* 0x000fe20000010007 */
[----:B------:R-:W-:Y:S01]  /*6b30*/  @P1 FFMA.FTZ R155, R12, R4, R9 ;  /* 0x000000040c9b1223 */ /* 0x000fe20000010009 */
[----:B------:R-:W-:Y:S06]  /*6b40*/  BAR.ARV 0xe, 0x100 ;  /* 0x0384000000007b1d */ /* 0x000fec0000002000 */
.L_x_2686:
[----:B------:R-:W1:Y:S01]  /*6b50*/  S2UR UR6, SR_SWINHI ;  /* 0x00000000000679c3 */ /* 0x000e620000002f00 */
[----:B------:R-:W2:Y:S01]  /*6b60*/  SHFL.IDX PT, R3, R184, RZ, 0x1f ;  /* 0x00001fffb8037589 */ /* 0x000ea200000e0000 */
[----:B------:R-:W-:Y:S02]  /*6b70*/  F2FP.F16.F32.PACK_AB R24, R25, R24 ;  /* 0x000000181918723e */ /* 0x000fe400000000ff */
[----:B------:R-:W-:-:S04]  /*6b80*/  F2FP.F16.F32.PACK_AB R25, R27, R26 ;  /* 0x0000001a1b19723e */ /* 0x000fc800000000ff */
[----:B------:R-:W-:Y:S01]  /*6b90*/  BAR.SYNC.DEFER_BLOCKING 0x1, 0x100 ;  /* 0x0044000000007b1d */ /* 0x000fe20000010000 */
        /* <DEDUP_REMOVED lines=8> */
[----:B------:R-:W-:Y:S01]  /*6c20*/  F2FP.F16.F32.PACK_AB R42, R45, R44 ;  /* 0x0000002c2d2a723e */ /* 0x000fe200000000ff */
[----:B------:R-:W-:Y:S01]  /*6c30*/  UMOV UR4, UR46 ;  /* 0x0000002e00047c82 */ /* 0x000fe20008000000 */
[----:B-1----:R-:W-:Y:S01]  /*6c40*/  UMOV UR5, UR6 ;  /* 0x0000000600057c82 */ /* 0x002fe20008000000 */
[----:B--2---:R-:W-:Y:S02]  /*6c50*/  ISETP.NE.AND P0, PT, R3, RZ, PT ;  /* 0x000000ff0300720c */ /* 0x004fe40003f05270 */
[----:B------:R-:W-:Y:S02]  /*6c60*/  MOV R114, UR4 ;  /* 0x0000000400727c02 */ /* 0x000fe40008000f00 */
[----:B------:R-:W-:-:S02]  /*6c70*/  MOV R115, UR5 ;  /* 0x0000000500737c02 */ /* 0x000fc40008000f00 */
[----:B------:R-:W-:Y:S02]  /*6c80*/  F2FP.F16.F32.PACK_AB R43, R47, R46 ;  /* 0x0000002e2f2b723e */ /* 0x000fe400000000ff */
[----:B------:R-:W-:Y:S01]  /*6c90*/  F2FP.F16.F32.PACK_AB R49, R51, R50 ;  /* 0x000000323331723e */ /* 0x000fe200000000ff */
[----:B------:R-:W-:Y:S01]  /*6ca0*/  IMAD.WIDE R114, R186, 0x2, R114 ;  /* 0x00000002ba727825 */ /* 0x000fe200078e0272 */
[----:B------:R-:W-:Y:S02]  /*6cb0*/  F2FP.F16.F32.PACK_AB R56, R57, R56 ;  /* 0x000000383938723e */ /* 0x000fe400000000ff */
[----:B------:R-:W-:Y:S02]  /*6cc0*/  F2FP.F16.F32.PACK_AB R50, R53, R52 ;  /* 0x000000343532723e */ /* 0x000fe400000000ff */
[C---:B------:R-:W-:Y:S02]  /*6cd0*/  IADD3 R4, P2, R114.reuse, 0x20, RZ ;  /* 0x0000002072047810 */ /* 0x040fe40007f5e0ff */
[----:B------:R-:W-:-:S02]  /*6ce0*/  IADD3 R171, P3, R114, 0x40, RZ ;  /* 0x0000004072ab7810 */ /* 0x000fc40007f7e0ff */
[C---:B------:R-:W-:Y:S01]  /*6cf0*/  IADD3 R173, P4, R114.reuse, 0x60, RZ ;  /* 0x0000006072ad7810 */ /* 0x040fe20007f9e0ff */
[--C-:B------:R-:W-:Y:S01]  /*6d00*/  IMAD.X R5, RZ, RZ, R115.reuse, P2 ;  /* 0x000000ffff057224 */ /* 0x100fe200010e0673 */
[C---:B------:R-:W-:Y:S02]  /*6d10*/  LOP3.LUT R3, R114.reuse, 0x380, RZ, 0xc0, !PT ;  /* 0x0000038072037812 */ /* 0x040fe400078ec0ff */
[C---:B------:R-:W-:Y:S02]  /*6d20*/  IADD3 R177, P1, R114.reuse, 0x2040, RZ ;  /* 0x0000204072b17810 */ /* 0x040fe40007f3e0ff */
[-C--:B------:R-:W-:Y:S02]  /*6d30*/  IADD3.X R7, RZ, R115.reuse, RZ, P3, !PT ;  /* 0x00000073ff077210 */ /* 0x080fe40001ffe4ff */
[----:B------:R-:W-:Y:S01]  /*6d40*/  IADD3.X R9, RZ, R115, RZ, P4, !PT ;  /* 0x00000073ff097210 */ /* 0x000fe200027fe4ff */
[----:B------:R-:W-:Y:S01]  /*6d50*/  IMAD.X R15, RZ, RZ, R115, P1 ;  /* 0x000000ffff0f7224 */ /* 0x000fe200008e0673 */
[----:B------:R-:W-:-:S02]  /*6d60*/  IADD3 R175, P5, R114, 0x2000, RZ ;  /* 0x0000200072af7810 */ /* 0x000fc40007fbe0ff */
[C---:B------:R-:W-:Y:S02]  /*6d70*/  IADD3 R12, P6, R114.reuse, 0x2020, RZ ;  /* 0x00002020720c7810 */ /* 0x040fe40007fde0ff */
[C---:B------:R-:W-:Y:S02]  /*6d80*/  IADD3 R179, P2, R114.reuse, 0x2060, RZ ;  /* 0x0000206072b37810 */ /* 0x040fe40007f5e0ff */
[C---:B------:R-:W-:Y:S02]  /*6d90*/  IADD3 R181, P3, R114.reuse, 0x4000, RZ ;  /* 0x0000400072b57810 */ /* 0x040fe40007f7e0ff */
[----:B------:R-:W-:Y:S02]  /*6da0*/  IADD3 R86, P4, R114, 0x4020, RZ ;  /* 0x0000402072567810 */ /* 0x000fe40007f9e0ff */
[----:B------:R-:W-:Y:S02]  /*6db0*/  SHF.R.U64 R3, R3, 0x3, RZ ;  /* 0x0000000303037819 */ /* 0x000fe400000012ff */
[----:B------:R-:W-:-:S02]  /*6dc0*/  IADD3.X R11, RZ, R115, RZ, P5, !PT ;  /* 0x00000073ff0b7210 */ /* 0x000fc40002ffe4ff */
[-C--:B------:R-:W-:Y:S02]  /*6dd0*/  IADD3.X R13, RZ, R115.reuse, RZ, P6, !PT ;  /* 0x00000073ff0d7210 */ /* 0x080fe400037fe4ff */
[-C--:B------:R-:W-:Y:S02]  /*6de0*/  IADD3.X R21, RZ, R115.reuse, RZ, P2, !PT ;  /* 0x00000073ff157210 */ /* 0x080fe400017fe4ff */
[-C--:B------:R-:W-:Y:S02]  /*6df0*/  IADD3.X R83, RZ, R115.reuse, RZ, P3, !PT ;  /* 0x00000073ff537210 */ /* 0x080fe40001ffe4ff */
[----:B------:R-:W-:Y:S02]  /*6e00*/  IADD3.X R87, RZ, R115, RZ, P4, !PT ;  /* 0x00000073ff577210 */ /* 0x000fe400027fe4ff */
[C---:B------:R-:W-:Y:S02]  /*6e10*/  IADD3 R183, P5, R114.reuse, 0x4040, RZ ;  /* 0x0000404072b77810 */ /* 0x040fe40007fbe0ff */
[----:B------:R-:W-:-:S02]  /*6e20*/  IADD3 R187, P6, R114, 0x4060, RZ ;  /* 0x0000406072bb7810 */ /* 0x000fc40007fde0ff */
[C---:B------:R-:W-:Y:S02]  /*6e30*/  IADD3 R189, P1, R114.reuse, 0x6000, RZ ;  /* 0x0000600072bd7810 */ /* 0x040fe40007f3e0ff */
[C---:B------:R-:W-:Y:S01]  /*6e40*/  IADD3 R102, P2, R114.reuse, 0x6020, RZ ;  /* 0x0000602072667810 */ /* 0x040fe20007f5e0ff */
[----:B------:R-:W-:Y:S01]  /*6e50*/  IMAD.X R95, RZ, RZ, R115, P6 ;  /* 0x000000ffff5f7224 */ /* 0x000fe200030e0673 */
[C---:B------:R-:W-:Y:S02]  /*6e60*/  IADD3 R191, P3, R114.reuse, 0x6040, RZ ;  /* 0x0000604072bf7810 */ /* 0x040fe40007f7e0ff */
[----:B------:R-:W-:Y:S02]  /*6e70*/  IADD3 R110, P4, R114, 0x6060, RZ ;  /* 0x00006060726e7810 */ /* 0x000fe40007f9e0ff */
[----:B------:R-:W-:Y:S02]  /*6e80*/  LOP3.LUT R114, R3, R114, RZ, 0x3c, !PT ;  /* 0x0000007203727212 */ /* 0x000fe400078e3cff */
[----:B------:R-:W-:-:S02]  /*6e90*/  LOP3.LUT R3, R4, 0x380, RZ, 0xc0, !PT ;  /* 0x0000038004037812 */ /* 0x000fc400078ec0ff */
[----:B------:R-:W-:Y:S02]  /*6ea0*/  LOP3.LUT R6, R171, 0x380, RZ, 0xc0, !PT ;  /* 0x00000380ab067812 */ /* 0x000fe400078ec0ff */
[----:B------:R-:W-:Y:S02]  /*6eb0*/  SHF.R.U64 R3, R3, 0x3, RZ ;  /* 0x0000000303037819 */ /* 0x000fe400000012ff */
[----:B------:R-:W-:Y:S02]  /*6ec0*/  LOP3.LUT R8, R173, 0x380, RZ, 0xc0, !PT ;  /* 0x00000380ad087812 */ /* 0x000fe400078ec0ff */
[----:B------:R-:W-:Y:S02]  /*6ed0*/  LOP3.LUT R4, R3, R4, RZ, 0x3c, !PT ;  /* 0x0000000403047212 */ /* 0x000fe400078e3cff */
[----:B------:R-:W-:Y:S02]  /*6ee0*/  LOP3.LUT R3, R12, 0x380, RZ, 0xc0, !PT ;  /* 0x000003800c037812 */ /* 0x000fe400078ec0ff */
[----:B------:R-:W-:-:S02]  /*6ef0*/  LOP3.LUT R10, R175, 0x380, RZ, 0xc0, !PT ;  /* 0x00000380af0a7812 */ /* 0x000fc400078ec0ff */
[----:B------:R-:W-:Y:S02]  /*6f00*/  SHF.R.U64 R3, R3, 0x3, RZ ;  /* 0x0000000303037819 */ /* 0x000fe400000012ff */
[----:B------:R-:W-:Y:S02]  /*6f10*/  SHF.R.U64 R6, R6, 0x3, RZ ;  /* 0x0000000306067819 */ /* 0x000fe400000012ff */
[----:B------:R-:W-:Y:S02]  /*6f20*/  LOP3.LUT R12, R3, R12, RZ, 0x3c, !PT ;  /* 0x0000000c030c7212 */ /* 0x000fe400078e3cff */
[----:B------:R-:W-:Y:S02]  /*6f30*/  LOP3.LUT R3, R86, 0x380, RZ, 0xc0, !PT ;  /* 0x0000038056037812 */ /* 0x000fe400078ec0ff */
[----:B------:R-:W-:Y:S02]  /*6f40*/  LOP3.LUT R14, R177, 0x380, RZ, 0xc0, !PT ;  /* 0x00000380b10e7812 */ /* 0x000fe400078ec0ff */
[----:B------:R-:W-:-:S02]  /*6f50*/  SHF.R.U64 R3, R3, 0x3, RZ ;  /* 0x0000000303037819 */ /* 0x000fc400000012ff */
[----:B------:R-:W-:Y:S02]  /*6f60*/  LOP3.LUT R82, R181, 0x380, RZ, 0xc0, !PT ;  /* 0x00000380b5527812 */ /* 0x000fe400078ec0ff */
[----:B------:R-:W-:Y:S02]  /*6f70*/  SHF.R.U64 R8, R8, 0x3, RZ ;  /* 0x0000000308087819 */ /* 0x000fe400000012ff */
[----:B------:R-:W-:Y:S02]  /*6f80*/  LOP3.LUT R20, R179, 0x380, RZ, 0xc0, !PT ;  /* 0x00000380b3147812 */ /* 0x000fe400078ec0ff */
[----:B------:R-:W-:Y:S02]  /*6f90*/  LOP3.LUT R90, R183, 0x380, RZ, 0xc0, !PT ;  /* 0x00000380b75a7812 */ /* 0x000fe400078ec0ff */
[----:B------:R-:W-:Y:S02]  /*6fa0*/  LOP3.LUT R27, R191, 0x380, RZ, 0xc0, !PT ;  /* 0x00000380bf1b7812 */ /* 0x000fe400078ec0ff */
[----:B------:R-:W-:-:S02]  /*6fb0*/  SHF.R.U64 R10, R10, 0x3, RZ ;  /* 0x000000030a0a7819 */ /* 0x000fc400000012ff */
[----:B------:R-:W-:Y:S02]  /*6fc0*/  LOP3.LUT R86, R3, R86, RZ, 0x3c, !PT ;  /* 0x0000005603567212 */ /* 0x000fe400078e3cff */
[----:B------:R-:W-:Y:S02]  /*6fd0*/  LOP3.LUT R6, R6, R171, RZ, 0x3c, !PT ;  /* 0x000000ab06067212 */ /* 0x000fe400078e3cff */
[----:B------:R-:W-:Y:S02]  /*6fe0*/  SHF.R.U64 R14, R14, 0x3, RZ ;  /* 0x000000030e0e7819 */ /* 0x000fe400000012ff */
[----:B------:R-:W-:Y:S02]  /*6ff0*/  SHF.R.U64 R82, R82, 0x3, RZ ;  /* 0x0000000352527819 */ /* 0x000fe400000012ff */
[----:B------:R-:W-:Y:S02]  /*7000*/  LOP3.LUT R3, R102, 0x380, RZ, 0xc0, !PT ;  /* 0x0000038066037812 */ /* 0x000fe400078ec0ff */
[----:B------:R-:W-:-:S02]  /*7010*/  LOP3.LUT R8, R8, R173, RZ, 0x3c, !PT ;  /* 0x000000ad08087212 */ /* 0x000fc400078e3cff */
[----:B------:R-:W-:Y:S02]  /*7020*/  SHF.R.U64 R20, R20, 0x3, RZ ;  /* 0x0000000314147819 */ /* 0x000fe400000012ff */
[----:B------:R-:W-:Y:S02]  /*7030*/  LOP3.LUT R94, R187, 0x380, RZ, 0xc0, !PT ;  /* 0x00000380bb5e7812 */ /* 0x000fe400078ec0ff */
[----:B------:R-:W-:Y:S02]  /*7040*/  SHF.R.U64 R90, R90, 0x3, RZ ;  /* 0x000000035a5a7819 */ /* 0x000fe400000012ff */
[----:B------:R-:W-:Y:S02]  /*7050*/  SHF.R.U64 R28, R27, 0x3, RZ ;  /* 0x000000031b1c7819 */ /* 0x000fe400000012ff */
[----:B------:R-:W-:Y:S02]  /*7060*/  LOP3.LUT R10, R10, R175, RZ, 0x3c, !PT ;  /* 0x000000af0a0a7212 */ /* 0x000fe400078e3cff */
[----:B------:R-:W-:-:S02]  /*7070*/  LOP3.LUT R98, R189, 0x380, RZ, 0xc0, !PT ;  /* 0x00000380bd627812 */ /* 0x000fc400078ec0ff */
[----:B------:R-:W-:Y:S02]  /*7080*/  MOV R114, R114 ;  /* 0x0000007200727202 */ /* 0x000fe40000000f00 */
[----:B------:R-:W-:Y:S02]  /*7090*/  F2FP.F16.F32.PACK_AB R27, R31, R30 ;  /* 0x0000001e1f1b723e */ /* 0x000fe400000000ff */
[----:B------:R-:W-:Y:S02]  /*70a0*/  MOV R5, R4 ;  /* 0x0000000400057202 */ /* 0x000fe40000000f00 */
[----:B------:R-:W-:Y:S01]  /*70b0*/  LOP3.LUT R14, R14, R177, RZ, 0x3c, !PT ;  /* 0x000000b10e0e7212 */ /* 0x000fe200078e3cff */
[----:B------:R1:W-:Y:S01]  /*70c0*/  STSM.16.M88.4 [R114], R24 ;  /* 0x0000001872007844 */ /* 0x0003e20000000200 */
[----:B------:R-:W-:Y:S02]  /*70d0*/  LOP3.LUT R82, R82, R181, RZ, 0x3c, !PT ;  /* 0x000000b552527212 */ /* 0x000fe400078e3cff */
[----:B------:R-:W-:Y:S01]  /*70e0*/  SHF.R.U64 R3, R3, 0x3, RZ ;  /* 0x0000000303037819 */ /* 0x000fe200000012ff */
[----:B------:R2:W-:Y:S01]  /*70f0*/  STSM.16.M88.4 [R5], R32 ;  /* 0x0000002005007844 */ /* 0x0005e20000000200 */
[----:B------:R-:W-:-:S02]  /*7100*/  MOV R6, R6 ;  /* 0x0000000600067202 */ /* 0x000fc40000000f00 */
[----:B------:R-:W-:Y:S02]  /*7110*/  IADD3.X R91, RZ, R115, RZ, P5, !PT ;  /* 0x00000073ff5b7210 */ /* 0x000fe40002ffe4ff */
[----:B------:R-:W-:Y:S01]  /*7120*/  LOP3.LUT R20, R20, R179, RZ, 0x3c, !PT ;  /* 0x000000b314147212 */ /* 0x000fe200078e3cff */
[----:B------:R2:W-:Y:S01]  /*7130*/  STSM.16.M88.4 [R6], R40 ;  /* 0x0000002806007844 */ /* 0x0005e20000000200 */
[----:B------:R-:W-:Y:S02]  /*7140*/  SHF.R.U64 R94, R94, 0x3, RZ ;  /* 0x000000035e5e7819 */ /* 0x000fe400000012ff */
[----:B------:R-:W-:Y:S02]  /*7150*/  LOP3.LUT R90, R90, R183, RZ, 0x3c, !PT ;  /* 0x000000b75a5a7212 */ /* 0x000fe400078e3cff */
[----:B------:R-:W-:Y:S02]  /*7160*/  LOP3.LUT R106, R110, 0x380, RZ, 0xc0, !PT ;  /* 0x000003806e6a7812 */ /* 0x000fe400078ec0ff */
[----:B------:R-:W-:-:S02]  /*7170*/  MOV R8, R8 ;  /* 0x0000000800087202 */ /* 0x000fc40000000f00 */
[----:B------:R-:W-:Y:S02]  /*7180*/  F2FP.F16.F32.PACK_AB R51, R55, R54 ;  /* 0x000000363733723e */ /* 0x000fe400000000ff */
[----:B------:R-:W-:Y:S02]  /*7190*/  F2FP.F16.F32.PACK_AB R57, R59, R58 ;  /* 0x0000003a3b39723e */ /* 0x000fe400000000ff */
[----:B------:R-:W-:Y:S01]  /*71a0*/  F2FP.F16.F32.PACK_AB R64, R65, R64 ;  /* 0x000000404140723e */ /* 0x000fe200000000ff */
[----:B------:R2:W-:Y:S01]  /*71b0*/  STSM.16.M88.4 [R8], R48 ;  /* 0x0000003008007844 */ /* 0x0005e20000000200 */
[----:B------:R-:W-:Y:S02]  /*71c0*/  SHF.R.U64 R98, R98, 0x3, RZ ;  /* 0x0000000362627819 */ /* 0x000fe400000012ff */
[----:B------:R-:W-:Y:S02]  /*71d0*/  MOV R10, R10 ;  /* 0x0000000a000a7202 */ /* 0x000fe40000000f00 */
[----:B------:R-:W-:-:S02]  /*71e0*/  F2FP.F16.F32.PACK_AB R58, R61, R60 ;  /* 0x0000003c3d3a723e */ /* 0x000fc400000000ff */
[----:B------:R-:W-:Y:S02]  /*71f0*/  F2FP.F16.F32.PACK_AB R59, R63, R62 ;  /* 0x0000003e3f3b723e */ /* 0x000fe400000000ff */
[----:B------:R-:W-:Y:S02]  /*7200*/  F2FP.F16.F32.PACK_AB R65, R67, R66 ;  /* 0x000000424341723e */ /* 0x000fe400000000ff */
[----:B------:R-:W-:Y:S01]  /*7210*/  F2FP.F16.F32.PACK_AB R72, R73, R72 ;  /* 0x000000484948723e */ /* 0x000fe200000000ff */
[----:B------:R2:W-:Y:S01]  /*7220*/  STSM.16.M88.4 [R10], R56 ;  /* 0x000000380a007844 */ /* 0x0005e20000000200 */
[----:B------:R-:W-:Y:S02]  /*7230*/  MOV R12, R12 ;  /* 0x0000000c000c7202 */ /* 0x000fe40000000f00 */
[----:B------:R-:W-:Y:S02]  /*7240*/  F2FP.F16.F32.PACK_AB R66, R69, R68 ;  /* 0x000000444542723e */ /* 0x000fe400000000ff */
[----:B------:R-:W-:-:S02]  /*7250*/  F2FP.F16.F32.PACK_AB R67, R71, R70 ;  /* 0x000000464743723e */ /* 0x000fc400000000ff */
[----:B------:R-:W-:Y:S02]  /*7260*/  F2FP.F16.F32.PACK_AB R73, R75, R74 ;  /* 0x0000004a4b49723e */ /* 0x000fe400000000ff */
[----:B------:R-:W-:Y:S01]  /*7270*/  LOP3.LUT R102, R3, R102, RZ, 0x3c, !PT ;  /* 0x0000006603667212 */ /* 0x000fe200078e3cff */
[----:B------:R2:W-:Y:S01]  /*7280*/  STSM.16.M88.4 [R12], R64 ;  /* 0x000000400c007844 */ /* 0x0005e20000000200 */
[----:B------:R-:W-:Y:S02]  /*7290*/  MOV R14, R14 ;  /* 0x0000000e000e7202 */ /* 0x000fe40000000f00 */
[----:B------:R-:W-:Y:S02]  /*72a0*/  MOV R4, R82 ;  /* 0x0000005200047202 */ /* 0x000fe40000000f00 */
[----:B------:R-:W-:Y:S02]  /*72b0*/  F2FP.F16.F32.PACK_AB R74, R77, R76 ;  /* 0x0000004c4d4a723e */ /* 0x000fe400000000ff */
[----:B------:R-:W-:-:S02]  /*72c0*/  F2FP.F16.F32.PACK_AB R75, R79, R78 ;  /* 0x0000004e4f4b723e */ /* 0x000fc400000000ff */
[----:B------:R-:W-:Y:S02]  /*72d0*/  F2FP.F16.F32.PACK_AB R80, R81, R80 ;  /* 0x000000505150723e */ /* 0x000fe400000000ff */
[----:B------:R-:W-:Y:S01]  /*72e0*/  LOP3.LUT R94, R94, R187, RZ, 0x3c, !PT ;  /* 0x000000bb5e5e7212 */ /* 0x000fe200078e3cff */
[----:B------:R2:W-:Y:S01]  /*72f0*/  STSM.16.M88.4 [R14], R72 ;  /* 0x000000480e007844 */ /* 0x0005e20000000200 */
[----:B------:R-:W-:Y:S02]  /*7300*/  SHF.R.U64 R29, R106, 0x3, RZ ;  /* 0x000000036a1d7819 */ /* 0x000fe400000012ff */
[----:B------:R-:W-:Y:S02]  /*7310*/  MOV R20, R20 ;  /* 0x0000001400147202 */ /* 0x000fe40000000f00 */
[----:B------:R-:W-:Y:S02]  /*7320*/  MOV R3, R90 ;  /* 0x0000005a00037202 */ /* 0x000fe40000000f00 */
[----:B------:R-:W-:-:S02]  /*7330*/  F2FP.F16.F32.PACK_AB R81, R152, R0 ;  /* 0x000000009851723e */ /* 0x000fc400000000ff */
[----:B------:R-:W-:Y:S02]  /*7340*/  F2FP.F16.F32.PACK_AB R82, R85, R84 ;  /* 0x000000545552723e */ /* 0x000fe400000000ff */
[----:B------:R-:W-:Y:S02]  /*7350*/  F2FP.F16.F32.PACK_AB R83, R154, R153 ;  /* 0x000000999a53723e */ /* 0x000fe400000000ff */
[----:B------:R-:W-:Y:S02]  /*7360*/  F2FP.F16.F32.PACK_AB R88, R89, R88 ;  /* 0x000000585958723e */ /* 0x000fe400000000ff */
[----:B------:R-:W-:Y:S01]  /*7370*/  IADD3.X R99, RZ, R115, RZ, P1, !PT ;  /* 0x00000073ff637210 */ /* 0x000fe20000ffe4ff */
[----:B------:R2:W-:Y:S01]  /*7380*/  STSM.16.M88.4 [R20], R80 ;  /* 0x0000005014007844 */ /* 0x0005e20000000200 */
[----:B------:R-:W-:Y:S02]  /*7390*/  LOP3.LUT R98, R98, R189, RZ, 0x3c, !PT ;  /* 0x000000bd62627212 */ /* 0x000fe400078e3cff */
[----:B------:R-:W-:-:S02]  /*73a0*/  F2FP.F16.F32.PACK_AB R89, R158, R157 ;  /* 0x0000009d9e59723e */ /* 0x000fc400000000ff */
[----:B------:R-:W-:Y:S02]  /*73b0*/  F2FP.F16.F32.PACK_AB R90, R93, R92 ;  /* 0x0000005c5d5a723e */ /* 0x000fe400000000ff */
[----:B------:R-:W-:Y:S02]  /*73c0*/  F2FP.F16.F32.PACK_AB R91, R160, R159 ;  /* 0x0000009fa05b723e */ /* 0x000fe400000000ff */
[----:B------:R-:W-:Y:S02]  /*73d0*/  F2FP.F16.F32.PACK_AB R161, R162, R161 ;  /* 0x000000a1a2a1723e */ /* 0x000fe400000000ff */
[----:B------:R-:W-:Y:S01]  /*73e0*/  IADD3.X R103, RZ, R115, RZ, P2, !PT ;  /* 0x00000073ff677210 */ /* 0x000fe200017fe4ff */
[----:B------:R2:W-:Y:S01]  /*73f0*/  STSM.16.M88.4 [R4], R88 ;  /* 0x0000005804007844 */ /* 0x0005e20000000200 */
[----:B------:R-:W-:Y:S02]  /*7400*/  MOV R86, R86 ;  /* 0x0000005600567202 */ /* 0x000fe40000000f00 */
[----:B------:R-:W-:-:S02]  /*7410*/  F2FP.F16.F32.PACK_AB R160, R97, R96 ;  /* 0x0000006061a0723e */ /* 0x000fc400000000ff */
[----:B------:R-:W-:Y:S02]  /*7420*/  F2FP.F16.F32.PACK_AB R162, R101, R100 ;  /* 0x0000006465a2723e */ /* 0x000fe400000000ff */
[----:B------:R-:W-:Y:S02]  /*7430*/  F2FP.F16.F32.PACK_AB R163, R164, R163 ;  /* 0x000000a3a4a3723e */ /* 0x000fe400000000ff */
[----:B------:R-:W-:Y:S02]  /*7440*/  F2FP.F16.F32.PACK_AB R165, R166, R165 ;  /* 0x000000a5a6a5723e */ /* 0x000fe400000000ff */
[-C--:B------:R-:W-:Y:S01]  /*7450*/  IADD3.X R107, RZ, R115.reuse, RZ, P3, !PT ;  /* 0x00000073ff6b7210 */ /* 0x080fe20001ffe4ff */
[----:B------:R2:W-:Y:S01]  /*7460*/  STSM.16.M88.4 [R86], R160 ;  /* 0x000000a056007844 */ /* 0x0005e20000000200 */
[----:B------:R-:W-:Y:S02]  /*7470*/  IADD3.X R111, RZ, R115, RZ, P4, !PT ;  /* 0x00000073ff6f7210 */ /* 0x000fe400027fe4ff */
[----:B------:R-:W-:-:S02]  /*7480*/  LOP3.LUT R106, R28, R191, RZ, 0x3c, !PT ;  /* 0x000000bf1c6a7212 */ /* 0x000fc400078e3cff */
[----:B------:R-:W-:Y:S02]  /*7490*/  F2FP.F16.F32.PACK_AB R164, R105, R104 ;  /* 0x0000006869a4723e */ /* 0x000fe400000000ff */
[----:B------:R-:W-:Y:S02]  /*74a0*/  F2FP.F16.F32.PACK_AB R166, R109, R108 ;  /* 0x0000006c6da6723e */ /* 0x000fe400000000ff */
[----:B------:R-:W-:Y:S02]  /*74b0*/  F2FP.F16.F32.PACK_AB R167, R168, R167 ;  /* 0x000000a7a8a7723e */ /* 0x000fe400000000ff */
[----:B------:R-:W-:Y:S02]  /*74c0*/  F2FP.F16.F32.PACK_AB R112, R113, R112 ;  /* 0x000000707170723e */ /* 0x000fe400000000ff */
[----:B------:R-:W-:Y:S01]  /*74d0*/  F2FP.F16.F32.PACK_AB R120, R121, R120 ;  /* 0x000000787978723e */ /* 0x000fe200000000ff */
[----:B------:R2:W-:Y:S01]  /*74e0*/  STSM.16.M88.4 [R3], R164 ;  /* 0x000000a403007844 */ /* 0x0005e20000000200 */
[----:B------:R-:W-:-:S02]  /*74f0*/  LOP3.LUT R110, R29, R110, RZ, 0x3c, !PT ;  /* 0x0000006e1d6e7212 */ /* 0x000fc400078e3cff */
[----:B------:R-:W-:Y:S02]  /*7500*/  MOV R94, R94 ;  /* 0x0000005e005e7202 */ /* 0x000fe40000000f00 */
[----:B------:R-:W-:Y:S02]  /*7510*/  F2FP.F16.F32.PACK_AB R113, R170, R169 ;  /* 0x000000a9aa71723e */ /* 0x000fe400000000ff */
[----:B-1----:R-:W-:Y:S02]  /*7520*/  F2FP.F16.F32.PACK_AB R114, R117, R116 ;  /* 0x000000747572723e */ /* 0x002fe400000000ff */
[----:B------:R-:W-:Y:S02]  /*7530*/  F2FP.F16.F32.PACK_AB R115, R119, R118 ;  /* 0x000000767773723e */ /* 0x000fe400000000ff */
[----:B------:R-:W-:Y:S02]  /*7540*/  F2FP.F16.F32.PACK_AB R121, R123, R122 ;  /* 0x0000007a7b79723e */ /* 0x000fe400000000ff */
[----:B------:R-:W-:Y:S01]  /*7550*/  F2FP.F16.F32.PACK_AB R128, R129, R128 ;  /* 0x000000808180723e */ /* 0x000fe200000000ff */
[----:B------:R2:W-:Y:S01]  /*7560*/  STSM.16.M88.4 [R94], R112 ;  /* 0x000000705e007844 */ /* 0x0005e20000000200 */
[----:B------:R-:W-:-:S02]  /*7570*/  MOV R98, R98 ;  /* 0x0000006200627202 */ /* 0x000fc40000000f00 */
[----:B------:R-:W-:Y:S02]  /*7580*/  F2FP.F16.F32.PACK_AB R122, R125, R124 ;  /* 0x0000007c7d7a723e */ /* 0x000fe400000000ff */
[----:B------:R-:W-:Y:S02]  /*7590*/  F2FP.F16.F32.PACK_AB R123, R127, R126 ;  /* 0x0000007e7f7b723e */ /* 0x000fe400000000ff */
[----:B------:R-:W-:Y:S02]  /*75a0*/  F2FP.F16.F32.PACK_AB R129, R131, R130 ;  /* 0x000000828381723e */ /* 0x000fe400000000ff */
[----:B------:R-:W-:Y:S01]  /*75b0*/  F2FP.F16.F32.PACK_AB R136, R137, R136 ;  /* 0x000000888988723e */ /* 0x000fe200000000ff */
[----:B------:R2:W-:Y:S01]  /*75c0*/  STSM.16.M88.4 [R98], R120 ;  /* 0x0000007862007844 */ /* 0x0005e20000000200 */
        /* <DEDUP_REMOVED lines=10> */
[----:B------:R-:W-:Y:S01]  /*7670*/  MOV R110, R110 ;  /* 0x0000006e006e7202 */ /* 0x000fe20000000f00 */
[----:B------:R2:W-:Y:S01]  /*7680*/  STSM.16.M88.4 [R106], R136 ;  /* 0x000000886a007844 */ /* 0x0005e20000000200 */
[----:B------:R-:W-:Y:S02]  /*7690*/  F2FP.F16.F32.PACK_AB R146, R149, R148 ;  /* 0x000000949592723e */ /* 0x000fe400000000ff */
[----:B------:R-:W-:-:S05]  /*76a0*/  F2FP.F16.F32.PACK_AB R147, R151, R150 ;  /* 0x000000969793723e */ /* 0x000fca00000000ff */
[----:B------:R2:W-:Y:S01]  /*76b0*/  STSM.16.M88.4 [R110], R144 ;  /* 0x000000906e007844 */ /* 0x0005e20000000200 */
[----:B------:R-:W-:Y:S01]  /*76c0*/  @!PT LDS RZ, [RZ] ;  /* 0x00000000fffff984 */ /* 0x000fe20000000800 */
[----:B------:R-:W-:Y:S01]  /*76d0*/  @!PT LDS RZ, [RZ] ;  /* 0x00000000fffff984 */ /* 0x000fe20000000800 */
[----:B------:R-:W-:Y:S01]  /*76e0*/  @!PT LDS RZ, [RZ] ;  /* 0x00000000fffff984 */ /* 0x000fe20000000800 */
[----:B------:R-:W-:Y:S01]  /*76f0*/  @!PT LDS RZ, [RZ] ;  /* 0x00000000fffff984 */ /* 0x000fe20000000800 */
[----:B------:R1:W-:Y:S06]  /*7700*/  MEMBAR.ALL.CTA ;  /* 0x0000000000007992 */ /* 0x0003ec0000008000 */
[----:B-1----:R-:W1:Y:S02]  /*7710*/  FENCE.VIEW.ASYNC.S ;  /* 0x00000000000073c6 */ /* 0x002e640000000000 */
[----:B-1----:R-:W-:Y:S06]  /*7720*/  BAR.ARV 0x1, 0x120 ;  /* 0x0044800000007b1d */ /* 0x002fec0000002000 */
[----:B------:R-:W-:Y:S05]  /*7730*/  @P0 BRA `(.L_x_2707) ;  /* 0x00000000008c0947 */ /* 0x000fea0003800000 */
[----:B------:R-:W-:Y:S01]  /*7740*/  UIADD3 UR6, -UR36, URZ, URZ ;  /* 0x0000003f24067290 */ /* 0x000fe2000fffe13f */
[----:B------:R-:W1:Y:S01]  /*7750*/  LDC R0, c[0x0][0xda8] ;  /* 0x00036a00ff007b82 */ /* 0x000e620000000800 */
[----:B------:R-:W-:Y:S01]  /*7760*/  ULDC UR4, c[0x0][0xdb4] ;  /* 0x00036d0000047ab9 */ /* 0x000fe20000000800 */
[----:B------:R-:W-:Y:S01]  /*7770*/  ULDC.64 UR8, c[0x0][0xb70] ;  /* 0x0002dc0000087ab9 */ /* 0x000fe20000000a00 */
[----:B------:R-:W-:Y:S02]  /*7780*/  UIMAD UR6, UR4, UR6, UR43 ;  /* 0x00000006040672a4 */ /* 0x000fe4000f8e022b */
[----:B--2---:R-:W-:Y:S01]  /*7790*/  IMAD R3, RZ, RZ, -UR43 ;  /* 0x8000002bff037e24 */ /* 0x004fe2000f8e02ff */
[----:B------:R-:W-:Y:S01]  /*77a0*/  IADD3 R9, -R17, RZ, RZ ;  /* 0x000000ff11097210 */ /* 0x000fe20007ffe1ff */
[----:B------:R-:W-:Y:S01]  /*77b0*/  USHF.R.S32.HI UR4, URZ, 0x1f, UR6 ;  /* 0x0000001f3f047899 */ /* 0x000fe20008011406 */
[----:B------:R-:W2:Y:S02]  /*77c0*/  LDC.64 R6, c[0x0][0xb78] ;  /* 0x0002de00ff067b82 */ /* 0x000ea40000000a00 */
[----:B------:R-:W-:Y:S01]  /*77d0*/  ISETP.NE.AND P0, PT, R16, R9, PT ;  /* 0x000000091000720c */ /* 0x000fe20003f05270 */
[----:B------:R-:W-:-:S02]  /*77e0*/  UIMAD UR7, UR4, UR8, URZ ;  /* 0x00000008040772a4 */ /* 0x000fc4000f8e023f */
[----:B------:R-:W-:Y:S02]  /*77f0*/  UIMAD.WIDE.U32 UR4, UR6, UR8, URZ ;  /* 0x00000008060472a5 */ /* 0x000fe4000f8e003f */
[----:B------:R-:W-:Y:S02]  /*7800*/  UIMAD UR6, UR6, UR9, UR7 ;  /* 0x00000009060672a4 */ /* 0x000fe4000f8e0207 */
[----:B------:R-:W-:Y:S02]  /*7810*/  USHF.R.S32.HI UR7, URZ, 0x1f, UR36 ;  /* 0x0000001f3f077899 */ /* 0x000fe40008011424 */
[----:B------:R-:W-:Y:S02]  /*7820*/  UIADD3 UR6, UR5, UR6, URZ ;  /* 0x0000000605067290 */ /* 0x000fe4000fffe03f */
[----:B------:R-:W-:Y:S02]  /*7830*/  MOV R5, UR5 ;  /* 0x0000000500057c02 */ /* 0x000fe40008000f00 */
[----:B------:R-:W-:Y:S01]  /*7840*/  MOV R4, UR4 ;  /* 0x0000000400047c02 */ /* 0x000fe20008000f00 */
[----:B------:R-:W-:Y:S01]  /*7850*/  ULDC UR4, c[0x0][0xa88] ;  /* 0x0002a20000047ab9 */ /* 0x000fe20000000800 */
[----:B-1----:R-:W-:Y:S01]  /*7860*/  IMAD R3, R0, R3, UR42 ;  /* 0x0000002a00037e24 */ /* 0x002fe2000f8e0203 */
[----:B------:R-:W-:-:S03]  /*7870*/  MOV R5, UR6 ;  /* 0x0000000600057c02 */ /* 0x000fc60008000f00 */
[----:B------:R-:W-:Y:S02]  /*7880*/  IMAD R9, R3, 0x40, R2 ;  /* 0x0000004003097824 */ /* 0x000fe400078e0202 */
[----:B--2---:R-:W-:-:S03]  /*7890*/  IMAD R0, R6, UR7, RZ ;  /* 0x0000000706007c24 */ /* 0x004fc6000f8e02ff */
[----:B------:R-:W-:Y:S01]  /*78a0*/  SHF.R.S32.HI R3, RZ, 0x1f, R9 ;  /* 0x0000001fff037819 */ /* 0x000fe20000011409 */
[----:B------:R-:W-:Y:S01]  /*78b0*/  IMAD.WIDE.U32 R4, R6, UR36, R4 ;  /* 0x0000002406047c25 */ /* 0x000fe2000f8e0004 */
[----:B------:R-:W-:-:S03]  /*78c0*/  ISETP.GE.OR P1, PT, R9, UR4, P0 ;  /* 0x0000000409007c0c */ /* 0x000fc60008726670 */
[----:B------:R-:W-:Y:S01]  /*78d0*/  IMAD R6, R7, UR36, R0 ;  /* 0x0000002407067c24 */ /* 0x000fe2000f8e0200 */
[C---:B------:R-:W-:Y:S02]  /*78e0*/  IADD3 R7, R9.reuse, 0x8, RZ ;  /* 0x0000000809077810 */ /* 0x040fe40007ffe0ff */
[----:B------:R-:W-:Y:S02]  /*78f0*/  IADD3 R0, P2, R9, R4, RZ ;  /* 0x0000000409007210 */ /* 0x000fe40007f5e0ff */
[----:B------:R-:W-:Y:S01]  /*7900*/  ISETP.GE.OR P0, PT, R7, UR4, P0 ;  /* 0x0000000407007c0c */ /* 0x000fe20008706670 */
[----:B------:R-:W-:Y:S01]  /*7910*/  ULDC.64 UR4, c[0x0][0xb40] ;  /* 0x0002d00000047ab9 */ /* 0x000fe20000000a00 */
[----:B------:R-:W-:Y:S02]  /*7920*/  IADD3.X R3, R3, R5, R6, P2, !PT ;  /* 0x0000000503037210 */ /* 0x000fe400017fe406 */
[----:B------:R-:W-:-:S04]  /*7930*/  LEA R4, P2, R0, UR4, 0x2 ;  /* 0x0000000400047c11 */ /* 0x000fc8000f8410ff */
[----:B------:R-:W-:-:S05]  /*7940*/  LEA.HI.X R5, R0, UR5, R3, 0x2, P2 ;  /* 0x0000000500057c11 */ /* 0x000fca00090f1403 */
[----:B------:R1:W-:Y:S04]  /*7950*/  @!P1 STG.E desc[UR48][R4.64], R156 ;  /* 0x0000009c04009986 */ /* 0x0003e8000c101930 */
[----:B------:R1:W-:Y:S02]  /*7960*/  @!P0 STG.E desc[UR48][R4.64+0x20], R155 ;  /* 0x0000209b04008986 */ /* 0x0003e4000c101930 */
.L_x_2707:
[----:B------:R-:W3:Y:S01]  /*7970*/  SHFL.IDX PT, R0, R185, RZ, 0x1f ;  /* 0x00001fffb9007589 */ /* 0x000ee200000e0000 */
[----:B------:R-:W-:Y:S02]  /*7980*/  ULDC UR4, c[0x0][0xc] ;  /* 0x0000030000047ab9 */ /* 0x000fe40000000800 */
[----:B------:R-:W-:Y:S01]  /*7990*/  UIADD3 UR45, UR4, UR45, URZ ;  /* 0x0000002d042d7290 */ /* 0x000fe2000fffe03f */
[----:B---3--:R-:W-:-:S13]  /*79a0*/  ISETP.NE.AND P0, PT, R0, 0x7, PT ;  /* 0x000000070000780c */ /* 0x008fda0003f05270 */
[----:B------:R-:W-:Y:S05]  /*79b0*/  @P0 BRA `(.L_x_2708) ;  /* 0x0000000000e80947 */ /* 0x000fea0003800000 */
[----:B------:R-:W-:Y:S01]  /*79c0*/  BAR.SYNC.DEFER_BLOCKING 0x1, 0x120 ;  /* 0x0044800000007b1d */ /* 0x000fe20000010000 */
[----:B------:R-:W-:-:S05]  /*79d0*/  ELECT P0, URZ, PT ;  /* 0x00000000003f782f */ /* 0x000fca0003800000 */
[----:B------:R-:W-:Y:S08]  /*79e0*/  BSSY B0, `(.L_x_2708) ;  /* 0x0000037000007945 */ /* 0x000ff00003800000 */
[----:B------:R-:W-:Y:S05]  /*79f0*/  @!P0 BRA `(.L_x_2709) ;  /* 0x0000000000d48947 */ /* 0x000fea0003800000 */
[----:B------:R-:W-:Y:S01]  /*7a00*/  UIADD3 UR5, -UR43, URZ, URZ ;  /* 0x0000003f2b057290 */ /* 0x000fe2000fffe13f */
[----:B------:R-:W-:Y:S01]  /*7a10*/  ULDC UR10, c[0x0][0xda8] ;  /* 0x00036a00000a7ab9 */ /* 0x000fe20000000800 */
[----:B------:R-:W-:Y:S02]  /*7a20*/  UIADD3 UR35, -UR36, URZ, URZ ;  /* 0x0000003f24237290 */ /* 0x000fe4000fffe13f */
[----:B------:R-:W-:Y:S02]  /*7a30*/  UIMAD UR5, UR10, UR5, UR42 ;  /* 0x000000050a0572a4 */ /* 0x000fe4000f8e022a */
[----:B------:R-:W-:Y:S01]  /*7a40*/  UIADD3 UR4, UP0, UR52, 0x9f0, URZ ;  /* 0x000009f034047890 */ /* 0x000fe2000ff1e03f */
[----:B------:R-:W-:Y:S01]  /*7a50*/  ULDC UR12, c[0x0][0xdb4] ;  /* 0x00036d00000c7ab9 */ /* 0x000fe20000000800 */
[----:B------:R-:W-:Y:S02]  /*7a60*/  USHF.L.U32 UR34, UR5, 0x6, URZ ;  /* 0x0000000605227899 */ /* 0x000fe4000800063f */
[----:B------:R-:W-:-:S02]  /*7a70*/  UIMAD UR35, UR12, UR35, UR43 ;  /* 0x000000230c2372a4 */ /* 0x000fc4000f8e022b */
[----:B------:R-:W-:Y:S02]  /*7a80*/  UIADD3.X UR5, URZ, UR53, URZ, UP0, !UPT ;  /* 0x000000353f057290 */ /* 0x000fe400087fe43f */
[----:B------:R-:W-:Y:S02]  /*7a90*/  UIADD3 UR6, UR46, 0x2000, URZ ;  /* 0x000020002e067890 */ /* 0x000fe4000fffe03f */
[----:B------:R-:W-:Y:S01]  /*7aa0*/  UIADD3 UR8, UR46, 0x4000, URZ ;  /* 0x000040002e087890 */ /* 0x000fe2000fffe03f */
[----:B------:R-:W-:Y:S01]  /*7ab0*/  UMOV UR33, URZ ;  /* 0x0000003f00217c82 */ /* 0x000fe20008000000 */
[----:B------:R-:W-:Y:S01]  /*7ac0*/  UMOV UR37, URZ ;  /* 0x0000003f00257c82 */ /* 0x000fe20008000000 */
[----:B------:R-:W-:Y:S01]  /*7ad0*/  UMOV UR32, UR46 ;  /* 0x0000002e00207c82 */ /* 0x000fe20008000000 */
[----:B------:R-:W-:Y:S01]  /*7ae0*/  UMOV UR7, 0x40 ;  /* 0x0000004000077882 */ /* 0x000fe20000000000 */
[----:B------:R-:W-:Y:S01]  /*7af0*/  UIADD3 UR10, UR46, 0x6000, URZ ;  /* 0x000060002e0a7890 */ /* 0x000fe2000fffe03f */
[----:B------:R3:W-:Y:S01]  /*7b00*/  UTMASTG.5D [UR32], [UR4] ;  /* 0x00000020040073b5 */ /* 0x0007e20008020000 */
[----:B------:R-:W-:Y:S01]  /*7b10*/  UMOV UR9, 0x80 ;  /* 0x0000008000097882 */ /* 0x000fe20000000000 */
[----:B------:R-:W-:Y:S01]  /*7b20*/  UIADD3 UR12, UR46, 0x8000, URZ ;  /* 0x000080002e0c7890 */ /* 0x000fe2000fffe03f */
[----:B------:R-:W-:Y:S01]  /*7b30*/  UMOV UR11, 0xc0 ;  /* 0x000000c0000b7882 */ /* 0x000fe20000000000 */
[----:B------:R-:W-:Y:S01]  /*7b40*/  UMOV UR13, 0x100 ;  /* 0x00000100000d7882 */ /* 0x000fe20000000000 */
[----:B---3--:R-:W-:Y:S01]  /*7b50*/  UMOV UR32, UR6 ;  /* 0x0000000600207c82 */ /* 0x008fe20008000000 */
[----:B------:R-:W-:Y:S01]  /*7b60*/  UMOV UR33, UR7 ;  /* 0x0000000700217c82 */ /* 0x000fe20008000000 */
[----:B------:R-:W-:Y:S01]  /*7b70*/  UIADD3 UR6, UR46, 0xa000, URZ ;  /* 0x0000a0002e067890 */ /* 0x000fe2000fffe03f */
[----:B------:R3:W-:Y:S01]  /*7b80*/  UTMASTG.5D [UR32], [UR4] ;  /* 0x00000020040073b5 */ /* 0x0007e20008020000 */
[----:B------:R-:W-:Y:S01]  /*7b90*/  UMOV UR7, 0x140 ;  /* 0x0000014000077882 */ /* 0x000fe20000000000 */
[----:B---3--:R-:W-:Y:S01]  /*7ba0*/  UMOV UR32, UR8 ;  /* 0x0000000800207c82 */ /* 0x008fe20008000000 */
[----:B------:R-:W-:Y:S01]  /*7bb0*/  UMOV UR33, UR9 ;  /* 0x0000000900217c82 */ /* 0x000fe20008000000 */
[----:B------:R-:W-:Y:S01]  /*7bc0*/  UIADD3 UR8, UR46, 0xc000, URZ ;  /* 0x0000c0002e087890 */ /* 0x000fe2000fffe03f */
[----:B------:R3:W-:Y:S01]  /*7bd0*/  UTMASTG.5D [UR32], [UR4] ;  /* 0x00000020040073b5 */ /* 0x0007e20008020000 */
[----:B------:R-:W-:Y:S01]  /*7be0*/  UIADD3 UR9, UR46, 0xe000, URZ ;  /* 0x0000e0002e097890 */ /* 0x000fe2000fffe03f */
[----:B---3--:R-:W-:Y:S01]  /*7bf0*/  UMOV UR32, UR10 ;  /* 0x0000000a00207c82 */ /* 0x008fe20008000000 */
[----:B------:R-:W-:-:S02]  /*7c00*/  UMOV UR33, UR11 ;  /* 0x0000000b00217c82 */ /* 0x000fc40008000000 */
[----:B------:R3:W-:Y:S02]  /*7c10*/  UTMASTG.5D [UR32], [UR4] ;  /* 0x00000020040073b5 */ /* 0x0007e40008020000 */
[----:B---3--:R-:W-:Y:S01]  /*7c20*/  UMOV UR32, UR12 ;  /* 0x0000000c00207c82 */ /* 0x008fe20008000000 */
[----:B------:R-:W-:Y:S02]  /*7c30*/  UMOV UR33, UR13 ;  /* 0x0000000d00217c82 */ /* 0x000fe40008000000 */
[----:B------:R3:W-:Y:S02]  /*7c40*/  UTMASTG.5D [UR32], [UR4] ;  /* 0x00000020040073b5 */ /* 0x0007e40008020000 */
[----:B---3--:R-:W-:Y:S01]  /*7c50*/  UMOV UR32, UR6 ;  /* 0x0000000600207c82 */ /* 0x008fe20008000000 */
[----:B------:R-:W-:Y:S01]  /*7c60*/  UMOV UR33, UR7 ;  /* 0x0000000700217c82 */ /* 0x000fe20008000000 */
[----:B------:R-:W-:Y:S01]  /*7c70*/  UMOV UR6, 0x180 ;  /* 0x0000018000067882 */ /* 0x000fe20000000000 */
[----:B------:R3:W-:Y:S02]  /*7c80*/  UTMASTG.5D [UR32], [UR4] ;  /* 0x00000020040073b5 */ /* 0x0007e40008020000 */
[----:B---3--:R-:W-:Y:S01]  /*7c90*/  UMOV UR32, UR8 ;  /* 0x0000000800207c82 */ /* 0x008fe20008000000 */
[----:B------:R-:W-:Y:S01]  /*7ca0*/  UMOV UR33, UR6 ;  /* 0x0000000600217c82 */ /* 0x000fe20008000000 */
[----:B------:R-:W-:Y:S01]  /*7cb0*/  UMOV UR6, 0x1c0 ;  /* 0x000001c000067882 */ /* 0x000fe20000000000 */
[----:B------:R3:W-:Y:S02]  /*7cc0*/  UTMASTG.5D [UR32], [UR4] ;  /* 0x00000020040073b5 */ /* 0x0007e40008020000 */
[----:B---3--:R-:W-:Y:S01]  /*7cd0*/  UMOV UR32, UR9 ;  /* 0x0000000900207c82 */ /* 0x008fe20008000000 */
[----:B------:R-:W-:Y:S01]  /*7ce0*/  UMOV UR33, UR6 ;  /* 0x0000000600217c82 */ /* 0x000fe20008000000 */
[----:B------:R-:W-:Y:S01]  /*7cf0*/  UIADD3 UR6, UR46, 0x28c20, URZ ;  /* 0x00028c202e067890 */ /* 0x000fe2000fffe03f */
[----:B------:R3:W-:Y:S03]  /*7d00*/  UTMASTG.5D [UR32], [UR4] ;  /* 0x00000020040073b5 */ /* 0x0007e60008020000 */
[----:B------:R-:W-:Y:S01]  /*7d10*/  UPRMT UR6, URZ, 0x654, UR6 ;  /* 0x000006543f067896 */ /* 0x000fe20008000006 */
[----:B------:R0:W-:Y:S01]  /*7d20*/  UTMACMDFLUSH ;  /* 0x00000000000079b7 */ /* 0x0001e20000000000 */
[----:B------:R-:W-:-:S07]  /*7d30*/  DEPBAR.LE SB0, 0x0 ;  /* 0x000080000000791a */ /* 0x000fce0000000000 */
[----:B---3--:R-:W-:Y:S03]  /*7d40*/  SYNCS.ARRIVE.TRANS64.RED.A1T0 RZ, [UR6], RZ ;  /* 0x000000ffffff79a7 */ /* 0x008fe60008100406 */
.L_x_2709:
[----:B------:R-:W-:Y:S05]  /*7d50*/  BSYNC B0 ;  /* 0x0000000000007941 */ /* 0x000fea0003800000 */
.L_x_2708:
[----:B------:R-:W3:Y:S02]  /*7d60*/  LDC R0, c[0x0][0xda4] ;  /* 0x00036900ff007b82 */ /* 0x000ee40000000800 */
[----:B---3--:R-:W-:-:S13]  /*7d70*/  ISETP.LE.AND P0, PT, R0, UR45, PT ;  /* 0x0000002d00007c0c */ /* 0x008fda000bf03270 */
[----:B------:R-:W-:Y:S05]  /*7d80*/  @!P0 BRA `(.L_x_2710) ;  /* 0xffffff90003c8947 */ /* 0x000fea000383ffff */
[----:B------:R-:W-:Y:S05]  /*7d90*/  EXIT ;  /* 0x000000000000794d */ /* 0x000fea0003800000 */
.L_x_2675:
[----:B------:R-:W-:-:S08]  /*7da0*/  NOP ;  /* 0x0000000000007918 */ /* 0x000fd00000000000 */
[----:B------:R-:W1:-:S00]  /*7db0*/  USETMAXREG.DEALLOC.CTAPOOL 0x18 ;  /* 0x00000018000079c8 */ /* 0x000e4000080e0500 */
[----:B-1----:R-:W-:-:S06]  /*7dc0*/  LOP3.LUT R0, R0, 0x3, RZ, 0xc0, !PT ;  /* 0x0000000300007812 */ /* 0x002fcc00078ec0ff */
[----:B------:R-:W1:Y:S02]  /*7dd0*/  SHFL.IDX PT, R0, R0, RZ, 0x1f ;  /* 0x00001fff00007589 */ /* 0x000e6400000e0000 */
[----:B-1----:R-:W-:-:S13]  /*7de0*/  ISETP.NE.AND P0, PT, R0, RZ, PT ;  /* 0x000000ff0000720c */ /* 0x002fda0003f05270 */
[----:B------:R-:W-:Y:S05]  /*7df0*/  @P0 EXIT ;  /* 0x000000000000094d */ /* 0x000fea0003800000 */
[----:B------:R-:W1:Y:S01]  /*7e00*/  S2UR UR4, SR_CTAID.X ;  /* 0x00000000000479c3 */ /* 0x000e620000002500 */
[----:B------:R-:W-:Y:S02]  /*7e10*/  MOV R16, RZ ;  /* 0x000000ff00107202 */ /* 0x000fe40000000f00 */
[----:B------:R-:W-:Y:S02]  /*7e20*/  MOV R2, 0x1 ;  /* 0x0000000100027802 */ /* 0x000fe40000000f00 */
[----:B------:R-:W-:-:S03]  /*7e30*/  MOV R17, 0x1 ;  /* 0x0000000100117802 */ /* 0x000fc60000000f00 */
[----:B------:R-:W1:Y:S02]  /*7e40*/  LDC R0, c[0x0][0xda4] ;  /* 0x00036900ff007b82 */ /* 0x000e640000000800 */
[----:B-1----:R-:W-:-:S13]  /*7e50*/  ISETP.LE.AND P0, PT, R0, UR4, PT ;  /* 0x0000000400007c0c */ /* 0x002fda000bf03270 */
[----:B------:R-:W-:Y:S05]  /*7e60*/  @P0 BRA `(.L_x_2711) ;  /* 0x0000002c005c0947 */ /* 0x000fea0003800000 */
[----:B------:R-:W-:Y:S01]  /*7e70*/  IMAD.U32 R0, RZ, RZ, UR4 ;  /* 0x00000004ff007e24 */ /* 0x000fe2000f8e00ff */
[----:B------:R-:W-:Y:S01]  /*7e80*/  MOV R16, RZ ;  /* 0x000000ff00107202 */ /* 0x000fe20000000f00 */
[----:B------:R-:W-:Y:S01]  /*7e90*/  ULDC.64 UR40, c[0x0][0x198] ;  /* 0x0000660000287ab9 */ /* 0x000fe20000000a00 */
[----:B------:R-:W-:Y:S01]  /*7ea0*/  MOV R17, 0x1 ;  /* 0x0000000100117802 */ /* 0x000fe20000000f00 */
[----:B------:R-:W-:Y:S01]  /*7eb0*/  ULDC UR36, c[0x0][0xc] ;  /* 0x0000030000247ab9 */ /* 0x000fe20000000800 */
[----:B------:R1:W-:Y:S04]  /*7ec0*/  STL [R1+0xc], R0 ;  /* 0x00000c0001007387 */ /* 0x0003e80000100800 */
[----:B------:R1:W-:Y:S02]  /*7ed0*/  STL [R1+0x18], RZ ;  /* 0x000018ff01007387 */ /* 0x0003e40000100800 */
.L_x_2753:
[----:B------:R-:W2:Y:S01]  /*7ee0*/  LDL R4, [R1+0xc] ;  /* 0x00000c0001047983 */ /* 0x000ea20000100800 */
[----:B-1----:R-:W1:Y:S01]  /*7ef0*/  LDC R0, c[0x0][0xda8] ;  /* 0x00036a00ff007b82 */ /* 0x002e620000000800 */
        /* <DEDUP_REMOVED lines=14> */
[----:B------:R-:W1:Y:S01]  /*7fe0*/  S2R R5, SR_CgaCtaId ;  /* 0x0000000000057919 */ /* 0x000e620000008800 */
[----:B------:R-:W2:Y:S01]  /*7ff0*/  LDC R0, c[0x0][0x2e0] ;  /* 0x0000b800ff007b82 */ /* 0x000ea20000000800 */
[----:B------:R-:W-:Y:S01]  /*8000*/  MOV R18, R4 ;  /* 0x0000000400127202 */ /* 0x000fe20000000f00 */
[----:B---3--:R-:W-:Y:S01]  /*8010*/  @P1 IMAD.HI.U32 R2, R4, R2, RZ ;  /* 0x0000000204021227 */ /* 0x008fe200078e00ff */
[----:B------:R3:W-:Y:S04]  /*8020*/  STL [R1+0x4], R4 ;  /* 0x0000040401007387 */ /* 0x0007e80000100800 */
[----:B------:R-:W-:-:S02]  /*8030*/  @P1 SHF.R.U32.HI R18, RZ, R3, R2 ;  /* 0x00000003ff121219 */ /* 0x000fc40000011602 */
[----:B------:R-:W-:Y:S01]  /*8040*/  MOV R2, 0x400 ;  /* 0x0000040000027802 */ /* 0x000fe20000000f00 */
[----:B--2---:R-:W-:-:S03]  /*8050*/  IMAD R6, R0, UR4, RZ ;  /* 0x0000000400067c24 */ /* 0x004fc6000f8e02ff */
[----:B-1----:R-:W-:-:S04]  /*8060*/  LEA R7, R5, R2, 0x18 ;  /* 0x0000000205077211 */ /* 0x002fc800078ec0ff */
[----:B------:R-:W-:Y:S01]  /*8070*/  IADD3 R0, R7, 0x22400, RZ ;  /* 0x0002240007007810 */ /* 0x000fe20007ffe0ff */
[----:B------:R3:W-:Y:S03]  /*8080*/  STL [R1], R7 ;  /* 0x0000000701007387 */ /* 0x0007e60000100800 */
[----:B------:R-:W-:Y:S01]  /*8090*/  LOP3.LUT P0, RZ, R0, 0x3ff, RZ, 0xc0, !PT ;  /* 0x000003ff00ff7812 */ /* 0x000fe2000780c0ff */
[----:B------:R-:W-:Y:S01]  /*80a0*/  VIADD R0, R6, 0x3f ;  /* 0x0000003f06007836 */ /* 0x000fe20000000000 */
[----:B------:R3:W-:Y:S04]  /*80b0*/  STL [R1+0x14], R6 ;  /* 0x0000140601007387 */ /* 0x0007e80000100800 */
[----:B------:R-:W-:-:S04]  /*80c0*/  SHF.R.S32.HI R3, RZ, 0x1f, R0 ;  /* 0x0000001fff037819 */ /* 0x000fc80000011400 */
[----:B------:R-:W-:Y:S02]  /*80d0*/  LEA.HI R3, R3, R0, RZ, 0x6 ;  /* 0x0000000003037211 */ /* 0x000fe400078f30ff */
[----:B------:R-:W-:-:S05]  /*80e0*/  IADD3 R0, -R18, RZ, RZ ;  /* 0x000000ff12007210 */ /* 0x000fca0007ffe1ff */
[----:B------:R-:W-:Y:S01]  /*80f0*/  IMAD R19, R19, R0, R4 ;  /* 0x0000000013137224 */ /* 0x000fe200078e0204 */
[----:B------:R-:W-:-:S05]  /*8100*/  SHF.R.S32.HI R0, RZ, 0x6, R3 ;  /* 0x00000006ff007819 */ /* 0x000fca0000011403 */
[----:B------:R3:W-:Y:S01]  /*8110*/  STL [R1+0x8], R0 ;  /* 0x0000080001007387 */ /* 0x0007e20000100800 */
[----:B------:R-:W-:Y:S05]  /*8120*/  @!P0 BRA `(.L_x_2712) ;  /* 0x0000000000408947 */ /* 0x000fea0003800000 */
[----:B------:R-:W-:Y:S01]  /*8130*/  MOV R2, 0x0 ;  /* 0x0000000000027802 */ /* 0x000fe20000000f00 */
[----:B------:R-:W-:Y:S01]  /*8140*/  ULDC.64 UR6, c[0x4][0x108] ;  /* 0x0100420000067ab9 */ /* 0x000fe20000000a00 */
[----:B------:R-:W-:Y:S01]  /*8150*/  ULDC.64 UR8, c[0x4][0x110] ;  /* 0x0100440000087ab9 */ /* 0x000fe20000000a00 */
[----:B------:R-:W-:Y:S01]  /*8160*/  ULDC.64 UR4, c[0x4][0x38] ;  /* 0x01000e0000047ab9 */ /* 0x000fe20000000a00 */
[----:B---3--:R-:W-:Y:S01]  /*8170*/  MOV R4, UR6 ;  /* 0x0000000600047c02 */ /* 0x008fe20008000f00 */
[----:B------:R-:W-:Y:S01]  /*8180*/  IMAD.U32 R7, RZ, RZ, UR9 ;  /* 0x00000009ff077e24 */ /* 0x000fe2000f8e00ff */
[----:B------:R-:W1:Y:S01]  /*8190*/  LDC.64 R2, c[0x4][R2] ;  /* 0x0100000002027b82 */ /* 0x000e620000000a00 */
[----:B------:R-:W-:Y:S01]  /*81a0*/  MOV R5, UR7 ;  /* 0x0000000700057c02 */ /* 0x000fe20008000f00 */
[----:B------:R-:W-:Y:S01]  /*81b0*/  IMAD.MOV.U32 R13, RZ, RZ, RZ ;  /* 0x000000ffff0d7224 */ /* 0x000fe200078e00ff */
[----:B------:R-:W-:Y:S02]  /*81c0*/  MOV R6, UR8 ;  /* 0x0000000800067c02 */ /* 0x000fe40008000f00 */
[----:B------:R-:W-:-:S02]  /*81d0*/  MOV R10, UR4 ;  /* 0x00000004000a7c02 */ /* 0x000fc40008000f00 */
[----:B------:R-:W-:Y:S02]  /*81e0*/  MOV R11, UR5 ;  /* 0x00000005000b7c02 */ /* 0x000fe40008000f00 */
[----:B------:R-:W-:Y:S02]  /*81f0*/  MOV R8, 0x70 ;  /* 0x0000007000087802 */ /* 0x000fe40000000f00 */
[----:B------:R-:W-:-:S07]  /*8200*/  MOV R12, 0x1 ;  /* 0x00000001000c7802 */ /* 0x000fce0000000f00 */
[----:B------:R-:W-:-:S07]  /*8210*/  LEPC R20, `(.L_x_2712) ;  /* 0x000000001014794e */ /* 0x000fce0000000000 */
[----:B-1----:R-:W-:Y:S05]  /*8220*/  CALL.ABS.NOINC R2 ;  /* 0x0000000002007343 */ /* 0x002fea0003c00000 */
.L_x_2712:
[----:B------:R-:W3:Y:S02]  /*8230*/  LDL R2, [R1] ;  /* 0x0000000001027983 */ /* 0x000ee40000100800 */
[----:B---3--:R-:W-:-:S04]  /*8240*/  IADD3 R0, R2, 0x400, RZ ;  /* 0x0000040002007810 */ /* 0x008fc80007ffe0ff */
[----:B------:R-:W-:-:S13]  /*8250*/  LOP3.LUT P0, RZ, R0, 0x3ff, RZ, 0xc0, !PT ;  /* 0x000003ff00ff7812 */ /* 0x000fda000780c0ff */
        /* <DEDUP_REMOVED lines=9> */
[----:B------:R-:W-:Y:S01]  /*82f0*/  IMAD.MOV.U32 R13, RZ, RZ, RZ ;  /* 0x000000ffff0d7224 */ /* 0x000fe200078e00ff */
[----:B------:R-:W-:Y:S02]  /*8300*/  MOV R6, UR8 ;  /* 0x0000000800067c02 */ /* 0x000fe40008000f00 */
[----:B------:R-:W-:-:S02]  /*8310*/  MOV R10, UR4 ;  /* 0x00000004000a7c02 */ /* 0x000fc40008000f00 */
[----:B------:R-:W-:Y:S02]  /*8320*/  MOV R11, UR5 ;  /* 0x00000005000b7c02 */ /* 0x000fe40008000f00 */
[----:B------:R-:W-:Y:S02]  /*8330*/  MOV R8, 0x70 ;  /* 0x0000007000087802 */ /* 0x000fe40000000f00 */
[----:B-1----:R-:W-:-:S07]  /*8340*/  MOV R12, 0x1 ;  /* 0x00000001000c7802 */ /* 0x002fce0000000f00 */
[----:B------:R-:W-:-:S07]  /*8350*/  LEPC R20, `(.L_x_2714) ;  /* 0x000000001014794e */ /* 0x000fce0000000000 */
[----:B--2---:R-:W-:Y:S05]  /*8360*/  CALL.ABS.NOINC R2 ;  /* 0x0000000002007343 */ /* 0x004fea0003c00000 */
.L_x_2714:
[----:B------:R-:W-:Y:S01]  /*8370*/  MOV R2, 0x0 ;  /* 0x0000000000027802 */ /* 0x000fe20000000f00 */
[----:B------:R-:W-:Y:S01]  /*8380*/  ULDC.64 UR6, c[0x4][0x108] ;  /* 0x0100420000067ab9 */ /* 0x000fe20000000a00 */
[----:B------:R-:W-:Y:S01]  /*8390*/  ULDC.64 UR8, c[0x4][0x110] ;  /* 0x0100440000087ab9 */ /* 0x000fe20000000a00 */
[----:B------:R-:W-:Y:S01]  /*83a0*/  ULDC.64 UR4, c[0x4][0x48] ;  /* 0x0100120000047ab9 */ /* 0x000fe20000000a00 */
[----:B------:R-:W-:Y:S01]  /*83b0*/  MOV R4, UR6 ;  /* 0x0000000600047c02 */ /* 0x000fe20008000f00 */
[----:B------:R-:W-:Y:S01]  /*83c0*/  IMAD.U32 R10, RZ, RZ, UR4 ;  /* 0x00000004ff0a7e24 */ /* 0x000fe2000f8e00ff */
[----:B------:R-:W1:Y:S01]  /*83d0*/  LDC.64 R2, c[0x4][R2] ;  /* 0x0100000002027b82 */ /* 0x000e620000000a00 */
[----:B------:R-:W-:Y:S02]  /*83e0*/  MOV R5, UR7 ;  /* 0x0000000700057c02 */ /* 0x000fe40008000f00 */
[----:B------:R-:W-:Y:S02]  /*83f0*/  MOV R6, UR8 ;  /* 0x0000000800067c02 */ /* 0x000fe40008000f00 */
[----:B------:R-:W-:-:S02]  /*8400*/  MOV R7, UR9 ;  /* 0x0000000900077c02 */ /* 0x000fc40008000f00 */
[----:B------:R-:W-:Y:S02]  /*8410*/  MOV R11, UR5 ;  /* 0x00000005000b7c02 */ /* 0x000fe40008000f00 */
[----:B------:R-:W-:Y:S02]  /*8420*/  MOV R8, 0x70 ;  /* 0x0000007000087802 */ /* 0x000fe40000000f00 */
[----:B------:R-:W-:Y:S02]  /*8430*/  MOV R12, 0x1 ;  /* 0x00000001000c7802 */ /* 0x000fe40000000f00 */
[----:B------:R-:W-:-:S07]  /*8440*/  MOV R13, RZ ;  /* 0x000000ff000d7202 */ /* 0x000fce0000000f00 */
[----:B------:R-:W-:-:S07]  /*8450*/  LEPC R20, `(.L_x_2713) ;  /* 0x000000001014794e */ /* 0x000fce0000000000 */
[----:B-1----:R-:W-:Y:S05]  /*8460*/  CALL.ABS.NOINC R2 ;  /* 0x0000000002007343 */ /* 0x002fea0003c00000 */
.L_x_2713:
[----:B------:R-:W2:Y:S01]  /*8470*/  LDL.LU R5, [R1+0x4] ;  /* 0x0000040001057983 */ /* 0x000ea20000300800 */
[----:B------:R-:W1:Y:S01]  /*8480*/  LDC R0, c[0x0][0x428] ;  /* 0x00010a00ff007b82 */ /* 0x000e620000000800 */
[----:B------:R-:W-:Y:S02]  /*8490*/  ULDC.64 UR4, c[0x0][0x9f8] ;  /* 0x00027e0000047ab9 */ /* 0x000fe40000000a00 */
[----:B------:R-:W3:Y:S01]  /*84a0*/  LDL R4, [R1+0xc] ;  /* 0x00000c0001047983 */ /* 0x000ee20000100800 */
[----:B------:R-:W-:Y:S01]  /*84b0*/  ISETP.NE.U32.AND P0, PT, RZ, UR4, PT ;  /* 0x00000004ff007c0c */ /* 0x000fe2000bf05070 */
[----:B------:R-:W-:Y:S01]  /*84c0*/  ULDC UR4, c[0x0][0xda8] ;  /* 0x00036a0000047ab9 */ /* 0x000fe20000000800 */
[----:B------:R-:W-:Y:S01]  /*84d0*/  MOV R6, R18 ;  /* 0x0000001200067202 */ /* 0x000fe20000000f00 */
[----:B------:R-:W4:Y:S01]  /*84e0*/  S2R R7, SR_TID.X ;  /* 0x0000000000077919 */ /* 0x000f220000002100 */
[----:B------:R-:W-:Y:S02]  /*84f0*/  ISETP.NE.AND.EX P0, PT, RZ, UR5, PT, P0 ;  /* 0x00000005ff007c0c */ /* 0x000fe4000bf05300 */
[----:B-1----:R-:W-:Y:S01]  /*8500*/  ISETP.NE.AND P1, PT, R0, 0x1, PT ;  /* 0x000000010000780c */ /* 0x002fe20003f25270 */
[----:B------:R-:W-:-:S12]  /*8510*/  IMAD.MOV.U32 R0, RZ, RZ, R19 ;  /* 0x000000ffff007224 */ /* 0x000fd800078e0013 */
[----:B------:R-:W1:Y:S01]  /*8520*/  @P1 LDC R2, c[0x0][0x42c] ;  /* 0x00010b00ff021b82 */ /* 0x000e620000000800 */
[----:B----4-:R-:W-:-:S07]  /*8530*/  LOP3.LUT R7, R7, 0x1f, RZ, 0xc0, !PT ;  /* 0x0000001f07077812 */ /* 0x010fce00078ec0ff */
[----:B------:R-:W4:Y:S01]  /*8540*/  @P1 LDC R3, c[0x0][0x430] ;  /* 0x00010c00ff031b82 */ /* 0x000f220000000800 */
[----:B-1----:R-:W-:-:S05]  /*8550*/  @P1 IMAD.HI.U32 R2, R19, R2, RZ ;  /* 0x0000000213021227 */ /* 0x002fca00078e00ff */
[----:B----4-:R-:W-:Y:S02]  /*8560*/  @P1 SHF.R.U32.HI R0, RZ, R3, R2 ;  /* 0x00000003ff001219 */ /* 0x010fe40000011602 */
[----:B------:R-:W1:Y:S01]  /*8570*/  @P0 LDC.64 R2, c[0x0][0x9f8] ;  /* 0x00027e00ff020b82 */ /* 0x000e620000000a00 */
[----:B------:R-:W-:-:S04]  /*8580*/  ISETP.NE.AND P1, PT, R7, RZ, PT ;  /* 0x000000ff0700720c */ /* 0x000fc80003f25270 */
[----:B------:R-:W-:-:S09]  /*8590*/  PLOP3.LUT P2, PT, P1, PT, PT, 0x8, 0x0 ;  /* 0x000000000000781c */ /* 0x000fd20000f4e170 */
[----:B------:R-:W-:-:S05]  /*85a0*/  VOTEU.ALL UP1, P1 ;  /* 0x00000000003f7886 */ /* 0x000fca0000820000 */
[----:B------:R-:W-:Y:S01]  /*85b0*/  @!UP1 UIADD3 UR8, UP0, UR40, 0x270, URZ ;  /* 0x0000027028089890 */ /* 0x000fe2000ff1e03f */
[----:B-1----:R-:W-:-:S03]  /*85c0*/  @P0 IMAD.WIDE R2, R18, 0x4, R2 ;  /* 0x0000000412020825 */ /* 0x002fc600078e0202 */
[----:B------:R-:W-:Y:S02]  /*85d0*/  @!UP1 UIADD3.X UR9, URZ, UR41, URZ, UP0, !UPT ;  /* 0x000000293f099290 */ /* 0x000fe400087fe43f */
[----:B------:R1:W5:Y:S01]  /*85e0*/  @P0 LDG.E R6, desc[UR48][R2.64] ;  /* 0x0000003002060981 */ /* 0x000362000c1e1900 */
[----:B------:R-:W-:Y:S01]  /*85f0*/  PLOP3.LUT P0, PT, PT, PT, PT, 0x80, 0x0 ;  /* 0x000000000000781c */ /* 0x000fe20003f0f070 */
[----:B------:R-:W-:Y:S01]  /*8600*/  VOTEU.ALL UP0, P1 ;  /* 0x00000000003f7886 */ /* 0x000fe20000800000 */
[----:B--2---:R-:W-:-:S05]  /*8610*/  IADD3 R8, -R5, RZ, RZ ;  /* 0x000000ff05087210 */ /* 0x004fca0007ffe1ff */
[----:B---3--:R-:W-:-:S05]  /*8620*/  IMAD R8, R8, UR4, R4 ;  /* 0x0000000408087c24 */ /* 0x008fca000f8e0204 */
[----:B-1----:R-:W-:-:S07]  /*8630*/  SHF.L.U32 R8, R8, 0x6, RZ ;  /* 0x0000000608087819 */ /* 0x002fce00000006ff */
.L_x_2715:
[----:B------:R-:W-:Y:S02]  /*8640*/  PLOP3.LUT P0, PT, P0, P2, PT, 0xa2, 0x0 ;  /* 0x000000000000781c */ /* 0x000fe40000705472 */
[----:B------:R-:W-:Y:S01]  /*8650*/  @P2 R2UR P0, UR7, R18 ;  /* 0x00000000120722ca */ /* 0x000fe20000000000 */
[----:B------:R-:W-:-:S07]  /*8660*/  UMOV UR4, URZ ;  /* 0x0000003f00047c82 */ /* 0x000fce0008000000 */
[----:B------:R-:W-:Y:S02]  /*8670*/  PLOP3.LUT P0, PT, P0, P2, PT, 0xa2, 0x0 ;  /* 0x000000000000781c */ /* 0x000fe40000705472 */
[----:B------:R-:W-:-:S08]  /*8680*/  @P2 R2UR.OR P0, UR6, R19 ;  /* 0x00000000130622ca */ /* 0x000fd00000100000 */
[----:B------:R-:W-:Y:S02]  /*8690*/  PLOP3.LUT P0, PT, P0, P2, PT, 0xa2, 0x0 ;  /* 0x000000000000781c */ /* 0x000fe40000705472 */
[----:B------:R-:W-:-:S08]  /*86a0*/  @P2 R2UR.OR P0, UR5, R8 ;  /* 0x00000000080522ca */ /* 0x000fd00000100000 */
[----:B------:R-:W-:Y:S02]  /*86b0*/  @P2 PLOP3.LUT P2, PT, P0, PT, PT, 0x80, 0x0 ;  /* 0x000000000000281c */ /* 0x000fe4000074f070 */
[----:B------:R-:W-:-:S03]  /*86c0*/  PLOP3.LUT P0, PT, PT, PT, PT, 0x80, 0x0 ;  /* 0x000000000000781c */ /* 0x000fc60003f0f070 */
        /* <DEDUP_REMOVED lines=8> */
.L_x_2770:
[----:B------:R-:W2:Y:S01]  /*8750*/  LDL R5, [R1+0x8] ;  /* 0x0000080001057983 */ /* 0x000ea20000100800 */
[----:B------:R-:W-:Y:S01]  /*8760*/  UMOV UR4, 0xffffffff ;  /* 0xffffffff00047882 */ /* 0x000fe20000000000 */
[----:B------:R-:W-:Y:S02]  /*8770*/  SHF.R.S32.HI R7, RZ, 0x1f, R6 ;  /* 0x0000001fff077819 */ /* 0x000fe40000011406 */
[----:B--2---:R-:W-:Y:S01]  /*8780*/  IADD3 R9, R5, -0x1, RZ ;  /* 0xffffffff05097810 */ /* 0x004fe20007ffe0ff */
[----:B------:R-:W-:Y:S06]  /*8790*/  BRA.DIV UR4, `(.L_x_2717) ;  /* 0x0000002a04b47947 */ /* 0x000fec000b800000 */
[----:B------:R-:W-:-:S13]  /*87a0*/  ELECT P6, URZ, PT ;  /* 0x00000000003f782f */ /* 0x000fda00038c0000 */
.L_x_2773:
[----:B------:R-:W-:Y:S05]  /*87b0*/  @!P6 BRA `(.L_x_2718) ;  /* 0x0000000000ece947 */ /* 0x000fea0003800000 */
[----:B------:R1:W-:Y:S01]  /*87c0*/  STL [R1+0x10], R9 ;  /* 0x0000100901007387 */ /* 0x0003e20000100800 */
[----:B------:R-:W-:Y:S01]  /*87d0*/  IMAD.MOV.U32 R4, RZ, RZ, R6 ;  /* 0x000000ffff047224 */ /* 0x000fe200078e0006 */
[----:B------:R-:W-:Y:S06]  /*87e0*/  @!P0 BRA `(.L_x_2719) ;  /* 0x0000000000488947 */ /* 0x000fec0003800000 */
[----:B------:R-:W2:Y:S01]  /*87f0*/  LDC R11, c[0x0][0x41c] ;  /* 0x00010700ff0b7b82 */ /* 0x000ea20000000800 */
[----:B------:R-:W-:Y:S01]  /*8800*/  ULDC.64 UR4, c[0x0][0x408] ;  /* 0x0001020000047ab9 */ /* 0x000fe20000000a00 */
[----:B--2---:R-:W-:-:S13]  /*8810*/  ISETP.NE.AND P1, PT, R11, 0x1, PT ;  /* 0x000000010b00780c */ /* 0x004fda0003f25270 */
[----:B------:R-:W2:Y:S02]  /*8820*/  @P1 LDC.64 R4, c[0x0][0x420] ;  /* 0x00010800ff041b82 */ /* 0x000ea40000000a00 */
[----:B--2---:R-:W-:Y:S01]  /*8830*/  @P1 IMAD.HI.U32 R10, R9, R4, RZ ;  /* 0x00000004090a1227 */ /* 0x004fe200078e00ff */
[----:B------:R-:W-:-:S04]  /*8840*/  MOV R4, R9 ;  /* 0x0000000900047202 */ /* 0x000fc80000000f00 */
[----:B------:R-:W-:Y:S01]  /*8850*/  @P1 SHF.R.U32.HI R4, RZ, R5, R10 ;  /* 0x00000005ff041219 */ /* 0x000fe2000001160a */
[----:B------:R-:W-:-:S03]  /*8860*/  IMAD R10, R7, UR4, RZ ;  /* 0x00000004070a7c24 */ /* 0x000fc6000f8e02ff */
[----:B------:R-:W-:Y:S01]  /*8870*/  IADD3 R5, -R4, RZ, RZ ;  /* 0x000000ff04057210 */ /* 0x000fe20007ffe1ff */
[----:B------:R-:W-:-:S04]  /*8880*/  IMAD R10, R6, UR5, R10 ;  /* 0x00000005060a7c24 */ /* 0x000fc8000f8e020a */
[----:B------:R-:W-:-:S05]  /*8890*/  IMAD R5, R11, R5, R9 ;  /* 0x000000050b057224 */ /* 0x000fca00078e0209 */
[----:B------:R2:W-:Y:S02]  /*88a0*/  STL [R1+0x10], R5 ;  /* 0x0000100501007387 */ /* 0x0005e40000100800 */
[----:B--2---:R-:W-:-:S03]  /*88b0*/  SHF.R.S32.HI R5, RZ, 0x1f, R4 ;  /* 0x0000001fff057819 */ /* 0x004fc60000011404 */
[----:B------:R-:W-:-:S05]  /*88c0*/  IMAD.WIDE.U32 R4, R6, UR4, R4 ;  /* 0x0000000406047c25 */ /* 0x000fca000f8e0004 */
[----:B------:R-:W-:Y:S02]  /*88d0*/  IADD3 R5, R5, R10, RZ ;  /* 0x0000000a05057210 */ /* 0x000fe40007ffe0ff */
[----:B------:R-:W-:-:S04]  /*88e0*/  LEA R10, P1, R4, R2, 0x2 ;  /* 0x00000002040a7211 */ /* 0x000fc800078210ff */
[----:B------:R-:W-:-:S05]  /*88f0*/  LEA.HI.X R11, R4, R3, R5, 0x2, P1 ;  /* 0x00000003040b7211 */ /* 0x000fca00008f1405 */
[----:B------:R2:W5:Y:S04]  /*8900*/  LDG.E R4, desc[UR48][R10.64] ;  /* 0x000000300a047981 */ /* 0x000568000c1e1900 */
.L_x_2719:
[----:B--2---:R-:W2:Y:S01]  /*8910*/  S2R R10, SR_CgaCtaId ;  /* 0x00000000000a7919 */ /* 0x004ea20000008800 */
[----:B------:R-:W-:-:S04]  /*8920*/  MOV R5, 0x400 ;  /* 0x0000040000057802 */ /* 0x000fc80000000f00 */
[----:B--2---:R-:W-:Y:S02]  /*8930*/  LEA R5, R10, R5, 0x18 ;  /* 0x000000050a057211 */ /* 0x004fe400078ec0ff */
[----:B------:R-:W-:Y:S02]  /*8940*/  SHF.L.U32 R10, R17, 0x1f, RZ ;  /* 0x0000001f110a7819 */ /* 0x000fe400000006ff */
[----:B------:R-:W-:-:S04]  /*8950*/  LEA R5, R16, R5, 0x3 ;  /* 0x0000000510057211 */ /* 0x000fc800078e18ff */
[----:B------:R-:W2:Y:S02]  /*8960*/  SYNCS.PHASECHK.TRANS64.TRYWAIT P1, [R5+URZ+0x28c40], R10 ;  /* 0x028c400a050075a7 */ /* 0x000ea4000802017f */
[----:B--2---:R-:W-:Y:S05]  /*8970*/  @!P1 BRA `(.L_x_2720) ;  /* 0x00000028005c9947 */ /* 0x004fea0003800000 */
.L_x_2774:
        /* <DEDUP_REMOVED lines=11> */
.L_x_2721:
[----:B--2---:R-:W2:Y:S01]  /*8a30*/  LDL R10, [R1+0x10] ;  /* 0x00001000010a7983 */ /* 0x004ea20000100800 */
[----:B------:R-:W-:Y:S01]  /*8a40*/  MOV R11, 0x400 ;  /* 0x00000400000b7802 */ /* 0x000fe20000000f00 */
[----:B------:R-:W3:Y:S01]  /*8a50*/  S2R R12, SR_CgaCtaId ;  /* 0x00000000000c7919 */ /* 0x000ee20000008800 */
[----:B------:R-:W-:Y:S01]  /*8a60*/  R2UR UR9, R5 ;  /* 0x00000000050972ca */ /* 0x000fe200000e0000 */
[----:B------:R-:W-:Y:S01]  /*8a70*/  UIADD3 UR4, UP0, UR40, 0x370, URZ ;  /* 0x0000037028047890 */ /* 0x000fe2000ff1e03f */
[----:B------:R-:W-:Y:S02]  /*8a80*/  R2UR UR12, R0 ;  /* 0x00000000000c72ca */ /* 0x000fe400000e0000 */
[----:B-----5:R-:W-:Y:S01]  /*8a90*/  R2UR UR13, R4 ;  /* 0x00000000040d72ca */ /* 0x020fe200000e0000 */
[----:B------:R-:W-:Y:S01]  /*8aa0*/  UIADD3.X UR5, URZ, UR41, URZ, UP0, !UPT ;  /* 0x000000293f057290 */ /* 0x000fe200087fe43f */
[----:B---3--:R-:W-:-:S04]  /*8ab0*/  LEA R11, R12, R11, 0x18 ;  /* 0x0000000b0c0b7211 */ /* 0x008fc800078ec0ff */
[----:B------:R-:W-:-:S04]  /*8ac0*/  LEA R5, R16, R11, 0xd ;  /* 0x0000000b10057211 */ /* 0x000fc800078e68ff */
[----:B------:R-:W-:Y:S01]  /*8ad0*/  R2UR UR8, R5 ;  /* 0x00000000050872ca */ /* 0x000fe200000e0000 */
[----:B------:R-:W-:Y:S01]  /*8ae0*/  UIADD3 UR9, UR9, 0x28c30, URZ ;  /* 0x00028c3009097890 */ /* 0x000fe2000fffe03f */
[----:B------:R-:W-:Y:S01]  /*8af0*/  UMOV UR6, 0x0 ;  /* 0x0000000000067882 */ /* 0x000fe20000000000 */
[----:B------:R-:W-:Y:S01]  /*8b00*/  UMOV UR7, 0x14f00000 ;  /* 0x14f0000000077882 */ /* 0x000fe20000000000 */
[----:B------:R-:W-:-:S09]  /*8b10*/  UMOV UR10, URZ ;  /* 0x0000003f000a7c82 */ /* 0x000fd20008000000 */
[----:B------:R-:W-:Y:S01]  /*8b20*/  UIADD3 UR8, UR8, 0x22400, URZ ;  /* 0x0002240008087890 */ /* 0x000fe2000fffe03f */
[----:B--2---:R-:W-:-:S13]  /*8b30*/  R2UR UR11, R10 ;  /* 0x000000000a0b72ca */ /* 0x004fda00000e0000 */
[----:B------:R-:W-:-:S09]  /*8b40*/  USHF.L.U32 UR11, UR11, 0x6, URZ ;  /* 0x000000060b0b7899 */ /* 0x000fd2000800063f */
[----:B------:R2:W-:Y:S02]  /*8b50*/  UTMALDG.4D [UR8], [UR4], desc[UR6] ;  /* 0x00000608040075b4 */ /* 0x0005e40008019000 */
[----:B--2---:R-:W-:Y:S01]  /*8b60*/  NOP ;  /* 0x0000000000007918 */ /* 0x004fe20000000000 */
.L_x_2718:
[----:B------:R-:W2:Y:S01]  /*8b70*/  LDL R12, [R1+0x18] ;  /* 0x00001800010c7983 */ /* 0x000ea20000100800 */
[----:B------:R-:W-:Y:S05]  /*8b80*/  WARPSYNC.ALL ;  /* 0x0000000000007948 */ /* 0x000fea0003800000 */
[----:B------:R-:W3:Y:S01]  /*8b90*/  S2R R11, SR_CgaCtaId ;  /* 0x00000000000b7919 */ /* 0x000ee20000008800 */
[----:B------:R-:W-:Y:S01]  /*8ba0*/  MOV R10, 0x400 ;  /* 0x00000400000a7802 */ /* 0x000fe20000000f00 */
[----:B------:R-:W-:Y:S01]  /*8bb0*/  BAR.SYNC.DEFER_BLOCKING 0x8, 0xa0 ;  /* 0x0202800000007b1d */ /* 0x000fe20000010000 */
[----:B------:R-:W-:-:S13]  /*8bc0*/  ELECT P1, URZ, PT ;  /* 0x00000000003f782f */ /* 0x000fda0003820000 */
[----:B------:R-:W-:Y:S01]  /*8bd0*/  @P1 R2UR UR13, R18 ;  /* 0x00000000120d12ca */ /* 0x000fe200000e0000 */
[----:B------:R-:W-:Y:S01]  /*8be0*/  UIADD3 UR4, UP0, UR40, 0x270, URZ ;  /* 0x0000027028047890 */ /* 0x000fe2000ff1e03f */
[----:B------:R-:W-:Y:S02]  /*8bf0*/  @P1 R2UR UR12, R19 ;  /* 0x00000000130c12ca */ /* 0x000fe400000e0000 */
[----:B------:R-:W-:Y:S01]  /*8c00*/  @P1 R2UR UR11, R8 ;  /* 0x00000000080b12ca */ /* 0x000fe200000e0000 */
[----:B------:R-:W-:Y:S01]  /*8c10*/  UIADD3.X UR5, URZ, UR41, URZ, UP0, !UPT ;  /* 0x000000293f057290 */ /* 0x000fe200087fe43f */
[----:B------:R-:W-:Y:S01]  /*8c20*/  BSSY B0, `(.L_x_2722) ;  /* 0x000000f000007945 */ /* 0x000fe20003800000 */
[----:B------:R-:W-:Y:S01]  /*8c30*/  UMOV UR6, 0x0 ;  /* 0x0000000000067882 */ /* 0x000fe20000000000 */
[----:B------:R-:W-:Y:S01]  /*8c40*/  UMOV UR7, 0x12f00000 ;  /* 0x12f0000000077882 */ /* 0x000fe20000000000 */
[----:B------:R-:W-:Y:S01]  /*8c50*/  UMOV UR10, URZ ;  /* 0x0000003f000a7c82 */ /* 0x000fe20008000000 */
[----:B------:R-:W-:-:S02]  /*8c60*/  @P1 MOV R5, 0x2000 ;  /* 0x0000200000051802 */ /* 0x000fc40000000f00 */
[----:B---3--:R-:W-:-:S04]  /*8c70*/  LEA R10, R11, R10, 0x18 ;  /* 0x0000000a0b0a7211 */ /* 0x008fc800078ec0ff */
[----:B------:R-:W-:Y:S01]  /*8c80*/  R2UR UR9, R10 ;  /* 0x000000000a0972ca */ /* 0x000fe200000e0000 */
[----:B------:R2:W-:-:S12]  /*8c90*/  @P1 SYNCS.ARRIVE.TRANS64 RZ, [R10+URZ+0x28c00], R5 ;  /* 0x028c00050aff19a7 */ /* 0x0005d8000800003f */
[----:B------:R-:W-:Y:S02]  /*8ca0*/  UIADD3 UR8, UR9, 0x20400, URZ ;  /* 0x0002040009087890 */ /* 0x000fe4000fffe03f */
[----:B------:R-:W-:-:S09]  /*8cb0*/  UIADD3 UR9, UR9, 0x28c00, URZ ;  /* 0x00028c0009097890 */ /* 0x000fd2000fffe03f */
[----:B------:R3:W-:Y:S01]  /*8cc0*/  UTMALDG.4D [UR8], [UR4], desc[UR6] ;  /* 0x00000608040075b4 */ /* 0x0007e20008019000 */
[----:B--2---:R-:W-:-:S04]  /*8cd0*/  LOP3.LUT R5, R12, 0x1, RZ, 0xc, !PT ;  /* 0x000000010c057812 */ /* 0x004fc800078e0cff */
[----:B------:R-:W-:-:S04]  /*8ce0*/  SHF.L.U32 R5, R5, 0x1f, RZ ;  /* 0x0000001f05057819 */ /* 0x000fc800000006ff */
[----:B------:R-:W2:Y:S02]  /*8cf0*/  SYNCS.PHASECHK.TRANS64.TRYWAIT P1, [R10+URZ+0x28c20], R5 ;  /* 0x028c20050a0075a7 */ /* 0x000ea4000802017f */
[----:B--23--:R-:W-:Y:S05]  /*8d00*/  @!P1 BRA `(.L_x_2723) ;  /* 0x00000024008c9947 */ /* 0x00cfea0003800000 */
.L_x_2775:
[----:B------:R-:W-:Y:S05]  /*8d10*/  BSYNC B0 ;  /* 0x0000000000007941 */ /* 0x000fea0003800000 */
.L_x_2722:
[----:B------:R-:W-:Y:S04]  /*8d20*/  BSSY B0, `(.L_x_2724) ;  /* 0x000004b000007945 */ /* 0x000fe80003800000 */
[----:B------:R-:W-:Y:S05]  /*8d30*/  @!P6 BRA `(.L_x_2725) ;  /* 0x000000040024e947 */ /* 0x000fea0003800000 */
[----:B------:R-:W3:Y:S01]  /*8d40*/  S2R R11, SR_CgaCtaId ;  /* 0x00000000000b7919 */ /* 0x000ee20000008800 */
[----:B--2---:R-:W-:Y:S02]  /*8d50*/  MOV R8, 0x400 ;  /* 0x0000040000087802 */ /* 0x004fe40000000f00 */
[----:B------:R-:W-:Y:S01]  /*8d60*/  SHF.L.U32 R5, R17, 0x1f, RZ ;  /* 0x0000001f11057819 */ /* 0x000fe200000006ff */
[----:B------:R-:W2:Y:S01]  /*8d70*/  S2R R10, SR_TID.X ;  /* 0x00000000000a7919 */ /* 0x000ea20000002100 */
[----:B---3--:R-:W-:-:S04]  /*8d80*/  LEA R8, R11, R8, 0x18 ;  /* 0x000000080b087211 */ /* 0x008fc800078ec0ff */
[----:B------:R-:W-:Y:S02]  /*8d90*/  LEA R8, R16, R8, 0x3 ;  /* 0x0000000810087211 */ /* 0x000fe400078e18ff */
[----:B--2---:R-:W-:Y:S02]  /*8da0*/  LOP3.LUT R10, R10, 0x7f, RZ, 0xc0, !PT ;  /* 0x0000007f0a0a7812 */ /* 0x004fe400078ec0ff */
[----:B------:R-:W2:Y:S02]  /*8db0*/  SYNCS.PHASECHK.TRANS64.TRYWAIT P1, [R8+URZ+0x28c60], R5 ;  /* 0x028c6005080075a7 */ /* 0x000ea4000802017f */
[----:B------:R-:W-:Y:S01]  /*8dc0*/  ISETP.NE.AND P2, PT, R10, RZ, PT ;  /* 0x000000ff0a00720c */ /* 0x000fe20003f45270 */
[----:B--2---:R-:W-:-:S12]  /*8dd0*/  @!P1 BRA `(.L_x_2726) ;  /* 0x0000002400789947 */ /* 0x004fd80003800000 */
.L_x_2776:
[----:B------:R-:W-:Y:S05]  /*8de0*/  @P2 BRA `(.L_x_2727) ;  /* 0x00000000001c2947 */ /* 0x000fea0003800000 */
[----:B------:R-:W3:Y:S01]  /*8df0*/  S2R R10, SR_TID.X ;  /* 0x00000000000a7919 */ /* 0x000ee20000002100 */
[----:B--2---:R-:W-:-:S04]  /*8e00*/  MOV R5, 0x10000 ;  /* 0x0001000000057802 */ /* 0x004fc80000000f00 */
[----:B------:R4:W-:Y:S01]  /*8e10*/  SYNCS.ARRIVE.TRANS64 RZ, [R8+URZ+0x28c50], R5 ;  /* 0x028c500508ff79a7 */ /* 0x0009e2000800003f */
[----:B---3--:R-:W-:-:S04]  /*8e20*/  LOP3.LUT R10, R10, 0x1f, RZ, 0xc0, !PT ;  /* 0x0000001f0a0a7812 */ /* 0x008fc800078ec0ff */
[----:B------:R-:W-:-:S13]  /*8e30*/  ISETP.NE.AND P1, PT, R10, RZ, PT ;  /* 0x000000ff0a00720c */ /* 0x000fda0003f25270 */
[----:B----4-:R-:W-:Y:S05]  /*8e40*/  @!P1 BRA `(.L_x_2727) ;  /* 0x0000000000049947 */ /* 0x010fea0003800000 */
[----:B------:R-:W-:Y:S01]  /*8e50*/  BPT.TRAP 0x1 ;  /* 0x000000040000795c */ /* 0x000fe20000300000 */
.L_x_2727:
[----:B------:R-:W3:Y:S01]  /*8e60*/  LDL R10, [R1+0x10] ;  /* 0x00001000010a7983 */ /* 0x000ee20000100800 */
[----:B--2---:R-:W-:Y:S01]  /*8e70*/  MOV R5, 0x400 ;  /* 0x0000040000057802 */ /* 0x004fe20000000f00 */
[----:B------:R-:W2:Y:S01]  /*8e80*/  S2R R11, SR_CgaCtaId ;  /* 0x00000000000b7919 */ /* 0x000ea20000008800 */
[----:B------:R-:W-:Y:S01]  /*8e90*/  R2UR UR9, R8 ;  /* 0x00000000080972ca */ /* 0x000fe200000e0000 */
[----:B------:R-:W-:Y:S01]  /*8ea0*/  UIADD3 UR4, UP0, UR40, 0x470, URZ ;  /* 0x0000047028047890 */ /* 0x000fe2000ff1e03f */
[----:B------:R-:W-:Y:S02]  /*8eb0*/  R2UR UR12, R0 ;  /* 0x00000000000c72ca */ /* 0x000fe400000e0000 */
[----:B------:R-:W-:Y:S01]  /*8ec0*/  R2UR UR13, R4 ;  /* 0x00000000040d72ca */ /* 0x000fe200000e0000 */
[----:B------:R-:W-:Y:S01]  /*8ed0*/  UIADD3.X UR5, URZ, UR41, URZ, UP0, !UPT ;  /* 0x000000293f057290 */ /* 0x000fe200087fe43f */
[----:B--2---:R-:W-:-:S05]  /*8ee0*/  LEA R5, R11, R5, 0x18 ;  /* 0x000000050b057211 */ /* 0x004fca00078ec0ff */
        /* <DEDUP_REMOVED lines=9> */
[----:B------:R-:W-:Y:S01]  /*8f80*/  UMOV UR16, 0x40 ;  /* 0x0000004000107882 */ /* 0x000fe20000000000 */
[----:B------:R-:W-:Y:S01]  /*8f90*/  UIADD3 UR19, UR14, 0x6400, URZ ;  /* 0x000064000e137890 */ /* 0x000fe2000fffe03f */
[----:B------:R-:W-:Y:S01]  /*8fa0*/  UMOV UR18, 0x80 ;  /* 0x0000008000127882 */ /* 0x000fe20000000000 */
[----:B------:R-:W-:Y:S01]  /*8fb0*/  UMOV UR20, 0xc0 ;  /* 0x000000c000147882 */ /* 0x000fe20000000000 */
[----:B------:R-:W-:Y:S01]  /*8fc0*/  UMOV UR21, 0x100 ;  /* 0x0000010000157882 */ /* 0x000fe20000000000 */
[----:B------:R-:W-:Y:S01]  /*8fd0*/  UMOV UR22, 0x140 ;  /* 0x0000014000167882 */ /* 0x000fe20000000000 */
[----:B---3--:R-:W-:-:S13]  /*8fe0*/  R2UR UR11, R10 ;  /* 0x000000000a0b72ca */ /* 0x008fda00000e0000 */
[----:B------:R-:W-:-:S09]  /*8ff0*/  USHF.L.U32 UR11, UR11, 0x6, URZ ;  /* 0x000000060b0b7899 */ /* 0x000fd2000800063f */
[----:B------:R2:W-:Y:S02]  /*9000*/  UTMALDG.4D [UR8], [UR4], desc[UR6] ;  /* 0x00000608040075b4 */ /* 0x0005e40008019000 */
[----:B--2---:R-:W-:Y:S01]  /*9010*/  UMOV UR8, UR15 ;  /* 0x0000000f00087c82 */ /* 0x004fe20008000000 */
[----:B------:R-:W-:Y:S01]  /*9020*/  UMOV UR10, UR16 ;  /* 0x00000010000a7c82 */ /* 0x000fe20008000000 */
[----:B------:R-:W-:Y:S01]  /*9030*/  UIADD3 UR15, UR14, 0x8400, URZ ;  /* 0x000084000e0f7890 */ /* 0x000fe2000fffe03f */
[----:B------:R2:W-:Y:S01]  /*9040*/  UTMALDG.4D [UR8], [UR4], desc[UR6] ;  /* 0x00000608040075b4 */ /* 0x0005e20008019000 */
[----:B------:R-:W-:Y:S01]  /*9050*/  UIADD3 UR16, UR14, 0xa400, URZ ;  /* 0x0000a4000e107890 */ /* 0x000fe2000fffe03f */
[----:B--2---:R-:W-:Y:S01]  /*9060*/  UMOV UR8, UR17 ;  /* 0x0000001100087c82 */ /* 0x004fe20008000000 */
[----:B------:R-:W-:Y:S02]  /*9070*/  UMOV UR10, UR18 ;  /* 0x00000012000a7c82 */ /* 0x000fe40008000000 */
[----:B------:R2:W-:Y:S01]  /*9080*/  UTMALDG.4D [UR8], [UR4], desc[UR6] ;  /* 0x00000608040075b4 */ /* 0x0005e20008019000 */
[----:B------:R-:W-:Y:S01]  /*9090*/  UIADD3 UR17, UR14, 0xc400, URZ ;  /* 0x0000c4000e117890 */ /* 0x000fe2000fffe03f */
[----:B--2---:R-:W-:Y:S01]  /*90a0*/  UMOV UR8, UR19 ;  /* 0x0000001300087c82 */ /* 0x004fe20008000000 */
[----:B------:R-:W-:-:S02]  /*90b0*/  UMOV UR10, UR20 ;  /* 0x00000014000a7c82 */ /* 0x000fc40008000000 */
[----:B------:R2:W-:Y:S02]  /*90c0*/  UTMALDG.4D [UR8], [UR4], desc[UR6] ;  /* 0x00000608040075b4 */ /* 0x0005e40008019000 */
[----:B--2---:R-:W-:Y:S01]  /*90d0*/  UMOV UR8, UR15 ;  /* 0x0000000f00087c82 */ /* 0x004fe20008000000 */
[----:B------:R-:W-:Y:S01]  /*90e0*/  UMOV UR10, UR21 ;  /* 0x00000015000a7c82 */ /* 0x000fe20008000000 */
[----:B------:R-:W-:Y:S01]  /*90f0*/  UIADD3 UR15, UR14, 0xe400, URZ ;  /* 0x0000e4000e0f7890 */ /* 0x000fe2000fffe03f */
[----:B------:R2:W-:Y:S02]  /*9100*/  UTMALDG.4D [UR8], [UR4], desc[UR6] ;  /* 0x00000608040075b4 */ /* 0x0005e40008019000 */
[----:B------:R-:W-:Y:S01]  /*9110*/  UMOV UR14, 0x180 ;  /* 0x00000180000e7882 */ /* 0x000fe20000000000 */
[----:B--2---:R-:W-:Y:S01]  /*9120*/  UMOV UR8, UR16 ;  /* 0x0000001000087c82 */ /* 0x004fe20008000000 */
[----:B------:R-:W-:Y:S02]  /*9130*/  UMOV UR10, UR22 ;  /* 0x00000016000a7c82 */ /* 0x000fe40008000000 */
[----:B------:R2:W-:Y:S02]  /*9140*/  UTMALDG.4D [UR8], [UR4], desc[UR6] ;  /* 0x00000608040075b4 */ /* 0x0005e40008019000 */
[----:B--2---:R-:W-:Y:S01]  /*9150*/  UMOV UR8, UR17 ;  /* 0x0000001100087c82 */ /* 0x004fe20008000000 */
[----:B------:R-:W-:Y:S01]  /*9160*/  UMOV UR10, UR14 ;  /* 0x0000000e000a7c82 */ /* 0x000fe20008000000 */
[----:B------:R-:W-:Y:S01]  /*9170*/  UMOV UR14, 0x1c0 ;  /* 0x000001c0000e7882 */ /* 0x000fe20000000000 */
[----:B------:R2:W-:Y:S02]  /*9180*/  UTMALDG.4D [UR8], [UR4], desc[UR6] ;  /* 0x00000608040075b4 */ /* 0x0005e40008019000 */
[----:B--2---:R-:W-:Y:S01]  /*9190*/  UMOV UR8, UR15 ;  /* 0x0000000f00087c82 */ /* 0x004fe20008000000 */
[----:B------:R-:W-:-:S02]  /*91a0*/  UMOV UR10, UR14 ;  /* 0x0000000e000a7c82 */ /* 0x000fc40008000000 */
[----:B------:R3:W-:Y:S02]  /*91b0*/  UTMALDG.4D [UR8], [UR4], desc[UR6] ;  /* 0x00000608040075b4 */ /* 0x0007e40008019000 */
[----:B---3--:R-:W-:Y:S01]  /*91c0*/  NOP ;  /* 0x0000000000007918 */ /* 0x008fe20000000000 */
.L_x_2725:
[----:B------:R-:W-:Y:S05]  /*91d0*/  BSYNC B0 ;  /* 0x0000000000007941 */ /* 0x000fea0003800000 */
.L_x_2724:
[----:B--2---:R-:W2:Y:S01]  /*91e0*/  LDL.LU R5, [R1+0x14] ;  /* 0x0000140001057983 */ /* 0x004ea20000300800 */
[----:B------:R-:W-:-:S04]  /*91f0*/  IADD3 R16, R16, 0x1, RZ ;  /* 0x0000000110107810 */ /* 0x000fc80007ffe0ff */
[----:B------:R-:W-:-:S04]  /*9200*/  ISETP.NE.AND P1, PT, R16, 0x2, PT ;  /* 0x000000021000780c */ /* 0x000fc80003f25270 */
[----:B------:R-:W-:Y:S02]  /*9210*/  SEL R8, RZ, 0x1, P1 ;  /* 0x00000001ff087807 */ /* 0x000fe40000800000 */
[----:B------:R-:W-:Y:S02]  /*9220*/  SEL R16, R16, RZ, P1 ;  /* 0x000000ff10107207 */ /* 0x000fe40000800000 */
[----:B------:R-:W-:Y:S02]  /*9230*/  LOP3.LUT R17, R17, R8, RZ, 0x3c, !PT ;  /* 0x0000000811117212 */ /* 0x000fe400078e3cff */
[----:B--2---:R-:W-:-:S13]  /*9240*/  ISETP.GE.AND P2, PT, R5, 0x41, PT ;  /* 0x000000410500780c */ /* 0x004fda0003f46270 */
[----:B------:R-:W-:Y:S05]  /*9250*/  @!P2 BRA `(.L_x_2728) ;  /* 0x000000180038a947 */ /* 0x000fea0003800000 */
[----:B------:R-:W2:Y:S01]  /*9260*/  LDL R11, [R1+0x8] ;  /* 0x00000800010b7983 */ /* 0x000ea20000100800 */
[----:B------:R-:W-:Y:S02]  /*9270*/  MOV R5, 0x1 ;  /* 0x0000000100057802 */ /* 0x000fe40000000f00 */
[C---:B--2---:R-:W-:Y:S01]  /*9280*/  IADD3 R10, -R11.reuse, RZ, RZ ;  /* 0x000000ff0b0a7210 */ /* 0x044fe20007ffe1ff */
[----:B------:R-:W-:-:S03]  /*9290*/  VIADD R8, R11, 0xfffffffe ;  /* 0xfffffffe0b087836 */ /* 0x000fc60000000000 */
[----:B------:R-:W-:-:S04]  /*92a0*/  VIADDMNMX R10, R10, R5, 0xffffffff, !PT ;  /* 0xffffffff0a0a7446 */ /* 0x000fc80007800105 */
[----:B------:R-:W-:-:S04]  /*92b0*/  IADD3 R5, R11, R10, RZ ;  /* 0x0000000a0b057210 */ /* 0x000fc80007ffe0ff */
[----:B------:R-:W-:-:S04]  /*92c0*/  LOP3.LUT R5, R5, 0x1, RZ, 0xc0, !PT ;  /* 0x0000000105057812 */ /* 0x000fc800078ec0ff */
[----:B------:R-:W-:-:S13]  /*92d0*/  ISETP.NE.U32.AND P1, PT, R5, 0x1, PT ;  /* 0x000000010500780c */ /* 0x000fda0003f25070 */
[----:B------:R-:W-:Y:S05]  /*92e0*/  @P1 BRA `(.L_x_2729) ;  /* 0x0000000400fc1947 */ /* 0x000fea0003800000 */
[----:B------:R-:W-:Y:S04]  /*92f0*/  BSSY B0, `(.L_x_2730) ;  /* 0x0000077000007945 */ /* 0x000fe80003800000 */
[----:B------:R-:W-:Y:S05]  /*9300*/  @!P6 BRA `(.L_x_2731) ;  /* 0x0000000400d4e947 */ /* 0x000fea0003800000 */
[----:B------:R-:W-:Y:S05]  /*9310*/  @!P0 BRA `(.L_x_2732) ;  /* 0x0000000000448947 */ /* 0x000fea0003800000 */
[----:B------:R-:W2:Y:S01]  /*9320*/  LDC R11, c[0x0][0x41c] ;  /* 0x00010700ff0b7b82 */ /* 0x000ea20000000800 */
[----:B------:R-:W-:Y:S01]  /*9330*/  ULDC.64 UR4, c[0x0][0x408] ;  /* 0x0001020000047ab9 */ /* 0x000fe20000000a00 */
[----:B--2---:R-:W-:-:S13]  /*9340*/  ISETP.NE.AND P1, PT, R11, 0x1, PT ;  /* 0x000000010b00780c */ /* 0x004fda0003f25270 */
[----:B------:R-:W2:Y:S02]  /*9350*/  @P1 LDC.64 R4, c[0x0][0x420] ;  /* 0x00010800ff041b82 */ /* 0x000ea40000000a00 */
[----:B--2---:R-:W-:Y:S01]  /*9360*/  @P1 IMAD.HI.U32 R12, R8, R4, RZ ;  /* 0x00000004080c1227 */ /* 0x004fe200078e00ff */
[----:B------:R-:W-:-:S04]  /*9370*/  MOV R4, R8 ;  /* 0x0000000800047202 */ /* 0x000fc80000000f00 */
[----:B------:R-:W-:-:S04]  /*9380*/  @P1 SHF.R.U32.HI R4, RZ, R5, R12 ;  /* 0x00000005ff041219 */ /* 0x000fc8000001160c */
[----:B------:R-:W-:-:S05]  /*9390*/  IADD3 R5, -R4, RZ, RZ ;  /* 0x000000ff04057210 */ /* 0x000fca0007ffe1ff */
[----:B------:R-:W-:Y:S01]  /*93a0*/  IMAD R8, R11, R5, R8 ;  /* 0x000000050b087224 */ /* 0x000fe200078e0208 */
[--C-:B------:R-:W-:Y:S01]  /*93b0*/  SHF.R.S32.HI R5, RZ, 0x1f, R4.reuse ;  /* 0x0000001fff057819 */ /* 0x100fe20000011404 */
[----:B------:R-:W-:Y:S02]  /*93c0*/  IMAD R11, R7, UR4, RZ ;  /* 0x00000004070b7c24 */ /* 0x000fe4000f8e02ff */
[----:B------:R-:W-:-:S04]  /*93d0*/  IMAD.WIDE.U32 R4, R6, UR4, R4 ;  /* 0x0000000406047c25 */ /* 0x000fc8000f8e0004 */
[----:B------:R-:W-:Y:S01]  /*93e0*/  IMAD R11, R6, UR5, R11 ;  /* 0x00000005060b7c24 */ /* 0x000fe2000f8e020b */
[----:B------:R-:W-:-:S04]  /*93f0*/  LEA R2, P1, R4, R2, 0x2 ;  /* 0x0000000204027211 */ /* 0x000fc800078210ff */
[----:B------:R-:W-:-:S04]  /*9400*/  IADD3 R11, R11, R5, RZ ;  /* 0x000000050b0b7210 */ /* 0x000fc80007ffe0ff */
[----:B------:R-:W-:-:S05]  /*9410*/  LEA.HI.X R3, R4, R3, R11, 0x2, P1 ;  /* 0x0000000304037211 */ /* 0x000fca00008f140b */
[----:B------:R2:W5:Y:S02]  /*9420*/  LDG.E R4, desc[UR48][R2.64] ;  /* 0x0000003002047981 */ /* 0x000564000c1e1900 */
.L_x_2732:
[----:B--2---:R-:W2:Y:S01]  /*9430*/  S2R R3, SR_CgaCtaId ;  /* 0x0000000000037919 */ /* 0x004ea20000008800 */
[----:B------:R-:W-:Y:S01]  /*9440*/  MOV R2, 0x400 ;  /* 0x0000040000027802 */ /* 0x000fe20000000f00 */
[----:B------:R-:W3:Y:S03]  /*9450*/  S2R R5, SR_TID.X ;  /* 0x0000000000057919 */ /* 0x000ee60000002100 */
[----:B--2---:R-:W-:Y:S02]  /*9460*/  LEA R2, R3, R2, 0x18 ;  /* 0x0000000203027211 */ /* 0x004fe400078ec0ff */
[----:B------:R-:W-:Y:S02]  /*9470*/  SHF.L.U32 R3, R17, 0x1f, RZ ;  /* 0x0000001f11037819 */ /* 0x000fe400000006ff */
[----:B------:R-:W-:Y:S02]  /*9480*/  LEA R2, R16, R2, 0x3 ;  /* 0x0000000210027211 */ /* 0x000fe400078e18ff */
[----:B---3--:R-:W-:-:S02]  /*9490*/  LOP3.LUT R5, R5, 0x7f, RZ, 0xc0, !PT ;  /* 0x0000007f05057812 */ /* 0x008fc400078ec0ff */
[----:B------:R-:W2:Y:S02]  /*94a0*/  SYNCS.PHASECHK.TRANS64.TRYWAIT P2, [R2+URZ+0x28c40], R3 ;  /* 0x028c4003020075a7 */ /* 0x000ea4000804017f */
[----:B------:R-:W-:Y:S01]  /*94b0*/  ISETP.NE.AND P1, PT, R5, RZ, PT ;  /* 0x000000ff0500720c */ /* 0x000fe20003f25270 */
[----:B--2---:R-:W-:-:S12]  /*94c0*/  @!P2 BRA `(.L_x_2733) ;  /* 0x0000001c00d0a947 */ /* 0x004fd80003800000 */
.L_x_2777:
[----:B------:R-:W-:Y:S05]  /*94d0*/  @P1 BRA `(.L_x_2734) ;  /* 0x00000000001c1947 */ /* 0x000fea0003800000 */
[----:B------:R-:W3:Y:S01]  /*94e0*/  S2R R11, SR_TID.X ;  /* 0x00000000000b7919 */ /* 0x000ee20000002100 */
[----:B------:R-:W-:-:S04]  /*94f0*/  IMAD.MOV.U32 R5, RZ, RZ, 0x2000 ;  /* 0x00002000ff057424 */ /* 0x000fc800078e00ff */
[----:B------:R4:W-:Y:S01]  /*9500*/  SYNCS.ARRIVE.TRANS64 RZ, [R2+URZ+0x28c30], R5 ;  /* 0x028c300502ff79a7 */ /* 0x0009e2000800003f */
[----:B---3--:R-:W-:-:S04]  /*9510*/  LOP3.LUT R11, R11, 0x1f, RZ, 0xc0, !PT ;  /* 0x0000001f0b0b7812 */ /* 0x008fc800078ec0ff */
[----:B------:R-:W-:-:S13]  /*9520*/  ISETP.NE.AND P2, PT, R11, RZ, PT ;  /* 0x000000ff0b00720c */ /* 0x000fda0003f45270 */
[----:B----4-:R-:W-:Y:S05]  /*9530*/  @!P2 BRA `(.L_x_2734) ;  /* 0x000000000004a947 */ /* 0x010fea0003800000 */
[----:B------:R-:W-:Y:S01]  /*9540*/  BPT.TRAP 0x1 ;  /* 0x000000040000795c */ /* 0x000fe20000300000 */
.L_x_2734:
[----:B------:R-:W3:Y:S01]  /*9550*/  S2R R11, SR_CgaCtaId ;  /* 0x00000000000b7919 */ /* 0x000ee20000008800 */
[----:B------:R-:W-:Y:S01]  /*9560*/  MOV R5, 0x400 ;  /* 0x0000040000057802 */ /* 0x000fe20000000f00 */
[----:B------:R-:W-:Y:S01]  /*9570*/  UIADD3 UR4, UP0, UR40, 0x370, URZ ;  /* 0x0000037028047890 */ /* 0x000fe2000ff1e03f */
[----:B------:R-:W-:Y:S01]  /*9580*/  R2UR UR9, R2 ;  /* 0x00000000020972ca */ /* 0x000fe200000e0000 */
[----:B------:R-:W-:Y:S01]  /*9590*/  UMOV UR6, 0x0 ;  /* 0x0000000000067882 */ /* 0x000fe20000000000 */
[----:B------:R-:W-:Y:S01]  /*95a0*/  SHF.L.U32 R8, R8, 0x6, RZ ;  /* 0x0000000608087819 */ /* 0x000fe200000006ff */
[----:B------:R-:W-:Y:S01]  /*95b0*/  UIADD3.X UR5, URZ, UR41, URZ, UP0, !UPT ;  /* 0x000000293f057290 */ /* 0x000fe200087fe43f */
[----:B------:R-:W-:Y:S01]  /*95c0*/  R2UR UR12, R0 ;  /* 0x00000000000c72ca */ /* 0x000fe200000e0000 */
[----:B------:R-:W-:Y:S01]  /*95d0*/  UMOV UR7, 0x14f00000 ;  /* 0x14f0000000077882 */ /* 0x000fe20000000000 */
[----:B-----5:R-:W-:Y:S01]  /*95e0*/  R2UR UR13, R4 ;  /* 0x00000000040d72ca */ /* 0x020fe200000e0000 */
[----:B------:R-:W-:Y:S01]  /*95f0*/  UMOV UR10, URZ ;  /* 0x0000003f000a7c82 */ /* 0x000fe20008000000 */
[----:B------:R-:W-:-:S05]  /*9600*/  R2UR UR11, R8 ;  /* 0x00000000080b72ca */ /* 0x000fca00000e0000 */
[----:B------:R-:W-:Y:S01]  /*9610*/  UIADD3 UR9, UR9, 0x28c30, URZ ;  /* 0x00028c3009097890 */ /* 0x000fe2000fffe03f */
[----:B---3--:R-:W-:-:S04]  /*9620*/  LEA R5, R11, R5, 0x18 ;  /* 0x000000050b057211 */ /* 0x008fc800078ec0ff */
[----:B------:R-:W-:-:S04]  /*9630*/  LEA R5, R16, R5, 0xd ;  /* 0x0000000510057211 */ /* 0x000fc800078e68ff */
[----:B------:R-:W-:-:S13]  /*9640*/  R2UR UR8, R5 ;  /* 0x00000000050872ca */ /* 0x000fda00000e0000 */
[----:B------:R-:W-:-:S09]  /*9650*/  UIADD3 UR8, UR8, 0x22400, URZ ;  /* 0x0002240008087890 */ /* 0x000fd2000fffe03f */
[----:B------:R3:W-:Y:S01]  /*9660*/  UTMALDG.4D [UR8], [UR4], desc[UR6] ;  /* 0x00000608040075b4 */ /* 0x0007e20008019000 */
[----:B------:R-:W4:Y:S02]  /*9670*/  SYNCS.PHASECHK.TRANS64.TRYWAIT P2, [R2+URZ+0x28c60], R3 ;  /* 0x028c6003020075a7 */ /* 0x000f24000804017f */
[----:B---34-:R-:W-:Y:S05]  /*9680*/  @!P2 BRA `(.L_x_2735) ;  /* 0x0000001c0074a947 */ /* 0x018fea0003800000 */
.L_x_2778:
[----:B------:R-:W-:Y:S05]  /*9690*/  @P1 BRA `(.L_x_2736) ;  /* 0x00000000001c1947 */ /* 0x000fea0003800000 */
[----:B------:R-:W4:Y:S01]  /*96a0*/  S2R R5, SR_TID.X ;  /* 0x0000000000057919 */ /* 0x000f220000002100 */
[----:B--23--:R-:W-:-:S04]  /*96b0*/  MOV R3, 0x10000 ;  /* 0x0001000000037802 */ /* 0x00cfc80000000f00 */
[----:B------:R2:W-:Y:S01]  /*96c0*/  SYNCS.ARRIVE.TRANS64 RZ, [R2+URZ+0x28c50], R3 ;  /* 0x028c500302ff79a7 */ /* 0x0005e2000800003f */
[----:B----4-:R-:W-:-:S04]  /*96d0*/  LOP3.LUT R5, R5, 0x1f, RZ, 0xc0, !PT ;  /* 0x0000001f05057812 */ /* 0x010fc800078ec0ff */
[----:B------:R-:W-:-:S13]  /*96e0*/  ISETP.NE.AND P1, PT, R5, RZ, PT ;  /* 0x000000ff0500720c */ /* 0x000fda0003f25270 */
[----:B--2---:R-:W-:Y:S05]  /*96f0*/  @!P1 BRA `(.L_x_2736) ;  /* 0x0000000000049947 */ /* 0x004fea0003800000 */
[----:B------:R-:W-:Y:S01]  /*9700*/  BPT.TRAP 0x1 ;  /* 0x000000040000795c */ /* 0x000fe20000300000 */
.L_x_2736:
[----:B------:R-:W4:Y:S01]  /*9710*/  S2R R5, SR_CgaCtaId ;  /* 0x0000000000057919 */ /* 0x000f220000008800 */
[----:B--23--:R-:W-:Y:S01]  /*9720*/  MOV R3, 0x400 ;  /* 0x0000040000037802 */ /* 0x00cfe20000000f00 */
        /* <DEDUP_REMOVED lines=9> */
[----:B------:R-:W-:Y:S01]  /*97c0*/  UMOV UR18, 0x40 ;  /* 0x0000004000127882 */ /* 0x000fe20000000000 */
[----:B------:R-:W-:Y:S01]  /*97d0*/  UMOV UR19, 0x80 ;  /* 0x0000008000137882 */ /* 0x000fe20000000000 */
[----:B------:R-:W-:Y:S01]  /*97e0*/  UMOV UR20, 0xc0 ;  /* 0x000000c000147882 */ /* 0x000fe20000000000 */
[----:B------:R-:W-:Y:S01]  /*97f0*/  UMOV UR21, 0x100 ;  /* 0x0000010000157882 */ /* 0x000fe20000000000 */
[----:B------:R-:W-:Y:S01]  /*9800*/  UMOV UR22, 0x140 ;  /* 0x0000014000167882 */ /* 0x000fe20000000000 */
[----:B------:R-:W-:Y:S01]  /*9810*/  UIADD3 UR9, UR9, 0x28c50, URZ ;  /* 0x00028c5009097890 */ /* 0x000fe2000fffe03f */
[----:B----4-:R-:W-:-:S04]  /*9820*/  LEA R3, R5, R3, 0x18 ;  /* 0x0000000305037211 */ /* 0x010fc800078ec0ff */
[----:B------:R-:W-:-:S04]  /*9830*/  LEA R2, R16, R3, 0x10 ;  /* 0x0000000310027211 */ /* 0x000fc800078e80ff */
[----:B------:R-:W-:-:S13]  /*9840*/  R2UR UR14, R2 ;  /* 0x00000000020e72ca */ /* 0x000fda00000e0000 */
[----:B------:R-:W-:Y:S02]  /*9850*/  UIADD3 UR8, UR14, 0x400, URZ ;  /* 0x000004000e087890 */ /* 0x000fe4000fffe03f */
[----:B------:R-:W-:Y:S02]  /*9860*/  UIADD3 UR15, UR14, 0x2400, URZ ;  /* 0x000024000e0f7890 */ /* 0x000fe4000fffe03f */
[----:B------:R-:W-:Y:S02]  /*9870*/  UIADD3 UR16, UR14, 0x4400, URZ ;  /* 0x000044000e107890 */ /* 0x000fe4000fffe03f */
[----:B------:R-:W-:-:S03]  /*9880*/  UIADD3 UR17, UR14, 0x6400, URZ ;  /* 0x000064000e117890 */ /* 0x000fc6000fffe03f */
[----:B------:R2:W-:Y:S02]  /*9890*/  UTMALDG.4D [UR8], [UR4], desc[UR6] ;  /* 0x00000608040075b4 */ /* 0x0005e40008019000 */
[----:B--2---:R-:W-:Y:S01]  /*98a0*/  UMOV UR8, UR15 ;  /* 0x0000000f00087c82 */ /* 0x004fe20008000000 */
[----:B------:R-:W-:Y:S01]  /*98b0*/  UMOV UR10, UR18 ;  /* 0x00000012000a7c82 */ /* 0x000fe20008000000 */
[----:B------:R-:W-:Y:S01]  /*98c0*/  UIADD3 UR15, UR14, 0x8400, URZ ;  /* 0x000084000e0f7890 */ /* 0x000fe2000fffe03f */
        /* <DEDUP_REMOVED lines=8> */
[----:B------:R2:W-:Y:S01]  /*9950*/  UTMALDG.4D [UR8], [UR4], desc[UR6] ;  /* 0x00000608040075b4 */ /* 0x0005e20008019000 */
[----:B------:R-:W-:Y:S01]  /*9960*/  UIADD3 UR14, UR14, 0xe400, URZ ;  /* 0x0000e4000e0e7890 */ /* 0x000fe2000fffe03f */
[----:B--2---:R-:W-:Y:S01]  /*9970*/  UMOV UR8, UR15 ;  /* 0x0000000f00087c82 */ /* 0x004fe20008000000 */
[----:B------:R-:W-:Y:S01]  /*9980*/  UMOV UR10, UR21 ;  /* 0x00000015000a7c82 */ /* 0x000fe20008000000 */
[----:B------:R-:W-:Y:S01]  /*9990*/  UMOV UR15, 0x180 ;  /* 0x00000180000f7882 */ /* 0x000fe20000000000 */
[----:B------:R2:W-:Y:S02]  /*99a0*/  UTMALDG.4D [UR8], [UR4], desc[UR6] ;  /* 0x00000608040075b4 */ /* 0x0005e40008019000 */
[----:B--2---:R-:W-:Y:S01]  /*99b0*/  UMOV UR8, UR16 ;  /* 0x0000001000087c82 */ /* 0x004fe20008000000 */
[----:B------:R-:W-:-:S02]  /*99c0*/  UMOV UR10, UR22 ;  /* 0x00000016000a7c82 */ /* 0x000fc40008000000 */
[----:B------:R2:W-:Y:S02]  /*99d0*/  UTMALDG.4D [UR8], [UR4], desc[UR6] ;  /* 0x00000608040075b4 */ /* 0x0005e40008019000 */
[----:B--2---:R-:W-:Y:S01]  /*99e0*/  UMOV UR8, UR17 ;  /* 0x0000001100087c82 */ /* 0x004fe20008000000 */
[----:B------:R-:W-:Y:S01]  /*99f0*/  UMOV UR10, UR15 ;  /* 0x0000000f000a7c82 */ /* 0x000fe20008000000 */
[----:B------:R-:W-:Y:S01]  /*9a00*/  UMOV UR15, 0x1c0 ;  /* 0x000001c0000f7882 */ /* 0x000fe20000000000 */
[----:B------:R2:W-:Y:S02]  /*9a10*/  UTMALDG.4D [UR8], [UR4], desc[UR6] ;  /* 0x00000608040075b4 */ /* 0x0005e40008019000 */
[----:B--2---:R-:W-:Y:S01]  /*9a20*/  UMOV UR8, UR14 ;  /* 0x0000000e00087c82 */ /* 0x004fe20008000000 */
[----:B------:R-:W-:Y:S02]  /*9a30*/  UMOV UR10, UR15 ;  /* 0x0000000f000a7c82 */ /* 0x000fe40008000000 */
[----:B------:R2:W-:Y:S02]  /*9a40*/  UTMALDG.4D [UR8], [UR4], desc[UR6] ;  /* 0x00000608040075b4 */ /* 0x0005e40008019000 */
[----:B--2---:R-:W-:Y:S01]  /*9a50*/  NOP ;  /* 0x0000000000007918 */ /* 0x004fe20000000000 */
.L_x_2731:
[----:B------:R-:W-:Y:S05]  /*9a60*/  BSYNC B0 ;  /* 0x0000000000007941 */ /* 0x000fea0003800000 */
.L_x_2730:
[----:B------:R-:W2:Y:S01]  /*9a70*/  LDL.LU R3, [R1+0x8] ;  /* 0x0000080001037983 */ /* 0x000ea20000300800 */
[----:B------:R-:W-:-:S05]  /*9a80*/  VIADD R16, R16, 0x1 ;  /* 0x0000000110107836 */ /* 0x000fca0000000000 */
[----:B------:R-:W-:-:S04]  /*9a90*/  ISETP.NE.AND P1, PT, R16, 0x2, PT ;  /* 0x000000021000780c */ /* 0x000fc80003f25270 */
[----:B------:R-:W-:Y:S02]  /*9aa0*/  SEL R2, RZ, 0x1, P1 ;  /* 0x00000001ff027807 */ /* 0x000fe40000800000 */
[----:B------:R-:W-:Y:S02]  /*9ab0*/  SEL R16, R16, RZ, P1 ;  /* 0x000000ff10107207 */ /* 0x000fe40000800000 */
[----:B------:R-:W-:Y:S02]  /*9ac0*/  LOP3.LUT R17, R17, R2, RZ, 0x3c, !PT ;  /* 0x0000000211117212 */ /* 0x000fe400078e3cff */
[----:B--2---:R-:W-:-:S07]  /*9ad0*/  IADD3 R8, R3, -0x3, RZ ;  /* 0xfffffffd03087810 */ /* 0x004fce0007ffe0ff */
.L_x_2729:
[----:B------:R-:W-:Y:S01]  /*9ae0*/  IADD3 R10, -R10, RZ, RZ ;  /* 0x000000ff0a0a7210 */ /* 0x000fe20007ffe1ff */
[----:B------:R-:W-:Y:S03]  /*9af0*/  BSSY B0, `(.L_x_2728) ;  /* 0x0000104000007945 */ /* 0x000fe60003800000 */
[----:B------:R-:W-:-:S13]  /*9b00*/  ISETP.NE.AND P1, PT, R9, R10, PT ;  /* 0x0000000a0900720c */ /* 0x000fda0003f25270 */
[----:B------:R-:W-:Y:S05]  /*9b10*/  @!P1 BRA `(.L_x_2737) ;  /* 0x0000001000049947 */ /* 0x000fea0003800000 */
.L_x_2752:
[----:B------:R-:W-:Y:S04]  /*9b20*/  BSSY B1, `(.L_x_2738) ;  /* 0x0000079000017945 */ /* 0x000fe80003800000 */
[----:B------:R-:W-:Y:S05]  /*9b30*/  @!P6 BRA `(.L_x_2739) ;  /* 0x0000000400dce947 */ /* 0x000fea0003800000 */
[----:B-1----:R-:W-:Y:S01]  /*9b40*/  MOV R9, R8 ;  /* 0x0000000800097202 */ /* 0x002fe20000000f00 */
[----:B------:R-:W-:Y:S06]  /*9b50*/  @!P0 BRA `(.L_x_2740) ;  /* 0x0000000000488947 */ /* 0x000fec0003800000 */
[----:B------:R-:W1:Y:S01]  /*9b60*/  LDC R10, c[0x0][0x41c] ;  /* 0x00010700ff0a7b82 */ /* 0x000e620000000800 */
[----:B------:R-:W-:Y:S02]  /*9b70*/  ULDC.64 UR4, c[0x0][0x408] ;  /* 0x0001020000047ab9 */ /* 0x000fe40000000a00 */
[----:B------:R-:W-:-:S04]  /*9b80*/  IMAD R11, R7, UR4, RZ ;  /* 0x00000004070b7c24 */ /* 0x000fc8000f8e02ff */
[----:B------:R-:W-:Y:S01]  /*9b90*/  IMAD R11, R6, UR5, R11 ;  /* 0x00000005060b7c24 */ /* 0x000fe2000f8e020b */
[----:B-1----:R-:W-:-:S13]  /*9ba0*/  ISETP.NE.AND P1, PT, R10, 0x1, PT ;  /* 0x000000010a00780c */ /* 0x002fda0003f25270 */
[----:B------:R-:W1:Y:S02]  /*9bb0*/  @P1 LDC.64 R2, c[0x0][0x420] ;  /* 0x00010800ff021b82 */ /* 0x000e640000000a00 */
[----:B-1----:R-:W-:Y:S01]  /*9bc0*/  @P1 IMAD.HI.U32 R4, R8, R2, RZ ;  /* 0x0000000208041227 */ /* 0x002fe200078e00ff */
[----:B------:R-:W-:-:S04]  /*9bd0*/  MOV R2, R8 ;  /* 0x0000000800027202 */ /* 0x000fc80000000f00 */
[----:B------:R-:W-:Y:S02]  /*9be0*/  @P1 SHF.R.U32.HI R2, RZ, R3, R4 ;  /* 0x00000003ff021219 */ /* 0x000fe40000011604 */
[----:B------:R-:W1:Y:S02]  /*9bf0*/  LDC.64 R4, c[0x0][0x3f8] ;  /* 0x0000fe00ff047b82 */ /* 0x000e640000000a00 */
[--C-:B------:R-:W-:Y:S01]  /*9c00*/  SHF.R.S32.HI R3, RZ, 0x1f, R2.reuse ;  /* 0x0000001fff037819 */ /* 0x100fe20000011402 */
[--C-:B------:R-:W-:Y:S02]  /*9c10*/  IMAD.MOV R9, RZ, RZ, -R2.reuse ;  /* 0x000000ffff097224 */ /* 0x100fe400078e0a02 */
[----:B------:R-:W-:-:S04]  /*9c20*/  IMAD.WIDE.U32 R2, R6, UR4, R2 ;  /* 0x0000000406027c25 */ /* 0x000fc8000f8e0002 */
[----:B------:R-:W-:Y:S01]  /*9c30*/  IMAD R9, R10, R9, R8 ;  /* 0x000000090a097224 */ /* 0x000fe200078e0208 */
[----:B------:R-:W-:Y:S02]  /*9c40*/  IADD3 R11, R11, R3, RZ ;  /* 0x000000030b0b7210 */ /* 0x000fe40007ffe0ff */
[----:B-1----:R-:W-:-:S04]  /*9c50*/  LEA R4, P1, R2, R4, 0x2 ;  /* 0x0000000402047211 */ /* 0x002fc800078210ff */
[----:B------:R-:W-:-:S05]  /*9c60*/  LEA.HI.X R5, R2, R5, R11, 0x2, P1 ;  /* 0x0000000502057211 */ /* 0x000fca00008f140b */
[----:B------:R1:W5:Y:S04]  /*9c70*/  LDG.E R4, desc[UR48][R4.64] ;  /* 0x0000003004047981 */ /* 0x000368000c1e1900 */
.L_x_2740:
[----:B------:R-:W2:Y:S01]  /*9c80*/  S2R R3, SR_CgaCtaId ;  /* 0x0000000000037919 */ /* 0x000ea20000008800 */
[----:B------:R-:W-:Y:S01]  /*9c90*/  MOV R2, 0x400 ;  /* 0x0000040000027802 */ /* 0x000fe20000000f00 */
[----:B-1----:R-:W1:Y:S03]  /*9ca0*/  S2R R5, SR_TID.X ;  /* 0x0000000000057919 */ /* 0x002e660000002100 */
[----:B--2---:R-:W-:-:S04]  /*9cb0*/  LEA R2, R3, R2, 0x18 ;  /* 0x0000000203027211 */ /* 0x004fc800078ec0ff */
[----:B------:R-:W-:Y:S02]  /*9cc0*/  LEA R3, R16, R2, 0x3 ;  /* 0x0000000210037211 */ /* 0x000fe400078e18ff */
[----:B------:R-:W-:Y:S02]  /*9cd0*/  SHF.L.U32 R2, R17, 0x1f, RZ ;  /* 0x0000001f11027819 */ /* 0x000fe400000006ff */
[----:B-1----:R-:W-:Y:S02]  /*9ce0*/  LOP3.LUT R5, R5, 0x7f, RZ, 0xc0, !PT ;  /* 0x0000007f05057812 */ /* 0x002fe400078ec0ff */
[----:B------:R-:W1:Y:S02]  /*9cf0*/  SYNCS.PHASECHK.TRANS64.TRYWAIT P2, [R3+URZ+0x28c40], R2 ;  /* 0x028c4002030075a7 */ /* 0x000e64000804017f */
[----:B------:R-:W-:Y:S01]  /*9d00*/  ISETP.NE.AND P1, PT, R5, RZ, PT ;  /* 0x000000ff0500720c */ /* 0x000fe20003f25270 */
[----:B-1----:R-:W-:-:S12]  /*9d10*/  @!P2 BRA `(.L_x_2741) ;  /* 0x0000001400e4a947 */ /* 0x002fd80003800000 */
.L_x_2779:
        /* <DEDUP_REMOVED lines=8> */
.L_x_2742:
[----:B------:R-:W2:Y:S01]  /*9da0*/  S2R R10, SR_CgaCtaId ;  /* 0x00000000000a7919 */ /* 0x000ea20000008800 */
[----:B------:R-:W-:Y:S01]  /*9db0*/  MOV R5, 0x400 ;  /* 0x0000040000057802 */ /* 0x000fe20000000f00 */
[----:B------:R-:W-:Y:S01]  /*9dc0*/  UIADD3 UR4, UP0, UR40, 0x370, URZ ;  /* 0x0000037028047890 */ /* 0x000fe2000ff1e03f */
[----:B------:R-:W-:Y:S01]  /*9dd0*/  R2UR UR9, R3 ;  /* 0x00000000030972ca */ /* 0x000fe200000e0000 */
[----:B------:R-:W-:Y:S01]  /*9de0*/  UMOV UR6, 0x0 ;  /* 0x0000000000067882 */ /* 0x000fe20000000000 */
[----:B------:R-:W-:Y:S01]  /*9df0*/  R2UR UR12, R0 ;  /* 0x00000000000c72ca */ /* 0x000fe200000e0000 */
[----:B------:R-:W-:Y:S01]  /*9e00*/  UIADD3.X UR5, URZ, UR41, URZ, UP0, !UPT ;  /* 0x000000293f057290 */ /* 0x000fe200087fe43f */
[----:B-----5:R-:W-:Y:S01]  /*9e10*/  R2UR UR13, R4 ;  /* 0x00000000040d72ca */ /* 0x020fe200000e0000 */
[----:B------:R-:W-:Y:S01]  /*9e20*/  UMOV UR7, 0x14f00000 ;  /* 0x14f0000000077882 */ /* 0x000fe20000000000 */
[----:B------:R-:W-:-:S07]  /*9e30*/  UMOV UR10, URZ ;  /* 0x0000003f000a7c82 */ /* 0x000fce0008000000 */
[----:B------:R-:W-:Y:S01]  /*9e40*/  UIADD3 UR9, UR9, 0x28c30, URZ ;  /* 0x00028c3009097890 */ /* 0x000fe2000fffe03f */
[----:B--2---:R-:W-:-:S04]  /*9e50*/  LEA R5, R10, R5, 0x18 ;  /* 0x000000050a057211 */ /* 0x004fc800078ec0ff */
[----:B------:R-:W-:-:S04]  /*9e60*/  LEA R5, R16, R5, 0xd ;  /* 0x0000000510057211 */ /* 0x000fc800078e68ff */
[----:B------:R-:W-:Y:S01]  /*9e70*/  R2UR UR8, R5 ;  /* 0x00000000050872ca */ /* 0x000fe200000e0000 */
[----:B------:R-:W-:-:S05]  /*9e80*/  IMAD.SHL.U32 R5, R9, 0x40, RZ ;  /* 0x0000004009057824 */ /* 0x000fca00078e00ff */
[----:B------:R-:W-:-:S07]  /*9e90*/  R2UR UR11, R5 ;  /* 0x00000000050b72ca */ /* 0x000fce00000e0000 */
[----:B------:R-:W-:-:S09]  /*9ea0*/  UIADD3 UR8, UR8, 0x22400, URZ ;  /* 0x0002240008087890 */ /* 0x000fd2000fffe03f */
[----:B------:R2:W-:Y:S01]  /*9eb0*/  UTMALDG.4D [UR8], [UR4], desc[UR6] ;  /* 0x00000608040075b4 */ /* 0x0005e20008019000 */
[----:B------:R-:W3:Y:S02]  /*9ec0*/  SYNCS.PHASECHK.TRANS64.TRYWAIT P2, [R3+URZ+0x28c60], R2 ;  /* 0x028c6002030075a7 */ /* 0x000ee4000804017f */
[----:B--23--:R-:W-:Y:S05]  /*9ed0*/  @!P2 BRA `(.L_x_2743) ;  /* 0x000000140088a947 */ /* 0x00cfea0003800000 */
.L_x_2780:
[----:B------:R-:W-:Y:S05]  /*9ee0*/  @P1 BRA `(.L_x_2744) ;  /* 0x00000000001c1947 */ /* 0x000fea0003800000 */
[----:B------:R-:W3:Y:S01]  /*9ef0*/  S2R R9, SR_TID.X ;  /* 0x0000000000097919 */ /* 0x000ee20000002100 */
[----:B-12---:R-:W-:-:S04]  /*9f00*/  MOV R2, 0x10000 ;  /* 0x0001000000027802 */ /* 0x006fc80000000f00 */
[----:B------:R4:W-:Y:S01]  /*9f10*/  SYNCS.ARRIVE.TRANS64 RZ, [R3+URZ+0x28c50], R2 ;  /* 0x028c500203ff79a7 */ /* 0x0009e2000800003f */
[----:B---3--:R-:W-:-:S04]  /*9f20*/  LOP3.LUT R9, R9, 0x1f, RZ, 0xc0, !PT ;  /* 0x0000001f09097812 */ /* 0x008fc800078ec0ff */
[----:B------:R-:W-:-:S13]  /*9f30*/  ISETP.NE.AND P1, PT, R9, RZ, PT ;  /* 0x000000ff0900720c */ /* 0x000fda0003f25270 */
[----:B----4-:R-:W-:Y:S05]  /*9f40*/  @!P1 BRA `(.L_x_2744) ;  /* 0x0000000000049947 */ /* 0x010fea0003800000 */
[----:B------:R-:W-:Y:S01]  /*9f50*/  BPT.TRAP 0x1 ;  /* 0x000000040000795c */ /* 0x000fe20000300000 */
.L_x_2744:
        /* <DEDUP_REMOVED lines=17> */
[----:B---3--:R-:W-:-:S04]  /*a070*/  LEA R2, R9, R2, 0x18 ;  /* 0x0000000209027211 */ /* 0x008fc800078ec0ff */
[----:B------:R-:W-:-:S04]  /*a080*/  LEA R2, R16, R2, 0x10 ;  /* 0x0000000210027211 */ /* 0x000fc800078e80ff */
[----:B------:R-:W-:-:S13]  /*a090*/  R2UR UR14, R2 ;  /* 0x00000000020e72ca */ /* 0x000fda00000e0000 */
[----:B------:R-:W-:Y:S02]  /*a0a0*/  UIADD3 UR8, UR14, 0x400, URZ ;  /* 0x000004000e087890 */ /* 0x000fe4000fffe03f */
[----:B------:R-:W-:Y:S02]  /*a0b0*/  UIADD3 UR15, UR14, 0x2400, URZ ;  /* 0x000024000e0f7890 */ /* 0x000fe4000fffe03f */
[----:B------:R-:W-:Y:S02]  /*a0c0*/  UIADD3 UR16, UR14, 0x4400, URZ ;  /* 0x000044000e107890 */ /* 0x000fe4000fffe03f */
[----:B------:R-:W-:-:S03]  /*a0d0*/  UIADD3 UR17, UR14, 0x6400, URZ ;  /* 0x000064000e117890 */ /* 0x000fc6000fffe03f */
[----:B------:R1:W-:Y:S02]  /*a0e0*/  UTMALDG.4D [UR8], [UR4], desc[UR6] ;  /* 0x00000608040075b4 */ /* 0x0003e40008019000 */
[----:B-1----:R-:W-:Y:S01]  /*a0f0*/  UMOV UR8, UR15 ;  /* 0x0000000f00087c82 */ /* 0x002fe20008000000 */
[----:B------:R-:W-:Y:S01]  /*a100*/  UMOV UR10, UR18 ;  /* 0x00000012000a7c82 */ /* 0x000fe20008000000 */
[----:B------:R-:W-:Y:S01]  /*a110*/  UIADD3 UR15, UR14, 0x8400, URZ ;  /* 0x000084000e0f7890 */ /* 0x000fe2000fffe03f */
        /* <DEDUP_REMOVED lines=8> */
[----:B------:R1:W-:Y:S01]  /*a1a0*/  UTMALDG.4D [UR8], [UR4], desc[UR6] ;  /* 0x00000608040075b4 */ /* 0x0003e20008019000 */
[----:B------:R-:W-:Y:S01]  /*a1b0*/  UIADD3 UR14, UR14, 0xe400, URZ ;  /* 0x0000e4000e0e7890 */ /* 0x000fe2000fffe03f */
[----:B-1----:R-:W-:Y:S01]  /*a1c0*/  UMOV UR8, UR15 ;  /* 0x0000000f00087c82 */ /* 0x002fe20008000000 */
[----:B------:R-:W-:Y:S01]  /*a1d0*/  UMOV UR10, UR21 ;  /* 0x00000015000a7c82 */ /* 0x000fe20008000000 */
[----:B------:R-:W-:Y:S01]  /*a1e0*/  UMOV UR15, 0x180 ;  /* 0x00000180000f7882 */ /* 0x000fe20000000000 */
[----:B------:R1:W-:Y:S02]  /*a1f0*/  UTMALDG.4D [UR8], [UR4], desc[UR6] ;  /* 0x00000608040075b4 */ /* 0x0003e40008019000 */
[----:B-1----:R-:W-:Y:S01]  /*a200*/  UMOV UR8, UR16 ;  /* 0x0000001000087c82 */ /* 0x002fe20008000000 */
[----:B------:R-:W-:-:S02]  /*a210*/  UMOV UR10, UR22 ;  /* 0x00000016000a7c82 */ /* 0x000fc40008000000 */
[----:B------:R1:W-:Y:S02]  /*a220*/  UTMALDG.4D [UR8], [UR4], desc[UR6] ;  /* 0x00000608040075b4 */ /* 0x0003e40008019000 */
[----:B-1----:R-:W-:Y:S01]  /*a230*/  UMOV UR8, UR17 ;  /* 0x0000001100087c82 */ /* 0x002fe20008000000 */
[----:B------:R-:W-:Y:S01]  /*a240*/  UMOV UR10, UR15 ;  /* 0x0000000f000a7c82 */ /* 0x000fe20008000000 */
[----:B------:R-:W-:Y:S01]  /*a250*/  UMOV UR15, 0x1c0 ;  /* 0x000001c0000f7882 */ /* 0x000fe20000000000 */
[----:B------:R1:W-:Y:S02]  /*a260*/  UTMALDG.4D [UR8], [UR4], desc[UR6] ;  /* 0x00000608040075b4 */ /* 0x0003e40008019000 */
[----:B-1----:R-:W-:Y:S01]  /*a270*/  UMOV UR8, UR14 ;  /* 0x0000000e00087c82 */ /* 0x002fe20008000000 */
[----:B------:R-:W-:Y:S02]  /*a280*/  UMOV UR10, UR15 ;  /* 0x0000000f000a7c82 */ /* 0x000fe40008000000 */
[----:B------:R2:W-:Y:S02]  /*a290*/  UTMALDG.4D [UR8], [UR4], desc[UR6] ;  /* 0x00000608040075b4 */ /* 0x0005e40008019000 */
[----:B--2---:R-:W-:Y:S01]  /*a2a0*/  NOP ;  /* 0x0000000000007918 */ /* 0x004fe20000000000 */
.L_x_2739:
[----:B------:R-:W-:Y:S05]  /*a2b0*/  BSYNC B1 ;  /* 0x0000000000017941 */ /* 0x000fea0003800000 */
.L_x_2738:
[----:B-1----:R-:W-:Y:S01]  /*a2c0*/  IADD3 R9, R16, 0x1, RZ ;  /* 0x0000000110097810 */ /* 0x002fe20007ffe0ff */
[----:B------:R-:W-:Y:S03]  /*a2d0*/  BSSY B1, `(.L_x_2745) ;  /* 0x000007d000017945 */ /* 0x000fe60003800000 */
[----:B------:R-:W-:-:S04]  /*a2e0*/  ISETP.NE.AND P1, PT, R9, 0x2, PT ;  /* 0x000000020900780c */ /* 0x000fc80003f25270 */
[----:B------:R-:W-:Y:S02]  /*a2f0*/  SEL R2, RZ, 0x1, P1 ;  /* 0x00000001ff027807 */ /* 0x000fe40000800000 */
[----:B------:R-:W-:Y:S02]  /*a300*/  SEL R9, R9, RZ, P1 ;  /* 0x000000ff09097207 */ /* 0x000fe40000800000 */
[----:B------:R-:W-:Y:S01]  /*a310*/  LOP3.LUT R17, R17, R2, RZ, 0x3c, !PT ;  /* 0x0000000211117212 */ /* 0x000fe200078e3cff */
[----:B------:R-:W-:Y:S06]  /*a320*/  @!P6 BRA `(.L_x_2746) ;  /* 0x0000000400dce947 */ /* 0x000fec0003800000 */
[----:B------:R-:W-:Y:S01]  /*a330*/  IADD3 R10, R8, -0x1, RZ ;  /* 0xffffffff080a7810 */ /* 0x000fe20007ffe0ff */
[----:B------:R-:W-:Y:S06]  /*a340*/  @!P0 BRA `(.L_x_2747) ;  /* 0x0000000000488947 */ /* 0x000fec0003800000 */
[----:B------:R-:W1:Y:S01]  /*a350*/  LDC R5, c[0x0][0x41c] ;  /* 0x00010700ff057b82 */ /* 0x000e620000000800 */
[----:B------:R-:W-:Y:S02]  /*a360*/  ULDC.64 UR4, c[0x0][0x408] ;  /* 0x0001020000047ab9 */ /* 0x000fe40000000a00 */
[----:B------:R-:W-:-:S04]  /*a370*/  IMAD R11, R7, UR4, RZ ;  /* 0x00000004070b7c24 */ /* 0x000fc8000f8e02ff */
[----:B------:R-:W-:Y:S01]  /*a380*/  IMAD R11, R6, UR5, R11 ;  /* 0x00000005060b7c24 */ /* 0x000fe2000f8e020b */
[----:B-1----:R-:W-:-:S13]  /*a390*/  ISETP.NE.AND P1, PT, R5, 0x1, PT ;  /* 0x000000010500780c */ /* 0x002fda0003f25270 */
[----:B------:R-:W1:Y:S02]  /*a3a0*/  @P1 LDC.64 R2, c[0x0][0x420] ;  /* 0x00010800ff021b82 */ /* 0x000e640000000a00 */
[----:B-1----:R-:W-:-:S04]  /*a3b0*/  @P1 IMAD.HI.U32 R4, R10, R2, RZ ;  /* 0x000000020a041227 */ /* 0x002fc800078e00ff */
[----:B------:R-:W-:Y:S01]  /*a3c0*/  IMAD.MOV.U32 R2, RZ, RZ, R10 ;  /* 0x000000ffff027224 */ /* 0x000fe200078e000a */
[----:B------:R-:W-:-:S04]  /*a3d0*/  @P1 SHF.R.U32.HI R2, RZ, R3, R4 ;  /* 0x00000003ff021219 */ /* 0x000fc80000011604 */
[----:B------:R-:W-:-:S05]  /*a3e0*/  IADD3 R3, -R2, RZ, RZ ;  /* 0x000000ff02037210 */ /* 0x000fca0007ffe1ff */
        /* <DEDUP_REMOVED lines=8> */
.L_x_2747:
        /* <DEDUP_REMOVED lines=10> */
.L_x_2781:
        /* <DEDUP_REMOVED lines=8> */
.L_x_2749:
[----:B------:R-:W2:Y:S01]  /*a590*/  S2R R11, SR_CgaCtaId ;  /* 0x00000000000b7919 */ /* 0x000ea20000008800 */
        /* <DEDUP_REMOVED lines=12> */
[----:B--2---:R-:W-:-:S05]  /*a660*/  LEA R5, R11, R5, 0x18 ;  /* 0x000000050b057211 */ /* 0x004fca00078ec0ff */
[----:B------:R-:W-:-:S05]  /*a670*/  IMAD R5, R9, 0x2000, R5 ;  /* 0x0000200009057824 */ /* 0x000fca00078e0205 */
[----:B------:R-:W-:-:S13]  /*a680*/  R2UR UR8, R5 ;  /* 0x00000000050872ca */ /* 0x000fda00000e0000 */
[----:B------:R-:W-:-:S09]  /*a690*/  UIADD3 UR8, UR8, 0x22400, URZ ;  /* 0x0002240008087890 */ /* 0x000fd2000fffe03f */
[----:B------:R2:W-:Y:S01]  /*a6a0*/  UTMALDG.4D [UR8], [UR4], desc[UR6] ;  /* 0x00000608040075b4 */ /* 0x0005e20008019000 */
[----:B------:R-:W3:Y:S02]  /*a6b0*/  SYNCS.PHASECHK.TRANS64.TRYWAIT P2, [R3+URZ+0x28c60], R2 ;  /* 0x028c6002030075a7 */ /* 0x000ee4000804017f */
[----:B--23--:R-:W-:Y:S05]  /*a6c0*/  @!P2 BRA `(.L_x_2750) ;  /* 0x0000000c00b4a947 */ /* 0x00cfea0003800000 */
.L_x_2782:
        /* <DEDUP_REMOVED lines=8> */
.L_x_2751:
        /* <DEDUP_REMOVED lines=52> */
[----:B-1----:R-:W-:Y:S01]  /*aa90*/  NOP ;  /* 0x0000000000007918 */ /* 0x002fe20000000000 */
.L_x_2746:
[----:B------:R-:W-:Y:S05]  /*aaa0*/  BSYNC B1 ;  /* 0x0000000000017941 */ /* 0x000fea0003800000 */
.L_x_2745:
[C---:B------:R-:W-:Y:S01]  /*aab0*/  ISETP.GT.AND P2, PT, R8.reuse, 0x1, PT ;  /* 0x000000010800780c */ /* 0x040fe20003f44270 */
[----:B------:R-:W-:Y:S01]  /*aac0*/  VIADD R8, R8, 0xfffffffe ;  /* 0xfffffffe08087836 */ /* 0x000fe20000000000 */
[----:B------:R-:W-:-:S04]  /*aad0*/  IADD3 R9, R9, 0x1, RZ ;  /* 0x0000000109097810 */ /* 0x000fc80007ffe0ff */
[----:B------:R-:W-:-:S04]  /*aae0*/  ISETP.NE.AND P1, PT, R9, 0x2, PT ;  /* 0x000000020900780c */ /* 0x000fc80003f25270 */
[----:B------:R-:W-:Y:S02]  /*aaf0*/  SEL R2, RZ, 0x1, P1 ;  /* 0x00000001ff027807 */ /* 0x000fe40000800000 */
[----:B------:R-:W-:Y:S02]  /*ab00*/  SEL R16, R9, RZ, P1 ;  /* 0x000000ff09107207 */ /* 0x000fe40000800000 */
[----:B------:R-:W-:Y:S01]  /*ab10*/  LOP3.LUT R17, R17, R2, RZ, 0x3c, !PT ;  /* 0x0000000211117212 */ /* 0x000fe200078e3cff */
[----:B------:R-:W-:Y:S06]  /*ab20*/  @P2 BRA `(.L_x_2752) ;  /* 0xffffffec00fc2947 */ /* 0x000fec000383ffff */
.L_x_2737:
[----:B------:R-:W-:Y:S05]  /*ab30*/  BSYNC B0 ;  /* 0x0000000000007941 */ /* 0x000fea0003800000 */
.L_x_2728:
[----:B------:R-:W2:Y:S01]  /*ab40*/  LDL.LU R2, [R1+0xc] ;  /* 0x00000c0001027983 */ /* 0x000ea20000300800 */
[----:B------:R-:W-:-:S03]  /*ab50*/  ULDC UR4, c[0x0][0xda4] ;  /* 0x0003690000047ab9 */ /* 0x000fc60000000800 */
[----:B------:R-:W3:Y:S01]  /*ab60*/  LDL.LU R0, [R1+0x18] ;  /* 0x0000180001007983 */ /* 0x000ee20000300800 */
[----:B--2---:R-:W-:Y:S02]  /*ab70*/  IADD3 R2, R2, UR36, RZ ;  /* 0x0000002402027c10 */ /* 0x004fe4000fffe0ff */
[----:B---3--:R-:W-:-:S03]  /*ab80*/  IADD3 R0, R0, 0x1, RZ ;  /* 0x0000000100007810 */ /* 0x008fc60007ffe0ff */
[----:B------:R2:W-:Y:S01]  /*ab90*/  STL [R1+0xc], R2 ;  /* 0x00000c0201007387 */ /* 0x0005e20000100800 */
[----:B------:R-:W-:-:S03]  /*aba0*/  ISETP.GE.AND P0, PT, R2, UR4, PT ;  /* 0x0000000402007c0c */ /* 0x000fc6000bf06270 */
[----:B------:R2:W-:Y:S10]  /*abb0*/  STL [R1+0x18], R0 ;  /* 0x0000180001007387 */ /* 0x0005f40000100800 */
[----:B--2---:R-:W-:Y:S05]  /*abc0*/  @!P0 BRA `(.L_x_2753) ;  /* 0xffffffd000c48947 */ /* 0x004fea000383ffff */
[----:B------:R-:W-:-:S07]  /*abd0*/  LOP3.LUT R2, R0, 0x1, RZ, 0xc, !PT ;  /* 0x0000000100027812 */ /* 0x000fce00078e0cff */
.L_x_2711:
[----:B------:R-:W2:Y:S01]  /*abe0*/  S2R R3, SR_CgaCtaId ;  /* 0x0000000000037919 */ /* 0x000ea20000008800 */
[----:B------:R-:W-:Y:S01]  /*abf0*/  MOV R0, 0x400 ;  /* 0x0000040000007802 */ /* 0x000fe20000000f00 */
[----:B------:R-:W-:Y:S03]  /*ac00*/  BSSY B0, `(.L_x_2754) ;  /* 0x0000005000007945 */ /* 0x000fe60003800000 */
[----:B--2---:R-:W-:Y:S02]  /*ac10*/  LEA R0, R3, R0, 0x18 ;  /* 0x0000000003007211 */ /* 0x004fe400078ec0ff */
[----:B------:R-:W-:-:S04]  /*ac20*/  SHF.L.U32 R3, R2, 0x1f, RZ ;  /* 0x0000001f02037819 */ /* 0x000fc800000006ff */
[----:B------:R-:W2:Y:S02]  /*ac30*/  SYNCS.PHASECHK.TRANS64.TRYWAIT P0, [R0+URZ+0x28c20], R3 ;  /* 0x028c2003000075a7 */ /* 0x000ea4000800017f */
[----:B--2---:R-:W-:Y:S05]  /*ac40*/  @!P0 BRA `(.L_x_2755) ;  /* 0x0000000800688947 */ /* 0x004fea0003800000 */
.L_x_2783:
[----:B------:R-:W-:Y:S05]  /*ac50*/  BSYNC B0 ;  /* 0x0000000000007941 */ /* 0x000fea0003800000 */
.L_x_2754:
[----:B------:R-:W-:-:S03]  /*ac60*/  UMOV UR4, 0xffffffff ;  /* 0xffffffff00047882 */ /* 0x000fc60000000000 */
[----:B------:R-:W-:Y:S05]  /*ac70*/  BRA.DIV UR4, `(.L_x_2756) ;  /* 0x0000000a04707947 */ /* 0x000fea000b800000 */
[----:B------:R-:W3:Y:S02]  /*ac80*/  S2R R2, SR_TID.X ;  /* 0x0000000000027919 */ /* 0x000ee40000002100 */
[----:B---3--:R-:W-:-:S04]  /*ac90*/  SHF.R.U32.HI R2, RZ, 0x5, R2 ;  /* 0x00000005ff027819 */ /* 0x008fc80000011602 */
[----:B------:R-:W-:-:S05]  /*aca0*/  LOP3.LUT R2, R2, 0x3, RZ, 0xc0, !PT ;  /* 0x0000000302027812 */ /* 0x000fca00078ec0ff */
[----:B------:R3:W4:Y:S02]  /*acb0*/  SHFL.IDX PT, R14, R2, RZ, 0x1f ;  /* 0x00001fff020e7589 */ /* 0x00072400000e0000 */
.L_x_2786:
[----:B----4-:R-:W-:Y:S01]  /*acc0*/  ISETP.NE.AND P0, PT, R14, RZ, PT ;  /* 0x000000ff0e00720c */ /* 0x010fe20003f05270 */
[----:B------:R-:W-:-:S12]  /*acd0*/  BSSY B0, `(.L_x_2757) ;  /* 0x0000024000007945 */ /* 0x000fd80003800000 */
[----:B------:R-:W-:Y:S05]  /*ace0*/  @P0 BRA `(.L_x_2758) ;  /* 0x0000000000880947 */ /* 0x000fea0003800000 */
[----:B------:R-:W-:-:S03]  /*acf0*/  UMOV UR4, 0xffffffff ;  /* 0xffffffff00047882 */ /* 0x000fc60000000000 */
[----:B------:R-:W-:Y:S05]  /*ad00*/  BRA.DIV UR4, `(.L_x_2759) ;  /* 0x0000000a04807947 */ /* 0x000fea000b800000 */
[----:B------:R-:W-:-:S13]  /*ad10*/  ELECT P6, URZ, PT ;  /* 0x00000000003f782f */ /* 0x000fda00038c0000 */
.L_x_2789:
[----:B------:R-:W-:Y:S05]  /*ad20*/  @!P6 BRA `(.L_x_2758) ;  /* 0x000000000078e947 */ /* 0x000fea0003800000 */
[----:B------:R-:W-:-:S06]  /*ad30*/  ULOP3.LUT UR4, UR38, 0x2, URZ, 0xfc, !UPT ;  /* 0x0000000226047892 */ /* 0x000fcc000f8efc3f */
[----:B---3--:R-:W-:-:S04]  /*ad40*/  MOV R2, UR4 ;  /* 0x0000000400027c02 */ /* 0x008fc80008000f00 */
[----:B------:R-:W-:-:S13]  /*ad50*/  ISETP.NE.AND P2, PT, R2, 0x3, PT ;  /* 0x000000030200780c */ /* 0x000fda0003f45270 */
[----:B------:R-:W-:Y:S05]  /*ad60*/  @!P2 BRA `(.L_x_2760) ;  /* 0x000000000004a947 */ /* 0x000fea0003800000 */
[----:B------:R-:W-:Y:S01]  /*ad70*/  BPT.TRAP 0x1 ;  /* 0x000000040000795c */ /* 0x000fe20000300000 */
.L_x_2760:
[----:B--2---:R-:W-:Y:S02]  /*ad80*/  IADD3 R3, R0, 0x28c40, RZ ;  /* 0x00028c4000037810 */ /* 0x004fe40007ffe0ff */
[----:B------:R-:W-:Y:S02]  /*ad90*/  SHF.L.U32 R5, R17, 0x1f, RZ ;  /* 0x0000001f11057819 */ /* 0x000fe400000006ff */
[C---:B------:R-:W-:Y:S01]  /*ada0*/  IADD3 R2, R16.reuse, 0x1, RZ ;  /* 0x0000000110027810 */ /* 0x040fe20007ffe0ff */
[----:B------:R-:W-:-:S03]  /*adb0*/  IMAD R6, R16, 0x8, R3 ;  /* 0x0000000810067824 */ /* 0x000fc600078e0203 */
[----:B------:R-:W-:Y:S01]  /*adc0*/  ISETP.NE.AND P1, PT, R2, 0x2, PT ;  /* 0x000000020200780c */ /* 0x000fe20003f25270 */
[----:B------:R-:W2:Y:S03]  /*add0*/  SYNCS.PHASECHK.TRANS64.TRYWAIT P0, [R6+URZ], R5 ;  /* 0x00000005060075a7 */ /* 0x000ea6000800017f */
[----:B------:R-:W-:-:S04]  /*ade0*/  SEL R4, RZ, 0x1, P1 ;  /* 0x00000001ff047807 */ /* 0x000fc80000800000 */
[----:B------:R-:W-:Y:S02]  /*adf0*/  LOP3.LUT R17, R17, R4, RZ, 0x3c, !PT ;  /* 0x0000000411117212 */ /* 0x000fe400078e3cff */
[----:B------:R-:W-:Y:S02]  /*ae00*/  SEL R4, R2, RZ, P1 ;  /* 0x000000ff02047207 */ /* 0x000fe40000800000 */
[----:B------:R-:W-:Y:S02]  /*ae10*/  SHF.L.U32 R2, R17, 0x1f, RZ ;  /* 0x0000001f11027819 */ /* 0x000fe400000006ff */
[----:B------:R-:W-:Y:S01]  /*ae20*/  LEA R3, R4, R3, 0x3 ;  /* 0x0000000304037211 */ /* 0x000fe200078e18ff */
[----:B--2---:R-:W-:Y:S06]  /*ae30*/  @!P0 BRA `(.L_x_2761) ;  /* 0x0000000800548947 */ /* 0x004fec0003800000 */
.L_x_2790:
[----:B------:R-:W3:Y:S02]  /*ae40*/  SYNCS.PHASECHK.TRANS64.TRYWAIT P0, [R3+URZ], R2 ;  /* 0x00000002030075a7 */ /* 0x000ee4000800017f */
[----:B---3--:R-:W-:Y:S05]  /*ae50*/  @!P0 BRA `(.L_x_2762) ;  /* 0x0000000800608947 */ /* 0x008fea0003800000 */
.L_x_2791:
[----:B------:R-:W-:Y:S05]  /*ae60*/  @!P2 BRA `(.L_x_2763) ;  /* 0x000000000004a947 */ /* 0x000fea0003800000 */
[----:B------:R-:W-:Y:S01]  /*ae70*/  BPT.TRAP 0x1 ;  /* 0x000000040000795c */ /* 0x000fe20000300000 */
.L_x_2763:
[----:B---3--:R-:W-:-:S04]  /*ae80*/  IADD3 R3, R0, 0x28c60, RZ ;  /* 0x00028c6000037810 */ /* 0x008fc80007ffe0ff */
[----:B------:R-:W-:-:S04]  /*ae90*/  LEA R16, R16, R3, 0x3 ;  /* 0x0000000310107211 */ /* 0x000fc800078e18ff */
[----:B------:R-:W3:Y:S02]  /*aea0*/  SYNCS.PHASECHK.TRANS64.TRYWAIT P0, [R16+URZ], R5 ;  /* 0x00000005100075a7 */ /* 0x000ee4000800017f */
[----:B---3--:R-:W-:Y:S05]  /*aeb0*/  @!P0 BRA `(.L_x_2764) ;  /* 0x00000008005c8947 */ /* 0x008fea0003800000 */
.L_x_2792:
[----:B------:R-:W-:-:S07]  /*aec0*/  IMAD R3, R4, 0x8, R3 ;  /* 0x0000000804037824 */ /* 0x000fce00078e0203 */
.L_x_2765:
[----:B----4-:R4:W1:Y:S02]  /*aed0*/  SYNCS.PHASECHK.TRANS64.TRYWAIT P0, [R3+URZ], R2 ;  /* 0x00000002030075a7 */ /* 0x010864000800017f */
[----:B-1----:R-:W-:Y:S05]  /*aee0*/  @!P0 NANOSLEEP.SYNCS 0x989680 ;  /* 0x009896800000895d */ /* 0x002fea0003900000 */
[----:B------:R-:W1:Y:S02]  /*aef0*/  @!P0 SYNCS.PHASECHK.TRANS64 P0, [R3+URZ], R2 ;  /* 0x00000002030085a7 */ /* 0x000e64000800007f */
[----:B-1----:R-:W-:Y:S05]  /*af00*/  @!P0 BRA `(.L_x_2765) ;  /* 0xfffffffc00f08947 */ /* 0x002fea000383ffff */
.L_x_2758:
[----:B------:R-:W-:Y:S05]  /*af10*/  BSYNC B0 ;  /* 0x0000000000007941 */ /* 0x000fea0003800000 */
.L_x_2757:
[----:B------:R-:W-:Y:S05]  /*af20*/  EXIT ;  /* 0x000000000000794d */ /* 0x000fea0003800000 */
.L_x_2679:
[----:B-1----:R-:W-:-:S04]  /*af30*/  MOV R3, UR16 ;  /* 0x0000001000037c02 */ /* 0x002fc80008000f00 */
[----:B------:R1:W2:Y:S03]  /*af40*/  SYNCS.PHASECHK.TRANS64.TRYWAIT P0, [R3+URZ+0x28c50], R0 ;  /* 0x028c5000030075a7 */ /* 0x0002a6000800017f */
[----:B--2---:R-:W-:Y:S05]  /*af50*/  @!P0 NANOSLEEP.SYNCS 0x989680 ;  /* 0x009896800000895d */ /* 0x004fea0003900000 */
[----:B------:R-:W2:Y:S02]  /*af60*/  @!P0 SYNCS.PHASECHK.TRANS64 P0, [R3+URZ+0x28c50], R0 ;  /* 0x028c5000030085a7 */ /* 0x000ea4000800007f */
[----:B--2---:R-:W-:Y:S05]  /*af70*/  @!P0 BRA `(.L_x_2679) ;  /* 0xfffffffc00ec8947 */ /* 0x004fea000383ffff */
[----:B------:R-:W-:Y:S05]  /*af80*/  BRA `(.L_x_2766) ;  /* 0xffffff6000787947 */ /* 0x000fea000383ffff */
.L_x_2684:
[----:B--2---:R-:W-:-:S04]  /*af90*/  MOV R4, UR6 ;  /* 0x0000000600047c02 */ /* 0x004fc80008000f00 */
[----:B------:R2:W3:Y:S03]  /*afa0*/  SYNCS.PHASECHK.TRANS64.TRYWAIT P0, [R4+URZ+0x28c50], R3 ;  /* 0x028c5003040075a7 */ /* 0x0004e6000800017f */
[----:B---3--:R-:W-:Y:S05]  /*afb0*/  @!P0 NANOSLEEP.SYNCS 0x989680 ;  /* 0x009896800000895d */ /* 0x008fea0003900000 */
[----:B------:R-:W3:Y:S02]  /*afc0*/  @!P0 SYNCS.PHASECHK.TRANS64 P0, [R4+URZ+0x28c50], R3 ;  /* 0x028c5003040085a7 */ /* 0x000ee4000800007f */
[----:B---3--:R-:W-:Y:S05]  /*afd0*/  @!P0 BRA `(.L_x_2684) ;  /* 0xfffffffc00ec8947 */ /* 0x008fea000383ffff */
[----:B------:R-:W-:Y:S05]  /*afe0*/  BRA `(.L_x_2683) ;  /* 0xffffff6c008c7947 */ /* 0x000fea000383ffff */
.L_x_2688:
[----:B-1----:R-:W-:-:S04]  /*aff0*/  MOV R3, UR46 ;  /* 0x0000002e00037c02 */ /* 0x002fc80008000f00 */
[----:B------:R1:W2:Y:S03]  /*b000*/  SYNCS.PHASECHK.TRANS64.TRYWAIT P1, [R3+URZ+0x28c00], R0 ;  /* 0x028c0000030075a7 */ /* 0x0002a6000802017f */
[----:B--2---:R-:W-:Y:S05]  /*b010*/  @!P1 NANOSLEEP.SYNCS 0x989680 ;  /* 0x009896800000995d */ /* 0x004fea0003900000 */
[----:B------:R-:W2:Y:S02]  /*b020*/  @!P1 SYNCS.PHASECHK.TRANS64 P1, [R3+URZ+0x28c00], R0 ;  /* 0x028c0000030095a7 */ /* 0x000ea4000802007f */
[----:B--2---:R-:W-:Y:S05]  /*b030*/  @!P1 BRA `(.L_x_2688) ;  /* 0xfffffffc00ec9947 */ /* 0x004fea000383ffff */
[----:B------:R-:W-:Y:S05]  /*b040*/  BRA `(.L_x_2767) ;  /* 0xffffff7800dc7947 */ /* 0x000fea000383ffff */
.L_x_2692:
[----:B---3--:R3:W4:Y:S02]  /*b050*/  SYNCS.PHASECHK.TRANS64.TRYWAIT P1, [R7+URZ+0x28c30], R8 ;  /* 0x028c3008070075a7 */ /* 0x008724000802017f */
[----:B----4-:R-:W-:Y:S05]  /*b060*/  @!P1 NANOSLEEP.SYNCS 0x989680 ;  /* 0x009896800000995d */ /* 0x010fea0003900000 */
[----:B------:R-:W4:Y:S02]  /*b070*/  @!P1 SYNCS.PHASECHK.TRANS64 P1, [R7+URZ+0x28c30], R8 ;  /* 0x028c3008070095a7 */ /* 0x000f24000802007f */
[----:B----4-:R-:W-:Y:S05]  /*b080*/  @!P1 BRA `(.L_x_2692) ;  /* 0xfffffffc00f09947 */ /* 0x010fea000383ffff */
[----:B------:R-:W-:Y:S05]  /*b090*/  BRA `(.L_x_2691) ;  /* 0xffffff7800f87947 */ /* 0x000fea000383ffff */
.L_x_2696:
[----:B----4-:R4:W1:Y:S02]  /*b0a0*/  SYNCS.PHASECHK.TRANS64.TRYWAIT P2, [R7+URZ+0x28c50], R8 ;  /* 0x028c5008070075a7 */ /* 0x010864000804017f */
[----:B-1----:R-:W-:Y:S05]  /*b0b0*/  @!P2 NANOSLEEP.SYNCS 0x989680 ;  /* 0x009896800000a95d */ /* 0x002fea0003900000 */
[----:B------:R-:W1:Y:S02]  /*b0c0*/  @!P2 SYNCS.PHASECHK.TRANS64 P2, [R7+URZ+0x28c50], R8 ;  /* 0x028c50080700a5a7 */ /* 0x000e64000804007f */
[----:B-1----:R-:W-:Y:S05]  /*b0d0*/  @!P2 BRA `(.L_x_2696) ;  /* 0xfffffffc00f0a947 */ /* 0x002fea000383ffff */
[----:B------:R-:W-:Y:S05]  /*b0e0*/  BRA `(.L_x_2695) ;  /* 0xffffff9000107947 */ /* 0x000fea000383ffff */
.L_x_2701:
[----:B---3--:R-:W-:-:S04]  /*b0f0*/  MOV R4, UR23 ;  /* 0x0000001700047c02 */ /* 0x008fc80008000f00 */
[----:B------:R3:W4:Y:S03]  /*b100*/  SYNCS.PHASECHK.TRANS64.TRYWAIT P3, [R4+URZ+0x28c30], R7 ;  /* 0x028c3007040075a7 */ /* 0x000726000806017f */
[----:B----4-:R-:W-:Y:S05]  /*b110*/  @!P3 NANOSLEEP.SYNCS 0x989680 ;  /* 0x009896800000b95d */ /* 0x010fea0003900000 */
[----:B------:R-:W4:Y:S02]  /*b120*/  @!P3 SYNCS.PHASECHK.TRANS64 P3, [R4+URZ+0x28c30], R7 ;  /* 0x028c30070400b5a7 */ /* 0x000f24000806007f */
[----:B----4-:R-:W-:Y:S05]  /*b130*/  @!P3 BRA `(.L_x_2701) ;  /* 0xfffffffc00ecb947 */ /* 0x010fea000383ffff */
[----:B------:R-:W-:Y:S05]  /*b140*/  BRA `(.L_x_2700) ;  /* 0xffffff9000f47947 */ /* 0x000fea000383ffff */
.L_x_2705:
[----:B---3--:R3:W4:Y:S02]  /*b150*/  SYNCS.PHASECHK.TRANS64.TRYWAIT P3, [R168+URZ+0x28c50], R7 ;  /* 0x028c5007a80075a7 */ /* 0x008724000806017f */
[----:B----4-:R-:W-:Y:S05]  /*b160*/  @!P3 NANOSLEEP.SYNCS 0x989680 ;  /* 0x009896800000b95d */ /* 0x010fea0003900000 */
[----:B------:R-:W4:Y:S02]  /*b170*/  @!P3 SYNCS.PHASECHK.TRANS64 P3, [R168+URZ+0x28c50], R7 ;  /* 0x028c5007a800b5a7 */ /* 0x000f24000806007f */
[----:B----4-:R-:W-:Y:S05]  /*b180*/  @!P3 BRA `(.L_x_2705) ;  /* 0xfffffffc00f0b947 */ /* 0x010fea000383ffff */
[----:B------:R-:W-:Y:S05]  /*b190*/  BRA `(.L_x_2704) ;  /* 0xffffffac00287947 */ /* 0x000fea000383ffff */
.L_x_2716:
[----:B------:R-:W1:Y:S01]  /*b1a0*/  S2R R5, SR_TID.X ;  /* 0x0000000000057919 */ /* 0x000e620000002100 */
[----:B------:R-:W-:Y:S01]  /*b1b0*/  BSSY B0, `(.L_x_2768) ;  /* 0x000000a000007945 */ /* 0x000fe20003800000 */
[----:B------:R-:W-:Y:S02]  /*b1c0*/  MOV R12, RZ ;  /* 0x000000ff000c7202 */ /* 0x000fe40000000f00 */
[----:B------:R-:W-:Y:S02]  /*b1d0*/  MOV R11, 0x1f ;  /* 0x0000001f000b7802 */ /* 0x000fe40000000f00 */
[----:B------:R-:W-:Y:S02]  /*b1e0*/  MOV R15, 0xffffffff ;  /* 0xffffffff000f7802 */ /* 0x000fe40000000f00 */
[----:B-1----:R-:W-:-:S04]  /*b1f0*/  SHF.R.U32.HI R5, RZ, 0x5, R5 ;  /* 0x00000005ff057819 */ /* 0x002fc80000011605 */
[----:B------:R-:W-:-:S05]  /*b200*/  LOP3.LUT R5, R5, 0x3, RZ, 0xc0, !PT ;  /* 0x0000000305057812 */ /* 0x000fca00078ec0ff */
[----:B------:R-:W-:-:S07]  /*b210*/  IMAD.MOV.U32 R13, RZ, RZ, R5 ;  /* 0x000000ffff0d7224 */ /* 0x000fce00078e0005 */
[----:B------:R-:W-:Y:S05]  /*b220*/  WARPSYNC.COLLECTIVE R15, `(.L_x_2769) ;  /* 0x000000000f087348 */ /* 0x000fea0003c00000 */
[----:B------:R1:W2:Y:S02]  /*b230*/  SHFL.IDX P6, R14, R13, R12, R11 ;  /* 0x0000000c0d0e7389 */ /* 0x0002a400000c000b */
[----:B-12---:R-:W-:Y:S01]  /*b240*/  ENDCOLLECTIVE ;  /* 0x000000000000791b */ /* 0x006fe20003800000 */
.L_x_2769:
[----:B------:R-:W-:Y:S05]  /*b250*/  BSYNC B0 ;  /* 0x0000000000007941 */ /* 0x000fea0003800000 */
.L_x_2768:
[----:B------:R-:W-:Y:S05]  /*b260*/  BRA `(.L_x_2770) ;  /* 0xffffffd400387947 */ /* 0x000fea000383ffff */
.L_x_2717:
[----:B------:R-:W-:Y:S01]  /*b270*/  BSSY B0, `(.L_x_2771) ;  /* 0x0000006000007945 */ /* 0x000fe20003800000 */
[----:B------:R-:W-:-:S07]  /*b280*/  MOV R15, 0xffffffff ;  /* 0xffffffff000f7802 */ /* 0x000fce0000000f00 */
[----:B------:R-:W-:Y:S05]  /*b290*/  WARPSYNC.COLLECTIVE R15, `(.L_x_2772) ;  /* 0x000000000f0c7348 */ /* 0x000fea0003c00000 */
[----:B------:R-:W-:Y:S02]  /*b2a0*/  ELECT P6, UR62, PT ;  /* 0x00000000003e782f */ /* 0x000fe400038c0000 */
[----:B------:R-:W-:Y:S01]  /*b2b0*/  MOV R14, UR62 ;  /* 0x0000003e000e7c02 */ /* 0x000fe20008000f00 */
[----:B------:R-:W-:Y:S10]  /*b2c0*/  ENDCOLLECTIVE ;  /* 0x000000000000791b */ /* 0x000ff40003800000 */
.L_x_2772:
[----:B------:R-:W-:Y:S05]  /*b2d0*/  BSYNC B0 ;  /* 0x0000000000007941 */ /* 0x000fea0003800000 */
.L_x_2771:
[----:B------:R-:W-:Y:S05]  /*b2e0*/  BRA `(.L_x_2773) ;  /* 0xffffffd400307947 */ /* 0x000fea000383ffff */
.L_x_2720:
[----:B--2---:R2:W3:Y:S02]  /*b2f0*/  SYNCS.PHASECHK.TRANS64.TRYWAIT P1, [R5+URZ+0x28c40], R10 ;  /* 0x028c400a050075a7 */ /* 0x0044e4000802017f */
[----:B---3--:R-:W-:Y:S05]  /*b300*/  @!P1 NANOSLEEP.SYNCS 0x989680 ;  /* 0x009896800000995d */ /* 0x008fea0003900000 */
[----:B------:R-:W3:Y:S02]  /*b310*/  @!P1 SYNCS.PHASECHK.TRANS64 P1, [R5+URZ+0x28c40], R10 ;  /* 0x028c400a050095a7 */ /* 0x000ee4000802007f */
[----:B---3--:R-:W-:Y:S05]  /*b320*/  @!P1 BRA `(.L_x_2720) ;  /* 0xfffffffc00f09947 */ /* 0x008fea000383ffff */
[----:B------:R-:W-:Y:S05]  /*b330*/  BRA `(.L_x_2774) ;  /* 0xffffffd400907947 */ /* 0x000fea000383ffff */
.L_x_2723:
[----:B--2---:R-:W2:Y:S01]  /*b340*/  S2R R10, SR_CgaCtaId ;  /* 0x00000000000a7919 */ /* 0x004ea20000008800 */
[----:B------:R-:W-:-:S04]  /*b350*/  MOV R8, 0x400 ;  /* 0x0000040000087802 */ /* 0x000fc80000000f00 */
[----:B--2---:R-:W-:-:S04]  /*b360*/  LEA R8, R10, R8, 0x18 ;  /* 0x000000080a087211 */ /* 0x004fc800078ec0ff */
[----:B------:R2:W3:Y:S03]  /*b370*/  SYNCS.PHASECHK.TRANS64.TRYWAIT P1, [R8+URZ+0x28c20], R5 ;  /* 0x028c2005080075a7 */ /* 0x0004e6000802017f */
[----:B---3--:R-:W-:Y:S05]  /*b380*/  @!P1 NANOSLEEP.SYNCS 0x989680 ;  /* 0x009896800000995d */ /* 0x008fea0003900000 */
[----:B------:R-:W3:Y:S02]  /*b390*/  @!P1 SYNCS.PHASECHK.TRANS64 P1, [R8+URZ+0x28c20], R5 ;  /* 0x028c2005080095a7 */ /* 0x000ee4000802007f */
[----:B---3--:R-:W-:Y:S05]  /*b3a0*/  @!P1 BRA `(.L_x_2723) ;  /* 0xfffffffc00e49947 */ /* 0x008fea000383ffff */
[----:B------:R-:W-:Y:S05]  /*b3b0*/  BRA `(.L_x_2775) ;  /* 0xffffffd800547947 */ /* 0x000fea000383ffff */
.L_x_2726:
[----:B--2---:R2:W3:Y:S02]  /*b3c0*/  SYNCS.PHASECHK.TRANS64.TRYWAIT P1, [R8+URZ+0x28c60], R5 ;  /* 0x028c6005080075a7 */ /* 0x0044e4000802017f */
[----:B---3--:R-:W-:Y:S05]  /*b3d0*/  @!P1 NANOSLEEP.SYNCS 0x989680 ;  /* 0x009896800000995d */ /* 0x008fea0003900000 */
[----:B------:R-:W3:Y:S02]  /*b3e0*/  @!P1 SYNCS.PHASECHK.TRANS64 P1, [R8+URZ+0x28c60], R5 ;  /* 0x028c6005080095a7 */ /* 0x000ee4000802007f */
[----:B---3--:R-:W-:Y:S05]  /*b3f0*/  @!P1 BRA `(.L_x_2726) ;  /* 0xfffffffc00f09947 */ /* 0x008fea000383ffff */
[----:B------:R-:W-:Y:S05]  /*b400*/  BRA `(.L_x_2776) ;  /* 0xffffffd800747947 */ /* 0x000fea000383ffff */
.L_x_2733:
[----:B--2---:R2:W3:Y:S02]  /*b410*/  SYNCS.PHASECHK.TRANS64.TRYWAIT P2, [R2+URZ+0x28c40], R3 ;  /* 0x028c4003020075a7 */ /* 0x0044e4000804017f */
[----:B---3--:R-:W-:Y:S05]  /*b420*/  @!P2 NANOSLEEP.SYNCS 0x989680 ;  /* 0x009896800000a95d */ /* 0x008fea0003900000 */
[----:B------:R-:W3:Y:S02]  /*b430*/  @!P2 SYNCS.PHASECHK.TRANS64 P2, [R2+URZ+0x28c40], R3 ;  /* 0x028c40030200a5a7 */ /* 0x000ee4000804007f */
[----:B---3--:R-:W-:Y:S05]  /*b440*/  @!P2 BRA `(.L_x_2733) ;  /* 0xfffffffc00f0a947 */ /* 0x008fea000383ffff */
[----:B------:R-:W-:Y:S05]  /*b450*/  BRA `(.L_x_2777) ;  /* 0xffffffe0001c7947 */ /* 0x000fea000383ffff */
.L_x_2735:
[----:B---3--:R3:W4:Y:S02]  /*b460*/  SYNCS.PHASECHK.TRANS64.TRYWAIT P2, [R2+URZ+0x28c60], R3 ;  /* 0x028c6003020075a7 */ /* 0x008724000804017f */
[----:B----4-:R-:W-:Y:S05]  /*b470*/  @!P2 NANOSLEEP.SYNCS 0x989680 ;  /* 0x009896800000a95d */ /* 0x010fea0003900000 */
[----:B------:R-:W4:Y:S02]  /*b480*/  @!P2 SYNCS.PHASECHK.TRANS64 P2, [R2+URZ+0x28c60], R3 ;  /* 0x028c60030200a5a7 */ /* 0x000f24000804007f */
[----:B----4-:R-:W-:Y:S05]  /*b490*/  @!P2 BRA `(.L_x_2735) ;  /* 0xfffffffc00f0a947 */ /* 0x010fea000383ffff */
[----:B------:R-:W-:Y:S05]  /*b4a0*/  BRA `(.L_x_2778) ;  /* 0xffffffe000787947 */ /* 0x000fea000383ffff */
.L_x_2741:
[----:B-1----:R1:W2:Y:S02]  /*b4b0*/  SYNCS.PHASECHK.TRANS64.TRYWAIT P2, [R3+URZ+0x28c40], R2 ;  /* 0x028c4002030075a7 */ /* 0x0022a4000804017f */
[----:B--2---:R-:W-:Y:S05]  /*b4c0*/  @!P2 NANOSLEEP.SYNCS 0x989680 ;  /* 0x009896800000a95d */ /* 0x004fea0003900000 */
[----:B------:R-:W2:Y:S02]  /*b4d0*/  @!P2 SYNCS.PHASECHK.TRANS64 P2, [R3+URZ+0x28c40], R2 ;  /* 0x028c40020300a5a7 */ /* 0x000ea4000804007f */
[----:B--2---:R-:W-:Y:S05]  /*b4e0*/  @!P2 BRA `(.L_x_2741) ;  /* 0xfffffffc00f0a947 */ /* 0x004fea000383ffff */
[----:B------:R-:W-:Y:S05]  /*b4f0*/  BRA `(.L_x_2779) ;  /* 0xffffffe800087947 */ /* 0x000fea000383ffff */
.L_x_2743:
[----:B--2---:R2:W3:Y:S02]  /*b500*/  SYNCS.PHASECHK.TRANS64.TRYWAIT P2, [R3+URZ+0x28c60], R2 ;  /* 0x028c6002030075a7 */ /* 0x0044e4000804017f */
[----:B---3--:R-:W-:Y:S05]  /*b510*/  @!P2 NANOSLEEP.SYNCS 0x989680 ;  /* 0x009896800000a95d */ /* 0x008fea0003900000 */
[----:B------:R-:W3:Y:S02]  /*b520*/  @!P2 SYNCS.PHASECHK.TRANS64 P2, [R3+URZ+0x28c60], R2 ;  /* 0x028c60020300a5a7 */ /* 0x000ee4000804007f */
[----:B---3--:R-:W-:Y:S05]  /*b530*/  @!P2 BRA `(.L_x_2743) ;  /* 0xfffffffc00f0a947 */ /* 0x008fea000383ffff */
[----:B------:R-:W-:Y:S05]  /*b540*/  BRA `(.L_x_2780) ;  /* 0xffffffe800647947 */ /* 0x000fea000383ffff */
.L_x_2748:
[----:B-1----:R1:W2:Y:S02]  /*b550*/  SYNCS.PHASECHK.TRANS64.TRYWAIT P2, [R3+URZ+0x28c40], R2 ;  /* 0x028c4002030075a7 */ /* 0x0022a4000804017f */
[----:B--2---:R-:W-:Y:S05]  /*b560*/  @!P2 NANOSLEEP.SYNCS 0x989680 ;  /* 0x009896800000a95d */ /* 0x004fea0003900000 */
[----:B------:R-:W2:Y:S02]  /*b570*/  @!P2 SYNCS.PHASECHK.TRANS64 P2, [R3+URZ+0x28c40], R2 ;  /* 0x028c40020300a5a7 */ /* 0x000ea4000804007f */
[----:B--2---:R-:W-:Y:S05]  /*b580*/  @!P2 BRA `(.L_x_2748) ;  /* 0xfffffffc00f0a947 */ /* 0x004fea000383ffff */
[----:B------:R-:W-:Y:S05]  /*b590*/  BRA `(.L_x_2781) ;  /* 0xffffffec00dc7947 */ /* 0x000fea000383ffff */
.L_x_2750:
[----:B--2---:R2:W3:Y:S02]  /*b5a0*/  SYNCS.PHASECHK.TRANS64.TRYWAIT P2, [R3+URZ+0x28c60], R2 ;  /* 0x028c6002030075a7 */ /* 0x0044e4000804017f */
[----:B---3--:R-:W-:Y:S05]  /*b5b0*/  @!P2 NANOSLEEP.SYNCS 0x989680 ;  /* 0x009896800000a95d */ /* 0x008fea0003900000 */
[----:B------:R-:W3:Y:S02]  /*b5c0*/  @!P2 SYNCS.PHASECHK.TRANS64 P2, [R3+URZ+0x28c60], R2 ;  /* 0x028c60020300a5a7 */ /* 0x000ee4000804007f */
[----:B---3--:R-:W-:Y:S05]  /*b5d0*/  @!P2 BRA `(.L_x_2750) ;  /* 0xfffffffc00f0a947 */ /* 0x008fea000383ffff */
[----:B------:R-:W-:Y:S05]  /*b5e0*/  BRA `(.L_x_2782) ;  /* 0xfffffff000387947 */ /* 0x000fea000383ffff */
.L_x_2755:
[----:B--2---:R2:W3:Y:S02]  /*b5f0*/  SYNCS.PHASECHK.TRANS64.TRYWAIT P0, [R0+URZ+0x28c20], R3 ;  /* 0x028c2003000075a7 */ /* 0x0044e4000800017f */
[----:B---3--:R-:W-:Y:S05]  /*b600*/  @!P0 NANOSLEEP.SYNCS 0x989680 ;  /* 0x009896800000895d */ /* 0x008fea0003900000 */
[----:B------:R-:W3:Y:S02]  /*b610*/  @!P0 SYNCS.PHASECHK.TRANS64 P0, [R0+URZ+0x28c20], R3 ;  /* 0x028c2003000085a7 */ /* 0x000ee4000800007f */
[----:B---3--:R-:W-:Y:S05]  /*b620*/  @!P0 BRA `(.L_x_2755) ;  /* 0xfffffffc00f08947 */ /* 0x008fea000383ffff */
[----:B------:R-:W-:Y:S05]  /*b630*/  BRA `(.L_x_2783) ;  /* 0xfffffff400847947 */ /* 0x000fea000383ffff */
.L_x_2756:
[----:B------:R-:W3:Y:S01]  /*b640*/  S2R R2, SR_TID.X ;  /* 0x0000000000027919 */ /* 0x000ee20000002100 */
[----:B------:R-:W-:Y:S01]  /*b650*/  BSSY B0, `(.L_x_2784) ;  /* 0x000000a000007945 */ /* 0x000fe20003800000 */
[----:B------:R-:W-:Y:S02]  /*b660*/  MOV R12, RZ ;  /* 0x000000ff000c7202 */ /* 0x000fe40000000f00 */
[----:B------:R-:W-:Y:S02]  /*b670*/  MOV R11, 0x1f ;  /* 0x0000001f000b7802 */ /* 0x000fe40000000f00 */
[----:B------:R-:W-:Y:S02]  /*b680*/  MOV R15, 0xffffffff ;  /* 0xffffffff000f7802 */ /* 0x000fe40000000f00 */
[----:B---3--:R-:W-:-:S04]  /*b690*/  SHF.R.U32.HI R2, RZ, 0x5, R2 ;  /* 0x00000005ff027819 */ /* 0x008fc80000011602 */
[----:B------:R-:W-:-:S05]  /*b6a0*/  LOP3.LUT R2, R2, 0x3, RZ, 0xc0, !PT ;  /* 0x0000000302027812 */ /* 0x000fca00078ec0ff */
[----:B------:R-:W-:-:S07]  /*b6b0*/  IMAD.MOV.U32 R13, RZ, RZ, R2 ;  /* 0x000000ffff0d7224 */ /* 0x000fce00078e0002 */
[----:B-12---:R-:W-:Y:S05]  /*b6c0*/  WARPSYNC.COLLECTIVE R15, `(.L_x_2785) ;  /* 0x000000000f087348 */ /* 0x006fea0003c00000 */
[----:B------:R3:W4:Y:S02]  /*b6d0*/  SHFL.IDX P6, R14, R13, R12, R11 ;  /* 0x0000000c0d0e7389 */ /* 0x00072400000c000b */
[----:B-1234-:R-:W-:Y:S01]  /*b6e0*/  ENDCOLLECTIVE ;  /* 0x000000000000791b */ /* 0x01efe20003800000 */
.L_x_2785:
[----:B------:R-:W-:Y:S05]  /*b6f0*/  BSYNC B0 ;  /* 0x0000000000007941 */ /* 0x000fea0003800000 */
.L_x_2784:
[----:B------:R-:W-:Y:S05]  /*b700*/  BRA `(.L_x_2786) ;  /* 0xfffffff4006c7947 */ /* 0x000fea000383ffff */
.L_x_2759:
[----:B------:R-:W-:Y:S01]  /*b710*/  BSSY B1, `(.L_x_2787) ;  /* 0x0000006000017945 */ /* 0x000fe20003800000 */
[----:B------:R-:W-:-:S07]  /*b720*/  MOV R15, 0xffffffff ;  /* 0xffffffff000f7802 */ /* 0x000fce0000000f00 */
[----:B-123--:R-:W-:Y:S05]  /*b730*/  WARPSYNC.COLLECTIVE R15, `(.L_x_2788) ;  /* 0x000000000f0c7348 */ /* 0x00efea0003c00000 */
[----:B------:R-:W-:Y:S02]  /*b740*/  ELECT P6, UR62, PT ;  /* 0x00000000003e782f */ /* 0x000fe400038c0000 */
[----:B------:R-:W-:Y:S01]  /*b750*/  MOV R14, UR62 ;  /* 0x0000003e000e7c02 */ /* 0x000fe20008000f00 */
[----:B-123--:R-:W-:Y:S10]  /*b760*/  ENDCOLLECTIVE ;  /* 0x000000000000791b */ /* 0x00eff40003800000 */
.L_x_2788:
[----:B------:R-:W-:Y:S05]  /*b770*/  BSYNC B1 ;  /* 0x0000000000017941 */ /* 0x000fea0003800000 */
.L_x_2787:
[----:B------:R-:W-:Y:S05]  /*b780*/  BRA `(.L_x_2789) ;  /* 0xfffffff400647947 */ /* 0x000fea000383ffff */
.L_x_2761:
[----:B--2---:R2:W3:Y:S02]  /*b790*/  SYNCS.PHASECHK.TRANS64.TRYWAIT P0, [R6+URZ], R5 ;  /* 0x00000005060075a7 */ /* 0x0044e4000800017f */
[----:B---3--:R-:W-:Y:S05]  /*b7a0*/  @!P0 NANOSLEEP.SYNCS 0x989680 ;  /* 0x009896800000895d */ /* 0x008fea0003900000 */
[----:B------:R-:W3:Y:S02]  /*b7b0*/  @!P0 SYNCS.PHASECHK.TRANS64 P0, [R6+URZ], R5 ;  /* 0x00000005060085a7 */ /* 0x000ee4000800007f */
[----:B---3--:R-:W-:Y:S05]  /*b7c0*/  @!P0 BRA `(.L_x_2761) ;  /* 0xfffffffc00f08947 */ /* 0x008fea000383ffff */
[----:B------:R-:W-:Y:S05]  /*b7d0*/  BRA `(.L_x_2790) ;  /* 0xfffffff400987947 */ /* 0x000fea000383ffff */
.L_x_2762:
[----:B---3--:R3:W4:Y:S02]  /*b7e0*/  SYNCS.PHASECHK.TRANS64.TRYWAIT P0, [R3+URZ], R2 ;  /* 0x00000002030075a7 */ /* 0x008724000800017f */
[----:B----4-:R-:W-:Y:S05]  /*b7f0*/  @!P0 NANOSLEEP.SYNCS 0x989680 ;  /* 0x009896800000895d */ /* 0x010fea0003900000 */
[----:B------:R-:W4:Y:S02]  /*b800*/  @!P0 SYNCS.PHASECHK.TRANS64 P0, [R3+URZ], R2 ;  /* 0x00000002030085a7 */ /* 0x000f24000800007f */
[----:B----4-:R-:W-:Y:S05]  /*b810*/  @!P0 BRA `(.L_x_2762) ;  /* 0xfffffffc00f08947 */ /* 0x010fea000383ffff */
[----:B------:R-:W-:Y:S05]  /*b820*/  BRA `(.L_x_2791) ;  /* 0xfffffff4008c7947 */ /* 0x000fea000383ffff */
.L_x_2764:
[----:B---3--:R3:W4:Y:S02]  /*b830*/  SYNCS.PHASECHK.TRANS64.TRYWAIT P0, [R16+URZ], R5 ;  /* 0x00000005100075a7 */ /* 0x008724000800017f */
[----:B----4-:R-:W-:Y:S05]  /*b840*/  @!P0 NANOSLEEP.SYNCS 0x989680 ;  /* 0x009896800000895d */ /* 0x010fea0003900000 */
[----:B------:R-:W4:Y:S02]  /*b850*/  @!P0 SYNCS.PHASECHK.TRANS64 P0, [R16+URZ], R5 ;  /* 0x00000005100085a7 */ /* 0x000f24000800007f */
[----:B----4-:R-:W-:Y:S05]  /*b860*/  @!P0 BRA `(.L_x_2764) ;  /* 0xfffffffc00f08947 */ /* 0x010fea000383ffff */
[----:B------:R-:W-:Y:S05]  /*b870*/  BRA `(.L_x_2792) ;  /* 0xfffffff400907947 */ /* 0x000fea000383ffff */
.L_x_2793:
        /* <DEDUP_REMOVED lines=16> */
.L_x_11941:


//--------------------- .text._ZN7cutlass13device_kernelIN5flash11enable_sm90INS1_16FlashAttnFwdSm90INS1_25CollectiveMainloopFwdSm90ILi2EN4cute5tupleIJNS5_1CILi1EEES8_S8_EEENS6_IJNS7_ILi64EEESA_SA_EEELi512ENS_6half_tEfNS_4arch4Sm90ELb0ELb0ELb1ELb0ELb0ELb0ELb1ELb0ELb0ELb0ELb0ELb0EEENS1_21CollectiveEpilogueFwdINS6_IJSA_NS7_ILi512EEESA_EEES9_SC_SE_Li256ELb0ELb0ELb0ELb0EEENS1_29StaticPersistentTileSchedulerILb0EEEEEEEEEvNT_6ParamsE --------------------------
	.section	.text._ZN7cutlass13device_kernelIN5flash11enable_sm90INS1_16FlashAttnFwdSm90INS1_25CollectiveMainloopFwdSm90ILi2EN4cute5tupleIJNS5_1CILi1EEES8_S8_EEENS6_IJNS7_ILi64EEESA_SA_EEELi512ENS_6half_tEfNS_4arch4Sm90ELb0ELb0ELb1ELb0ELb0ELb0ELb1ELb0ELb0ELb0ELb0ELb0EEENS1_21CollectiveEpilogueFwdINS6_IJSA_NS7_ILi512EEESA_EEES9_SC_SE_Li256ELb0ELb0ELb0ELb0EEENS1_29StaticPersistentTileSchedulerILb0EEEEEEEEEvNT_6ParamsE,"ax",@progbits
	.align	128
.text._ZN7cutlass13device_kernelIN5flash11enable_sm90INS1_16FlashAttnFwdSm90INS1_25CollectiveMainloopFwdSm90ILi2EN4cute5tupleIJNS5_1CILi1EEES8_S8_EEENS6_IJNS7_ILi64EEESA_SA_EEELi512ENS_6half_tEfNS_4arch4Sm90ELb0ELb0ELb1ELb0ELb0ELb0ELb1ELb0ELb0ELb0ELb0ELb0EEENS1_21CollectiveEpilogueFwdINS6_IJSA_NS7_ILi512EEESA_EEES9_SC_SE_Li256ELb0ELb0ELb0ELb0EEENS1_29StaticPersistentTileSchedulerILb0EEEEEEEEEvNT_6ParamsE:
        .type           _ZN7cutlass13device_kernelIN5flash11enable_sm90INS1_16FlashAttnFwdSm90INS1_25CollectiveMainloopFwdSm90ILi2EN4cute5tupleIJNS5_1CILi1EEES8_S8_EEENS6_IJNS7_ILi64EEESA_SA_EEELi512ENS_6half_tEfNS_4arch4Sm90ELb0ELb0ELb1ELb0ELb0ELb0ELb1ELb0ELb0ELb0ELb0ELb0EEENS1_21CollectiveEpilogueFwdINS6_IJSA_NS7_ILi512EEESA_EEES9_SC_SE_Li256ELb0ELb0ELb0ELb0EEENS1_29StaticPersistentTileSchedulerILb0EEEEEEEEEvNT_6ParamsE,@function
        .size           _ZN7cutlass13device_kernelIN5flash11enable_sm90INS1_16FlashAttnFwdSm90INS1_25CollectiveMainloopFwdSm90ILi2EN4cute5tupleIJNS5_1CILi1EEES8_S8_EEENS6_IJNS7_ILi64EEESA_SA_EEELi512ENS_6half_tEfNS_4arch4Sm90ELb0ELb0ELb1ELb0ELb0ELb0ELb1ELb0ELb0ELb0ELb0ELb0EEENS1_21CollectiveEpilogueFwdINS6_IJSA_NS7_ILi512EEESA_EEES9_SC_SE_Li256ELb0ELb0ELb0ELb0EEENS1_29StaticPersistentTileSchedulerILb0EEEEEEEEEvNT_6ParamsE,(.L_x_11942 - _ZN7cutlass13device_kernelIN5flash11enable_sm90INS1_16FlashAttnFwdSm90INS1_25CollectiveMainloopFwdSm90ILi2EN4cute5tupleIJNS5_1CILi1EEES8_S8_EEENS6_IJNS7_ILi64EEESA_SA_EEELi512ENS_6half_tEfNS_4arch4Sm90ELb0ELb0ELb1ELb0ELb0ELb0ELb1ELb0ELb0ELb0ELb0ELb0EEENS1_21CollectiveEpilogueFwdINS6_IJSA_NS7_ILi512EEESA_EEES9_SC_SE_Li256ELb0ELb0ELb0ELb0EEENS1_29StaticPersistentTileSchedulerILb0EEEEEEEEEvNT_6ParamsE)
        .other          _ZN7cutlass13device_kernelIN5flash11enable_sm90INS1_16FlashAttnFwdSm90INS1_25CollectiveMainloopFwdSm90ILi2EN4cute5tupleIJNS5_1CILi1EEES8_S8_EEENS6_IJNS7_ILi64EEESA_SA_EEELi512ENS_6half_tEfNS_4arch4Sm90ELb0ELb0ELb1ELb0ELb0ELb0ELb1ELb0ELb0ELb0ELb0ELb0EEENS1_21CollectiveEpilogueFwdINS6_IJSA_NS7_ILi512EEESA_EEES9_SC_SE_Li256ELb0ELb0ELb0ELb0EEENS1_29StaticPersistentTileSchedulerILb0EEEEEEEEEvNT_6ParamsE,@"STO_CUDA_ENTRY STV_DEFAULT"
_ZN7cutlass13device_kernelIN5flash11enable_sm90INS1_16FlashAttnFwdSm90INS1_25CollectiveMainloopFwdSm90ILi2EN4cute5tupleIJNS5_1CILi1EEES8_S8_EEENS6_IJNS7_ILi64EEESA_SA_EEELi512ENS_6half_tEfNS_4arch4Sm90ELb0ELb0ELb1ELb0ELb0ELb0ELb1ELb0ELb0ELb0ELb0ELb0EEENS1_21CollectiveEpilogueFwdINS6_IJSA_NS7_ILi512EEESA_EEES9_SC_SE_Li256ELb0ELb0ELb0ELb0EEENS1_29StaticPersistentTileSchedulerILb0EEEEEEEEEvNT_6ParamsE:
        /* <DEDUP_REMOVED lines=25> */
[----:B-1----:R-:W-:Y:S01]  /*0190*/  NOP ;  /* 0x0000000000007918 */ /* 0x002fe20000000000 */
.L_x_2795:
[----:B------:R-:W-:Y:S05]  /*01a0*/  BSYNC B0 ;  /* 0x0000000000007941 */ /* 0x000fea0003800000 */
.L_x_2794:
[----:B------:R-:W-:Y:S01]  /*01b0*/  VOTEU.ANY UP0, P0 ;  /* 0x00000000003f7886 */ /* 0x000fe20000000100 */
[----:B------:R-:W1:Y:S01]  /*01c0*/  SHFL.IDX PT, R2, R0, RZ, 0x1f ;  /* 0x00001fff00027589 */ /* 0x000e6200000e0000 */
[----:B------:R-:W-:Y:S01]  /*01d0*/  UMOV UR4, 0x1 ;  /* 0x0000000100047882 */ /* 0x000fe20000000000 */
[----:B------:R-:W-:Y:S01]  /*01e0*/  VOTEU.ANY UP1, P0 ;  /* 0x00000000003f7886 */ /* 0x000fe20000020100 */
[----:B------:R-:W-:Y:S01]  /*01f0*/  SHF.R.U32.HI R4, RZ, 0x7, R3 ;  /* 0x00000007ff047819 */ /* 0x000fe20000011603 */
[----:B------:R-:W2:Y:S01]  /*0200*/  @UP0 S2UR UR7, SR_CgaCtaId ;  /* 0x00000000000709c3 */ /* 0x000ea20000008800 */
[----:B------:R-:W-:Y:S01]  /*0210*/  @UP0 UMOV UR6, 0x400 ;  /* 0x0000040000060882 */ /* 0x000fe20000000000 */
[----:B------:R-:W-:-:S04]  /*0220*/  @UP0 UIADD3 UR4, -UR4, 0x100000, URZ ;  /* 0x0010000004040890 */ /* 0x000fc8000fffe13f */
[----:B------:R-:W-:Y:S02]  /*0230*/  @UP0 USHF.L.U32 UR5, UR4, 0xb, URZ ;  /* 0x0000000b04050899 */ /* 0x000fe4000800063f */
[----:B------:R-:W-:Y:S01]  /*0240*/  @UP0 USHF.L.U32 UR4, UR4, 0x1, URZ ;  /* 0x0000000104040899 */ /* 0x000fe2000800063f */
[----:B------:R-:W-:Y:S01]  /*0250*/  VOTEU.ANY UP2, P0 ;  /* 0x00000000003f7886 */ /* 0x000fe20000040100 */
[----:B-1----:R-:W-:Y:S02]  /*0260*/  ISETP.NE.AND P1, PT, R2, RZ, PT ;  /* 0x000000ff0200720c */ /* 0x002fe40003f25270 */
[----:B------:R1:W3:Y:S01]  /*0270*/  SHFL.IDX PT, R2, R4, RZ, 0x1f ;  /* 0x00001fff04027589 */ /* 0x0002e200000e0000 */
[----:B--2---:R-:W-:Y:S01]  /*0280*/  @UP0 ULEA UR6, UR7, UR6, 0x18 ;  /* 0x0000000607060291 */ /* 0x004fe2000f8ec03f */
[----:B------:R-:W-:Y:S02]  /*0290*/  VOTEU.ANY UP0, P0 ;  /* 0x00000000003f7886 */ /* 0x000fe40000000100 */
[----:B------:R-:W2:Y:S09]  /*02a0*/  FENCE.VIEW.ASYNC.S ;  /* 0x00000000000073c6 */ /* 0x000eb20000000000 */
[----:B--2---:R1:W2:Y:S01]  /*02b0*/  @UP0 SYNCS.EXCH.64 URZ, [UR6+0x38800], UR4 ;  /* 0x03880004063f05b2 */ /* 0x0042a20008000100 */
[----:B------:R1:W4:Y:S01]  /*02c0*/  @UP1 SYNCS.EXCH.64 URZ, [UR6+0x38810], UR4 ;  /* 0x03881004063f15b2 */ /* 0x0003220008000100 */
[----:B------:R1:W1:Y:S01]  /*02d0*/  @UP2 SYNCS.EXCH.64 URZ, [UR6+0x38820], UR4 ;  /* 0x03882004063f25b2 */ /* 0x0002620008000100 */
        /* <DEDUP_REMOVED lines=13> */
[----:B------:R1:W1:Y:S01]  /*03b0*/  SYNCS.EXCH.64 URZ, [UR6+0x38848], UR4 ;  /* 0x03884804063f75b2 */ /* 0x0002620008000100 */
[----:B------:R-:W-:Y:S01]  /*03c0*/  NOP ;  /* 0x0000000000007918 */ /* 0x000fe20000000000 */
.L_x_2796:
[----:B-1----:R-:W1:Y:S01]  /*03d0*/  SHFL.IDX PT, R4, R0, RZ, 0x1f ;  /* 0x00001fff00047589 */ /* 0x002e6200000e0000 */
[----:B------:R-:W-:Y:S01]  /*03e0*/  NOP ;  /* 0x0000000000007918 */ /* 0x000fe20000000000 */
[----:B-1----:R-:W-:-:S13]  /*03f0*/  ISETP.NE.AND P0, PT, R4, RZ, PT ;  /* 0x000000ff0400720c */ /* 0x002fda0003f05270 */
[----:B------:R-:W-:Y:S05]  /*0400*/  @P0 BRA `(.L_x_2797) ;  /* 0x0000000000480947 */ /* 0x000fea0003800000 */
[----:B------:R-:W1:Y:S01]  /*0410*/  S2UR UR5, SR_CgaCtaId ;  /* 0x00000000000579c3 */ /* 0x000e620000008800 */
        /* <DEDUP_REMOVED lines=17> */
.L_x_2797:
[----:B------:R-:W5:Y:S01]  /*0530*/  SHFL.IDX PT, R4, R0, RZ, 0x1f ;  /* 0x00001fff00047589 */ /* 0x000f6200000e0000 */
[----:B------:R-:W-:Y:S01]  /*0540*/  NOP ;  /* 0x0000000000007918 */ /* 0x000fe20000000000 */
[----:B-----5:R-:W-:-:S13]  /*0550*/  ISETP.NE.AND P0, PT, R4, RZ, PT ;  /* 0x000000ff0400720c */ /* 0x020fda0003f05270 */
        /* <DEDUP_REMOVED lines=15> */
.L_x_2798:
[----:B------:R-:W5:Y:S01]  /*0650*/  SHFL.IDX PT, R4, R0, RZ, 0x1f ;  /* 0x00001fff00047589 */ /* 0x000f6200000e0000 */
[----:B------:R-:W-:Y:S01]  /*0660*/  NOP ;  /* 0x0000000000007918 */ /* 0x000fe20000000000 */
[----:B-----5:R-:W-:-:S13]  /*0670*/  ISETP.NE.AND P0, PT, R4, RZ, PT ;  /* 0x000000ff0400720c */ /* 0x020fda0003f05270 */
        /* <DEDUP_REMOVED lines=19> */
.L_x_2799:
[----:B------:R-:W5:Y:S01]  /*07b0*/  SHFL.IDX PT, R4, R0, RZ, 0x1f ;  /* 0x00001fff00047589 */ /* 0x000f6200000e0000 */
[----:B---3--:R-:W-:Y:S01]  /*07c0*/  R2UR UR43, R2 ;  /* 0x00000000022b72ca */ /* 0x008fe200000e0000 */
        /* <DEDUP_REMOVED lines=20> */
[----:B---3--:R-:W-:Y:S01]  /*0910*/  NOP ;  /* 0x0000000000007918 */ /* 0x008fe20000000000 */
.L_x_2800:
[----:B------:R-:W-:Y:S01]  /*0920*/  ISETP.NE.AND P0, PT, RZ, UR43, PT ;  /* 0x0000002bff007c0c */ /* 0x000fe2000bf05270 */
[----:B------:R-:W-:Y:S01]  /*0930*/  NOP ;  /* 0x0000000000007918 */ /* 0x000fe20000000000 */
[----:B------:R-:W-:Y:S01]  /*0940*/  ULDC.64 UR54, c[0x0][0x208] ;  /* 0x0000820000367ab9 */ /* 0x000fe20000000a00 */
[----:B-12-4-:R-:W-:Y:S10]  /*0950*/  BAR.SYNC.DEFER_BLOCKING 0x0 ;  /* 0x0000000000007b1d */ /* 0x016ff40000010000 */
[----:B------:R-:W-:Y:S05]  /*0960*/  @!P0 BRA `(.L_x_2801) ;  /* 0x0000009c000c8947 */ /* 0x000fea0003800000 */
.L_x_2802:
        /* <DEDUP_REMOVED lines=13> */
[----:B------:R-:W-:Y:S01]  /*0a40*/  VIADD R0, R3, 0xffffff80 ;  /* 0xffffff8003007836 */ /* 0x000fe20000000000 */
[----:B------:R-:W1:Y:S01]  /*0a50*/  S2UR UR4, SR_CgaCtaId ;  /* 0x00000000000479c3 */ /* 0x000e620000008800 */
[----:B------:R-:W-:Y:S01]  /*0a60*/  UMOV UR42, 0x400 ;  /* 0x00000400002a7882 */ /* 0x000fe20000000000 */
[----:B------:R-:W-:Y:S01]  /*0a70*/  IMAD.MOV.U32 R184, RZ, RZ, 0x20 ;  /* 0x00000020ffb87424 */ /* 0x000fe200078e00ff */
[----:B------:R-:W-:Y:S01]  /*0a80*/  ULDC.64 UR46, c[0x0][0x198] ;  /* 0x00006600002e7ab9 */ /* 0x000fe20000000a00 */
[----:B------:R-:W-:Y:S01]  /*0a90*/  SHF.R.S32.HI R3, RZ, 0x1f, R0 ;  /* 0x0000001fff037819 */ /* 0x000fe20000011400 */
[----:B------:R-:W-:Y:S01]  /*0aa0*/  IMAD.MOV.U32 R16, RZ, RZ, RZ ;  /* 0x000000ffff107224 */ /* 0x000fe200078e00ff */
[----:B------:R-:W-:Y:S02]  /*0ab0*/  UMOV UR38, URZ ;  /* 0x0000003f00267c82 */ /* 0x000fe40008000000 */
[CC--:B------:R-:W-:Y:S02]  /*0ac0*/  LEA.HI R2, R3.reuse, R0.reuse, RZ, 0x4 ;  /* 0x0000000003027211 */ /* 0x0c0fe400078f20ff */
[----:B------:R-:W-:-:S02]  /*0ad0*/  LEA.HI R4, R3, R0, RZ, 0x5 ;  /* 0x0000000003047211 */ /* 0x000fc400078f28ff */
[----:B------:R-:W-:Y:S02]  /*0ae0*/  LEA.HI R5, R3, R0, RZ, 0x7 ;  /* 0x0000000003057211 */ /* 0x000fe400078f38ff */
[----:B------:R-:W-:Y:S02]  /*0af0*/  LOP3.LUT R7, R2, 0xfffffff0, RZ, 0xc0, !PT ;  /* 0xfffffff002077812 */ /* 0x000fe400078ec0ff */
[--C-:B------:R-:W-:Y:S02]  /*0b00*/  SHF.R.S32.HI R187, RZ, 0x5, R4.reuse ;  /* 0x00000005ffbb7819 */ /* 0x100fe40000011404 */
[----:B------:R-:W-:Y:S02]  /*0b10*/  LOP3.LUT R3, R5, 0xffffff80, RZ, 0xc0, !PT ;  /* 0xffffff8005037812 */ /* 0x000fe400078ec0ff */
[----:B------:R-:W-:Y:S02]  /*0b20*/  SHF.R.S32.HI R4, RZ, 0x1f, R4 ;  /* 0x0000001fff047819 */ /* 0x000fe40000011404 */
[C---:B------:R-:W-:Y:S01]  /*0b30*/  IADD3 R7, R0.reuse, -R7, RZ ;  /* 0x8000000700077210 */ /* 0x040fe20007ffe0ff */
[----:B------:R-:W-:Y:S01]  /*0b40*/  IMAD.IADD R3, R0, 0x1, -R3 ;  /* 0x0000000100037824 */ /* 0x000fe200078e0a03 */
[----:B------:R-:W-:Y:S01]  /*0b50*/  LEA.HI R4, R4, R187, RZ, 0x2 ;  /* 0x000000bb04047211 */ /* 0x000fe200078f10ff */
[----:B-1----:R-:W-:Y:S01]  /*0b60*/  ULEA UR42, UR4, UR42, 0x18 ;  /* 0x0000002a042a7291 */ /* 0x002fe2000f8ec03f */
[----:B------:R-:W-:-:S02]  /*0b70*/  SHF.R.S32.HI R0, RZ, 0x1f, R7 ;  /* 0x0000001fff007819 */ /* 0x000fc40000011407 */
[----:B------:R-:W-:Y:S02]  /*0b80*/  SHF.R.S32.HI R186, RZ, 0x7, R5 ;  /* 0x00000007ffba7819 */ /* 0x000fe40000011405 */
[----:B------:R-:W-:Y:S02]  /*0b90*/  LOP3.LUT R4, R4, 0x3ffffc, RZ, 0xc0, !PT ;  /* 0x003ffffc04047812 */ /* 0x000fe400078ec0ff */
[----:B------:R-:W-:Y:S02]  /*0ba0*/  SHF.R.S32.HI R9, RZ, 0x4, R2 ;  /* 0x00000004ff097819 */ /* 0x000fe40000011402 */
[-C--:B------:R-:W-:Y:S01]  /*0bb0*/  LEA.HI R6, R0, R7.reuse, RZ, 0x3 ;  /* 0x0000000700067211 */ /* 0x080fe200078f18ff */
[----:B------:R-:W-:Y:S01]  /*0bc0*/  IMAD.IADD R8, R187, 0x1, -R4 ;  /* 0x00000001bb087824 */ /* 0x000fe200078e0a04 */
[----:B------:R-:W-:Y:S02]  /*0bd0*/  LEA R11, R186, R7, 0x8 ;  /* 0x00000007ba0b7211 */ /* 0x000fe400078e40ff */
[----:B------:R-:W-:-:S02]  /*0be0*/  LEA.HI R2, R2, R9, RZ, 0x1 ;  /* 0x0000000902027211 */ /* 0x000fc400078f08ff */
[----:B------:R-:W-:Y:S01]  /*0bf0*/  LOP3.LUT R4, R6, 0xfffffff8, RZ, 0xc0, !PT ;  /* 0xfffffff806047812 */ /* 0x000fe200078ec0ff */
[----:B------:R-:W-:Y:S01]  /*0c00*/  IMAD R188, R8, 0x10, R11 ;  /* 0x0000001008bc7824 */ /* 0x000fe200078e020b */
[----:B------:R-:W-:Y:S02]  /*0c10*/  LOP3.LUT R2, R2, 0x1ffffffe, RZ, 0xc0, !PT ;  /* 0x1ffffffe02027812 */ /* 0x000fe400078ec0ff */
[----:B------:R-:W-:Y:S02]  /*0c20*/  IADD3 R8, R7, -R4, RZ ;  /* 0x8000000407087210 */ /* 0x000fe40007ffe0ff */
[----:B------:R-:W-:Y:S01]  /*0c30*/  SHF.L.U32 R6, R6, 0x6, RZ ;  /* 0x0000000606067819 */ /* 0x000fe200000006ff */
[----:B------:R-:W-:Y:S01]  /*0c40*/  IMAD.IADD R9, R9, 0x1, -R2 ;  /* 0x0000000109097824 */ /* 0x000fe200078e0a02 */
[----:B------:R-:W-:Y:S01]  /*0c50*/  SHF.R.S32.HI R0, RZ, 0x1f, R3 ;  /* 0x0000001fff007819 */ /* 0x000fe20000011403 */
[----:B------:R-:W-:Y:S01]  /*0c60*/  IMAD.SHL.U32 R10, R8, 0x40, RZ ;  /* 0x00000040080a7824 */ /* 0x000fe200078e00ff */
[----:B------:R-:W-:Y:S01]  /*0c70*/  LOP3.LUT R6, R6, 0x7ffffe00, RZ, 0xc0, !PT ;  /* 0x7ffffe0006067812 */ /* 0x000fe200078ec0ff */
[----:B------:R-:W-:Y:S01]  /*0c80*/  IMAD.SHL.U32 R9, R9, 0x8, RZ ;  /* 0x0000000809097824 */ /* 0x000fe200078e00ff */
[----:B------:R-:W-:-:S02]  /*0c90*/  LEA.HI R2, R0, R3, RZ, 0x2 ;  /* 0x0000000300027211 */ /* 0x000fc400078f10ff */
[----:B------:R-:W-:Y:S01]  /*0ca0*/  LOP3.LUT R10, R10, 0x1c0, RZ, 0xc0, !PT ;  /* 0x000001c00a0a7812 */ /* 0x000fe200078ec0ff */
[--C-:B------:R-:W-:Y:S01]  /*0cb0*/  IMAD.U32 R188, R188, 0x40, R9.reuse ;  /* 0x00000040bcbc7824 */ /* 0x100fe200078e0009 */
[----:B------:R-:W-:Y:S01]  /*0cc0*/  LEA.HI R4, R0, R3, RZ, 0x5 ;  /* 0x0000000300047211 */ /* 0x000fe200078f28ff */
[----:B------:R-:W-:Y:S01]  /*0cd0*/  IMAD R6, R187, 0x400, R6 ;  /* 0x00000400bb067824 */ /* 0x000fe200078e0206 */
[----:B------:R-:W-:Y:S02]  /*0ce0*/  LOP3.LUT R9, R10, 0x8, R9, 0xf8, !PT ;  /* 0x000000080a097812 */ /* 0x000fe400078ef809 */
[----:B------:R-:W-:Y:S02]  /*0cf0*/  SHF.R.U32.HI R10, RZ, 0x3, R10 ;  /* 0x00000003ff0a7819 */ /* 0x000fe4000001160a */
[----:B------:R-:W-:Y:S02]  /*0d00*/  R2P PR, R8, 0x6 ;  /* 0x0000000608007804 */ /* 0x000fe40000000000 */
[----:B------:R-:W-:-:S02]  /*0d10*/  LOP3.LUT R9, R9, R10, RZ, 0x3c, !PT ;  /* 0x0000000a09097212 */ /* 0x000fc400078e3cff */
[--C-:B------:R-:W-:Y:S02]  /*0d20*/  SHF.R.S32.HI R0, RZ, 0x2, R2.reuse ;  /* 0x00000002ff007819 */ /* 0x100fe40000011402 */
[----:B------:R-:W-:Y:S01]  /*0d30*/  SHF.R.S32.HI R7, RZ, 0x1f, R2 ;  /* 0x0000001fff077819 */ /* 0x000fe20000011402 */
[----:B------:R-:W-:Y:S01]  /*0d40*/  IMAD.IADD R6, R6, 0x1, R9 ;  /* 0x0000000106067824 */ /* 0x000fe200078e0209 */
[----:B------:R-:W-:Y:S02]  /*0d50*/  LEA.HI R5, R5, R186, RZ, 0x1 ;  /* 0x000000ba05057211 */ /* 0x000fe400078f08ff */
[----:B------:R-:W-:Y:S02]  /*0d60*/  LEA.HI R7, R7, R0, RZ, 0x3 ;  /* 0x0000000007077211 */ /* 0x000fe400078f18ff */
[----:B------:R-:W-:Y:S02]  /*0d70*/  LEA R23, R6, UR42, 0x1 ;  /* 0x0000002a06177c11 */ /* 0x000fe4000f8e08ff */
[----:B------:R-:W-:-:S02]  /*0d80*/  LOP3.LUT R2, R2, 0x7ffffffc, RZ, 0xc0, !PT ;  /* 0x7ffffffc02027812 */ /* 0x000fc400078ec0ff */
[----:B------:R-:W-:Y:S01]  /*0d90*/  LOP3.LUT R5, R5, 0xfffffe, RZ, 0xc0, !PT ;  /* 0x00fffffe05057812 */ /* 0x000fe200078ec0ff */
[C---:B------:R-:W-:Y:S01]  /*0da0*/  VIADD R22, R23.reuse, 0x36440 ;  /* 0x0003644017167836 */ /* 0x040fe20000000000 */
[----:B------:R-:W-:Y:S01]  /*0db0*/  IADD3 R185, R23, 0x36400, RZ ;  /* 0x0003640017b97810 */ /* 0x000fe20007ffe0ff */
[----:B------:R-:W-:Y:S01]  /*0dc0*/  IMAD.IADD R18, R3, 0x1, -R2 ;  /* 0x0000000103127824 */ /* 0x000fe200078e0a02 */
[----:B------:R-:W-:Y:S01]  /*0dd0*/  LOP3.LUT R7, R7, 0xfffffff8, RZ, 0xc0, !PT ;  /* 0xfffffff807077812 */ /* 0x000fe200078ec0ff */
[----:B------:R-:W-:Y:S01]  /*0de0*/  IMAD.IADD R5, R186, 0x1, -R5 ;  /* 0x00000001ba057824 */ /* 0x000fe200078e0a05 */
[----:B------:R-:W-:Y:S01]  /*0df0*/  SEL R184, R184, 0xffffffe0, !P1 ;  /* 0xffffffe0b8b87807 */ /* 0x000fe20004800000 */
[----:B------:R-:W-:Y:S01]  /*0e00*/  @P2 VIADD R22, R185, 0xffffffc0 ;  /* 0xffffffc0b9162836 */ /* 0x000fe20000000000 */
[----:B------:R-:W-:Y:S01]  /*0e10*/  IADD3 R7, R0, -R7, RZ ;  /* 0x8000000700077210 */ /* 0x000fe20007ffe0ff */
[----:B------:R-:W-:Y:S01]  /*0e20*/  IMAD.SHL.U32 R19, R5, 0x100, RZ ;  /* 0x0000010005137824 */ /* 0x000fe200078e00ff */
[----:B------:R-:W-:Y:S01]  /*0e30*/  SHF.R.S32.HI R4, RZ, 0x5, R4 ;  /* 0x00000005ff047819 */ /* 0x000fe20000011404 */
[----:B------:R-:W-:Y:S01]  /*0e40*/  IMAD.IADD R185, R185, 0x1, R184 ;  /* 0x00000001b9b97824 */ /* 0x000fe200078e02b8 */
[----:B------:R-:W-:Y:S01]  /*0e50*/  MOV R2, RZ ;  /* 0x000000ff00027202 */ /* 0x000fe20000000f00 */
[----:B------:R-:W-:Y:S01]  /*0e60*/  IMAD.IADD R184, R184, 0x1, R22 ;  /* 0x00000001b8b87824 */ /* 0x000fe200078e0216 */
[----:B------:R-:W-:-:S02]  /*0e70*/  LEA R17, R4, R7, 0x4 ;  /* 0x0000000704117211 */ /* 0x000fc400078e20ff */
[----:B------:R-:W-:-:S07]  /*0e80*/  SHF.L.U32 R18, R18, 0x1, RZ ;  /* 0x0000000112127819 */ /* 0x000fce00000006ff */
.L_x_2831:
[----:B------:R-:W-:Y:S01]  /*0e90*/  ULDC UR4, c[0x0][0xea8] ;  /* 0x0003aa0000047ab9 */ /* 0x000fe20000000800 */
[----:B------:R-:W-:Y:S01]  /*0ea0*/  ULDC.64 UR6, c[0x0][0x3f8] ;  /* 0x0000fe0000067ab9 */ /* 0x000fe20000000a00 */
[----:B------:R-:W-:Y:S02]  /*0eb0*/  UISETP.NE.AND UP1, UPT, UR4, 0x1, UPT ;  /* 0x000000010400788c */ /* 0x000fe4000bf25270 */
[----:B------:R-:W-:Y:S01]  /*0ec0*/  UISETP.NE.U32.AND UP0, UPT, UR6, URZ, UPT ;  /* 0x0000003f0600728c */ /* 0x000fe2000bf05070 */
[----:B------:R-:W-:Y:S01]  /*0ed0*/  ULDC UR4, c[0x0][0xeb4] ;  /* 0x0003ad0000047ab9 */ /* 0x000fe20000000800 */
[----:B------:R-:W-:Y:S01]  /*0ee0*/  UMOV UR40, UR41 ;  /* 0x0000002900287c82 */ /* 0x000fe20008000000 */
[----:B------:R-:W-:Y:S02]  /*0ef0*/  UISETP.NE.AND UP2, UPT, UR4, 0x1, UPT ;  /* 0x000000010400788c */ /* 0x000fe4000bf45270 */
[----:B------:R-:W-:Y:S01]  /*0f00*/  UISETP.NE.AND.EX UP0, UPT, UR7, URZ, UPT, UP0 ;  /* 0x0000003f0700728c */ /* 0x000fe2000bf05300 */
[----:B------:R-:W-:-:S03]  /*0f10*/  ULDC UR44, c[0x0][0x404] ;  /* 0x00010100002c7ab9 */ /* 0x000fc60000000800 */
[----:B------:R-:W-:Y:S01]  /*0f20*/  @UP1 ULDC UR4, c[0x0][0xeac] ;  /* 0x0003ab0000041ab9 */ /* 0x000fe20000000800 */
[----:B------:R-:W-:Y:S01]  /*0f30*/  @UP1 ULDC UR6, c[0x0][0xeb0] ;  /* 0x0003ac0000061ab9 */ /* 0x000fe20000000800 */
[----:B------:R-:W-:Y:S02]  /*0f40*/  UIMAD.WIDE.U32 UR4, UR41, UR4, URZ ;  /* 0x00000004290472a5 */ /* 0x000fe4000f8e003f */
[----:B------:R-:W-:Y:S02]  /*0f50*/  USEL UR44, UR44, 0x1, UP0 ;  /* 0x000000012c2c7887 */ /* 0x000fe40008000000 */
[----:B------:R-:W-:Y:S02]  /*0f60*/  @UP1 USHF.R.U32.HI UR40, URZ, UR6, UR5 ;  /* 0x000000063f281299 */ /* 0x000fe40008011605 */
[----:B------:R-:W-:Y:S01]  /*0f70*/  UISETP.NE.AND UP1, UPT, UR43, 0x1, UPT ;  /* 0x000000012b00788c */ /* 0x000fe2000bf25270 */
[----:B------:R-:W-:Y:S01]  /*0f80*/  @UP2 ULDC.64 UR6, c[0x0][0xeb8] ;  /* 0x0003ae0000062ab9 */ /* 0x000fe20000000a00 */
[----:B------:R-:W-:Y:S01]  /*0f90*/  UMOV UR39, UR41 ;  /* 0x0000002900277c82 */ /* 0x000fe20008000000 */
[----:B------:R-:W-:-:S03]  /*0fa0*/  UIMAD.WIDE.U32 UR4, UR40, UR6, URZ ;  /* 0x00000006280472a5 */ /* 0x000fc6000f8e003f */
[----:B------:R-:W-:Y:S01]  /*0fb0*/  PLOP3.LUT P0, PT, PT, PT, UP1, 0x80, 0x0 ;  /* 0x000000000000781c */ /* 0x000fe20003f0f018 */
[----:B------:R-:W-:Y:S01]  /*0fc0*/  ULDC UR6, c[0x0][0x2e0] ;  /* 0x0000b80000067ab9 */ /* 0x000fe20000000800 */
[----:B------:R-:W-:Y:S01]  /*0fd0*/  UMOV UR36, UR40 ;  /* 0x0000002800247c82 */ /* 0x000fe20008000000 */
[----:B------:R-:W-:Y:S02]  /*0fe0*/  UIMAD UR44, UR44, UR6, URZ ;  /* 0x000000062c2c72a4 */ /* 0x000fe4000f8e023f */
[----:B------:R-:W-:-:S08]  /*0ff0*/  @UP2 USHF.R.U32.HI UR36, URZ, UR7, UR5 ;  /* 0x000000073f242299 */ /* 0x000fd00008011605 */
[----:B-1----:R-:W-:Y:S05]  /*1000*/  @!P0 BRA `(.L_x_2803) ;  /* 0x0000001400e08947 */ /* 0x002fea0003800000 */
[----:B------:R-:W1:Y:S01]  /*1010*/  SHFL.IDX PT, R0, R186, RZ, 0x1f ;  /* 0x00001fffba007589 */ /* 0x000e6200000e0000 */
[----:B------:R-:W-:Y:S01]  /*1020*/  UIADD3 UR4, UR42, 0x36400, URZ ;  /* 0x000364002a047890 */ /* 0x000fe2000fffe03f */
[----:B------:R-:W-:Y:S01]  /*1030*/  UMOV UR17, 0x40000040 ;  /* 0x4000004000117882 */ /* 0x000fe20000000000 */
[----:B------:R-:W-:Y:S02]  /*1040*/  BAR.SYNC.DEFER_BLOCKING 0xe, 0x100 ;  /* 0x0384000000007b1d */ /* 0x000fe40000010000 */
[----:B------:R-:W-:Y:S02]  /*1050*/  USHF.R.U32.HI UR4, URZ, 0x4, UR4 ;  /* 0x000000043f047899 */ /* 0x000fe40008011604 */
[----:B------:R-:W-:Y:S02]  /*1060*/  UISETP.GE.AND UP0, UPT, UR44, 0x41, UPT ;  /* 0x000000412c00788c */ /* 0x000fe4000bf06270 */
[----:B------:R-:W-:Y:S01]  /*1070*/  ULOP3.LUT UR4, UR4, 0x3fff, URZ, 0xc0, !UPT ;  /* 0x00003fff04047892 */ /* 0x000fe2000f8ec03f */
[----:B------:R-:W-:Y:S01]  /*1080*/  UMOV UR19, 0x40000040 ;  /* 0x4000004000137882 */ /* 0x000fe20000000000 */
[----:B------:R-:W-:-:S02]  /*1090*/  UMOV UR5, 0x40000040 ;  /* 0x4000004000057882 */ /* 0x000fc40000000000 */
[----:B------:R-:W-:Y:S01]  /*10a0*/  ULOP3.LUT UR16, UR4, 0x10000, URZ, 0xfc, !UPT ;  /* 0x0001000004107892 */ /* 0x000fe2000f8efc3f */
[----:B------:R-:W2:Y:S01]  /*10b0*/  S2R R4, SR_TID.X ;  /* 0x0000000000047919 */ /* 0x000ea20000002100 */
[----:B------:R-:W-:Y:S01]  /*10c0*/  UMOV UR7, 0x40000040 ;  /* 0x4000004000077882 */ /* 0x000fe20000000000 */
[----:B------:R-:W-:Y:S01]  /*10d0*/  UMOV UR9, 0x40000040 ;  /* 0x4000004000097882 */ /* 0x000fe20000000000 */
[----:B------:R-:W-:Y:S01]  /*10e0*/  UIADD3 UR4, UR16, 0x2, URZ ;  /* 0x0000000210047890 */ /* 0x000fe2000fffe03f */
[----:B------:R-:W-:Y:S01]  /*10f0*/  PLOP3.LUT P0, PT, PT, PT, UP0, 0x80, 0x0 ;  /* 0x000000000000781c */ /* 0x000fe20003f0f008 */
[----:B------:R-:W-:Y:S01]  /*1100*/  UIADD3 UR8, UR16, 0x4, URZ ;  /* 0x0000000410087890 */ /* 0x000fe2000fffe03f */
[----:B------:R-:W-:Y:S01]  /*1110*/  UMOV UR11, 0x40000040 ;  /* 0x40000040000b7882 */ /* 0x000fe20000000000 */
[----:B------:R-:W-:Y:S01]  /*1120*/  UIADD3 UR12, UR16, 0x6, URZ ;  /* 0x00000006100c7890 */ /* 0x000fe2000fffe03f */
[----:B-1----:R-:W-:Y:S01]  /*1130*/  LEA.HI R3, R0, R0, RZ, 0x1 ;  /* 0x0000000000037211 */ /* 0x002fe200078f08ff */
[----:B------:R-:W-:Y:S01]  /*1140*/  UMOV UR13, 0x40000040 ;  /* 0x40000040000d7882 */ /* 0x000fe20000000000 */
[----:B------:R-:W-:-:S02]  /*1150*/  UMOV UR15, 0x40000040 ;  /* 0x40000040000f7882 */ /* 0x000fc40000000000 */
[----:B------:R-:W-:Y:S01]  /*1160*/  LOP3.LUT R3, R3, 0x1fffe, RZ, 0xc0, !PT ;  /* 0x0001fffe03037812 */ /* 0x000fe200078ec0ff */
[----:B------:R-:W-:-:S03]  /*1170*/  WARPGROUP.ARRIVE ;  /* 0x00000000000079c5 */ /* 0x000fc60000000000 */
[----:B------:R-:W-:-:S04]  /*1180*/  IADD3 R3, R0, -R3, RZ ;  /* 0x8000000300037210 */ /* 0x000fc80007ffe0ff */
[----:B------:R-:W-:-:S05]  /*1190*/  LEA R3, R3, UR42, 0xf ;  /* 0x0000002a03037c11 */ /* 0x000fca000f8e78ff */
[----:B------:R-:W-:-:S05]  /*11a0*/  VIADD R3, R3, 0x400 ;  /* 0x0000040003037836 */ /* 0x000fca0000000000 */
[----:B------:R-:W-:Y:S02]  /*11b0*/  SHF.R.U32.HI R3, RZ, 0x4, R3 ;  /* 0x00000004ff037819 */ /* 0x000fe40000011603 */
[----:B--2---:R-:W-:Y:S02]  /*11c0*/  LOP3.LUT R4, R4, 0x7f, RZ, 0xc0, !PT ;  /* 0x0000007f04047812 */ /* 0x004fe400078ec0ff */
[----:B------:R-:W-:Y:S02]  /*11d0*/  LOP3.LUT R3, R3, 0x3fff, RZ, 0xc0, !PT ;  /* 0x00003fff03037812 */ /* 0x000fe400078ec0ff */
[----:B------:R-:W-:Y:S02]  /*11e0*/  ISETP.NE.AND P1, PT, R4, RZ, PT ;  /* 0x000000ff0400720c */ /* 0x000fe40003f25270 */
[----:B------:R-:W-:-:S05]  /*11f0*/  LOP3.LUT R7, R3, 0x2000000, RZ, 0xfc, !PT ;  /* 0x0200000003077812 */ /* 0x000fca00078efcff */
[----:B------:R-:W-:-:S05]  /*1200*/  IMAD R0, R2, 0x1000, R7 ;  /* 0x0000100002007824 */ /* 0x000fca00078e0207 */
[C---:B------:R-:W-:Y:S02]  /*1210*/  R2UR UR18, R0.reuse ;  /* 0x00000000001272ca */ /* 0x040fe400000e0000 */
[----:B------:R-:W-:-:S04]  /*1220*/  IADD3 R3, R0, 0x80, RZ ;  /* 0x0000008000037810 */ /* 0x000fc80007ffe0ff */
[----:B------:R-:W-:Y:S01]  /*1230*/  R2UR UR6, R3 ;  /* 0x00000000030672ca */ /* 0x000fe200000e0000 */
[C---:B------:R-:W-:Y:S02]  /*1240*/  VIADD R3, R0.reuse, 0x100 ;  /* 0x0000010000037836 */ /* 0x040fe40000000000 */
[----:B------:R-:W-:-:S03]  /*1250*/  VIADD R0, R0, 0x180 ;  /* 0x0000018000007836 */ /* 0x000fc60000000000 */
[----:B------:R-:W-:Y:S01]  /*1260*/  R2UR UR10, R3 ;  /* 0x00000000030a72ca */ /* 0x000fe200000e0000 */
[----:B------:R-:W-:Y:S01]  /*1270*/  HGMMA.64x256x16.F32 R24, gdesc[UR16].tnspB, RZ, !UPT, gsb0 ;  /* 0x43e00000101879f0 */ /* 0x000fe2000c0008ff */
[----:B------:R-:W-:Y:S02]  /*1280*/  R2UR UR14, R0 ;  /* 0x00000000000e72ca */ /* 0x000fe400000e0000 */
[----:B------:R-:W-:-:S04]  /*1290*/  @!P1 LEA R0, R2, UR42, 0x3 ;  /* 0x0000002a02009c11 */ /* 0x000fc8000f8e18ff */
[----:B------:R-:W-:-:S04]  /*12a0*/  @!P1 IADD3 R0, R0, 0x38860, RZ ;  /* 0x0003886000009810 */ /* 0x000fc80007ffe0ff */
[----:B------:R-:W-:Y:S01]  /*12b0*/  @!P1 PRMT R0, RZ, 0x654, R0 ;  /* 0x00000654ff009816 */ /* 0x000fe20000000000 */
[----:B------:R-:W-:Y:S02]  /*12c0*/  WARPGROUP.DEPBAR.LE gsb0, 0x0 ;  /* 0x00008000000079c5 */ /* 0x000fe40000010000 */
[----:B------:R-:W-:-:S14]  /*12d0*/  WARPGROUP.ARRIVE ;  /* 0x00000000000079c5 */ /* 0x000fdc0000000000 */
        /* <DEDUP_REMOVED lines=12> */
[----:B------:R-:W-:Y:S05]  /*13a0*/  @!P0 BRA `(.L_x_2804) ;  /* 0x0000000800c48947 */ /* 0x000fea0003800000 */
[----:B------:R-:W-:-:S04]  /*13b0*/  UIADD3 UR44, UR44, 0x3f, URZ ;  /* 0x0000003f2c2c7890 */ /* 0x000fc8000fffe03f */
[----:B------:R-:W-:-:S04]  /*13c0*/  USHF.R.S32.HI UR6, URZ, 0x1f, UR44 ;  /* 0x0000001f3f067899 */ /* 0x000fc8000801142c */
[----:B------:R-:W-:-:S04]  /*13d0*/  ULEA.HI UR6, UR6, UR44, URZ, 0x6 ;  /* 0x0000002c06067291 */ /* 0x000fc8000f8f303f */
[----:B------:R-:W-:-:S06]  /*13e0*/  ULEA.HI.SX32 UR6, UR6, 0xfffffffe, 0x1a ;  /* 0xfffffffe06067891 */ /* 0x000fcc000f8fd23f */
[----:B-1----:R-:W-:-:S07]  /*13f0*/  IMAD.U32 R0, RZ, RZ, UR6 ;  /* 0x00000006ff007e24 */ /* 0x002fce000f8e00ff */
.L_x_2805:
[----:B------:R-:W-:Y:S01]  /*1400*/  BAR.SYNC.DEFER_BLOCKING 0xe, 0x100 ;  /* 0x0384000000007b1d */ /* 0x000fe20000010000 */
[C---:B------:R-:W-:Y:S01]  /*1410*/  IMAD R3, R2.reuse, 0x40, R17 ;  /* 0x0000004002037824 */ /* 0x040fe200078e0211 */
[----:B------:R-:W-:Y:S02]  /*1420*/  IADD3 R2, R2, 0x1, RZ ;  /* 0x0000000102027810 */ /* 0x000fe40007ffe0ff */
[----:B------:R-:W-:Y:S02]  /*1430*/  ISETP.GT.AND P2, PT, R0, RZ, PT ;  /* 0x000000ff0000720c */ /* 0x000fe40003f44270 */
[----:B------:R-:W-:Y:S01]  /*1440*/  LEA R3, R3, UR42, 0x2 ;  /* 0x0000002a03037c11 */ /* 0x000fe2000f8e10ff */
[----:B------:R-:W-:Y:S01]  /*1450*/  UMOV UR19, 0x40000040 ;  /* 0x4000004000137882 */ /* 0x000fe20000000000 */
[C---:B------:R-:W-:Y:S01]  /*1460*/  ISETP.NE.AND P0, PT, R2.reuse, 0x2, PT ;  /* 0x000000020200780c */ /* 0x040fe20003f05270 */
[----:B------:R-:W-:Y:S01]  /*1470*/  UMOV UR7, 0x40000040 ;  /* 0x4000004000077882 */ /* 0x000fe20000000000 */
[----:B------:R-:W-:Y:S01]  /*1480*/  UMOV UR11, 0x40000040 ;  /* 0x40000040000b7882 */ /* 0x000fe20000000000 */
[----:B------:R-:W-:Y:S01]  /*1490*/  UMOV UR15, 0x40000040 ;  /* 0x40000040000f7882 */ /* 0x000fe20000000000 */
[----:B------:R-:W-:-:S02]  /*14a0*/  SEL R2, R2, RZ, P0 ;  /* 0x000000ff02027207 */ /* 0x000fc40000000000 */
[----:B------:R-:W-:Y:S01]  /*14b0*/  IADD3 R0, R0, -0x1, RZ ;  /* 0xffffffff00007810 */ /* 0x000fe20007ffe0ff */
[----:B------:R-:W1:Y:S04]  /*14c0*/  LDS R4, [R3+0x38400] ;  /* 0x0384000003047984 */ /* 0x000e680000000800 */
[----:B------:R2:W3:Y:S02]  /*14d0*/  LDS R5, [R3+0x38420] ;  /* 0x0384200003057984 */ /* 0x0004e40000000800 */
[----:B--2---:R-:W-:-:S05]  /*14e0*/  IMAD R3, R2, 0x1000, R7 ;  /* 0x0000100002037824 */ /* 0x004fca00078e0207 */
[----:B------:R-:W-:Y:S01]  /*14f0*/  R2UR UR18, R3 ;  /* 0x00000000031272ca */ /* 0x000fe200000e0000 */
        /* <DEDUP_REMOVED lines=128> */
[----:B------:R-:W-:-:S05]  /*1d00*/  VIADD R4, R3, 0x80 ;  /* 0x0000008003047836 */ /* 0x000fca0000000000 */
[----:B------:R-:W-:Y:S01]  /*1d10*/  WARPGROUP.ARRIVE ;  /* 0x00000000000079c5 */ /* 0x000fe20000000000 */
[----:B------:R-:W-:Y:S02]  /*1d20*/  R2UR UR6, R4 ;  /* 0x00000000040672ca */ /* 0x000fe400000e0000 */
[C---:B------:R-:W-:Y:S01]  /*1d30*/  IADD3 R4, R3.reuse, 0x100, RZ ;  /* 0x0000010003047810 */ /* 0x040fe20007ffe0ff */
[----:B------:R-:W-:Y:S02]  /*1d40*/  VIADD R3, R3, 0x180 ;  /* 0x0000018003037836 */ /* 0x000fe40000000000 */
[----:B------:R-:W-:Y:S01]  /*1d50*/  HGMMA.64x256x16.F32 R24, gdesc[UR16].tnspB, R24, gsb0 ;  /* 0x43e00000101879f0 */ /* 0x000fe20008000818 */
[----:B------:R-:W-:Y:S02]  /*1d60*/  R2UR UR10, R4 ;  /* 0x00000000040a72ca */ /* 0x000fe400000e0000 */
[----:B------:R-:W-:Y:S02]  /*1d70*/  R2UR UR14, R3 ;  /* 0x00000000030e72ca */ /* 0x000fe400000e0000 */
[----:B------:R-:W-:-:S05]  /*1d80*/  @!P1 LEA R3, R2, UR42, 0x3 ;  /* 0x0000002a02039c11 */ /* 0x000fca000f8e18ff */
[----:B------:R-:W-:-:S05]  /*1d90*/  @!P1 VIADD R3, R3, 0x38860 ;  /* 0x0003886003039836 */ /* 0x000fca0000000000 */
[----:B------:R-:W-:Y:S01]  /*1da0*/  @!P1 PRMT R3, RZ, 0x654, R3 ;  /* 0x00000654ff039816 */ /* 0x000fe20000000003 */
[----:B------:R-:W-:Y:S02]  /*1db0*/  WARPGROUP.DEPBAR.LE gsb0, 0x0 ;  /* 0x00008000000079c5 */ /* 0x000fe40000010000 */
[----:B------:R-:W-:-:S10]  /*1dc0*/  WARPGROUP.ARRIVE ;  /* 0x00000000000079c5 */ /* 0x000fd40000000000 */
        /* <DEDUP_REMOVED lines=11> */
[----:B------:R1:W-:Y:S02]  /*1e80*/  @!P1 SYNCS.ARRIVE.TRANS64.RED.A1T0 RZ, [R3+URZ], RZ ;  /* 0x000000ff03ff99a7 */ /* 0x0003e4000810043f */
[----:B-1----:R-:W-:-:S04]  /*1e90*/  SEL R3, RZ, 0x1, P0 ;  /* 0x00000001ff037807 */ /* 0x002fc80000000000 */
[----:B------:R-:W-:Y:S01]  /*1ea0*/  LOP3.LUT R16, R16, R3, RZ, 0x3c, !PT ;  /* 0x0000000310107212 */ /* 0x000fe200078e3cff */
[----:B------:R-:W-:Y:S06]  /*1eb0*/  @P2 BRA `(.L_x_2805) ;  /* 0xfffffff400502947 */ /* 0x000fec000383ffff */
.L_x_2804:
[----:B------:R-:W-:Y:S01]  /*1ec0*/  BAR.SYNC.DEFER_BLOCKING 0xe, 0x100 ;  /* 0x0384000000007b1d */ /* 0x000fe20000010000 */
[C---:B-1----:R-:W-:Y:S01]  /*1ed0*/  IMAD R0, R2.reuse, 0x40, R17 ;  /* 0x0000004002007824 */ /* 0x042fe200078e0211 */
[----:B------:R-:W-:Y:S01]  /*1ee0*/  CS2R R156, SRZ ;  /* 0x00000000009c7805 */ /* 0x000fe2000001ff00 */
[----:B------:R-:W-:-:S03]  /*1ef0*/  VIADD R2, R2, 0x1 ;  /* 0x0000000102027836 */ /* 0x000fc60000000000 */
[----:B------:R-:W-:Y:S02]  /*1f00*/  LEA R4, R0, UR42, 0x2 ;  /* 0x0000002a00047c11 */ /* 0x000fe4000f8e10ff */
[----:B------:R-:W-:-:S04]  /*1f10*/  ISETP.NE.AND P0, PT, R2, 0x2, PT ;  /* 0x000000020200780c */ /* 0x000fc80003f05270 */
[----:B------:R-:W-:Y:S02]  /*1f20*/  SEL R5, RZ, 0x1, P0 ;  /* 0x00000001ff057807 */ /* 0x000fe40000000000 */
[----:B------:R-:W-:Y:S02]  /*1f30*/  SEL R2, R2, RZ, P0 ;  /* 0x000000ff02027207 */ /* 0x000fe40000000000 */
[----:B------:R-:W-:Y:S01]  /*1f40*/  LOP3.LUT R16, R16, R5, RZ, 0x3c, !PT ;  /* 0x0000000510107212 */ /* 0x000fe200078e3cff */
        /* <DEDUP_REMOVED lines=132> */
.L_x_2803:
[----:B------:R-:W1:Y:S01]  /*2790*/  SHFL.IDX PT, R0, R186, RZ, 0x1f ;  /* 0x00001fffba007589 */ /* 0x000e6200000e0000 */
[----:B------:R-:W-:Y:S02]  /*27a0*/  UIADD3 UR6, UR42, 0x36400, URZ ;  /* 0x000364002a067890 */ /* 0x000fe4000fffe03f */
[----:B------:R-:W-:Y:S02]  /*27b0*/  UIADD3 UR4, UR44, 0x3f, URZ ;  /* 0x0000003f2c047890 */ /* 0x000fe4000fffe03f */
[----:B------:R-:W-:Y:S02]  /*27c0*/  ULOP3.LUT UP0, URZ, UR6, 0x3ff, URZ, 0xc0, !UPT ;  /* 0x000003ff063f7892 */ /* 0x000fe4000f80c03f */
[----:B------:R-:W-:-:S04]  /*27d0*/  USHF.R.S32.HI UR5, URZ, 0x1f, UR4 ;  /* 0x0000001f3f057899 */ /* 0x000fc80008011404 */
[----:B------:R-:W-:Y:S01]  /*27e0*/  PLOP3.LUT P0, PT, PT, PT, UP0, 0x80, 0x0 ;  /* 0x000000000000781c */ /* 0x000fe20003f0f008 */
[----:B------:R-:W-:-:S04]  /*27f0*/  ULEA.HI UR5, UR5, UR4, URZ, 0x6 ;  /* 0x0000000405057291 */ /* 0x000fc8000f8f303f */
[----:B------:R-:W-:Y:S01]  /*2800*/  USHF.R.S32.HI UR37, URZ, 0x6, UR5 ;  /* 0x000000063f257899 */ /* 0x000fe20008011405 */
[----:B-1----:R-:W-:-:S04]  /*2810*/  LEA.HI R3, R0, R0, RZ, 0x1 ;  /* 0x0000000000037211 */ /* 0x002fc800078f08ff */
[----:B------:R-:W-:-:S04]  /*2820*/  LOP3.LUT R3, R3, 0x1fffe, RZ, 0xc0, !PT ;  /* 0x0001fffe03037812 */ /* 0x000fc800078ec0ff */
[----:B------:R-:W-:-:S04]  /*2830*/  IADD3 R3, R0, -R3, RZ ;  /* 0x8000000300037210 */ /* 0x000fc80007ffe0ff */
[----:B------:R-:W-:-:S05]  /*2840*/  LEA R3, R3, UR42, 0xf ;  /* 0x0000002a03037c11 */ /* 0x000fca000f8e78ff */
[----:B------:R-:W-:-:S05]  /*2850*/  VIADD R3, R3, 0x400 ;  /* 0x0000040003037836 */ /* 0x000fca0000000000 */
[----:B------:R-:W-:-:S04]  /*2860*/  SHF.R.U32.HI R3, RZ, 0x4, R3 ;  /* 0x00000004ff037819 */ /* 0x000fc80000011603 */
[----:B------:R-:W-:Y:S01]  /*2870*/  LOP3.LUT R56, R3, 0x3fff, RZ, 0xc0, !PT ;  /* 0x00003fff03387812 */ /* 0x000fe200078ec0ff */
[----:B------:R-:W-:Y:S06]  /*2880*/  @!P0 BRA `(.L_x_2807) ;  /* 0x0000000000408947 */ /* 0x000fec0003800000 */
        /* <DEDUP_REMOVED lines=16> */
.L_x_2807:
[----:B------:R-:W-:Y:S01]  /*2990*/  ULEA.HI UR4, UR38, UR38, URZ, 0x1 ;  /* 0x0000002626047291 */ /* 0x000fe2000f8f083f */
[----:B------:R-:W-:-:S03]  /*29a0*/  ISETP.NE.AND P0, PT, RZ, UR43, PT ;  /* 0x0000002bff007c0c */ /* 0x000fc6000bf05270 */
[----:B------:R-:W-:-:S04]  /*29b0*/  ULOP3.LUT UR4, UR4, 0xfffffffe, URZ, 0xc0, !UPT ;  /* 0xfffffffe04047892 */ /* 0x000fc8000f8ec03f */
[----:B------:R-:W-:-:S06]  /*29c0*/  UIADD3 UR4, UR38, -UR4, URZ ;  /* 0x8000000426047290 */ /* 0x000fcc000fffe03f */
[----:B------:R-:W-:-:S05]  /*29d0*/  IMAD.U32 R0, RZ, RZ, UR4 ;  /* 0x00000004ff007e24 */ /* 0x000fca000f8e00ff */
[----:B------:R-:W-:-:S04]  /*29e0*/  SHF.L.U32 R0, R0, 0x1f, RZ ;  /* 0x0000001f00007819 */ /* 0x000fc800000006ff */
[----:B------:R-:W1:Y:S02]  /*29f0*/  SYNCS.PHASECHK.TRANS64.TRYWAIT P1, [UR42+0x38800], R0 ;  /* 0x03880000ff0075a7 */ /* 0x000e64000802016a */
[----:B-1----:R-:W-:Y:S05]  /*2a00*/  @!P1 BRA `(.L_x_2808) ;  /* 0x000000b000309947 */ /* 0x002fea0003800000 */
.L_x_2887:
[----:B------:R-:W-:Y:S05]  /*2a10*/  @P0 BRA `(.L_x_2809) ;  /* 0x0000000000040947 */ /* 0x000fea0003800000 */
[----:B------:R-:W-:Y:S01]  /*2a20*/  BPT.TRAP 0x1 ;  /* 0x000000040000795c */ /* 0x000fe20000300000 */
.L_x_2809:
[----:B------:R-:W-:Y:S02]  /*2a30*/  LEA R8, R2, UR42, 0x3 ;  /* 0x0000002a02087c11 */ /* 0x000fe4000f8e18ff */
[----:B------:R-:W-:-:S04]  /*2a40*/  SHF.L.U32 R9, R16, 0x1f, RZ ;  /* 0x0000001f10097819 */ /* 0x000fc800000006ff */
[----:B------:R2:W3:Y:S01]  /*2a50*/  SYNCS.PHASECHK.TRANS64.TRYWAIT P1, [R8+URZ+0x38830], R9 ;  /* 0x03883009080075a7 */ /* 0x0004e2000802017f */
[----:B------:R-:W-:Y:S05]  /*2a60*/  @P0 BRA `(.L_x_2810) ;  /* 0x0000000000040947 */ /* 0x000fea0003800000 */
[----:B------:R-:W-:Y:S01]  /*2a70*/  BPT.TRAP 0x1 ;  /* 0x000000040000795c */ /* 0x000fe20000300000 */
.L_x_2810:
[----:B---3--:R-:W-:Y:S05]  /*2a80*/  @P1 BRA `(.L_x_2811) ;  /* 0x0000000000081947 */ /* 0x008fea0003800000 */
[----:B------:R-:W3:Y:S02]  /*2a90*/  SYNCS.PHASECHK.TRANS64.TRYWAIT P1, [R8+URZ+0x38830], R9 ;  /* 0x03883009080075a7 */ /* 0x000ee4000802017f */
[----:B---3--:R-:W-:Y:S05]  /*2aa0*/  @!P1 BRA `(.L_x_2812) ;  /* 0x000000b000209947 */ /* 0x008fea0003800000 */
.L_x_2811:
[----:B------:R-:W-:-:S04]  /*2ab0*/  UIADD3 UR4, UR42, 0x22400, URZ ;  /* 0x000224002a047890 */ /* 0x000fc8000fffe03f */
[----:B------:R-:W-:-:S04]  /*2ac0*/  USHF.R.U32.HI UR4, URZ, 0x4, UR4 ;  /* 0x000000043f047899 */ /* 0x000fc80008011604 */
[----:B------:R-:W-:-:S06]  /*2ad0*/  ULOP3.LUT UR4, UR4, 0x3fff, URZ, 0xc0, !UPT ;  /* 0x00003fff04047892 */ /* 0x000fcc000f8ec03f */
[----:B------:R-:W-:Y:S01]  /*2ae0*/  MOV R4, UR4 ;  /* 0x0000000400047c02 */ /* 0x000fe20008000f00 */
[----:B------:R-:W-:Y:S05]  /*2af0*/  WARPSYNC.ALL ;  /* 0x0000000000007948 */ /* 0x000fea0003800000 */
[----:B------:R-:W-:Y:S01]  /*2b00*/  LOP3.LUT R4, R4, 0x10000, RZ, 0xfc, !PT ;  /* 0x0001000004047812 */ /* 0x000fe200078efcff */
[----:B------:R-:W-:-:S04]  /*2b10*/  UIADD3 UR4, UR42, 0x20400, URZ ;  /* 0x000204002a047890 */ /* 0x000fc8000fffe03f */
[----:B-1----:R-:W-:Y:S01]  /*2b20*/  IMAD R3, R2, 0x200, R4 ;  /* 0x0000020002037824 */ /* 0x002fe200078e0204 */
[----:B------:R-:W-:Y:S01]  /*2b30*/  WARPGROUP.ARRIVE ;  /* 0x00000000000079c5 */ /* 0x000fe20000000000 */
[----:B------:R-:W-:Y:S01]  /*2b40*/  UMOV UR7, 0x40000040 ;  /* 0x4000004000077882 */ /* 0x000fe20000000000 */
[----:B------:R-:W-:Y:S02]  /*2b50*/  USHF.R.U32.HI UR4, URZ, 0x4, UR4 ;  /* 0x000000043f047899 */ /* 0x000fe40008011604 */
[----:B------:R-:W-:Y:S01]  /*2b60*/  R2UR UR6, R3 ;  /* 0x00000000030672ca */ /* 0x000fe200000e0000 */
[----:B------:R-:W-:Y:S01]  /*2b70*/  UMOV UR5, 0x40000040 ;  /* 0x4000004000057882 */ /* 0x000fe20000000000 */
[----:B------:R-:W-:Y:S01]  /*2b80*/  ULOP3.LUT UR4, UR4, 0x3fff, URZ, 0xc0, !UPT ;  /* 0x00003fff04047892 */ /* 0x000fe2000f8ec03f */
[----:B------:R-:W-:Y:S01]  /*2b90*/  UMOV UR11, 0x40000040 ;  /* 0x40000040000b7882 */ /* 0x000fe20000000000 */
[----:B------:R-:W-:Y:S02]  /*2ba0*/  UMOV UR9, 0x40000040 ;  /* 0x4000004000097882 */ /* 0x000fe40000000000 */
[----:B------:R-:W-:Y:S01]  /*2bb0*/  ULOP3.LUT UR4, UR4, 0x10000, URZ, 0xfc, !UPT ;  /* 0x0001000004047892 */ /* 0x000fe2000f8efc3f */
[----:B------:R-:W-:Y:S01]  /*2bc0*/  UMOV UR15, 0x40000040 ;  /* 0x40000040000f7882 */ /* 0x000fe20000000000 */
[----:B------:R-:W-:-:S02]  /*2bd0*/  UMOV UR13, 0x40000040 ;  /* 0x40000040000d7882 */ /* 0x000fc40000000000 */
[----:B------:R-:W-:Y:S02]  /*2be0*/  UIADD3 UR8, UR4, 0x2, URZ ;  /* 0x0000000204087890 */ /* 0x000fe4000fffe03f */
[----:B------:R-:W-:Y:S02]  /*2bf0*/  UIADD3 UR12, UR4, 0x4, URZ ;  /* 0x00000004040c7890 */ /* 0x000fe4000fffe03f */
[----:B------:R-:W-:Y:S02]  /*2c00*/  UIADD3 UR10, UR6, 0x2, URZ ;  /* 0x00000002060a7890 */ /* 0x000fe4000fffe03f */
[----:B------:R-:W-:Y:S01]  /*2c10*/  HGMMA.64x64x16.F32 R24, gdesc[UR4], RZ, !UPT, gsb0 ;  /* 0x00e00000041879f0 */ /* 0x000fe2000c0008ff */
[----:B------:R-:W-:Y:S02]  /*2c20*/  UIADD3 UR14, UR6, 0x4, URZ ;  /* 0x00000004060e7890 */ /* 0x000fe4000fffe03f */
[----:B------:R-:W-:Y:S02]  /*2c30*/  UIADD3 UR18, UR6, 0x6, URZ ;  /* 0x0000000606127890 */ /* 0x000fe4000fffe03f */
[----:B------:R-:W-:Y:S01]  /*2c40*/  UIADD3 UR16, UR4, 0x6, URZ ;  /* 0x0000000604107890 */ /* 0x000fe2000fffe03f */
[----:B------:R-:W-:Y:S01]  /*2c50*/  UMOV UR19, 0x40000040 ;  /* 0x4000004000137882 */ /* 0x000fe20000000000 */
[----:B------:R-:W-:Y:S01]  /*2c60*/  UMOV UR17, 0x40000040 ;  /* 0x4000004000117882 */ /* 0x000fe20000000000 */
[----:B------:R-:W-:-:S02]  /*2c70*/  WARPGROUP.DEPBAR.LE gsb0, 0x0 ;  /* 0x00008000000079c5 */ /* 0x000fc40000010000 */
        /* <DEDUP_REMOVED lines=9> */
[----:B------:R-:W1:Y:S02]  /*2d10*/  SYNCS.PHASECHK.TRANS64.TRYWAIT P1, [UR42+0x38810], R0 ;  /* 0x03881000ff0075a7 */ /* 0x000e64000802016a */
[----:B-1----:R-:W-:Y:S05]  /*2d20*/  @!P1 BRA `(.L_x_2813) ;  /* 0x000000ac00949947 */ /* 0x002fea0003800000 */
.L_x_2888:
[----:B------:R-:W-:Y:S05]  /*2d30*/  @P0 BRA `(.L_x_2814) ;  /* 0x0000000000040947 */ /* 0x000fea0003800000 */
[----:B------:R-:W-:Y:S01]  /*2d40*/  BPT.TRAP 0x1 ;  /* 0x000000040000795c */ /* 0x000fe20000300000 */
.L_x_2814:
[----:B------:R4:W1:Y:S01]  /*2d50*/  SYNCS.PHASECHK.TRANS64.TRYWAIT P1, [R8+URZ+0x38850], R9 ;  /* 0x03885009080075a7 */ /* 0x000862000802017f */
[----:B------:R-:W-:Y:S05]  /*2d60*/  @P0 BRA `(.L_x_2815) ;  /* 0x0000000000040947 */ /* 0x000fea0003800000 */
[----:B------:R-:W-:Y:S01]  /*2d70*/  BPT.TRAP 0x1 ;  /* 0x000000040000795c */ /* 0x000fe20000300000 */
.L_x_2815:
[----:B------:R-:W-:-:S04]  /*2d80*/  IMAD.U32 R5, RZ, RZ, UR42 ;  /* 0x0000002aff057e24 */ /* 0x000fc8000f8e00ff */
[C---:B-1----:R-:W-:Y:S01]  /*2d90*/  VIADD R3, R5.reuse, 0x26400 ;  /* 0x0002640005037836 */ /* 0x042fe20000000000 */
[----:B------:R-:W-:-:S04]  /*2da0*/  IADD3 R0, R5, 0x400, RZ ;  /* 0x0000040005007810 */ /* 0x000fc80007ffe0ff */
[----:B------:R-:W-:Y:S02]  /*2db0*/  SHF.R.U32.HI R0, RZ, 0x4, R0 ;  /* 0x00000004ff007819 */ /* 0x000fe40000011600 */
[----:B------:R-:W-:Y:S02]  /*2dc0*/  SHF.R.U32.HI R3, RZ, 0x4, R3 ;  /* 0x00000004ff037819 */ /* 0x000fe40000011603 */
[----:B------:R-:W-:Y:S02]  /*2dd0*/  LOP3.LUT R0, R0, 0x3fff, RZ, 0xc0, !PT ;  /* 0x00003fff00007812 */ /* 0x000fe400078ec0ff */
[----:B------:R-:W-:Y:S02]  /*2de0*/  LOP3.LUT R3, R3, 0x3fff, RZ, 0xc0, !PT ;  /* 0x00003fff03037812 */ /* 0x000fe400078ec0ff */
[----:B------:R-:W-:Y:S02]  /*2df0*/  LOP3.LUT R6, R0, 0x10000, RZ, 0xfc, !PT ;  /* 0x0001000000067812 */ /* 0x000fe400078efcff */
[----:B------:R-:W-:-:S03]  /*2e00*/  LOP3.LUT R7, R3, 0x10000, RZ, 0xfc, !PT ;  /* 0x0001000003077812 */ /* 0x000fc600078efcff */
[----:B------:R-:W-:Y:S01]  /*2e10*/  IMAD R0, R2, 0x1000, R6 ;  /* 0x0000100002007824 */ /* 0x000fe200078e0206 */
[----:B------:R-:W-:Y:S06]  /*2e20*/  @P1 BRA `(.L_x_2816) ;  /* 0x0000000000081947 */ /* 0x000fec0003800000 */
[----:B------:R-:W1:Y:S02]  /*2e30*/  SYNCS.PHASECHK.TRANS64.TRYWAIT P1, [R8+URZ+0x38850], R9 ;  /* 0x03885009080075a7 */ /* 0x000e64000802017f */
[----:B-1----:R-:W-:Y:S05]  /*2e40*/  @!P1 BRA `(.L_x_2817) ;  /* 0x000000ac00649947 */ /* 0x002fea0003800000 */
.L_x_2816:
[C---:B------:R-:W-:Y:S01]  /*2e50*/  R2UR UR4, R7.reuse ;  /* 0x00000000070472ca */ /* 0x040fe200000e0000 */
[----:B------:R-:W-:Y:S01]  /*2e60*/  WARPGROUP.ARRIVE ;  /* 0x00000000000079c5 */ /* 0x000fe20000000000 */
[C---:B------:R-:W-:Y:S01]  /*2e70*/  R2UR UR6, R0.reuse ;  /* 0x00000000000672ca */ /* 0x040fe200000e0000 */
[----:B------:R-:W-:Y:S01]  /*2e80*/  UMOV UR5, 0x40000040 ;  /* 0x4000004000057882 */ /* 0x000fe20000000000 */
[----:B------:R-:W-:Y:S01]  /*2e90*/  UMOV UR7, 0x40000040 ;  /* 0x4000004000077882 */ /* 0x000fe20000000000 */
[C---:B------:R-:W-:Y:S01]  /*2ea0*/  VIADD R3, R0.reuse, 0x2 ;  /* 0x0000000200037836 */ /* 0x040fe20000000000 */
[----:B--234-:R-:W-:Y:S01]  /*2eb0*/  IADD3 R9, R7, 0x2, RZ ;  /* 0x0000000207097810 */ /* 0x01cfe20007ffe0ff */
[----:B------:R-:W1:Y:S01]  /*2ec0*/  S2R R10, SR_TID.X ;  /* 0x00000000000a7919 */ /* 0x000e620000002100 */
[C---:B------:R-:W-:Y:S01]  /*2ed0*/  VIADD R12, R0.reuse, 0x800 ;  /* 0x00000800000c7836 */ /* 0x040fe20000000000 */
[----:B------:R-:W-:Y:S01]  /*2ee0*/  UISETP.GE.AND UP0, UPT, UR44, 0x41, UPT ;  /* 0x000000412c00788c */ /* 0x000fe2000bf06270 */
[----:B------:R-:W2:Y:S05]  /*2ef0*/  S2R R57, SR_TID.X ;  /* 0x0000000000397919 */ /* 0x000eaa0000002100 */
[----:B------:R-:W-:Y:S01]  /*2f00*/  HGMMA.64x64x16.F32 R24, gdesc[UR4], R24, gsb0 ;  /* 0x00e00000041879f0 */ /* 0x000fe20008000818 */
[----:B------:R-:W-:Y:S01]  /*2f10*/  R2UR UR4, R9 ;  /* 0x00000000090472ca */ /* 0x000fe200000e0000 */
[----:B------:R-:W-:Y:S01]  /*2f20*/  UMOV UR5, 0x40000040 ;  /* 0x4000004000057882 */ /* 0x000fe20000000000 */
[----:B------:R-:W-:Y:S01]  /*2f30*/  R2UR UR6, R3 ;  /* 0x00000000030672ca */ /* 0x000fe200000e0000 */
[----:B------:R-:W-:Y:S01]  /*2f40*/  UMOV UR7, 0x40000040 ;  /* 0x4000004000077882 */ /* 0x000fe20000000000 */
[----:B------:R-:W-:Y:S01]  /*2f50*/  VIADD R9, R7, 0x4 ;  /* 0x0000000407097836 */ /* 0x000fe20000000000 */
[----:B------:R-:W-:-:S02]  /*2f60*/  IADD3 R3, R0, 0x4, RZ ;  /* 0x0000000400037810 */ /* 0x000fc40007ffe0ff */
[----:B-1----:R-:W-:Y:S02]  /*2f70*/  SHF.R.U32.HI R10, RZ, 0x7, R10 ;  /* 0x00000007ff0a7819 */ /* 0x002fe4000001160a */
[----:B--2---:R-:W-:Y:S01]  /*2f80*/  LOP3.LUT R57, R57, 0x7f, RZ, 0xc0, !PT ;  /* 0x0000007f39397812 */ /* 0x004fe200078ec0ff */
[----:B------:R-:W-:Y:S02]  /*2f90*/  WARPGROUP.DEPBAR.LE gsb0, 0x0 ;  /* 0x00008000000079c5 */ /* 0x000fe40000010000 */
[----:B------:R-:W-:-:S06]  /*2fa0*/  WARPGROUP.ARRIVE ;  /* 0x00000000000079c5 */ /* 0x000fcc0000000000 */
[----:B------:R-:W-:Y:S01]  /*2fb0*/  HGMMA.64x64x16.F32 R24, gdesc[UR4], R24, gsb0 ;  /* 0x00e00000041879f0 */ /* 0x000fe20008000818 */
[----:B------:R-:W-:Y:S01]  /*2fc0*/  R2UR UR4, R9 ;  /* 0x00000000090472ca */ /* 0x000fe200000e0000 */
[----:B------:R-:W-:Y:S01]  /*2fd0*/  UMOV UR5, 0x40000040 ;  /* 0x4000004000057882 */ /* 0x000fe20000000000 */
[----:B------:R-:W-:Y:S01]  /*2fe0*/  R2UR UR6, R3 ;  /* 0x00000000030672ca */ /* 0x000fe200000e0000 */
[----:B------:R-:W-:Y:S01]  /*2ff0*/  UMOV UR7, 0x40000040 ;  /* 0x4000004000077882 */ /* 0x000fe20000000000 */
[----:B------:R-:W-:Y:S02]  /*3000*/  VIADD R9, R7, 0x6 ;  /* 0x0000000607097836 */ /* 0x000fe40000000000 */
[----:B------:R-:W-:Y:S01]  /*3010*/  VIADD R3, R0, 0x6 ;  /* 0x0000000600037836 */ /* 0x000fe20000000000 */
[----:B------:R-:W-:Y:S02]  /*3020*/  WARPGROUP.DEPBAR.LE gsb0, 0x0 ;  /* 0x00008000000079c5 */ /* 0x000fe40000010000 */
[----:B------:R-:W-:-:S06]  /*3030*/  WARPGROUP.ARRIVE ;  /* 0x00000000000079c5 */ /* 0x000fcc0000000000 */
[----:B------:R-:W-:Y:S01]  /*3040*/  HGMMA.64x64x16.F32 R24, gdesc[UR4], R24, gsb0 ;  /* 0x00e00000041879f0 */ /* 0x000fe20008000818 */
[----:B------:R-:W-:Y:S01]  /*3050*/  R2UR UR4, R9 ;  /* 0x00000000090472ca */ /* 0x000fe200000e0000 */
[----:B------:R-:W-:Y:S01]  /*3060*/  UMOV UR5, 0x40000040 ;  /* 0x4000004000057882 */ /* 0x000fe20000000000 */
[----:B------:R-:W-:Y:S01]  /*3070*/  R2UR UR6, R3 ;  /* 0x00000000030672ca */ /* 0x000fe200000e0000 */
[----:B------:R-:W-:Y:S01]  /*3080*/  UMOV UR7, 0x40000040 ;  /* 0x4000004000077882 */ /* 0x000fe20000000000 */
[----:B------:R-:W-:Y:S01]  /*3090*/  VIADD R3, R0, 0x200 ;  /* 0x0000020000037836 */ /* 0x000fe20000000000 */
[----:B------:R-:W-:Y:S01]  /*30a0*/  IADD3 R9, R7, 0x200, RZ ;  /* 0x0000020007097810 */ /* 0x000fe20007ffe0ff */
[----:B------:R-:W-:Y:S02]  /*30b0*/  WARPGROUP.DEPBAR.LE gsb0, 0x0 ;  /* 0x00008000000079c5 */ /* 0x000fe40000010000 */
[----:B------:R-:W-:-:S07]  /*30c0*/  WARPGROUP.ARRIVE ;  /* 0x00000000000079c5 */ /* 0x000fce0000000000 */
        /* <DEDUP_REMOVED lines=104> */
[----:B------:R1:W2:Y:S02]  /*3750*/  SHFL.IDX PT, R3, R10, RZ, 0x1f ;  /* 0x00001fff0a037589 */ /* 0x0002a400000e0000 */
[----:B-1----:R-:W-:Y:S02]  /*3760*/  IADD3 R10, R7, 0x800, RZ ;  /* 0x00000800070a7810 */ /* 0x002fe40007ffe0ff */
[----:B--2---:R-:W-:-:S04]  /*3770*/  ISETP.GT.AND P1, PT, R3, 0x7f, PT ;  /* 0x0000007f0300780c */ /* 0x004fc80003f24270 */
[----:B------:R-:W-:-:S04]  /*3780*/  SEL R3, RZ, 0x2, !P1 ;  /* 0x00000002ff037807 */ /* 0x000fc80004800000 */
[C---:B------:R-:W-:Y:S01]  /*3790*/  IADD3 R11, R3.reuse, R12, RZ ;  /* 0x0000000c030b7210 */ /* 0x040fe20007ffe0ff */
[----:B------:R-:W-:Y:S01]  /*37a0*/  IMAD.IADD R9, R3, 0x1, R10 ;  /* 0x0000000103097824 */ /* 0x000fe200078e020a */
[----:B------:R-:W-:Y:S02]  /*37b0*/  WARPGROUP.DEPBAR.LE gsb0, 0x0 ;  /* 0x00008000000079c5 */ /* 0x000fe40000010000 */
[----:B------:R-:W-:-:S06]  /*37c0*/  WARPGROUP.ARRIVE ;  /* 0x00000000000079c5 */ /* 0x000fcc0000000000 */
[----:B------:R-:W-:Y:S01]  /*37d0*/  HGMMA.64x64x16.F32 R24, gdesc[UR4], R24, gsb0 ;  /* 0x00e00000041879f0 */ /* 0x000fe20008000818 */
[----:B------:R-:W-:Y:S01]  /*37e0*/  R2UR UR4, R9 ;  /* 0x00000000090472ca */ /* 0x000fe200000e0000 */
[----:B------:R-:W-:Y:S01]  /*37f0*/  UMOV UR5, 0x40000040 ;  /* 0x4000004000057882 */ /* 0x000fe20000000000 */
[----:B------:R-:W-:Y:S01]  /*3800*/  R2UR UR6, R11 ;  /* 0x000000000b0672ca */ /* 0x000fe200000e0000 */
[----:B------:R-:W-:Y:S01]  /*3810*/  UMOV UR7, 0x40000040 ;  /* 0x4000004000077882 */ /* 0x000fe20000000000 */
[----:B------:R-:W-:-:S05]  /*3820*/  IMAD.MOV.U32 R11, RZ, RZ, 0x4 ;  /* 0x00000004ff0b7424 */ /* 0x000fca00078e00ff */
[C---:B------:R-:W-:Y:S02]  /*3830*/  SEL R9, R11.reuse, 0x2, P1 ;  /* 0x000000020b097807 */ /* 0x040fe40000800000 */
[----:B------:R-:W-:Y:S02]  /*3840*/  SEL R11, R11, 0x6, !P1 ;  /* 0x000000060b0b7807 */ /* 0x000fe40004800000 */
[----:B------:R-:W-:Y:S01]  /*3850*/  IADD3 R14, R12, R9, RZ ;  /* 0x000000090c0e7210 */ /* 0x000fe20007ffe0ff */
[C---:B------:R-:W-:Y:S02]  /*3860*/  IMAD.IADD R13, R10.reuse, 0x1, R9 ;  /* 0x000000010a0d7824 */ /* 0x040fe400078e0209 */
[--C-:B------:R-:W-:Y:S02]  /*3870*/  IMAD.IADD R10, R10, 0x1, R11.reuse ;  /* 0x000000010a0a7824 */ /* 0x100fe400078e020b */
[----:B------:R-:W-:Y:S01]  /*3880*/  IMAD.IADD R12, R12, 0x1, R11 ;  /* 0x000000010c0c7824 */ /* 0x000fe200078e020b */
[----:B------:R-:W-:-:S02]  /*3890*/  WARPGROUP.DEPBAR.LE gsb0, 0x0 ;  /* 0x00008000000079c5 */ /* 0x000fc40000010000 */
[----:B------:R-:W-:-:S06]  /*38a0*/  WARPGROUP.ARRIVE ;  /* 0x00000000000079c5 */ /* 0x000fcc0000000000 */
[----:B------:R-:W-:Y:S01]  /*38b0*/  HGMMA.64x64x16.F32 R24, gdesc[UR4], R24, gsb0 ;  /* 0x00e00000041879f0 */ /* 0x000fe20008000818 */
[----:B------:R-:W-:Y:S01]  /*38c0*/  R2UR UR4, R13 ;  /* 0x000000000d0472ca */ /* 0x000fe200000e0000 */
[----:B------:R-:W-:Y:S01]  /*38d0*/  UMOV UR5, 0x40000040 ;  /* 0x4000004000057882 */ /* 0x000fe20000000000 */
[----:B------:R-:W-:Y:S01]  /*38e0*/  R2UR UR6, R14 ;  /* 0x000000000e0672ca */ /* 0x000fe200000e0000 */
[----:B------:R-:W-:Y:S01]  /*38f0*/  UMOV UR7, 0x40000040 ;  /* 0x4000004000077882 */ /* 0x000fe20000000000 */
[----:B------:R-:W-:Y:S02]  /*3900*/  WARPGROUP.DEPBAR.LE gsb0, 0x0 ;  /* 0x00008000000079c5 */ /* 0x000fe40000010000 */
[----:B------:R-:W-:-:S09]  /*3910*/  WARPGROUP.ARRIVE ;  /* 0x00000000000079c5 */ /* 0x000fd20000000000 */
[----:B------:R-:W-:Y:S01]  /*3920*/  HGMMA.64x64x16.F32 R24, gdesc[UR4], R24, gsb0 ;  /* 0x00e00000041879f0 */ /* 0x000fe20008000818 */
[----:B------:R-:W-:Y:S01]  /*3930*/  R2UR UR4, R10 ;  /* 0x000000000a0472ca */ /* 0x000fe200000e0000 */
[----:B------:R-:W-:Y:S01]  /*3940*/  UMOV UR5, 0x40000040 ;  /* 0x4000004000057882 */ /* 0x000fe20000000000 */
[----:B------:R-:W-:Y:S01]  /*3950*/  R2UR UR6, R12 ;  /* 0x000000000c0672ca */ /* 0x000fe200000e0000 */
[----:B------:R-:W-:Y:S01]  /*3960*/  UMOV UR7, 0x40000040 ;  /* 0x4000004000077882 */ /* 0x000fe20000000000 */
[----:B------:R-:W-:Y:S01]  /*3970*/  IMAD.MOV.U32 R12, RZ, RZ, 0xa00 ;  /* 0x00000a00ff0c7424 */ /* 0x000fe200078e00ff */
[----:B------:R-:W-:-:S04]  /*3980*/  MOV R10, 0x28 ;  /* 0x00000028000a7802 */ /* 0x000fc80000000f00 */
[----:B------:R-:W-:Y:S02]  /*3990*/  SEL R10, R10, 0x26, P1 ;  /* 0x000000260a0a7807 */ /* 0x000fe40000800000 */
[----:B------:R-:W-:Y:S02]  /*39a0*/  SEL R12, R12, 0x980, P1 ;  /* 0x000009800c0c7807 */ /* 0x000fe40000800000 */
[----:B------:R-:W-:Y:S02]  /*39b0*/  LOP3.LUT R10, R10, 0x6, RZ, 0xc0, !PT ;  /* 0x000000060a0a7812 */ /* 0x000fe400078ec0ff */
[----:B------:R-:W-:-:S04]  /*39c0*/  LOP3.LUT R13, R12, 0xa00, RZ, 0xc0, !PT ;  /* 0x00000a000c0d7812 */ /* 0x000fc800078ec0ff */
[CC--:B------:R-:W-:Y:S02]  /*39d0*/  IADD3 R12, R10.reuse, R13.reuse, R7 ;  /* 0x0000000d0a0c7210 */ /* 0x0c0fe40007ffe007 */
[----:B------:R-:W-:Y:S01]  /*39e0*/  IADD3 R10, R10, R13, R0 ;  /* 0x0000000d0a0a7210 */ /* 0x000fe20007ffe000 */
[----:B------:R-:W-:Y:S02]  /*39f0*/  WARPGROUP.DEPBAR.LE gsb0, 0x0 ;  /* 0x00008000000079c5 */ /* 0x000fe40000010000 */
[----:B------:R-:W-:-:S06]  /*3a00*/  WARPGROUP.ARRIVE ;  /* 0x00000000000079c5 */ /* 0x000fcc0000000000 */
[----:B------:R-:W-:Y:S01]  /*3a10*/  HGMMA.64x64x16.F32 R24, gdesc[UR4], R24, gsb0 ;  /* 0x00e00000041879f0 */ /* 0x000fe20008000818 */
[----:B------:R-:W-:Y:S01]  /*3a20*/  R2UR UR4, R12 ;  /* 0x000000000c0472ca */ /* 0x000fe200000e0000 */
[----:B------:R-:W-:Y:S01]  /*3a30*/  UMOV UR5, 0x40000040 ;  /* 0x4000004000057882 */ /* 0x000fe20000000000 */
[----:B------:R-:W-:Y:S01]  /*3a40*/  R2UR UR6, R10 ;  /* 0x000000000a0672ca */ /* 0x000fe200000e0000 */
[----:B------:R-:W-:Y:S01]  /*3a50*/  UMOV UR7, 0x40000040 ;  /* 0x4000004000077882 */ /* 0x000fe20000000000 */
[----:B------:R-:W-:Y:S01]  /*3a60*/  IADD3 R12, R0, 0xa00, RZ ;  /* 0x00000a00000c7810 */ /* 0x000fe20007ffe0ff */
[----:B------:R-:W-:-:S04]  /*3a70*/  VIADD R10, R7, 0xa00 ;  /* 0x00000a00070a7836 */ /* 0x000fc80000000000 */
[C---:B------:R-:W-:Y:S02]  /*3a80*/  IMAD.IADD R13, R3.reuse, 0x1, R10 ;  /* 0x00000001030d7824 */ /* 0x040fe400078e020a */
        /* <DEDUP_REMOVED lines=8> */
[C---:B------:R-:W-:Y:S01]  /*3b10*/  IMAD.IADD R14, R9.reuse, 0x1, R12 ;  /* 0x00000001090e7824 */ /* 0x040fe200078e020c */
[----:B------:R-:W-:Y:S01]  /*3b20*/  IADD3 R13, R9, R10, RZ ;  /* 0x0000000a090d7210 */ /* 0x000fe20007ffe0ff */
[C---:B------:R-:W-:Y:S01]  /*3b30*/  IMAD.IADD R10, R11.reuse, 0x1, R10 ;  /* 0x000000010b0a7824 */ /* 0x040fe200078e020a */
[----:B------:R-:W-:Y:S01]  /*3b40*/  IADD3 R12, R11, R12, RZ ;  /* 0x0000000c0b0c7210 */ /* 0x000fe20007ffe0ff */
[----:B------:R-:W-:Y:S02]  /*3b50*/  WARPGROUP.DEPBAR.LE gsb0, 0x0 ;  /* 0x00008000000079c5 */ /* 0x000fe40000010000 */
        /* <DEDUP_REMOVED lines=13> */
[----:B------:R-:W-:Y:S02]  /*3c30*/  IMAD.MOV.U32 R10, RZ, RZ, 0x30 ;  /* 0x00000030ff0a7424 */ /* 0x000fe400078e00ff */
[----:B------:R-:W-:-:S03]  /*3c40*/  IMAD.MOV.U32 R12, RZ, RZ, 0xc00 ;  /* 0x00000c00ff0c7424 */ /* 0x000fc600078e00ff */
        /* <DEDUP_REMOVED lines=24> */
[----:B------:R-:W-:Y:S01]  /*3dd0*/  IMAD.IADD R13, R9, 0x1, R10 ;  /* 0x00000001090d7824 */ /* 0x000fe200078e020a */
[----:B------:R-:W-:Y:S01]  /*3de0*/  IADD3 R10, R11, R10, RZ ;  /* 0x0000000a0b0a7210 */ /* 0x000fe20007ffe0ff */
        /* <DEDUP_REMOVED lines=32> */
[----:B------:R-:W-:-:S03]  /*3ff0*/  VIADD R12, R0, 0xe00 ;  /* 0x00000e00000c7836 */ /* 0x000fc60000000000 */
        /* <DEDUP_REMOVED lines=9> */
[C-C-:B------:R-:W-:Y:S01]  /*4090*/  IMAD.IADD R3, R9.reuse, 0x1, R10.reuse ;  /* 0x0000000109037824 */ /* 0x140fe200078e020a */
[----:B------:R-:W-:Y:S01]  /*40a0*/  IADD3 R9, R9, R12, RZ ;  /* 0x0000000c09097210 */ /* 0x000fe20007ffe0ff */
[C---:B------:R-:W-:Y:S02]  /*40b0*/  IMAD.IADD R10, R11.reuse, 0x1, R10 ;  /* 0x000000010b0a7824 */ /* 0x040fe400078e020a */
        /* <DEDUP_REMOVED lines=12> */
[----:B------:R-:W-:Y:S01]  /*4180*/  LOP3.LUT R3, R3, 0x6, RZ, 0xc0, !PT ;  /* 0x0000000603037812 */ /* 0x000fe200078ec0ff */
[----:B------:R-:W-:Y:S02]  /*4190*/  WARPGROUP.DEPBAR.LE gsb0, 0x0 ;  /* 0x00008000000079c5 */ /* 0x000fe40000010000 */
[----:B------:R-:W-:-:S06]  /*41a0*/  WARPGROUP.ARRIVE ;  /* 0x00000000000079c5 */ /* 0x000fcc0000000000 */
[----:B------:R-:W-:Y:S01]  /*41b0*/  HGMMA.64x64x16.F32 R24, gdesc[UR4], R24, gsb0 ;  /* 0x00e00000041879f0 */ /* 0x000fe20008000818 */
[----:B------:R-:W-:Y:S01]  /*41c0*/  R2UR UR4, R10 ;  /* 0x000000000a0472ca */ /* 0x000fe200000e0000 */
[----:B------:R-:W-:Y:S01]  /*41d0*/  UMOV UR5, 0x40000040 ;  /* 0x4000004000057882 */ /* 0x000fe20000000000 */
[----:B------:R-:W-:Y:S01]  /*41e0*/  R2UR UR6, R11 ;  /* 0x000000000b0672ca */ /* 0x000fe200000e0000 */
[----:B------:R-:W-:Y:S01]  /*41f0*/  UMOV UR7, 0x40000040 ;  /* 0x4000004000077882 */ /* 0x000fe20000000000 */
        /* <DEDUP_REMOVED lines=13> */
[----:B------:R-:W-:Y:S01]  /*42d0*/  ULDC UR5, c[0x0][0xad0] ;  /* 0x0002b40000057ab9 */ /* 0x000fe20000000800 */
[----:B------:R-:W-:Y:S01]  /*42e0*/  UIMAD UR4, UR37, -0x40, UR44 ;  /* 0xffffffc0250478a4 */ /* 0x000fe2000f8e022c */
[----:B------:R-:W-:-:S05]  /*42f0*/  UMOV UR7, 0x40000040 ;  /* 0x4000004000077882 */ /* 0x000fca0000000000 */
[----:B------:R-:W-:Y:S01]  /*4300*/  IMAD.U32 R3, RZ, RZ, UR4 ;  /* 0x00000004ff037e24 */ /* 0x000fe2000f8e00ff */
[----:B------:R-:W-:-:S04]  /*4310*/  ULDC UR4, c[0x0][0xa80] ;  /* 0x0002a00000047ab9 */ /* 0x000fc80000000800 */
[----:B------:R-:W-:-:S04]  /*4320*/  IADD3 R0, -R18, 0x40, R3 ;  /* 0x0000004012007810 */ /* 0x000fc80007ffe103 */
[C---:B------:R-:W-:Y:S02]  /*4330*/  ISETP.GT.AND P1, PT, R0.reuse, RZ, PT ;  /* 0x000000ff0000720c */ /* 0x040fe40003f24270 */
[C---:B------:R-:W-:Y:S02]  /*4340*/  ISETP.GT.AND P2, PT, R0.reuse, 0x1, PT ;  /* 0x000000010000780c */ /* 0x040fe40003f44270 */
[C---:B------:R-:W-:Y:S02]  /*4350*/  ISETP.GT.AND P3, PT, R0.reuse, 0x8, PT ;  /* 0x000000080000780c */ /* 0x040fe40003f64270 */
[C---:B------:R-:W-:Y:S02]  /*4360*/  ISETP.GT.AND P4, PT, R0.reuse, 0x9, PT ;  /* 0x000000090000780c */ /* 0x040fe40003f84270 */
[C---:B------:R-:W-:Y:S02]  /*4370*/  ISETP.GT.AND P5, PT, R0.reuse, 0x10, PT ;  /* 0x000000100000780c */ /* 0x040fe40003fa4270 */
[----:B------:R-:W-:Y:S01]  /*4380*/  ISETP.GT.AND P6, PT, R0, 0x11, PT ;  /* 0x000000110000780c */ /* 0x000fe20003fc4270 */
[----:B------:R-:W-:-:S02]  /*4390*/  WARPGROUP.DEPBAR.LE gsb0, 0x0 ;  /* 0x00008000000079c5 */ /* 0x000fc40000010000 */
        /* <DEDUP_REMOVED lines=40> */
[----:B------:R-:W-:-:S03]  /*4620*/  FMUL.FTZ R55, R55, UR5 ;  /* 0x0000000537377c20 */ /* 0x000fc60008410000 */
[----:B------:R-:W-:-:S03]  /*4630*/  FMNMX.FTZ R10, R28, R3, !PT ;  /* 0x000000031c0a7209 */ /* 0x000fc60007810000 */
        /* <DEDUP_REMOVED lines=13> */
[----:B--2---:R-:W-:Y:S02]  /*4710*/  FSEL R27, R27, -INF , P2 ;  /* 0xff8000001b1b7808 */ /* 0x004fe40001000000 */
[----:B------:R-:W-:-:S05]  /*4720*/  ISETP.GT.AND P2, PT, R0, 0x19, PT ;  /* 0x000000190000780c */ /* 0x000fca0003f44270 */
[----:B------:R-:W2:Y:S01]  /*4730*/  MUFU.TANH R37, R37 ;  /* 0x0000002500257308 */ /* 0x000ea20000002400 */
[----:B---3--:R-:W-:-:S04]  /*4740*/  FSEL R36, R36, -INF , P1 ;  /* 0xff80000024247808 */ /* 0x008fc80000800000 */
[----:B------:R-:W-:-:S03]  /*4750*/  FMNMX.FTZ R10, R36, R3, !PT ;  /* 0x00000003240a7209 */ /* 0x000fc60007810000 */
[----:B------:R-:W3:Y:S01]  /*4760*/  MUFU.TANH R31, R31 ;  /* 0x0000001f001f7308 */ /* 0x000ee20000002400 */
[----:B-1----:R-:W-:Y:S02]  /*4770*/  FSEL R30, R30, -INF , P3 ;  /* 0xff8000001e1e7808 */ /* 0x002fe40001800000 */
[----:B------:R-:W-:-:S05]  /*4780*/  ISETP.GT.AND P3, PT, R0, 0x20, PT ;  /* 0x000000200000780c */ /* 0x000fca0003f64270 */
        /* <DEDUP_REMOVED lines=44> */
[----:B------:R-:W-:Y:S02]  /*4a50*/  FMNMX.FTZ R0, R52, R3, !PT ;  /* 0x0000000334007209 */ /* 0x000fe40007810000 */
[----:B------:R-:W-:Y:S01]  /*4a60*/  FMNMX.FTZ R3, R26, R27, !PT ;  /* 0x0000001b1a037209 */ /* 0x000fe20007810000 */
[----:B------:R-:W1:Y:S01]  /*4a70*/  MUFU.TANH R47, R47 ;  /* 0x0000002f002f7308 */ /* 0x000e620000002400 */
[----:B--2---:R-:W-:-:S04]  /*4a80*/  FSEL R53, R53, -INF , P4 ;  /* 0xff80000035357808 */ /* 0x004fc80002000000 */
[----:B------:R-:W-:-:S03]  /*4a90*/  FMNMX.FTZ R9, R53, R0, !PT ;  /* 0x0000000035097209 */ /* 0x000fc60007810000 */
[----:B------:R-:W2:Y:S01]  /*4aa0*/  MUFU.TANH R50, R50 ;  /* 0x0000003200327308 */ /* 0x000ea20000002400 */
[----:B---3--:R-:W-:Y:S01]  /*4ab0*/  FSEL R46, R46, -INF , P5 ;  /* 0xff8000002e2e7808 */ /* 0x008fe20002800000 */
[----:B------:R-:W3:Y:S06]  /*4ac0*/  SHFL.BFLY PT, R0, R9, 0x2, 0x1f ;  /* 0x0c401f0009007f89 */ /* 0x000eec00000e0000 */
[----:B------:R-:W4:Y:S01]  /*4ad0*/  MUFU.TANH R51, R51 ;  /* 0x0000003300337308 */ /* 0x000f220000002400 */
[----:B-1----:R-:W-:-:S07]  /*4ae0*/  FSEL R47, R47, -INF , P6 ;  /* 0xff8000002f2f7808 */ /* 0x002fce0003000000 */
[----:B------:R-:W1:Y:S01]  /*4af0*/  MUFU.TANH R54, R54 ;  /* 0x0000003600367308 */ /* 0x000e620000002400 */
[----:B--2---:R-:W-:-:S07]  /*4b00*/  FSEL R50, R50, -INF , P1 ;  /* 0xff80000032327808 */ /* 0x004fce0000800000 */
[----:B------:R-:W2:Y:S01]  /*4b10*/  MUFU.TANH R55, R55 ;  /* 0x0000003700377308 */ /* 0x000ea20000002400 */
[----:B----4-:R-:W-:Y:S02]  /*4b20*/  FSEL R51, R51, -INF , P2 ;  /* 0xff80000033337808 */ /* 0x010fe40001000000 */
[----:B---3--:R-:W-:Y:S02]  /*4b30*/  FMNMX.FTZ R11, R9, R0, !PT ;  /* 0x00000000090b7209 */ /* 0x008fe40007810000 */
[----:B------:R-:W-:Y:S02]  /*4b40*/  FMNMX.FTZ R0, R30, R3, !PT ;  /* 0x000000031e007209 */ /* 0x000fe40007810000 */
[----:B------:R-:W-:Y:S01]  /*4b50*/  PLOP3.LUT P2, PT, PT, PT, UP0, 0x80, 0x0 ;  /* 0x000000000000781c */ /* 0x000fe20003f4f008 */
[----:B------:R-:W3:Y:S01]  /*4b60*/  SHFL.BFLY PT, R12, R11, 0x1, 0x1f ;  /* 0x0c201f000b0c7f89 */ /* 0x000ee200000e0000 */
[----:B------:R-:W-:Y:S02]  /*4b70*/  FMNMX.FTZ R3, R31, R0, !PT ;  /* 0x000000001f037209 */ /* 0x000fe40007810000 */
[----:B-1----:R-:W-:-:S02]  /*4b80*/  FSEL R54, R54, -INF , P3 ;  /* 0xff80000036367808 */ /* 0x002fc40001800000 */
[----:B------:R-:W-:-:S04]  /*4b90*/  FMNMX.FTZ R0, R34, R3, !PT ;  /* 0x0000000322007209 */ /* 0x000fc80007810000 */
[----:B------:R-:W-:Y:S02]  /*4ba0*/  FMNMX.FTZ R3, R35, R0, !PT ;  /* 0x0000000023037209 */ /* 0x000fe40007810000 */
[----:B--2---:R-:W-:Y:S02]  /*4bb0*/  FSEL R55, R55, -INF , P4 ;  /* 0xff80000037377808 */ /* 0x004fe40002000000 */
[----:B------:R-:W-:-:S04]  /*4bc0*/  FMNMX.FTZ R10, R38, R3, !PT ;  /* 0x00000003260a7209 */ /* 0x000fc80007810000 */
[----:B------:R-:W-:-:S04]  /*4bd0*/  FMNMX.FTZ R3, R39, R10, !PT ;  /* 0x0000000a27037209 */ /* 0x000fc80007810000 */
[----:B------:R-:W-:Y:S02]  /*4be0*/  FMNMX.FTZ R10, R42, R3, !PT ;  /* 0x000000032a0a7209 */ /* 0x000fe40007810000 */
[----:B---3--:R-:W-:Y:S02]  /*4bf0*/  FMNMX.FTZ R0, R11, R12, !PT ;  /* 0x0000000c0b007209 */ /* 0x008fe40007810000 */
        /* <DEDUP_REMOVED lines=11> */
[----:B------:R1:W-:Y:S01]  /*4cb0*/  MUFU.EX2 R10, R24 ;  /* 0x00000018000a7308 */ /* 0x0003e20000000800 */
[----:B------:R-:W-:Y:S01]  /*4cc0*/  FMNMX.FTZ R12, R54, R3, !PT ;  /* 0x00000003360c7209 */ /* 0x000fe20007810000 */
[--C-:B------:R-:W-:Y:S01]  /*4cd0*/  FFMA.FTZ R14, R32, UR4, -R9.reuse ;  /* 0x00000004200e7c23 */ /* 0x100fe20008010809 */
[--C-:B------:R-:W-:Y:S01]  /*4ce0*/  FFMA.FTZ R15, R33, UR4, -R9.reuse ;  /* 0x00000004210f7c23 */ /* 0x100fe20008010809 */
[--C-:B------:R-:W-:Y:S01]  /*4cf0*/  FFMA.FTZ R20, R36, UR4, -R9.reuse ;  /* 0x0000000424147c23 */ /* 0x100fe20008010809 */
[----:B------:R-:W-:Y:S01]  /*4d00*/  FMNMX.FTZ R3, R55, R12, !PT ;  /* 0x0000000c37037209 */ /* 0x000fe20007810000 */
[--C-:B------:R-:W-:Y:S01]  /*4d10*/  FFMA.FTZ R21, R37, UR4, -R9.reuse ;  /* 0x0000000425157c23 */ /* 0x100fe20008010809 */
[--C-:B------:R-:W-:Y:S01]  /*4d20*/  FFMA.FTZ R28, R28, UR4, -R9.reuse ;  /* 0x000000041c1c7c23 */ /* 0x100fe20008010809 */
[--C-:B------:R-:W-:Y:S01]  /*4d30*/  FFMA.FTZ R168, R40, UR4, -R9.reuse ;  /* 0x0000000428a87c23 */ /* 0x100fe20008010809 */
[--C-:B------:R-:W-:Y:S01]  /*4d40*/  FFMA.FTZ R169, R41, UR4, -R9.reuse ;  /* 0x0000000429a97c23 */ /* 0x100fe20008010809 */
[----:B-1----:R-:W1:Y:S01]  /*4d50*/  SHFL.BFLY PT, R24, R3, 0x2, 0x1f ;  /* 0x0c401f0003187f89 */ /* 0x002e6200000e0000 */
[--C-:B------:R-:W-:Y:S01]  /*4d60*/  FFMA.FTZ R170, R44, UR4, -R9.reuse ;  /* 0x000000042caa7c23 */ /* 0x100fe20008010809 */
[--C-:B------:R-:W-:Y:S01]  /*4d70*/  FFMA.FTZ R171, R45, UR4, -R9.reuse ;  /* 0x000000042dab7c23 */ /* 0x100fe20008010809 */
[--C-:B------:R-:W-:Y:S01]  /*4d80*/  FFMA.FTZ R172, R48, UR4, -R9.reuse ;  /* 0x0000000430ac7c23 */ /* 0x100fe20008010809 */
[--C-:B------:R-:W-:Y:S01]  /*4d90*/  FFMA.FTZ R173, R49, UR4, -R9.reuse ;  /* 0x0000000431ad7c23 */ /* 0x100fe20008010809 */
[--C-:B------:R-:W-:Y:S01]  /*4da0*/  FFMA.FTZ R174, R52, UR4, -R9.reuse ;  /* 0x0000000434ae7c23 */ /* 0x100fe20008010809 */
[----:B------:R-:W-:Y:S01]  /*4db0*/  FFMA.FTZ R175, R53, UR4, -R9 ;  /* 0x0000000435af7c23 */ /* 0x000fe20008010809 */
[----:B------:R-:W2:Y:S01]  /*4dc0*/  MUFU.EX2 R11, R11 ;  /* 0x0000000b000b7308 */ /* 0x000ea20000000800 */
[----:B------:R-:W-:-:S04]  /*4dd0*/  LOP3.LUT R9, R56, 0x2000000, RZ, 0xfc, !PT ;  /* 0x0200000038097812 */ /* 0x000fc800078efcff */
[----:B------:R-:W-:-:S03]  /*4de0*/  LEA R197, R2, R9, 0xc ;  /* 0x0000000902c57211 */ /* 0x000fc600078e60ff */
[----:B------:R-:W-:Y:S01]  /*4df0*/  MUFU.EX2 R12, R28 ;  /* 0x0000001c000c7308 */ /* 0x000fe20000000800 */
[C---:B------:R-:W-:Y:S01]  /*4e00*/  R2UR UR6, R197.reuse ;  /* 0x00000000c50672ca */ /* 0x040fe200000e0000 */
[----:B------:R-:W-:-:S06]  /*4e10*/  VIADD R198, R197, 0x80 ;  /* 0x00000080c5c67836 */ /* 0x000fcc0000000000 */
[----:B------:R-:W3:Y:S01]  /*4e20*/  MUFU.EX2 R13, R13 ;  /* 0x0000000d000d7308 */ /* 0x000ee20000000800 */
[----:B-1----:R-:W-:Y:S02]  /*4e30*/  FMNMX.FTZ R24, R3, R24, !PT ;  /* 0x0000001803187209 */ /* 0x002fe40007810000 */
[----:B--2---:R-:W-:Y:S01]  /*4e40*/  F2FP.F16.F32.PACK_AB R152, R11, R10 ;  /* 0x0000000a0b98723e */ /* 0x004fe200000000ff */
[----:B------:R-:W-:Y:S02]  /*4e50*/  FADD.FTZ R11, R10, R11 ;  /* 0x0000000b0a0b7221 */ /* 0x000fe40000010000 */
[----:B------:R-:W1:Y:S02]  /*4e60*/  SHFL.BFLY PT, R3, R24, 0x1, 0x1f ;  /* 0x0c201f0018037f89 */ /* 0x000e6400000e0000 */
[----:B------:R-:W-:Y:S08]  /*4e70*/  MUFU.EX2 R14, R14 ;  /* 0x0000000e000e7308 */ /* 0x000ff00000000800 */
[----:B------:R-:W2:Y:S01]  /*4e80*/  MUFU.EX2 R15, R15 ;  /* 0x0000000f000f7308 */ /* 0x000ea20000000800 */
[----:B---3--:R-:W-:Y:S01]  /*4e90*/  F2FP.F16.F32.PACK_AB R154, R13, R12 ;  /* 0x0000000c0d9a723e */ /* 0x008fe200000000ff */
[----:B------:R-:W-:-:S04]  /*4ea0*/  FADD.FTZ R12, R12, R11 ;  /* 0x0000000b0c0c7221 */ /* 0x000fc80000010000 */
[----:B------:R-:W-:Y:S02]  /*4eb0*/  FADD.FTZ R13, R13, R12 ;  /* 0x0000000c0d0d7221 */ /* 0x000fe40000010000 */
[----:B------:R-:W-:Y:S01]  /*4ec0*/  MUFU.EX2 R20, R20 ;  /* 0x0000001400147308 */ /* 0x000fe20000000800 */
[----:B-1----:R-:W-:-:S07]  /*4ed0*/  FMNMX.FTZ R3, R24, R3, !PT ;  /* 0x0000000318037209 */ /* 0x002fce0007810000 */
[----:B------:R-:W1:Y:S01]  /*4ee0*/  MUFU.EX2 R21, R21 ;  /* 0x0000001500157308 */ /* 0x000e620000000800 */
[----:B--2---:R-:W-:Y:S01]  /*4ef0*/  F2FP.F16.F32.PACK_AB R156, R15, R14 ;  /* 0x0000000e0f9c723e */ /* 0x004fe200000000ff */
[----:B------:R-:W-:Y:S01]  /*4f00*/  FADD.FTZ R14, R14, R13 ;  /* 0x0000000d0e0e7221 */ /* 0x000fe20000010000 */
[C---:B------:R-:W-:Y:S01]  /*4f10*/  FMUL.FTZ R24, R3.reuse, UR4 ;  /* 0x0000000403187c20 */ /* 0x040fe20008410000 */
[----:B------:R-:W-:Y:S02]  /*4f20*/  FSETP.NEU.FTZ.AND P1, PT, R3, -INF , PT ;  /* 0xff8000000300780b */ /* 0x000fe40003f3d000 */
[----:B------:R-:W-:Y:S02]  /*4f30*/  FADD.FTZ R15, R15, R14 ;  /* 0x0000000e0f0f7221 */ /* 0x000fe40000010000 */
[----:B------:R-:W-:Y:S01]  /*4f40*/  FSEL R25, R24, RZ, P1 ;  /* 0x000000ff18197208 */ /* 0x000fe20000800000 */
[----:B------:R-:W-:Y:S01]  /*4f50*/  MUFU.EX2 R168, R168 ;  /* 0x000000a800a87308 */ /* 0x000fe20000000800 */
[----:B------:R-:W-:-:S03]  /*4f60*/  ISETP.NE.AND P1, PT, R57, RZ, PT ;  /* 0x000000ff3900720c */ /* 0x000fc60003f25270 */
[--C-:B------:R-:W-:Y:S01]  /*4f70*/  FFMA.FTZ R26, R26, UR4, -R25.reuse ;  /* 0x000000041a1a7c23 */ /* 0x100fe20008010819 */
        /* <DEDUP_REMOVED lines=8> */
[----:B------:R-:W-:Y:S01]  /*5000*/  FFMA.FTZ R43, R43, UR4, -R25 ;  /* 0x000000042b2b7c23 */ /* 0x000fe20008010819 */
[----:B------:R-:W-:-:S02]  /*5010*/  @!P1 VIADD R24, R8, 0x38840 ;  /* 0x0003884008189836 */ /* 0x000fc40000000000 */
[--C-:B------:R-:W-:Y:S01]  /*5020*/  FFMA.FTZ R46, R46, UR4, -R25.reuse ;  /* 0x000000042e2e7c23 */ /* 0x100fe20008010819 */
[--C-:B------:R-:W-:Y:S01]  /*5030*/  FFMA.FTZ R47, R47, UR4, -R25.reuse ;  /* 0x000000042f2f7c23 */ /* 0x100fe20008010819 */
[--C-:B------:R-:W-:Y:S01]  /*5040*/  FFMA.FTZ R50, R50, UR4, -R25.reuse ;  /* 0x0000000432327c23 */ /* 0x100fe20008010819 */
[--C-:B------:R-:W-:Y:S01]  /*5050*/  FFMA.FTZ R51, R51, UR4, -R25.reuse ;  /* 0x0000000433337c23 */ /* 0x100fe20008010819 */
[----:B------:R-:W-:Y:S01]  /*5060*/  @!P1 PRMT R24, RZ, 0x654, R24 ;  /* 0x00000654ff189816 */ /* 0x000fe20000000018 */
[--C-:B------:R-:W-:Y:S01]  /*5070*/  FFMA.FTZ R54, R54, UR4, -R25.reuse ;  /* 0x0000000436367c23 */ /* 0x100fe20008010819 */
[----:B------:R-:W-:Y:S01]  /*5080*/  FFMA.FTZ R25, R55, UR4, -R25 ;  /* 0x0000000437197c23 */ /* 0x000fe20008010819 */
[----:B------:R-:W-:Y:S01]  /*5090*/  MUFU.EX2 R176, R26 ;  /* 0x0000001a00b07308 */ /* 0x000fe20000000800 */
[----:B------:R2:W-:Y:S01]  /*50a0*/  @!P1 SYNCS.ARRIVE.TRANS64.RED.A1T0 RZ, [R24+URZ], RZ ;  /* 0x000000ff18ff99a7 */ /* 0x0005e2000810043f */
[----:B-1----:R-:W-:Y:S01]  /*50b0*/  F2FP.F16.F32.PACK_AB R158, R21, R20 ;  /* 0x00000014159e723e */ /* 0x002fe200000000ff */
[----:B------:R-:W-:Y:S01]  /*50c0*/  FADD.FTZ R20, R20, R15 ;  /* 0x0000000f14147221 */ /* 0x000fe20000010000 */
[----:B------:R-:W-:-:S03]  /*50d0*/  @!P1 VIADD R8, R8, 0x38860 ;  /* 0x0003886008089836 */ /* 0x000fc60000000000 */
[----:B------:R-:W-:Y:S01]  /*50e0*/  FADD.FTZ R21, R21, R20 ;  /* 0x0000001415157221 */ /* 0x000fe20000010000 */
[----:B------:R-:W1:Y:S01]  /*50f0*/  MUFU.EX2 R177, R27 ;  /* 0x0000001b00b17308 */ /* 0x000e620000000800 */
[----:B------:R-:W-:-:S07]  /*5100*/  @!P1 PRMT R8, RZ, 0x654, R8 ;  /* 0x00000654ff089816 */ /* 0x000fce0000000008 */
[----:B------:R-:W-:Y:S08]  /*5110*/  MUFU.EX2 R178, R30 ;  /* 0x0000001e00b27308 */ /* 0x000ff00000000800 */
[----:B------:R-:W3:Y:S01]  /*5120*/  MUFU.EX2 R179, R31 ;  /* 0x0000001f00b37308 */ /* 0x000ee20000000800 */
[----:B-1----:R-:W-:Y:S01]  /*5130*/  F2FP.F16.F32.PACK_AB R153, R177, R176 ;  /* 0x000000b0b199723e */ /* 0x002fe200000000ff */
[----:B------:R-:W-:-:S06]  /*5140*/  FADD.FTZ R177, R176, R177 ;  /* 0x000000b1b0b17221 */ /* 0x000fcc0000010000 */
[----:B------:R-:W-:Y:S08]  /*5150*/  MUFU.EX2 R180, R34 ;  /* 0x0000002200b47308 */ /* 0x000ff00000000800 */
[----:B------:R-:W1:Y:S01]  /*5160*/  MUFU.EX2 R181, R35 ;  /* 0x0000002300b57308 */ /* 0x000e620000000800 */
[----:B---3--:R-:W-:Y:S01]  /*5170*/  F2FP.F16.F32.PACK_AB R155, R179, R178 ;  /* 0x000000b2b39b723e */ /* 0x008fe200000000ff */
[----:B------:R-:W-:Y:S01]  /*5180*/  BAR.SYNC.DEFER_BLOCKING 0xf, 0x100 ;  /* 0x03c4000000007b1d */ /* 0x000fe20000010000 */
[----:B------:R-:W-:-:S04]  /*5190*/  FADD.FTZ R178, R178, R177 ;  /* 0x000000b1b2b27221 */ /* 0x000fc80000010000 */
[----:B------:R-:W-:Y:S01]  /*51a0*/  FADD.FTZ R179, R179, R178 ;  /* 0x000000b2b3b37221 */ /* 0x000fe20000010000 */
[----:B------:R-:W-:Y:S08]  /*51b0*/  MUFU.EX2 R182, R38 ;  /* 0x0000002600b67308 */ /* 0x000ff00000000800 */
[----:B------:R-:W3:Y:S01]  /*51c0*/  MUFU.EX2 R183, R39 ;  /* 0x0000002700b77308 */ /* 0x000ee20000000800 */
[----:B-1----:R-:W-:Y:S01]  /*51d0*/  F2FP.F16.F32.PACK_AB R157, R181, R180 ;  /* 0x000000b4b59d723e */ /* 0x002fe200000000ff */
[----:B------:R-:W-:-:S04]  /*51e0*/  FADD.FTZ R180, R180, R179 ;  /* 0x000000b3b4b47221 */ /* 0x000fc80000010000 */
[----:B------:R-:W-:Y:S02]  /*51f0*/  FADD.FTZ R181, R181, R180 ;  /* 0x000000b4b5b57221 */ /* 0x000fe40000010000 */
[----:B------:R-:W1:Y:S01]  /*5200*/  MUFU.EX2 R169, R169 ;  /* 0x000000a900a97308 */ /* 0x000e620000000800 */
[----:B------:R4:W-:Y:S07]  /*5210*/  STSM.16.M88.4 [R23+0x36400], R152 ;  /* 0x0364009817007844 */ /* 0x0009ee0000000200 */
[----:B------:R-:W-:Y:S01]  /*5220*/  MUFU.EX2 R170, R170 ;  /* 0x000000aa00aa7308 */ /* 0x000fe20000000800 */
[----:B---3--:R-:W-:Y:S01]  /*5230*/  F2FP.F16.F32.PACK_AB R159, R183, R182 ;  /* 0x000000b6b79f723e */ /* 0x008fe200000000ff */
[----:B------:R-:W-:-:S04]  /*5240*/  FADD.FTZ R182, R182, R181 ;  /* 0x000000b5b6b67221 */ /* 0x000fc80000010000 */
[----:B------:R4:W-:Y:S01]  /*5250*/  STSM.16.M88.4 [R185], R156 ;  /* 0x0000009cb9007844 */ /* 0x0009e20000000200 */
[----:B------:R-:W-:Y:S01]  /*5260*/  FADD.FTZ R182, R183, R182 ;  /* 0x000000b6b7b67221 */ /* 0x000fe20000010000 */
[----:B------:R-:W3:Y:S01]  /*5270*/  MUFU.EX2 R171, R171 ;  /* 0x000000ab00ab7308 */ /* 0x000ee20000000800 */
[----:B-1----:R-:W-:Y:S01]  /*5280*/  F2FP.F16.F32.PACK_AB R160, R169, R168 ;  /* 0x000000a8a9a0723e */ /* 0x002fe200000000ff */
[----:B------:R-:W-:-:S04]  /*5290*/  FADD.FTZ R168, R168, R21 ;  /* 0x00000015a8a87221 */ /* 0x000fc80000010000 */
[----:B------:R-:W-:Y:S02]  /*52a0*/  FADD.FTZ R169, R169, R168 ;  /* 0x000000a8a9a97221 */ /* 0x000fe40000010000 */
[----:B------:R-:W-:Y:S08]  /*52b0*/  MUFU.EX2 R189, R42 ;  /* 0x0000002a00bd7308 */ /* 0x000ff00000000800 */
[----:B------:R-:W1:Y:S01]  /*52c0*/  MUFU.EX2 R190, R43 ;  /* 0x0000002b00be7308 */ /* 0x000e620000000800 */
[----:B---3--:R-:W-:Y:S01]  /*52d0*/  F2FP.F16.F32.PACK_AB R162, R171, R170 ;  /* 0x000000aaaba2723e */ /* 0x008fe200000000ff */
[----:B------:R-:W-:-:S04]  /*52e0*/  FADD.FTZ R170, R170, R169 ;  /* 0x000000a9aaaa7221 */ /* 0x000fc80000010000 */
[----:B------:R-:W-:Y:S02]  /*52f0*/  FADD.FTZ R171, R171, R170 ;  /* 0x000000aaabab7221 */ /* 0x000fe40000010000 */
[----:B------:R-:W-:Y:S08]  /*5300*/  MUFU.EX2 R191, R46 ;  /* 0x0000002e00bf7308 */ /* 0x000ff00000000800 */
        /* <DEDUP_REMOVED lines=8> */
[----:B------:R4:W-:Y:S01]  /*5390*/  STSM.16.M88.4 [R22], R160 ;  /* 0x000000a016007844 */ /* 0x0009e20000000200 */
[----:B------:R-:W-:Y:S01]  /*53a0*/  FADD.FTZ R192, R192, R191 ;  /* 0x000000bfc0c07221 */ /* 0x000fe20000010000 */
[----:B------:R-:W-:Y:S08]  /*53b0*/  MUFU.EX2 R174, R174 ;  /* 0x000000ae00ae7308 */ /* 0x000ff00000000800 */
[----:B------:R-:W3:Y:S01]  /*53c0*/  MUFU.EX2 R175, R175 ;  /* 0x000000af00af7308 */ /* 0x000ee20000000800 */
[----:B-1----:R-:W-:Y:S01]  /*53d0*/  F2FP.F16.F32.PACK_AB R164, R173, R172 ;  /* 0x000000acada4723e */ /* 0x002fe200000000ff */
[----:B------:R-:W-:-:S04]  /*53e0*/  FADD.FTZ R172, R172, R171 ;  /* 0x000000abacac7221 */ /* 0x000fc80000010000 */
[----:B------:R-:W-:Y:S02]  /*53f0*/  FADD.FTZ R173, R173, R172 ;  /* 0x000000acadad7221 */ /* 0x000fe40000010000 */
[----:B------:R-:W-:Y:S08]  /*5400*/  MUFU.EX2 R193, R50 ;  /* 0x0000003200c17308 */ /* 0x000ff00000000800 */
[----:B------:R-:W1:Y:S01]  /*5410*/  MUFU.EX2 R194, R51 ;  /* 0x0000003300c27308 */ /* 0x000e620000000800 */
[----:B---3--:R-:W-:-:S07]  /*5420*/  F2FP.F16.F32.PACK_AB R166, R175, R174 ;  /* 0x000000aeafa6723e */ /* 0x008fce00000000ff */
[----:B------:R-:W-:Y:S08]  /*5430*/  MUFU.EX2 R195, R54 ;  /* 0x0000003600c37308 */ /* 0x000ff00000000800 */
[----:B------:R-:W3:Y:S01]  /*5440*/  MUFU.EX2 R196, R25 ;  /* 0x0000001900c47308 */ /* 0x000ee20000000800 */
[----:B-1----:R-:W-:Y:S01]  /*5450*/  F2FP.F16.F32.PACK_AB R165, R194, R193 ;  /* 0x000000c1c2a5723e */ /* 0x002fe200000000ff */
[----:B------:R-:W-:-:S04]  /*5460*/  FADD.FTZ R193, R193, R192 ;  /* 0x000000c0c1c17221 */ /* 0x000fc80000010000 */
[----:B------:R-:W-:Y:S01]  /*5470*/  FADD.FTZ R194, R194, R193 ;  /* 0x000000c1c2c27221 */ /* 0x000fe20000010000 */
[----:B---3--:R-:W-:-:S03]  /*5480*/  F2FP.F16.F32.PACK_AB R167, R196, R195 ;  /* 0x000000c3c4a7723e */ /* 0x008fc600000000ff */
[----:B------:R-:W-:Y:S02]  /*5490*/  FADD.FTZ R195, R195, R194 ;  /* 0x000000c2c3c37221 */ /* 0x000fe40000010000 */
[----:B------:R4:W-:Y:S01]  /*54a0*/  STSM.16.M88.4 [R184], R164 ;  /* 0x000000a4b8007844 */ /* 0x0009e20000000200 */
[----:B--2---:R-:W-:Y:S01]  /*54b0*/  WARPGROUP.ARRIVE ;  /* 0x00000000000079c5 */ /* 0x004fe20000000000 */
[----:B------:R-:W-:-:S05]  /*54c0*/  FADD.FTZ R10, R196, R195 ;  /* 0x000000c3c40a7221 */ /* 0x000fca0000010000 */
[----:B------:R-:W-:Y:S01]  /*54d0*/  HGMMA.64x256x16.F32 R24, R152, gdesc[UR4].tnspB, RZ, !UPT, gsb0 ;  /* 0x43e0000498187df0 */ /* 0x000fe2000c0008ff */
[----:B------:R-:W-:Y:S01]  /*54e0*/  R2UR UR6, R198 ;  /* 0x00000000c60672ca */ /* 0x000fe200000e0000 */
[----:B------:R-:W-:Y:S01]  /*54f0*/  UMOV UR7, 0x40000040 ;  /* 0x4000004000077882 */ /* 0x000fe20000000000 */
[C---:B------:R-:W-:Y:S01]  /*5500*/  IADD3 R198, R197.reuse, 0x100, RZ ;  /* 0x00000100c5c67810 */ /* 0x040fe20007ffe0ff */
[----:B------:R-:W-:Y:S01]  /*5510*/  VIADD R197, R197, 0x180 ;  /* 0x00000180c5c57836 */ /* 0x000fe20000000000 */
[----:B------:R-:W-:Y:S02]  /*5520*/  WARPGROUP.DEPBAR.LE gsb0, 0x0 ;  /* 0x00008000000079c5 */ /* 0x000fe40000010000 */
[----:B------:R-:W-:-:S15]  /*5530*/  WARPGROUP.ARRIVE ;  /* 0x00000000000079c5 */ /* 0x000fde0000000000 */
[----:B------:R-:W-:-:S06]  /*5540*/  NOP ;  /* 0x0000000000007918 */ /* 0x000fcc0000000000 */
[----:B------:R-:W-:Y:S01]  /*5550*/  HGMMA.64x256x16.F32 R24, R156, gdesc[UR4].tnspB, R24, gsb0 ;  /* 0x43e000049c187df0 */ /* 0x000fe20008000818 */
[----:B------:R-:W-:Y:S01]  /*5560*/  R2UR UR6, R198 ;  /* 0x00000000c60672ca */ /* 0x000fe200000e0000 */
[----:B------:R-:W-:Y:S01]  /*5570*/  UMOV UR7, 0x40000040 ;  /* 0x4000004000077882 */ /* 0x000fe20000000000 */
[----:B------:R-:W-:Y:S02]  /*5580*/  WARPGROUP.DEPBAR.LE gsb0, 0x0 ;  /* 0x00008000000079c5 */ /* 0x000fe40000010000 */
[----:B------:R-:W-:-:S15]  /*5590*/  WARPGROUP.ARRIVE ;  /* 0x00000000000079c5 */ /* 0x000fde0000000000 */
[----:B------:R-:W-:-:S08]  /*55a0*/  NOP ;  /* 0x0000000000007918 */ /* 0x000fd00000000000 */
[----:B------:R-:W-:Y:S01]  /*55b0*/  HGMMA.64x256x16.F32 R24, R160, gdesc[UR4].tnspB, R24, gsb0 ;  /* 0x43e00004a0187df0 */ /* 0x000fe20008000818 */
[----:B------:R-:W-:Y:S01]  /*55c0*/  R2UR UR6, R197 ;  /* 0x00000000c50672ca */ /* 0x000fe200000e0000 */
        /* <DEDUP_REMOVED lines=11> */
[----:B-1----:R-:W1:Y:S02]  /*5680*/  FENCE.VIEW.ASYNC.S ;  /* 0x00000000000073c6 */ /* 0x002e640000000000 */
[----:B-1----:R-:W-:Y:S01]  /*5690*/  NOP ;  /* 0x0000000000007918 */ /* 0x002fe20000000000 */
[----:B------:R-:W-:Y:S06]  /*56a0*/  BAR.ARV 0xe, 0x100 ;  /* 0x0384000000007b1d */ /* 0x000fec0000002000 */
[----:B------:R1:W-:Y:S02]  /*56b0*/  @!P1 SYNCS.ARRIVE.TRANS64.RED.A1T0 RZ, [R8+URZ], RZ ;  /* 0x000000ff08ff99a7 */ /* 0x0003e4000810043f */
[----:B-1----:R-:W-:-:S04]  /*56c0*/  FADD.FTZ R8, R174, R173 ;  /* 0x000000adae087221 */ /* 0x002fc80000010000 */
[----:B------:R-:W-:Y:S01]  /*56d0*/  FADD.FTZ R8, R175, R8 ;  /* 0x00000008af087221 */ /* 0x000fe20000010000 */
[----:B----4-:R-:W-:Y:S06]  /*56e0*/  @!P2 BRA `(.L_x_2818) ;  /* 0x000000300074a947 */ /* 0x010fec0003800000 */
[----:B------:R-:W-:Y:S01]  /*56f0*/  MOV R14, R3 ;  /* 0x00000003000e7202 */ /* 0x000fe20000000f00 */
[----:B------:R-:W-:Y:S01]  /*5700*/  IMAD.MOV.U32 R13, RZ, RZ, R0 ;  /* 0x000000ffff0d7224 */ /* 0x000fe200078e0000 */
[----:B------:R-:W-:Y:S01]  /*5710*/  UIADD3 UR5, UR37, -0x2, URZ ;  /* 0xfffffffe25057890 */ /* 0x000fe2000fffe03f */
[----:B------:R-:W-:Y:S01]  /*5720*/  IMAD.MOV.U32 R12, RZ, RZ, R2 ;  /* 0x000000ffff0c7224 */ /* 0x000fe200078e0002 */
[----:B------:R-:W-:Y:S01]  /*5730*/  ULDC UR6, c[0x0][0xad0] ;  /* 0x0002b40000067ab9 */ /* 0x000fe20000000800 */
[----:B------:R-:W-:-:S09]  /*5740*/  ULDC UR4, c[0x0][0xa80] ;  /* 0x0002a00000047ab9 */ /* 0x000fd20000000800 */
.L_x_2827:
[----:B------:R-:W-:Y:S01]  /*5750*/  IADD3 R2, R12, 0x1, RZ ;  /* 0x000000010c027810 */ /* 0x000fe20007ffe0ff */
[----:B------:R-:W-:Y:S01]  /*5760*/  IMAD.U32 R0, RZ, RZ, UR5 ;  /* 0x00000005ff007e24 */ /* 0x000fe2000f8e00ff */
[----:B------:R-:W-:Y:S02]  /*5770*/  UIADD3 UR5, UR5, -0x1, URZ ;  /* 0xffffffff05057890 */ /* 0x000fe4000fffe03f */
[----:B------:R-:W-:Y:S02]  /*5780*/  ISETP.NE.AND P3, PT, R2, 0x2, PT ;  /* 0x000000020200780c */ /* 0x000fe40003f65270 */
[----:B------:R-:W-:Y:S02]  /*5790*/  ISETP.GT.AND P2, PT, R0, RZ, PT ;  /* 0x000000ff0000720c */ /* 0x000fe40003f44270 */
[----:B------:R-:W-:Y:S02]  /*57a0*/  SEL R3, RZ, 0x1, P3 ;  /* 0x00000001ff037807 */ /* 0x000fe40001800000 */
[----:B------:R-:W-:-:S02]  /*57b0*/  SEL R2, R2, RZ, P3 ;  /* 0x000000ff02027207 */ /* 0x000fc40001800000 */
[----:B------:R-:W-:Y:S01]  /*57c0*/  LOP3.LUT R16, R16, R3, RZ, 0x3c, !PT ;  /* 0x0000000310107212 */ /* 0x000fe200078e3cff */
[----:B--2---:R-:W-:Y:S06]  /*57d0*/  @P0 BRA `(.L_x_2819) ;  /* 0x0000000000040947 */ /* 0x004fec0003800000 */
[----:B------:R-:W-:Y:S01]  /*57e0*/  BPT.TRAP 0x1 ;  /* 0x000000040000795c */ /* 0x000fe20000300000 */
.L_x_2819:
[----:B------:R-:W-:Y:S02]  /*57f0*/  LEA R11, R2, UR42, 0x3 ;  /* 0x0000002a020b7c11 */ /* 0x000fe4000f8e18ff */
[----:B------:R-:W-:-:S04]  /*5800*/  SHF.L.U32 R0, R16, 0x1f, RZ ;  /* 0x0000001f10007819 */ /* 0x000fc800000006ff */
[----:B------:R1:W2:Y:S01]  /*5810*/  SYNCS.PHASECHK.TRANS64.TRYWAIT P3, [R11+URZ+0x38830], R0 ;  /* 0x038830000b0075a7 */ /* 0x0002a2000806017f */
[----:B------:R-:W-:Y:S05]  /*5820*/  @P0 BRA `(.L_x_2820) ;  /* 0x0000000000040947 */ /* 0x000fea0003800000 */
[----:B------:R-:W-:Y:S01]  /*5830*/  BPT.TRAP 0x1 ;  /* 0x000000040000795c */ /* 0x000fe20000300000 */
.L_x_2820:
[----:B------:R-:W-:Y:S01]  /*5840*/  IMAD R3, R2, 0x200, R4 ;  /* 0x0000020002037824 */ /* 0x000fe200078e0204 */
[----:B--2---:R-:W-:Y:S06]  /*5850*/  @P3 BRA `(.L_x_2821) ;  /* 0x0000000000083947 */ /* 0x004fec0003800000 */
[----:B------:R-:W2:Y:S02]  /*5860*/  SYNCS.PHASECHK.TRANS64.TRYWAIT P3, [R11+URZ+0x38830], R0 ;  /* 0x038830000b0075a7 */ /* 0x000ea4000806017f */
[----:B--2---:R-:W-:Y:S05]  /*5870*/  @!P3 BRA `(.L_x_2822) ;  /* 0x0000008000ecb947 */ /* 0x004fea0003800000 */
.L_x_2821:
[----:B------:R-:W-:Y:S01]  /*5880*/  UIADD3 UR7, UR42, 0x20400, URZ ;  /* 0x000204002a077890 */ /* 0x000fe2000fffe03f */
[----:B------:R-:W-:Y:S01]  /*5890*/  R2UR UR22, R3 ;  /* 0x00000000031672ca */ /* 0x000fe200000e0000 */
[----:B------:R-:W-:Y:S01]  /*58a0*/  WARPGROUP.ARRIVE ;  /* 0x00000000000079c5 */ /* 0x000fe20000000000 */
[----:B------:R-:W-:Y:S01]  /*58b0*/  UMOV UR23, 0x40000040 ;  /* 0x4000004000177882 */ /* 0x000fe20000000000 */
[----:B------:R-:W-:Y:S01]  /*58c0*/  USHF.R.U32.HI UR7, URZ, 0x4, UR7 ;  /* 0x000000043f077899 */ /* 0x000fe20008011607 */
[----:B------:R-:W-:Y:S01]  /*58d0*/  UMOV UR21, 0x40000040 ;  /* 0x4000004000157882 */ /* 0x000fe20000000000 */
[----:B------:R-:W-:Y:S02]  /*58e0*/  UMOV UR11, 0x40000040 ;  /* 0x40000040000b7882 */ /* 0x000fe40000000000 */
[----:B------:R-:W-:Y:S01]  /*58f0*/  ULOP3.LUT UR7, UR7, 0x3fff, URZ, 0xc0, !UPT ;  /* 0x00003fff07077892 */ /* 0x000fe2000f8ec03f */
[----:B------:R-:W-:Y:S01]  /*5900*/  UMOV UR15, 0x40000040 ;  /* 0x40000040000f7882 */ /* 0x000fe20000000000 */
[----:B------:R-:W-:-:S02]  /*5910*/  UMOV UR19, 0x40000040 ;  /* 0x4000004000137882 */ /* 0x000fc40000000000 */
        /* <DEDUP_REMOVED lines=15> */
[----:B------:R-:W-:Y:S05]  /*5a10*/  @P0 BRA `(.L_x_2823) ;  /* 0x0000000000040947 */ /* 0x000fea0003800000 */
[----:B------:R-:W-:Y:S01]  /*5a20*/  BPT.TRAP 0x1 ;  /* 0x000000040000795c */ /* 0x000fe20000300000 */
.L_x_2823:
[----:B------:R3:W4:Y:S01]  /*5a30*/  SYNCS.PHASECHK.TRANS64.TRYWAIT P3, [R11+URZ+0x38850], R0 ;  /* 0x038850000b0075a7 */ /* 0x000722000806017f */
[----:B------:R-:W-:Y:S05]  /*5a40*/  @P0 BRA `(.L_x_2824) ;  /* 0x0000000000040947 */ /* 0x000fea0003800000 */
[----:B------:R-:W-:Y:S01]  /*5a50*/  BPT.TRAP 0x1 ;  /* 0x000000040000795c */ /* 0x000fe20000300000 */
.L_x_2824:
[----:B----4-:R-:W-:Y:S05]  /*5a60*/  @P3 BRA `(.L_x_2825) ;  /* 0x0000000000083947 */ /* 0x010fea0003800000 */
[----:B------:R-:W4:Y:S02]  /*5a70*/  SYNCS.PHASECHK.TRANS64.TRYWAIT P3, [R11+URZ+0x38850], R0 ;  /* 0x038850000b0075a7 */ /* 0x000f24000806017f */
[----:B----4-:R-:W-:Y:S05]  /*5a80*/  @!P3 BRA `(.L_x_2826) ;  /* 0x00000080007cb947 */ /* 0x010fea0003800000 */
.L_x_2825:
[----:B-1234-:R-:W-:Y:S01]  /*5a90*/  IADD3 R0, R5, 0x26400, RZ ;  /* 0x0002640005007810 */ /* 0x01efe20007ffe0ff */
[C---:B------:R-:W-:Y:S01]  /*5aa0*/  VIADD R20, R7.reuse, 0x4 ;  /* 0x0000000407147836 */ /* 0x040fe20000000000 */
[----:B------:R-:W-:Y:S01]  /*5ab0*/  WARPGROUP.ARRIVE ;  /* 0x00000000000079c5 */ /* 0x000fe20000000000 */
[----:B------:R-:W-:Y:S01]  /*5ac0*/  VIADD R3, R7, 0x6 ;  /* 0x0000000607037836 */ /* 0x000fe20000000000 */
[----:B------:R-:W-:Y:S01]  /*5ad0*/  SHF.R.U32.HI R0, RZ, 0x4, R0 ;  /* 0x00000004ff007819 */ /* 0x000fe20000011600 */
[----:B------:R-:W-:Y:S01]  /*5ae0*/  UMOV UR23, 0x40000040 ;  /* 0x4000004000177882 */ /* 0x000fe20000000000 */
[----:B------:R-:W-:Y:S02]  /*5af0*/  UMOV UR21, 0x40000040 ;  /* 0x4000004000157882 */ /* 0x000fe40000000000 */
[----:B------:R-:W1:Y:S01]  /*5b00*/  S2R R189, SR_TID.X ;  /* 0x0000000000bd7919 */ /* 0x000e620000002100 */
[----:B------:R-:W-:Y:S01]  /*5b10*/  LOP3.LUT R15, R0, 0x3fff, RZ, 0xc0, !PT ;  /* 0x00003fff000f7812 */ /* 0x000fe200078ec0ff */
[C---:B------:R-:W-:Y:S01]  /*5b20*/  IMAD R202, R2.reuse, 0x1000, R9 ;  /* 0x0000100002ca7824 */ /* 0x040fe200078e0209 */
[----:B------:R-:W-:Y:S01]  /*5b30*/  LEA R0, R2, R6, 0xc ;  /* 0x0000000602007211 */ /* 0x000fe200078e60ff */
[----:B------:R-:W-:Y:S01]  /*5b40*/  UMOV UR11, 0x40000040 ;  /* 0x40000040000b7882 */ /* 0x000fe20000000000 */
[----:B------:R-:W-:-:S02]  /*5b50*/  LOP3.LUT R7, R15, 0x10000, RZ, 0xfc, !PT ;  /* 0x000100000f077812 */ /* 0x000fc400078efcff */
[C---:B------:R-:W-:Y:S01]  /*5b60*/  R2UR UR22, R0.reuse ;  /* 0x00000000001672ca */ /* 0x040fe200000e0000 */
[C---:B------:R-:W-:Y:S01]  /*5b70*/  VIADD R15, R0.reuse, 0x2 ;  /* 0x00000002000f7836 */ /* 0x040fe20000000000 */
[C---:B------:R-:W-:Y:S01]  /*5b80*/  R2UR UR20, R7.reuse ;  /* 0x00000000071472ca */ /* 0x040fe200000e0000 */
[C---:B------:R-:W-:Y:S01]  /*5b90*/  VIADD R21, R7.reuse, 0x2 ;  /* 0x0000000207157836 */ /* 0x040fe20000000000 */
[----:B------:R-:W-:Y:S01]  /*5ba0*/  IADD3 R192, R7, 0x800, RZ ;  /* 0x0000080007c07810 */ /* 0x000fe20007ffe0ff */
[----:B------:R-:W-:Y:S01]  /*5bb0*/  VIADD R190, R0, 0x800 ;  /* 0x0000080000be7836 */ /* 0x000fe20000000000 */
[----:B------:R-:W-:-:S09]  /*5bc0*/  R2UR UR10, R202 ;  /* 0x00000000ca0a72ca */ /* 0x000fd200000e0000 */
[----:B------:R-:W-:Y:S01]  /*5bd0*/  HGMMA.64x64x16.F32 R152, gdesc[UR20], R152, gsb0 ;  /* 0x00e00000149879f0 */ /* 0x000fe20008000898 */
[----:B------:R-:W-:Y:S01]  /*5be0*/  R2UR UR22, R15 ;  /* 0x000000000f1672ca */ /* 0x000fe200000e0000 */
[----:B------:R-:W-:Y:S01]  /*5bf0*/  UMOV UR23, 0x40000040 ;  /* 0x4000004000177882 */ /* 0x000fe20000000000 */
[----:B------:R-:W-:Y:S01]  /*5c00*/  R2UR UR20, R21 ;  /* 0x00000000151472ca */ /* 0x000fe200000e0000 */
[----:B------:R-:W-:Y:S01]  /*5c10*/  UMOV UR21, 0x40000040 ;  /* 0x4000004000157882 */ /* 0x000fe20000000000 */
[----:B------:R-:W-:Y:S02]  /*5c20*/  IADD3 R15, R0, 0x4, RZ ;  /* 0x00000004000f7810 */ /* 0x000fe40007ffe0ff */
[----:B-1----:R-:W-:Y:S01]  /*5c30*/  SHF.R.U32.HI R189, RZ, 0x7, R189 ;  /* 0x00000007ffbd7819 */ /* 0x002fe200000116bd */
        /* <DEDUP_REMOVED lines=8> */
[----:B------:R-:W-:Y:S02]  /*5cc0*/  WARPGROUP.DEPBAR.LE gsb0, 0x0 ;  /* 0x00008000000079c5 */ /* 0x000fe40000010000 */
[----:B------:R-:W-:-:S08]  /*5cd0*/  WARPGROUP.ARRIVE ;  /* 0x00000000000079c5 */ /* 0x000fd00000000000 */
        /* <DEDUP_REMOVED lines=113> */
[----:B------:R-:W1:Y:S02]  /*63f0*/  SHFL.IDX PT, R3, R189, RZ, 0x1f ;  /* 0x00001fffbd037589 */ /* 0x000e6400000e0000 */
[----:B-1----:R-:W-:-:S04]  /*6400*/  ISETP.GT.AND P3, PT, R3, 0x7f, PT ;  /* 0x0000007f0300780c */ /* 0x002fc80003f64270 */
[----:B------:R-:W-:-:S05]  /*6410*/  SEL R3, RZ, 0x2, !P3 ;  /* 0x00000002ff037807 */ /* 0x000fca0005800000 */
[----:B------:R-:W-:Y:S02]  /*6420*/  IMAD.IADD R20, R3, 0x1, R190 ;  /* 0x0000000103147824 */ /* 0x000fe400078e02be */
        /* <DEDUP_REMOVED lines=8> */
[----:B------:R-:W-:-:S04]  /*64b0*/  MOV R20, 0x4 ;  /* 0x0000000400147802 */ /* 0x000fc80000000f00 */
[C---:B------:R-:W-:Y:S02]  /*64c0*/  SEL R15, R20.reuse, 0x2, P3 ;  /* 0x00000002140f7807 */ /* 0x040fe40001800000 */
[----:B------:R-:W-:-:S03]  /*64d0*/  SEL R20, R20, 0x6, !P3 ;  /* 0x0000000614147807 */ /* 0x000fc60005800000 */
[C-C-:B------:R-:W-:Y:S01]  /*64e0*/  IMAD.IADD R189, R190.reuse, 0x1, R15.reuse ;  /* 0x00000001bebd7824 */ /* 0x140fe200078e020f */
[----:B------:R-:W-:Y:S01]  /*64f0*/  IADD3 R190, R190, R20, RZ ;  /* 0x00000014bebe7210 */ /* 0x000fe20007ffe0ff */
        /* <DEDUP_REMOVED lines=9> */
[----:B------:R-:W-:Y:S01]  /*6590*/  MOV R189, 0xa00 ;  /* 0x00000a0000bd7802 */ /* 0x000fe20000000f00 */
[----:B------:R-:W-:-:S03]  /*65a0*/  VIADD R192, R7, 0xa00 ;  /* 0x00000a0007c07836 */ /* 0x000fc60000000000 */
[----:B------:R-:W-:Y:S01]  /*65b0*/  SEL R189, R189, 0x980, P3 ;  /* 0x00000980bdbd7807 */ /* 0x000fe20001800000 */
[----:B------:R-:W-:Y:S02]  /*65c0*/  WARPGROUP.DEPBAR.LE gsb0, 0x0 ;  /* 0x00008000000079c5 */ /* 0x000fe40000010000 */
[----:B------:R-:W-:-:S06]  /*65d0*/  WARPGROUP.ARRIVE ;  /* 0x00000000000079c5 */ /* 0x000fcc0000000000 */
[----:B------:R-:W-:Y:S01]  /*65e0*/  HGMMA.64x64x16.F32 R152, gdesc[UR20], R152, gsb0 ;  /* 0x00e00000149879f0 */ /* 0x000fe20008000898 */
[----:B------:R-:W-:Y:S01]  /*65f0*/  R2UR UR22, R190 ;  /* 0x00000000be1672ca */ /* 0x000fe200000e0000 */
[----:B------:R-:W-:Y:S01]  /*6600*/  UMOV UR23, 0x40000040 ;  /* 0x4000004000177882 */ /* 0x000fe20000000000 */
[----:B------:R-:W-:Y:S01]  /*6610*/  R2UR UR20, R21 ;  /* 0x00000000151472ca */ /* 0x000fe200000e0000 */
[----:B------:R-:W-:Y:S01]  /*6620*/  UMOV UR21, 0x40000040 ;  /* 0x4000004000157882 */ /* 0x000fe20000000000 */
[----:B------:R-:W-:Y:S01]  /*6630*/  IMAD.MOV.U32 R21, RZ, RZ, 0x28 ;  /* 0x00000028ff157424 */ /* 0x000fe200078e00ff */
[----:B------:R-:W-:-:S04]  /*6640*/  LOP3.LUT R190, R189, 0xa00, RZ, 0xc0, !PT ;  /* 0x00000a00bdbe7812 */ /* 0x000fc800078ec0ff */
[----:B------:R-:W-:-:S04]  /*6650*/  SEL R21, R21, 0x26, P3 ;  /* 0x0000002615157807 */ /* 0x000fc80001800000 */
[----:B------:R-:W-:-:S04]  /*6660*/  LOP3.LUT R21, R21, 0x6, RZ, 0xc0, !PT ;  /* 0x0000000615157812 */ /* 0x000fc800078ec0ff */
[CC--:B------:R-:W-:Y:S02]  /*6670*/  IADD3 R189, R21.reuse, R190.reuse, R7 ;  /* 0x000000be15bd7210 */ /* 0x0c0fe40007ffe007 */
[----:B------:R-:W-:Y:S01]  /*6680*/  IADD3 R21, R21, R190, R0 ;  /* 0x000000be15157210 */ /* 0x000fe20007ffe000 */
        /* <DEDUP_REMOVED lines=10> */
[----:B------:R-:W-:Y:S02]  /*6730*/  WARPGROUP.DEPBAR.LE gsb0, 0x0 ;  /* 0x00008000000079c5 */ /* 0x000fe40000010000 */
[----:B------:R-:W-:-:S07]  /*6740*/  WARPGROUP.ARRIVE ;  /* 0x00000000000079c5 */ /* 0x000fce0000000000 */
[----:B------:R-:W-:Y:S01]  /*6750*/  HGMMA.64x64x16.F32 R152, gdesc[UR20], R152, gsb0 ;  /* 0x00e00000149879f0 */ /* 0x000fe20008000898 */
[----:B------:R-:W-:Y:S01]  /*6760*/  R2UR UR22, R189 ;  /* 0x00000000bd1672ca */ /* 0x000fe200000e0000 */
[----:B------:R-:W-:Y:S01]  /*6770*/  UMOV UR23, 0x40000040 ;  /* 0x4000004000177882 */ /* 0x000fe20000000000 */
[----:B------:R-:W-:Y:S01]  /*6780*/  R2UR UR20, R21 ;  /* 0x00000000151472ca */ /* 0x000fe200000e0000 */
[----:B------:R-:W-:Y:S01]  /*6790*/  UMOV UR21, 0x40000040 ;  /* 0x4000004000157882 */ /* 0x000fe20000000000 */
[--C-:B------:R-:W-:Y:S01]  /*67a0*/  IMAD.IADD R189, R15, 0x1, R190.reuse ;  /* 0x000000010fbd7824 */ /* 0x100fe200078e02be */
        /* <DEDUP_REMOVED lines=10> */
[----:B------:R-:W-:Y:S01]  /*6850*/  IADD3 R192, R7, 0xc00, RZ ;  /* 0x00000c0007c07810 */ /* 0x000fe20007ffe0ff */
[----:B------:R-:W-:-:S05]  /*6860*/  IMAD.MOV.U32 R189, RZ, RZ, 0xc00 ;  /* 0x00000c00ffbd7424 */ /* 0x000fca00078e00ff */
        /* <DEDUP_REMOVED lines=8> */
[----:B------:R-:W-:Y:S02]  /*68f0*/  MOV R21, 0x30 ;  /* 0x0000003000157802 */ /* 0x000fe40000000f00 */
[----:B------:R-:W-:Y:S02]  /*6900*/  LOP3.LUT R190, R189, 0xe00, RZ, 0xc0, !PT ;  /* 0x00000e00bdbe7812 */ /* 0x000fe400078ec0ff */
        /* <DEDUP_REMOVED lines=31> */
[----:B------:R-:W-:Y:S01]  /*6b00*/  IADD3 R21, R192, R20, RZ ;  /* 0x00000014c0157210 */ /* 0x000fe20007ffe0ff */
[----:B------:R-:W-:Y:S02]  /*6b10*/  IMAD.MOV.U32 R189, RZ, RZ, 0xe00 ;  /* 0x00000e00ffbd7424 */ /* 0x000fe400078e00ff */
        /* <DEDUP_REMOVED lines=14> */
[----:B------:R-:W-:Y:S02]  /*6c00*/  IADD3 R21, R21, R190, R0 ;  /* 0x000000be15157210 */ /* 0x000fe40007ffe000 */
[----:B------:R-:W-:Y:S01]  /*6c10*/  IADD3 R190, R0, 0xe00, RZ ;  /* 0x00000e0000be7810 */ /* 0x000fe20007ffe0ff */
        /* <DEDUP_REMOVED lines=16> */
[----:B------:R-:W-:Y:S01]  /*6d20*/  IMAD.IADD R3, R15, 0x1, R190 ;  /* 0x000000010f037824 */ /* 0x000fe200078e02be */
        /* <DEDUP_REMOVED lines=67> */
[----:B--2---:R-:W-:Y:S01]  /*7160*/  FMNMX.FTZ R169, R3, R0, !PT ;  /* 0x0000000003a97209 */ /* 0x004fe20007810000 */
[----:B------:R-:W-:Y:S01]  /*7170*/  FMUL.FTZ R179, R179, UR6 ;  /* 0x00000006b3b37c20 */ /* 0x000fe20008410000 */
[----:B------:R-:W-:Y:S01]  /*7180*/  FMUL.FTZ R180, R182, UR6 ;  /* 0x00000006b6b47c20 */ /* 0x000fe20008410000 */
[----:B------:R-:W-:-:S04]  /*7190*/  FMUL.FTZ R183, R183, UR6 ;  /* 0x00000006b7b77c20 */ /* 0x000fc80008410000 */
[----:B------:R-:W2:Y:S01]  /*71a0*/  MUFU.TANH R156, R156 ;  /* 0x0000009c009c7308 */ /* 0x000ea20000002400 */
[----:B---3--:R-:W-:-:S07]  /*71b0*/  FMNMX.FTZ R0, R154, R169, !PT ;  /* 0x000000a99a007209 */ /* 0x008fce0007810000 */
[----:B------:R-:W3:Y:S01]  /*71c0*/  MUFU.TANH R157, R157 ;  /* 0x0000009d009d7308 */ /* 0x000ee20000002400 */
[----:B-1----:R-:W-:-:S07]  /*71d0*/  FMNMX.FTZ R169, R155, R0, !PT ;  /* 0x000000009ba97209 */ /* 0x002fce0007810000 */
[----:B------:R-:W1:Y:S01]  /*71e0*/  MUFU.TANH R158, R158 ;  /* 0x0000009e009e7308 */ /* 0x000e620000002400 */
[----:B--2---:R-:W-:Y:S01]  /*71f0*/  FMNMX.FTZ R0, R156, R169, !PT ;  /* 0x000000a99c007209 */ /* 0x004fe20007810000 */
[----:B------:R-:W-:-:S06]  /*7200*/  FMUL.FTZ R169, R177, UR6 ;  /* 0x00000006b1a97c20 */ /* 0x000fcc0008410000 */
[----:B------:R-:W2:Y:S01]  /*7210*/  MUFU.TANH R159, R159 ;  /* 0x0000009f009f7308 */ /* 0x000ea20000002400 */
[----:B---3--:R-:W-:-:S07]  /*7220*/  FMNMX.FTZ R173, R157, R0, !PT ;  /* 0x000000009dad7209 */ /* 0x008fce0007810000 */
[----:B------:R-:W3:Y:S01]  /*7230*/  MUFU.TANH R160, R160 ;  /* 0x000000a000a07308 */ /* 0x000ee20000002400 */
[----:B-1----:R-:W-:-:S07]  /*7240*/  FMNMX.FTZ R0, R158, R173, !PT ;  /* 0x000000ad9e007209 */ /* 0x002fce0007810000 */
[----:B------:R-:W1:Y:S01]  /*7250*/  MUFU.TANH R161, R161 ;  /* 0x000000a100a17308 */ /* 0x000e620000002400 */
[----:B--2---:R-:W-:-:S07]  /*7260*/  FMNMX.FTZ R173, R159, R0, !PT ;  /* 0x000000009fad7209 */ /* 0x004fce0007810000 */
[----:B------:R-:W2:Y:S01]  /*7270*/  MUFU.TANH R164, R164 ;  /* 0x000000a400a47308 */ /* 0x000ea20000002400 */
[----:B---3--:R-:W-:Y:S01]  /*7280*/  FMNMX.FTZ R0, R160, R173, !PT ;  /* 0x000000ada0007209 */ /* 0x008fe20007810000 */
[----:B------:R-:W-:-:S06]  /*7290*/  FMUL.FTZ R173, R181, UR6 ;  /* 0x00000006b5ad7c20 */ /* 0x000fcc0008410000 */
        /* <DEDUP_REMOVED lines=13> */
[----:B-1----:R-:W-:-:S05]  /*7370*/  FMNMX.FTZ R0, R173, R0, !PT ;  /* 0x00000000ad007209 */ /* 0x002fca0007810000 */
[----:B------:R-:W1:Y:S02]  /*7380*/  SHFL.BFLY PT, R177, R0, 0x2, 0x1f ;  /* 0x0c401f0000b17f89 */ /* 0x000e6400000e0000 */
[----:B------:R-:W4:Y:S08]  /*7390*/  MUFU.TANH R152, R152 ;  /* 0x0000009800987308 */ /* 0x000f300000002400 */
[----:B------:R-:W5:Y:S08]  /*73a0*/  MUFU.TANH R153, R153 ;  /* 0x0000009900997308 */ /* 0x000f700000002400 */
[----:B------:R-:W5:Y:S01]  /*73b0*/  MUFU.TANH R162, R162 ;  /* 0x000000a200a27308 */ /* 0x000f620000002400 */
[----:B-1----:R-:W-:Y:S01]  /*73c0*/  FMNMX.FTZ R181, R0, R177, !PT ;  /* 0x000000b100b57209 */ /* 0x002fe20007810000 */
[----:B------:R-:W-:Y:S01]  /*73d0*/  FMUL.FTZ R177, R178, UR6 ;  /* 0x00000006b2b17c20 */ /* 0x000fe20008410000 */
[----:B--2---:R-:W-:-:S05]  /*73e0*/  FMNMX.FTZ R0, R15, R14, !PT ;  /* 0x0000000e0f007209 */ /* 0x004fca0007810000 */
[----:B------:R-:W1:Y:S01]  /*73f0*/  MUFU.TANH R163, R163 ;  /* 0x000000a300a37308 */ /* 0x000e620000002400 */
[----:B------:R-:W2:Y:S01]  /*7400*/  SHFL.BFLY PT, R190, R181, 0x1, 0x1f ;  /* 0x0c201f00b5be7f89 */ /* 0x000ea200000e0000 */
[----:B---3--:R-:W-:-:S04]  /*7410*/  FMNMX.FTZ R175, R21, R0, !PT ;  /* 0x0000000015af7209 */ /* 0x008fc80007810000 */
[----:B----4-:R-:W-:Y:S02]  /*7420*/  FMNMX.FTZ R0, R152, R175, !PT ;  /* 0x000000af98007209 */ /* 0x010fe40007810000 */
[----:B------:R-:W3:Y:S02]  /*7430*/  MUFU.TANH R166, R166 ;  /* 0x000000a600a67308 */ /* 0x000ee40000002400 */
[----:B-----5:R-:W-:-:S04]  /*7440*/  FMNMX.FTZ R175, R153, R0, !PT ;  /* 0x0000000099af7209 */ /* 0x020fc80007810000 */
[----:B------:R-:W-:Y:S02]  /*7450*/  FMNMX.FTZ R178, R162, R175, !PT ;  /* 0x000000afa2b27209 */ /* 0x000fe40007810000 */
[----:B------:R-:W4:Y:S02]  /*7460*/  MUFU.TANH R167, R167 ;  /* 0x000000a700a77308 */ /* 0x000f240000002400 */
[----:B-1----:R-:W-:-:S06]  /*7470*/  FMNMX.FTZ R175, R163, R178, !PT ;  /* 0x000000b2a3af7209 */ /* 0x002fcc0007810000 */
[----:B------:R-:W1:Y:S01]  /*7480*/  MUFU.TANH R170, R170 ;  /* 0x000000aa00aa7308 */ /* 0x000e620000002400 */
[----:B---3--:R-:W-:Y:S02]  /*7490*/  FMNMX.FTZ R178, R166, R175, !PT ;  /* 0x000000afa6b27209 */ /* 0x008fe40007810000 */
[----:B--2---:R-:W-:-:S05]  /*74a0*/  FMNMX.FTZ R0, R181, R190, !PT ;  /* 0x000000beb5007209 */ /* 0x004fca0007810000 */
[----:B------:R-:W2:Y:S01]  /*74b0*/  MUFU.TANH R171, R171 ;  /* 0x000000ab00ab7308 */ /* 0x000ea20000002400 */
[----:B----4-:R-:W-:Y:S01]  /*74c0*/  FMNMX.FTZ R175, R167, R178, !PT ;  /* 0x000000b2a7af7209 */ /* 0x010fe20007810000 */
[C---:B------:R-:W-:Y:S01]  /*74d0*/  FMUL.FTZ R196, R0.reuse, UR4 ;  /* 0x0000000400c47c20 */ /* 0x040fe20008410000 */
[----:B------:R-:W-:-:S03]  /*74e0*/  FADD.FTZ R13, -R0, R13 ;  /* 0x0000000d000d7221 */ /* 0x000fc60000010100 */
[--C-:B------:R-:W-:Y:S01]  /*74f0*/  FFMA.FTZ R182, R3, UR4, -R196.reuse ;  /* 0x0000000403b67c23 */ /* 0x100fe200080108c4 */
[--C-:B------:R-:W-:Y:S01]  /*7500*/  FFMA.FTZ R190, R154, UR4, -R196.reuse ;  /* 0x000000049abe7c23 */ /* 0x100fe200080108c4 */
[----:B------:R-:W3:Y:S01]  /*7510*/  MUFU.TANH R174, R174 ;  /* 0x000000ae00ae7308 */ /* 0x000ee20000002400 */
[----:B-1----:R-:W-:Y:S01]  /*7520*/  FMNMX.FTZ R178, R170, R175, !PT ;  /* 0x000000afaab27209 */ /* 0x002fe20007810000 */
[--C-:B------:R-:W-:Y:S01]  /*7530*/  FFMA.FTZ R181, R155, UR4, -R196.reuse ;  /* 0x000000049bb57c23 */ /* 0x100fe200080108c4 */
[--C-:B------:R-:W-:Y:S01]  /*7540*/  FFMA.FTZ R156, R156, UR4, -R196.reuse ;  /* 0x000000049c9c7c23 */ /* 0x100fe200080108c4 */
[--C-:B------:R-:W-:Y:S01]  /*7550*/  FFMA.FTZ R20, R20, UR4, -R196.reuse ;  /* 0x0000000414147c23 */ /* 0x100fe200080108c4 */
[--C-:B------:R-:W-:Y:S01]  /*7560*/  FFMA.FTZ R189, R157, UR4, -R196.reuse ;  /* 0x000000049dbd7c23 */ /* 0x100fe200080108c4 */
[--C-:B------:R-:W-:Y:S01]  /*7570*/  FFMA.FTZ R158, R158, UR4, -R196.reuse ;  /* 0x000000049e9e7c23 */ /* 0x100fe200080108c4 */
[--C-:B------:R-:W-:Y:S01]  /*7580*/  FFMA.FTZ R191, R159, UR4, -R196.reuse ;  /* 0x000000049fbf7c23 */ /* 0x100fe200080108c4 */
[----:B------:R-:W1:Y:S01]  /*7590*/  MUFU.TANH R176, R176 ;  /* 0x000000b000b07308 */ /* 0x000e620000002400 */
[----:B--2---:R-:W-:Y:S01]  /*75a0*/  FMNMX.FTZ R175, R171, R178, !PT ;  /* 0x000000b2abaf7209 */ /* 0x004fe20007810000 */
[--C-:B------:R-:W-:Y:S01]  /*75b0*/  FFMA.FTZ R192, R160, UR4, -R196.reuse ;  /* 0x00000004a0c07c23 */ /* 0x100fe200080108c4 */
[--C-:B------:R-:W-:Y:S01]  /*75c0*/  FFMA.FTZ R193, R161, UR4, -R196.reuse ;  /* 0x00000004a1c17c23 */ /* 0x100fe200080108c4 */
[--C-:B------:R-:W-:Y:S01]  /*75d0*/  FFMA.FTZ R194, R164, UR4, -R196.reuse ;  /* 0x00000004a4c27c23 */ /* 0x100fe200080108c4 */
[--C-:B------:R-:W-:Y:S01]  /*75e0*/  FFMA.FTZ R195, R165, UR4, -R196.reuse ;  /* 0x00000004a5c37c23 */ /* 0x100fe200080108c4 */
[--C-:B------:R-:W-:Y:S01]  /*75f0*/  FFMA.FTZ R168, R168, UR4, -R196.reuse ;  /* 0x00000004a8a87c23 */ /* 0x100fe200080108c4 */
[--C-:B------:R-:W-:Y:S01]  /*7600*/  FFMA.FTZ R169, R169, UR4, -R196.reuse ;  /* 0x00000004a9a97c23 */ /* 0x100fe200080108c4 */
[----:B------:R-:W2:Y:S01]  /*7610*/  MUFU.TANH R177, R177 ;  /* 0x000000b100b17308 */ /* 0x000ea20000002400 */
[----:B---3--:R-:W-:Y:S01]  /*7620*/  FMNMX.FTZ R175, R174, R175, !PT ;  /* 0x000000afaeaf7209 */ /* 0x008fe20007810000 */
[--C-:B------:R-:W-:Y:S01]  /*7630*/  FFMA.FTZ R172, R172, UR4, -R196.reuse ;  /* 0x00000004acac7c23 */ /* 0x100fe200080108c4 */
[----:B------:R-:W-:Y:S01]  /*7640*/  FFMA.FTZ R173, R173, UR4, -R196 ;  /* 0x00000004adad7c23 */ /* 0x000fe200080108c4 */
[----:B------:R-:W-:-:S04]  /*7650*/  FMUL.FTZ R13, R13, UR4 ;  /* 0x000000040d0d7c20 */ /* 0x000fc80008410000 */
[----:B------:R-:W3:Y:S01]  /*7660*/  MUFU.TANH R179, R179 ;  /* 0x000000b300b37308 */ /* 0x000ee20000002400 */
[----:B-1----:R-:W-:-:S07]  /*7670*/  FMNMX.FTZ R178, R176, R175, !PT ;  /* 0x000000afb0b27209 */ /* 0x002fce0007810000 */
[----:B------:R-:W1:Y:S01]  /*7680*/  MUFU.TANH R180, R180 ;  /* 0x000000b400b47308 */ /* 0x000e620000002400 */
[----:B--2---:R-:W-:-:S07]  /*7690*/  FMNMX.FTZ R178, R177, R178, !PT ;  /* 0x000000b2b1b27209 */ /* 0x004fce0007810000 */
[----:B------:R-:W2:Y:S01]  /*76a0*/  MUFU.TANH R183, R183 ;  /* 0x000000b700b77308 */ /* 0x000ea20000002400 */
[----:B---3--:R-:W-:-:S07]  /*76b0*/  FMNMX.FTZ R3, R179, R178, !PT ;  /* 0x000000b2b3037209 */ /* 0x008fce0007810000 */
[----:B------:R-:W-:Y:S01]  /*76c0*/  MUFU.EX2 R175, R182 ;  /* 0x000000b600af7308 */ /* 0x000fe20000000800 */
[----:B-1----:R-:W-:-:S07]  /*76d0*/  FMNMX.FTZ R154, R180, R3, !PT ;  /* 0x00000003b49a7209 */ /* 0x002fce0007810000 */
[----:B------:R-:W-:Y:S01]  /*76e0*/  MUFU.EX2 R182, R156 ;  /* 0x0000009c00b67308 */ /* 0x000fe20000000800 */
[----:B--2---:R-:W-:-:S05]  /*76f0*/  FMNMX.FTZ R154, R183, R154, !PT ;  /* 0x0000009ab79a7209 */ /* 0x004fca0007810000 */
[----:B------:R-:W1:Y:S02]  /*7700*/  SHFL.BFLY PT, R3, R154, 0x2, 0x1f ;  /* 0x0c401f009a037f89 */ /* 0x000e6400000e0000 */
[----:B------:R-:W2:Y:S08]  /*7710*/  MUFU.EX2 R13, R13 ;  /* 0x0000000d000d7308 */ /* 0x000eb00000000800 */
[----:B------:R-:W-:Y:S08]  /*7720*/  MUFU.EX2 R20, R20 ;  /* 0x0000001400147308 */ /* 0x000ff00000000800 */
[----:B------:R-:W-:Y:S01]  /*7730*/  MUFU.EX2 R178, R190 ;  /* 0x000000be00b27308 */ /* 0x000fe20000000800 */
[-C--:B--2---:R-:W-:Y:S01]  /*7740*/  FMUL.FTZ R24, R24, R13.reuse ;  /* 0x0000000d18187220 */ /* 0x084fe20000410000 */
[-C--:B------:R-:W-:Y:S01]  /*7750*/  FMUL.FTZ R25, R25, R13.reuse ;  /* 0x0000000d19197220 */ /* 0x080fe20000410000 */
[-C--:B------:R-:W-:Y:S01]  /*7760*/  FMUL.FTZ R28, R28, R13.reuse ;  /* 0x0000000d1c1c7220 */ /* 0x080fe20000410000 */
[-C--:B------:R-:W-:Y:S01]  /*7770*/  FMUL.FTZ R29, R29, R13.reuse ;  /* 0x0000000d1d1d7220 */ /* 0x080fe20000410000 */
[----:B------:R-:W-:Y:S01]  /*7780*/  FMUL.FTZ R32, R32, R13 ;  /* 0x0000000d20207220 */ /* 0x000fe20000410000 */
[----:B-1----:R-:W-:Y:S01]  /*7790*/  FMNMX.FTZ R155, R154, R3, !PT ;  /* 0x000000039a9b7209 */ /* 0x002fe20007810000 */
        /* <DEDUP_REMOVED lines=28> */
[----:B-1----:R-:W-:Y:S01]  /*7960*/  FMNMX.FTZ R3, R155, R154, !PT ;  /* 0x0000009a9b037209 */ /* 0x002fe20007810000 */
[-C--:B------:R-:W-:Y:S01]  /*7970*/  FMUL.FTZ R80, R80, R13.reuse ;  /* 0x0000000d50507220 */ /* 0x080fe20000410000 */
[-C--:B------:R-:W-:Y:S01]  /*7980*/  FMUL.FTZ R81, R81, R13.reuse ;  /* 0x0000000d51517220 */ /* 0x080fe20000410000 */
[-C--:B------:R-:W-:Y:S01]  /*7990*/  FMUL.FTZ R84, R84, R13.reuse ;  /* 0x0000000d54547220 */ /* 0x080fe20000410000 */
[-C--:B------:R-:W-:Y:S01]  /*79a0*/  FMUL.FTZ R85, R85, R13.reuse ;  /* 0x0000000d55557220 */ /* 0x080fe20000410000 */
[C---:B------:R-:W-:Y:S01]  /*79b0*/  FMUL.FTZ R156, R3.reuse, UR4 ;  /* 0x00000004039c7c20 */ /* 0x040fe20008410000 */
[----:B------:R-:W-:Y:S01]  /*79c0*/  FADD.FTZ R14, -R3, R14 ;  /* 0x0000000e030e7221 */ /* 0x000fe20000010100 */
[----:B------:R-:W-:Y:S01]  /*79d0*/  MUFU.EX2 R192, R192 ;  /* 0x000000c000c07308 */ /* 0x000fe20000000800 */
[----:B------:R-:W-:Y:S01]  /*79e0*/  FMUL.FTZ R88, R88, R13 ;  /* 0x0000000d58587220 */ /* 0x000fe20000410000 */
[----:B------:R-:W-:Y:S01]  /*79f0*/  FFMA.FTZ R196, R153, UR4, -R156 ;  /* 0x0000000499c47c23 */ /* 0x000fe2000801089c */
[----:B------:R-:W-:-:S02]  /*7a00*/  IMAD.MOV R153, RZ, RZ, -R19 ;  /* 0x000000ffff997224 */ /* 0x000fc400078e0a13 */
[----:B------:R-:W-:Y:S01]  /*7a10*/  FMUL.FTZ R197, R14, UR4 ;  /* 0x000000040ec57c20 */ /* 0x000fe20008410000 */
[--C-:B------:R-:W-:Y:S01]  /*7a20*/  FFMA.FTZ R14, R15, UR4, -R156.reuse ;  /* 0x000000040f0e7c23 */ /* 0x100fe2000801089c */
[--C-:B------:R-:W-:Y:S01]  /*7a30*/  FFMA.FTZ R15, R21, UR4, -R156.reuse ;  /* 0x00000004150f7c23 */ /* 0x100fe2000801089c */
[--C-:B------:R-:W-:Y:S01]  /*7a40*/  FFMA.FTZ R21, R152, UR4, -R156.reuse ;  /* 0x0000000498157c23 */ /* 0x100fe2000801089c */
[----:B------:R-:W-:Y:S01]  /*7a50*/  ISETP.NE.AND P3, PT, R18, R153, PT ;  /* 0x000000991200720c */ /* 0x000fe20003f65270 */
[--C-:B------:R-:W-:Y:S01]  /*7a60*/  FFMA.FTZ R203, R176, UR4, -R156.reuse ;  /* 0x00000004b0cb7c23 */ /* 0x100fe2000801089c */
[----:B------:R-:W1:Y:S01]  /*7a70*/  MUFU.EX2 R197, R197 ;  /* 0x000000c500c57308 */ /* 0x000e620000000800 */
[----:B------:R-:W-:Y:S01]  /*7a80*/  @!P1 IADD3 R152, R11, 0x38840, RZ ;  /* 0x000388400b989810 */ /* 0x000fe20007ffe0ff */
[--C-:B------:R-:W-:Y:S01]  /*7a90*/  FFMA.FTZ R198, R162, UR4, -R156.reuse ;  /* 0x00000004a2c67c23 */ /* 0x100fe2000801089c */
[--C-:B------:R-:W-:Y:S01]  /*7aa0*/  FFMA.FTZ R199, R163, UR4, -R156.reuse ;  /* 0x00000004a3c77c23 */ /* 0x100fe2000801089c */
[----:B------:R-:W-:Y:S01]  /*7ab0*/  FFMA.FTZ R200, R166, UR4, -R156 ;  /* 0x00000004a6c87c23 */ /* 0x000fe2000801089c */
[----:B------:R-:W-:Y:S01]  /*7ac0*/  @!P1 PRMT R152, RZ, 0x654, R152 ;  /* 0x00000654ff989816 */ /* 0x000fe20000000098 */
[--C-:B------:R-:W-:Y:S01]  /*7ad0*/  FFMA.FTZ R201, R167, UR4, -R156.reuse ;  /* 0x00000004a7c97c23 */ /* 0x100fe2000801089c */
[--C-:B------:R-:W-:Y:S01]  /*7ae0*/  FFMA.FTZ R176, R177, UR4, -R156.reuse ;  /* 0x00000004b1b07c23 */ /* 0x100fe2000801089c */
[--C-:B------:R-:W-:Y:S01]  /*7af0*/  FFMA.FTZ R170, R170, UR4, -R156.reuse ;  /* 0x00000004aaaa7c23 */ /* 0x100fe2000801089c */
[--C-:B------:R-:W-:Y:S01]  /*7b00*/  FFMA.FTZ R171, R171, UR4, -R156.reuse ;  /* 0x00000004abab7c23 */ /* 0x100fe2000801089c */
[----:B------:R-:W-:Y:S01]  /*7b10*/  FFMA.FTZ R174, R174, UR4, -R156 ;  /* 0x00000004aeae7c23 */ /* 0x000fe2000801089c */
[----:B------:R-:W-:-:S02]  /*7b20*/  @!P3 IMAD R12, R12, 0x40, R17 ;  /* 0x000000400c0cb824 */ /* 0x000fc400078e0211 */
[--C-:B------:R-:W-:Y:S01]  /*7b30*/  FFMA.FTZ R177, R179, UR4, -R156.reuse ;  /* 0x00000004b3b17c23 */ /* 0x100fe2000801089c */
[----:B------:R3:W-:Y:S01]  /*7b40*/  @!P1 SYNCS.ARRIVE.TRANS64.RED.A1T0 RZ, [R152+URZ], RZ ;  /* 0x000000ff98ff99a7 */ /* 0x0007e2000810043f */
[--C-:B------:R-:W-:Y:S01]  /*7b50*/  FFMA.FTZ R179, R183, UR4, -R156.reuse ;  /* 0x00000004b7b37c23 */ /* 0x100fe2000801089c */
[----:B------:R-:W-:Y:S01]  /*7b60*/  FFMA.FTZ R180, R180, UR4, -R156 ;  /* 0x00000004b4b47c23 */ /* 0x000fe2000801089c */
[----:B------:R-:W-:Y:S01]  /*7b70*/  @!P3 LEA R154, R12, UR42, 0x2 ;  /* 0x0000002a0c9abc11 */ /* 0x000fe2000f8e10ff */
[----:B------:R-:W-:Y:S01]  /*7b80*/  MUFU.EX2 R14, R14 ;  /* 0x0000000e000e7308 */ /* 0x000fe20000000800 */
[----:B--2---:R-:W-:Y:S01]  /*7b90*/  F2FP.F16.F32.PACK_AB R156, R189, R182 ;  /* 0x000000b6bd9c723e */ /* 0x004fe200000000ff */
[-C--:B-1----:R-:W-:Y:S01]  /*7ba0*/  FMUL.FTZ R26, R26, R197.reuse ;  /* 0x000000c51a1a7220 */ /* 0x082fe20000410000 */
[----:B------:R-:W-:Y:S01]  /*7bb0*/  F2FP.F16.F32.PACK_AB R158, R191, R190 ;  /* 0x000000bebf9e723e */ /* 0x000fe200000000ff */
[----:B------:R-:W-:Y:S01]  /*7bc0*/  @!P3 STS [R154+0x38400], R13 ;  /* 0x0384000d9a00b388 */ /* 0x000fe20000000800 */
[----:B---3--:R-:W-:Y:S01]  /*7bd0*/  F2FP.F16.F32.PACK_AB R152, R175, R20 ;  /* 0x00000014af98723e */ /* 0x008fe200000000ff */
[-C--:B------:R-:W-:Y:S01]  /*7be0*/  FMUL.FTZ R27, R27, R197.reuse ;  /* 0x000000c51b1b7220 */ /* 0x080fe20000410000 */
[-C--:B------:R-:W-:Y:S01]  /*7bf0*/  FMUL.FTZ R30, R30, R197.reuse ;  /* 0x000000c51e1e7220 */ /* 0x080fe20000410000 */
[----:B------:R1:W-:Y:S01]  /*7c00*/  @!P3 STS [R154+0x38420], R197 ;  /* 0x038420c59a00b388 */ /* 0x0003e20000000800 */
        /* <DEDUP_REMOVED lines=9> */
[----:B-1----:R-:W-:Y:S01]  /*7ca0*/  F2FP.F16.F32.PACK_AB R154, R181, R178 ;  /* 0x000000b2b59a723e */ /* 0x002fe200000000ff */
[-C--:B------:R-:W-:Y:S01]  /*7cb0*/  FMUL.FTZ R46, R46, R197.reuse ;  /* 0x000000c52e2e7220 */ /* 0x080fe20000410000 */
[-C--:B------:R-:W-:Y:S01]  /*7cc0*/  FMUL.FTZ R47, R47, R197.reuse ;  /* 0x000000c52f2f7220 */ /* 0x080fe20000410000 */
[-C--:B------:R-:W-:Y:S01]  /*7cd0*/  FMUL.FTZ R50, R50, R197.reuse ;  /* 0x000000c532327220 */ /* 0x080fe20000410000 */
[-C--:B------:R-:W-:Y:S01]  /*7ce0*/  FMUL.FTZ R51, R51, R197.reuse ;  /* 0x000000c533337220 */ /* 0x080fe20000410000 */
[-C--:B------:R-:W-:Y:S01]  /*7cf0*/  FMUL.FTZ R54, R54, R197.reuse ;  /* 0x000000c536367220 */ /* 0x080fe20000410000 */
[-C--:B------:R-:W-:Y:S01]  /*7d00*/  FMUL.FTZ R55, R55, R197.reuse ;  /* 0x000000c537377220 */ /* 0x080fe20000410000 */
[----:B------:R-:W1:Y:S01]  /*7d10*/  MUFU.EX2 R196, R196 ;  /* 0x000000c400c47308 */ /* 0x000e620000000800 */
[----:B--2---:R-:W-:Y:S01]  /*7d20*/  F2FP.F16.F32.PACK_AB R153, R15, R14 ;  /* 0x0000000e0f99723e */ /* 0x004fe200000000ff */
        /* <DEDUP_REMOVED lines=14> */
[----:B------:R-:W2:Y:S01]  /*7e10*/  MUFU.EX2 R199, R199 ;  /* 0x000000c700c77308 */ /* 0x000ea20000000800 */
[----:B-1----:R-:W-:Y:S01]  /*7e20*/  F2FP.F16.F32.PACK_AB R155, R196, R21 ;  /* 0x00000015c49b723e */ /* 0x002fe200000000ff */
[----:B------:R-:W-:Y:S01]  /*7e30*/  BAR.SYNC.DEFER_BLOCKING 0xf, 0x100 ;  /* 0x03c4000000007b1d */ /* 0x000fe20000010000 */
[-C--:B------:R-:W-:Y:S01]  /*7e40*/  FMUL.FTZ R83, R83, R197.reuse ;  /* 0x000000c553537220 */ /* 0x080fe20000410000 */
[-C--:B------:R-:W-:Y:S01]  /*7e50*/  FMUL.FTZ R86, R86, R197.reuse ;  /* 0x000000c556567220 */ /* 0x080fe20000410000 */
[----:B------:R-:W-:Y:S01]  /*7e60*/  FMUL.FTZ R87, R87, R197 ;  /* 0x000000c557577220 */ /* 0x000fe20000410000 */
[----:B------:R-:W-:Y:S01]  /*7e70*/  FMUL.FTZ R89, R89, R13 ;  /* 0x0000000d59597220 */ /* 0x000fe20000410000 */
[-C--:B------:R-:W-:Y:S01]  /*7e80*/  FMUL.FTZ R90, R90, R197.reuse ;  /* 0x000000c55a5a7220 */ /* 0x080fe20000410000 */
[----:B------:R-:W-:Y:S01]  /*7e90*/  MUFU.EX2 R200, R200 ;  /* 0x000000c800c87308 */ /* 0x000fe20000000800 */
[----:B------:R-:W-:Y:S01]  /*7ea0*/  FMUL.FTZ R91, R91, R197 ;  /* 0x000000c55b5b7220 */ /* 0x000fe20000410000 */
[-C--:B------:R-:W-:Y:S01]  /*7eb0*/  FMUL.FTZ R92, R92, R13.reuse ;  /* 0x0000000d5c5c7220 */ /* 0x080fe20000410000 */
[----:B------:R-:W-:Y:S01]  /*7ec0*/  FMUL.FTZ R93, R93, R13 ;  /* 0x0000000d5d5d7220 */ /* 0x000fe20000410000 */
[-C--:B------:R-:W-:Y:S01]  /*7ed0*/  FMUL.FTZ R94, R94, R197.reuse ;  /* 0x000000c55e5e7220 */ /* 0x080fe20000410000 */
[----:B------:R-:W-:Y:S01]  /*7ee0*/  FMUL.FTZ R95, R95, R197 ;  /* 0x000000c55f5f7220 */ /* 0x000fe20000410000 */
[-C--:B------:R-:W-:Y:S01]  /*7ef0*/  FMUL.FTZ R96, R96, R13.reuse ;  /* 0x0000000d60607220 */ /* 0x080fe20000410000 */
[----:B------:R-:W-:Y:S01]  /*7f00*/  FMUL.FTZ R97, R97, R13 ;  /* 0x0000000d61617220 */ /* 0x000fe20000410000 */
[----:B------:R-:W1:Y:S01]  /*7f10*/  MUFU.EX2 R201, R201 ;  /* 0x000000c900c97308 */ /* 0x000e620000000800 */
[----:B--2---:R-:W-:Y:S01]  /*7f20*/  F2FP.F16.F32.PACK_AB R157, R199, R198 ;  /* 0x000000c6c79d723e */ /* 0x004fe200000000ff */
[-C--:B------:R-:W-:Y:S01]  /*7f30*/  FMUL.FTZ R98, R98, R197.reuse ;  /* 0x000000c562627220 */ /* 0x080fe20000410000 */
[----:B------:R-:W-:Y:S01]  /*7f40*/  FMUL.FTZ R99, R99, R197 ;  /* 0x000000c563637220 */ /* 0x000fe20000410000 */
[-C--:B------:R-:W-:Y:S01]  /*7f50*/  FMUL.FTZ R100, R100, R13.reuse ;  /* 0x0000000d64647220 */ /* 0x080fe20000410000 */
[----:B------:R-:W-:Y:S01]  /*7f60*/  FMUL.FTZ R101, R101, R13 ;  /* 0x0000000d65657220 */ /* 0x000fe20000410000 */
[-C--:B------:R-:W-:Y:S01]  /*7f70*/  FMUL.FTZ R102, R102, R197.reuse ;  /* 0x000000c566667220 */ /* 0x080fe20000410000 */
[----:B------:R-:W-:Y:S01]  /*7f80*/  FMUL.FTZ R103, R103, R197 ;  /* 0x000000c567677220 */ /* 0x000fe20000410000 */
[----:B------:R-:W2:Y:S01]  /*7f90*/  MUFU.EX2 R193, R193 ;  /* 0x000000c100c17308 */ /* 0x000ea20000000800 */
[-C--:B------:R-:W-:Y:S01]  /*7fa0*/  FMUL.FTZ R104, R104, R13.reuse ;  /* 0x0000000d68687220 */ /* 0x080fe20000410000 */
[----:B------:R-:W-:Y:S01]  /*7fb0*/  FMUL.FTZ R105, R105, R13 ;  /* 0x0000000d69697220 */ /* 0x000fe20000410000 */
[-C--:B------:R-:W-:Y:S01]  /*7fc0*/  FMUL.FTZ R106, R106, R197.reuse ;  /* 0x000000c56a6a7220 */ /* 0x080fe20000410000 */
[----:B------:R-:W-:Y:S01]  /*7fd0*/  FMUL.FTZ R107, R107, R197 ;  /* 0x000000c56b6b7220 */ /* 0x000fe20000410000 */
[-C--:B------:R-:W-:Y:S01]  /*7fe0*/  FMUL.FTZ R108, R108, R13.reuse ;  /* 0x0000000d6c6c7220 */ /* 0x080fe20000410000 */
[----:B------:R-:W-:Y:S01]  /*7ff0*/  FMUL.FTZ R109, R109, R13 ;  /* 0x0000000d6d6d7220 */ /* 0x000fe20000410000 */
[-C--:B------:R-:W-:Y:S01]  /*8000*/  FMUL.FTZ R110, R110, R197.reuse ;  /* 0x000000c56e6e7220 */ /* 0x080fe20000410000 */
[----:B------:R-:W-:Y:S01]  /*8010*/  MUFU.EX2 R194, R194 ;  /* 0x000000c200c27308 */ /* 0x000fe20000000800 */
[----:B-1----:R-:W-:Y:S01]  /*8020*/  F2FP.F16.F32.PACK_AB R159, R201, R200 ;  /* 0x000000c8c99f723e */ /* 0x002fe200000000ff */
[----:B------:R-:W-:Y:S01]  /*8030*/  FMUL.FTZ R111, R111, R197 ;  /* 0x000000c56f6f7220 */ /* 0x000fe20000410000 */
[-C--:B------:R-:W-:Y:S01]  /*8040*/  FMUL.FTZ R112, R112, R13.reuse ;  /* 0x0000000d70707220 */ /* 0x080fe20000410000 */
[----:B------:R-:W-:Y:S01]  /*8050*/  FMUL.FTZ R113, R113, R13 ;  /* 0x0000000d71717220 */ /* 0x000fe20000410000 */
[-C--:B------:R-:W-:Y:S01]  /*8060*/  FMUL.FTZ R114, R114, R197.reuse ;  /* 0x000000c572727220 */ /* 0x080fe20000410000 */
[----:B------:R-:W-:Y:S01]  /*8070*/  FMUL.FTZ R115, R115, R197 ;  /* 0x000000c573737220 */ /* 0x000fe20000410000 */
[-C--:B------:R-:W-:Y:S01]  /*8080*/  FMUL.FTZ R116, R116, R13.reuse ;  /* 0x0000000d74747220 */ /* 0x080fe20000410000 */
[----:B------:R-:W1:Y:S01]  /*8090*/  MUFU.EX2 R195, R195 ;  /* 0x000000c300c37308 */ /* 0x000e620000000800 */
[----:B--2---:R-:W-:Y:S01]  /*80a0*/  F2FP.F16.F32.PACK_AB R160, R193, R192 ;  /* 0x000000c0c1a0723e */ /* 0x004fe200000000ff */
[----:B------:R-:W-:Y:S01]  /*80b0*/  FMUL.FTZ R117, R117, R13 ;  /* 0x0000000d75757220 */ /* 0x000fe20000410000 */
[-C--:B------:R-:W-:Y:S01]  /*80c0*/  FMUL.FTZ R118, R118, R197.reuse ;  /* 0x000000c576767220 */ /* 0x080fe20000410000 */
[----:B------:R-:W-:Y:S01]  /*80d0*/  FMUL.FTZ R119, R119, R197 ;  /* 0x000000c577777220 */ /* 0x000fe20000410000 */
[-C--:B------:R-:W-:Y:S01]  /*80e0*/  FMUL.FTZ R120, R120, R13.reuse ;  /* 0x0000000d78787220 */ /* 0x080fe20000410000 */
        /* <DEDUP_REMOVED lines=10> */
[----:B------:R-:W2:Y:S01]  /*8190*/  MUFU.EX2 R171, R171 ;  /* 0x000000ab00ab7308 */ /* 0x000ea20000000800 */
[----:B-1----:R-:W-:Y:S01]  /*81a0*/  F2FP.F16.F32.PACK_AB R162, R195, R194 ;  /* 0x000000c2c3a2723e */ /* 0x002fe200000000ff */
[-C--:B------:R-:W-:Y:S01]  /*81b0*/  FMUL.FTZ R130, R130, R197.reuse ;  /* 0x000000c582827220 */ /* 0x080fe20000410000 */
[----:B------:R-:W-:Y:S01]  /*81c0*/  FMUL.FTZ R131, R131, R197 ;  /* 0x000000c583837220 */ /* 0x000fe20000410000 */
[-C--:B------:R-:W-:Y:S01]  /*81d0*/  FMUL.FTZ R132, R132, R13.reuse ;  /* 0x0000000d84847220 */ /* 0x080fe20000410000 */
[----:B------:R-:W-:Y:S01]  /*81e0*/  FMUL.FTZ R133, R133, R13 ;  /* 0x0000000d85857220 */ /* 0x000fe20000410000 */
[-C--:B------:R-:W-:Y:S01]  /*81f0*/  FMUL.FTZ R134, R134, R197.reuse ;  /* 0x000000c586867220 */ /* 0x080fe20000410000 */
[----:B------:R-:W-:Y:S01]  /*8200*/  FMUL.FTZ R135, R135, R197 ;  /* 0x000000c587877220 */ /* 0x000fe20000410000 */
[----:B------:R-:W-:Y:S01]  /*8210*/  MUFU.EX2 R174, R174 ;  /* 0x000000ae00ae7308 */ /* 0x000fe20000000800 */
[-C--:B------:R-:W-:Y:S01]  /*8220*/  FMUL.FTZ R136, R136, R13.reuse ;  /* 0x0000000d88887220 */ /* 0x080fe20000410000 */
        /* <DEDUP_REMOVED lines=18> */
[----:B------:R2:W-:Y:S01]  /*8350*/  STSM.16.M88.4 [R23+0x36400], R152 ;  /* 0x0364009817007844 */ /* 0x0005e20000000200 */
[----:B------:R-:W-:Y:S01]  /*8360*/  FFMA.FTZ R8, R13, R8, R20 ;  /* 0x000000080d087223 */ /* 0x000fe20000010014 */
[----:B------:R-:W-:Y:S01]  /*8370*/  FFMA.FTZ R10, R197, R10, R14 ;  /* 0x0000000ac50a7223 */ /* 0x000fe2000001000e */
[----:B------:R-:W-:Y:S01]  /*8380*/  @!P1 VIADD R11, R11, 0x38860 ;  /* 0x000388600b0b9836 */ /* 0x000fe20000000000 */
[----:B------:R-:W3:Y:S01]  /*8390*/  MUFU.EX2 R169, R169 ;  /* 0x000000a900a97308 */ /* 0x000ee20000000800 */
[----:B-1----:R-:W-:Y:S01]  /*83a0*/  F2FP.F16.F32.PACK_AB R163, R203, R174 ;  /* 0x000000aecba3723e */ /* 0x002fe200000000ff */
[----:B------:R2:W-:Y:S01]  /*83b0*/  STSM.16.M88.4 [R185], R156 ;  /* 0x0000009cb9007844 */ /* 0x0005e20000000200 */
[----:B------:R-:W-:Y:S01]  /*83c0*/  FADD.FTZ R175, R175, R8 ;  /* 0x00000008afaf7221 */ /* 0x000fe20000010000 */
[----:B------:R-:W-:Y:S01]  /*83d0*/  FADD.FTZ R10, R15, R10 ;  /* 0x0000000a0f0a7221 */ /* 0x000fe20000010000 */
[----:B------:R-:W-:Y:S01]  /*83e0*/  @!P1 PRMT R11, RZ, 0x654, R11 ;  /* 0x00000654ff0b9816 */ /* 0x000fe2000000000b */
[----:B------:R2:W-:Y:S01]  /*83f0*/  STSM.16.M88.4 [R22], R160 ;  /* 0x000000a016007844 */ /* 0x0005e20000000200 */
[----:B------:R-:W-:Y:S01]  /*8400*/  FADD.FTZ R178, R178, R175 ;  /* 0x000000afb2b27221 */ /* 0x000fe20000010000 */
[----:B------:R-:W-:Y:S01]  /*8410*/  MUFU.EX2 R172, R172 ;  /* 0x000000ac00ac7308 */ /* 0x000fe20000000800 */
[----:B------:R-:W-:Y:S01]  /*8420*/  FADD.FTZ R21, R21, R10 ;  /* 0x0000000a15157221 */ /* 0x000fe20000010000 */
[----:B------:R-:W-:-:S02]  /*8430*/  IMAD.MOV.U32 R14, RZ, RZ, R3 ;  /* 0x000000ffff0e7224 */ /* 0x000fc400078e0003 */
[----:B------:R-:W-:Y:S01]  /*8440*/  FADD.FTZ R181, R181, R178 ;  /* 0x000000b2b5b57221 */ /* 0x000fe20000010000 */
[----:B------:R-:W-:Y:S02]  /*8450*/  IMAD.MOV.U32 R13, RZ, RZ, R0 ;  /* 0x000000ffff0d7224 */ /* 0x000fe400078e0000 */
[----:B------:R-:W-:Y:S01]  /*8460*/  FADD.FTZ R21, R196, R21 ;  /* 0x00000015c4157221 */ /* 0x000fe20000010000 */
[----:B------:R-:W-:Y:S01]  /*8470*/  FADD.FTZ R182, R182, R181 ;  /* 0x000000b5b6b67221 */ /* 0x000fe20000010000 */
[----:B------:R-:W1:Y:S01]  /*8480*/  MUFU.EX2 R173, R173 ;  /* 0x000000ad00ad7308 */ /* 0x000e620000000800 */
[----:B---3--:R-:W-:Y:S01]  /*8490*/  F2FP.F16.F32.PACK_AB R164, R169, R168 ;  /* 0x000000a8a9a4723e */ /* 0x008fe200000000ff */
[----:B------:R-:W-:Y:S01]  /*84a0*/  FADD.FTZ R198, R198, R21 ;  /* 0x00000015c6c67221 */ /* 0x000fe20000010000 */
[----:B------:R-:W-:-:S03]  /*84b0*/  FADD.FTZ R189, R189, R182 ;  /* 0x000000b6bdbd7221 */ /* 0x000fc60000010000 */
[----:B------:R-:W-:Y:S01]  /*84c0*/  FADD.FTZ R199, R199, R198 ;  /* 0x000000c6c7c77221 */ /* 0x000fe20000010000 */
[----:B------:R-:W-:Y:S01]  /*84d0*/  FADD.FTZ R190, R190, R189 ;  /* 0x000000bdbebe7221 */ /* 0x000fe20000010000 */
[----:B------:R-:W-:Y:S02]  /*84e0*/  MUFU.EX2 R176, R176 ;  /* 0x000000b000b07308 */ /* 0x000fe40000000800 */
[----:B------:R-:W-:Y:S01]  /*84f0*/  FADD.FTZ R200, R200, R199 ;  /* 0x000000c7c8c87221 */ /* 0x000fe20000010000 */
[----:B------:R-:W-:-:S03]  /*8500*/  FADD.FTZ R191, R191, R190 ;  /* 0x000000bebfbf7221 */ /* 0x000fc60000010000 */
[----:B------:R-:W-:Y:S01]  /*8510*/  FADD.FTZ R201, R201, R200 ;  /* 0x000000c8c9c97221 */ /* 0x000fe20000010000 */
[----:B------:R-:W-:Y:S01]  /*8520*/  FADD.FTZ R192, R192, R191 ;  /* 0x000000bfc0c07221 */ /* 0x000fe20000010000 */
[----:B------:R-:W3:Y:S01]  /*8530*/  MUFU.EX2 R177, R177 ;  /* 0x000000b100b17308 */ /* 0x000ee20000000800 */
[----:B-1----:R-:W-:Y:S01]  /*8540*/  F2FP.F16.F32.PACK_AB R166, R173, R172 ;  /* 0x000000acada6723e */ /* 0x002fe200000000ff */
[----:B------:R-:W-:Y:S01]  /*8550*/  FADD.FTZ R170, R170, R201 ;  /* 0x000000c9aaaa7221 */ /* 0x000fe20000010000 */
[----:B------:R-:W-:-:S03]  /*8560*/  FADD.FTZ R193, R193, R192 ;  /* 0x000000c0c1c17221 */ /* 0x000fc60000010000 */
[----:B------:R-:W-:Y:S01]  /*8570*/  FADD.FTZ R171, R171, R170 ;  /* 0x000000aaabab7221 */ /* 0x000fe20000010000 */
[----:B------:R-:W-:Y:S01]  /*8580*/  FADD.FTZ R194, R194, R193 ;  /* 0x000000c1c2c27221 */ /* 0x000fe20000010000 */
[----:B------:R1:W4:Y:S02]  /*8590*/  MUFU.EX2 R12, R180 ;  /* 0x000000b4000c7308 */ /* 0x0003240000000800 */
[----:B------:R-:W-:Y:S01]  /*85a0*/  FADD.FTZ R174, R174, R171 ;  /* 0x000000abaeae7221 */ /* 0x000fe20000010000 */
[----:B------:R-:W-:-:S03]  /*85b0*/  FADD.FTZ R195, R195, R194 ;  /* 0x000000c2c3c37221 */ /* 0x000fc60000010000 */
[----:B------:R-:W-:Y:S01]  /*85c0*/  FADD.FTZ R203, R203, R174 ;  /* 0x000000aecbcb7221 */ /* 0x000fe20000010000 */
[----:B------:R-:W-:Y:S01]  /*85d0*/  FADD.FTZ R168, R168, R195 ;  /* 0x000000c3a8a87221 */ /* 0x000fe20000010000 */
[----:B------:R-:W5:Y:S01]  /*85e0*/  MUFU.EX2 R179, R179 ;  /* 0x000000b300b37308 */ /* 0x000f620000000800 */
[----:B---3--:R-:W-:Y:S01]  /*85f0*/  F2FP.F16.F32.PACK_AB R165, R177, R176 ;  /* 0x000000b0b1a5723e */ /* 0x008fe200000000ff */
[----:B-1----:R-:W-:Y:S02]  /*8600*/  VIADD R180, R202, 0x80 ;  /* 0x00000080cab47836 */ /* 0x002fe40000000000 */
[----:B------:R-:W-:Y:S01]  /*8610*/  FADD.FTZ R176, R176, R203 ;  /* 0x000000cbb0b07221 */ /* 0x000fe20000010000 */
[----:B------:R-:W-:-:S03]  /*8620*/  FADD.FTZ R169, R169, R168 ;  /* 0x000000a8a9a97221 */ /* 0x000fc60000010000 */
[----:B------:R-:W-:Y:S01]  /*8630*/  FADD.FTZ R177, R177, R176 ;  /* 0x000000b0b1b17221 */ /* 0x000fe20000010000 */
[----:B------:R-:W-:-:S03]  /*8640*/  FADD.FTZ R8, R172, R169 ;  /* 0x000000a9ac087221 */ /* 0x000fc60000010000 */
[----:B----4-:R-:W-:Y:S01]  /*8650*/  FADD.FTZ R10, R12, R177 ;  /* 0x000000b10c0a7221 */ /* 0x010fe20000010000 */
[----:B------:R-:W-:Y:S01]  /*8660*/  FADD.FTZ R8, R173, R8 ;  /* 0x00000008ad087221 */ /* 0x000fe20000010000 */
[C---:B-----5:R-:W-:Y:S02]  /*8670*/  F2FP.F16.F32.PACK_AB R167, R179.reuse, R12 ;  /* 0x0000000cb3a7723e */ /* 0x060fe400000000ff */
[----:B------:R-:W-:Y:S01]  /*8680*/  FADD.FTZ R10, R179, R10 ;  /* 0x0000000ab30a7221 */ /* 0x000fe20000010000 */
[----:B------:R-:W-:Y:S02]  /*8690*/  MOV R12, R2 ;  /* 0x00000002000c7202 */ /* 0x000fe40000000f00 */
[----:B------:R2:W-:Y:S01]  /*86a0*/  STSM.16.M88.4 [R184], R164 ;  /* 0x000000a4b8007844 */ /* 0x0005e20000000200 */
[----:B------:R-:W-:-:S06]  /*86b0*/  WARPGROUP.ARRIVE ;  /* 0x00000000000079c5 */ /* 0x000fcc0000000000 */
[----:B------:R-:W-:Y:S01]  /*86c0*/  HGMMA.64x256x16.F32 R24, R152, gdesc[UR8].tnspB, R24, gsb0 ;  /* 0x43e0000898187df0 */ /* 0x000fe20008000818 */
        /* <DEDUP_REMOVED lines=29> */
[----:B------:R2:W-:Y:S01]  /*88a0*/  @!P1 SYNCS.ARRIVE.TRANS64.RED.A1T0 RZ, [R11+URZ], RZ ;  /* 0x000000ff0bff99a7 */ /* 0x0005e2000810043f */
[----:B------:R-:W-:Y:S05]  /*88b0*/  @P2 BRA `(.L_x_2827) ;  /* 0xffffffcc00a42947 */ /* 0x000fea000383ffff */
.L_x_2818:
[----:B------:R-:W1:Y:S01]  /*88c0*/  SHFL.BFLY PT, R5, R8, 0x2, 0x1f ;  /* 0x0c401f0008057f89 */ /* 0x000e6200000e0000 */
[----:B------:R-:W-:Y:S01]  /*88d0*/  IADD3 R9, -R19, RZ, RZ ;  /* 0x000000ff13097210 */ /* 0x000fe20007ffe1ff */
[----:B--2---:R-:W-:Y:S01]  /*88e0*/  IMAD.MOV.U32 R157, RZ, RZ, -0x800000 ;  /* 0xff800000ff9d7424 */ /* 0x004fe200078e00ff */
[----:B------:R-:W-:Y:S01]  /*88f0*/  MOV R13, UR4 ;  /* 0x00000004000d7c02 */ /* 0x000fe20008000f00 */
[----:B------:R-:W2:Y:S01]  /*8900*/  SHFL.BFLY PT, R7, R10, 0x2, 0x1f ;  /* 0x0c401f000a077f89 */ /* 0x000ea200000e0000 */
[----:B------:R-:W-:Y:S08]  /*8910*/  BAR.ARV 0x8, 0xa0 ;  /* 0x0202800000007b1d */ /* 0x000ff00000002000 */
[----:B------:R-:W-:Y:S01]  /*8920*/  BAR.SYNC.DEFER_BLOCKING 0xf, 0x100 ;  /* 0x03c4000000007b1d */ /* 0x000fe20000010000 */
[----:B------:R-:W-:Y:S01]  /*8930*/  ISETP.NE.AND P3, PT, R18, R9, PT ;  /* 0x000000091200720c */ /* 0x000fe20003f65270 */
[----:B------:R-:W-:Y:S01]  /*8940*/  IMAD.MOV.U32 R156, RZ, RZ, -0x800000 ;  /* 0xff800000ff9c7424 */ /* 0x000fe200078e00ff */
[----:B------:R-:W-:Y:S01]  /*8950*/  UIADD3 UR38, UR38, 0x1, URZ ;  /* 0x0000000126267890 */ /* 0x000fe2000fffe03f */
[----:B-1----:R-:W-:Y:S01]  /*8960*/  FADD.FTZ R5, R5, R8 ;  /* 0x0000000805057221 */ /* 0x002fe20000010000 */
[----:B------:R-:W-:-:S02]  /*8970*/  IMAD.MOV.U32 R8, RZ, RZ, RZ ;  /* 0x000000ffff087224 */ /* 0x000fc400078e00ff */
[----:B--2---:R-:W-:Y:S02]  /*8980*/  FADD.FTZ R7, R7, R10 ;  /* 0x0000000a07077221 */ /* 0x004fe40000010000 */
[----:B------:R-:W1:Y:S04]  /*8990*/  SHFL.BFLY PT, R4, R5, 0x1, 0x1f ;  /* 0x0c201f0005047f89 */ /* 0x000e6800000e0000 */
[----:B------:R-:W2:Y:S01]  /*89a0*/  SHFL.BFLY PT, R6, R7, 0x1, 0x1f ;  /* 0x0c201f0007067f89 */ /* 0x000ea200000e0000 */
[----:B-1----:R-:W-:Y:S01]  /*89b0*/  FADD.FTZ R11, R5, R4 ;  /* 0x00000004050b7221 */ /* 0x002fe20000010000 */
[C---:B------:R-:W-:Y:S02]  /*89c0*/  VIADD R4, R2.reuse, 0x1 ;  /* 0x0000000102047836 */ /* 0x040fe40000000000 */
[----:B------:R-:W-:-:S02]  /*89d0*/  @!P3 IMAD R2, R2, 0x40, R17 ;  /* 0x000000400202b824 */ /* 0x000fc400078e0211 */
[----:B--2---:R-:W-:Y:S01]  /*89e0*/  FADD.FTZ R6, R7, R6 ;  /* 0x0000000607067221 */ /* 0x004fe20000010000 */
[----:B------:R-:W-:Y:S01]  /*89f0*/  FSETP.NE.FTZ.AND P1, PT, R11, RZ, PT ;  /* 0x000000ff0b00720b */ /* 0x000fe20003f35000 */
[----:B------:R-:W-:Y:S01]  /*8a00*/  IMAD.U32 R7, RZ, RZ, UR4 ;  /* 0x00000004ff077e24 */ /* 0x000fe2000f8e00ff */
[----:B------:R-:W-:Y:S02]  /*8a10*/  ISETP.NE.AND P0, PT, R4, 0x2, PT ;  /* 0x000000020400780c */ /* 0x000fe40003f05270 */
[----:B------:R-:W-:Y:S02]  /*8a20*/  FSETP.NE.FTZ.AND P2, PT, R6, RZ, PT ;  /* 0x000000ff0600720b */ /* 0x000fe40003f55000 */
[----:B------:R-:W-:Y:S02]  /*8a30*/  SEL R5, RZ, 0x1, P0 ;  /* 0x00000001ff057807 */ /* 0x000fe40000000000 */
[----:B------:R-:W-:Y:S02]  /*8a40*/  @!P3 LEA R9, R2, UR42, 0x2 ;  /* 0x0000002a0209bc11 */ /* 0x000fe4000f8e10ff */
[----:B------:R-:W-:-:S02]  /*8a50*/  LOP3.LUT R16, R16, R5, RZ, 0x3c, !PT ;  /* 0x0000000510107212 */ /* 0x000fc400078e3cff */
[----:B------:R-:W-:Y:S01]  /*8a60*/  MOV R5, RZ ;  /* 0x000000ff00057202 */ /* 0x000fe20000000f00 */
[----:B------:R-:W1:Y:S01]  /*8a70*/  @P1 MUFU.RCP R8, R11 ;  /* 0x0000000b00081308 */ /* 0x000e620000001000 */
[----:B------:R-:W-:-:S03]  /*8a80*/  @P1 FMUL.FTZ R7, R7, 0.69314718246459960938 ;  /* 0x3f31721807071820 */ /* 0x000fc60000410000 */
[----:B------:R-:W-:-:S04]  /*8a90*/  @P2 FMUL.FTZ R13, R13, 0.69314718246459960938 ;  /* 0x3f3172180d0d2820 */ /* 0x000fc80000410000 */
[----:B------:R-:W2:Y:S08]  /*8aa0*/  @P2 MUFU.RCP R5, R6 ;  /* 0x0000000600052308 */ /* 0x000eb00000001000 */
[----:B------:R-:W3:Y:S01]  /*8ab0*/  @P1 MUFU.LG2 R2, R11 ;  /* 0x0000000b00021308 */ /* 0x000ee20000000c00 */
[----:B-1----:R1:W-:Y:S01]  /*8ac0*/  @!P3 STS [R9+0x38400], R8 ;  /* 0x038400080900b388 */ /* 0x0023e20000000800 */
[-C--:B------:R-:W-:Y:S01]  /*8ad0*/  FMUL.FTZ R24, R24, R8.reuse ;  /* 0x0000000818187220 */ /* 0x080fe20000410000 */
[-C--:B------:R-:W-:Y:S01]  /*8ae0*/  FMUL.FTZ R25, R25, R8.reuse ;  /* 0x0000000819197220 */ /* 0x080fe20000410000 */
[-C--:B------:R-:W-:Y:S01]  /*8af0*/  FMUL.FTZ R28, R28, R8.reuse ;  /* 0x000000081c1c7220 */ /* 0x080fe20000410000 */
[-C--:B------:R-:W-:Y:S01]  /*8b00*/  FMUL.FTZ R29, R29, R8.reuse ;  /* 0x000000081d1d7220 */ /* 0x080fe20000410000 */
[-C--:B------:R-:W-:Y:S01]  /*8b10*/  FMUL.FTZ R32, R32, R8.reuse ;  /* 0x0000000820207220 */ /* 0x080fe20000410000 */
[-C--:B------:R-:W-:Y:S01]  /*8b20*/  FMUL.FTZ R33, R33, R8.reuse ;  /* 0x0000000821217220 */ /* 0x080fe20000410000 */
[----:B------:R-:W4:Y:S01]  /*8b30*/  @P2 MUFU.LG2 R6, R6 ;  /* 0x0000000600062308 */ /* 0x000f220000000c00 */
        /* <DEDUP_REMOVED lines=8> */
[----:B---3--:R-:W-:Y:S01]  /*8bc0*/  @P1 FMUL.FTZ R2, R2, 0.69314718246459960938 ;  /* 0x3f31721802021820 */ /* 0x008fe20000410000 */
[-C--:B------:R-:W-:Y:S01]  /*8bd0*/  FMUL.FTZ R49, R49, R8.reuse ;  /* 0x0000000831317220 */ /* 0x080fe20000410000 */
[-C--:B------:R-:W-:Y:S01]  /*8be0*/  FMUL.FTZ R52, R52, R8.reuse ;  /* 0x0000000834347220 */ /* 0x080fe20000410000 */
[----:B------:R-:W-:Y:S01]  /*8bf0*/  FMUL.FTZ R53, R53, R8 ;  /* 0x0000000835357220 */ /* 0x000fe20000410000 */
[----:B------:R-:W-:Y:S01]  /*8c00*/  @P1 FFMA.FTZ R157, R7, R0, R2 ;  /* 0x00000000079d1223 */ /* 0x000fe20000010002 */
[-C--:B------:R-:W-:Y:S01]  /*8c10*/  FMUL.FTZ R56, R56, R8.reuse ;  /* 0x0000000838387220 */ /* 0x080fe20000410000 */
[-C--:B------:R-:W-:Y:S01]  /*8c20*/  FMUL.FTZ R57, R57, R8.reuse ;  /* 0x0000000839397220 */ /* 0x080fe20000410000 */
[-C--:B------:R-:W-:Y:S01]  /*8c30*/  FMUL.FTZ R60, R60, R8.reuse ;  /* 0x000000083c3c7220 */ /* 0x080fe20000410000 */
[----:B----4-:R-:W-:Y:S01]  /*8c40*/  @P2 FMUL.FTZ R6, R6, 0.69314718246459960938 ;  /* 0x3f31721806062820 */ /* 0x010fe20000410000 */
        /* <DEDUP_REMOVED lines=110> */
[----:B------:R-:W-:Y:S01]  /*9330*/  SEL R2, R4, RZ, P0 ;  /* 0x000000ff04027207 */ /* 0x000fe20000000000 */
[----:B-1----:R-:W-:Y:S06]  /*9340*/  BAR.ARV 0xe, 0x100 ;  /* 0x0384000000007b1d */ /* 0x002fec0000002000 */
.L_x_2806:
        /* <DEDUP_REMOVED lines=16> */
[----:B--2---:R-:W-:Y:S01]  /*9450*/  ISETP.NE.AND P0, PT, R0, RZ, PT ;  /* 0x000000ff0000720c */ /* 0x004fe20003f05270 */
[----:B------:R-:W-:Y:S01]  /*9460*/  IMAD.U32 R115, RZ, RZ, UR5 ;  /* 0x00000005ff737e24 */ /* 0x000fe2000f8e00ff */
[----:B------:R-:W-:Y:S02]  /*9470*/  MOV R114, UR4 ;  /* 0x0000000400727c02 */ /* 0x000fe40008000f00 */
[----:B------:R-:W-:-:S02]  /*9480*/  F2FP.F16.F32.PACK_AB R43, R47, R46 ;  /* 0x0000002e2f2b723e */ /* 0x000fc400000000ff */
[----:B------:R-:W-:Y:S01]  /*9490*/  F2FP.F16.F32.PACK_AB R49, R51, R50 ;  /* 0x000000323331723e */ /* 0x000fe200000000ff */
[----:B------:R-:W-:Y:S01]  /*94a0*/  IMAD.WIDE R114, R188, 0x2, R114 ;  /* 0x00000002bc727825 */ /* 0x000fe200078e0272 */
[----:B------:R-:W-:Y:S02]  /*94b0*/  F2FP.F16.F32.PACK_AB R56, R57, R56 ;  /* 0x000000383938723e */ /* 0x000fe400000000ff */
[----:B------:R-:W-:Y:S02]  /*94c0*/  F2FP.F16.F32.PACK_AB R50, R53, R52 ;  /* 0x000000343532723e */ /* 0x000fe400000000ff */
[C---:B------:R-:W-:Y:S02]  /*94d0*/  IADD3 R173, P2, R114.reuse, 0x20, RZ ;  /* 0x0000002072ad7810 */ /* 0x040fe40007f5e0ff */
[C---:B------:R-:W-:Y:S02]  /*94e0*/  IADD3 R175, P4, R114.reuse, 0x60, RZ ;  /* 0x0000006072af7810 */ /* 0x040fe40007f9e0ff */
[C---:B------:R-:W-:Y:S01]  /*94f0*/  IADD3 R6, P3, R114.reuse, 0x40, RZ ;  /* 0x0000004072067810 */ /* 0x040fe20007f7e0ff */
[--C-:B------:R-:W-:Y:S01]  /*9500*/  IMAD.X R5, RZ, RZ, R115.reuse, P2 ;  /* 0x000000ffff057224 */ /* 0x100fe200010e0673 */
[C---:B------:R-:W-:Y:S01]  /*9510*/  LOP3.LUT R3, R114.reuse, 0x380, RZ, 0xc0, !PT ;  /* 0x0000038072037812 */ /* 0x040fe200078ec0ff */
[----:B------:R-:W-:Y:S01]  /*9520*/  IMAD.X R9, RZ, RZ, R115, P4 ;  /* 0x000000ffff097224 */ /* 0x000fe200020e0673 */
[----:B------:R-:W-:-:S02]  /*9530*/  IADD3 R177, P5, R114, 0x2000, RZ ;  /* 0x0000200072b17810 */ /* 0x000fc40007fbe0ff */
[C---:B------:R-:W-:Y:S02]  /*9540*/  IADD3 R14, P1, R114.reuse, 0x2040, RZ ;  /* 0x00002040720e7810 */ /* 0x040fe40007f3e0ff */
[C---:B------:R-:W-:Y:S01]  /*9550*/  IADD3 R181, P2, R114.reuse, 0x2060, RZ ;  /* 0x0000206072b57810 */ /* 0x040fe20007f5e0ff */
[--C-:B------:R-:W-:Y:S01]  /*9560*/  IMAD.X R11, RZ, RZ, R115.reuse, P5 ;  /* 0x000000ffff0b7224 */ /* 0x100fe200028e0673 */
[----:B------:R-:W-:Y:S01]  /*9570*/  IADD3.X R7, RZ, R115, RZ, P3, !PT ;  /* 0x00000073ff077210 */ /* 0x000fe20001ffe4ff */
[--C-:B------:R-:W-:Y:S01]  /*9580*/  IMAD.X R15, RZ, RZ, R115.reuse, P1 ;  /* 0x000000ffff0f7224 */ /* 0x100fe200008e0673 */
[C---:B------:R-:W-:Y:S01]  /*9590*/  IADD3 R189, P4, R114.reuse, 0x4020, RZ ;  /* 0x0000402072bd7810 */ /* 0x040fe20007f9e0ff */
[--C-:B------:R-:W-:Y:S01]  /*95a0*/  IMAD.X R21, RZ, RZ, R115.reuse, P2 ;  /* 0x000000ffff157224 */ /* 0x100fe200010e0673 */
[C---:B------:R-:W-:Y:S02]  /*95b0*/  IADD3 R179, P6, R114.reuse, 0x2020, RZ ;  /* 0x0000202072b37810 */ /* 0x040fe40007fde0ff */
[----:B------:R-:W-:Y:S01]  /*95c0*/  IADD3 R183, P3, R114, 0x4000, RZ ;  /* 0x0000400072b77810 */ /* 0x000fe20007f7e0ff */
[----:B------:R-:W-:Y:S01]  /*95d0*/  IMAD.X R87, RZ, RZ, R115, P4 ;  /* 0x000000ffff577224 */ /* 0x000fe200020e0673 */
[----:B------:R-:W-:-:S02]  /*95e0*/  SHF.R.U64 R3, R3, 0x3, RZ ;  /* 0x0000000303037819 */ /* 0x000fc400000012ff */
[-C--:B------:R-:W-:Y:S02]  /*95f0*/  IADD3.X R13, RZ, R115.reuse, RZ, P6, !PT ;  /* 0x00000073ff0d7210 */ /* 0x080fe400037fe4ff */
[----:B------:R-:W-:Y:S02]  /*9600*/  IADD3.X R83, RZ, R115, RZ, P3, !PT ;  /* 0x00000073ff537210 */ /* 0x000fe40001ffe4ff */
[C---:B------:R-:W-:Y:S02]  /*9610*/  IADD3 R90, P5, R114.reuse, 0x4040, RZ ;  /* 0x00004040725a7810 */ /* 0x040fe40007fbe0ff */
[C---:B------:R-:W-:Y:S02]  /*9620*/  IADD3 R191, P6, R114.reuse, 0x4060, RZ ;  /* 0x0000406072bf7810 */ /* 0x040fe40007fde0ff */
[C---:B------:R-:W-:Y:S01]  /*9630*/  IADD3 R193, P1, R114.reuse, 0x6000, RZ ;  /* 0x0000600072c17810 */ /* 0x040fe20007f3e0ff */
[----:B------:R-:W-:Y:S01]  /*9640*/  IMAD.X R91, RZ, RZ, R115, P5 ;  /* 0x000000ffff5b7224 */ /* 0x000fe200028e0673 */
[----:B------:R-:W-:-:S02]  /*9650*/  IADD3 R195, P2, R114, 0x6020, RZ ;  /* 0x0000602072c37810 */ /* 0x000fc40007f5e0ff */
[C---:B------:R-:W-:Y:S01]  /*9660*/  IADD3 R106, P3, R114.reuse, 0x6040, RZ ;  /* 0x00006040726a7810 */ /* 0x040fe20007f7e0ff */
[--C-:B------:R-:W-:Y:S01]  /*9670*/  IMAD.X R99, RZ, RZ, R115.reuse, P1 ;  /* 0x000000ffff637224 */ /* 0x100fe200008e0673 */
[----:B------:R-:W-:Y:S01]  /*9680*/  IADD3 R197, P4, R114, 0x6060, RZ ;  /* 0x0000606072c57810 */ /* 0x000fe20007f9e0ff */
[--C-:B------:R-:W-:Y:S01]  /*9690*/  IMAD.X R103, RZ, RZ, R115.reuse, P2 ;  /* 0x000000ffff677224 */ /* 0x100fe200010e0673 */
[----:B------:R-:W-:Y:S02]  /*96a0*/  LOP3.LUT R114, R3, R114, RZ, 0x3c, !PT ;  /* 0x0000007203727212 */ /* 0x000fe400078e3cff */
[----:B------:R-:W-:Y:S01]  /*96b0*/  LOP3.LUT R3, R6, 0x380, RZ, 0xc0, !PT ;  /* 0x0000038006037812 */ /* 0x000fe200078ec0ff */
[----:B------:R-:W-:Y:S01]  /*96c0*/  IMAD.X R111, RZ, RZ, R115, P4 ;  /* 0x000000ffff6f7224 */ /* 0x000fe200020e0673 */
[----:B------:R-:W-:Y:S02]  /*96d0*/  LOP3.LUT R0, R173, 0x380, RZ, 0xc0, !PT ;  /* 0x00000380ad007812 */ /* 0x000fe400078ec0ff */
[----:B------:R-:W-:-:S02]  /*96e0*/  SHF.R.U64 R3, R3, 0x3, RZ ;  /* 0x0000000303037819 */ /* 0x000fc400000012ff */
[----:B------:R-:W-:Y:S02]  /*96f0*/  SHF.R.U64 R0, R0, 0x3, RZ ;  /* 0x0000000300007819 */ /* 0x000fe400000012ff */
[----:B------:R-:W-:Y:S02]  /*9700*/  LOP3.LUT R6, R3, R6, RZ, 0x3c, !PT ;  /* 0x0000000603067212 */ /* 0x000fe400078e3cff */
[----:B------:R-:W-:Y:S02]  /*9710*/  LOP3.LUT R3, R14, 0x380, RZ, 0xc0, !PT ;  /* 0x000003800e037812 */ /* 0x000fe400078ec0ff */
[----:B------:R-:W-:Y:S02]  /*9720*/  LOP3.LUT R4, R0, R173, RZ, 0x3c, !PT ;  /* 0x000000ad00047212 */ /* 0x000fe400078e3cff */
[----:B------:R-:W-:Y:S02]  /*9730*/  LOP3.LUT R0, R179, 0x380, RZ, 0xc0, !PT ;  /* 0x00000380b3007812 */ /* 0x000fe400078ec0ff */
[----:B------:R-:W-:-:S02]  /*9740*/  SHF.R.U64 R3, R3, 0x3, RZ ;  /* 0x0000000303037819 */ /* 0x000fc400000012ff */
[----:B------:R-:W-:Y:S02]  /*9750*/  SHF.R.U64 R0, R0, 0x3, RZ ;  /* 0x0000000300007819 */ /* 0x000fe400000012ff */
[----:B------:R-:W-:Y:S02]  /*9760*/  LOP3.LUT R14, R3, R14, RZ, 0x3c, !PT ;  /* 0x0000000e030e7212 */ /* 0x000fe400078e3cff */
[----:B------:R-:W-:Y:S02]  /*9770*/  LOP3.LUT R3, R90, 0x380, RZ, 0xc0, !PT ;  /* 0x000003805a037812 */ /* 0x000fe400078ec0ff */
[----:B------:R-:W-:Y:S02]  /*9780*/  LOP3.LUT R12, R0, R179, RZ, 0x3c, !PT ;  /* 0x000000b3000c7212 */ /* 0x000fe400078e3cff */
[----:B------:R-:W-:Y:S02]  /*9790*/  LOP3.LUT R8, R175, 0x380, RZ, 0xc0, !PT ;  /* 0x00000380af087812 */ /* 0x000fe400078ec0ff */
[----:B------:R-:W-:-:S02]  /*97a0*/  LOP3.LUT R0, R189, 0x380, RZ, 0xc0, !PT ;  /* 0x00000380bd007812 */ /* 0x000fc400078ec0ff */
[----:B------:R-:W-:Y:S02]  /*97b0*/  LOP3.LUT R10, R177, 0x380, RZ, 0xc0, !PT ;  /* 0x00000380b10a7812 */ /* 0x000fe400078ec0ff */
[----:B------:R-:W-:Y:S02]  /*97c0*/  SHF.R.U64 R3, R3, 0x3, RZ ;  /* 0x0000000303037819 */ /* 0x000fe400000012ff */
[----:B------:R-:W-:Y:S02]  /*97d0*/  LOP3.LUT R27, R197, 0x380, RZ, 0xc0, !PT ;  /* 0x00000380c51b7812 */ /* 0x000fe400078ec0ff */
[----:B------:R-:W-:Y:S02]  /*97e0*/  LOP3.LUT R82, R183, 0x380, RZ, 0xc0, !PT ;  /* 0x00000380b7527812 */ /* 0x000fe400078ec0ff */
[----:B------:R-:W-:Y:S02]  /*97f0*/  SHF.R.U64 R8, R8, 0x3, RZ ;  /* 0x0000000308087819 */ /* 0x000fe400000012ff */
[----:B------:R-:W-:-:S02]  /*9800*/  LOP3.LUT R20, R181, 0x380, RZ, 0xc0, !PT ;  /* 0x00000380b5147812 */ /* 0x000fc400078ec0ff */
[----:B------:R-:W-:Y:S02]  /*9810*/  SHF.R.U64 R0, R0, 0x3, RZ ;  /* 0x0000000300007819 */ /* 0x000fe400000012ff */
[----:B------:R-:W-:Y:S02]  /*9820*/  SHF.R.U64 R10, R10, 0x3, RZ ;  /* 0x000000030a0a7819 */ /* 0x000fe400000012ff */
[----:B------:R-:W-:Y:S02]  /*9830*/  LOP3.LUT R98, R193, 0x380, RZ, 0xc0, !PT ;  /* 0x00000380c1627812 */ /* 0x000fe400078ec0ff */
[----:B------:R-:W-:Y:S02]  /*9840*/  LOP3.LUT R90, R3, R90, RZ, 0x3c, !PT ;  /* 0x0000005a035a7212 */ /* 0x000fe400078e3cff */
[----:B------:R-:W-:Y:S02]  /*9850*/  SHF.R.U64 R28, R27, 0x3, RZ ;  /* 0x000000031b1c7819 */ /* 0x000fe400000012ff */
[----:B------:R-:W-:-:S02]  /*9860*/  LOP3.LUT R3, R106, 0x380, RZ, 0xc0, !PT ;  /* 0x000003806a037812 */ /* 0x000fc400078ec0ff */
[----:B------:R-:W-:Y:S02]  /*9870*/  SHF.R.U64 R82, R82, 0x3, RZ ;  /* 0x0000000352527819 */ /* 0x000fe400000012ff */
[----:B------:R-:W-:Y:S02]  /*9880*/  LOP3.LUT R8, R8, R175, RZ, 0x3c, !PT ;  /* 0x000000af08087212 */ /* 0x000fe400078e3cff */
[----:B------:R-:W-:Y:S02]  /*9890*/  SHF.R.U64 R20, R20, 0x3, RZ ;  /* 0x0000000314147819 */ /* 0x000fe400000012ff */
[----:B------:R-:W-:Y:S02]  /*98a0*/  LOP3.LUT R94, R191, 0x380, RZ, 0xc0, !PT ;  /* 0x00000380bf5e7812 */ /* 0x000fe400078ec0ff */
[----:B------:R-:W-:Y:S02]  /*98b0*/  LOP3.LUT R86, R0, R189, RZ, 0x3c, !PT ;  /* 0x000000bd00567212 */ /* 0x000fe400078e3cff */
[----:B------:R-:W-:-:S02]  /*98c0*/  LOP3.LUT R10, R10, R177, RZ, 0x3c, !PT ;  /* 0x000000b10a0a7212 */ /* 0x000fc400078e3cff */
[----:B------:R-:W-:Y:S02]  /*98d0*/  SHF.R.U64 R98, R98, 0x3, RZ ;  /* 0x0000000362627819 */ /* 0x000fe400000012ff */
[----:B------:R-:W-:Y:S02]  /*98e0*/  MOV R114, R114 ;  /* 0x0000007200727202 */ /* 0x000fe40000000f00 */
[----:B------:R-:W-:Y:S02]  /*98f0*/  LOP3.LUT R0, R195, 0x380, RZ, 0xc0, !PT ;  /* 0x00000380c3007812 */ /* 0x000fe400078ec0ff */
[----:B------:R-:W-:Y:S02]  /*9900*/  F2FP.F16.F32.PACK_AB R27, R31, R30 ;  /* 0x0000001e1f1b723e */ /* 0x000fe400000000ff */
[----:B------:R-:W-:Y:S02]  /*9910*/  LOP3.LUT R110, R28, R197, RZ, 0x3c, !PT ;  /* 0x000000c51c6e7212 */ /* 0x000fe400078e3cff */
[----:B------:R-:W-:Y:S01]  /*9920*/  SHF.R.U64 R3, R3, 0x3, RZ ;  /* 0x0000000303037819 */ /* 0x000fe200000012ff */
[----:B------:R1:W-:Y:S01]  /*9930*/  STSM.16.M88.4 [R114], R24 ;  /* 0x0000001872007844 */ /* 0x0003e20000000200 */
[----:B------:R-:W-:-:S02]  /*9940*/  MOV R28, R4 ;  /* 0x00000004001c7202 */ /* 0x000fc40000000f00 */
[----:B------:R-:W-:Y:S02]  /*9950*/  LOP3.LUT R82, R82, R183, RZ, 0x3c, !PT ;  /* 0x000000b752527212 */ /* 0x000fe400078e3cff */
[----:B------:R-:W-:Y:S01]  /*9960*/  MOV R6, R6 ;  /* 0x0000000600067202 */ /* 0x000fe20000000f00 */
[----:B------:R2:W-:Y:S01]  /*9970*/  STSM.16.M88.4 [R28], R32 ;  /* 0x000000201c007844 */ /* 0x0005e20000000200 */
[----:B------:R-:W-:Y:S02]  /*9980*/  LOP3.LUT R20, R20, R181, RZ, 0x3c, !PT ;  /* 0x000000b514147212 */ /* 0x000fe400078e3cff */
[----:B------:R-:W-:Y:S01]  /*9990*/  SHF.R.U64 R94, R94, 0x3, RZ ;  /* 0x000000035e5e7819 */ /* 0x000fe200000012ff */
[----:B------:R2:W-:Y:S01]  /*99a0*/  STSM.16.M88.4 [R6], R40 ;  /* 0x0000002806007844 */ /* 0x0005e20000000200 */
[----:B------:R-:W-:Y:S02]  /*99b0*/  MOV R8, R8 ;  /* 0x0000000800087202 */ /* 0x000fe40000000f00 */
[----:B------:R-:W-:-:S02]  /*99c0*/  F2FP.F16.F32.PACK_AB R51, R55, R54 ;  /* 0x000000363733723e */ /* 0x000fc400000000ff */
[----:B------:R-:W-:Y:S02]  /*99d0*/  F2FP.F16.F32.PACK_AB R57, R59, R58 ;  /* 0x0000003a3b39723e */ /* 0x000fe400000000ff */
[----:B------:R-:W-:Y:S01]  /*99e0*/  F2FP.F16.F32.PACK_AB R64, R65, R64 ;  /* 0x000000404140723e */ /* 0x000fe200000000ff */
[----:B------:R2:W-:Y:S01]  /*99f0*/  STSM.16.M88.4 [R8], R48 ;  /* 0x0000003008007844 */ /* 0x0005e20000000200 */
[----:B------:R-:W-:Y:S02]  /*9a00*/  LOP3.LUT R98, R98, R193, RZ, 0x3c, !PT ;  /* 0x000000c162627212 */ /* 0x000fe400078e3cff */
[----:B------:R-:W-:Y:S02]  /*9a10*/  SHF.R.U64 R0, R0, 0x3, RZ ;  /* 0x0000000300007819 */ /* 0x000fe400000012ff */
[----:B------:R-:W-:Y:S02]  /*9a20*/  MOV R10, R10 ;  /* 0x0000000a000a7202 */ /* 0x000fe40000000f00 */
[----:B------:R-:W-:-:S02]  /*9a30*/  F2FP.F16.F32.PACK_AB R58, R61, R60 ;  /* 0x0000003c3d3a723e */ /* 0x000fc400000000ff */
[----:B------:R-:W-:Y:S02]  /*9a40*/  F2FP.F16.F32.PACK_AB R59, R63, R62 ;  /* 0x0000003e3f3b723e */ /* 0x000fe400000000ff */
[----:B------:R-:W-:Y:S02]  /*9a50*/  F2FP.F16.F32.PACK_AB R65, R67, R66 ;  /* 0x000000424341723e */ /* 0x000fe400000000ff */
[----:B------:R-:W-:Y:S01]  /*9a60*/  F2FP.F16.F32.PACK_AB R72, R73, R72 ;  /* 0x000000484948723e */ /* 0x000fe200000000ff */
[----:B------:R2:W-:Y:S01]  /*9a70*/  STSM.16.M88.4 [R10], R56 ;  /* 0x000000380a007844 */ /* 0x0005e20000000200 */
[----:B------:R-:W-:Y:S02]  /*9a80*/  IADD3.X R107, RZ, R115, RZ, P3, !PT ;  /* 0x00000073ff6b7210 */ /* 0x000fe40001ffe4ff */
[----:B------:R-:W-:Y:S02]  /*9a90*/  LOP3.LUT R106, R3, R106, RZ, 0x3c, !PT ;  /* 0x0000006a036a7212 */ /* 0x000fe400078e3cff */
[----:B------:R-:W-:-:S02]  /*9aa0*/  MOV R12, R12 ;  /* 0x0000000c000c7202 */ /* 0x000fc40000000f00 */
[----:B------:R-:W-:Y:S02]  /*9ab0*/  F2FP.F16.F32.PACK_AB R66, R69, R68 ;  /* 0x000000444542723e */ /* 0x000fe400000000ff */
[----:B------:R-:W-:Y:S02]  /*9ac0*/  F2FP.F16.F32.PACK_AB R67, R71, R70 ;  /* 0x000000464743723e */ /* 0x000fe400000000ff */
[----:B------:R-:W-:Y:S02]  /*9ad0*/  F2FP.F16.F32.PACK_AB R73, R75, R74 ;  /* 0x0000004a4b49723e */ /* 0x000fe400000000ff */
[----:B------:R-:W-:Y:S01]  /*9ae0*/  MOV R14, R14 ;  /* 0x0000000e000e7202 */ /* 0x000fe20000000f00 */
[----:B------:R2:W-:Y:S01]  /*9af0*/  STSM.16.M88.4 [R12], R64 ;  /* 0x000000400c007844 */ /* 0x0005e20000000200 */
[----:B------:R-:W-:Y:S02]  /*9b00*/  MOV R5, R82 ;  /* 0x0000005200057202 */ /* 0x000fe40000000f00 */
[----:B------:R-:W-:-:S02]  /*9b10*/  F2FP.F16.F32.PACK_AB R74, R77, R76 ;  /* 0x0000004c4d4a723e */ /* 0x000fc400000000ff */
[----:B------:R-:W-:Y:S02]  /*9b20*/  F2FP.F16.F32.PACK_AB R75, R79, R78 ;  /* 0x0000004e4f4b723e */ /* 0x000fe400000000ff */
[----:B------:R-:W-:Y:S02]  /*9b30*/  F2FP.F16.F32.PACK_AB R80, R81, R80 ;  /* 0x000000505150723e */ /* 0x000fe400000000ff */
[----:B------:R-:W-:Y:S01]  /*9b40*/  IADD3.X R95, RZ, R115, RZ, P6, !PT ;  /* 0x00000073ff5f7210 */ /* 0x000fe200037fe4ff */
[----:B------:R2:W-:Y:S01]  /*9b50*/  STSM.16.M88.4 [R14], R72 ;  /* 0x000000480e007844 */ /* 0x0005e20000000200 */
[----:B------:R-:W-:Y:S02]  /*9b60*/  LOP3.LUT R94, R94, R191, RZ, 0x3c, !PT ;  /* 0x000000bf5e5e7212 */ /* 0x000fe400078e3cff */
[----:B------:R-:W-:Y:S02]  /*9b70*/  MOV R20, R20 ;  /* 0x0000001400147202 */ /* 0x000fe40000000f00 */
[----:B------:R-:W-:-:S02]  /*9b80*/  MOV R4, R90 ;  /* 0x0000005a00047202 */ /* 0x000fc40000000f00 */
[----:B------:R-:W-:Y:S02]  /*9b90*/  F2FP.F16.F32.PACK_AB R81, R153, R152 ;  /* 0x000000989951723e */ /* 0x000fe400000000ff */
[----:B------:R-:W-:Y:S02]  /*9ba0*/  F2FP.F16.F32.PACK_AB R82, R85, R84 ;  /* 0x000000545552723e */ /* 0x000fe400000000ff */
[----:B------:R-:W-:Y:S02]  /*9bb0*/  F2FP.F16.F32.PACK_AB R83, R155, R154 ;  /* 0x0000009a9b53723e */ /* 0x000fe400000000ff */
[----:B------:R-:W-:Y:S02]  /*9bc0*/  F2FP.F16.F32.PACK_AB R88, R89, R88 ;  /* 0x000000585958723e */ /* 0x000fe400000000ff */
[----:B------:R-:W-:Y:S01]  /*9bd0*/  LOP3.LUT R102, R0, R195, RZ, 0x3c, !PT ;  /* 0x000000c300667212 */ /* 0x000fe200078e3cff */
[----:B------:R2:W-:Y:S01]  /*9be0*/  STSM.16.M88.4 [R20], R80 ;  /* 0x0000005014007844 */ /* 0x0005e20000000200 */
[----:B------:R-:W-:-:S02]  /*9bf0*/  MOV R3, R98 ;  /* 0x0000006200037202 */ /* 0x000fc40000000f00 */
[----:B------:R-:W-:Y:S02]  /*9c00*/  F2FP.F16.F32.PACK_AB R89, R159, R158 ;  /* 0x0000009e9f59723e */ /* 0x000fe400000000ff */
[----:B------:R-:W-:Y:S02]  /*9c10*/  F2FP.F16.F32.PACK_AB R90, R93, R92 ;  /* 0x0000005c5d5a723e */ /* 0x000fe400000000ff */
[----:B------:R-:W-:Y:S02]  /*9c20*/  F2FP.F16.F32.PACK_AB R91, R161, R160 ;  /* 0x000000a0a15b723e */ /* 0x000fe400000000ff */
[----:B------:R-:W-:Y:S02]  /*9c30*/  F2FP.F16.F32.PACK_AB R96, R97, R96 ;  /* 0x000000606160723e */ /* 0x000fe400000000ff */
[----:B------:R-:W-:Y:S01]  /*9c40*/  MOV R86, R86 ;  /* 0x0000005600567202 */ /* 0x000fe20000000f00 */
[----:B------:R2:W-:Y:S01]  /*9c50*/  STSM.16.M88.4 [R5], R88 ;  /* 0x0000005805007844 */ /* 0x0005e20000000200 */
[----:B------:R-:W-:-:S02]  /*9c60*/  MOV R0, R106 ;  /* 0x0000006a00007202 */ /* 0x000fc40000000f00 */
[----:B------:R-:W-:Y:S02]  /*9c70*/  F2FP.F16.F32.PACK_AB R97, R163, R162 ;  /* 0x000000a2a361723e */ /* 0x000fe400000000ff */
[----:B------:R-:W-:Y:S02]  /*9c80*/  F2FP.F16.F32.PACK_AB R98, R101, R100 ;  /* 0x000000646562723e */ /* 0x000fe400000000ff */
[----:B------:R-:W-:Y:S02]  /*9c90*/  F2FP.F16.F32.PACK_AB R99, R165, R164 ;  /* 0x000000a4a563723e */ /* 0x000fe400000000ff */
[----:B------:R-:W-:Y:S02]  /*9ca0*/  F2FP.F16.F32.PACK_AB R104, R105, R104 ;  /* 0x000000686968723e */ /* 0x000fe400000000ff */
[----:B------:R-:W-:Y:S01]  /*9cb0*/  F2FP.F16.F32.PACK_AB R105, R167, R166 ;  /* 0x000000a6a769723e */ /* 0x000fe200000000ff */
[----:B------:R2:W-:Y:S01]  /*9cc0*/  STSM.16.M88.4 [R86], R96 ;  /* 0x0000006056007844 */ /* 0x0005e20000000200 */
[----:B------:R-:W-:-:S02]  /*9cd0*/  F2FP.F16.F32.PACK_AB R106, R109, R108 ;  /* 0x0000006c6d6a723e */ /* 0x000fc400000000ff */
[----:B------:R-:W-:Y:S02]  /*9ce0*/  F2FP.F16.F32.PACK_AB R107, R169, R168 ;  /* 0x000000a8a96b723e */ /* 0x000fe400000000ff */
[----:B------:R-:W-:Y:S02]  /*9cf0*/  F2FP.F16.F32.PACK_AB R112, R113, R112 ;  /* 0x000000707170723e */ /* 0x000fe400000000ff */
[----:B------:R-:W-:Y:S01]  /*9d00*/  F2FP.F16.F32.PACK_AB R120, R121, R120 ;  /* 0x000000787978723e */ /* 0x000fe200000000ff */
[----:B------:R2:W-:Y:S01]  /*9d10*/  STSM.16.M88.4 [R4], R104 ;  /* 0x0000006804007844 */ /* 0x0005e20000000200 */
[----:B------:R-:W-:Y:S02]  /*9d20*/  MOV R94, R94 ;  /* 0x0000005e005e7202 */ /* 0x000fe40000000f00 */
[----:B------:R-:W-:Y:S02]  /*9d30*/  F2FP.F16.F32.PACK_AB R113, R171, R170 ;  /* 0x000000aaab71723e */ /* 0x000fe400000000ff */
[----:B-1----:R-:W-:-:S02]  /*9d40*/  F2FP.F16.F32.PACK_AB R114, R117, R116 ;  /* 0x000000747572723e */ /* 0x002fc400000000ff */
[----:B------:R-:W-:Y:S02]  /*9d50*/  F2FP.F16.F32.PACK_AB R115, R119, R118 ;  /* 0x000000767773723e */ /* 0x000fe400000000ff */
        /* <DEDUP_REMOVED lines=8> */
[----:B------:R-:W-:Y:S02]  /*9de0*/  MOV R102, R102 ;  /* 0x0000006600667202 */ /* 0x000fe40000000f00 */
        /* <DEDUP_REMOVED lines=36> */
[----:B------:R-:W-:Y:S02]  /*a030*/  IMAD.U32 R5, RZ, RZ, UR5 ;  /* 0x00000005ff057e24 */ /* 0x000fe4000f8e00ff */
[----:B------:R-:W-:Y:S01]  /*a040*/  IMAD.U32 R4, RZ, RZ, UR4 ;  /* 0x00000004ff047e24 */ /* 0x000fe2000f8e00ff */
        /* <DEDUP_REMOVED lines=8> */
[C---:B------:R-:W-:Y:S01]  /*a0d0*/  VIADD R8, R7.reuse, 0x8 ;  /* 0x0000000807087836 */ /* 0x040fe20000000000 */
[----:B------:R-:W-:Y:S01]  /*a0e0*/  IADD3 R0, P2, R7, R4, RZ ;  /* 0x0000000407007210 */ /* 0x000fe20007f5e0ff */
[----:B------:R-:W-:-:S03]  /*a0f0*/  IMAD R6, R9, UR36, R6 ;  /* 0x0000002409067c24 */ /* 0x000fc6000f8e0206 */
[----:B------:R-:W-:Y:S01]  /*a100*/  ISETP.GE.OR P0, PT, R8, UR4, P0 ;  /* 0x0000000408007c0c */ /* 0x000fe20008706670 */
[----:B------:R-:W-:Y:S01]  /*a110*/  ULDC.64 UR4, c[0x0][0xc40] ;  /* 0x0003100000047ab9 */ /* 0x000fe20000000a00 */
[----:B------:R-:W-:Y:S02]  /*a120*/  IADD3.X R3, R3, R5, R6, P2, !PT ;  /* 0x0000000503037210 */ /* 0x000fe400017fe406 */
[----:B------:R-:W-:-:S04]  /*a130*/  LEA R4, P2, R0, UR4, 0x2 ;  /* 0x0000000400047c11 */ /* 0x000fc8000f8410ff */
[----:B------:R-:W-:-:S05]  /*a140*/  LEA.HI.X R5, R0, UR5, R3, 0x2, P2 ;  /* 0x0000000500057c11 */ /* 0x000fca00090f1403 */
[----:B------:R1:W-:Y:S04]  /*a150*/  @!P1 STG.E desc[UR54][R4.64], R157 ;  /* 0x0000009d04009986 */ /* 0x0003e8000c101936 */
[----:B------:R1:W-:Y:S02]  /*a160*/  @!P0 STG.E desc[UR54][R4.64+0x20], R156 ;  /* 0x0000209c04008986 */ /* 0x0003e4000c101936 */
.L_x_2828:
[----:B--2---:R-:W2:Y:S01]  /*a170*/  SHFL.IDX PT, R0, R187, RZ, 0x1f ;  /* 0x00001fffbb007589 */ /* 0x004ea200000e0000 */
[----:B------:R-:W-:Y:S02]  /*a180*/  ULDC UR4, c[0x0][0xc] ;  /* 0x0000030000047ab9 */ /* 0x000fe40000000800 */
[----:B------:R-:W-:Y:S01]  /*a190*/  UIADD3 UR41, UR4, UR41, URZ ;  /* 0x0000002904297290 */ /* 0x000fe2000fffe03f */
[----:B--2---:R-:W-:-:S13]  /*a1a0*/  ISETP.NE.AND P0, PT, R0, 0x7, PT ;  /* 0x000000070000780c */ /* 0x004fda0003f05270 */
        /* <DEDUP_REMOVED lines=26> */
[----:B--2---:R-:W-:Y:S01]  /*a350*/  UMOV UR32, UR6 ;  /* 0x0000000600207c82 */ /* 0x004fe20008000000 */
[----:B------:R-:W-:Y:S01]  /*a360*/  UMOV UR33, UR7 ;  /* 0x0000000700217c82 */ /* 0x000fe20008000000 */
[----:B------:R-:W-:Y:S01]  /*a370*/  UIADD3 UR6, UR42, 0xa000, URZ ;  /* 0x0000a0002a067890 */ /* 0x000fe2000fffe03f */
[----:B------:R2:W-:Y:S01]  /*a380*/  UTMASTG.5D [UR32], [UR4] ;  /* 0x00000020040073b5 */ /* 0x0005e20008020000 */
[----:B------:R-:W-:Y:S01]  /*a390*/  UMOV UR7, 0x140 ;  /* 0x0000014000077882 */ /* 0x000fe20000000000 */
[----:B--2---:R-:W-:Y:S01]  /*a3a0*/  UMOV UR32, UR8 ;  /* 0x0000000800207c82 */ /* 0x004fe20008000000 */
[----:B------:R-:W-:Y:S01]  /*a3b0*/  UMOV UR33, UR9 ;  /* 0x0000000900217c82 */ /* 0x000fe20008000000 */
[----:B------:R-:W-:Y:S01]  /*a3c0*/  UIADD3 UR8, UR42, 0xc000, URZ ;  /* 0x0000c0002a087890 */ /* 0x000fe2000fffe03f */
[----:B------:R2:W-:Y:S01]  /*a3d0*/  UTMASTG.5D [UR32], [UR4] ;  /* 0x00000020040073b5 */ /* 0x0005e20008020000 */
[----:B------:R-:W-:Y:S01]  /*a3e0*/  UIADD3 UR9, UR42, 0xe000, URZ ;  /* 0x0000e0002a097890 */ /* 0x000fe2000fffe03f */
[----:B--2---:R-:W-:Y:S01]  /*a3f0*/  UMOV UR32, UR10 ;  /* 0x0000000a00207c82 */ /* 0x004fe20008000000 */
[----:B------:R-:W-:-:S02]  /*a400*/  UMOV UR33, UR11 ;  /* 0x0000000b00217c82 */ /* 0x000fc40008000000 */
[----:B------:R2:W-:Y:S02]  /*a410*/  UTMASTG.5D [UR32], [UR4] ;  /* 0x00000020040073b5 */ /* 0x0005e40008020000 */
[----:B--2---:R-:W-:Y:S01]  /*a420*/  UMOV UR32, UR12 ;  /* 0x0000000c00207c82 */ /* 0x004fe20008000000 */
[----:B------:R-:W-:Y:S02]  /*a430*/  UMOV UR33, UR13 ;  /* 0x0000000d00217c82 */ /* 0x000fe40008000000 */
[----:B------:R2:W-:Y:S02]  /*a440*/  UTMASTG.5D [UR32], [UR4] ;  /* 0x00000020040073b5 */ /* 0x0005e40008020000 */
[----:B--2---:R-:W-:Y:S01]  /*a450*/  UMOV UR32, UR6 ;  /* 0x0000000600207c82 */ /* 0x004fe20008000000 */
[----:B------:R-:W-:Y:S01]  /*a460*/  UMOV UR33, UR7 ;  /* 0x0000000700217c82 */ /* 0x000fe20008000000 */
[----:B------:R-:W-:Y:S01]  /*a470*/  UMOV UR6, 0x180 ;  /* 0x0000018000067882 */ /* 0x000fe20000000000 */
[----:B------:R2:W-:Y:S02]  /*a480*/  UTMASTG.5D [UR32], [UR4] ;  /* 0x00000020040073b5 */ /* 0x0005e40008020000 */
[----:B--2---:R-:W-:Y:S01]  /*a490*/  UMOV UR32, UR8 ;  /* 0x0000000800207c82 */ /* 0x004fe20008000000 */
[----:B------:R-:W-:Y:S01]  /*a4a0*/  UMOV UR33, UR6 ;  /* 0x0000000600217c82 */ /* 0x000fe20008000000 */
[----:B------:R-:W-:Y:S01]  /*a4b0*/  UMOV UR6, 0x1c0 ;  /* 0x000001c000067882 */ /* 0x000fe20000000000 */
        /* <DEDUP_REMOVED lines=9> */
.L_x_2830:
[----:B------:R-:W-:Y:S05]  /*a550*/  BSYNC B0 ;  /* 0x0000000000007941 */ /* 0x000fea0003800000 */
.L_x_2829:
[----:B------:R-:W2:Y:S02]  /*a560*/  LDC R0, c[0x0][0xea4] ;  /* 0x0003a900ff007b82 */ /* 0x000ea40000000800 */
[----:B--2---:R-:W-:-:S13]  /*a570*/  ISETP.LE.AND P0, PT, R0, UR41, PT ;  /* 0x0000002900007c0c */ /* 0x004fda000bf03270 */
[----:B------:R-:W-:Y:S05]  /*a580*/  @!P0 BRA `(.L_x_2831) ;  /* 0xffffff6800408947 */ /* 0x000fea000383ffff */
[----:B------:R-:W-:Y:S05]  /*a590*/  EXIT ;  /* 0x000000000000794d */ /* 0x000fea0003800000 */
.L_x_2801:
[----:B------:R-:W-:-:S08]  /*a5a0*/  NOP ;  /* 0x0000000000007918 */ /* 0x000fd00000000000 */
[----:B------:R-:W1:-:S00]  /*a5b0*/  USETMAXREG.DEALLOC.CTAPOOL 0x18 ;  /* 0x00000018000079c8 */ /* 0x000e4000080e0500 */
[----:B-1----:R-:W-:-:S06]  /*a5c0*/  LOP3.LUT R0, R0, 0x3, RZ, 0xc0, !PT ;  /* 0x0000000300007812 */ /* 0x002fcc00078ec0ff */
[----:B------:R-:W1:Y:S02]  /*a5d0*/  SHFL.IDX PT, R0, R0, RZ, 0x1f ;  /* 0x00001fff00007589 */ /* 0x000e6400000e0000 */
[----:B-1----:R-:W-:-:S13]  /*a5e0*/  ISETP.NE.AND P0, PT, R0, RZ, PT ;  /* 0x000000ff0000720c */ /* 0x002fda0003f05270 */
[----:B------:R-:W-:Y:S05]  /*a5f0*/  @P0 EXIT ;  /* 0x000000000000094d */ /* 0x000fea0003800000 */
[----:B------:R-:W1:Y:S01]  /*a600*/  S2UR UR4, SR_CTAID.X ;  /* 0x00000000000479c3 */ /* 0x000e620000002500 */
[----:B------:R-:W-:Y:S01]  /*a610*/  MOV R16, RZ ;  /* 0x000000ff00107202 */ /* 0x000fe20000000f00 */
[----:B------:R-:W-:Y:S02]  /*a620*/  IMAD.MOV.U32 R2, RZ, RZ, 0x1 ;  /* 0x00000001ff027424 */ /* 0x000fe400078e00ff */
[----:B------:R-:W-:-:S04]  /*a630*/  IMAD.MOV.U32 R17, RZ, RZ, 0x1 ;  /* 0x00000001ff117424 */ /* 0x000fc800078e00ff */
[----:B------:R-:W1:Y:S02]  /*a640*/  LDC R0, c[0x0][0xea4] ;  /* 0x0003a900ff007b82 */ /* 0x000e640000000800 */
[----:B-1----:R-:W-:-:S13]  /*a650*/  ISETP.LE.AND P0, PT, R0, UR4, PT ;  /* 0x0000000400007c0c */ /* 0x002fda000bf03270 */
[----:B------:R-:W-:Y:S05]  /*a660*/  @P0 BRA `(.L_x_2832) ;  /* 0x0000003000600947 */ /* 0x000fea0003800000 */
[----:B------:R-:W-:Y:S01]  /*a670*/  MOV R0, UR4 ;  /* 0x0000000400007c02 */ /* 0x000fe20008000f00 */
[----:B------:R-:W-:Y:S01]  /*a680*/  ULDC UR4, c[0x0][0xc] ;  /* 0x0000030000047ab9 */ /* 0x000fe20000000800 */
[----:B------:R-:W-:Y:S01]  /*a690*/  IMAD.MOV.U32 R16, RZ, RZ, RZ ;  /* 0x000000ffff107224 */ /* 0x000fe200078e00ff */
[----:B------:R-:W-:Y:S01]  /*a6a0*/  ULDC.64 UR46, c[0x0][0x198] ;  /* 0x00006600002e7ab9 */ /* 0x000fe20000000a00 */
[----:B------:R-:W-:Y:S01]  /*a6b0*/  IMAD.MOV.U32 R17, RZ, RZ, 0x1 ;  /* 0x00000001ff117424 */ /* 0x000fe200078e00ff */
[----:B------:R1:W-:Y:S04]  /*a6c0*/  STL [R1+0xc], R0 ;  /* 0x00000c0001007387 */ /* 0x0003e80000100800 */
[----:B------:R2:W-:Y:S01]  /*a6d0*/  STL [R1+0x18], RZ ;  /* 0x000018ff01007387 */ /* 0x0005e20000100800 */
[----:B-1----:R-:W-:-:S05]  /*a6e0*/  MOV R0, UR4 ;  /* 0x0000000400007c02 */ /* 0x002fca0008000f00 */
[----:B------:R2:W-:Y:S02]  /*a6f0*/  STL [R1+0x1c], R0 ;  /* 0x00001c0001007387 */ /* 0x0005e40000100800 */
.L_x_2876:
[----:B---3--:R-:W3:Y:S01]  /*a700*/  LDL R4, [R1+0xc] ;  /* 0x00000c0001047983 */ /* 0x008ee20000100800 */
[----:B-12---:R-:W1:Y:S01]  /*a710*/  LDC R0, c[0x0][0xea8] ;  /* 0x0003aa00ff007b82 */ /* 0x006e620000000800 */
[----:B------:R-:W-:Y:S05]  /*a720*/  YIELD ;  /* 0x0000000000007946 */ /* 0x000fea0003800000 */
[----:B------:R-:W-:Y:S02]  /*a730*/  ULDC.64 UR4, c[0x0][0x3f8] ;  /* 0x0000fe0000047ab9 */ /* 0x000fe40000000a00 */
[----:B------:R-:W2:Y:S01]  /*a740*/  LDC R19, c[0x0][0xeb4] ;  /* 0x0003ad00ff137b82 */ /* 0x000ea20000000800 */
[----:B------:R-:W-:-:S03]  /*a750*/  UISETP.NE.U32.AND UP0, UPT, UR4, URZ, UPT ;  /* 0x0000003f0400728c */ /* 0x000fc6000bf05070 */
[----:B------:R-:W-:Y:S01]  /*a760*/  ULDC UR4, c[0x0][0x404] ;  /* 0x0001010000047ab9 */ /* 0x000fe20000000800 */
[----:B------:R-:W-:-:S04]  /*a770*/  UISETP.NE.AND.EX UP0, UPT, UR5, URZ, UPT, UP0 ;  /* 0x0000003f0500728c */ /* 0x000fc8000bf05300 */
[----:B------:R-:W-:Y:S01]  /*a780*/  USEL UR4, UR4, 0x1, UP0 ;  /* 0x0000000104047887 */ /* 0x000fe20008000000 */
[----:B-1----:R-:W-:Y:S02]  /*a790*/  ISETP.NE.AND P0, PT, R0, 0x1, PT ;  /* 0x000000010000780c */ /* 0x002fe40003f05270 */
[----:B--2---:R-:W-:-:S11]  /*a7a0*/  ISETP.NE.AND P1, PT, R19, 0x1, PT ;  /* 0x000000011300780c */ /* 0x004fd60003f25270 */
[----:B------:R-:W3:Y:S08]  /*a7b0*/  @P0 LDC R0, c[0x0][0xeac] ;  /* 0x0003ab00ff000b82 */ /* 0x000ef00000000800 */
[----:B------:R-:W1:Y:S08]  /*a7c0*/  @P0 LDC R5, c[0x0][0xeb0] ;  /* 0x0003ac00ff050b82 */ /* 0x000e700000000800 */
[----:B------:R-:W2:Y:S01]  /*a7d0*/  @P1 LDC.64 R2, c[0x0][0xeb8] ;  /* 0x0003ae00ff021b82 */ /* 0x000ea20000000a00 */
[----:B---3--:R-:W-:-:S05]  /*a7e0*/  @P0 IMAD.HI.U32 R0, R4, R0, RZ ;  /* 0x0000000004000227 */ /* 0x008fca00078e00ff */
[----:B-1----:R-:W-:Y:S02]  /*a7f0*/  @P0 SHF.R.U32.HI R4, RZ, R5, R0 ;  /* 0x00000005ff040219 */ /* 0x002fe40000011600 */
[----:B------:R-:W1:Y:S01]  /*a800*/  S2R R5, SR_CgaCtaId ;  /* 0x0000000000057919 */ /* 0x000e620000008800 */
[----:B------:R-:W3:Y:S02]  /*a810*/  LDC R0, c[0x0][0x2e0] ;  /* 0x0000b800ff007b82 */ /* 0x000ee40000000800 */
[----:B--2---:R-:W-:Y:S01]  /*a820*/  @P1 IMAD.HI.U32 R2, R4, R2, RZ ;  /* 0x0000000204021227 */ /* 0x004fe200078e00ff */
[----:B------:R2:W-:Y:S03]  /*a830*/  STL [R1+0x4], R4 ;  /* 0x0000040401007387 */ /* 0x0005e60000100800 */
[----:B------:R-:W-:Y:S01]  /*a840*/  IMAD.MOV.U32 R18, RZ, RZ, R4 ;  /* 0x000000ffff127224 */ /* 0x000fe200078e0004 */
[----:B------:R-:W-:-:S02]  /*a850*/  @P1 SHF.R.U32.HI R18, RZ, R3, R2 ;  /* 0x00000003ff121219 */ /* 0x000fc40000011602 */
[----:B------:R-:W-:Y:S01]  /*a860*/  MOV R2, 0x400 ;  /* 0x0000040000027802 */ /* 0x000fe20000000f00 */
[----:B---3--:R-:W-:-:S03]  /*a870*/  IMAD R6, R0, UR4, RZ ;  /* 0x0000000400067c24 */ /* 0x008fc6000f8e02ff */
[----:B-1----:R-:W-:-:S05]  /*a880*/  LEA R7, R5, R2, 0x18 ;  /* 0x0000000205077211 */ /* 0x002fca00078ec0ff */
[----:B------:R-:W-:Y:S01]  /*a890*/  VIADD R0, R7, 0x22400 ;  /* 0x0002240007007836 */ /* 0x000fe20000000000 */
[----:B------:R2:W-:Y:S04]  /*a8a0*/  STL [R1], R7 ;  /* 0x0000000701007387 */ /* 0x0005e80000100800 */
        /* <DEDUP_REMOVED lines=14> */
[----:B--2---:R-:W-:Y:S01]  /*a990*/  IMAD.U32 R4, RZ, RZ, UR6 ;  /* 0x00000006ff047e24 */ /* 0x004fe2000f8e00ff */
[----:B------:R-:W-:Y:S01]  /*a9a0*/  MOV R5, UR7 ;  /* 0x0000000700057c02 */ /* 0x000fe20008000f00 */
        /* <DEDUP_REMOVED lines=10> */
.L_x_2833:
[----:B------:R-:W2:Y:S02]  /*aa50*/  LDL R2, [R1] ;  /* 0x0000000001027983 */ /* 0x000ea40000100800 */
        /* <DEDUP_REMOVED lines=19> */
.L_x_2835:
        /* <DEDUP_REMOVED lines=16> */
.L_x_2834:
[----:B------:R-:W2:Y:S01]  /*ac90*/  LDL.LU R5, [R1+0x4] ;  /* 0x0000040001057983 */ /* 0x000ea20000300800 */
[----:B------:R-:W1:Y:S01]  /*aca0*/  LDC R0, c[0x0][0x428] ;  /* 0x00010a00ff007b82 */ /* 0x000e620000000800 */
[----:B------:R-:W-:Y:S02]  /*acb0*/  ULDC.64 UR4, c[0x0][0xaf0] ;  /* 0x0002bc0000047ab9 */ /* 0x000fe40000000a00 */
[----:B------:R-:W3:Y:S01]  /*acc0*/  LDL R4, [R1+0xc] ;  /* 0x00000c0001047983 */ /* 0x000ee20000100800 */
[----:B------:R-:W-:Y:S01]  /*acd0*/  ISETP.NE.U32.AND P0, PT, RZ, UR4, PT ;  /* 0x00000004ff007c0c */ /* 0x000fe2000bf05070 */
[----:B------:R-:W-:Y:S01]  /*ace0*/  IMAD.MOV.U32 R6, RZ, RZ, R18 ;  /* 0x000000ffff067224 */ /* 0x000fe200078e0012 */
[----:B------:R-:W-:Y:S01]  /*acf0*/  ULDC UR4, c[0x0][0xea8] ;  /* 0x0003aa0000047ab9 */ /* 0x000fe20000000800 */
[----:B------:R-:W4:Y:S01]  /*ad00*/  S2R R7, SR_TID.X ;  /* 0x0000000000077919 */ /* 0x000f220000002100 */
[----:B------:R-:W-:Y:S02]  /*ad10*/  ISETP.NE.AND.EX P0, PT, RZ, UR5, PT, P0 ;  /* 0x00000005ff007c0c */ /* 0x000fe4000bf05300 */
[----:B-1----:R-:W-:-:S02]  /*ad20*/  ISETP.NE.AND P1, PT, R0, 0x1, PT ;  /* 0x000000010000780c */ /* 0x002fc40003f25270 */
[----:B------:R-:W-:-:S11]  /*ad30*/  MOV R0, R19 ;  /* 0x0000001300007202 */ /* 0x000fd60000000f00 */
        /* <DEDUP_REMOVED lines=15> */
[----:B--2---:R-:W-:-:S04]  /*ae30*/  IMAD.MOV R8, RZ, RZ, -R5 ;  /* 0x000000ffff087224 */ /* 0x004fc800078e0a05 */
[----:B---3--:R-:W-:-:S05]  /*ae40*/  IMAD R8, R8, UR4, R4 ;  /* 0x0000000408087c24 */ /* 0x008fca000f8e0204 */
[----:B-1----:R-:W-:-:S07]  /*ae50*/  SHF.L.U32 R8, R8, 0x6, RZ ;  /* 0x0000000608087819 */ /* 0x002fce00000006ff */
.L_x_2836:
        /* <DEDUP_REMOVED lines=17> */
.L_x_2891:
[----:B------:R-:W2:Y:S01]  /*af70*/  LDL R5, [R1+0x8] ;  /* 0x0000080001057983 */ /* 0x000ea20000100800 */
[----:B------:R-:W-:Y:S01]  /*af80*/  UMOV UR4, 0xffffffff ;  /* 0xffffffff00047882 */ /* 0x000fe20000000000 */
[----:B------:R-:W-:Y:S01]  /*af90*/  SHF.R.S32.HI R7, RZ, 0x1f, R6 ;  /* 0x0000001fff077819 */ /* 0x000fe20000011406 */
[----:B--2---:R-:W-:Y:S01]  /*afa0*/  VIADD R9, R5, 0xffffffff ;  /* 0xffffffff05097836 */ /* 0x004fe20000000000 */
[----:B------:R-:W-:Y:S06]  /*afb0*/  BRA.DIV UR4, `(.L_x_2838) ;  /* 0x0000002e04787947 */ /* 0x000fec000b800000 */
[----:B------:R-:W-:-:S13]  /*afc0*/  ELECT P6, URZ, PT ;  /* 0x00000000003f782f */ /* 0x000fda00038c0000 */
.L_x_2894:
        /* <DEDUP_REMOVED lines=11> */
[----:B------:R-:W-:-:S04]  /*b080*/  IMAD R10, R7, UR4, RZ ;  /* 0x00000004070a7c24 */ /* 0x000fc8000f8e02ff */
[----:B------:R-:W-:Y:S02]  /*b090*/  IMAD.MOV R5, RZ, RZ, -R4 ;  /* 0x000000ffff057224 */ /* 0x000fe400078e0a04 */
[----:B------:R-:W-:Y:S02]  /*b0a0*/  IMAD R10, R6, UR5, R10 ;  /* 0x00000005060a7c24 */ /* 0x000fe4000f8e020a */
[----:B------:R-:W-:-:S05]  /*b0b0*/  IMAD R5, R11, R5, R9 ;  /* 0x000000050b057224 */ /* 0x000fca00078e0209 */
[----:B------:R2:W-:Y:S02]  /*b0c0*/  STL [R1+0x10], R5 ;  /* 0x0000100501007387 */ /* 0x0005e40000100800 */
[----:B--2---:R-:W-:-:S03]  /*b0d0*/  SHF.R.S32.HI R5, RZ, 0x1f, R4 ;  /* 0x0000001fff057819 */ /* 0x004fc60000011404 */
[----:B------:R-:W-:-:S04]  /*b0e0*/  IMAD.WIDE.U32 R4, R6, UR4, R4 ;  /* 0x0000000406047c25 */ /* 0x000fc8000f8e0004 */
[----:B------:R-:W-:Y:S01]  /*b0f0*/  IMAD.IADD R5, R5, 0x1, R10 ;  /* 0x0000000105057824 */ /* 0x000fe200078e020a */
[----:B------:R-:W-:-:S04]  /*b100*/  LEA R10, P1, R4, R2, 0x2 ;  /* 0x00000002040a7211 */ /* 0x000fc800078210ff */
[----:B------:R-:W-:-:S05]  /*b110*/  LEA.HI.X R11, R4, R3, R5, 0x2, P1 ;  /* 0x00000003040b7211 */ /* 0x000fca00008f1405 */
[----:B------:R2:W5:Y:S04]  /*b120*/  LDG.E R4, desc[UR54][R10.64] ;  /* 0x000000360a047981 */ /* 0x000568000c1e1900 */
.L_x_2840:
[----:B--2---:R-:W2:Y:S01]  /*b130*/  S2R R10, SR_CgaCtaId ;  /* 0x00000000000a7919 */ /* 0x004ea20000008800 */
[----:B------:R-:W-:-:S04]  /*b140*/  MOV R5, 0x400 ;  /* 0x0000040000057802 */ /* 0x000fc80000000f00 */
[----:B--2---:R-:W-:-:S04]  /*b150*/  LEA R5, R10, R5, 0x18 ;  /* 0x000000050a057211 */ /* 0x004fc800078ec0ff */
[----:B------:R-:W-:Y:S02]  /*b160*/  LEA R10, R16, R5, 0x3 ;  /* 0x00000005100a7211 */ /* 0x000fe400078e18ff */
[----:B------:R-:W-:-:S04]  /*b170*/  SHF.L.U32 R5, R17, 0x1f, RZ ;  /* 0x0000001f11057819 */ /* 0x000fc800000006ff */
[----:B------:R-:W2:Y:S02]  /*b180*/  SYNCS.PHASECHK.TRANS64.TRYWAIT P1, [R10+URZ+0x38840], R5 ;  /* 0x038840050a0075a7 */ /* 0x000ea4000802017f */
[----:B--2---:R-:W-:Y:S05]  /*b190*/  @!P1 BRA `(.L_x_2841) ;  /* 0x0000002c00209947 */ /* 0x004fea0003800000 */
.L_x_2895:
        /* <DEDUP_REMOVED lines=11> */
.L_x_2842:
[----:B------:R-:W3:Y:S01]  /*b250*/  LDL R11, [R1+0x10] ;  /* 0x00001000010b7983 */ /* 0x000ee20000100800 */
[----:B--2---:R-:W-:Y:S01]  /*b260*/  MOV R5, 0x400 ;  /* 0x0000040000057802 */ /* 0x004fe20000000f00 */
[----:B------:R-:W2:Y:S01]  /*b270*/  S2R R12, SR_CgaCtaId ;  /* 0x00000000000c7919 */ /* 0x000ea20000008800 */
[----:B------:R-:W-:Y:S01]  /*b280*/  R2UR UR9, R10 ;  /* 0x000000000a0972ca */ /* 0x000fe200000e0000 */
[----:B------:R-:W-:Y:S01]  /*b290*/  UIADD3 UR4, UP0, UR46, 0x370, URZ ;  /* 0x000003702e047890 */ /* 0x000fe2000ff1e03f */
[----:B------:R-:W-:Y:S02]  /*b2a0*/  R2UR UR12, R0 ;  /* 0x00000000000c72ca */ /* 0x000fe400000e0000 */
[----:B-----5:R-:W-:Y:S01]  /*b2b0*/  R2UR UR13, R4 ;  /* 0x00000000040d72ca */ /* 0x020fe200000e0000 */
[----:B------:R-:W-:Y:S01]  /*b2c0*/  UIADD3.X UR5, URZ, UR47, URZ, UP0, !UPT ;  /* 0x0000002f3f057290 */ /* 0x000fe200087fe43f */
[----:B--2---:R-:W-:-:S04]  /*b2d0*/  LEA R5, R12, R5, 0x18 ;  /* 0x000000050c057211 */ /* 0x004fc800078ec0ff */
[----:B------:R-:W-:-:S04]  /*b2e0*/  LEA R5, R16, R5, 0xd ;  /* 0x0000000510057211 */ /* 0x000fc800078e68ff */
[----:B------:R-:W-:Y:S01]  /*b2f0*/  R2UR UR8, R5 ;  /* 0x00000000050872ca */ /* 0x000fe200000e0000 */
[----:B------:R-:W-:Y:S01]  /*b300*/  UIADD3 UR9, UR9, 0x38830, URZ ;  /* 0x0003883009097890 */ /* 0x000fe2000fffe03f */
[----:B------:R-:W-:Y:S01]  /*b310*/  UMOV UR6, 0x0 ;  /* 0x0000000000067882 */ /* 0x000fe20000000000 */
[----:B------:R-:W-:Y:S01]  /*b320*/  UMOV UR7, 0x14f00000 ;  /* 0x14f0000000077882 */ /* 0x000fe20000000000 */
[----:B------:R-:W-:-:S09]  /*b330*/  UMOV UR10, URZ ;  /* 0x0000003f000a7c82 */ /* 0x000fd20008000000 */
[----:B------:R-:W-:Y:S01]  /*b340*/  UIADD3 UR8, UR8, 0x22400, URZ ;  /* 0x0002240008087890 */ /* 0x000fe2000fffe03f */
[----:B---3--:R-:W-:-:S13]  /*b350*/  R2UR UR11, R11 ;  /* 0x000000000b0b72ca */ /* 0x008fda00000e0000 */
[----:B------:R-:W-:-:S09]  /*b360*/  USHF.L.U32 UR11, UR11, 0x6, URZ ;  /* 0x000000060b0b7899 */ /* 0x000fd2000800063f */
[----:B------:R2:W-:Y:S02]  /*b370*/  UTMALDG.4D [UR8], [UR4], desc[UR6] ;  /* 0x00000608040075b4 */ /* 0x0005e40008019000 */
[----:B--2---:R-:W-:Y:S01]  /*b380*/  NOP ;  /* 0x0000000000007918 */ /* 0x004fe20000000000 */
.L_x_2839:
[----:B------:R-:W2:Y:S01]  /*b390*/  S2R R12, SR_CgaCtaId ;  /* 0x00000000000c7919 */ /* 0x000ea20000008800 */
[----:B------:R-:W-:Y:S05]  /*b3a0*/  WARPSYNC.ALL ;  /* 0x0000000000007948 */ /* 0x000fea0003800000 */
[----:B------:R-:W-:Y:S01]  /*b3b0*/  BAR.SYNC.DEFER_BLOCKING 0x8, 0xa0 ;  /* 0x0202800000007b1d */ /* 0x000fe20000010000 */
[----:B------:R-:W-:Y:S02]  /*b3c0*/  ELECT P1, URZ, PT ;  /* 0x00000000003f782f */ /* 0x000fe40003820000 */
[----:B------:R-:W-:-:S03]  /*b3d0*/  MOV R11, 0x400 ;  /* 0x00000400000b7802 */ /* 0x000fc60000000f00 */
[----:B------:R-:W-:Y:S01]  /*b3e0*/  BSSY B0, `(.L_x_2843) ;  /* 0x000004c000007945 */ /* 0x000fe20003800000 */
[----:B--2---:R-:W-:-:S07]  /*b3f0*/  LEA R11, R12, R11, 0x18 ;  /* 0x0000000b0c0b7211 */ /* 0x004fce00078ec0ff */
[----:B------:R-:W-:Y:S05]  /*b400*/  @!P1 BRA `(.L_x_2844) ;  /* 0x0000000400249947 */ /* 0x000fea0003800000 */
[----:B------:R-:W-:Y:S01]  /*b410*/  R2UR UR16, R11 ;  /* 0x000000000b1072ca */ /* 0x000fe200000e0000 */
[----:B------:R-:W-:Y:S01]  /*b420*/  UIADD3 UR14, UP0, UR46, 0x270, URZ ;  /* 0x000002702e0e7890 */ /* 0x000fe2000ff1e03f */
[----:B------:R-:W-:Y:S01]  /*b430*/  R2UR UR11, R8 ;  /* 0x00000000080b72ca */ /* 0x000fe200000e0000 */
[----:B------:R-:W-:Y:S01]  /*b440*/  IMAD.MOV.U32 R5, RZ, RZ, 0x2000 ;  /* 0x00002000ff057424 */ /* 0x000fe200078e00ff */
[----:B------:R-:W-:Y:S01]  /*b450*/  R2UR UR12, R19 ;  /* 0x00000000130c72ca */ /* 0x000fe200000e0000 */
[----:B------:R-:W-:Y:S01]  /*b460*/  UIADD3.X UR15, URZ, UR47, URZ, UP0, !UPT ;  /* 0x0000002f3f0f7290 */ /* 0x000fe200087fe43f */
[----:B------:R-:W-:Y:S01]  /*b470*/  R2UR UR13, R18 ;  /* 0x00000000120d72ca */ /* 0x000fe200000e0000 */
[----:B------:R-:W-:Y:S01]  /*b480*/  UIADD3 UR4, UP0, UR46, 0x770, URZ ;  /* 0x000007702e047890 */ /* 0x000fe2000ff1e03f */
[----:B------:R2:W-:Y:S01]  /*b490*/  SYNCS.ARRIVE.TRANS64 RZ, [R11+URZ+0x38800], R5 ;  /* 0x038800050bff79a7 */ /* 0x0005e2000800003f */
[----:B------:R-:W-:Y:S01]  /*b4a0*/  UMOV UR6, 0x0 ;  /* 0x0000000000067882 */ /* 0x000fe20000000000 */
[----:B------:R-:W-:Y:S01]  /*b4b0*/  UMOV UR7, 0x12f00000 ;  /* 0x12f0000000077882 */ /* 0x000fe20000000000 */
[----:B------:R-:W-:Y:S01]  /*b4c0*/  UMOV UR10, URZ ;  /* 0x0000003f000a7c82 */ /* 0x000fe20008000000 */
[----:B------:R-:W-:Y:S01]  /*b4d0*/  UIADD3.X UR5, URZ, UR47, URZ, UP0, !UPT ;  /* 0x0000002f3f057290 */ /* 0x000fe200087fe43f */
[----:B------:R-:W-:Y:S01]  /*b4e0*/  MOV R8, UR54 ;  /* 0x0000003600087c02 */ /* 0x000fe20008000f00 */
[----:B------:R-:W-:-:S02]  /*b4f0*/  UIADD3 UR8, UR16, 0x20400, URZ ;  /* 0x0002040010087890 */ /* 0x000fc4000fffe03f */
[----:B------:R-:W-:Y:S01]  /*b500*/  UIADD3 UR9, UR16, 0x38800, URZ ;  /* 0x0003880010097890 */ /* 0x000fe2000fffe03f */
[----:B------:R-:W-:Y:S01]  /*b510*/  R2UR UR54, R8 ;  /* 0x00000000083672ca */ /* 0x000fe200000e0000 */
[----:B------:R-:W-:Y:S01]  /*b520*/  UIADD3 UR48, UR16, 0x28400, URZ ;  /* 0x0002840010307890 */ /* 0x000fe2000fffe03f */
[----:B--2---:R-:W-:Y:S01]  /*b530*/  MOV R5, 0x10000 ;  /* 0x0001000000057802 */ /* 0x004fe20000000f00 */
[----:B------:R-:W-:Y:S01]  /*b540*/  UMOV UR50, 0xc0 ;  /* 0x000000c000327882 */ /* 0x000fe20000000000 */
[----:B------:R-:W-:Y:S01]  /*b550*/  UMOV UR51, UR11 ;  /* 0x0000000b00337c82 */ /* 0x000fe20008000000 */
[----:B------:R-:W-:Y:S01]  /*b560*/  MOV R10, UR50 ;  /* 0x00000032000a7c02 */ /* 0x000fe20008000f00 */
[----:B------:R-:W-:Y:S01]  /*b570*/  UMOV UR50, 0x40 ;  /* 0x0000004000327882 */ /* 0x000fe20000000000 */
[----:B------:R-:W-:Y:S01]  /*b580*/  UMOV UR52, UR12 ;  /* 0x0000000c00347c82 */ /* 0x000fe20008000000 */
[----:B------:R2:W-:Y:S01]  /*b590*/  UTMALDG.4D [UR8], [UR14], desc[UR6] ;  /* 0x000006080e0075b4 */ /* 0x0005e20008019000 */
[----:B------:R3:W-:Y:S01]  /*b5a0*/  SYNCS.ARRIVE.TRANS64 RZ, [R11+URZ+0x38810], R5 ;  /* 0x038810050bff79a7 */ /* 0x0007e2000800003f */
[----:B------:R-:W-:Y:S01]  /*b5b0*/  UMOV UR53, UR13 ;  /* 0x0000000d00357c82 */ /* 0x000fe20008000000 */
[----:B------:R-:W-:-:S02]  /*b5c0*/  UIADD3 UR56, UR16, 0x2a400, URZ ;  /* 0x0002a40010387890 */ /* 0x000fc4000fffe03f */
[----:B------:R-:W-:Y:S02]  /*b5d0*/  UIADD3 UR40, UR16, 0x2e400, URZ ;  /* 0x0002e40010287890 */ /* 0x000fe4000fffe03f */
[----:B------:R-:W-:Y:S02]  /*b5e0*/  UIADD3 UR32, UR16, 0x30400, URZ ;  /* 0x0003040010207890 */ /* 0x000fe4000fffe03f */
[----:B------:R-:W-:Y:S01]  /*b5f0*/  UIADD3 UR24, UR16, 0x32400, URZ ;  /* 0x0003240010187890 */ /* 0x000fe2000fffe03f */
[----:B------:R-:W-:Y:S01]  /*b600*/  UMOV UR58, 0x80 ;  /* 0x00000080003a7882 */ /* 0x000fe20000000000 */
[----:B------:R-:W-:Y:S01]  /*b610*/  UMOV UR59, UR11 ;  /* 0x0000000b003b7c82 */ /* 0x000fe20008000000 */
[----:B------:R-:W-:Y:S01]  /*b620*/  UMOV UR60, UR12 ;  /* 0x0000000c003c7c82 */ /* 0x000fe20008000000 */
[----:B------:R-:W-:Y:S01]  /*b630*/  UMOV UR61, UR13 ;  /* 0x0000000d003d7c82 */ /* 0x000fe20008000000 */
        /* <DEDUP_REMOVED lines=11> */
[----:B--2---:R-:W-:Y:S01]  /*b6f0*/  UIADD3 UR8, UR16, 0x26400, URZ ;  /* 0x0002640010087890 */ /* 0x004fe2000fffe03f */
[----:B---3--:R-:W-:Y:S01]  /*b700*/  MOV R5, UR55 ;  /* 0x0000003700057c02 */ /* 0x008fe20008000f00 */
[----:B------:R-:W-:Y:S01]  /*b710*/  UIADD3 UR9, UR16, 0x38810, URZ ;  /* 0x0003881010097890 */ /* 0x000fe2000fffe03f */
[----:B------:R-:W-:Y:S01]  /*b720*/  UMOV UR29, UR13 ;  /* 0x0000000d001d7c82 */ /* 0x000fe20008000000 */
[----:B------:R-:W-:Y:S01]  /*b730*/  UMOV UR18, 0x1c0 ;  /* 0x000001c000127882 */ /* 0x000fe20000000000 */
[----:B------:R-:W-:Y:S01]  /*b740*/  UMOV UR19, UR11 ;  /* 0x0000000b00137c82 */ /* 0x000fe20008000000 */
[----:B------:R-:W-:Y:S01]  /*b750*/  UMOV UR20, UR12 ;  /* 0x0000000c00147c82 */ /* 0x000fe20008000000 */
[----:B------:R-:W-:-:S02]  /*b760*/  UMOV UR21, UR13 ;  /* 0x0000000d00157c82 */ /* 0x000fc40008000000 */
[----:B------:R-:W-:Y:S01]  /*b770*/  UMOV UR49, UR9 ;  /* 0x0000000900317c82 */ /* 0x000fe20008000000 */
[----:B------:R-:W-:Y:S01]  /*b780*/  UMOV UR57, UR9 ;  /* 0x0000000900397c82 */ /* 0x000fe20008000000 */
[----:B------:R-:W-:Y:S01]  /*b790*/  UTMALDG.4D [UR8], [UR4], desc[UR6] ;  /* 0x00000608040075b4 */ /* 0x000fe20008019000 */
[----:B------:R-:W-:Y:S01]  /*b7a0*/  UMOV UR41, UR9 ;  /* 0x0000000900297c82 */ /* 0x000fe20008000000 */
[----:B------:R-:W-:Y:S01]  /*b7b0*/  UMOV UR33, UR9 ;  /* 0x0000000900217c82 */ /* 0x000fe20008000000 */
[----:B------:R-:W-:Y:S01]  /*b7c0*/  UMOV UR25, UR9 ;  /* 0x0000000900197c82 */ /* 0x000fe20008000000 */
[----:B------:R-:W-:Y:S01]  /*b7d0*/  UMOV UR17, UR9 ;  /* 0x0000000900117c82 */ /* 0x000fe20008000000 */
[----:B------:R-:W-:Y:S01]  /*b7e0*/  R2UR UR55, R5 ;  /* 0x00000000053772ca */ /* 0x000fe200000e0000 */
[----:B------:R2:W-:Y:S01]  /*b7f0*/  UTMALDG.4D [UR48], [UR4], desc[UR6] ;  /* 0x00000630040075b4 */ /* 0x0005e20008019000 */
[----:B------:R3:W-:Y:S01]  /*b800*/  UTMALDG.4D [UR56], [UR4], desc[UR6] ;  /* 0x00000638040075b4 */ /* 0x0007e20008019000 */
[----:B--2---:R-:W-:Y:S01]  /*b810*/  R2UR UR50, R10 ;  /* 0x000000000a3272ca */ /* 0x004fe200000e0000 */
[----:B------:R-:W-:-:S02]  /*b820*/  UIADD3 UR48, UR16, 0x2c400, URZ ;  /* 0x0002c40010307890 */ /* 0x000fc4000fffe03f */
[----:B------:R-:W-:-:S10]  /*b830*/  UIADD3 UR16, UR16, 0x34400, URZ ;  /* 0x0003440010107890 */ /* 0x000fd4000fffe03f */
[----:B------:R3:W-:Y:S01]  /*b840*/  UTMALDG.4D [UR48], [UR4], desc[UR6] ;  /* 0x00000630040075b4 */ /* 0x0007e20008019000 */
[----:B------:R3:W-:Y:S01]  /*b850*/  UTMALDG.4D [UR40], [UR4], desc[UR6] ;  /* 0x00000628040075b4 */ /* 0x0007e20008019000 */
[----:B------:R3:W-:Y:S01]  /*b860*/  UTMALDG.4D [UR32], [UR4], desc[UR6] ;  /* 0x00000620040075b4 */ /* 0x0007e20008019000 */
[----:B------:R3:W-:Y:S01]  /*b870*/  UTMALDG.4D [UR24], [UR4], desc[UR6] ;  /* 0x00000618040075b4 */ /* 0x0007e20008019000 */
[----:B------:R3:W-:Y:S02]  /*b880*/  UTMALDG.4D [UR16], [UR4], desc[UR6] ;  /* 0x00000610040075b4 */ /* 0x0007e40008019000 */
[----:B---3--:R-:W-:Y:S01]  /*b890*/  NOP ;  /* 0x0000000000007918 */ /* 0x008fe20000000000 */
.L_x_2844:
[----:B------:R-:W-:Y:S05]  /*b8a0*/  BSYNC B0 ;  /* 0x0000000000007941 */ /* 0x000fea0003800000 */
.L_x_2843:
[----:B------:R-:W2:Y:S01]  /*b8b0*/  LDL R5, [R1+0x18] ;  /* 0x0000180001057983 */ /* 0x000ea20000100800 */
[----:B------:R-:W-:Y:S01]  /*b8c0*/  ULDC.64 UR38, c[0x0][0x408] ;  /* 0x0001020000267ab9 */ /* 0x000fe20000000a00 */
[----:B------:R-:W-:Y:S01]  /*b8d0*/  BSSY B0, `(.L_x_2845) ;  /* 0x0000005000007945 */ /* 0x000fe20003800000 */
[----:B--2---:R-:W-:-:S04]  /*b8e0*/  LOP3.LUT R5, R5, 0x1, RZ, 0xc, !PT ;  /* 0x0000000105057812 */ /* 0x004fc800078e0cff */
[----:B------:R-:W-:-:S04]  /*b8f0*/  SHF.L.U32 R5, R5, 0x1f, RZ ;  /* 0x0000001f05057819 */ /* 0x000fc800000006ff */
[----:B------:R-:W2:Y:S02]  /*b900*/  SYNCS.PHASECHK.TRANS64.TRYWAIT P1, [R11+URZ+0x38820], R5 ;  /* 0x038820050b0075a7 */ /* 0x000ea4000802017f */
[----:B--2---:R-:W-:Y:S05]  /*b910*/  @!P1 BRA `(.L_x_2846) ;  /* 0x0000002400549947 */ /* 0x004fea0003800000 */
.L_x_2896:
[----:B------:R-:W-:Y:S05]  /*b920*/  BSYNC B0 ;  /* 0x0000000000007941 */ /* 0x000fea0003800000 */
.L_x_2845:
[----:B------:R-:W-:Y:S04]  /*b930*/  BSSY B0, `(.L_x_2847) ;  /* 0x000004b000007945 */ /* 0x000fe80003800000 */
[----:B------:R-:W-:Y:S05]  /*b940*/  @!P6 BRA `(.L_x_2848) ;  /* 0x000000040024e947 */ /* 0x000fea0003800000 */
[----:B------:R-:W3:Y:S01]  /*b950*/  S2R R11, SR_CgaCtaId ;  /* 0x00000000000b7919 */ /* 0x000ee20000008800 */
[----:B--2---:R-:W-:Y:S01]  /*b960*/  MOV R8, 0x400 ;  /* 0x0000040000087802 */ /* 0x004fe20000000f00 */
[----:B------:R-:W2:Y:S03]  /*b970*/  S2R R10, SR_TID.X ;  /* 0x00000000000a7919 */ /* 0x000ea60000002100 */
[----:B---3--:R-:W-:Y:S02]  /*b980*/  LEA R8, R11, R8, 0x18 ;  /* 0x000000080b087211 */ /* 0x008fe400078ec0ff */
[----:B--2---:R-:W-:-:S03]  /*b990*/  LOP3.LUT R10, R10, 0x7f, RZ, 0xc0, !PT ;  /* 0x0000007f0a0a7812 */ /* 0x004fc600078ec0ff */
[----:B------:R-:W-:Y:S01]  /*b9a0*/  IMAD R5, R16, 0x8, R8 ;  /* 0x0000000810057824 */ /* 0x000fe200078e0208 */
[----:B------:R-:W-:Y:S02]  /*b9b0*/  SHF.L.U32 R8, R17, 0x1f, RZ ;  /* 0x0000001f11087819 */ /* 0x000fe400000006ff */
[----:B------:R-:W-:Y:S02]  /*b9c0*/  ISETP.NE.AND P2, PT, R10, RZ, PT ;  /* 0x000000ff0a00720c */ /* 0x000fe40003f45270 */
[----:B------:R-:W2:Y:S02]  /*b9d0*/  SYNCS.PHASECHK.TRANS64.TRYWAIT P1, [R5+URZ+0x38860], R8 ;  /* 0x03886008050075a7 */ /* 0x000ea4000802017f */
[----:B--2---:R-:W-:Y:S09]  /*b9e0*/  @!P1 BRA `(.L_x_2849) ;  /* 0x0000002400409947 */ /* 0x004ff20003800000 */
.L_x_2897:
        /* <DEDUP_REMOVED lines=8> */
.L_x_2850:
[----:B--2---:R-:W2:Y:S01]  /*ba70*/  LDL R8, [R1+0x10] ;  /* 0x0000100001087983 */ /* 0x004ea20000100800 */
[----:B------:R-:W-:Y:S01]  /*ba80*/  MOV R10, 0x400 ;  /* 0x00000400000a7802 */ /* 0x000fe20000000f00 */
[----:B------:R-:W3:Y:S01]  /*ba90*/  S2R R11, SR_CgaCtaId ;  /* 0x00000000000b7919 */ /* 0x000ee20000008800 */
[----:B------:R-:W-:Y:S01]  /*baa0*/  R2UR UR9, R5 ;  /* 0x00000000050972ca */ /* 0x000fe200000e0000 */
[----:B------:R-:W-:Y:S01]  /*bab0*/  UIADD3 UR4, UP0, UR46, 0x470, URZ ;  /* 0x000004702e047890 */ /* 0x000fe2000ff1e03f */
[----:B------:R-:W-:Y:S02]  /*bac0*/  R2UR UR12, R0 ;  /* 0x00000000000c72ca */ /* 0x000fe400000e0000 */
[----:B------:R-:W-:Y:S01]  /*bad0*/  R2UR UR13, R4 ;  /* 0x00000000040d72ca */ /* 0x000fe200000e0000 */
[----:B------:R-:W-:Y:S01]  /*bae0*/  UIADD3.X UR5, URZ, UR47, URZ, UP0, !UPT ;  /* 0x0000002f3f057290 */ /* 0x000fe200087fe43f */
[----:B---3--:R-:W-:-:S05]  /*baf0*/  LEA R10, R11, R10, 0x18 ;  /* 0x0000000a0b0a7211 */ /* 0x008fca00078ec0ff */
        /* <DEDUP_REMOVED lines=15> */
[----:B--2---:R-:W-:-:S13]  /*bbf0*/  R2UR UR11, R8 ;  /* 0x00000000080b72ca */ /* 0x004fda00000e0000 */
[----:B------:R-:W-:-:S09]  /*bc00*/  USHF.L.U32 UR11, UR11, 0x6, URZ ;  /* 0x000000060b0b7899 */ /* 0x000fd2000800063f */
        /* <DEDUP_REMOVED lines=15> */
[----:B------:R-:W-:-:S02]  /*bd00*/  UMOV UR10, UR21 ;  /* 0x00000015000a7c82 */ /* 0x000fc40008000000 */
[----:B------:R2:W-:Y:S01]  /*bd10*/  UTMALDG.4D [UR8], [UR4], desc[UR6] ;  /* 0x00000608040075b4 */ /* 0x0005e20008019000 */
        /* <DEDUP_REMOVED lines=12> */
.L_x_2848:
[----:B------:R-:W-:Y:S05]  /*bde0*/  BSYNC B0 ;  /* 0x0000000000007941 */ /* 0x000fea0003800000 */
.L_x_2847:
        /* <DEDUP_REMOVED lines=9> */
[----:B------:R-:W-:Y:S01]  /*be80*/  MOV R5, 0x1 ;  /* 0x0000000100057802 */ /* 0x000fe20000000f00 */
[----:B--2---:R-:W-:Y:S01]  /*be90*/  IMAD.MOV R10, RZ, RZ, -R11 ;  /* 0x000000ffff0a7224 */ /* 0x004fe200078e0a0b */
[----:B------:R-:W-:-:S04]  /*bea0*/  IADD3 R8, R11, -0x2, RZ ;  /* 0xfffffffe0b087810 */ /* 0x000fc80007ffe0ff */
[----:B------:R-:W-:-:S05]  /*beb0*/  VIADDMNMX R10, R10, R5, 0xffffffff, !PT ;  /* 0xffffffff0a0a7446 */ /* 0x000fca0007800105 */
[----:B------:R-:W-:-:S05]  /*bec0*/  IMAD.IADD R5, R11, 0x1, R10 ;  /* 0x000000010b057824 */ /* 0x000fca00078e020a */
        /* <DEDUP_REMOVED lines=10> */
[----:B--2---:R-:W-:-:S04]  /*bf70*/  @P1 IMAD.HI.U32 R11, R8, R4, RZ ;  /* 0x00000004080b1227 */ /* 0x004fc800078e00ff */
        /* <DEDUP_REMOVED lines=12> */
.L_x_2855:
        /* <DEDUP_REMOVED lines=10> */
.L_x_2898:
        /* <DEDUP_REMOVED lines=8> */
.L_x_2857:
[----:B------:R-:W3:Y:S01]  /*c160*/  S2R R11, SR_CgaCtaId ;  /* 0x00000000000b7919 */ /* 0x000ee20000008800 */
[----:B------:R-:W-:Y:S01]  /*c170*/  MOV R5, 0x400 ;  /* 0x0000040000057802 */ /* 0x000fe20000000f00 */
[----:B------:R-:W-:Y:S01]  /*c180*/  IMAD.SHL.U32 R8, R8, 0x40, RZ ;  /* 0x0000004008087824 */ /* 0x000fe200078e00ff */
[----:B------:R-:W-:Y:S01]  /*c190*/  R2UR UR9, R2 ;  /* 0x00000000020972ca */ /* 0x000fe200000e0000 */
[----:B------:R-:W-:Y:S01]  /*c1a0*/  UIADD3 UR4, UP0, UR46, 0x370, URZ ;  /* 0x000003702e047890 */ /* 0x000fe2000ff1e03f */
[----:B------:R-:W-:Y:S01]  /*c1b0*/  R2UR UR12, R0 ;  /* 0x00000000000c72ca */ /* 0x000fe200000e0000 */
[----:B------:R-:W-:Y:S01]  /*c1c0*/  UMOV UR6, 0x0 ;  /* 0x0000000000067882 */ /* 0x000fe20000000000 */
[----:B-----5:R-:W-:Y:S01]  /*c1d0*/  R2UR UR13, R4 ;  /* 0x00000000040d72ca */ /* 0x020fe200000e0000 */
[----:B------:R-:W-:Y:S01]  /*c1e0*/  UIADD3.X UR5, URZ, UR47, URZ, UP0, !UPT ;  /* 0x0000002f3f057290 */ /* 0x000fe200087fe43f */
[----:B------:R-:W-:Y:S01]  /*c1f0*/  R2UR UR11, R8 ;  /* 0x00000000080b72ca */ /* 0x000fe200000e0000 */
[----:B------:R-:W-:Y:S01]  /*c200*/  UMOV UR7, 0x14f00000 ;  /* 0x14f0000000077882 */ /* 0x000fe20000000000 */
[----:B------:R-:W-:-:S05]  /*c210*/  UMOV UR10, URZ ;  /* 0x0000003f000a7c82 */ /* 0x000fca0008000000 */
        /* <DEDUP_REMOVED lines=8> */
.L_x_2899:
        /* <DEDUP_REMOVED lines=8> */
.L_x_2859:
        /* <DEDUP_REMOVED lines=17> */
[----:B----4-:R-:W-:-:S05]  /*c430*/  LEA R3, R5, R3, 0x18 ;  /* 0x0000000305037211 */ /* 0x010fca00078ec0ff */
[----:B------:R-:W-:-:S05]  /*c440*/  IMAD R2, R16, 0x10000, R3 ;  /* 0x0001000010027824 */ /* 0x000fca00078e0203 */
        /* <DEDUP_REMOVED lines=34> */
.L_x_2854:
[----:B------:R-:W-:Y:S05]  /*c670*/  BSYNC B0 ;  /* 0x0000000000007941 */ /* 0x000fea0003800000 */
.L_x_2853:
[----:B------:R-:W2:Y:S01]  /*c680*/  LDL.LU R3, [R1+0x8] ;  /* 0x0000080001037983 */ /* 0x000ea20000300800 */
[----:B------:R-:W-:-:S04]  /*c690*/  IADD3 R16, R16, 0x1, RZ ;  /* 0x0000000110107810 */ /* 0x000fc80007ffe0ff */
[----:B------:R-:W-:-:S04]  /*c6a0*/  ISETP.NE.AND P1, PT, R16, 0x2, PT ;  /* 0x000000021000780c */ /* 0x000fc80003f25270 */
[----:B------:R-:W-:Y:S02]  /*c6b0*/  SEL R2, RZ, 0x1, P1 ;  /* 0x00000001ff027807 */ /* 0x000fe40000800000 */
[----:B------:R-:W-:Y:S02]  /*c6c0*/  SEL R16, R16, RZ, P1 ;  /* 0x000000ff10107207 */ /* 0x000fe40000800000 */
[----:B------:R-:W-:Y:S01]  /*c6d0*/  LOP3.LUT R17, R17, R2, RZ, 0x3c, !PT ;  /* 0x0000000211117212 */ /* 0x000fe200078e3cff */
[----:B--2---:R-:W-:-:S07]  /*c6e0*/  VIADD R8, R3, 0xfffffffd ;  /* 0xfffffffd03087836 */ /* 0x004fce0000000000 */
.L_x_2852:
[----:B------:R-:W-:Y:S01]  /*c6f0*/  IADD3 R10, -R10, RZ, RZ ;  /* 0x000000ff0a0a7210 */ /* 0x000fe20007ffe1ff */
[----:B------:R-:W-:Y:S03]  /*c700*/  BSSY B0, `(.L_x_2851) ;  /* 0x0000102000007945 */ /* 0x000fe60003800000 */
[----:B------:R-:W-:-:S13]  /*c710*/  ISETP.NE.AND P1, PT, R9, R10, PT ;  /* 0x0000000a0900720c */ /* 0x000fda0003f25270 */
[----:B------:R-:W-:Y:S05]  /*c720*/  @!P1 BRA `(.L_x_2860) ;  /* 0x0000000c00fc9947 */ /* 0x000fea0003800000 */
.L_x_2875:
[----:B------:R-:W-:Y:S04]  /*c730*/  BSSY B1, `(.L_x_2861) ;  /* 0x0000078000017945 */ /* 0x000fe80003800000 */
[----:B------:R-:W-:Y:S05]  /*c740*/  @!P6 BRA `(.L_x_2862) ;  /* 0x0000000400d8e947 */ /* 0x000fea0003800000 */
[----:B-1----:R-:W-:Y:S01]  /*c750*/  IMAD.MOV.U32 R9, RZ, RZ, R8 ;  /* 0x000000ffff097224 */ /* 0x002fe200078e0008 */
[----:B------:R-:W-:Y:S06]  /*c760*/  @!P0 BRA `(.L_x_2863) ;  /* 0x0000000000448947 */ /* 0x000fec0003800000 */
[----:B------:R-:W1:Y:S01]  /*c770*/  LDC R9, c[0x0][0x41c] ;  /* 0x00010700ff097b82 */ /* 0x000e620000000800 */
[----:B------:R-:W-:-:S04]  /*c780*/  IMAD R11, R7, UR38, RZ ;  /* 0x00000026070b7c24 */ /* 0x000fc8000f8e02ff */
[----:B------:R-:W-:Y:S01]  /*c790*/  IMAD R10, R6, UR39, R11 ;  /* 0x00000027060a7c24 */ /* 0x000fe2000f8e020b */
[----:B-1----:R-:W-:-:S13]  /*c7a0*/  ISETP.NE.AND P1, PT, R9, 0x1, PT ;  /* 0x000000010900780c */ /* 0x002fda0003f25270 */
[----:B------:R-:W1:Y:S02]  /*c7b0*/  @P1 LDC.64 R2, c[0x0][0x420] ;  /* 0x00010800ff021b82 */ /* 0x000e640000000a00 */
[----:B-1----:R-:W-:Y:S01]  /*c7c0*/  @P1 IMAD.HI.U32 R4, R8, R2, RZ ;  /* 0x0000000208041227 */ /* 0x002fe200078e00ff */
[----:B------:R-:W-:-:S04]  /*c7d0*/  MOV R2, R8 ;  /* 0x0000000800027202 */ /* 0x000fc80000000f00 */
[----:B------:R-:W-:Y:S02]  /*c7e0*/  @P1 SHF.R.U32.HI R2, RZ, R3, R4 ;  /* 0x00000003ff021219 */ /* 0x000fe40000011604 */
[----:B------:R-:W1:Y:S03]  /*c7f0*/  LDC.64 R4, c[0x0][0x3f8] ;  /* 0x0000fe00ff047b82 */ /* 0x000e660000000a00 */
[----:B------:R-:W-:-:S04]  /*c800*/  IMAD.MOV R3, RZ, RZ, -R2 ;  /* 0x000000ffff037224 */ /* 0x000fc800078e0a02 */
[----:B------:R-:W-:Y:S01]  /*c810*/  IMAD R9, R9, R3, R8 ;  /* 0x0000000309097224 */ /* 0x000fe200078e0208 */
[----:B------:R-:W-:-:S03]  /*c820*/  SHF.R.S32.HI R3, RZ, 0x1f, R2 ;  /* 0x0000001fff037819 */ /* 0x000fc60000011402 */
[----:B------:R-:W-:-:S05]  /*c830*/  IMAD.WIDE.U32 R2, R6, UR38, R2 ;  /* 0x0000002606027c25 */ /* 0x000fca000f8e0002 */
[----:B------:R-:W-:Y:S02]  /*c840*/  IADD3 R10, R10, R3, RZ ;  /* 0x000000030a0a7210 */ /* 0x000fe40007ffe0ff */
[----:B-1----:R-:W-:-:S04]  /*c850*/  LEA R4, P1, R2, R4, 0x2 ;  /* 0x0000000402047211 */ /* 0x002fc800078210ff */
[----:B------:R-:W-:-:S05]  /*c860*/  LEA.HI.X R5, R2, R5, R10, 0x2, P1 ;  /* 0x0000000502057211 */ /* 0x000fca00008f140a */
[----:B------:R1:W5:Y:S04]  /*c870*/  LDG.E R4, desc[UR54][R4.64] ;  /* 0x0000003604047981 */ /* 0x000368000c1e1900 */
.L_x_2863:
[----:B------:R-:W2:Y:S01]  /*c880*/  S2R R3, SR_CgaCtaId ;  /* 0x0000000000037919 */ /* 0x000ea20000008800 */
[----:B------:R-:W-:Y:S01]  /*c890*/  MOV R2, 0x400 ;  /* 0x0000040000027802 */ /* 0x000fe20000000f00 */
[----:B-1----:R-:W1:Y:S03]  /*c8a0*/  S2R R5, SR_TID.X ;  /* 0x0000000000057919 */ /* 0x002e660000002100 */
[----:B--2---:R-:W-:Y:S02]  /*c8b0*/  LEA R2, R3, R2, 0x18 ;  /* 0x0000000203027211 */ /* 0x004fe400078ec0ff */
[----:B------:R-:W-:Y:S02]  /*c8c0*/  SHF.L.U32 R3, R17, 0x1f, RZ ;  /* 0x0000001f11037819 */ /* 0x000fe400000006ff */
[----:B-1----:R-:W-:Y:S01]  /*c8d0*/  LOP3.LUT R5, R5, 0x7f, RZ, 0xc0, !PT ;  /* 0x0000007f05057812 */ /* 0x002fe200078ec0ff */
[----:B------:R-:W-:-:S03]  /*c8e0*/  IMAD R2, R16, 0x8, R2 ;  /* 0x0000000810027824 */ /* 0x000fc600078e0202 */
[----:B------:R-:W-:Y:S01]  /*c8f0*/  ISETP.NE.AND P1, PT, R5, RZ, PT ;  /* 0x000000ff0500720c */ /* 0x000fe20003f25270 */
[----:B------:R-:W1:Y:S02]  /*c900*/  SYNCS.PHASECHK.TRANS64.TRYWAIT P2, [R2+URZ+0x38840], R3 ;  /* 0x03884003020075a7 */ /* 0x000e64000804017f */
[----:B-1----:R-:W-:Y:S10]  /*c910*/  @!P2 BRA `(.L_x_2864) ;  /* 0x0000001400b0a947 */ /* 0x002ff40003800000 */
.L_x_2900:
        /* <DEDUP_REMOVED lines=8> */
.L_x_2865:
        /* <DEDUP_REMOVED lines=11> */
[----:B--2---:R-:W-:-:S05]  /*ca50*/  LEA R5, R10, R5, 0x18 ;  /* 0x000000050a057211 */ /* 0x004fca00078ec0ff */
[----:B------:R-:W-:-:S05]  /*ca60*/  IMAD R5, R16, 0x2000, R5 ;  /* 0x0000200010057824 */ /* 0x000fca00078e0205 */
[----:B------:R-:W-:Y:S02]  /*ca70*/  R2UR UR8, R5 ;  /* 0x00000000050872ca */ /* 0x000fe400000e0000 */
[----:B------:R-:W-:-:S04]  /*ca80*/  SHF.L.U32 R5, R9, 0x6, RZ ;  /* 0x0000000609057819 */ /* 0x000fc800000006ff */
[----:B------:R-:W-:-:S07]  /*ca90*/  R2UR UR11, R5 ;  /* 0x00000000050b72ca */ /* 0x000fce00000e0000 */
[----:B------:R-:W-:-:S09]  /*caa0*/  UIADD3 UR8, UR8, 0x22400, URZ ;  /* 0x0002240008087890 */ /* 0x000fd2000fffe03f */
[----:B------:R2:W-:Y:S01]  /*cab0*/  UTMALDG.4D [UR8], [UR4], desc[UR6] ;  /* 0x00000608040075b4 */ /* 0x0005e20008019000 */
[----:B------:R-:W3:Y:S02]  /*cac0*/  SYNCS.PHASECHK.TRANS64.TRYWAIT P2, [R2+URZ+0x38860], R3 ;  /* 0x03886003020075a7 */ /* 0x000ee4000804017f */
[----:B--23--:R-:W-:Y:S05]  /*cad0*/  @!P2 BRA `(.L_x_2866) ;  /* 0x000000140054a947 */ /* 0x00cfea0003800000 */
.L_x_2901:
[----:B------:R-:W-:Y:S05]  /*cae0*/  @P1 BRA `(.L_x_2867) ;  /* 0x00000000001c1947 */ /* 0x000fea0003800000 */
[----:B------:R-:W3:Y:S01]  /*caf0*/  S2R R9, SR_TID.X ;  /* 0x0000000000097919 */ /* 0x000ee20000002100 */
[----:B-12---:R-:W-:-:S04]  /*cb00*/  IMAD.MOV.U32 R3, RZ, RZ, 0x10000 ;  /* 0x00010000ff037424 */ /* 0x006fc800078e00ff */
[----:B------:R4:W-:Y:S01]  /*cb10*/  SYNCS.ARRIVE.TRANS64 RZ, [R2+URZ+0x38850], R3 ;  /* 0x0388500302ff79a7 */ /* 0x0009e2000800003f */
[----:B---3--:R-:W-:-:S04]  /*cb20*/  LOP3.LUT R9, R9, 0x1f, RZ, 0xc0, !PT ;  /* 0x0000001f09097812 */ /* 0x008fc800078ec0ff */
[----:B------:R-:W-:-:S13]  /*cb30*/  ISETP.NE.AND P1, PT, R9, RZ, PT ;  /* 0x000000ff0900720c */ /* 0x000fda0003f25270 */
[----:B----4-:R-:W-:Y:S05]  /*cb40*/  @!P1 BRA `(.L_x_2867) ;  /* 0x0000000000049947 */ /* 0x010fea0003800000 */
[----:B------:R-:W-:Y:S01]  /*cb50*/  BPT.TRAP 0x1 ;  /* 0x000000040000795c */ /* 0x000fe20000300000 */
.L_x_2867:
        /* <DEDUP_REMOVED lines=53> */
.L_x_2862:
[----:B------:R-:W-:Y:S05]  /*ceb0*/  BSYNC B1 ;  /* 0x0000000000017941 */ /* 0x000fea0003800000 */
.L_x_2861:
[----:B-1----:R-:W-:Y:S01]  /*cec0*/  VIADD R9, R16, 0x1 ;  /* 0x0000000110097836 */ /* 0x002fe20000000000 */
[----:B------:R-:W-:Y:S04]  /*ced0*/  BSSY B1, `(.L_x_2868) ;  /* 0x000007c000017945 */ /* 0x000fe80003800000 */
        /* <DEDUP_REMOVED lines=24> */
.L_x_2870:
[----:B------:R-:W2:Y:S01]  /*d060*/  S2R R3, SR_CgaCtaId ;  /* 0x0000000000037919 */ /* 0x000ea20000008800 */
[----:B------:R-:W-:Y:S01]  /*d070*/  MOV R2, 0x400 ;  /* 0x0000040000027802 */ /* 0x000fe20000000f00 */
[----:B-1----:R-:W1:Y:S03]  /*d080*/  S2R R5, SR_TID.X ;  /* 0x0000000000057919 */ /* 0x002e660000002100 */
[----:B--2---:R-:W-:Y:S02]  /*d090*/  LEA R2, R3, R2, 0x18 ;  /* 0x0000000203027211 */ /* 0x004fe400078ec0ff */
[----:B------:R-:W-:Y:S02]  /*d0a0*/  SHF.L.U32 R3, R17, 0x1f, RZ ;  /* 0x0000001f11037819 */ /* 0x000fe400000006ff */
[----:B------:R-:W-:Y:S02]  /*d0b0*/  LEA R2, R9, R2, 0x3 ;  /* 0x0000000209027211 */ /* 0x000fe400078e18ff */
[----:B-1----:R-:W-:-:S02]  /*d0c0*/  LOP3.LUT R5, R5, 0x7f, RZ, 0xc0, !PT ;  /* 0x0000007f05057812 */ /* 0x002fc400078ec0ff */
[----:B------:R-:W1:Y:S02]  /*d0d0*/  SYNCS.PHASECHK.TRANS64.TRYWAIT P2, [R2+URZ+0x38840], R3 ;  /* 0x03884003020075a7 */ /* 0x000e64000804017f */
[----:B------:R-:W-:Y:S01]  /*d0e0*/  ISETP.NE.AND P1, PT, R5, RZ, PT ;  /* 0x000000ff0500720c */ /* 0x000fe20003f25270 */
[----:B-1----:R-:W-:-:S12]  /*d0f0*/  @!P2 BRA `(.L_x_2871) ;  /* 0x0000000c00e0a947 */ /* 0x002fd80003800000 */
.L_x_2902:
[----:B------:R-:W-:Y:S05]  /*d100*/  @P1 BRA `(.L_x_2872) ;  /* 0x00000000001c1947 */ /* 0x000fea0003800000 */
[----:B------:R-:W2:Y:S01]  /*d110*/  S2R R11, SR_TID.X ;  /* 0x00000000000b7919 */ /* 0x000ea20000002100 */
[----:B------:R-:W-:-:S04]  /*d120*/  IMAD.MOV.U32 R5, RZ, RZ, 0x2000 ;  /* 0x00002000ff057424 */ /* 0x000fc800078e00ff */
[----:B------:R3:W-:Y:S01]  /*d130*/  SYNCS.ARRIVE.TRANS64 RZ, [R2+URZ+0x38830], R5 ;  /* 0x0388300502ff79a7 */ /* 0x0007e2000800003f */
[----:B--2---:R-:W-:-:S04]  /*d140*/  LOP3.LUT R11, R11, 0x1f, RZ, 0xc0, !PT ;  /* 0x0000001f0b0b7812 */ /* 0x004fc800078ec0ff */
[----:B------:R-:W-:-:S13]  /*d150*/  ISETP.NE.AND P2, PT, R11, RZ, PT ;  /* 0x000000ff0b00720c */ /* 0x000fda0003f45270 */
[----:B---3--:R-:W-:Y:S05]  /*d160*/  @!P2 BRA `(.L_x_2872) ;  /* 0x000000000004a947 */ /* 0x008fea0003800000 */
[----:B------:R-:W-:Y:S01]  /*d170*/  BPT.TRAP 0x1 ;  /* 0x000000040000795c */ /* 0x000fe20000300000 */
.L_x_2872:
[----:B------:R-:W2:Y:S01]  /*d180*/  S2R R11, SR_CgaCtaId ;  /* 0x00000000000b7919 */ /* 0x000ea20000008800 */
        /* <DEDUP_REMOVED lines=12> */
[----:B--2---:R-:W-:-:S04]  /*d250*/  LEA R5, R11, R5, 0x18 ;  /* 0x000000050b057211 */ /* 0x004fc800078ec0ff */
[----:B------:R-:W-:-:S04]  /*d260*/  LEA R5, R9, R5, 0xd ;  /* 0x0000000509057211 */ /* 0x000fc800078e68ff */
[----:B------:R-:W-:-:S13]  /*d270*/  R2UR UR8, R5 ;  /* 0x00000000050872ca */ /* 0x000fda00000e0000 */
[----:B------:R-:W-:-:S09]  /*d280*/  UIADD3 UR8, UR8, 0x22400, URZ ;  /* 0x0002240008087890 */ /* 0x000fd2000fffe03f */
[----:B------:R2:W-:Y:S01]  /*d290*/  UTMALDG.4D [UR8], [UR4], desc[UR6] ;  /* 0x00000608040075b4 */ /* 0x0005e20008019000 */
[----:B------:R-:W3:Y:S02]  /*d2a0*/  SYNCS.PHASECHK.TRANS64.TRYWAIT P2, [R2+URZ+0x38860], R3 ;  /* 0x03886003020075a7 */ /* 0x000ee4000804017f */
[----:B--23--:R-:W-:Y:S05]  /*d2b0*/  @!P2 BRA `(.L_x_2873) ;  /* 0x0000000c0084a947 */ /* 0x00cfea0003800000 */
.L_x_2903:
        /* <DEDUP_REMOVED lines=8> */
.L_x_2874:
        /* <DEDUP_REMOVED lines=17> */
[----:B---3--:R-:W-:-:S05]  /*d450*/  LEA R3, R5, R3, 0x18 ;  /* 0x0000000305037211 */ /* 0x008fca00078ec0ff */
[----:B------:R-:W-:-:S05]  /*d460*/  IMAD R2, R9, 0x10000, R3 ;  /* 0x0001000009027824 */ /* 0x000fca00078e0203 */
        /* <DEDUP_REMOVED lines=34> */
.L_x_2869:
[----:B------:R-:W-:Y:S05]  /*d690*/  BSYNC B1 ;  /* 0x0000000000017941 */ /* 0x000fea0003800000 */
.L_x_2868:
        /* <DEDUP_REMOVED lines=8> */
.L_x_2860:
[----:B------:R-:W-:Y:S05]  /*d720*/  BSYNC B0 ;  /* 0x0000000000007941 */ /* 0x000fea0003800000 */
.L_x_2851:
[----:B------:R-:W2:Y:S04]  /*d730*/  LDL R3, [R1+0x1c] ;  /* 0x00001c0001037983 */ /* 0x000ea80000100800 */
[----:B------:R-:W3:Y:S04]  /*d740*/  LDL.LU R2, [R1+0xc] ;  /* 0x00000c0001027983 */ /* 0x000ee80000300800 */
[----:B------:R-:W4:Y:S01]  /*d750*/  LDL.LU R0, [R1+0x18] ;  /* 0x0000180001007983 */ /* 0x000f220000300800 */
[----:B--2---:R-:W-:Y:S01]  /*d760*/  R2UR UR4, R3 ;  /* 0x00000000030472ca */ /* 0x004fe200000e0000 */
[----:B----4-:R-:W-:-:S12]  /*d770*/  VIADD R0, R0, 0x1 ;  /* 0x0000000100007836 */ /* 0x010fd80000000000 */
[----:B---3--:R-:W-:Y:S01]  /*d780*/  IADD3 R2, R2, UR4, RZ ;  /* 0x0000000402027c10 */ /* 0x008fe2000fffe0ff */
[----:B------:R-:W-:-:S03]  /*d790*/  ULDC UR4, c[0x0][0xea4] ;  /* 0x0003a90000047ab9 */ /* 0x000fc60000000800 */
[----:B------:R-:W-:Y:S01]  /*d7a0*/  ISETP.GE.AND P0, PT, R2, UR4, PT ;  /* 0x0000000402007c0c */ /* 0x000fe2000bf06270 */
[----:B------:R3:W-:Y:S04]  /*d7b0*/  STL [R1+0xc], R2 ;  /* 0x00000c0201007387 */ /* 0x0007e80000100800 */
[----:B------:R3:W-:Y:S08]  /*d7c0*/  STL [R1+0x18], R0 ;  /* 0x0000180001007387 */ /* 0x0007f00000100800 */
[----:B------:R-:W-:Y:S05]  /*d7d0*/  @!P0 BRA `(.L_x_2876) ;  /* 0xffffffcc00c88947 */ /* 0x000fea000383ffff */
[----:B---3--:R-:W-:-:S07]  /*d7e0*/  LOP3.LUT R2, R0, 0x1, RZ, 0xc, !PT ;  /* 0x0000000100027812 */ /* 0x008fce00078e0cff */
.L_x_2832:
[----:B------:R-:W2:Y:S01]  /*d7f0*/  S2R R3, SR_CgaCtaId ;  /* 0x0000000000037919 */ /* 0x000ea20000008800 */
[----:B------:R-:W-:Y:S01]  /*d800*/  MOV R0, 0x400 ;  /* 0x0000040000007802 */ /* 0x000fe20000000f00 */
[----:B------:R-:W-:Y:S03]  /*d810*/  BSSY B0, `(.L_x_2877) ;  /* 0x0000005000007945 */ /* 0x000fe60003800000 */
[----:B--2---:R-:W-:Y:S02]  /*d820*/  LEA R0, R3, R0, 0x18 ;  /* 0x0000000003007211 */ /* 0x004fe400078ec0ff */
[----:B------:R-:W-:-:S04]  /*d830*/  SHF.L.U32 R3, R2, 0x1f, RZ ;  /* 0x0000001f02037819 */ /* 0x000fc800000006ff */
[----:B------:R-:W2:Y:S02]  /*d840*/  SYNCS.PHASECHK.TRANS64.TRYWAIT P0, [R0+URZ+0x38820], R3 ;  /* 0x03882003000075a7 */ /* 0x000ea4000800017f */
[----:B--2---:R-:W-:Y:S05]  /*d850*/  @!P0 BRA `(.L_x_2878) ;  /* 0x0000000800308947 */ /* 0x004fea0003800000 */
.L_x_2904:
[----:B------:R-:W-:Y:S05]  /*d860*/  BSYNC B0 ;  /* 0x0000000000007941 */ /* 0x000fea0003800000 */
.L_x_2877:
[----:B------:R-:W-:-:S03]  /*d870*/  UMOV UR4, 0xffffffff ;  /* 0xffffffff00047882 */ /* 0x000fc60000000000 */
[----:B------:R-:W-:Y:S05]  /*d880*/  BRA.DIV UR4, `(.L_x_2879) ;  /* 0x0000000a04387947 */ /* 0x000fea000b800000 */
[----:B------:R-:W3:Y:S02]  /*d890*/  S2R R2, SR_TID.X ;  /* 0x0000000000027919 */ /* 0x000ee40000002100 */
[----:B---3--:R-:W-:-:S04]  /*d8a0*/  SHF.R.U32.HI R2, RZ, 0x5, R2 ;  /* 0x00000005ff027819 */ /* 0x008fc80000011602 */
[----:B------:R-:W-:-:S05]  /*d8b0*/  LOP3.LUT R2, R2, 0x3, RZ, 0xc0, !PT ;  /* 0x0000000302027812 */ /* 0x000fca00078ec0ff */
[----:B------:R3:W4:Y:S02]  /*d8c0*/  SHFL.IDX PT, R14, R2, RZ, 0x1f ;  /* 0x00001fff020e7589 */ /* 0x00072400000e0000 */
.L_x_2907:
[----:B----4-:R-:W-:Y:S01]  /*d8d0*/  ISETP.NE.AND P0, PT, R14, RZ, PT ;  /* 0x000000ff0e00720c */ /* 0x010fe20003f05270 */
[----:B------:R-:W-:-:S12]  /*d8e0*/  BSSY B0, `(.L_x_2880) ;  /* 0x000001d000007945 */ /* 0x000fd80003800000 */
[----:B------:R-:W-:Y:S05]  /*d8f0*/  @P0 BRA `(.L_x_2881) ;  /* 0x00000000006c0947 */ /* 0x000fea0003800000 */
[----:B------:R-:W-:-:S03]  /*d900*/  UMOV UR4, 0xffffffff ;  /* 0xffffffff00047882 */ /* 0x000fc60000000000 */
[----:B------:R-:W-:Y:S05]  /*d910*/  BRA.DIV UR4, `(.L_x_2882) ;  /* 0x0000000a04487947 */ /* 0x000fea000b800000 */
[----:B------:R-:W-:-:S13]  /*d920*/  ELECT P6, URZ, PT ;  /* 0x00000000003f782f */ /* 0x000fda00038c0000 */
.L_x_2910:
[----:B------:R-:W-:Y:S05]  /*d930*/  @!P6 BRA `(.L_x_2881) ;  /* 0x00000000005ce947 */ /* 0x000fea0003800000 */
[----:B--2---:R-:W-:Y:S02]  /*d940*/  IADD3 R3, R0, 0x38840, RZ ;  /* 0x0003884000037810 */ /* 0x004fe40007ffe0ff */
[----:B------:R-:W-:Y:S02]  /*d950*/  SHF.L.U32 R5, R17, 0x1f, RZ ;  /* 0x0000001f11057819 */ /* 0x000fe400000006ff */
[C---:B---3--:R-:W-:Y:S01]  /*d960*/  IADD3 R2, R16.reuse, 0x1, RZ ;  /* 0x0000000110027810 */ /* 0x048fe20007ffe0ff */
        /* <DEDUP_REMOVED lines=9> */
.L_x_2911:
[----:B------:R-:W3:Y:S01]  /*da00*/  SYNCS.PHASECHK.TRANS64.TRYWAIT P0, [R7+URZ], R2 ;  /* 0x00000002070075a7 */ /* 0x000ee2000800017f */
[----:B------:R-:W-:-:S05]  /*da10*/  IADD3 R3, R0, 0x38860, RZ ;  /* 0x0003886000037810 */ /* 0x000fca0007ffe0ff */
[----:B------:R-:W-:Y:S01]  /*da20*/  IMAD R16, R16, 0x8, R3 ;  /* 0x0000000810107824 */ /* 0x000fe200078e0203 */
[----:B---3--:R-:W-:Y:S06]  /*da30*/  @!P0 BRA `(.L_x_2884) ;  /* 0x0000000800348947 */ /* 0x008fec0003800000 */
.L_x_2912:
[----:B------:R-:W4:Y:S02]  /*da40*/  SYNCS.PHASECHK.TRANS64.TRYWAIT P0, [R16+URZ], R5 ;  /* 0x00000005100075a7 */ /* 0x000f24000800017f */
[----:B----4-:R-:W-:Y:S05]  /*da50*/  @!P0 BRA `(.L_x_2885) ;  /* 0x0000000800408947 */ /* 0x010fea0003800000 */
.L_x_2913:
[----:B------:R-:W-:-:S07]  /*da60*/  LEA R3, R4, R3, 0x3 ;  /* 0x0000000304037211 */ /* 0x000fce00078e18ff */
.L_x_2886:
[----:B------:R1:W1:Y:S02]  /*da70*/  SYNCS.PHASECHK.TRANS64.TRYWAIT P0, [R3+URZ], R2 ;  /* 0x00000002030075a7 */ /* 0x000264000800017f */
[----:B-1----:R-:W-:Y:S05]  /*da80*/  @!P0 NANOSLEEP.SYNCS 0x989680 ;  /* 0x009896800000895d */ /* 0x002fea0003900000 */
[----:B------:R-:W1:Y:S02]  /*da90*/  @!P0 SYNCS.PHASECHK.TRANS64 P0, [R3+URZ], R2 ;  /* 0x00000002030085a7 */ /* 0x000e64000800007f */
[----:B-1----:R-:W-:Y:S05]  /*daa0*/  @!P0 BRA `(.L_x_2886) ;  /* 0xfffffffc00f08947 */ /* 0x002fea000383ffff */
.L_x_2881:
[----:B------:R-:W-:Y:S05]  /*dab0*/  BSYNC B0 ;  /* 0x0000000000007941 */ /* 0x000fea0003800000 */
.L_x_2880:
[----:B------:R-:W-:Y:S05]  /*dac0*/  EXIT ;  /* 0x000000000000794d */ /* 0x000fea0003800000 */
.L_x_2808:
[----:B-1----:R-:W-:-:S04]  /*dad0*/  IMAD.U32 R3, RZ, RZ, UR42 ;  /* 0x0000002aff037e24 */ /* 0x002fc8000f8e00ff */
[----:B------:R1:W2:Y:S03]  /*dae0*/  SYNCS.PHASECHK.TRANS64.TRYWAIT P1, [R3+URZ+0x38800], R0 ;  /* 0x03880000030075a7 */ /* 0x0002a6000802017f */
[----:B--2---:R-:W-:Y:S05]  /*daf0*/  @!P1 NANOSLEEP.SYNCS 0x989680 ;  /* 0x009896800000995d */ /* 0x004fea0003900000 */
[----:B------:R-:W2:Y:S02]  /*db00*/  @!P1 SYNCS.PHASECHK.TRANS64 P1, [R3+URZ+0x38800], R0 ;  /* 0x03880000030095a7 */ /* 0x000ea4000802007f */
[----:B--2---:R-:W-:Y:S05]  /*db10*/  @!P1 BRA `(.L_x_2808) ;  /* 0xfffffffc00ec9947 */ /* 0x004fea000383ffff */
[----:B------:R-:W-:Y:S05]  /*db20*/  BRA `(.L_x_2887) ;  /* 0xffffff4c00b87947 */ /* 0x000fea000383ffff */
.L_x_2812:
[----:B---3--:R3:W4:Y:S02]  /*db30*/  SYNCS.PHASECHK.TRANS64.TRYWAIT P1, [R8+URZ+0x38830], R9 ;  /* 0x03883009080075a7 */ /* 0x008724000802017f */
[----:B----4-:R-:W-:Y:S05]  /*db40*/  @!P1 NANOSLEEP.SYNCS 0x989680 ;  /* 0x009896800000995d */ /* 0x010fea0003900000 */
[----:B------:R-:W4:Y:S02]  /*db50*/  @!P1 SYNCS.PHASECHK.TRANS64 P1, [R8+URZ+0x38830], R9 ;  /* 0x03883009080095a7 */ /* 0x000f24000802007f */
[----:B----4-:R-:W-:Y:S05]  /*db60*/  @!P1 BRA `(.L_x_2812) ;  /* 0xfffffffc00f09947 */ /* 0x010fea000383ffff */
[----:B------:R-:W-:Y:S05]  /*db70*/  BRA `(.L_x_2811) ;  /* 0xffffff4c00cc7947 */ /* 0x000fea000383ffff */
.L_x_2813:
[----:B-1----:R-:W-:-:S04]  /*db80*/  MOV R3, UR42 ;  /* 0x0000002a00037c02 */ /* 0x002fc80008000f00 */
[----:B------:R1:W4:Y:S03]  /*db90*/  SYNCS.PHASECHK.TRANS64.TRYWAIT P1, [R3+URZ+0x38810], R0 ;  /* 0x03881000030075a7 */ /* 0x000326000802017f */
[----:B----4-:R-:W-:Y:S05]  /*dba0*/  @!P1 NANOSLEEP.SYNCS 0x989680 ;  /* 0x009896800000995d */ /* 0x010fea0003900000 */
[----:B------:R-:W4:Y:S02]  /*dbb0*/  @!P1 SYNCS.PHASECHK.TRANS64 P1, [R3+URZ+0x38810], R0 ;  /* 0x03881000030095a7 */ /* 0x000f24000802007f */
[----:B----4-:R-:W-:Y:S05]  /*dbc0*/  @!P1 BRA `(.L_x_2813) ;  /* 0xfffffffc00ec9947 */ /* 0x010fea000383ffff */
[----:B------:R-:W-:Y:S05]  /*dbd0*/  BRA `(.L_x_2888) ;  /* 0xffffff5000547947 */ /* 0x000fea000383ffff */
.L_x_2817:
[----:B------:R1:W1:Y:S02]  /*dbe0*/  SYNCS.PHASECHK.TRANS64.TRYWAIT P1, [R8+URZ+0x38850], R9 ;  /* 0x03885009080075a7 */ /* 0x000264000802017f */
[----:B-1----:R-:W-:Y:S05]  /*dbf0*/  @!P1 NANOSLEEP.SYNCS 0x989680 ;  /* 0x009896800000995d */ /* 0x002fea0003900000 */
[----:B------:R-:W1:Y:S02]  /*dc00*/  @!P1 SYNCS.PHASECHK.TRANS64 P1, [R8+URZ+0x38850], R9 ;  /* 0x03885009080095a7 */ /* 0x000e64000802007f */
[----:B-1----:R-:W-:Y:S05]  /*dc10*/  @!P1 BRA `(.L_x_2817) ;  /* 0xfffffffc00f09947 */ /* 0x002fea000383ffff */
[----:B------:R-:W-:Y:S05]  /*dc20*/  BRA `(.L_x_2816) ;  /* 0xffffff5000887947 */ /* 0x000fea000383ffff */
.L_x_2822:
[----:B--2---:R2:W3:Y:S02]  /*dc30*/  SYNCS.PHASECHK.TRANS64.TRYWAIT P3, [R11+URZ+0x38830], R0 ;  /* 0x038830000b0075a7 */ /* 0x0044e4000806017f */
[----:B---3--:R-:W-:Y:S05]  /*dc40*/  @!P3 NANOSLEEP.SYNCS 0x989680 ;  /* 0x009896800000b95d */ /* 0x008fea0003900000 */
[----:B------:R-:W3:Y:S02]  /*dc50*/  @!P3 SYNCS.PHASECHK.TRANS64 P3, [R11+URZ+0x38830], R0 ;  /* 0x038830000b00b5a7 */ /* 0x000ee4000806007f */
[----:B---3--:R-:W-:Y:S05]  /*dc60*/  @!P3 BRA `(.L_x_2822) ;  /* 0xfffffffc00f0b947 */ /* 0x008fea000383ffff */
[----:B------:R-:W-:Y:S05]  /*dc70*/  BRA `(.L_x_2821) ;  /* 0xffffff7c00007947 */ /* 0x000fea000383ffff */
.L_x_2826:
[----:B----4-:R4:W1:Y:S02]  /*dc80*/  SYNCS.PHASECHK.TRANS64.TRYWAIT P3, [R11+URZ+0x38850], R0 ;  /* 0x038850000b0075a7 */ /* 0x010864000806017f */
[----:B-1----:R-:W-:Y:S05]  /*dc90*/  @!P3 NANOSLEEP.SYNCS 0x989680 ;  /* 0x009896800000b95d */ /* 0x002fea0003900000 */
[----:B------:R-:W1:Y:S02]  /*dca0*/  @!P3 SYNCS.PHASECHK.TRANS64 P3, [R11+URZ+0x38850], R0 ;  /* 0x038850000b00b5a7 */ /* 0x000e64000806007f */
[----:B-1----:R-:W-:Y:S05]  /*dcb0*/  @!P3 BRA `(.L_x_2826) ;  /* 0xfffffffc00f0b947 */ /* 0x002fea000383ffff */
[----:B------:R-:W-:Y:S05]  /*dcc0*/  BRA `(.L_x_2825) ;  /* 0xffffff7c00707947 */ /* 0x000fea000383ffff */
.L_x_2837:
        /* <DEDUP_REMOVED lines=11> */
.L_x_2890:
[----:B------:R-:W-:Y:S05]  /*dd80*/  BSYNC B0 ;  /* 0x0000000000007941 */ /* 0x000fea0003800000 */
.L_x_2889:
[----:B------:R-:W-:Y:S05]  /*dd90*/  BRA `(.L_x_2891) ;  /* 0xffffffd000747947 */ /* 0x000fea000383ffff */
.L_x_2838:
[----:B------:R-:W-:Y:S01]  /*dda0*/  BSSY B0, `(.L_x_2892) ;  /* 0x0000006000007945 */ /* 0x000fe20003800000 */
[----:B------:R-:W-:-:S07]  /*ddb0*/  IMAD.MOV.U32 R15, RZ, RZ, -0x1 ;  /* 0xffffffffff0f7424 */ /* 0x000fce00078e00ff */
[----:B------:R-:W-:Y:S05]  /*ddc0*/  WARPSYNC.COLLECTIVE R15, `(.L_x_2893) ;  /* 0x000000000f0c7348 */ /* 0x000fea0003c00000 */
[----:B------:R-:W-:Y:S02]  /*ddd0*/  ELECT P6, UR62, PT ;  /* 0x00000000003e782f */ /* 0x000fe400038c0000 */
[----:B------:R-:W-:Y:S01]  /*dde0*/  MOV R14, UR62 ;  /* 0x0000003e000e7c02 */ /* 0x000fe20008000f00 */
[----:B------:R-:W-:Y:S10]  /*ddf0*/  ENDCOLLECTIVE ;  /* 0x000000000000791b */ /* 0x000ff40003800000 */
.L_x_2893:
[----:B------:R-:W-:Y:S05]  /*de00*/  BSYNC B0 ;  /* 0x0000000000007941 */ /* 0x000fea0003800000 */
.L_x_2892:
[----:B------:R-:W-:Y:S05]  /*de10*/  BRA `(.L_x_2894) ;  /* 0xffffffd0006c7947 */ /* 0x000fea000383ffff */
.L_x_2841:
[----:B--2---:R2:W3:Y:S02]  /*de20*/  SYNCS.PHASECHK.TRANS64.TRYWAIT P1, [R10+URZ+0x38840], R5 ;  /* 0x038840050a0075a7 */ /* 0x0044e4000802017f */
[----:B---3--:R-:W-:Y:S05]  /*de30*/  @!P1 NANOSLEEP.SYNCS 0x989680 ;  /* 0x009896800000995d */ /* 0x008fea0003900000 */
[----:B------:R-:W3:Y:S02]  /*de40*/  @!P1 SYNCS.PHASECHK.TRANS64 P1, [R10+URZ+0x38840], R5 ;  /* 0x038840050a0095a7 */ /* 0x000ee4000802007f */
[----:B---3--:R-:W-:Y:S05]  /*de50*/  @!P1 BRA `(.L_x_2841) ;  /* 0xfffffffc00f09947 */ /* 0x008fea000383ffff */
[----:B------:R-:W-:Y:S05]  /*de60*/  BRA `(.L_x_2895) ;  /* 0xffffffd000cc7947 */ /* 0x000fea000383ffff */
.L_x_2846:
        /* <DEDUP_REMOVED lines=8> */
.L_x_2849:
[----:B--2---:R2:W3:Y:S02]  /*def0*/  SYNCS.PHASECHK.TRANS64.TRYWAIT P1, [R5+URZ+0x38860], R8 ;  /* 0x03886008050075a7 */ /* 0x0044e4000802017f */
[----:B---3--:R-:W-:Y:S05]  /*df00*/  @!P1 NANOSLEEP.SYNCS 0x989680 ;  /* 0x009896800000995d */ /* 0x008fea0003900000 */
[----:B------:R-:W3:Y:S02]  /*df10*/  @!P1 SYNCS.PHASECHK.TRANS64 P1, [R5+URZ+0x38860], R8 ;  /* 0x03886008050095a7 */ /* 0x000ee4000802007f */
[----:B---3--:R-:W-:Y:S05]  /*df20*/  @!P1 BRA `(.L_x_2849) ;  /* 0xfffffffc00f09947 */ /* 0x008fea000383ffff */
[----:B------:R-:W-:Y:S05]  /*df30*/  BRA `(.L_x_2897) ;  /* 0xffffffd800ac7947 */ /* 0x000fea000383ffff */
.L_x_2856:
[----:B--2---:R2:W3:Y:S02]  /*df40*/  SYNCS.PHASECHK.TRANS64.TRYWAIT P2, [R2+URZ+0x38840], R3 ;  /* 0x03884003020075a7 */ /* 0x0044e4000804017f */
[----:B---3--:R-:W-:Y:S05]  /*df50*/  @!P2 NANOSLEEP.SYNCS 0x989680 ;  /* 0x009896800000a95d */ /* 0x008fea0003900000 */
[----:B------:R-:W3:Y:S02]  /*df60*/  @!P2 SYNCS.PHASECHK.TRANS64 P2, [R2+URZ+0x38840], R3 ;  /* 0x038840030200a5a7 */ /* 0x000ee4000804007f */
[----:B---3--:R-:W-:Y:S05]  /*df70*/  @!P2 BRA `(.L_x_2856) ;  /* 0xfffffffc00f0a947 */ /* 0x008fea000383ffff */
[----:B------:R-:W-:Y:S05]  /*df80*/  BRA `(.L_x_2898) ;  /* 0xffffffe000547947 */ /* 0x000fea000383ffff */
.L_x_2858:
[----:B---3--:R3:W4:Y:S02]  /*df90*/  SYNCS.PHASECHK.TRANS64.TRYWAIT P2, [R2+URZ+0x38860], R3 ;  /* 0x03886003020075a7 */ /* 0x008724000804017f */
[----:B----4-:R-:W-:Y:S05]  /*dfa0*/  @!P2 NANOSLEEP.SYNCS 0x989680 ;  /* 0x009896800000a95d */ /* 0x010fea0003900000 */
[----:B------:R-:W4:Y:S02]  /*dfb0*/  @!P2 SYNCS.PHASECHK.TRANS64 P2, [R2+URZ+0x38860], R3 ;  /* 0x038860030200a5a7 */ /* 0x000f24000804007f */
[----:B----4-:R-:W-:Y:S05]  /*dfc0*/  @!P2 BRA `(.L_x_2858) ;  /* 0xfffffffc00f0a947 */ /* 0x010fea000383ffff */
[----:B------:R-:W-:Y:S05]  /*dfd0*/  BRA `(.L_x_2899) ;  /* 0xffffffe000b07947 */ /* 0x000fea000383ffff */
.L_x_2864:
[----:B-1----:R1:W2:Y:S02]  /*dfe0*/  SYNCS.PHASECHK.TRANS64.TRYWAIT P2, [R2+URZ+0x38840], R3 ;  /* 0x03884003020075a7 */ /* 0x0022a4000804017f */
[----:B--2---:R-:W-:Y:S05]  /*dff0*/  @!P2 NANOSLEEP.SYNCS 0x989680 ;  /* 0x009896800000a95d */ /* 0x004fea0003900000 */
[----:B------:R-:W2:Y:S02]  /*e000*/  @!P2 SYNCS.PHASECHK.TRANS64 P2, [R2+URZ+0x38840], R3 ;  /* 0x038840030200a5a7 */ /* 0x000ea4000804007f */
[----:B--2---:R-:W-:Y:S05]  /*e010*/  @!P2 BRA `(.L_x_2864) ;  /* 0xfffffffc00f0a947 */ /* 0x004fea000383ffff */
[----:B------:R-:W-:Y:S05]  /*e020*/  BRA `(.L_x_2900) ;  /* 0xffffffe8003c7947 */ /* 0x000fea000383ffff */
.L_x_2866:
[----:B--2---:R2:W3:Y:S02]  /*e030*/  SYNCS.PHASECHK.TRANS64.TRYWAIT P2, [R2+URZ+0x38860], R3 ;  /* 0x03886003020075a7 */ /* 0x0044e4000804017f */
[----:B---3--:R-:W-:Y:S05]  /*e040*/  @!P2 NANOSLEEP.SYNCS 0x989680 ;  /* 0x009896800000a95d */ /* 0x008fea0003900000 */
[----:B------:R-:W3:Y:S02]  /*e050*/  @!P2 SYNCS.PHASECHK.TRANS64 P2, [R2+URZ+0x38860], R3 ;  /* 0x038860030200a5a7 */ /* 0x000ee4000804007f */
[----:B---3--:R-:W-:Y:S05]  /*e060*/  @!P2 BRA `(.L_x_2866) ;  /* 0xfffffffc00f0a947 */ /* 0x008fea000383ffff */
[----:B------:R-:W-:Y:S05]  /*e070*/  BRA `(.L_x_2901) ;  /* 0xffffffe800987947 */ /* 0x000fea000383ffff */
.L_x_2871:
[----:B-1----:R1:W2:Y:S02]  /*e080*/  SYNCS.PHASECHK.TRANS64.TRYWAIT P2, [R2+URZ+0x38840], R3 ;  /* 0x03884003020075a7 */ /* 0x0022a4000804017f */
[----:B--2---:R-:W-:Y:S05]  /*e090*/  @!P2 NANOSLEEP.SYNCS 0x989680 ;  /* 0x009896800000a95d */ /* 0x004fea0003900000 */
[----:B------:R-:W2:Y:S02]  /*e0a0*/  @!P2 SYNCS.PHASECHK.TRANS64 P2, [R2+URZ+0x38840], R3 ;  /* 0x038840030200a5a7 */ /* 0x000ea4000804007f */
[----:B--2---:R-:W-:Y:S05]  /*e0b0*/  @!P2 BRA `(.L_x_2871) ;  /* 0xfffffffc00f0a947 */ /* 0x004fea000383ffff */
[----:B------:R-:W-:Y:S05]  /*e0c0*/  BRA `(.L_x_2902) ;  /* 0xfffffff0000c7947 */ /* 0x000fea000383ffff */
.L_x_2873:
[----:B--2---:R2:W3:Y:S02]  /*e0d0*/  SYNCS.PHASECHK.TRANS64.TRYWAIT P2, [R2+URZ+0x38860], R3 ;  /* 0x03886003020075a7 */ /* 0x0044e4000804017f */
[----:B---3--:R-:W-:Y:S05]  /*e0e0*/  @!P2 NANOSLEEP.SYNCS 0x989680 ;  /* 0x009896800000a95d */ /* 0x008fea0003900000 */
[----:B------:R-:W3:Y:S02]  /*e0f0*/  @!P2 SYNCS.PHASECHK.TRANS64 P2, [R2+URZ+0x38860], R3 ;  /* 0x038860030200a5a7 */ /* 0x000ee4000804007f */
[----:B---3--:R-:W-:Y:S05]  /*e100*/  @!P2 BRA `(.L_x_2873) ;  /* 0xfffffffc00f0a947 */ /* 0x008fea000383ffff */
[----:B------:R-:W-:Y:S05]  /*e110*/  BRA `(.L_x_2903) ;  /* 0xfffffff000687947 */ /* 0x000fea000383ffff */
.L_x_2878:
[----:B--2---:R2:W3:Y:S02]  /*e120*/  SYNCS.PHASECHK.TRANS64.TRYWAIT P0, [R0+URZ+0x38820], R3 ;  /* 0x03882003000075a7 */ /* 0x0044e4000800017f */
[----:B---3--:R-:W-:Y:S05]  /*e130*/  @!P0 NANOSLEEP.SYNCS 0x989680 ;  /* 0x009896800000895d */ /* 0x008fea0003900000 */
[----:B------:R-:W3:Y:S02]  /*e140*/  @!P0 SYNCS.PHASECHK.TRANS64 P0, [R0+URZ+0x38820], R3 ;  /* 0x03882003000085a7 */ /* 0x000ee4000800007f */
[----:B---3--:R-:W-:Y:S05]  /*e150*/  @!P0 BRA `(.L_x_2878) ;  /* 0xfffffffc00f08947 */ /* 0x008fea000383ffff */
[----:B------:R-:W-:Y:S05]  /*e160*/  BRA `(.L_x_2904) ;  /* 0xfffffff400bc7947 */ /* 0x000fea000383ffff */
.L_x_2879:
        /* <DEDUP_REMOVED lines=11> */
.L_x_2906:
[----:B------:R-:W-:Y:S05]  /*e220*/  BSYNC B0 ;  /* 0x0000000000007941 */ /* 0x000fea0003800000 */
.L_x_2905:
[----:B------:R-:W-:Y:S05]  /*e230*/  BRA `(.L_x_2907) ;  /* 0xfffffff400a47947 */ /* 0x000fea000383ffff */
.L_x_2882:
[----:B------:R-:W-:Y:S01]  /*e240*/  BSSY B1, `(.L_x_2908) ;  /* 0x0000006000017945 */ /* 0x000fe20003800000 */
[----:B------:R-:W-:-:S07]  /*e250*/  MOV R15, 0xffffffff ;  /* 0xffffffff000f7802 */ /* 0x000fce0000000f00 */
[----:B-123--:R-:W-:Y:S05]  /*e260*/  WARPSYNC.COLLECTIVE R15, `(.L_x_2909) ;  /* 0x000000000f0c7348 */ /* 0x00efea0003c00000 */
[----:B------:R-:W-:Y:S02]  /*e270*/  ELECT P6, UR62, PT ;  /* 0x00000000003e782f */ /* 0x000fe400038c0000 */
[----:B------:R-:W-:Y:S01]  /*e280*/  MOV R14, UR62 ;  /* 0x0000003e000e7c02 */ /* 0x000fe20008000f00 */
[----:B-123--:R-:W-:Y:S10]  /*e290*/  ENDCOLLECTIVE ;  /* 0x000000000000791b */ /* 0x00eff40003800000 */
.L_x_2909:
[----:B------:R-:W-:Y:S05]  /*e2a0*/  BSYNC B1 ;  /* 0x0000000000017941 */ /* 0x000fea0003800000 */
.L_x_2908:
[----:B------:R-:W-:Y:S05]  /*e2b0*/  BRA `(.L_x_2910) ;  /* 0xfffffff4009c7947 */ /* 0x000fea000383ffff */
.L_x_2883:
[----:B--2---:R2:W3:Y:S02]  /*e2c0*/  SYNCS.PHASECHK.TRANS64.TRYWAIT P0, [R6+URZ], R5 ;  /* 0x00000005060075a7 */ /* 0x0044e4000800017f */
[----:B---3--:R-:W-:Y:S05]  /*e2d0*/  @!P0 NANOSLEEP.SYNCS 0x989680 ;  /* 0x009896800000895d */ /* 0x008fea0003900000 */
[----:B------:R-:W3:Y:S02]  /*e2e0*/  @!P0 SYNCS.PHASECHK.TRANS64 P0, [R6+URZ], R5 ;  /* 0x00000005060085a7 */ /* 0x000ee4000800007f */
[----:B---3--:R-:W-:Y:S05]  /*e2f0*/  @!P0 BRA `(.L_x_2883) ;  /* 0xfffffffc00f08947 */ /* 0x008fea000383ffff */
[----:B------:R-:W-:Y:S05]  /*e300*/  BRA `(.L_x_2911) ;  /* 0xfffffff400bc7947 */ /* 0x000fea000383ffff */
.L_x_2884:
[----:B---3--:R3:W4:Y:S02]  /*e310*/  SYNCS.PHASECHK.TRANS64.TRYWAIT P0, [R7+URZ], R2 ;  /* 0x00000002070075a7 */ /* 0x008724000800017f */
[----:B----4-:R-:W-:Y:S05]  /*e320*/  @!P0 NANOSLEEP.SYNCS 0x989680 ;  /* 0x009896800000895d */ /* 0x010fea0003900000 */
[----:B------:R-:W4:Y:S02]  /*e330*/  @!P0 SYNCS.PHASECHK.TRANS64 P0, [R7+URZ], R2 ;  /* 0x00000002070085a7 */ /* 0x000f24000800007f */
[----:B----4-:R-:W-:Y:S05]  /*e340*/  @!P0 BRA `(.L_x_2884) ;  /* 0xfffffffc00f08947 */ /* 0x010fea000383ffff */
[----:B------:R-:W-:Y:S05]  /*e350*/  BRA `(.L_x_2912) ;  /* 0xfffffff400b87947 */ /* 0x000fea000383ffff */
.L_x_2885:
[----:B----4-:R4:W1:Y:S02]  /*e360*/  SYNCS.PHASECHK.TRANS64.TRYWAIT P0, [R16+URZ], R5 ;  /* 0x00000005100075a7 */ /* 0x010864000800017f */
[----:B-1----:R-:W-:Y:S05]  /*e370*/  @!P0 NANOSLEEP.SYNCS 0x989680 ;  /* 0x009896800000895d */ /* 0x002fea0003900000 */
[----:B------:R-:W1:Y:S02]  /*e380*/  @!P0 SYNCS.PHASECHK.TRANS64 P0, [R16+URZ], R5 ;  /* 0x00000005100085a7 */ /* 0x000e64000800007f */
[----:B-1----:R-:W-:Y:S05]  /*e390*/  @!P0 BRA `(.L_x_2885) ;  /* 0xfffffffc00f08947 */ /* 0x002fea000383ffff */
[----:B------:R-:W-:Y:S05]  /*e3a0*/  BRA `(.L_x_2913) ;  /* 0xfffffff400ac7947 */ /* 0x000fea000383ffff */
.L_x_2914:
        /* <DEDUP_REMOVED lines=13> */
.L_x_11942:


//--------------------- .text._ZN7cutlass13device_kernelIN5flash11enable_sm90INS1_16FlashAttnFwdSm90INS1_25CollectiveMainloopFwdSm90ILi2EN4cute5tupleIJNS5_1CILi1EEES8_S8_EEENS6_IJNS7_ILi64EEESA_SA_EEELi512ENS_6half_tEfNS_4arch4Sm90ELb0ELb0ELb1ELb1ELb0ELb0ELb0ELb0ELb0ELb0ELb0ELb0EEENS1_21CollectiveEpilogueFwdINS6_IJSA_NS7_ILi512EEESA_EEES9_SC_SE_Li256ELb1ELb0ELb0ELb0EEENS1_36VarlenDynamicPersistentTileSchedulerILi64ELi64ELi256ELi32ELb0ELb0ELb1ELb0ELb1ELb1EEEEEEEEEvNT_6ParamsE --------------------------
	.section	.text._ZN7cutlass13device_kernelIN5flash11enable_sm90INS1_16FlashAttnFwdSm90INS1_25CollectiveMainloopFwdSm90ILi2EN4cute5tupleIJNS5_1CILi1EEES8_S8_EEENS6_IJNS7_ILi64EEESA_SA_EEELi512ENS_6half_tEfNS_4arch4Sm90ELb0ELb0ELb1ELb1ELb0ELb0ELb0ELb0ELb0ELb0ELb0ELb0EEENS1_21CollectiveEpilogueFwdINS6_IJSA_NS7_ILi512EEESA_EEES9_SC_SE_Li256ELb1ELb0ELb0ELb0EEENS1_36VarlenDynamicPersistentTileSchedulerILi64ELi64ELi256ELi32ELb0ELb0ELb1ELb0ELb1ELb1EEEEEEEEEvNT_6ParamsE,"ax",@progbits
	.align	128
.text._ZN7cutlass13device_kernelIN5flash11enable_sm90INS1_16FlashAttnFwdSm90INS1_25CollectiveMainloopFwdSm90ILi2EN4cute5tupleIJNS5_1CILi1EEES8_S8_EEENS6_IJNS7_ILi64EEESA_SA_EEELi512ENS_6half_tEfNS_4arch4Sm90ELb0ELb0ELb1ELb1ELb0ELb0ELb0ELb0ELb0ELb0ELb0ELb0EEENS1_21CollectiveEpilogueFwdINS6_IJSA_NS7_ILi512EEESA_EEES9_SC_SE_Li256ELb1ELb0ELb0ELb0EEENS1_36VarlenDynamicPersistentTileSchedulerILi64ELi64ELi256ELi32ELb0ELb0ELb1ELb0ELb1ELb1EEEEEEEEEvNT_6ParamsE:
        .type           _ZN7cutlass13device_kernelIN5flash11enable_sm90INS1_16FlashAttnFwdSm90INS1_25CollectiveMainloopFwdSm90ILi2EN4cute5tupleIJNS5_1CILi1EEES8_S8_EEENS6_IJNS7_ILi64EEESA_SA_EEELi512ENS_6half_tEfNS_4arch4Sm90ELb0ELb0ELb1ELb1ELb0ELb0ELb0ELb0ELb0ELb0ELb0ELb0EEENS1_21CollectiveEpilogueFwdINS6_IJSA_NS7_ILi512EEESA_EEES9_SC_SE_Li256ELb1ELb0ELb0ELb0EEENS1_36VarlenDynamicPersistentTileSchedulerILi64ELi64ELi256ELi32ELb0ELb0ELb1ELb0ELb1ELb1EEEEEEEEEvNT_6ParamsE,@function
        .size           _ZN7cutlass13device_kernelIN5flash11enable_sm90INS1_16FlashAttnFwdSm90INS1_25CollectiveMainloopFwdSm90ILi2EN4cute5tupleIJNS5_1CILi1EEES8_S8_EEENS6_IJNS7_ILi64EEESA_SA_EEELi512ENS_6half_tEfNS_4arch4Sm90ELb0ELb0ELb1ELb1ELb0ELb0ELb0ELb0ELb0ELb0ELb0ELb0EEENS1_21CollectiveEpilogueFwdINS6_IJSA_NS7_ILi512EEESA_EEES9_SC_SE_Li256ELb1ELb0ELb0ELb0EEENS1_36VarlenDynamicPersistentTileSchedulerILi64ELi64ELi256ELi32ELb0ELb0ELb1ELb0ELb1ELb1EEEEEEEEEvNT_6ParamsE,(.L_x_11943 - _ZN7cutlass13device_kernelIN5flash11enable_sm90INS1_16FlashAttnFwdSm90INS1_25CollectiveMainloopFwdSm90ILi2EN4cute5tupleIJNS5_1CILi1EEES8_S8_EEENS6_IJNS7_ILi64EEESA_SA_EEELi512ENS_6half_tEfNS_4arch4Sm90ELb0ELb0ELb1ELb1ELb0ELb0ELb0ELb0ELb0ELb0ELb0ELb0EEENS1_21CollectiveEpilogueFwdINS6_IJSA_NS7_ILi512EEESA_EEES9_SC_SE_Li256ELb1ELb0ELb0ELb0EEENS1_36VarlenDynamicPersistentTileSchedulerILi64ELi64ELi256ELi32ELb0ELb0ELb1ELb0ELb1ELb1EEEEEEEEEvNT_6ParamsE)
        .other          _ZN7cutlass13device_kernelIN5flash11enable_sm90INS1_16FlashAttnFwdSm90INS1_25CollectiveMainloopFwdSm90ILi2EN4cute5tupleIJNS5_1CILi1EEES8_S8_EEENS6_IJNS7_ILi64EEESA_SA_EEELi512ENS_6half_tEfNS_4arch4Sm90ELb0ELb0ELb1ELb1ELb0ELb0ELb0ELb0ELb0ELb0ELb0ELb0EEENS1_21CollectiveEpilogueFwdINS6_IJSA_NS7_ILi512EEESA_EEES9_SC_SE_Li256ELb1ELb0ELb0ELb0EEENS1_36VarlenDynamicPersistentTileSchedulerILi64ELi64ELi256ELi32ELb0ELb0ELb1ELb0ELb1ELb1EEEEEEEEEvNT_6ParamsE,@"STO_CUDA_ENTRY STV_DEFAULT"
_ZN7cutlass13device_kernelIN5flash11enable_sm90INS1_16FlashAttnFwdSm90INS1_25CollectiveMainloopFwdSm90ILi2EN4cute5tupleIJNS5_1CILi1EEES8_S8_EEENS6_IJNS7_ILi64EEESA_SA_EEELi512ENS_6half_tEfNS_4arch4Sm90ELb0ELb0ELb1ELb1ELb0ELb0ELb0ELb0ELb0ELb0ELb0ELb0EEENS1_21CollectiveEpilogueFwdINS6_IJSA_NS7_ILi512EEESA_EEES9_SC_SE_Li256ELb1ELb0ELb0ELb0EEENS1_36VarlenDynamicPersistentTileSchedulerILi64ELi64ELi256ELi32ELb0ELb0ELb1ELb0ELb1ELb1EEEEEEEEEvNT_6ParamsE:
        /* <DEDUP_REMOVED lines=21> */
.L_x_2916:
[----:B------:R-:W-:Y:S05]  /*0150*/  BSYNC B0 ;  /* 0x0000000000007941 */ /* 0x000fea0003800000 */
.L_x_2915:
        /* <DEDUP_REMOVED lines=32> */
[----:B0-----:R3:W4:Y:S01]  /*0360*/  SYNCS.EXCH.64 URZ, [UR6+0x28c30], UR4 ;  /* 0x028c3004063f75b2 */ /* 0x0017220008000100 */
[----:B------:R3:W0:Y:S01]  /*0370*/  SYNCS.EXCH.64 URZ, [UR6+0x28c40], UR4 ;  /* 0x028c4004063f75b2 */ /* 0x0006220008000100 */
[----:B------:R3:W0:Y:S01]  /*0380*/  SYNCS.EXCH.64 URZ, [UR6+0x28c38], UR4 ;  /* 0x028c3804063f75b2 */ /* 0x0006220008000100 */
[----:B------:R3:W0:Y:S02]  /*0390*/  SYNCS.EXCH.64 URZ, [UR6+0x28c48], UR4 ;  /* 0x028c4804063f75b2 */ /* 0x0006240008000100 */
[----:B---3--:R-:W-:Y:S01]  /*03a0*/  NOP ;  /* 0x0000000000007918 */ /* 0x008fe20000000000 */
.L_x_2917:
        /* <DEDUP_REMOVED lines=22> */
.L_x_2918:
        /* <DEDUP_REMOVED lines=18> */
.L_x_2919:
        /* <DEDUP_REMOVED lines=22> */
.L_x_2920:
        /* <DEDUP_REMOVED lines=22> */
.L_x_2921:
[----:B------:R-:W-:Y:S01]  /*08f0*/  PLOP3.LUT P0, PT, PT, PT, UP0, 0x80, 0x0 ;  /* 0x000000000000781c */ /* 0x000fe20003f0f008 */
[----:B------:R-:W-:Y:S01]  /*0900*/  UMOV UR36, 0x1 ;  /* 0x0000000100247882 */ /* 0x000fe20000000000 */
[----:B------:R-:W-:Y:S01]  /*0910*/  NOP ;  /* 0x0000000000007918 */ /* 0x000fe20000000000 */
[----:B------:R-:W-:Y:S01]  /*0920*/  USEL UR36, UR36, 0x2, !UP0 ;  /* 0x0000000224247887 */ /* 0x000fe2000c000000 */
[----:B------:R-:W-:Y:S01]  /*0930*/  ULDC.64 UR38, c[0x0][0x208] ;  /* 0x0000820000267ab9 */ /* 0x000fe20000000a00 */
[----:B012-4-:R-:W-:Y:S08]  /*0940*/  BAR.SYNC.DEFER_BLOCKING 0x0 ;  /* 0x0000000000007b1d */ /* 0x017ff00000010000 */
[----:B------:R-:W-:Y:S05]  /*0950*/  @!P0 BRA `(.L_x_2922) ;  /* 0x0000009000588947 */ /* 0x000fea0003800000 */
.L_x_2923:
[----:B------:R-:W-:-:S08]  /*0960*/  NOP ;  /* 0x0000000000007918 */ /* 0x000fd00000000000 */
[----:B------:R-:W0:Y:S02]  /*0970*/  USETMAXREG.TRY_ALLOC.CTAPOOL UP0, 0xf0 ;  /* 0x000000f0000079c8 */ /* 0x000e240008000600 */
[----:B0-----:R-:W-:-:S13]  /*0980*/  PLOP3.LUT P0, PT, PT, PT, UP0, 0x80, 0x0 ;  /* 0x000000000000781c */ /* 0x001fda0003f0f008 */
[----:B------:R-:W-:Y:S05]  /*0990*/  @!P0 BRA `(.L_x_2923) ;  /* 0xfffffffc00f08947 */ /* 0x000fea000383ffff */
[----:B------:R-:W0:Y:S01]  /*09a0*/  S2R R2, SR_TID.X ;  /* 0x0000000000027919 */ /* 0x000e220000002100 */
[----:B------:R-:W1:Y:S01]  /*09b0*/  S2UR UR4, SR_CgaCtaId ;  /* 0x00000000000479c3 */ /* 0x000e620000008800 */
[----:B------:R-:W-:Y:S02]  /*09c0*/  UMOV UR42, 0x400 ;  /* 0x00000400002a7882 */ /* 0x000fe40000000000 */
[----:B-1----:R-:W-:-:S03]  /*09d0*/  ULEA UR42, UR4, UR42, 0x18 ;  /* 0x0000002a042a7291 */ /* 0x002fc6000f8ec03f */
[----:B------:R-:W-:Y:S01]  /*09e0*/  ULDC UR4, c[0x0][0xc14] ;  /* 0x0003050000047ab9 */ /* 0x000fe20000000800 */
[----:B0-----:R-:W-:-:S04]  /*09f0*/  LOP3.LUT R0, R2, 0xffffff80, RZ, 0xc0, !PT ;  /* 0xffffff8002007812 */ /* 0x001fc800078ec0ff */
[----:B------:R-:W-:-:S13]  /*0a00*/  ISETP.NE.AND P0, PT, R0, 0x80, PT ;  /* 0x000000800000780c */ /* 0x000fda0003f05270 */
[----:B------:R-:W-:Y:S06]  /*0a10*/  @!P0 BAR.ARV 0x8, 0xa0 ;  /* 0x0202800000008b1d */ /* 0x000fec0000002000 */
[----:B------:R-:W-:-:S13]  /*0a20*/  ISETP.GE.U32.AND P0, PT, R2, 0x100, PT ;  /* 0x000001000200780c */ /* 0x000fda0003f06070 */
[----:B------:R-:W-:Y:S08]  /*0a30*/  @P0 BAR.ARV 0xf, 0x100 ;  /* 0x03c4000000000b1d */ /* 0x000ff00000002000 */
[----:B------:R-:W-:Y:S06]  /*0a40*/  BAR.SYNC.DEFER_BLOCKING 0x5, 0x120 ;  /* 0x0144800000007b1d */ /* 0x000fec0000010000 */
[----:B------:R-:W0:Y:S02]  /*0a50*/  LDS.128 R20, [UR42+0x28cd0] ;  /* 0x028cd02aff147984 */ /* 0x000e240008000c00 */
[----:B------:R-:W-:Y:S06]  /*0a60*/  BAR.ARV 0x4, 0x120 ;  /* 0x0104800000007b1d */ /* 0x000fec0000002000 */
[----:B0-----:R-:W-:-:S13]  /*0a70*/  ISETP.GE.AND P0, PT, R23, UR4, PT ;  /* 0x0000000417007c0c */ /* 0x001fda000bf06270 */
[----:B------:R-:W-:Y:S05]  /*0a80*/  @P0 EXIT ;  /* 0x000000000000094d */ /* 0x000fea0003800000 */
[----:B------:R-:W-:Y:S01]  /*0a90*/  VIADD R190, R2, 0xffffff80 ;  /* 0xffffff8002be7836 */ /* 0x000fe20000000000 */
[----:B------:R-:W-:Y:S01]  /*0aa0*/  R2UR UR5, R22 ;  /* 0x00000000160572ca */ /* 0x000fe200000e0000 */
[----:B------:R-:W-:Y:S01]  /*0ab0*/  IMAD.MOV.U32 R185, RZ, RZ, 0x20 ;  /* 0x00000020ffb97424 */ /* 0x000fe200078e00ff */
[----:B------:R-:W-:Y:S02]  /*0ac0*/  ULOP3.LUT UR43, UR36, 0x1, URZ, 0xfc, !UPT ;  /* 0x00000001242b7892 */ /* 0x000fe4000f8efc3f */
[----:B------:R-:W-:Y:S01]  /*0ad0*/  SHF.R.S32.HI R3, RZ, 0x1f, R190 ;  /* 0x0000001fff037819 */ /* 0x000fe200000114be */
[----:B------:R-:W-:Y:S01]  /*0ae0*/  UMOV UR37, URZ ;  /* 0x0000003f00257c82 */ /* 0x000fe20008000000 */
[----:B------:R-:W-:Y:S01]  /*0af0*/  UMOV UR40, URZ ;  /* 0x0000003f00287c82 */ /* 0x000fe20008000000 */
[----:B------:R-:W-:Y:S01]  /*0b00*/  UMOV UR41, URZ ;  /* 0x0000003f00297c82 */ /* 0x000fe20008000000 */
[CC--:B------:R-:W-:Y:S02]  /*0b10*/  LEA.HI R0, R3.reuse, R190.reuse, RZ, 0x4 ;  /* 0x000000be03007211 */ /* 0x0c0fe400078f20ff */
[----:B------:R-:W-:-:S02]  /*0b20*/  LEA.HI R4, R3, R190, RZ, 0x5 ;  /* 0x000000be03047211 */ /* 0x000fc400078f28ff */
[----:B------:R-:W-:Y:S02]  /*0b30*/  SHF.R.S32.HI R11, RZ, 0x4, R0 ;  /* 0x00000004ff0b7819 */ /* 0x000fe40000011400 */
[C---:B------:R-:W-:Y:S02]  /*0b40*/  LOP3.LUT R5, R0.reuse, 0xfffffff0, RZ, 0xc0, !PT ;  /* 0xfffffff000057812 */ /* 0x040fe400078ec0ff */
[--C-:B------:R-:W-:Y:S02]  /*0b50*/  SHF.R.S32.HI R13, RZ, 0x5, R4.reuse ;  /* 0x00000005ff0d7819 */ /* 0x100fe40000011404 */
[----:B------:R-:W-:Y:S01]  /*0b60*/  LEA.HI R2, R0, R11, RZ, 0x1 ;  /* 0x0000000b00027211 */ /* 0x000fe200078f08ff */
[----:B------:R-:W-:Y:S01]  /*0b70*/  IMAD.IADD R7, R190, 0x1, -R5 ;  /* 0x00000001be077824 */ /* 0x000fe200078e0a05 */
[----:B------:R-:W-:Y:S02]  /*0b80*/  SHF.R.S32.HI R4, RZ, 0x1f, R4 ;  /* 0x0000001fff047819 */ /* 0x000fe40000011404 */
[----:B------:R-:W-:-:S02]  /*0b90*/  LEA.HI R9, R3, R190, RZ, 0x7 ;  /* 0x000000be03097211 */ /* 0x000fc400078f38ff */
[----:B------:R-:W-:Y:S02]  /*0ba0*/  LOP3.LUT R2, R2, 0x1ffffffe, RZ, 0xc0, !PT ;  /* 0x1ffffffe02027812 */ /* 0x000fe400078ec0ff */
[----:B------:R-:W-:Y:S02]  /*0bb0*/  LEA.HI R4, R4, R13, RZ, 0x2 ;  /* 0x0000000d04047211 */ /* 0x000fe400078f10ff */
[----:B------:R-:W-:Y:S01]  /*0bc0*/  SHF.R.S32.HI R0, RZ, 0x1f, R7 ;  /* 0x0000001fff007819 */ /* 0x000fe20000011407 */
[----:B------:R-:W-:Y:S01]  /*0bd0*/  IMAD.IADD R11, R11, 0x1, -R2 ;  /* 0x000000010b0b7824 */ /* 0x000fe200078e0a02 */
[----:B------:R-:W-:Y:S02]  /*0be0*/  SHF.R.S32.HI R188, RZ, 0x7, R9 ;  /* 0x00000007ffbc7819 */ /* 0x000fe40000011409 */
[----:B------:R-:W-:Y:S01]  /*0bf0*/  LOP3.LUT R4, R4, 0x3ffffc, RZ, 0xc0, !PT ;  /* 0x003ffffc04047812 */ /* 0x000fe200078ec0ff */
[----:B------:R-:W-:Y:S01]  /*0c00*/  IMAD.SHL.U32 R11, R11, 0x8, RZ ;  /* 0x000000080b0b7824 */ /* 0x000fe200078e00ff */
[----:B------:R-:W-:Y:S01]  /*0c10*/  LEA.HI R2, R0, R7, RZ, 0x3 ;  /* 0x0000000700027211 */ /* 0x000fe200078f18ff */
[----:B------:R-:W-:Y:S01]  /*0c20*/  IMAD R15, R188, 0x100, R7 ;  /* 0x00000100bc0f7824 */ /* 0x000fe200078e0207 */
[----:B------:R-:W-:Y:S01]  /*0c30*/  LOP3.LUT R5, R9, 0xffffff80, RZ, 0xc0, !PT ;  /* 0xffffff8009057812 */ /* 0x000fe200078ec0ff */
[----:B------:R-:W-:Y:S01]  /*0c40*/  IMAD.IADD R6, R13, 0x1, -R4 ;  /* 0x000000010d067824 */ /* 0x000fe200078e0a04 */
[C---:B------:R-:W-:Y:S01]  /*0c50*/  LOP3.LUT R4, R2.reuse, 0xfffffff8, RZ, 0xc0, !PT ;  /* 0xfffffff802047812 */ /* 0x040fe200078ec0ff */
[----:B------:R-:W-:Y:S01]  /*0c60*/  IMAD.SHL.U32 R8, R2, 0x40, RZ ;  /* 0x0000004002087824 */ /* 0x000fe200078e00ff */
[----:B------:R-:W-:Y:S01]  /*0c70*/  IADD3 R5, R190, -R5, RZ ;  /* 0x80000005be057210 */ /* 0x000fe20007ffe0ff */
[----:B------:R-:W-:Y:S01]  /*0c80*/  IMAD R12, R6, 0x10, R15 ;  /* 0x00000010060c7824 */ /* 0x000fe200078e020f */
[----:B------:R-:W-:-:S02]  /*0c90*/  IADD3 R6, R7, -R4, RZ ;  /* 0x8000000407067210 */ /* 0x000fc40007ffe0ff */
[----:B------:R-:W-:Y:S01]  /*0ca0*/  SHF.R.S32.HI R0, RZ, 0x1f, R5 ;  /* 0x0000001fff007819 */ /* 0x000fe20000011405 */
[----:B------:R-:W-:Y:S01]  /*0cb0*/  IMAD.U32 R189, R12, 0x40, R11 ;  /* 0x000000400cbd7824 */ /* 0x000fe200078e000b */
[----:B------:R-:W-:Y:S01]  /*0cc0*/  LOP3.LUT R10, R8, 0x7ffffe00, RZ, 0xc0, !PT ;  /* 0x7ffffe00080a7812 */ /* 0x000fe200078ec0ff */
[----:B------:R-:W-:Y:S01]  /*0cd0*/  IMAD.SHL.U32 R8, R6, 0x40, RZ ;  /* 0x0000004006087824 */ /* 0x000fe200078e00ff */
[CC--:B------:R-:W-:Y:S02]  /*0ce0*/  LEA.HI R2, R0.reuse, R5.reuse, RZ, 0x2 ;  /* 0x0000000500027211 */ /* 0x0c0fe400078f10ff */
[----:B------:R-:W-:Y:S01]  /*0cf0*/  LEA.HI R0, R0, R5, RZ, 0x5 ;  /* 0x0000000500007211 */ /* 0x000fe200078f28ff */
[----:B------:R-:W-:Y:S01]  /*0d00*/  IMAD R10, R13, 0x400, R10 ;  /* 0x000004000d0a7824 */ /* 0x000fe200078e020a */
[--C-:B------:R-:W-:Y:S02]  /*0d10*/  SHF.R.S32.HI R4, RZ, 0x2, R2.reuse ;  /* 0x00000002ff047819 */ /* 0x100fe40000011402 */
[----:B------:R-:W-:-:S02]  /*0d20*/  SHF.R.S32.HI R7, RZ, 0x1f, R2 ;  /* 0x0000001fff077819 */ /* 0x000fc40000011402 */
[----:B------:R-:W-:Y:S02]  /*0d30*/  LOP3.LUT R8, R8, 0x1c0, RZ, 0xc0, !PT ;  /* 0x000001c008087812 */ /* 0x000fe400078ec0ff */
[----:B------:R-:W-:Y:S02]  /*0d40*/  LEA.HI R7, R7, R4, RZ, 0x3 ;  /* 0x0000000407077211 */ /* 0x000fe400078f18ff */
[----:B------:R-:W-:Y:S02]  /*0d50*/  LOP3.LUT R11, R8, 0x8, R11, 0xf8, !PT ;  /* 0x00000008080b7812 */ /* 0x000fe400078ef80b */
[----:B------:R-:W-:Y:S02]  /*0d60*/  SHF.R.U32.HI R8, RZ, 0x3, R8 ;  /* 0x00000003ff087819 */ /* 0x000fe40000011608 */
[----:B------:R-:W-:Y:S02]  /*0d70*/  LOP3.LUT R7, R7, 0xfffffff8, RZ, 0xc0, !PT ;  /* 0xfffffff807077812 */ /* 0x000fe400078ec0ff */
[----:B------:R-:W-:-:S02]  /*0d80*/  LOP3.LUT R11, R11, R8, RZ, 0x3c, !PT ;  /* 0x000000080b0b7212 */ /* 0x000fc400078e3cff */
[----:B------:R-:W-:Y:S02]  /*0d90*/  IADD3 R7, R4, -R7, RZ ;  /* 0x8000000704077210 */ /* 0x000fe40007ffe0ff */
[----:B------:R-:W-:Y:S01]  /*0da0*/  SHF.R.S32.HI R0, RZ, 0x5, R0 ;  /* 0x00000005ff007819 */ /* 0x000fe20000011400 */
[----:B------:R-:W-:Y:S01]  /*0db0*/  IMAD.IADD R10, R10, 0x1, R11 ;  /* 0x000000010a0a7824 */ /* 0x000fe200078e020b */
[----:B------:R-:W-:Y:S02]  /*0dc0*/  R2P PR, R6, 0x6 ;  /* 0x0000000606007804 */ /* 0x000fe40000000000 */
[----:B------:R-:W-:Y:S01]  /*0dd0*/  LEA.HI R3, R3, R190, RZ, 0x3 ;  /* 0x000000be03037211 */ /* 0x000fe200078f18ff */
[----:B------:R-:W-:Y:S01]  /*0de0*/  IMAD R16, R0, 0x10, R7 ;  /* 0x0000001000107824 */ /* 0x000fe200078e0207 */
[----:B------:R-:W-:Y:S02]  /*0df0*/  MOV R7, R23 ;  /* 0x0000001700077202 */ /* 0x000fe40000000f00 */
[----:B------:R-:W-:-:S02]  /*0e00*/  LEA.HI R9, R9, R188, RZ, 0x1 ;  /* 0x000000bc09097211 */ /* 0x000fc400078f08ff */
[----:B------:R-:W-:Y:S02]  /*0e10*/  LEA R23, R10, UR42, 0x1 ;  /* 0x0000002a0a177c11 */ /* 0x000fe4000f8e08ff */
[----:B------:R-:W-:Y:S02]  /*0e20*/  LOP3.LUT R2, R2, 0x7ffffffc, RZ, 0xc0, !PT ;  /* 0x7ffffffc02027812 */ /* 0x000fe400078ec0ff */
[----:B------:R-:W-:Y:S01]  /*0e30*/  LOP3.LUT R11, R3, 0x1ffffff8, RZ, 0xc0, !PT ;  /* 0x1ffffff8030b7812 */ /* 0x000fe200078ec0ff */
[----:B------:R-:W-:Y:S01]  /*0e40*/  VIADD R186, R23, 0x26800 ;  /* 0x0002680017ba7836 */ /* 0x000fe20000000000 */
[----:B------:R-:W-:Y:S01]  /*0e50*/  LOP3.LUT R9, R9, 0xfffffe, RZ, 0xc0, !PT ;  /* 0x00fffffe09097812 */ /* 0x000fe200078ec0ff */
[----:B------:R-:W-:Y:S01]  /*0e60*/  IMAD.IADD R17, R5, 0x1, -R2 ;  /* 0x0000000105117824 */ /* 0x000fe200078e0a02 */
[----:B------:R-:W-:Y:S01]  /*0e70*/  SEL R185, R185, 0xffffffe0, !P1 ;  /* 0xffffffe0b9b97807 */ /* 0x000fe20004800000 */
[----:B------:R-:W-:Y:S01]  /*0e80*/  VIADD R184, R23, 0x26840 ;  /* 0x0002684017b87836 */ /* 0x000fe20000000000 */
[----:B------:R-:W-:Y:S01]  /*0e90*/  IADD3 R9, R188, -R9, RZ ;  /* 0x80000009bc097210 */ /* 0x000fe20007ffe0ff */
[----:B------:R-:W-:Y:S01]  /*0ea0*/  IMAD.IADD R2, R190, 0x1, -R11 ;  /* 0x00000001be027824 */ /* 0x000fe200078e0a0b */
[----:B------:R-:W-:Y:S01]  /*0eb0*/  SHF.R.S32.HI R18, RZ, 0x3, R3 ;  /* 0x00000003ff127819 */ /* 0x000fe20000011403 */
[C---:B------:R-:W-:Y:S01]  /*0ec0*/  @P2 VIADD R184, R186.reuse, 0xffffffc0 ;  /* 0xffffffc0bab82836 */ /* 0x040fe20000000000 */
[----:B------:R-:W-:Y:S01]  /*0ed0*/  IADD3 R186, R186, R185, RZ ;  /* 0x000000b9baba7210 */ /* 0x000fe20007ffe0ff */
[----:B------:R-:W-:-:S02]  /*0ee0*/  IMAD.MOV.U32 R5, RZ, RZ, R21 ;  /* 0x000000ffff057224 */ /* 0x000fc400078e0015 */
[----:B------:R-:W-:Y:S02]  /*0ef0*/  IMAD.SHL.U32 R2, R2, 0x8, RZ ;  /* 0x0000000802027824 */ /* 0x000fe400078e00ff */
[----:B------:R-:W-:Y:S02]  /*0f00*/  IMAD.SHL.U32 R22, R9, 0x100, RZ ;  /* 0x0000010009167824 */ /* 0x000fe400078e00ff */
[----:B------:R-:W-:Y:S02]  /*0f10*/  IMAD.SHL.U32 R17, R17, 0x2, RZ ;  /* 0x0000000211117824 */ /* 0x000fe400078e00ff */
[----:B------:R-:W-:-:S07]  /*0f20*/  IMAD.IADD R185, R185, 0x1, R184 ;  /* 0x00000001b9b97824 */ /* 0x000fce00078e02b8 */
.L_x_2967:
[----:B0-2---:R-:W0:Y:S01]  /*0f30*/  LDC.64 R8, c[0x0][0xc60] ;  /* 0x00031800ff087b82 */ /* 0x005e220000000a00 */
[----:B------:R-:W-:Y:S01]  /*0f40*/  ULDC.64 UR6, c[0x0][0xa28] ;  /* 0x00028a0000067ab9 */ /* 0x000fe20000000a00 */
[----:B------:R-:W-:Y:S01]  /*0f50*/  ULDC.64 UR8, c[0x0][0xa20] ;  /* 0x0002880000087ab9 */ /* 0x000fe20000000a00 */
[----:B------:R-:W-:Y:S01]  /*0f60*/  IMAD.MOV.U32 R3, RZ, RZ, RZ ;  /* 0x000000ffff037224 */ /* 0x000fe200078e00ff */
[----:B------:R-:W-:Y:S01]  /*0f70*/  ULDC UR4, c[0x0][0x404] ;  /* 0x0001010000047ab9 */ /* 0x000fe20000000800 */
[----:B0-----:R-:W-:-:S06]  /*0f80*/  IMAD.WIDE R6, R7, 0x4, R8 ;  /* 0x0000000407067825 */ /* 0x001fcc00078e0208 */
[----:B------:R-:W2:Y:S01]  /*0f90*/  LDG.E R6, desc[UR38][R6.64] ;  /* 0x0000002606067981 */ /* 0x000ea2000c1e1900 */
[----:B------:R-:W-:-:S04]  /*0fa0*/  UISETP.NE.U32.AND UP0, UPT, UR6, URZ, UPT ;  /* 0x0000003f0600728c */ /* 0x000fc8000bf05070 */
[----:B------:R-:W-:-:S06]  /*0fb0*/  UISETP.NE.AND.EX UP0, UPT, UR7, URZ, UPT, UP0 ;  /* 0x0000003f0700728c */ /* 0x000fcc000bf05300 */
[----:B------:R-:W-:Y:S02]  /*0fc0*/  PLOP3.LUT P0, PT, PT, PT, UP0, 0x80, 0x0 ;  /* 0x000000000000781c */ /* 0x000fe40003f0f008 */
[----:B--2---:R-:W-:-:S13]  /*0fd0*/  R2UR UR44, R6 ;  /* 0x00000000062c72ca */ /* 0x004fda00000e0000 */
[----:B------:R-:W-:Y:S02]  /*0fe0*/  USHF.R.S32.HI UR45, URZ, 0x1f, UR44 ;  /* 0x0000001f3f2d7899 */ /* 0x000fe4000801142c */
[----:B------:R-:W-:-:S04]  /*0ff0*/  @UP0 ULEA UR6, UP1, UR44, UR6, 0x2 ;  /* 0x000000062c060291 */ /* 0x000fc8000f82103f */
[----:B------:R-:W-:Y:S02]  /*1000*/  @UP0 ULEA.HI.X UR7, UR44, UR7, UR45, 0x2, UP1 ;  /* 0x000000072c070291 */ /* 0x000fe400088f142d */
[----:B------:R-:W-:Y:S01]  /*1010*/  UISETP.NE.U32.AND UP0, UPT, UR8, URZ, UPT ;  /* 0x0000003f0800728c */ /* 0x000fe2000bf05070 */
[----:B------:R-:W-:-:S03]  /*1020*/  IMAD.U32 R8, RZ, RZ, UR6 ;  /* 0x00000006ff087e24 */ /* 0x000fc6000f8e00ff */
[----:B------:R-:W-:Y:S01]  /*1030*/  MOV R9, UR7 ;  /* 0x0000000700097c02 */ /* 0x000fe20008000f00 */
[----:B------:R-:W-:Y:S01]  /*1040*/  ULDC.64 UR6, c[0x0][0x3f8] ;  /* 0x0000fe0000067ab9 */ /* 0x000fe20000000a00 */
[----:B------:R-:W-:Y:S02]  /*1050*/  UISETP.NE.AND.EX UP0, UPT, UR9, URZ, UPT, UP0 ;  /* 0x0000003f0900728c */ /* 0x000fe4000bf05300 */
[----:B------:R-:W-:Y:S01]  /*1060*/  UISETP.NE.U32.AND UP1, UPT, UR6, URZ, UPT ;  /* 0x0000003f0600728c */ /* 0x000fe2000bf25070 */
[----:B------:R0:W5:Y:S03]  /*1070*/  @P0 LDG.E R3, desc[UR38][R8.64] ;  /* 0x0000002608030981 */ /* 0x000166000c1e1900 */
[----:B------:R-:W-:Y:S01]  /*1080*/  UISETP.NE.AND.EX UP1, UPT, UR7, URZ, UPT, UP1 ;  /* 0x0000003f0700728c */ /* 0x000fe2000bf25310 */
[----:B------:R-:W-:Y:S02]  /*1090*/  PLOP3.LUT P0, PT, PT, PT, UP0, 0x80, 0x0 ;  /* 0x000000000000781c */ /* 0x000fe40003f0f008 */
[----:B------:R-:W-:Y:S01]  /*10a0*/  ULDC UR7, c[0x0][0x2e0] ;  /* 0x0000b80000077ab9 */ /* 0x000fe20000000800 */
[----:B------:R-:W-:-:S02]  /*10b0*/  USEL UR4, UR4, 0x1, UP1 ;  /* 0x0000000104047887 */ /* 0x000fc40008800000 */
[----:B------:R-:W-:Y:S02]  /*10c0*/  @UP0 ULEA UR6, UP1, UR44, UR8, 0x2 ;  /* 0x000000082c060291 */ /* 0x000fe4000f82103f */
[----:B------:R-:W-:Y:S02]  /*10d0*/  UIMAD UR4, UR4, UR7, URZ ;  /* 0x00000007040472a4 */ /* 0x000fe4000f8e023f */
[----:B------:R-:W-:Y:S02]  /*10e0*/  @UP0 ULEA.HI.X UR7, UR44, UR9, UR45, 0x2, UP1 ;  /* 0x000000092c070291 */ /* 0x000fe400088f142d */
[----:B------:R-:W-:Y:S02]  /*10f0*/  IMAD.U32 R6, RZ, RZ, UR6 ;  /* 0x00000006ff067e24 */ /* 0x000fe4000f8e00ff */
[----:B------:R-:W-:Y:S02]  /*1100*/  IMAD.U32 R152, RZ, RZ, UR4 ;  /* 0x00000004ff987e24 */ /* 0x000fe4000f8e00ff */
[----:B------:R-:W-:-:S05]  /*1110*/  IMAD.U32 R7, RZ, RZ, UR7 ;  /* 0x00000007ff077e24 */ /* 0x000fca000f8e00ff */
[----:B------:R0:W5:Y:S01]  /*1120*/  @P0 LDG.E R152, desc[UR38][R6.64] ;  /* 0x0000002606980981 */ /* 0x000162000c1e1900 */
[----:B------:R-:W-:Y:S01]  /*1130*/  UMOV UR46, UR5 ;  /* 0x00000005002e7c82 */ /* 0x000fe20008000000 */
[----:B-1-3--:R-:W-:Y:S05]  /*1140*/  @P0 BRA `(.L_x_2924) ;  /* 0x00000000002c0947 */ /* 0x00afea0003800000 */
[----:B------:R-:W-:Y:S02]  /*1150*/  ULDC.64 UR4, c[0x0][0xa08] ;  /* 0x0002820000047ab9 */ /* 0x000fe40000000a00 */
[----:B------:R-:W-:-:S04]  /*1160*/  ISETP.NE.U32.AND P0, PT, RZ, UR4, PT ;  /* 0x00000004ff007c0c */ /* 0x000fc8000bf05070 */
[----:B------:R-:W-:-:S13]  /*1170*/  ISETP.NE.AND.EX P0, PT, RZ, UR5, PT, P0 ;  /* 0x00000005ff007c0c */ /* 0x000fda000bf05300 */
[----:B------:R-:W-:Y:S05]  /*1180*/  @!P0 BRA `(.L_x_2924) ;  /* 0x00000000001c8947 */ /* 0x000fea0003800000 */
[----:B------:R-:W-:Y:S02]  /*1190*/  ULDC.64 UR4, c[0x0][0xa08] ;  /* 0x0002820000047ab9 */ /* 0x000fe40000000a00 */
[----:B------:R-:W-:-:S06]  /*11a0*/  UIMAD.WIDE UR4, UR44, 0x4, UR4 ;  /* 0x000000042c0478a5 */ /* 0x000fcc000f8e0204 */
[----:B0-----:R-:W-:Y:S01]  /*11b0*/  MOV R6, UR4 ;  /* 0x0000000400067c02 */ /* 0x001fe20008000f00 */
[----:B------:R-:W-:-:S05]  /*11c0*/  IMAD.U32 R7, RZ, RZ, UR5 ;  /* 0x00000005ff077e24 */ /* 0x000fca000f8e00ff */
[----:B-----5:R-:W2:Y:S04]  /*11d0*/  LDG.E R152, desc[UR38][R6.64] ;  /* 0x0000002606987981 */ /* 0x020ea8000c1e1900 */
[----:B------:R-:W2:Y:S02]  /*11e0*/  LDG.E R9, desc[UR38][R6.64+0x4] ;  /* 0x0000042606097981 */ /* 0x000ea4000c1e1900 */
[----:B--2---:R-:W-:-:S07]  /*11f0*/  IMAD.IADD R152, R9, 0x1, -R152 ;  /* 0x0000000109987824 */ /* 0x004fce00078e0a98 */
.L_x_2924:
[----:B------:R-:W-:Y:S01]  /*1200*/  UISETP.NE.AND UP0, UPT, UR47, 0x1, UPT ;  /* 0x000000012f00788c */ /* 0x000fe2000bf05270 */
[----:B-----5:R-:W-:Y:S01]  /*1210*/  IMAD.IADD R152, R152, 0x1, -R3 ;  /* 0x0000000198987824 */ /* 0x020fe200078e0a03 */
[----:B------:R-:W-:Y:S01]  /*1220*/  CS2R R150, SRZ ;  /* 0x0000000000967805 */ /* 0x000fe2000001ff00 */
[----:B------:R-:W-:Y:S01]  /*1230*/  IMAD.MOV.U32 R187, RZ, RZ, R5 ;  /* 0x000000ffffbb7224 */ /* 0x000fe200078e0005 */
[----:B------:R-:W-:Y:S02]  /*1240*/  CS2R R148, SRZ ;  /* 0x0000000000947805 */ /* 0x000fe4000001ff00 */
[----:B------:R-:W-:Y:S02]  /*1250*/  CS2R R146, SRZ ;  /* 0x0000000000927805 */ /* 0x000fe4000001ff00 */
[----:B------:R-:W-:Y:S02]  /*1260*/  PLOP3.LUT P0, PT, PT, PT, UP0, 0x80, 0x0 ;  /* 0x000000000000781c */ /* 0x000fe40003f0f008 */
[----:B------:R-:W-:-:S02]  /*1270*/  CS2R R144, SRZ ;  /* 0x0000000000907805 */ /* 0x000fc4000001ff00 */
[----:B------:R-:W-:Y:S02]  /*1280*/  IADD3 R0, R152, 0x3f, RZ ;  /* 0x0000003f98007810 */ /* 0x000fe40007ffe0ff */
[----:B------:R-:W-:Y:S02]  /*1290*/  CS2R R142, SRZ ;  /* 0x00000000008e7805 */ /* 0x000fe4000001ff00 */
[----:B------:R-:W-:Y:S02]  /*12a0*/  CS2R R140, SRZ ;  /* 0x00000000008c7805 */ /* 0x000fe4000001ff00 */
[----:B------:R-:W-:Y:S02]  /*12b0*/  CS2R R138, SRZ ;  /* 0x00000000008a7805 */ /* 0x000fe4000001ff00 */
[----:B------:R-:W-:Y:S02]  /*12c0*/  SHF.R.S32.HI R3, RZ, 0x1f, R0 ;  /* 0x0000001fff037819 */ /* 0x000fe40000011400 */
[----:B------:R-:W-:-:S02]  /*12d0*/  CS2R R136, SRZ ;  /* 0x0000000000887805 */ /* 0x000fc4000001ff00 */
[----:B------:R-:W-:Y:S02]  /*12e0*/  MOV R176, RZ ;  /* 0x000000ff00b07202 */ /* 0x000fe40000000f00 */
[----:B------:R-:W-:Y:S02]  /*12f0*/  CS2R R174, SRZ ;  /* 0x0000000000ae7805 */ /* 0x000fe4000001ff00 */
[----:B------:R-:W-:Y:S01]  /*1300*/  LEA.HI R167, R3, R0, RZ, 0x6 ;  /* 0x0000000003a77211 */ /* 0x000fe200078f30ff */
[----:B------:R-:W-:Y:S01]  /*1310*/  IMAD.MOV.U32 R0, RZ, RZ, RZ ;  /* 0x000000ffff007224 */ /* 0x000fe200078e00ff */
[----:B------:R-:W-:Y:S01]  /*1320*/  CS2R R132, SRZ ;  /* 0x0000000000847805 */ /* 0x000fe2000001ff00 */
[----:B------:R-:W-:Y:S01]  /*1330*/  IMAD.MOV.U32 R3, RZ, RZ, RZ ;  /* 0x000000ffff037224 */ /* 0x000fe200078e00ff */
        /* <DEDUP_REMOVED lines=51> */
[----:B------:R-:W-:-:S02]  /*1670*/  CS2R R34, SRZ ;  /* 0x0000000000227805 */ /* 0x000fc4000001ff00 */
[----:B------:R-:W-:Y:S01]  /*1680*/  CS2R R10, SRZ ;  /* 0x00000000000a7805 */ /* 0x000fe2000001ff00 */
[----:B------:R-:W-:Y:S01]  /*1690*/  IMAD.MOV.U32 R12, RZ, RZ, RZ ;  /* 0x000000ffff0c7224 */ /* 0x000fe200078e00ff */
[----:B0-----:R-:W-:Y:S02]  /*16a0*/  CS2R R8, SRZ ;  /* 0x0000000000087805 */ /* 0x001fe4000001ff00 */
[----:B------:R-:W-:Y:S01]  /*16b0*/  SHF.R.S32.HI R167, RZ, 0x6, R167 ;  /* 0x00000006ffa77819 */ /* 0x000fe200000114a7 */
[----:B------:R-:W-:Y:S06]  /*16c0*/  @!P0 BRA `(.L_x_2925) ;  /* 0x0000001800508947 */ /* 0x000fec0003800000 */
[----:B------:R-:W-:Y:S02]  /*16d0*/  ISETP.GE.AND P1, PT, R152, 0x1, PT ;  /* 0x000000019800780c */ /* 0x000fe40003f26270 */
[----:B------:R-:W-:-:S11]  /*16e0*/  PLOP3.LUT P0, PT, PT, PT, PT, 0x80, 0x0 ;  /* 0x000000000000781c */ /* 0x000fd60003f0f070 */
[----:B------:R-:W-:Y:S05]  /*16f0*/  @!P1 BRA `(.L_x_2926) ;  /* 0x0000005800c09947 */ /* 0x000fea0003800000 */
[----:B------:R-:W0:Y:S01]  /*1700*/  SHFL.IDX PT, R0, R188, RZ, 0x1f ;  /* 0x00001fffbc007589 */ /* 0x000e2200000e0000 */
[----:B------:R-:W-:-:S06]  /*1710*/  UISETP.NE.AND UP0, UPT, UR43, 0x3, UPT ;  /* 0x000000032b00788c */ /* 0x000fcc000bf05270 */
[----:B------:R-:W-:Y:S02]  /*1720*/  PLOP3.LUT P0, PT, PT, PT, UP0, 0x80, 0x0 ;  /* 0x000000000000781c */ /* 0x000fe40003f0f008 */
[----:B0-----:R-:W-:-:S13]  /*1730*/  R2UR UR4, R0 ;  /* 0x00000000000472ca */ /* 0x001fda00000e0000 */
        /* <DEDUP_REMOVED lines=10> */
.L_x_2927:
[----:B------:R-:W-:Y:S01]  /*17e0*/  ULEA UR16, UR41, UR42, 0x3 ;  /* 0x0000002a29107291 */ /* 0x000fe2000f8e183f */
[----:B------:R-:W-:-:S04]  /*17f0*/  MOV R0, UR40 ;  /* 0x0000002800007c02 */ /* 0x000fc80008000f00 */
[----:B------:R-:W-:-:S04]  /*1800*/  SHF.L.U32 R0, R0, 0x1f, RZ ;  /* 0x0000001f00007819 */ /* 0x000fc800000006ff */
[----:B------:R-:W0:Y:S02]  /*1810*/  SYNCS.PHASECHK.TRANS64.TRYWAIT P0, [UR16+0x28c50], R0 ;  /* 0x028c5000ff0075a7 */ /* 0x000e240008000150 */
[----:B0-----:R-:W-:Y:S05]  /*1820*/  @!P0 BRA `(.L_x_2928) ;  /* 0x000000cc00988947 */ /* 0x001fea0003800000 */
.L_x_3051:
[----:B------:R-:W-:Y:S01]  /*1830*/  BAR.SYNC.DEFER_BLOCKING 0xe, 0x100 ;  /* 0x0384000000007b1d */ /* 0x000fe20000010000 */
[----:B------:R-:W-:Y:S01]  /*1840*/  UIADD3 UR4, UR42, 0x26800, URZ ;  /* 0x000268002a047890 */ /* 0x000fe2000fffe03f */
[----:B0-----:R-:W-:Y:S01]  /*1850*/  IMAD.U32 R0, RZ, RZ, UR16 ;  /* 0x00000010ff007e24 */ /* 0x001fe2000f8e00ff */
[----:B------:R-:W-:Y:S02]  /*1860*/  ULEA UR12, UR41, UR20, 0xc ;  /* 0x00000014290c7291 */ /* 0x000fe4000f8e603f */
[----:B------:R-:W-:Y:S01]  /*1870*/  USHF.R.U32.HI UR4, URZ, 0x4, UR4 ;  /* 0x000000043f047899 */ /* 0x000fe20008011604 */
[----:B------:R-:W-:Y:S01]  /*1880*/  UMOV UR7, 0x40000040 ;  /* 0x4000004000077882 */ /* 0x000fe20000000000 */
[----:B------:R-:W-:Y:S02]  /*1890*/  UMOV UR5, 0x40000040 ;  /* 0x4000004000057882 */ /* 0x000fe40000000000 */
[----:B------:R-:W-:Y:S01]  /*18a0*/  ULOP3.LUT UR4, UR4, 0x3fff, URZ, 0xc0, !UPT ;  /* 0x00003fff04047892 */ /* 0x000fe2000f8ec03f */
[----:B------:R-:W0:Y:S01]  /*18b0*/  S2R R3, SR_TID.X ;  /* 0x0000000000037919 */ /* 0x000e220000002100 */
        /* <DEDUP_REMOVED lines=9> */
[----:B------:R-:W-:-:S06]  /*1950*/  WARPGROUP.ARRIVE ;  /* 0x00000000000079c5 */ /* 0x000fcc0000000000 */
[----:B------:R-:W-:Y:S01]  /*1960*/  HGMMA.64x256x16.F32 R24, gdesc[UR4].tnspB, RZ, !UPT, gsb0 ;  /* 0x43e00000041879f0 */ /* 0x000fe2000c0008ff */
[----:B------:R-:W-:Y:S02]  /*1970*/  UIADD3 UR6, UR12, 0x80, URZ ;  /* 0x000000800c067890 */ /* 0x000fe4000fffe03f */
[----:B------:R-:W-:Y:S01]  /*1980*/  UIADD3 UR4, UR13, 0x2, URZ ;  /* 0x000000020d047890 */ /* 0x000fe2000fffe03f */
[----:B------:R-:W-:Y:S01]  /*1990*/  UMOV UR7, 0x40000040 ;  /* 0x4000004000077882 */ /* 0x000fe20000000000 */
[----:B------:R-:W-:Y:S01]  /*19a0*/  UMOV UR5, 0x40000040 ;  /* 0x4000004000057882 */ /* 0x000fe20000000000 */
[----:B------:R-:W-:-:S03]  /*19b0*/  UIADD3 UR12, UR13, 0x6, URZ ;  /* 0x000000060d0c7890 */ /* 0x000fc6000fffe03f */
[----:B------:R-:W-:Y:S01]  /*19c0*/  UMOV UR13, 0x40000040 ;  /* 0x40000040000d7882 */ /* 0x000fe20000000000 */
[----:B0-----:R-:W-:-:S04]  /*19d0*/  LOP3.LUT R3, R3, 0x7f, RZ, 0xc0, !PT ;  /* 0x0000007f03037812 */ /* 0x001fc800078ec0ff */
[----:B------:R-:W-:-:S13]  /*19e0*/  ISETP.NE.AND P0, PT, R3, RZ, PT ;  /* 0x000000ff0300720c */ /* 0x000fda0003f05270 */
        /* <DEDUP_REMOVED lines=16> */
[----:B------:R-:W-:-:S13]  /*1af0*/  ISETP.GE.AND P0, PT, R152, 0x41, PT ;  /* 0x000000419800780c */ /* 0x000fda0003f06270 */
[----:B0-----:R-:W-:Y:S05]  /*1b00*/  @!P0 BRA `(.L_x_2929) ;  /* 0x0000000c00008947 */ /* 0x001fea0003800000 */
[----:B------:R-:W-:-:S07]  /*1b10*/  VIADD R167, R167, 0xfffffffe ;  /* 0xfffffffea7a77836 */ /* 0x000fce0000000000 */
.L_x_2934:
[----:B------:R-:W-:Y:S01]  /*1b20*/  BAR.SYNC.DEFER_BLOCKING 0xe, 0x100 ;  /* 0x0384000000007b1d */ /* 0x000fe20000010000 */
[----:B------:R-:W-:Y:S01]  /*1b30*/  MOV R3, UR41 ;  /* 0x0000002900037c02 */ /* 0x000fe20008000f00 */
[----:B------:R-:W-:Y:S01]  /*1b40*/  UISETP.NE.AND UP1, UPT, UR43, 0x3, UPT ;  /* 0x000000032b00788c */ /* 0x000fe2000bf25270 */
[C---:B------:R-:W-:Y:S01]  /*1b50*/  ISETP.GT.AND P1, PT, R167.reuse, RZ, PT ;  /* 0x000000ffa700720c */ /* 0x040fe20003f24270 */
[----:B------:R-:W-:Y:S01]  /*1b60*/  UIADD3 UR41, UR41, 0x1, URZ ;  /* 0x0000000129297890 */ /* 0x000fe2000fffe03f */
[----:B------:R-:W-:Y:S02]  /*1b70*/  VIADD R167, R167, 0xffffffff ;  /* 0xffffffffa7a77836 */ /* 0x000fe40000000000 */
[----:B0-----:R-:W-:Y:S01]  /*1b80*/  IMAD R0, R3, 0x40, R16 ;  /* 0x0000004003007824 */ /* 0x001fe200078e0210 */
[----:B------:R-:W-:Y:S01]  /*1b90*/  PLOP3.LUT P2, PT, PT, PT, UP1, 0x80, 0x0 ;  /* 0x000000000000781c */ /* 0x000fe20003f4f018 */
[----:B------:R-:W-:-:S03]  /*1ba0*/  UISETP.NE.AND UP0, UPT, UR41, 0x2, UPT ;  /* 0x000000022900788c */ /* 0x000fc6000bf05270 */
[----:B------:R-:W-:Y:S01]  /*1bb0*/  LEA R0, R0, UR42, 0x2 ;  /* 0x0000002a00007c11 */ /* 0x000fe2000f8e10ff */
[----:B------:R-:W-:Y:S02]  /*1bc0*/  USEL UR6, URZ, 0x1, UP0 ;  /* 0x000000013f067887 */ /* 0x000fe40008000000 */
[----:B------:R-:W-:Y:S02]  /*1bd0*/  USEL UR41, UR41, URZ, UP0 ;  /* 0x0000003f29297287 */ /* 0x000fe40008000000 */
[----:B------:R-:W-:Y:S01]  /*1be0*/  ULOP3.LUT UR40, UR40, UR6, URZ, 0x3c, !UPT ;  /* 0x0000000628287292 */ /* 0x000fe2000f8e3c3f */
[----:B------:R-:W0:Y:S04]  /*1bf0*/  LDS R3, [R0+0x28800] ;  /* 0x0288000000037984 */ /* 0x000e280000000800 */
[----:B------:R-:W1:Y:S01]  /*1c00*/  LDS R4, [R0+0x28820] ;  /* 0x0288200000047984 */ /* 0x000e620000000800 */
        /* <DEDUP_REMOVED lines=130> */
.L_x_2930:
[----:B------:R-:W-:Y:S01]  /*2430*/  ULEA UR6, UR41, UR42, 0x3 ;  /* 0x0000002a29067291 */ /* 0x000fe2000f8e183f */
[----:B------:R-:W-:-:S05]  /*2440*/  IMAD.U32 R0, RZ, RZ, UR40 ;  /* 0x00000028ff007e24 */ /* 0x000fca000f8e00ff */
[----:B------:R-:W-:-:S04]  /*2450*/  SHF.L.U32 R0, R0, 0x1f, RZ ;  /* 0x0000001f00007819 */ /* 0x000fc800000006ff */
[----:B------:R0:W1:Y:S01]  /*2460*/  SYNCS.PHASECHK.TRANS64.TRYWAIT P0, [UR6+0x28c50], R0 ;  /* 0x028c5000ff0075a7 */ /* 0x0000620008000146 */
[----:B------:R-:W-:Y:S05]  /*2470*/  @!P2 BRA `(.L_x_2931) ;  /* 0x000000000004a947 */ /* 0x000fea0003800000 */
[----:B------:R-:W-:Y:S01]  /*2480*/  BPT.TRAP 0x1 ;  /* 0x000000040000795c */ /* 0x000fe20000300000 */
.L_x_2931:
[----:B-1----:R-:W-:Y:S05]  /*2490*/  @P0 BRA `(.L_x_2932) ;  /* 0x0000000000080947 */ /* 0x002fea0003800000 */
[----:B------:R-:W1:Y:S02]  /*24a0*/  SYNCS.PHASECHK.TRANS64.TRYWAIT P0, [UR6+0x28c50], R0 ;  /* 0x028c5000ff0075a7 */ /* 0x000e640008000146 */
[----:B-1----:R-:W-:Y:S05]  /*24b0*/  @!P0 BRA `(.L_x_2933) ;  /* 0x000000c0008c8947 */ /* 0x002fea0003800000 */
.L_x_2932:
[----:B------:R-:W-:Y:S01]  /*24c0*/  UIADD3 UR6, UR42, 0x26800, URZ ;  /* 0x000268002a067890 */ /* 0x000fe2000fffe03f */
[----:B------:R-:W-:Y:S01]  /*24d0*/  WARPGROUP.ARRIVE ;  /* 0x00000000000079c5 */ /* 0x000fe20000000000 */
[----:B------:R-:W-:-:S05]  /*24e0*/  ULEA UR18, UR41, UR20, 0xc ;  /* 0x0000001429127291 */ /* 0x000fca000f8e603f */
[----:B-1----:R-:W1:Y:S01]  /*24f0*/  S2R R3, SR_TID.X ;  /* 0x0000000000037919 */ /* 0x002e620000002100 */
[----:B------:R-:W-:Y:S01]  /*2500*/  USHF.R.U32.HI UR6, URZ, 0x4, UR6 ;  /* 0x000000043f067899 */ /* 0x000fe20008011606 */
[----:B0-----:R-:W-:Y:S01]  /*2510*/  MOV R0, UR41 ;  /* 0x0000002900007c02 */ /* 0x001fe20008000f00 */
        /* <DEDUP_REMOVED lines=11> */
[----:B-1----:R-:W-:-:S04]  /*25d0*/  LOP3.LUT R3, R3, 0x7f, RZ, 0xc0, !PT ;  /* 0x0000007f03037812 */ /* 0x002fc800078ec0ff */
        /* <DEDUP_REMOVED lines=19> */
.L_x_2929:
[----:B------:R-:W-:Y:S01]  /*2710*/  BAR.SYNC.DEFER_BLOCKING 0xe, 0x100 ;  /* 0x0384000000007b1d */ /* 0x000fe20000010000 */
[----:B------:R-:W-:Y:S01]  /*2720*/  IMAD.U32 R3, RZ, RZ, UR41 ;  /* 0x00000029ff037e24 */ /* 0x000fe2000f8e00ff */
[----:B------:R-:W-:Y:S01]  /*2730*/  UIADD3 UR41, UR41, 0x1, URZ ;  /* 0x0000000129297890 */ /* 0x000fe2000fffe03f */
[----:B------:R-:W-:Y:S02]  /*2740*/  PLOP3.LUT P0, PT, PT, PT, PT, 0x8, 0x0 ;  /* 0x000000000000781c */ /* 0x000fe40003f0e170 */
[----:B0-----:R-:W-:Y:S01]  /*2750*/  IMAD R0, R3, 0x40, R16 ;  /* 0x0000004003007824 */ /* 0x001fe200078e0210 */
[----:B------:R-:W-:-:S04]  /*2760*/  UISETP.NE.AND UP0, UPT, UR41, 0x2, UPT ;  /* 0x000000022900788c */ /* 0x000fc8000bf05270 */
[----:B------:R-:W-:Y:S01]  /*2770*/  LEA R3, R0, UR42, 0x2 ;  /* 0x0000002a00037c11 */ /* 0x000fe2000f8e10ff */
[----:B------:R-:W-:Y:S02]  /*2780*/  USEL UR4, URZ, 0x1, UP0 ;  /* 0x000000013f047887 */ /* 0x000fe40008000000 */
[----:B------:R-:W-:Y:S02]  /*2790*/  USEL UR41, UR41, URZ, UP0 ;  /* 0x0000003f29297287 */ /* 0x000fe40008000000 */
[----:B------:R-:W-:Y:S01]  /*27a0*/  ULOP3.LUT UR40, UR40, UR4, URZ, 0x3c, !UPT ;  /* 0x0000000428287292 */ /* 0x000fe2000f8e3c3f */
[----:B------:R-:W0:Y:S04]  /*27b0*/  LDS R4, [R3+0x28800] ;  /* 0x0288000003047984 */ /* 0x000e280000000800 */
[----:B------:R1:W2:Y:S02]  /*27c0*/  LDS R0, [R3+0x28820] ;  /* 0x0288200003007984 */ /* 0x0002a40000000800 */
[----:B-1----:R-:W-:Y:S01]  /*27d0*/  MOV R3, RZ ;  /* 0x000000ff00037202 */ /* 0x002fe20000000f00 */
[-C--:B0-----:R-:W-:Y:S01]  /*27e0*/  FMUL.FTZ R161, R32, R4.reuse ;  /* 0x0000000420a17220 */ /* 0x081fe20000410000 */
        /* <DEDUP_REMOVED lines=127> */
[----:B------:R-:W-:Y:S01]  /*2fe0*/  IMAD.MOV.U32 R0, RZ, RZ, RZ ;  /* 0x000000ffff007224 */ /* 0x000fe200078e00ff */
[----:B------:R-:W-:Y:S06]  /*2ff0*/  BAR.ARV 0xf, 0x100 ;  /* 0x03c4000000007b1d */ /* 0x000fec0000002000 */
[----:B------:R-:W-:Y:S05]  /*3000*/  BRA `(.L_x_2926) ;  /* 0x00000040007c7947 */ /* 0x000fea0003800000 */
.L_x_2925:
[----:B------:R-:W-:Y:S02]  /*3010*/  ISETP.GE.AND P1, PT, R152, 0x1, PT ;  /* 0x000000019800780c */ /* 0x000fe40003f26270 */
[----:B------:R-:W-:-:S11]  /*3020*/  PLOP3.LUT P0, PT, PT, PT, PT, 0x80, 0x0 ;  /* 0x000000000000781c */ /* 0x000fd60003f0f070 */
[----:B------:R-:W-:Y:S05]  /*3030*/  @!P1 BRA `(.L_x_2926) ;  /* 0x0000004000709947 */ /* 0x000fea0003800000 */
[----:B------:R-:W0:Y:S02]  /*3040*/  SHFL.IDX PT, R0, R188, RZ, 0x1f ;  /* 0x00001fffbc007589 */ /* 0x000e2400000e0000 */
[----:B0-----:R-:W-:-:S13]  /*3050*/  R2UR UR4, R0 ;  /* 0x00000000000472ca */ /* 0x001fda00000e0000 */
        /* <DEDUP_REMOVED lines=27> */
.L_x_2935:
[----:B------:R-:W-:Y:S01]  /*3210*/  ULEA.HI UR4, UR37, UR37, URZ, 0x1 ;  /* 0x0000002525047291 */ /* 0x000fe2000f8f083f */
[----:B------:R-:W-:-:S03]  /*3220*/  MOV R3, UR43 ;  /* 0x0000002b00037c02 */ /* 0x000fc60008000f00 */
[----:B------:R-:W-:Y:S01]  /*3230*/  ULOP3.LUT UR4, UR4, 0xfffffffe, URZ, 0xc0, !UPT ;  /* 0xfffffffe04047892 */ /* 0x000fe2000f8ec03f */
[----:B------:R-:W-:-:S03]  /*3240*/  ISETP.NE.AND P0, PT, R3, 0x3, PT ;  /* 0x000000030300780c */ /* 0x000fc60003f05270 */
[----:B------:R-:W-:-:S06]  /*3250*/  UIADD3 UR4, UR37, -UR4, URZ ;  /* 0x8000000425047290 */ /* 0x000fcc000fffe03f */
[----:B------:R-:W-:-:S05]  /*3260*/  IMAD.U32 R0, RZ, RZ, UR4 ;  /* 0x00000004ff007e24 */ /* 0x000fca000f8e00ff */
[----:B------:R-:W-:-:S04]  /*3270*/  SHF.L.U32 R0, R0, 0x1f, RZ ;  /* 0x0000001f00007819 */ /* 0x000fc800000006ff */
[----:B------:R-:W0:Y:S02]  /*3280*/  SYNCS.PHASECHK.TRANS64.TRYWAIT P1, [UR42+0x28c00], R0 ;  /* 0x028c0000ff0075a7 */ /* 0x000e24000802016a */
[----:B0-----:R-:W-:Y:S05]  /*3290*/  @!P1 BRA `(.L_x_2936) ;  /* 0x000000b4002c9947 */ /* 0x001fea0003800000 */
.L_x_3052:
[----:B------:R-:W-:Y:S05]  /*32a0*/  @!P0 BRA `(.L_x_2937) ;  /* 0x0000000000048947 */ /* 0x000fea0003800000 */
[----:B------:R-:W-:Y:S01]  /*32b0*/  BPT.TRAP 0x1 ;  /* 0x000000040000795c */ /* 0x000fe20000300000 */
.L_x_2937:
[----:B------:R-:W-:Y:S02]  /*32c0*/  IMAD.U32 R7, RZ, RZ, UR41 ;  /* 0x00000029ff077e24 */ /* 0x000fe4000f8e00ff */
[----:B------:R-:W-:-:S03]  /*32d0*/  IMAD.U32 R8, RZ, RZ, UR40 ;  /* 0x00000028ff087e24 */ /* 0x000fc6000f8e00ff */
[----:B------:R-:W-:Y:S02]  /*32e0*/  LEA R7, R7, UR42, 0x3 ;  /* 0x0000002a07077c11 */ /* 0x000fe4000f8e18ff */
[----:B------:R-:W-:-:S04]  /*32f0*/  SHF.L.U32 R8, R8, 0x1f, RZ ;  /* 0x0000001f08087819 */ /* 0x000fc800000006ff */
[----:B------:R1:W2:Y:S01]  /*3300*/  SYNCS.PHASECHK.TRANS64.TRYWAIT P1, [R7+URZ+0x28c30], R8 ;  /* 0x028c3008070075a7 */ /* 0x0002a2000802017f */
[----:B------:R-:W-:Y:S05]  /*3310*/  @!P0 BRA `(.L_x_2938) ;  /* 0x0000000000048947 */ /* 0x000fea0003800000 */
[----:B------:R-:W-:Y:S01]  /*3320*/  BPT.TRAP 0x1 ;  /* 0x000000040000795c */ /* 0x000fe20000300000 */
.L_x_2938:
[----:B--2---:R-:W-:Y:S05]  /*3330*/  @P1 BRA `(.L_x_2939) ;  /* 0x0000000000081947 */ /* 0x004fea0003800000 */
[----:B------:R-:W2:Y:S02]  /*3340*/  SYNCS.PHASECHK.TRANS64.TRYWAIT P1, [R7+URZ+0x28c30], R8 ;  /* 0x028c3008070075a7 */ /* 0x000ea4000802017f */
[----:B--2---:R-:W-:Y:S05]  /*3350*/  @!P1 BRA `(.L_x_2940) ;  /* 0x000000b400149947 */ /* 0x004fea0003800000 */
.L_x_2939:
[----:B0-----:R-:W0:Y:S01]  /*3360*/  S2R R0, SR_TID.X ;  /* 0x0000000000007919 */ /* 0x001e220000002100 */
[----:B------:R-:W-:-:S04]  /*3370*/  UIADD3 UR4, UR42, 0x22400, URZ ;  /* 0x000224002a047890 */ /* 0x000fc8000fffe03f */
[----:B------:R-:W-:-:S04]  /*3380*/  USHF.R.U32.HI UR4, URZ, 0x4, UR4 ;  /* 0x000000043f047899 */ /* 0x000fc80008011604 */
[----:B------:R-:W-:Y:S01]  /*3390*/  ULOP3.LUT UR4, UR4, 0x3fff, URZ, 0xc0, !UPT ;  /* 0x00003fff04047892 */ /* 0x000fe2000f8ec03f */
[----:B0-----:R-:W-:-:S05]  /*33a0*/  LOP3.LUT R3, R0, 0x7f, RZ, 0xc0, !PT ;  /* 0x0000007f00037812 */ /* 0x001fca00078ec0ff */
[----:B------:R-:W-:Y:S01]  /*33b0*/  IMAD.U32 R0, RZ, RZ, UR4 ;  /* 0x00000004ff007e24 */ /* 0x000fe2000f8e00ff */
[----:B------:R-:W-:Y:S05]  /*33c0*/  WARPSYNC.ALL ;  /* 0x0000000000007948 */ /* 0x000fea0003800000 */
[----:B------:R-:W-:Y:S02]  /*33d0*/  ISETP.NE.AND P1, PT, R3, RZ, PT ;  /* 0x000000ff0300720c */ /* 0x000fe40003f25270 */
[----:B------:R-:W-:-:S04]  /*33e0*/  LOP3.LUT R0, R0, 0x10000, RZ, 0xfc, !PT ;  /* 0x0001000000007812 */ /* 0x000fc800078efcff */
[----:B------:R-:W-:Y:S01]  /*33f0*/  R2UR UR12, R0 ;  /* 0x00000000000c72ca */ /* 0x000fe200000e0000 */
[----:B------:R-:W-:Y:S01]  /*3400*/  UIADD3 UR4, UR42, 0x20400, URZ ;  /* 0x000204002a047890 */ /* 0x000fe2000fffe03f */
[----:B------:R-:W-:Y:S01]  /*3410*/  WARPGROUP.ARRIVE ;  /* 0x00000000000079c5 */ /* 0x000fe20000000000 */
[----:B------:R-:W-:Y:S01]  /*3420*/  UMOV UR7, 0x40000040 ;  /* 0x4000004000077882 */ /* 0x000fe20000000000 */
[----:B------:R-:W-:Y:S01]  /*3430*/  UMOV UR5, 0x40000040 ;  /* 0x4000004000057882 */ /* 0x000fe20000000000 */
[----:B------:R-:W-:Y:S01]  /*3440*/  USHF.R.U32.HI UR4, URZ, 0x4, UR4 ;  /* 0x000000043f047899 */ /* 0x000fe20008011604 */
[----:B------:R-:W-:Y:S01]  /*3450*/  IMAD R4, R167, -0x40, R152 ;  /* 0xffffffc0a7047824 */ /* 0x000fe200078e0298 */
[----:B------:R-:W-:Y:S01]  /*3460*/  UMOV UR11, 0x40000040 ;  /* 0x40000040000b7882 */ /* 0x000fe20000000000 */
[----:B------:R-:W-:Y:S01]  /*3470*/  UMOV UR9, 0x40000040 ;  /* 0x4000004000097882 */ /* 0x000fe20000000000 */
[----:B------:R-:W-:Y:S01]  /*3480*/  ULOP3.LUT UR4, UR4, 0x3fff, URZ, 0xc0, !UPT ;  /* 0x00003fff04047892 */ /* 0x000fe2000f8ec03f */
[----:B------:R-:W-:Y:S01]  /*3490*/  UMOV UR15, 0x40000040 ;  /* 0x40000040000f7882 */ /* 0x000fe20000000000 */
[----:B------:R-:W-:-:S02]  /*34a0*/  IADD3 R4, -R17, 0x40, R4 ;  /* 0x0000004011047810 */ /* 0x000fc40007ffe104 */
[----:B------:R-:W-:Y:S02]  /*34b0*/  ULEA UR12, UR41, UR12, 0x9 ;  /* 0x0000000c290c7291 */ /* 0x000fe4000f8e483f */
[----:B------:R-:W-:Y:S01]  /*34c0*/  ULOP3.LUT UR13, UR4, 0x10000, URZ, 0xfc, !UPT ;  /* 0x00010000040d7892 */ /* 0x000fe2000f8efc3f */
[C---:B------:R-:W-:Y:S01]  /*34d0*/  ISETP.GT.AND P3, PT, R4.reuse, RZ, PT ;  /* 0x000000ff0400720c */ /* 0x040fe20003f64270 */
[----:B------:R-:W-:Y:S01]  /*34e0*/  UIADD3 UR10, UR12, 0x4, URZ ;  /* 0x000000040c0a7890 */ /* 0x000fe2000fffe03f */
[C---:B------:R-:W-:Y:S01]  /*34f0*/  ISETP.GT.AND P6, PT, R4.reuse, 0x1, PT ;  /* 0x000000010400780c */ /* 0x040fe20003fc4270 */
[----:B------:R-:W-:Y:S01]  /*3500*/  UIADD3 UR8, UR13, 0x4, URZ ;  /* 0x000000040d087890 */ /* 0x000fe2000fffe03f */
[C---:B------:R-:W-:Y:S01]  /*3510*/  ISETP.GT.AND P5, PT, R4.reuse, 0x8, PT ;  /* 0x000000080400780c */ /* 0x040fe20003fa4270 */
[----:B------:R-:W-:Y:S01]  /*3520*/  UMOV UR6, UR12 ;  /* 0x0000000c00067c82 */ /* 0x000fe20008000000 */
[----:B------:R-:W-:Y:S01]  /*3530*/  UMOV UR4, UR13 ;  /* 0x0000000d00047c82 */ /* 0x000fe20008000000 */
[----:B------:R-:W-:Y:S01]  /*3540*/  UIADD3 UR14, UR12, 0x6, URZ ;  /* 0x000000060c0e7890 */ /* 0x000fe2000fffe03f */
[----:B------:R-:W-:Y:S01]  /*3550*/  HGMMA.64x64x16.F32 R24, gdesc[UR4], RZ, !UPT, gsb0 ;  /* 0x00e00000041879f0 */ /* 0x000fe2000c0008ff */
[----:B------:R-:W-:Y:S01]  /*3560*/  UIADD3 UR6, UR12, 0x2, URZ ;  /* 0x000000020c067890 */ /* 0x000fe2000fffe03f */
[C---:B------:R-:W-:Y:S01]  /*3570*/  ISETP.GT.AND P4, PT, R4.reuse, 0x9, PT ;  /* 0x000000090400780c */ /* 0x040fe20003f84270 */
[----:B------:R-:W-:Y:S01]  /*3580*/  UIADD3 UR4, UR13, 0x2, URZ ;  /* 0x000000020d047890 */ /* 0x000fe2000fffe03f */
[----:B------:R-:W-:Y:S01]  /*3590*/  ISETP.GT.AND P2, PT, R4, 0x10, PT ;  /* 0x000000100400780c */ /* 0x000fe20003f44270 */
[----:B------:R-:W-:Y:S01]  /*35a0*/  UMOV UR7, 0x40000040 ;  /* 0x4000004000077882 */ /* 0x000fe20000000000 */
[----:B------:R-:W-:Y:S01]  /*35b0*/  UMOV UR5, 0x40000040 ;  /* 0x4000004000057882 */ /* 0x000fe20000000000 */
[----:B------:R-:W-:Y:S01]  /*35c0*/  UIADD3 UR12, UR13, 0x6, URZ ;  /* 0x000000060d0c7890 */ /* 0x000fe2000fffe03f */
[----:B------:R-:W-:-:S02]  /*35d0*/  ULDC UR20, c[0x0][0x988] ;  /* 0x0002620000147ab9 */ /* 0x000fc40000000800 */
[----:B------:R-:W-:Y:S01]  /*35e0*/  UMOV UR13, 0x40000040 ;  /* 0x40000040000d7882 */ /* 0x000fe20000000000 */
[----:B------:R-:W-:Y:S02]  /*35f0*/  WARPGROUP.DEPBAR.LE gsb0, 0x0 ;  /* 0x00008000000079c5 */ /* 0x000fe40000010000 */
[----:B------:R-:W-:-:S06]  /*3600*/  WARPGROUP.ARRIVE ;  /* 0x00000000000079c5 */ /* 0x000fcc0000000000 */
[----:B------:R-:W-:Y:S01]  /*3610*/  HGMMA.64x64x16.F32 R24, gdesc[UR4], R24, gsb0 ;  /* 0x00e00000041879f0 */ /* 0x000fe20008000818 */
[----:B------:R-:W-:Y:S02]  /*3620*/  ULDC UR6, c[0x0][0x9d8] ;  /* 0x0002760000067ab9 */ /* 0x000fe40000000800 */
        /* <DEDUP_REMOVED lines=46> */
[----:B----4-:R-:W-:Y:S01]  /*3910*/  FSEL R28, R28, -INF , P5 ;  /* 0xff8000001c1c7808 */ /* 0x010fe20002800000 */
[----:B------:R-:W-:-:S03]  /*3920*/  FMUL.FTZ R55, R55, UR6 ;  /* 0x0000000637377c20 */ /* 0x000fc60008410000 */
[----:B------:R-:W-:-:S03]  /*3930*/  FMNMX.FTZ R6, R28, R3, !PT ;  /* 0x000000031c067209 */ /* 0x000fc60007810000 */
[----:B------:R-:W4:Y:S01]  /*3940*/  MUFU.TANH R32, R32 ;  /* 0x0000002000207308 */ /* 0x000f220000002400 */
[----:B0-----:R-:W-:-:S04]  /*3950*/  FSEL R29, R29, -INF , P4 ;  /* 0xff8000001d1d7808 */ /* 0x001fc80002000000 */
[----:B------:R-:W-:-:S03]  /*3960*/  FMNMX.FTZ R3, R29, R6, !PT ;  /* 0x000000061d037209 */ /* 0x000fc60007810000 */
[----:B------:R-:W0:Y:S01]  /*3970*/  MUFU.TANH R27, R27 ;  /* 0x0000001b001b7308 */ /* 0x000e220000002400 */
[----:B---3--:R-:W-:Y:S02]  /*3980*/  FSEL R26, R26, -INF , P3 ;  /* 0xff8000001a1a7808 */ /* 0x008fe40001800000 */
[----:B------:R-:W-:-:S05]  /*3990*/  ISETP.GT.AND P3, PT, R4, 0x11, PT ;  /* 0x000000110400780c */ /* 0x000fca0003f64270 */
[----:B------:R-:W3:Y:S01]  /*39a0*/  MUFU.TANH R33, R33 ;  /* 0x0000002100217308 */ /* 0x000ee20000002400 */
[----:B----4-:R-:W-:-:S04]  /*39b0*/  FSEL R32, R32, -INF , P2 ;  /* 0xff80000020207808 */ /* 0x010fc80001000000 */
[----:B------:R-:W-:-:S03]  /*39c0*/  FMNMX.FTZ R6, R32, R3, !PT ;  /* 0x0000000320067209 */ /* 0x000fc60007810000 */
[----:B------:R-:W4:Y:S01]  /*39d0*/  MUFU.TANH R30, R30 ;  /* 0x0000001e001e7308 */ /* 0x000f220000002400 */
[----:B0-----:R-:W-:Y:S02]  /*39e0*/  FSEL R27, R27, -INF , P6 ;  /* 0xff8000001b1b7808 */ /* 0x001fe40003000000 */
[----:B------:R-:W-:-:S05]  /*39f0*/  ISETP.GT.AND P6, PT, R4, 0x18, PT ;  /* 0x000000180400780c */ /* 0x000fca0003fc4270 */
[----:B------:R-:W0:Y:S01]  /*3a00*/  MUFU.TANH R36, R36 ;  /* 0x0000002400247308 */ /* 0x000e220000002400 */
[----:B---3--:R-:W-:-:S04]  /*3a10*/  FSEL R33, R33, -INF , P3 ;  /* 0xff80000021217808 */ /* 0x008fc80001800000 */
[----:B------:R-:W-:-:S03]  /*3a20*/  FMNMX.FTZ R3, R33, R6, !PT ;  /* 0x0000000621037209 */ /* 0x000fc60007810000 */
[----:B------:R-:W3:Y:S01]  /*3a30*/  MUFU.TANH R31, R31 ;  /* 0x0000001f001f7308 */ /* 0x000ee20000002400 */
[----:B----4-:R-:W-:Y:S02]  /*3a40*/  FSEL R30, R30, -INF , P5 ;  /* 0xff8000001e1e7808 */ /* 0x010fe40002800000 */
[----:B------:R-:W-:-:S05]  /*3a50*/  ISETP.GT.AND P5, PT, R4, 0x19, PT ;  /* 0x000000190400780c */ /* 0x000fca0003fa4270 */
        /* <DEDUP_REMOVED lines=50> */
[----:B------:R-:W-:Y:S02]  /*3d80*/  FMNMX.FTZ R4, R52, R3, !PT ;  /* 0x0000000334047209 */ /* 0x000fe40007810000 */
[----:B------:R-:W-:Y:S01]  /*3d90*/  FMNMX.FTZ R3, R26, R27, !PT ;  /* 0x0000001b1a037209 */ /* 0x000fe20007810000 */
[----:B------:R-:W3:Y:S01]  /*3da0*/  MUFU.TANH R50, R50 ;  /* 0x0000003200327308 */ /* 0x000ee20000002400 */
[----:B----4-:R-:W-:-:S04]  /*3db0*/  FSEL R53, R53, -INF , P2 ;  /* 0xff80000035357808 */ /* 0x010fc80001000000 */
[----:B------:R-:W-:-:S03]  /*3dc0*/  FMNMX.FTZ R5, R53, R4, !PT ;  /* 0x0000000435057209 */ /* 0x000fc60007810000 */
[----:B------:R-:W4:Y:S01]  /*3dd0*/  MUFU.TANH R51, R51 ;  /* 0x0000003300337308 */ /* 0x000f220000002400 */
[----:B0-----:R-:W-:Y:S01]  /*3de0*/  FSEL R47, R47, -INF , P6 ;  /* 0xff8000002f2f7808 */ /* 0x001fe20003000000 */
[----:B------:R-:W0:Y:S06]  /*3df0*/  SHFL.BFLY PT, R4, R5, 0x2, 0x1f ;  /* 0x0c401f0005047f89 */ /* 0x000e2c00000e0000 */
[----:B------:R-:W5:Y:S01]  /*3e00*/  MUFU.TANH R54, R54 ;  /* 0x0000003600367308 */ /* 0x000f620000002400 */
[----:B---3--:R-:W-:-:S07]  /*3e10*/  FSEL R50, R50, -INF , P5 ;  /* 0xff80000032327808 */ /* 0x008fce0002800000 */
[----:B------:R-:W3:Y:S01]  /*3e20*/  MUFU.TANH R55, R55 ;  /* 0x0000003700377308 */ /* 0x000ee20000002400 */
[----:B----4-:R-:W-:Y:S02]  /*3e30*/  FSEL R51, R51, -INF , P4 ;  /* 0xff80000033337808 */ /* 0x010fe40002000000 */
[----:B-----5:R-:W-:Y:S02]  /*3e40*/  FSEL R54, R54, -INF , P3 ;  /* 0xff80000036367808 */ /* 0x020fe40001800000 */
[----:B0-----:R-:W-:Y:S02]  /*3e50*/  FMNMX.FTZ R9, R5, R4, !PT ;  /* 0x0000000405097209 */ /* 0x001fe40007810000 */
[----:B------:R-:W-:-:S03]  /*3e60*/  FMNMX.FTZ R4, R30, R3, !PT ;  /* 0x000000031e047209 */ /* 0x000fc60007810000 */
[----:B------:R-:W0:Y:S01]  /*3e70*/  SHFL.BFLY PT, R10, R9, 0x1, 0x1f ;  /* 0x0c201f00090a7f89 */ /* 0x000e2200000e0000 */
[----:B------:R-:W-:Y:S02]  /*3e80*/  FMNMX.FTZ R3, R31, R4, !PT ;  /* 0x000000041f037209 */ /* 0x000fe40007810000 */
[----:B---3--:R-:W-:Y:S02]  /*3e90*/  FSEL R55, R55, -INF , P2 ;  /* 0xff80000037377808 */ /* 0x008fe40001000000 */
        /* <DEDUP_REMOVED lines=27> */
[----:B------:R-:W0:Y:S01]  /*4050*/  SHFL.BFLY PT, R3, R6, 0x2, 0x1f ;  /* 0x0c401f0006037f89 */ /* 0x000e2200000e0000 */
[----:B------:R-:W3:Y:S01]  /*4060*/  MUFU.EX2 R25, R25 ;  /* 0x0000001900197308 */ /* 0x000ee20000000800 */
        /* <DEDUP_REMOVED lines=8> */
[----:B---3--:R-:W-:Y:S02]  /*40f0*/  F2FP.F16.F32.PACK_AB R156, R25, R24 ;  /* 0x00000018199c723e */ /* 0x008fe400000000ff */
[----:B0-----:R-:W-:-:S05]  /*4100*/  FMNMX.FTZ R3, R6, R3, !PT ;  /* 0x0000000306037209 */ /* 0x001fca0007810000 */
[----:B------:R-:W-:Y:S01]  /*4110*/  MUFU.EX2 R32, R32 ;  /* 0x0000002000207308 */ /* 0x000fe20000000800 */
[----:B------:R-:W0:Y:S07]  /*4120*/  SHFL.BFLY PT, R6, R3, 0x1, 0x1f ;  /* 0x0c201f0003067f89 */ /* 0x000e2e00000e0000 */
[----:B------:R-:W3:Y:S01]  /*4130*/  MUFU.EX2 R33, R33 ;  /* 0x0000002100217308 */ /* 0x000ee20000000800 */
[----:B----4-:R-:W-:-:S07]  /*4140*/  F2FP.F16.F32.PACK_AB R158, R29, R28 ;  /* 0x0000001c1d9e723e */ /* 0x010fce00000000ff */
[----:B------:R-:W-:Y:S08]  /*4150*/  MUFU.EX2 R36, R36 ;  /* 0x0000002400247308 */ /* 0x000ff00000000800 */
[----:B------:R-:W4:Y:S01]  /*4160*/  MUFU.EX2 R37, R37 ;  /* 0x0000002500257308 */ /* 0x000f220000000800 */
[----:B---3--:R-:W-:Y:S02]  /*4170*/  F2FP.F16.F32.PACK_AB R160, R33, R32 ;  /* 0x0000002021a0723e */ /* 0x008fe400000000ff */
[----:B0-----:R-:W-:-:S04]  /*4180*/  FMNMX.FTZ R5, R3, R6, !PT ;  /* 0x0000000603057209 */ /* 0x001fc80007810000 */
[C---:B------:R-:W-:Y:S01]  /*4190*/  FSETP.NEU.FTZ.AND P2, PT, R5.reuse, -INF , PT ;  /* 0xff8000000500780b */ /* 0x040fe20003f5d000 */
[----:B------:R-:W-:Y:S01]  /*41a0*/  FMUL.FTZ R3, R5, UR20 ;  /* 0x0000001405037c20 */ /* 0x000fe20008410000 */
[----:B------:R-:W-:Y:S04]  /*41b0*/  MUFU.EX2 R40, R40 ;  /* 0x0000002800287308 */ /* 0x000fe80000000800 */
[----:B------:R-:W-:Y:S01]  /*41c0*/  FSEL R6, R3, RZ, P2 ;  /* 0x000000ff03067208 */ /* 0x000fe20001000000 */
[----:B------:R-:W-:Y:S01]  /*41d0*/  FADD.FTZ R3, R24, R25 ;  /* 0x0000001918037221 */ /* 0x000fe20000010000 */
[----:B----4-:R-:W-:Y:S02]  /*41e0*/  F2FP.F16.F32.PACK_AB R162, R37, R36 ;  /* 0x0000002425a2723e */ /* 0x010fe400000000ff */
[----:B------:R-:W0:Y:S01]  /*41f0*/  MUFU.EX2 R41, R41 ;  /* 0x0000002900297308 */ /* 0x000e220000000800 */
[--C-:B------:R-:W-:Y:S01]  /*4200*/  FFMA.FTZ R26, R26, UR20, -R6.reuse ;  /* 0x000000141a1a7c23 */ /* 0x100fe20008010806 */
[--C-:B------:R-:W-:Y:S01]  /*4210*/  FFMA.FTZ R27, R27, UR20, -R6.reuse ;  /* 0x000000141b1b7c23 */ /* 0x100fe20008010806 */
[--C-:B------:R-:W-:Y:S01]  /*4220*/  FFMA.FTZ R30, R30, UR20, -R6.reuse ;  /* 0x000000141e1e7c23 */ /* 0x100fe20008010806 */
[--C-:B------:R-:W-:Y:S01]  /*4230*/  FFMA.FTZ R31, R31, UR20, -R6.reuse ;  /* 0x000000141f1f7c23 */ /* 0x100fe20008010806 */
[--C-:B------:R-:W-:Y:S01]  /*4240*/  FFMA.FTZ R34, R34, UR20, -R6.reuse ;  /* 0x0000001422227c23 */ /* 0x100fe20008010806 */
[--C-:B------:R-:W-:Y:S01]  /*4250*/  FFMA.FTZ R35, R35, UR20, -R6.reuse ;  /* 0x0000001423237c23 */ /* 0x100fe20008010806 */
[--C-:B------:R-:W-:Y:S01]  /*4260*/  FFMA.FTZ R38, R38, UR20, -R6.reuse ;  /* 0x0000001426267c23 */ /* 0x100fe20008010806 */
[----:B------:R-:W-:Y:S01]  /*4270*/  MUFU.EX2 R26, R26 ;  /* 0x0000001a001a7308 */ /* 0x000fe20000000800 */
[----:B------:R-:W-:Y:S01]  /*4280*/  FADD.FTZ R10, R28, R3 ;  /* 0x000000031c0a7221 */ /* 0x000fe20000010000 */
[----:B------:R-:W-:Y:S01]  /*4290*/  @!P1 IADD3 R3, R7, 0x28c40, RZ ;  /* 0x00028c4007039810 */ /* 0x000fe20007ffe0ff */
[--C-:B------:R-:W-:Y:S01]  /*42a0*/  FFMA.FTZ R39, R39, UR20, -R6.reuse ;  /* 0x0000001427277c23 */ /* 0x100fe20008010806 */
[----:B------:R-:W-:Y:S01]  /*42b0*/  FFMA.FTZ R42, R42, UR20, -R6 ;  /* 0x000000142a2a7c23 */ /* 0x000fe20008010806 */
[----:B------:R-:W-:Y:S01]  /*42c0*/  FADD.FTZ R13, R29, R10 ;  /* 0x0000000a1d0d7221 */ /* 0x000fe20000010000 */
[----:B------:R-:W-:Y:S01]  /*42d0*/  @!P1 PRMT R3, RZ, 0x654, R3 ;  /* 0x00000654ff039816 */ /* 0x000fe20000000003 */
[--C-:B------:R-:W-:Y:S01]  /*42e0*/  FFMA.FTZ R43, R43, UR20, -R6.reuse ;  /* 0x000000142b2b7c23 */ /* 0x100fe20008010806 */
[----:B------:R-:W3:Y:S01]  /*42f0*/  MUFU.EX2 R27, R27 ;  /* 0x0000001b001b7308 */ /* 0x000ee20000000800 */
[----:B------:R-:W-:Y:S01]  /*4300*/  FADD.FTZ R12, R32, R13 ;  /* 0x0000000d200c7221 */ /* 0x000fe20000010000 */
[----:B------:R4:W-:Y:S01]  /*4310*/  @!P1 SYNCS.ARRIVE.TRANS64.RED.A1T0 RZ, [R3+URZ], RZ ;  /* 0x000000ff03ff99a7 */ /* 0x0009e2000810043f */
[--C-:B------:R-:W-:Y:S01]  /*4320*/  FFMA.FTZ R46, R46, UR20, -R6.reuse ;  /* 0x000000142e2e7c23 */ /* 0x100fe20008010806 */
[--C-:B------:R-:W-:Y:S01]  /*4330*/  FFMA.FTZ R47, R47, UR20, -R6.reuse ;  /* 0x000000142f2f7c23 */ /* 0x100fe20008010806 */
[--C-:B------:R-:W-:Y:S01]  /*4340*/  FFMA.FTZ R50, R50, UR20, -R6.reuse ;  /* 0x0000001432327c23 */ /* 0x100fe20008010806 */
[--C-:B------:R-:W-:Y:S01]  /*4350*/  FFMA.FTZ R51, R51, UR20, -R6.reuse ;  /* 0x0000001433337c23 */ /* 0x100fe20008010806 */
[--C-:B------:R-:W-:Y:S01]  /*4360*/  FFMA.FTZ R54, R54, UR20, -R6.reuse ;  /* 0x0000001436367c23 */ /* 0x100fe20008010806 */
[----:B------:R-:W5:Y:S01]  /*4370*/  MUFU.EX2 R30, R30 ;  /* 0x0000001e001e7308 */ /* 0x000f620000000800 */
[----:B------:R-:W-:Y:S01]  /*4380*/  FFMA.FTZ R6, R55, UR20, -R6 ;  /* 0x0000001437067c23 */ /* 0x000fe20008010806 */
[----:B0-----:R-:W-:-:S06]  /*4390*/  F2FP.F16.F32.PACK_AB R168, R41, R40 ;  /* 0x0000002829a8723e */ /* 0x001fcc00000000ff */
[----:B------:R-:W4:Y:S01]  /*43a0*/  MUFU.EX2 R31, R31 ;  /* 0x0000001f001f7308 */ /* 0x000f220000000800 */
[----:B---3--:R-:W-:Y:S01]  /*43b0*/  FADD.FTZ R11, R26, R27 ;  /* 0x0000001b1a0b7221 */ /* 0x008fe20000010000 */
[----:B------:R-:W-:-:S06]  /*43c0*/  F2FP.F16.F32.PACK_AB R157, R27, R26 ;  /* 0x0000001a1b9d723e */ /* 0x000fcc00000000ff */
[----:B------:R-:W0:Y:S01]  /*43d0*/  MUFU.EX2 R34, R34 ;  /* 0x0000002200227308 */ /* 0x000e220000000800 */
[----:B-----5:R-:W-:Y:S01]  /*43e0*/  FADD.FTZ R10, R30, R11 ;  /* 0x0000000b1e0a7221 */ /* 0x020fe20000010000 */
[----:B------:R-:W-:-:S04]  /*43f0*/  FADD.FTZ R11, R33, R12 ;  /* 0x0000000c210b7221 */ /* 0x000fc80000010000 */
[----:B------:R-:W-:Y:S02]  /*4400*/  FADD.FTZ R12, R36, R11 ;  /* 0x0000000b240c7221 */ /* 0x000fe40000010000 */
[----:B------:R-:W3:Y:S01]  /*4410*/  MUFU.EX2 R35, R35 ;  /* 0x0000002300237308 */ /* 0x000ee20000000800 */
[----:B----4-:R-:W-:Y:S01]  /*4420*/  FADD.FTZ R3, R31, R10 ;  /* 0x0000000a1f037221 */ /* 0x010fe20000010000 */
[----:B------:R-:W-:Y:S01]  /*4430*/  FADD.FTZ R11, R37, R12 ;  /* 0x0000000c250b7221 */ /* 0x000fe20000010000 */
[----:B------:R-:W-:Y:S01]  /*4440*/  F2FP.F16.F32.PACK_AB R159, R31, R30 ;  /* 0x0000001e1f9f723e */ /* 0x000fe200000000ff */
[----:B------:R-:W-:Y:S02]  /*4450*/  BAR.SYNC.DEFER_BLOCKING 0xf, 0x100 ;  /* 0x03c4000000007b1d */ /* 0x000fe40000010000 */
[----:B------:R-:W-:Y:S01]  /*4460*/  FADD.FTZ R12, R40, R11 ;  /* 0x0000000b280c7221 */ /* 0x000fe20000010000 */
[----:B0-----:R-:W-:-:S03]  /*4470*/  FADD.FTZ R10, R34, R3 ;  /* 0x00000003220a7221 */ /* 0x001fc60000010000 */
[----:B------:R-:W0:Y:S01]  /*4480*/  MUFU.EX2 R38, R38 ;  /* 0x0000002600267308 */ /* 0x000e220000000800 */
[----:B------:R-:W-:Y:S01]  /*4490*/  FADD.FTZ R13, R41, R12 ;  /* 0x0000000c290d7221 */ /* 0x000fe20000010000 */
[----:B---3--:R-:W-:-:S06]  /*44a0*/  FADD.FTZ R3, R35, R10 ;  /* 0x0000000a23037221 */ /* 0x008fcc0000010000 */
[----:B------:R-:W3:Y:S01]  /*44b0*/  MUFU.EX2 R39, R39 ;  /* 0x0000002700277308 */ /* 0x000ee20000000800 */
[----:B------:R-:W-:-:S07]  /*44c0*/  F2FP.F16.F32.PACK_AB R161, R35, R34 ;  /* 0x0000002223a1723e */ /* 0x000fce00000000ff */
[----:B------:R-:W4:Y:S01]  /*44d0*/  MUFU.EX2 R42, R42 ;  /* 0x0000002a002a7308 */ /* 0x000f220000000800 */
[----:B0-----:R-:W-:Y:S01]  /*44e0*/  FADD.FTZ R10, R38, R3 ;  /* 0x00000003260a7221 */ /* 0x001fe20000010000 */
[----:B------:R0:W-:Y:S06]  /*44f0*/  STSM.16.M88.4 [R23+0x26800], R156 ;  /* 0x0268009c17007844 */ /* 0x0001ec0000000200 */
[----:B------:R-:W5:Y:S01]  /*4500*/  MUFU.EX2 R43, R43 ;  /* 0x0000002b002b7308 */ /* 0x000f620000000800 */
[C---:B---3--:R-:W-:Y:S01]  /*4510*/  FADD.FTZ R11, R39.reuse, R10 ;  /* 0x0000000a270b7221 */ /* 0x048fe20000010000 */
[----:B------:R-:W-:-:S05]  /*4520*/  F2FP.F16.F32.PACK_AB R163, R39, R38 ;  /* 0x0000002627a3723e */ /* 0x000fca00000000ff */
[----:B------:R0:W-:Y:S01]  /*4530*/  STSM.16.M88.4 [R186], R160 ;  /* 0x000000a0ba007844 */ /* 0x0001e20000000200 */
[----:B------:R-:W-:Y:S01]  /*4540*/  MUFU.EX2 R44, R44 ;  /* 0x0000002c002c7308 */ /* 0x000fe20000000800 */
[----:B----4-:R-:W-:-:S07]  /*4550*/  FADD.FTZ R10, R42, R11 ;  /* 0x0000000b2a0a7221 */ /* 0x010fce0000010000 */
[----:B------:R-:W3:Y:S01]  /*4560*/  MUFU.EX2 R46, R46 ;  /* 0x0000002e002e7308 */ /* 0x000ee20000000800 */
[C---:B-----5:R-:W-:Y:S01]  /*4570*/  FADD.FTZ R11, R43.reuse, R10 ;  /* 0x0000000a2b0b7221 */ /* 0x060fe20000010000 */
[----:B------:R-:W-:-:S06]  /*4580*/  F2FP.F16.F32.PACK_AB R169, R43, R42 ;  /* 0x0000002a2ba9723e */ /* 0x000fcc00000000ff */
[----:B------:R-:W4:Y:S08]  /*4590*/  MUFU.EX2 R45, R45 ;  /* 0x0000002d002d7308 */ /* 0x000f300000000800 */
[----:B------:R-:W5:Y:S01]  /*45a0*/  MUFU.EX2 R47, R47 ;  /* 0x0000002f002f7308 */ /* 0x000f620000000800 */
[----:B---3--:R-:W-:-:S07]  /*45b0*/  FADD.FTZ R10, R46, R11 ;  /* 0x0000000b2e0a7221 */ /* 0x008fce0000010000 */
[----:B------:R-:W-:Y:S01]  /*45c0*/  MUFU.EX2 R48, R48 ;  /* 0x0000003000307308 */ /* 0x000fe20000000800 */
[----:B----4-:R-:W-:-:S07]  /*45d0*/  F2FP.F16.F32.PACK_AB R170, R45, R44 ;  /* 0x0000002c2daa723e */ /* 0x010fce00000000ff */
[----:B------:R-:W3:Y:S01]  /*45e0*/  MUFU.EX2 R49, R49 ;  /* 0x0000003100317308 */ /* 0x000ee20000000800 */
[C---:B-----5:R-:W-:Y:S01]  /*45f0*/  F2FP.F16.F32.PACK_AB R171, R47.reuse, R46 ;  /* 0x0000002e2fab723e */ /* 0x060fe200000000ff */
[----:B------:R-:W-:-:S04]  /*4600*/  FADD.FTZ R47, R47, R10 ;  /* 0x0000000a2f2f7221 */ /* 0x000fc80000010000 */
[----:B------:R0:W-:Y:S02]  /*4610*/  STSM.16.M88.4 [R184], R168 ;  /* 0x000000a8b8007844 */ /* 0x0001e40000000200 */
[----:B------:R-:W-:Y:S08]  /*4620*/  MUFU.EX2 R50, R50 ;  /* 0x0000003200327308 */ /* 0x000ff00000000800 */
[----:B------:R-:W4:Y:S01]  /*4630*/  MUFU.EX2 R51, R51 ;  /* 0x0000003300337308 */ /* 0x000f220000000800 */
[----:B---3--:R-:W-:-:S07]  /*4640*/  F2FP.F16.F32.PACK_AB R172, R49, R48 ;  /* 0x0000003031ac723e */ /* 0x008fce00000000ff */
[----:B------:R-:W-:Y:S08]  /*4650*/  MUFU.EX2 R52, R52 ;  /* 0x0000003400347308 */ /* 0x000ff00000000800 */
[----:B------:R-:W3:Y:S01]  /*4660*/  MUFU.EX2 R9, R9 ;  /* 0x0000000900097308 */ /* 0x000ee20000000800 */
[----:B----4-:R-:W-:Y:S01]  /*4670*/  F2FP.F16.F32.PACK_AB R173, R51, R50 ;  /* 0x0000003233ad723e */ /* 0x010fe200000000ff */
[----:B------:R-:W-:-:S04]  /*4680*/  FADD.FTZ R50, R50, R47 ;  /* 0x0000002f32327221 */ /* 0x000fc80000010000 */
[----:B------:R-:W-:Y:S02]  /*4690*/  FADD.FTZ R51, R51, R50 ;  /* 0x0000003233337221 */ /* 0x000fe40000010000 */
[----:B------:R-:W-:Y:S08]  /*46a0*/  MUFU.EX2 R54, R54 ;  /* 0x0000003600367308 */ /* 0x000ff00000000800 */
[----:B------:R4:W5:Y:S01]  /*46b0*/  MUFU.EX2 R3, R6 ;  /* 0x0000000600037308 */ /* 0x0009620000000800 */
[----:B---3--:R-:W-:Y:S01]  /*46c0*/  F2FP.F16.F32.PACK_AB R174, R9, R52 ;  /* 0x0000003409ae723e */ /* 0x008fe200000000ff */
[----:B----4-:R-:W-:-:S04]  /*46d0*/  FADD.FTZ R6, R44, R13 ;  /* 0x0000000d2c067221 */ /* 0x010fc80000010000 */
[----:B------:R-:W-:-:S04]  /*46e0*/  FADD.FTZ R45, R45, R6 ;  /* 0x000000062d2d7221 */ /* 0x000fc80000010000 */
[----:B------:R-:W-:Y:S01]  /*46f0*/  FADD.FTZ R48, R48, R45 ;  /* 0x0000002d30307221 */ /* 0x000fe20000010000 */
[----:B-----5:R-:W-:Y:S01]  /*4700*/  F2FP.F16.F32.PACK_AB R175, R3, R54 ;  /* 0x0000003603af723e */ /* 0x020fe200000000ff */
[----:B------:R-:W-:Y:S02]  /*4710*/  FADD.FTZ R54, R54, R51 ;  /* 0x0000003336367221 */ /* 0x000fe40000010000 */
[----:B------:R-:W-:Y:S02]  /*4720*/  FADD.FTZ R49, R49, R48 ;  /* 0x0000003031317221 */ /* 0x000fe40000010000 */
[----:B------:R0:W-:Y:S01]  /*4730*/  STSM.16.M88.4 [R185], R172 ;  /* 0x000000acb9007844 */ /* 0x0001e20000000200 */
[----:B------:R-:W-:Y:S01]  /*4740*/  FADD.FTZ R3, R3, R54 ;  /* 0x0000003603037221 */ /* 0x000fe20000010000 */
[----:B------:R-:W-:-:S04]  /*4750*/  FADD.FTZ R6, R52, R49 ;  /* 0x0000003134067221 */ /* 0x000fc80000010000 */
[----:B------:R-:W-:Y:S01]  /*4760*/  FADD.FTZ R6, R9, R6 ;  /* 0x0000000609067221 */ /* 0x000fe20000010000 */
[----:B------:R-:W-:Y:S06]  /*4770*/  @!P0 BRA `(.L_x_2941) ;  /* 0x0000000000048947 */ /* 0x000fec0003800000 */
[----:B------:R-:W-:Y:S01]  /*4780*/  BPT.TRAP 0x1 ;  /* 0x000000040000795c */ /* 0x000fe20000300000 */
.L_x_2941:
[----:B------:R3:W4:Y:S01]  /*4790*/  SYNCS.PHASECHK.TRANS64.TRYWAIT P2, [R7+URZ+0x28c50], R8 ;  /* 0x028c5008070075a7 */ /* 0x000722000804017f */
[----:B------:R-:W-:Y:S05]  /*47a0*/  @!P0 BRA `(.L_x_2942) ;  /* 0x0000000000048947 */ /* 0x000fea0003800000 */
[----:B------:R-:W-:Y:S01]  /*47b0*/  BPT.TRAP 0x1 ;  /* 0x000000040000795c */ /* 0x000fe20000300000 */
.L_x_2942:
[----:B------:R-:W-:Y:S01]  /*47c0*/  ULOP3.LUT UR48, UR48, 0x2000000, URZ, 0xfc, !UPT ;  /* 0x0200000030307892 */ /* 0x000fe2000f8efc3f */
[----:B----4-:R-:W-:Y:S11]  /*47d0*/  @P2 BRA `(.L_x_2943) ;  /* 0x0000000000082947 */ /* 0x010ff60003800000 */
[----:B------:R-:W4:Y:S02]  /*47e0*/  SYNCS.PHASECHK.TRANS64.TRYWAIT P2, [R7+URZ+0x28c50], R8 ;  /* 0x028c5008070075a7 */ /* 0x000f24000804017f */
[----:B----4-:R-:W-:Y:S05]  /*47f0*/  @!P2 BRA `(.L_x_2944) ;  /* 0x000000a00000a947 */ /* 0x010fea0003800000 */
.L_x_2943:
[----:B------:R-:W-:Y:S01]  /*4800*/  ULEA UR6, UR41, UR48, 0xc ;  /* 0x0000003029067291 */ /* 0x000fe2000f8e603f */
[----:B------:R-:W-:Y:S01]  /*4810*/  WARPGROUP.ARRIVE ;  /* 0x00000000000079c5 */ /* 0x000fe20000000000 */
[----:B------:R-:W-:Y:S01]  /*4820*/  UMOV UR7, 0x40000040 ;  /* 0x4000004000077882 */ /* 0x000fe20000000000 */
[----:B------:R-:W-:Y:S01]  /*4830*/  UMOV UR11, 0x40000040 ;  /* 0x40000040000b7882 */ /* 0x000fe20000000000 */
[----:B------:R-:W-:Y:S01]  /*4840*/  UIADD3 UR10, UR6, 0x80, URZ ;  /* 0x00000080060a7890 */ /* 0x000fe2000fffe03f */
[----:B------:R-:W-:Y:S01]  /*4850*/  ISETP.GE.AND P2, PT, R152, 0x41, PT ;  /* 0x000000419800780c */ /* 0x000fe20003f46270 */
[----:B-1234-:R-:W-:-:S03]  /*4860*/  @!P1 VIADD R7, R7, 0x28c60 ;  /* 0x00028c6007079836 */ /* 0x01efc60000000000 */
[----:B------:R-:W-:Y:S01]  /*4870*/  HGMMA.64x256x16.F32 R24, R156, gdesc[UR4].tnspB, RZ, !UPT, gsb0 ;  /* 0x43e000049c187df0 */ /* 0x000fe2000c0008ff */
[----:B------:R-:W-:Y:S01]  /*4880*/  UMOV UR7, 0x40000040 ;  /* 0x4000004000077882 */ /* 0x000fe20000000000 */
[----:B------:R-:W-:Y:S01]  /*4890*/  @!P1 PRMT R7, RZ, 0x654, R7 ;  /* 0x00000654ff079816 */ /* 0x000fe20000000007 */
[----:B------:R-:W-:Y:S02]  /*48a0*/  WARPGROUP.DEPBAR.LE gsb0, 0x0 ;  /* 0x00008000000079c5 */ /* 0x000fe40000010000 */
[----:B------:R-:W-:-:S15]  /*48b0*/  WARPGROUP.ARRIVE ;  /* 0x00000000000079c5 */ /* 0x000fde0000000000 */
[----:B------:R-:W-:-:S08]  /*48c0*/  NOP ;  /* 0x0000000000007918 */ /* 0x000fd00000000000 */
[----:B------:R-:W-:Y:S01]  /*48d0*/  HGMMA.64x256x16.F32 R24, R160, gdesc[UR8].tnspB, R24, gsb0 ;  /* 0x43e00008a0187df0 */ /* 0x000fe20008000818 */
[----:B------:R-:W-:Y:S01]  /*48e0*/  UIADD3 UR10, UR6, 0x100, URZ ;  /* 0x00000100060a7890 */ /* 0x000fe2000fffe03f */
[----:B------:R-:W-:Y:S01]  /*48f0*/  UMOV UR11, 0x40000040 ;  /* 0x40000040000b7882 */ /* 0x000fe20000000000 */
[----:B------:R-:W-:Y:S01]  /*4900*/  UIADD3 UR6, UR6, 0x180, URZ ;  /* 0x0000018006067890 */ /* 0x000fe2000fffe03f */
[----:B------:R-:W-:Y:S02]  /*4910*/  WARPGROUP.DEPBAR.LE gsb0, 0x0 ;  /* 0x00008000000079c5 */ /* 0x000fe40000010000 */
[----:B------:R-:W-:-:S15]  /*4920*/  WARPGROUP.ARRIVE ;  /* 0x00000000000079c5 */ /* 0x000fde0000000000 */
[----:B------:R-:W-:-:S07]  /*4930*/  NOP ;  /* 0x0000000000007918 */ /* 0x000fce0000000000 */
[----:B------:R-:W-:Y:S03]  /*4940*/  HGMMA.64x256x16.F32 R24, R168, gdesc[UR8].tnspB, R24, gsb0 ;  /* 0x43e00008a8187df0 */ /* 0x000fe60008000818 */
        /* <DEDUP_REMOVED lines=14> */
[----:B------:R-:W-:Y:S05]  /*4a30*/  @!P2 BRA `(.L_x_2945) ;  /* 0x0000001c0044a947 */ /* 0x000fea0003800000 */
[----:B-1----:R-:W-:Y:S01]  /*4a40*/  VIADD R7, R167, 0xfffffffe ;  /* 0xfffffffea7077836 */ /* 0x002fe20000000000 */
[----:B------:R-:W-:Y:S01]  /*4a50*/  MOV R15, R4 ;  /* 0x00000004000f7202 */ /* 0x000fe20000000f00 */
[----:B------:R-:W-:Y:S01]  /*4a60*/  IMAD.MOV.U32 R10, RZ, RZ, R5 ;  /* 0x000000ffff0a7224 */ /* 0x000fe200078e0005 */
[----:B------:R-:W-:Y:S01]  /*4a70*/  UMOV UR21, UR41 ;  /* 0x0000002900157c82 */ /* 0x000fe20008000000 */
[----:B------:R-:W-:Y:S01]  /*4a80*/  ULDC UR22, c[0x0][0x9d8] ;  /* 0x0002760000167ab9 */ /* 0x000fe20000000800 */
[----:B------:R-:W-:-:S05]  /*4a90*/  ULDC UR20, c[0x0][0x988] ;  /* 0x0002620000147ab9 */ /* 0x000fca0000000800 */
.L_x_2954:
[----:B------:R-:W-:Y:S01]  /*4aa0*/  UIADD3 UR41, UR21, 0x1, URZ ;  /* 0x0000000115297890 */ /* 0x000fe2000fffe03f */
[C---:B------:R-:W-:Y:S01]  /*4ab0*/  ISETP.GT.AND P2, PT, R7.reuse, RZ, PT ;  /* 0x000000ff0700720c */ /* 0x040fe20003f44270 */
[----:B------:R-:W-:Y:S02]  /*4ac0*/  VIADD R7, R7, 0xffffffff ;  /* 0xffffffff07077836 */ /* 0x000fe40000000000 */
[----:B------:R-:W-:-:S04]  /*4ad0*/  UISETP.NE.AND UP0, UPT, UR41, 0x2, UPT ;  /* 0x000000022900788c */ /* 0x000fc8000bf05270 */
[----:B------:R-:W-:Y:S02]  /*4ae0*/  USEL UR6, URZ, 0x1, UP0 ;  /* 0x000000013f067887 */ /* 0x000fe40008000000 */
[----:B------:R-:W-:Y:S02]  /*4af0*/  USEL UR41, UR41, URZ, UP0 ;  /* 0x0000003f29297287 */ /* 0x000fe40008000000 */
[----:B------:R-:W-:Y:S01]  /*4b00*/  ULOP3.LUT UR40, UR40, UR6, URZ, 0x3c, !UPT ;  /* 0x0000000628287292 */ /* 0x000fe2000f8e3c3f */
[----:B0-23--:R-:W-:Y:S11]  /*4b10*/  @!P0 BRA `(.L_x_2946) ;  /* 0x0000000000048947 */ /* 0x00dff60003800000 */
[----:B------:R-:W-:Y:S01]  /*4b20*/  BPT.TRAP 0x1 ;  /* 0x000000040000795c */ /* 0x000fe20000300000 */
.L_x_2946:
[----:B------:R-:W-:Y:S01]  /*4b30*/  ULEA UR23, UR41, UR42, 0x3 ;  /* 0x0000002a29177291 */ /* 0x000fe2000f8e183f */
[----:B------:R-:W-:-:S05]  /*4b40*/  IMAD.U32 R8, RZ, RZ, UR40 ;  /* 0x00000028ff087e24 */ /* 0x000fca000f8e00ff */
[----:B------:R-:W-:-:S04]  /*4b50*/  SHF.L.U32 R8, R8, 0x1f, RZ ;  /* 0x0000001f08087819 */ /* 0x000fc800000006ff */
[----:B------:R1:W2:Y:S01]  /*4b60*/  SYNCS.PHASECHK.TRANS64.TRYWAIT P3, [UR23+0x28c30], R8 ;  /* 0x028c3008ff0075a7 */ /* 0x0002a20008060157 */
[----:B------:R-:W-:Y:S05]  /*4b70*/  @!P0 BRA `(.L_x_2947) ;  /* 0x0000000000048947 */ /* 0x000fea0003800000 */
[----:B------:R-:W-:Y:S01]  /*4b80*/  BPT.TRAP 0x1 ;  /* 0x000000040000795c */ /* 0x000fe20000300000 */
.L_x_2947:
[----:B--2---:R-:W-:Y:S05]  /*4b90*/  @P3 BRA `(.L_x_2948) ;  /* 0x0000000000083947 */ /* 0x004fea0003800000 */
[----:B------:R-:W2:Y:S02]  /*4ba0*/  SYNCS.PHASECHK.TRANS64.TRYWAIT P3, [UR23+0x28c30], R8 ;  /* 0x028c3008ff0075a7 */ /* 0x000ea40008060157 */
[----:B--2---:R-:W-:Y:S05]  /*4bb0*/  @!P3 BRA `(.L_x_2949) ;  /* 0x0000009c0024b947 */ /* 0x004fea0003800000 */
.L_x_2948:
[----:B------:R-:W-:Y:S01]  /*4bc0*/  R2UR UR18, R0 ;  /* 0x00000000001272ca */ /* 0x000fe200000e0000 */
[----:B------:R-:W-:Y:S01]  /*4bd0*/  UIADD3 UR6, UR42, 0x20400, URZ ;  /* 0x000204002a067890 */ /* 0x000fe2000fffe03f */
[----:B0-----:R-:W-:Y:S01]  /*4be0*/  WARPGROUP.ARRIVE ;  /* 0x00000000000079c5 */ /* 0x001fe20000000000 */
        /* <DEDUP_REMOVED lines=24> */
[----:B--2---:R-:W-:Y:S01]  /*4d70*/  FMUL.FTZ R5, R153, UR22 ;  /* 0x0000001699057c20 */ /* 0x004fe20008410000 */
        /* <DEDUP_REMOVED lines=21> */
[----:B0-----:R-:W-:Y:S01]  /*4ed0*/  FMNMX.FTZ R4, R14, R15, !PT ;  /* 0x0000000f0e047209 */ /* 0x001fe20007810000 */
[----:B------:R-:W-:Y:S01]  /*4ee0*/  FMUL.FTZ R163, R163, UR22 ;  /* 0x00000016a3a37c20 */ /* 0x000fe20008410000 */
[----:B------:R-:W-:-:S05]  /*4ef0*/  FMUL.FTZ R172, R179, UR22 ;  /* 0x00000016b3ac7c20 */ /* 0x000fca0008410000 */
[----:B------:R-:W0:Y:S01]  /*4f00*/  MUFU.TANH R21, R21 ;  /* 0x0000001500157308 */ /* 0x000e220000002400 */
[----:B--2---:R-:W-:-:S07]  /*4f10*/  FMNMX.FTZ R161, R5, R4, !PT ;  /* 0x0000000405a17209 */ /* 0x004fce0007810000 */
[----:B------:R-:W2:Y:S01]  /*4f20*/  MUFU.TANH R152, R152 ;  /* 0x0000009800987308 */ /* 0x000ea20000002400 */
[----:B---3--:R-:W-:-:S07]  /*4f30*/  FMNMX.FTZ R4, R20, R161, !PT ;  /* 0x000000a114047209 */ /* 0x008fce0007810000 */
[----:B------:R-:W3:Y:S01]  /*4f40*/  MUFU.TANH R153, R153 ;  /* 0x0000009900997308 */ /* 0x000ee20000002400 */
[----:B0-----:R-:W-:-:S07]  /*4f50*/  FMNMX.FTZ R161, R21, R4, !PT ;  /* 0x0000000415a17209 */ /* 0x001fce0007810000 */
[----:B------:R-:W0:Y:S01]  /*4f60*/  MUFU.TANH R154, R154 ;  /* 0x0000009a009a7308 */ /* 0x000e220000002400 */
[----:B--2---:R-:W-:Y:S01]  /*4f70*/  FMNMX.FTZ R4, R152, R161, !PT ;  /* 0x000000a198047209 */ /* 0x004fe20007810000 */
[----:B------:R-:W-:-:S06]  /*4f80*/  FMUL.FTZ R161, R177, UR22 ;  /* 0x00000016b1a17c20 */ /* 0x000fcc0008410000 */
[----:B------:R-:W2:Y:S01]  /*4f90*/  MUFU.TANH R155, R155 ;  /* 0x0000009b009b7308 */ /* 0x000ea20000002400 */
[----:B---3--:R-:W-:-:S07]  /*4fa0*/  FMNMX.FTZ R165, R153, R4, !PT ;  /* 0x0000000499a57209 */ /* 0x008fce0007810000 */
[----:B------:R-:W3:Y:S01]  /*4fb0*/  MUFU.TANH R156, R156 ;  /* 0x0000009c009c7308 */ /* 0x000ee20000002400 */
[----:B0-----:R-:W-:-:S07]  /*4fc0*/  FMNMX.FTZ R4, R154, R165, !PT ;  /* 0x000000a59a047209 */ /* 0x001fce0007810000 */
[----:B------:R-:W0:Y:S01]  /*4fd0*/  MUFU.TANH R157, R157 ;  /* 0x0000009d009d7308 */ /* 0x000e220000002400 */
[----:B--2---:R-:W-:-:S07]  /*4fe0*/  FMNMX.FTZ R165, R155, R4, !PT ;  /* 0x000000049ba57209 */ /* 0x004fce0007810000 */
        /* <DEDUP_REMOVED lines=13> */
[----:B---3--:R-:W-:Y:S01]  /*50c0*/  FMNMX.FTZ R169, R164, R165, !PT ;  /* 0x000000a5a4a97209 */ /* 0x008fe20007810000 */
[----:B------:R-:W-:Y:S01]  /*50d0*/  FMUL.FTZ R165, R166, UR22 ;  /* 0x00000016a6a57c20 */ /* 0x000fe20008410000 */
[----:B------:R-:W-:Y:S01]  /*50e0*/  FMUL.FTZ R166, R167, UR22 ;  /* 0x00000016a7a67c20 */ /* 0x000fe20008410000 */
[----:B------:R-:W-:Y:S01]  /*50f0*/  FMUL.FTZ R167, R170, UR22 ;  /* 0x00000016aaa77c20 */ /* 0x000fe20008410000 */
[----:B------:R-:W-:Y:S01]  /*5100*/  FMUL.FTZ R170, R174, UR22 ;  /* 0x00000016aeaa7c20 */ /* 0x000fe20008410000 */
[----:B------:R-:W-:Y:S02]  /*5110*/  FMUL.FTZ R174, R182, UR22 ;  /* 0x00000016b6ae7c20 */ /* 0x000fe40008410000 */
[----:B------:R-:W3:Y:S01]  /*5120*/  MUFU.TANH R11, R11 ;  /* 0x0000000b000b7308 */ /* 0x000ee20000002400 */
[----:B0-----:R-:W-:Y:S01]  /*5130*/  FMNMX.FTZ R4, R168, R169, !PT ;  /* 0x000000a9a8047209 */ /* 0x001fe20007810000 */
[----:B------:R-:W-:Y:S01]  /*5140*/  FMUL.FTZ R169, R171, UR22 ;  /* 0x00000016aba97c20 */ /* 0x000fe20008410000 */
[----:B------:R-:W-:-:S03]  /*5150*/  FMUL.FTZ R171, R178, UR22 ;  /* 0x00000016b2ab7c20 */ /* 0x000fc60008410000 */
[----:B------:R-:W0:Y:S02]  /*5160*/  SHFL.BFLY PT, R173, R4, 0x2, 0x1f ;  /* 0x0c401f0004ad7f89 */ /* 0x000e2400000e0000 */
[----:B------:R-:W4:Y:S08]  /*5170*/  MUFU.TANH R12, R12 ;  /* 0x0000000c000c7308 */ /* 0x000f300000002400 */
[----:B------:R-:W5:Y:S08]  /*5180*/  MUFU.TANH R13, R13 ;  /* 0x0000000d000d7308 */ /* 0x000f700000002400 */
[----:B------:R-:W1:Y:S01]  /*5190*/  MUFU.TANH R162, R162 ;  /* 0x000000a200a27308 */ /* 0x000e620000002400 */
[----:B0-----:R-:W-:Y:S01]  /*51a0*/  FMNMX.FTZ R177, R4, R173, !PT ;  /* 0x000000ad04b17209 */ /* 0x001fe20007810000 */
[----:B------:R-:W-:Y:S01]  /*51b0*/  FMUL.FTZ R173, R175, UR22 ;  /* 0x00000016afad7c20 */ /* 0x000fe20008410000 */
[----:B--2---:R-:W-:-:S05]  /*51c0*/  FMNMX.FTZ R4, R9, R10, !PT ;  /* 0x0000000a09047209 */ /* 0x004fca0007810000 */
[----:B------:R-:W0:Y:S01]  /*51d0*/  MUFU.TANH R163, R163 ;  /* 0x000000a300a37308 */ /* 0x000e220000002400 */
[----:B------:R-:W2:Y:S01]  /*51e0*/  SHFL.BFLY PT, R180, R177, 0x1, 0x1f ;  /* 0x0c201f00b1b47f89 */ /* 0x000ea200000e0000 */
[----:B---3--:R-:W-:-:S04]  /*51f0*/  FMNMX.FTZ R175, R11, R4, !PT ;  /* 0x000000040baf7209 */ /* 0x008fc80007810000 */
[----:B----4-:R-:W-:Y:S02]  /*5200*/  FMNMX.FTZ R4, R12, R175, !PT ;  /* 0x000000af0c047209 */ /* 0x010fe40007810000 */
[----:B------:R-:W3:Y:S02]  /*5210*/  MUFU.TANH R165, R165 ;  /* 0x000000a500a57308 */ /* 0x000ee40000002400 */
[----:B-----5:R-:W-:-:S04]  /*5220*/  FMNMX.FTZ R175, R13, R4, !PT ;  /* 0x000000040daf7209 */ /* 0x020fc80007810000 */
[----:B-1----:R-:W-:Y:S02]  /*5230*/  FMNMX.FTZ R176, R162, R175, !PT ;  /* 0x000000afa2b07209 */ /* 0x002fe40007810000 */
[----:B------:R-:W1:Y:S01]  /*5240*/  MUFU.TANH R166, R166 ;  /* 0x000000a600a67308 */ /* 0x000e620000002400 */
[----:B------:R-:W-:Y:S01]  /*5250*/  FMUL.FTZ R175, R183, UR22 ;  /* 0x00000016b7af7c20 */ /* 0x000fe20008410000 */
[----:B0-----:R-:W-:-:S06]  /*5260*/  FMNMX.FTZ R176, R163, R176, !PT ;  /* 0x000000b0a3b07209 */ /* 0x001fcc0007810000 */
[----:B------:R-:W0:Y:S01]  /*5270*/  MUFU.TANH R167, R167 ;  /* 0x000000a700a77308 */ /* 0x000e220000002400 */
[----:B--2---:R-:W-:-:S05]  /*5280*/  FMNMX.FTZ R4, R177, R180, !PT ;  /* 0x000000b4b1047209 */ /* 0x004fca0007810000 */
[C---:B------:R-:W-:Y:S02]  /*5290*/  FADD.FTZ R177, -R4.reuse, R15 ;  /* 0x0000000f04b17221 */ /* 0x040fe40000010100 */
[----:B------:R-:W2:Y:S01]  /*52a0*/  MUFU.TANH R169, R169 ;  /* 0x000000a900a97308 */ /* 0x000ea20000002400 */
[----:B---3--:R-:W-:Y:S01]  /*52b0*/  FMNMX.FTZ R15, R165, R176, !PT ;  /* 0x000000b0a50f7209 */ /* 0x008fe20007810000 */
[----:B------:R-:W-:Y:S01]  /*52c0*/  FMUL.FTZ R181, R4, UR20 ;  /* 0x0000001404b57c20 */ /* 0x000fe20008410000 */
[----:B------:R-:W-:Y:S02]  /*52d0*/  FMUL.FTZ R178, R177, UR20 ;  /* 0x00000014b1b27c20 */ /* 0x000fe40008410000 */
[----:B-1----:R-:W-:Y:S01]  /*52e0*/  FMNMX.FTZ R176, R166, R15, !PT ;  /* 0x0000000fa6b07209 */ /* 0x002fe20007810000 */
[--C-:B------:R-:W-:Y:S01]  /*52f0*/  FFMA.FTZ R14, R14, UR20, -R181.reuse ;  /* 0x000000140e0e7c23 */ /* 0x100fe200080108b5 */
[--C-:B------:R-:W-:Y:S01]  /*5300*/  FFMA.FTZ R179, R156, UR20, -R181.reuse ;  /* 0x000000149cb37c23 */ /* 0x100fe200080108b5 */
[----:B------:R-:W1:Y:S01]  /*5310*/  MUFU.TANH R170, R170 ;  /* 0x000000aa00aa7308 */ /* 0x000e620000002400 */
[----:B0-----:R-:W-:Y:S01]  /*5320*/  FMNMX.FTZ R176, R167, R176, !PT ;  /* 0x000000b0a7b07209 */ /* 0x001fe20007810000 */
[--C-:B------:R-:W-:Y:S01]  /*5330*/  FFMA.FTZ R20, R20, UR20, -R181.reuse ;  /* 0x0000001414147c23 */ /* 0x100fe200080108b5 */
[--C-:B------:R-:W-:Y:S01]  /*5340*/  FFMA.FTZ R21, R21, UR20, -R181.reuse ;  /* 0x0000001415157c23 */ /* 0x100fe200080108b5 */
[--C-:B------:R-:W-:Y:S01]  /*5350*/  FFMA.FTZ R153, R153, UR20, -R181.reuse ;  /* 0x0000001499997c23 */ /* 0x100fe200080108b5 */
[--C-:B------:R-:W-:Y:S01]  /*5360*/  FFMA.FTZ R155, R155, UR20, -R181.reuse ;  /* 0x000000149b9b7c23 */ /* 0x100fe200080108b5 */
[--C-:B------:R-:W-:Y:S01]  /*5370*/  FFMA.FTZ R180, R157, UR20, -R181.reuse ;  /* 0x000000149db47c23 */ /* 0x100fe200080108b5 */
[--C-:B------:R-:W-:Y:S01]  /*5380*/  FFMA.FTZ R157, R158, UR20, -R181.reuse ;  /* 0x000000149e9d7c23 */ /* 0x100fe200080108b5 */
[----:B------:R-:W0:Y:S01]  /*5390*/  MUFU.TANH R173, R173 ;  /* 0x000000ad00ad7308 */ /* 0x000e220000002400 */
[----:B--2---:R-:W-:Y:S01]  /*53a0*/  FMNMX.FTZ R177, R169, R176, !PT ;  /* 0x000000b0a9b17209 */ /* 0x004fe20007810000 */
[--C-:B------:R-:W-:Y:S01]  /*53b0*/  FFMA.FTZ R182, R159, UR20, -R181.reuse ;  /* 0x000000149fb67c23 */ /* 0x100fe200080108b5 */
[--C-:B------:R-:W-:Y:S01]  /*53c0*/  FFMA.FTZ R159, R160, UR20, -R181.reuse ;  /* 0x00000014a09f7c23 */ /* 0x100fe200080108b5 */
[--C-:B------:R-:W-:Y:S01]  /*53d0*/  FFMA.FTZ R192, R161, UR20, -R181.reuse ;  /* 0x00000014a1c07c23 */ /* 0x100fe200080108b5 */
[--C-:B------:R-:W-:Y:S01]  /*53e0*/  FFMA.FTZ R161, R164, UR20, -R181.reuse ;  /* 0x00000014a4a17c23 */ /* 0x100fe200080108b5 */
[----:B------:R-:W-:-:S02]  /*53f0*/  FFMA.FTZ R168, R168, UR20, -R181 ;  /* 0x00000014a8a87c23 */ /* 0x000fc400080108b5 */
[----:B------:R-:W2:Y:S01]  /*5400*/  MUFU.TANH R171, R171 ;  /* 0x000000ab00ab7308 */ /* 0x000ea20000002400 */
[----:B-1----:R-:W-:Y:S01]  /*5410*/  FMNMX.FTZ R176, R170, R177, !PT ;  /* 0x000000b1aab07209 */ /* 0x002fe20007810000 */
[----:B------:R-:W-:-:S06]  /*5420*/  FFMA.FTZ R177, R5, UR20, -R181 ;  /* 0x0000001405b17c23 */ /* 0x000fcc00080108b5 */
[----:B------:R-:W1:Y:S01]  /*5430*/  MUFU.TANH R172, R172 ;  /* 0x000000ac00ac7308 */ /* 0x000e620000002400 */
[----:B0-----:R-:W-:-:S07]  /*5440*/  FMNMX.FTZ R176, R173, R176, !PT ;  /* 0x000000b0adb07209 */ /* 0x001fce0007810000 */
[----:B------:R-:W0:Y:S01]  /*5450*/  MUFU.TANH R174, R174 ;  /* 0x000000ae00ae7308 */ /* 0x000e220000002400 */
[----:B--2---:R-:W-:-:S07]  /*5460*/  FMNMX.FTZ R5, R171, R176, !PT ;  /* 0x000000b0ab057209 */ /* 0x004fce0007810000 */
[----:B------:R-:W2:Y:S01]  /*5470*/  MUFU.TANH R175, R175 ;  /* 0x000000af00af7308 */ /* 0x000ea20000002400 */
[----:B-1----:R-:W-:-:S07]  /*5480*/  FMNMX.FTZ R5, R172, R5, !PT ;  /* 0x00000005ac057209 */ /* 0x002fce0007810000 */
[----:B------:R1:W3:Y:S01]  /*5490*/  MUFU.EX2 R15, R178 ;  /* 0x000000b2000f7308 */ /* 0x0002e20000000800 */
[----:B0-----:R-:W-:-:S07]  /*54a0*/  FMNMX.FTZ R176, R174, R5, !PT ;  /* 0x00000005aeb07209 */ /* 0x001fce0007810000 */
[----:B------:R-:W0:Y:S01]  /*54b0*/  MUFU.EX2 R14, R14 ;  /* 0x0000000e000e7308 */ /* 0x000e220000000800 */
[----:B--2---:R-:W-:Y:S01]  /*54c0*/  FMNMX.FTZ R5, R175, R176, !PT ;  /* 0x000000b0af057209 */ /* 0x004fe20007810000 */
[--C-:B------:R-:W-:Y:S01]  /*54d0*/  FFMA.FTZ R176, R152, UR20, -R181.reuse ;  /* 0x0000001498b07c23 */ /* 0x100fe200080108b5 */
[----:B-1----:R-:W-:-:S03]  /*54e0*/  FFMA.FTZ R178, R154, UR20, -R181 ;  /* 0x000000149ab27c23 */ /* 0x002fc600080108b5 */
[----:B------:R-:W1:Y:S02]  /*54f0*/  SHFL.BFLY PT, R152, R5, 0x2, 0x1f ;  /* 0x0c401f0005987f89 */ /* 0x000e6400000e0000 */
[----:B------:R-:W2:Y:S01]  /*5500*/  MUFU.EX2 R177, R177 ;  /* 0x000000b100b17308 */ /* 0x000ea20000000800 */
[-C--:B---3--:R-:W-:Y:S01]  /*5510*/  FMUL.FTZ R24, R24, R15.reuse ;  /* 0x0000000f18187220 */ /* 0x088fe20000410000 */
[-C--:B------:R-:W-:Y:S01]  /*5520*/  FMUL.FTZ R25, R25, R15.reuse ;  /* 0x0000000f19197220 */ /* 0x080fe20000410000 */
[-C--:B------:R-:W-:Y:S01]  /*5530*/  FMUL.FTZ R28, R28, R15.reuse ;  /* 0x0000000f1c1c7220 */ /* 0x080fe20000410000 */
[-C--:B------:R-:W-:Y:S01]  /*5540*/  FMUL.FTZ R29, R29, R15.reuse ;  /* 0x0000000f1d1d7220 */ /* 0x080fe20000410000 */
[-C--:B------:R-:W-:Y:S01]  /*5550*/  FMUL.FTZ R32, R32, R15.reuse ;  /* 0x0000000f20207220 */ /* 0x080fe20000410000 */
[-C--:B------:R-:W-:Y:S01]  /*5560*/  FMUL.FTZ R33, R33, R15.reuse ;  /* 0x0000000f21217220 */ /* 0x080fe20000410000 */
[-C--:B------:R-:W-:Y:S01]  /*5570*/  FMUL.FTZ R36, R36, R15.reuse ;  /* 0x0000000f24247220 */ /* 0x080fe20000410000 */
[----:B------:R-:W3:Y:S01]  /*5580*/  MUFU.EX2 R20, R20 ;  /* 0x0000001400147308 */ /* 0x000ee20000000800 */
[----:B0-----:R-:W-:Y:S01]  /*5590*/  FFMA.FTZ R6, R15, R6, R14 ;  /* 0x000000060f067223 */ /* 0x001fe2000001000e */
[-C--:B------:R-:W-:Y:S01]  /*55a0*/  FMUL.FTZ R37, R37, R15.reuse ;  /* 0x0000000f25257220 */ /* 0x080fe20000410000 */
[-C--:B------:R-:W-:Y:S01]  /*55b0*/  FMUL.FTZ R40, R40, R15.reuse ;  /* 0x0000000f28287220 */ /* 0x080fe20000410000 */
[-C--:B------:R-:W-:Y:S01]  /*55c0*/  FMUL.FTZ R41, R41, R15.reuse ;  /* 0x0000000f29297220 */ /* 0x080fe20000410000 */
[-C--:B------:R-:W-:Y:S01]  /*55d0*/  FMUL.FTZ R44, R44, R15.reuse ;  /* 0x0000000f2c2c7220 */ /* 0x080fe20000410000 */
[-C--:B------:R-:W-:Y:S01]  /*55e0*/  FMUL.FTZ R45, R45, R15.reuse ;  /* 0x0000000f2d2d7220 */ /* 0x080fe20000410000 */
[-C--:B------:R-:W-:Y:S01]  /*55f0*/  FMUL.FTZ R48, R48, R15.reuse ;  /* 0x0000000f30307220 */ /* 0x080fe20000410000 */
[----:B------:R-:W0:Y:S01]  /*5600*/  MUFU.EX2 R21, R21 ;  /* 0x0000001500157308 */ /* 0x000e220000000800 */
[-C--:B------:R-:W-:Y:S01]  /*5610*/  FMUL.FTZ R49, R49, R15.reuse ;  /* 0x0000000f31317220 */ /* 0x080fe20000410000 */
[-C--:B------:R-:W-:Y:S01]  /*5620*/  FMUL.FTZ R52, R52, R15.reuse ;  /* 0x0000000f34347220 */ /* 0x080fe20000410000 */
[-C--:B------:R-:W-:Y:S01]  /*5630*/  FMUL.FTZ R53, R53, R15.reuse ;  /* 0x0000000f35357220 */ /* 0x080fe20000410000 */
[-C--:B------:R-:W-:Y:S01]  /*5640*/  FMUL.FTZ R56, R56, R15.reuse ;  /* 0x0000000f38387220 */ /* 0x080fe20000410000 */
[-C--:B------:R-:W-:Y:S01]  /*5650*/  FMUL.FTZ R57, R57, R15.reuse ;  /* 0x0000000f39397220 */ /* 0x080fe20000410000 */
        /* <DEDUP_REMOVED lines=28> */
[----:B------:R-:W-:Y:S01]  /*5820*/  FMUL.FTZ R104, R104, R15 ;  /* 0x0000000f68687220 */ /* 0x000fe20000410000 */
[----:B-1----:R-:W-:Y:S01]  /*5830*/  FMNMX.FTZ R5, R152, R5, !PT ;  /* 0x0000000598057209 */ /* 0x002fe20007810000 */
[----:B------:R-:W-:-:S02]  /*5840*/  IMAD.MOV R152, RZ, RZ, -R22 ;  /* 0x000000ffff987224 */ /* 0x000fc400078e0a16 */
[-C--:B------:R-:W-:Y:S01]  /*5850*/  FMUL.FTZ R105, R105, R15.reuse ;  /* 0x0000000f69697220 */ /* 0x080fe20000410000 */
[-C--:B------:R-:W-:Y:S01]  /*5860*/  FMUL.FTZ R108, R108, R15.reuse ;  /* 0x0000000f6c6c7220 */ /* 0x080fe20000410000 */
[----:B------:R-:W-:Y:S01]  /*5870*/  FMUL.FTZ R109, R109, R15 ;  /* 0x0000000f6d6d7220 */ /* 0x000fe20000410000 */
[C---:B------:R-:W-:Y:S01]  /*5880*/  FADD.FTZ R10, -R5.reuse, R10 ;  /* 0x0000000a050a7221 */ /* 0x040fe20000010100 */
[----:B------:R-:W-:Y:S01]  /*5890*/  FMUL.FTZ R156, R5, UR20 ;  /* 0x00000014059c7c20 */ /* 0x000fe20008410000 */
[----:B------:R-:W-:Y:S01]  /*58a0*/  ISETP.NE.AND P3, PT, R17, R152, PT ;  /* 0x000000981100720c */ /* 0x000fe20003f65270 */
[----:B------:R-:W-:Y:S01]  /*58b0*/  MUFU.EX2 R179, R179 ;  /* 0x000000b300b37308 */ /* 0x000fe20000000800 */
[----:B------:R-:W-:Y:S01]  /*58c0*/  FMUL.FTZ R10, R10, UR20 ;  /* 0x000000140a0a7c20 */ /* 0x000fe20008410000 */
[--C-:B------:R-:W-:Y:S01]  /*58d0*/  FFMA.FTZ R9, R9, UR20, -R156.reuse ;  /* 0x0000001409097c23 */ /* 0x100fe2000801089c */
        /* <DEDUP_REMOVED lines=8> */
[----:B------:R-:W-:Y:S01]  /*5960*/  FFMA.FTZ R170, R173, UR20, -R156 ;  /* 0x00000014adaa7c23 */ /* 0x000fe2000801089c */
[----:B------:R-:W-:-:S02]  /*5970*/  IMAD.U32 R173, RZ, RZ, UR21 ;  /* 0x00000015ffad7e24 */ /* 0x000fc4000f8e00ff */
[--C-:B------:R-:W-:Y:S01]  /*5980*/  FFMA.FTZ R13, R162, UR20, -R156.reuse ;  /* 0x00000014a20d7c23 */ /* 0x100fe2000801089c */
[----:B------:R-:W-:Y:S01]  /*5990*/  FFMA.FTZ R200, R169, UR20, -R156 ;  /* 0x00000014a9c87c23 */ /* 0x000fe2000801089c */
[----:B------:R-:W-:Y:S01]  /*59a0*/  MOV R169, UR23 ;  /* 0x0000001700a97c02 */ /* 0x000fe20008000f00 */
[----:B------:R-:W1:Y:S01]  /*59b0*/  MUFU.EX2 R9, R9 ;  /* 0x0000000900097308 */ /* 0x000e620000000800 */
[----:B------:R-:W-:Y:S02]  /*59c0*/  @!P3 IMAD R154, R173, 0x40, R16 ;  /* 0x00000040ad9ab824 */ /* 0x000fe400078e0210 */
[----:B--2---:R-:W-:Y:S01]  /*59d0*/  FADD.FTZ R173, R177, R6 ;  /* 0x00000006b1ad7221 */ /* 0x004fe20000010000 */
[--C-:B------:R-:W-:Y:S01]  /*59e0*/  FFMA.FTZ R198, R166, UR20, -R156.reuse ;  /* 0x00000014a6c67c23 */ /* 0x100fe2000801089c */
[----:B------:R-:W-:Y:S02]  /*59f0*/  @!P1 VIADD R152, R169, 0x28c40 ;  /* 0x00028c40a9989836 */ /* 0x000fe40000000000 */
[----:B------:R-:W-:Y:S01]  /*5a00*/  FFMA.FTZ R171, R171, UR20, -R156 ;  /* 0x00000014abab7c23 */ /* 0x000fe2000801089c */
[----:B---3--:R-:W-:Y:S01]  /*5a10*/  FADD.FTZ R6, R20, R173 ;  /* 0x000000ad14067221 */ /* 0x008fe20000010000 */
[----:B------:R-:W-:Y:S01]  /*5a20*/  @!P3 LEA R154, R154, UR42, 0x2 ;  /* 0x0000002a9a9abc11 */ /* 0x000fe2000f8e10ff */
[----:B------:R-:W2:Y:S01]  /*5a30*/  MUFU.EX2 R194, R194 ;  /* 0x000000c200c27308 */ /* 0x000ea20000000800 */
[----:B------:R-:W-:Y:S01]  /*5a40*/  @!P1 PRMT R152, RZ, 0x654, R152 ;  /* 0x00000654ff989816 */ /* 0x000fe20000000098 */
[----:B0-----:R-:W-:Y:S01]  /*5a50*/  FADD.FTZ R173, R21, R6 ;  /* 0x0000000615ad7221 */ /* 0x001fe20000010000 */
[--C-:B------:R-:W-:Y:S01]  /*5a60*/  FFMA.FTZ R172, R172, UR20, -R156.reuse ;  /* 0x00000014acac7c23 */ /* 0x100fe2000801089c */
[--C-:B------:R-:W-:Y:S01]  /*5a70*/  FFMA.FTZ R174, R174, UR20, -R156.reuse ;  /* 0x00000014aeae7c23 */ /* 0x100fe2000801089c */
[----:B------:R0:W-:Y:S01]  /*5a80*/  @!P1 SYNCS.ARRIVE.TRANS64.RED.A1T0 RZ, [R152+URZ], RZ ;  /* 0x000000ff98ff99a7 */ /* 0x0001e2000810043f */
[----:B------:R-:W-:Y:S01]  /*5a90*/  FFMA.FTZ R175, R175, UR20, -R156 ;  /* 0x00000014afaf7c23 */ /* 0x000fe2000801089c */
[----:B------:R-:W-:Y:S01]  /*5aa0*/  @!P3 STS [R154+0x28800], R15 ;  /* 0x0288000f9a00b388 */ /* 0x000fe20000000800 */
[----:B------:R-:W3:Y:S01]  /*5ab0*/  MUFU.EX2 R11, R11 ;  /* 0x0000000b000b7308 */ /* 0x000ee20000000800 */
[----:B-1----:R-:W-:Y:S01]  /*5ac0*/  FFMA.FTZ R3, R10, R3, R9 ;  /* 0x000000030a037223 */ /* 0x002fe20000010009 */
[-C--:B------:R-:W-:Y:S01]  /*5ad0*/  FMUL.FTZ R112, R112, R15.reuse ;  /* 0x0000000f70707220 */ /* 0x080fe20000410000 */
[----:B------:R1:W-:Y:S01]  /*5ae0*/  @!P3 STS [R154+0x28820], R10 ;  /* 0x0288200a9a00b388 */ /* 0x0003e20000000800 */
[-C--:B------:R-:W-:Y:S01]  /*5af0*/  FMUL.FTZ R113, R113, R15.reuse ;  /* 0x0000000f71717220 */ /* 0x080fe20000410000 */
[----:B0-----:R-:W-:Y:S01]  /*5b00*/  FADD.FTZ R152, R176, R173 ;  /* 0x000000adb0987221 */ /* 0x001fe20000010000 */
[-C--:B------:R-:W-:Y:S01]  /*5b10*/  FMUL.FTZ R116, R116, R15.reuse ;  /* 0x0000000f74747220 */ /* 0x080fe20000410000 */
[-C--:B------:R-:W-:Y:S01]  /*5b20*/  FMUL.FTZ R117, R117, R15.reuse ;  /* 0x0000000f75757220 */ /* 0x080fe20000410000 */
[----:B------:R-:W0:Y:S01]  /*5b30*/  MUFU.EX2 R12, R12 ;  /* 0x0000000c000c7308 */ /* 0x000e220000000800 */
[----:B--2---:R-:W-:Y:S01]  /*5b40*/  FADD.FTZ R6, R194, R3 ;  /* 0x00000003c2067221 */ /* 0x004fe20000010000 */
[----:B------:R-:W-:Y:S01]  /*5b50*/  FADD.FTZ R173, R153, R152 ;  /* 0x0000009899ad7221 */ /* 0x000fe20000010000 */
[-C--:B------:R-:W-:Y:S01]  /*5b60*/  FMUL.FTZ R120, R120, R15.reuse ;  /* 0x0000000f78787220 */ /* 0x080fe20000410000 */
[-C--:B------:R-:W-:Y:S01]  /*5b70*/  FMUL.FTZ R121, R121, R15.reuse ;  /* 0x0000000f79797220 */ /* 0x080fe20000410000 */
[-C--:B------:R-:W-:Y:S01]  /*5b80*/  FMUL.FTZ R124, R124, R15.reuse ;  /* 0x0000000f7c7c7220 */ /* 0x080fe20000410000 */
[----:B------:R-:W-:Y:S01]  /*5b90*/  FADD.FTZ R152, R178, R173 ;  /* 0x000000adb2987221 */ /* 0x000fe20000010000 */
[-C--:B------:R-:W-:Y:S01]  /*5ba0*/  FMUL.FTZ R125, R125, R15.reuse ;  /* 0x0000000f7d7d7220 */ /* 0x080fe20000410000 */
[----:B------:R-:W2:Y:S01]  /*5bb0*/  MUFU.EX2 R13, R13 ;  /* 0x0000000d000d7308 */ /* 0x000ea20000000800 */
[----:B---3--:R-:W-:Y:S01]  /*5bc0*/  FADD.FTZ R3, R11, R6 ;  /* 0x000000060b037221 */ /* 0x008fe20000010000 */
[----:B------:R-:W-:Y:S01]  /*5bd0*/  FADD.FTZ R152, R155, R152 ;  /* 0x000000989b987221 */ /* 0x000fe20000010000 */
[-C--:B------:R-:W-:Y:S01]  /*5be0*/  FMUL.FTZ R128, R128, R15.reuse ;  /* 0x0000000f80807220 */ /* 0x080fe20000410000 */
[-C--:B------:R-:W-:Y:S01]  /*5bf0*/  FMUL.FTZ R129, R129, R15.reuse ;  /* 0x0000000f81817220 */ /* 0x080fe20000410000 */
[-C--:B------:R-:W-:Y:S01]  /*5c00*/  FMUL.FTZ R132, R132, R15.reuse ;  /* 0x0000000f84847220 */ /* 0x080fe20000410000 */
[----:B------:R-:W-:Y:S01]  /*5c10*/  FADD.FTZ R173, R179, R152 ;  /* 0x00000098b3ad7221 */ /* 0x000fe20000010000 */
[-C--:B------:R-:W-:Y:S01]  /*5c20*/  FMUL.FTZ R133, R133, R15.reuse ;  /* 0x0000000f85857220 */ /* 0x080fe20000410000 */
[----:B------:R-:W3:Y:S01]  /*5c30*/  MUFU.EX2 R196, R196 ;  /* 0x000000c400c47308 */ /* 0x000ee20000000800 */
[----:B0-----:R-:W-:Y:S01]  /*5c40*/  FADD.FTZ R6, R12, R3 ;  /* 0x000000030c067221 */ /* 0x001fe20000010000 */
[-C--:B------:R-:W-:Y:S01]  /*5c50*/  FMUL.FTZ R136, R136, R15.reuse ;  /* 0x0000000f88887220 */ /* 0x080fe20000410000 */
[-C--:B------:R-:W-:Y:S01]  /*5c60*/  FMUL.FTZ R137, R137, R15.reuse ;  /* 0x0000000f89897220 */ /* 0x080fe20000410000 */
[-C--:B------:R-:W-:Y:S01]  /*5c70*/  FMUL.FTZ R140, R140, R15.reuse ;  /* 0x0000000f8c8c7220 */ /* 0x080fe20000410000 */
[-C--:B------:R-:W-:Y:S01]  /*5c80*/  FMUL.FTZ R141, R141, R15.reuse ;  /* 0x0000000f8d8d7220 */ /* 0x080fe20000410000 */
[-C--:B------:R-:W-:Y:S01]  /*5c90*/  FMUL.FTZ R144, R144, R15.reuse ;  /* 0x0000000f90907220 */ /* 0x080fe20000410000 */
[-C--:B------:R-:W-:Y:S01]  /*5ca0*/  FMUL.FTZ R145, R145, R15.reuse ;  /* 0x0000000f91917220 */ /* 0x080fe20000410000 */
[----:B------:R-:W0:Y:S01]  /*5cb0*/  MUFU.EX2 R163, R163 ;  /* 0x000000a300a37308 */ /* 0x000e220000000800 */
[----:B--2---:R-:W-:Y:S01]  /*5cc0*/  FADD.FTZ R3, R13, R6 ;  /* 0x000000060d037221 */ /* 0x004fe20000010000 */
[-C--:B------:R-:W-:Y:S01]  /*5cd0*/  FMUL.FTZ R148, R148, R15.reuse ;  /* 0x0000000f94947220 */ /* 0x080fe20000410000 */
[----:B------:R-:W-:Y:S01]  /*5ce0*/  FMUL.FTZ R149, R149, R15 ;  /* 0x0000000f95957220 */ /* 0x000fe20000410000 */
[----:B------:R-:W-:Y:S01]  /*5cf0*/  F2FP.F16.F32.PACK_AB R156, R153, R176 ;  /* 0x000000b0999c723e */ /* 0x000fe200000000ff */
[----:B------:R-:W-:Y:S01]  /*5d00*/  FMUL.FTZ R26, R26, R10 ;  /* 0x0000000a1a1a7220 */ /* 0x000fe20000410000 */
[----:B------:R-:W-:Y:S01]  /*5d10*/  F2FP.F16.F32.PACK_AB R158, R155, R178 ;  /* 0x000000b29b9e723e */ /* 0x000fe200000000ff */
[----:B------:R-:W-:Y:S01]  /*5d20*/  FMUL.FTZ R27, R27, R10 ;  /* 0x0000000a1b1b7220 */ /* 0x000fe20000410000 */
[----:B------:R-:W2:Y:S01]  /*5d30*/  MUFU.EX2 R198, R198 ;  /* 0x000000c600c67308 */ /* 0x000ea20000000800 */
[----:B---3--:R-:W-:Y:S01]  /*5d40*/  FADD.FTZ R6, R196, R3 ;  /* 0x00000003c4067221 */ /* 0x008fe20000010000 */
[----:B-1----:R-:W-:Y:S01]  /*5d50*/  F2FP.F16.F32.PACK_AB R154, R21, R20 ;  /* 0x00000014159a723e */ /* 0x002fe200000000ff */
[-C--:B------:R-:W-:Y:S01]  /*5d60*/  FMUL.FTZ R30, R30, R10.reuse ;  /* 0x0000000a1e1e7220 */ /* 0x080fe20000410000 */
[----:B------:R-:W-:Y:S01]  /*5d70*/  F2FP.F16.F32.PACK_AB R153, R194, R9 ;  /* 0x00000009c299723e */ /* 0x000fe200000000ff */
[-C--:B------:R-:W-:Y:S01]  /*5d80*/  FMUL.FTZ R31, R31, R10.reuse ;  /* 0x0000000a1f1f7220 */ /* 0x080fe20000410000 */
[----:B------:R-:W-:Y:S01]  /*5d90*/  F2FP.F16.F32.PACK_AB R155, R12, R11 ;  /* 0x0000000b0c9b723e */ /* 0x000fe200000000ff */
[-C--:B------:R-:W-:Y:S01]  /*5da0*/  FMUL.FTZ R34, R34, R10.reuse ;  /* 0x0000000a22227220 */ /* 0x080fe20000410000 */
[----:B------:R-:W1:Y:S01]  /*5db0*/  MUFU.EX2 R180, R180 ;  /* 0x000000b400b47308 */ /* 0x000e620000000800 */
        /* <DEDUP_REMOVED lines=16> */
[C---:B-1----:R-:W-:Y:S01]  /*5ec0*/  FADD.FTZ R152, R180.reuse, R173 ;  /* 0x000000adb4987221 */ /* 0x042fe20000010000 */
[----:B------:R-:W-:Y:S01]  /*5ed0*/  F2FP.F16.F32.PACK_AB R160, R180, R179 ;  /* 0x000000b3b4a0723e */ /* 0x000fe200000000ff */
[-C--:B------:R-:W-:Y:S01]  /*5ee0*/  FMUL.FTZ R59, R59, R10.reuse ;  /* 0x0000000a3b3b7220 */ /* 0x080fe20000410000 */
[-C--:B------:R-:W-:Y:S01]  /*5ef0*/  FMUL.FTZ R62, R62, R10.reuse ;  /* 0x0000000a3e3e7220 */ /* 0x080fe20000410000 */
[-C--:B------:R-:W-:Y:S01]  /*5f00*/  FMUL.FTZ R63, R63, R10.reuse ;  /* 0x0000000a3f3f7220 */ /* 0x080fe20000410000 */
[-C--:B------:R-:W-:Y:S01]  /*5f10*/  FMUL.FTZ R66, R66, R10.reuse ;  /* 0x0000000a42427220 */ /* 0x080fe20000410000 */
        /* <DEDUP_REMOVED lines=8> */
[----:B------:R-:W-:Y:S01]  /*5fa0*/  FMUL.FTZ R79, R79, R10 ;  /* 0x0000000a4f4f7220 */ /* 0x000fe20000410000 */
[----:B------:R-:W0:Y:S01]  /*5fb0*/  MUFU.EX2 R182, R182 ;  /* 0x000000b600b67308 */ /* 0x000e220000000800 */
[----:B--2---:R-:W-:Y:S01]  /*5fc0*/  FADD.FTZ R173, R157, R152 ;  /* 0x000000989dad7221 */ /* 0x004fe20000010000 */
[----:B------:R-:W-:Y:S01]  /*5fd0*/  F2FP.F16.F32.PACK_AB R152, R177, R14 ;  /* 0x0000000eb198723e */ /* 0x000fe200000000ff */
[----:B------:R-:W-:Y:S01]  /*5fe0*/  BAR.SYNC.DEFER_BLOCKING 0xf, 0x100 ;  /* 0x03c4000000007b1d */ /* 0x000fe20000010000 */
[-C--:B------:R-:W-:Y:S01]  /*5ff0*/  FMUL.FTZ R82, R82, R10.reuse ;  /* 0x0000000a52527220 */ /* 0x080fe20000410000 */
[-C--:B------:R-:W-:Y:S01]  /*6000*/  FMUL.FTZ R83, R83, R10.reuse ;  /* 0x0000000a53537220 */ /* 0x080fe20000410000 */
[-C--:B------:R-:W-:Y:S01]  /*6010*/  FMUL.FTZ R86, R86, R10.reuse ;  /* 0x0000000a56567220 */ /* 0x080fe20000410000 */
[-C--:B------:R-:W-:Y:S01]  /*6020*/  FMUL.FTZ R87, R87, R10.reuse ;  /* 0x0000000a57577220 */ /* 0x080fe20000410000 */
[-C--:B------:R-:W-:Y:S01]  /*6030*/  FMUL.FTZ R90, R90, R10.reuse ;  /* 0x0000000a5a5a7220 */ /* 0x080fe20000410000 */
[----:B------:R-:W2:Y:S01]  /*6040*/  MUFU.EX2 R167, R167 ;  /* 0x000000a700a77308 */ /* 0x000ea20000000800 */
        /* <DEDUP_REMOVED lines=8> */
[C---:B0-----:R-:W-:Y:S01]  /*60d0*/  FADD.FTZ R14, R182.reuse, R173 ;  /* 0x000000adb60e7221 */ /* 0x041fe20000010000 */
[----:B------:R-:W-:Y:S01]  /*60e0*/  F2FP.F16.F32.PACK_AB R162, R182, R157 ;  /* 0x0000009db6a2723e */ /* 0x000fe200000000ff */
[-C--:B------:R-:W-:Y:S01]  /*60f0*/  FMUL.FTZ R103, R103, R10.reuse ;  /* 0x0000000a67677220 */ /* 0x080fe20000410000 */
[----:B------:R-:W-:Y:S01]  /*6100*/  F2FP.F16.F32.PACK_AB R157, R196, R13 ;  /* 0x0000000dc49d723e */ /* 0x000fe200000000ff */
[-C--:B------:R-:W-:Y:S01]  /*6110*/  FMUL.FTZ R106, R106, R10.reuse ;  /* 0x0000000a6a6a7220 */ /* 0x080fe20000410000 */
[-C--:B------:R-:W-:Y:S01]  /*6120*/  FMUL.FTZ R107, R107, R10.reuse ;  /* 0x0000000a6b6b7220 */ /* 0x080fe20000410000 */
[-C--:B------:R-:W-:Y:S01]  /*6130*/  FMUL.FTZ R110, R110, R10.reuse ;  /* 0x0000000a6e6e7220 */ /* 0x080fe20000410000 */
[----:B------:R-:W0:Y:S01]  /*6140*/  MUFU.EX2 R170, R170 ;  /* 0x000000aa00aa7308 */ /* 0x000e220000000800 */
[----:B--2---:R-:W-:Y:S01]  /*6150*/  FADD.FTZ R3, R167, R6 ;  /* 0x00000006a7037221 */ /* 0x004fe20000010000 */
[----:B------:R2:W-:Y:S01]  /*6160*/  STSM.16.M88.4 [R23+0x26800], R152 ;  /* 0x0268009817007844 */ /* 0x0005e20000000200 */
        /* <DEDUP_REMOVED lines=22> */
[C---:B---3--:R-:W-:Y:S01]  /*62d0*/  FADD.FTZ R14, R192.reuse, R15 ;  /* 0x0000000fc00e7221 */ /* 0x048fe20000010000 */
[----:B------:R-:W-:Y:S01]  /*62e0*/  F2FP.F16.F32.PACK_AB R164, R192, R159 ;  /* 0x0000009fc0a4723e */ /* 0x000fe200000000ff */
[-C--:B------:R-:W-:Y:S01]  /*62f0*/  FMUL.FTZ R146, R146, R10.reuse ;  /* 0x0000000a92927220 */ /* 0x080fe20000410000 */
[----:B------:R-:W-:Y:S01]  /*6300*/  F2FP.F16.F32.PACK_AB R159, R198, R163 ;  /* 0x000000a3c69f723e */ /* 0x000fe200000000ff */
[-C--:B------:R-:W-:Y:S01]  /*6310*/  FMUL.FTZ R147, R147, R10.reuse ;  /* 0x0000000a93937220 */ /* 0x080fe20000410000 */
[----:B------:R-:W-:Y:S01]  /*6320*/  F2FP.F16.F32.PACK_AB R163, R170, R167 ;  /* 0x000000a7aaa3723e */ /* 0x000fe200000000ff */
[-C--:B------:R-:W-:Y:S01]  /*6330*/  FMUL.FTZ R150, R150, R10.reuse ;  /* 0x0000000a96967220 */ /* 0x080fe20000410000 */
[----:B------:R-:W3:Y:S01]  /*6340*/  MUFU.EX2 R168, R168 ;  /* 0x000000a800a87308 */ /* 0x000ee20000000800 */
[----:B-1----:R-:W-:Y:S01]  /*6350*/  FADD.FTZ R3, R171, R6 ;  /* 0x00000006ab037221 */ /* 0x002fe20000010000 */
[----:B------:R2:W-:Y:S01]  /*6360*/  STSM.16.M88.4 [R186], R156 ;  /* 0x0000009cba007844 */ /* 0x0005e20000000200 */
[----:B------:R-:W-:-:S05]  /*6370*/  FMUL.FTZ R151, R151, R10 ;  /* 0x0000000a97977220 */ /* 0x000fca0000410000 */
[----:B------:R-:W1:Y:S01]  /*6380*/  MUFU.EX2 R172, R172 ;  /* 0x000000ac00ac7308 */ /* 0x000e620000000800 */
[----:B0-----:R-:W-:-:S07]  /*6390*/  FADD.FTZ R15, R161, R14 ;  /* 0x0000000ea10f7221 */ /* 0x001fce0000010000 */
[----:B------:R-:W0:Y:S01]  /*63a0*/  MUFU.EX2 R174, R174 ;  /* 0x000000ae00ae7308 */ /* 0x000e220000000800 */
[C---:B---3--:R-:W-:Y:S01]  /*63b0*/  F2FP.F16.F32.PACK_AB R166, R168.reuse, R161 ;  /* 0x000000a1a8a6723e */ /* 0x048fe200000000ff */
[----:B------:R-:W-:Y:S01]  /*63c0*/  FADD.FTZ R6, R168, R15 ;  /* 0x0000000fa8067221 */ /* 0x000fe20000010000 */
[----:B------:R-:W-:-:S05]  /*63d0*/  F2FP.F16.F32.PACK_AB R161, R200, R165 ;  /* 0x000000a5c8a1723e */ /* 0x000fca00000000ff */
[----:B------:R-:W3:Y:S01]  /*63e0*/  MUFU.EX2 R175, R175 ;  /* 0x000000af00af7308 */ /* 0x000ee20000000800 */
[C---:B-1----:R-:W-:Y:S01]  /*63f0*/  FADD.FTZ R3, R172.reuse, R3 ;  /* 0x00000003ac037221 */ /* 0x042fe20000010000 */
[----:B------:R-:W-:Y:S01]  /*6400*/  F2FP.F16.F32.PACK_AB R165, R172, R171 ;  /* 0x000000abaca5723e */ /* 0x000fe200000000ff */
[----:B------:R2:W-:Y:S02]  /*6410*/  STSM.16.M88.4 [R184], R160 ;  /* 0x000000a0b8007844 */ /* 0x0005e40000000200 */
[----:B0-----:R-:W-:Y:S01]  /*6420*/  FADD.FTZ R12, R174, R3 ;  /* 0x00000003ae0c7221 */ /* 0x001fe20000010000 */
[----:B---3--:R-:W-:-:S03]  /*6430*/  F2FP.F16.F32.PACK_AB R167, R175, R174 ;  /* 0x000000aeafa7723e */ /* 0x008fc600000000ff */
[----:B------:R-:W-:Y:S02]  /*6440*/  FADD.FTZ R3, R175, R12 ;  /* 0x0000000caf037221 */ /* 0x000fe40000010000 */
[----:B------:R2:W-:Y:S01]  /*6450*/  STSM.16.M88.4 [R185], R164 ;  /* 0x000000a4b9007844 */ /* 0x0005e20000000200 */
[----:B------:R-:W-:Y:S05]  /*6460*/  @!P0 BRA `(.L_x_2950) ;  /* 0x0000000000048947 */ /* 0x000fea0003800000 */
[----:B------:R-:W-:Y:S01]  /*6470*/  BPT.TRAP 0x1 ;  /* 0x000000040000795c */ /* 0x000fe20000300000 */
.L_x_2950:
[----:B------:R0:W1:Y:S01]  /*6480*/  SYNCS.PHASECHK.TRANS64.TRYWAIT P3, [UR23+0x28c50], R8 ;  /* 0x028c5008ff0075a7 */ /* 0x0000620008060157 */
[----:B------:R-:W-:Y:S05]  /*6490*/  @!P0 BRA `(.L_x_2951) ;  /* 0x0000000000048947 */ /* 0x000fea0003800000 */
[----:B------:R-:W-:Y:S01]  /*64a0*/  BPT.TRAP 0x1 ;  /* 0x000000040000795c */ /* 0x000fe20000300000 */
.L_x_2951:
[----:B-1----:R-:W-:Y:S05]  /*64b0*/  @P3 BRA `(.L_x_2952) ;  /* 0x0000000000083947 */ /* 0x002fea0003800000 */
[----:B------:R-:W1:Y:S02]  /*64c0*/  SYNCS.PHASECHK.TRANS64.TRYWAIT P3, [UR23+0x28c50], R8 ;  /* 0x028c5008ff0075a7 */ /* 0x000e640008060157 */
[----:B-1----:R-:W-:Y:S05]  /*64d0*/  @!P3 BRA `(.L_x_2953) ;  /* 0x0000008000f4b947 */ /* 0x002fea0003800000 */
.L_x_2952:
[----:B------:R-:W-:Y:S01]  /*64e0*/  ULEA UR10, UR41, UR48, 0xc ;  /* 0x00000030290a7291 */ /* 0x000fe2000f8e603f */
[----:B------:R-:W-:Y:S01]  /*64f0*/  WARPGROUP.ARRIVE ;  /* 0x00000000000079c5 */ /* 0x000fe20000000000 */
[----:B------:R-:W-:Y:S01]  /*6500*/  UMOV UR7, 0x40000040 ;  /* 0x4000004000077882 */ /* 0x000fe20000000000 */
[----:B-1----:R-:W-:Y:S01]  /*6510*/  @!P1 IADD3 R169, R169, 0x28c60, RZ ;  /* 0x00028c60a9a99810 */ /* 0x002fe20007ffe0ff */
[----:B------:R-:W-:Y:S01]  /*6520*/  UMOV UR21, UR41 ;  /* 0x0000002900157c82 */ /* 0x000fe20008000000 */
[----:B------:R-:W-:Y:S02]  /*6530*/  IMAD.MOV.U32 R10, RZ, RZ, R5 ;  /* 0x000000ffff0a7224 */ /* 0x000fe400078e0005 */
[----:B------:R-:W-:Y:S01]  /*6540*/  UMOV UR6, UR10 ;  /* 0x0000000a00067c82 */ /* 0x000fe20008000000 */
[----:B------:R-:W-:Y:S01]  /*6550*/  @!P1 PRMT R169, RZ, 0x654, R169 ;  /* 0x00000654ffa99816 */ /* 0x000fe200000000a9 */
[----:B------:R-:W-:Y:S01]  /*6560*/  HGMMA.64x256x16.F32 R24, R152, gdesc[UR4].tnspB, R24, gsb0 ;  /* 0x43e0000498187df0 */ /* 0x000fe20008000818 */
[----:B------:R-:W-:Y:S01]  /*6570*/  UIADD3 UR6, UR10, 0x80, URZ ;  /* 0x000000800a067890 */ /* 0x000fe2000fffe03f */
[----:B------:R-:W-:Y:S01]  /*6580*/  IMAD.MOV.U32 R15, RZ, RZ, R4 ;  /* 0x000000ffff0f7224 */ /* 0x000fe200078e0004 */
        /* <DEDUP_REMOVED lines=28> */
.L_x_2945:
[----:B-1----:R-:W1:Y:S01]  /*6750*/  SHFL.BFLY PT, R7, R6, 0x2, 0x1f ;  /* 0x0c401f0006077f89 */ /* 0x002e6200000e0000 */
[----:B------:R-:W-:Y:S01]  /*6760*/  IMAD.U32 R21, RZ, RZ, UR20 ;  /* 0x00000014ff157e24 */ /* 0x000fe2000f8e00ff */
[----:B------:R-:W-:Y:S02]  /*6770*/  UIADD3 UR37, UR37, 0x1, URZ ;  /* 0x0000000125257890 */ /* 0x000fe4000fffe03f */
[----:B0-----:R-:W0:Y:S01]  /*6780*/  SHFL.BFLY PT, R8, R3, 0x2, 0x1f ;  /* 0x0c401f0003087f89 */ /* 0x001e2200000e0000 */
[----:B------:R-:W-:Y:S08]  /*6790*/  BAR.ARV 0x8, 0xa0 ;  /* 0x0202800000007b1d */ /* 0x000ff00000002000 */
[----:B------:R-:W-:Y:S01]  /*67a0*/  BAR.SYNC.DEFER_BLOCKING 0xf, 0x100 ;  /* 0x03c4000000007b1d */ /* 0x000fe20000010000 */
[----:B-1----:R-:W-:Y:S01]  /*67b0*/  FADD.FTZ R7, R7, R6 ;  /* 0x0000000607077221 */ /* 0x002fe20000010000 */
[----:B------:R-:W-:-:S02]  /*67c0*/  IMAD.MOV.U32 R6, RZ, RZ, RZ ;  /* 0x000000ffff067224 */ /* 0x000fc400078e00ff */
[----:B0-----:R-:W-:Y:S02]  /*67d0*/  FADD.FTZ R8, R8, R3 ;  /* 0x0000000308087221 */ /* 0x001fe40000010000 */
[----:B------:R-:W0:Y:S01]  /*67e0*/  SHFL.BFLY PT, R0, R7, 0x1, 0x1f ;  /* 0x0c201f0007007f89 */ /* 0x000e2200000e0000 */
[----:B------:R-:W-:Y:S01]  /*67f0*/  IMAD.U32 R3, RZ, RZ, UR41 ;  /* 0x00000029ff037e24 */ /* 0x000fe2000f8e00ff */
[----:B------:R-:W-:Y:S02]  /*6800*/  UIADD3 UR41, UR41, 0x1, URZ ;  /* 0x0000000129297890 */ /* 0x000fe4000fffe03f */
[----:B------:R-:W1:Y:S02]  /*6810*/  SHFL.BFLY PT, R9, R8, 0x1, 0x1f ;  /* 0x0c201f0008097f89 */ /* 0x000e6400000e0000 */
[----:B------:R-:W-:-:S04]  /*6820*/  UISETP.NE.AND UP0, UPT, UR41, 0x2, UPT ;  /* 0x000000022900788c */ /* 0x000fc8000bf05270 */
[----:B------:R-:W-:Y:S02]  /*6830*/  USEL UR4, URZ, 0x1, UP0 ;  /* 0x000000013f047887 */ /* 0x000fe40008000000 */
[----:B------:R-:W-:Y:S02]  /*6840*/  USEL UR41, UR41, URZ, UP0 ;  /* 0x0000003f29297287 */ /* 0x000fe40008000000 */
[----:B------:R-:W-:Y:S01]  /*6850*/  ULOP3.LUT UR40, UR40, UR4, URZ, 0x3c, !UPT ;  /* 0x0000000428287292 */ /* 0x000fe2000f8e3c3f */
[----:B0-----:R-:W-:Y:S01]  /*6860*/  FADD.FTZ R13, R7, R0 ;  /* 0x00000000070d7221 */ /* 0x001fe20000010000 */
[----:B------:R-:W-:Y:S02]  /*6870*/  IMAD.MOV R0, RZ, RZ, -R22 ;  /* 0x000000ffff007224 */ /* 0x000fe400078e0a16 */
[----:B-1----:R-:W-:Y:S02]  /*6880*/  FADD.FTZ R15, R8, R9 ;  /* 0x00000009080f7221 */ /* 0x002fe40000010000 */
[----:B------:R-:W-:-:S02]  /*6890*/  FSETP.NE.FTZ.AND P1, PT, R13, RZ, PT ;  /* 0x000000ff0d00720b */ /* 0x000fc40003f35000 */
[----:B------:R-:W-:Y:S02]  /*68a0*/  ISETP.NE.AND P0, PT, R17, R0, PT ;  /* 0x000000001100720c */ /* 0x000fe40003f05270 */
[----:B------:R-:W-:Y:S02]  /*68b0*/  FSETP.NE.FTZ.AND P2, PT, R15, RZ, PT ;  /* 0x000000ff0f00720b */ /* 0x000fe40003f55000 */
[----:B------:R-:W-:Y:S02]  /*68c0*/  MOV R0, RZ ;  /* 0x000000ff00007202 */ /* 0x000fe40000000f00 */
[----:B------:R-:W-:-:S05]  /*68d0*/  MOV R9, UR20 ;  /* 0x0000001400097c02 */ /* 0x000fca0008000f00 */
[----:B------:R-:W0:Y:S02]  /*68e0*/  @P1 MUFU.RCP R0, R13 ;  /* 0x0000000d00001308 */ /* 0x000e240000001000 */
[----:B------:R-:W-:Y:S02]  /*68f0*/  @!P0 IMAD R3, R3, 0x40, R16 ;  /* 0x0000004003038824 */ /* 0x000fe400078e0210 */
[----:B------:R-:W-:-:S03]  /*6900*/  @P2 FMUL.FTZ R21, R21, 0.69314718246459960938 ;  /* 0x3f31721815152820 */ /* 0x000fc60000410000 */
[----:B------:R-:W-:Y:S01]  /*6910*/  @!P0 LEA R7, R3, UR42, 0x2 ;  /* 0x0000002a03078c11 */ /* 0x000fe2000f8e10ff */
[----:B------:R-:W1:Y:S01]  /*6920*/  @P2 MUFU.RCP R6, R15 ;  /* 0x0000000f00062308 */ /* 0x000e620000001000 */
[----:B------:R-:W-:-:S07]  /*6930*/  IMAD.MOV.U32 R3, RZ, RZ, -0x800000 ;  /* 0xff800000ff037424 */ /* 0x000fce00078e00ff */
[----:B------:R-:W4:Y:S01]  /*6940*/  @P1 MUFU.LG2 R13, R13 ;  /* 0x0000000d000d1308 */ /* 0x000f220000000c00 */
[----:B0-----:R-:W-:Y:S01]  /*6950*/  @!P0 STS [R7+0x28800], R0 ;  /* 0x0288000007008388 */ /* 0x001fe20000000800 */
[-C--:B--2---:R-:W-:Y:S01]  /*6960*/  FMUL.FTZ R165, R24, R0.reuse ;  /* 0x0000000018a57220 */ /* 0x084fe20000410000 */
[-C--:B------:R-:W-:Y:S01]  /*6970*/  FMUL.FTZ R8, R25, R0.reuse ;  /* 0x0000000019087220 */ /* 0x080fe20000410000 */
[-C--:B------:R-:W-:Y:S01]  /*6980*/  FMUL.FTZ R12, R28, R0.reuse ;  /* 0x000000001c0c7220 */ /* 0x080fe20000410000 */
[-C--:B------:R-:W-:Y:S01]  /*6990*/  FMUL.FTZ R10, R29, R0.reuse ;  /* 0x000000001d0a7220 */ /* 0x080fe20000410000 */
[-C--:B------:R-:W-:Y:S01]  /*69a0*/  FMUL.FTZ R161, R32, R0.reuse ;  /* 0x0000000020a17220 */ /* 0x080fe20000410000 */
[-C--:B------:R-:W-:Y:S01]  /*69b0*/  FMUL.FTZ R33, R33, R0.reuse ;  /* 0x0000000021217220 */ /* 0x080fe20000410000 */
[----:B------:R-:W0:Y:S01]  /*69c0*/  @P2 MUFU.LG2 R15, R15 ;  /* 0x0000000f000f2308 */ /* 0x000e220000000c00 */
[----:B-1----:R1:W-:Y:S01]  /*69d0*/  @!P0 STS [R7+0x28820], R6 ;  /* 0x0288200607008388 */ /* 0x0023e20000000800 */
        /* <DEDUP_REMOVED lines=9> */
[----:B-1----:R-:W-:Y:S01]  /*6a70*/  @P1 FMUL.FTZ R7, R9, 0.69314718246459960938 ;  /* 0x3f31721809071820 */ /* 0x002fe20000410000 */
[-C--:B------:R-:W-:Y:S01]  /*6a80*/  FMUL.FTZ R52, R52, R0.reuse ;  /* 0x0000000034347220 */ /* 0x080fe20000410000 */
[-C--:B------:R-:W-:Y:S01]  /*6a90*/  FMUL.FTZ R53, R53, R0.reuse ;  /* 0x0000000035357220 */ /* 0x080fe20000410000 */
[-C--:B------:R-:W-:Y:S01]  /*6aa0*/  FMUL.FTZ R56, R56, R0.reuse ;  /* 0x0000000038387220 */ /* 0x080fe20000410000 */
[-C--:B------:R-:W-:Y:S01]  /*6ab0*/  FMUL.FTZ R57, R57, R0.reuse ;  /* 0x0000000039397220 */ /* 0x080fe20000410000 */
[-C--:B------:R-:W-:Y:S01]  /*6ac0*/  FMUL.FTZ R60, R60, R0.reuse ;  /* 0x000000003c3c7220 */ /* 0x080fe20000410000 */
[----:B0-----:R-:W-:Y:S01]  /*6ad0*/  @P2 FMUL.FTZ R20, R15, 0.69314718246459960938 ;  /* 0x3f3172180f142820 */ /* 0x001fe20000410000 */
        /* <DEDUP_REMOVED lines=45> */
[----:B------:R-:W-:-:S02]  /*6db0*/  IMAD.MOV.U32 R0, RZ, RZ, -0x800000 ;  /* 0xff800000ff007424 */ /* 0x000fc400078e00ff */
[-C--:B------:R-:W-:Y:S01]  /*6dc0*/  FMUL.FTZ R9, R26, R6.reuse ;  /* 0x000000061a097220 */ /* 0x080fe20000410000 */
[-C--:B------:R-:W-:Y:S01]  /*6dd0*/  FMUL.FTZ R11, R30, R6.reuse ;  /* 0x000000061e0b7220 */ /* 0x080fe20000410000 */
        /* <DEDUP_REMOVED lines=66> */
.L_x_2926:
[----:B------:R-:W0:Y:S08]  /*7200*/  S2UR UR4, SR_CgaCtaId ;  /* 0x00000000000479c3 */ /* 0x000e300000008800 */
[----:B------:R-:W-:Y:S06]  /*7210*/  BAR.SYNC.DEFER_BLOCKING 0x5, 0x120 ;  /* 0x0144800000007b1d */ /* 0x000fec0000010000 */
[----:B------:R-:W-:Y:S01]  /*7220*/  UMOV UR42, 0x400 ;  /* 0x00000400002a7882 */ /* 0x000fe20000000000 */
[----:B------:R-:W-:Y:S01]  /*7230*/  BSSY B0, `(.L_x_2955) ;  /* 0x0000284000007945 */ /* 0x000fe20003800000 */
[----:B0-----:R-:W-:-:S09]  /*7240*/  ULEA UR42, UR4, UR42, 0x18 ;  /* 0x0000002a042a7291 */ /* 0x001fd2000f8ec03f */
[----:B------:R-:W0:Y:S02]  /*7250*/  LDS.128 R4, [UR42+0x28cd0] ;  /* 0x028cd02aff047984 */ /* 0x000e240008000c00 */
[----:B0-----:R-:W-:Y:S01]  /*7260*/  R2UR UR5, R6 ;  /* 0x00000000060572ca */ /* 0x001fe200000e0000 */
[----:B------:R-:W-:Y:S06]  /*7270*/  BAR.ARV 0x4, 0x120 ;  /* 0x0104800000007b1d */ /* 0x000fec0000002000 */
[----:B------:R-:W-:Y:S08]  /*7280*/  @P0 BRA `(.L_x_2956) ;  /* 0x0000001c00440947 */ /* 0x000ff00003800000 */
[----:B------:R-:W0:Y:S08]  /*7290*/  S2UR UR4, SR_SWINHI ;  /* 0x00000000000479c3 */ /* 0x000e300000002f00 */
[----:B------:R-:W-:Y:S01]  /*72a0*/  BAR.SYNC.DEFER_BLOCKING 0x1, 0x100 ;  /* 0x0044000000007b1d */ /* 0x000fe20000010000 */
[----:B------:R-:W-:Y:S01]  /*72b0*/  F2FP.F16.F32.PACK_AB R8, R8, R165 ;  /* 0x000000a50808723e */ /* 0x000fe200000000ff */
[----:B------:R-:W-:Y:S01]  /*72c0*/  USHF.L.U32 UR8, UR44, 0x2, URZ ;  /* 0x000000022c087899 */ /* 0x000fe2000800063f */
[----:B------:R-:W-:Y:S01]  /*72d0*/  F2FP.F16.F32.PACK_AB R9, R27, R9 ;  /* 0x000000091b09723e */ /* 0x000fe200000000ff */
[----:B------:R-:W-:Y:S01]  /*72e0*/  USHF.L.U64.HI UR9, UR44, 0x2, UR45 ;  /* 0x000000022c097899 */ /* 0x000fe2000801022d */
        /* <DEDUP_REMOVED lines=8> */
[----:B------:R-:W-:Y:S01]  /*7370*/  F2FP.F16.F32.PACK_AB R56, R57, R56 ;  /* 0x000000383938723e */ /* 0x000fe200000000ff */
[----:B------:R-:W-:Y:S01]  /*7380*/  UMOV UR6, UR42 ;  /* 0x0000002a00067c82 */ /* 0x000fe20008000000 */
[----:B0-----:R-:W-:Y:S01]  /*7390*/  UMOV UR7, UR4 ;  /* 0x0000000400077c82 */ /* 0x001fe20008000000 */
[----:B------:R-:W-:Y:S01]  /*73a0*/  F2FP.F16.F32.PACK_AB R50, R53, R52 ;  /* 0x000000343532723e */ /* 0x000fe200000000ff */
[----:B------:R-:W-:Y:S01]  /*73b0*/  IMAD.U32 R135, RZ, RZ, UR7 ;  /* 0x00000007ff877e24 */ /* 0x000fe2000f8e00ff */
[----:B------:R-:W-:Y:S01]  /*73c0*/  MOV R134, UR6 ;  /* 0x0000000600867c02 */ /* 0x000fe20008000f00 */
[----:B------:R-:W-:Y:S01]  /*73d0*/  ULDC.64 UR6, c[0x0][0xbd8] ;  /* 0x0002f60000067ab9 */ /* 0x000fe20000000a00 */
[----:B------:R-:W-:Y:S01]  /*73e0*/  F2FP.F16.F32.PACK_AB R51, R55, R54 ;  /* 0x000000363733723e */ /* 0x000fe200000000ff */
[----:B------:R-:W-:Y:S01]  /*73f0*/  UIADD3 UR4, UP1, UR8, UR6, URZ ;  /* 0x0000000608047290 */ /* 0x000fe2000ff3e03f */
[----:B------:R-:W-:Y:S01]  /*7400*/  F2FP.F16.F32.PACK_AB R57, R59, R58 ;  /* 0x0000003a3b39723e */ /* 0x000fe200000000ff */
[----:B------:R-:W-:Y:S01]  /*7410*/  IMAD.WIDE R130, R189, 0x2, R134 ;  /* 0x00000002bd827825 */ /* 0x000fe200078e0286 */
[----:B------:R-:W-:Y:S01]  /*7420*/  F2FP.F16.F32.PACK_AB R64, R65, R64 ;  /* 0x000000404140723e */ /* 0x000fe200000000ff */
[----:B------:R-:W-:Y:S01]  /*7430*/  UISETP.NE.U32.AND UP0, UPT, UR6, URZ, UPT ;  /* 0x0000003f0600728c */ /* 0x000fe2000bf05070 */
[----:B------:R-:W-:Y:S01]  /*7440*/  F2FP.F16.F32.PACK_AB R58, R61, R60 ;  /* 0x0000003c3d3a723e */ /* 0x000fe200000000ff */
[----:B------:R-:W-:Y:S01]  /*7450*/  UIADD3.X UR6, UR9, UR7, URZ, UP1, !UPT ;  /* 0x0000000709067290 */ /* 0x000fe20008ffe43f */
[C---:B------:R-:W-:Y:S01]  /*7460*/  IADD3 R177, P0, R130.reuse, 0x40, RZ ;  /* 0x0000004082b17810 */ /* 0x040fe20007f1e0ff */
[----:B------:R-:W-:Y:S01]  /*7470*/  UISETP.NE.AND.EX UP0, UPT, UR7, URZ, UPT, UP0 ;  /* 0x0000003f0700728c */ /* 0x000fe2000bf05300 */
[----:B------:R-:W-:-:S02]  /*7480*/  IADD3 R167, P1, R130, 0x20, RZ ;  /* 0x0000002082a77810 */ /* 0x000fc40007f3e0ff */
[----:B------:R-:W-:Y:S01]  /*7490*/  LOP3.LUT R6, R177, 0x380, RZ, 0xc0, !PT ;  /* 0x00000380b1067812 */ /* 0x000fe200078ec0ff */
[--C-:B------:R-:W-:Y:S01]  /*74a0*/  IMAD.X R21, RZ, RZ, R131.reuse, P0 ;  /* 0x000000ffff157224 */ /* 0x100fe200000e0683 */
[----:B------:R-:W-:Y:S01]  /*74b0*/  LOP3.LUT R4, R167, 0x380, RZ, 0xc0, !PT ;  /* 0x00000380a7047812 */ /* 0x000fe200078ec0ff */
[--C-:B------:R-:W-:Y:S01]  /*74c0*/  IMAD.X R15, RZ, RZ, R131.reuse, P1 ;  /* 0x000000ffff0f7224 */ /* 0x100fe200008e0683 */
[----:B------:R-:W-:Y:S02]  /*74d0*/  SHF.R.U64 R6, R6, 0x3, RZ ;  /* 0x0000000306067819 */ /* 0x000fe400000012ff */
[----:B------:R-:W-:Y:S02]  /*74e0*/  IADD3 R191, P5, R130, 0x2040, RZ ;  /* 0x0000204082bf7810 */ /* 0x000fe40007fbe0ff */
[----:B------:R-:W-:Y:S02]  /*74f0*/  SHF.R.U64 R4, R4, 0x3, RZ ;  /* 0x0000000304047819 */ /* 0x000fe400000012ff */
[----:B------:R-:W-:Y:S01]  /*7500*/  IADD3 R183, P6, R130, 0x2020, RZ ;  /* 0x0000202082b77810 */ /* 0x000fe20007fde0ff */
[----:B------:R-:W-:Y:S01]  /*7510*/  IMAD.X R95, RZ, RZ, R131, P5 ;  /* 0x000000ffff5f7224 */ /* 0x000fe200028e0683 */
[----:B------:R-:W-:-:S02]  /*7520*/  LOP3.LUT R20, R6, R177, RZ, 0x3c, !PT ;  /* 0x000000b106147212 */ /* 0x000fc400078e3cff */
[----:B------:R-:W-:Y:S01]  /*7530*/  IADD3 R179, P4, R130, 0x60, RZ ;  /* 0x0000006082b37810 */ /* 0x000fe20007f9e0ff */
[----:B------:R-:W-:Y:S01]  /*7540*/  IMAD.X R91, RZ, RZ, R131, P6 ;  /* 0x000000ffff5b7224 */ /* 0x000fe200030e0683 */
[----:B------:R-:W-:Y:S02]  /*7550*/  LOP3.LUT R14, R4, R167, RZ, 0x3c, !PT ;  /* 0x000000a7040e7212 */ /* 0x000fe400078e3cff */
[----:B------:R-:W-:Y:S02]  /*7560*/  LOP3.LUT R6, R191, 0x380, RZ, 0xc0, !PT ;  /* 0x00000380bf067812 */ /* 0x000fe400078ec0ff */
[C---:B------:R-:W-:Y:S02]  /*7570*/  LOP3.LUT R13, R130.reuse, 0x380, RZ, 0xc0, !PT ;  /* 0x00000380820d7812 */ /* 0x040fe400078ec0ff */
[----:B------:R-:W-:Y:S02]  /*7580*/  LOP3.LUT R4, R183, 0x380, RZ, 0xc0, !PT ;  /* 0x00000380b7047812 */ /* 0x000fe400078ec0ff */
[----:B------:R-:W-:-:S02]  /*7590*/  IADD3 R181, P3, R130, 0x2000, RZ ;  /* 0x0000200082b57810 */ /* 0x000fc40007f7e0ff */
[C---:B------:R-:W-:Y:S02]  /*75a0*/  IADD3 R195, P1, R130.reuse, 0x4000, RZ ;  /* 0x0000400082c37810 */ /* 0x040fe40007f3e0ff */
[----:B------:R-:W-:Y:S01]  /*75b0*/  IADD3 R193, P2, R130, 0x2060, RZ ;  /* 0x0000206082c17810 */ /* 0x000fe20007f5e0ff */
[--C-:B------:R-:W-:Y:S01]  /*75c0*/  IMAD.X R29, RZ, RZ, R131.reuse, P3 ;  /* 0x000000ffff1d7224 */ /* 0x100fe200018e0683 */
[----:B------:R-:W-:Y:S01]  /*75d0*/  IADD3.X R25, RZ, R131, RZ, P4, !PT ;  /* 0x00000083ff197210 */ /* 0x000fe200027fe4ff */
[----:B------:R-:W-:Y:S01]  /*75e0*/  IMAD.X R103, RZ, RZ, R131, P1 ;  /* 0x000000ffff677224 */ /* 0x000fe200008e0683 */
[----:B------:R-:W-:Y:S02]  /*75f0*/  SHF.R.U64 R6, R6, 0x3, RZ ;  /* 0x0000000306067819 */ /* 0x000fe400000012ff */
[----:B------:R-:W-:Y:S02]  /*7600*/  IADD3 R199, P4, R130, 0x4040, RZ ;  /* 0x0000404082c77810 */ /* 0x000fe40007f9e0ff */
[----:B------:R-:W-:-:S02]  /*7610*/  SHF.R.U64 R13, R13, 0x3, RZ ;  /* 0x000000030d0d7819 */ /* 0x000fc400000012ff */
[----:B------:R-:W-:Y:S01]  /*7620*/  SHF.R.U64 R4, R4, 0x3, RZ ;  /* 0x0000000304047819 */ /* 0x000fe200000012ff */
[--C-:B------:R-:W-:Y:S01]  /*7630*/  IMAD.X R111, RZ, RZ, R131.reuse, P4 ;  /* 0x000000ffff6f7224 */ /* 0x100fe200020e0683 */
[C---:B------:R-:W-:Y:S02]  /*7640*/  IADD3 R197, P0, R130.reuse, 0x4020, RZ ;  /* 0x0000402082c57810 */ /* 0x040fe40007f1e0ff */
[----:B------:R-:W-:Y:S02]  /*7650*/  IADD3.X R99, RZ, R131, RZ, P2, !PT ;  /* 0x00000083ff637210 */ /* 0x000fe400017fe4ff */
[C---:B------:R-:W-:Y:S01]  /*7660*/  IADD3 R201, P3, R130.reuse, 0x4060, RZ ;  /* 0x0000406082c97810 */ /* 0x040fe20007f7e0ff */
[----:B------:R-:W-:Y:S01]  /*7670*/  IMAD.X R107, RZ, RZ, R131, P0 ;  /* 0x000000ffff6b7224 */ /* 0x000fe200000e0683 */
[C---:B------:R-:W-:Y:S02]  /*7680*/  IADD3 R203, P6, R130.reuse, 0x6000, RZ ;  /* 0x0000600082cb7810 */ /* 0x040fe40007fde0ff */
[----:B------:R-:W-:-:S02]  /*7690*/  IADD3 R205, P5, R130, 0x6020, RZ ;  /* 0x0000602082cd7810 */ /* 0x000fc40007fbe0ff */
[C---:B------:R-:W-:Y:S01]  /*76a0*/  IADD3 R207, P2, R130.reuse, 0x6040, RZ ;  /* 0x0000604082cf7810 */ /* 0x040fe20007f5e0ff */
[--C-:B------:R-:W-:Y:S01]  /*76b0*/  IMAD.X R119, RZ, RZ, R131.reuse, P6 ;  /* 0x000000ffff777224 */ /* 0x100fe200030e0683 */
[----:B------:R-:W-:Y:S01]  /*76c0*/  IADD3 R209, P1, R130, 0x6060, RZ ;  /* 0x0000606082d17810 */ /* 0x000fe20007f3e0ff */
[--C-:B------:R-:W-:Y:S01]  /*76d0*/  IMAD.X R123, RZ, RZ, R131.reuse, P5 ;  /* 0x000000ffff7b7224 */ /* 0x100fe200028e0683 */
[----:B------:R-:W-:Y:S01]  /*76e0*/  LOP3.LUT R94, R6, R191, RZ, 0x3c, !PT ;  /* 0x000000bf065e7212 */ /* 0x000fe200078e3cff */
[----:B------:R-:W-:Y:S01]  /*76f0*/  IMAD.X R127, RZ, RZ, R131, P2 ;  /* 0x000000ffff7f7224 */ /* 0x000fe200010e0683 */
[----:B------:R-:W-:Y:S02]  /*7700*/  LOP3.LUT R130, R13, R130, RZ, 0x3c, !PT ;  /* 0x000000820d827212 */ /* 0x000fe400078e3cff */
[----:B------:R-:W-:Y:S02]  /*7710*/  LOP3.LUT R24, R179, 0x380, RZ, 0xc0, !PT ;  /* 0x00000380b3187812 */ /* 0x000fe400078ec0ff */
[----:B------:R-:W-:-:S02]  /*7720*/  LOP3.LUT R90, R4, R183, RZ, 0x3c, !PT ;  /* 0x000000b7045a7212 */ /* 0x000fc400078e3cff */
[----:B------:R-:W-:Y:S02]  /*7730*/  LOP3.LUT R6, R199, 0x380, RZ, 0xc0, !PT ;  /* 0x00000380c7067812 */ /* 0x000fe400078ec0ff */
[----:B------:R-:W-:Y:S02]  /*7740*/  LOP3.LUT R28, R181, 0x380, RZ, 0xc0, !PT ;  /* 0x00000380b51c7812 */ /* 0x000fe400078ec0ff */
[----:B------:R-:W-:Y:S02]  /*7750*/  LOP3.LUT R4, R197, 0x380, RZ, 0xc0, !PT ;  /* 0x00000380c5047812 */ /* 0x000fe400078ec0ff */
[----:B------:R-:W-:Y:S02]  /*7760*/  SHF.R.U64 R24, R24, 0x3, RZ ;  /* 0x0000000318187819 */ /* 0x000fe400000012ff */
[----:B------:R-:W-:Y:S02]  /*7770*/  LOP3.LUT R98, R193, 0x380, RZ, 0xc0, !PT ;  /* 0x00000380c1627812 */ /* 0x000fe400078ec0ff */
[----:B------:R-:W-:-:S02]  /*7780*/  SHF.R.U64 R6, R6, 0x3, RZ ;  /* 0x0000000306067819 */ /* 0x000fc400000012ff */
[----:B------:R-:W-:Y:S02]  /*7790*/  MOV R130, R130 ;  /* 0x0000008200827202 */ /* 0x000fe40000000f00 */
[----:B------:R-:W-:Y:S02]  /*77a0*/  SHF.R.U64 R28, R28, 0x3, RZ ;  /* 0x000000031c1c7819 */ /* 0x000fe400000012ff */
[----:B------:R-:W-:Y:S01]  /*77b0*/  LOP3.LUT R102, R195, 0x380, RZ, 0xc0, !PT ;  /* 0x00000380c3667812 */ /* 0x000fe200078ec0ff */
[----:B------:R0:W-:Y:S01]  /*77c0*/  STSM.16.M88.4 [R130], R8 ;  /* 0x0000000882007844 */ /* 0x0001e20000000200 */
[----:B------:R-:W-:Y:S02]  /*77d0*/  SHF.R.U64 R4, R4, 0x3, RZ ;  /* 0x0000000304047819 */ /* 0x000fe400000012ff */
[----:B------:R-:W-:Y:S02]  /*77e0*/  LOP3.LUT R27, R209, 0x380, RZ, 0xc0, !PT ;  /* 0x00000380d11b7812 */ /* 0x000fe400078ec0ff */
[----:B------:R-:W-:-:S02]  /*77f0*/  LOP3.LUT R114, R201, 0x380, RZ, 0xc0, !PT ;  /* 0x00000380c9727812 */ /* 0x000fc400078ec0ff */
[----:B------:R-:W-:Y:S02]  /*7800*/  LOP3.LUT R24, R24, R179, RZ, 0x3c, !PT ;  /* 0x000000b318187212 */ /* 0x000fe400078e3cff */
[----:B------:R-:W-:Y:S02]  /*7810*/  SHF.R.U64 R98, R98, 0x3, RZ ;  /* 0x0000000362627819 */ /* 0x000fe400000012ff */
[----:B------:R-:W-:Y:S02]  /*7820*/  LOP3.LUT R110, R6, R199, RZ, 0x3c, !PT ;  /* 0x000000c7066e7212 */ /* 0x000fe400078e3cff */
[----:B------:R-:W-:Y:S02]  /*7830*/  LOP3.LUT R28, R28, R181, RZ, 0x3c, !PT ;  /* 0x000000b51c1c7212 */ /* 0x000fe400078e3cff */
[----:B------:R-:W-:Y:S02]  /*7840*/  SHF.R.U64 R102, R102, 0x3, RZ ;  /* 0x0000000366667819 */ /* 0x000fe400000012ff */
[----:B------:R-:W-:-:S02]  /*7850*/  LOP3.LUT R118, R203, 0x380, RZ, 0xc0, !PT ;  /* 0x00000380cb767812 */ /* 0x000fc400078ec0ff */
[----:B------:R-:W-:Y:S02]  /*7860*/  LOP3.LUT R106, R4, R197, RZ, 0x3c, !PT ;  /* 0x000000c5046a7212 */ /* 0x000fe400078e3cff */
[----:B------:R-:W-:Y:S02]  /*7870*/  LOP3.LUT R6, R207, 0x380, RZ, 0xc0, !PT ;  /* 0x00000380cf067812 */ /* 0x000fe400078ec0ff */
[----:B------:R-:W-:Y:S02]  /*7880*/  SHF.R.U64 R12, R27, 0x3, RZ ;  /* 0x000000031b0c7819 */ /* 0x000fe400000012ff */
[----:B------:R-:W-:Y:S02]  /*7890*/  LOP3.LUT R4, R205, 0x380, RZ, 0xc0, !PT ;  /* 0x00000380cd047812 */ /* 0x000fe400078ec0ff */
[----:B------:R-:W-:Y:S02]  /*78a0*/  MOV R27, R14 ;  /* 0x0000000e001b7202 */ /* 0x000fe40000000f00 */
[----:B0-----:R-:W-:-:S02]  /*78b0*/  F2FP.F16.F32.PACK_AB R8, R33, R161 ;  /* 0x000000a12108723e */ /* 0x001fc400000000ff */
[----:B------:R-:W-:Y:S02]  /*78c0*/  F2FP.F16.F32.PACK_AB R9, R35, R34 ;  /* 0x000000222309723e */ /* 0x000fe400000000ff */
[----:B------:R-:W-:Y:S02]  /*78d0*/  F2FP.F16.F32.PACK_AB R10, R37, R153 ;  /* 0x00000099250a723e */ /* 0x000fe400000000ff */
[----:B------:R-:W-:Y:S02]  /*78e0*/  F2FP.F16.F32.PACK_AB R11, R39, R38 ;  /* 0x00000026270b723e */ /* 0x000fe400000000ff */
[----:B------:R-:W-:Y:S02]  /*78f0*/  SHF.R.U64 R114, R114, 0x3, RZ ;  /* 0x0000000372727819 */ /* 0x000fe400000012ff */
[----:B------:R-:W-:Y:S01]  /*7900*/  MOV R20, R20 ;  /* 0x0000001400147202 */ /* 0x000fe20000000f00 */
[----:B------:R0:W-:Y:S01]  /*7910*/  STSM.16.M88.4 [R27], R8 ;  /* 0x000000081b007844 */ /* 0x0001e20000000200 */
[----:B------:R-:W-:-:S02]  /*7920*/  LOP3.LUT R98, R98, R193, RZ, 0x3c, !PT ;  /* 0x000000c162627212 */ /* 0x000fc400078e3cff */
[----:B------:R-:W-:Y:S01]  /*7930*/  MOV R24, R24 ;  /* 0x0000001800187202 */ /* 0x000fe20000000f00 */
[----:B------:R-:W-:Y:S01]  /*7940*/  STSM.16.M88.4 [R20], R40 ;  /* 0x0000002814007844 */ /* 0x000fe20000000200 */
[----:B------:R-:W-:Y:S02]  /*7950*/  LOP3.LUT R102, R102, R195, RZ, 0x3c, !PT ;  /* 0x000000c366667212 */ /* 0x000fe400078e3cff */
[----:B------:R-:W-:Y:S01]  /*7960*/  SHF.R.U64 R118, R118, 0x3, RZ ;  /* 0x0000000376767819 */ /* 0x000fe200000012ff */
[----:B------:R-:W-:Y:S01]  /*7970*/  STSM.16.M88.4 [R24], R48 ;  /* 0x0000003018007844 */ /* 0x000fe20000000200 */
[----:B------:R-:W-:Y:S02]  /*7980*/  SHF.R.U64 R6, R6, 0x3, RZ ;  /* 0x0000000306067819 */ /* 0x000fe400000012ff */
[----:B------:R-:W-:Y:S02]  /*7990*/  MOV R28, R28 ;  /* 0x0000001c001c7202 */ /* 0x000fe40000000f00 */
[----:B------:R-:W-:-:S02]  /*79a0*/  F2FP.F16.F32.PACK_AB R59, R63, R62 ;  /* 0x0000003e3f3b723e */ /* 0x000fc400000000ff */
[----:B------:R-:W-:Y:S01]  /*79b0*/  F2FP.F16.F32.PACK_AB R65, R67, R66 ;  /* 0x000000424341723e */ /* 0x000fe200000000ff */
[----:B0-----:R-:W-:Y:S01]  /*79c0*/  IMAD.U32 R11, RZ, RZ, UR6 ;  /* 0x00000006ff0b7e24 */ /* 0x001fe2000f8e00ff */
[----:B------:R-:W-:Y:S01]  /*79d0*/  F2FP.F16.F32.PACK_AB R72, R73, R72 ;  /* 0x000000484948723e */ /* 0x000fe200000000ff */
[----:B------:R-:W-:Y:S01]  /*79e0*/  STSM.16.M88.4 [R28], R56 ;  /* 0x000000381c007844 */ /* 0x000fe20000000200 */
[----:B------:R-:W-:Y:S01]  /*79f0*/  SHF.R.U64 R4, R4, 0x3, RZ ;  /* 0x0000000304047819 */ /* 0x000fe200000012ff */
[----:B------:R-:W-:Y:S01]  /*7a00*/  ULDC.64 UR6, c[0x0][0xbe0] ;  /* 0x0002f80000067ab9 */ /* 0x000fe20000000a00 */
[----:B------:R-:W-:Y:S01]  /*7a10*/  MOV R15, R90 ;  /* 0x0000005a000f7202 */ /* 0x000fe20000000f00 */
[----:B------:R-:W-:Y:S01]  /*7a20*/  IMAD.U32 R10, RZ, RZ, UR4 ;  /* 0x00000004ff0a7e24 */ /* 0x000fe2000f8e00ff */
[----:B------:R-:W-:Y:S02]  /*7a30*/  F2FP.F16.F32.PACK_AB R66, R69, R68 ;  /* 0x000000444542723e */ /* 0x000fe400000000ff */
[----:B------:R-:W-:-:S02]  /*7a40*/  F2FP.F16.F32.PACK_AB R67, R71, R70 ;  /* 0x000000464743723e */ /* 0x000fc400000000ff */
[----:B------:R-:W-:Y:S02]  /*7a50*/  F2FP.F16.F32.PACK_AB R73, R75, R74 ;  /* 0x0000004a4b49723e */ /* 0x000fe400000000ff */
[----:B------:R-:W-:Y:S01]  /*7a60*/  F2FP.F16.F32.PACK_AB R80, R81, R80 ;  /* 0x000000505150723e */ /* 0x000fe200000000ff */
[----:B------:R-:W-:Y:S01]  /*7a70*/  STSM.16.M88.4 [R15], R64 ;  /* 0x000000400f007844 */ /* 0x000fe20000000200 */
[----:B------:R-:W-:Y:S02]  /*7a80*/  IADD3.X R115, RZ, R131, RZ, P3, !PT ;  /* 0x00000083ff737210 */ /* 0x000fe40001ffe4ff */
[----:B------:R-:W-:Y:S02]  /*7a90*/  LOP3.LUT R114, R114, R201, RZ, 0x3c, !PT ;  /* 0x000000c972727212 */ /* 0x000fe400078e3cff */
[----:B------:R-:W-:Y:S02]  /*7aa0*/  MOV R94, R94 ;  /* 0x0000005e005e7202 */ /* 0x000fe40000000f00 */
[----:B------:R-:W-:-:S02]  /*7ab0*/  F2FP.F16.F32.PACK_AB R74, R77, R76 ;  /* 0x0000004c4d4a723e */ /* 0x000fc400000000ff */
[----:B------:R-:W-:Y:S02]  /*7ac0*/  F2FP.F16.F32.PACK_AB R75, R79, R78 ;  /* 0x0000004e4f4b723e */ /* 0x000fe400000000ff */
[----:B------:R-:W-:Y:S02]  /*7ad0*/  F2FP.F16.F32.PACK_AB R81, R83, R82 ;  /* 0x000000525351723e */ /* 0x000fe400000000ff */
[----:B------:R-:W-:Y:S01]  /*7ae0*/  MOV R14, R98 ;  /* 0x00000062000e7202 */ /* 0x000fe20000000f00 */
[----:B------:R-:W-:Y:S01]  /*7af0*/  STSM.16.M88.4 [R94], R72 ;  /* 0x000000485e007844 */ /* 0x000fe20000000200 */
[----:B------:R-:W-:Y:S02]  /*7b00*/  F2FP.F16.F32.PACK_AB R82, R85, R84 ;  /* 0x000000545552723e */ /* 0x000fe400000000ff */
[----:B------:R-:W-:Y:S02]  /*7b10*/  F2FP.F16.F32.PACK_AB R83, R87, R86 ;  /* 0x000000565753723e */ /* 0x000fe400000000ff */
[----:B------:R-:W-:-:S02]  /*7b20*/  F2FP.F16.F32.PACK_AB R88, R89, R88 ;  /* 0x000000585958723e */ /* 0x000fc400000000ff */
[----:B------:R-:W-:Y:S01]  /*7b30*/  LOP3.LUT R118, R118, R203, RZ, 0x3c, !PT ;  /* 0x000000cb76767212 */ /* 0x000fe200078e3cff */
[----:B------:R-:W-:Y:S01]  /*7b40*/  STSM.16.M88.4 [R14], R80 ;  /* 0x000000500e007844 */ /* 0x000fe20000000200 */
[----:B------:R-:W-:Y:S02]  /*7b50*/  LOP3.LUT R126, R6, R207, RZ, 0x3c, !PT ;  /* 0x000000cf067e7212 */ /* 0x000fe400078e3cff */
[----:B------:R-:W-:Y:S02]  /*7b60*/  MOV R102, R102 ;  /* 0x0000006600667202 */ /* 0x000fe40000000f00 */
[----:B------:R-:W-:Y:S02]  /*7b70*/  F2FP.F16.F32.PACK_AB R89, R30, R26 ;  /* 0x0000001a1e59723e */ /* 0x000fe400000000ff */
[----:B------:R-:W-:Y:S02]  /*7b80*/  F2FP.F16.F32.PACK_AB R90, R93, R92 ;  /* 0x0000005c5d5a723e */ /* 0x000fe400000000ff */
[----:B------:R-:W-:-:S02]  /*7b90*/  F2FP.F16.F32.PACK_AB R91, R36, R32 ;  /* 0x00000020245b723e */ /* 0x000fc400000000ff */
[----:B------:R-:W-:Y:S02]  /*7ba0*/  F2FP.F16.F32.PACK_AB R96, R97, R96 ;  /* 0x000000606160723e */ /* 0x000fe400000000ff */
[----:B------:R-:W-:Y:S01]  /*7bb0*/  LOP3.LUT R122, R4, R205, RZ, 0x3c, !PT ;  /* 0x000000cd047a7212 */ /* 0x000fe200078e3cff */
[----:B------:R-:W-:Y:S01]  /*7bc0*/  STSM.16.M88.4 [R102], R88 ;  /* 0x0000005866007844 */ /* 0x000fe20000000200 */
[----:B------:R-:W-:Y:S02]  /*7bd0*/  MOV R6, R106 ;  /* 0x0000006a00067202 */ /* 0x000fe40000000f00 */
[----:B------:R-:W-:Y:S02]  /*7be0*/  F2FP.F16.F32.PACK_AB R97, R155, R154 ;  /* 0x0000009a9b61723e */ /* 0x000fe400000000ff */
[----:B------:R-:W-:Y:S02]  /*7bf0*/  F2FP.F16.F32.PACK_AB R98, R101, R100 ;  /* 0x000000646562723e */ /* 0x000fe400000000ff */
[----:B------:R-:W-:-:S02]  /*7c00*/  F2FP.F16.F32.PACK_AB R99, R157, R156 ;  /* 0x0000009c9d63723e */ /* 0x000fc400000000ff */
[----:B------:R-:W-:Y:S02]  /*7c10*/  F2FP.F16.F32.PACK_AB R104, R105, R104 ;  /* 0x000000686968723e */ /* 0x000fe400000000ff */
[----:B------:R-:W-:Y:S01]  /*7c20*/  MOV R110, R110 ;  /* 0x0000006e006e7202 */ /* 0x000fe20000000f00 */
[----:B------:R-:W-:Y:S01]  /*7c30*/  STSM.16.M88.4 [R6], R96 ;  /* 0x0000006006007844 */ /* 0x000fe20000000200 */
[----:B------:R-:W-:Y:S02]  /*7c40*/  MOV R4, R114 ;  /* 0x0000007200047202 */ /* 0x000fe40000000f00 */
[----:B------:R-:W-:Y:S02]  /*7c50*/  F2FP.F16.F32.PACK_AB R105, R159, R158 ;  /* 0x0000009e9f69723e */ /* 0x000fe400000000ff */
[----:B------:R-:W-:Y:S02]  /*7c60*/  F2FP.F16.F32.PACK_AB R106, R109, R108 ;  /* 0x0000006c6d6a723e */ /* 0x000fe400000000ff */
[----:B------:R-:W-:-:S02]  /*7c70*/  F2FP.F16.F32.PACK_AB R107, R162, R160 ;  /* 0x000000a0a26b723e */ /* 0x000fc400000000ff */
[----:B------:R-:W-:Y:S02]  /*7c80*/  F2FP.F16.F32.PACK_AB R112, R113, R112 ;  /* 0x000000707170723e */ /* 0x000fe400000000ff */
[----:B------:R-:W-:Y:S01]  /*7c90*/  IADD3.X R13, RZ, R131, RZ, P1, !PT ;  /* 0x00000083ff0d7210 */ /* 0x000fe20000ffe4ff */
[----:B------:R-:W-:Y:S01]  /*7ca0*/  STSM.16.M88.4 [R110], R104 ;  /* 0x000000686e007844 */ /* 0x000fe20000000200 */
[----:B------:R-:W-:Y:S02]  /*7cb0*/  LOP3.LUT R12, R12, R209, RZ, 0x3c, !PT ;  /* 0x000000d10c0c7212 */ /* 0x000fe400078e3cff */
[----:B------:R-:W-:Y:S02]  /*7cc0*/  F2FP.F16.F32.PACK_AB R113, R164, R163 ;  /* 0x000000a3a471723e */ /* 0x000fe400000000ff */
[----:B------:R-:W-:Y:S02]  /*7cd0*/  F2FP.F16.F32.PACK_AB R114, R117, R116 ;  /* 0x000000747572723e */ /* 0x000fe400000000ff */
[----:B------:R-:W-:-:S02]  /*7ce0*/  F2FP.F16.F32.PACK_AB R115, R168, R166 ;  /* 0x000000a6a873723e */ /* 0x000fc400000000ff */
[----:B------:R-:W-:Y:S02]  /*7cf0*/  F2FP.F16.F32.PACK_AB R169, R170, R169 ;  /* 0x000000a9aaa9723e */ /* 0x000fe400000000ff */
[----:B------:R-:W-:Y:S01]  /*7d00*/  MOV R118, R118 ;  /* 0x0000007600767202 */ /* 0x000fe20000000f00 */
[----:B------:R0:W-:Y:S01]  /*7d10*/  STSM.16.M88.4 [R4], R112 ;  /* 0x0000007004007844 */ /* 0x0001e20000000200 */
[----:B------:R-:W-:Y:S02]  /*7d20*/  F2FP.F16.F32.PACK_AB R168, R121, R120 ;  /* 0x0000007879a8723e */ /* 0x000fe400000000ff */
[----:B------:R-:W-:Y:S02]  /*7d30*/  F2FP.F16.F32.PACK_AB R170, R125, R124 ;  /* 0x0000007c7daa723e */ /* 0x000fe400000000ff */
[----:B------:R-:W-:Y:S02]  /*7d40*/  F2FP.F16.F32.PACK_AB R171, R172, R171 ;  /* 0x000000abacab723e */ /* 0x000fe400000000ff */
[----:B------:R-:W-:-:S02]  /*7d50*/  F2FP.F16.F32.PACK_AB R173, R174, R173 ;  /* 0x000000adaead723e */ /* 0x000fc400000000ff */
[----:B------:R-:W-:Y:S01]  /*7d60*/  F2FP.F16.F32.PACK_AB R136, R137, R136 ;  /* 0x000000888988723e */ /* 0x000fe200000000ff */
[----:B------:R-:W-:Y:S01]  /*7d70*/  STSM.16.M88.4 [R118], R168 ;  /* 0x000000a876007844 */ /* 0x000fe20000000200 */
[----:B------:R-:W-:Y:S02]  /*7d80*/  MOV R122, R122 ;  /* 0x0000007a007a7202 */ /* 0x000fe40000000f00 */
        /* <DEDUP_REMOVED lines=10> */
[----:B------:R-:W-:Y:S01]  /*7e30*/  MOV R12, R12 ;  /* 0x0000000c000c7202 */ /* 0x000fe20000000f00 */
[----:B------:R-:W-:Y:S01]  /*7e40*/  STSM.16.M88.4 [R126], R136 ;  /* 0x000000887e007844 */ /* 0x000fe20000000200 */
[----:B------:R-:W-:-:S02]  /*7e50*/  F2FP.F16.F32.PACK_AB R146, R149, R148 ;  /* 0x000000949592723e */ /* 0x000fc400000000ff */
[----:B------:R-:W-:Y:S01]  /*7e60*/  F2FP.F16.F32.PACK_AB R147, R151, R150 ;  /* 0x000000969793723e */ /* 0x000fe200000000ff */
[----:B------:R-:W-:Y:S01]  /*7e70*/  UISETP.NE.U32.AND UP1, UPT, UR6, URZ, UPT ;  /* 0x0000003f0600728c */ /* 0x000fe2000bf25070 */
[----:B------:R-:W-:-:S03]  /*7e80*/  PLOP3.LUT P0, PT, PT, PT, UP0, 0x80, 0x0 ;  /* 0x000000000000781c */ /* 0x000fc60003f0f008 */
[----:B------:R1:W-:Y:S01]  /*7e90*/  STSM.16.M88.4 [R12], R144 ;  /* 0x000000900c007844 */ /* 0x0003e20000000200 */
[----:B------:R-:W-:Y:S01]  /*7ea0*/  BAR.SYNC.DEFER_BLOCKING 0x1, 0x100 ;  /* 0x0044000000007b1d */ /* 0x000fe20000010000 */
[----:B------:R-:W-:-:S07]  /*7eb0*/  UISETP.NE.AND.EX UP1, UPT, UR7, URZ, UPT, UP1 ;  /* 0x0000003f0700728c */ /* 0x000fce000bf25310 */
[----:B0-----:R-:W0:Y:S01]  /*7ec0*/  LDC R4, c[0x0][0xa88] ;  /* 0x0002a200ff047b82 */ /* 0x001e220000000800 */
[----:B------:R-:W-:-:S03]  /*7ed0*/  PLOP3.LUT P6, PT, PT, PT, UP1, 0x80, 0x0 ;  /* 0x000000000000781c */ /* 0x000fc60003fcf018 */
[----:B------:R-:W-:-:S04]  /*7ee0*/  @UP1 UIADD3 UR6, UP2, UR8, UR6, URZ ;  /* 0x0000000608061290 */ /* 0x000fc8000ff5e03f */
[----:B------:R-:W-:Y:S02]  /*7ef0*/  @UP1 UIADD3.X UR7, UR9, UR7, URZ, UP2, !UPT ;  /* 0x0000000709071290 */ /* 0x000fe400097fe43f */
[----:B------:R-:W-:-:S04]  /*7f00*/  MOV R14, UR6 ;  /* 0x00000006000e7c02 */ /* 0x000fc80008000f00 */
[----:B------:R-:W-:Y:S01]  /*7f10*/  IMAD.U32 R15, RZ, RZ, UR7 ;  /* 0x00000007ff0f7e24 */ /* 0x000fe2000f8e00ff */
[----:B------:R-:W2:Y:S01]  /*7f20*/  @P0 LDG.E R6, desc[UR38][R10.64] ;  /* 0x000000260a060981 */ /* 0x000ea2000c1e1900 */
[----:B------:R-:W-:-:S04]  /*7f30*/  IMAD R9, R18, 0x40, R2 ;  /* 0x0000004012097824 */ /* 0x000fc800078e0202 */
[----:B------:R-:W-:Y:S01]  /*7f40*/  IMAD.WIDE R134, R9, 0x2, R134 ;  /* 0x0000000209867825 */ /* 0x000fe200078e0286 */
[----:B0-----:R0:W5:Y:S02]  /*7f50*/  @P6 LDG.E R4, desc[UR38][R14.64] ;  /* 0x000000260e046981 */ /* 0x001164000c1e1900 */
[C---:B------:R-:W-:Y:S02]  /*7f60*/  IADD3 R9, P2, R134.reuse, 0x1000, RZ ;  /* 0x0000100086097810 */ /* 0x040fe40007f5e0ff */
[C---:B------:R-:W-:Y:S02]  /*7f70*/  IADD3 R29, P1, R134.reuse, 0x2000, RZ ;  /* 0x00002000861d7810 */ /* 0x040fe40007f3e0ff */
[----:B-1----:R-:W-:Y:S02]  /*7f80*/  P2R R12, PR, RZ, 0x4 ;  /* 0x00000004ff0c7803 */ /* 0x002fe40000000000 */
[C---:B------:R-:W-:Y:S02]  /*7f90*/  IADD3 R25, P2, R134.reuse, 0x3000, RZ ;  /* 0x0000300086197810 */ /* 0x040fe40007f5e0ff */
[----:B------:R-:W-:-:S02]  /*7fa0*/  IADD3 R41, P3, R134, 0x4000, RZ ;  /* 0x0000400086297810 */ /* 0x000fc40007f7e0ff */
[C---:B------:R-:W-:Y:S02]  /*7fb0*/  IADD3 R33, P4, R134.reuse, 0x5000, RZ ;  /* 0x0000500086217810 */ /* 0x040fe40007f9e0ff */
[----:B------:R-:W-:Y:S02]  /*7fc0*/  IADD3 R49, P5, R134, 0x6000, RZ ;  /* 0x0000600086317810 */ /* 0x000fe40007fbe0ff */
[----:B------:R-:W-:Y:S02]  /*7fd0*/  LOP3.LUT R8, R9, 0x380, RZ, 0xc0, !PT ;  /* 0x0000038009087812 */ /* 0x000fe400078ec0ff */
[----:B------:R-:W-:Y:S02]  /*7fe0*/  LOP3.LUT R28, R29, 0x380, RZ, 0xc0, !PT ;  /* 0x000003801d1c7812 */ /* 0x000fe400078ec0ff */
[----:B------:R-:W-:Y:S02]  /*7ff0*/  LOP3.LUT R24, R25, 0x380, RZ, 0xc0, !PT ;  /* 0x0000038019187812 */ /* 0x000fe400078ec0ff */
[----:B------:R-:W-:-:S02]  /*8000*/  LOP3.LUT R40, R41, 0x380, RZ, 0xc0, !PT ;  /* 0x0000038029287812 */ /* 0x000fc400078ec0ff */
[----:B------:R-:W-:Y:S02]  /*8010*/  LOP3.LUT R32, R33, 0x380, RZ, 0xc0, !PT ;  /* 0x0000038021207812 */ /* 0x000fe400078ec0ff */
[----:B------:R-:W-:Y:S01]  /*8020*/  LOP3.LUT R48, R49, 0x380, RZ, 0xc0, !PT ;  /* 0x0000038031307812 */ /* 0x000fe200078ec0ff */
[----:B------:R-:W-:Y:S01]  /*8030*/  UMOV UR4, URZ ;  /* 0x0000003f00047c82 */ /* 0x000fe20008000000 */
[----:B------:R-:W-:Y:S02]  /*8040*/  SHF.R.U64 R8, R8, 0x3, RZ ;  /* 0x0000000308087819 */ /* 0x000fe400000012ff */
[----:B------:R-:W-:Y:S02]  /*8050*/  SHF.R.U64 R28, R28, 0x3, RZ ;  /* 0x000000031c1c7819 */ /* 0x000fe400000012ff */
[----:B------:R-:W-:Y:S02]  /*8060*/  SHF.R.U64 R24, R24, 0x3, RZ ;  /* 0x0000000318187819 */ /* 0x000fe400000012ff */
[----:B------:R-:W-:-:S02]  /*8070*/  SHF.R.U64 R40, R40, 0x3, RZ ;  /* 0x0000000328287819 */ /* 0x000fc400000012ff */
[----:B------:R-:W-:Y:S02]  /*8080*/  SHF.R.U64 R32, R32, 0x3, RZ ;  /* 0x0000000320207819 */ /* 0x000fe400000012ff */
[----:B------:R-:W-:Y:S02]  /*8090*/  SHF.R.U64 R48, R48, 0x3, RZ ;  /* 0x0000000330307819 */ /* 0x000fe400000012ff */
[----:B------:R-:W-:Y:S02]  /*80a0*/  LOP3.LUT R8, R8, R9, RZ, 0x3c, !PT ;  /* 0x0000000908087212 */ /* 0x000fe400078e3cff */
[----:B------:R-:W-:Y:S02]  /*80b0*/  LOP3.LUT R28, R28, R29, RZ, 0x3c, !PT ;  /* 0x0000001d1c1c7212 */ /* 0x000fe400078e3cff */
[----:B------:R-:W-:Y:S02]  /*80c0*/  LOP3.LUT R24, R24, R25, RZ, 0x3c, !PT ;  /* 0x0000001918187212 */ /* 0x000fe400078e3cff */
[----:B------:R-:W-:-:S02]  /*80d0*/  LOP3.LUT R40, R40, R41, RZ, 0x3c, !PT ;  /* 0x0000002928287212 */ /* 0x000fc400078e3cff */
[----:B------:R-:W-:Y:S02]  /*80e0*/  LOP3.LUT R32, R32, R33, RZ, 0x3c, !PT ;  /* 0x0000002120207212 */ /* 0x000fe400078e3cff */
[----:B------:R-:W-:Y:S02]  /*80f0*/  LOP3.LUT R48, R48, R49, RZ, 0x3c, !PT ;  /* 0x0000003130307212 */ /* 0x000fe400078e3cff */
[----:B--2---:R-:W-:Y:S01]  /*8100*/  @P0 R2UR UR4, R6 ;  /* 0x00000000060402ca */ /* 0x004fe200000e0000 */
[----:B0-----:R-:W-:-:S14]  /*8110*/  @P6 BRA `(.L_x_2957) ;  /* 0x0000000000106947 */ /* 0x001fdc0003800000 */
[----:B------:R-:W-:Y:S05]  /*8120*/  @!P0 BRA `(.L_x_2957) ;  /* 0x00000000000c8947 */ /* 0x000fea0003800000 */
[----:B------:R-:W2:Y:S04]  /*8130*/  LDG.E R13, desc[UR38][R10.64] ;  /* 0x000000260a0d7981 */ /* 0x000ea8000c1e1900 */
[----:B-----5:R-:W2:Y:S02]  /*8140*/  LDG.E R4, desc[UR38][R10.64+0x4] ;  /* 0x000004260a047981 */ /* 0x020ea4000c1e1900 */
[----:B--2---:R-:W-:-:S07]  /*8150*/  IMAD.IADD R4, R4, 0x1, -R13 ;  /* 0x0000000104047824 */ /* 0x004fce00078e0a0d */
.L_x_2957:
[----:B------:R-:W0:Y:S01]  /*8160*/  SHFL.IDX PT, R6, R188, RZ, 0x1f ;  /* 0x00001fffbc067589 */ /* 0x000e2200000e0000 */
[----:B------:R-:W-:Y:S01]  /*8170*/  ISETP.NE.AND P6, PT, R12, RZ, PT ;  /* 0x000000ff0c00720c */ /* 0x000fe20003fc5270 */
[--C-:B------:R-:W-:Y:S01]  /*8180*/  IMAD.X R25, RZ, RZ, R135.reuse, P2 ;  /* 0x000000ffff197224 */ /* 0x100fe200010e0687 */
[C---:B------:R-:W-:Y:S01]  /*8190*/  IADD3 R37, P0, R134.reuse, 0x7000, RZ ;  /* 0x0000700086257810 */ /* 0x040fe20007f1e0ff */
[--C-:B------:R-:W-:Y:S01]  /*81a0*/  IMAD.X R41, RZ, RZ, R135.reuse, P3 ;  /* 0x000000ffff297224 */ /* 0x100fe200018e0687 */
[----:B------:R-:W-:Y:S01]  /*81b0*/  IADD3.X R29, RZ, R135, RZ, P1, !PT ;  /* 0x00000087ff1d7210 */ /* 0x000fe20000ffe4ff */
[--C-:B------:R-:W-:Y:S01]  /*81c0*/  IMAD.X R9, RZ, RZ, R135.reuse, P6 ;  /* 0x000000ffff097224 */ /* 0x100fe200030e0687 */
[C---:B------:R-:W-:Y:S01]  /*81d0*/  IADD3 R53, P6, R134.reuse, 0x8000, RZ ;  /* 0x0000800086357810 */ /* 0x040fe20007fde0ff */
[----:B------:R-:W-:Y:S01]  /*81e0*/  IMAD.X R33, RZ, RZ, R135, P4 ;  /* 0x000000ffff217224 */ /* 0x000fe200020e0687 */
[----:B------:R-:W-:Y:S01]  /*81f0*/  IADD3 R45, P1, R134, 0x9000, RZ ;  /* 0x00009000862d7810 */ /* 0x000fe20007f3e0ff */
[----:B------:R-:W-:Y:S01]  /*8200*/  USHF.R.S32.HI UR9, URZ, 0x1f, UR4 ;  /* 0x0000001f3f097899 */ /* 0x000fe20008011404 */
[----:B------:R-:W-:Y:S01]  /*8210*/  LOP3.LUT R52, R53, 0x380, RZ, 0xc0, !PT ;  /* 0x0000038035347812 */ /* 0x000fe200078ec0ff */
[----:B------:R-:W-:Y:S01]  /*8220*/  USHF.R.S32.HI UR12, URZ, 0x1f, UR46 ;  /* 0x0000001f3f0c7899 */ /* 0x000fe2000801142e */
[----:B------:R-:W-:Y:S01]  /*8230*/  LOP3.LUT R36, R37, 0x380, RZ, 0xc0, !PT ;  /* 0x0000038025247812 */ /* 0x000fe200078ec0ff */
[----:B------:R-:W-:Y:S01]  /*8240*/  USEL UR44, UR44, URZ, !UP0 ;  /* 0x0000003f2c2c7287 */ /* 0x000fe2000c000000 */
[----:B------:R-:W-:Y:S01]  /*8250*/  LOP3.LUT R44, R45, 0x380, RZ, 0xc0, !PT ;  /* 0x000003802d2c7812 */ /* 0x000fe200078ec0ff */
[----:B------:R-:W-:Y:S01]  /*8260*/  USEL UR45, UR45, URZ, !UP0 ;  /* 0x0000003f2d2d7287 */ /* 0x000fe2000c000000 */
[----:B------:R-:W-:-:S02]  /*8270*/  SHF.R.U64 R52, R52, 0x3, RZ ;  /* 0x0000000334347819 */ /* 0x000fc400000012ff */
[----:B------:R-:W-:Y:S02]  /*8280*/  SHF.R.U64 R36, R36, 0x3, RZ ;  /* 0x0000000324247819 */ /* 0x000fe400000012ff */
[----:B------:R-:W-:Y:S02]  /*8290*/  SHF.R.U64 R44, R44, 0x3, RZ ;  /* 0x000000032c2c7819 */ /* 0x000fe400000012ff */
[----:B------:R-:W-:Y:S01]  /*82a0*/  LOP3.LUT R52, R52, R53, RZ, 0x3c, !PT ;  /* 0x0000003534347212 */ /* 0x000fe200078e3cff */
[--C-:B------:R-:W-:Y:S01]  /*82b0*/  IMAD.X R53, RZ, RZ, R135.reuse, P6 ;  /* 0x000000ffff357224 */ /* 0x100fe200030e0687 */
[----:B------:R-:W-:Y:S01]  /*82c0*/  LOP3.LUT R36, R36, R37, RZ, 0x3c, !PT ;  /* 0x0000002524247212 */ /* 0x000fe200078e3cff */
[--C-:B------:R-:W-:Y:S01]  /*82d0*/  IMAD.X R37, RZ, RZ, R135.reuse, P0 ;  /* 0x000000ffff257224 */ /* 0x100fe200000e0687 */
[----:B0-----:R-:W-:Y:S02]  /*82e0*/  ISETP.NE.AND P6, PT, R6, RZ, PT ;  /* 0x000000ff0600720c */ /* 0x001fe40003fc5270 */
[----:B------:R-:W-:Y:S01]  /*82f0*/  LOP3.LUT R44, R44, R45, RZ, 0x3c, !PT ;  /* 0x0000002d2c2c7212 */ /* 0x000fe200078e3cff */
[----:B------:R-:W-:Y:S01]  /*8300*/  IMAD.X R45, RZ, RZ, R135, P1 ;  /* 0x000000ffff2d7224 */ /* 0x000fe200008e0687 */
[----:B------:R-:W-:-:S02]  /*8310*/  IADD3.X R49, RZ, R135, RZ, P5, !PT ;  /* 0x00000087ff317210 */ /* 0x000fc40002ffe4ff */
[C---:B------:R-:W-:Y:S02]  /*8320*/  IADD3 R61, P2, R134.reuse, 0xa000, RZ ;  /* 0x0000a000863d7810 */ /* 0x040fe40007f5e0ff */
[C---:B------:R-:W-:Y:S02]  /*8330*/  IADD3 R57, P3, R134.reuse, 0xb000, RZ ;  /* 0x0000b00086397810 */ /* 0x040fe40007f7e0ff */
[C---:B------:R-:W-:Y:S02]  /*8340*/  IADD3 R69, P4, R134.reuse, 0xc000, RZ ;  /* 0x0000c00086457810 */ /* 0x040fe40007f9e0ff */
[C---:B------:R-:W-:Y:S02]  /*8350*/  IADD3 R65, P5, R134.reuse, 0xd000, RZ ;  /* 0x0000d00086417810 */ /* 0x040fe40007fbe0ff */
[C---:B------:R-:W-:Y:S02]  /*8360*/  IADD3 R77, P0, R134.reuse, 0xe000, RZ ;  /* 0x0000e000864d7810 */ /* 0x040fe40007f1e0ff */
[----:B------:R-:W-:-:S02]  /*8370*/  IADD3 R11, P1, R134, 0xf000, RZ ;  /* 0x0000f000860b7810 */ /* 0x000fc40007f3e0ff */
[----:B------:R-:W-:Y:S02]  /*8380*/  LOP3.LUT R60, R61, 0x380, RZ, 0xc0, !PT ;  /* 0x000003803d3c7812 */ /* 0x000fe400078ec0ff */
[----:B------:R-:W-:Y:S01]  /*8390*/  LOP3.LUT R56, R57, 0x380, RZ, 0xc0, !PT ;  /* 0x0000038039387812 */ /* 0x000fe200078ec0ff */
[----:B------:R-:W-:Y:S01]  /*83a0*/  IMAD.X R73, RZ, RZ, R135, P1 ;  /* 0x000000ffff497224 */ /* 0x000fe200008e0687 */
[----:B------:R-:W-:Y:S02]  /*83b0*/  LOP3.LUT R68, R69, 0x380, RZ, 0xc0, !PT ;  /* 0x0000038045447812 */ /* 0x000fe400078ec0ff */
[----:B------:R-:W-:Y:S02]  /*83c0*/  LOP3.LUT R64, R65, 0x380, RZ, 0xc0, !PT ;  /* 0x0000038041407812 */ /* 0x000fe400078ec0ff */
[----:B------:R-:W-:Y:S02]  /*83d0*/  LOP3.LUT R76, R77, 0x380, RZ, 0xc0, !PT ;  /* 0x000003804d4c7812 */ /* 0x000fe400078ec0ff */
[----:B------:R-:W-:-:S02]  /*83e0*/  LOP3.LUT R13, R134, 0x380, RZ, 0xc0, !PT ;  /* 0x00000380860d7812 */ /* 0x000fc400078ec0ff */
[----:B------:R-:W-:Y:S02]  /*83f0*/  LOP3.LUT R6, R11, 0x380, RZ, 0xc0, !PT ;  /* 0x000003800b067812 */ /* 0x000fe400078ec0ff */
[----:B------:R-:W-:Y:S02]  /*8400*/  SHF.R.U64 R60, R60, 0x3, RZ ;  /* 0x000000033c3c7819 */ /* 0x000fe400000012ff */
[----:B------:R-:W-:Y:S02]  /*8410*/  SHF.R.U64 R56, R56, 0x3, RZ ;  /* 0x0000000338387819 */ /* 0x000fe400000012ff */
[----:B------:R-:W-:Y:S02]  /*8420*/  SHF.R.U64 R68, R68, 0x3, RZ ;  /* 0x0000000344447819 */ /* 0x000fe400000012ff */
[----:B------:R-:W-:Y:S02]  /*8430*/  SHF.R.U64 R64, R64, 0x3, RZ ;  /* 0x0000000340407819 */ /* 0x000fe400000012ff */
[----:B------:R-:W-:-:S02]  /*8440*/  SHF.R.U64 R76, R76, 0x3, RZ ;  /* 0x000000034c4c7819 */ /* 0x000fc400000012ff */
[----:B------:R-:W-:Y:S02]  /*8450*/  SHF.R.U64 R13, R13, 0x3, RZ ;  /* 0x000000030d0d7819 */ /* 0x000fe400000012ff */
[----:B------:R-:W-:Y:S02]  /*8460*/  SHF.R.U64 R6, R6, 0x3, RZ ;  /* 0x0000000306067819 */ /* 0x000fe400000012ff */
[----:B------:R-:W-:Y:S02]  /*8470*/  LOP3.LUT R60, R60, R61, RZ, 0x3c, !PT ;  /* 0x0000003d3c3c7212 */ /* 0x000fe400078e3cff */
[----:B------:R-:W-:Y:S01]  /*8480*/  LOP3.LUT R56, R56, R57, RZ, 0x3c, !PT ;  /* 0x0000003938387212 */ /* 0x000fe200078e3cff */
[--C-:B------:R-:W-:Y:S01]  /*8490*/  IMAD.X R57, RZ, RZ, R135.reuse, P3 ;  /* 0x000000ffff397224 */ /* 0x100fe200018e0687 */
[----:B------:R-:W-:Y:S01]  /*84a0*/  LOP3.LUT R68, R68, R69, RZ, 0x3c, !PT ;  /* 0x0000004544447212 */ /* 0x000fe200078e3cff */
[--C-:B------:R-:W-:Y:S01]  /*84b0*/  IMAD.X R69, RZ, RZ, R135.reuse, P4 ;  /* 0x000000ffff457224 */ /* 0x100fe200020e0687 */
[----:B------:R-:W-:Y:S01]  /*84c0*/  LOP3.LUT R64, R64, R65, RZ, 0x3c, !PT ;  /* 0x0000004140407212 */ /* 0x000fe200078e3cff */
[----:B------:R-:W-:Y:S01]  /*84d0*/  IMAD.X R65, RZ, RZ, R135, P5 ;  /* 0x000000ffff417224 */ /* 0x000fe200028e0687 */
[----:B------:R-:W-:-:S02]  /*84e0*/  LOP3.LUT R76, R76, R77, RZ, 0x3c, !PT ;  /* 0x0000004d4c4c7212 */ /* 0x000fc400078e3cff */
[-C--:B------:R-:W-:Y:S02]  /*84f0*/  IADD3.X R61, RZ, R135.reuse, RZ, P2, !PT ;  /* 0x00000087ff3d7210 */ /* 0x080fe400017fe4ff */
[----:B------:R-:W-:Y:S02]  /*8500*/  IADD3.X R77, RZ, R135, RZ, P0, !PT ;  /* 0x00000087ff4d7210 */ /* 0x000fe400007fe4ff */
[----:B------:R-:W-:Y:S02]  /*8510*/  LOP3.LUT R134, R13, R134, RZ, 0x3c, !PT ;  /* 0x000000860d867212 */ /* 0x000fe400078e3cff */
[----:B------:R-:W-:Y:S01]  /*8520*/  LOP3.LUT R72, R6, R11, RZ, 0x3c, !PT ;  /* 0x0000000b06487212 */ /* 0x000fe200078e3cff */
[----:B------:R-:W-:Y:S06]  /*8530*/  @P6 BRA `(.L_x_2958) ;  /* 0x0000000000686947 */ /* 0x000fec0003800000 */
[----:B------:R-:W-:Y:S01]  /*8540*/  ULDC.64 UR10, c[0x0][0xb70] ;  /* 0x0002dc00000a7ab9 */ /* 0x000fe20000000a00 */
[----:B------:R-:W-:Y:S01]  /*8550*/  UMOV UR6, UR4 ;  /* 0x0000000400067c82 */ /* 0x000fe20008000000 */
[----:B------:R-:W-:Y:S01]  /*8560*/  UIMAD UR8, UR12, UR10, URZ ;  /* 0x0000000a0c0872a4 */ /* 0x000fe2000f8e023f */
[----:B------:R-:W-:Y:S01]  /*8570*/  IMAD.MOV R6, RZ, RZ, -R22 ;  /* 0x000000ffff067224 */ /* 0x000fe200078e0a16 */
[----:B------:R-:W-:Y:S01]  /*8580*/  UMOV UR7, UR9 ;  /* 0x0000000900077c82 */ /* 0x000fe20008000000 */
[----:B------:R-:W-:Y:S01]  /*8590*/  IMAD R13, R187, 0x40, R16 ;  /* 0x00000040bb0d7824 */ /* 0x000fe200078e0210 */
[----:B------:R-:W-:Y:S02]  /*85a0*/  UIMAD.WIDE.U32 UR6, UR46, UR10, UR6 ;  /* 0x0000000a2e0672a5 */ /* 0x000fe4000f8e0006 */
[----:B------:R-:W-:Y:S01]  /*85b0*/  UIMAD UR8, UR46, UR11, UR8 ;  /* 0x0000000b2e0872a4 */ /* 0x000fe2000f8e0208 */
[----:B------:R-:W-:Y:S02]  /*85c0*/  ISETP.NE.AND P0, PT, R17, R6, PT ;  /* 0x000000061100720c */ /* 0x000fe40003f05270 */
[----:B------:R-:W-:Y:S01]  /*85d0*/  ULDC.64 UR10, c[0x0][0xb78] ;  /* 0x0002de00000a7ab9 */ /* 0x000fe20000000a00 */
[----:B------:R-:W-:Y:S01]  /*85e0*/  UIADD3 UR7, UR7, UR8, URZ ;  /* 0x0000000807077290 */ /* 0x000fe2000fffe03f */
[C---:B------:R-:W-:Y:S01]  /*85f0*/  IADD3 R11, R13.reuse, 0x8, RZ ;  /* 0x000000080d0b7810 */ /* 0x040fe20007ffe0ff */
[----:B------:R-:W-:Y:S01]  /*8600*/  UIMAD UR8, UR45, UR10, URZ ;  /* 0x0000000a2d0872a4 */ /* 0x000fe2000f8e023f */
[----:B------:R-:W-:Y:S01]  /*8610*/  SHF.R.S32.HI R6, RZ, 0x1f, R13 ;  /* 0x0000001fff067819 */ /* 0x000fe2000001140d */
[----:B------:R-:W-:Y:S01]  /*8620*/  UIMAD.WIDE.U32 UR6, UR44, UR10, UR6 ;  /* 0x0000000a2c0672a5 */ /* 0x000fe2000f8e0006 */
[-C--:B-----5:R-:W-:Y:S01]  /*8630*/  ISETP.GE.OR P1, PT, R13, R4.reuse, P0 ;  /* 0x000000040d00720c */ /* 0x0a0fe20000726670 */
[----:B------:R-:W-:Y:S01]  /*8640*/  UIMAD UR8, UR44, UR11, UR8 ;  /* 0x0000000b2c0872a4 */ /* 0x000fe2000f8e0208 */
[----:B------:R-:W-:-:S02]  /*8650*/  ISETP.GE.OR P0, PT, R11, R4, P0 ;  /* 0x000000040b00720c */ /* 0x000fc40000706670 */
[----:B------:R-:W-:Y:S01]  /*8660*/  ULDC.64 UR10, c[0x0][0xb40] ;  /* 0x0002d000000a7ab9 */ /* 0x000fe20000000a00 */
[----:B------:R-:W-:Y:S02]  /*8670*/  IADD3 R12, P2, R13, UR6, RZ ;  /* 0x000000060d0c7c10 */ /* 0x000fe4000ff5e0ff */
[----:B------:R-:W-:-:S05]  /*8680*/  IMAD.U32 R15, RZ, RZ, UR8 ;  /* 0x00000008ff0f7e24 */ /* 0x000fca000f8e00ff */
[----:B------:R-:W-:Y:S02]  /*8690*/  IADD3.X R11, R6, UR7, R15, P2, !PT ;  /* 0x00000007060b7c10 */ /* 0x000fe400097fe40f */
[----:B------:R-:W-:-:S04]  /*86a0*/  LEA R10, P2, R12, UR10, 0x2 ;  /* 0x0000000a0c0a7c11 */ /* 0x000fc8000f8410ff */
[----:B------:R-:W-:-:S05]  /*86b0*/  LEA.HI.X R11, R12, UR11, R11, 0x2, P2 ;  /* 0x0000000b0c0b7c11 */ /* 0x000fca00090f140b */
[----:B------:R0:W-:Y:S04]  /*86c0*/  @!P1 STG.E desc[UR38][R10.64], R3 ;  /* 0x000000030a009986 */ /* 0x0001e8000c101926 */
[----:B------:R0:W-:Y:S02]  /*86d0*/  @!P0 STG.E desc[UR38][R10.64+0x20], R0 ;  /* 0x000020000a008986 */ /* 0x0001e4000c101926 */
.L_x_2958:
[C---:B------:R-:W-:Y:S01]  /*86e0*/  VIADD R6, R2.reuse, 0x40 ;  /* 0x0000004002067836 */ /* 0x040fe20000000000 */
[----:B------:R-:W-:Y:S01]  /*86f0*/  ULDC UR8, c[0x0][0xa8c] ;  /* 0x0002a30000087ab9 */ /* 0x000fe20000000800 */
[C---:B------:R-:W-:Y:S01]  /*8700*/  VIADD R86, R2.reuse, 0x80 ;  /* 0x0000008002567836 */ /* 0x040fe20000000000 */
[----:B------:R-:W-:Y:S01]  /*8710*/  IADD3 R87, R2, 0xc0, RZ ;  /* 0x000000c002577810 */ /* 0x000fe20007ffe0ff */
[----:B------:R-:W-:Y:S01]  /*8720*/  ULDC.64 UR10, c[0x0][0xaa0] ;  /* 0x0002a800000a7ab9 */ /* 0x000fe20000000a00 */
[----:B------:R-:W-:Y:S01]  /*8730*/  ISETP.GE.AND P1, PT, R6, UR8, PT ;  /* 0x0000000806007c0c */ /* 0x000fe2000bf26270 */
[----:B------:R1:W5:Y:S01]  /*8740*/  LD.E.128 R12, desc[UR38][R134.64] ;  /* 0x00000026860c7980 */ /* 0x000362000c101d00 */
[----:B------:R-:W-:Y:S02]  /*8750*/  ISETP.GE.AND P0, PT, R2, UR8, PT ;  /* 0x0000000802007c0c */ /* 0x000fe4000bf06270 */
[----:B0-----:R-:W-:Y:S01]  /*8760*/  SEL R3, RZ, 0xffffffff, P1 ;  /* 0xffffffffff037807 */ /* 0x001fe20000800000 */
[----:B------:R-:W5:Y:S01]  /*8770*/  LD.E.128 R8, desc[UR38][R8.64] ;  /* 0x0000002608087980 */ /* 0x000f62000c101d00 */
[----:B------:R-:W-:-:S03]  /*8780*/  SEL R0, RZ, 0x1, P0 ;  /* 0x00000001ff007807 */ /* 0x000fc60000000000 */
[----:B------:R-:W-:Y:S01]  /*8790*/  IMAD.SHL.U32 R3, R3, 0x2, RZ ;  /* 0x0000000203037824 */ /* 0x000fe200078e00ff */
[----:B------:R-:W-:Y:S01]  /*87a0*/  ISETP.GE.AND P0, PT, R86, UR8, PT ;  /* 0x0000000856007c0c */ /* 0x000fe2000bf06270 */
[----:B------:R-:W5:Y:S01]  /*87b0*/  LD.E.128 R28, desc[UR38][R28.64] ;  /* 0x000000261c1c7980 */ /* 0x000f62000c101d00 */
[----:B------:R-:W-:Y:S02]  /*87c0*/  ISETP.GE.AND P1, PT, R87, UR8, PT ;  /* 0x0000000857007c0c */ /* 0x000fe4000bf26270 */
[----:B------:R-:W-:Y:S01]  /*87d0*/  LOP3.LUT R0, R3, 0x2, R0, 0xe2, !PT ;  /* 0x0000000203007812 */ /* 0x000fe200078ee200 */
[----:B------:R-:W5:Y:S01]  /*87e0*/  LD.E.128 R24, desc[UR38][R24.64] ;  /* 0x0000002618187980 */ /* 0x000f62000c101d00 */
[----:B------:R-:W-:Y:S02]  /*87f0*/  SEL R3, RZ, 0x4, P0 ;  /* 0x00000004ff037807 */ /* 0x000fe40000000000 */
[----:B------:R-:W-:Y:S01]  /*8800*/  SEL R19, RZ, 0x8, P1 ;  /* 0x00000008ff137807 */ /* 0x000fe20000800000 */
[C---:B------:R-:W-:Y:S01]  /*8810*/  VIADD R20, R2.reuse, 0x180 ;  /* 0x0000018002147836 */ /* 0x040fe20000000000 */
[----:B------:R-:W-:Y:S01]  /*8820*/  UIMAD UR6, UR9, UR10, URZ ;  /* 0x0000000a090672a4 */ /* 0x000fe2000f8e023f */
[C---:B------:R-:W-:Y:S01]  /*8830*/  VIADD R88, R2.reuse, 0x100 ;  /* 0x0000010002587836 */ /* 0x040fe20000000000 */
[----:B------:R-:W-:Y:S01]  /*8840*/  LOP3.LUT R0, R19, R0, R3, 0xfe, !PT ;  /* 0x0000000013007212 */ /* 0x000fe200078efe03 */
[----:B------:R-:W-:Y:S01]  /*8850*/  IMAD.U32 R21, RZ, RZ, UR10 ;  /* 0x0000000aff157e24 */ /* 0x000fe2000f8e00ff */
[--C-:B------:R-:W-:Y:S01]  /*8860*/  SHF.R.S32.HI R3, RZ, 0x1f, R2.reuse ;  /* 0x0000001fff037819 */ /* 0x100fe20000011402 */
[----:B------:R-:W5:Y:S01]  /*8870*/  LD.E.128 R40, desc[UR38][R40.64] ;  /* 0x0000002628287980 */ /* 0x000f62000c101d00 */
[----:B------:R-:W-:Y:S01]  /*8880*/  IADD3 R90, R2, 0x140, RZ ;  /* 0x00000140025a7810 */ /* 0x000fe20007ffe0ff */
[----:B------:R-:W-:Y:S01]  /*8890*/  UIMAD UR6, UR4, UR11, UR6 ;  /* 0x0000000b040672a4 */ /* 0x000fe2000f8e0206 */
[----:B------:R-:W-:Y:S01]  /*88a0*/  ISETP.GE.AND P2, PT, R20, UR8, PT ;  /* 0x0000000814007c0c */ /* 0x000fe2000bf46270 */
[----:B------:R-:W-:Y:S01]  /*88b0*/  IMAD.WIDE.U32 R20, R21, UR4, R2 ;  /* 0x0000000415147c25 */ /* 0x000fe2000f8e0002 */
[----:B------:R-:W-:Y:S01]  /*88c0*/  ISETP.GE.AND P0, PT, R88, UR8, PT ;  /* 0x0000000858007c0c */ /* 0x000fe2000bf06270 */
[----:B------:R-:W-:Y:S01]  /*88d0*/  ULDC.64 UR10, c[0x0][0xae0] ;  /* 0x0002b800000a7ab9 */ /* 0x000fe20000000a00 */
[----:B------:R-:W-:Y:S01]  /*88e0*/  ISETP.GE.AND P1, PT, R90, UR8, PT ;  /* 0x000000085a007c0c */ /* 0x000fe2000bf26270 */
[----:B------:R-:W5:Y:S01]  /*88f0*/  LD.E.128 R32, desc[UR38][R32.64] ;  /* 0x0000002620207980 */ /* 0x000f62000c101d00 */
[----:B------:R-:W-:-:S02]  /*8900*/  UIMAD UR4, UR12, UR10, URZ ;  /* 0x0000000a0c0472a4 */ /* 0x000fc4000f8e023f */
[----:B------:R-:W-:Y:S01]  /*8910*/  MOV R81, UR10 ;  /* 0x0000000a00517c02 */ /* 0x000fe20008000f00 */
[----:B------:R-:W5:Y:S01]  /*8920*/  LD.E.128 R48, desc[UR38][R48.64] ;  /* 0x0000002630307980 */ /* 0x000f62000c101d00 */
[----:B------:R-:W-:-:S03]  /*8930*/  SEL R3, RZ, 0x10, P0 ;  /* 0x00000010ff037807 */ /* 0x000fc60000000000 */
[----:B------:R-:W5:Y:S01]  /*8940*/  LD.E.128 R36, desc[UR38][R36.64] ;  /* 0x0000002624247980 */ /* 0x000f62000c101d00 */
[----:B------:R-:W-:-:S03]  /*8950*/  SEL R19, RZ, 0x20, P1 ;  /* 0x00000020ff137807 */ /* 0x000fc60000800000 */
[----:B------:R-:W5:Y:S01]  /*8960*/  LD.E.128 R52, desc[UR38][R52.64] ;  /* 0x0000002634347980 */ /* 0x000f62000c101d00 */
[----:B------:R-:W-:-:S03]  /*8970*/  VIADD R21, R21, UR6 ;  /* 0x0000000615157c36 */ /* 0x000fc60008000000 */
[----:B------:R-:W5:Y:S04]  /*8980*/  LD.E.128 R44, desc[UR38][R44.64] ;  /* 0x000000262c2c7980 */ /* 0x000f68000c101d00 */
[----:B------:R-:W5:Y:S04]  /*8990*/  LD.E.128 R60, desc[UR38][R60.64] ;  /* 0x000000263c3c7980 */ /* 0x000f68000c101d00 */
[----:B------:R-:W5:Y:S04]  /*89a0*/  LD.E.128 R56, desc[UR38][R56.64] ;  /* 0x0000002638387980 */ /* 0x000f68000c101d00 */
[----:B------:R-:W5:Y:S04]  /*89b0*/  LD.E.128 R68, desc[UR38][R68.64] ;  /* 0x0000002644447980 */ /* 0x000f68000c101d00 */
[----:B------:R-:W5:Y:S04]  /*89c0*/  LD.E.128 R64, desc[UR38][R64.64] ;  /* 0x0000002640407980 */ /* 0x000f68000c101d00 */
[----:B------:R-:W5:Y:S04]  /*89d0*/  LD.E.128 R76, desc[UR38][R76.64] ;  /* 0x000000264c4c7980 */ /* 0x000f68000c101d00 */
[----:B------:R-:W5:Y:S01]  /*89e0*/  LD.E.128 R72, desc[UR38][R72.64] ;  /* 0x0000002648487980 */ /* 0x000f62000c101d00 */
[----:B------:R-:W-:Y:S01]  /*89f0*/  UIMAD UR6, UR46, UR11, UR4 ;  /* 0x0000000b2e0672a4 */ /* 0x000fe2000f8e0204 */
[----:B------:R-:W-:Y:S01]  /*8a00*/  LOP3.LUT R3, R19, R0, R3, 0xfe, !PT ;  /* 0x0000000013037212 */ /* 0x000fe200078efe03 */
[----:B------:R-:W-:Y:S01]  /*8a10*/  IMAD.WIDE.U32 R20, R81, UR46, R20 ;  /* 0x0000002e51147c25 */ /* 0x000fe2000f8e0014 */
[----:B------:R-:W-:Y:S01]  /*8a20*/  @!PT LDS RZ, [RZ] ;  /* 0x00000000fffff984 */ /* 0x000fe20000000800 */
[----:B------:R-:W-:Y:S01]  /*8a30*/  @!PT LDS RZ, [RZ] ;  /* 0x00000000fffff984 */ /* 0x000fe20000000800 */
[----:B------:R-:W-:Y:S01]  /*8a40*/  @!PT LDS RZ, [RZ] ;  /* 0x00000000fffff984 */ /* 0x000fe20000000800 */
[----:B------:R-:W-:Y:S01]  /*8a50*/  @!PT LDS RZ, [RZ] ;  /* 0x00000000fffff984 */ /* 0x000fe20000000800 */
[----:B------:R0:W-:Y:S06]  /*8a60*/  MEMBAR.ALL.CTA ;  /* 0x0000000000007992 */ /* 0x0001ec0000008000 */
[----:B0-----:R-:W0:Y:S01]  /*8a70*/  FENCE.VIEW.ASYNC.S ;  /* 0x00000000000073c6 */ /* 0x001e220000000000 */
[----:B------:R-:W-:Y:S01]  /*8a80*/  UIADD3 UR4, UR42, 0x28c20, URZ ;  /* 0x00028c202a047890 */ /* 0x000fe2000fffe03f */
[----:B------:R-:W-:Y:S01]  /*8a90*/  SEL R0, RZ, 0x40, P2 ;  /* 0x00000040ff007807 */ /* 0x000fe20001000000 */
[----:B-----5:R-:W-:Y:S01]  /*8aa0*/  IMAD R19, R187, -0x40, R4 ;  /* 0xffffffc0bb137824 */ /* 0x020fe200078e0204 */
[----:B------:R-:W-:Y:S01]  /*8ab0*/  BSSY B1, `(.L_x_2959) ;  /* 0x000002f000017945 */ /* 0x000fe20003800000 */
[----:B------:R-:W-:Y:S01]  /*8ac0*/  VIADD R21, R21, UR6 ;  /* 0x0000000615157c36 */ /* 0x000fe20008000000 */
[----:B------:R-:W-:Y:S01]  /*8ad0*/  ULDC.64 UR6, c[0x0][0xae8] ;  /* 0x0002ba0000067ab9 */ /* 0x000fe20000000a00 */
[----:B------:R-:W-:Y:S01]  /*8ae0*/  VIADD R80, R2, 0x1c0 ;  /* 0x000001c002507836 */ /* 0x000fe20000000000 */
[C---:B------:R-:W-:Y:S01]  /*8af0*/  ISETP.GE.AND P2, PT, R18.reuse, R19, PT ;  /* 0x000000131200720c */ /* 0x040fe20003f46270 */
[----:B------:R-:W-:Y:S01]  /*8b00*/  IMAD.U32 R83, RZ, RZ, UR6 ;  /* 0x00000006ff537e24 */ /* 0x000fe2000f8e00ff */
[----:B------:R-:W-:Y:S01]  /*8b10*/  UIMAD UR6, UR45, UR6, URZ ;  /* 0x000000062d0672a4 */ /* 0x000fe2000f8e023f */
[----:B------:R-:W-:Y:S01]  /*8b20*/  VIADD R4, R18, 0x20 ;  /* 0x0000002012047836 */ /* 0x000fe20000000000 */
[----:B------:R-:W-:Y:S01]  /*8b30*/  UPRMT UR4, URZ, 0x654, UR4 ;  /* 0x000006543f047896 */ /* 0x000fe20008000004 */
[----:B------:R-:W-:Y:S01]  /*8b40*/  ISETP.GE.AND P1, PT, R80, UR8, PT ;  /* 0x0000000850007c0c */ /* 0x000fe2000bf26270 */
[----:B------:R-:W-:-:S02]  /*8b50*/  UIMAD UR6, UR44, UR7, UR6 ;  /* 0x000000072c0672a4 */ /* 0x000fc4000f8e0206 */
[----:B------:R-:W-:Y:S01]  /*8b60*/  IMAD.WIDE.U32 R82, R83, UR44, R20 ;  /* 0x0000002c53527c25 */ /* 0x000fe2000f8e0014 */
[----:B------:R-:W-:Y:S02]  /*8b70*/  ISETP.GE.AND P0, PT, R4, R19, PT ;  /* 0x000000130400720c */ /* 0x000fe40003f06270 */
[----:B------:R-:W-:Y:S02]  /*8b80*/  LOP3.LUT R0, R3, R0, RZ, 0xfc, !PT ;  /* 0x0000000003007212 */ /* 0x000fe400078efcff */
[--C-:B------:R-:W-:Y:S02]  /*8b90*/  SHF.R.S32.HI R19, RZ, 0x1f, R18.reuse ;  /* 0x0000001fff137819 */ /* 0x100fe40000011412 */
[----:B------:R-:W-:Y:S01]  /*8ba0*/  SEL R3, RZ, 0x80, P1 ;  /* 0x00000080ff037807 */ /* 0x000fe20000800000 */
[----:B0-----:R-:W-:Y:S01]  /*8bb0*/  SYNCS.ARRIVE.TRANS64.RED.A1T0 RZ, [UR4], RZ ;  /* 0x000000ffffff79a7 */ /* 0x001fe20008100404 */
[----:B------:R-:W-:Y:S01]  /*8bc0*/  IADD3 R89, R83, UR6, RZ ;  /* 0x0000000653597c10 */ /* 0x000fe2000fffe0ff */
[----:B------:R-:W-:Y:S01]  /*8bd0*/  IMAD.WIDE R80, R187, 0x40, R18 ;  /* 0x00000040bb507825 */ /* 0x000fe200078e0212 */
[----:B------:R-:W-:Y:S01]  /*8be0*/  LOP3.LUT R3, R0, R3, RZ, 0xfc, !PT ;  /* 0x0000000300037212 */ /* 0x000fe200078efcff */
[----:B-1----:R-:W-:Y:S06]  /*8bf0*/  @P2 BRA `(.L_x_2960) ;  /* 0x0000000000682947 */ /* 0x002fec0003800000 */
[----:B------:R-:W-:Y:S01]  /*8c00*/  ULDC.64 UR6, c[0x0][0xad8] ;  /* 0x0002b60000067ab9 */ /* 0x000fe20000000a00 */
[----:B------:R-:W-:Y:S01]  /*8c10*/  IMAD.MOV.U32 R20, RZ, RZ, R82 ;  /* 0x000000ffff147224 */ /* 0x000fe200078e0052 */
[----:B------:R-:W-:Y:S01]  /*8c20*/  ISETP.GE.AND P2, PT, R2, UR8, PT ;  /* 0x0000000802007c0c */ /* 0x000fe2000bf46270 */
[----:B------:R-:W-:Y:S01]  /*8c30*/  IMAD R85, R81, UR6, RZ ;  /* 0x0000000651557c24 */ /* 0x000fe2000f8e02ff */
[----:B------:R-:W-:Y:S01]  /*8c40*/  ISETP.GE.AND P3, PT, R6, UR8, PT ;  /* 0x0000000806007c0c */ /* 0x000fe2000bf66270 */
[----:B------:R-:W-:Y:S01]  /*8c50*/  IMAD.MOV.U32 R21, RZ, RZ, R89 ;  /* 0x000000ffff157224 */ /* 0x000fe200078e0059 */
[----:B------:R-:W-:Y:S01]  /*8c60*/  ISETP.GE.AND P4, PT, R90, UR8, PT ;  /* 0x000000085a007c0c */ /* 0x000fe2000bf86270 */
[----:B------:R-:W-:Y:S01]  /*8c70*/  IMAD R85, R80, UR7, R85 ;  /* 0x0000000750557c24 */ /* 0x000fe2000f8e0255 */
[----:B------:R-:W-:Y:S01]  /*8c80*/  LOP3.LUT P5, RZ, R0, 0x40, RZ, 0xc0, !PT ;  /* 0x0000004000ff7812 */ /* 0x000fe200078ac0ff */
[----:B------:R-:W-:Y:S01]  /*8c90*/  IMAD.WIDE.U32 R20, R80, UR6, R20 ;  /* 0x0000000650147c25 */ /* 0x000fe2000f8e0014 */
[----:B------:R-:W-:Y:S01]  /*8ca0*/  ULDC.64 UR6, c[0x0][0xa80] ;  /* 0x0002a00000067ab9 */ /* 0x000fe20000000a00 */
[----:B------:R-:W-:-:S02]  /*8cb0*/  LOP3.LUT P6, RZ, R3, 0x80, RZ, 0xc0, !PT ;  /* 0x0000008003ff7812 */ /* 0x000fc400078cc0ff */
[----:B------:R-:W-:Y:S01]  /*8cc0*/  IMAD.IADD R21, R21, 0x1, R85 ;  /* 0x0000000115157824 */ /* 0x000fe200078e0255 */
[----:B------:R-:W-:-:S04]  /*8cd0*/  LEA R84, P1, R20, UR6, 0x1 ;  /* 0x0000000614547c11 */ /* 0x000fc8000f8208ff */
[----:B------:R-:W-:Y:S02]  /*8ce0*/  LEA.HI.X R85, R20, UR7, R21, 0x1, P1 ;  /* 0x0000000714557c11 */ /* 0x000fe400088f0c15 */
[----:B------:R-:W-:-:S03]  /*8cf0*/  ISETP.GE.AND P1, PT, R86, UR8, PT ;  /* 0x0000000856007c0c */ /* 0x000fc6000bf26270 */
[----:B------:R0:W-:Y:S01]  /*8d00*/  @!P2 STG.E.128 desc[UR38][R84.64], R12 ;  /* 0x0000000c5400a986 */ /* 0x0001e2000c101d26 */
[----:B------:R-:W-:-:S03]  /*8d10*/  ISETP.GE.AND P2, PT, R87, UR8, PT ;  /* 0x0000000857007c0c */ /* 0x000fc6000bf46270 */
[----:B------:R0:W-:Y:S01]  /*8d20*/  @!P3 STG.E.128 desc[UR38][R84.64+0x80], R28 ;  /* 0x0000801c5400b986 */ /* 0x0001e2000c101d26 */
[----:B------:R-:W-:-:S03]  /*8d30*/  ISETP.GE.AND P3, PT, R88, UR8, PT ;  /* 0x0000000858007c0c */ /* 0x000fc6000bf66270 */
[----:B------:R0:W-:Y:S04]  /*8d40*/  @!P4 STG.E.128 desc[UR38][R84.64+0x280], R60 ;  /* 0x0002803c5400c986 */ /* 0x0001e8000c101d26 */
[----:B------:R0:W-:Y:S04]  /*8d50*/  @!P1 STG.E.128 desc[UR38][R84.64+0x100], R40 ;  /* 0x0001002854009986 */ /* 0x0001e8000c101d26 */
[----:B------:R0:W-:Y:S04]  /*8d60*/  @!P2 STG.E.128 desc[UR38][R84.64+0x180], R48 ;  /* 0x000180305400a986 */ /* 0x0001e8000c101d26 */
[----:B------:R0:W-:Y:S04]  /*8d70*/  @!P3 STG.E.128 desc[UR38][R84.64+0x200], R52 ;  /* 0x000200345400b986 */ /* 0x0001e8000c101d26 */
[----:B------:R0:W-:Y:S04]  /*8d80*/  @P5 STG.E.128 desc[UR38][R84.64+0x300], R68 ;  /* 0x0003004454005986 */ /* 0x0001e8000c101d26 */
[----:B------:R0:W-:Y:S02]  /*8d90*/  @P6 STG.E.128 desc[UR38][R84.64+0x380], R76 ;  /* 0x0003804c54006986 */ /* 0x0001e4000c101d26 */
.L_x_2960:
[----:B------:R-:W-:Y:S05]  /*8da0*/  BSYNC B1 ;  /* 0x0000000000017941 */ /* 0x000fea0003800000 */
.L_x_2959:
[----:B------:R-:W-:Y:S05]  /*8db0*/  @P0 BRA `(.L_x_2961) ;  /* 0x0000000c002c0947 */ /* 0x000fea0003800000 */
[----:B0-----:R-:W-:Y:S01]  /*8dc0*/  IADD3 R15, P0, R80, 0x20, RZ ;  /* 0x00000020500f7810 */ /* 0x001fe20007f1e0ff */
[----:B------:R-:W-:Y:S01]  /*8dd0*/  ULDC.64 UR6, c[0x0][0xad8] ;  /* 0x0002b60000067ab9 */ /* 0x000fe20000000a00 */
[----:B------:R-:W-:Y:S01]  /*8de0*/  IMAD.MOV.U32 R12, RZ, RZ, R82 ;  /* 0x000000ffff0c7224 */ /* 0x000fe200078e0052 */
[----:B------:R-:W-:Y:S01]  /*8df0*/  ISETP.GE.AND P4, PT, R6, UR8, PT ;  /* 0x0000000806007c0c */ /* 0x000fe2000bf86270 */
[----:B------:R-:W-:Y:S01]  /*8e00*/  IMAD.MOV.U32 R13, RZ, RZ, R89 ;  /* 0x000000ffff0d7224 */ /* 0x000fe200078e0059 */
[----:B------:R-:W-:Y:S02]  /*8e10*/  IADD3.X R80, RZ, R81, RZ, P0, !PT ;  /* 0x00000051ff507210 */ /* 0x000fe400007fe4ff */
[----:B------:R-:W-:Y:S01]  /*8e20*/  ISETP.GE.AND P3, PT, R86, UR8, PT ;  /* 0x0000000856007c0c */ /* 0x000fe2000bf66270 */
[----:B------:R-:W-:Y:S01]  /*8e30*/  IMAD.WIDE.U32 R12, R15, UR6, R12 ;  /* 0x000000060f0c7c25 */ /* 0x000fe2000f8e000c */
[----:B------:R-:W-:Y:S02]  /*8e40*/  ISETP.GE.AND P5, PT, R2, UR8, PT ;  /* 0x0000000802007c0c */ /* 0x000fe4000bfa6270 */
[----:B------:R-:W-:Y:S01]  /*8e50*/  ISETP.GE.AND P2, PT, R87, UR8, PT ;  /* 0x0000000857007c0c */ /* 0x000fe2000bf46270 */
[----:B------:R-:W-:Y:S01]  /*8e60*/  IMAD R80, R80, UR6, RZ ;  /* 0x0000000650507c24 */ /* 0x000fe2000f8e02ff */
[----:B------:R-:W-:-:S02]  /*8e70*/  ISETP.GE.AND P1, PT, R88, UR8, PT ;  /* 0x0000000858007c0c */ /* 0x000fc4000bf26270 */
[----:B------:R-:W-:Y:S01]  /*8e80*/  ISETP.GE.AND P0, PT, R90, UR8, PT ;  /* 0x000000085a007c0c */ /* 0x000fe2000bf06270 */
[----:B------:R-:W-:Y:S01]  /*8e90*/  IMAD R15, R15, UR7, R80 ;  /* 0x000000070f0f7c24 */ /* 0x000fe2000f8e0250 */
[----:B------:R-:W-:Y:S02]  /*8ea0*/  ULDC.64 UR6, c[0x0][0xa80] ;  /* 0x0002a00000067ab9 */ /* 0x000fe40000000a00 */
[----:B------:R-:W-:Y:S01]  /*8eb0*/  LEA R14, P6, R12, UR6, 0x1 ;  /* 0x000000060c0e7c11 */ /* 0x000fe2000f8c08ff */
[----:B------:R-:W-:-:S05]  /*8ec0*/  IMAD.IADD R13, R13, 0x1, R15 ;  /* 0x000000010d0d7824 */ /* 0x000fca00078e020f */
[----:B------:R-:W-:Y:S02]  /*8ed0*/  LEA.HI.X R15, R12, UR7, R13, 0x1, P6 ;  /* 0x000000070c0f7c11 */ /* 0x000fe4000b0f0c0d */
[----:B------:R-:W-:-:S03]  /*8ee0*/  LOP3.LUT P6, RZ, R0, 0x40, RZ, 0xc0, !PT ;  /* 0x0000004000ff7812 */ /* 0x000fc600078cc0ff */
[----:B------:R2:W-:Y:S04]  /*8ef0*/  @!P5 STG.E.128 desc[UR38][R14.64], R8 ;  /* 0x000000080e00d986 */ /* 0x0005e8000c101d26 */
[----:B------:R2:W-:Y:S04]  /*8f00*/  @!P4 STG.E.128 desc[UR38][R14.64+0x80], R24 ;  /* 0x000080180e00c986 */ /* 0x0005e8000c101d26 */
[----:B------:R2:W-:Y:S04]  /*8f10*/  @!P3 STG.E.128 desc[UR38][R14.64+0x100], R32 ;  /* 0x000100200e00b986 */ /* 0x0005e8000c101d26 */
[----:B------:R2:W-:Y:S04]  /*8f20*/  @!P2 STG.E.128 desc[UR38][R14.64+0x180], R36 ;  /* 0x000180240e00a986 */ /* 0x0005e8000c101d26 */
[----:B------:R2:W-:Y:S04]  /*8f30*/  @!P1 STG.E.128 desc[UR38][R14.64+0x200], R44 ;  /* 0x0002002c0e009986 */ /* 0x0005e8000c101d26 */
[----:B------:R2:W-:Y:S04]  /*8f40*/  @P6 STG.E.128 desc[UR38][R14.64+0x300], R64 ;  /* 0x000300400e006986 */ /* 0x0005e8000c101d26 */
[----:B------:R2:W-:Y:S01]  /*8f50*/  @!P0 STG.E.128 desc[UR38][R14.64+0x280], R56 ;  /* 0x000280380e008986 */ /* 0x0005e2000c101d26 */
[----:B------:R-:W-:-:S13]  /*8f60*/  LOP3.LUT P0, RZ, R3, 0x80, RZ, 0xc0, !PT ;  /* 0x0000008003ff7812 */ /* 0x000fda000780c0ff */
[----:B------:R-:W-:Y:S05]  /*8f70*/  @!P0 BRA `(.L_x_2961) ;  /* 0x0000000800bc8947 */ /* 0x000fea0003800000 */
[----:B------:R3:W-:Y:S01]  /*8f80*/  STG.E.128 desc[UR38][R14.64+0x380], R72 ;  /* 0x000380480e007986 */ /* 0x0007e2000c101d26 */
[----:B------:R-:W-:Y:S05]  /*8f90*/  BRA `(.L_x_2961) ;  /* 0x0000000800b47947 */ /* 0x000fea0003800000 */
.L_x_2956:
[----:B------:R-:W-:Y:S01]  /*8fa0*/  ULDC.64 UR6, c[0x0][0xbd8] ;  /* 0x0002f60000067ab9 */ /* 0x000fe20000000a00 */
[----:B------:R-:W-:Y:S01]  /*8fb0*/  USHF.L.U32 UR8, UR44, 0x2, URZ ;  /* 0x000000022c087899 */ /* 0x000fe2000800063f */
[----:B------:R-:W-:Y:S01]  /*8fc0*/  IMAD.MOV.U32 R13, RZ, RZ, RZ ;  /* 0x000000ffff0d7224 */ /* 0x000fe200078e00ff */
[----:B------:R-:W-:Y:S02]  /*8fd0*/  UISETP.NE.U32.AND UP0, UPT, UR6, URZ, UPT ;  /* 0x0000003f0600728c */ /* 0x000fe4000bf05070 */
[----:B------:R-:W-:Y:S02]  /*8fe0*/  USHF.L.U64.HI UR9, UR44, 0x2, UR45 ;  /* 0x000000022c097899 */ /* 0x000fe4000801022d */
[----:B------:R-:W-:Y:S02]  /*8ff0*/  UISETP.NE.AND.EX UP0, UPT, UR7, URZ, UPT, UP0 ;  /* 0x0000003f0700728c */ /* 0x000fe4000bf05300 */
[----:B------:R-:W-:Y:S01]  /*9000*/  UIADD3 UR4, UP1, UR8, UR6, URZ ;  /* 0x0000000608047290 */ /* 0x000fe2000ff3e03f */
[----:B------:R-:W0:Y:S01]  /*9010*/  LDC R0, c[0x0][0xa88] ;  /* 0x0002a200ff007b82 */ /* 0x000e220000000800 */
[----:B------:R-:W-:Y:S01]  /*9020*/  VIADD R6, R2, 0x40 ;  /* 0x0000004002067836 */ /* 0x000fe20000000000 */
[----:B------:R-:W-:Y:S01]  /*9030*/  ULDC UR10, c[0x0][0xa8c] ;  /* 0x0002a300000a7ab9 */ /* 0x000fe20000000800 */
[----:B------:R-:W-:Y:S01]  /*9040*/  PLOP3.LUT P1, PT, PT, PT, UP0, 0x80, 0x0 ;  /* 0x000000000000781c */ /* 0x000fe20003f2f008 */
[----:B------:R-:W-:Y:S01]  /*9050*/  UIADD3.X UR6, UR9, UR7, URZ, UP1, !UPT ;  /* 0x0000000709067290 */ /* 0x000fe20008ffe43f */
[----:B------:R-:W-:-:S05]  /*9060*/  MOV R8, UR4 ;  /* 0x0000000400087c02 */ /* 0x000fca0008000f00 */
[----:B------:R-:W-:Y:S01]  /*9070*/  IMAD.U32 R9, RZ, RZ, UR6 ;  /* 0x00000006ff097e24 */ /* 0x000fe2000f8e00ff */
[----:B------:R-:W-:-:S05]  /*9080*/  ULDC.64 UR6, c[0x0][0xbe0] ;  /* 0x0002f80000067ab9 */ /* 0x000fca0000000a00 */
[----:B------:R-:W5:Y:S01]  /*9090*/  @P1 LDG.E R13, desc[UR38][R8.64] ;  /* 0x00000026080d1981 */ /* 0x000f62000c1e1900 */
[----:B------:R-:W-:-:S04]  /*90a0*/  UISETP.NE.U32.AND UP1, UPT, UR6, URZ, UPT ;  /* 0x0000003f0600728c */ /* 0x000fc8000bf25070 */
[----:B------:R-:W-:Y:S01]  /*90b0*/  UISETP.NE.AND.EX UP1, UPT, UR7, URZ, UPT, UP1 ;  /* 0x0000003f0700728c */ /* 0x000fe2000bf25310 */
[----:B------:R-:W-:-:S05]  /*90c0*/  ISETP.GE.AND P3, PT, R6, UR10, PT ;  /* 0x0000000a06007c0c */ /* 0x000fca000bf66270 */
[----:B------:R-:W-:-:S05]  /*90d0*/  PLOP3.LUT P2, PT, PT, PT, UP1, 0x80, 0x0 ;  /* 0x000000000000781c */ /* 0x000fca0003f4f018 */
[----:B------:R-:W-:Y:S01]  /*90e0*/  @UP1 UIADD3 UR6, UP2, UR8, UR6, URZ ;  /* 0x0000000608061290 */ /* 0x000fe2000ff5e03f */
[----:B------:R-:W-:-:S03]  /*90f0*/  SEL R4, RZ, 0xffffffff, P3 ;  /* 0xffffffffff047807 */ /* 0x000fc60001800000 */
[----:B------:R-:W-:Y:S01]  /*9100*/  @UP1 UIADD3.X UR7, UR9, UR7, URZ, UP2, !UPT ;  /* 0x0000000709071290 */ /* 0x000fe200097fe43f */
[C---:B------:R-:W-:Y:S01]  /*9110*/  VIADD R14, R2.reuse, 0x80 ;  /* 0x00000080020e7836 */ /* 0x040fe20000000000 */
[C---:B------:R-:W-:Y:S01]  /*9120*/  ISETP.GE.AND P0, PT, R2.reuse, UR10, PT ;  /* 0x0000000a02007c0c */ /* 0x040fe2000bf06270 */
[----:B------:R-:W-:Y:S01]  /*9130*/  IMAD.U32 R10, RZ, RZ, UR6 ;  /* 0x00000006ff0a7e24 */ /* 0x000fe2000f8e00ff */
[----:B------:R-:W-:Y:S01]  /*9140*/  IADD3 R20, R2, 0xc0, RZ ;  /* 0x000000c002147810 */ /* 0x000fe20007ffe0ff */
[----:B------:R-:W-:Y:S01]  /*9150*/  IMAD.SHL.U32 R4, R4, 0x2, RZ ;  /* 0x0000000204047824 */ /* 0x000fe200078e00ff */
[----:B------:R-:W-:Y:S02]  /*9160*/  MOV R11, UR7 ;  /* 0x00000007000b7c02 */ /* 0x000fe40008000f00 */
[----:B------:R-:W-:Y:S02]  /*9170*/  SEL R3, RZ, 0x1, P0 ;  /* 0x00000001ff037807 */ /* 0x000fe40000000000 */
[----:B------:R-:W-:Y:S01]  /*9180*/  ISETP.GE.AND P4, PT, R14, UR10, PT ;  /* 0x0000000a0e007c0c */ /* 0x000fe2000bf86270 */
[----:B------:R-:W-:Y:S01]  /*9190*/  VIADD R12, R2, 0x180 ;  /* 0x00000180020c7836 */ /* 0x000fe20000000000 */
[----:B------:R-:W-:Y:S01]  /*91a0*/  ISETP.GE.AND P5, PT, R20, UR10, PT ;  /* 0x0000000a14007c0c */ /* 0x000fe2000bfa6270 */
[----:B0-----:R0:W5:Y:S01]  /*91b0*/  @P2 LDG.E R0, desc[UR38][R10.64] ;  /* 0x000000260a002981 */ /* 0x001162000c1e1900 */
[----:B------:R-:W-:-:S02]  /*91c0*/  LOP3.LUT R3, R4, 0x2, R3, 0xe2, !PT ;  /* 0x0000000204037812 */ /* 0x000fc400078ee203 */
[----:B------:R-:W-:Y:S02]  /*91d0*/  SEL R4, RZ, 0x4, P4 ;  /* 0x00000004ff047807 */ /* 0x000fe40002000000 */
[----:B------:R-:W-:Y:S02]  /*91e0*/  ISETP.GE.AND P0, PT, R12, UR10, PT ;  /* 0x0000000a0c007c0c */ /* 0x000fe4000bf06270 */
[----:B------:R-:W-:Y:S02]  /*91f0*/  ISETP.GE.AND P3, PT, R190, 0x40, PT ;  /* 0x00000040be00780c */ /* 0x000fe40003f66270 */
[----:B0-----:R-:W-:-:S04]  /*9200*/  SEL R10, RZ, 0x8, P5 ;  /* 0x00000008ff0a7807 */ /* 0x001fc80002800000 */
[----:B------:R-:W-:Y:S01]  /*9210*/  LOP3.LUT R12, R10, R3, R4, 0xfe, !PT ;  /* 0x000000030a0c7212 */ /* 0x000fe200078efe04 */
[----:B------:R-:W-:Y:S06]  /*9220*/  @P2 BRA `(.L_x_2962) ;  /* 0x0000000000102947 */ /* 0x000fec0003800000 */
[----:B------:R-:W-:Y:S05]  /*9230*/  @!P1 BRA `(.L_x_2962) ;  /* 0x00000000000c9947 */ /* 0x000fea0003800000 */
[----:B------:R-:W2:Y:S04]  /*9240*/  LDG.E R3, desc[UR38][R8.64] ;  /* 0x0000002608037981 */ /* 0x000ea8000c1e1900 */
[----:B-----5:R-:W2:Y:S02]  /*9250*/  LDG.E R0, desc[UR38][R8.64+0x4] ;  /* 0x0000042608007981 */ /* 0x020ea4000c1e1900 */
[----:B--2---:R-:W-:-:S07]  /*9260*/  IMAD.IADD R0, R0, 0x1, -R3 ;  /* 0x0000000100007824 */ /* 0x004fce00078e0a03 */
.L_x_2962:
[----:B------:R-:W-:Y:S01]  /*9270*/  USHF.R.S32.HI UR7, URZ, 0x1f, UR46 ;  /* 0x0000001f3f077899 */ /* 0x000fe2000801142e */
[----:B------:R-:W-:Y:S01]  /*9280*/  BSSY B1, `(.L_x_2963) ;  /* 0x0000020000017945 */ /* 0x000fe20003800000 */
[----:B------:R-:W-:Y:S01]  /*9290*/  USEL UR44, UR44, URZ, !UP0 ;  /* 0x0000003f2c2c7287 */ /* 0x000fe2000c000000 */
[C---:B------:R-:W-:Y:S01]  /*92a0*/  VIADD R26, R2.reuse, 0x100 ;  /* 0x00000100021a7836 */ /* 0x040fe20000000000 */
[----:B------:R-:W-:Y:S01]  /*92b0*/  USEL UR45, UR45, URZ, !UP0 ;  /* 0x0000003f2d2d7287 */ /* 0x000fe2000c000000 */
[----:B------:R-:W-:Y:S02]  /*92c0*/  IADD3 R27, R2, 0x140, RZ ;  /* 0x00000140021b7810 */ /* 0x000fe40007ffe0ff */
[----:B------:R-:W-:Y:S02]  /*92d0*/  SHF.R.S32.HI R15, RZ, 0x1f, R2 ;  /* 0x0000001fff0f7819 */ /* 0x000fe40000011402 */
[----:B-----5:R-:W-:Y:S01]  /*92e0*/  SHF.R.S32.HI R4, RZ, 0x1f, R13 ;  /* 0x0000001fff047819 */ /* 0x020fe2000001140d */
[----:B------:R-:W-:Y:S06]  /*92f0*/  @P3 BRA `(.L_x_2964) ;  /* 0x0000000000603947 */ /* 0x000fec0003800000 */
[----:B------:R-:W0:Y:S02]  /*9300*/  S2R R3, SR_TID.X ;  /* 0x0000000000037919 */ /* 0x000e240000002100 */
[----:B0-----:R-:W-:-:S04]  /*9310*/  IMAD R3, R187, 0x40, R3 ;  /* 0x00000040bb037824 */ /* 0x001fc800078e0203 */
[----:B------:R-:W-:-:S05]  /*9320*/  VIADD R3, R3, 0xffffff80 ;  /* 0xffffff8003037836 */ /* 0x000fca0000000000 */
[----:B------:R-:W-:-:S13]  /*9330*/  ISETP.GE.AND P1, PT, R3, R0, PT ;  /* 0x000000000300720c */ /* 0x000fda0003f26270 */
[----:B------:R-:W-:Y:S05]  /*9340*/  @P1 BRA `(.L_x_2964) ;  /* 0x00000000004c1947 */ /* 0x000fea0003800000 */
[C---:B------:R-:W-:Y:S01]  /*9350*/  IADD3 R8, P1, R3.reuse, R13, RZ ;  /* 0x0000000d03087210 */ /* 0x040fe20007f3e0ff */
[----:B------:R-:W-:Y:S02]  /*9360*/  ULDC.64 UR8, c[0x0][0xb70] ;  /* 0x0002dc0000087ab9 */ /* 0x000fe40000000a00 */
[----:B------:R-:W-:Y:S01]  /*9370*/  UIMAD UR4, UR7, UR8, URZ ;  /* 0x00000008070472a4 */ /* 0x000fe2000f8e023f */
[----:B------:R-:W-:Y:S01]  /*9380*/  LEA.HI.X.SX32 R9, R3, R4, 0x1, P1 ;  /* 0x0000000403097211 */ /* 0x000fe200008f0eff */
[----:B------:R-:W-:Y:S02]  /*9390*/  IMAD.U32 R3, RZ, RZ, UR8 ;  /* 0x00000008ff037e24 */ /* 0x000fe4000f8e00ff */
[----:B------:R-:W-:Y:S02]  /*93a0*/  UIMAD UR4, UR46, UR9, UR4 ;  /* 0x000000092e0472a4 */ /* 0x000fe4000f8e0204 */
[----:B------:R-:W-:Y:S01]  /*93b0*/  IMAD.WIDE.U32 R8, R3, UR46, R8 ;  /* 0x0000002e03087c25 */ /* 0x000fe2000f8e0008 */
[----:B------:R-:W-:-:S02]  /*93c0*/  ULDC.64 UR8, c[0x0][0xb78] ;  /* 0x0002de0000087ab9 */ /* 0x000fc40000000a00 */
[----:B------:R-:W-:Y:S02]  /*93d0*/  UIMAD UR6, UR45, UR8, URZ ;  /* 0x000000082d0672a4 */ /* 0x000fe4000f8e023f */
[----:B------:R-:W-:Y:S01]  /*93e0*/  IMAD.U32 R3, RZ, RZ, UR8 ;  /* 0x00000008ff037e24 */ /* 0x000fe2000f8e00ff */
[----:B------:R-:W-:Y:S01]  /*93f0*/  IADD3 R9, R9, UR4, RZ ;  /* 0x0000000409097c10 */ /* 0x000fe2000fffe0ff */
[----:B------:R-:W-:Y:S02]  /*9400*/  UIMAD UR6, UR44, UR9, UR6 ;  /* 0x000000092c0672a4 */ /* 0x000fe4000f8e0206 */
[----:B------:R-:W-:Y:S01]  /*9410*/  IMAD.WIDE.U32 R8, R3, UR44, R8 ;  /* 0x0000002c03087c25 */ /* 0x000fe2000f8e0008 */
[----:B------:R-:W-:-:S03]  /*9420*/  ULDC.64 UR8, c[0x0][0xb40] ;  /* 0x0002d00000087ab9 */ /* 0x000fc60000000a00 */
[----:B------:R-:W-:Y:S01]  /*9430*/  VIADD R3, R9, UR6 ;  /* 0x0000000609037c36 */ /* 0x000fe20008000000 */
[----:B------:R-:W-:-:S04]  /*9440*/  LEA R10, P1, R8, UR8, 0x2 ;  /* 0x00000008080a7c11 */ /* 0x000fc8000f8210ff */
[----:B------:R-:W-:Y:S01]  /*9450*/  LEA.HI.X R11, R8, UR9, R3, 0x2, P1 ;  /* 0x00000009080b7c11 */ /* 0x000fe200088f1403 */
[----:B------:R-:W-:-:S05]  /*9460*/  IMAD.MOV.U32 R3, RZ, RZ, -0x800000 ;  /* 0xff800000ff037424 */ /* 0x000fca00078e00ff */
[----:B------:R0:W-:Y:S03]  /*9470*/  STG.E desc[UR38][R10.64], R3 ;  /* 0x000000030a007986 */ /* 0x0001e6000c101926 */
.L_x_2964:
[----:B------:R-:W-:Y:S05]  /*9480*/  BSYNC B1 ;  /* 0x0000000000017941 */ /* 0x000fea0003800000 */
.L_x_2963:
[----:B------:R-:W-:Y:S01]  /*9490*/  ULDC.64 UR8, c[0x0][0xaa0] ;  /* 0x0002a80000087ab9 */ /* 0x000fe20000000a00 */
[----:B0-----:R-:W-:Y:S01]  /*94a0*/  MOV R3, R15 ;  /* 0x0000000f00037202 */ /* 0x001fe20000000f00 */
[----:B------:R-:W-:Y:S01]  /*94b0*/  IMAD R4, R4, UR8, RZ ;  /* 0x0000000804047c24 */ /* 0x000fe2000f8e02ff */
[----:B------:R-:W-:Y:S01]  /*94c0*/  ISETP.GE.AND P1, PT, R26, UR10, PT ;  /* 0x0000000a1a007c0c */ /* 0x000fe2000bf26270 */
[----:B------:R-:W-:Y:S01]  /*94d0*/  VIADD R10, R2, 0x1c0 ;  /* 0x000001c0020a7836 */ /* 0x000fe20000000000 */
[----:B------:R-:W-:Y:S01]  /*94e0*/  ISETP.GE.AND P2, PT, R27, UR10, PT ;  /* 0x0000000a1b007c0c */ /* 0x000fe2000bf46270 */
[C---:B------:R-:W-:Y:S01]  /*94f0*/  IMAD.WIDE.U32 R8, R13.reuse, UR8, R2 ;  /* 0x000000080d087c25 */ /* 0x040fe2000f8e0002 */
[----:B------:R-:W-:Y:S01]  /*9500*/  SEL R3, RZ, 0x10, P1 ;  /* 0x00000010ff037807 */ /* 0x000fe20000800000 */
[----:B------:R-:W-:Y:S02]  /*9510*/  BSSY B1, `(.L_x_2965) ;  /* 0x0000038000017945 */ /* 0x000fe40003800000 */
[----:B------:R-:W-:Y:S01]  /*9520*/  IMAD R13, R13, UR9, R4 ;  /* 0x000000090d0d7c24 */ /* 0x000fe2000f8e0204 */
[----:B------:R-:W-:Y:S01]  /*9530*/  ULDC.64 UR8, c[0x0][0xae0] ;  /* 0x0002b80000087ab9 */ /* 0x000fe20000000a00 */
[----:B------:R-:W-:Y:S01]  /*9540*/  SEL R4, RZ, 0x20, P2 ;  /* 0x00000020ff047807 */ /* 0x000fe20001000000 */
[----:B------:R-:W-:Y:S01]  /*9550*/  UIMAD UR4, UR7, UR8, URZ ;  /* 0x00000008070472a4 */ /* 0x000fe2000f8e023f */
[----:B------:R-:W-:Y:S01]  /*9560*/  IMAD.IADD R9, R9, 0x1, R13 ;  /* 0x0000000109097824 */ /* 0x000fe200078e020d */
[----:B------:R-:W-:Y:S01]  /*9570*/  ISETP.GE.AND P2, PT, R10, UR10, PT ;  /* 0x0000000a0a007c0c */ /* 0x000fe2000bf46270 */
[----:B------:R-:W-:Y:S01]  /*9580*/  IMAD.U32 R13, RZ, RZ, UR8 ;  /* 0x00000008ff0d7e24 */ /* 0x000fe2000f8e00ff */
[----:B------:R-:W-:Y:S01]  /*9590*/  LOP3.LUT R11, R4, R12, R3, 0xfe, !PT ;  /* 0x0000000c040b7212 */ /* 0x000fe200078efe03 */
[----:B------:R-:W-:Y:S01]  /*95a0*/  UIMAD UR4, UR46, UR9, UR4 ;  /* 0x000000092e0472a4 */ /* 0x000fe2000f8e0204 */
[----:B------:R-:W-:Y:S01]  /*95b0*/  IMAD R3, R187, -0x40, R0 ;  /* 0xffffffc0bb037824 */ /* 0x000fe200078e0200 */
[----:B------:R-:W-:Y:S01]  /*95c0*/  SEL R4, RZ, 0x40, P0 ;  /* 0x00000040ff047807 */ /* 0x000fe20000000000 */
[----:B------:R-:W-:Y:S01]  /*95d0*/  IMAD.WIDE.U32 R8, R13, UR46, R8 ;  /* 0x0000002e0d087c25 */ /* 0x000fe2000f8e0008 */
[----:B------:R-:W-:Y:S01]  /*95e0*/  ULDC.64 UR6, c[0x0][0xae8] ;  /* 0x0002ba0000067ab9 */ /* 0x000fe20000000a00 */
[----:B------:R-:W-:-:S02]  /*95f0*/  IADD3 R0, R18, 0x20, RZ ;  /* 0x0000002012007810 */ /* 0x000fc40007ffe0ff */
[-C--:B------:R-:W-:Y:S01]  /*9600*/  ISETP.GE.AND P1, PT, R18, R3.reuse, PT ;  /* 0x000000031200720c */ /* 0x080fe20003f26270 */
[----:B------:R-:W-:Y:S01]  /*9610*/  VIADD R9, R9, UR4 ;  /* 0x0000000409097c36 */ /* 0x000fe20008000000 */
[----:B------:R-:W-:Y:S01]  /*9620*/  LOP3.LUT R21, R11, R4, RZ, 0xfc, !PT ;  /* 0x000000040b157212 */ /* 0x000fe200078efcff */
[----:B------:R-:W-:Y:S02]  /*9630*/  UIMAD UR4, UR45, UR6, URZ ;  /* 0x000000062d0472a4 */ /* 0x000fe4000f8e023f */
[----:B------:R-:W-:Y:S01]  /*9640*/  IMAD.U32 R11, RZ, RZ, UR6 ;  /* 0x00000006ff0b7e24 */ /* 0x000fe2000f8e00ff */
[----:B------:R-:W-:Y:S01]  /*9650*/  ISETP.GE.AND P0, PT, R0, R3, PT ;  /* 0x000000030000720c */ /* 0x000fe20003f06270 */
[----:B------:R-:W-:Y:S01]  /*9660*/  IMAD.MOV.U32 R12, RZ, RZ, R18 ;  /* 0x000000ffff0c7224 */ /* 0x000fe200078e0012 */
[----:B------:R-:W-:Y:S02]  /*9670*/  UIMAD UR4, UR44, UR7, UR4 ;  /* 0x000000072c0472a4 */ /* 0x000fe4000f8e0204 */
[----:B------:R-:W-:Y:S01]  /*9680*/  IMAD.WIDE.U32 R10, R11, UR44, R8 ;  /* 0x0000002c0b0a7c25 */ /* 0x000fe2000f8e0008 */
[----:B------:R-:W-:-:S02]  /*9690*/  SHF.R.S32.HI R13, RZ, 0x1f, R18 ;  /* 0x0000001fff0d7819 */ /* 0x000fc40000011412 */
[----:B------:R-:W-:Y:S02]  /*96a0*/  SEL R0, RZ, 0x80, P2 ;  /* 0x00000080ff007807 */ /* 0x000fe40001000000 */
[----:B------:R-:W-:Y:S01]  /*96b0*/  IADD3 R15, R11, UR4, RZ ;  /* 0x000000040b0f7c10 */ /* 0x000fe2000fffe0ff */
[----:B------:R-:W-:Y:S01]  /*96c0*/  IMAD.WIDE R12, R187, 0x40, R12 ;  /* 0x00000040bb0c7825 */ /* 0x000fe200078e020c */
[----:B------:R-:W-:Y:S01]  /*96d0*/  LOP3.LUT R0, R21, R0, RZ, 0xfc, !PT ;  /* 0x0000000015007212 */ /* 0x000fe200078efcff */
[----:B------:R-:W-:Y:S06]  /*96e0*/  @P1 BRA `(.L_x_2966) ;  /* 0x0000000000681947 */ /* 0x000fec0003800000 */
        /* <DEDUP_REMOVED lines=8> */
[----:B------:R-:W-:Y:S01]  /*9770*/  ISETP.GE.AND P3, PT, R26, UR10, PT ;  /* 0x0000000a1a007c0c */ /* 0x000fe2000bf66270 */
[----:B------:R-:W-:Y:S01]  /*9780*/  IMAD.WIDE.U32 R8, R12, UR6, R8 ;  /* 0x000000060c087c25 */ /* 0x000fe2000f8e0008 */
[----:B------:R-:W-:Y:S01]  /*9790*/  ULDC.64 UR6, c[0x0][0xa80] ;  /* 0x0002a00000067ab9 */ /* 0x000fe20000000a00 */
[----:B------:R-:W-:-:S02]  /*97a0*/  ISETP.GE.AND P2, PT, R27, UR10, PT ;  /* 0x0000000a1b007c0c */ /* 0x000fc4000bf46270 */
[----:B------:R-:W-:Y:S01]  /*97b0*/  IMAD.IADD R3, R9, 0x1, R3 ;  /* 0x0000000109037824 */ /* 0x000fe200078e0203 */
[----:B------:R-:W-:-:S04]  /*97c0*/  LEA R24, P1, R8, UR6, 0x1 ;  /* 0x0000000608187c11 */ /* 0x000fc8000f8208ff */
[----:B------:R-:W-:Y:S02]  /*97d0*/  LEA.HI.X R25, R8, UR7, R3, 0x1, P1 ;  /* 0x0000000708197c11 */ /* 0x000fe400088f0c03 */
[----:B------:R-:W-:-:S03]  /*97e0*/  ISETP.GE.AND P1, PT, R14, UR10, PT ;  /* 0x0000000a0e007c0c */ /* 0x000fc6000bf26270 */
[----:B------:R0:W-:Y:S01]  /*97f0*/  @!P6 STG.E.128 desc[UR38][R24.64], RZ ;  /* 0x000000ff1800e986 */ /* 0x0001e2000c101d26 */
[----:B------:R-:W-:-:S03]  /*9800*/  LOP3.LUT P6, RZ, R21, 0x40, RZ, 0xc0, !PT ;  /* 0x0000004015ff7812 */ /* 0x000fc600078cc0ff */
[----:B------:R0:W-:Y:S01]  /*9810*/  @!P5 STG.E.128 desc[UR38][R24.64+0x80], RZ ;  /* 0x000080ff1800d986 */ /* 0x0001e2000c101d26 */
[----:B------:R-:W-:-:S03]  /*9820*/  LOP3.LUT P5, RZ, R0, 0x80, RZ, 0xc0, !PT ;  /* 0x0000008000ff7812 */ /* 0x000fc600078ac0ff */
[----:B------:R0:W-:Y:S04]  /*9830*/  @!P4 STG.E.128 desc[UR38][R24.64+0x180], RZ ;  /* 0x000180ff1800c986 */ /* 0x0001e8000c101d26 */
[----:B------:R0:W-:Y:S04]  /*9840*/  @!P1 STG.E.128 desc[UR38][R24.64+0x100], RZ ;  /* 0x000100ff18009986 */ /* 0x0001e8000c101d26 */
[----:B------:R0:W-:Y:S04]  /*9850*/  @!P3 STG.E.128 desc[UR38][R24.64+0x200], RZ ;  /* 0x000200ff1800b986 */ /* 0x0001e8000c101d26 */
[----:B------:R0:W-:Y:S04]  /*9860*/  @!P2 STG.E.128 desc[UR38][R24.64+0x280], RZ ;  /* 0x000280ff1800a986 */ /* 0x0001e8000c101d26 */
[----:B------:R0:W-:Y:S04]  /*9870*/  @P6 STG.E.128 desc[UR38][R24.64+0x300], RZ ;  /* 0x000300ff18006986 */ /* 0x0001e8000c101d26 */
[----:B------:R0:W-:Y:S02]  /*9880*/  @P5 STG.E.128 desc[UR38][R24.64+0x380], RZ ;  /* 0x000380ff18005986 */ /* 0x0001e4000c101d26 */
.L_x_2966:
[----:B------:R-:W-:Y:S05]  /*9890*/  BSYNC B1 ;  /* 0x0000000000017941 */ /* 0x000fea0003800000 */
.L_x_2965:
[----:B------:R-:W-:Y:S05]  /*98a0*/  @P0 BRA `(.L_x_2961) ;  /* 0x0000000000700947 */ /* 0x000fea0003800000 */
[----:B------:R-:W-:Y:S01]  /*98b0*/  IADD3 R3, P0, R12, 0x20, RZ ;  /* 0x000000200c037810 */ /* 0x000fe20007f1e0ff */
        /* <DEDUP_REMOVED lines=11> */
[----:B------:R-:W-:Y:S01]  /*9970*/  LOP3.LUT P4, RZ, R21, 0x40, RZ, 0xc0, !PT ;  /* 0x0000004015ff7812 */ /* 0x000fe2000788c0ff */
[----:B------:R-:W-:Y:S01]  /*9980*/  IMAD R3, R3, UR7, R12 ;  /* 0x0000000703037c24 */ /* 0x000fe2000f8e020c */
[----:B------:R-:W-:Y:S02]  /*9990*/  ULDC.64 UR6, c[0x0][0xa80] ;  /* 0x0002a00000067ab9 */ /* 0x000fe40000000a00 */
[----:B------:R-:W-:Y:S01]  /*99a0*/  LEA R10, P3, R8, UR6, 0x1 ;  /* 0x00000006080a7c11 */ /* 0x000fe2000f8608ff */
[----:B------:R-:W-:-:S05]  /*99b0*/  IMAD.IADD R3, R9, 0x1, R3 ;  /* 0x0000000109037824 */ /* 0x000fca00078e0203 */
[----:B------:R-:W-:Y:S02]  /*99c0*/  LEA.HI.X R11, R8, UR7, R3, 0x1, P3 ;  /* 0x00000007080b7c11 */ /* 0x000fe400098f0c03 */
[----:B------:R-:W-:-:S03]  /*99d0*/  ISETP.GE.AND P3, PT, R2, UR10, PT ;  /* 0x0000000a02007c0c */ /* 0x000fc6000bf66270 */
[----:B------:R1:W-:Y:S01]  /*99e0*/  @!P0 STG.E.128 desc[UR38][R10.64+0x80], RZ ;  /* 0x000080ff0a008986 */ /* 0x0003e2000c101d26 */
[----:B------:R-:W-:-:S03]  /*99f0*/  LOP3.LUT P0, RZ, R0, 0x80, RZ, 0xc0, !PT ;  /* 0x0000008000ff7812 */ /* 0x000fc6000780c0ff */
[----:B------:R1:W-:Y:S04]  /*9a00*/  @!P1 STG.E.128 desc[UR38][R10.64+0x100], RZ ;  /* 0x000100ff0a009986 */ /* 0x0003e8000c101d26 */
[----:B------:R1:W-:Y:S04]  /*9a10*/  @!P2 STG.E.128 desc[UR38][R10.64+0x180], RZ ;  /* 0x000180ff0a00a986 */ /* 0x0003e8000c101d26 */
[----:B------:R1:W-:Y:S04]  /*9a20*/  @!P6 STG.E.128 desc[UR38][R10.64+0x200], RZ ;  /* 0x000200ff0a00e986 */ /* 0x0003e8000c101d26 */
[----:B------:R1:W-:Y:S04]  /*9a30*/  @!P5 STG.E.128 desc[UR38][R10.64+0x280], RZ ;  /* 0x000280ff0a00d986 */ /* 0x0003e8000c101d26 */
[----:B------:R1:W-:Y:S04]  /*9a40*/  @P4 STG.E.128 desc[UR38][R10.64+0x300], RZ ;  /* 0x000300ff0a004986 */ /* 0x0003e8000c101d26 */
[----:B------:R1:W-:Y:S04]  /*9a50*/  @!P3 STG.E.128 desc[UR38][R10.64], RZ ;  /* 0x000000ff0a00b986 */ /* 0x0003e8000c101d26 */
[----:B------:R1:W-:Y:S02]  /*9a60*/  @P0 STG.E.128 desc[UR38][R10.64+0x380], RZ ;  /* 0x000380ff0a000986 */ /* 0x0003e4000c101d26 */
.L_x_2961:
[----:B------:R-:W-:Y:S05]  /*9a70*/  BSYNC B0 ;  /* 0x0000000000007941 */ /* 0x000fea0003800000 */
.L_x_2955:
[----:B------:R-:W-:Y:S02]  /*9a80*/  ULDC UR4, c[0x0][0xc14] ;  /* 0x0003050000047ab9 */ /* 0x000fe40000000800 */
[----:B------:R-:W-:-:S13]  /*9a90*/  ISETP.GE.AND P0, PT, R7, UR4, PT ;  /* 0x0000000407007c0c */ /* 0x000fda000bf06270 */
[----:B------:R-:W-:Y:S05]  /*9aa0*/  @!P0 BRA `(.L_x_2967) ;  /* 0xffffff7400208947 */ /* 0x000fea000383ffff */
[----:B------:R-:W-:Y:S05]  /*9ab0*/  EXIT ;  /* 0x000000000000794d */ /* 0x000fea0003800000 */
.L_x_2922:
[----:B------:R-:W-:-:S08]  /*9ac0*/  NOP ;  /* 0x0000000000007918 */ /* 0x000fd00000000000 */
[----:B------:R-:W0:-:S00]  /*9ad0*/  USETMAXREG.DEALLOC.CTAPOOL 0x18 ;  /* 0x00000018000079c8 */ /* 0x000e0000080e0500 */
[----:B0-----:R-:W-:-:S06]  /*9ae0*/  LOP3.LUT R0, R0, 0x3, RZ, 0xc0, !PT ;  /* 0x0000000300007812 */ /* 0x001fcc00078ec0ff */
[----:B------:R-:W0:Y:S02]  /*9af0*/  SHFL.IDX PT, R0, R0, RZ, 0x1f ;  /* 0x00001fff00007589 */ /* 0x000e2400000e0000 */
[----:B0-----:R-:W-:-:S13]  /*9b00*/  ISETP.NE.AND P0, PT, R0, RZ, PT ;  /* 0x000000ff0000720c */ /* 0x001fda0003f05270 */
[----:B------:R-:W-:Y:S05]  /*9b10*/  @P0 EXIT ;  /* 0x000000000000094d */ /* 0x000fea0003800000 */
[----:B------:R-:W0:Y:S01]  /*9b20*/  S2R R2, SR_TID.X ;  /* 0x0000000000027919 */ /* 0x000e220000002100 */
[----:B------:R-:W-:Y:S01]  /*9b30*/  LOP3.LUT R4, R4, 0xffffffdf, RZ, 0xc0, !PT ;  /* 0xffffffdf04047812 */ /* 0x000fe200078ec0ff */
[----:B------:R-:W-:Y:S01]  /*9b40*/  ULDC UR5, c[0x0][0xc14] ;  /* 0x0003050000057ab9 */ /* 0x000fe20000000800 */
[----:B------:R-:W-:Y:S01]  /*9b50*/  MOV R0, RZ ;  /* 0x000000ff00007202 */ /* 0x000fe20000000f00 */
[----:B------:R-:W1:Y:S01]  /*9b60*/  S2UR UR6, SR_CTAID.X ;  /* 0x00000000000679c3 */ /* 0x000e620000002500 */
        /* <DEDUP_REMOVED lines=9> */
[----:B------:R-:W-:Y:S01]  /*9c00*/  IMAD.MOV.U32 R16, RZ, RZ, RZ ;  /* 0x000000ffff107224 */ /* 0x000fe200078e00ff */
[----:B------:R-:W-:Y:S01]  /*9c10*/  ISETP.GE.U32.AND P0, PT, R8, 0x2, PT ;  /* 0x000000020800780c */ /* 0x000fe20003f06070 */
[----:B------:R-:W-:Y:S01]  /*9c20*/  IMAD.MOV.U32 R19, RZ, RZ, RZ ;  /* 0x000000ffff137224 */ /* 0x000fe200078e00ff */
[----:B------:R-:W-:-:S09]  /*9c30*/  LOP3.LUT R4, R4, 0xfffffffe, RZ, 0xc0, !PT ;  /* 0xfffffffe04047812 */ /* 0x000fd200078ec0ff */
[----:B------:R-:W-:-:S04]  /*9c40*/  @P1 LOP3.LUT R4, R4, 0x1, RZ, 0xfc, !PT ;  /* 0x0000000104041812 */ /* 0x000fc800078efcff */
[----:B------:R-:W-:-:S04]  /*9c50*/  LOP3.LUT R4, R4, 0xffffffef, RZ, 0xc0, !PT ;  /* 0xffffffef04047812 */ /* 0x000fc800078ec0ff */
[----:B------:R-:W-:-:S04]  /*9c60*/  @P0 LOP3.LUT R4, R4, 0x10, RZ, 0xfc, !PT ;  /* 0x0000001004040812 */ /* 0x000fc800078efcff */
[----:B------:R-:W-:Y:S01]  /*9c70*/  LOP3.LUT R4, R4, 0xfffffff7, RZ, 0xc0, !PT ;  /* 0xfffffff704047812 */ /* 0x000fe200078ec0ff */
[----:B--2---:R-:W0:Y:S02]  /*9c80*/  SHFL.UP PT, R5, R0, 0x1, RZ ;  /* 0x0420000000057989 */ /* 0x004e2400000e00ff */
[----:B0-----:R-:W-:-:S05]  /*9c90*/  SEL R5, R5, RZ, P1 ;  /* 0x000000ff05057207 */ /* 0x001fca0000800000 */
[----:B------:R-:W-:-:S05]  /*9ca0*/  IMAD.IADD R5, R0, 0x1, R5 ;  /* 0x0000000100057824 */ /* 0x000fca00078e0205 */
[----:B------:R-:W0:Y:S02]  /*9cb0*/  SHFL.UP PT, R6, R5, 0x2, RZ ;  /* 0x0440000005067989 */ /* 0x000e2400000e00ff */
[----:B0-----:R-:W-:Y:S02]  /*9cc0*/  SEL R6, R6, RZ, P0 ;  /* 0x000000ff06067207 */ /* 0x001fe40000000000 */
[----:B------:R-:W-:-:S03]  /*9cd0*/  ISETP.GE.U32.AND P0, PT, R8, 0x4, PT ;  /* 0x000000040800780c */ /* 0x000fc60003f06070 */
[----:B------:R-:W-:-:S05]  /*9ce0*/  IMAD.IADD R6, R5, 0x1, R6 ;  /* 0x0000000105067824 */ /* 0x000fca00078e0206 */
[----:B------:R-:W0:Y:S05]  /*9cf0*/  SHFL.UP PT, R7, R6, 0x4, RZ ;  /* 0x0480000006077989 */ /* 0x000e2a00000e00ff */
[----:B------:R-:W-:-:S04]  /*9d00*/  @P0 LOP3.LUT R4, R4, 0x8, RZ, 0xfc, !PT ;  /* 0x0000000804040812 */ /* 0x000fc800078efcff */
[----:B------:R-:W-:Y:S02]  /*9d10*/  LOP3.LUT R4, R4, 0xfffffffb, RZ, 0xc0, !PT ;  /* 0xfffffffb04047812 */ /* 0x000fe400078ec0ff */
[----:B0-----:R-:W-:Y:S02]  /*9d20*/  SEL R7, R7, RZ, P0 ;  /* 0x000000ff07077207 */ /* 0x001fe40000000000 */
[----:B------:R-:W-:-:S03]  /*9d30*/  ISETP.GE.U32.AND P0, PT, R8, 0x8, PT ;  /* 0x000000080800780c */ /* 0x000fc60003f06070 */
[----:B------:R-:W-:-:S05]  /*9d40*/  IMAD.IADD R7, R6, 0x1, R7 ;  /* 0x0000000106077824 */ /* 0x000fca00078e0207 */
[----:B------:R-:W0:Y:S05]  /*9d50*/  SHFL.UP PT, R2, R7, 0x8, RZ ;  /* 0x0500000007027989 */ /* 0x000e2a00000e00ff */
[----:B------:R-:W-:-:S04]  /*9d60*/  @P0 LOP3.LUT R4, R4, 0x4, RZ, 0xfc, !PT ;  /* 0x0000000404040812 */ /* 0x000fc800078efcff */
[----:B------:R-:W-:Y:S02]  /*9d70*/  LOP3.LUT R4, R4, 0xfffffffd, RZ, 0xc0, !PT ;  /* 0xfffffffd04047812 */ /* 0x000fe400078ec0ff */
[----:B0-----:R-:W-:Y:S02]  /*9d80*/  SEL R2, R2, RZ, P0 ;  /* 0x000000ff02027207 */ /* 0x001fe40000000000 */
[----:B------:R-:W-:Y:S02]  /*9d90*/  ISETP.GE.U32.AND P0, PT, R8, 0x10, PT ;  /* 0x000000100800780c */ /* 0x000fe40003f06070 */
[----:B------:R-:W-:-:S05]  /*9da0*/  IADD3 R3, R7, R2, RZ ;  /* 0x0000000207037210 */ /* 0x000fca0007ffe0ff */
[----:B------:R-:W0:Y:S06]  /*9db0*/  SHFL.UP PT, R2, R3, 0x10, RZ ;  /* 0x0600000003027989 */ /* 0x000e2c00000e00ff */
[----:B------:R-:W-:Y:S02]  /*9dc0*/  @P0 LOP3.LUT R4, R4, 0x2, RZ, 0xfc, !PT ;  /* 0x0000000204040812 */ /* 0x000fe400078efcff */
[----:B0-----:R-:W-:-:S05]  /*9dd0*/  SEL R2, R2, RZ, P0 ;  /* 0x000000ff02027207 */ /* 0x001fca0000000000 */
[----:B------:R-:W-:-:S05]  /*9de0*/  IMAD.IADD R2, R3, 0x1, R2 ;  /* 0x0000000103027824 */ /* 0x000fca00078e0202 */
[----:B------:R-:W0:Y:S02]  /*9df0*/  SHFL.IDX PT, R5, R2, 0x1f, 0x1f ;  /* 0x03e01f0002057f89 */ /* 0x000e2400000e0000 */
[----:B0-----:R-:W-:-:S05]  /*9e00*/  IMAD R5, R5, UR4, RZ ;  /* 0x0000000405057c24 */ /* 0x001fca000f8e02ff */
[----:B-1----:R-:W-:Y:S02]  /*9e10*/  ISETP.GT.AND P0, PT, R5, UR6, PT ;  /* 0x0000000605007c0c */ /* 0x002fe4000bf04270 */
[----:B------:R-:W-:-:S11]  /*9e20*/  MOV R6, R5 ;  /* 0x0000000500067202 */ /* 0x000fd60000000f00 */
[----:B------:R-:W-:Y:S05]  /*9e30*/  @P0 BRA `(.L_x_2968) ;  /* 0x0000000000c00947 */ /* 0x000fea0003800000 */
[----:B------:R-:W-:Y:S01]  /*9e40*/  IMAD.MOV.U32 R5, RZ, RZ, R6 ;  /* 0x000000ffff057224 */ /* 0x000fe200078e0006 */
[----:B------:R-:W-:Y:S01]  /*9e50*/  ULDC UR5, c[0x0][0xc14] ;  /* 0x0003050000057ab9 */ /* 0x000fe20000000800 */
[----:B------:R-:W-:Y:S01]  /*9e60*/  IMAD.MOV.U32 R19, RZ, RZ, RZ ;  /* 0x000000ffff137224 */ /* 0x000fe200078e00ff */
[----:B------:R-:W-:Y:S01]  /*9e70*/  ULDC UR7, c[0x0][0xc14] ;  /* 0x0003050000077ab9 */ /* 0x000fe20000000800 */
[----:B------:R-:W-:-:S05]  /*9e80*/  ULDC UR4, c[0x0][0xc10] ;  /* 0x0003040000047ab9 */ /* 0x000fca0000000800 */
.L_x_2972:
        /* <DEDUP_REMOVED lines=13> */
[----:B------:R-:W0:Y:S02]  /*9f60*/  LDC.64 R2, c[0x0][0xc58] ;  /* 0x00031600ff027b82 */ /* 0x000e240000000a00 */
[----:B0-----:R-:W-:-:S05]  /*9f70*/  IMAD.WIDE R2, R7, 0x4, R2 ;  /* 0x0000000407027825 */ /* 0x001fca00078e0202 */
[----:B------:R0:W5:Y:S02]  /*9f80*/  LDG.E R0, desc[UR38][R2.64] ;  /* 0x0000002602007981 */ /* 0x000164000c1e1900 */
.L_x_2971:
[----:B------:R-:W-:Y:S05]  /*9f90*/  BSYNC B0 ;  /* 0x0000000000007941 */ /* 0x000fea0003800000 */
.L_x_2970:
[----:B0----5:R-:W0:Y:S01]  /*9fa0*/  SHFL.UP PT, R2, R0, 0x1, RZ ;  /* 0x0420000000027989 */ /* 0x021e2200000e00ff */
[C---:B------:R-:W-:Y:S02]  /*9fb0*/  ISETP.NE.AND P0, PT, R8.reuse, RZ, PT ;  /* 0x000000ff0800720c */ /* 0x040fe40003f05270 */
[----:B------:R-:W-:Y:S02]  /*9fc0*/  ISETP.GE.U32.AND P1, PT, R8, 0x2, PT ;  /* 0x000000020800780c */ /* 0x000fe40003f26070 */
        /* <DEDUP_REMOVED lines=22> */
[----:B------:R-:W-:-:S07]  /*a130*/  IMAD.MOV.U32 R2, RZ, RZ, R9 ;  /* 0x000000ffff027224 */ /* 0x000fce00078e0009 */
.L_x_2968:
        /* <DEDUP_REMOVED lines=10> */
[----:B0-----:R-:W-:-:S06]  /*a1e0*/  IADD3 R3, R9, 0xffffffe, RZ ;  /* 0x0ffffffe09037810 */ /* 0x001fcc0007ffe0ff */
[----:B------:R-:W0:Y:S02]  /*a1f0*/  F2I.FTZ.U32.TRUNC.NTZ R3, R3 ;  /* 0x0000000300037305 */ /* 0x000e24000021f000 */
[----:B0-----:R-:W-:Y:S01]  /*a200*/  IMAD.MOV R11, RZ, RZ, -R3 ;  /* 0x000000ffff0b7224 */ /* 0x001fe200078e0a03 */
[----:B------:R-:W-:Y:S06]  /*a210*/  @!P0 BRA `(.L_x_2973) ;  /* 0x0000000000088947 */ /* 0x000fec0003800000 */
[----:B------:R-:W-:-:S05]  /*a220*/  VIADD R9, R5, 0xffffffff ;  /* 0xffffffff05097836 */ /* 0x000fca0000000000 */
[----:B------:R0:W1:Y:S02]  /*a230*/  SHFL.IDX PT, R16, R2, R9, 0x1f ;  /* 0x00001f0902107589 */ /* 0x00006400000e0000 */
.L_x_2973:
[----:B-1----:R-:W-:Y:S02]  /*a240*/  IMAD R16, R16, UR4, R7 ;  /* 0x0000000410107c24 */ /* 0x002fe4000f8e0207 */
[----:B------:R-:W-:Y:S02]  /*a250*/  IMAD R7, R11, R6, RZ ;  /* 0x000000060b077224 */ /* 0x000fe400078e02ff */
[----:B0-----:R-:W-:Y:S01]  /*a260*/  IMAD.MOV.U32 R2, RZ, RZ, RZ ;  /* 0x000000ffff027224 */ /* 0x001fe200078e00ff */
[----:B------:R-:W-:Y:S01]  /*a270*/  IADD3 R9, -R16, UR6, RZ ;  /* 0x0000000610097c10 */ /* 0x000fe2000fffe1ff */
[----:B------:R-:W-:Y:S02]  /*a280*/  IMAD.IADD R19, R5, 0x1, R19 ;  /* 0x0000000105137824 */ /* 0x000fe400078e0213 */
[----:B------:R-:W-:Y:S01]  /*a290*/  IMAD.HI.U32 R2, R3, R7, R2 ;  /* 0x0000000703027227 */ /* 0x000fe200078e0002 */
[----:B------:R-:W-:Y:S02]  /*a2a0*/  IABS R7, R0 ;  /* 0x0000000000077213 */ /* 0x000fe40000000000 */
[----:B------:R-:W-:-:S02]  /*a2b0*/  IABS R3, R9 ;  /* 0x0000000900037213 */ /* 0x000fc40000000000 */
[----:B------:R-:W-:-:S03]  /*a2c0*/  IADD3 R7, RZ, -R7, RZ ;  /* 0x80000007ff077210 */ /* 0x000fc60007ffe0ff */
        /* <DEDUP_REMOVED lines=12> */
[--C-:B------:R-:W-:Y:S02]  /*a390*/  IMAD.MOV R17, RZ, RZ, -R2.reuse ;  /* 0x000000ffff117224 */ /* 0x100fe400078e0a02 */
[----:B------:R-:W-:Y:S02]  /*a3a0*/  IMAD.MOV.U32 R18, RZ, RZ, R2 ;  /* 0x000000ffff127224 */ /* 0x000fe400078e0002 */
[----:B------:R-:W-:Y:S01]  /*a3b0*/  IMAD R17, R0, R17, R9 ;  /* 0x0000001100117224 */ /* 0x000fe200078e0209 */
[----:B------:R-:W-:Y:S06]  /*a3c0*/  BRA `(.L_x_2974) ;  /* 0x00000000000c7947 */ /* 0x000fec0003800000 */
.L_x_2969:
[----:B------:R-:W-:Y:S01]  /*a3d0*/  MOV R17, RZ ;  /* 0x000000ff00117202 */ /* 0x000fe20000000f00 */
[----:B------:R-:W-:Y:S02]  /*a3e0*/  IMAD.U32 R16, RZ, RZ, UR6 ;  /* 0x00000006ff107e24 */ /* 0x000fe4000f8e00ff */
[----:B------:R-:W-:-:S07]  /*a3f0*/  IMAD.MOV.U32 R18, RZ, RZ, RZ ;  /* 0x000000ffff127224 */ /* 0x000fce00078e00ff */
.L_x_2974:
        /* <DEDUP_REMOVED lines=14> */
[----:B0-----:R-:W-:Y:S01]  /*a4e0*/  MOV R0, 0x1 ;  /* 0x0000000100007802 */ /* 0x001fe20000000f00 */
[----:B------:R0:W-:Y:S01]  /*a4f0*/  STL [R1], RZ ;  /* 0x000000ff01007387 */ /* 0x0001e20000100800 */
[----:B------:R-:W-:Y:S01]  /*a500*/  ULDC UR37, c[0x0][0xc] ;  /* 0x0000030000257ab9 */ /* 0x000fe20000000800 */
[----:B------:R-:W-:Y:S02]  /*a510*/  ULDC.64 UR40, c[0x0][0x198] ;  /* 0x0000660000287ab9 */ /* 0x000fe40000000a00 */
[----:B------:R0:W-:Y:S04]  /*a520*/  STL [R1+0x4], R0 ;  /* 0x0000040001007387 */ /* 0x0001e80000100800 */
[----:B------:R0:W-:Y:S02]  /*a530*/  STL [R1+0x24], RZ ;  /* 0x000024ff01007387 */ /* 0x0001e40000100800 */
.L_x_3038:
[----:B-12---:R-:W1:Y:S02]  /*a540*/  LDC.64 R2, c[0x0][0xc60] ;  /* 0x00031800ff027b82 */ /* 0x006e640000000a00 */
[----:B-1----:R-:W-:-:S05]  /*a550*/  IMAD.WIDE R2, R19, 0x4, R2 ;  /* 0x0000000413027825 */ /* 0x002fca00078e0202 */
[----:B------:R-:W2:Y:S01]  /*a560*/  LDG.E R5, desc[UR38][R2.64] ;  /* 0x0000002602057981 */ /* 0x000ea2000c1e1900 */
[----:B------:R-:W-:Y:S05]  /*a570*/  YIELD ;  /* 0x0000000000007946 */ /* 0x000fea0003800000 */
[----:B------:R-:W-:Y:S01]  /*a580*/  ULDC.64 UR4, c[0x0][0xa28] ;  /* 0x00028a0000047ab9 */ /* 0x000fe20000000a00 */
[----:B0-----:R-:W-:Y:S01]  /*a590*/  IMAD.MOV.U32 R0, RZ, RZ, RZ ;  /* 0x000000ffff007224 */ /* 0x001fe200078e00ff */
[----:B------:R-:W-:-:S04]  /*a5a0*/  ISETP.NE.U32.AND P0, PT, RZ, UR4, PT ;  /* 0x00000004ff007c0c */ /* 0x000fc8000bf05070 */
[----:B------:R-:W-:Y:S01]  /*a5b0*/  ISETP.NE.AND.EX P0, PT, RZ, UR5, PT, P0 ;  /* 0x00000005ff007c0c */ /* 0x000fe2000bf05300 */
[----:B------:R-:W-:Y:S01]  /*a5c0*/  IMAD.MOV.U32 R6, RZ, RZ, RZ ;  /* 0x000000ffff067224 */ /* 0x000fe200078e00ff */
[----:B--2---:R-:W-:Y:S01]  /*a5d0*/  SHF.R.S32.HI R4, RZ, 0x1f, R5 ;  /* 0x0000001fff047819 */ /* 0x004fe20000011405 */
[----:B------:R-:W-:-:S10]  /*a5e0*/  IMAD.SHL.U32 R7, R5, 0x4, RZ ;  /* 0x0000000405077824 */ /* 0x000fd400078e00ff */
[C---:B------:R-:W-:Y:S01]  /*a5f0*/  @P0 LEA R2, P1, R5.reuse, UR4, 0x2 ;  /* 0x0000000405020c11 */ /* 0x040fe2000f8210ff */
[----:B------:R-:W-:Y:S03]  /*a600*/  STL [R1+0x10], R5 ;  /* 0x0000100501007387 */ /* 0x000fe60000100800 */
        /* <DEDUP_REMOVED lines=9> */
[----:B------:R-:W-:-:S04]  /*a6a0*/  ISETP.NE.U32.AND P0, PT, RZ, UR4, PT ;  /* 0x00000004ff007c0c */ /* 0x000fc8000bf05070 */
[----:B------:R-:W-:Y:S01]  /*a6b0*/  ISETP.NE.AND.EX P0, PT, RZ, UR5, PT, P0 ;  /* 0x00000005ff007c0c */ /* 0x000fe2000bf05300 */
[----:B--2---:R0:W-:Y:S04]  /*a6c0*/  STL [R1+0x2c], R6 ;  /* 0x00002c0601007387 */ /* 0x0041e80000100800 */
[----:B------:R1:W-:Y:S01]  /*a6d0*/  STL [R1+0x18], R7 ;  /* 0x0000180701007387 */ /* 0x0003e20000100800 */
[----:B0-----:R-:W-:-:S07]  /*a6e0*/  SHF.L.U64.HI R6, R5, 0x2, R4 ;  /* 0x0000000205067819 */ /* 0x001fce0000010204 */
[C---:B------:R-:W-:Y:S01]  /*a6f0*/  @P0 IADD3 R4, P1, R7.reuse, UR4, RZ ;  /* 0x0000000407040c10 */ /* 0x040fe2000ff3e0ff */
[----:B------:R0:W-:Y:S03]  /*a700*/  STL [R1+0x1c], R6 ;  /* 0x00001c0601007387 */ /* 0x0001e60000100800 */
[C---:B------:R-:W-:Y:S01]  /*a710*/  @P0 IADD3.X R5, R6.reuse, UR5, RZ, P1, !PT ;  /* 0x0000000506050c10 */ /* 0x040fe20008ffe4ff */
[----:B------:R-:W-:Y:S02]  /*a720*/  ULDC.64 UR4, c[0x0][0xa08] ;  /* 0x0002820000047ab9 */ /* 0x000fe40000000a00 */
[----:B------:R-:W-:Y:S02]  /*a730*/  IADD3 R2, P1, R7, UR4, RZ ;  /* 0x0000000407027c10 */ /* 0x000fe4000ff3e0ff */
[----:B-1----:R-:W-:Y:S02]  /*a740*/  MOV R7, RZ ;  /* 0x000000ff00077202 */ /* 0x002fe40000000f00 */
[----:B------:R-:W-:-:S02]  /*a750*/  IADD3.X R3, R6, UR5, RZ, P1, !PT ;  /* 0x0000000506037c10 */ /* 0x000fc40008ffe4ff */
        /* <DEDUP_REMOVED lines=14> */
[----:B-1----:R-:W2:Y:S04]  /*a840*/  LDG.E R5, desc[UR38][R2.64] ;  /* 0x0000002602057981 */ /* 0x002ea8000c1e1900 */
[----:B-----5:R-:W2:Y:S02]  /*a850*/  LDG.E R6, desc[UR38][R2.64+0x4] ;  /* 0x0000042602067981 */ /* 0x020ea4000c1e1900 */
[----:B--2---:R-:W-:-:S07]  /*a860*/  IMAD.IADD R6, R6, 0x1, -R5 ;  /* 0x0000000106067824 */ /* 0x004fce00078e0a05 */
.L_x_2976:
[----:B-1---5:R-:W-:Y:S01]  /*a870*/  IADD3 R2, -R0, R6, RZ ;  /* 0x0000000600027210 */ /* 0x022fe20007ffe1ff */
[----:B------:R-:W-:Y:S01]  /*a880*/  IMAD.IADD R3, R7, 0x1, R0 ;  /* 0x0000000107037824 */ /* 0x000fe200078e0200 */
[----:B------:R-:W-:Y:S02]  /*a890*/  BSSY B6, `(.L_x_2977) ;  /* 0x0000305000067945 */ /* 0x000fe40003800000 */
[C---:B------:R-:W-:Y:S01]  /*a8a0*/  ISETP.GT.AND P0, PT, R2.reuse, RZ, PT ;  /* 0x000000ff0200720c */ /* 0x040fe20003f04270 */
[----:B------:R-:W-:Y:S01]  /*a8b0*/  VIADD R0, R2, 0x3f ;  /* 0x0000003f02007836 */ /* 0x000fe20000000000 */
[----:B------:R-:W-:Y:S04]  /*a8c0*/  STL [R1+0x20], R2 ;  /* 0x0000200201007387 */ /* 0x000fe80000100800 */
        /* <DEDUP_REMOVED lines=13> */
[----:B0-----:R-:W1:Y:S08]  /*a9a0*/  FLO.U32 R0, UR4 ;  /* 0x0000000400007d00 */ /* 0x001e7000080e0000 */
        /* <DEDUP_REMOVED lines=9> */
.L_x_2978:
[----:B------:R-:W1:Y:S01]  /*aa40*/  S2R R3, SR_CgaCtaId ;  /* 0x0000000000037919 */ /* 0x000e620000008800 */
[----:B0-----:R-:W-:-:S04]  /*aa50*/  MOV R0, 0x400 ;  /* 0x0000040000007802 */ /* 0x001fc80000000f00 */
[----:B-1----:R-:W-:-:S05]  /*aa60*/  LEA R2, R3, R0, 0x18 ;  /* 0x0000000003027211 */ /* 0x002fca00078ec0ff */
[----:B------:R0:W-:Y:S01]  /*aa70*/  STL [R1+0xc], R2 ;  /* 0x00000c0201007387 */ /* 0x0001e20000100800 */
[----:B------:R-:W-:-:S05]  /*aa80*/  VIADD R0, R2, 0x22400 ;  /* 0x0002240002007836 */ /* 0x000fca0000000000 */
[----:B------:R-:W-:-:S13]  /*aa90*/  LOP3.LUT P0, RZ, R0, 0x3ff, RZ, 0xc0, !PT ;  /* 0x000003ff00ff7812 */ /* 0x000fda000780c0ff */
[----:B0-----:R-:W-:Y:S05]  /*aaa0*/  @!P0 BRA `(.L_x_2980) ;  /* 0x0000000000408947 */ /* 0x001fea0003800000 */
        /* <DEDUP_REMOVED lines=16> */
.L_x_2980:
        /* <DEDUP_REMOVED lines=20> */
.L_x_2982:
        /* <DEDUP_REMOVED lines=8> */
[----:B------:R-:W-:Y:S01]  /*ad70*/  MOV R8, 0x70 ;  /* 0x0000007000087802 */ /* 0x000fe20000000f00 */
[----:B------:R-:W-:Y:S02]  /*ad80*/  IMAD.U32 R7, RZ, RZ, UR9 ;  /* 0x00000009ff077e24 */ /* 0x000fe4000f8e00ff */
[----:B------:R-:W-:-:S02]  /*ad90*/  IMAD.U32 R10, RZ, RZ, UR4 ;  /* 0x00000004ff0a7e24 */ /* 0x000fc4000f8e00ff */
[----:B------:R-:W-:Y:S02]  /*ada0*/  IMAD.U32 R11, RZ, RZ, UR5 ;  /* 0x00000005ff0b7e24 */ /* 0x000fe4000f8e00ff */
[----:B------:R-:W-:Y:S02]  /*adb0*/  IMAD.MOV.U32 R12, RZ, RZ, 0x1 ;  /* 0x00000001ff0c7424 */ /* 0x000fe400078e00ff */
[----:B------:R-:W-:-:S07]  /*adc0*/  IMAD.MOV.U32 R13, RZ, RZ, RZ ;  /* 0x000000ffff0d7224 */ /* 0x000fce00078e00ff */
[----:B------:R-:W-:-:S07]  /*add0*/  LEPC R20, `(.L_x_2981) ;  /* 0x000000001014794e */ /* 0x000fce0000000000 */
[----:B0-----:R-:W-:Y:S05]  /*ade0*/  CALL.ABS.NOINC R2 ;  /* 0x0000000002007343 */ /* 0x001fea0003c00000 */
.L_x_2981:
[----:B------:R-:W2:Y:S01]  /*adf0*/  LDL.LU R2, [R1+0x18] ;  /* 0x0000180001027983 */ /* 0x000ea20000300800 */
[----:B------:R-:W-:-:S03]  /*ae00*/  ULDC.64 UR4, c[0x0][0x9f8] ;  /* 0x00027e0000047ab9 */ /* 0x000fc60000000a00 */
[----:B------:R-:W3:Y:S04]  /*ae10*/  LDL.LU R0, [R1+0x1c] ;  /* 0x00001c0001007983 */ /* 0x000ee80000300800 */
[----:B------:R-:W4:Y:S04]  /*ae20*/  LDL.LU R4, [R1+0x2c] ;  /* 0x00002c0001047983 */ /* 0x000f280000300800 */
[----:B------:R-:W4:Y:S01]  /*ae30*/  LDL.LU R7, [R1+0x10] ;  /* 0x0000100001077983 */ /* 0x000f220000300800 */
[----:B------:R-:W-:-:S04]  /*ae40*/  ISETP.NE.U32.AND P0, PT, RZ, UR4, PT ;  /* 0x00000004ff007c0c */ /* 0x000fc8000bf05070 */
        /* <DEDUP_REMOVED lines=11> */
[----:B----4-:R-:W-:Y:S02]  /*af00*/  LEA R17, R17, R4, 0x6 ;  /* 0x0000000411117211 */ /* 0x010fe400078e30ff */
        /* <DEDUP_REMOVED lines=13> */
.L_x_2983:
        /* <DEDUP_REMOVED lines=17> */
.L_x_3055:
[----:B------:R-:W2:Y:S01]  /*b0f0*/  LDL R8, [R1+0x14] ;  /* 0x0000140001087983 */ /* 0x000ea20000100800 */
[----:B------:R-:W-:Y:S01]  /*b100*/  UMOV UR4, 0xffffffff ;  /* 0xffffffff00047882 */ /* 0x000fe20000000000 */
[----:B------:R-:W-:Y:S01]  /*b110*/  SHF.R.S32.HI R5, RZ, 0x1f, R0 ;  /* 0x0000001fff057819 */ /* 0x000fe20000011400 */
[----:B--2---:R-:W-:Y:S01]  /*b120*/  VIADD R9, R8, 0xffffffff ;  /* 0xffffffff08097836 */ /* 0x004fe20000000000 */
[----:B------:R-:W-:Y:S06]  /*b130*/  BRA.DIV UR4, `(.L_x_2985) ;  /* 0x0000003a04247947 */ /* 0x000fec000b800000 */
[----:B------:R-:W-:-:S13]  /*b140*/  ELECT P6, URZ, PT ;  /* 0x00000000003f782f */ /* 0x000fda00038c0000 */
.L_x_3058:
        /* <DEDUP_REMOVED lines=12> */
[----:B------:R-:W-:Y:S01]  /*b210*/  IADD3 R8, -R7, RZ, RZ ;  /* 0x000000ff07087210 */ /* 0x000fe20007ffe1ff */
[----:B------:R-:W-:-:S04]  /*b220*/  IMAD.MOV.U32 R10, RZ, RZ, R7 ;  /* 0x000000ffff0a7224 */ /* 0x000fc800078e0007 */
[----:B------:R-:W-:Y:S02]  /*b230*/  IMAD R11, R12, R8, R9 ;  /* 0x000000080c0b7224 */ /* 0x000fe400078e0209 */
[----:B------:R-:W-:-:S03]  /*b240*/  IMAD R8, R5, UR4, RZ ;  /* 0x0000000405087c24 */ /* 0x000fc6000f8e02ff */
[----:B------:R0:W-:Y:S01]  /*b250*/  STL [R1+0x28], R11 ;  /* 0x0000280b01007387 */ /* 0x0001e20000100800 */
[----:B------:R-:W-:Y:S01]  /*b260*/  IMAD R8, R0, UR5, R8 ;  /* 0x0000000500087c24 */ /* 0x000fe2000f8e0208 */
[----:B0-----:R-:W-:-:S03]  /*b270*/  SHF.R.S32.HI R11, RZ, 0x1f, R7 ;  /* 0x0000001fff0b7819 */ /* 0x001fc60000011407 */
[----:B------:R-:W-:-:S04]  /*b280*/  IMAD.WIDE.U32 R10, R0, UR4, R10 ;  /* 0x00000004000a7c25 */ /* 0x000fc8000f8e000a */
[----:B------:R-:W-:Y:S01]  /*b290*/  IMAD.IADD R7, R11, 0x1, R8 ;  /* 0x000000010b077824 */ /* 0x000fe200078e0208 */
[----:B------:R-:W-:-:S04]  /*b2a0*/  LEA R12, P0, R10, R2, 0x2 ;  /* 0x000000020a0c7211 */ /* 0x000fc800078010ff */
[----:B------:R-:W-:-:S05]  /*b2b0*/  LEA.HI.X R13, R10, R3, R7, 0x2, P0 ;  /* 0x000000030a0d7211 */ /* 0x000fca00000f1407 */
[----:B------:R0:W5:Y:S04]  /*b2c0*/  LDG.E R7, desc[UR38][R12.64] ;  /* 0x000000260c077981 */ /* 0x000168000c1e1900 */
.L_x_2987:
[----:B------:R-:W2:Y:S01]  /*b2d0*/  LDL R8, [R1] ;  /* 0x0000000001087983 */ /* 0x000ea20000100800 */
[----:B------:R-:W-:-:S03]  /*b2e0*/  MOV R11, 0x400 ;  /* 0x00000400000b7802 */ /* 0x000fc60000000f00 */
[----:B------:R-:W3:Y:S01]  /*b2f0*/  LDL R10, [R1+0x4] ;  /* 0x00000400010a7983 */ /* 0x000ee20000100800 */
[----:B0-----:R-:W0:Y:S02]  /*b300*/  S2R R12, SR_CgaCtaId ;  /* 0x00000000000c7919 */ /* 0x001e240000008800 */
[----:B0-----:R-:W-:-:S05]  /*b310*/  LEA R11, R12, R11, 0x18 ;  /* 0x0000000b0c0b7211 */ /* 0x001fca00078ec0ff */
[----:B--2---:R-:W-:Y:S01]  /*b320*/  IMAD R8, R8, 0x8, R11 ;  /* 0x0000000808087824 */ /* 0x004fe200078e020b */
[----:B---3--:R-:W-:-:S04]  /*b330*/  SHF.L.U32 R10, R10, 0x1f, RZ ;  /* 0x0000001f0a0a7819 */ /* 0x008fc800000006ff */
[----:B------:R-:W0:Y:S02]  /*b340*/  SYNCS.PHASECHK.TRANS64.TRYWAIT P0, [R8+URZ+0x28c40], R10 ;  /* 0x028c400a080075a7 */ /* 0x000e24000800017f */
[----:B0-----:R-:W-:Y:S05]  /*b350*/  @!P0 BRA `(.L_x_2988) ;  /* 0x0000003400bc8947 */ /* 0x001fea0003800000 */
.L_x_3059:
        /* <DEDUP_REMOVED lines=11> */
.L_x_2989:
[----:B------:R-:W2:Y:S04]  /*b410*/  LDL R11, [R1] ;  /* 0x00000000010b7983 */ /* 0x000ea80000100800 */
[----:B------:R-:W3:Y:S04]  /*b420*/  LDL R14, [R1+0x28] ;  /* 0x00002800010e7983 */ /* 0x000ee80000100800 */
[----:B0-----:R-:W4:Y:S01]  /*b430*/  LDL R10, [R1+0x8] ;  /* 0x00000800010a7983 */ /* 0x001f220000100800 */
[----:B------:R-:W0:Y:S01]  /*b440*/  S2R R13, SR_CgaCtaId ;  /* 0x00000000000d7919 */ /* 0x000e220000008800 */
[----:B------:R-:W-:-:S02]  /*b450*/  MOV R12, 0x400 ;  /* 0x00000400000c7802 */ /* 0x000fc40000000f00 */
[----:B------:R-:W-:Y:S01]  /*b460*/  R2UR UR9, R8 ;  /* 0x00000000080972ca */ /* 0x000fe200000e0000 */
[----:B------:R-:W-:Y:S01]  /*b470*/  UIADD3 UR6, UP0, UR40, 0x370, URZ ;  /* 0x0000037028067890 */ /* 0x000fe2000ff1e03f */
[----:B------:R-:W-:Y:S02]  /*b480*/  R2UR UR12, R4 ;  /* 0x00000000040c72ca */ /* 0x000fe400000e0000 */
[----:B-----5:R-:W-:Y:S01]  /*b490*/  R2UR UR13, R7 ;  /* 0x00000000070d72ca */ /* 0x020fe200000e0000 */
[----:B------:R-:W-:Y:S01]  /*b4a0*/  UIADD3.X UR7, URZ, UR41, URZ, UP0, !UPT ;  /* 0x000000293f077290 */ /* 0x000fe200087fe43f */
[----:B0-----:R-:W-:-:S07]  /*b4b0*/  LEA R12, R13, R12, 0x18 ;  /* 0x0000000c0d0c7211 */ /* 0x001fce00078ec0ff */
[----:B------:R-:W-:Y:S01]  /*b4c0*/  UIADD3 UR9, UR9, 0x28c30, URZ ;  /* 0x00028c3009097890 */ /* 0x000fe2000fffe03f */
[----:B------:R-:W-:Y:S01]  /*b4d0*/  UMOV UR5, 0x14f00000 ;  /* 0x14f0000000057882 */ /* 0x000fe20000000000 */
[----:B------:R-:W-:Y:S01]  /*b4e0*/  UMOV UR10, URZ ;  /* 0x0000003f000a7c82 */ /* 0x000fe20008000000 */
[----:B--2---:R-:W-:Y:S01]  /*b4f0*/  IMAD R8, R11, 0x2000, R12 ;  /* 0x000020000b087824 */ /* 0x004fe200078e020c */
[----:B---3--:R-:W-:-:S04]  /*b500*/  R2UR UR11, R14 ;  /* 0x000000000e0b72ca */ /* 0x008fc800000e0000 */
[----:B------:R-:W-:Y:S02]  /*b510*/  R2UR UR8, R8 ;  /* 0x00000000080872ca */ /* 0x000fe400000e0000 */
[----:B----4-:R-:W-:-:S11]  /*b520*/  R2UR UR4, R10 ;  /* 0x000000000a0472ca */ /* 0x010fd600000e0000 */
[----:B------:R-:W-:Y:S02]  /*b530*/  UIADD3 UR8, UR8, 0x22400, URZ ;  /* 0x0002240008087890 */ /* 0x000fe4000fffe03f */
[----:B------:R-:W-:-:S03]  /*b540*/  ULEA UR11, UR11, UR4, 0x6 ;  /* 0x000000040b0b7291 */ /* 0x000fc6000f8e303f */
[----:B------:R-:W-:-:S06]  /*b550*/  UMOV UR4, 0x0 ;  /* 0x0000000000047882 */ /* 0x000fcc0000000000 */
[----:B------:R0:W-:Y:S02]  /*b560*/  UTMALDG.4D [UR8], [UR6], desc[UR4] ;  /* 0x00000408060075b4 */ /* 0x0001e40008019000 */
[----:B0-----:R-:W-:Y:S01]  /*b570*/  NOP ;  /* 0x0000000000007918 */ /* 0x001fe20000000000 */
.L_x_2986:
        /* <DEDUP_REMOVED lines=9> */
[----:B------:R-:W-:Y:S01]  /*b610*/  @P0 R2UR UR11, R17 ;  /* 0x00000000110b02ca */ /* 0x000fe200000e0000 */
[----:B------:R-:W-:Y:S01]  /*b620*/  UIADD3.X UR5, URZ, UR41, URZ, UP0, !UPT ;  /* 0x000000293f057290 */ /* 0x000fe200087fe43f */
[----:B------:R-:W-:Y:S01]  /*b630*/  BSSY B0, `(.L_x_2990) ;  /* 0x0000013000007945 */ /* 0x000fe20003800000 */
[----:B------:R-:W-:Y:S01]  /*b640*/  UMOV UR7, 0x12f00000 ;  /* 0x12f0000000077882 */ /* 0x000fe20000000000 */
[----:B------:R-:W-:Y:S01]  /*b650*/  UMOV UR10, URZ ;  /* 0x0000003f000a7c82 */ /* 0x000fe20008000000 */
[----:B------:R-:W-:Y:S01]  /*b660*/  @P0 IMAD.MOV.U32 R8, RZ, RZ, 0x2000 ;  /* 0x00002000ff080424 */ /* 0x000fe200078e00ff */
[----:B0-----:R-:W-:Y:S01]  /*b670*/  LEA R10, R11, R10, 0x18 ;  /* 0x0000000a0b0a7211 */ /* 0x001fe200078ec0ff */
[----:B------:R-:W-:Y:S03]  /*b680*/  BAR.SYNC.DEFER_BLOCKING 0x8, 0xa0 ;  /* 0x0202800000007b1d */ /* 0x000fe60000010000 */
[----:B------:R-:W-:-:S13]  /*b690*/  R2UR UR9, R10 ;  /* 0x000000000a0972ca */ /* 0x000fda00000e0000 */
[----:B------:R-:W-:Y:S02]  /*b6a0*/  UIADD3 UR8, UR9, 0x20400, URZ ;  /* 0x0002040009087890 */ /* 0x000fe4000fffe03f */
[----:B------:R-:W-:Y:S01]  /*b6b0*/  UIADD3 UR9, UR9, 0x28c00, URZ ;  /* 0x00028c0009097890 */ /* 0x000fe2000fffe03f */
[----:B------:R0:W-:Y:S08]  /*b6c0*/  @P0 SYNCS.ARRIVE.TRANS64 RZ, [R10+URZ+0x28c00], R8 ;  /* 0x028c00080aff09a7 */ /* 0x0001f0000800003f */
        /* <DEDUP_REMOVED lines=9> */
.L_x_3060:
[----:B------:R-:W-:Y:S05]  /*b760*/  BSYNC B0 ;  /* 0x0000000000007941 */ /* 0x000fea0003800000 */
.L_x_2990:
[----:B------:R-:W-:Y:S04]  /*b770*/  BSSY B0, `(.L_x_2992) ;  /* 0x0000050000007945 */ /* 0x000fe80003800000 */
[----:B------:R-:W-:Y:S05]  /*b780*/  @!P6 BRA `(.L_x_2993) ;  /* 0x000000040038e947 */ /* 0x000fea0003800000 */
[----:B0-----:R-:W2:Y:S01]  /*b790*/  LDL R8, [R1] ;  /* 0x0000000001087983 */ /* 0x001ea20000100800 */
[----:B------:R-:W-:-:S03]  /*b7a0*/  MOV R11, 0x400 ;  /* 0x00000400000b7802 */ /* 0x000fc60000000f00 */
[----:B------:R-:W3:Y:S01]  /*b7b0*/  LDL R10, [R1+0x4] ;  /* 0x00000400010a7983 */ /* 0x000ee20000100800 */
[----:B------:R-:W0:Y:S02]  /*b7c0*/  S2R R12, SR_CgaCtaId ;  /* 0x00000000000c7919 */ /* 0x000e240000008800 */
[----:B0-----:R-:W-:-:S05]  /*b7d0*/  LEA R11, R12, R11, 0x18 ;  /* 0x0000000b0c0b7211 */ /* 0x001fca00078ec0ff */
[----:B--2---:R-:W-:Y:S01]  /*b7e0*/  IMAD R8, R8, 0x8, R11 ;  /* 0x0000000808087824 */ /* 0x004fe200078e020b */
[----:B---3--:R-:W-:-:S04]  /*b7f0*/  SHF.L.U32 R6, R10, 0x1f, RZ ;  /* 0x0000001f0a067819 */ /* 0x008fc800000006ff */
[----:B------:R-:W0:Y:S02]  /*b800*/  SYNCS.PHASECHK.TRANS64.TRYWAIT P0, [R8+URZ+0x28c60], R6 ;  /* 0x028c6006080075a7 */ /* 0x000e24000800017f */
[----:B0-----:R-:W-:Y:S05]  /*b810*/  @!P0 BRA `(.L_x_2994) ;  /* 0x0000003000c08947 */ /* 0x001fea0003800000 */
.L_x_3061:
        /* <DEDUP_REMOVED lines=11> */
.L_x_2995:
[----:B0-----:R-:W2:Y:S04]  /*b8d0*/  LDL R6, [R1] ;  /* 0x0000000001067983 */ /* 0x001ea80000100800 */
[----:B------:R-:W3:Y:S04]  /*b8e0*/  LDL R13, [R1+0x28] ;  /* 0x00002800010d7983 */ /* 0x000ee80000100800 */
[----:B------:R-:W4:Y:S01]  /*b8f0*/  LDL R10, [R1+0x8] ;  /* 0x00000800010a7983 */ /* 0x000f220000100800 */
[----:B------:R-:W0:Y:S01]  /*b900*/  S2R R12, SR_CgaCtaId ;  /* 0x00000000000c7919 */ /* 0x000e220000008800 */
[----:B------:R-:W-:-:S02]  /*b910*/  MOV R11, 0x400 ;  /* 0x00000400000b7802 */ /* 0x000fc40000000f00 */
        /* <DEDUP_REMOVED lines=9> */
[----:B------:R-:W-:Y:S01]  /*b9b0*/  UMOV UR16, 0x40 ;  /* 0x0000004000107882 */ /* 0x000fe20000000000 */
[----:B------:R-:W-:Y:S01]  /*b9c0*/  UMOV UR18, 0x80 ;  /* 0x0000008000127882 */ /* 0x000fe20000000000 */
        /* <DEDUP_REMOVED lines=11> */
[----:B------:R-:W-:Y:S02]  /*ba80*/  UIADD3 UR17, UR14, 0x4400, URZ ;  /* 0x000044000e117890 */ /* 0x000fe4000fffe03f */
[----:B------:R-:W-:-:S03]  /*ba90*/  UIADD3 UR19, UR14, 0x6400, URZ ;  /* 0x000064000e137890 */ /* 0x000fc6000fffe03f */
[----:B------:R0:W-:Y:S02]  /*baa0*/  UTMALDG.4D [UR8], [UR4], desc[UR6] ;  /* 0x00000608040075b4 */ /* 0x0001e40008019000 */
[----:B0-----:R-:W-:Y:S01]  /*bab0*/  UMOV UR8, UR15 ;  /* 0x0000000f00087c82 */ /* 0x001fe20008000000 */
[----:B------:R-:W-:Y:S01]  /*bac0*/  UMOV UR10, UR16 ;  /* 0x00000010000a7c82 */ /* 0x000fe20008000000 */
[----:B------:R-:W-:Y:S01]  /*bad0*/  UIADD3 UR15, UR14, 0x8400, URZ ;  /* 0x000084000e0f7890 */ /* 0x000fe2000fffe03f */
[----:B------:R0:W-:Y:S01]  /*bae0*/  UTMALDG.4D [UR8], [UR4], desc[UR6] ;  /* 0x00000608040075b4 */ /* 0x0001e20008019000 */
[----:B------:R-:W-:Y:S01]  /*baf0*/  UIADD3 UR16, UR14, 0xa400, URZ ;  /* 0x0000a4000e107890 */ /* 0x000fe2000fffe03f */
[----:B0-----:R-:W-:Y:S01]  /*bb00*/  UMOV UR8, UR17 ;  /* 0x0000001100087c82 */ /* 0x001fe20008000000 */
[----:B------:R-:W-:Y:S02]  /*bb10*/  UMOV UR10, UR18 ;  /* 0x00000012000a7c82 */ /* 0x000fe40008000000 */
[----:B------:R0:W-:Y:S01]  /*bb20*/  UTMALDG.4D [UR8], [UR4], desc[UR6] ;  /* 0x00000608040075b4 */ /* 0x0001e20008019000 */
[----:B------:R-:W-:Y:S01]  /*bb30*/  UIADD3 UR17, UR14, 0xc400, URZ ;  /* 0x0000c4000e117890 */ /* 0x000fe2000fffe03f */
[----:B0-----:R-:W-:Y:S01]  /*bb40*/  UMOV UR8, UR19 ;  /* 0x0000001300087c82 */ /* 0x001fe20008000000 */
[----:B------:R-:W-:-:S02]  /*bb50*/  UMOV UR10, UR20 ;  /* 0x00000014000a7c82 */ /* 0x000fc40008000000 */
[----:B------:R0:W-:Y:S02]  /*bb60*/  UTMALDG.4D [UR8], [UR4], desc[UR6] ;  /* 0x00000608040075b4 */ /* 0x0001e40008019000 */
[----:B0-----:R-:W-:Y:S01]  /*bb70*/  UMOV UR8, UR15 ;  /* 0x0000000f00087c82 */ /* 0x001fe20008000000 */
[----:B------:R-:W-:Y:S01]  /*bb80*/  UMOV UR10, UR21 ;  /* 0x00000015000a7c82 */ /* 0x000fe20008000000 */
[----:B------:R-:W-:Y:S01]  /*bb90*/  UIADD3 UR15, UR14, 0xe400, URZ ;  /* 0x0000e4000e0f7890 */ /* 0x000fe2000fffe03f */
[----:B------:R0:W-:Y:S02]  /*bba0*/  UTMALDG.4D [UR8], [UR4], desc[UR6] ;  /* 0x00000608040075b4 */ /* 0x0001e40008019000 */
[----:B------:R-:W-:Y:S01]  /*bbb0*/  UMOV UR14, 0x180 ;  /* 0x00000180000e7882 */ /* 0x000fe20000000000 */
[----:B0-----:R-:W-:Y:S01]  /*bbc0*/  UMOV UR8, UR16 ;  /* 0x0000001000087c82 */ /* 0x001fe20008000000 */
[----:B------:R-:W-:Y:S02]  /*bbd0*/  UMOV UR10, UR22 ;  /* 0x00000016000a7c82 */ /* 0x000fe40008000000 */
[----:B------:R0:W-:Y:S02]  /*bbe0*/  UTMALDG.4D [UR8], [UR4], desc[UR6] ;  /* 0x00000608040075b4 */ /* 0x0001e40008019000 */
[----:B0-----:R-:W-:Y:S01]  /*bbf0*/  UMOV UR8, UR17 ;  /* 0x0000001100087c82 */ /* 0x001fe20008000000 */
[----:B------:R-:W-:Y:S01]  /*bc00*/  UMOV UR10, UR14 ;  /* 0x0000000e000a7c82 */ /* 0x000fe20008000000 */
[----:B------:R-:W-:Y:S01]  /*bc10*/  UMOV UR14, 0x1c0 ;  /* 0x000001c0000e7882 */ /* 0x000fe20000000000 */
[----:B------:R0:W-:Y:S02]  /*bc20*/  UTMALDG.4D [UR8], [UR4], desc[UR6] ;  /* 0x00000608040075b4 */ /* 0x0001e40008019000 */
[----:B0-----:R-:W-:Y:S01]  /*bc30*/  UMOV UR8, UR15 ;  /* 0x0000000f00087c82 */ /* 0x001fe20008000000 */
[----:B------:R-:W-:-:S02]  /*bc40*/  UMOV UR10, UR14 ;  /* 0x0000000e000a7c82 */ /* 0x000fc40008000000 */
[----:B------:R1:W-:Y:S02]  /*bc50*/  UTMALDG.4D [UR8], [UR4], desc[UR6] ;  /* 0x00000608040075b4 */ /* 0x0003e40008019000 */
[----:B-1----:R-:W-:Y:S01]  /*bc60*/  NOP ;  /* 0x0000000000007918 */ /* 0x002fe20000000000 */
.L_x_2993:
[----:B------:R-:W-:Y:S05]  /*bc70*/  BSYNC B0 ;  /* 0x0000000000007941 */ /* 0x000fea0003800000 */
.L_x_2992:
        /* <DEDUP_REMOVED lines=9> */
[C---:B------:R-:W-:Y:S02]  /*bd10*/  IMAD.IADD R6, R8.reuse, 0x1, R11 ;  /* 0x0000000108067824 */ /* 0x040fe400078e020b */
[----:B------:R-:W-:-:S03]  /*bd20*/  VIADD R8, R8, 0xfffffffe ;  /* 0xfffffffe08087836 */ /* 0x000fc60000000000 */
[----:B------:R-:W-:-:S04]  /*bd30*/  LOP3.LUT R6, R6, 0x1, RZ, 0xc0, !PT ;  /* 0x0000000106067812 */ /* 0x000fc800078ec0ff */
[----:B------:R-:W-:-:S13]  /*bd40*/  ISETP.NE.U32.AND P0, PT, R6, 0x1, PT ;  /* 0x000000010600780c */ /* 0x000fda0003f05070 */
[----:B------:R-:W-:Y:S05]  /*bd50*/  @P0 BRA `(.L_x_2999) ;  /* 0x0000000800240947 */ /* 0x000fea0003800000 */
[----:B------:R-:W2:Y:S04]  /*bd60*/  LDL.LU R10, [R1] ;  /* 0x00000000010a7983 */ /* 0x000ea80000300800 */
[----:B------:R-:W3:Y:S01]  /*bd70*/  LDL.LU R14, [R1+0x4] ;  /* 0x00000400010e7983 */ /* 0x000ee20000300800 */
[----:B------:R-:W-:Y:S01]  /*bd80*/  BSSY B2, `(.L_x_3000) ;  /* 0x0000084000027945 */ /* 0x000fe20003800000 */
[----:B--2---:R-:W-:-:S04]  /*bd90*/  IADD3 R10, R10, 0x1, RZ ;  /* 0x000000010a0a7810 */ /* 0x004fc80007ffe0ff */
[----:B------:R-:W-:-:S04]  /*bda0*/  ISETP.NE.AND P0, PT, R10, 0x2, PT ;  /* 0x000000020a00780c */ /* 0x000fc80003f05270 */
[----:B------:R-:W-:Y:S02]  /*bdb0*/  SEL R6, RZ, 0x1, P0 ;  /* 0x00000001ff067807 */ /* 0x000fe40000000000 */
[----:B------:R-:W-:Y:S02]  /*bdc0*/  SEL R15, R10, RZ, P0 ;  /* 0x000000ff0a0f7207 */ /* 0x000fe40000000000 */
[----:B---3--:R-:W-:-:S05]  /*bdd0*/  LOP3.LUT R14, R14, R6, RZ, 0x3c, !PT ;  /* 0x000000060e0e7212 */ /* 0x008fca00078e3cff */
[----:B------:R0:W-:Y:S04]  /*bde0*/  STL [R1+0x4], R14 ;  /* 0x0000040e01007387 */ /* 0x0001e80000100800 */
[----:B------:R0:W-:Y:S01]  /*bdf0*/  STL [R1], R15 ;  /* 0x0000000f01007387 */ /* 0x0001e20000100800 */
[----:B------:R-:W-:Y:S05]  /*be00*/  @!P6 BRA `(.L_x_3001) ;  /* 0x0000000400ece947 */ /* 0x000fea0003800000 */
[----:B------:R-:W-:-:S04]  /*be10*/  ISETP.NE.U32.AND P0, PT, R2, RZ, PT ;  /* 0x000000ff0200720c */ /* 0x000fc80003f05070 */
[----:B------:R-:W-:-:S13]  /*be20*/  ISETP.NE.AND.EX P0, PT, R3, RZ, PT, P0 ;  /* 0x000000ff0300720c */ /* 0x000fda0003f05300 */
[----:B------:R-:W-:Y:S05]  /*be30*/  @!P0 BRA `(.L_x_3002) ;  /* 0x0000000000488947 */ /* 0x000fea0003800000 */
[----:B------:R-:W1:Y:S01]  /*be40*/  LDC R13, c[0x0][0x41c] ;  /* 0x00010700ff0d7b82 */ /* 0x000e620000000800 */
[----:B------:R-:W-:Y:S01]  /*be50*/  IMAD.MOV.U32 R10, RZ, RZ, R8 ;  /* 0x000000ffff0a7224 */ /* 0x000fe200078e0008 */
[----:B------:R-:W-:Y:S01]  /*be60*/  ULDC.64 UR4, c[0x0][0x408] ;  /* 0x0001020000047ab9 */ /* 0x000fe20000000a00 */
[----:B-1----:R-:W-:-:S13]  /*be70*/  ISETP.NE.AND P0, PT, R13, 0x1, PT ;  /* 0x000000010d00780c */ /* 0x002fda0003f05270 */
[----:B------:R-:W1:Y:S02]  /*be80*/  @P0 LDC.64 R6, c[0x0][0x420] ;  /* 0x00010800ff060b82 */ /* 0x000e640000000a00 */
[----:B-1----:R-:W-:-:S05]  /*be90*/  @P0 IMAD.HI.U32 R6, R8, R6, RZ ;  /* 0x0000000608060227 */ /* 0x002fca00078e00ff */
[----:B------:R-:W-:Y:S01]  /*bea0*/  @P0 SHF.R.U32.HI R10, RZ, R7, R6 ;  /* 0x00000007ff0a0219 */ /* 0x000fe20000011606 */
[----:B------:R-:W-:-:S03]  /*beb0*/  IMAD R6, R5, UR4, RZ ;  /* 0x0000000405067c24 */ /* 0x000fc6000f8e02ff */
[----:B------:R-:W-:Y:S01]  /*bec0*/  SHF.R.S32.HI R7, RZ, 0x1f, R10 ;  /* 0x0000001fff077819 */ /* 0x000fe2000001140a */
[----:B------:R-:W-:Y:S02]  /*bed0*/  IMAD R12, R0, UR5, R6 ;  /* 0x00000005000c7c24 */ /* 0x000fe4000f8e0206 */
[----:B------:R-:W-:-:S04]  /*bee0*/  IMAD.MOV.U32 R6, RZ, RZ, R10 ;  /* 0x000000ffff067224 */ /* 0x000fc800078e000a */
[----:B------:R-:W-:-:S04]  /*bef0*/  IMAD.WIDE.U32 R6, R0, UR4, R6 ;  /* 0x0000000400067c25 */ /* 0x000fc8000f8e0006 */
[----:B------:R-:W-:Y:S01]  /*bf00*/  IMAD.IADD R12, R12, 0x1, R7 ;  /* 0x000000010c0c7824 */ /* 0x000fe200078e0207 */
[----:B------:R-:W-:-:S04]  /*bf10*/  LEA R2, P0, R6, R2, 0x2 ;  /* 0x0000000206027211 */ /* 0x000fc800078010ff */
[----:B------:R-:W-:Y:S02]  /*bf20*/  LEA.HI.X R3, R6, R3, R12, 0x2, P0 ;  /* 0x0000000306037211 */ /* 0x000fe400000f140c */
[----:B------:R-:W-:-:S03]  /*bf30*/  IADD3 R6, -R10, RZ, RZ ;  /* 0x000000ff0a067210 */ /* 0x000fc60007ffe1ff */
[----:B------:R1:W5:Y:S02]  /*bf40*/  LDG.E R7, desc[UR38][R2.64] ;  /* 0x0000002602077981 */ /* 0x000364000c1e1900 */
[----:B------:R-:W-:-:S07]  /*bf50*/  IMAD R8, R13, R6, R8 ;  /* 0x000000060d087224 */ /* 0x000fce00078e0208 */
.L_x_3002:
[----:B-1----:R-:W1:Y:S01]  /*bf60*/  S2R R3, SR_CgaCtaId ;  /* 0x0000000000037919 */ /* 0x002e620000008800 */
[----:B------:R-:W-:Y:S02]  /*bf70*/  MOV R2, 0x400 ;  /* 0x0000040000027802 */ /* 0x000fe40000000f00 */
[----:B------:R-:W-:Y:S02]  /*bf80*/  SHF.L.U32 R6, R14, 0x1f, RZ ;  /* 0x0000001f0e067819 */ /* 0x000fe400000006ff */
[----:B-1----:R-:W-:-:S05]  /*bf90*/  LEA R2, R3, R2, 0x18 ;  /* 0x0000000203027211 */ /* 0x002fca00078ec0ff */
[----:B------:R-:W-:-:S04]  /*bfa0*/  IMAD R3, R15, 0x8, R2 ;  /* 0x000000080f037824 */ /* 0x000fc800078e0202 */
[----:B------:R-:W1:Y:S02]  /*bfb0*/  SYNCS.PHASECHK.TRANS64.TRYWAIT P0, [R3+URZ+0x28c40], R6 ;  /* 0x028c4006030075a7 */ /* 0x000e64000800017f */
[----:B-1----:R-:W-:Y:S05]  /*bfc0*/  @!P0 BRA `(.L_x_3003) ;  /* 0x0000002800e88947 */ /* 0x002fea0003800000 */
.L_x_3062:
[----:B------:R-:W2:Y:S02]  /*bfd0*/  S2R R2, SR_TID.X ;  /* 0x0000000000027919 */ /* 0x000ea40000002100 */
[----:B--2---:R-:W-:-:S04]  /*bfe0*/  LOP3.LUT R2, R2, 0x7f, RZ, 0xc0, !PT ;  /* 0x0000007f02027812 */ /* 0x004fc800078ec0ff */
[----:B------:R-:W-:-:S13]  /*bff0*/  ISETP.NE.AND P1, PT, R2, RZ, PT ;  /* 0x000000ff0200720c */ /* 0x000fda0003f25270 */
[----:B------:R-:W-:Y:S05]  /*c000*/  @P1 BRA `(.L_x_3004) ;  /* 0x00000000001c1947 */ /* 0x000fea0003800000 */
[----:B------:R-:W2:Y:S02]  /*c010*/  S2R R2, SR_TID.X ;  /* 0x0000000000027919 */ /* 0x000ea40000002100 */
[----:B--2---:R-:W-:-:S04]  /*c020*/  LOP3.LUT R2, R2, 0x1f, RZ, 0xc0, !PT ;  /* 0x0000001f02027812 */ /* 0x004fc800078ec0ff */
[----:B------:R-:W-:Y:S01]  /*c030*/  ISETP.NE.AND P0, PT, R2, RZ, PT ;  /* 0x000000ff0200720c */ /* 0x000fe20003f05270 */
[----:B------:R-:W-:-:S04]  /*c040*/  IMAD.MOV.U32 R2, RZ, RZ, 0x2000 ;  /* 0x00002000ff027424 */ /* 0x000fc800078e00ff */
[----:B------:R2:W-:Y:S08]  /*c050*/  SYNCS.ARRIVE.TRANS64 RZ, [R3+URZ+0x28c30], R2 ;  /* 0x028c300203ff79a7 */ /* 0x0005f0000800003f */
[----:B------:R-:W-:Y:S05]  /*c060*/  @!P0 BRA `(.L_x_3004) ;  /* 0x0000000000048947 */ /* 0x000fea0003800000 */
[----:B------:R-:W-:Y:S01]  /*c070*/  BPT.TRAP 0x1 ;  /* 0x000000040000795c */ /* 0x000fe20000300000 */
.L_x_3004:
[----:B--2---:R-:W2:Y:S01]  /*c080*/  LDL R2, [R1] ;  /* 0x0000000001027983 */ /* 0x004ea20000100800 */
[----:B------:R-:W-:-:S03]  /*c090*/  MOV R12, 0x400 ;  /* 0x00000400000c7802 */ /* 0x000fc60000000f00 */
[----:B------:R-:W3:Y:S01]  /*c0a0*/  LDL R10, [R1+0x8] ;  /* 0x00000800010a7983 */ /* 0x000ee20000100800 */
[----:B------:R-:W4:Y:S01]  /*c0b0*/  S2R R13, SR_CgaCtaId ;  /* 0x00000000000d7919 */ /* 0x000f220000008800 */
[----:B------:R-:W-:Y:S01]  /*c0c0*/  R2UR UR9, R3 ;  /* 0x00000000030972ca */ /* 0x000fe200000e0000 */
[----:B------:R-:W-:Y:S01]  /*c0d0*/  UIADD3 UR4, UP0, UR40, 0x370, URZ ;  /* 0x0000037028047890 */ /* 0x000fe2000ff1e03f */
[----:B------:R-:W-:Y:S02]  /*c0e0*/  R2UR UR12, R4 ;  /* 0x00000000040c72ca */ /* 0x000fe400000e0000 */
[----:B-----5:R-:W-:Y:S01]  /*c0f0*/  R2UR UR13, R7 ;  /* 0x00000000070d72ca */ /* 0x020fe200000e0000 */
[----:B------:R-:W-:Y:S01]  /*c100*/  UIADD3.X UR5, URZ, UR41, URZ, UP0, !UPT ;  /* 0x000000293f057290 */ /* 0x000fe200087fe43f */
[----:B----4-:R-:W-:-:S07]  /*c110*/  LEA R12, R13, R12, 0x18 ;  /* 0x0000000c0d0c7211 */ /* 0x010fce00078ec0ff */
[----:B------:R-:W-:Y:S01]  /*c120*/  UIADD3 UR9, UR9, 0x28c30, URZ ;  /* 0x00028c3009097890 */ /* 0x000fe2000fffe03f */
[----:B------:R-:W-:Y:S01]  /*c130*/  UMOV UR6, 0x0 ;  /* 0x0000000000067882 */ /* 0x000fe20000000000 */
[----:B------:R-:W-:Y:S01]  /*c140*/  UMOV UR7, 0x14f00000 ;  /* 0x14f0000000077882 */ /* 0x000fe20000000000 */
[----:B------:R-:W-:Y:S01]  /*c150*/  UMOV UR10, URZ ;  /* 0x0000003f000a7c82 */ /* 0x000fe20008000000 */
[----:B--2---:R-:W-:-:S05]  /*c160*/  IMAD R2, R2, 0x2000, R12 ;  /* 0x0000200002027824 */ /* 0x004fca00078e020c */
[----:B------:R-:W-:Y:S02]  /*c170*/  R2UR UR8, R2 ;  /* 0x00000000020872ca */ /* 0x000fe400000e0000 */
[----:B---3--:R-:W-:-:S04]  /*c180*/  LEA R8, R8, R10, 0x6 ;  /* 0x0000000a08087211 */ /* 0x008fc800078e30ff */
[----:B------:R-:W-:-:S07]  /*c190*/  R2UR UR11, R8 ;  /* 0x00000000080b72ca */ /* 0x000fce00000e0000 */
[----:B------:R-:W-:-:S09]  /*c1a0*/  UIADD3 UR8, UR8, 0x22400, URZ ;  /* 0x0002240008087890 */ /* 0x000fd2000fffe03f */
[----:B------:R2:W-:Y:S01]  /*c1b0*/  UTMALDG.4D [UR8], [UR4], desc[UR6] ;  /* 0x00000608040075b4 */ /* 0x0005e20008019000 */
[----:B------:R-:W3:Y:S02]  /*c1c0*/  SYNCS.PHASECHK.TRANS64.TRYWAIT P0, [R3+URZ+0x28c60], R6 ;  /* 0x028c6006030075a7 */ /* 0x000ee4000800017f */
[----:B--23--:R-:W-:Y:S05]  /*c1d0*/  @!P0 BRA `(.L_x_3005) ;  /* 0x0000002800788947 */ /* 0x00cfea0003800000 */
.L_x_3063:
[----:B------:R-:W-:Y:S05]  /*c1e0*/  @P1 BRA `(.L_x_3006) ;  /* 0x00000000001c1947 */ /* 0x000fea0003800000 */
[----:B------:R-:W3:Y:S02]  /*c1f0*/  S2R R2, SR_TID.X ;  /* 0x0000000000027919 */ /* 0x000ee40000002100 */
[----:B---3--:R-:W-:-:S04]  /*c200*/  LOP3.LUT R2, R2, 0x1f, RZ, 0xc0, !PT ;  /* 0x0000001f02027812 */ /* 0x008fc800078ec0ff */
[----:B------:R-:W-:Y:S01]  /*c210*/  ISETP.NE.AND P0, PT, R2, RZ, PT ;  /* 0x000000ff0200720c */ /* 0x000fe20003f05270 */
[----:B------:R-:W-:-:S04]  /*c220*/  IMAD.MOV.U32 R2, RZ, RZ, 0x10000 ;  /* 0x00010000ff027424 */ /* 0x000fc800078e00ff */
[----:B------:R3:W-:Y:S08]  /*c230*/  SYNCS.ARRIVE.TRANS64 RZ, [R3+URZ+0x28c50], R2 ;  /* 0x028c500203ff79a7 */ /* 0x0007f0000800003f */
[----:B------:R-:W-:Y:S05]  /*c240*/  @!P0 BRA `(.L_x_3006) ;  /* 0x0000000000048947 */ /* 0x000fea0003800000 */
[----:B------:R-:W-:Y:S01]  /*c250*/  BPT.TRAP 0x1 ;  /* 0x000000040000795c */ /* 0x000fe20000300000 */
.L_x_3006:
[----:B---3--:R-:W3:Y:S01]  /*c260*/  LDL R2, [R1] ;  /* 0x0000000001027983 */ /* 0x008ee20000100800 */
[----:B-12---:R-:W-:Y:S01]  /*c270*/  MOV R6, 0x400 ;  /* 0x0000040000067802 */ /* 0x006fe20000000f00 */
[----:B------:R-:W1:Y:S01]  /*c280*/  S2R R10, SR_CgaCtaId ;  /* 0x00000000000a7919 */ /* 0x000e620000008800 */
[----:B------:R-:W-:Y:S01]  /*c290*/  R2UR UR9, R3 ;  /* 0x00000000030972ca */ /* 0x000fe200000e0000 */
[----:B------:R-:W-:Y:S01]  /*c2a0*/  UIADD3 UR4, UP0, UR40, 0x470, URZ ;  /* 0x0000047028047890 */ /* 0x000fe2000ff1e03f */
[----:B------:R-:W-:Y:S02]  /*c2b0*/  R2UR UR11, R8 ;  /* 0x00000000080b72ca */ /* 0x000fe400000e0000 */
[----:B------:R-:W-:Y:S02]  /*c2c0*/  R2UR UR12, R4 ;  /* 0x00000000040c72ca */ /* 0x000fe400000e0000 */
[----:B------:R-:W-:Y:S01]  /*c2d0*/  R2UR UR13, R7 ;  /* 0x00000000070d72ca */ /* 0x000fe200000e0000 */
[----:B------:R-:W-:Y:S01]  /*c2e0*/  UIADD3.X UR5, URZ, UR41, URZ, UP0, !UPT ;  /* 0x000000293f057290 */ /* 0x000fe200087fe43f */
[----:B-1----:R-:W-:-:S05]  /*c2f0*/  LEA R6, R10, R6, 0x18 ;  /* 0x000000060a067211 */ /* 0x002fca00078ec0ff */
        /* <DEDUP_REMOVED lines=9> */
[----:B---3--:R-:W-:-:S05]  /*c390*/  IMAD R2, R2, 0x10000, R6 ;  /* 0x0001000002027824 */ /* 0x008fca00078e0206 */
        /* <DEDUP_REMOVED lines=9> */
[----:B------:R1:W-:Y:S01]  /*c430*/  UTMALDG.4D [UR8], [UR4], desc[UR6] ;  /* 0x00000608040075b4 */ /* 0x0003e20008019000 */
[----:B------:R-:W-:Y:S01]  /*c440*/  UIADD3 UR16, UR14, 0xa400, URZ ;  /* 0x0000a4000e107890 */ /* 0x000fe2000fffe03f */
[----:B-1----:R-:W-:Y:S01]  /*c450*/  UMOV UR8, UR17 ;  /* 0x0000001100087c82 */ /* 0x002fe20008000000 */
[----:B------:R-:W-:Y:S02]  /*c460*/  UMOV UR10, UR18 ;  /* 0x00000012000a7c82 */ /* 0x000fe40008000000 */
[----:B------:R1:W-:Y:S01]  /*c470*/  UTMALDG.4D [UR8], [UR4], desc[UR6] ;  /* 0x00000608040075b4 */ /* 0x0003e20008019000 */
[----:B------:R-:W-:Y:S01]  /*c480*/  UIADD3 UR17, UR14, 0xc400, URZ ;  /* 0x0000c4000e117890 */ /* 0x000fe2000fffe03f */
[----:B-1----:R-:W-:Y:S01]  /*c490*/  UMOV UR8, UR19 ;  /* 0x0000001300087c82 */ /* 0x002fe20008000000 */
[----:B------:R-:W-:-:S02]  /*c4a0*/  UMOV UR10, UR20 ;  /* 0x00000014000a7c82 */ /* 0x000fc40008000000 */
[----:B------:R1:W-:Y:S02]  /*c4b0*/  UTMALDG.4D [UR8], [UR4], desc[UR6] ;  /* 0x00000608040075b4 */ /* 0x0003e40008019000 */
[----:B-1----:R-:W-:Y:S01]  /*c4c0*/  UMOV UR8, UR15 ;  /* 0x0000000f00087c82 */ /* 0x002fe20008000000 */
[----:B------:R-:W-:Y:S01]  /*c4d0*/  UMOV UR10, UR21 ;  /* 0x00000015000a7c82 */ /* 0x000fe20008000000 */
[----:B------:R-:W-:Y:S01]  /*c4e0*/  UIADD3 UR15, UR14, 0xe400, URZ ;  /* 0x0000e4000e0f7890 */ /* 0x000fe2000fffe03f */
[----:B------:R1:W-:Y:S02]  /*c4f0*/  UTMALDG.4D [UR8], [UR4], desc[UR6] ;  /* 0x00000608040075b4 */ /* 0x0003e40008019000 */
[----:B------:R-:W-:Y:S01]  /*c500*/  UMOV UR14, 0x180 ;  /* 0x00000180000e7882 */ /* 0x000fe20000000000 */
[----:B-1----:R-:W-:Y:S01]  /*c510*/  UMOV UR8, UR16 ;  /* 0x0000001000087c82 */ /* 0x002fe20008000000 */
[----:B------:R-:W-:Y:S02]  /*c520*/  UMOV UR10, UR22 ;  /* 0x00000016000a7c82 */ /* 0x000fe40008000000 */
[----:B------:R1:W-:Y:S02]  /*c530*/  UTMALDG.4D [UR8], [UR4], desc[UR6] ;  /* 0x00000608040075b4 */ /* 0x0003e40008019000 */
[----:B-1----:R-:W-:Y:S01]  /*c540*/  UMOV UR8, UR17 ;  /* 0x0000001100087c82 */ /* 0x002fe20008000000 */
[----:B------:R-:W-:Y:S01]  /*c550*/  UMOV UR10, UR14 ;  /* 0x0000000e000a7c82 */ /* 0x000fe20008000000 */
[----:B------:R-:W-:Y:S01]  /*c560*/  UMOV UR14, 0x1c0 ;  /* 0x000001c0000e7882 */ /* 0x000fe20000000000 */
[----:B------:R1:W-:Y:S02]  /*c570*/  UTMALDG.4D [UR8], [UR4], desc[UR6] ;  /* 0x00000608040075b4 */ /* 0x0003e40008019000 */
[----:B-1----:R-:W-:Y:S01]  /*c580*/  UMOV UR8, UR15 ;  /* 0x0000000f00087c82 */ /* 0x002fe20008000000 */
[----:B------:R-:W-:-:S02]  /*c590*/  UMOV UR10, UR14 ;  /* 0x0000000e000a7c82 */ /* 0x000fc40008000000 */
[----:B------:R1:W-:Y:S02]  /*c5a0*/  UTMALDG.4D [UR8], [UR4], desc[UR6] ;  /* 0x00000608040075b4 */ /* 0x0003e40008019000 */
[----:B-1----:R-:W-:Y:S01]  /*c5b0*/  NOP ;  /* 0x0000000000007918 */ /* 0x002fe20000000000 */
.L_x_3001:
[----:B------:R-:W-:Y:S05]  /*c5c0*/  BSYNC B2 ;  /* 0x0000000000027941 */ /* 0x000fea0003800000 */
.L_x_3000:
[----:B------:R-:W2:Y:S02]  /*c5d0*/  LDL.LU R2, [R1+0x14] ;  /* 0x0000140001027983 */ /* 0x000ea40000300800 */
[----:B--2---:R-:W-:-:S07]  /*c5e0*/  VIADD R8, R2, 0xfffffffd ;  /* 0xfffffffd02087836 */ /* 0x004fce0000000000 */
.L_x_2999:
[----:B------:R-:W-:Y:S05]  /*c5f0*/  BSYNC B1 ;  /* 0x0000000000017941 */ /* 0x000fea0003800000 */
.L_x_2998:
[----:B------:R-:W-:-:S04]  /*c600*/  IADD3 R2, -R11, RZ, RZ ;  /* 0x000000ff0b027210 */ /* 0x000fc80007ffe1ff */
[----:B------:R-:W-:-:S13]  /*c610*/  ISETP.NE.AND P0, PT, R9, R2, PT ;  /* 0x000000020900720c */ /* 0x000fda0003f05270 */
[----:B------:R-:W-:Y:S05]  /*c620*/  @!P0 BRA `(.L_x_2997) ;  /* 0x00000010003c8947 */ /* 0x000fea0003800000 */
.L_x_3021:
[----:B------:R-:W2:Y:S04]  /*c630*/  LDL.LU R3, [R1] ;  /* 0x0000000001037983 */ /* 0x000ea80000300800 */
[----:B------:R-:W3:Y:S01]  /*c640*/  LDL.LU R2, [R1+0x4] ;  /* 0x0000040001027983 */ /* 0x000ee20000300800 */
[----:B------:R-:W-:Y:S05]  /*c650*/  YIELD ;  /* 0x0000000000007946 */ /* 0x000fea0003800000 */
[----:B------:R-:W-:Y:S01]  /*c660*/  BSSY B1, `(.L_x_3007) ;  /* 0x0000081000017945 */ /* 0x000fe20003800000 */
[----:B--2---:R-:W-:-:S05]  /*c670*/  VIADD R9, R3, 0x1 ;  /* 0x0000000103097836 */ /* 0x004fca0000000000 */
[----:B------:R-:W-:-:S04]  /*c680*/  ISETP.NE.AND P0, PT, R9, 0x2, PT ;  /* 0x000000020900780c */ /* 0x000fc80003f05270 */
[----:B------:R-:W-:Y:S02]  /*c690*/  SEL R10, RZ, 0x1, P0 ;  /* 0x00000001ff0a7807 */ /* 0x000fe40000000000 */
[----:B------:R-:W-:Y:S02]  /*c6a0*/  SEL R9, R9, RZ, P0 ;  /* 0x000000ff09097207 */ /* 0x000fe40000000000 */
[----:B---3--:R-:W-:Y:S01]  /*c6b0*/  LOP3.LUT R10, R2, R10, RZ, 0x3c, !PT ;  /* 0x0000000a020a7212 */ /* 0x008fe200078e3cff */
[----:B-1----:R-:W-:Y:S06]  /*c6c0*/  @!P6 BRA `(.L_x_3008) ;  /* 0x0000000400e8e947 */ /* 0x002fec0003800000 */
[----:B------:R-:W-:Y:S01]  /*c6d0*/  ULDC.64 UR4, c[0x0][0x3f8] ;  /* 0x0000fe0000047ab9 */ /* 0x000fe20000000a00 */
[----:B------:R-:W-:Y:S01]  /*c6e0*/  IMAD.MOV.U32 R11, RZ, RZ, R8 ;  /* 0x000000ffff0b7224 */ /* 0x000fe200078e0008 */
        /* <DEDUP_REMOVED lines=13> */
[----:B------:R-:W-:Y:S02]  /*c7c0*/  IMAD R7, R5, UR6, RZ ;  /* 0x0000000605077c24 */ /* 0x000fe4000f8e02ff */
[----:B------:R-:W-:-:S04]  /*c7d0*/  IMAD.WIDE.U32 R2, R0, UR6, R2 ;  /* 0x0000000600027c25 */ /* 0x000fc8000f8e0002 */
[----:B------:R-:W-:Y:S01]  /*c7e0*/  IMAD R7, R0, UR7, R7 ;  /* 0x0000000700077c24 */ /* 0x000fe2000f8e0207 */
[----:B------:R-:W-:-:S03]  /*c7f0*/  LEA R6, P0, R2, UR4, 0x2 ;  /* 0x0000000402067c11 */ /* 0x000fc6000f8010ff */
[----:B------:R-:W-:-:S05]  /*c800*/  IMAD.IADD R7, R7, 0x1, R3 ;  /* 0x0000000107077824 */ /* 0x000fca00078e0203 */
[----:B------:R-:W-:-:S06]  /*c810*/  LEA.HI.X R7, R2, UR5, R7, 0x2, P0 ;  /* 0x0000000502077c11 */ /* 0x000fcc00080f1407 */
[----:B------:R1:W5:Y:S02]  /*c820*/  LDG.E R7, desc[UR38][R6.64] ;  /* 0x0000002606077981 */ /* 0x000364000c1e1900 */
.L_x_3009:
[----:B------:R-:W2:Y:S01]  /*c830*/  S2R R3, SR_CgaCtaId ;  /* 0x0000000000037919 */ /* 0x000ea20000008800 */
[----:B------:R-:W-:-:S04]  /*c840*/  MOV R2, 0x400 ;  /* 0x0000040000027802 */ /* 0x000fc80000000f00 */
[----:B--2---:R-:W-:Y:S02]  /*c850*/  LEA R2, R3, R2, 0x18 ;  /* 0x0000000203027211 */ /* 0x004fe400078ec0ff */
[----:B------:R-:W-:-:S03]  /*c860*/  SHF.L.U32 R3, R10, 0x1f, RZ ;  /* 0x0000001f0a037819 */ /* 0x000fc600000006ff */
[----:B------:R-:W-:-:S04]  /*c870*/  IMAD R2, R9, 0x8, R2 ;  /* 0x0000000809027824 */ /* 0x000fc800078e0202 */
[----:B------:R-:W2:Y:S02]  /*c880*/  SYNCS.PHASECHK.TRANS64.TRYWAIT P0, [R2+URZ+0x28c40], R3 ;  /* 0x028c4003020075a7 */ /* 0x000ea4000800017f */
[----:B--2---:R-:W-:Y:S05]  /*c890*/  @!P0 BRA `(.L_x_3010) ;  /* 0x0000002000dc8947 */ /* 0x004fea0003800000 */
.L_x_3064:
[----:B-1----:R-:W1:Y:S02]  /*c8a0*/  S2R R6, SR_TID.X ;  /* 0x0000000000067919 */ /* 0x002e640000002100 */
[----:B-1----:R-:W-:-:S04]  /*c8b0*/  LOP3.LUT R6, R6, 0x7f, RZ, 0xc0, !PT ;  /* 0x0000007f06067812 */ /* 0x002fc800078ec0ff */
[----:B------:R-:W-:-:S13]  /*c8c0*/  ISETP.NE.AND P0, PT, R6, RZ, PT ;  /* 0x000000ff0600720c */ /* 0x000fda0003f05270 */
[----:B------:R-:W-:Y:S05]  /*c8d0*/  @P0 BRA `(.L_x_3011) ;  /* 0x00000000001c0947 */ /* 0x000fea0003800000 */
[----:B------:R-:W1:Y:S01]  /*c8e0*/  S2R R6, SR_TID.X ;  /* 0x0000000000067919 */ /* 0x000e620000002100 */
[----:B------:R-:W-:-:S04]  /*c8f0*/  IMAD.MOV.U32 R13, RZ, RZ, 0x2000 ;  /* 0x00002000ff0d7424 */ /* 0x000fc800078e00ff */
[----:B------:R3:W-:Y:S01]  /*c900*/  SYNCS.ARRIVE.TRANS64 RZ, [R2+URZ+0x28c30], R13 ;  /* 0x028c300d02ff79a7 */ /* 0x0007e2000800003f */
[----:B-1----:R-:W-:-:S04]  /*c910*/  LOP3.LUT R6, R6, 0x1f, RZ, 0xc0, !PT ;  /* 0x0000001f06067812 */ /* 0x002fc800078ec0ff */
[----:B------:R-:W-:-:S13]  /*c920*/  ISETP.NE.AND P1, PT, R6, RZ, PT ;  /* 0x000000ff0600720c */ /* 0x000fda0003f25270 */
[----:B---3--:R-:W-:Y:S05]  /*c930*/  @!P1 BRA `(.L_x_3011) ;  /* 0x0000000000049947 */ /* 0x008fea0003800000 */
[----:B------:R-:W-:Y:S01]  /*c940*/  BPT.TRAP 0x1 ;  /* 0x000000040000795c */ /* 0x000fe20000300000 */
.L_x_3011:
[----:B------:R-:W3:Y:S01]  /*c950*/  LDL R12, [R1+0x8] ;  /* 0x00000800010c7983 */ /* 0x000ee20000100800 */
[----:B------:R-:W-:Y:S01]  /*c960*/  MOV R6, 0x400 ;  /* 0x0000040000067802 */ /* 0x000fe20000000f00 */
[----:B------:R-:W1:Y:S01]  /*c970*/  S2R R13, SR_CgaCtaId ;  /* 0x00000000000d7919 */ /* 0x000e620000008800 */
[----:B------:R-:W-:Y:S01]  /*c980*/  R2UR UR9, R2 ;  /* 0x00000000020972ca */ /* 0x000fe200000e0000 */
[----:B------:R-:W-:Y:S01]  /*c990*/  UIADD3 UR4, UP0, UR40, 0x370, URZ ;  /* 0x0000037028047890 */ /* 0x000fe2000ff1e03f */
[----:B------:R-:W-:Y:S02]  /*c9a0*/  R2UR UR12, R4 ;  /* 0x00000000040c72ca */ /* 0x000fe400000e0000 */
[----:B-----5:R-:W-:Y:S01]  /*c9b0*/  R2UR UR13, R7 ;  /* 0x00000000070d72ca */ /* 0x020fe200000e0000 */
[----:B------:R-:W-:Y:S01]  /*c9c0*/  UIADD3.X UR5, URZ, UR41, URZ, UP0, !UPT ;  /* 0x000000293f057290 */ /* 0x000fe200087fe43f */
[----:B-1----:R-:W-:-:S04]  /*c9d0*/  LEA R6, R13, R6, 0x18 ;  /* 0x000000060d067211 */ /* 0x002fc800078ec0ff */
[----:B------:R-:W-:-:S04]  /*c9e0*/  LEA R6, R9, R6, 0xd ;  /* 0x0000000609067211 */ /* 0x000fc800078e68ff */
[----:B------:R-:W-:Y:S01]  /*c9f0*/  R2UR UR8, R6 ;  /* 0x00000000060872ca */ /* 0x000fe200000e0000 */
[----:B------:R-:W-:Y:S01]  /*ca00*/  UIADD3 UR9, UR9, 0x28c30, URZ ;  /* 0x00028c3009097890 */ /* 0x000fe2000fffe03f */
[----:B------:R-:W-:Y:S01]  /*ca10*/  UMOV UR6, 0x0 ;  /* 0x0000000000067882 */ /* 0x000fe20000000000 */
[----:B------:R-:W-:Y:S01]  /*ca20*/  UMOV UR7, 0x14f00000 ;  /* 0x14f0000000077882 */ /* 0x000fe20000000000 */
[----:B------:R-:W-:-:S09]  /*ca30*/  UMOV UR10, URZ ;  /* 0x0000003f000a7c82 */ /* 0x000fd20008000000 */
[----:B------:R-:W-:Y:S01]  /*ca40*/  UIADD3 UR8, UR8, 0x22400, URZ ;  /* 0x0002240008087890 */ /* 0x000fe2000fffe03f */
[----:B---3--:R-:W-:-:S05]  /*ca50*/  IMAD R6, R11, 0x40, R12 ;  /* 0x000000400b067824 */ /* 0x008fca00078e020c */
[----:B------:R-:W-:-:S13]  /*ca60*/  R2UR UR11, R6 ;  /* 0x00000000060b72ca */ /* 0x000fda00000e0000 */
[----:B------:R1:W-:Y:S01]  /*ca70*/  UTMALDG.4D [UR8], [UR4], desc[UR6] ;  /* 0x00000608040075b4 */ /* 0x0003e20008019000 */
[----:B------:R-:W3:Y:S02]  /*ca80*/  SYNCS.PHASECHK.TRANS64.TRYWAIT P1, [R2+URZ+0x28c60], R3 ;  /* 0x028c6003020075a7 */ /* 0x000ee4000802017f */
[----:B-1-3--:R-:W-:Y:S05]  /*ca90*/  @!P1 BRA `(.L_x_3012) ;  /* 0x0000002000709947 */ /* 0x00afea0003800000 */
.L_x_3065:
        /* <DEDUP_REMOVED lines=8> */
.L_x_3013:
        /* <DEDUP_REMOVED lines=53> */
.L_x_3008:
[----:B------:R-:W-:Y:S05]  /*ce70*/  BSYNC B1 ;  /* 0x0000000000017941 */ /* 0x000fea0003800000 */
.L_x_3007:
        /* <DEDUP_REMOVED lines=14> */
[----:B------:R-:W2:Y:S01]  /*cf60*/  LDC R6, c[0x0][0x41c] ;  /* 0x00010700ff067b82 */ /* 0x000ea20000000800 */
[----:B------:R-:W-:Y:S02]  /*cf70*/  ULDC.64 UR6, c[0x0][0x408] ;  /* 0x0001020000067ab9 */ /* 0x000fe40000000a00 */
[----:B------:R-:W-:-:S04]  /*cf80*/  IMAD R7, R5, UR6, RZ ;  /* 0x0000000605077c24 */ /* 0x000fc8000f8e02ff */
[----:B------:R-:W-:Y:S01]  /*cf90*/  IMAD R7, R0, UR7, R7 ;  /* 0x0000000700077c24 */ /* 0x000fe2000f8e0207 */
[----:B--2---:R-:W-:-:S13]  /*cfa0*/  ISETP.NE.AND P0, PT, R6, 0x1, PT ;  /* 0x000000010600780c */ /* 0x004fda0003f05270 */
[----:B------:R-:W2:Y:S02]  /*cfb0*/  @P0 LDC.64 R2, c[0x0][0x420] ;  /* 0x00010800ff020b82 */ /* 0x000ea40000000a00 */
[----:B--2---:R-:W-:-:S04]  /*cfc0*/  @P0 IMAD.HI.U32 R10, R9, R2, RZ ;  /* 0x00000002090a0227 */ /* 0x004fc800078e00ff */
[----:B------:R-:W-:Y:S01]  /*cfd0*/  IMAD.MOV.U32 R2, RZ, RZ, R9 ;  /* 0x000000ffff027224 */ /* 0x000fe200078e0009 */
[----:B------:R-:W-:-:S05]  /*cfe0*/  @P0 SHF.R.U32.HI R2, RZ, R3, R10 ;  /* 0x00000003ff020219 */ /* 0x000fca000001160a */
[----:B------:R-:W-:-:S04]  /*cff0*/  IMAD.MOV R3, RZ, RZ, -R2 ;  /* 0x000000ffff037224 */ /* 0x000fc800078e0a02 */
[----:B------:R-:W-:Y:S01]  /*d000*/  IMAD R9, R6, R3, R9 ;  /* 0x0000000306097224 */ /* 0x000fe200078e0209 */
[----:B------:R-:W-:-:S03]  /*d010*/  SHF.R.S32.HI R3, RZ, 0x1f, R2 ;  /* 0x0000001fff037819 */ /* 0x000fc60000011402 */
[----:B------:R-:W-:-:S05]  /*d020*/  IMAD.WIDE.U32 R2, R0, UR6, R2 ;  /* 0x0000000600027c25 */ /* 0x000fca000f8e0002 */
[----:B------:R-:W-:Y:S02]  /*d030*/  IADD3 R7, R7, R3, RZ ;  /* 0x0000000307077210 */ /* 0x000fe40007ffe0ff */
[----:B------:R-:W-:-:S04]  /*d040*/  LEA R6, P0, R2, UR4, 0x2 ;  /* 0x0000000402067c11 */ /* 0x000fc8000f8010ff */
[----:B------:R-:W-:-:S06]  /*d050*/  LEA.HI.X R7, R2, UR5, R7, 0x2, P0 ;  /* 0x0000000502077c11 */ /* 0x000fcc00080f1407 */
[----:B------:R2:W5:Y:S03]  /*d060*/  LDG.E R7, desc[UR38][R6.64] ;  /* 0x0000002606077981 */ /* 0x000566000c1e1900 */
.L_x_3016:
[----:B------:R-:W3:Y:S01]  /*d070*/  S2R R3, SR_CgaCtaId ;  /* 0x0000000000037919 */ /* 0x000ee20000008800 */
[----:B------:R-:W-:-:S04]  /*d080*/  MOV R2, 0x400 ;  /* 0x0000040000027802 */ /* 0x000fc80000000f00 */
[----:B---3--:R-:W-:Y:S02]  /*d090*/  LEA R2, R3, R2, 0x18 ;  /* 0x0000000203027211 */ /* 0x008fe400078ec0ff */
[----:B------:R-:W-:-:S03]  /*d0a0*/  SHF.L.U32 R3, R11, 0x1f, RZ ;  /* 0x0000001f0b037819 */ /* 0x000fc600000006ff */
[----:B------:R-:W-:-:S04]  /*d0b0*/  IMAD R2, R12, 0x8, R2 ;  /* 0x000000080c027824 */ /* 0x000fc800078e0202 */
[----:B------:R-:W3:Y:S02]  /*d0c0*/  SYNCS.PHASECHK.TRANS64.TRYWAIT P0, [R2+URZ+0x28c40], R3 ;  /* 0x028c4003020075a7 */ /* 0x000ee4000800017f */
[----:B---3--:R-:W-:Y:S05]  /*d0d0*/  @!P0 BRA `(.L_x_3017) ;  /* 0x0000001800f48947 */ /* 0x008fea0003800000 */
.L_x_3066:
[----:B--2---:R-:W2:Y:S02]  /*d0e0*/  S2R R6, SR_TID.X ;  /* 0x0000000000067919 */ /* 0x004ea40000002100 */
        /* <DEDUP_REMOVED lines=8> */
[----:B----4-:R-:W-:Y:S05]  /*d170*/  @!P1 BRA `(.L_x_3018) ;  /* 0x0000000000049947 */ /* 0x010fea0003800000 */
[----:B------:R-:W-:Y:S01]  /*d180*/  BPT.TRAP 0x1 ;  /* 0x000000040000795c */ /* 0x000fe20000300000 */
.L_x_3018:
[----:B------:R-:W2:Y:S01]  /*d190*/  LDL R6, [R1] ;  /* 0x0000000001067983 */ /* 0x000ea20000100800 */
[----:B-1----:R-:W-:-:S03]  /*d1a0*/  MOV R11, 0x400 ;  /* 0x00000400000b7802 */ /* 0x002fc60000000f00 */
[----:B------:R-:W4:Y:S01]  /*d1b0*/  LDL R10, [R1+0x8] ;  /* 0x00000800010a7983 */ /* 0x000f220000100800 */
[----:B------:R-:W1:Y:S01]  /*d1c0*/  S2R R12, SR_CgaCtaId ;  /* 0x00000000000c7919 */ /* 0x000e620000008800 */
[----:B------:R-:W-:Y:S01]  /*d1d0*/  R2UR UR9, R2 ;  /* 0x00000000020972ca */ /* 0x000fe200000e0000 */
[----:B------:R-:W-:Y:S01]  /*d1e0*/  UIADD3 UR4, UP0, UR40, 0x370, URZ ;  /* 0x0000037028047890 */ /* 0x000fe2000ff1e03f */
[----:B------:R-:W-:Y:S02]  /*d1f0*/  R2UR UR12, R4 ;  /* 0x00000000040c72ca */ /* 0x000fe400000e0000 */
[----:B-----5:R-:W-:Y:S01]  /*d200*/  R2UR UR13, R7 ;  /* 0x00000000070d72ca */ /* 0x020fe200000e0000 */
[----:B------:R-:W-:Y:S01]  /*d210*/  UIADD3.X UR5, URZ, UR41, URZ, UP0, !UPT ;  /* 0x000000293f057290 */ /* 0x000fe200087fe43f */
[----:B-1----:R-:W-:-:S07]  /*d220*/  LEA R11, R12, R11, 0x18 ;  /* 0x0000000b0c0b7211 */ /* 0x002fce00078ec0ff */
[----:B------:R-:W-:Y:S01]  /*d230*/  UIADD3 UR9, UR9, 0x28c30, URZ ;  /* 0x00028c3009097890 */ /* 0x000fe2000fffe03f */
[----:B------:R-:W-:Y:S01]  /*d240*/  UMOV UR6, 0x0 ;  /* 0x0000000000067882 */ /* 0x000fe20000000000 */
[----:B------:R-:W-:Y:S01]  /*d250*/  UMOV UR7, 0x14f00000 ;  /* 0x14f0000000077882 */ /* 0x000fe20000000000 */
[----:B------:R-:W-:Y:S01]  /*d260*/  UMOV UR10, URZ ;  /* 0x0000003f000a7c82 */ /* 0x000fe20008000000 */
[----:B--2---:R-:W-:-:S05]  /*d270*/  IMAD R6, R6, 0x2000, R11 ;  /* 0x0000200006067824 */ /* 0x004fca00078e020b */
[----:B------:R-:W-:Y:S02]  /*d280*/  R2UR UR8, R6 ;  /* 0x00000000060872ca */ /* 0x000fe400000e0000 */
[----:B----4-:R-:W-:-:S04]  /*d290*/  LEA R9, R9, R10, 0x6 ;  /* 0x0000000a09097211 */ /* 0x010fc800078e30ff */
[----:B------:R-:W-:-:S07]  /*d2a0*/  R2UR UR11, R9 ;  /* 0x00000000090b72ca */ /* 0x000fce00000e0000 */
[----:B------:R-:W-:-:S09]  /*d2b0*/  UIADD3 UR8, UR8, 0x22400, URZ ;  /* 0x0002240008087890 */ /* 0x000fd2000fffe03f */
[----:B------:R1:W-:Y:S01]  /*d2c0*/  UTMALDG.4D [UR8], [UR4], desc[UR6] ;  /* 0x00000608040075b4 */ /* 0x0003e20008019000 */
[----:B------:R-:W2:Y:S02]  /*d2d0*/  SYNCS.PHASECHK.TRANS64.TRYWAIT P1, [R2+URZ+0x28c60], R3 ;  /* 0x028c6003020075a7 */ /* 0x000ea4000802017f */
[----:B-12---:R-:W-:Y:S05]  /*d2e0*/  @!P1 BRA `(.L_x_3019) ;  /* 0x0000001800849947 */ /* 0x006fea0003800000 */
.L_x_3067:
[----:B------:R-:W-:Y:S05]  /*d2f0*/  @P0 BRA `(.L_x_3020) ;  /* 0x00000000001c0947 */ /* 0x000fea0003800000 */
[----:B------:R-:W2:Y:S01]  /*d300*/  S2R R6, SR_TID.X ;  /* 0x0000000000067919 */ /* 0x000ea20000002100 */
[----:B-1-3--:R-:W-:-:S04]  /*d310*/  IMAD.MOV.U32 R3, RZ, RZ, 0x10000 ;  /* 0x00010000ff037424 */ /* 0x00afc800078e00ff */
[----:B------:R4:W-:Y:S01]  /*d320*/  SYNCS.ARRIVE.TRANS64 RZ, [R2+URZ+0x28c50], R3 ;  /* 0x028c500302ff79a7 */ /* 0x0009e2000800003f */
[----:B--2---:R-:W-:-:S04]  /*d330*/  LOP3.LUT R6, R6, 0x1f, RZ, 0xc0, !PT ;  /* 0x0000001f06067812 */ /* 0x004fc800078ec0ff */
[----:B------:R-:W-:-:S13]  /*d340*/  ISETP.NE.AND P1, PT, R6, RZ, PT ;  /* 0x000000ff0600720c */ /* 0x000fda0003f25270 */
[----:B----4-:R-:W-:Y:S05]  /*d350*/  @!P1 BRA `(.L_x_3020) ;  /* 0x0000000000049947 */ /* 0x010fea0003800000 */
[----:B------:R-:W-:Y:S01]  /*d360*/  BPT.TRAP 0x1 ;  /* 0x000000040000795c */ /* 0x000fe20000300000 */
.L_x_3020:
[----:B-1-3--:R-:W2:Y:S01]  /*d370*/  LDL R3, [R1] ;  /* 0x0000000001037983 */ /* 0x00aea20000100800 */
[----:B------:R-:W-:Y:S01]  /*d380*/  MOV R6, 0x400 ;  /* 0x0000040000067802 */ /* 0x000fe20000000f00 */
        /* <DEDUP_REMOVED lines=17> */
[----:B--2---:R-:W-:-:S05]  /*d4a0*/  IMAD R2, R3, 0x10000, R6 ;  /* 0x0001000003027824 */ /* 0x004fca00078e0206 */
        /* <DEDUP_REMOVED lines=33> */
[----:B--2---:R-:W-:Y:S01]  /*d6c0*/  NOP ;  /* 0x0000000000007918 */ /* 0x004fe20000000000 */
.L_x_3015:
[----:B------:R-:W-:Y:S05]  /*d6d0*/  BSYNC B1 ;  /* 0x0000000000017941 */ /* 0x000fea0003800000 */
.L_x_3014:
[C---:B------:R-:W-:Y:S01]  /*d6e0*/  ISETP.GT.AND P0, PT, R8.reuse, 0x1, PT ;  /* 0x000000010800780c */ /* 0x040fe20003f04270 */
[----:B------:R-:W-:-:S05]  /*d6f0*/  VIADD R2, R8, 0xfffffffe ;  /* 0xfffffffe08027836 */ /* 0x000fca0000000000 */
[----:B------:R-:W-:-:S07]  /*d700*/  MOV R8, R2 ;  /* 0x0000000200087202 */ /* 0x000fce0000000f00 */
[----:B------:R-:W-:Y:S05]  /*d710*/  @P0 BRA `(.L_x_3021) ;  /* 0xffffffec00c40947 */ /* 0x000fea000383ffff */
.L_x_2997:
[----:B------:R-:W-:Y:S05]  /*d720*/  BSYNC B0 ;  /* 0x0000000000007941 */ /* 0x000fea0003800000 */
.L_x_2996:
[----:B------:R-:W2:Y:S01]  /*d730*/  LDL.LU R3, [R1] ;  /* 0x0000000001037983 */ /* 0x000ea20000300800 */
[----:B------:R-:W-:Y:S01]  /*d740*/  BSSY B0, `(.L_x_3022) ;  /* 0x0000016000007945 */ /* 0x000fe20003800000 */
[----:B------:R-:W3:Y:S02]  /*d750*/  S2R R2, SR_TID.X ;  /* 0x0000000000027919 */ /* 0x000ee40000002100 */
[----:B---3--:R-:W-:-:S04]  /*d760*/  LOP3.LUT R2, R2, 0x1f, RZ, 0xc0, !PT ;  /* 0x0000001f02027812 */ /* 0x008fc800078ec0ff */
[----:B------:R-:W-:Y:S01]  /*d770*/  ISETP.NE.AND P1, PT, R2, RZ, PT ;  /* 0x000000ff0200720c */ /* 0x000fe20003f25270 */
[----:B--2---:R-:W-:-:S05]  /*d780*/  VIADD R0, R3, 0x1 ;  /* 0x0000000103007836 */ /* 0x004fca0000000000 */
[----:B------:R-:W-:-:S04]  /*d790*/  ISETP.NE.AND P0, PT, R0, 0x2, PT ;  /* 0x000000020000780c */ /* 0x000fc80003f05270 */
[----:B------:R-:W-:Y:S02]  /*d7a0*/  SEL R2, R0, RZ, P0 ;  /* 0x000000ff00027207 */ /* 0x000fe40000000000 */
[----:B------:R-:W-:-:S03]  /*d7b0*/  SEL R0, RZ, 0x1, P0 ;  /* 0x00000001ff007807 */ /* 0x000fc60000000000 */
[----:B------:R2:W-:Y:S01]  /*d7c0*/  STL [R1], R2 ;  /* 0x0000000201007387 */ /* 0x0005e20000100800 */
[----:B------:R-:W-:Y:S05]  /*d7d0*/  @P1 BRA `(.L_x_3023) ;  /* 0x0000000000301947 */ /* 0x000fea0003800000 */
[----:B------:R-:W3:Y:S01]  /*d7e0*/  S2R R7, SR_LANEID ;  /* 0x0000000000077919 */ /* 0x000ee20000000000 */
[----:B------:R-:W-:Y:S01]  /*d7f0*/  VOTEU.ANY UR4, UPT, PT ;  /* 0x0000000000047886 */ /* 0x000fe200038e0100 */
[----:B--2---:R-:W2:Y:S01]  /*d800*/  LDC.64 R2, c[0x0][0xc38] ;  /* 0x00030e00ff027b82 */ /* 0x004ea20000000a00 */
[----:B------:R-:W3:Y:S08]  /*d810*/  FLO.U32 R4, UR4 ;  /* 0x0000000400047d00 */ /* 0x000ef000080e0000 */
[----:B------:R-:W2:Y:S01]  /*d820*/  POPC R5, UR4 ;  /* 0x0000000400057d09 */ /* 0x000ea20008000000 */
[----:B---3--:R-:W-:-:S13]  /*d830*/  ISETP.EQ.U32.AND P0, PT, R4, R7, PT ;  /* 0x000000070400720c */ /* 0x008fda0003f02070 */
[----:B--2---:R-:W2:Y:S01]  /*d840*/  @P0 ATOMG.E.ADD.STRONG.GPU PT, R3, desc[UR38][R2.64], R5 ;  /* 0x00000005020309a8 */ /* 0x004ea200081ee1e6 */
[----:B------:R-:W3:Y:S02]  /*d850*/  S2R R6, SR_LTMASK ;  /* 0x0000000000067919 */ /* 0x000ee40000003900 */
[----:B---3--:R-:W-:-:S04]  /*d860*/  LOP3.LUT R6, R6, UR4, RZ, 0xc0, !PT ;  /* 0x0000000406067c12 */ /* 0x008fc8000f8ec0ff */
[----:B------:R-:W3:Y:S01]  /*d870*/  POPC R7, R6 ;  /* 0x0000000600077309 */ /* 0x000ee20000000000 */
[----:B--2---:R-:W3:Y:S02]  /*d880*/  SHFL.IDX PT, R4, R3, R4, 0x1f ;  /* 0x00001f0403047589 */ /* 0x004ee400000e0000 */
[----:B---3--:R-:W-:-:S07]  /*d890*/  IADD3 R16, R4, UR37, R7 ;  /* 0x0000002504107c10 */ /* 0x008fce000fffe007 */
.L_x_3023:
[----:B------:R-:W-:Y:S05]  /*d8a0*/  BSYNC B0 ;  /* 0x0000000000007941 */ /* 0x000fea0003800000 */
.L_x_3022:
[----:B--2---:R-:W2:Y:S02]  /*d8b0*/  LDL.LU R2, [R1+0x4] ;  /* 0x0000040001027983 */ /* 0x004ea40000300800 */
[----:B--2---:R-:W-:-:S05]  /*d8c0*/  LOP3.LUT R2, R2, R0, RZ, 0x3c, !PT ;  /* 0x0000000002027212 */ /* 0x004fca00078e3cff */
[----:B------:R2:W-:Y:S02]  /*d8d0*/  STL [R1+0x4], R2 ;  /* 0x0000040201007387 */ /* 0x0005e40000100800 */
.L_x_2979:
[----:B------:R-:W-:Y:S05]  /*d8e0*/  BSYNC B6 ;  /* 0x0000000000067941 */ /* 0x000fea0003800000 */
.L_x_2977:
[----:B------:R-:W-:-:S03]  /*d8f0*/  UMOV UR4, 0xffffffff ;  /* 0xffffffff00047882 */ /* 0x000fc60000000000 */
[----:B------:R-:W-:Y:S05]  /*d900*/  BRA.DIV UR4, `(.L_x_3024) ;  /* 0x0000001604107947 */ /* 0x000fea000b800000 */
[----:B------:R3:W4:Y:S04]  /*d910*/  SHFL.IDX PT, R4, R16, RZ, 0x1f ;  /* 0x00001fff10047589 */ /* 0x00072800000e0000 */
[----:B------:R3:W0:Y:S02]  /*d920*/  SHFL.IDX PT, R5, R16, 0x1, 0x1f ;  /* 0x00201f0010057f89 */ /* 0x00062400000e0000 */
.L_x_3071:
[----:B0-----:R-:W0:Y:S01]  /*d930*/  S2R R0, SR_TID.X ;  /* 0x0000000000007919 */ /* 0x001e220000002100 */
[----:B------:R-:W-:Y:S01]  /*d940*/  ULDC UR4, c[0x0][0xc14] ;  /* 0x0003050000047ab9 */ /* 0x000fe20000000800 */
[----:B------:R-:W-:Y:S01]  /*d950*/  BSSY B0, `(.L_x_3025) ;  /* 0x000000b000007945 */ /* 0x000fe20003800000 */
[----:B------:R-:W-:Y:S02]  /*d960*/  MOV R3, RZ ;  /* 0x000000ff00037202 */ /* 0x000fe40000000f00 */
[----:B0-----:R-:W-:Y:S01]  /*d970*/  LOP3.LUT R8, R0, 0x1f, RZ, 0xc0, !PT ;  /* 0x0000001f00087812 */ /* 0x001fe200078ec0ff */
[----:B------:R-:W-:-:S03]  /*d980*/  IMAD.U32 R0, RZ, RZ, UR4 ;  /* 0x00000004ff007e24 */ /* 0x000fc6000f8e00ff */
[C---:B------:R-:W-:Y:S01]  /*d990*/  ISETP.NE.AND P0, PT, R8.reuse, 0x1f, PT ;  /* 0x0000001f0800780c */ /* 0x040fe20003f05270 */
[----:B------:R-:W-:-:S05]  /*d9a0*/  IMAD.IADD R7, R8, 0x1, R19 ;  /* 0x0000000108077824 */ /* 0x000fca00078e0213 */
[----:B------:R-:W-:-:S13]  /*d9b0*/  ISETP.GE.OR P0, PT, R7, R0, !P0 ;  /* 0x000000000700720c */ /* 0x000fda0004706670 */
[----:B------:R-:W-:Y:S05]  /*d9c0*/  @P0 BRA `(.L_x_3026) ;  /* 0x00000000000c0947 */ /* 0x000fea0003800000 */
[----:B--2---:R-:W0:Y:S02]  /*d9d0*/  LDC.64 R2, c[0x0][0xc58] ;  /* 0x00031600ff027b82 */ /* 0x004e240000000a00 */
[----:B0-----:R-:W-:-:S06]  /*d9e0*/  IMAD.WIDE R2, R7, 0x4, R2 ;  /* 0x0000000407027825 */ /* 0x001fcc00078e0202 */
[----:B------:R0:W5:Y:S02]  /*d9f0*/  LDG.E R3, desc[UR38][R2.64] ;  /* 0x0000002602037981 */ /* 0x000164000c1e1900 */
.L_x_3026:
[----:B------:R-:W-:Y:S05]  /*da00*/  BSYNC B0 ;  /* 0x0000000000007941 */ /* 0x000fea0003800000 */
.L_x_3025:
        /* <DEDUP_REMOVED lines=8> */
[----:B------:R-:W2:Y:S02]  /*da90*/  SHFL.UP PT, R14, R13, 0x2, RZ ;  /* 0x044000000d0e7989 */ /* 0x000ea400000e00ff */
[----:B--2---:R-:W-:Y:S02]  /*daa0*/  SEL R2, R14, RZ, P1 ;  /* 0x000000ff0e027207 */ /* 0x004fe40000800000 */
        /* <DEDUP_REMOVED lines=12> */
[----:B------:R0:W2:Y:S02]  /*db70*/  SHFL.IDX PT, R14, R2, 0x1f, 0x1f ;  /* 0x03e01f00020e7f89 */ /* 0x0000a400000e0000 */
.L_x_3079:
[----:B------:R-:W-:Y:S02]  /*db80*/  ULDC UR4, c[0x0][0xc10] ;  /* 0x0003040000047ab9 */ /* 0x000fe40000000800 */
[----:B---3--:R-:W-:-:S04]  /*db90*/  IMAD.U32 R16, RZ, RZ, UR4 ;  /* 0x00000004ff107e24 */ /* 0x008fc8000f8e00ff */
[----:B--2---:R-:W-:-:S04]  /*dba0*/  IMAD R6, R14, R16, RZ ;  /* 0x000000100e067224 */ /* 0x004fc800078e02ff */
[----:B------:R-:W-:-:S05]  /*dbb0*/  IMAD.IADD R5, R5, 0x1, R6 ;  /* 0x0000000105057824 */ /* 0x000fca00078e0206 */
[----:B----4-:R-:W-:-:S13]  /*dbc0*/  ISETP.GT.AND P0, PT, R5, R4, PT ;  /* 0x000000040500720c */ /* 0x010fda0003f04270 */
[----:B------:R-:W-:Y:S05]  /*dbd0*/  @P0 BRA `(.L_x_3028) ;  /* 0x0000000000b40947 */ /* 0x000fea0003800000 */
[----:B------:R-:W2:Y:S02]  /*dbe0*/  LDC R0, c[0x0][0xc14] ;  /* 0x00030500ff007b82 */ /* 0x000ea40000000800 */
.L_x_3033:
[----:B------:R-:W-:-:S04]  /*dbf0*/  IADD3 R19, R19, 0x1f, RZ ;  /* 0x0000001f13137810 */ /* 0x000fc80007ffe0ff */
[----:B--2---:R-:W-:-:S13]  /*dc00*/  ISETP.GE.AND P0, PT, R19, R0, PT ;  /* 0x000000001300720c */ /* 0x004fda0003f06270 */
        /* <DEDUP_REMOVED lines=9> */
[----:B------:R-:W0:Y:S02]  /*dca0*/  LDC.64 R2, c[0x0][0xc58] ;  /* 0x00031600ff027b82 */ /* 0x000e240000000a00 */
[----:B0-----:R-:W-:-:S06]  /*dcb0*/  IMAD.WIDE R2, R7, 0x4, R2 ;  /* 0x0000000407027825 */ /* 0x001fcc00078e0202 */
[----:B------:R0:W5:Y:S02]  /*dcc0*/  LDG.E R3, desc[UR38][R2.64] ;  /* 0x0000002602037981 */ /* 0x000164000c1e1900 */
.L_x_3031:
[----:B------:R-:W-:Y:S05]  /*dcd0*/  BSYNC B0 ;  /* 0x0000000000007941 */ /* 0x000fea0003800000 */
.L_x_3030:
[----:B------:R-:W-:-:S03]  /*dce0*/  UMOV UR4, 0xffffffff ;  /* 0xffffffff00047882 */ /* 0x000fc60000000000 */
[----:B------:R-:W-:Y:S05]  /*dcf0*/  BRA.DIV UR4, `(.L_x_3032) ;  /* 0x0000001604307947 */ /* 0x000fea000b800000 */
[----:B-----5:R-:W2:Y:S01]  /*dd00*/  SHFL.UP PT, R14, R3, 0x1, RZ ;  /* 0x04200000030e7989 */ /* 0x020ea200000e00ff */
[C---:B------:R-:W-:Y:S02]  /*dd10*/  ISETP.NE.AND P0, PT, R8.reuse, RZ, PT ;  /* 0x000000ff0800720c */ /* 0x040fe40003f05270 */
[----:B------:R-:W-:Y:S02]  /*dd20*/  ISETP.GE.U32.AND P1, PT, R8, 0x2, PT ;  /* 0x000000020800780c */ /* 0x000fe40003f26070 */
[----:B--2---:R-:W-:Y:S02]  /*dd30*/  SEL R14, R14, RZ, P0 ;  /* 0x000000ff0e0e7207 */ /* 0x004fe40000000000 */
        /* <DEDUP_REMOVED lines=16> */
[----:B------:R0:W2:Y:S02]  /*de40*/  SHFL.IDX PT, R14, R2, 0x1f, 0x1f ;  /* 0x03e01f00020e7f89 */ /* 0x0000a400000e0000 */
.L_x_3087:
[----:B------:R-:W-:Y:S02]  /*de50*/  ULDC UR4, c[0x0][0xc10] ;  /* 0x0003040000047ab9 */ /* 0x000fe40000000800 */
[----:B------:R-:W-:-:S05]  /*de60*/  MOV R16, UR4 ;  /* 0x0000000400107c02 */ /* 0x000fca0008000f00 */
[----:B--2---:R-:W-:-:S04]  /*de70*/  IMAD R6, R14, R16, RZ ;  /* 0x000000100e067224 */ /* 0x004fc800078e02ff */
[----:B------:R-:W-:-:S05]  /*de80*/  IMAD.IADD R5, R6, 0x1, R5 ;  /* 0x0000000106057824 */ /* 0x000fca00078e0205 */
[----:B------:R-:W-:-:S13]  /*de90*/  ISETP.GT.AND P0, PT, R5, R4, PT ;  /* 0x000000040500720c */ /* 0x000fda0003f04270 */
[----:B------:R-:W-:Y:S05]  /*dea0*/  @!P0 BRA `(.L_x_3033) ;  /* 0xfffffffc00508947 */ /* 0x000fea000383ffff */
.L_x_3028:
[----:B------:R-:W-:Y:S01]  /*deb0*/  IMAD.IADD R6, R5, 0x1, -R6 ;  /* 0x0000000105067824 */ /* 0x000fe200078e0a06 */
[----:B------:R-:W-:-:S03]  /*dec0*/  UMOV UR4, 0xffffffff ;  /* 0xffffffff00047882 */ /* 0x000fc60000000000 */
[----:B------:R-:W-:-:S05]  /*ded0*/  IMAD R5, R2, R16, R6 ;  /* 0x0000001002057224 */ /* 0x000fca00078e0206 */
[----:B------:R-:W-:Y:S01]  /*dee0*/  ISETP.GT.AND P6, PT, R5, R4, PT ;  /* 0x000000040500720c */ /* 0x000fe20003fc4270 */
[----:B------:R-:W-:-:S12]  /*def0*/  BRA.DIV UR4, `(.L_x_3034) ;  /* 0x0000001604807947 */ /* 0x000fd8000b800000 */
[----:B------:R-:W-:-:S04]  /*df00*/  VOTE.ANY R7, PT, !P6 ;  /* 0x0000000000077806 */ /* 0x000fc800070e0100 */
[----:B------:R-:W2:Y:S02]  /*df10*/  POPC R5, R7 ;  /* 0x0000000700057309 */ /* 0x000ea40000000000 */
[----:B--2---:R2:W3:Y:S02]  /*df20*/  SHFL.IDX PT, R17, R3, R5, 0x1f ;  /* 0x00001f0503117589 */ /* 0x0044e400000e0000 */
.L_x_3091:
[----:B------:R-:W-:Y:S01]  /*df30*/  ISETP.NE.AND P0, PT, R7, RZ, PT ;  /* 0x000000ff0700720c */ /* 0x000fe20003f05270 */
[----:B------:R-:W-:-:S12]  /*df40*/  IMAD.MOV.U32 R14, RZ, RZ, RZ ;  /* 0x000000ffff0e7224 */ /* 0x000fd800078e00ff */
[----:B------:R-:W-:Y:S05]  /*df50*/  @!P0 BRA `(.L_x_3035) ;  /* 0x0000000000108947 */ /* 0x000fea0003800000 */
[----:B------:R-:W-:Y:S01]  /*df60*/  UMOV UR4, 0xffffffff ;  /* 0xffffffff00047882 */ /* 0x000fe20000000000 */
[----:B-1----:R-:W-:Y:S02]  /*df70*/  IADD3 R12, R5, -0x1, RZ ;  /* 0xffffffff050c7810 */ /* 0x002fe40007ffe0ff */
[----:B------:R-:W-:Y:S05]  /*df80*/  BRA.DIV UR4, `(.L_x_3036) ;  /* 0x0000001604a47947 */ /* 0x000fea000b800000 */
[----:B------:R4:W1:Y:S02]  /*df90*/  SHFL.IDX PT, R14, R2, R12, 0x1f ;  /* 0x00001f0c020e7589 */ /* 0x00086400000e0000 */
.L_x_3035:
[----:B---3--:R-:W-:Y:S01]  /*dfa0*/  IABS R7, R17 ;  /* 0x0000001100077213 */ /* 0x008fe20000000000 */
[----:B-1----:R-:W-:Y:S02]  /*dfb0*/  IMAD R16, R14, R16, R6 ;  /* 0x000000100e107224 */ /* 0x002fe400078e0206 */
[----:B------:R-:W-:Y:S01]  /*dfc0*/  IMAD.IADD R19, R5, 0x1, R19 ;  /* 0x0000000105137824 */ /* 0x000fe200078e0213 */
[----:B------:R-:W1:Y:S08]  /*dfd0*/  I2F.RP R8, R7 ;  /* 0x0000000700087306 */ /* 0x000e700000209400 */
[----:B-1----:R-:W2:Y:S02]  /*dfe0*/  MUFU.RCP R8, R8 ;  /* 0x0000000800087308 */ /* 0x002ea40000001000 */
[----:B--2---:R-:W-:-:S06]  /*dff0*/  VIADD R3, R8, 0xffffffe ;  /* 0x0ffffffe08037836 */ /* 0x004fcc0000000000 */
[----:B------:R-:W0:Y:S02]  /*e000*/  F2I.FTZ.U32.TRUNC.NTZ R3, R3 ;  /* 0x0000000300037305 */ /* 0x000e24000021f000 */
[----:B0---4-:R-:W-:-:S04]  /*e010*/  IMAD.MOV R2, RZ, RZ, -R3 ;  /* 0x000000ffff027224 */ /* 0x011fc800078e0a03 */
        /* <DEDUP_REMOVED lines=11> */
[----:B------:R-:W-:Y:S02]  /*e0d0*/  @!P0 IMAD.IADD R4, R4, 0x1, -R7 ;  /* 0x0000000104048824 */ /* 0x000fe400078e0a07 */
[----:B------:R-:W-:-:S03]  /*e0e0*/  @!P0 VIADD R6, R6, 0x1 ;  /* 0x0000000106068836 */ /* 0x000fc60000000000 */
[----:B------:R-:W-:-:S13]  /*e0f0*/  ISETP.GE.U32.AND P0, PT, R4, R7, PT ;  /* 0x000000070400720c */ /* 0x000fda0003f06070 */
[----:B------:R-:W-:Y:S02]  /*e100*/  @P0 IADD3 R6, R6, 0x1, RZ ;  /* 0x0000000106060810 */ /* 0x000fe40007ffe0ff */
[----:B------:R-:W-:-:S13]  /*e110*/  ISETP.GE.AND P0, PT, R3, RZ, PT ;  /* 0x000000ff0300720c */ /* 0x000fda0003f06270 */
[----:B------:R-:W-:Y:S01]  /*e120*/  @!P0 IMAD.MOV R6, RZ, RZ, -R6 ;  /* 0x000000ffff068224 */ /* 0x000fe200078e0a06 */
[----:B------:R-:W-:-:S13]  /*e130*/  ISETP.NE.AND P0, PT, R17, RZ, PT ;  /* 0x000000ff1100720c */ /* 0x000fda0003f05270 */
[----:B------:R-:W-:-:S04]  /*e140*/  @!P0 LOP3.LUT R6, RZ, R17, RZ, 0x33, !PT ;  /* 0x00000011ff068212 */ /* 0x000fc800078e33ff */
[----:B------:R-:W-:Y:S01]  /*e150*/  MOV R18, R6 ;  /* 0x0000000600127202 */ /* 0x000fe20000000f00 */
[----:B------:R-:W-:-:S04]  /*e160*/  IMAD.MOV R3, RZ, RZ, -R6 ;  /* 0x000000ffff037224 */ /* 0x000fc800078e0a06 */
[----:B------:R-:W-:Y:S01]  /*e170*/  IMAD R17, R17, R3, R2 ;  /* 0x0000000311117224 */ /* 0x000fe200078e0202 */
[----:B------:R-:W-:Y:S06]  /*e180*/  BRA `(.L_x_3037) ;  /* 0x00000000001c7947 */ /* 0x000fec0003800000 */
.L_x_3029:
[----:B------:R-:W-:Y:S01]  /*e190*/  UMOV UR4, URZ ;  /* 0x0000003f00047c82 */ /* 0x000fe20008000000 */
[----:B------:R-:W-:Y:S01]  /*e1a0*/  UMOV UR5, URZ ;  /* 0x0000003f00057c82 */ /* 0x000fe20008000000 */
[----:B------:R-:W-:Y:S01]  /*e1b0*/  ULDC UR6, c[0x0][0xc14] ;  /* 0x0003050000067ab9 */ /* 0x000fe20000000800 */
[----:B------:R-:W-:Y:S01]  /*e1c0*/  IMAD.MOV.U32 R16, RZ, RZ, R4 ;  /* 0x000000ffff107224 */ /* 0x000fe200078e0004 */
[----:B------:R-:W-:Y:S01]  /*e1d0*/  MOV R19, UR6 ;  /* 0x0000000600137c02 */ /* 0x000fe20008000f00 */
[----:B------:R-:W-:Y:S02]  /*e1e0*/  IMAD.U32 R17, RZ, RZ, UR4 ;  /* 0x00000004ff117e24 */ /* 0x000fe4000f8e00ff */
[----:B------:R-:W-:-:S07]  /*e1f0*/  IMAD.U32 R18, RZ, RZ, UR5 ;  /* 0x00000005ff127e24 */ /* 0x000fce000f8e00ff */
.L_x_3037:
        /* <DEDUP_REMOVED lines=12> */
.L_x_2975:
[----:B0-----:R-:W3:Y:S01]  /*e2c0*/  LDL.LU R0, [R1+0x24] ;  /* 0x0000240001007983 */ /* 0x001ee20000300800 */
[----:B------:R-:W-:Y:S01]  /*e2d0*/  BSSY B0, `(.L_x_3039) ;  /* 0x000000b000007945 */ /* 0x000fe20003800000 */
[----:B------:R-:W0:Y:S01]  /*e2e0*/  S2R R5, SR_CgaCtaId ;  /* 0x0000000000057919 */ /* 0x000e220000008800 */
[----:B---3--:R-:W-:-:S05]  /*e2f0*/  VIADD R0, R0, 0x1 ;  /* 0x0000000100007836 */ /* 0x008fca0000000000 */
[----:B--2---:R-:W-:-:S04]  /*e300*/  LEA.HI R2, R0, R0, RZ, 0x1 ;  /* 0x0000000000027211 */ /* 0x004fc800078f08ff */
[----:B------:R-:W-:-:S05]  /*e310*/  LOP3.LUT R3, R2, 0xfffffffe, RZ, 0xc0, !PT ;  /* 0xfffffffe02037812 */ /* 0x000fca00078ec0ff */
[----:B------:R-:W-:Y:S01]  /*e320*/  IMAD.IADD R3, R0, 0x1, -R3 ;  /* 0x0000000100037824 */ /* 0x000fe200078e0a03 */
[----:B------:R-:W-:-:S04]  /*e330*/  MOV R0, 0x400 ;  /* 0x0000040000007802 */ /* 0x000fc80000000f00 */
[----:B0-----:R-:W-:Y:S02]  /*e340*/  LEA R0, R5, R0, 0x18 ;  /* 0x0000000005007211 */ /* 0x001fe400078ec0ff */
[----:B------:R-:W-:-:S04]  /*e350*/  SHF.L.U32 R3, R3, 0x1f, RZ ;  /* 0x0000001f03037819 */ /* 0x000fc800000006ff */
[----:B------:R-:W0:Y:S02]  /*e360*/  SYNCS.PHASECHK.TRANS64.TRYWAIT P0, [R0+URZ+0x28c20], R3 ;  /* 0x028c2003000075a7 */ /* 0x000e24000800017f */
[----:B0-----:R-:W-:Y:S05]  /*e370*/  @!P0 BRA `(.L_x_3040) ;  /* 0x0000001000cc8947 */ /* 0x001fea0003800000 */
.L_x_3094:
[----:B------:R-:W-:Y:S05]  /*e380*/  BSYNC B0 ;  /* 0x0000000000007941 */ /* 0x000fea0003800000 */
.L_x_3039:
[----:B------:R-:W-:-:S03]  /*e390*/  UMOV UR4, 0xffffffff ;  /* 0xffffffff00047882 */ /* 0x000fc60000000000 */
[----:B------:R-:W-:Y:S05]  /*e3a0*/  BRA.DIV UR4, `(.L_x_3041) ;  /* 0x0000001204d47947 */ /* 0x000fea000b800000 */
[----:B------:R-:W2:Y:S02]  /*e3b0*/  S2R R2, SR_TID.X ;  /* 0x0000000000027919 */ /* 0x000ea40000002100 */
[----:B--2---:R-:W-:-:S04]  /*e3c0*/  SHF.R.U32.HI R2, RZ, 0x5, R2 ;  /* 0x00000005ff027819 */ /* 0x004fc80000011602 */
[----:B------:R-:W-:-:S05]  /*e3d0*/  LOP3.LUT R2, R2, 0x3, RZ, 0xc0, !PT ;  /* 0x0000000302027812 */ /* 0x000fca00078ec0ff */
[----:B------:R2:W3:Y:S02]  /*e3e0*/  SHFL.IDX PT, R14, R2, RZ, 0x1f ;  /* 0x00001fff020e7589 */ /* 0x0004e400000e0000 */
.L_x_3097:
[----:B---3--:R-:W-:Y:S01]  /*e3f0*/  ISETP.NE.AND P0, PT, R14, RZ, PT ;  /* 0x000000ff0e00720c */ /* 0x008fe20003f05270 */
[----:B------:R-:W-:-:S12]  /*e400*/  BSSY B0, `(.L_x_3042) ;  /* 0x0000027000007945 */ /* 0x000fd80003800000 */
[----:B------:R-:W-:Y:S05]  /*e410*/  @P0 BRA `(.L_x_3043) ;  /* 0x0000000000940947 */ /* 0x000fea0003800000 */
[----:B------:R-:W-:-:S03]  /*e420*/  UMOV UR4, 0xffffffff ;  /* 0xffffffff00047882 */ /* 0x000fc60000000000 */
[----:B------:R-:W-:Y:S05]  /*e430*/  BRA.DIV UR4, `(.L_x_3044) ;  /* 0x0000001204e47947 */ /* 0x000fea000b800000 */
[----:B------:R-:W-:-:S13]  /*e440*/  ELECT P6, URZ, PT ;  /* 0x00000000003f782f */ /* 0x000fda00038c0000 */
.L_x_3100:
[----:B------:R-:W-:Y:S05]  /*e450*/  @!P6 BRA `(.L_x_3043) ;  /* 0x000000000084e947 */ /* 0x000fea0003800000 */
[----:B------:R-:W-:-:S06]  /*e460*/  ULOP3.LUT UR4, UR36, 0x2, URZ, 0xfc, !UPT ;  /* 0x0000000224047892 */ /* 0x000fcc000f8efc3f */
[----:B--2---:R-:W-:-:S05]  /*e470*/  IMAD.U32 R2, RZ, RZ, UR4 ;  /* 0x00000004ff027e24 */ /* 0x004fca000f8e00ff */
[----:B------:R-:W-:-:S13]  /*e480*/  ISETP.NE.AND P2, PT, R2, 0x3, PT ;  /* 0x000000030200780c */ /* 0x000fda0003f45270 */
[----:B------:R-:W-:Y:S05]  /*e490*/  @!P2 BRA `(.L_x_3045) ;  /* 0x000000000004a947 */ /* 0x000fea0003800000 */
[----:B------:R-:W-:Y:S01]  /*e4a0*/  BPT.TRAP 0x1 ;  /* 0x000000040000795c */ /* 0x000fe20000300000 */
.L_x_3045:
[----:B0-----:R-:W2:Y:S04]  /*e4b0*/  LDL R3, [R1] ;  /* 0x0000000001037983 */ /* 0x001ea80000100800 */
[----:B------:R-:W3:Y:S01]  /*e4c0*/  LDL.LU R7, [R1+0x4] ;  /* 0x0000040001077983 */ /* 0x000ee20000300800 */
[----:B------:R-:W-:-:S05]  /*e4d0*/  IADD3 R2, R0, 0x28c40, RZ ;  /* 0x00028c4000027810 */ /* 0x000fca0007ffe0ff */
        /* <DEDUP_REMOVED lines=11> */
.L_x_3101:
[----:B------:R-:W2:Y:S02]  /*e590*/  SYNCS.PHASECHK.TRANS64.TRYWAIT P0, [R7+URZ], R2 ;  /* 0x00000002070075a7 */ /* 0x000ea4000800017f */
[----:B--2---:R-:W-:Y:S05]  /*e5a0*/  @!P0 BRA `(.L_x_3047) ;  /* 0x0000001000bc8947 */ /* 0x004fea0003800000 */
.L_x_3102:
[----:B------:R-:W-:Y:S05]  /*e5b0*/  @!P2 BRA `(.L_x_3048) ;  /* 0x000000000004a947 */ /* 0x000fea0003800000 */
[----:B------:R-:W-:Y:S01]  /*e5c0*/  BPT.TRAP 0x1 ;  /* 0x000000040000795c */ /* 0x000fe20000300000 */
.L_x_3048:
[----:B------:R-:W3:Y:S01]  /*e5d0*/  LDL.LU R4, [R1] ;  /* 0x0000000001047983 */ /* 0x000ee20000300800 */
[----:B------:R-:W-:-:S05]  /*e5e0*/  IADD3 R0, R0, 0x28c60, RZ ;  /* 0x00028c6000007810 */ /* 0x000fca0007ffe0ff */
[----:B---3--:R-:W-:-:S04]  /*e5f0*/  IMAD R4, R4, 0x8, R0 ;  /* 0x0000000804047824 */ /* 0x008fc800078e0200 */
[----:B------:R-:W3:Y:S02]  /*e600*/  SYNCS.PHASECHK.TRANS64.TRYWAIT P0, [R4+URZ], R5 ;  /* 0x00000005040075a7 */ /* 0x000ee4000800017f */
[----:B---3--:R-:W-:Y:S05]  /*e610*/  @!P0 BRA `(.L_x_3049) ;  /* 0x0000001000b48947 */ /* 0x008fea0003800000 */
.L_x_3103:
[----:B------:R-:W-:-:S07]  /*e620*/  IMAD R3, R3, 0x8, R0 ;  /* 0x0000000803037824 */ /* 0x000fce00078e0200 */
.L_x_3050:
[----:B----4-:R4:W0:Y:S02]  /*e630*/  SYNCS.PHASECHK.TRANS64.TRYWAIT P0, [R3+URZ], R2 ;  /* 0x00000002030075a7 */ /* 0x010824000800017f */
[----:B0-----:R-:W-:Y:S05]  /*e640*/  @!P0 NANOSLEEP.SYNCS 0x989680 ;  /* 0x009896800000895d */ /* 0x001fea0003900000 */
[----:B------:R-:W0:Y:S02]  /*e650*/  @!P0 SYNCS.PHASECHK.TRANS64 P0, [R3+URZ], R2 ;  /* 0x00000002030085a7 */ /* 0x000e24000800007f */
[----:B0-----:R-:W-:Y:S05]  /*e660*/  @!P0 BRA `(.L_x_3050) ;  /* 0xfffffffc00f08947 */ /* 0x001fea000383ffff */
.L_x_3043:
[----:B------:R-:W-:Y:S05]  /*e670*/  BSYNC B0 ;  /* 0x0000000000007941 */ /* 0x000fea0003800000 */
.L_x_3042:
[----:B------:R-:W-:Y:S05]  /*e680*/  EXIT ;  /* 0x000000000000794d */ /* 0x000fea0003800000 */
.L_x_2928:
[----:B0-----:R-:W-:-:S04]  /*e690*/  IMAD.U32 R3, RZ, RZ, UR16 ;  /* 0x00000010ff037e24 */ /* 0x001fc8000f8e00ff */
[----:B------:R0:W1:Y:S03]  /*e6a0*/  SYNCS.PHASECHK.TRANS64.TRYWAIT P0, [R3+URZ+0x28c50], R0 ;  /* 0x028c5000030075a7 */ /* 0x000066000800017f */
[----:B-1----:R-:W-:Y:S05]  /*e6b0*/  @!P0 NANOSLEEP.SYNCS 0x989680 ;  /* 0x009896800000895d */ /* 0x002fea0003900000 */
[----:B------:R-:W1:Y:S02]  /*e6c0*/  @!P0 SYNCS.PHASECHK.TRANS64 P0, [R3+URZ+0x28c50], R0 ;  /* 0x028c5000030085a7 */ /* 0x000e64000800007f */
[----:B-1----:R-:W-:Y:S05]  /*e6d0*/  @!P0 BRA `(.L_x_2928) ;  /* 0xfffffffc00ec8947 */ /* 0x002fea000383ffff */
[----:B------:R-:W-:Y:S05]  /*e6e0*/  BRA `(.L_x_3051) ;  /* 0xffffff3000507947 */ /* 0x000fea000383ffff */
.L_x_2933:
[----:B-1----:R-:W-:-:S04]  /*e6f0*/  MOV R3, UR6 ;  /* 0x0000000600037c02 */ /* 0x002fc80008000f00 */
[----:B------:R1:W2:Y:S03]  /*e700*/  SYNCS.PHASECHK.TRANS64.TRYWAIT P0, [R3+URZ+0x28c50], R0 ;  /* 0x028c5000030075a7 */ /* 0x0002a6000800017f */
[----:B--2---:R-:W-:Y:S05]  /*e710*/  @!P0 NANOSLEEP.SYNCS 0x989680 ;  /* 0x009896800000895d */ /* 0x004fea0003900000 */
[----:B------:R-:W2:Y:S02]  /*e720*/  @!P0 SYNCS.PHASECHK.TRANS64 P0, [R3+URZ+0x28c50], R0 ;  /* 0x028c5000030085a7 */ /* 0x000ea4000800007f */
[----:B--2---:R-:W-:Y:S05]  /*e730*/  @!P0 BRA `(.L_x_2933) ;  /* 0xfffffffc00ec8947 */ /* 0x004fea000383ffff */
[----:B------:R-:W-:Y:S05]  /*e740*/  BRA `(.L_x_2932) ;  /* 0xffffff3c005c7947 */ /* 0x000fea000383ffff */
.L_x_2936:
[----:B0-----:R-:W-:-:S04]  /*e750*/  IMAD.U32 R3, RZ, RZ, UR42 ;  /* 0x0000002aff037e24 */ /* 0x001fc8000f8e00ff */
[----:B------:R0:W1:Y:S03]  /*e760*/  SYNCS.PHASECHK.TRANS64.TRYWAIT P1, [R3+URZ+0x28c00], R0 ;  /* 0x028c0000030075a7 */ /* 0x000066000802017f */
[----:B-1----:R-:W-:Y:S05]  /*e770*/  @!P1 NANOSLEEP.SYNCS 0x989680 ;  /* 0x009896800000995d */ /* 0x002fea0003900000 */
[----:B------:R-:W1:Y:S02]  /*e780*/  @!P1 SYNCS.PHASECHK.TRANS64 P1, [R3+URZ+0x28c00], R0 ;  /* 0x028c0000030095a7 */ /* 0x000e64000802007f */
[----:B-1----:R-:W-:Y:S05]  /*e790*/  @!P1 BRA `(.L_x_2936) ;  /* 0xfffffffc00ec9947 */ /* 0x002fea000383ffff */
[----:B------:R-:W-:Y:S05]  /*e7a0*/  BRA `(.L_x_3052) ;  /* 0xffffff4800bc7947 */ /* 0x000fea000383ffff */
.L_x_2940:
[----:B--2---:R2:W3:Y:S02]  /*e7b0*/  SYNCS.PHASECHK.TRANS64.TRYWAIT P1, [R7+URZ+0x28c30], R8 ;  /* 0x028c3008070075a7 */ /* 0x0044e4000802017f */
[----:B---3--:R-:W-:Y:S05]  /*e7c0*/  @!P1 NANOSLEEP.SYNCS 0x989680 ;  /* 0x009896800000995d */ /* 0x008fea0003900000 */
[----:B------:R-:W3:Y:S02]  /*e7d0*/  @!P1 SYNCS.PHASECHK.TRANS64 P1, [R7+URZ+0x28c30], R8 ;  /* 0x028c3008070095a7 */ /* 0x000ee4000802007f */
[----:B---3--:R-:W-:Y:S05]  /*e7e0*/  @!P1 BRA `(.L_x_2940) ;  /* 0xfffffffc00f09947 */ /* 0x008fea000383ffff */
[----:B------:R-:W-:Y:S05]  /*e7f0*/  BRA `(.L_x_2939) ;  /* 0xffffff4800d87947 */ /* 0x000fea000383ffff */
.L_x_2944:
[----:B----4-:R4:W0:Y:S02]  /*e800*/  SYNCS.PHASECHK.TRANS64.TRYWAIT P2, [R7+URZ+0x28c50], R8 ;  /* 0x028c5008070075a7 */ /* 0x010824000804017f */
[----:B0-----:R-:W-:Y:S05]  /*e810*/  @!P2 NANOSLEEP.SYNCS 0x989680 ;  /* 0x009896800000a95d */ /* 0x001fea0003900000 */
[----:B------:R-:W0:Y:S02]  /*e820*/  @!P2 SYNCS.PHASECHK.TRANS64 P2, [R7+URZ+0x28c50], R8 ;  /* 0x028c50080700a5a7 */ /* 0x000e24000804007f */
[----:B0-----:R-:W-:Y:S05]  /*e830*/  @!P2 BRA `(.L_x_2944) ;  /* 0xfffffffc00f0a947 */ /* 0x001fea000383ffff */
[----:B------:R-:W-:Y:S05]  /*e840*/  BRA `(.L_x_2943) ;  /* 0xffffff5c00ec7947 */ /* 0x000fea000383ffff */
.L_x_2949:
[----:B--2---:R-:W-:-:S04]  /*e850*/  IMAD.U32 R5, RZ, RZ, UR23 ;  /* 0x00000017ff057e24 */ /* 0x004fc8000f8e00ff */
[----:B------:R2:W3:Y:S03]  /*e860*/  SYNCS.PHASECHK.TRANS64.TRYWAIT P3, [R5+URZ+0x28c30], R8 ;  /* 0x028c3008050075a7 */ /* 0x0004e6000806017f */
[----:B---3--:R-:W-:Y:S05]  /*e870*/  @!P3 NANOSLEEP.SYNCS 0x989680 ;  /* 0x009896800000b95d */ /* 0x008fea0003900000 */
[----:B------:R-:W3:Y:S02]  /*e880*/  @!P3 SYNCS.PHASECHK.TRANS64 P3, [R5+URZ+0x28c30], R8 ;  /* 0x028c30080500b5a7 */ /* 0x000ee4000806007f */
[----:B---3--:R-:W-:Y:S05]  /*e890*/  @!P3 BRA `(.L_x_2949) ;  /* 0xfffffffc00ecb947 */ /* 0x008fea000383ffff */
[----:B------:R-:W-:Y:S05]  /*e8a0*/  BRA `(.L_x_2948) ;  /* 0xffffff6000c47947 */ /* 0x000fea000383ffff */
.L_x_2953:
[----:B-1----:R1:W3:Y:S02]  /*e8b0*/  SYNCS.PHASECHK.TRANS64.TRYWAIT P3, [R169+URZ+0x28c50], R8 ;  /* 0x028c5008a90075a7 */ /* 0x0022e4000806017f */
[----:B---3--:R-:W-:Y:S05]  /*e8c0*/  @!P3 NANOSLEEP.SYNCS 0x989680 ;  /* 0x009896800000b95d */ /* 0x008fea0003900000 */
[----:B------:R-:W3:Y:S02]  /*e8d0*/  @!P3 SYNCS.PHASECHK.TRANS64 P3, [R169+URZ+0x28c50], R8 ;  /* 0x028c5008a900b5a7 */ /* 0x000ee4000806007f */
[----:B---3--:R-:W-:Y:S05]  /*e8e0*/  @!P3 BRA `(.L_x_2953) ;  /* 0xfffffffc00f0b947 */ /* 0x008fea000383ffff */
[----:B------:R-:W-:Y:S05]  /*e8f0*/  BRA `(.L_x_2952) ;  /* 0xffffff7800f87947 */ /* 0x000fea000383ffff */
.L_x_2984:
[----:B------:R-:W0:Y:S01]  /*e900*/  S2R R5, SR_TID.X ;  /* 0x0000000000057919 */ /* 0x000e220000002100 */
[----:B------:R-:W-:Y:S01]  /*e910*/  BSSY B0, `(.L_x_3053) ;  /* 0x000000a000007945 */ /* 0x000fe20003800000 */
[----:B------:R-:W-:Y:S01]  /*e920*/  MOV R12, RZ ;  /* 0x000000ff000c7202 */ /* 0x000fe20000000f00 */
[----:B------:R-:W-:Y:S02]  /*e930*/  IMAD.MOV.U32 R11, RZ, RZ, 0x1f ;  /* 0x0000001fff0b7424 */ /* 0x000fe400078e00ff */
[----:B------:R-:W-:Y:S01]  /*e940*/  IMAD.MOV.U32 R15, RZ, RZ, -0x1 ;  /* 0xffffffffff0f7424 */ /* 0x000fe200078e00ff */
[----:B0-----:R-:W-:-:S04]  /*e950*/  SHF.R.U32.HI R5, RZ, 0x5, R5 ;  /* 0x00000005ff057819 */ /* 0x001fc80000011605 */
[----:B------:R-:W-:-:S05]  /*e960*/  LOP3.LUT R5, R5, 0x3, RZ, 0xc0, !PT ;  /* 0x0000000305057812 */ /* 0x000fca00078ec0ff */
[----:B------:R-:W-:-:S07]  /*e970*/  IMAD.MOV.U32 R13, RZ, RZ, R5 ;  /* 0x000000ffff0d7224 */ /* 0x000fce00078e0005 */
[----:B------:R-:W-:Y:S05]  /*e980*/  WARPSYNC.COLLECTIVE R15, `(.L_x_3054) ;  /* 0x000000000f087348 */ /* 0x000fea0003c00000 */
[----:B------:R0:W1:Y:S02]  /*e990*/  SHFL.IDX P6, R14, R13, R12, R11 ;  /* 0x0000000c0d0e7389 */ /* 0x00006400000c000b */
[----:B01----:R-:W-:Y:S01]  /*e9a0*/  ENDCOLLECTIVE ;  /* 0x000000000000791b */ /* 0x003fe20003800000 */
.L_x_3054:
[----:B------:R-:W-:Y:S05]  /*e9b0*/  BSYNC B0 ;  /* 0x0000000000007941 */ /* 0x000fea0003800000 */
.L_x_3053:
[----:B------:R-:W-:Y:S05]  /*e9c0*/  BRA `(.L_x_3055) ;  /* 0xffffffc400c87947 */ /* 0x000fea000383ffff */
.L_x_2985:
[----:B------:R-:W-:Y:S01]  /*e9d0*/  BSSY B0, `(.L_x_3056) ;  /* 0x0000006000007945 */ /* 0x000fe20003800000 */
[----:B------:R-:W-:-:S07]  /*e9e0*/  IMAD.MOV.U32 R15, RZ, RZ, -0x1 ;  /* 0xffffffffff0f7424 */ /* 0x000fce00078e00ff */
[----:B------:R-:W-:Y:S05]  /*e9f0*/  WARPSYNC.COLLECTIVE R15, `(.L_x_3057) ;  /* 0x000000000f0c7348 */ /* 0x000fea0003c00000 */
[----:B------:R-:W-:Y:S02]  /*ea00*/  ELECT P6, UR62, PT ;  /* 0x00000000003e782f */ /* 0x000fe400038c0000 */
[----:B------:R-:W-:Y:S01]  /*ea10*/  MOV R14, UR62 ;  /* 0x0000003e000e7c02 */ /* 0x000fe20008000f00 */
[----:B------:R-:W-:Y:S10]  /*ea20*/  ENDCOLLECTIVE ;  /* 0x000000000000791b */ /* 0x000ff40003800000 */
.L_x_3057:
[----:B------:R-:W-:Y:S05]  /*ea30*/  BSYNC B0 ;  /* 0x0000000000007941 */ /* 0x000fea0003800000 */
.L_x_3056:
[----:B------:R-:W-:Y:S05]  /*ea40*/  BRA `(.L_x_3058) ;  /* 0xffffffc400c07947 */ /* 0x000fea000383ffff */
.L_x_2988:
[----:B0-----:R0:W1:Y:S02]  /*ea50*/  SYNCS.PHASECHK.TRANS64.TRYWAIT P0, [R8+URZ+0x28c40], R10 ;  /* 0x028c400a080075a7 */ /* 0x001064000800017f */
[----:B-1----:R-:W-:Y:S05]  /*ea60*/  @!P0 NANOSLEEP.SYNCS 0x989680 ;  /* 0x009896800000895d */ /* 0x002fea0003900000 */
[----:B------:R-:W1:Y:S02]  /*ea70*/  @!P0 SYNCS.PHASECHK.TRANS64 P0, [R8+URZ+0x28c40], R10 ;  /* 0x028c400a080085a7 */ /* 0x000e64000800007f */
[----:B-1----:R-:W-:Y:S05]  /*ea80*/  @!P0 BRA `(.L_x_2988) ;  /* 0xfffffffc00f08947 */ /* 0x002fea000383ffff */
[----:B------:R-:W-:Y:S05]  /*ea90*/  BRA `(.L_x_3059) ;  /* 0xffffffc800307947 */ /* 0x000fea000383ffff */
.L_x_2991:
        /* <DEDUP_REMOVED lines=8> */
.L_x_2994:
[----:B0-----:R0:W1:Y:S02]  /*eb20*/  SYNCS.PHASECHK.TRANS64.TRYWAIT P0, [R8+URZ+0x28c60], R6 ;  /* 0x028c6006080075a7 */ /* 0x001064000800017f */
[----:B-1----:R-:W-:Y:S05]  /*eb30*/  @!P0 NANOSLEEP.SYNCS 0x989680 ;  /* 0x009896800000895d */ /* 0x002fea0003900000 */
[----:B------:R-:W1:Y:S02]  /*eb40*/  @!P0 SYNCS.PHASECHK.TRANS64 P0, [R8+URZ+0x28c60], R6 ;  /* 0x028c6006080085a7 */ /* 0x000e64000800007f */
[----:B-1----:R-:W-:Y:S05]  /*eb50*/  @!P0 BRA `(.L_x_2994) ;  /* 0xfffffffc00f08947 */ /* 0x002fea000383ffff */
[----:B------:R-:W-:Y:S05]  /*eb60*/  BRA `(.L_x_3061) ;  /* 0xffffffcc002c7947 */ /* 0x000fea000383ffff */
.L_x_3003:
[----:B-1----:R1:W2:Y:S02]  /*eb70*/  SYNCS.PHASECHK.TRANS64.TRYWAIT P0, [R3+URZ+0x28c40], R6 ;  /* 0x028c4006030075a7 */ /* 0x0022a4000800017f */
[----:B--2---:R-:W-:Y:S05]  /*eb80*/  @!P0 NANOSLEEP.SYNCS 0x989680 ;  /* 0x009896800000895d */ /* 0x004fea0003900000 */
[----:B------:R-:W2:Y:S02]  /*eb90*/  @!P0 SYNCS.PHASECHK.TRANS64 P0, [R3+URZ+0x28c40], R6 ;  /* 0x028c4006030085a7 */ /* 0x000ea4000800007f */
[----:B--2---:R-:W-:Y:S05]  /*eba0*/  @!P0 BRA `(.L_x_3003) ;  /* 0xfffffffc00f08947 */ /* 0x004fea000383ffff */
[----:B------:R-:W-:Y:S05]  /*ebb0*/  BRA `(.L_x_3062) ;  /* 0xffffffd400047947 */ /* 0x000fea000383ffff */
.L_x_3005:
[----:B--2---:R2:W3:Y:S02]  /*ebc0*/  SYNCS.PHASECHK.TRANS64.TRYWAIT P0, [R3+URZ+0x28c60], R6 ;  /* 0x028c6006030075a7 */ /* 0x0044e4000800017f */
[----:B---3--:R-:W-:Y:S05]  /*ebd0*/  @!P0 NANOSLEEP.SYNCS 0x989680 ;  /* 0x009896800000895d */ /* 0x008fea0003900000 */
[----:B------:R-:W3:Y:S02]  /*ebe0*/  @!P0 SYNCS.PHASECHK.TRANS64 P0, [R3+URZ+0x28c60], R6 ;  /* 0x028c6006030085a7 */ /* 0x000ee4000800007f */
[----:B---3--:R-:W-:Y:S05]  /*ebf0*/  @!P0 BRA `(.L_x_3005) ;  /* 0xfffffffc00f08947 */ /* 0x008fea000383ffff */
[----:B------:R-:W-:Y:S05]  /*ec00*/  BRA `(.L_x_3063) ;  /* 0xffffffd400747947 */ /* 0x000fea000383ffff */
.L_x_3010:
[----:B--2---:R2:W3:Y:S02]  /*ec10*/  SYNCS.PHASECHK.TRANS64.TRYWAIT P0, [R2+URZ+0x28c40], R3 ;  /* 0x028c4003020075a7 */ /* 0x0044e4000800017f */
[----:B---3--:R-:W-:Y:S05]  /*ec20*/  @!P0 NANOSLEEP.SYNCS 0x989680 ;  /* 0x009896800000895d */ /* 0x008fea0003900000 */
[----:B------:R-:W3:Y:S02]  /*ec30*/  @!P0 SYNCS.PHASECHK.TRANS64 P0, [R2+URZ+0x28c40], R3 ;  /* 0x028c4003020085a7 */ /* 0x000ee4000800007f */
[----:B---3--:R-:W-:Y:S05]  /*ec40*/  @!P0 BRA `(.L_x_3010) ;  /* 0xfffffffc00f08947 */ /* 0x008fea000383ffff */
[----:B------:R-:W-:Y:S05]  /*ec50*/  BRA `(.L_x_3064) ;  /* 0xffffffdc00107947 */ /* 0x000fea000383ffff */
.L_x_3012:
[----:B-1----:R1:W3:Y:S02]  /*ec60*/  SYNCS.PHASECHK.TRANS64.TRYWAIT P1, [R2+URZ+0x28c60], R3 ;  /* 0x028c6003020075a7 */ /* 0x0022e4000802017f */
[----:B---3--:R-:W-:Y:S05]  /*ec70*/  @!P1 NANOSLEEP.SYNCS 0x989680 ;  /* 0x009896800000995d */ /* 0x008fea0003900000 */
[----:B------:R-:W3:Y:S02]  /*ec80*/  @!P1 SYNCS.PHASECHK.TRANS64 P1, [R2+URZ+0x28c60], R3 ;  /* 0x028c6003020095a7 */ /* 0x000ee4000802007f */
[----:B---3--:R-:W-:Y:S05]  /*ec90*/  @!P1 BRA `(.L_x_3012) ;  /* 0xfffffffc00f09947 */ /* 0x008fea000383ffff */
[----:B------:R-:W-:Y:S05]  /*eca0*/  BRA `(.L_x_3065) ;  /* 0xffffffdc007c7947 */ /* 0x000fea000383ffff */
.L_x_3017:
[----:B---3--:R3:W4:Y:S02]  /*ecb0*/  SYNCS.PHASECHK.TRANS64.TRYWAIT P0, [R2+URZ+0x28c40], R3 ;  /* 0x028c4003020075a7 */ /* 0x008724000800017f */
[----:B----4-:R-:W-:Y:S05]  /*ecc0*/  @!P0 NANOSLEEP.SYNCS 0x989680 ;  /* 0x009896800000895d */ /* 0x010fea0003900000 */
[----:B------:R-:W4:Y:S02]  /*ecd0*/  @!P0 SYNCS.PHASECHK.TRANS64 P0, [R2+URZ+0x28c40], R3 ;  /* 0x028c4003020085a7 */ /* 0x000f24000800007f */
[----:B----4-:R-:W-:Y:S05]  /*ece0*/  @!P0 BRA `(.L_x_3017) ;  /* 0xfffffffc00f08947 */ /* 0x010fea000383ffff */
[----:B------:R-:W-:Y:S05]  /*ecf0*/  BRA `(.L_x_3066) ;  /* 0xffffffe000f87947 */ /* 0x000fea000383ffff */
.L_x_3019:
[----:B-1----:R1:W2:Y:S02]  /*ed00*/  SYNCS.PHASECHK.TRANS64.TRYWAIT P1, [R2+URZ+0x28c60], R3 ;  /* 0x028c6003020075a7 */ /* 0x0022a4000802017f */
[----:B--2---:R-:W-:Y:S05]  /*ed10*/  @!P1 NANOSLEEP.SYNCS 0x989680 ;  /* 0x009896800000995d */ /* 0x004fea0003900000 */
[----:B------:R-:W2:Y:S02]  /*ed20*/  @!P1 SYNCS.PHASECHK.TRANS64 P1, [R2+URZ+0x28c60], R3 ;  /* 0x028c6003020095a7 */ /* 0x000ea4000802007f */
[----:B--2---:R-:W-:Y:S05]  /*ed30*/  @!P1 BRA `(.L_x_3019) ;  /* 0xfffffffc00f09947 */ /* 0x004fea000383ffff */
[----:B------:R-:W-:Y:S05]  /*ed40*/  BRA `(.L_x_3067) ;  /* 0xffffffe400687947 */ /* 0x000fea000383ffff */
.L_x_3024:
[----:B------:R-:W-:Y:S01]  /*ed50*/  BSSY B0, `(.L_x_3068) ;  /* 0x0000008000007945 */ /* 0x000fe20003800000 */
[----:B------:R-:W-:Y:S01]  /*ed60*/  MOV R13, R16 ;  /* 0x00000010000d7202 */ /* 0x000fe20000000f00 */
[----:B-1----:R-:W-:Y:S02]  /*ed70*/  IMAD.MOV.U32 R12, RZ, RZ, RZ ;  /* 0x000000ffff0c7224 */ /* 0x002fe400078e00ff */
[----:B------:R-:W-:Y:S02]  /*ed80*/  IMAD.MOV.U32 R11, RZ, RZ, 0x1f ;  /* 0x0000001fff0b7424 */ /* 0x000fe400078e00ff */
[----:B0-----:R-:W-:-:S07]  /*ed90*/  IMAD.MOV.U32 R15, RZ, RZ, -0x1 ;  /* 0xffffffffff0f7424 */ /* 0x001fce00078e00ff */
[----:B--2---:R-:W-:Y:S05]  /*eda0*/  WARPSYNC.COLLECTIVE R15, `(.L_x_3069) ;  /* 0x000000000f087348 */ /* 0x004fea0003c00000 */
[----:B------:R0:W1:Y:S02]  /*edb0*/  SHFL.IDX P6, R14, R13, R12, R11 ;  /* 0x0000000c0d0e7389 */ /* 0x00006400000c000b */
[----:B012---:R-:W-:Y:S01]  /*edc0*/  ENDCOLLECTIVE ;  /* 0x000000000000791b */ /* 0x007fe20003800000 */
.L_x_3069:
[----:B------:R-:W-:Y:S05]  /*edd0*/  BSYNC B0 ;  /* 0x0000000000007941 */ /* 0x000fea0003800000 */
.L_x_3068:
[----:B------:R-:W-:Y:S01]  /*ede0*/  IMAD.MOV.U32 R13, RZ, RZ, R16 ;  /* 0x000000ffff0d7224 */ /* 0x000fe200078e0010 */
[----:B------:R-:W-:Y:S01]  /*edf0*/  MOV R15, 0xffffffff ;  /* 0xffffffff000f7802 */ /* 0x000fe20000000f00 */
[----:B------:R-:W-:Y:S01]  /*ee00*/  IMAD.MOV.U32 R12, RZ, RZ, 0x1 ;  /* 0x00000001ff0c7424 */ /* 0x000fe200078e00ff */
[----:B------:R-:W-:Y:S01]  /*ee10*/  MOV R4, R14 ;  /* 0x0000000e00047202 */ /* 0x000fe20000000f00 */
[----:B------:R-:W-:-:S07]  /*ee20*/  IMAD.MOV.U32 R11, RZ, RZ, 0x1f ;  /* 0x0000001fff0b7424 */ /* 0x000fce00078e00ff */
[----:B------:R-:W-:Y:S05]  /*ee30*/  WARPSYNC.COLLECTIVE R15, `(.L_x_3070) ;  /* 0x000000000f087348 */ /* 0x000fea0003c00000 */
[----:B------:R0:W1:Y:S02]  /*ee40*/  SHFL.IDX P6, R14, R13, R12, R11 ;  /* 0x0000000c0d0e7389 */ /* 0x00006400000c000b */
[----:B01----:R-:W-:Y:S01]  /*ee50*/  ENDCOLLECTIVE ;  /* 0x000000000000791b */ /* 0x003fe20003800000 */
.L_x_3070:
[----:B------:R-:W-:Y:S01]  /*ee60*/  IMAD.MOV.U32 R5, RZ, RZ, R14 ;  /* 0x000000ffff057224 */ /* 0x000fe200078e000e */
[----:B------:R-:W-:Y:S06]  /*ee70*/  BRA `(.L_x_3071) ;  /* 0xffffffe800ac7947 */ /* 0x000fec000383ffff */
.L_x_3027:
[----:B------:R-:W-:Y:S01]  /*ee80*/  BSSY B0, `(.L_x_3072) ;  /* 0x0000008000007945 */ /* 0x000fe20003800000 */
[----:B-----5:R-:W-:Y:S01]  /*ee90*/  IMAD.MOV.U32 R13, RZ, RZ, R3 ;  /* 0x000000ffff0d7224 */ /* 0x020fe200078e0003 */
[----:B-1----:R-:W-:Y:S01]  /*eea0*/  MOV R11, RZ ;  /* 0x000000ff000b7202 */ /* 0x002fe20000000f00 */
[----:B------:R-:W-:Y:S02]  /*eeb0*/  IMAD.MOV.U32 R12, RZ, RZ, 0x1 ;  /* 0x00000001ff0c7424 */ /* 0x000fe400078e00ff */
[----:B------:R-:W-:-:S07]  /*eec0*/  IMAD.MOV.U32 R15, RZ, RZ, -0x1 ;  /* 0xffffffffff0f7424 */ /* 0x000fce00078e00ff */
[----:B0-234-:R-:W-:Y:S05]  /*eed0*/  WARPSYNC.COLLECTIVE R15, `(.L_x_3073) ;  /* 0x000000000f087348 */ /* 0x01dfea0003c00000 */
[----:B------:R1:W0:Y:S02]  /*eee0*/  SHFL.UP P6, R14, R13, R12, R11 ;  /* 0x0400000c0d0e7389 */ /* 0x00022400000c000b */
[----:B01234-:R-:W-:Y:S01]  /*eef0*/  ENDCOLLECTIVE ;  /* 0x000000000000791b */ /* 0x01ffe20003800000 */
.L_x_3073:
[----:B------:R-:W-:Y:S05]  /*ef00*/  BSYNC B0 ;  /* 0x0000000000007941 */ /* 0x000fea0003800000 */
.L_x_3072:
[----:B------:R-:W-:Y:S01]  /*ef10*/  ISETP.NE.AND P0, PT, R8, RZ, PT ;  /* 0x000000ff0800720c */ /* 0x000fe20003f05270 */
        /* <DEDUP_REMOVED lines=9> */
.L_x_3074:
        /* <DEDUP_REMOVED lines=8> */
.L_x_3075:
        /* <DEDUP_REMOVED lines=8> */
.L_x_3076:
        /* <DEDUP_REMOVED lines=8> */
.L_x_3077:
        /* <DEDUP_REMOVED lines=8> */
.L_x_3078:
[----:B------:R-:W-:Y:S05]  /*f1b0*/  BRA `(.L_x_3079) ;  /* 0xffffffe800707947 */ /* 0x000fea000383ffff */
.L_x_3032:
[----:B------:R-:W-:Y:S01]  /*f1c0*/  BSSY B0, `(.L_x_3080) ;  /* 0x0000008000007945 */ /* 0x000fe20003800000 */
[----:B-----5:R-:W-:Y:S01]  /*f1d0*/  IMAD.MOV.U32 R13, RZ, RZ, R3 ;  /* 0x000000ffff0d7224 */ /* 0x020fe200078e0003 */
[----:B-1----:R-:W-:Y:S01]  /*f1e0*/  MOV R12, 0x1 ;  /* 0x00000001000c7802 */ /* 0x002fe20000000f00 */
[----:B------:R-:W-:Y:S02]  /*f1f0*/  IMAD.MOV.U32 R11, RZ, RZ, RZ ;  /* 0x000000ffff0b7224 */ /* 0x000fe400078e00ff */
[----:B------:R-:W-:-:S07]  /*f200*/  IMAD.MOV.U32 R15, RZ, RZ, -0x1 ;  /* 0xffffffffff0f7424 */ /* 0x000fce00078e00ff */
[----:B0-----:R-:W-:Y:S05]  /*f210*/  WARPSYNC.COLLECTIVE R15, `(.L_x_3081) ;  /* 0x000000000f087348 */ /* 0x001fea0003c00000 */
[----:B------:R1:W2:Y:S02]  /*f220*/  SHFL.UP P6, R14, R13, R12, R11 ;  /* 0x0400000c0d0e7389 */ /* 0x0002a400000c000b */
[----:B012---:R-:W-:Y:S01]  /*f230*/  ENDCOLLECTIVE ;  /* 0x000000000000791b */ /* 0x007fe20003800000 */
.L_x_3081:
[----:B------:R-:W-:Y:S05]  /*f240*/  BSYNC B0 ;  /* 0x0000000000007941 */ /* 0x000fea0003800000 */
.L_x_3080:
[----:B------:R-:W-:Y:S01]  /*f250*/  ISETP.NE.AND P0, PT, R8, RZ, PT ;  /* 0x000000ff0800720c */ /* 0x000fe20003f05270 */
[----:B------:R-:W-:Y:S01]  /*f260*/  IMAD.MOV.U32 R11, RZ, RZ, RZ ;  /* 0x000000ffff0b7224 */ /* 0x000fe200078e00ff */
[----:B------:R-:W-:Y:S01]  /*f270*/  MOV R12, 0x2 ;  /* 0x00000002000c7802 */ /* 0x000fe20000000f00 */
[----:B------:R-:W-:Y:S01]  /*f280*/  IMAD.MOV.U32 R15, RZ, RZ, -0x1 ;  /* 0xffffffffff0f7424 */ /* 0x000fe200078e00ff */
[----:B------:R-:W-:Y:S02]  /*f290*/  SEL R14, R14, RZ, P0 ;  /* 0x000000ff0e0e7207 */ /* 0x000fe40000000000 */
[----:B------:R-:W-:-:S03]  /*f2a0*/  ISETP.GE.U32.AND P0, PT, R8, 0x2, PT ;  /* 0x000000020800780c */ /* 0x000fc60003f06070 */
[----:B------:R-:W-:-:S10]  /*f2b0*/  IMAD.IADD R13, R3, 0x1, R14 ;  /* 0x00000001030d7824 */ /* 0x000fd400078e020e */
[----:B------:R-:W-:Y:S05]  /*f2c0*/  WARPSYNC.COLLECTIVE R15, `(.L_x_3082) ;  /* 0x000000000f087348 */ /* 0x000fea0003c00000 */
[----:B------:R0:W1:Y:S02]  /*f2d0*/  SHFL.UP P6, R14, R13, R12, R11 ;  /* 0x0400000c0d0e7389 */ /* 0x00006400000c000b */
[----:B01----:R-:W-:Y:S01]  /*f2e0*/  ENDCOLLECTIVE ;  /* 0x000000000000791b */ /* 0x003fe20003800000 */
.L_x_3082:
        /* <DEDUP_REMOVED lines=8> */
.L_x_3083:
        /* <DEDUP_REMOVED lines=8> */
.L_x_3084:
        /* <DEDUP_REMOVED lines=8> */
.L_x_3085:
        /* <DEDUP_REMOVED lines=8> */
.L_x_3086:
[----:B------:R-:W-:Y:S05]  /*f4f0*/  BRA `(.L_x_3087) ;  /* 0xffffffe800547947 */ /* 0x000fea000383ffff */
.L_x_3034:
[----:B------:R-:W-:Y:S01]  /*f500*/  BSSY B0, `(.L_x_3088) ;  /* 0x0000006000007945 */ /* 0x000fe20003800000 */
[----:B------:R-:W-:Y:S02]  /*f510*/  PLOP3.LUT P6, PT, P6, PT, PT, 0x8, 0x0 ;  /* 0x000000000000781c */ /* 0x000fe400037ce170 */
[----:B------:R-:W-:-:S11]  /*f520*/  MOV R15, 0xffffffff ;  /* 0xffffffff000f7802 */ /* 0x000fd60000000f00 */
[----:B01----:R-:W-:Y:S05]  /*f530*/  WARPSYNC.COLLECTIVE R15, `(.L_x_3089) ;  /* 0x000000000f087348 */ /* 0x003fea0003c00000 */
[----:B------:R-:W-:Y:S01]  /*f540*/  VOTE.ANY R14, PT, P6 ;  /* 0x00000000000e7806 */ /* 0x000fe200030e0100 */
[----:B01----:R-:W-:Y:S06]  /*f550*/  ENDCOLLECTIVE ;  /* 0x000000000000791b */ /* 0x003fec0003800000 */
.L_x_3089:
[----:B------:R-:W-:Y:S05]  /*f560*/  BSYNC B0 ;  /* 0x0000000000007941 */ /* 0x000fea0003800000 */
.L_x_3088:
[----:B------:R-:W-:Y:S01]  /*f570*/  IMAD.MOV.U32 R7, RZ, RZ, R14 ;  /* 0x000000ffff077224 */ /* 0x000fe200078e000e */
[----:B------:R-:W-:Y:S01]  /*f580*/  MOV R11, 0x1f ;  /* 0x0000001f000b7802 */ /* 0x000fe20000000f00 */
[----:B------:R-:W-:Y:S02]  /*f590*/  IMAD.MOV.U32 R13, RZ, RZ, R3 ;  /* 0x000000ffff0d7224 */ /* 0x000fe400078e0003 */
[----:B------:R-:W0:Y:S01]  /*f5a0*/  POPC R5, R7 ;  /* 0x0000000700057309 */ /* 0x000e220000000000 */
[----:B------:R-:W-:Y:S02]  /*f5b0*/  IMAD.MOV.U32 R15, RZ, RZ, -0x1 ;  /* 0xffffffffff0f7424 */ /* 0x000fe400078e00ff */
[----:B0-----:R-:W-:-:S07]  /*f5c0*/  IMAD.MOV.U32 R12, RZ, RZ, R5 ;  /* 0x000000ffff0c7224 */ /* 0x001fce00078e0005 */
[----:B------:R-:W-:Y:S05]  /*f5d0*/  WARPSYNC.COLLECTIVE R15, `(.L_x_3090) ;  /* 0x000000000f087348 */ /* 0x000fea0003c00000 */
[----:B------:R0:W1:Y:S02]  /*f5e0*/  SHFL.IDX P6, R14, R13, R12, R11 ;  /* 0x0000000c0d0e7389 */ /* 0x00006400000c000b */
[----:B01----:R-:W-:Y:S01]  /*f5f0*/  ENDCOLLECTIVE ;  /* 0x000000000000791b */ /* 0x003fe20003800000 */
.L_x_3090:
[----:B------:R-:W-:Y:S01]  /*f600*/  IMAD.MOV.U32 R17, RZ, RZ, R14 ;  /* 0x000000ffff117224 */ /* 0x000fe200078e000e */
[----:B------:R-:W-:Y:S06]  /*f610*/  BRA `(.L_x_3091) ;  /* 0xffffffe800447947 */ /* 0x000fec000383ffff */
.L_x_3036:
[----:B------:R-:W-:Y:S01]  /*f620*/  BSSY B0, `(.L_x_3092) ;  /* 0x0000007000007945 */ /* 0x000fe20003800000 */
[----:B------:R-:W-:Y:S01]  /*f630*/  IMAD.MOV.U32 R13, RZ, RZ, R2 ;  /* 0x000000ffff0d7224 */ /* 0x000fe200078e0002 */
[----:B------:R-:W-:Y:S01]  /*f640*/  MOV R11, 0x1f ;  /* 0x0000001f000b7802 */ /* 0x000fe20000000f00 */
[----:B------:R-:W-:-:S07]  /*f650*/  IMAD.MOV.U32 R15, RZ, RZ, -0x1 ;  /* 0xffffffffff0f7424 */ /* 0x000fce00078e00ff */
[----:B0-23--:R-:W-:Y:S05]  /*f660*/  WARPSYNC.COLLECTIVE R15, `(.L_x_3093) ;  /* 0x000000000f087348 */ /* 0x00dfea0003c00000 */
[----:B------:R1:W4:Y:S02]  /*f670*/  SHFL.IDX P6, R14, R13, R12, R11 ;  /* 0x0000000c0d0e7389 */ /* 0x00032400000c000b */
[----:B01234-:R-:W-:Y:S01]  /*f680*/  ENDCOLLECTIVE ;  /* 0x000000000000791b */ /* 0x01ffe20003800000 */
.L_x_3093:
[----:B------:R-:W-:Y:S05]  /*f690*/  BSYNC B0 ;  /* 0x0000000000007941 */ /* 0x000fea0003800000 */
.L_x_3092:
[----:B------:R-:W-:Y:S05]  /*f6a0*/  BRA `(.L_x_3035) ;  /* 0xffffffe8003c7947 */ /* 0x000fea000383ffff */
.L_x_3040:
[----:B0-----:R0:W2:Y:S02]  /*f6b0*/  SYNCS.PHASECHK.TRANS64.TRYWAIT P0, [R0+URZ+0x28c20], R3 ;  /* 0x028c2003000075a7 */ /* 0x0010a4000800017f */
[----:B--2---:R-:W-:Y:S05]  /*f6c0*/  @!P0 NANOSLEEP.SYNCS 0x989680 ;  /* 0x009896800000895d */ /* 0x004fea0003900000 */
[----:B------:R-:W2:Y:S02]  /*f6d0*/  @!P0 SYNCS.PHASECHK.TRANS64 P0, [R0+URZ+0x28c20], R3 ;  /* 0x028c2003000085a7 */ /* 0x000ea4000800007f */
[----:B--2---:R-:W-:Y:S05]  /*f6e0*/  @!P0 BRA `(.L_x_3040) ;  /* 0xfffffffc00f08947 */ /* 0x004fea000383ffff */
[----:B------:R-:W-:Y:S05]  /*f6f0*/  BRA `(.L_x_3094) ;  /* 0xffffffec00207947 */ /* 0x000fea000383ffff */
.L_x_3041:
[----:B------:R-:W2:Y:S01]  /*f700*/  S2R R2, SR_TID.X ;  /* 0x0000000000027919 */ /* 0x000ea20000002100 */
[----:B------:R-:W-:Y:S01]  /*f710*/  BSSY B0, `(.L_x_3095) ;  /* 0x000000a000007945 */ /* 0x000fe20003800000 */
[----:B-1----:R-:W-:Y:S01]  /*f720*/  IMAD.MOV.U32 R12, RZ, RZ, RZ ;  /* 0x000000ffff0c7224 */ /* 0x002fe200078e00ff */
[----:B------:R-:W-:Y:S01]  /*f730*/  MOV R11, 0x1f ;  /* 0x0000001f000b7802 */ /* 0x000fe20000000f00 */
[----:B------:R-:W-:Y:S01]  /*f740*/  IMAD.MOV.U32 R15, RZ, RZ, -0x1 ;  /* 0xffffffffff0f7424 */ /* 0x000fe200078e00ff */
[----:B--2---:R-:W-:-:S04]  /*f750*/  SHF.R.U32.HI R2, RZ, 0x5, R2 ;  /* 0x00000005ff027819 */ /* 0x004fc80000011602 */
[----:B------:R-:W-:-:S05]  /*f760*/  LOP3.LUT R2, R2, 0x3, RZ, 0xc0, !PT ;  /* 0x0000000302027812 */ /* 0x000fca00078ec0ff */
[----:B------:R-:W-:-:S07]  /*f770*/  IMAD.MOV.U32 R13, RZ, RZ, R2 ;  /* 0x000000ffff0d7224 */ /* 0x000fce00078e0002 */
[----:B0-----:R-:W-:Y:S05]  /*f780*/  WARPSYNC.COLLECTIVE R15, `(.L_x_3096) ;  /* 0x000000000f087348 */ /* 0x001fea0003c00000 */
[----:B------:R1:W2:Y:S02]  /*f790*/  SHFL.IDX P6, R14, R13, R12, R11 ;  /* 0x0000000c0d0e7389 */ /* 0x0002a400000c000b */
[----:B012---:R-:W-:Y:S01]  /*f7a0*/  ENDCOLLECTIVE ;  /* 0x000000000000791b */ /* 0x007fe20003800000 */
.L_x_3096:
[----:B------:R-:W-:Y:S05]  /*f7b0*/  BSYNC B0 ;  /* 0x0000000000007941 */ /* 0x000fea0003800000 */
.L_x_3095:
[----:B------:R-:W-:Y:S05]  /*f7c0*/  BRA `(.L_x_3097) ;  /* 0xffffffec00087947 */ /* 0x000fea000383ffff */
.L_x_3044:
[----:B------:R-:W-:Y:S01]  /*f7d0*/  BSSY B1, `(.L_x_3098) ;  /* 0x0000006000017945 */ /* 0x000fe20003800000 */
[----:B------:R-:W-:-:S07]  /*f7e0*/  IMAD.MOV.U32 R15, RZ, RZ, -0x1 ;  /* 0xffffffffff0f7424 */ /* 0x000fce00078e00ff */
[----:B012---:R-:W-:Y:S05]  /*f7f0*/  WARPSYNC.COLLECTIVE R15, `(.L_x_3099) ;  /* 0x000000000f0c7348 */ /* 0x007fea0003c00000 */
[----:B------:R-:W-:Y:S02]  /*f800*/  ELECT P6, UR62, PT ;  /* 0x00000000003e782f */ /* 0x000fe400038c0000 */
[----:B------:R-:W-:Y:S01]  /*f810*/  MOV R14, UR62 ;  /* 0x0000003e000e7c02 */ /* 0x000fe20008000f00 */
[----:B012---:R-:W-:Y:S10]  /*f820*/  ENDCOLLECTIVE ;  /* 0x000000000000791b */ /* 0x007ff40003800000 */
.L_x_3099:
[----:B------:R-:W-:Y:S05]  /*f830*/  BSYNC B1 ;  /* 0x0000000000017941 */ /* 0x000fea0003800000 */
.L_x_3098:
[----:B------:R-:W-:Y:S05]  /*f840*/  BRA `(.L_x_3100) ;  /* 0xffffffec00007947 */ /* 0x000fea000383ffff */
.L_x_3046:
[----:B0-----:R0:W2:Y:S02]  /*f850*/  SYNCS.PHASECHK.TRANS64.TRYWAIT P0, [R6+URZ], R5 ;  /* 0x00000005060075a7 */ /* 0x0010a4000800017f */
[----:B--2---:R-:W-:Y:S05]  /*f860*/  @!P0 NANOSLEEP.SYNCS 0x989680 ;  /* 0x009896800000895d */ /* 0x004fea0003900000 */
[----:B------:R-:W2:Y:S02]  /*f870*/  @!P0 SYNCS.PHASECHK.TRANS64 P0, [R6+URZ], R5 ;  /* 0x00000005060085a7 */ /* 0x000ea4000800007f */
[----:B--2---:R-:W-:Y:S05]  /*f880*/  @!P0 BRA `(.L_x_3046) ;  /* 0xfffffffc00f08947 */ /* 0x004fea000383ffff */
[----:B------:R-:W-:Y:S05]  /*f890*/  BRA `(.L_x_3101) ;  /* 0xffffffec003c7947 */ /* 0x000fea000383ffff */
.L_x_3047:
[----:B--2---:R2:W3:Y:S02]  /*f8a0*/  SYNCS.PHASECHK.TRANS64.TRYWAIT P0, [R7+URZ], R2 ;  /* 0x00000002070075a7 */ /* 0x0044e4000800017f */
[----:B---3--:R-:W-:Y:S05]  /*f8b0*/  @!P0 NANOSLEEP.SYNCS 0x989680 ;  /* 0x009896800000895d */ /* 0x008fea0003900000 */
[----:B------:R-:W3:Y:S02]  /*f8c0*/  @!P0 SYNCS.PHASECHK.TRANS64 P0, [R7+URZ], R2 ;  /* 0x00000002070085a7 */ /* 0x000ee4000800007f */
[----:B---3--:R-:W-:Y:S05]  /*f8d0*/  @!P0 BRA `(.L_x_3047) ;  /* 0xfffffffc00f08947 */ /* 0x008fea000383ffff */
[----:B------:R-:W-:Y:S05]  /*f8e0*/  BRA `(.L_x_3102) ;  /* 0xffffffec00307947 */ /* 0x000fea000383ffff */
.L_x_3049:
[----:B---3--:R3:W4:Y:S02]  /*f8f0*/  SYNCS.PHASECHK.TRANS64.TRYWAIT P0, [R4+URZ], R5 ;  /* 0x00000005040075a7 */ /* 0x008724000800017f */
[----:B----4-:R-:W-:Y:S05]  /*f900*/  @!P0 NANOSLEEP.SYNCS 0x989680 ;  /* 0x009896800000895d */ /* 0x010fea0003900000 */
[----:B------:R-:W4:Y:S02]  /*f910*/  @!P0 SYNCS.PHASECHK.TRANS64 P0, [R4+URZ], R5 ;  /* 0x00000005040085a7 */ /* 0x000f24000800007f */
[----:B----4-:R-:W-:Y:S05]  /*f920*/  @!P0 BRA `(.L_x_3049) ;  /* 0xfffffffc00f08947 */ /* 0x010fea000383ffff */
[----:B------:R-:W-:Y:S05]  /*f930*/  BRA `(.L_x_3103) ;  /* 0xffffffec00387947 */ /* 0x000fea000383ffff */
.L_x_3104:
        /* <DEDUP_REMOVED lines=12> */
.L_x_11943:


//--------------------- .text._ZN7cutlass13device_kernelIN5flash11enable_sm90INS1_16FlashAttnFwdSm90INS1_25CollectiveMainloopFwdSm90ILi2EN4cute5tupleIJNS5_1CILi1EEES8_S8_EEENS6_IJNS7_ILi64EEESA_SA_EEELi512ENS_6half_tEfNS_4arch4Sm90ELb0ELb0ELb1ELb1ELb0ELb1ELb0ELb0ELb0ELb0ELb0ELb0EEENS1_21CollectiveEpilogueFwdINS6_IJSA_NS7_ILi512EEESA_EEES9_SC_SE_Li256ELb1ELb0ELb0ELb0EEENS1_36VarlenDynamicPersistentTileSchedulerILi64ELi64ELi256ELi32ELb0ELb0ELb1ELb0ELb1ELb1EEEEEEEEEvNT_6ParamsE --------------------------
	.section	.text._ZN7cutlass13device_kernelIN5flash11enable_sm90INS1_16FlashAttnFwdSm90INS1_25CollectiveMainloopFwdSm90ILi2EN4cute5tupleIJNS5_1CILi1EEES8_S8_EEENS6_IJNS7_ILi64EEESA_SA_EEELi512ENS_6half_tEfNS_4arch4Sm90ELb0ELb0ELb1ELb1ELb0ELb1ELb0ELb0ELb0ELb0ELb0ELb0EEENS1_21CollectiveEpilogueFwdINS6_IJSA_NS7_ILi512EEESA_EEES9_SC_SE_Li256ELb1ELb0ELb0ELb0EEENS1_36VarlenDynamicPersistentTileSchedulerILi64ELi64ELi256ELi32ELb0ELb0ELb1ELb0ELb1ELb1EEEEEEEEEvNT_6ParamsE,"ax",@progbits
	.align	128
.text._ZN7cutlass13device_kernelIN5flash11enable_sm90INS1_16FlashAttnFwdSm90INS1_25CollectiveMainloopFwdSm90ILi2EN4cute5tupleIJNS5_1CILi1EEES8_S8_EEENS6_IJNS7_ILi64EEESA_SA_EEELi512ENS_6half_tEfNS_4arch4Sm90ELb0ELb0ELb1ELb1ELb0ELb1ELb0ELb0ELb0ELb0ELb0ELb0EEENS1_21CollectiveEpilogueFwdINS6_IJSA_NS7_ILi512EEESA_EEES9_SC_SE_Li256ELb1ELb0ELb0ELb0EEENS1_36VarlenDynamicPersistentTileSchedulerILi64ELi64ELi256ELi32ELb0ELb0ELb1ELb0ELb1ELb1EEEEEEEEEvNT_6ParamsE:
        .type           _ZN7cutlass13device_kernelIN5flash11enable_sm90INS1_16FlashAttnFwdSm90INS1_25CollectiveMainloopFwdSm90ILi2EN4cute5tupleIJNS5_1CILi1EEES8_S8_EEENS6_IJNS7_ILi64EEESA_SA_EEELi512ENS_6half_tEfNS_4arch4Sm90ELb0ELb0ELb1ELb1ELb0ELb1ELb0ELb0ELb0ELb0ELb0ELb0EEENS1_21CollectiveEpilogueFwdINS6_IJSA_NS7_ILi512EEESA_EEES9_SC_SE_Li256ELb1ELb0ELb0ELb0EEENS1_36VarlenDynamicPersistentTileSchedulerILi64ELi64ELi256ELi32ELb0ELb0ELb1ELb0ELb1ELb1EEEEEEEEEvNT_6ParamsE,@function
        .size           _ZN7cutlass13device_kernelIN5flash11enable_sm90INS1_16FlashAttnFwdSm90INS1_25CollectiveMainloopFwdSm90ILi2EN4cute5tupleIJNS5_1CILi1EEES8_S8_EEENS6_IJNS7_ILi64EEESA_SA_EEELi512ENS_6half_tEfNS_4arch4Sm90ELb0ELb0ELb1ELb1ELb0ELb1ELb0ELb0ELb0ELb0ELb0ELb0EEENS1_21CollectiveEpilogueFwdINS6_IJSA_NS7_ILi512EEESA_EEES9_SC_SE_Li256ELb1ELb0ELb0ELb0EEENS1_36VarlenDynamicPersistentTileSchedulerILi64ELi64ELi256ELi32ELb0ELb0ELb1ELb0ELb1ELb1EEEEEEEEEvNT_6ParamsE,(.L_x_11944 - _ZN7cutlass13device_kernelIN5flash11enable_sm90INS1_16FlashAttnFwdSm90INS1_25CollectiveMainloopFwdSm90ILi2EN4cute5tupleIJNS5_1CILi1EEES8_S8_EEENS6_IJNS7_ILi64EEESA_SA_EEELi512ENS_6half_tEfNS_4arch4Sm90ELb0ELb0ELb1ELb1ELb0ELb1ELb0ELb0ELb0ELb0ELb0ELb0EEENS1_21CollectiveEpilogueFwdINS6_IJSA_NS7_ILi512EEESA_EEES9_SC_SE_Li256ELb1ELb0ELb0ELb0EEENS1_36VarlenDynamicPersistentTileSchedulerILi64ELi64ELi256ELi32ELb0ELb0ELb1ELb0ELb1ELb1EEEEEEEEEvNT_6ParamsE)
        .other          _ZN7cutlass13device_kernelIN5flash11enable_sm90INS1_16FlashAttnFwdSm90INS1_25CollectiveMainloopFwdSm90ILi2EN4cute5tupleIJNS5_1CILi1EEES8_S8_EEENS6_IJNS7_ILi64EEESA_SA_EEELi512ENS_6half_tEfNS_4arch4Sm90ELb0ELb0ELb1ELb1ELb0ELb1ELb0ELb0ELb0ELb0ELb0ELb0EEENS1_21CollectiveEpilogueFwdINS6_IJSA_NS7_ILi512EEESA_EEES9_SC_SE_Li256ELb1ELb0ELb0ELb0EEENS1_36VarlenDynamicPersistentTileSchedulerILi64ELi64ELi256ELi32ELb0ELb0ELb1ELb0ELb1ELb1EEEEEEEEEvNT_6ParamsE,@"STO_CUDA_ENTRY STV_DEFAULT"
_ZN7cutlass13device_kernelIN5flash11enable_sm90INS1_16FlashAttnFwdSm90INS1_25CollectiveMainloopFwdSm90ILi2EN4cute5tupleIJNS5_1CILi1EEES8_S8_EEENS6_IJNS7_ILi64EEESA_SA_EEELi512ENS_6half_tEfNS_4arch4Sm90ELb0ELb0ELb1ELb1ELb0ELb1ELb0ELb0ELb0ELb0ELb0ELb0EEENS1_21CollectiveEpilogueFwdINS6_IJSA_NS7_ILi512EEESA_EEES9_SC_SE_Li256ELb1ELb0ELb0ELb0EEENS1_36VarlenDynamicPersistentTileSchedulerILi64ELi64ELi256ELi32ELb0ELb0ELb1ELb0ELb1ELb1EEEEEEEEEvNT_6ParamsE:
        /* <DEDUP_REMOVED lines=26> */
.L_x_3106:
[----:B------:R-:W-:Y:S05]  /*01a0*/  BSYNC B0 ;  /* 0x0000000000007941 */ /* 0x000fea0003800000 */
.L_x_3105:
[----:B------:R-:W-:Y:S01]  /*01b0*/  SHF.R.U32.HI R3, RZ, 0x7, R3 ;  /* 0x00000007ff037819 */ /* 0x000fe20000011603 */
[----:B------:R-:W-:Y:S01]  /*01c0*/  VOTEU.ANY UP0, P0 ;  /* 0x00000000003f7886 */ /* 0x000fe20000000100 */
[----:B------:R-:W0:Y:S01]  /*01d0*/  SHFL.IDX PT, R2, R0, RZ, 0x1f ;  /* 0x00001fff00027589 */ /* 0x000e2200000e0000 */
[----:B------:R-:W-:Y:S01]  /*01e0*/  UMOV UR4, 0x1 ;  /* 0x0000000100047882 */ /* 0x000fe20000000000 */
[----:B------:R-:W-:Y:S01]  /*01f0*/  UMOV UR7, 0x100 ;  /* 0x0000010000077882 */ /* 0x000fe20000000000 */
[----:B------:R-:W-:Y:S01]  /*0200*/  VOTEU.ANY UP1, P0 ;  /* 0x00000000003f7886 */ /* 0x000fe20000020100 */
[----:B------:R-:W1:Y:S01]  /*0210*/  SHFL.IDX PT, R3, R3, RZ, 0x1f ;  /* 0x00001fff03037589 */ /* 0x000e6200000e0000 */
[----:B------:R-:W2:Y:S01]  /*0220*/  @UP0 S2UR UR8, SR_CgaCtaId ;  /* 0x00000000000809c3 */ /* 0x000ea20000008800 */
[----:B------:R-:W-:Y:S01]  /*0230*/  @UP0 UMOV UR6, 0x400 ;  /* 0x0000040000060882 */ /* 0x000fe20000000000 */
[----:B------:R-:W-:-:S04]  /*0240*/  @UP0 UIADD3 UR4, -UR4, 0x100000, URZ ;  /* 0x0010000004040890 */ /* 0x000fc8000fffe13f */
[----:B------:R-:W-:Y:S02]  /*0250*/  @UP0 USHF.L.U32 UR5, UR4, 0xb, URZ ;  /* 0x0000000b04050899 */ /* 0x000fe4000800063f */
[----:B------:R-:W-:Y:S01]  /*0260*/  @UP0 USHF.L.U32 UR4, UR4, 0x1, URZ ;  /* 0x0000000104040899 */ /* 0x000fe2000800063f */
[----:B0-----:R-:W-:Y:S01]  /*0270*/  ISETP.NE.AND P1, PT, R2, RZ, PT ;  /* 0x000000ff0200720c */ /* 0x001fe20003f25270 */
[----:B-1----:R0:W-:Y:S01]  /*0280*/  STL [R1], R3 ;  /* 0x0000000301007387 */ /* 0x0021e20000100800 */
[----:B--2---:R-:W-:Y:S02]  /*0290*/  @UP0 ULEA UR8, UR8, UR6, 0x18 ;  /* 0x0000000608080291 */ /* 0x004fe4000f8ec03f */
[----:B------:R-:W-:-:S04]  /*02a0*/  @UP0 UIADD3 UR6, -UR7, 0x100000, URZ ;  /* 0x0010000007060890 */ /* 0x000fc8000fffe13f */
[----:B------:R-:W-:Y:S02]  /*02b0*/  @UP0 USHF.L.U32 UR7, UR6, 0xb, URZ ;  /* 0x0000000b06070899 */ /* 0x000fe4000800063f */
[----:B------:R-:W-:Y:S01]  /*02c0*/  @UP0 USHF.L.U32 UR6, UR6, 0x1, URZ ;  /* 0x0000000106060899 */ /* 0x000fe2000800063f */
[----:B------:R-:W-:Y:S01]  /*02d0*/  VOTEU.ANY UP0, P0 ;  /* 0x00000000003f7886 */ /* 0x000fe20000000100 */
[----:B------:R-:W1:Y:S04]  /*02e0*/  FENCE.VIEW.ASYNC.S ;  /* 0x00000000000073c6 */ /* 0x000e680000000000 */
[----:B-1----:R0:W1:Y:S06]  /*02f0*/  @UP0 SYNCS.EXCH.64 URZ, [UR8+0x28c00], UR4 ;  /* 0x028c0004083f05b2 */ /* 0x00206c0008000100 */
[----:B------:R0:W2:Y:S02]  /*0300*/  @UP1 SYNCS.EXCH.64 URZ, [UR8+0x28c20], UR6 ;  /* 0x028c2006083f15b2 */ /* 0x0000a40008000100 */
[----:B0-----:R-:W-:Y:S05]  /*0310*/  @P1 BRA `(.L_x_3107) ;  /* 0x0000000000381947 */ /* 0x001fea0003800000 */
[----:B------:R-:W0:Y:S01]  /*0320*/  S2UR UR5, SR_CgaCtaId ;  /* 0x00000000000579c3 */ /* 0x000e220000008800 */
        /* <DEDUP_REMOVED lines=8> */
[----:B0-----:R0:W3:Y:S01]  /*03b0*/  SYNCS.EXCH.64 URZ, [UR6+0x28c30], UR4 ;  /* 0x028c3004063f75b2 */ /* 0x0010e20008000100 */
[----:B------:R0:W4:Y:S01]  /*03c0*/  SYNCS.EXCH.64 URZ, [UR6+0x28c40], UR4 ;  /* 0x028c4004063f75b2 */ /* 0x0001220008000100 */
[----:B------:R0:W0:Y:S01]  /*03d0*/  SYNCS.EXCH.64 URZ, [UR6+0x28c38], UR4 ;  /* 0x028c3804063f75b2 */ /* 0x0000220008000100 */
[----:B------:R0:W0:Y:S01]  /*03e0*/  SYNCS.EXCH.64 URZ, [UR6+0x28c48], UR4 ;  /* 0x028c4804063f75b2 */ /* 0x0000220008000100 */
[----:B------:R-:W-:Y:S01]  /*03f0*/  NOP ;  /* 0x0000000000007918 */ /* 0x000fe20000000000 */
.L_x_3107:
[----:B------:R-:W5:Y:S01]  /*0400*/  SHFL.IDX PT, R2, R0, RZ, 0x1f ;  /* 0x00001fff00027589 */ /* 0x000f6200000e0000 */
[----:B------:R-:W-:Y:S01]  /*0410*/  NOP ;  /* 0x0000000000007918 */ /* 0x000fe20000000000 */
[----:B-----5:R-:W-:-:S13]  /*0420*/  ISETP.NE.AND P0, PT, R2, RZ, PT ;  /* 0x000000ff0200720c */ /* 0x020fda0003f05270 */
        /* <DEDUP_REMOVED lines=17> */
[----:B------:R0:W0:Y:S01]  /*0540*/  SYNCS.EXCH.64 URZ, [UR8+0x28c68], UR4 ;  /* 0x028c6804083f75b2 */ /* 0x0000220008000100 */
[----:B------:R-:W-:Y:S01]  /*0550*/  NOP ;  /* 0x0000000000007918 */ /* 0x000fe20000000000 */
.L_x_3108:
[----:B------:R-:W5:Y:S01]  /*0560*/  SHFL.IDX PT, R2, R0, RZ, 0x1f ;  /* 0x00001fff00027589 */ /* 0x000f6200000e0000 */
[----:B------:R-:W-:Y:S01]  /*0570*/  NOP ;  /* 0x0000000000007918 */ /* 0x000fe20000000000 */
[----:B-----5:R-:W-:-:S13]  /*0580*/  ISETP.NE.AND P0, PT, R2, RZ, PT ;  /* 0x000000ff0200720c */ /* 0x020fda0003f05270 */
        /* <DEDUP_REMOVED lines=13> */
[----:B------:R0:W0:Y:S01]  /*0660*/  SYNCS.EXCH.64 URZ, [UR6+0x28c88], UR4 ;  /* 0x028c8804063f75b2 */ /* 0x0000220008000100 */
[----:B------:R-:W-:Y:S01]  /*0670*/  NOP ;  /* 0x0000000000007918 */ /* 0x000fe20000000000 */
.L_x_3109:
        /* <DEDUP_REMOVED lines=22> */
.L_x_3110:
        /* <DEDUP_REMOVED lines=22> */
.L_x_3111:
[----:B------:R-:W-:Y:S01]  /*0940*/  IMAD.MOV.U32 R2, RZ, RZ, 0x1 ;  /* 0x00000001ff027424 */ /* 0x000fe200078e00ff */
[----:B------:R-:W-:Y:S01]  /*0950*/  ISETP.NE.AND P0, PT, R3, RZ, PT ;  /* 0x000000ff0300720c */ /* 0x000fe20003f05270 */
[----:B------:R-:W-:Y:S01]  /*0960*/  NOP ;  /* 0x0000000000007918 */ /* 0x000fe20000000000 */
[----:B------:R-:W-:Y:S01]  /*0970*/  ULDC.64 UR40, c[0x0][0x208] ;  /* 0x0000820000287ab9 */ /* 0x000fe20000000a00 */
[----:B------:R-:W-:Y:S01]  /*0980*/  BSSY B8, `(.L_x_3112) ;  /* 0x0001429000087945 */ /* 0x000fe20003800000 */
[----:B------:R-:W-:-:S05]  /*0990*/  SEL R2, R2, 0x2, !P0 ;  /* 0x0000000202027807 */ /* 0x000fca0004000000 */
[----:B------:R0:W-:Y:S02]  /*09a0*/  STL [R1+0x38], R2 ;  /* 0x0000380201007387 */ /* 0x0001e40000100800 */
[----:B01234-:R-:W-:Y:S06]  /*09b0*/  BAR.SYNC.DEFER_BLOCKING 0x0 ;  /* 0x0000000000007b1d */ /* 0x01ffec0000010000 */
[----:B------:R-:W-:Y:S05]  /*09c0*/  @!P0 BRA `(.L_x_3113) ;  /* 0x000000e4003c8947 */ /* 0x000fea0003800000 */
.L_x_3114:
[----:B------:R-:W-:-:S08]  /*09d0*/  NOP ;  /* 0x0000000000007918 */ /* 0x000fd00000000000 */
[----:B------:R-:W0:Y:S02]  /*09e0*/  USETMAXREG.TRY_ALLOC.CTAPOOL UP0, 0xf0 ;  /* 0x000000f0000079c8 */ /* 0x000e240008000600 */
[----:B0-----:R-:W-:-:S13]  /*09f0*/  PLOP3.LUT P0, PT, PT, PT, UP0, 0x80, 0x0 ;  /* 0x000000000000781c */ /* 0x001fda0003f0f008 */
[----:B------:R-:W-:Y:S05]  /*0a00*/  @!P0 BRA `(.L_x_3114) ;  /* 0xfffffffc00f08947 */ /* 0x000fea000383ffff */
[----:B------:R-:W0:Y:S01]  /*0a10*/  S2R R0, SR_TID.X ;  /* 0x0000000000007919 */ /* 0x000e220000002100 */
[----:B------:R-:W1:Y:S01]  /*0a20*/  S2UR UR5, SR_CgaCtaId ;  /* 0x00000000000579c3 */ /* 0x000e620000008800 */
[----:B------:R-:W-:Y:S02]  /*0a30*/  UMOV UR4, 0x400 ;  /* 0x0000040000047882 */ /* 0x000fe40000000000 */
[----:B-1----:R-:W-:-:S06]  /*0a40*/  ULEA UR4, UR5, UR4, 0x18 ;  /* 0x0000000405047291 */ /* 0x002fcc000f8ec03f */
[----:B------:R-:W-:Y:S01]  /*0a50*/  IMAD.U32 R2, RZ, RZ, UR4 ;  /* 0x00000004ff027e24 */ /* 0x000fe2000f8e00ff */
[----:B0-----:R-:W-:Y:S01]  /*0a60*/  SHF.R.U32.HI R0, RZ, 0x7, R0 ;  /* 0x00000007ff007819 */ /* 0x001fe20000011600 */
[----:B------:R-:W-:-:S03]  /*0a70*/  ULDC UR4, c[0x0][0xc14] ;  /* 0x0003050000047ab9 */ /* 0x000fc60000000800 */
[----:B------:R-:W-:Y:S02]  /*0a80*/  ISETP.NE.AND P0, PT, R0, 0x1, PT ;  /* 0x000000010000780c */ /* 0x000fe40003f05270 */
[----:B------:R-:W0:Y:S11]  /*0a90*/  S2R R0, SR_TID.X ;  /* 0x0000000000007919 */ /* 0x000e360000002100 */
[----:B------:R-:W-:Y:S06]  /*0aa0*/  @!P0 BAR.ARV 0x8, 0xa0 ;  /* 0x0202800000008b1d */ /* 0x000fec0000002000 */
[----:B0-----:R-:W-:-:S13]  /*0ab0*/  ISETP.GE.U32.AND P0, PT, R0, 0x100, PT ;  /* 0x000001000000780c */ /* 0x001fda0003f06070 */
[----:B------:R-:W-:Y:S08]  /*0ac0*/  @P0 BAR.ARV 0xf, 0x100 ;  /* 0x03c4000000000b1d */ /* 0x000ff00000002000 */
[----:B------:R-:W-:Y:S06]  /*0ad0*/  BAR.SYNC.DEFER_BLOCKING 0x5, 0x120 ;  /* 0x0144800000007b1d */ /* 0x000fec0000010000 */
[----:B------:R-:W0:Y:S02]  /*0ae0*/  LDS.128 R24, [R2+0x28cd0] ;  /* 0x028cd00002187984 */ /* 0x000e240000000c00 */
[----:B------:R-:W-:Y:S06]  /*0af0*/  BAR.ARV 0x4, 0x120 ;  /* 0x0104800000007b1d */ /* 0x000fec0000002000 */
[----:B0-----:R-:W-:-:S13]  /*0b00*/  ISETP.GE.AND P0, PT, R27, UR4, PT ;  /* 0x000000041b007c0c */ /* 0x001fda000bf06270 */
[----:B------:R-:W-:Y:S05]  /*0b10*/  @P0 BRA `(.L_x_3115) ;  /* 0x00000140003c0947 */ /* 0x000fea0003800000 */
[----:B------:R-:W2:Y:S01]  /*0b20*/  LDL.LU R16, [R1+0x38] ;  /* 0x0000380001107983 */ /* 0x000ea20000300800 */
[----:B------:R-:W-:-:S04]  /*0b30*/  IADD3 R214, R0, -0x80, RZ ;  /* 0xffffff8000d67810 */ /* 0x000fc80007ffe0ff */
[----:B------:R-:W-:-:S04]  /*0b40*/  SHF.R.S32.HI R3, RZ, 0x1f, R214 ;  /* 0x0000001fff037819 */ /* 0x000fc800000114d6 */
[CC--:B------:R-:W-:Y:S02]  /*0b50*/  LEA.HI R5, R3.reuse, R214.reuse, RZ, 0x7 ;  /* 0x000000d603057211 */ /* 0x0c0fe400078f38ff */
[-C--:B------:R-:W-:Y:S02]  /*0b60*/  LEA.HI R4, R3, R214.reuse, RZ, 0x4 ;  /* 0x000000d603047211 */ /* 0x080fe400078f20ff */
[----:B------:R-:W-:Y:S02]  /*0b70*/  LOP3.LUT R7, R5, 0xffffff80, RZ, 0xc0, !PT ;  /* 0xffffff8005077812 */ /* 0x000fe400078ec0ff */
[----:B------:R-:W-:Y:S02]  /*0b80*/  LOP3.LUT R9, R4, 0xfffffff0, RZ, 0xc0, !PT ;  /* 0xfffffff004097812 */ /* 0x000fe400078ec0ff */
[----:B------:R-:W-:Y:S01]  /*0b90*/  LEA.HI R0, R3, R214, RZ, 0x5 ;  /* 0x000000d603007211 */ /* 0x000fe200078f28ff */
[C---:B------:R-:W-:Y:S01]  /*0ba0*/  IMAD.IADD R7, R214.reuse, 0x1, -R7 ;  /* 0x00000001d6077824 */ /* 0x040fe200078e0a07 */
[----:B------:R-:W-:Y:S01]  /*0bb0*/  SHF.R.S32.HI R13, RZ, 0x4, R4 ;  /* 0x00000004ff0d7819 */ /* 0x000fe20000011404 */
[----:B------:R-:W-:Y:S01]  /*0bc0*/  IMAD.IADD R11, R214, 0x1, -R9 ;  /* 0x00000001d60b7824 */ /* 0x000fe200078e0a09 */
[----:B------:R-:W-:-:S02]  /*0bd0*/  SHF.R.S32.HI R189, RZ, 0x5, R0 ;  /* 0x00000005ffbd7819 */ /* 0x000fc40000011400 */
[----:B------:R-:W-:Y:S02]  /*0be0*/  SHF.R.S32.HI R10, RZ, 0x1f, R0 ;  /* 0x0000001fff0a7819 */ /* 0x000fe40000011400 */
[----:B------:R-:W-:Y:S02]  /*0bf0*/  SHF.R.S32.HI R0, RZ, 0x1f, R7 ;  /* 0x0000001fff007819 */ /* 0x000fe40000011407 */
[----:B------:R-:W-:Y:S02]  /*0c00*/  SHF.R.S32.HI R6, RZ, 0x1f, R11 ;  /* 0x0000001fff067819 */ /* 0x000fe4000001140b */
[----:B------:R-:W-:Y:S02]  /*0c10*/  LEA.HI R9, R4, R13, RZ, 0x1 ;  /* 0x0000000d04097211 */ /* 0x000fe400078f08ff */
[----:B------:R-:W-:Y:S02]  /*0c20*/  LEA.HI R4, R0, R7, RZ, 0x2 ;  /* 0x0000000700047211 */ /* 0x000fe400078f10ff */
[----:B------:R-:W-:-:S02]  /*0c30*/  LEA.HI R8, R6, R11, RZ, 0x3 ;  /* 0x0000000b06087211 */ /* 0x000fc400078f18ff */
[----:B------:R-:W-:Y:S02]  /*0c40*/  LOP3.LUT R12, R9, 0x1ffffffe, RZ, 0xc0, !PT ;  /* 0x1ffffffe090c7812 */ /* 0x000fe400078ec0ff */
[--C-:B------:R-:W-:Y:S02]  /*0c50*/  SHF.R.S32.HI R6, RZ, 0x2, R4.reuse ;  /* 0x00000002ff067819 */ /* 0x100fe40000011404 */
[----:B------:R-:W-:-:S04]  /*0c60*/  SHF.R.S32.HI R9, RZ, 0x1f, R4 ;  /* 0x0000001fff097819 */ /* 0x000fc80000011404 */
[----:B------:R-:W-:Y:S02]  /*0c70*/  LEA.HI R9, R9, R6, RZ, 0x3 ;  /* 0x0000000609097211 */ /* 0x000fe400078f18ff */
[----:B------:R-:W-:Y:S02]  /*0c80*/  LEA.HI R0, R0, R7, RZ, 0x5 ;  /* 0x0000000700007211 */ /* 0x000fe400078f28ff */
[----:B------:R-:W-:Y:S02]  /*0c90*/  LOP3.LUT R9, R9, 0xfffffff8, RZ, 0xc0, !PT ;  /* 0xfffffff809097812 */ /* 0x000fe400078ec0ff */
[----:B------:R-:W-:Y:S02]  /*0ca0*/  LEA.HI R14, R10, R189, RZ, 0x2 ;  /* 0x000000bd0a0e7211 */ /* 0x000fe400078f10ff */
[----:B------:R-:W-:Y:S01]  /*0cb0*/  LOP3.LUT R10, R8, 0xfffffff8, RZ, 0xc0, !PT ;  /* 0xfffffff8080a7812 */ /* 0x000fe200078ec0ff */
[----:B------:R-:W-:Y:S01]  /*0cc0*/  IMAD.IADD R9, R6, 0x1, -R9 ;  /* 0x0000000106097824 */ /* 0x000fe200078e0a09 */
[----:B------:R-:W-:-:S02]  /*0cd0*/  SHF.R.S32.HI R0, RZ, 0x5, R0 ;  /* 0x00000005ff007819 */ /* 0x000fc40000011400 */
[----:B------:R-:W-:Y:S01]  /*0ce0*/  LOP3.LUT R14, R14, 0x3ffffc, RZ, 0xc0, !PT ;  /* 0x003ffffc0e0e7812 */ /* 0x000fe200078ec0ff */
[----:B------:R-:W-:Y:S01]  /*0cf0*/  IMAD.IADD R10, R11, 0x1, -R10 ;  /* 0x000000010b0a7824 */ /* 0x000fe200078e0a0a */
[----:B------:R-:W-:Y:S01]  /*0d00*/  SHF.R.S32.HI R206, RZ, 0x7, R5 ;  /* 0x00000007ffce7819 */ /* 0x000fe20000011405 */
[----:B------:R-:W-:Y:S01]  /*0d10*/  IMAD R188, R0, 0x10, R9 ;  /* 0x0000001000bc7824 */ /* 0x000fe200078e0209 */
[-C--:B------:R-:W-:Y:S01]  /*0d20*/  LEA.HI R0, R3, R214.reuse, RZ, 0x3 ;  /* 0x000000d603007211 */ /* 0x080fe200078f18ff */
[----:B------:R-:W-:Y:S01]  /*0d30*/  IMAD.IADD R14, R189, 0x1, -R14 ;  /* 0x00000001bd0e7824 */ /* 0x000fe200078e0a0e */
[----:B------:R-:W-:Y:S01]  /*0d40*/  LEA R15, R206, R11, 0x8 ;  /* 0x0000000bce0f7211 */ /* 0x000fe200078e40ff */
[----:B------:R-:W-:Y:S01]  /*0d50*/  IMAD.IADD R12, R13, 0x1, -R12 ;  /* 0x000000010d0c7824 */ /* 0x000fe200078e0a0c */
[----:B------:R-:W-:Y:S01]  /*0d60*/  LEA.HI R6, R3, R214, RZ, 0x2 ;  /* 0x000000d603067211 */ /* 0x000fe200078f10ff */
[----:B------:R-:W-:Y:S01]  /*0d70*/  IMAD.SHL.U32 R11, R10, 0x40, RZ ;  /* 0x000000400a0b7824 */ /* 0x000fe200078e00ff */
[----:B------:R-:W-:Y:S01]  /*0d80*/  LOP3.LUT R3, R0, 0x1ffffff8, RZ, 0xc0, !PT ;  /* 0x1ffffff800037812 */ /* 0x000fe200078ec0ff */
[----:B------:R-:W-:Y:S01]  /*0d90*/  IMAD.SHL.U32 R12, R12, 0x8, RZ ;  /* 0x000000080c0c7824 */ /* 0x000fe200078e00ff */
[----:B------:R-:W-:Y:S01]  /*0da0*/  SHF.R.S32.HI R23, RZ, 0x2, R6 ;  /* 0x00000002ff177819 */ /* 0x000fe20000011406 */
[----:B------:R-:W-:Y:S01]  /*0db0*/  IMAD.SHL.U32 R8, R8, 0x40, RZ ;  /* 0x0000004008087824 */ /* 0x000fe200078e00ff */
[----:B------:R-:W-:-:S02]  /*0dc0*/  LEA R15, R14, R15, 0x4 ;  /* 0x0000000f0e0f7211 */ /* 0x000fc400078e20ff */
[----:B------:R-:W-:Y:S01]  /*0dd0*/  LOP3.LUT R11, R11, 0x1c0, RZ, 0xc0, !PT ;  /* 0x000001c00b0b7812 */ /* 0x000fe200078ec0ff */
[----:B------:R-:W-:Y:S01]  /*0de0*/  IMAD.IADD R3, R214, 0x1, -R3 ;  /* 0x00000001d6037824 */ /* 0x000fe200078e0a03 */
[----:B------:R-:W-:Y:S01]  /*0df0*/  LOP3.LUT R4, R4, 0x7ffffffc, RZ, 0xc0, !PT ;  /* 0x7ffffffc04047812 */ /* 0x000fe200078ec0ff */
[----:B------:R-:W-:Y:S01]  /*0e00*/  VIADD R216, R23, 0x20 ;  /* 0x0000002017d87836 */ /* 0x000fe20000000000 */
[----:B------:R-:W-:Y:S02]  /*0e10*/  LEA R212, R15, R12, 0x6 ;  /* 0x0000000c0fd47211 */ /* 0x000fe400078e30ff */
[----:B------:R-:W-:Y:S02]  /*0e20*/  LOP3.LUT R8, R8, 0x7ffffe00, RZ, 0xc0, !PT ;  /* 0x7ffffe0008087812 */ /* 0x000fe400078ec0ff */
[----:B------:R-:W-:Y:S02]  /*0e30*/  LOP3.LUT R12, R11, 0x8, R12, 0xf8, !PT ;  /* 0x000000080b0c7812 */ /* 0x000fe400078ef80c */
[----:B------:R-:W-:Y:S01]  /*0e40*/  SHF.R.U32.HI R11, RZ, 0x3, R11 ;  /* 0x00000003ff0b7819 */ /* 0x000fe2000001160b */
[----:B------:R-:W-:Y:S01]  /*0e50*/  IMAD.IADD R4, R7, 0x1, -R4 ;  /* 0x0000000107047824 */ /* 0x000fe200078e0a04 */
[----:B------:R-:W-:Y:S01]  /*0e60*/  SHF.L.U32 R187, R3, 0x3, RZ ;  /* 0x0000000303bb7819 */ /* 0x000fe200000006ff */
[----:B------:R-:W-:Y:S01]  /*0e70*/  IMAD R8, R189, 0x400, R8 ;  /* 0x00000400bd087824 */ /* 0x000fe200078e0208 */
[----:B------:R-:W-:-:S02]  /*0e80*/  LOP3.LUT R7, R6, 0xfffffffc, RZ, 0xc0, !PT ;  /* 0xfffffffc06077812 */ /* 0x000fc400078ec0ff */
[----:B------:R-:W-:Y:S02]  /*0e90*/  SHF.R.S32.HI R3, RZ, 0x1f, R216 ;  /* 0x0000001fff037819 */ /* 0x000fe400000114d8 */
[----:B------:R-:W-:Y:S01]  /*0ea0*/  LOP3.LUT R11, R12, R11, RZ, 0x3c, !PT ;  /* 0x0000000b0c0b7212 */ /* 0x000fe200078e3cff */
[----:B------:R-:W-:Y:S01]  /*0eb0*/  IMAD.IADD R204, R214, 0x1, -R7 ;  /* 0x00000001d6cc7824 */ /* 0x000fe200078e0a07 */
[----:B------:R-:W-:Y:S01]  /*0ec0*/  LEA.HI R3, R3, R216, RZ, 0x3 ;  /* 0x000000d803037211 */ /* 0x000fe200078f18ff */
[----:B------:R-:W-:Y:S01]  /*0ed0*/  IMAD.SHL.U32 R209, R216, 0x40, RZ ;  /* 0x00000040d8d17824 */ /* 0x000fe200078e00ff */
[----:B------:R-:W-:Y:S02]  /*0ee0*/  R2P PR, R10, 0x6 ;  /* 0x000000060a007804 */ /* 0x000fe40000000000 */
[----:B------:R-:W-:Y:S01]  /*0ef0*/  IADD3 R11, R8, R11, RZ ;  /* 0x0000000b080b7210 */ /* 0x000fe20007ffe0ff */
[----:B------:R-:W-:Y:S01]  /*0f00*/  IMAD.SHL.U32 R3, R3, 0x40, RZ ;  /* 0x0000004003037824 */ /* 0x000fe200078e00ff */
[----:B------:R-:W-:Y:S01]  /*0f10*/  LEA.HI R5, R5, R206, RZ, 0x1 ;  /* 0x000000ce05057211 */ /* 0x000fe200078f08ff */
[----:B------:R-:W-:Y:S01]  /*0f20*/  IMAD.MOV.U32 R196, RZ, RZ, 0x20 ;  /* 0x00000020ffc47424 */ /* 0x000fe200078e00ff */
[----:B------:R-:W-:Y:S01]  /*0f30*/  SHF.R.S32.HI R6, RZ, 0x1f, R6 ;  /* 0x0000001fff067819 */ /* 0x000fe20000011406 */
[----:B------:R-:W-:Y:S01]  /*0f40*/  IMAD R194, R11, 0x2, R2 ;  /* 0x000000020bc27824 */ /* 0x000fe200078e0202 */
[----:B------:R-:W-:-:S02]  /*0f50*/  LOP3.LUT R209, R209, 0x1c0, RZ, 0xc0, !PT ;  /* 0x000001c0d1d17812 */ /* 0x000fc400078ec0ff */
[----:B------:R-:W-:Y:S01]  /*0f60*/  SHF.R.S32.HI R192, RZ, 0x3, R0 ;  /* 0x00000003ffc07819 */ /* 0x000fe20000011400 */
[----:B------:R-:W-:Y:S01]  /*0f70*/  VIADD R197, R194, 0x26800 ;  /* 0x00026800c2c57836 */ /* 0x000fe20000000000 */
[----:B------:R-:W-:Y:S02]  /*0f80*/  LOP3.LUT R5, R5, 0xfffffe, RZ, 0xc0, !PT ;  /* 0x00fffffe05057812 */ /* 0x000fe400078ec0ff */
[----:B------:R-:W-:Y:S02]  /*0f90*/  LEA.HI R6, R6, R23, RZ, 0x3 ;  /* 0x0000001706067211 */ /* 0x000fe400078f18ff */
[----:B------:R-:W-:Y:S02]  /*0fa0*/  SHF.R.U32.HI R215, RZ, 0x3, R209 ;  /* 0x00000003ffd77819 */ /* 0x000fe400000116d1 */
[----:B------:R-:W-:Y:S02]  /*0fb0*/  LOP3.LUT R210, R3, 0xfffffe00, RZ, 0xc0, !PT ;  /* 0xfffffe0003d27812 */ /* 0x000fe400078ec0ff */
[----:B------:R-:W-:Y:S01]  /*0fc0*/  SEL R196, R196, 0xffffffe0, !P1 ;  /* 0xffffffe0c4c47807 */ /* 0x000fe20004800000 */
[----:B------:R-:W-:Y:S01]  /*0fd0*/  IMAD.IADD R5, R206, 0x1, -R5 ;  /* 0x00000001ce057824 */ /* 0x000fe200078e0a05 */
[----:B------:R-:W-:Y:S01]  /*0fe0*/  IADD3 R195, R194, 0x26840, RZ ;  /* 0x00026840c2c37810 */ /* 0x000fe20007ffe0ff */
[C---:B------:R-:W-:Y:S01]  /*0ff0*/  @P2 VIADD R195, R197.reuse, 0xffffffc0 ;  /* 0xffffffc0c5c32836 */ /* 0x040fe20000000000 */
[----:B------:R-:W-:Y:S01]  /*1000*/  LOP3.LUT R6, R6, 0xfffffff8, RZ, 0xc0, !PT ;  /* 0xfffffff806067812 */ /* 0x000fe200078ec0ff */
[----:B------:R-:W-:Y:S01]  /*1010*/  IMAD.IADD R197, R197, 0x1, R196 ;  /* 0x00000001c5c57824 */ /* 0x000fe200078e02c4 */
[----:B------:R-:W-:Y:S01]  /*1020*/  CS2R R18, SRZ ;  /* 0x0000000000127805 */ /* 0x000fe2000001ff00 */
[----:B------:R-:W-:Y:S01]  /*1030*/  IMAD.MOV.U32 R202, RZ, RZ, RZ ;  /* 0x000000ffffca7224 */ /* 0x000fe200078e00ff */
[----:B------:R-:W-:Y:S01]  /*1040*/  MOV R22, RZ ;  /* 0x000000ff00167202 */ /* 0x000fe20000000f00 */
[----:B------:R-:W-:Y:S01]  /*1050*/  IMAD.MOV.U32 R185, RZ, RZ, RZ ;  /* 0x000000ffffb97224 */ /* 0x000fe200078e00ff */
[----:B------:R-:W-:Y:S01]  /*1060*/  SHF.R.S32.HI R208, RZ, 0x1f, R23 ;  /* 0x0000001fffd07819 */ /* 0x000fe20000011417 */
[----:B------:R-:W-:Y:S01]  /*1070*/  IMAD.SHL.U32 R191, R5, 0x100, RZ ;  /* 0x0000010005bf7824 */ /* 0x000fe200078e00ff */
[----:B------:R-:W-:Y:S01]  /*1080*/  IADD3 R186, R23, -R6, RZ ;  /* 0x8000000617ba7210 */ /* 0x000fe20007ffe0ff */
[----:B------:R-:W-:-:S02]  /*1090*/  IMAD.SHL.U32 R190, R4, 0x2, RZ ;  /* 0x0000000204be7824 */ /* 0x000fc400078e00ff */
[----:B------:R-:W-:Y:S01]  /*10a0*/  IMAD.IADD R196, R196, 0x1, R195 ;  /* 0x00000001c4c47824 */ /* 0x000fe200078e02c3 */
[----:B--2---:R-:W-:Y:S01]  /*10b0*/  LOP3.LUT R184, R16, 0x1, RZ, 0xfc, !PT ;  /* 0x0000000110b87812 */ /* 0x004fe200078efcff */
[----:B------:R-:W-:-:S05]  /*10c0*/  IMAD.SHL.U32 R16, R204, 0x8, RZ ;  /* 0x00000008cc107824 */ /* 0x000fca00078e00ff */
[----:B------:R-:W-:-:S04]  /*10d0*/  LOP3.LUT R0, R209, 0x38, R16, 0xf8, !PT ;  /* 0x00000038d1007812 */ /* 0x000fc800078ef810 */
[----:B------:R-:W-:-:S04]  /*10e0*/  LOP3.LUT R207, R210, R0, R215, 0xf6, !PT ;  /* 0x00000000d2cf7212 */ /* 0x000fc800078ef6d7 */
[----:B------:R-:W-:-:S07]  /*10f0*/  LEA R207, R207, R2, 0x1 ;  /* 0x00000002cfcf7211 */ /* 0x000fce00078e08ff */
.L_x_3238:
[----:B0----5:R-:W0:Y:S01]  /*1100*/  LDC.64 R4, c[0x0][0xc60] ;  /* 0x00031800ff047b82 */ /* 0x021e220000000a00 */
        /* <DEDUP_REMOVED lines=21> */
[----:B---3--:R-:W-:Y:S01]  /*1260*/  @P1 IADD3 R6, P2, R199, UR8, RZ ;  /* 0x00000008c7061c10 */ /* 0x008fe2000ff5e0ff */
        /* <DEDUP_REMOVED lines=29> */
.L_x_3116:
[----:B------:R-:W-:Y:S01]  /*1440*/  IMAD.U32 R24, RZ, RZ, UR5 ;  /* 0x00000005ff187e24 */ /* 0x000fe2000f8e00ff */
[----:B------:R-:W-:Y:S01]  /*1450*/  MOV R28, UR4 ;  /* 0x00000004001c7c02 */ /* 0x000fe20008000f00 */
[----:B------:R-:W-:Y:S06]  /*1460*/  @!P2 BRA `(.L_x_3117) ;  /* 0x000000000010a947 */ /* 0x000fec0003800000 */
[----:B------:R-:W-:-:S04]  /*1470*/  IADD3 R4, P0, R199, UR8, RZ ;  /* 0x00000008c7047c10 */ /* 0x000fc8000ff1e0ff */
[----:B------:R-:W-:-:S05]  /*1480*/  IADD3.X R5, R200, UR9, RZ, P0, !PT ;  /* 0x00000009c8057c10 */ /* 0x000fca00087fe4ff */
[----:B------:R0:W5:Y:S01]  /*1490*/  LDG.E R28, desc[UR40][R4.64] ;  /* 0x00000028041c7981 */ /* 0x000162000c1e1900 */
[----:B------:R-:W-:Y:S05]  /*14a0*/  BRA `(.L_x_3118) ;  /* 0x0000000000107947 */ /* 0x000fea0003800000 */
.L_x_3117:
[----:B------:R-:W-:Y:S05]  /*14b0*/  @!P0 BRA `(.L_x_3118) ;  /* 0x00000000000c8947 */ /* 0x000fea0003800000 */
[----:B------:R-:W2:Y:S04]  /*14c0*/  LDG.E R5, desc[UR40][R8.64] ;  /* 0x0000002808057981 */ /* 0x000ea8000c1e1900 */
[----:B------:R-:W2:Y:S02]  /*14d0*/  LDG.E R28, desc[UR40][R8.64+0x4] ;  /* 0x00000428081c7981 */ /* 0x000ea4000c1e1900 */
[----:B--2---:R-:W-:-:S07]  /*14e0*/  IMAD.IADD R28, R28, 0x1, -R5 ;  /* 0x000000011c1c7824 */ /* 0x004fce00078e0a05 */
.L_x_3118:
        /* <DEDUP_REMOVED lines=10> */
[----:B------:R-:W-:Y:S01]  /*1590*/  ISETP.NE.U32.AND P1, PT, RZ, UR4, PT ;  /* 0x00000004ff007c0c */ /* 0x000fe2000bf25070 */
[----:B------:R-:W-:-:S03]  /*15a0*/  IMAD.MOV.U32 R27, RZ, RZ, R28 ;  /* 0x000000ffff1b7224 */ /* 0x000fc600078e001c */
[----:B------:R-:W-:Y:S02]  /*15b0*/  VIMNMX R31, RZ, R31, !PT ;  /* 0x0000001fff1f7248 */ /* 0x000fe40007fe0100 */
[----:B------:R-:W-:-:S13]  /*15c0*/  ISETP.NE.AND.EX P1, PT, RZ, UR5, PT, P1 ;  /* 0x00000005ff007c0c */ /* 0x000fda000bf25310 */
[----:B------:R-:W-:-:S04]  /*15d0*/  @P1 IADD3 R6, P2, R199, UR4, RZ ;  /* 0x00000004c7061c10 */ /* 0x000fc8000ff5e0ff */
[----:B------:R-:W-:-:S05]  /*15e0*/  @P1 IADD3.X R7, R200, UR5, RZ, P2, !PT ;  /* 0x00000005c8071c10 */ /* 0x000fca00097fe4ff */
[----:B------:R0:W5:Y:S01]  /*15f0*/  @P1 LDG.E R27, desc[UR40][R6.64] ;  /* 0x00000028061b1981 */ /* 0x000162000c1e1900 */
[----:B--2---:R-:W-:-:S05]  /*1600*/  @P0 IADD3 R24, -R0, R9, RZ ;  /* 0x0000000900180210 */ /* 0x004fca0007ffe1ff */
[----:B------:R-:W-:-:S04]  /*1610*/  IMAD.IADD R168, R11, 0x1, R24 ;  /* 0x000000010ba87824 */ /* 0x000fc800078e0218 */
        /* <DEDUP_REMOVED lines=29> */
[----:B------:R-:W-:Y:S02]  /*17f0*/  IMAD.U32 R6, RZ, RZ, UR4 ;  /* 0x00000004ff067e24 */ /* 0x000fe4000f8e00ff */
[----:B------:R-:W-:-:S02]  /*1800*/  IMAD.U32 R7, RZ, RZ, UR5 ;  /* 0x00000005ff077e24 */ /* 0x000fc4000f8e00ff */
[----:B------:R-:W-:Y:S02]  /*1810*/  IMAD.MOV.U32 R8, RZ, RZ, 0x70 ;  /* 0x00000070ff087424 */ /* 0x000fe400078e00ff */
[----:B------:R-:W-:Y:S02]  /*1820*/  IMAD.MOV.U32 R12, RZ, RZ, 0x1 ;  /* 0x00000001ff0c7424 */ /* 0x000fe400078e00ff */
[----:B0-----:R-:W-:-:S07]  /*1830*/  IMAD.MOV.U32 R13, RZ, RZ, RZ ;  /* 0x000000ffff0d7224 */ /* 0x001fce00078e00ff */
[----:B------:R-:W-:-:S07]  /*1840*/  LEPC R20, `(.L_x_3121) ;  /* 0x000000001014794e */ /* 0x000fce0000000000 */
[----:B-1---5:R-:W-:Y:S05]  /*1850*/  CALL.ABS.NOINC R14 ;  /* 0x000000000e007343 */ /* 0x022fea0003c00000 */
.L_x_3121:
[----:B------:R-:W-:Y:S05]  /*1860*/  BSYNC B6 ;  /* 0x0000000000067941 */ /* 0x000fea0003800000 */
.L_x_3120:
        /* <DEDUP_REMOVED lines=20> */
.L_x_3123:
[----:B------:R-:W-:Y:S05]  /*19b0*/  BSYNC B6 ;  /* 0x0000000000067941 */ /* 0x000fea0003800000 */
.L_x_3122:
[----:B------:R-:W-:Y:S01]  /*19c0*/  ULDC.64 UR4, c[0x0][0x9f8] ;  /* 0x00027e0000047ab9 */ /* 0x000fe20000000a00 */
[----:B------:R-:W0:Y:S01]  /*19d0*/  LDC R0, c[0x0][0x428] ;  /* 0x00010a00ff007b82 */ /* 0x000e220000000800 */
[----:B------:R-:W-:-:S07]  /*19e0*/  ISETP.NE.U32.AND P0, PT, RZ, UR4, PT ;  /* 0x00000004ff007c0c */ /* 0x000fce000bf05070 */
[----:B------:R-:W1:Y:S01]  /*19f0*/  LDC.64 R34, c[0x0][0x2f0] ;  /* 0x0000bc00ff227b82 */ /* 0x000e620000000a00 */
[----:B------:R-:W-:Y:S01]  /*1a00*/  ISETP.NE.AND.EX P0, PT, RZ, UR5, PT, P0 ;  /* 0x00000005ff007c0c */ /* 0x000fe2000bf05300 */
[----:B------:R-:W-:Y:S01]  /*1a10*/  IMAD.IADD R48, R33, 0x1, R28 ;  /* 0x0000000121307824 */ /* 0x000fe200078e021c */
[----:B------:R-:W-:Y:S01]  /*1a20*/  ULDC.64 UR6, c[0x0][0xa08] ;  /* 0x0002820000067ab9 */ /* 0x000fe20000000a00 */
[----:B------:R-:W-:-:S04]  /*1a30*/  SHF.R.S32.HI R17, RZ, 0x1f, R16 ;  /* 0x0000001fff117819 */ /* 0x000fc80000011410 */
[----:B------:R-:W2:Y:S06]  /*1a40*/  LDC.64 R56, c[0x0][0x3d8] ;  /* 0x0000f600ff387b82 */ /* 0x000eac0000000a00 */
[----:B------:R-:W-:Y:S02]  /*1a50*/  @P0 IADD3 R4, P1, R199, UR4, RZ ;  /* 0x00000004c7040c10 */ /* 0x000fe4000ff3e0ff */
[----:B------:R-:W3:Y:S02]  /*1a60*/  LDC R33, c[0x0][0x3d4] ;  /* 0x0000f500ff217b82 */ /* 0x000ee40000000800 */
[----:B------:R-:W-:Y:S01]  /*1a70*/  @P0 IADD3.X R5, R200, UR5, RZ, P1, !PT ;  /* 0x00000005c8050c10 */ /* 0x000fe20008ffe4ff */
[----:B------:R-:W-:-:S04]  /*1a80*/  ULDC.64 UR4, c[0x0][0x2f8] ;  /* 0x0000be0000047ab9 */ /* 0x000fc80000000a00 */
[----:B------:R4:W3:Y:S01]  /*1a90*/  @P0 LDG.E R29, desc[UR40][R4.64] ;  /* 0x00000028041d0981 */ /* 0x0008e2000c1e1900 */
[----:B0-----:R-:W-:Y:S01]  /*1aa0*/  ISETP.NE.AND P0, PT, R0, 0x1, PT ;  /* 0x000000010000780c */ /* 0x001fe20003f05270 */
[----:B------:R-:W0:Y:S01]  /*1ab0*/  LDC.64 R46, c[0x0][0x3e8] ;  /* 0x0000fa00ff2e7b82 */ /* 0x000e220000000a00 */
[----:B------:R-:W-:Y:S01]  /*1ac0*/  SHF.R.S32.HI R15, RZ, 0x1f, R48 ;  /* 0x0000001fff0f7819 */ /* 0x000fe20000011430 */
[----:B------:R-:W-:Y:S01]  /*1ad0*/  IMAD.SHL.U32 R42, R204, 0x4, RZ ;  /* 0x00000004cc2a7824 */ /* 0x000fe200078e00ff */
[----:B------:R-:W0:Y:S01]  /*1ae0*/  S2R R32, SR_TID.X ;  /* 0x0000000000207919 */ /* 0x000e220000002100 */
[----:B------:R-:W-:Y:S01]  /*1af0*/  IMAD.SHL.U32 R61, R186, 0x40, RZ ;  /* 0x00000040ba3d7824 */ /* 0x000fe200078e00ff */
[----:B-1----:R-:W-:Y:S01]  /*1b00*/  SHF.L.U64.HI R52, R34, 0x6, R35 ;  /* 0x0000000622347819 */ /* 0x002fe20000010223 */
[-C--:B------:R-:W-:Y:S01]  /*1b10*/  IMAD R3, R15, R34.reuse, RZ ;  /* 0x000000220f037224 */ /* 0x080fe200078e02ff */
[----:B------:R-:W-:Y:S01]  /*1b20*/  SHF.R.S32.HI R43, RZ, 0x1f, R42 ;  /* 0x0000001fff2b7819 */ /* 0x000fe2000001142a */
[----:B----4-:R-:W-:Y:S01]  /*1b30*/  IMAD.WIDE.U32 R4, R48, R34, RZ ;  /* 0x0000002230047225 */ /* 0x010fe200078e00ff */
[----:B--2---:R-:W-:Y:S01]  /*1b40*/  SHF.L.U64.HI R54, R56, 0x6, R57 ;  /* 0x0000000638367819 */ /* 0x004fe20000010239 */
[----:B------:R-:W1:Y:S01]  /*1b50*/  LDC R63, c[0x0][0x3d4] ;  /* 0x0000f500ff3f7b82 */ /* 0x000e620000000800 */
[----:B------:R-:W-:Y:S01]  /*1b60*/  LOP3.LUT R61, R61, 0x1c0, RZ, 0xc0, !PT ;  /* 0x000001c03d3d7812 */ /* 0x000fe200078ec0ff */
[----:B------:R-:W-:-:S02]  /*1b70*/  IMAD R3, R48, R35, R3 ;  /* 0x0000002330037224 */ /* 0x000fc400078e0203 */
[C---:B------:R-:W-:Y:S01]  /*1b80*/  VIADD R82, R16.reuse, 0x20 ;  /* 0x0000002010527836 */ /* 0x040fe20000000000 */
[----:B---3--:R-:W-:Y:S01]  /*1b90*/  ISETP.GE.AND P2, PT, R16, R33, PT ;  /* 0x000000211000720c */ /* 0x008fe20003f46270 */
[----:B------:R-:W-:Y:S01]  /*1ba0*/  IMAD.IADD R5, R5, 0x1, R3 ;  /* 0x0000000105057824 */ /* 0x000fe200078e0203 */
[----:B------:R-:W-:Y:S01]  /*1bb0*/  SHF.R.U32.HI R62, RZ, 0x3, R61 ;  /* 0x00000003ff3e7819 */ /* 0x000fe2000001163d */
[----:B------:R-:W2:Y:S01]  /*1bc0*/  @P0 LDC R7, c[0x0][0x42c] ;  /* 0x00010b00ff070b82 */ /* 0x000ea20000000800 */
[C---:B------:R-:W-:Y:S01]  /*1bd0*/  SEL R13, R33.reuse, RZ, P2 ;  /* 0x000000ff210d7207 */ /* 0x040fe20001000000 */
[----:B------:R-:W-:Y:S01]  /*1be0*/  IMAD.SHL.U32 R53, R34, 0x40, RZ ;  /* 0x0000004022357824 */ /* 0x000fe200078e00ff */
[----:B------:R-:W-:Y:S01]  /*1bf0*/  P2R R74, PR, RZ, 0x4 ;  /* 0x00000004ff4a7803 */ /* 0x000fe20000000000 */
[----:B------:R-:W-:Y:S02]  /*1c00*/  IMAD.SHL.U32 R64, R33, 0x2, RZ ;  /* 0x0000000221407824 */ /* 0x000fe400078e00ff */
[----:B------:R-:W-:Y:S01]  /*1c10*/  IMAD.IADD R13, R16, 0x1, R13 ;  /* 0x00000001100d7824 */ /* 0x000fe200078e020d */
[----:B0-----:R-:W-:Y:S01]  /*1c20*/  SHF.L.U64.HI R55, R46, 0x6, R47 ;  /* 0x000000062e377819 */ /* 0x001fe2000001022f */
[----:B------:R-:W0:Y:S03]  /*1c30*/  @P0 LDC R9, c[0x0][0x430] ;  /* 0x00010c00ff090b82 */ /* 0x000e260000000800 */
[----:B------:R-:W-:-:S04]  /*1c40*/  SHF.R.S32.HI R50, RZ, 0x1f, R13 ;  /* 0x0000001fff327819 */ /* 0x000fc8000001140d */
[----:B------:R-:W-:Y:S01]  /*1c50*/  LEA.HI R50, R50, R13, RZ, 0x3 ;  /* 0x0000000d32327211 */ /* 0x000fe200078f18ff */
[----:B------:R-:W3:Y:S01]  /*1c60*/  LDC R65, c[0x0][0x2e4] ;  /* 0x0000b900ff417b82 */ /* 0x000ee20000000800 */
[----:B------:R-:W-:Y:S02]  /*1c70*/  SHF.R.U32.HI R32, RZ, 0x7, R32 ;  /* 0x00000007ff207819 */ /* 0x000fe40000011620 */
[----:B------:R-:W-:-:S03]  /*1c80*/  LOP3.LUT R71, R50, 0xfffffff8, RZ, 0xc0, !PT ;  /* 0xfffffff832477812 */ /* 0x000fc600078ec0ff */
[----:B------:R-:W-:Y:S01]  /*1c90*/  VIADD R60, R32, 0x8 ;  /* 0x00000008203c7836 */ /* 0x000fe20000000000 */
[----:B------:R-:W-:Y:S01]  /*1ca0*/  SHF.R.S32.HI R75, RZ, 0x1f, R71 ;  /* 0x0000001fff4b7819 */ /* 0x000fe20000011447 */
[----:B--2---:R-:W-:-:S05]  /*1cb0*/  @P0 IMAD.HI.U32 R0, R26, R7, RZ ;  /* 0x000000071a000227 */ /* 0x004fca00078e00ff */
[----:B0-----:R-:W-:Y:S02]  /*1cc0*/  @P0 SHF.R.U32.HI R26, RZ, R9, R0 ;  /* 0x00000009ff1a0219 */ /* 0x001fe40000011600 */
[----:B------:R-:W-:Y:S02]  /*1cd0*/  ISETP.NE.U32.AND P0, PT, RZ, UR6, PT ;  /* 0x00000006ff007c0c */ /* 0x000fe4000bf05070 */
[----:B------:R-:W-:Y:S01]  /*1ce0*/  SHF.R.S32.HI R0, RZ, 0x1f, R26 ;  /* 0x0000001fff007819 */ /* 0x000fe2000001141a */
[----:B------:R-:W-:Y:S01]  /*1cf0*/  IMAD.WIDE.U32 R4, R26, UR4, R4 ;  /* 0x000000041a047c25 */ /* 0x000fe2000f8e0004 */
[----:B------:R-:W-:Y:S01]  /*1d00*/  ISETP.NE.AND.EX P0, PT, RZ, UR7, PT, P0 ;  /* 0x00000007ff007c0c */ /* 0x000fe2000bf05300 */
[----:B------:R-:W-:Y:S02]  /*1d10*/  ULDC.64 UR6, c[0x0][0x320] ;  /* 0x0000c80000067ab9 */ /* 0x000fe40000000a00 */
[C---:B------:R-:W-:Y:S02]  /*1d20*/  IMAD R7, R0.reuse, UR6, RZ ;  /* 0x0000000600077c24 */ /* 0x040fe4000f8e02ff */
[----:B------:R-:W-:-:S02]  /*1d30*/  IMAD R3, R0, UR4, RZ ;  /* 0x0000000400037c24 */ /* 0x000fc4000f8e02ff */
[C---:B------:R-:W-:Y:S02]  /*1d40*/  IMAD R9, R26.reuse, UR7, R7 ;  /* 0x000000071a097c24 */ /* 0x040fe4000f8e0207 */
[----:B------:R-:W-:-:S04]  /*1d50*/  IMAD.WIDE.U32 R6, R26, UR6, R16 ;  /* 0x000000061a067c25 */ /* 0x000fc8000f8e0010 */
[----:B------:R-:W-:Y:S01]  /*1d60*/  IMAD R3, R26, UR5, R3 ;  /* 0x000000051a037c24 */ /* 0x000fe2000f8e0203 */
[----:B------:R-:W-:Y:S01]  /*1d70*/  ULDC.64 UR4, c[0x0][0x300] ;  /* 0x0000c00000047ab9 */ /* 0x000fe20000000a00 */
[----:B------:R-:W-:Y:S02]  /*1d80*/  IADD3 R7, R7, R9, RZ ;  /* 0x0000000907077210 */ /* 0x000fe40007ffe0ff */
[----:B------:R-:W-:Y:S01]  /*1d90*/  IMAD.IADD R5, R5, 0x1, R3 ;  /* 0x0000000105057824 */ /* 0x000fe200078e0203 */
[----:B------:R-:W-:Y:S02]  /*1da0*/  SHF.R.S32.HI R0, RZ, 0x1f, R29 ;  /* 0x0000001fff007819 */ /* 0x000fe4000001141d */
[----:B------:R-:W-:Y:S02]  /*1db0*/  SEL R9, R29, RZ, !P0 ;  /* 0x000000ff1d097207 */ /* 0x000fe40004000000 */
[----:B------:R-:W-:-:S03]  /*1dc0*/  SEL R0, R0, RZ, !P0 ;  /* 0x000000ff00007207 */ /* 0x000fc60004000000 */
[----:B------:R-:W-:-:S04]  /*1dd0*/  IMAD.WIDE.U32 R44, R9, UR4, R4 ;  /* 0x00000004092c7c25 */ /* 0x000fc8000f8e0004 */
[----:B------:R-:W-:Y:S02]  /*1de0*/  IMAD R8, R0, UR4, RZ ;  /* 0x0000000400087c24 */ /* 0x000fe4000f8e02ff */
[----:B------:R-:W-:-:S04]  /*1df0*/  IMAD.WIDE.U32 R4, R23, R34, R16 ;  /* 0x0000002217047225 */ /* 0x000fc800078e0010 */
[C---:B------:R-:W-:Y:S01]  /*1e00*/  IMAD R3, R9.reuse, UR5, R8 ;  /* 0x0000000509037c24 */ /* 0x040fe2000f8e0208 */
[----:B------:R-:W-:Y:S01]  /*1e10*/  ULDC.64 UR4, c[0x0][0x328] ;  /* 0x0000ca0000047ab9 */ /* 0x000fe20000000a00 */
[----:B------:R-:W-:Y:S02]  /*1e20*/  IMAD R8, R208, R34, RZ ;  /* 0x00000022d0087224 */ /* 0x000fe400078e02ff */
[----:B------:R-:W-:-:S04]  /*1e30*/  IMAD.WIDE.U32 R40, R9, UR4, R6 ;  /* 0x0000000409287c25 */ /* 0x000fc8000f8e0006 */
[----:B------:R-:W-:Y:S02]  /*1e40*/  IMAD R11, R23, R35, R8 ;  /* 0x00000023170b7224 */ /* 0x000fe400078e0208 */
[----:B------:R-:W-:Y:S01]  /*1e50*/  IMAD R8, R0, UR4, RZ ;  /* 0x0000000400087c24 */ /* 0x000fe2000f8e02ff */
[----:B------:R-:W-:Y:S01]  /*1e60*/  ULDC UR4, c[0x0][0x2e4] ;  /* 0x0000b90000047ab9 */ /* 0x000fe20000000800 */
[----:B------:R-:W-:Y:S01]  /*1e70*/  IMAD.IADD R0, R45, 0x1, R3 ;  /* 0x000000012d007824 */ /* 0x000fe200078e0203 */
[----:B------:R-:W-:Y:S01]  /*1e80*/  IADD3 R3, P0, R44, R4, RZ ;  /* 0x000000042c037210 */ /* 0x000fe20007f1e0ff */
[----:B------:R-:W-:Y:S01]  /*1e90*/  IMAD R4, R208, R56, RZ ;  /* 0x00000038d0047224 */ /* 0x000fe200078e02ff */
[----:B------:R-:W-:Y:S01]  /*1ea0*/  ISETP.GE.AND P4, PT, R16, UR4, PT ;  /* 0x0000000410007c0c */ /* 0x000fe2000bf86270 */
[----:B------:R-:W-:Y:S01]  /*1eb0*/  IMAD R77, R9, UR5, R8 ;  /* 0x00000005094d7c24 */ /* 0x000fe2000f8e0208 */
[----:B------:R-:W-:Y:S01]  /*1ec0*/  IADD3.X R26, R0, R5, R11, P0, !PT ;  /* 0x00000005001a7210 */ /* 0x000fe200007fe40b */
[C---:B------:R-:W-:Y:S01]  /*1ed0*/  IMAD R21, R23.reuse, R57, R4 ;  /* 0x0000003917157224 */ /* 0x040fe200078e0204 */
[C---:B------:R-:W-:Y:S01]  /*1ee0*/  IADD3 R48, P0, R23.reuse, R48, RZ ;  /* 0x0000003017307210 */ /* 0x040fe20007f1e0ff */
[----:B------:R-:W-:Y:S01]  /*1ef0*/  IMAD.WIDE.U32 R8, R23, R56, R16 ;  /* 0x0000003817087225 */ /* 0x000fe200078e0010 */
[----:B------:R-:W-:-:S02]  /*1f00*/  ISETP.GE.AND P3, PT, R82, UR4, PT ;  /* 0x0000000452007c0c */ /* 0x000fc4000bf66270 */
[----:B------:R-:W-:Y:S01]  /*1f10*/  IADD3.X R49, R208, R15, RZ, P0, !PT ;  /* 0x0000000fd0317210 */ /* 0x000fe200007fe4ff */
[----:B------:R-:W-:Y:S01]  /*1f20*/  IMAD.WIDE.U32 R4, R23, R56, R42 ;  /* 0x0000003817047225 */ /* 0x000fe200078e002a */
[----:B------:R-:W-:-:S03]  /*1f30*/  IADD3 R9, R21, R9, RZ ;  /* 0x0000000915097210 */ /* 0x000fc60007ffe0ff */
[-C--:B------:R-:W-:Y:S02]  /*1f40*/  IMAD R6, R208, R46.reuse, RZ ;  /* 0x0000002ed0067224 */ /* 0x080fe400078e02ff */
[----:B------:R-:W-:Y:S01]  /*1f50*/  IMAD.IADD R5, R5, 0x1, R21 ;  /* 0x0000000105057824 */ /* 0x000fe200078e0215 */
[----:B-----5:R-:W-:Y:S01]  /*1f60*/  SHF.R.S32.HI R21, RZ, 0x1f, R27 ;  /* 0x0000001fff157819 */ /* 0x020fe2000001141b */
[C---:B------:R-:W-:Y:S02]  /*1f70*/  IMAD R29, R23.reuse, R47, R6 ;  /* 0x0000002f171d7224 */ /* 0x040fe400078e0206 */
[----:B------:R-:W-:-:S04]  /*1f80*/  IMAD.WIDE.U32 R6, R23, R46, R42 ;  /* 0x0000002e17067225 */ /* 0x000fc800078e002a */
[----:B------:R-:W-:Y:S01]  /*1f90*/  IMAD R12, R21, R56, RZ ;  /* 0x00000038150c7224 */ /* 0x000fe200078e02ff */
[----:B------:R-:W-:Y:S01]  /*1fa0*/  IADD3 R7, R7, R29, RZ ;  /* 0x0000001d07077210 */ /* 0x000fe20007ffe0ff */
[----:B------:R-:W-:-:S04]  /*1fb0*/  IMAD.WIDE.U32 R10, R23, R46, R16 ;  /* 0x0000002e170a7225 */ /* 0x000fc800078e0010 */
[----:B------:R-:W-:Y:S01]  /*1fc0*/  IMAD R13, R27, R57, R12 ;  /* 0x000000391b0d7224 */ /* 0x000fe200078e020c */
[----:B------:R-:W-:Y:S01]  /*1fd0*/  SHF.L.U32 R57, R46, 0x6, RZ ;  /* 0x000000062e397819 */ /* 0x000fe200000006ff */
[----:B------:R-:W-:Y:S02]  /*1fe0*/  IMAD.IADD R11, R29, 0x1, R11 ;  /* 0x000000011d0b7824 */ /* 0x000fe400078e020b */
[-C--:B------:R-:W-:Y:S02]  /*1ff0*/  IMAD R12, R21, R46.reuse, RZ ;  /* 0x0000002e150c7224 */ /* 0x080fe400078e02ff */
[----:B------:R-:W-:-:S04]  /*2000*/  IMAD.WIDE.U32 R28, R27, R46, R10 ;  /* 0x0000002e1b1c7225 */ /* 0x000fc800078e000a */
[C---:B------:R-:W-:Y:S02]  /*2010*/  IMAD R73, R27.reuse, R47, R12 ;  /* 0x0000002f1b497224 */ /* 0x040fe400078e020c */
[C---:B------:R-:W-:Y:S02]  /*2020*/  IMAD.WIDE.U32 R20, R27.reuse, R46, R6 ;  /* 0x0000002e1b147225 */ /* 0x040fe400078e0006 */
[----:B------:R-:W0:Y:S02]  /*2030*/  LDC.64 R46, c[0x0][0x2d8] ;  /* 0x0000b600ff2e7b82 */ /* 0x000e240000000a00 */
[----:B------:R-:W-:Y:S01]  /*2040*/  IMAD.WIDE.U32 R36, R27, R56, R4 ;  /* 0x000000381b247225 */ /* 0x000fe200078e0004 */
[----:B------:R-:W-:-:S03]  /*2050*/  LOP3.LUT R5, R61, 0x18, R16, 0xf8, !PT ;  /* 0x000000183d057812 */ /* 0x000fc600078ef810 */
[----:B------:R-:W-:Y:S01]  /*2060*/  IMAD.WIDE.U32 R38, R27, R56, R8 ;  /* 0x000000381b267225 */ /* 0x000fe200078e0008 */
[-C--:B------:R-:W-:Y:S02]  /*2070*/  LOP3.LUT R66, R5, R62.reuse, RZ, 0x3c, !PT ;  /* 0x0000003e05427212 */ /* 0x080fe400078e3cff */
[----:B------:R-:W-:Y:S01]  /*2080*/  LOP3.LUT R5, R61, 0x38, R50, 0xf8, !PT ;  /* 0x000000383d057812 */ /* 0x000fe200078ef832 */
[----:B------:R-:W-:Y:S01]  /*2090*/  IMAD.IADD R69, R73, 0x1, R29 ;  /* 0x0000000149457824 */ /* 0x000fe200078e021d */
[----:B------:R-:W-:Y:S01]  /*20a0*/  IADD3 R68, R37, R13, RZ ;  /* 0x0000000d25447210 */ /* 0x000fe20007ffe0ff */
[----:B------:R-:W-:Y:S01]  /*20b0*/  IMAD.SHL.U32 R56, R56, 0x40, RZ ;  /* 0x0000004038387824 */ /* 0x000fe200078e00ff */
[----:B------:R-:W-:Y:S01]  /*20c0*/  LOP3.LUT R70, R5, R62, RZ, 0x3c, !PT ;  /* 0x0000003e05467212 */ /* 0x000fe200078e3cff */
[----:B------:R-:W-:Y:S02]  /*20d0*/  IMAD R66, R189, 0x200, R66 ;  /* 0x00000200bd427824 */ /* 0x000fe400078e0242 */
[----:B------:R-:W-:-:S02]  /*20e0*/  IMAD.IADD R67, R13, 0x1, R39 ;  /* 0x000000010d437824 */ /* 0x000fc400078e0227 */
[----:B------:R-:W-:Y:S02]  /*20f0*/  IMAD.IADD R73, R21, 0x1, R73 ;  /* 0x0000000115497824 */ /* 0x000fe400078e0249 */
[----:B------:R-:W-:Y:S02]  /*2100*/  IMAD R70, R189, 0x200, R70 ;  /* 0x00000200bd467824 */ /* 0x000fe400078e0246 */
[----:B-1-3--:R-:W-:-:S07]  /*2110*/  IMAD.IADD R77, R41, 0x1, R77 ;  /* 0x00000001294d7824 */ /* 0x00afce00078e024d */
.L_x_3153:
[----:B------:R-:W-:Y:S01]  /*2120*/  IADD3 R51, R51, -0x1, RZ ;  /* 0xffffffff33337810 */ /* 0x000fe20007ffe0ff */
[----:B--2---:R-:W-:Y:S01]  /*2130*/  IMAD.SHL.U32 R33, R19, 0x1000, RZ ;  /* 0x0000100013217824 */ /* 0x004fe200078e00ff */
[----:B------:R-:W-:Y:S05]  /*2140*/  YIELD ;  /* 0x0000000000007946 */ /* 0x000fea0003800000 */
[----:B------:R-:W-:Y:S01]  /*2150*/  SHF.R.S32.HI R58, RZ, 0x1f, R51 ;  /* 0x0000001fff3a7819 */ /* 0x000fe20000011433 */
[-C--:B------:R-:W-:Y:S01]  /*2160*/  IMAD R4, R52, R51.reuse, RZ ;  /* 0x0000003334047224 */ /* 0x080fe200078e02ff */
[----:B------:R-:W-:Y:S01]  /*2170*/  BSSY B0, `(.L_x_3124) ;  /* 0x0000179000007945 */ /* 0x000fe20003800000 */
[----:B---3--:R-:W-:Y:S01]  /*2180*/  IMAD.WIDE.U32 R14, R53, R51, RZ ;  /* 0x00000033350e7225 */ /* 0x008fe200078e00ff */
[----:B------:R-:W-:-:S03]  /*2190*/  ISETP.GT.AND P2, PT, R51, R31, PT ;  /* 0x0000001f3300720c */ /* 0x000fc60003f44270 */
[----:B------:R-:W-:Y:S01]  /*21a0*/  IMAD R5, R58, R53, R4 ;  /* 0x000000353a057224 */ /* 0x000fe200078e0204 */
[----:B------:R-:W-:-:S03]  /*21b0*/  IADD3 R4, P0, R3, R14, RZ ;  /* 0x0000000e03047210 */ /* 0x000fc60007f1e0ff */
[----:B------:R-:W-:Y:S01]  /*21c0*/  IMAD.IADD R79, R15, 0x1, R5 ;  /* 0x000000010f4f7824 */ /* 0x000fe200078e0205 */
[----:B------:R-:W-:Y:S02]  /*21d0*/  IADD3 R5, R66, R33, RZ ;  /* 0x0000002142057210 */ /* 0x000fe40007ffe0ff */
[----:B0-----:R-:W-:Y:S01]  /*21e0*/  LEA R12, P1, R4, R46, 0x1 ;  /* 0x0000002e040c7211 */ /* 0x001fe200078208ff */
[----:B------:R-:W-:Y:S01]  /*21f0*/  IMAD.X R6, R79, 0x1, R26, P0 ;  /* 0x000000014f067824 */ /* 0x000fe200000e061a */
[----:B------:R-:W-:Y:S01]  /*2200*/  ISETP.GE.AND P0, PT, R63, 0x1, PT ;  /* 0x000000013f00780c */ /* 0x000fe20003f06270 */
[----:B------:R-:W-:-:S03]  /*2210*/  IMAD R32, R5, 0x2, R2 ;  /* 0x0000000205207824 */ /* 0x000fc600078e0202 */
[----:B------:R-:W-:-:S09]  /*2220*/  LEA.HI.X R13, R4, R47, R6, 0x1, P1 ;  /* 0x0000002f040d7211 */ /* 0x000fd200008f0c06 */
[----:B----4-:R-:W-:Y:S05]  /*2230*/  @!P0 BRA `(.L_x_3125) ;  /* 0x0000001400508947 */ /* 0x010fea0003800000 */
[----:B------:R-:W-:Y:S01]  /*2240*/  ULDC.U8 UR4, c[0x0][0x3f0] ;  /* 0x0000fc0000047ab9 */ /* 0x000fe20000000000 */
[-C--:B------:R-:W-:Y:S01]  /*2250*/  IMAD R7, R54, R51.reuse, RZ ;  /* 0x0000003336077224 */ /* 0x080fe200078e02ff */
[----:B------:R-:W-:Y:S01]  /*2260*/  ISETP.NE.AND P0, PT, RZ, UR4, PT ;  /* 0x00000004ff007c0c */ /* 0x000fe2000bf05270 */
[----:B------:R-:W-:-:S04]  /*2270*/  IMAD.WIDE.U32 R4, R56, R51, RZ ;  /* 0x0000003338047225 */ /* 0x000fc800078e00ff */
[----:B------:R-:W-:-:S04]  /*2280*/  IMAD R7, R58, R56, R7 ;  /* 0x000000383a077224 */ /* 0x000fc800078e0207 */
[----:B------:R-:W-:-:S04]  /*2290*/  IMAD.IADD R59, R5, 0x1, R7 ;  /* 0x00000001053b7824 */ /* 0x000fc800078e0207 */
[----:B------:R-:W-:Y:S05]  /*22a0*/  @!P0 BRA `(.L_x_3126) ;  /* 0x00000008007c8947 */ /* 0x000fea0003800000 */
[----:B------:R-:W-:Y:S01]  /*22b0*/  IMAD R6, R51, -0x40, R24 ;  /* 0xffffffc033067824 */ /* 0x000fe200078e0218 */
[----:B------:R-:W-:Y:S01]  /*22c0*/  BSSY B1, `(.L_x_3127) ;  /* 0x000001e000017945 */ /* 0x000fe20003800000 */
[----:B------:R-:W-:Y:S02]  /*22d0*/  CS2R R8, SRZ ;  /* 0x0000000000087805 */ /* 0x000fe4000001ff00 */
[----:B------:R-:W-:Y:S02]  /*22e0*/  CS2R R34, SRZ ;  /* 0x0000000000227805 */ /* 0x000fe4000001ff00 */
[----:B------:R-:W-:Y:S02]  /*22f0*/  CS2R R10, SRZ ;  /* 0x00000000000a7805 */ /* 0x000fe4000001ff00 */
[----:B------:R-:W-:Y:S02]  /*2300*/  VIMNMX R6, R6, 0x40, PT ;  /* 0x0000004006067848 */ /* 0x000fe40003fe0100 */
[----:B------:R-:W-:-:S02]  /*2310*/  CS2R R14, SRZ ;  /* 0x00000000000e7805 */ /* 0x000fc4000001ff00 */
[----:B------:R-:W-:-:S13]  /*2320*/  ISETP.GE.AND P1, PT, R23, R6, PT ;  /* 0x000000061700720c */ /* 0x000fda0003f26270 */
[----:B------:R-:W-:Y:S05]  /*2330*/  @P1 BRA `(.L_x_3128) ;  /* 0x0000000000581947 */ /* 0x000fea0003800000 */
[----:B------:R-:W-:Y:S01]  /*2340*/  IMAD R6, R55, R51, RZ ;  /* 0x0000003337067224 */ /* 0x000fe200078e02ff */
[----:B------:R-:W-:Y:S01]  /*2350*/  IADD3 R7, P0, R36, R4, RZ ;  /* 0x0000000424077210 */ /* 0x000fe20007f1e0ff */
[----:B------:R-:W-:Y:S01]  /*2360*/  IMAD.MOV.U32 R72, RZ, RZ, R20 ;  /* 0x000000ffff487224 */ /* 0x000fe200078e0014 */
[----:B------:R-:W-:Y:S01]  /*2370*/  ULDC.64 UR4, c[0x0][0x3c8] ;  /* 0x0000f20000047ab9 */ /* 0x000fe20000000a00 */
[-C--:B------:R-:W-:Y:S01]  /*2380*/  IMAD R9, R58, R57.reuse, R6 ;  /* 0x000000393a097224 */ /* 0x080fe200078e0206 */
[----:B------:R-:W-:Y:S01]  /*2390*/  ULDC.64 UR6, c[0x0][0x3e0] ;  /* 0x0000f80000067ab9 */ /* 0x000fe20000000a00 */
[----:B------:R-:W-:Y:S01]  /*23a0*/  IMAD.WIDE.U32 R4, R51, R57, R72 ;  /* 0x0000003933047225 */ /* 0x000fe200078e0048 */
[----:B------:R-:W-:Y:S02]  /*23b0*/  IADD3.X R10, R59, R68, RZ, P0, !PT ;  /* 0x000000443b0a7210 */ /* 0x000fe400007fe4ff */
[----:B------:R-:W-:Y:S01]  /*23c0*/  LEA R6, P0, R7, UR4, 0x1 ;  /* 0x0000000407067c11 */ /* 0x000fe2000f8008ff */
[----:B------:R-:W-:Y:S01]  /*23d0*/  IMAD.IADD R5, R5, 0x1, R9 ;  /* 0x0000000105057824 */ /* 0x000fe200078e0209 */
[----:B------:R-:W-:Y:S01]  /*23e0*/  LEA R58, P5, R4, UR6, 0x1 ;  /* 0x00000006043a7c11 */ /* 0x000fe2000f8a08ff */
[----:B------:R-:W-:Y:S01]  /*23f0*/  VIADD R8, R42, 0x10 ;  /* 0x000000102a087836 */ /* 0x000fe20000000000 */
[----:B------:R-:W-:-:S02]  /*2400*/  LEA.HI.X R7, R7, UR5, R10, 0x1, P0 ;  /* 0x0000000507077c11 */ /* 0x000fc400080f0c0a */
[----:B------:R-:W-:Y:S02]  /*2410*/  CS2R R10, SRZ ;  /* 0x00000000000a7805 */ /* 0x000fe4000001ff00 */
[----:B------:R-:W-:Y:S02]  /*2420*/  LEA.HI.X R59, R4, UR7, R5, 0x1, P5 ;  /* 0x00000007043b7c11 */ /* 0x000fe4000a8f0c05 */
[-C--:B------:R-:W-:Y:S02]  /*2430*/  ISETP.GE.AND P0, PT, R42, R63.reuse, PT ;  /* 0x0000003f2a00720c */ /* 0x080fe40003f06270 */
[----:B------:R-:W-:Y:S02]  /*2440*/  ISETP.GE.AND P5, PT, R8, R63, PT ;  /* 0x0000003f0800720c */ /* 0x000fe40003fa6270 */
[----:B------:R-:W-:-:S09]  /*2450*/  CS2R R8, SRZ ;  /* 0x0000000000087805 */ /* 0x000fd2000001ff00 */
[----:B------:R0:W5:Y:S04]  /*2460*/  @!P0 LDG.E.64 R34, desc[UR40][R6.64] ;  /* 0x0000002806228981 */ /* 0x000168000c1e1b00 */
[----:B------:R0:W5:Y:S04]  /*2470*/  @!P5 LDG.E.64 R8, desc[UR40][R6.64+0x20] ;  /* 0x000020280608d981 */ /* 0x000168000c1e1b00 */
[----:B------:R0:W5:Y:S04]  /*2480*/  @!P0 LDG.E.64 R14, desc[UR40][R58.64] ;  /* 0x000000283a0e8981 */ /* 0x000168000c1e1b00 */
[----:B------:R0:W5:Y:S02]  /*2490*/  @!P5 LDG.E.64 R10, desc[UR40][R58.64+0x20] ;  /* 0x000020283a0ad981 */ /* 0x000164000c1e1b00 */
.L_x_3128:
[----:B------:R-:W-:Y:S05]  /*24a0*/  BSYNC B1 ;  /* 0x0000000000017941 */ /* 0x000fea0003800000 */
.L_x_3127:
[----:B------:R-:W-:Y:S01]  /*24b0*/  ISETP.NE.AND P0, PT, R184, 0x3, PT ;  /* 0x00000003b800780c */ /* 0x000fe20003f05270 */
[----:B-----5:R-:W-:Y:S01]  /*24c0*/  IMAD.MOV.U32 R4, RZ, RZ, R8 ;  /* 0x000000ffff047224 */ /* 0x020fe200078e0008 */
[----:B------:R-:W-:Y:S01]  /*24d0*/  MOV R5, R9 ;  /* 0x0000000900057202 */ /* 0x000fe20000000f00 */
[----:B0-----:R-:W-:Y:S02]  /*24e0*/  IMAD.MOV.U32 R6, RZ, RZ, R34 ;  /* 0x000000ffff067224 */ /* 0x001fe400078e0022 */
[----:B------:R-:W-:Y:S01]  /*24f0*/  IMAD.MOV.U32 R7, RZ, RZ, R35 ;  /* 0x000000ffff077224 */ /* 0x000fe200078e0023 */
[----:B------:R-:W-:Y:S01]  /*2500*/  PRMT R80, R4, 0x5410, R5 ;  /* 0x0000541004507816 */ /* 0x000fe20000000005 */
[----:B------:R-:W-:Y:S01]  /*2510*/  IMAD.MOV.U32 R4, RZ, RZ, R10 ;  /* 0x000000ffff047224 */ /* 0x000fe200078e000a */
[----:B------:R-:W-:Y:S02]  /*2520*/  MOV R5, R11 ;  /* 0x0000000b00057202 */ /* 0x000fe40000000f00 */
[----:B------:R-:W-:Y:S01]  /*2530*/  PRMT R79, R6, 0x5410, R7 ;  /* 0x00005410064f7816 */ /* 0x000fe20000000007 */
[----:B------:R-:W-:Y:S01]  /*2540*/  IMAD.MOV.U32 R6, RZ, RZ, R14 ;  /* 0x000000ffff067224 */ /* 0x000fe200078e000e */
[----:B------:R-:W-:Y:S01]  /*2550*/  PRMT R84, R4, 0x5410, R5 ;  /* 0x0000541004547816 */ /* 0x000fe20000000005 */
[----:B------:R-:W-:-:S05]  /*2560*/  IMAD.MOV.U32 R7, RZ, RZ, R15 ;  /* 0x000000ffff077224 */ /* 0x000fca00078e000f */
[----:B------:R-:W-:Y:S01]  /*2570*/  PRMT R83, R6, 0x5410, R7 ;  /* 0x0000541006537816 */ /* 0x000fe20000000007 */
[----:B------:R-:W-:Y:S06]  /*2580*/  @!P0 BRA `(.L_x_3129) ;  /* 0x0000000000048947 */ /* 0x000fec0003800000 */
[----:B------:R-:W-:Y:S01]  /*2590*/  BPT.TRAP 0x1 ;  /* 0x000000040000795c */ /* 0x000fe20000300000 */
.L_x_3129:
[----:B------:R-:W-:Y:S01]  /*25a0*/  IMAD R72, R19, 0x8, R2 ;  /* 0x0000000813487824 */ /* 0x000fe200078e0202 */
[----:B------:R-:W-:Y:S01]  /*25b0*/  SHF.L.U32 R59, R185, 0x1f, RZ ;  /* 0x0000001fb93b7819 */ /* 0x000fe200000006ff */
[----:B------:R-:W-:Y:S03]  /*25c0*/  BSSY B1, `(.L_x_3130) ;  /* 0x0000003000017945 */ /* 0x000fe60003800000 */
[----:B------:R-:W0:Y:S02]  /*25d0*/  SYNCS.PHASECHK.TRANS64.TRYWAIT P5, [R72+URZ+0x28c90], R59 ;  /* 0x028c903b480075a7 */ /* 0x000e2400080a017f */
[----:B0-----:R-:W-:Y:S05]  /*25e0*/  @!P5 BRA `(.L_x_3131) ;  /* 0x000001240090d947 */ /* 0x001fea0003800000 */
.L_x_3339:
[----:B------:R-:W-:Y:S05]  /*25f0*/  BSYNC B1 ;  /* 0x0000000000017941 */ /* 0x000fea0003800000 */
.L_x_3130:
[----:B------:R-:W-:Y:S05]  /*2600*/  @P1 BRA `(.L_x_3132) ;  /* 0x0000001000bc1947 */ /* 0x000fea0003800000 */
[----:B------:R-:W-:Y:S04]  /*2610*/  BSSY B1, `(.L_x_3133) ;  /* 0x0000031000017945 */ /* 0x000fe80003800000 */
[----:B------:R-:W-:Y:S05]  /*2620*/  @P4 BRA `(.L_x_3134) ;  /* 0x0000000000bc4947 */ /* 0x000fea0003800000 */
[----:B------:R1:W2:Y:S01]  /*2630*/  LDS.128 R4, [R32+0x22400] ;  /* 0x0224000020047984 */ /* 0x0002a20000000c00 */
[----:B------:R-:W-:Y:S01]  /*2640*/  ISETP.GE.AND P5, PT, R42, R63, PT ;  /* 0x0000003f2a00720c */ /* 0x000fe20003fa6270 */
[----:B------:R-:W-:-:S12]  /*2650*/  BSSY B2, `(.L_x_3135) ;  /* 0x000002b000027945 */ /* 0x000fd80003800000 */
[----:B-1----:R-:W-:Y:S05]  /*2660*/  @P5 BRA `(.L_x_3136) ;  /* 0x0000000000a45947 */ /* 0x002fea0003800000 */
[--C-:B------:R-:W-:Y:S02]  /*2670*/  SHF.R.U64 R32, R34, 0x10, R35.reuse ;  /* 0x0000001022207819 */ /* 0x100fe40000001223 */
[----:B------:R-:W-:Y:S02]  /*2680*/  SHF.R.U32.HI R34, RZ, 0x10, R35 ;  /* 0x00000010ff227819 */ /* 0x000fe40000011623 */
[--C-:B------:R-:W-:Y:S01]  /*2690*/  SHF.R.U64 R35, R14, 0x10, R15.reuse ;  /* 0x000000100e237819 */ /* 0x100fe2000000120f */
[----:B------:R-:W-:Y:S01]  /*26a0*/  HADD2.F32 R32, -RZ, R32.H0_H0 ;  /* 0x20000020ff207230 */ /* 0x000fe20000004100 */
[----:B------:R-:W-:Y:S01]  /*26b0*/  SHF.R.U32.HI R58, RZ, 0x10, R15 ;  /* 0x00000010ff3a7819 */ /* 0x000fe2000001160f */
[----:B--2---:R-:W-:Y:S01]  /*26c0*/  HADD2.F32 R15, -RZ, R7.H1_H1 ;  /* 0x30000007ff0f7230 */ /* 0x004fe20000004100 */
[----:B------:R-:W-:Y:S01]  /*26d0*/  MOV R14, R6 ;  /* 0x00000006000e7202 */ /* 0x000fe20000000f00 */
[----:B------:R-:W-:Y:S02]  /*26e0*/  HADD2.F32 R35, -RZ, R35.H0_H0 ;  /* 0x20000023ff237230 */ /* 0x000fe40000004100 */
[----:B------:R-:W-:-:S02]  /*26f0*/  HADD2.F32 R6, -RZ, R5.H1_H1 ;  /* 0x30000005ff067230 */ /* 0x000fc40000004100 */
[----:B------:R-:W-:Y:S02]  /*2700*/  HADD2.F32 R5, -RZ, R5.H0_H0 ;  /* 0x20000005ff057230 */ /* 0x000fe40000004100 */
[----:B------:R-:W-:Y:S02]  /*2710*/  HADD2.F32 R58, -RZ, R58.H0_H0 ;  /* 0x2000003aff3a7230 */ /* 0x000fe40000004100 */
[CC--:B------:R-:W-:Y:S01]  /*2720*/  FMUL.FTZ R76, R6.reuse, R35.reuse ;  /* 0x00000023064c7220 */ /* 0x0c0fe20000410000 */
[----:B------:R-:W-:Y:S02]  /*2730*/  HADD2.F32 R7, -RZ, R7.H0_H0 ;  /* 0x20000007ff077230 */ /* 0x000fe40000004100 */
[----:B------:R-:W-:Y:S01]  /*2740*/  FMUL.FTZ R35, R5, R35 ;  /* 0x0000002305237220 */ /* 0x000fe20000410000 */
[----:B------:R-:W-:Y:S02]  /*2750*/  HADD2.F32 R34, -RZ, R34.H0_H0 ;  /* 0x20000022ff227230 */ /* 0x000fe40000004100 */
[----:B------:R-:W-:Y:S01]  /*2760*/  FMUL.FTZ R78, R15, R58 ;  /* 0x0000003a0f4e7220 */ /* 0x000fe20000410000 */
[----:B------:R-:W-:Y:S01]  /*2770*/  FFMA.FTZ R76, R5, R32, -R76 ;  /* 0x00000020054c7223 */ /* 0x000fe2000001084c */
[----:B------:R-:W-:Y:S01]  /*2780*/  FMUL.FTZ R58, R7, R58 ;  /* 0x0000003a073a7220 */ /* 0x000fe20000410000 */
[----:B------:R-:W-:Y:S01]  /*2790*/  FFMA.FTZ R81, R6, R32, R35 ;  /* 0x0000002006517223 */ /* 0x000fe20000010023 */
[----:B------:R-:W-:-:S02]  /*27a0*/  HADD2.F32 R32, -RZ, R83.H0_H0 ;  /* 0x20000053ff207230 */ /* 0x000fc40000004100 */
[-C--:B------:R-:W-:Y:S01]  /*27b0*/  FFMA.FTZ R78, R7, R34.reuse, -R78 ;  /* 0x00000022074e7223 */ /* 0x080fe2000001084e */
[----:B------:R-:W-:Y:S02]  /*27c0*/  HADD2.F32 R35, -RZ, R83.H1_H1 ;  /* 0x30000053ff237230 */ /* 0x000fe40000004100 */
[----:B------:R-:W-:Y:S01]  /*27d0*/  FFMA.FTZ R85, R15, R34, R58 ;  /* 0x000000220f557223 */ /* 0x000fe2000001003a */
[----:B------:R-:W-:Y:S02]  /*27e0*/  HADD2.F32 R5, -RZ, R4.H1_H1 ;  /* 0x30000004ff057230 */ /* 0x000fe40000004100 */
[----:B------:R-:W-:Y:S02]  /*27f0*/  HADD2.F32 R6, -RZ, R14.H1_H1 ;  /* 0x3000000eff067230 */ /* 0x000fe40000004100 */
[----:B------:R-:W-:Y:S02]  /*2800*/  HADD2.F32 R4, -RZ, R4.H0_H0 ;  /* 0x20000004ff047230 */ /* 0x000fe40000004100 */
[----:B------:R-:W-:-:S02]  /*2810*/  HADD2.F32 R14, -RZ, R14.H0_H0 ;  /* 0x2000000eff0e7230 */ /* 0x000fc40000004100 */
[-C--:B------:R-:W-:Y:S01]  /*2820*/  FMUL.FTZ R83, R6, R35.reuse ;  /* 0x0000002306537220 */ /* 0x080fe20000410000 */
[--C-:B------:R-:W-:Y:S02]  /*2830*/  HADD2.F32 R7, -RZ, R79.reuse.H0_H0 ;  /* 0x2000004fff077230 */ /* 0x100fe40000004100 */
[----:B------:R-:W-:Y:S02]  /*2840*/  HADD2.F32 R15, -RZ, R79.H1_H1 ;  /* 0x3000004fff0f7230 */ /* 0x000fe40000004100 */
[CC--:B------:R-:W-:Y:S01]  /*2850*/  FMUL.FTZ R79, R5.reuse, R32.reuse ;  /* 0x00000020054f7220 */ /* 0x0c0fe20000410000 */
[----:B------:R-:W-:Y:S01]  /*2860*/  FMUL.FTZ R32, R4, R32 ;  /* 0x0000002004207220 */ /* 0x000fe20000410000 */
[----:B------:R-:W-:Y:S02]  /*2870*/  FMUL.FTZ R35, R14, R35 ;  /* 0x000000230e237220 */ /* 0x000fe40000410000 */
        /* <DEDUP_REMOVED lines=8> */
.L_x_3136:
[----:B------:R-:W-:Y:S05]  /*2900*/  BSYNC B2 ;  /* 0x0000000000027941 */ /* 0x000fea0003800000 */
.L_x_3135:
[----:B--2---:R1:W-:Y:S02]  /*2910*/  STG.E.128 desc[UR40][R12.64], R4 ;  /* 0x000000040c007986 */ /* 0x0043e4000c101d28 */
.L_x_3134:
[----:B------:R-:W-:Y:S05]  /*2920*/  BSYNC B1 ;  /* 0x0000000000017941 */ /* 0x000fea0003800000 */
.L_x_3133:
[----:B------:R-:W-:Y:S05]  /*2930*/  @P3 BRA `(.L_x_3132) ;  /* 0x0000000c00f03947 */ /* 0x000fea0003800000 */
[----:B-1----:R-:W-:Y:S01]  /*2940*/  IMAD.MOV.U32 R4, RZ, RZ, 0x20 ;  /* 0x00000020ff047424 */ /* 0x002fe200078e00ff */
[----:B------:R-:W-:Y:S01]  /*2950*/  LOP3.LUT P5, RZ, R186, 0x4, RZ, 0xc0, !PT ;  /* 0x00000004baff7812 */ /* 0x000fe200078ac0ff */
[----:B------:R-:W-:Y:S01]  /*2960*/  VIADD R14, R42, 0x10 ;  /* 0x000000102a0e7836 */ /* 0x000fe20000000000 */
[----:B------:R-:W-:Y:S02]  /*2970*/  BSSY B1, `(.L_x_3137) ;  /* 0x0000030000017945 */ /* 0x000fe40003800000 */
[----:B------:R-:W-:Y:S02]  /*2980*/  SEL R4, R4, 0xffffffe0, !P5 ;  /* 0xffffffe004047807 */ /* 0x000fe40006800000 */
[----:B------:R-:W-:Y:S02]  /*2990*/  ISETP.GE.AND P5, PT, R14, R63, PT ;  /* 0x0000003f0e00720c */ /* 0x000fe40003fa6270 */
[----:B------:R-:W-:-:S05]  /*29a0*/  IADD3 R33, R4, R66, R33 ;  /* 0x0000004204217210 */ /* 0x000fca0007ffe021 */
[----:B------:R-:W-:-:S06]  /*29b0*/  IMAD R4, R33, 0x2, R2 ;  /* 0x0000000221047824 */ /* 0x000fcc00078e0202 */
[----:B------:R-:W1:Y:S01]  /*29c0*/  LDS.128 R4, [R4+0x22400] ;  /* 0x0224000004047984 */ /* 0x000e620000000c00 */
[----:B------:R-:W-:Y:S05]  /*29d0*/  @P5 BRA `(.L_x_3138) ;  /* 0x0000000000a45947 */ /* 0x000fea0003800000 */
[--C-:B------:R-:W-:Y:S02]  /*29e0*/  SHF.R.U64 R15, R8, 0x10, R9.reuse ;  /* 0x00000010080f7819 */ /* 0x100fe40000001209 */
[----:B------:R-:W-:Y:S02]  /*29f0*/  SHF.R.U32.HI R14, RZ, 0x10, R9 ;  /* 0x00000010ff0e7819 */ /* 0x000fe40000011609 */
[--C-:B------:R-:W-:Y:S01]  /*2a00*/  SHF.R.U64 R9, R10, 0x10, R11.reuse ;  /* 0x000000100a097819 */ /* 0x100fe2000000120b */
[----:B------:R-:W-:Y:S01]  /*2a10*/  HADD2.F32 R10, -RZ, R15.H0_H0 ;  /* 0x2000000fff0a7230 */ /* 0x000fe20000004100 */
[----:B------:R-:W-:Y:S01]  /*2a20*/  SHF.R.U32.HI R32, RZ, 0x10, R11 ;  /* 0x00000010ff207819 */ /* 0x000fe2000001160b */
[----:B------:R-:W-:Y:S01]  /*2a30*/  HADD2.F32 R14, -RZ, R14.H0_H0 ;  /* 0x2000000eff0e7230 */ /* 0x000fe20000004100 */
[----:B-1----:R-:W-:Y:S01]  /*2a40*/  MOV R8, R6 ;  /* 0x0000000600087202 */ /* 0x002fe20000000f00 */
        /* <DEDUP_REMOVED lines=10> */
[----:B------:R-:W-:Y:S01]  /*2af0*/  FMUL.FTZ R58, R9, R32 ;  /* 0x00000020093a7220 */ /* 0x000fe20000410000 */
[----:B------:R-:W-:Y:S01]  /*2b00*/  FFMA.FTZ R33, R6, R10, R11 ;  /* 0x0000000a06217223 */ /* 0x000fe2000001000b */
[C---:B------:R-:W-:Y:S01]  /*2b10*/  FMUL.FTZ R32, R7.reuse, R32 ;  /* 0x0000002007207220 */ /* 0x040fe20000410000 */
[--C-:B------:R-:W-:Y:S02]  /*2b20*/  HADD2.F32 R10, -RZ, R84.reuse.H0_H0 ;  /* 0x20000054ff0a7230 */ /* 0x100fe40000004100 */
[-C--:B------:R-:W-:Y:S01]  /*2b30*/  FFMA.FTZ R58, R7, R14.reuse, -R58 ;  /* 0x0000000e073a7223 */ /* 0x080fe2000001083a */
[----:B------:R-:W-:Y:S02]  /*2b40*/  HADD2.F32 R11, -RZ, R84.H1_H1 ;  /* 0x30000054ff0b7230 */ /* 0x000fe40000004100 */
[----:B------:R-:W-:Y:S01]  /*2b50*/  FFMA.FTZ R79, R9, R14, R32 ;  /* 0x0000000e094f7223 */ /* 0x000fe20000010020 */
[----:B------:R-:W-:Y:S02]  /*2b60*/  HADD2.F32 R6, -RZ, R8.H1_H1 ;  /* 0x30000008ff067230 */ /* 0x000fe40000004100 */
[----:B------:R-:W-:Y:S01]  /*2b70*/  FMUL.FTZ R15, R5, R10 ;  /* 0x0000000a050f7220 */ /* 0x000fe20000410000 */
[----:B------:R-:W-:-:S02]  /*2b80*/  HADD2.F32 R4, -RZ, R4.H0_H0 ;  /* 0x20000004ff047230 */ /* 0x000fc40000004100 */
        /* <DEDUP_REMOVED lines=14> */
.L_x_3138:
[----:B------:R-:W-:Y:S05]  /*2c70*/  BSYNC B1 ;  /* 0x0000000000017941 */ /* 0x000fea0003800000 */
.L_x_3137:
[----:B-1----:R1:W-:Y:S01]  /*2c80*/  STG.E.128 desc[UR40][R12.64+0x40], R4 ;  /* 0x000040040c007986 */ /* 0x0023e2000c101d28 */
[----:B------:R-:W-:Y:S05]  /*2c90*/  BRA `(.L_x_3132) ;  /* 0x0000000c00187947 */ /* 0x000fea0003800000 */
.L_x_3126:
[----:B------:R-:W-:-:S05]  /*2ca0*/  IMAD R5, R51, -0x40, R24 ;  /* 0xffffffc033057824 */ /* 0x000fca00078e0218 */
[----:B------:R-:W-:-:S04]  /*2cb0*/  VIMNMX R6, R5, 0x40, PT ;  /* 0x0000004005067848 */ /* 0x000fc80003fe0100 */
[----:B------:R-:W-:-:S04]  /*2cc0*/  ISETP.GE.AND P1, PT, R23, R6, PT ;  /* 0x000000061700720c */ /* 0x000fc80003f26270 */
[----:B------:R-:W-:-:S13]  /*2cd0*/  ISETP.GE.OR P0, PT, R16, R63, P1 ;  /* 0x0000003f1000720c */ /* 0x000fda0000f06670 */
[----:B------:R-:W0:Y:S01]  /*2ce0*/  @!P0 LDC.64 R12, c[0x0][0x3c8] ;  /* 0x0000f200ff0c8b82 */ /* 0x000e220000000a00 */
[----:B------:R-:W-:Y:S01]  /*2cf0*/  @!P0 IADD3 R6, P5, R38, R4, RZ ;  /* 0x0000000426068210 */ /* 0x000fe20007fbe0ff */
[----:B------:R-:W-:Y:S02]  /*2d00*/  @!P0 IMAD R4, R55, R51, RZ ;  /* 0x0000003337048224 */ /* 0x000fe400078e02ff */
[----:B------:R-:W-:Y:S02]  /*2d10*/  @!P0 IMAD.MOV.U32 R5, RZ, RZ, R69 ;  /* 0x000000ffff058224 */ /* 0x000fe400078e0045 */
[----:B------:R-:W-:Y:S02]  /*2d20*/  @!P0 IMAD R9, R58, R57, R4 ;  /* 0x000000393a098224 */ /* 0x000fe400078e0204 */
[----:B------:R-:W1:Y:S01]  /*2d30*/  @!P0 LDC.64 R34, c[0x0][0x3e0] ;  /* 0x0000f800ff228b82 */ /* 0x000e620000000a00 */
[----:B------:R-:W-:Y:S02]  /*2d40*/  @!P0 IMAD.MOV.U32 R4, RZ, RZ, R28 ;  /* 0x000000ffff048224 */ /* 0x000fe400078e001c */
[----:B------:R-:W-:-:S02]  /*2d50*/  @!P0 IMAD.X R7, R59, 0x1, R67, P5 ;  /* 0x000000013b078824 */ /* 0x000fc400028e0643 */
[----:B------:R-:W-:Y:S01]  /*2d60*/  @!P0 IMAD.WIDE.U32 R10, R51, R57, R4 ;  /* 0x00000039330a8225 */ /* 0x000fe200078e0004 */
[----:B------:R-:W-:-:S04]  /*2d70*/  CS2R R4, SRZ ;  /* 0x0000000000047805 */ /* 0x000fc8000001ff00 */
[----:B------:R-:W-:Y:S02]  /*2d80*/  @!P0 IADD3 R11, R9, R11, RZ ;  /* 0x0000000b090b8210 */ /* 0x000fe40007ffe0ff */
[----:B0-----:R-:W-:-:S04]  /*2d90*/  @!P0 LEA R12, P5, R6, R12, 0x1 ;  /* 0x0000000c060c8211 */ /* 0x001fc800078a08ff */
[----:B------:R-:W-:Y:S02]  /*2da0*/  @!P0 LEA.HI.X R13, R6, R13, R7, 0x1, P5 ;  /* 0x0000000d060d8211 */ /* 0x000fe400028f0c07 */
[----:B------:R-:W-:Y:S02]  /*2db0*/  CS2R R6, SRZ ;  /* 0x0000000000067805 */ /* 0x000fe4000001ff00 */
[C---:B-1----:R-:W-:Y:S02]  /*2dc0*/  @!P0 LEA R34, P5, R10.reuse, R34, 0x1 ;  /* 0x000000220a228211 */ /* 0x042fe400078a08ff */
[----:B------:R-:W-:Y:S02]  /*2dd0*/  CS2R R8, SRZ ;  /* 0x0000000000087805 */ /* 0x000fe4000001ff00 */
[----:B------:R-:W2:Y:S01]  /*2de0*/  @!P0 LDG.E.128 R4, desc[UR40][R12.64] ;  /* 0x000000280c048981 */ /* 0x000ea2000c1e1d00 */
[----:B------:R-:W-:Y:S02]  /*2df0*/  @!P0 LEA.HI.X R35, R10, R35, R11, 0x1, P5 ;  /* 0x000000230a238211 */ /* 0x000fe400028f0c0b */
[----:B------:R-:W-:-:S06]  /*2e00*/  CS2R R10, SRZ ;  /* 0x00000000000a7805 */ /* 0x000fcc000001ff00 */
[----:B------:R0:W3:Y:S01]  /*2e10*/  @!P0 LDG.E.128 R8, desc[UR40][R34.64] ;  /* 0x0000002822088981 */ /* 0x0000e2000c1e1d00 */
[----:B------:R-:W-:Y:S02]  /*2e20*/  ISETP.NE.AND P0, PT, R184, 0x3, PT ;  /* 0x00000003b800780c */ /* 0x000fe40003f05270 */
[----:B------:R-:W-:-:S04]  /*2e30*/  ISETP.GE.AND P5, PT, R16, R63, PT ;  /* 0x0000003f1000720c */ /* 0x000fc80003fa6270 */
[----:B0-----:R-:W-:Y:S01]  /*2e40*/  P2R R35, PR, RZ, 0x20 ;  /* 0x00000020ff237803 */ /* 0x001fe20000000000 */
[----:B--2---:R-:W-:Y:S01]  /*2e50*/  IMAD.MOV.U32 R32, RZ, RZ, R4 ;  /* 0x000000ffff207224 */ /* 0x004fe200078e0004 */
[----:B------:R-:W-:Y:S01]  /*2e60*/  MOV R72, R7 ;  /* 0x0000000700487202 */ /* 0x000fe20000000f00 */
[----:B------:R-:W-:Y:S02]  /*2e70*/  IMAD.MOV.U32 R59, RZ, RZ, R6 ;  /* 0x000000ffff3b7224 */ /* 0x000fe400078e0006 */
[----:B------:R-:W-:Y:S01]  /*2e80*/  IMAD.MOV.U32 R58, RZ, RZ, R5 ;  /* 0x000000ffff3a7224 */ /* 0x000fe200078e0005 */
[----:B------:R-:W-:Y:S02]  /*2e90*/  PRMT R87, R87, 0x5410, R72 ;  /* 0x0000541057577816 */ /* 0x000fe40000000048 */
[----:B------:R-:W-:Y:S01]  /*2ea0*/  PRMT R95, R32, 0x5410, R59 ;  /* 0x00005410205f7816 */ /* 0x000fe2000000003b */
[----:B---3--:R-:W-:Y:S01]  /*2eb0*/  IMAD.MOV.U32 R12, RZ, RZ, R8 ;  /* 0x000000ffff0c7224 */ /* 0x008fe200078e0008 */
[----:B------:R-:W-:Y:S01]  /*2ec0*/  PRMT R83, R83, 0x5410, R58 ;  /* 0x0000541053537816 */ /* 0x000fe2000000003a */
[----:B------:R-:W-:Y:S01]  /*2ed0*/  IMAD.MOV.U32 R13, RZ, RZ, R9 ;  /* 0x000000ffff0d7224 */ /* 0x000fe200078e0009 */
[----:B------:R-:W-:Y:S01]  /*2ee0*/  MOV R34, R11 ;  /* 0x0000000b00227202 */ /* 0x000fe20000000f00 */
[----:B------:R-:W-:-:S03]  /*2ef0*/  IMAD.MOV.U32 R32, RZ, RZ, R10 ;  /* 0x000000ffff207224 */ /* 0x000fc600078e000a */
[----:B------:R-:W-:Y:S02]  /*2f00*/  PRMT R83, R13, 0x7610, R83 ;  /* 0x000076100d537816 */ /* 0x000fe40000000053 */
[----:B------:R-:W-:Y:S02]  /*2f10*/  PRMT R94, R12, 0x5410, R32 ;  /* 0x000054100c5e7816 */ /* 0x000fe40000000020 */
[----:B------:R-:W-:Y:S01]  /*2f20*/  PRMT R87, R34, 0x7610, R87 ;  /* 0x0000761022577816 */ /* 0x000fe20000000057 */
[----:B------:R-:W-:Y:S06]  /*2f30*/  @!P0 BRA `(.L_x_3139) ;  /* 0x0000000000048947 */ /* 0x000fec0003800000 */
[----:B------:R-:W-:Y:S01]  /*2f40*/  BPT.TRAP 0x1 ;  /* 0x000000040000795c */ /* 0x000fe20000300000 */
.L_x_3139:
[----:B------:R-:W-:Y:S01]  /*2f50*/  IMAD R72, R19, 0x8, R2 ;  /* 0x0000000813487824 */ /* 0x000fe200078e0202 */
[----:B------:R-:W-:Y:S01]  /*2f60*/  SHF.L.U32 R59, R185, 0x1f, RZ ;  /* 0x0000001fb93b7819 */ /* 0x000fe200000006ff */
[----:B------:R-:W-:Y:S03]  /*2f70*/  BSSY B1, `(.L_x_3140) ;  /* 0x0000003000017945 */ /* 0x000fe60003800000 */
[----:B------:R-:W0:Y:S02]  /*2f80*/  SYNCS.PHASECHK.TRANS64.TRYWAIT P5, [R72+URZ+0x28c90], R59 ;  /* 0x028c903b480075a7 */ /* 0x000e2400080a017f */
[----:B0-----:R-:W-:Y:S05]  /*2f90*/  @!P5 BRA `(.L_x_3141) ;  /* 0x0000011c0038d947 */ /* 0x001fea0003800000 */
.L_x_3340:
[----:B------:R-:W-:Y:S05]  /*2fa0*/  BSYNC B1 ;  /* 0x0000000000017941 */ /* 0x000fea0003800000 */
.L_x_3140:
[----:B------:R-:W-:Y:S01]  /*2fb0*/  ISETP.GE.OR P5, PT, R16, R65, P1 ;  /* 0x000000411000720c */ /* 0x000fe20000fa6670 */
[----:B------:R-:W-:Y:S01]  /*2fc0*/  ULDC.64 UR4, c[0x0][0x2f0] ;  /* 0x0000bc0000047ab9 */ /* 0x000fe20000000a00 */
[----:B------:R-:W-:Y:S02]  /*2fd0*/  IMAD.MOV.U32 R78, RZ, RZ, R14 ;  /* 0x000000ffff4e7224 */ /* 0x000fe400078e000e */
[----:B------:R-:W-:Y:S02]  /*2fe0*/  IMAD R12, R208, UR4, RZ ;  /* 0x00000004d00c7c24 */ /* 0x000fe4000f8e02ff */
[----:B------:R-:W-:-:S04]  /*2ff0*/  IMAD.WIDE.U32 R78, R23, UR4, R78 ;  /* 0x00000004174e7c25 */ /* 0x000fc8000f8e004e */
[----:B------:R-:W-:-:S03]  /*3000*/  IMAD R93, R23, UR5, R12 ;  /* 0x00000005175d7c24 */ /* 0x000fc6000f8e020c */
[----:B------:R-:W-:Y:S05]  /*3010*/  @P5 BRA `(.L_x_3132) ;  /* 0x0000000800385947 */ /* 0x000fea0003800000 */
[----:B------:R-:W-:Y:S01]  /*3020*/  IMAD.IADD R93, R93, 0x1, R79 ;  /* 0x000000015d5d7824 */ /* 0x000fe200078e024f */
[----:B------:R-:W-:Y:S01]  /*3030*/  IADD3 R12, P5, P6, R44, R78, R71 ;  /* 0x0000004e2c0c7210 */ /* 0x000fe20007ebe047 */
[----:B------:R-:W-:Y:S03]  /*3040*/  BSSY B1, `(.L_x_3142) ;  /* 0x0000069000017945 */ /* 0x000fe60003800000 */
[----:B------:R-:W-:Y:S02]  /*3050*/  IADD3.X R13, R0, R93, R75, P5, P6 ;  /* 0x0000005d000d7210 */ /* 0x000fe40002fec44b */
[C---:B------:R-:W-:Y:S02]  /*3060*/  LEA R80, P5, R12.reuse, R46, 0x1 ;  /* 0x0000002e0c507211 */ /* 0x040fe400078a08ff */
[----:B------:R-:W-:Y:S02]  /*3070*/  ISETP.NE.AND P6, PT, R35, RZ, PT ;  /* 0x000000ff2300720c */ /* 0x000fe40003fc5270 */
[----:B------:R-:W-:-:S02]  /*3080*/  LEA.HI.X R81, R12, R47, R13, 0x1, P5 ;  /* 0x0000002f0c517211 */ /* 0x000fc400028f0c0d */
[----:B------:R-:W-:Y:S02]  /*3090*/  ISETP.NE.AND P5, PT, R74, RZ, PT ;  /* 0x000000ff4a00720c */ /* 0x000fe40003fa5270 */
[----:B------:R-:W-:-:S04]  /*30a0*/  IADD3 R13, -R64, R65, RZ ;  /* 0x00000041400d7210 */ /* 0x000fc80007ffe1ff */
[----:B------:R-:W-:-:S04]  /*30b0*/  SEL R13, R64, R13, !P5 ;  /* 0x0000000d400d7207 */ /* 0x000fc80006800000 */
[----:B------:R-:W-:-:S04]  /*30c0*/  SHF.R.S32.HI R12, RZ, 0x1f, R13 ;  /* 0x0000001fff0c7819 */ /* 0x000fc8000001140d */
[----:B------:R-:W-:-:S04]  /*30d0*/  LEA.HI R12, R12, R13, RZ, 0x4 ;  /* 0x0000000d0c0c7211 */ /* 0x000fc800078f20ff */
[----:B------:R-:W-:-:S04]  /*30e0*/  SHF.R.S32.HI R13, RZ, 0x4, R12 ;  /* 0x00000004ff0d7819 */ /* 0x000fc8000001140c */
[----:B------:R-:W-:-:S05]  /*30f0*/  LEA.HI.SX32 R13, R50, R13, 0x1d ;  /* 0x0000000d320d7211 */ /* 0x000fca00078feaff */
[----:B------:R-:W-:-:S05]  /*3100*/  IMAD.SHL.U32 R58, R13, 0x8, RZ ;  /* 0x000000080d3a7824 */ /* 0x000fca00078e00ff */
[----:B------:R-:W-:-:S04]  /*3110*/  LOP3.LUT R13, R61, 0x38, R58, 0xf8, !PT ;  /* 0x000000383d0d7812 */ /* 0x000fc800078ef83a */
[----:B------:R-:W-:Y:S01]  /*3120*/  LOP3.LUT R12, R13, R62, RZ, 0x3c, !PT ;  /* 0x0000003e0d0c7212 */ /* 0x000fe200078e3cff */
[----:B------:R-:W-:-:S04]  /*3130*/  IMAD.IADD R13, R70, 0x1, R33 ;  /* 0x00000001460d7824 */ /* 0x000fc800078e0221 */
[----:B------:R-:W-:Y:S02]  /*3140*/  IMAD R12, R189, 0x200, R12 ;  /* 0x00000200bd0c7824 */ /* 0x000fe400078e020c */
[----:B------:R-:W-:-:S03]  /*3150*/  IMAD R13, R13, 0x2, R2 ;  /* 0x000000020d0d7824 */ /* 0x000fc600078e0202 */
[----:B------:R-:W-:-:S03]  /*3160*/  IADD3 R33, R33, R12, RZ ;  /* 0x0000000c21217210 */ /* 0x000fc60007ffe0ff */
[----:B------:R-:W1:Y:S02]  /*3170*/  LDS.128 R12, [R13+0x22400] ;  /* 0x022400000d0c7984 */ /* 0x000e640000000c00 */
[----:B------:R-:W-:-:S06]  /*3180*/  IMAD R33, R33, 0x2, R2 ;  /* 0x0000000221217824 */ /* 0x000fcc00078e0202 */
[----:B------:R-:W2:Y:S01]  /*3190*/  LDS.128 R32, [R33+0x22400] ;  /* 0x0224000021207984 */ /* 0x000ea20000000c00 */
[----:B------:R-:W-:Y:S05]  /*31a0*/  @P6 BRA `(.L_x_3143) ;  /* 0x0000000400486947 */ /* 0x000fea0003800000 */
[--C-:B------:R-:W-:Y:S02]  /*31b0*/  SHF.R.U64 R90, R8, 0x10, R9.reuse ;  /* 0x00000010085a7819 */ /* 0x100fe40000001209 */
[----:B------:R-:W-:Y:S02]  /*31c0*/  SHF.R.U32.HI R8, RZ, 0x10, R9 ;  /* 0x00000010ff087819 */ /* 0x000fe40000011609 */
[--C-:B------:R-:W-:Y:S01]  /*31d0*/  SHF.R.U64 R92, R4, 0x10, R5.reuse ;  /* 0x00000010045c7819 */ /* 0x100fe20000001205 */
[----:B-1----:R-:W-:Y:S01]  /*31e0*/  HADD2.F32 R4, -RZ, R13.H0_H0 ;  /* 0x2000000dff047230 */ /* 0x002fe20000004100 */
[----:B------:R-:W-:Y:S01]  /*31f0*/  SHF.R.U32.HI R76, RZ, 0x10, R5 ;  /* 0x00000010ff4c7819 */ /* 0x000fe20000011605 */
[--C-:B--2---:R-:W-:Y:S01]  /*3200*/  HADD2.F32 R5, -RZ, R33.reuse.H0_H0 ;  /* 0x20000021ff057230 */ /* 0x104fe20000004100 */
[--C-:B------:R-:W-:Y:S01]  /*3210*/  SHF.R.U64 R91, R6, 0x10, R7.reuse ;  /* 0x00000010065b7819 */ /* 0x100fe20000001207 */
[----:B------:R-:W-:Y:S01]  /*3220*/  HADD2.F32 R33, -RZ, R33.H1_H1 ;  /* 0x30000021ff217230 */ /* 0x000fe20000004100 */
[----:B------:R-:W-:Y:S01]  /*3230*/  SHF.R.U32.HI R85, RZ, 0x10, R7 ;  /* 0x00000010ff557819 */ /* 0x000fe20000011607 */
[----:B------:R-:W-:Y:S01]  /*3240*/  HADD2.F32 R7, -RZ, R83.H0_H0 ;  /* 0x20000053ff077230 */ /* 0x000fe20000004100 */
[--C-:B------:R-:W-:Y:S01]  /*3250*/  SHF.R.U64 R89, R10, 0x10, R11.reuse ;  /* 0x000000100a597819 */ /* 0x100fe2000000120b */
[----:B------:R-:W-:Y:S01]  /*3260*/  HADD2.F32 R10, -RZ, R8.H0_H0 ;  /* 0x20000008ff0a7230 */ /* 0x000fe20000004100 */
[----:B------:R-:W-:Y:S01]  /*3270*/  SHF.R.U32.HI R11, RZ, 0x10, R11 ;  /* 0x00000010ff0b7819 */ /* 0x000fe2000001160b */
[----:B------:R-:W-:-:S02]  /*3280*/  HADD2.F32 R13, -RZ, R13.H1_H1 ;  /* 0x3000000dff0d7230 */ /* 0x000fc40000004100 */
[CC--:B------:R-:W-:Y:S01]  /*3290*/  FMUL.FTZ R84, R4.reuse, R7.reuse ;  /* 0x0000000704547220 */ /* 0x0c0fe20000410000 */
[----:B------:R-:W-:Y:S02]  /*32a0*/  HADD2.F32 R6, -RZ, R83.H1_H1 ;  /* 0x30000053ff067230 */ /* 0x000fe40000004100 */
[-C--:B------:R-:W-:Y:S01]  /*32b0*/  FMUL.FTZ R86, R33, R10.reuse ;  /* 0x0000000a21567220 */ /* 0x080fe20000410000 */
[----:B------:R-:W-:Y:S02]  /*32c0*/  HADD2.F32 R8, -RZ, R76.H0_H0 ;  /* 0x2000004cff087230 */ /* 0x000fe40000004100 */
[----:B------:R-:W-:Y:S01]  /*32d0*/  FMUL.FTZ R9, R5, R7 ;  /* 0x0000000705097220 */ /* 0x000fe20000410000 */
[----:B------:R-:W-:Y:S01]  /*32e0*/  FMUL.FTZ R10, R13, R10 ;  /* 0x0000000a0d0a7220 */ /* 0x000fe20000410000 */
[-C--:B------:R-:W-:Y:S01]  /*32f0*/  FFMA.FTZ R84, R5, R6.reuse, R84 ;  /* 0x0000000605547223 */ /* 0x080fe20000010054 */
[--C-:B------:R-:W-:Y:S02]  /*3300*/  HADD2.F32 R5, -RZ, R35.reuse.H0_H0 ;  /* 0x20000023ff057230 */ /* 0x100fe40000004100 */
[----:B------:R-:W-:Y:S01]  /*3310*/  FFMA.FTZ R76, R4, R6, -R9 ;  /* 0x00000006044c7223 */ /* 0x000fe20000010809 */
[----:B------:R-:W-:Y:S01]  /*3320*/  FFMA.FTZ R33, R33, R8, R10 ;  /* 0x0000000821217223 */ /* 0x000fe2000001000a */
[----:B------:R-:W-:-:S02]  /*3330*/  HADD2.F32 R35, -RZ, R35.H1_H1 ;  /* 0x30000023ff237230 */ /* 0x000fc40000004100 */
[----:B------:R-:W-:Y:S01]  /*3340*/  FFMA.FTZ R83, R13, R8, -R86 ;  /* 0x000000080d537223 */ /* 0x000fe20000010856 */
[----:B------:R-:W-:Y:S02]  /*3350*/  HADD2.F32 R4, -RZ, R15.H0_H0 ;  /* 0x2000000fff047230 */ /* 0x000fe40000004100 */
[----:B------:R-:W-:Y:S01]  /*3360*/  HADD2.F32 R10, -RZ, R11.H0_H0 ;  /* 0x2000000bff0a7230 */ /* 0x000fe20000004100 */
[----:B------:R-:W-:Y:S01]  /*3370*/  F2FP.F16.F32.PACK_AB R33, R33, R84 ;  /* 0x000000542121723e */ /* 0x000fe200000000ff */
[----:B------:R-:W-:Y:S01]  /*3380*/  HADD2.F32 R7, -RZ, R87.H0_H0 ;  /* 0x20000057ff077230 */ /* 0x000fe20000004100 */
[----:B------:R-:W-:Y:S01]  /*3390*/  F2FP.F16.F32.PACK_AB R76, R83, R76 ;  /* 0x0000004c534c723e */ /* 0x000fe200000000ff */
[----:B------:R-:W-:Y:S02]  /*33a0*/  HADD2.F32 R15, -RZ, R15.H1_H1 ;  /* 0x3000000fff0f7230 */ /* 0x000fe40000004100 */
[----:B------:R-:W-:Y:S01]  /*33b0*/  FMUL.FTZ R88, R35, R10 ;  /* 0x0000000a23587220 */ /* 0x000fe20000410000 */
[----:B------:R-:W-:-:S02]  /*33c0*/  HADD2.F32 R6, -RZ, R87.H1_H1 ;  /* 0x30000057ff067230 */ /* 0x000fc40000004100 */
[CC--:B------:R-:W-:Y:S01]  /*33d0*/  FMUL.FTZ R86, R4.reuse, R7.reuse ;  /* 0x0000000704567220 */ /* 0x0c0fe20000410000 */
[----:B------:R-:W-:Y:S02]  /*33e0*/  HADD2.F32 R8, -RZ, R85.H0_H0 ;  /* 0x20000055ff087230 */ /* 0x000fe40000004100 */
[----:B------:R-:W-:Y:S01]  /*33f0*/  FMUL.FTZ R10, R15, R10 ;  /* 0x0000000a0f0a7220 */ /* 0x000fe20000410000 */
[C---:B------:R-:W-:Y:S01]  /*3400*/  FMUL.FTZ R9, R5.reuse, R7 ;  /* 0x0000000705097220 */ /* 0x040fe20000410000 */
[----:B------:R-:W-:Y:S01]  /*3410*/  FFMA.FTZ R86, R5, R6, R86 ;  /* 0x0000000605567223 */ /* 0x000fe20000010056 */
[----:B------:R-:W-:Y:S02]  /*3420*/  HADD2.F32 R5, -RZ, R32.H0_H0 ;  /* 0x20000020ff057230 */ /* 0x000fe40000004100 */
[-C--:B------:R-:W-:Y:S01]  /*3430*/  FFMA.FTZ R88, R15, R8.reuse, -R88 ;  /* 0x000000080f587223 */ /* 0x080fe20000010858 */
[----:B------:R-:W-:Y:S01]  /*3440*/  FFMA.FTZ R87, R35, R8, R10 ;  /* 0x0000000823577223 */ /* 0x000fe2000001000a */
[----:B------:R-:W-:Y:S01]  /*3450*/  FFMA.FTZ R85, R4, R6, -R9 ;  /* 0x0000000604557223 */ /* 0x000fe20000010809 */
[----:B------:R-:W-:-:S02]  /*3460*/  HADD2.F32 R8, -RZ, R94.H0_H0 ;  /* 0x2000005eff087230 */ /* 0x000fc40000004100 */
[----:B------:R-:W-:Y:S02]  /*3470*/  HADD2.F32 R9, -RZ, R90.H0_H0 ;  /* 0x2000005aff097230 */ /* 0x000fe40000004100 */
[----:B------:R-:W-:Y:S02]  /*3480*/  HADD2.F32 R4, -RZ, R12.H0_H0 ;  /* 0x2000000cff047230 */ /* 0x000fe40000004100 */
[-C--:B------:R-:W-:Y:S01]  /*3490*/  FMUL.FTZ R11, R5, R8.reuse ;  /* 0x00000008050b7220 */ /* 0x080fe20000410000 */
[----:B------:R-:W-:Y:S01]  /*34a0*/  HADD2.F32 R32, -RZ, R32.H1_H1 ;  /* 0x30000020ff207230 */ /* 0x000fe20000004100 */
[----:B------:R-:W-:Y:S01]  /*34b0*/  F2FP.F16.F32.PACK_AB R85, R88, R85 ;  /* 0x000000555855723e */ /* 0x000fe200000000ff */
[----:B------:R-:W-:Y:S02]  /*34c0*/  HADD2.F32 R12, -RZ, R12.H1_H1 ;  /* 0x3000000cff0c7230 */ /* 0x000fe40000004100 */
[----:B------:R-:W-:Y:S01]  /*34d0*/  FMUL.FTZ R8, R4, R8 ;  /* 0x0000000804087220 */ /* 0x000fe20000410000 */
[----:B------:R-:W-:-:S02]  /*34e0*/  HADD2.F32 R6, -RZ, R95.H0_H0 ;  /* 0x2000005fff067230 */ /* 0x000fc40000004100 */
[-C--:B------:R-:W-:Y:S01]  /*34f0*/  FMUL.FTZ R13, R32, R9.reuse ;  /* 0x00000009200d7220 */ /* 0x080fe20000410000 */
[----:B------:R-:W-:Y:S02]  /*3500*/  HADD2.F32 R7, -RZ, R92.H0_H0 ;  /* 0x2000005cff077230 */ /* 0x000fe40000004100 */
[----:B------:R-:W-:Y:S01]  /*3510*/  FMUL.FTZ R9, R12, R9 ;  /* 0x000000090c097220 */ /* 0x000fe20000410000 */
[-C--:B------:R-:W-:Y:S01]  /*3520*/  FFMA.FTZ R10, R5, R6.reuse, R8 ;  /* 0x00000006050a7223 */ /* 0x080fe20000010008 */
[----:B------:R-:W-:Y:S01]  /*3530*/  FFMA.FTZ R11, R4, R6, -R11 ;  /* 0x00000006040b7223 */ /* 0x000fe2000001080b */
[-C--:B------:R-:W-:Y:S01]  /*3540*/  FFMA.FTZ R12, R12, R7.reuse, -R13 ;  /* 0x000000070c0c7223 */ /* 0x080fe2000001080d */
[----:B------:R-:W-:Y:S01]  /*3550*/  FFMA.FTZ R13, R32, R7, R9 ;  /* 0x00000007200d7223 */ /* 0x000fe20000010009 */
[----:B------:R-:W-:Y:S02]  /*3560*/  HADD2.F32 R5, -RZ, R34.H0_H0 ;  /* 0x20000022ff057230 */ /* 0x000fe40000004100 */
[----:B------:R-:W-:Y:S01]  /*3570*/  HADD2.F32 R8, -RZ, R94.H1_H1 ;  /* 0x3000005eff087230 */ /* 0x000fe20000004100 */
[----:B------:R-:W-:Y:S01]  /*3580*/  F2FP.F16.F32.PACK_AB R12, R12, R11 ;  /* 0x0000000b0c0c723e */ /* 0x000fe200000000ff */
[----:B------:R-:W-:Y:S01]  /*3590*/  HADD2.F32 R9, -RZ, R89.H0_H0 ;  /* 0x20000059ff097230 */ /* 0x000fe20000004100 */
[----:B------:R-:W-:Y:S01]  /*35a0*/  F2FP.F16.F32.PACK_AB R32, R13, R10 ;  /* 0x0000000a0d20723e */ /* 0x000fe200000000ff */
[----:B------:R-:W-:-:S02]  /*35b0*/  HADD2.F32 R4, -RZ, R14.H0_H0 ;  /* 0x2000000eff047230 */ /* 0x000fc40000004100 */
[-C--:B------:R-:W-:Y:S01]  /*35c0*/  FMUL.FTZ R15, R5, R8.reuse ;  /* 0x00000008050f7220 */ /* 0x080fe20000410000 */
[----:B------:R-:W-:Y:S02]  /*35d0*/  HADD2.F32 R34, -RZ, R34.H1_H1 ;  /* 0x30000022ff227230 */ /* 0x000fe40000004100 */
[----:B------:R-:W-:Y:S02]  /*35e0*/  HADD2.F32 R14, -RZ, R14.H1_H1 ;  /* 0x3000000eff0e7230 */ /* 0x000fe40000004100 */
[----:B------:R-:W-:Y:S01]  /*35f0*/  FMUL.FTZ R8, R4, R8 ;  /* 0x0000000804087220 */ /* 0x000fe20000410000 */
[----:B------:R-:W-:Y:S02]  /*3600*/  HADD2.F32 R6, -RZ, R95.H1_H1 ;  /* 0x3000005fff067230 */ /* 0x000fe40000004100 */
[-C--:B------:R-:W-:Y:S01]  /*3610*/  FMUL.FTZ R35, R34, R9.reuse ;  /* 0x0000000922237220 */ /* 0x080fe20000410000 */
[----:B------:R-:W-:Y:S02]  /*3620*/  HADD2.F32 R7, -RZ, R91.H0_H0 ;  /* 0x2000005bff077230 */ /* 0x000fe40000004100 */
[----:B------:R-:W-:Y:S01]  /*3630*/  FMUL.FTZ R9, R14, R9 ;  /* 0x000000090e097220 */ /* 0x000fe20000410000 */
[----:B------:R-:W-:-:S02]  /*3640*/  IMAD.MOV.U32 R13, RZ, RZ, R76 ;  /* 0x000000ffff0d7224 */ /* 0x000fc400078e004c */
[-C--:B------:R-:W-:Y:S01]  /*3650*/  FFMA.FTZ R15, R4, R6.reuse, -R15 ;  /* 0x00000006040f7223 */ /* 0x080fe2000001080f */
[----:B------:R-:W-:Y:S01]  /*3660*/  FFMA.FTZ R8, R5, R6, R8 ;  /* 0x0000000605087223 */ /* 0x000fe20000010008 */
[-C--:B------:R-:W-:Y:S01]  /*3670*/  FFMA.FTZ R14, R14, R7.reuse, -R35 ;  /* 0x000000070e0e7223 */ /* 0x080fe20000010823 */
[----:B------:R-:W-:Y:S01]  /*3680*/  FFMA.FTZ R9, R34, R7, R9 ;  /* 0x0000000722097223 */ /* 0x000fe20000010009 */
[----:B------:R-:W-:-:S03]  /*3690*/  F2FP.F16.F32.PACK_AB R35, R87, R86 ;  /* 0x000000565723723e */ /* 0x000fc600000000ff */
[----:B------:R-:W-:Y:S02]  /*36a0*/  F2FP.F16.F32.PACK_AB R14, R14, R15 ;  /* 0x0000000f0e0e723e */ /* 0x000fe400000000ff */
[----:B------:R-:W-:Y:S02]  /*36b0*/  F2FP.F16.F32.PACK_AB R34, R9, R8 ;  /* 0x000000080922723e */ /* 0x000fe400000000ff */
[----:B------:R-:W-:-:S07]  /*36c0*/  MOV R15, R85 ;  /* 0x00000055000f7202 */ /* 0x000fce0000000f00 */
.L_x_3143:
[----:B------:R-:W-:Y:S05]  /*36d0*/  BSYNC B1 ;  /* 0x0000000000017941 */ /* 0x000fea0003800000 */
.L_x_3142:
[----:B-1----:R3:W-:Y:S01]  /*36e0*/  STG.E.128 desc[UR40][R80.64], R12 ;  /* 0x0000000c50007986 */ /* 0x0027e2000c101d28 */
[----:B------:R-:W-:-:S13]  /*36f0*/  ISETP.GE.AND P5, PT, R58, R65, PT ;  /* 0x000000413a00720c */ /* 0x000fda0003fa6270 */
[----:B------:R-:W-:Y:S05]  /*3700*/  @P5 BRA `(.L_x_3132) ;  /* 0x00000000007c5947 */ /* 0x000fea0003800000 */
[--C-:B------:R-:W-:Y:S02]  /*3710*/  SHF.R.S32.HI R5, RZ, 0x1f, R58.reuse ;  /* 0x0000001fff057819 */ /* 0x100fe4000001143a */
[----:B------:R-:W-:-:S04]  /*3720*/  IADD3 R58, P5, P6, R44, R78, R58 ;  /* 0x0000004e2c3a7210 */ /* 0x000fc80007ebe03a */
[----:B------:R-:W-:Y:S02]  /*3730*/  IADD3.X R5, R0, R93, R5, P5, P6 ;  /* 0x0000005d00057210 */ /* 0x000fe40002fec405 */
[----:B------:R-:W-:-:S04]  /*3740*/  LEA R4, P5, R58, R46, 0x1 ;  /* 0x0000002e3a047211 */ /* 0x000fc800078a08ff */
[----:B------:R-:W-:-:S05]  /*3750*/  LEA.HI.X R5, R58, R47, R5, 0x1, P5 ;  /* 0x0000002f3a057211 */ /* 0x000fca00028f0c05 */
[----:B--2---:R4:W-:Y:S01]  /*3760*/  STG.E.128 desc[UR40][R4.64], R32 ;  /* 0x0000002004007986 */ /* 0x0049e2000c101d28 */
[----:B------:R-:W-:Y:S05]  /*3770*/  BRA `(.L_x_3132) ;  /* 0x0000000000607947 */ /* 0x000fea0003800000 */
.L_x_3125:
[----:B------:R-:W-:-:S13]  /*3780*/  ISETP.NE.AND P0, PT, R184, 0x3, PT ;  /* 0x00000003b800780c */ /* 0x000fda0003f05270 */
[----:B------:R-:W-:Y:S05]  /*3790*/  @!P0 BRA `(.L_x_3144) ;  /* 0x0000000000048947 */ /* 0x000fea0003800000 */
[----:B------:R-:W-:Y:S01]  /*37a0*/  BPT.TRAP 0x1 ;  /* 0x000000040000795c */ /* 0x000fe20000300000 */
.L_x_3144:
        /* <DEDUP_REMOVED lines=8> */
.L_x_3341:
[----:B------:R-:W-:Y:S05]  /*3830*/  BSYNC B1 ;  /* 0x0000000000017941 */ /* 0x000fea0003800000 */
.L_x_3145:
[----:B------:R-:W-:Y:S05]  /*3840*/  @P1 BRA `(.L_x_3132) ;  /* 0x00000000002c1947 */ /* 0x000fea0003800000 */
[----:B------:R-:W-:Y:S01]  /*3850*/  @!P3 LOP3.LUT P5, RZ, R186, 0x4, RZ, 0xc0, !PT ;  /* 0x00000004baffb812 */ /* 0x000fe200078ac0ff */
[----:B------:R-:W-:Y:S01]  /*3860*/  @!P3 VIADD R4, R66, 0x20 ;  /* 0x000000204204b836 */ /* 0x000fe20000000000 */
[----:B------:R-:W-:Y:S02]  /*3870*/  PLOP3.LUT P6, PT, PT, PT, PT, 0x8, 0x0 ;  /* 0x000000000000781c */ /* 0x000fe40003fce170 */
[----:B------:R-:W-:-:S13]  /*3880*/  @!P3 PLOP3.LUT P6, PT, P5, PT, PT, 0x80, 0x0 ;  /* 0x000000000000b81c */ /* 0x000fda0002fcf070 */
[----:B------:R-:W-:-:S05]  /*3890*/  @P6 VIADD R4, R66, 0xffffffe0 ;  /* 0xffffffe042046836 */ /* 0x000fca0000000000 */
[----:B------:R-:W-:Y:S02]  /*38a0*/  @!P3 IADD3 R33, R33, R4, RZ ;  /* 0x000000042121b210 */ /* 0x000fe40007ffe0ff */
[----:B------:R-:W1:Y:S03]  /*38b0*/  @!P4 LDS.128 R4, [R32+0x22400] ;  /* 0x022400002004c984 */ /* 0x000e660000000c00 */
[----:B------:R-:W-:-:S06]  /*38c0*/  @!P3 IMAD R8, R33, 0x2, R2 ;  /* 0x000000022108b824 */ /* 0x000fcc00078e0202 */
[----:B------:R-:W2:Y:S04]  /*38d0*/  @!P3 LDS.128 R8, [R8+0x22400] ;  /* 0x022400000808b984 */ /* 0x000ea80000000c00 */
[----:B-1----:R1:W-:Y:S04]  /*38e0*/  @!P4 STG.E.128 desc[UR40][R12.64], R4 ;  /* 0x000000040c00c986 */ /* 0x0023e8000c101d28 */
[----:B--2---:R1:W-:Y:S02]  /*38f0*/  @!P3 STG.E.128 desc[UR40][R12.64+0x40], R8 ;  /* 0x000040080c00b986 */ /* 0x0043e4000c101d28 */
.L_x_3132:
[----:B------:R-:W-:Y:S05]  /*3900*/  BSYNC B0 ;  /* 0x0000000000007941 */ /* 0x000fea0003800000 */
.L_x_3124:
[----:B-1--4-:R-:W1:Y:S01]  /*3910*/  S2R R4, SR_TID.X ;  /* 0x0000000000047919 */ /* 0x012e620000002100 */
[----:B------:R-:W-:Y:S01]  /*3920*/  @!PT LDS RZ, [RZ] ;  /* 0x00000000fffff984 */ /* 0x000fe20000000800 */
[----:B------:R-:W-:Y:S01]  /*3930*/  @!PT LDS RZ, [RZ] ;  /* 0x00000000fffff984 */ /* 0x000fe20000000800 */
[----:B------:R-:W-:Y:S01]  /*3940*/  @!PT LDS RZ, [RZ] ;  /* 0x00000000fffff984 */ /* 0x000fe20000000800 */
[----:B------:R-:W-:Y:S01]  /*3950*/  @!PT LDS RZ, [RZ] ;  /* 0x00000000fffff984 */ /* 0x000fe20000000800 */
[----:B------:R4:W-:Y:S06]  /*3960*/  MEMBAR.ALL.CTA ;  /* 0x0000000000007992 */ /* 0x0009ec0000008000 */
[----:B----4-:R-:W4:Y:S01]  /*3970*/  FENCE.VIEW.ASYNC.S ;  /* 0x00000000000073c6 */ /* 0x010f220000000000 */
[----:B------:R-:W-:Y:S05]  /*3980*/  WARPSYNC.ALL ;  /* 0x0000000000007948 */ /* 0x000fea0003800000 */
[----:B------:R-:W-:Y:S01]  /*3990*/  BSSY B0, `(.L_x_3147) ;  /* 0x0000009000007945 */ /* 0x000fe20003800000 */
[----:B-1----:R-:W-:Y:S01]  /*39a0*/  LOP3.LUT R4, R4, 0x7f, RZ, 0xc0, !PT ;  /* 0x0000007f04047812 */ /* 0x002fe200078ec0ff */
[----:B----4-:R1:W-:Y:S03]  /*39b0*/  BAR.SYNC.DEFER_BLOCKING R60, 0x80 ;  /* 0x0002003c0000751d */ /* 0x0103e60000010000 */
[----:B------:R-:W-:-:S13]  /*39c0*/  ISETP.NE.AND P5, PT, R4, RZ, PT ;  /* 0x000000ff0400720c */ /* 0x000fda0003fa5270 */
[----:B------:R-:W-:-:S05]  /*39d0*/  @!P5 VIADD R4, R72, 0x28ca0 ;  /* 0x00028ca04804d836 */ /* 0x000fca0000000000 */
[----:B------:R-:W-:-:S04]  /*39e0*/  @!P5 PRMT R4, RZ, 0x654, R4 ;  /* 0x00000654ff04d816 */ /* 0x000fc80000000004 */
[----:B------:R1:W-:Y:S01]  /*39f0*/  @!P5 SYNCS.ARRIVE.TRANS64.RED.A1T0 RZ, [R4+URZ], RZ ;  /* 0x000000ff04ffd9a7 */ /* 0x0003e2000810043f */
[----:B------:R-:W-:Y:S05]  /*3a00*/  @!P0 BRA `(.L_x_3148) ;  /* 0x0000000000048947 */ /* 0x000fea0003800000 */
[----:B------:R-:W-:Y:S01]  /*3a10*/  BPT.TRAP 0x1 ;  /* 0x000000040000795c */ /* 0x000fe20000300000 */
.L_x_3148:
[----:B------:R-:W-:Y:S05]  /*3a20*/  BSYNC B0 ;  /* 0x0000000000007941 */ /* 0x000fea0003800000 */
.L_x_3147:
[----:B------:R-:W4:Y:S01]  /*3a30*/  SYNCS.PHASECHK.TRANS64.TRYWAIT P0, [R72+URZ+0x28cb0], R59 ;  /* 0x028cb03b480075a7 */ /* 0x000f22000800017f */
[----:B------:R-:W-:Y:S04]  /*3a40*/  BSSY B0, `(.L_x_3149) ;  /* 0x0000002000007945 */ /* 0x000fe80003800000 */
[----:B----4-:R-:W-:Y:S05]  /*3a50*/  @!P0 BRA `(.L_x_3150) ;  /* 0x0000011000b08947 */ /* 0x010fea0003800000 */
.L_x_3342:
[----:B------:R-:W-:Y:S05]  /*3a60*/  BSYNC B0 ;  /* 0x0000000000007941 */ /* 0x000fea0003800000 */
.L_x_3149:
[----:B------:R-:W-:Y:S04]  /*3a70*/  BSSY B0, `(.L_x_3151) ;  /* 0x0000051000007945 */ /* 0x000fe80003800000 */
[----:B------:R-:W-:Y:S05]  /*3a80*/  @P1 BRA `(.L_x_3152) ;  /* 0x00000004003c1947 */ /* 0x000fea0003800000 */
[----:B-1----:R-:W-:Y:S01]  /*3a90*/  IMAD.WIDE R4, R51, 0x40, R48 ;  /* 0x0000004033047825 */ /* 0x002fe200078e0230 */
[----:B------:R-:W-:Y:S01]  /*3aa0*/  ULDC.64 UR4, c[0x0][0x318] ;  /* 0x0000c60000047ab9 */ /* 0x000fe20000000a00 */
[----:B------:R-:W-:Y:S02]  /*3ab0*/  LOP3.LUT P0, RZ, R186, 0x4, RZ, 0xc0, !PT ;  /* 0x00000004baff7812 */ /* 0x000fe4000780c0ff */
[----:B------:R-:W-:Y:S01]  /*3ac0*/  IMAD R5, R5, UR4, RZ ;  /* 0x0000000405057c24 */ /* 0x000fe2000f8e02ff */
[----:B------:R-:W-:Y:S01]  /*3ad0*/  LEA R9, R19, R66, 0xf ;  /* 0x0000004213097211 */ /* 0x000fe200078e78ff */
[----:B------:R-:W-:Y:S02]  /*3ae0*/  IMAD.MOV.U32 R76, RZ, RZ, R40 ;  /* 0x000000ffff4c7224 */ /* 0x000fe400078e0028 */
[C---:B------:R-:W-:Y:S02]  /*3af0*/  IMAD R5, R4.reuse, UR5, R5 ;  /* 0x0000000504057c24 */ /* 0x040fe4000f8e0205 */
[----:B------:R-:W-:Y:S01]  /*3b00*/  IMAD.WIDE.U32 R6, R4, UR4, R76 ;  /* 0x0000000404067c25 */ /* 0x000fe2000f8e004c */
[----:B------:R-:W-:Y:S01]  /*3b10*/  ULDC.64 UR4, c[0x0][0x308] ;  /* 0x0000c20000047ab9 */ /* 0x000fe20000000a00 */
[----:B------:R-:W-:-:S02]  /*3b20*/  IADD3 R76, R16, 0x100, RZ ;  /* 0x00000100104c7810 */ /* 0x000fc40007ffe0ff */
[----:B------:R-:W-:Y:S01]  /*3b30*/  IMAD.IADD R5, R7, 0x1, R5 ;  /* 0x0000000107057824 */ /* 0x000fe200078e0205 */
[----:B------:R-:W-:Y:S01]  /*3b40*/  LEA R58, P1, R6, UR4, 0x1 ;  /* 0x00000004063a7c11 */ /* 0x000fe2000f8208ff */
[----:B------:R-:W-:Y:S01]  /*3b50*/  VIADD R4, R16, 0x40 ;  /* 0x0000004010047836 */ /* 0x000fe20000000000 */
[----:B------:R-:W-:Y:S01]  /*3b60*/  ULDC UR4, c[0x0][0x310] ;  /* 0x0000c40000047ab9 */ /* 0x000fe20000000800 */
[C---:B------:R-:W-:Y:S01]  /*3b70*/  VIADD R79, R9.reuse, 0x20 ;  /* 0x00000020094f7836 */ /* 0x040fe20000000000 */
[----:B0---4-:R-:W-:Y:S01]  /*3b80*/  LEA.HI.X R59, R6, UR5, R5, 0x1, P1 ;  /* 0x00000005063b7c11 */ /* 0x011fe200088f0c05 */
[C---:B---3--:R-:W-:Y:S01]  /*3b90*/  IMAD R80, R9.reuse, 0x2, R2 ;  /* 0x0000000209507824 */ /* 0x048fe200078e0202 */
[----:B------:R-:W-:Y:S01]  /*3ba0*/  @P0 IADD3 R79, R9, -0x20, RZ ;  /* 0xffffffe0094f0810 */ /* 0x000fe20007ffe0ff */
[C---:B------:R-:W-:Y:S01]  /*3bb0*/  VIADD R12, R16.reuse, 0x80 ;  /* 0x00000080100c7836 */ /* 0x040fe20000000000 */
[C---:B------:R-:W-:Y:S01]  /*3bc0*/  ISETP.GE.AND P1, PT, R16.reuse, UR4, PT ;  /* 0x0000000410007c0c */ /* 0x040fe2000bf26270 */
[----:B------:R-:W-:Y:S01]  /*3bd0*/  VIADD R13, R16, 0xc0 ;  /* 0x000000c0100d7836 */ /* 0x000fe20000000000 */
[----:B------:R-:W-:Y:S01]  /*3be0*/  ISETP.GE.AND P0, PT, R4, UR4, PT ;  /* 0x0000000404007c0c */ /* 0x000fe2000bf06270 */
[----:B------:R-:W-:-:S02]  /*3bf0*/  VIADD R78, R16, 0x140 ;  /* 0x00000140104e7836 */ /* 0x000fc40000000000 */
[----:B------:R-:W-:-:S08]  /*3c00*/  IMAD R79, R79, 0x2, R2 ;  /* 0x000000024f4f7824 */ /* 0x000fd000078e0202 */
[----:B------:R-:W0:Y:S04]  /*3c10*/  @!P1 LDS.128 R4, [R80+0x400] ;  /* 0x0004000050049984 */ /* 0x000e280000000c00 */
[----:B------:R-:W1:Y:S04]  /*3c20*/  @!P0 LDS.128 R8, [R80+0x2400] ;  /* 0x0024000050088984 */ /* 0x000e680000000c00 */
[----:B0-----:R-:W-:Y:S01]  /*3c30*/  @!P1 STG.E.128 desc[UR40][R58.64], R4 ;  /* 0x000000043a009986 */ /* 0x001fe2000c101d28 */
[----:B------:R-:W-:-:S03]  /*3c40*/  ISETP.GE.AND P1, PT, R12, UR4, PT ;  /* 0x000000040c007c0c */ /* 0x000fc6000bf26270 */
[----:B-1----:R-:W-:Y:S01]  /*3c50*/  @!P0 STG.E.128 desc[UR40][R58.64+0x80], R8 ;  /* 0x000080083a008986 */ /* 0x002fe2000c101d28 */
[----:B------:R-:W-:-:S09]  /*3c60*/  ISETP.GE.AND P0, PT, R13, UR4, PT ;  /* 0x000000040d007c0c */ /* 0x000fd2000bf06270 */
[----:B------:R-:W0:Y:S04]  /*3c70*/  @!P1 LDS.128 R12, [R80+0x4400] ;  /* 0x00440000500c9984 */ /* 0x000e280000000c00 */
[----:B--2---:R-:W1:Y:S04]  /*3c80*/  @!P0 LDS.128 R32, [R80+0x6400] ;  /* 0x0064000050208984 */ /* 0x004e680000000c00 */
[----:B0-----:R-:W-:Y:S01]  /*3c90*/  @!P1 STG.E.128 desc[UR40][R58.64+0x100], R12 ;  /* 0x0001000c3a009986 */ /* 0x001fe2000c101d28 */
[----:B------:R-:W-:Y:S01]  /*3ca0*/  ISETP.GE.AND P1, PT, R76, UR4, PT ;  /* 0x000000044c007c0c */ /* 0x000fe2000bf26270 */
[----:B------:R-:W-:-:S02]  /*3cb0*/  VIADD R76, R16, 0x180 ;  /* 0x00000180104c7836 */ /* 0x000fc40000000000 */
[----:B-1----:R-:W-:Y:S01]  /*3cc0*/  @!P0 STG.E.128 desc[UR40][R58.64+0x180], R32 ;  /* 0x000180203a008986 */ /* 0x002fe2000c101d28 */
[----:B------:R-:W-:Y:S01]  /*3cd0*/  ISETP.GE.AND P0, PT, R78, UR4, PT ;  /* 0x000000044e007c0c */ /* 0x000fe2000bf06270 */
[----:B------:R-:W-:-:S08]  /*3ce0*/  VIADD R78, R16, 0x1c0 ;  /* 0x000001c0104e7836 */ /* 0x000fd00000000000 */
[----:B------:R-:W0:Y:S04]  /*3cf0*/  @!P1 LDS.128 R4, [R80+0x8400] ;  /* 0x0084000050049984 */ /* 0x000e280000000c00 */
[----:B------:R-:W1:Y:S04]  /*3d00*/  @!P0 LDS.128 R8, [R80+0xa400] ;  /* 0x00a4000050088984 */ /* 0x000e680000000c00 */
[----:B0-----:R-:W-:Y:S01]  /*3d10*/  @!P1 STG.E.128 desc[UR40][R58.64+0x200], R4 ;  /* 0x000200043a009986 */ /* 0x001fe2000c101d28 */
[----:B------:R-:W-:Y:S02]  /*3d20*/  ISETP.GE.AND P1, PT, R76, UR4, PT ;  /* 0x000000044c007c0c */ /* 0x000fe4000bf26270 */
[----:B------:R-:W-:Y:S01]  /*3d30*/  IADD3 R76, R16, 0x60, RZ ;  /* 0x00000060104c7810 */ /* 0x000fe20007ffe0ff */
[----:B-1----:R-:W-:Y:S01]  /*3d40*/  @!P0 STG.E.128 desc[UR40][R58.64+0x280], R8 ;  /* 0x000280083a008986 */ /* 0x002fe2000c101d28 */
[----:B------:R-:W-:Y:S01]  /*3d50*/  ISETP.GE.AND P0, PT, R78, UR4, PT ;  /* 0x000000044e007c0c */ /* 0x000fe2000bf06270 */
[----:B------:R-:W-:-:S08]  /*3d60*/  VIADD R78, R16, 0xe0 ;  /* 0x000000e0104e7836 */ /* 0x000fd00000000000 */
[----:B------:R-:W0:Y:S04]  /*3d70*/  @!P1 LDS.128 R12, [R80+0xc400] ;  /* 0x00c40000500c9984 */ /* 0x000e280000000c00 */
[----:B------:R-:W1:Y:S04]  /*3d80*/  @!P0 LDS.128 R32, [R80+0xe400] ;  /* 0x00e4000050208984 */ /* 0x000e680000000c00 */
[----:B0-----:R-:W-:Y:S01]  /*3d90*/  @!P1 STG.E.128 desc[UR40][R58.64+0x300], R12 ;  /* 0x0003000c3a009986 */ /* 0x001fe2000c101d28 */
[----:B------:R-:W-:-:S03]  /*3da0*/  ISETP.GE.AND P1, PT, R82, UR4, PT ;  /* 0x0000000452007c0c */ /* 0x000fc6000bf26270 */
        /* <DEDUP_REMOVED lines=29> */
.L_x_3152:
[----:B------:R-:W-:Y:S05]  /*3f80*/  BSYNC B0 ;  /* 0x0000000000007941 */ /* 0x000fea0003800000 */
.L_x_3151:
[----:B------:R-:W-:Y:S01]  /*3f90*/  @!PT LDS RZ, [RZ] ;  /* 0x00000000fffff984 */ /* 0x000fe20000000800 */
[----:B------:R-:W-:Y:S01]  /*3fa0*/  @!PT LDS RZ, [RZ] ;  /* 0x00000000fffff984 */ /* 0x000fe20000000800 */
[----:B------:R-:W-:Y:S01]  /*3fb0*/  @!PT LDS RZ, [RZ] ;  /* 0x00000000fffff984 */ /* 0x000fe20000000800 */
[----:B------:R-:W-:Y:S01]  /*3fc0*/  @!PT LDS RZ, [RZ] ;  /* 0x00000000fffff984 */ /* 0x000fe20000000800 */
[----:B------:R5:W-:Y:S06]  /*3fd0*/  MEMBAR.ALL.CTA ;  /* 0x0000000000007992 */ /* 0x000bec0000008000 */
[----:B-----5:R-:W5:Y:S01]  /*3fe0*/  FENCE.VIEW.ASYNC.S ;  /* 0x00000000000073c6 */ /* 0x020f620000000000 */
[----:B------:R-:W-:Y:S01]  /*3ff0*/  VIADD R19, R19, 0x1 ;  /* 0x0000000113137836 */ /* 0x000fe20000000000 */
[----:B0---4-:R-:W-:Y:S01]  /*4000*/  @!P5 IADD3 R72, R72, 0x28cc0, RZ ;  /* 0x00028cc04848d810 */ /* 0x011fe20007ffe0ff */
[----:B-----5:R4:W-:Y:S03]  /*4010*/  BAR.SYNC.DEFER_BLOCKING R60, 0x80 ;  /* 0x0002003c0000751d */ /* 0x0209e60000010000 */
[----:B------:R-:W-:-:S02]  /*4020*/  ISETP.NE.AND P1, PT, R19, 0x2, PT ;  /* 0x000000021300780c */ /* 0x000fc40003f25270 */
[----:B------:R-:W-:Y:S02]  /*4030*/  @!P5 PRMT R72, RZ, 0x654, R72 ;  /* 0x00000654ff48d816 */ /* 0x000fe40000000048 */
[----:B-1----:R-:W-:Y:S02]  /*4040*/  SEL R4, RZ, 0x1, P1 ;  /* 0x00000001ff047807 */ /* 0x002fe40000800000 */
[----:B------:R-:W-:Y:S02]  /*4050*/  PLOP3.LUT P0, PT, PT, PT, PT, 0x8, 0x0 ;  /* 0x000000000000781c */ /* 0x000fe40003f0e170 */
[----:B------:R-:W-:Y:S02]  /*4060*/  LOP3.LUT R185, R185, R4, RZ, 0x3c, !PT ;  /* 0x00000004b9b97212 */ /* 0x000fe400078e3cff */
[----:B------:R-:W-:Y:S01]  /*4070*/  SEL R19, R19, RZ, P1 ;  /* 0x000000ff13137207 */ /* 0x000fe20000800000 */
[----:B------:R4:W-:Y:S01]  /*4080*/  @!P5 SYNCS.ARRIVE.TRANS64.RED.A1T0 RZ, [R72+URZ], RZ ;  /* 0x000000ff48ffd9a7 */ /* 0x0009e2000810043f */
[----:B------:R-:W-:Y:S07]  /*4090*/  @P2 BRA `(.L_x_3153) ;  /* 0xffffffe000202947 */ /* 0x000fee000383ffff */
.L_x_3119:
[----:B------:R-:W4:Y:S01]  /*40a0*/  LDL R4, [R1] ;  /* 0x0000000001047983 */ /* 0x000f220000100800 */
        /* <DEDUP_REMOVED lines=25> */
[----:B---3--:R-:W-:Y:S02]  /*4240*/  CS2R R80, SRZ ;  /* 0x0000000000507805 */ /* 0x008fe4000001ff00 */
        /* <DEDUP_REMOVED lines=28> */
[----:B------:R-:W-:Y:S01]  /*4410*/  IMAD.MOV.U32 R169, RZ, RZ, RZ ;  /* 0x000000ffffa97224 */ /* 0x000fe200078e00ff */
[----:B------:R-:W-:-:S02]  /*4420*/  CS2R R172, SRZ ;  /* 0x0000000000ac7805 */ /* 0x000fc4000001ff00 */
[----:B------:R-:W-:Y:S02]  /*4430*/  CS2R R46, SRZ ;  /* 0x00000000002e7805 */ /* 0x000fe4000001ff00 */
[----:B--2---:R-:W-:Y:S02]  /*4440*/  CS2R R32, SRZ ;  /* 0x0000000000207805 */ /* 0x004fe4000001ff00 */
[----:B------:R-:W-:Y:S02]  /*4450*/  CS2R R174, SRZ ;  /* 0x0000000000ae7805 */ /* 0x000fe4000001ff00 */
[----:B------:R-:W-:Y:S02]  /*4460*/  CS2R R38, SRZ ;  /* 0x0000000000267805 */ /* 0x000fe4000001ff00 */
[----:B------:R-:W-:Y:S01]  /*4470*/  CS2R R176, SRZ ;  /* 0x0000000000b07805 */ /* 0x000fe2000001ff00 */
[----:B------:R-:W-:Y:S01]  /*4480*/  IMAD.MOV.U32 R35, RZ, RZ, RZ ;  /* 0x000000ffff237224 */ /* 0x000fe200078e00ff */
[----:B------:R-:W-:-:S02]  /*4490*/  CS2R R28, SRZ ;  /* 0x00000000001c7805 */ /* 0x000fc4000001ff00 */
[----:B------:R-:W-:Y:S01]  /*44a0*/  MOV R178, RZ ;  /* 0x000000ff00b27202 */ /* 0x000fe20000000f00 */
[----:B------:R-:W-:Y:S01]  /*44b0*/  IMAD.MOV.U32 R31, RZ, RZ, RZ ;  /* 0x000000ffff1f7224 */ /* 0x000fe200078e00ff */
[----:B------:R-:W-:Y:S01]  /*44c0*/  MOV R0, RZ ;  /* 0x000000ff00007202 */ /* 0x000fe20000000f00 */
[----:B------:R-:W-:Y:S02]  /*44d0*/  IMAD.MOV.U32 R7, RZ, RZ, RZ ;  /* 0x000000ffff077224 */ /* 0x000fe400078e00ff */
[----:B------:R-:W-:Y:S02]  /*44e0*/  IMAD.MOV.U32 R180, RZ, RZ, RZ ;  /* 0x000000ffffb47224 */ /* 0x000fe400078e00ff */
[----:B------:R-:W-:Y:S01]  /*44f0*/  IMAD.MOV.U32 R5, RZ, RZ, RZ ;  /* 0x000000ffff057224 */ /* 0x000fe200078e00ff */
[----:B----4-:R-:W-:Y:S01]  /*4500*/  ISETP.NE.AND P1, PT, R4, 0x1, PT ;  /* 0x000000010400780c */ /* 0x010fe20003f25270 */
[----:B------:R-:W-:-:S12]  /*4510*/  @P0 BRA `(.L_x_3155) ;  /* 0x0000000000080947 */ /* 0x000fd80003800000 */
[----:B------:R-:W0:Y:S02]  /*4520*/  FENCE.VIEW.ASYNC.G ;  /* 0x00000000000073c6 */ /* 0x000e240000000100 */
[----:B0-----:R-:W-:Y:S06]  /*4530*/  BAR.ARV 0xc, 0x120 ;  /* 0x0304800000007b1d */ /* 0x001fec0000002000 */
.L_x_3155:
[----:B------:R-:W-:Y:S05]  /*4540*/  BSYNC B0 ;  /* 0x0000000000007941 */ /* 0x000fea0003800000 */
.L_x_3154:
[----:B------:R-:W-:Y:S01]  /*4550*/  BSSY B7, `(.L_x_3156) ;  /* 0x0000820000077945 */ /* 0x000fe20003800000 */
[----:B------:R-:W-:Y:S02]  /*4560*/  IMAD.MOV.U32 R179, RZ, RZ, RZ ;  /* 0x000000ffffb37224 */ /* 0x000fe400078e00ff */
[----:B------:R-:W-:Y:S01]  /*4570*/  IMAD.MOV.U32 R181, RZ, RZ, RZ ;  /* 0x000000ffffb57224 */ /* 0x000fe200078e00ff */
[----:B------:R-:W-:Y:S06]  /*4580*/  @!P1 BRA `(.L_x_3157) ;  /* 0x0000001800b89947 */ /* 0x000fec0003800000 */
[----:B------:R-:W-:Y:S02]  /*4590*/  ISETP.GE.AND P1, PT, R168, 0x1, PT ;  /* 0x00000001a800780c */ /* 0x000fe40003f26270 */
[----:B------:R-:W-:-:S11]  /*45a0*/  PLOP3.LUT P0, PT, PT, PT, PT, 0x80, 0x0 ;  /* 0x000000000000781c */ /* 0x000fd60003f0f070 */
[----:B------:R-:W-:Y:S05]  /*45b0*/  @!P1 BRA `(.L_x_3158) ;  /* 0x0000008000649947 */ /* 0x000fea0003800000 */
[----:B------:R-:W0:Y:S01]  /*45c0*/  SHFL.IDX PT, R0, R206, RZ, 0x1f ;  /* 0x00001fffce007589 */ /* 0x000e2200000e0000 */
[----:B------:R-:W-:Y:S02]  /*45d0*/  ISETP.NE.AND P0, PT, R184, 0x3, PT ;  /* 0x00000003b800780c */ /* 0x000fe40003f05270 */
[----:B0-----:R-:W-:-:S04]  /*45e0*/  LEA.HI R3, R0, R0, RZ, 0x1 ;  /* 0x0000000000037211 */ /* 0x001fc800078f08ff */
[----:B------:R-:W-:-:S04]  /*45f0*/  LOP3.LUT R3, R3, 0x1fffe, RZ, 0xc0, !PT ;  /* 0x0001fffe03037812 */ /* 0x000fc800078ec0ff */
[----:B------:R-:W-:-:S05]  /*4600*/  IADD3 R3, R0, -R3, RZ ;  /* 0x8000000300037210 */ /* 0x000fca0007ffe0ff */
[----:B------:R-:W-:-:S04]  /*4610*/  IMAD R3, R3, 0x8000, R2 ;  /* 0x0000800003037824 */ /* 0x000fc800078e0202 */
[----:B------:R-:W-:-:S05]  /*4620*/  VIADD R3, R3, 0x400 ;  /* 0x0000040003037836 */ /* 0x000fca0000000000 */
[----:B------:R-:W-:-:S04]  /*4630*/  SHF.R.U32.HI R3, RZ, 0x4, R3 ;  /* 0x00000004ff037819 */ /* 0x000fc80000011603 */
[----:B------:R-:W-:-:S04]  /*4640*/  LOP3.LUT R3, R3, 0x3fff, RZ, 0xc0, !PT ;  /* 0x00003fff03037812 */ /* 0x000fc800078ec0ff */
[----:B------:R-:W-:Y:S01]  /*4650*/  LOP3.LUT R15, R3, 0x2000000, RZ, 0xfc, !PT ;  /* 0x02000000030f7812 */ /* 0x000fe200078efcff */
[----:B------:R-:W-:Y:S06]  /*4660*/  @!P0 BRA `(.L_x_3159) ;  /* 0x0000000000048947 */ /* 0x000fec0003800000 */
[----:B------:R-:W-:Y:S01]  /*4670*/  BPT.TRAP 0x1 ;  /* 0x000000040000795c */ /* 0x000fe20000300000 */
.L_x_3159:
[----:B------:R-:W-:Y:S01]  /*4680*/  IMAD R8, R18, 0x8, R2 ;  /* 0x0000000812087824 */ /* 0x000fe200078e0202 */
[----:B------:R-:W-:Y:S01]  /*4690*/  SHF.L.U32 R3, R22, 0x1f, RZ ;  /* 0x0000001f16037819 */ /* 0x000fe200000006ff */
[----:B------:R-:W-:Y:S01]  /*46a0*/  BSSY B0, `(.L_x_3160) ;  /* 0x0000009000007945 */ /* 0x000fe20003800000 */
[----:B------:R-:W-:Y:S01]  /*46b0*/  IADD3 R0, R2, 0x26800, RZ ;  /* 0x0002680002007810 */ /* 0x000fe20007ffe0ff */
[----:B------:R-:W-:Y:S01]  /*46c0*/  IMAD R4, R18, 0x1000, R15 ;  /* 0x0000100012047824 */ /* 0x000fe200078e020f */
[----:B------:R-:W0:Y:S01]  /*46d0*/  SYNCS.PHASECHK.TRANS64.TRYWAIT P0, [R8+URZ+0x28c50], R3 ;  /* 0x028c5003080075a7 */ /* 0x000e22000800017f */
[----:B------:R-:W-:Y:S01]  /*46e0*/  IMAD.MOV.U32 R5, RZ, RZ, 0x40000040 ;  /* 0x40000040ff057424 */ /* 0x000fe200078e00ff */
[----:B------:R-:W-:-:S04]  /*46f0*/  SHF.R.U32.HI R0, RZ, 0x4, R0 ;  /* 0x00000004ff007819 */ /* 0x000fc80000011600 */
[----:B------:R-:W-:-:S04]  /*4700*/  LOP3.LUT R0, R0, 0x3fff, RZ, 0xc0, !PT ;  /* 0x00003fff00007812 */ /* 0x000fc800078ec0ff */
[----:B------:R-:W-:Y:S01]  /*4710*/  LOP3.LUT R0, R0, 0x10000, RZ, 0xfc, !PT ;  /* 0x0001000000007812 */ /* 0x000fe200078efcff */
[----:B0-----:R-:W-:Y:S06]  /*4720*/  @!P0 BRA `(.L_x_3161) ;  /* 0x0000010400908947 */ /* 0x001fec0003800000 */
.L_x_3343:
[----:B------:R-:W-:Y:S05]  /*4730*/  BSYNC B0 ;  /* 0x0000000000007941 */ /* 0x000fea0003800000 */
.L_x_3160:
[----:B------:R-:W-:Y:S01]  /*4740*/  BAR.SYNC.DEFER_BLOCKING 0xe, 0x100 ;  /* 0x0384000000007b1d */ /* 0x000fe20000010000 */
[----:B------:R-:W-:Y:S01]  /*4750*/  IMAD.MOV.U32 R6, RZ, RZ, R0 ;  /* 0x000000ffff067224 */ /* 0x000fe200078e0000 */
[----:B------:R-:W-:Y:S01]  /*4760*/  MOV R7, 0x40000040 ;  /* 0x4000004000077802 */ /* 0x000fe20000000f00 */
[----:B------:R-:W-:Y:S01]  /*4770*/  VIADD R10, R0, 0x2 ;  /* 0x00000002000a7836 */ /* 0x000fe20000000000 */
[----:B------:R-:W-:Y:S01]  /*4780*/  R2UR UR6, R4 ;  /* 0x00000000040672ca */ /* 0x000fe200000e0000 */
[----:B------:R-:W-:Y:S01]  /*4790*/  VIADD R12, R0, 0x4 ;  /* 0x00000004000c7836 */ /* 0x000fe20000000000 */
[----:B------:R-:W-:Y:S01]  /*47a0*/  R2UR UR7, R5 ;  /* 0x00000000050772ca */ /* 0x000fe200000e0000 */
[----:B------:R-:W-:Y:S01]  /*47b0*/  BSSY B0, `(.L_x_3162) ;  /* 0x00000fd000007945 */ /* 0x000fe20003800000 */
[----:B------:R-:W-:Y:S01]  /*47c0*/  R2UR UR4, R6 ;  /* 0x00000000060472ca */ /* 0x000fe200000e0000 */
[----:B------:R-:W-:Y:S01]  /*47d0*/  VIADD R6, R4, 0x80 ;  /* 0x0000008004067836 */ /* 0x000fe20000000000 */
[----:B------:R-:W-:Y:S01]  /*47e0*/  R2UR UR5, R7 ;  /* 0x00000000070572ca */ /* 0x000fe200000e0000 */
[----:B------:R-:W-:Y:S01]  /*47f0*/  IMAD.MOV.U32 R7, RZ, RZ, 0x40000040 ;  /* 0x40000040ff077424 */ /* 0x000fe200078e00ff */
[----:B------:R-:W-:Y:S01]  /*4800*/  MOV R11, 0x40000040 ;  /* 0x40000040000b7802 */ /* 0x000fe20000000f00 */
[----:B------:R-:W1:Y:S01]  /*4810*/  S2R R9, SR_TID.X ;  /* 0x0000000000097919 */ /* 0x000e620000002100 */
[----:B------:R-:W-:-:S02]  /*4820*/  MOV R13, 0x40000040 ;  /* 0x40000040000d7802 */ /* 0x000fc40000000f00 */
[----:B------:R-:W-:Y:S01]  /*4830*/  MOV R5, 0x40000040 ;  /* 0x4000004000057802 */ /* 0x000fe20000000f00 */
[----:B-----5:R-:W-:-:S06]  /*4840*/  WARPGROUP.ARRIVE ;  /* 0x00000000000079c5 */ /* 0x020fcc0000000000 */
[----:B------:R-:W-:Y:S01]  /*4850*/  HGMMA.64x256x16.F32 R24, gdesc[UR4].tnspB, RZ, !UPT, gsb0 ;  /* 0x43e00000041879f0 */ /* 0x000fe2000c0008ff */
[----:B------:R-:W-:Y:S01]  /*4860*/  R2UR UR6, R6 ;  /* 0x00000000060672ca */ /* 0x000fe200000e0000 */
[----:B------:R-:W-:Y:S01]  /*4870*/  VIADD R6, R4, 0x100 ;  /* 0x0000010004067836 */ /* 0x000fe20000000000 */
[----:B------:R-:W-:Y:S01]  /*4880*/  R2UR UR7, R7 ;  /* 0x00000000070772ca */ /* 0x000fe200000e0000 */
[----:B------:R-:W-:Y:S01]  /*4890*/  IMAD.MOV.U32 R7, RZ, RZ, 0x40000040 ;  /* 0x40000040ff077424 */ /* 0x000fe200078e00ff */
[----:B------:R-:W-:Y:S02]  /*48a0*/  R2UR UR4, R10 ;  /* 0x000000000a0472ca */ /* 0x000fe400000e0000 */
[----:B------:R-:W-:Y:S02]  /*48b0*/  R2UR UR5, R11 ;  /* 0x000000000b0572ca */ /* 0x000fe400000e0000 */
[----:B-1----:R-:W-:-:S04]  /*48c0*/  LOP3.LUT R9, R9, 0x7f, RZ, 0xc0, !PT ;  /* 0x0000007f09097812 */ /* 0x002fc800078ec0ff */
[----:B------:R-:W-:Y:S01]  /*48d0*/  ISETP.NE.AND P0, PT, R9, RZ, PT ;  /* 0x000000ff0900720c */ /* 0x000fe20003f05270 */
[----:B------:R-:W-:Y:S02]  /*48e0*/  WARPGROUP.DEPBAR.LE gsb0, 0x0 ;  /* 0x00008000000079c5 */ /* 0x000fe40000010000 */
[----:B------:R-:W-:-:S12]  /*48f0*/  WARPGROUP.ARRIVE ;  /* 0x00000000000079c5 */ /* 0x000fd80000000000 */
[----:B------:R-:W-:Y:S01]  /*4900*/  HGMMA.64x256x16.F32 R24, gdesc[UR4].tnspB, R24, gsb0 ;  /* 0x43e00000041879f0 */ /* 0x000fe20008000818 */
[----:B------:R-:W-:Y:S01]  /*4910*/  R2UR UR6, R6 ;  /* 0x00000000060672ca */ /* 0x000fe200000e0000 */
[----:B------:R-:W-:Y:S01]  /*4920*/  VIADD R6, R4, 0x180 ;  /* 0x0000018004067836 */ /* 0x000fe20000000000 */
[----:B------:R-:W-:Y:S01]  /*4930*/  R2UR UR7, R7 ;  /* 0x00000000070772ca */ /* 0x000fe200000e0000 */
[----:B------:R-:W-:Y:S01]  /*4940*/  VIADD R4, R0, 0x6 ;  /* 0x0000000600047836 */ /* 0x000fe20000000000 */
[----:B------:R-:W-:Y:S01]  /*4950*/  R2UR UR4, R12 ;  /* 0x000000000c0472ca */ /* 0x000fe200000e0000 */
[----:B------:R-:W-:Y:S01]  /*4960*/  IMAD.MOV.U32 R7, RZ, RZ, 0x40000040 ;  /* 0x40000040ff077424 */ /* 0x000fe200078e00ff */
[----:B------:R-:W-:Y:S01]  /*4970*/  R2UR UR5, R13 ;  /* 0x000000000d0572ca */ /* 0x000fe200000e0000 */
[----:B------:R-:W-:-:S05]  /*4980*/  @!P0 VIADD R0, R8, 0x28c60 ;  /* 0x00028c6008008836 */ /* 0x000fca0000000000 */
[----:B------:R-:W-:Y:S01]  /*4990*/  @!P0 PRMT R0, RZ, 0x654, R0 ;  /* 0x00000654ff008816 */ /* 0x000fe20000000000 */
[----:B------:R-:W-:Y:S02]  /*49a0*/  WARPGROUP.DEPBAR.LE gsb0, 0x0 ;  /* 0x00008000000079c5 */ /* 0x000fe40000010000 */
[----:B------:R-:W-:-:S12]  /*49b0*/  WARPGROUP.ARRIVE ;  /* 0x00000000000079c5 */ /* 0x000fd80000000000 */
[----:B------:R-:W-:Y:S01]  /*49c0*/  HGMMA.64x256x16.F32 R24, gdesc[UR4].tnspB, R24, gsb0 ;  /* 0x43e00000041879f0 */ /* 0x000fe20008000818 */
[----:B------:R-:W-:Y:S02]  /*49d0*/  R2UR UR6, R6 ;  /* 0x00000000060672ca */ /* 0x000fe400000e0000 */
[----:B------:R-:W-:Y:S02]  /*49e0*/  R2UR UR7, R7 ;  /* 0x00000000070772ca */ /* 0x000fe400000e0000 */
[----:B------:R-:W-:Y:S02]  /*49f0*/  R2UR UR4, R4 ;  /* 0x00000000040472ca */ /* 0x000fe400000e0000 */
[----:B------:R-:W-:Y:S01]  /*4a00*/  R2UR UR5, R5 ;  /* 0x00000000050572ca */ /* 0x000fe200000e0000 */
[----:B------:R-:W-:Y:S02]  /*4a10*/  WARPGROUP.DEPBAR.LE gsb0, 0x0 ;  /* 0x00008000000079c5 */ /* 0x000fe40000010000 */
[----:B------:R-:W-:-:S15]  /*4a20*/  WARPGROUP.ARRIVE ;  /* 0x00000000000079c5 */ /* 0x000fde0000000000 */
[----:B------:R-:W-:-:S03]  /*4a30*/  NOP ;  /* 0x0000000000007918 */ /* 0x000fc60000000000 */
[----:B------:R-:W-:Y:S03]  /*4a40*/  HGMMA.64x256x16.F32 R24, gdesc[UR4].tnspB, R24, gsb0 ;  /* 0x43e00000041879f0 */ /* 0x000fe60008000818 */
[----:B------:R-:W-:Y:S02]  /*4a50*/  WARPGROUP.DEPBAR.LE gsb0, 0x0 ;  /* 0x00008000000079c5 */ /* 0x000fe40000010000 */
[----:B------:R-:W-:Y:S06]  /*4a60*/  BAR.ARV 0xf, 0x100 ;  /* 0x03c4000000007b1d */ /* 0x000fec0000002000 */
[----:B------:R1:W-:Y:S01]  /*4a70*/  @!P0 SYNCS.ARRIVE.TRANS64.RED.A1T0 RZ, [R0+URZ], RZ ;  /* 0x000000ff00ff89a7 */ /* 0x0003e2000810043f */
[----:B------:R-:W-:-:S13]  /*4a80*/  ISETP.GE.AND P0, PT, R168, 0x41, PT ;  /* 0x00000041a800780c */ /* 0x000fda0003f06270 */
[----:B-1----:R-:W-:Y:S05]  /*4a90*/  @!P0 BRA `(.L_x_3163) ;  /* 0x0000000c00388947 */ /* 0x002fea0003800000 */
[----:B------:R-:W-:-:S07]  /*4aa0*/  VIADD R182, R182, 0xfffffffe ;  /* 0xfffffffeb6b67836 */ /* 0x000fce0000000000 */
.L_x_3169:
[----:B------:R-:W-:Y:S01]  /*4ab0*/  BAR.SYNC.DEFER_BLOCKING 0xe, 0x100 ;  /* 0x0384000000007b1d */ /* 0x000fe20000010000 */
[----:B0-----:R-:W-:Y:S01]  /*4ac0*/  IMAD R3, R18, 0x40, R188 ;  /* 0x0000004012037824 */ /* 0x001fe200078e02bc */
[----:B------:R-:W-:Y:S01]  /*4ad0*/  ISETP.NE.AND P2, PT, R184, 0x3, PT ;  /* 0x00000003b800780c */ /* 0x000fe20003f45270 */
[----:B------:R-:W-:Y:S01]  /*4ae0*/  VIADD R18, R18, 0x1 ;  /* 0x0000000112127836 */ /* 0x000fe20000000000 */
[C---:B------:R-:W-:Y:S01]  /*4af0*/  ISETP.GT.AND P1, PT, R182.reuse, RZ, PT ;  /* 0x000000ffb600720c */ /* 0x040fe20003f24270 */
[----:B------:R-:W-:Y:S01]  /*4b00*/  VIADD R182, R182, 0xffffffff ;  /* 0xffffffffb6b67836 */ /* 0x000fe20000000000 */
[----:B------:R-:W-:Y:S02]  /*4b10*/  LEA R3, R3, R2, 0x2 ;  /* 0x0000000203037211 */ /* 0x000fe400078e10ff */
[----:B------:R-:W-:-:S04]  /*4b20*/  ISETP.NE.AND P0, PT, R18, 0x2, PT ;  /* 0x000000021200780c */ /* 0x000fc80003f05270 */
[----:B------:R-:W-:Y:S02]  /*4b30*/  SEL R7, RZ, 0x1, P0 ;  /* 0x00000001ff077807 */ /* 0x000fe40000000000 */
[----:B------:R-:W-:Y:S02]  /*4b40*/  SEL R18, R18, RZ, P0 ;  /* 0x000000ff12127207 */ /* 0x000fe40000000000 */
[----:B------:R-:W-:Y:S01]  /*4b50*/  LOP3.LUT R22, R22, R7, RZ, 0x3c, !PT ;  /* 0x0000000716167212 */ /* 0x000fe200078e3cff */
[----:B-1----:R-:W0:Y:S04]  /*4b60*/  LDS R0, [R3+0x28800] ;  /* 0x0288000003007984 */ /* 0x002e280000000800 */
        /* <DEDUP_REMOVED lines=131> */
.L_x_3164:
[----:B------:R-:W-:Y:S01]  /*53a0*/  IMAD R0, R18, 0x8, R2 ;  /* 0x0000000812007824 */ /* 0x000fe200078e0202 */
[----:B------:R-:W-:-:S04]  /*53b0*/  SHF.L.U32 R3, R22, 0x1f, RZ ;  /* 0x0000001f16037819 */ /* 0x000fc800000006ff */
[----:B------:R0:W1:Y:S01]  /*53c0*/  SYNCS.PHASECHK.TRANS64.TRYWAIT P0, [R0+URZ+0x28c50], R3 ;  /* 0x028c5003000075a7 */ /* 0x000062000800017f */
[----:B------:R-:W-:Y:S05]  /*53d0*/  @!P2 BRA `(.L_x_3165) ;  /* 0x000000000004a947 */ /* 0x000fea0003800000 */
[----:B------:R-:W-:Y:S01]  /*53e0*/  BPT.TRAP 0x1 ;  /* 0x000000040000795c */ /* 0x000fe20000300000 */
.L_x_3165:
[----:B------:R-:W-:Y:S04]  /*53f0*/  BSSY B1, `(.L_x_3166) ;  /* 0x0000004000017945 */ /* 0x000fe80003800000 */
[----:B-1----:R-:W-:Y:S05]  /*5400*/  @P0 BRA `(.L_x_3167) ;  /* 0x0000000000080947 */ /* 0x002fea0003800000 */
[----:B------:R-:W1:Y:S02]  /*5410*/  SYNCS.PHASECHK.TRANS64.TRYWAIT P0, [R0+URZ+0x28c50], R3 ;  /* 0x028c5003000075a7 */ /* 0x000e64000800017f */
[----:B-1----:R-:W-:Y:S05]  /*5420*/  @!P0 BRA `(.L_x_3168) ;  /* 0x000000f800648947 */ /* 0x002fea0003800000 */
.L_x_3167:
[----:B------:R-:W-:Y:S05]  /*5430*/  BSYNC B1 ;  /* 0x0000000000017941 */ /* 0x000fea0003800000 */
.L_x_3166:
[----:B01----:R-:W-:Y:S01]  /*5440*/  IADD3 R0, R2, 0x26800, RZ ;  /* 0x0002680002007810 */ /* 0x003fe20007ffe0ff */
[----:B------:R-:W-:Y:S01]  /*5450*/  IMAD R6, R18, 0x1000, R15 ;  /* 0x0000100012067824 */ /* 0x000fe200078e020f */
[----:B------:R-:W-:Y:S01]  /*5460*/  WARPGROUP.ARRIVE ;  /* 0x00000000000079c5 */ /* 0x000fe20000000000 */
[----:B------:R-:W-:Y:S01]  /*5470*/  IMAD.MOV.U32 R7, RZ, RZ, 0x40000040 ;  /* 0x40000040ff077424 */ /* 0x000fe200078e00ff */
[----:B------:R-:W-:Y:S01]  /*5480*/  SHF.R.U32.HI R0, RZ, 0x4, R0 ;  /* 0x00000004ff007819 */ /* 0x000fe20000011600 */
[----:B------:R-:W-:Y:S01]  /*5490*/  IMAD.MOV.U32 R9, RZ, RZ, 0x40000040 ;  /* 0x40000040ff097424 */ /* 0x000fe200078e00ff */
[----:B------:R-:W-:Y:S02]  /*54a0*/  R2UR UR6, R6 ;  /* 0x00000000060672ca */ /* 0x000fe400000e0000 */
[----:B------:R-:W0:Y:S01]  /*54b0*/  S2R R14, SR_TID.X ;  /* 0x00000000000e7919 */ /* 0x000e220000002100 */
[----:B------:R-:W-:Y:S02]  /*54c0*/  LOP3.LUT R0, R0, 0x3fff, RZ, 0xc0, !PT ;  /* 0x00003fff00007812 */ /* 0x000fe400078ec0ff */
[----:B------:R-:W-:Y:S01]  /*54d0*/  R2UR UR7, R7 ;  /* 0x00000000070772ca */ /* 0x000fe200000e0000 */
[----:B------:R-:W-:Y:S01]  /*54e0*/  IMAD.MOV.U32 R7, RZ, RZ, 0x40000040 ;  /* 0x40000040ff077424 */ /* 0x000fe200078e00ff */
[----:B------:R-:W-:-:S02]  /*54f0*/  LOP3.LUT R8, R0, 0x10000, RZ, 0xfc, !PT ;  /* 0x0001000000087812 */ /* 0x000fc400078efcff */
[----:B------:R-:W-:Y:S01]  /*5500*/  R2UR UR5, R9 ;  /* 0x00000000090572ca */ /* 0x000fe200000e0000 */
[----:B------:R-:W-:Y:S01]  /*5510*/  IMAD.MOV.U32 R9, RZ, RZ, 0x40000040 ;  /* 0x40000040ff097424 */ /* 0x000fe200078e00ff */
[----:B------:R-:W-:Y:S02]  /*5520*/  R2UR UR4, R8 ;  /* 0x00000000080472ca */ /* 0x000fe400000e0000 */
[----:B------:R-:W-:-:S11]  /*5530*/  IADD3 R8, R6, 0x80, RZ ;  /* 0x0000008006087810 */ /* 0x000fd60007ffe0ff */
[----:B------:R-:W-:Y:S01]  /*5540*/  HGMMA.64x256x16.F32 R24, gdesc[UR4].tnspB, R24, gsb0 ;  /* 0x43e00000041879f0 */ /* 0x000fe20008000818 */
[----:B------:R-:W-:Y:S02]  /*5550*/  R2UR UR4, R10 ;  /* 0x000000000a0472ca */ /* 0x000fe400000e0000 */
[----:B------:R-:W-:Y:S02]  /*5560*/  R2UR UR5, R11 ;  /* 0x000000000b0572ca */ /* 0x000fe400000e0000 */
[----:B------:R-:W-:Y:S01]  /*5570*/  R2UR UR6, R8 ;  /* 0x00000000080672ca */ /* 0x000fe200000e0000 */
[C---:B------:R-:W-:Y:S01]  /*5580*/  VIADD R8, R6.reuse, 0x100 ;  /* 0x0000010006087836 */ /* 0x040fe20000000000 */
[----:B------:R-:W-:Y:S01]  /*5590*/  R2UR UR7, R9 ;  /* 0x00000000090772ca */ /* 0x000fe200000e0000 */
[----:B------:R-:W-:Y:S01]  /*55a0*/  IMAD.MOV.U32 R9, RZ, RZ, 0x40000040 ;  /* 0x40000040ff097424 */ /* 0x000fe200078e00ff */
[----:B------:R-:W-:Y:S02]  /*55b0*/  IADD3 R6, R6, 0x180, RZ ;  /* 0x0000018006067810 */ /* 0x000fe40007ffe0ff */
[----:B0-----:R-:W-:-:S04]  /*55c0*/  LOP3.LUT R14, R14, 0x7f, RZ, 0xc0, !PT ;  /* 0x0000007f0e0e7812 */ /* 0x001fc800078ec0ff */
[----:B------:R-:W-:-:S13]  /*55d0*/  ISETP.NE.AND P0, PT, R14, RZ, PT ;  /* 0x000000ff0e00720c */ /* 0x000fda0003f05270 */
[----:B------:R-:W-:-:S04]  /*55e0*/  @!P0 IMAD R0, R18, 0x8, R2 ;  /* 0x0000000812008824 */ /* 0x000fc800078e0202 */
[----:B------:R-:W-:-:S05]  /*55f0*/  @!P0 VIADD R0, R0, 0x28c60 ;  /* 0x00028c6000008836 */ /* 0x000fca0000000000 */
[----:B------:R-:W-:Y:S01]  /*5600*/  @!P0 PRMT R0, RZ, 0x654, R0 ;  /* 0x00000654ff008816 */ /* 0x000fe20000000000 */
[----:B------:R-:W-:Y:S02]  /*5610*/  WARPGROUP.DEPBAR.LE gsb0, 0x0 ;  /* 0x00008000000079c5 */ /* 0x000fe40000010000 */
[----:B------:R-:W-:-:S06]  /*5620*/  WARPGROUP.ARRIVE ;  /* 0x00000000000079c5 */ /* 0x000fcc0000000000 */
        /* <DEDUP_REMOVED lines=20> */
[----:B------:R-:W-:Y:S05]  /*5770*/  @P1 BRA `(.L_x_3169) ;  /* 0xfffffff000cc1947 */ /* 0x000fea000383ffff */
.L_x_3163:
[----:B------:R-:W-:Y:S05]  /*5780*/  BSYNC B0 ;  /* 0x0000000000007941 */ /* 0x000fea0003800000 */
.L_x_3162:
[----:B------:R-:W-:Y:S01]  /*5790*/  BAR.SYNC.DEFER_BLOCKING 0xe, 0x100 ;  /* 0x0384000000007b1d */ /* 0x000fe20000010000 */
[C---:B0-----:R-:W-:Y:S01]  /*57a0*/  LEA R3, R18.reuse, R188, 0x6 ;  /* 0x000000bc12037211 */ /* 0x041fe200078e30ff */
[----:B------:R-:W-:Y:S01]  /*57b0*/  VIADD R18, R18, 0x1 ;  /* 0x0000000112127836 */ /* 0x000fe20000000000 */
[----:B------:R-:W-:Y:S02]  /*57c0*/  PLOP3.LUT P0, PT, PT, PT, PT, 0x8, 0x0 ;  /* 0x000000000000781c */ /* 0x000fe40003f0e170 */
[----:B------:R-:W-:Y:S01]  /*57d0*/  CS2R R20, SRZ ;  /* 0x0000000000147805 */ /* 0x000fe2000001ff00 */
[----:B------:R-:W-:Y:S01]  /*57e0*/  IMAD R3, R3, 0x4, R2 ;  /* 0x0000000403037824 */ /* 0x000fe200078e0202 */
        /* <DEDUP_REMOVED lines=136> */
.L_x_3157:
[----:B------:R-:W-:Y:S02]  /*6070*/  ISETP.GE.AND P1, PT, R168, 0x1, PT ;  /* 0x00000001a800780c */ /* 0x000fe40003f26270 */
[----:B------:R-:W-:-:S11]  /*6080*/  PLOP3.LUT P0, PT, PT, PT, PT, 0x80, 0x0 ;  /* 0x000000000000781c */ /* 0x000fd60003f0f070 */
[----:B------:R-:W-:Y:S05]  /*6090*/  @!P1 BRA `(.L_x_3158) ;  /* 0x0000006400ac9947 */ /* 0x000fea0003800000 */
[----:B------:R-:W0:Y:S01]  /*60a0*/  SHFL.IDX PT, R0, R206, RZ, 0x1f ;  /* 0x00001fffce007589 */ /* 0x000e2200000e0000 */
[----:B------:R-:W-:Y:S01]  /*60b0*/  BSSY B6, `(.L_x_3170) ;  /* 0x000001b000067945 */ /* 0x000fe20003800000 */
[----:B0-----:R-:W-:-:S04]  /*60c0*/  LEA.HI R3, R0, R0, RZ, 0x1 ;  /* 0x0000000000037211 */ /* 0x001fc800078f08ff */
[----:B------:R-:W-:-:S05]  /*60d0*/  LOP3.LUT R3, R3, 0x1fffe, RZ, 0xc0, !PT ;  /* 0x0001fffe03037812 */ /* 0x000fca00078ec0ff */
[----:B------:R-:W-:Y:S02]  /*60e0*/  IMAD.IADD R3, R0, 0x1, -R3 ;  /* 0x0000000100037824 */ /* 0x000fe400078e0a03 */
[----:B------:R-:W-:-:S03]  /*60f0*/  VIADD R0, R2, 0x26800 ;  /* 0x0002680002007836 */ /* 0x000fc60000000000 */
[----:B------:R-:W-:Y:S02]  /*6100*/  LEA R3, R3, R2, 0xf ;  /* 0x0000000203037211 */ /* 0x000fe400078e78ff */
[----:B------:R-:W-:-:S03]  /*6110*/  LOP3.LUT P0, RZ, R0, 0x3ff, RZ, 0xc0, !PT ;  /* 0x000003ff00ff7812 */ /* 0x000fc6000780c0ff */
        /* <DEDUP_REMOVED lines=20> */
.L_x_3171:
[----:B------:R-:W-:Y:S05]  /*6260*/  BSYNC B6 ;  /* 0x0000000000067941 */ /* 0x000fea0003800000 */
.L_x_3170:
        /* <DEDUP_REMOVED lines=12> */
.L_x_3175:
[----:B-1----:R1:W2:Y:S02]  /*6330*/  SYNCS.PHASECHK.TRANS64.TRYWAIT P0, [R2+URZ+0x28c00], R3 ;  /* 0x028c0003020075a7 */ /* 0x0022a4000800017f */
[----:B--2---:R-:W-:Y:S05]  /*6340*/  @!P0 NANOSLEEP.SYNCS 0x989680 ;  /* 0x009896800000895d */ /* 0x004fea0003900000 */
[----:B------:R-:W2:Y:S02]  /*6350*/  @!P0 SYNCS.PHASECHK.TRANS64 P0, [R2+URZ+0x28c00], R3 ;  /* 0x028c0003020085a7 */ /* 0x000ea4000800007f */
[----:B--2---:R-:W-:Y:S05]  /*6360*/  @!P0 BRA `(.L_x_3175) ;  /* 0xfffffffc00f08947 */ /* 0x004fea000383ffff */
.L_x_3174:
[----:B------:R-:W-:Y:S05]  /*6370*/  BSYNC B0 ;  /* 0x0000000000007941 */ /* 0x000fea0003800000 */
.L_x_3173:
[----:B------:R-:W-:Y:S05]  /*6380*/  BRA `(.L_x_3176) ;  /* 0x00000020006c7947 */ /* 0x000fea0003800000 */
.L_x_3172:
[----:B-----5:R-:W-:Y:S01]  /*6390*/  SHF.R.S32.HI R0, RZ, 0x1f, R27 ;  /* 0x0000001fff007819 */ /* 0x020fe2000001141b */
[----:B------:R-:W-:Y:S01]  /*63a0*/  ULDC.64 UR4, c[0x0][0x3d8] ;  /* 0x0000f60000047ab9 */ /* 0x000fe20000000a00 */
[----:B------:R-:W-:Y:S01]  /*63b0*/  VIADD R3, R2, 0x20400 ;  /* 0x0002040002037836 */ /* 0x000fe20000000000 */
[----:B------:R-:W-:Y:S01]  /*63c0*/  ULDC.64 UR6, c[0x0][0x3e8] ;  /* 0x0000fa0000067ab9 */ /* 0x000fe20000000a00 */
[----:B------:R-:W-:Y:S01]  /*63d0*/  IMAD.WIDE.U32 R4, R27, UR4, RZ ;  /* 0x000000041b047c25 */ /* 0x000fe2000f8e00ff */
[----:B------:R-:W-:Y:S01]  /*63e0*/  SHF.R.S32.HI R14, RZ, 0x1f, R16 ;  /* 0x0000001fff0e7819 */ /* 0x000fe20000011410 */
[----:B------:R-:W-:Y:S01]  /*63f0*/  BSSY B6, `(.L_x_3177) ;  /* 0x0000032000067945 */ /* 0x000fe20003800000 */
[----:B------:R-:W-:Y:S01]  /*6400*/  LOP3.LUT P0, RZ, R3, 0x3ff, RZ, 0xc0, !PT ;  /* 0x000003ff03ff7812 */ /* 0x000fe2000780c0ff */
[----:B------:R-:W-:Y:S02]  /*6410*/  IMAD R6, R0, UR4, RZ ;  /* 0x0000000400067c24 */ /* 0x000fe4000f8e02ff */
[----:B------:R-:W-:-:S02]  /*6420*/  IMAD.SHL.U32 R29, R204, 0x4, RZ ;  /* 0x00000004cc1d7824 */ /* 0x000fc400078e00ff */
[----:B------:R-:W-:Y:S01]  /*6430*/  IMAD R11, R27, UR5, R6 ;  /* 0x000000051b0b7c24 */ /* 0x000fe2000f8e0206 */
[----:B------:R-:W-:Y:S01]  /*6440*/  ULDC.64 UR4, c[0x0][0x3c8] ;  /* 0x0000f20000047ab9 */ /* 0x000fe20000000a00 */
[----:B------:R-:W-:Y:S01]  /*6450*/  IMAD R0, R0, UR6, RZ ;  /* 0x0000000600007c24 */ /* 0x000fe2000f8e02ff */
[C---:B------:R-:W-:Y:S01]  /*6460*/  LEA R24, P2, R4.reuse, UR4, 0x1 ;  /* 0x0000000404187c11 */ /* 0x040fe2000f8408ff */
[----:B------:R-:W-:Y:S01]  /*6470*/  IMAD.IADD R11, R11, 0x1, R5 ;  /* 0x000000010b0b7824 */ /* 0x000fe200078e0205 */
[-C--:B------:R-:W-:Y:S01]  /*6480*/  IADD3 R3, P6, R29, R4.reuse, RZ ;  /* 0x000000041d037210 */ /* 0x080fe20007fde0ff */
[C---:B------:R-:W-:Y:S01]  /*6490*/  IMAD R9, R27.reuse, UR7, R0 ;  /* 0x000000071b097c24 */ /* 0x040fe2000f8e0200 */
[----:B------:R-:W-:Y:S01]  /*64a0*/  SHF.R.S32.HI R12, RZ, 0x1f, R29 ;  /* 0x0000001fff0c7819 */ /* 0x000fe2000001141d */
[----:B------:R-:W-:Y:S01]  /*64b0*/  IMAD.WIDE.U32 R6, R27, UR6, RZ ;  /* 0x000000061b067c25 */ /* 0x000fe2000f8e00ff */
[--C-:B------:R-:W-:Y:S01]  /*64c0*/  LEA.HI.X R26, R4, UR5, R11.reuse, 0x1, P2 ;  /* 0x00000005041a7c11 */ /* 0x100fe200090f0c0b */
[----:B------:R-:W-:Y:S01]  /*64d0*/  ULDC.64 UR6, c[0x0][0x3e0] ;  /* 0x0000f80000067ab9 */ /* 0x000fe20000000a00 */
[----:B------:R-:W-:Y:S01]  /*64e0*/  IADD3 R5, P1, R16, R4, RZ ;  /* 0x0000000410057210 */ /* 0x000fe20007f3e0ff */
[----:B------:R-:W-:Y:S01]  /*64f0*/  IMAD.X R10, R12, 0x1, R11, P6 ;  /* 0x000000010c0a7824 */ /* 0x000fe200030e060b */
[----:B------:R-:W-:-:S02]  /*6500*/  IADD3 R8, P2, R29, R6, RZ ;  /* 0x000000061d087210 */ /* 0x000fc40007f5e0ff */
[----:B------:R-:W-:Y:S01]  /*6510*/  IADD3 R9, R9, R7, RZ ;  /* 0x0000000709097210 */ /* 0x000fe20007ffe0ff */
[----:B------:R-:W-:Y:S01]  /*6520*/  IMAD.X R4, R14, 0x1, R11, P1 ;  /* 0x000000010e047824 */ /* 0x000fe200008e060b */
[C---:B------:R-:W-:Y:S02]  /*6530*/  LEA R32, P5, R3.reuse, UR4, 0x1 ;  /* 0x0000000403207c11 */ /* 0x040fe4000f8a08ff */
[----:B------:R-:W-:Y:S01]  /*6540*/  IADD3 R0, P4, R16, R6, RZ ;  /* 0x0000000610007210 */ /* 0x000fe20007f9e0ff */
[----:B------:R-:W-:Y:S01]  /*6550*/  IMAD.X R7, R12, 0x1, R9, P2 ;  /* 0x000000010c077824 */ /* 0x000fe200010e0609 */
[----:B------:R-:W-:Y:S02]  /*6560*/  LEA.HI.X R33, R3, UR5, R10, 0x1, P5 ;  /* 0x0000000503217c11 */ /* 0x000fe4000a8f0c0a */
[----:B------:R-:W-:Y:S02]  /*6570*/  LEA R27, P3, R6, UR6, 0x1 ;  /* 0x00000006061b7c11 */ /* 0x000fe4000f8608ff */
[----:B------:R-:W-:-:S02]  /*6580*/  LEA R34, P6, R8, UR6, 0x1 ;  /* 0x0000000608227c11 */ /* 0x000fc4000f8c08ff */
[C---:B------:R-:W-:Y:S02]  /*6590*/  LEA R36, P1, R5.reuse, UR4, 0x1 ;  /* 0x0000000405247c11 */ /* 0x040fe4000f8208ff */
[----:B------:R-:W-:Y:S02]  /*65a0*/  LEA R38, P2, R0, UR6, 0x1 ;  /* 0x0000000600267c11 */ /* 0x000fe4000f8408ff */
[----:B------:R-:W-:Y:S02]  /*65b0*/  IADD3.X R3, R14, R9, RZ, P4, !PT ;  /* 0x000000090e037210 */ /* 0x000fe400027fe4ff */
        /* <DEDUP_REMOVED lines=21> */
.L_x_3178:
[----:B------:R-:W-:Y:S05]  /*6710*/  BSYNC B6 ;  /* 0x0000000000067941 */ /* 0x000fea0003800000 */
.L_x_3177:
[----:B------:R-:W-:Y:S01]  /*6720*/  ULDC.U8 UR4, c[0x0][0x3f0] ;  /* 0x0000fc0000047ab9 */ /* 0x000fe20000000000 */
[----:B------:R-:W-:Y:S01]  /*6730*/  BSSY B0, `(.L_x_3179) ;  /* 0x00001d8000007945 */ /* 0x000fe20003800000 */
[----:B------:R-:W-:-:S13]  /*6740*/  ISETP.NE.AND P0, PT, RZ, UR4, PT ;  /* 0x00000004ff007c0c */ /* 0x000fda000bf05270 */
[----:B------:R-:W-:Y:S05]  /*6750*/  @!P0 BRA `(.L_x_3180) ;  /* 0x0000000c00d48947 */ /* 0x000fea0003800000 */
[----:B------:R-:W-:Y:S01]  /*6760*/  IMAD R30, R25, -0x40, R30 ;  /* 0xffffffc0191e7824 */ /* 0x000fe200078e021e */
[----:B------:R-:W-:Y:S01]  /*6770*/  LEA.HI R0, R202, R202, RZ, 0x1 ;  /* 0x000000caca007211 */ /* 0x000fe200078f08ff */
[----:B------:R-:W-:Y:S01]  /*6780*/  IMAD.SHL.U32 R3, R186, 0x40, RZ ;  /* 0x00000040ba037824 */ /* 0x000fe200078e00ff */
[----:B------:R-:W-:Y:S01]  /*6790*/  BSSY B1, `(.L_x_3181) ;  /* 0x0000019000017945 */ /* 0x000fe20003800000 */
[----:B------:R-:W-:Y:S02]  /*67a0*/  CS2R R6, SRZ ;  /* 0x0000000000067805 */ /* 0x000fe4000001ff00 */
[----:B------:R-:W-:Y:S02]  /*67b0*/  VIMNMX R30, R30, 0x40, PT ;  /* 0x000000401e1e7848 */ /* 0x000fe40003fe0100 */
[----:B------:R-:W-:Y:S02]  /*67c0*/  CS2R R8, SRZ ;  /* 0x0000000000087805 */ /* 0x000fe4000001ff00 */
[----:B------:R-:W-:-:S02]  /*67d0*/  LOP3.LUT R5, R3, 0x1c0, RZ, 0xc0, !PT ;  /* 0x000001c003057812 */ /* 0x000fc400078ec0ff */
[----:B------:R-:W-:Y:S02]  /*67e0*/  CS2R R20, SRZ ;  /* 0x0000000000147805 */ /* 0x000fe4000001ff00 */
[----:B------:R-:W-:Y:S02]  /*67f0*/  ISETP.GE.AND P1, PT, R23, R30, PT ;  /* 0x0000001e1700720c */ /* 0x000fe40003f26270 */
[----:B------:R-:W-:Y:S02]  /*6800*/  LOP3.LUT R3, R0, 0xfffffffe, RZ, 0xc0, !PT ;  /* 0xfffffffe00037812 */ /* 0x000fe400078ec0ff */
[----:B------:R-:W-:Y:S02]  /*6810*/  LOP3.LUT R0, R5, 0x18, R16, 0xf8, !PT ;  /* 0x0000001805007812 */ /* 0x000fe400078ef810 */
[----:B------:R-:W-:Y:S01]  /*6820*/  SHF.R.U32.HI R5, RZ, 0x3, R5 ;  /* 0x00000003ff057819 */ /* 0x000fe20000011605 */
[----:B------:R-:W-:-:S03]  /*6830*/  IMAD.IADD R3, R202, 0x1, -R3 ;  /* 0x00000001ca037824 */ /* 0x000fc600078e0a03 */
[----:B------:R-:W-:Y:S02]  /*6840*/  LOP3.LUT R0, R0, R5, RZ, 0x3c, !PT ;  /* 0x0000000500007212 */ /* 0x000fe400078e3cff */
[----:B------:R-:W-:Y:S02]  /*6850*/  CS2R R4, SRZ ;  /* 0x0000000000047805 */ /* 0x000fe4000001ff00 */
[----:B------:R-:W-:Y:S01]  /*6860*/  SHF.L.U32 R25, R3, 0x1f, RZ ;  /* 0x0000001f03197819 */ /* 0x000fe200000006ff */
[----:B------:R-:W-:Y:S06]  /*6870*/  @P1 BRA `(.L_x_3182) ;  /* 0x0000000000281947 */ /* 0x000fec0003800000 */
[C---:B------:R-:W-:Y:S01]  /*6880*/  IADD3 R3, R29.reuse, 0x10, RZ ;  /* 0x000000101d037810 */ /* 0x040fe20007ffe0ff */
[----:B------:R-:W-:Y:S01]  /*6890*/  ULDC UR4, c[0x0][0x3d4] ;  /* 0x0000f50000047ab9 */ /* 0x000fe20000000800 */
[----:B------:R-:W-:Y:S02]  /*68a0*/  CS2R R4, SRZ ;  /* 0x0000000000047805 */ /* 0x000fe4000001ff00 */
[----:B------:R-:W-:Y:S02]  /*68b0*/  ISETP.GE.AND P0, PT, R29, UR4, PT ;  /* 0x000000041d007c0c */ /* 0x000fe4000bf06270 */
[----:B------:R-:W-:Y:S02]  /*68c0*/  CS2R R8, SRZ ;  /* 0x0000000000087805 */ /* 0x000fe4000001ff00 */
[----:B------:R-:W-:-:S09]  /*68d0*/  ISETP.GE.AND P2, PT, R3, UR4, PT ;  /* 0x0000000403007c0c */ /* 0x000fd2000bf46270 */
[----:B------:R0:W5:Y:S04]  /*68e0*/  @!P0 LDG.E.64 R6, desc[UR40][R32.64] ;  /* 0x0000002820068981 */ /* 0x000168000c1e1b00 */
[----:B------:R0:W5:Y:S04]  /*68f0*/  @!P2 LDG.E.64 R4, desc[UR40][R32.64+0x20] ;  /* 0x000020282004a981 */ /* 0x000168000c1e1b00 */
[----:B------:R0:W5:Y:S04]  /*6900*/  @!P0 LDG.E.64 R20, desc[UR40][R34.64] ;  /* 0x0000002822148981 */ /* 0x000168000c1e1b00 */
[----:B------:R0:W5:Y:S02]  /*6910*/  @!P2 LDG.E.64 R8, desc[UR40][R34.64+0x20] ;  /* 0x000020282208a981 */ /* 0x000164000c1e1b00 */
.L_x_3182:
[----:B------:R-:W-:Y:S05]  /*6920*/  BSYNC B1 ;  /* 0x0000000000017941 */ /* 0x000fea0003800000 */
.L_x_3181:
[----:B------:R-:W-:-:S03]  /*6930*/  UMOV UR4, 0xffffffff ;  /* 0xffffffff00047882 */ /* 0x000fc60000000000 */
[----:B------:R-:W-:Y:S05]  /*6940*/  BRA.DIV UR4, `(.L_x_3183) ;  /* 0x000000e604307947 */ /* 0x000fea000b800000 */
.L_x_3346:
[----:B------:R-:W-:-:S03]  /*6950*/  UMOV UR4, 0xffffffff ;  /* 0xffffffff00047882 */ /* 0x000fc60000000000 */
[----:B------:R-:W-:Y:S05]  /*6960*/  BRA.DIV UR4, `(.L_x_3184) ;  /* 0x000000e604507947 */ /* 0x000fea000b800000 */
.L_x_3349:
[----:B------:R-:W-:-:S03]  /*6970*/  UMOV UR4, 0xffffffff ;  /* 0xffffffff00047882 */ /* 0x000fc60000000000 */
[----:B------:R-:W-:Y:S05]  /*6980*/  BRA.DIV UR4, `(.L_x_3185) ;  /* 0x000000e604707947 */ /* 0x000fea000b800000 */
.L_x_3352:
[----:B------:R-:W-:-:S03]  /*6990*/  UMOV UR4, 0xffffffff ;  /* 0xffffffff00047882 */ /* 0x000fc60000000000 */
[----:B------:R-:W-:Y:S05]  /*69a0*/  BRA.DIV UR4, `(.L_x_3186) ;  /* 0x000000e604907947 */ /* 0x000fea000b800000 */
.L_x_3355:
[----:B------:R-:W1:Y:S01]  /*69b0*/  SYNCS.PHASECHK.TRANS64.TRYWAIT P0, [R2+URZ+0x28c00], R25 ;  /* 0x028c0019020075a7 */ /* 0x000e62000800017f */
[----:B------:R-:W-:Y:S01]  /*69c0*/  LOP3.LUT P2, RZ, R186, 0x4, RZ, 0xc0, !PT ;  /* 0x00000004baff7812 */ /* 0x000fe2000784c0ff */
[----:B------:R-:W-:Y:S01]  /*69d0*/  IMAD R3, R189, 0x200, R0 ;  /* 0x00000200bd037824 */ /* 0x000fe200078e0200 */
[--C-:B0----5:R-:W-:Y:S01]  /*69e0*/  SHF.R.U64 R33, R6, 0x10, R7.reuse ;  /* 0x0000001006217819 */ /* 0x121fe20000001207 */
[----:B------:R-:W-:Y:S01]  /*69f0*/  IMAD.MOV.U32 R27, RZ, RZ, R6 ;  /* 0x000000ffff1b7224 */ /* 0x000fe200078e0006 */
[--C-:B------:R-:W-:Y:S01]  /*6a00*/  SHF.R.U32.HI R11, RZ, 0x10, R7.reuse ;  /* 0x00000010ff0b7819 */ /* 0x100fe20000011607 */
[----:B------:R-:W-:Y:S01]  /*6a10*/  IMAD R3, R3, 0x2, R2 ;  /* 0x0000000203037824 */ /* 0x000fe200078e0202 */
[----:B------:R-:W-:Y:S01]  /*6a20*/  MOV R28, R4 ;  /* 0x00000004001c7202 */ /* 0x000fe20000000f00 */
[----:B------:R-:W-:Y:S01]  /*6a30*/  IMAD.MOV.U32 R10, RZ, RZ, R7 ;  /* 0x000000ffff0a7224 */ /* 0x000fe200078e0007 */
[--C-:B------:R-:W-:Y:S01]  /*6a40*/  SHF.R.U64 R34, R4, 0x10, R5.reuse ;  /* 0x0000001004227819 */ /* 0x100fe20000001205 */
[--C-:B------:R-:W-:Y:S01]  /*6a50*/  IMAD.MOV.U32 R6, RZ, RZ, R5.reuse ;  /* 0x000000ffff067224 */ /* 0x100fe200078e0005 */
[----:B------:R-:W-:Y:S01]  /*6a60*/  SHF.R.U32.HI R12, RZ, 0x10, R5 ;  /* 0x00000010ff0c7819 */ /* 0x000fe20000011605 */
[----:B------:R-:W-:Y:S01]  /*6a70*/  IMAD.MOV.U32 R32, RZ, RZ, R20 ;  /* 0x000000ffff207224 */ /* 0x000fe200078e0014 */
[----:B------:R-:W-:Y:S01]  /*6a80*/  MOV R7, R21 ;  /* 0x0000001500077202 */ /* 0x000fe20000000f00 */
[----:B------:R-:W-:Y:S01]  /*6a90*/  IMAD.MOV.U32 R31, RZ, RZ, R8 ;  /* 0x000000ffff1f7224 */ /* 0x000fe200078e0008 */
[--C-:B------:R-:W-:Y:S01]  /*6aa0*/  SHF.R.U64 R35, R20, 0x10, R21.reuse ;  /* 0x0000001014237819 */ /* 0x100fe20000001215 */
[C---:B------:R-:W-:Y:S01]  /*6ab0*/  VIADD R4, R3.reuse, 0x20400 ;  /* 0x0002040003047836 */ /* 0x040fe20000000000 */
[----:B------:R-:W-:Y:S01]  /*6ac0*/  SHF.R.U32.HI R13, RZ, 0x10, R21 ;  /* 0x00000010ff0d7819 */ /* 0x000fe20000011615 */
[----:B------:R-:W-:Y:S01]  /*6ad0*/  BSSY B1, `(.L_x_3187) ;  /* 0x000000e000017945 */ /* 0x000fe20003800000 */
[----:B------:R-:W-:Y:S01]  /*6ae0*/  MOV R5, R9 ;  /* 0x0000000900057202 */ /* 0x000fe20000000f00 */
[----:B------:R-:W-:Y:S01]  /*6af0*/  VIADD R0, R3, 0x20440 ;  /* 0x0002044003007836 */ /* 0x000fe20000000000 */
[--C-:B------:R-:W-:Y:S01]  /*6b00*/  SHF.R.U64 R36, R8, 0x10, R9.reuse ;  /* 0x0000001008247819 */ /* 0x100fe20000001209 */
[----:B------:R-:W-:Y:S01]  /*6b10*/  @P2 VIADD R0, R4, 0xffffffc0 ;  /* 0xffffffc004002836 */ /* 0x000fe20000000000 */
[----:B------:R-:W-:-:S02]  /*6b20*/  SHF.R.U32.HI R8, RZ, 0x10, R9 ;  /* 0x00000010ff087819 */ /* 0x000fc40000011609 */
[----:B------:R-:W-:Y:S02]  /*6b30*/  PRMT R27, R27, 0x5410, R10 ;  /* 0x000054101b1b7816 */ /* 0x000fe4000000000a */
[----:B------:R-:W-:Y:S02]  /*6b40*/  PRMT R33, R33, 0x5410, R11 ;  /* 0x0000541021217816 */ /* 0x000fe4000000000b */
[----:B------:R-:W-:Y:S02]  /*6b50*/  PRMT R28, R28, 0x5410, R6 ;  /* 0x000054101c1c7816 */ /* 0x000fe40000000006 */
[----:B------:R-:W-:Y:S02]  /*6b60*/  PRMT R34, R34, 0x5410, R12 ;  /* 0x0000541022227816 */ /* 0x000fe4000000000c */
[----:B------:R-:W-:Y:S02]  /*6b70*/  PRMT R32, R32, 0x5410, R7 ;  /* 0x0000541020207816 */ /* 0x000fe40000000007 */
[----:B------:R-:W-:-:S02]  /*6b80*/  PRMT R35, R35, 0x5410, R13 ;  /* 0x0000541023237816 */ /* 0x000fc4000000000d */
[----:B------:R-:W-:Y:S01]  /*6b90*/  PRMT R31, R31, 0x5410, R5 ;  /* 0x000054101f1f7816 */ /* 0x000fe20000000005 */
[----:B-1----:R-:W-:Y:S06]  /*6ba0*/  @!P0 BRA `(.L_x_3188) ;  /* 0x000000e400388947 */ /* 0x002fec0003800000 */
.L_x_3356:
[----:B------:R-:W-:Y:S05]  /*6bb0*/  BSYNC B1 ;  /* 0x0000000000017941 */ /* 0x000fea0003800000 */
.L_x_3187:
[----:B------:R-:W-:Y:S01]  /*6bc0*/  BSSY B1, `(.L_x_3189) ;  /* 0x0000057000017945 */ /* 0x000fe20003800000 */
[----:B------:R-:W-:-:S03]  /*6bd0*/  PRMT R36, R36, 0x5410, R8 ;  /* 0x0000541024247816 */ /* 0x000fc60000000008 */
[----:B------:R-:W-:Y:S05]  /*6be0*/  @P1 BRA `(.L_x_3190) ;  /* 0x0000000400501947 */ /* 0x000fea0003800000 */
[----:B------:R-:W1:Y:S01]  /*6bf0*/  LDC R4, c[0x0][0x3d4] ;  /* 0x0000f500ff047b82 */ /* 0x000e620000000800 */
[C---:B------:R-:W-:Y:S01]  /*6c00*/  VIADD R5, R29.reuse, 0x10 ;  /* 0x000000101d057836 */ /* 0x040fe20000000000 */
[----:B------:R-:W-:Y:S01]  /*6c10*/  BSSY B2, `(.L_x_3191) ;  /* 0x000002a000027945 */ /* 0x000fe20003800000 */
[----:B-1----:R-:W-:-:S03]  /*6c20*/  ISETP.GE.AND P0, PT, R29, R4, PT ;  /* 0x000000041d00720c */ /* 0x002fc60003f06270 */
[----:B------:R-:W-:-:S10]  /*6c30*/  ISETP.GE.AND P1, PT, R5, R4, PT ;  /* 0x000000040500720c */ /* 0x000fd40003f26270 */
[----:B------:R-:W-:Y:S05]  /*6c40*/  @P0 BRA `(.L_x_3192) ;  /* 0x0000000000980947 */ /* 0x000fea0003800000 */
[----:B------:R-:W1:Y:S01]  /*6c50*/  LDS.128 R4, [R3+0x20400] ;  /* 0x0204000003047984 */ /* 0x000e620000000c00 */
[----:B------:R-:W-:Y:S02]  /*6c60*/  HADD2.F32 R15, -RZ, R32.H0_H0 ;  /* 0x20000020ff0f7230 */ /* 0x000fe40000004100 */
[----:B------:R-:W-:Y:S02]  /*6c70*/  HADD2.F32 R13, -RZ, R27.H0_H0 ;  /* 0x2000001bff0d7230 */ /* 0x000fe40000004100 */
[----:B------:R-:W-:Y:S02]  /*6c80*/  HADD2.F32 R12, -RZ, R33.H0_H0 ;  /* 0x20000021ff0c7230 */ /* 0x000fe40000004100 */
[----:B------:R-:W-:Y:S02]  /*6c90*/  HADD2.F32 R14, -RZ, R35.H0_H0 ;  /* 0x20000023ff0e7230 */ /* 0x000fe40000004100 */
[--C-:B-1----:R-:W-:Y:S02]  /*6ca0*/  HADD2.F32 R8, -RZ, R4.reuse.H0_H0 ;  /* 0x20000004ff087230 */ /* 0x102fe40000004100 */
[----:B------:R-:W-:-:S02]  /*6cb0*/  HADD2.F32 R4, -RZ, R4.H1_H1 ;  /* 0x30000004ff047230 */ /* 0x000fc40000004100 */
[--C-:B------:R-:W-:Y:S02]  /*6cc0*/  HADD2.F32 R9, -RZ, R5.reuse.H0_H0 ;  /* 0x20000005ff097230 */ /* 0x100fe40000004100 */
[----:B------:R-:W-:Y:S02]  /*6cd0*/  HADD2.F32 R5, -RZ, R5.H1_H1 ;  /* 0x30000005ff057230 */ /* 0x000fe40000004100 */
[C---:B------:R-:W-:Y:S01]  /*6ce0*/  FMUL.FTZ R21, R4.reuse, R15 ;  /* 0x0000000f04157220 */ /* 0x040fe20000410000 */
[-C--:B------:R-:W-:Y:S01]  /*6cf0*/  FMUL.FTZ R4, R4, R13.reuse ;  /* 0x0000000d04047220 */ /* 0x080fe20000410000 */
[--C-:B------:R-:W-:Y:S02]  /*6d00*/  HADD2.F32 R10, -RZ, R6.reuse.H0_H0 ;  /* 0x20000006ff0a7230 */ /* 0x100fe40000004100 */
[----:B------:R-:W-:Y:S02]  /*6d10*/  HADD2.F32 R11, -RZ, R7.H0_H0 ;  /* 0x20000007ff0b7230 */ /* 0x000fe40000004100 */
[C---:B------:R-:W-:Y:S01]  /*6d20*/  FMUL.FTZ R24, R5.reuse, R14 ;  /* 0x0000000e05187220 */ /* 0x040fe20000410000 */
        /* <DEDUP_REMOVED lines=15> */
[-C--:B0-----:R-:W-:Y:S01]  /*6e20*/  FMUL.FTZ R25, R7, R4.reuse ;  /* 0x0000000407197220 */ /* 0x081fe20000410000 */
[----:B------:R-:W-:Y:S01]  /*6e30*/  FFMA.FTZ R13, R10, R13, R12 ;  /* 0x0000000d0a0d7223 */ /* 0x000fe2000001000c */
[C---:B------:R-:W-:Y:S01]  /*6e40*/  FFMA.FTZ R7, R11.reuse, R4, -R14 ;  /* 0x000000040b077223 */ /* 0x040fe2000001080e */
[----:B------:R-:W-:Y:S01]  /*6e50*/  F2FP.F16.F32.PACK_AB R4, R20, R21 ;  /* 0x000000151404723e */ /* 0x000fe200000000ff */
[----:B------:R-:W-:Y:S01]  /*6e60*/  FFMA.FTZ R8, R11, R8, R25 ;  /* 0x000000080b087223 */ /* 0x000fe20000010019 */
[----:B------:R-:W-:Y:S02]  /*6e70*/  F2FP.F16.F32.PACK_AB R5, R9, R24 ;  /* 0x000000180905723e */ /* 0x000fe400000000ff */
[----:B------:R-:W-:-:S02]  /*6e80*/  F2FP.F16.F32.PACK_AB R6, R13, R6 ;  /* 0x000000060d06723e */ /* 0x000fc400000000ff */
[----:B------:R-:W-:-:S05]  /*6e90*/  F2FP.F16.F32.PACK_AB R7, R8, R7 ;  /* 0x000000070807723e */ /* 0x000fca00000000ff */
[----:B------:R1:W-:Y:S02]  /*6ea0*/  STS.128 [R3+0x20400], R4 ;  /* 0x0204000403007388 */ /* 0x0003e40000000c00 */
.L_x_3192:
[----:B------:R-:W-:Y:S05]  /*6eb0*/  BSYNC B2 ;  /* 0x0000000000027941 */ /* 0x000fea0003800000 */
.L_x_3191:
[----:B------:R-:W-:Y:S05]  /*6ec0*/  @P1 BRA `(.L_x_3190) ;  /* 0x0000000000981947 */ /* 0x000fea0003800000 */
[----:B-1----:R-:W1:Y:S01]  /*6ed0*/  LDS.128 R4, [R0] ;  /* 0x0000000000047984 */ /* 0x002e620000000c00 */
        /* <DEDUP_REMOVED lines=36> */
[----:B------:R2:W-:Y:S02]  /*7120*/  STS.128 [R0], R4 ;  /* 0x0000000400007388 */ /* 0x0005e40000000c00 */
.L_x_3190:
[----:B------:R-:W-:Y:S05]  /*7130*/  BSYNC B1 ;  /* 0x0000000000017941 */ /* 0x000fea0003800000 */
.L_x_3189:
[----:B------:R-:W-:-:S13]  /*7140*/  ISETP.GE.AND P0, PT, R216, R30, PT ;  /* 0x0000001ed800720c */ /* 0x000fda0003f06270 */
[----:B------:R-:W-:Y:S05]  /*7150*/  @P0 BRA `(.L_x_3193) ;  /* 0x0000001000d40947 */ /* 0x000fea0003800000 */
[----:B-12---:R-:W1:Y:S01]  /*7160*/  LDC R4, c[0x0][0x3d4] ;  /* 0x0000f500ff047b82 */ /* 0x006e620000000800 */
[C---:B------:R-:W-:Y:S01]  /*7170*/  VIADD R5, R29.reuse, 0x10 ;  /* 0x000000101d057836 */ /* 0x040fe20000000000 */
[----:B------:R-:W-:Y:S01]  /*7180*/  BSSY B1, `(.L_x_3194) ;  /* 0x000002a000017945 */ /* 0x000fe20003800000 */
[----:B-1----:R-:W-:-:S03]  /*7190*/  ISETP.GE.AND P0, PT, R29, R4, PT ;  /* 0x000000041d00720c */ /* 0x002fc60003f06270 */
[----:B------:R-:W-:-:S10]  /*71a0*/  ISETP.GE.AND P1, PT, R5, R4, PT ;  /* 0x000000040500720c */ /* 0x000fd40003f26270 */
[----:B------:R-:W-:Y:S05]  /*71b0*/  @P0 BRA `(.L_x_3195) ;  /* 0x0000000000980947 */ /* 0x000fea0003800000 */
[----:B------:R-:W1:Y:S01]  /*71c0*/  LDS.128 R4, [R3+0x21400] ;  /* 0x0214000003047984 */ /* 0x000e620000000c00 */
[----:B------:R-:W-:Y:S02]  /*71d0*/  HADD2.F32 R14, -RZ, R27.H0_H0 ;  /* 0x2000001bff0e7230 */ /* 0x000fe40000004100 */
[--C-:B------:R-:W-:Y:S02]  /*71e0*/  HADD2.F32 R20, -RZ, R32.reuse.H0_H0 ;  /* 0x20000020ff147230 */ /* 0x100fe40000004100 */
[----:B0-----:R-:W-:Y:S02]  /*71f0*/  HADD2.F32 R25, -RZ, R35.H0_H0 ;  /* 0x20000023ff197230 */ /* 0x001fe40000004100 */
[----:B------:R-:W-:Y:S02]  /*7200*/  HADD2.F32 R21, -RZ, R33.H0_H0 ;  /* 0x20000021ff157230 */ /* 0x000fe40000004100 */
[----:B------:R-:W-:Y:S02]  /*7210*/  HADD2.F32 R24, -RZ, R32.H1_H1 ;  /* 0x30000020ff187230 */ /* 0x000fe40000004100 */
[----:B-1----:R-:W-:-:S02]  /*7220*/  HADD2.F32 R8, -RZ, R4.H0_H0 ;  /* 0x20000004ff087230 */ /* 0x002fc40000004100 */
[----:B------:R-:W-:Y:S02]  /*7230*/  HADD2.F32 R4, -RZ, R4.H1_H1 ;  /* 0x30000004ff047230 */ /* 0x000fe40000004100 */
        /* <DEDUP_REMOVED lines=18> */
[----:B------:R-:W-:-:S02]  /*7360*/  HADD2.F32 R21, -RZ, R33.H1_H1 ;  /* 0x30000021ff157230 */ /* 0x000fc40000004100 */
[----:B------:R-:W-:Y:S01]  /*7370*/  FMUL.FTZ R13, R20, R6 ;  /* 0x00000006140d7220 */ /* 0x000fe20000410000 */
[----:B------:R-:W-:Y:S01]  /*7380*/  F2FP.F16.F32.PACK_AB R5, R8, R5 ;  /* 0x000000050805723e */ /* 0x000fe200000000ff */
[-C--:B------:R-:W-:Y:S01]  /*7390*/  FMUL.FTZ R12, R27, R7.reuse ;  /* 0x000000071b0c7220 */ /* 0x080fe20000410000 */
[-C--:B------:R-:W-:Y:S01]  /*73a0*/  FFMA.FTZ R6, R20, R10.reuse, -R9 ;  /* 0x0000000a14067223 */ /* 0x080fe20000010809 */
[C---:B------:R-:W-:Y:S01]  /*73b0*/  FMUL.FTZ R14, R21.reuse, R7 ;  /* 0x00000007150e7220 */ /* 0x040fe20000410000 */
[----:B------:R-:W-:Y:S01]  /*73c0*/  FFMA.FTZ R13, R24, R10, R13 ;  /* 0x0000000a180d7223 */ /* 0x000fe2000001000d */
[-C--:B------:R-:W-:Y:S02]  /*73d0*/  FFMA.FTZ R7, R21, R11.reuse, -R12 ;  /* 0x0000000b15077223 */ /* 0x080fe4000001080c */
[----:B------:R-:W-:Y:S02]  /*73e0*/  FFMA.FTZ R14, R27, R11, R14 ;  /* 0x0000000b1b0e7223 */ /* 0x000fe4000001000e */
[----:B------:R-:W-:-:S03]  /*73f0*/  F2FP.F16.F32.PACK_AB R6, R13, R6 ;  /* 0x000000060d06723e */ /* 0x000fc600000000ff */
[----:B------:R-:W-:-:S05]  /*7400*/  F2FP.F16.F32.PACK_AB R7, R14, R7 ;  /* 0x000000070e07723e */ /* 0x000fca00000000ff */
[----:B------:R1:W-:Y:S02]  /*7410*/  STS.128 [R3+0x21400], R4 ;  /* 0x0214000403007388 */ /* 0x0003e40000000c00 */
.L_x_3195:
[----:B------:R-:W-:Y:S05]  /*7420*/  BSYNC B1 ;  /* 0x0000000000017941 */ /* 0x000fea0003800000 */
.L_x_3194:
[----:B------:R-:W-:Y:S05]  /*7430*/  @P1 BRA `(.L_x_3193) ;  /* 0x00000010001c1947 */ /* 0x000fea0003800000 */
[----:B-1----:R-:W1:Y:S01]  /*7440*/  LDS.128 R4, [R0+0x1000] ;  /* 0x0010000000047984 */ /* 0x002e620000000c00 */
[----:B------:R-:W-:Y:S02]  /*7450*/  HADD2.F32 R15, -RZ, R31.H0_H0 ;  /* 0x2000001fff0f7230 */ /* 0x000fe40000004100 */
[----:B------:R-:W-:Y:S02]  /*7460*/  HADD2.F32 R13, -RZ, R28.H0_H0 ;  /* 0x2000001cff0d7230 */ /* 0x000fe40000004100 */
[----:B------:R-:W-:Y:S02]  /*7470*/  HADD2.F32 R20, -RZ, R36.H0_H0 ;  /* 0x20000024ff147230 */ /* 0x000fe40000004100 */
        /* <DEDUP_REMOVED lines=9> */
[----:B------:R-:W-:Y:S01]  /*7510*/  FMUL.FTZ R11, R20, R5 ;  /* 0x00000005140b7220 */ /* 0x000fe20000410000 */
[----:B------:R-:W-:Y:S01]  /*7520*/  FFMA.FTZ R12, R13, R3, -R12 ;  /* 0x000000030d0c7223 */ /* 0x000fe2000001080c */
[----:B------:R-:W-:-:S02]  /*7530*/  HADD2.F32 R10, -RZ, R7.H0_H0 ;  /* 0x20000007ff0a7230 */ /* 0x000fc40000004100 */
[----:B------:R-:W-:Y:S01]  /*7540*/  FFMA.FTZ R3, R15, R3, R4 ;  /* 0x000000030f037223 */ /* 0x000fe20000010004 */
[----:B------:R-:W-:Y:S02]  /*7550*/  HADD2.F32 R6, -RZ, R6.H1_H1 ;  /* 0x30000006ff067230 */ /* 0x000fe40000004100 */
[C---:B------:R-:W-:Y:S01]  /*7560*/  FMUL.FTZ R5, R14.reuse, R5 ;  /* 0x000000050e057220 */ /* 0x040fe20000410000 */
[----:B------:R-:W-:Y:S02]  /*7570*/  HADD2.F32 R7, -RZ, R7.H1_H1 ;  /* 0x30000007ff077230 */ /* 0x000fe40000004100 */
[-C--:B------:R-:W-:Y:S01]  /*7580*/  FFMA.FTZ R11, R14, R8.reuse, -R11 ;  /* 0x000000080e0b7223 */ /* 0x080fe2000001080b */
[----:B------:R-:W-:Y:S02]  /*7590*/  HADD2.F32 R15, -RZ, R31.H1_H1 ;  /* 0x3000001fff0f7230 */ /* 0x000fe40000004100 */
[----:B------:R-:W-:Y:S01]  /*75a0*/  FFMA.FTZ R8, R20, R8, R5 ;  /* 0x0000000814087223 */ /* 0x000fe20000010005 */
[----:B------:R-:W-:-:S02]  /*75b0*/  HADD2.F32 R13, -RZ, R28.H1_H1 ;  /* 0x3000001cff0d7230 */ /* 0x000fc40000004100 */
[-C--:B------:R-:W-:Y:S01]  /*75c0*/  FMUL.FTZ R5, R24, R7.reuse ;  /* 0x0000000718057220 */ /* 0x080fe20000410000 */
[----:B------:R-:W-:Y:S02]  /*75d0*/  HADD2.F32 R14, -RZ, R34.H1_H1 ;  /* 0x30000022ff0e7230 */ /* 0x000fe40000004100 */
[----:B------:R-:W-:Y:S01]  /*75e0*/  FMUL.FTZ R4, R15, R6 ;  /* 0x000000060f047220 */ /* 0x000fe20000410000 */
[----:B------:R-:W-:Y:S01]  /*75f0*/  F2FP.F16.F32.PACK_AB R12, R3, R12 ;  /* 0x0000000c030c723e */ /* 0x000fe200000000ff */
[C---:B------:R-:W-:Y:S01]  /*7600*/  FMUL.FTZ R6, R13.reuse, R6 ;  /* 0x000000060d067220 */ /* 0x040fe20000410000 */
[C---:B------:R-:W-:Y:S01]  /*7610*/  FMUL.FTZ R7, R14.reuse, R7 ;  /* 0x000000070e077220 */ /* 0x040fe20000410000 */
[-C--:B------:R-:W-:Y:S01]  /*7620*/  FFMA.FTZ R4, R13, R9.reuse, -R4 ;  /* 0x000000090d047223 */ /* 0x080fe20000010804 */
[-C--:B------:R-:W-:Y:S01]  /*7630*/  FFMA.FTZ R5, R14, R10.reuse, -R5 ;  /* 0x0000000a0e057223 */ /* 0x080fe20000010805 */
[----:B------:R-:W-:Y:S01]  /*7640*/  FFMA.FTZ R9, R15, R9, R6 ;  /* 0x000000090f097223 */ /* 0x000fe20000010006 */
[----:B------:R-:W-:Y:S01]  /*7650*/  FFMA.FTZ R10, R24, R10, R7 ;  /* 0x0000000a180a7223 */ /* 0x000fe20000010007 */
[----:B------:R-:W-:-:S03]  /*7660*/  F2FP.F16.F32.PACK_AB R13, R8, R11 ;  /* 0x0000000b080d723e */ /* 0x000fc600000000ff */
[----:B------:R-:W-:Y:S02]  /*7670*/  F2FP.F16.F32.PACK_AB R14, R9, R4 ;  /* 0x00000004090e723e */ /* 0x000fe400000000ff */
[----:B------:R-:W-:-:S05]  /*7680*/  F2FP.F16.F32.PACK_AB R15, R10, R5 ;  /* 0x000000050a0f723e */ /* 0x000fca00000000ff */
[----:B------:R3:W-:Y:S01]  /*7690*/  STS.128 [R0+0x1000], R12 ;  /* 0x0010000c00007388 */ /* 0x0007e20000000c00 */
[----:B------:R-:W-:Y:S05]  /*76a0*/  BRA `(.L_x_3193) ;  /* 0x0000000c00807947 */ /* 0x000fea0003800000 */
.L_x_3180:
[----:B------:R-:W0:Y:S01]  /*76b0*/  LDC R9, c[0x0][0x3d4] ;  /* 0x0000f500ff097b82 */ /* 0x000e220000000800 */
[----:B------:R-:W-:Y:S01]  /*76c0*/  IMAD R30, R25, -0x40, R30 ;  /* 0xffffffc0191e7824 */ /* 0x000fe200078e021e */
[----:B------:R-:W-:Y:S02]  /*76d0*/  CS2R R32, SRZ ;  /* 0x0000000000207805 */ /* 0x000fe4000001ff00 */
[----:B------:R-:W-:Y:S02]  /*76e0*/  CS2R R34, SRZ ;  /* 0x0000000000227805 */ /* 0x000fe4000001ff00 */
[----:B------:R-:W-:Y:S02]  /*76f0*/  CS2R R4, SRZ ;  /* 0x0000000000047805 */ /* 0x000fe4000001ff00 */
[----:B------:R-:W-:Y:S02]  /*7700*/  CS2R R6, SRZ ;  /* 0x0000000000067805 */ /* 0x000fe4000001ff00 */
[----:B------:R-:W-:-:S02]  /*7710*/  VIMNMX R30, R30, 0x40, PT ;  /* 0x000000401e1e7848 */ /* 0x000fc40003fe0100 */
[----:B0-----:R-:W-:-:S04]  /*7720*/  ISETP.GE.AND P0, PT, R16, R9, PT ;  /* 0x000000091000720c */ /* 0x001fc80003f06270 */
[----:B------:R-:W-:-:S13]  /*7730*/  ISETP.GE.OR P1, PT, R23, R30, P0 ;  /* 0x0000001e1700720c */ /* 0x000fda0000726670 */
[----:B------:R0:W5:Y:S04]  /*7740*/  @!P1 LDG.E.128 R32, desc[UR40][R36.64] ;  /* 0x0000002824209981 */ /* 0x000168000c1e1d00 */
[----:B------:R0:W5:Y:S01]  /*7750*/  @!P1 LDG.E.128 R4, desc[UR40][R38.64] ;  /* 0x0000002826049981 */ /* 0x000162000c1e1d00 */
[----:B------:R-:W-:Y:S01]  /*7760*/  UMOV UR4, 0xffffffff ;  /* 0xffffffff00047882 */ /* 0x000fe20000000000 */
[----:B------:R-:W-:Y:S02]  /*7770*/  LEA.HI R0, R202, R202, RZ, 0x1 ;  /* 0x000000caca007211 */ /* 0x000fe400078f08ff */
[----:B------:R-:W-:Y:S05]  /*7780*/  BRA.DIV UR4, `(.L_x_3196) ;  /* 0x000000da04547947 */ /* 0x000fea000b800000 */
.L_x_3359:
[----:B------:R-:W-:Y:S01]  /*7790*/  UMOV UR4, 0xffffffff ;  /* 0xffffffff00047882 */ /* 0x000fe20000000000 */
[----:B------:R-:W-:Y:S02]  /*77a0*/  LOP3.LUT R3, R0, 0xfffffffe, RZ, 0xc0, !PT ;  /* 0xfffffffe00037812 */ /* 0x000fe400078ec0ff */
[----:B------:R-:W-:Y:S05]  /*77b0*/  BRA.DIV UR4, `(.L_x_3197) ;  /* 0x000000da04707947 */ /* 0x000fea000b800000 */
.L_x_3362:
[----:B------:R-:W-:Y:S01]  /*77c0*/  UMOV UR4, 0xffffffff ;  /* 0xffffffff00047882 */ /* 0x000fe20000000000 */
[----:B------:R-:W-:Y:S02]  /*77d0*/  IADD3 R3, R202, -R3, RZ ;  /* 0x80000003ca037210 */ /* 0x000fe40007ffe0ff */
[----:B------:R-:W-:Y:S05]  /*77e0*/  BRA.DIV UR4, `(.L_x_3198) ;  /* 0x000000da048c7947 */ /* 0x000fea000b800000 */
.L_x_3365:
[----:B------:R-:W-:Y:S01]  /*77f0*/  UMOV UR4, 0xffffffff ;  /* 0xffffffff00047882 */ /* 0x000fe20000000000 */
[----:B------:R-:W-:Y:S02]  /*7800*/  SHF.L.U32 R3, R3, 0x1f, RZ ;  /* 0x0000001f03037819 */ /* 0x000fe400000006ff */
[----:B------:R-:W-:Y:S05]  /*7810*/  BRA.DIV UR4, `(.L_x_3199) ;  /* 0x000000da04a87947 */ /* 0x000fea000b800000 */
.L_x_3368:
[----:B------:R-:W1:Y:S01]  /*7820*/  SYNCS.PHASECHK.TRANS64.TRYWAIT P1, [R2+URZ+0x28c00], R3 ;  /* 0x028c0003020075a7 */ /* 0x000e62000802017f */
[----:B0----5:R-:W-:Y:S01]  /*7830*/  IMAD.MOV.U32 R36, RZ, RZ, R32 ;  /* 0x000000ffff247224 */ /* 0x021fe200078e0020 */
[--C-:B------:R-:W-:Y:S01]  /*7840*/  SHF.R.U64 R40, R32, 0x10, R33.reuse ;  /* 0x0000001020287819 */ /* 0x100fe20000001221 */
[--C-:B------:R-:W-:Y:S01]  /*7850*/  IMAD.MOV.U32 R0, RZ, RZ, R33.reuse ;  /* 0x000000ffff007224 */ /* 0x100fe200078e0021 */
[----:B------:R-:W-:Y:S01]  /*7860*/  SHF.R.U32.HI R8, RZ, 0x10, R33 ;  /* 0x00000010ff087819 */ /* 0x000fe20000011621 */
[----:B------:R-:W-:Y:S01]  /*7870*/  IMAD.MOV.U32 R37, RZ, RZ, R34 ;  /* 0x000000ffff257224 */ /* 0x000fe200078e0022 */
[--C-:B------:R-:W-:Y:S01]  /*7880*/  SHF.R.U64 R42, R4, 0x10, R5.reuse ;  /* 0x00000010042a7819 */ /* 0x100fe20000001205 */
[----:B------:R-:W-:Y:S01]  /*7890*/  IMAD.MOV.U32 R39, RZ, RZ, R6 ;  /* 0x000000ffff277224 */ /* 0x000fe200078e0006 */
[----:B------:R-:W-:Y:S01]  /*78a0*/  PRMT R36, R36, 0x5410, R0 ;  /* 0x0000541024247816 */ /* 0x000fe20000000000 */
[----:B------:R-:W-:Y:S01]  /*78b0*/  IMAD.MOV.U32 R0, RZ, RZ, R4 ;  /* 0x000000ffff007224 */ /* 0x000fe200078e0004 */
[----:B------:R-:W-:Y:S01]  /*78c0*/  PRMT R40, R40, 0x5410, R8 ;  /* 0x0000541028287816 */ /* 0x000fe20000000008 */
[----:B------:R-:W-:Y:S01]  /*78d0*/  IMAD.MOV.U32 R8, RZ, RZ, R5 ;  /* 0x000000ffff087224 */ /* 0x000fe200078e0005 */
[----:B------:R-:W-:Y:S01]  /*78e0*/  SHF.R.U64 R43, R6, 0x10, R7 ;  /* 0x00000010062b7819 */ /* 0x000fe20000001207 */
[----:B------:R-:W-:Y:S01]  /*78f0*/  BSSY B1, `(.L_x_3200) ;  /* 0x0000011000017945 */ /* 0x000fe20003800000 */
[----:B------:R-:W-:-:S02]  /*7900*/  MOV R38, R35 ;  /* 0x0000002300267202 */ /* 0x000fc40000000f00 */
[--C-:B------:R-:W-:Y:S02]  /*7910*/  SHF.R.U64 R41, R34, 0x10, R35.reuse ;  /* 0x0000001022297819 */ /* 0x100fe40000001223 */
[----:B------:R-:W-:Y:S02]  /*7920*/  SHF.R.U32.HI R10, RZ, 0x10, R35 ;  /* 0x00000010ff0a7819 */ /* 0x000fe40000011623 */
[----:B------:R-:W-:Y:S02]  /*7930*/  SHF.R.U32.HI R5, RZ, 0x10, R5 ;  /* 0x00000010ff057819 */ /* 0x000fe40000011605 */
[----:B------:R-:W-:Y:S02]  /*7940*/  MOV R4, R7 ;  /* 0x0000000700047202 */ /* 0x000fe40000000f00 */
[----:B------:R-:W-:Y:S02]  /*7950*/  SHF.R.U32.HI R6, RZ, 0x10, R7 ;  /* 0x00000010ff067819 */ /* 0x000fe40000011607 */
[----:B------:R-:W-:-:S02]  /*7960*/  ISETP.GE.OR P2, PT, R23, R30, P0 ;  /* 0x0000001e1700720c */ /* 0x000fc40000746670 */
[----:B------:R-:W-:Y:S01]  /*7970*/  PRMT R37, R37, 0x5410, R0 ;  /* 0x0000541025257816 */ /* 0x000fe20000000000 */
[----:B------:R-:W-:Y:S01]  /*7980*/  IMAD.IADD R0, R16, 0x1, R9 ;  /* 0x0000000110007824 */ /* 0x000fe200078e0209 */
[----:B------:R-:W-:Y:S02]  /*7990*/  ISETP.GE.OR P0, PT, R216, R30, P0 ;  /* 0x0000001ed800720c */ /* 0x000fe40000706670 */
[----:B------:R-:W-:Y:S02]  /*79a0*/  PRMT R41, R41, 0x5410, R10 ;  /* 0x0000541029297816 */ /* 0x000fe4000000000a */
[----:B------:R-:W-:Y:S02]  /*79b0*/  PRMT R38, R38, 0x5410, R8 ;  /* 0x0000541026267816 */ /* 0x000fe40000000008 */
[----:B------:R-:W-:Y:S02]  /*79c0*/  PRMT R42, R42, 0x5410, R5 ;  /* 0x000054102a2a7816 */ /* 0x000fe40000000005 */
[----:B------:R-:W-:-:S02]  /*79d0*/  PRMT R39, R39, 0x5410, R4 ;  /* 0x0000541027277816 */ /* 0x000fc40000000004 */
[----:B------:R-:W-:Y:S01]  /*79e0*/  PRMT R43, R43, 0x5410, R6 ;  /* 0x000054102b2b7816 */ /* 0x000fe20000000006 */
[----:B-1----:R-:W-:Y:S06]  /*79f0*/  @!P1 BRA `(.L_x_3201) ;  /* 0x000000d800589947 */ /* 0x002fec0003800000 */
.L_x_3369:
[----:B------:R-:W-:Y:S05]  /*7a00*/  BSYNC B1 ;  /* 0x0000000000017941 */ /* 0x000fea0003800000 */
.L_x_3200:
[----:B------:R-:W-:Y:S01]  /*7a10*/  BSSY B1, `(.L_x_3202) ;  /* 0x0000059000017945 */ /* 0x000fe20003800000 */
[----:B------:R-:W-:-:S03]  /*7a20*/  LOP3.LUT R0, R0, 0x38, RZ, 0xc0, !PT ;  /* 0x0000003800007812 */ /* 0x000fc600078ec0ff */
[----:B------:R-:W-:Y:S05]  /*7a30*/  @P2 BRA `(.L_x_3203) ;  /* 0x0000000400582947 */ /* 0x000fea0003800000 */
[----:B0-----:R-:W-:Y:S02]  /*7a40*/  IMAD.SHL.U32 R3, R186, 0x40, RZ ;  /* 0x00000040ba037824 */ /* 0x001fe400078e00ff */
[----:B------:R-:W-:Y:S02]  /*7a50*/  HADD2.F32 R26, -RZ, R36.H0_H0 ;  /* 0x20000024ff1a7230 */ /* 0x000fe40000004100 */
[----:B------:R-:W-:Y:S01]  /*7a60*/  HADD2.F32 R28, -RZ, R37.H1_H1 ;  /* 0x30000025ff1c7230 */ /* 0x000fe20000004100 */
[----:B------:R-:W-:Y:S01]  /*7a70*/  LOP3.LUT R5, R3, 0x1c0, RZ, 0xc0, !PT ;  /* 0x000001c003057812 */ /* 0x000fe200078ec0ff */
[----:B------:R-:W-:Y:S02]  /*7a80*/  HADD2.F32 R25, -RZ, R42.H0_H0 ;  /* 0x2000002aff197230 */ /* 0x000fe40000004100 */
[----:B------:R-:W-:Y:S01]  /*7a90*/  HADD2.F32 R27, -RZ, R38.H1_H1 ;  /* 0x30000026ff1b7230 */ /* 0x000fe20000004100 */
[----:B------:R-:W-:Y:S02]  /*7aa0*/  LOP3.LUT R3, R5, 0x38, R16, 0xf8, !PT ;  /* 0x0000003805037812 */ /* 0x000fe400078ef810 */
[----:B------:R-:W-:-:S04]  /*7ab0*/  SHF.R.U32.HI R6, RZ, 0x3, R5 ;  /* 0x00000003ff067819 */ /* 0x000fc80000011605 */
[----:B------:R-:W-:-:S05]  /*7ac0*/  LOP3.LUT R4, R3, R6, RZ, 0x3c, !PT ;  /* 0x0000000603047212 */ /* 0x000fca00078e3cff */
[----:B------:R-:W-:Y:S01]  /*7ad0*/  IMAD R3, R189, 0x200, R4 ;  /* 0x00000200bd037824 */ /* 0x000fe200078e0204 */
[----:B------:R-:W-:-:S04]  /*7ae0*/  LOP3.LUT R4, R6, R0, R5, 0x1e, !PT ;  /* 0x0000000006047212 */ /* 0x000fc800078e1e05 */
[----:B------:R-:W-:Y:S01]  /*7af0*/  LEA R33, R3, R2, 0x1 ;  /* 0x0000000203217211 */ /* 0x000fe200078e08ff */
[----:B------:R-:W-:-:S04]  /*7b00*/  IMAD R3, R189, 0x200, R4 ;  /* 0x00000200bd037824 */ /* 0x000fc800078e0204 */
[----:B------:R-:W-:Y:S01]  /*7b10*/  IMAD R35, R3, 0x2, R2 ;  /* 0x0000000203237824 */ /* 0x000fe200078e0202 */
[----:B------:R-:W0:Y:S04]  /*7b20*/  LDS.128 R8, [R33+0x20400] ;  /* 0x0204000021087984 */ /* 0x000e280000000c00 */
[----:B------:R-:W1:Y:S01]  /*7b30*/  LDS.128 R4, [R35+0x20400] ;  /* 0x0204000023047984 */ /* 0x000e620000000c00 */
[--C-:B0-----:R-:W-:Y:S02]  /*7b40*/  HADD2.F32 R3, -RZ, R8.reuse.H0_H0 ;  /* 0x20000008ff037230 */ /* 0x101fe40000004100 */
        /* <DEDUP_REMOVED lines=13> */
[----:B------:R-:W-:Y:S02]  /*7c20*/  HADD2.F32 R12, -RZ, R9.H0_H0 ;  /* 0x20000009ff0c7230 */ /* 0x000fe40000004100 */
[C---:B------:R-:W-:Y:S01]  /*7c30*/  FMUL.FTZ R15, R20.reuse, R27 ;  /* 0x0000001b140f7220 */ /* 0x040fe20000410000 */
[----:B------:R-:W-:Y:S02]  /*7c40*/  HADD2.F32 R5, -RZ, R5.H1_H1 ;  /* 0x30000005ff057230 */ /* 0x000fe40000004100 */
[----:B------:R-:W-:Y:S01]  /*7c50*/  FMUL.FTZ R20, R20, R3 ;  /* 0x0000000314147220 */ /* 0x000fe20000410000 */
[----:B------:R-:W-:Y:S02]  /*7c60*/  HADD2.F32 R26, -RZ, R42.H1_H1 ;  /* 0x3000002aff1a7230 */ /* 0x000fe40000004100 */
[----:B------:R-:W-:Y:S01]  /*7c70*/  FFMA.FTZ R31, R8, R25, R31 ;  /* 0x00000019081f7223 */ /* 0x000fe2000001001f */
[----:B------:R-:W-:-:S02]  /*7c80*/  HADD2.F32 R4, -RZ, R40.H1_H1 ;  /* 0x30000028ff047230 */ /* 0x000fc40000004100 */
[C---:B------:R-:W-:Y:S01]  /*7c90*/  FFMA.FTZ R15, R12.reuse, R3, -R15 ;  /* 0x000000030c0f7223 */ /* 0x040fe2000001080f */
[----:B------:R-:W-:Y:S02]  /*7ca0*/  HADD2.F32 R9, -RZ, R9.H1_H1 ;  /* 0x30000009ff097230 */ /* 0x000fe40000004100 */
        /* <DEDUP_REMOVED lines=11> */
[--C-:B------:R-:W-:Y:S02]  /*7d60*/  HADD2.F32 R13, -RZ, R10.reuse.H0_H0 ;  /* 0x2000000aff0d7230 */ /* 0x100fe40000004100 */
[----:B------:R-:W-:Y:S01]  /*7d70*/  FFMA.FTZ R21, R9, R26, R34 ;  /* 0x0000001a09157223 */ /* 0x000fe20000010022 */
[----:B------:R-:W-:-:S02]  /*7d80*/  HADD2.F32 R10, -RZ, R10.H1_H1 ;  /* 0x3000000aff0a7230 */ /* 0x000fc40000004100 */
[----:B------:R-:W-:Y:S01]  /*7d90*/  FMUL.FTZ R9, R6, R5 ;  /* 0x0000000506097220 */ /* 0x000fe20000410000 */
[----:B------:R-:W-:Y:S02]  /*7da0*/  HADD2.F32 R3, -RZ, R41.H0_H0 ;  /* 0x20000029ff037230 */ /* 0x000fe40000004100 */
[C---:B------:R-:W-:Y:S01]  /*7db0*/  FFMA.FTZ R27, R13.reuse, R12, R27 ;  /* 0x0000000c0d1b7223 */ /* 0x040fe2000001001b */
[----:B------:R-:W-:Y:S01]  /*7dc0*/  FFMA.FTZ R25, R13, R8, -R4 ;  /* 0x000000080d197223 */ /* 0x000fe20000010804 */
[----:B------:R-:W-:Y:S02]  /*7dd0*/  HADD2.F32 R24, -RZ, R7.H0_H0 ;  /* 0x20000007ff187230 */ /* 0x000fe40000004100 */
[-C--:B------:R-:W-:Y:S01]  /*7de0*/  FFMA.FTZ R12, R10, R3.reuse, -R9 ;  /* 0x000000030a0c7223 */ /* 0x080fe20000010809 */
[----:B------:R-:W-:Y:S01]  /*7df0*/  FMUL.FTZ R13, R6, R3 ;  /* 0x00000003060d7220 */ /* 0x000fe20000410000 */
[----:B------:R-:W-:Y:S02]  /*7e00*/  HADD2.F32 R9, -RZ, R39.H1_H1 ;  /* 0x30000027ff097230 */ /* 0x000fe40000004100 */
[----:B------:R-:W-:-:S02]  /*7e10*/  HADD2.F32 R3, -RZ, R38.H0_H0 ;  /* 0x20000026ff037230 */ /* 0x000fc40000004100 */
[----:B------:R-:W-:Y:S01]  /*7e20*/  FFMA.FTZ R10, R10, R5, R13 ;  /* 0x000000050a0a7223 */ /* 0x000fe2000001000d */
[----:B------:R-:W-:Y:S02]  /*7e30*/  HADD2.F32 R7, -RZ, R7.H1_H1 ;  /* 0x30000007ff077230 */ /* 0x000fe40000004100 */
[C---:B------:R-:W-:Y:S01]  /*7e40*/  FMUL.FTZ R5, R24.reuse, R9 ;  /* 0x0000000918057220 */ /* 0x040fe20000410000 */
[----:B------:R-:W-:Y:S02]  /*7e50*/  HADD2.F32 R6, -RZ, R43.H1_H1 ;  /* 0x3000002bff067230 */ /* 0x000fe40000004100 */
[----:B------:R-:W-:Y:S01]  /*7e60*/  FMUL.FTZ R24, R24, R3 ;  /* 0x0000000318187220 */ /* 0x000fe20000410000 */
[----:B------:R-:W-:Y:S01]  /*7e70*/  HADD2.F32 R4, -RZ, R41.H1_H1 ;  /* 0x30000029ff047230 */ /* 0x000fe20000004100 */
[----:B------:R-:W-:Y:S01]  /*7e80*/  F2FP.F16.F32.PACK_AB R10, R10, R27 ;  /* 0x0000001b0a0a723e */ /* 0x000fe200000000ff */
[--C-:B------:R-:W-:Y:S02]  /*7e90*/  HADD2.F32 R14, -RZ, R11.reuse.H0_H0 ;  /* 0x2000000bff0e7230 */ /* 0x100fe40000004100 */
[----:B------:R-:W-:Y:S01]  /*7ea0*/  FMUL.FTZ R8, R7, R6 ;  /* 0x0000000607087220 */ /* 0x000fe20000410000 */
[----:B------:R-:W-:-:S02]  /*7eb0*/  HADD2.F32 R11, -RZ, R11.H1_H1 ;  /* 0x3000000bff0b7230 */ /* 0x000fc40000004100 */
[-C--:B------:R-:W-:Y:S01]  /*7ec0*/  FMUL.FTZ R13, R7, R4.reuse ;  /* 0x00000004070d7220 */ /* 0x080fe20000410000 */
        /* <DEDUP_REMOVED lines=10> */
[----:B------:R1:W-:Y:S01]  /*7f70*/  STS.128 [R33+0x20400], R4 ;  /* 0x0204000421007388 */ /* 0x0003e20000000c00 */
[----:B------:R-:W-:-:S05]  /*7f80*/  F2FP.F16.F32.PACK_AB R11, R11, R24 ;  /* 0x000000180b0b723e */ /* 0x000fca00000000ff */
[----:B------:R1:W-:Y:S02]  /*7f90*/  STS.128 [R35+0x20400], R8 ;  /* 0x0204000823007388 */ /* 0x0003e40000000c00 */
.L_x_3203:
[----:B------:R-:W-:Y:S05]  /*7fa0*/  BSYNC B1 ;  /* 0x0000000000017941 */ /* 0x000fea0003800000 */
.L_x_3202:
[----:B------:R-:W-:Y:S05]  /*7fb0*/  @P0 BRA `(.L_x_3193) ;  /* 0x00000004003c0947 */ /* 0x000fea0003800000 */
[----:B0-----:R-:W-:Y:S01]  /*7fc0*/  LOP3.LUT R3, R215, R0, R209, 0x1e, !PT ;  /* 0x00000000d7037212 */ /* 0x001fe200078e1ed1 */
[----:B-1----:R-:W0:Y:S01]  /*7fd0*/  LDS.128 R8, [R207+0x20400] ;  /* 0x02040000cf087984 */ /* 0x002e220000000c00 */
[--C-:B------:R-:W-:Y:S02]  /*7fe0*/  HADD2.F32 R28, -RZ, R37.reuse.H1_H1 ;  /* 0x30000025ff1c7230 */ /* 0x100fe40000004100 */
[----:B------:R-:W-:Y:S02]  /*7ff0*/  HADD2.F32 R26, -RZ, R36.H0_H0 ;  /* 0x20000024ff1a7230 */ /* 0x000fe40000004100 */
[----:B------:R-:W-:Y:S02]  /*8000*/  IMAD.IADD R3, R210, 0x1, R3 ;  /* 0x00000001d2037824 */ /* 0x000fe400078e0203 */
[----:B------:R-:W-:Y:S02]  /*8010*/  HADD2.F32 R30, -RZ, R42.H0_H0 ;  /* 0x2000002aff1e7230 */ /* 0x000fe40000004100 */
[----:B------:R-:W-:Y:S01]  /*8020*/  HADD2.F32 R32, -RZ, R38.H1_H1 ;  /* 0x30000026ff207230 */ /* 0x000fe20000004100 */
[----:B------:R-:W-:Y:S01]  /*8030*/  LEA R3, R3, R2, 0x1 ;  /* 0x0000000203037211 */ /* 0x000fe200078e08ff */
[----:B------:R-:W-:-:S02]  /*8040*/  HADD2.F32 R33, -RZ, R37.H0_H0 ;  /* 0x20000025ff217230 */ /* 0x000fc40000004100 */
[----:B------:R-:W-:Y:S02]  /*8050*/  HADD2.F32 R35, -RZ, R42.H1_H1 ;  /* 0x3000002aff237230 */ /* 0x000fe40000004100 */
[----:B------:R-:W1:Y:S01]  /*8060*/  LDS.128 R4, [R3+0x20400] ;  /* 0x0204000003047984 */ /* 0x000e620000000c00 */
[----:B------:R-:W-:Y:S02]  /*8070*/  HADD2.F32 R37, -RZ, R39.H0_H0 ;  /* 0x20000027ff257230 */ /* 0x000fe40000004100 */
[--C-:B0-----:R-:W-:Y:S02]  /*8080*/  HADD2.F32 R0, -RZ, R8.reuse.H0_H0 ;  /* 0x20000008ff007230 */ /* 0x101fe40000004100 */
[----:B------:R-:W-:Y:S02]  /*8090*/  HADD2.F32 R8, -RZ, R8.H1_H1 ;  /* 0x30000008ff087230 */ /* 0x000fe40000004100 */
[--C-:B------:R-:W-:Y:S02]  /*80a0*/  HADD2.F32 R12, -RZ, R9.reuse.H0_H0 ;  /* 0x20000009ff0c7230 */ /* 0x100fe40000004100 */
[----:B------:R-:W-:-:S02]  /*80b0*/  HADD2.F32 R9, -RZ, R9.H1_H1 ;  /* 0x30000009ff097230 */ /* 0x000fc40000004100 */
[--C-:B------:R-:W-:Y:S02]  /*80c0*/  HADD2.F32 R13, -RZ, R10.reuse.H0_H0 ;  /* 0x2000000aff0d7230 */ /* 0x100fe40000004100 */
[----:B------:R-:W-:Y:S02]  /*80d0*/  HADD2.F32 R10, -RZ, R10.H1_H1 ;  /* 0x3000000aff0a7230 */ /* 0x000fe40000004100 */
[--C-:B------:R-:W-:Y:S02]  /*80e0*/  HADD2.F32 R14, -RZ, R11.reuse.H0_H0 ;  /* 0x2000000bff0e7230 */ /* 0x100fe40000004100 */
[----:B------:R-:W-:Y:S02]  /*80f0*/  HADD2.F32 R11, -RZ, R11.H1_H1 ;  /* 0x3000000bff0b7230 */ /* 0x000fe40000004100 */
[--C-:B-1----:R-:W-:Y:S02]  /*8100*/  HADD2.F32 R15, -RZ, R4.reuse.H0_H0 ;  /* 0x20000004ff0f7230 */ /* 0x102fe40000004100 */
[----:B------:R-:W-:-:S02]  /*8110*/  HADD2.F32 R4, -RZ, R4.H1_H1 ;  /* 0x30000004ff047230 */ /* 0x000fc40000004100 */
[--C-:B------:R-:W-:Y:S02]  /*8120*/  HADD2.F32 R20, -RZ, R5.reuse.H0_H0 ;  /* 0x20000005ff147230 */ /* 0x100fe40000004100 */
[-C--:B------:R-:W-:Y:S01]  /*8130*/  FMUL.FTZ R25, R28, R15.reuse ;  /* 0x0000000f1c197220 */ /* 0x080fe20000410000 */
[----:B------:R-:W-:Y:S01]  /*8140*/  FMUL.FTZ R15, R26, R15 ;  /* 0x0000000f1a0f7220 */ /* 0x000fe20000410000 */
[----:B------:R-:W-:Y:S01]  /*8150*/  FMUL.FTZ R27, R30, R4 ;  /* 0x000000041e1b7220 */ /* 0x000fe20000410000 */
[----:B------:R-:W-:Y:S02]  /*8160*/  HADD2.F32 R5, -RZ, R5.H1_H1 ;  /* 0x30000005ff057230 */ /* 0x000fe40000004100 */
[-C--:B------:R-:W-:Y:S01]  /*8170*/  FFMA.FTZ R25, R26, R0.reuse, -R25 ;  /* 0x000000001a197223 */ /* 0x080fe20000010819 */
[----:B------:R-:W-:Y:S02]  /*8180*/  HADD2.F32 R26, -RZ, R40.H0_H0 ;  /* 0x20000028ff1a7230 */ /* 0x000fe40000004100 */
[----:B------:R-:W-:Y:S01]  /*8190*/  FFMA.FTZ R15, R28, R0, R15 ;  /* 0x000000001c0f7223 */ /* 0x000fe2000001000f */
[----:B------:R-:W-:-:S02]  /*81a0*/  HADD2.F32 R0, -RZ, R36.H1_H1 ;  /* 0x30000024ff007230 */ /* 0x000fc40000004100 */
[----:B------:R-:W-:Y:S02]  /*81b0*/  HADD2.F32 R21, -RZ, R6.H0_H0 ;  /* 0x20000006ff157230 */ /* 0x000fe40000004100 */
[C---:B------:R-:W-:Y:S01]  /*81c0*/  FMUL.FTZ R29, R26.reuse, R4 ;  /* 0x000000041a1d7220 */ /* 0x040fe20000410000 */
[----:B------:R-:W-:Y:S01]  /*81d0*/  FFMA.FTZ R4, R26, R8, -R27 ;  /* 0x000000081a047223 */ /* 0x000fe2000001081b */
[-C--:B------:R-:W-:Y:S01]  /*81e0*/  FMUL.FTZ R27, R32, R20.reuse ;  /* 0x00000014201b7220 */ /* 0x080fe20000410000 */
[----:B------:R-:W-:Y:S01]  /*81f0*/  FMUL.FTZ R31, R0, R20 ;  /* 0x00000014001f7220 */ /* 0x000fe20000410000 */
[----:B------:R-:W-:Y:S01]  /*8200*/  FFMA.FTZ R8, R30, R8, R29 ;  /* 0x000000081e087223 */ /* 0x000fe2000001001d */
[----:B------:R-:W-:Y:S02]  /*8210*/  HADD2.F32 R29, -RZ, R40.H1_H1 ;  /* 0x30000028ff1d7230 */ /* 0x000fe40000004100 */
[----:B------:R-:W-:Y:S01]  /*8220*/  FFMA.FTZ R27, R0, R12, -R27 ;  /* 0x0000000c001b7223 */ /* 0x000fe2000001081b */
[----:B------:R-:W-:-:S02]  /*8230*/  HADD2.F32 R6, -RZ, R6.H1_H1 ;  /* 0x30000006ff067230 */ /* 0x000fc40000004100 */
[----:B------:R-:W-:Y:S01]  /*8240*/  FFMA.FTZ R31, R32, R12, R31 ;  /* 0x0000000c201f7223 */ /* 0x000fe2000001001f */
[----:B------:R-:W-:Y:S02]  /*8250*/  HADD2.F32 R30, -RZ, R43.H0_H0 ;  /* 0x2000002bff1e7230 */ /* 0x000fe40000004100 */
[-C--:B------:R-:W-:Y:S01]  /*8260*/  FMUL.FTZ R0, R35, R5.reuse ;  /* 0x0000000523007220 */ /* 0x080fe20000410000 */
[----:B------:R-:W-:Y:S01]  /*8270*/  FMUL.FTZ R12, R29, R5 ;  /* 0x000000051d0c7220 */ /* 0x000fe20000410000 */
[----:B------:R-:W-:Y:S02]  /*8280*/  HADD2.F32 R28, -RZ, R41.H0_H0 ;  /* 0x20000029ff1c7230 */ /* 0x000fe40000004100 */
[-C--:B------:R-:W-:Y:S01]  /*8290*/  FMUL.FTZ R20, R37, R21.reuse ;  /* 0x0000001525147220 */ /* 0x080fe20000410000 */
[----:B------:R-:W-:Y:S01]  /*82a0*/  FMUL.FTZ R26, R33, R21 ;  /* 0x00000015211a7220 */ /* 0x000fe20000410000 */
[----:B------:R-:W-:Y:S01]  /*82b0*/  FMUL.FTZ R5, R30, R6 ;  /* 0x000000061e057220 */ /* 0x000fe20000410000 */
[-C--:B------:R-:W-:Y:S01]  /*82c0*/  FFMA.FTZ R0, R29, R9.reuse, -R0 ;  /* 0x000000091d007223 */ /* 0x080fe20000010800 */
[----:B------:R-:W-:Y:S01]  /*82d0*/  FFMA.FTZ R12, R35, R9, R12 ;  /* 0x00000009230c7223 */ /* 0x000fe2000001000c */
[-C--:B------:R-:W-:Y:S01]  /*82e0*/  FFMA.FTZ R20, R33, R13.reuse, -R20 ;  /* 0x0000000d21147223 */ /* 0x080fe20000010814 */
[----:B------:R-:W-:Y:S01]  /*82f0*/  FFMA.FTZ R26, R37, R13, R26 ;  /* 0x0000000d251a7223 */ /* 0x000fe2000001001a */
[----:B------:R-:W-:-:S02]  /*8300*/  HADD2.F32 R24, -RZ, R7.H0_H0 ;  /* 0x20000007ff187230 */ /* 0x000fc40000004100 */
[C---:B------:R-:W-:Y:S01]  /*8310*/  FMUL.FTZ R13, R28.reuse, R6 ;  /* 0x000000061c0d7220 */ /* 0x040fe20000410000 */
[-C--:B------:R-:W-:Y:S01]  /*8320*/  FFMA.FTZ R9, R28, R10.reuse, -R5 ;  /* 0x0000000a1c097223 */ /* 0x080fe20000010805 */
[----:B------:R-:W-:Y:S01]  /*8330*/  HADD2.F32 R7, -RZ, R7.H1_H1 ;  /* 0x30000007ff077230 */ /* 0x000fe20000004100 */
[----:B------:R-:W-:Y:S01]  /*8340*/  F2FP.F16.F32.PACK_AB R4, R4, R25 ;  /* 0x000000190404723e */ /* 0x000fe200000000ff */
[----:B------:R-:W-:Y:S02]  /*8350*/  HADD2.F32 R32, -RZ, R39.H1_H1 ;  /* 0x30000027ff207230 */ /* 0x000fe40000004100 */
[----:B------:R-:W-:Y:S01]  /*8360*/  FFMA.FTZ R13, R30, R10, R13 ;  /* 0x0000000a1e0d7223 */ /* 0x000fe2000001000d */
[----:B------:R-:W-:Y:S02]  /*8370*/  HADD2.F32 R28, -RZ, R38.H0_H0 ;  /* 0x20000026ff1c7230 */ /* 0x000fe40000004100 */
[----:B------:R-:W-:Y:S02]  /*8380*/  HADD2.F32 R33, -RZ, R43.H1_H1 ;  /* 0x3000002bff217230 */ /* 0x000fe40000004100 */
[----:B------:R-:W-:Y:S01]  /*8390*/  FMUL.FTZ R5, R32, R24 ;  /* 0x0000001820057220 */ /* 0x000fe20000410000 */
[----:B------:R-:W-:-:S02]  /*83a0*/  HADD2.F32 R29, -RZ, R41.H1_H1 ;  /* 0x30000029ff1d7230 */ /* 0x000fc40000004100 */
[C---:B------:R-:W-:Y:S01]  /*83b0*/  FMUL.FTZ R21, R28.reuse, R24 ;  /* 0x000000181c157220 */ /* 0x040fe20000410000 */
[----:B------:R-:W-:Y:S01]  /*83c0*/  F2FP.F16.F32.PACK_AB R30, R13, R26 ;  /* 0x0000001a0d1e723e */ /* 0x000fe200000000ff */
[-C--:B------:R-:W-:Y:S01]  /*83d0*/  FMUL.FTZ R6, R33, R7.reuse ;  /* 0x0000000721067220 */ /* 0x080fe20000410000 */
[C---:B------:R-:W-:Y:S01]  /*83e0*/  FMUL.FTZ R24, R29.reuse, R7 ;  /* 0x000000071d187220 */ /* 0x040fe20000410000 */
[-C--:B------:R-:W-:Y:S02]  /*83f0*/  FFMA.FTZ R7, R28, R14.reuse, -R5 ;  /* 0x0000000e1c077223 */ /* 0x080fe40000010805 */
[-C--:B------:R-:W-:Y:S01]  /*8400*/  FFMA.FTZ R10, R29, R11.reuse, -R6 ;  /* 0x0000000b1d0a7223 */ /* 0x080fe20000010806 */
[----:B------:R-:W-:Y:S01]  /*8410*/  FFMA.FTZ R21, R32, R14, R21 ;  /* 0x0000000e20157223 */ /* 0x000fe20000010015 */
[----:B------:R-:W-:Y:S01]  /*8420*/  FFMA.FTZ R24, R33, R11, R24 ;  /* 0x0000000b21187223 */ /* 0x000fe20000010018 */
[----:B------:R-:W-:Y:S02]  /*8430*/  F2FP.F16.F32.PACK_AB R5, R0, R27 ;  /* 0x0000001b0005723e */ /* 0x000fe400000000ff */
[----:B------:R-:W-:-:S02]  /*8440*/  F2FP.F16.F32.PACK_AB R29, R12, R31 ;  /* 0x0000001f0c1d723e */ /* 0x000fc400000000ff */
[----:B------:R-:W-:Y:S02]  /*8450*/  F2FP.F16.F32.PACK_AB R6, R9, R20 ;  /* 0x000000140906723e */ /* 0x000fe400000000ff */
[----:B------:R-:W-:Y:S02]  /*8460*/  F2FP.F16.F32.PACK_AB R7, R10, R7 ;  /* 0x000000070a07723e */ /* 0x000fe400000000ff */
[----:B------:R-:W-:Y:S02]  /*8470*/  F2FP.F16.F32.PACK_AB R28, R8, R15 ;  /* 0x0000000f081c723e */ /* 0x000fe400000000ff */
[----:B------:R-:W-:Y:S01]  /*8480*/  F2FP.F16.F32.PACK_AB R31, R24, R21 ;  /* 0x00000015181f723e */ /* 0x000fe200000000ff */
[----:B------:R4:W-:Y:S04]  /*8490*/  STS.128 [R207+0x20400], R4 ;  /* 0x02040004cf007388 */ /* 0x0009e80000000c00 */
[----:B------:R4:W-:Y:S02]  /*84a0*/  STS.128 [R3+0x20400], R28 ;  /* 0x0204001c03007388 */ /* 0x0009e40000000c00 */
.L_x_3193:
[----:B------:R-:W-:Y:S05]  /*84b0*/  BSYNC B0 ;  /* 0x0000000000007941 */ /* 0x000fea0003800000 */
.L_x_3179:
        /* <DEDUP_REMOVED lines=8> */
.L_x_3176:
[----:B------:R-:W-:-:S13]  /*8540*/  ISETP.NE.AND P0, PT, R184, 0x3, PT ;  /* 0x00000003b800780c */ /* 0x000fda0003f05270 */
[----:B------:R-:W-:Y:S05]  /*8550*/  @!P0 BRA `(.L_x_3204) ;  /* 0x0000000000048947 */ /* 0x000fea0003800000 */
[----:B------:R-:W-:Y:S01]  /*8560*/  BPT.TRAP 0x1 ;  /* 0x000000040000795c */ /* 0x000fe20000300000 */
.L_x_3204:
[----:B---3--:R-:W-:Y:S01]  /*8570*/  IMAD R15, R18, 0x8, R2 ;  /* 0x00000008120f7824 */ /* 0x008fe200078e0202 */
[----:B------:R-:W-:-:S04]  /*8580*/  SHF.L.U32 R58, R22, 0x1f, RZ ;  /* 0x0000001f163a7819 */ /* 0x000fc800000006ff */
[----:B------:R3:W0:Y:S01]  /*8590*/  SYNCS.PHASECHK.TRANS64.TRYWAIT P1, [R15+URZ+0x28c30], R58 ;  /* 0x028c303a0f0075a7 */ /* 0x000622000802017f */
[----:B------:R-:W-:Y:S05]  /*85a0*/  @!P0 BRA `(.L_x_3205) ;  /* 0x0000000000048947 */ /* 0x000fea0003800000 */
[----:B------:R-:W-:Y:S01]  /*85b0*/  BPT.TRAP 0x1 ;  /* 0x000000040000795c */ /* 0x000fe20000300000 */
.L_x_3205:
[C---:B--2---:R-:W-:Y:S02]  /*85c0*/  VIADD R0, R2.reuse, 0x22400 ;  /* 0x0002240002007836 */ /* 0x044fe40000000000 */
[----:B01--4-:R-:W-:-:S03]  /*85d0*/  VIADD R3, R2, 0x20400 ;  /* 0x0002040002037836 */ /* 0x013fc60000000000 */
[----:B------:R-:W-:Y:S02]  /*85e0*/  SHF.R.U32.HI R0, RZ, 0x4, R0 ;  /* 0x00000004ff007819 */ /* 0x000fe40000011600 */
[----:B------:R-:W-:Y:S02]  /*85f0*/  SHF.R.U32.HI R3, RZ, 0x4, R3 ;  /* 0x00000004ff037819 */ /* 0x000fe40000011603 */
[----:B------:R-:W-:Y:S02]  /*8600*/  LOP3.LUT R0, R0, 0x3fff, RZ, 0xc0, !PT ;  /* 0x00003fff00007812 */ /* 0x000fe400078ec0ff */
[----:B------:R-:W-:Y:S02]  /*8610*/  LOP3.LUT R3, R3, 0x3fff, RZ, 0xc0, !PT ;  /* 0x00003fff03037812 */ /* 0x000fe400078ec0ff */
[----:B------:R-:W-:Y:S01]  /*8620*/  LOP3.LUT R0, R0, 0x10000, RZ, 0xfc, !PT ;  /* 0x0001000000007812 */ /* 0x000fe200078efcff */
[----:B------:R-:W-:Y:S06]  /*8630*/  @P1 BRA `(.L_x_3206) ;  /* 0x0000000000081947 */ /* 0x000fec0003800000 */
[----:B------:R-:W0:Y:S02]  /*8640*/  SYNCS.PHASECHK.TRANS64.TRYWAIT P1, [R15+URZ+0x28c30], R58 ;  /* 0x028c303a0f0075a7 */ /* 0x000e24000802017f */
[----:B0-----:R-:W-:Y:S05]  /*8650*/  @!P1 BRA `(.L_x_3207) ;  /* 0x000000cc00549947 */ /* 0x001fea0003800000 */
.L_x_3206:
[----:B------:R-:W-:Y:S01]  /*8660*/  IMAD.MOV.U32 R5, RZ, RZ, 0x40000040 ;  /* 0x40000040ff057424 */ /* 0x000fe200078e00ff */
[----:B------:R-:W-:Y:S01]  /*8670*/  LOP3.LUT R4, R3, 0x10000, RZ, 0xfc, !PT ;  /* 0x0001000003047812 */ /* 0x000fe200078efcff */
[----:B------:R-:W-:Y:S01]  /*8680*/  IMAD.MOV.U32 R11, RZ, RZ, 0x40000040 ;  /* 0x40000040ff0b7424 */ /* 0x000fe200078e00ff */
[----:B------:R-:W-:Y:S01]  /*8690*/  LEA R10, R18, R0, 0x9 ;  /* 0x00000000120a7211 */ /* 0x000fe200078e48ff */
[----:B------:R-:W-:Y:S05]  /*86a0*/  WARPSYNC.ALL ;  /* 0x0000000000007948 */ /* 0x000fea0003800000 */
[C---:B------:R-:W-:Y:S01]  /*86b0*/  R2UR UR4, R4.reuse ;  /* 0x00000000040472ca */ /* 0x040fe200000e0000 */
[----:B-----5:R-:W-:Y:S01]  /*86c0*/  WARPGROUP.ARRIVE ;  /* 0x00000000000079c5 */ /* 0x020fe20000000000 */
[----:B------:R-:W-:Y:S01]  /*86d0*/  R2UR UR5, R5 ;  /* 0x00000000050572ca */ /* 0x000fe200000e0000 */
[----:B------:R-:W-:Y:S01]  /*86e0*/  VIADD R8, R4, 0x2 ;  /* 0x0000000204087836 */ /* 0x000fe20000000000 */
[C---:B------:R-:W-:Y:S01]  /*86f0*/  R2UR UR6, R10.reuse ;  /* 0x000000000a0672ca */ /* 0x040fe200000e0000 */
[----:B------:R-:W-:Y:S01]  /*8700*/  IMAD.MOV.U32 R9, RZ, RZ, 0x40000040 ;  /* 0x40000040ff097424 */ /* 0x000fe200078e00ff */
[----:B------:R-:W-:Y:S01]  /*8710*/  R2UR UR7, R11 ;  /* 0x000000000b0772ca */ /* 0x000fe200000e0000 */
[----:B------:R-:W-:Y:S01]  /*8720*/  IMAD.MOV.U32 R7, RZ, RZ, 0x40000040 ;  /* 0x40000040ff077424 */ /* 0x000fe200078e00ff */
[C---:B------:R-:W-:Y:S01]  /*8730*/  IADD3 R6, R10.reuse, 0x2, RZ ;  /* 0x000000020a067810 */ /* 0x040fe20007ffe0ff */
[----:B------:R-:W-:Y:S01]  /*8740*/  IMAD.MOV.U32 R13, RZ, RZ, 0x40000040 ;  /* 0x40000040ff0d7424 */ /* 0x000fe200078e00ff */
[C---:B------:R-:W-:Y:S01]  /*8750*/  IADD3 R12, R10.reuse, 0x4, RZ ;  /* 0x000000040a0c7810 */ /* 0x040fe20007ffe0ff */
[----:B------:R-:W-:Y:S01]  /*8760*/  IMAD.MOV.U32 R5, RZ, RZ, 0x40000040 ;  /* 0x40000040ff057424 */ /* 0x000fe200078e00ff */
[----:B------:R-:W-:Y:S01]  /*8770*/  IADD3 R10, R10, 0x6, RZ ;  /* 0x000000060a0a7810 */ /* 0x000fe20007ffe0ff */
[----:B------:R-:W-:Y:S01]  /*8780*/  IMAD.MOV.U32 R11, RZ, RZ, 0x40000040 ;  /* 0x40000040ff0b7424 */ /* 0x000fe200078e00ff */
[----:B------:R-:W1:Y:S01]  /*8790*/  S2R R60, SR_TID.X ;  /* 0x00000000003c7919 */ /* 0x000e620000002100 */
[----:B------:R-:W-:-:S04]  /*87a0*/  IMAD R3, R182, -0x40, R168 ;  /* 0xffffffc0b6037824 */ /* 0x000fc800078e02a8 */
[----:B------:R-:W-:Y:S01]  /*87b0*/  HGMMA.64x64x16.F32 R24, gdesc[UR4], RZ, !UPT, gsb0 ;  /* 0x00e00000041879f0 */ /* 0x000fe2000c0008ff */
[----:B------:R-:W-:Y:S02]  /*87c0*/  R2UR UR4, R8 ;  /* 0x00000000080472ca */ /* 0x000fe400000e0000 */
[----:B------:R-:W-:Y:S02]  /*87d0*/  R2UR UR5, R9 ;  /* 0x00000000090572ca */ /* 0x000fe400000e0000 */
[----:B------:R-:W-:Y:S01]  /*87e0*/  R2UR UR6, R6 ;  /* 0x00000000060672ca */ /* 0x000fe200000e0000 */
[----:B------:R-:W-:Y:S01]  /*87f0*/  VIADD R6, R4, 0x4 ;  /* 0x0000000404067836 */ /* 0x000fe20000000000 */
[----:B------:R-:W-:Y:S01]  /*8800*/  R2UR UR7, R7 ;  /* 0x00000000070772ca */ /* 0x000fe200000e0000 */
[----:B------:R-:W-:Y:S01]  /*8810*/  IMAD.MOV.U32 R7, RZ, RZ, 0x40000040 ;  /* 0x40000040ff077424 */ /* 0x000fe200078e00ff */
[----:B------:R-:W-:Y:S01]  /*8820*/  IADD3 R3, -R190, 0x40, R3 ;  /* 0x00000040be037810 */ /* 0x000fe20007ffe103 */
[----:B------:R-:W-:-:S03]  /*8830*/  VIADD R4, R4, 0x6 ;  /* 0x0000000604047836 */ /* 0x000fc60000000000 */
[C---:B------:R-:W-:Y:S02]  /*8840*/  ISETP.GT.AND P1, PT, R3.reuse, RZ, PT ;  /* 0x000000ff0300720c */ /* 0x040fe40003f24270 */
[C---:B------:R-:W-:Y:S02]  /*8850*/  ISETP.GT.AND P2, PT, R3.reuse, 0x1, PT ;  /* 0x000000010300780c */ /* 0x040fe40003f44270 */
[C---:B------:R-:W-:Y:S02]  /*8860*/  ISETP.GT.AND P3, PT, R3.reuse, 0x8, PT ;  /* 0x000000080300780c */ /* 0x040fe40003f64270 */
[C---:B------:R-:W-:Y:S02]  /*8870*/  ISETP.GT.AND P4, PT, R3.reuse, 0x9, PT ;  /* 0x000000090300780c */ /* 0x040fe40003f84270 */
[C---:B------:R-:W-:Y:S02]  /*8880*/  ISETP.GT.AND P5, PT, R3.reuse, 0x10, PT ;  /* 0x000000100300780c */ /* 0x040fe40003fa4270 */
[----:B------:R-:W-:-:S02]  /*8890*/  ISETP.GT.AND P6, PT, R3, 0x11, PT ;  /* 0x000000110300780c */ /* 0x000fc40003fc4270 */
[----:B-1----:R-:W-:Y:S01]  /*88a0*/  LOP3.LUT R60, R60, 0x7f, RZ, 0xc0, !PT ;  /* 0x0000007f3c3c7812 */ /* 0x002fe200078ec0ff */
[----:B------:R-:W-:Y:S02]  /*88b0*/  WARPGROUP.DEPBAR.LE gsb0, 0x0 ;  /* 0x00008000000079c5 */ /* 0x000fe40000010000 */
[----:B------:R-:W-:-:S06]  /*88c0*/  WARPGROUP.ARRIVE ;  /* 0x00000000000079c5 */ /* 0x000fcc0000000000 */
[----:B------:R-:W-:Y:S01]  /*88d0*/  HGMMA.64x64x16.F32 R24, gdesc[UR4], R24, gsb0 ;  /* 0x00e00000041879f0 */ /* 0x000fe20008000818 */
[----:B------:R-:W-:Y:S02]  /*88e0*/  R2UR UR4, R6 ;  /* 0x00000000060472ca */ /* 0x000fe400000e0000 */
[----:B------:R-:W-:Y:S02]  /*88f0*/  R2UR UR5, R7 ;  /* 0x00000000070572ca */ /* 0x000fe400000e0000 */
[----:B------:R-:W-:Y:S02]  /*8900*/  R2UR UR6, R12 ;  /* 0x000000000c0672ca */ /* 0x000fe400000e0000 */
[----:B------:R-:W-:Y:S01]  /*8910*/  R2UR UR7, R13 ;  /* 0x000000000d0772ca */ /* 0x000fe200000e0000 */
[----:B------:R-:W-:Y:S02]  /*8920*/  WARPGROUP.DEPBAR.LE gsb0, 0x0 ;  /* 0x00008000000079c5 */ /* 0x000fe40000010000 */
[----:B------:R-:W-:-:S10]  /*8930*/  WARPGROUP.ARRIVE ;  /* 0x00000000000079c5 */ /* 0x000fd40000000000 */
        /* <DEDUP_REMOVED lines=8> */
[----:B------:R-:W-:Y:S01]  /*89c0*/  ULDC UR4, c[0x0][0x9d8] ;  /* 0x0002760000047ab9 */ /* 0x000fe20000000800 */
[----:B------:R-:W-:Y:S01]  /*89d0*/  ULDC UR5, c[0x0][0x988] ;  /* 0x0002620000057ab9 */ /* 0x000fe20000000800 */
        /* <DEDUP_REMOVED lines=40> */
[----:B----4-:R-:W-:Y:S01]  /*8c60*/  FSEL R57, R28, -INF , P3 ;  /* 0xff8000001c397808 */ /* 0x010fe20001800000 */
[----:B------:R-:W-:-:S03]  /*8c70*/  FMUL.FTZ R55, R55, UR4 ;  /* 0x0000000437377c20 */ /* 0x000fc60008410000 */
[----:B------:R-:W-:-:S03]  /*8c80*/  FMNMX.FTZ R10, R57, R10, !PT ;  /* 0x0000000a390a7209 */ /* 0x000fc60007810000 */
[----:B------:R-:W4:Y:S01]  /*8c90*/  MUFU.TANH R26, R26 ;  /* 0x0000001a001a7308 */ /* 0x000f220000002400 */
[----:B-1----:R-:W-:-:S04]  /*8ca0*/  FSEL R29, R29, -INF , P4 ;  /* 0xff8000001d1d7808 */ /* 0x002fc80002000000 */
[----:B------:R-:W-:-:S03]  /*8cb0*/  FMNMX.FTZ R10, R29, R10, !PT ;  /* 0x0000000a1d0a7209 */ /* 0x000fc60007810000 */
[----:B------:R-:W1:Y:S01]  /*8cc0*/  MUFU.TANH R33, R33 ;  /* 0x0000002100217308 */ /* 0x000e620000002400 */
[----:B--2---:R-:W-:-:S04]  /*8cd0*/  FSEL R59, R32, -INF , P5 ;  /* 0xff800000203b7808 */ /* 0x004fc80002800000 */
[----:B------:R-:W-:-:S03]  /*8ce0*/  FMNMX.FTZ R10, R59, R10, !PT ;  /* 0x0000000a3b0a7209 */ /* 0x000fc60007810000 */
[----:B------:R-:W2:Y:S01]  /*8cf0*/  MUFU.TANH R27, R27 ;  /* 0x0000001b001b7308 */ /* 0x000ea20000002400 */
[----:B----4-:R-:W-:Y:S02]  /*8d00*/  FSEL R13, R26, -INF , P1 ;  /* 0xff8000001a0d7808 */ /* 0x010fe40000800000 */
[----:B------:R-:W-:-:S05]  /*8d10*/  ISETP.GT.AND P1, PT, R3, 0x18, PT ;  /* 0x000000180300780c */ /* 0x000fca0003f24270 */
[----:B------:R-:W4:Y:S01]  /*8d20*/  MUFU.TANH R36, R36 ;  /* 0x0000002400247308 */ /* 0x000f220000002400 */
[----:B-1----:R-:W-:-:S04]  /*8d30*/  FSEL R61, R33, -INF , P6 ;  /* 0xff800000213d7808 */ /* 0x002fc80003000000 */
[----:B------:R-:W-:-:S03]  /*8d40*/  FMNMX.FTZ R10, R61, R10, !PT ;  /* 0x0000000a3d0a7209 */ /* 0x000fc60007810000 */
[----:B------:R-:W1:Y:S01]  /*8d50*/  MUFU.TANH R30, R30 ;  /* 0x0000001e001e7308 */ /* 0x000e620000002400 */
[----:B--2---:R-:W-:Y:S02]  /*8d60*/  FSEL R27, R27, -INF , P2 ;  /* 0xff8000001b1b7808 */ /* 0x004fe40001000000 */
[----:B------:R-:W-:-:S05]  /*8d70*/  ISETP.GT.AND P2, PT, R3, 0x19, PT ;  /* 0x000000190300780c */ /* 0x000fca0003f44270 */
[----:B------:R-:W2:Y:S01]  /*8d80*/  MUFU.TANH R37, R37 ;  /* 0x0000002500257308 */ /* 0x000ea20000002400 */
[----:B----4-:R-:W-:-:S04]  /*8d90*/  FSEL R63, R36, -INF , P1 ;  /* 0xff800000243f7808 */ /* 0x010fc80000800000 */
[----:B------:R-:W-:-:S03]  /*8da0*/  FMNMX.FTZ R10, R63, R10, !PT ;  /* 0x0000000a3f0a7209 */ /* 0x000fc60007810000 */
[----:B------:R-:W4:Y:S01]  /*8db0*/  MUFU.TANH R31, R31 ;  /* 0x0000001f001f7308 */ /* 0x000f220000002400 */
[----:B-1----:R-:W-:Y:S02]  /*8dc0*/  FSEL R21, R30, -INF , P3 ;  /* 0xff8000001e157808 */ /* 0x002fe40001800000 */
[----:B------:R-:W-:-:S05]  /*8dd0*/  ISETP.GT.AND P3, PT, R3, 0x20, PT ;  /* 0x000000200300780c */ /* 0x000fca0003f64270 */
        /* <DEDUP_REMOVED lines=42> */
[----:B------:R-:W-:Y:S01]  /*9080*/  MUFU.TANH R46, R46 ;  /* 0x0000002e002e7308 */ /* 0x000fe20000002400 */
[----:B-1----:R-:W-:-:S04]  /*9090*/  FSEL R79, R52, -INF , P3 ;  /* 0xff800000344f7808 */ /* 0x002fc80001800000 */
[----:B------:R-:W-:-:S03]  /*90a0*/  FMNMX.FTZ R10, R79, R10, !PT ;  /* 0x0000000a4f0a7209 */ /* 0x000fc60007810000 */
[----:B------:R-:W1:Y:S01]  /*90b0*/  MUFU.TANH R47, R47 ;  /* 0x0000002f002f7308 */ /* 0x000e620000002400 */
[----:B--2---:R-:W-:-:S04]  /*90c0*/  FSEL R81, R53, -INF , P4 ;  /* 0xff80000035517808 */ /* 0x004fc80002000000 */
[----:B------:R-:W-:-:S03]  /*90d0*/  FMNMX.FTZ R3, R81, R10, !PT ;  /* 0x0000000a51037209 */ /* 0x000fc60007810000 */
[----:B------:R-:W2:Y:S02]  /*90e0*/  MUFU.TANH R50, R50 ;  /* 0x0000003200327308 */ /* 0x000ea40000002400 */
[----:B------:R-:W4:Y:S06]  /*90f0*/  SHFL.BFLY PT, R10, R3, 0x2, 0x1f ;  /* 0x0c401f00030a7f89 */ /* 0x000f2c00000e0000 */
[----:B------:R-:W0:Y:S01]  /*9100*/  MUFU.TANH R51, R51 ;  /* 0x0000003300337308 */ /* 0x000e220000002400 */
[----:B-1----:R-:W-:-:S07]  /*9110*/  FSEL R47, R47, -INF , P6 ;  /* 0xff8000002f2f7808 */ /* 0x002fce0003000000 */
[----:B------:R-:W1:Y:S01]  /*9120*/  MUFU.TANH R54, R54 ;  /* 0x0000003600367308 */ /* 0x000e620000002400 */
[----:B--2---:R-:W-:-:S07]  /*9130*/  FSEL R49, R50, -INF , P1 ;  /* 0xff80000032317808 */ /* 0x004fce0000800000 */
[----:B------:R-:W2:Y:S01]  /*9140*/  MUFU.TANH R55, R55 ;  /* 0x0000003700377308 */ /* 0x000ea20000002400 */
[----:B0-----:R-:W-:Y:S02]  /*9150*/  FSEL R51, R51, -INF , P2 ;  /* 0xff80000033337808 */ /* 0x001fe40001000000 */
[----:B----4-:R-:W-:Y:S02]  /*9160*/  FMNMX.FTZ R14, R3, R10, !PT ;  /* 0x0000000a030e7209 */ /* 0x010fe40007810000 */
[----:B------:R-:W-:-:S03]  /*9170*/  FMNMX.FTZ R10, R13, R27, !PT ;  /* 0x0000001b0d0a7209 */ /* 0x000fc60007810000 */
[----:B------:R-:W0:Y:S01]  /*9180*/  SHFL.BFLY PT, R45, R14, 0x1, 0x1f ;  /* 0x0c201f000e2d7f89 */ /* 0x000e2200000e0000 */
[----:B------:R-:W-:Y:S02]  /*9190*/  FMNMX.FTZ R10, R21, R10, !PT ;  /* 0x0000000a150a7209 */ /* 0x000fe40007810000 */
[----:B-1----:R-:W-:Y:S02]  /*91a0*/  FSEL R53, R54, -INF , P3 ;  /* 0xff80000036357808 */ /* 0x002fe40001800000 */
[----:B------:R-:W-:-:S04]  /*91b0*/  FMNMX.FTZ R10, R31, R10, !PT ;  /* 0x0000000a1f0a7209 */ /* 0x000fc80007810000 */
[----:B------:R-:W-:Y:S02]  /*91c0*/  FMNMX.FTZ R10, R33, R10, !PT ;  /* 0x0000000a210a7209 */ /* 0x000fe40007810000 */
[----:B--2---:R-:W-:Y:S02]  /*91d0*/  FSEL R55, R55, -INF , P4 ;  /* 0xff80000037377808 */ /* 0x004fe40002000000 */
[----:B------:R-:W-:-:S04]  /*91e0*/  FMNMX.FTZ R10, R35, R10, !PT ;  /* 0x0000000a230a7209 */ /* 0x000fc80007810000 */
[----:B------:R-:W-:Y:S01]  /*91f0*/  FMNMX.FTZ R12, R37, R10, !PT ;  /* 0x0000000a250c7209 */ /* 0x000fe20007810000 */
[----:B------:R-:W-:-:S03]  /*9200*/  IMAD.U32 R10, RZ, RZ, UR5 ;  /* 0x00000005ff0a7e24 */ /* 0x000fc6000f8e00ff */
[----:B------:R-:W-:Y:S02]  /*9210*/  FMNMX.FTZ R12, R39, R12, !PT ;  /* 0x0000000c270c7209 */ /* 0x000fe40007810000 */
[----:B0-----:R-:W-:Y:S02]  /*9220*/  FMNMX.FTZ R3, R14, R45, !PT ;  /* 0x0000002d0e037209 */ /* 0x001fe40007810000 */
[----:B------:R-:W-:Y:S02]  /*9230*/  FMNMX.FTZ R12, R41, R12, !PT ;  /* 0x0000000c290c7209 */ /* 0x000fe40007810000 */
[----:B------:R-:W-:Y:S01]  /*9240*/  FSEL R45, R46, -INF , P5 ;  /* 0xff8000002e2d7808 */ /* 0x000fe20002800000 */
[----:B------:R-:W-:Y:S01]  /*9250*/  FMUL.FTZ R14, R3, R10 ;  /* 0x0000000a030e7220 */ /* 0x000fe20000410000 */
[----:B------:R-:W-:Y:S02]  /*9260*/  FMNMX.FTZ R12, R43, R12, !PT ;  /* 0x0000000c2b0c7209 */ /* 0x000fe40007810000 */
[----:B------:R-:W-:-:S02]  /*9270*/  FSETP.NEU.FTZ.AND P5, PT, R3, -INF , PT ;  /* 0xff8000000300780b */ /* 0x000fc40003fbd000 */
[----:B------:R-:W-:Y:S02]  /*9280*/  FMNMX.FTZ R12, R45, R12, !PT ;  /* 0x0000000c2d0c7209 */ /* 0x000fe40007810000 */
[----:B------:R-:W-:Y:S02]  /*9290*/  FSEL R20, R14, RZ, P5 ;  /* 0x000000ff0e147208 */ /* 0x000fe40002800000 */
[----:B------:R-:W-:-:S03]  /*92a0*/  FMNMX.FTZ R12, R47, R12, !PT ;  /* 0x0000000c2f0c7209 */ /* 0x000fc60007810000 */
        /* <DEDUP_REMOVED lines=16> */
[-CC-:B------:R-:W-:Y:S01]  /*93b0*/  FFMA.FTZ R71, R71, R10.reuse, -R20.reuse ;  /* 0x0000000a47477223 */ /* 0x180fe20000010814 */
[-CC-:B------:R-:W-:Y:S01]  /*93c0*/  FFMA.FTZ R73, R73, R10.reuse, -R20.reuse ;  /* 0x0000000a49497223 */ /* 0x180fe20000010814 */
[----:B0-----:R-:W0:Y:S01]  /*93d0*/  SHFL.BFLY PT, R11, R12, 0x2, 0x1f ;  /* 0x0c401f000c0b7f89 */ /* 0x001e2200000e0000 */
[-CC-:B------:R-:W-:Y:S01]  /*93e0*/  FFMA.FTZ R75, R75, R10.reuse, -R20.reuse ;  /* 0x0000000a4b4b7223 */ /* 0x180fe20000010814 */
[----:B------:R-:W2:Y:S01]  /*93f0*/  MUFU.EX2 R57, R57 ;  /* 0x0000003900397308 */ /* 0x000ea20000000800 */
[-CC-:B------:R-:W-:Y:S01]  /*9400*/  FFMA.FTZ R77, R77, R10.reuse, -R20.reuse ;  /* 0x0000000a4d4d7223 */ /* 0x180fe20000010814 */
[-CC-:B------:R-:W-:Y:S01]  /*9410*/  FFMA.FTZ R79, R79, R10.reuse, -R20.reuse ;  /* 0x0000000a4f4f7223 */ /* 0x180fe20000010814 */
[----:B------:R-:W-:-:S05]  /*9420*/  FFMA.FTZ R20, R81, R10, -R20 ;  /* 0x0000000a51147223 */ /* 0x000fca0000010814 */
[----:B------:R-:W4:Y:S08]  /*9430*/  MUFU.EX2 R154, R29 ;  /* 0x0000001d009a7308 */ /* 0x000f300000000800 */
        /* <DEDUP_REMOVED lines=11> */
[----:B------:R-:W-:Y:S01]  /*94f0*/  FSEL R24, R12, RZ, P1 ;  /* 0x000000ff0c187208 */ /* 0x000fe20000800000 */
[----:B-1----:R-:W-:Y:S01]  /*9500*/  FADD.FTZ R12, R152, R25 ;  /* 0x00000019980c7221 */ /* 0x002fe20000010000 */
        /* <DEDUP_REMOVED lines=17> */
[----:B------:R2:W0:Y:S01]  /*9620*/  MUFU.EX2 R26, R27 ;  /* 0x0000001b001a7308 */ /* 0x0004220000000800 */
[-CC-:B------:R-:W-:Y:S01]  /*9630*/  FFMA.FTZ R53, R53, R10.reuse, -R24.reuse ;  /* 0x0000000a35357223 */ /* 0x180fe20000010818 */
[----:B------:R-:W-:Y:S01]  /*9640*/  FFMA.FTZ R24, R55, R10, -R24 ;  /* 0x0000000a37187223 */ /* 0x000fe20000010818 */
[----:B------:R-:W-:-:S05]  /*9650*/  F2FP.F16.F32.PACK_AB R152, R25, R152 ;  /* 0x000000981998723e */ /* 0x000fca00000000ff */
[----:B------:R-:W1:Y:S01]  /*9660*/  MUFU.EX2 R21, R21 ;  /* 0x0000001500157308 */ /* 0x000e620000000800 */
[----:B--2---:R-:W-:-:S04]  /*9670*/  FADD.FTZ R27, R57, R12 ;  /* 0x0000000c391b7221 */ /* 0x004fc80000010000 */
[C---:B----4-:R-:W-:Y:S01]  /*9680*/  FADD.FTZ R38, R154.reuse, R27 ;  /* 0x0000001b9a267221 */ /* 0x050fe20000010000 */
[----:B------:R-:W-:Y:S02]  /*9690*/  F2FP.F16.F32.PACK_AB R154, R154, R57 ;  /* 0x000000399a9a723e */ /* 0x000fe400000000ff */
[----:B------:R-:W2:Y:S01]  /*96a0*/  MUFU.EX2 R28, R31 ;  /* 0x0000001f001c7308 */ /* 0x000ea20000000800 */
[----:B0-----:R-:W-:Y:S01]  /*96b0*/  FADD.FTZ R12, R13, R26 ;  /* 0x0000001a0d0c7221 */ /* 0x001fe20000010000 */
[----:B------:R-:W-:Y:S01]  /*96c0*/  FADD.FTZ R29, R59, R38 ;  /* 0x000000263b1d7221 */ /* 0x000fe20000010000 */
[----:B------:R-:W-:-:S03]  /*96d0*/  F2FP.F16.F32.PACK_AB R153, R26, R13 ;  /* 0x0000000d1a99723e */ /* 0x000fc600000000ff */
[C---:B------:R-:W-:Y:S01]  /*96e0*/  FADD.FTZ R42, R156.reuse, R29 ;  /* 0x0000001d9c2a7221 */ /* 0x040fe20000010000 */
[----:B------:R-:W-:Y:S01]  /*96f0*/  F2FP.F16.F32.PACK_AB R156, R156, R59 ;  /* 0x0000003b9c9c723e */ /* 0x000fe200000000ff */
[----:B------:R-:W0:Y:S01]  /*9700*/  MUFU.EX2 R33, R33 ;  /* 0x0000002100217308 */ /* 0x000e220000000800 */
[----:B-1----:R-:W-:Y:S01]  /*9710*/  FADD.FTZ R27, R21, R12 ;  /* 0x0000000c151b7221 */ /* 0x002fe20000010000 */
[----:B------:R-:W-:Y:S01]  /*9720*/  @!P1 IADD3 R12, R15, 0x28c40, RZ ;  /* 0x00028c400f0c9810 */ /* 0x000fe20007ffe0ff */
[----:B------:R-:W-:-:S03]  /*9730*/  FADD.FTZ R29, R63, R42 ;  /* 0x0000002a3f1d7221 */ /* 0x000fc60000010000 */
[----:B------:R-:W-:Y:S02]  /*9740*/  @!P1 PRMT R12, RZ, 0x654, R12 ;  /* 0x00000654ff0c9816 */ /* 0x000fe4000000000c */
[----:B------:R-:W1:Y:S01]  /*9750*/  MUFU.EX2 R30, R35 ;  /* 0x00000023001e7308 */ /* 0x000e620000000800 */
[C---:B--2---:R-:W-:Y:S01]  /*9760*/  FADD.FTZ R40, R28.reuse, R27 ;  /* 0x0000001b1c287221 */ /* 0x044fe20000010000 */
[----:B------:R1:W-:Y:S01]  /*9770*/  @!P1 SYNCS.ARRIVE.TRANS64.RED.A1T0 RZ, [R12+URZ], RZ ;  /* 0x000000ff0cff99a7 */ /* 0x0003e2000810043f */
[----:B------:R-:W-:Y:S01]  /*9780*/  F2FP.F16.F32.PACK_AB R155, R28, R21 ;  /* 0x000000151c9b723e */ /* 0x000fe200000000ff */
[----:B------:R-:W-:Y:S01]  /*9790*/  BAR.SYNC.DEFER_BLOCKING 0xf, 0x100 ;  /* 0x03c4000000007b1d */ /* 0x000fe20000010000 */
[----:B0-----:R-:W-:-:S05]  /*97a0*/  FADD.FTZ R27, R33, R40 ;  /* 0x00000028211b7221 */ /* 0x001fca0000010000 */
[----:B------:R-:W0:Y:S01]  /*97b0*/  MUFU.EX2 R37, R37 ;  /* 0x0000002500257308 */ /* 0x000e220000000800 */
[C---:B------:R-:W-:Y:S01]  /*97c0*/  FADD.FTZ R40, R158.reuse, R29 ;  /* 0x0000001d9e287221 */ /* 0x040fe20000010000 */
[----:B------:R-:W-:-:S03]  /*97d0*/  F2FP.F16.F32.PACK_AB R158, R158, R63 ;  /* 0x0000003f9e9e723e */ /* 0x000fc600000000ff */
[----:B------:R-:W-:Y:S01]  /*97e0*/  FADD.FTZ R29, R67, R40 ;  /* 0x00000028431d7221 */ /* 0x000fe20000010000 */
[----:B-1----:R-:W-:Y:S02]  /*97f0*/  FADD.FTZ R12, R30, R27 ;  /* 0x0000001b1e0c7221 */ /* 0x002fe40000010000 */
[----:B------:R-:W1:Y:S01]  /*9800*/  MUFU.EX2 R32, R39 ;  /* 0x0000002700207308 */ /* 0x000e620000000800 */
[----:B------:R-:W-:Y:S01]  /*9810*/  FADD.FTZ R40, R160, R29 ;  /* 0x0000001da0287221 */ /* 0x000fe20000010000 */
[----:B------:R-:W-:Y:S02]  /*9820*/  F2FP.F16.F32.PACK_AB R157, R30, R33 ;  /* 0x000000211e9d723e */ /* 0x000fe400000000ff */
[----:B------:R-:W-:-:S04]  /*9830*/  F2FP.F16.F32.PACK_AB R160, R160, R67 ;  /* 0x00000043a0a0723e */ /* 0x000fc800000000ff */
[----:B------:R-:W2:Y:S01]  /*9840*/  MUFU.EX2 R41, R41 ;  /* 0x0000002900297308 */ /* 0x000ea20000000800 */
[----:B0-----:R-:W-:Y:S01]  /*9850*/  FADD.FTZ R27, R37, R12 ;  /* 0x0000000c251b7221 */ /* 0x001fe20000010000 */
[----:B------:R0:W-:Y:S06]  /*9860*/  STSM.16.M88.4 [R194+0x26800], R152 ;  /* 0x02680098c2007844 */ /* 0x0001ec0000000200 */
[----:B------:R-:W4:Y:S01]  /*9870*/  MUFU.EX2 R34, R43 ;  /* 0x0000002b00227308 */ /* 0x000f220000000800 */
[C---:B-1----:R-:W-:Y:S01]  /*9880*/  FADD.FTZ R12, R32.reuse, R27 ;  /* 0x0000001b200c7221 */ /* 0x042fe20000010000 */
[----:B------:R-:W-:Y:S01]  /*9890*/  FADD.FTZ R27, R71, R40 ;  /* 0x00000028471b7221 */ /* 0x000fe20000010000 */
[----:B------:R-:W-:-:S05]  /*98a0*/  F2FP.F16.F32.PACK_AB R159, R32, R37 ;  /* 0x00000025209f723e */ /* 0x000fca00000000ff */
[----:B------:R-:W1:Y:S01]  /*98b0*/  MUFU.EX2 R45, R45 ;  /* 0x0000002d002d7308 */ /* 0x000e620000000800 */
[----:B--2---:R-:W-:Y:S01]  /*98c0*/  FADD.FTZ R25, R41, R12 ;  /* 0x0000000c29197221 */ /* 0x004fe20000010000 */
[----:B------:R0:W-:Y:S06]  /*98d0*/  STSM.16.M88.4 [R197], R156 ;  /* 0x0000009cc5007844 */ /* 0x0001ec0000000200 */
[----:B------:R-:W2:Y:S01]  /*98e0*/  MUFU.EX2 R162, R73 ;  /* 0x0000004900a27308 */ /* 0x000ea20000000800 */
[C---:B----4-:R-:W-:Y:S01]  /*98f0*/  FADD.FTZ R12, R34.reuse, R25 ;  /* 0x00000019220c7221 */ /* 0x050fe20000010000 */
[----:B------:R-:W-:-:S06]  /*9900*/  F2FP.F16.F32.PACK_AB R161, R34, R41 ;  /* 0x0000002922a1723e */ /* 0x000fcc00000000ff */
[----:B------:R-:W4:Y:S01]  /*9910*/  MUFU.EX2 R36, R47 ;  /* 0x0000002f00247308 */ /* 0x000f220000000800 */
[----:B-1----:R-:W-:-:S07]  /*9920*/  FADD.FTZ R13, R45, R12 ;  /* 0x0000000c2d0d7221 */ /* 0x002fce0000010000 */
[----:B------:R-:W-:Y:S01]  /*9930*/  MUFU.EX2 R75, R75 ;  /* 0x0000004b004b7308 */ /* 0x000fe20000000800 */
[C---:B--2---:R-:W-:Y:S01]  /*9940*/  FADD.FTZ R40, R162.reuse, R27 ;  /* 0x0000001ba2287221 */ /* 0x044fe20000010000 */
[----:B------:R-:W-:-:S06]  /*9950*/  F2FP.F16.F32.PACK_AB R162, R162, R71 ;  /* 0x00000047a2a2723e */ /* 0x000fcc00000000ff */
[----:B------:R-:W1:Y:S01]  /*9960*/  MUFU.EX2 R14, R77 ;  /* 0x0000004d000e7308 */ /* 0x000e620000000800 */
[C---:B----4-:R-:W-:Y:S01]  /*9970*/  FADD.FTZ R12, R36.reuse, R13 ;  /* 0x0000000d240c7221 */ /* 0x050fe20000010000 */
[----:B------:R-:W-:-:S05]  /*9980*/  F2FP.F16.F32.PACK_AB R163, R36, R45 ;  /* 0x0000002d24a3723e */ /* 0x000fca00000000ff */
[----:B------:R0:W-:Y:S01]  /*9990*/  STSM.16.M88.4 [R195], R160 ;  /* 0x000000a0c3007844 */ /* 0x0001e20000000200 */
[----:B------:R-:W-:Y:S08]  /*99a0*/  MUFU.EX2 R49, R49 ;  /* 0x0000003100317308 */ /* 0x000ff00000000800 */
[----:B------:R-:W2:Y:S01]  /*99b0*/  MUFU.EX2 R38, R51 ;  /* 0x0000003300267308 */ /* 0x000ea20000000800 */
[----:B-1----:R-:W-:Y:S01]  /*99c0*/  F2FP.F16.F32.PACK_AB R164, R14, R75 ;  /* 0x0000004b0ea4723e */ /* 0x002fe200000000ff */
[----:B------:R-:W-:-:S04]  /*99d0*/  FADD.FTZ R75, R75, R40 ;  /* 0x000000284b4b7221 */ /* 0x000fc80000010000 */
[----:B------:R-:W-:Y:S02]  /*99e0*/  FADD.FTZ R14, R14, R75 ;  /* 0x0000004b0e0e7221 */ /* 0x000fe40000010000 */
[----:B------:R-:W-:Y:S08]  /*99f0*/  MUFU.EX2 R79, R79 ;  /* 0x0000004f004f7308 */ /* 0x000ff00000000800 */
[----:B------:R-:W1:Y:S01]  /*9a00*/  MUFU.EX2 R20, R20 ;  /* 0x0000001400147308 */ /* 0x000e620000000800 */
[----:B--2---:R-:W-:Y:S01]  /*9a10*/  F2FP.F16.F32.PACK_AB R165, R38, R49 ;  /* 0x0000003126a5723e */ /* 0x004fe200000000ff */
[----:B------:R-:W-:-:S04]  /*9a20*/  FADD.FTZ R49, R49, R12 ;  /* 0x0000000c31317221 */ /* 0x000fc80000010000 */
[----:B------:R-:W-:Y:S02]  /*9a30*/  FADD.FTZ R38, R38, R49 ;  /* 0x0000003126267221 */ /* 0x000fe40000010000 */
[----:B------:R-:W2:Y:S08]  /*9a40*/  MUFU.EX2 R53, R53 ;  /* 0x0000003500357308 */ /* 0x000eb00000000800 */
[----:B------:R-:W4:Y:S01]  /*9a50*/  MUFU.EX2 R24, R24 ;  /* 0x0000001800187308 */ /* 0x000f220000000800 */
[----:B-1----:R-:W-:Y:S01]  /*9a60*/  F2FP.F16.F32.PACK_AB R166, R20, R79 ;  /* 0x0000004f14a6723e */ /* 0x002fe200000000ff */
[----:B------:R-:W-:-:S04]  /*9a70*/  FADD.FTZ R79, R79, R14 ;  /* 0x0000000e4f4f7221 */ /* 0x000fc80000010000 */
[----:B------:R-:W-:Y:S01]  /*9a80*/  FADD.FTZ R12, R20, R79 ;  /* 0x0000004f140c7221 */ /* 0x000fe20000010000 */
[----:B--2---:R-:W-:Y:S01]  /*9a90*/  FADD.FTZ R13, R53, R38 ;  /* 0x00000026350d7221 */ /* 0x004fe20000010000 */
[----:B----4-:R-:W-:-:S03]  /*9aa0*/  F2FP.F16.F32.PACK_AB R167, R24, R53 ;  /* 0x0000003518a7723e */ /* 0x010fc600000000ff */
[----:B------:R-:W-:Y:S02]  /*9ab0*/  FADD.FTZ R13, R24, R13 ;  /* 0x0000000d180d7221 */ /* 0x000fe40000010000 */
[----:B------:R0:W-:Y:S01]  /*9ac0*/  STSM.16.M88.4 [R196], R164 ;  /* 0x000000a4c4007844 */ /* 0x0001e20000000200 */
[----:B------:R-:W-:Y:S05]  /*9ad0*/  @!P0 BRA `(.L_x_3208) ;  /* 0x0000000000048947 */ /* 0x000fea0003800000 */
[----:B------:R-:W-:Y:S01]  /*9ae0*/  BPT.TRAP 0x1 ;  /* 0x000000040000795c */ /* 0x000fe20000300000 */
.L_x_3208:
[----:B------:R1:W2:Y:S01]  /*9af0*/  SYNCS.PHASECHK.TRANS64.TRYWAIT P2, [R15+URZ+0x28c50], R58 ;  /* 0x028c503a0f0075a7 */ /* 0x0002a2000804017f */
[----:B------:R-:W-:Y:S05]  /*9b00*/  @!P0 BRA `(.L_x_3209) ;  /* 0x0000000000048947 */ /* 0x000fea0003800000 */
[----:B------:R-:W-:Y:S01]  /*9b10*/  BPT.TRAP 0x1 ;  /* 0x000000040000795c */ /* 0x000fe20000300000 */
.L_x_3209:
[----:B------:R-:W-:Y:S01]  /*9b20*/  LOP3.LUT R14, R56, 0x2000000, RZ, 0xfc, !PT ;  /* 0x02000000380e7812 */ /* 0x000fe200078efcff */
[----:B------:R-:W-:Y:S01]  /*9b30*/  ULDC UR37, c[0x0][0x9d8] ;  /* 0x0002760000257ab9 */ /* 0x000fe20000000800 */
[----:B------:R-:W-:Y:S01]  /*9b40*/  ULDC UR36, c[0x0][0x988] ;  /* 0x0002620000247ab9 */ /* 0x000fe20000000800 */
[----:B------:R-:W-:Y:S01]  /*9b50*/  BSSY B0, `(.L_x_3210) ;  /* 0x0000006000007945 */ /* 0x000fe20003800000 */
[----:B------:R-:W-:Y:S02]  /*9b60*/  IMAD.MOV.U32 R21, RZ, RZ, 0x40000040 ;  /* 0x40000040ff157424 */ /* 0x000fe400078e00ff */
[----:B------:R-:W-:Y:S01]  /*9b70*/  IMAD R20, R18, 0x1000, R14 ;  /* 0x0000100012147824 */ /* 0x000fe200078e020e */
[----:B--2---:R-:W-:Y:S06]  /*9b80*/  @P2 BRA `(.L_x_3211) ;  /* 0x0000000000082947 */ /* 0x004fec0003800000 */
[----:B------:R-:W2:Y:S02]  /*9b90*/  SYNCS.PHASECHK.TRANS64.TRYWAIT P2, [R15+URZ+0x28c50], R58 ;  /* 0x028c503a0f0075a7 */ /* 0x000ea4000804017f */
[----:B--2---:R-:W-:Y:S05]  /*9ba0*/  @!P2 BRA `(.L_x_3212) ;  /* 0x000000b80014a947 */ /* 0x004fea0003800000 */
.L_x_3211:
[----:B------:R-:W-:Y:S05]  /*9bb0*/  BSYNC B0 ;  /* 0x0000000000007941 */ /* 0x000fea0003800000 */
.L_x_3210:
[----:B------:R-:W-:Y:S01]  /*9bc0*/  R2UR UR6, R20 ;  /* 0x00000000140672ca */ /* 0x000fe200000e0000 */
[----:B-123--:R-:W-:Y:S01]  /*9bd0*/  WARPGROUP.ARRIVE ;  /* 0x00000000000079c5 */ /* 0x00efe20000000000 */
[----:B------:R-:W-:Y:S01]  /*9be0*/  R2UR UR7, R21 ;  /* 0x00000000150772ca */ /* 0x000fe200000e0000 */
[----:B------:R-:W-:Y:S01]  /*9bf0*/  @!P1 VIADD R15, R15, 0x28c60 ;  /* 0x00028c600f0f9836 */ /* 0x000fe20000000000 */
[----:B------:R-:W-:Y:S01]  /*9c00*/  MOV R21, 0x40000040 ;  /* 0x4000004000157802 */ /* 0x000fe20000000f00 */
[----:B------:R-:W-:Y:S01]  /*9c10*/  BSSY B0, `(.L_x_3213) ;  /* 0x000020b000007945 */ /* 0x000fe20003800000 */
[----:B------:R-:W-:Y:S02]  /*9c20*/  ISETP.GE.AND P2, PT, R168, 0x41, PT ;  /* 0x00000041a800780c */ /* 0x000fe40003f46270 */
[----:B------:R-:W-:-:S07]  /*9c30*/  @!P1 PRMT R15, RZ, 0x654, R15 ;  /* 0x00000654ff0f9816 */ /* 0x000fce000000000f */
[----:B------:R-:W-:Y:S03]  /*9c40*/  HGMMA.64x256x16.F32 R24, R152, gdesc[UR4].tnspB, RZ, !UPT, gsb0 ;  /* 0x43e0000498187df0 */ /* 0x000fe6000c0008ff */
[----:B------:R-:W-:Y:S02]  /*9c50*/  WARPGROUP.DEPBAR.LE gsb0, 0x0 ;  /* 0x00008000000079c5 */ /* 0x000fe40000010000 */
[----:B0-----:R-:W-:Y:S01]  /*9c60*/  VIADD R152, R20, 0x80 ;  /* 0x0000008014987836 */ /* 0x001fe20000000000 */
[----:B------:R-:W-:Y:S01]  /*9c70*/  MOV R153, 0x40000040 ;  /* 0x4000004000997802 */ /* 0x000fe20000000f00 */
[----:B------:R-:W-:-:S03]  /*9c80*/  WARPGROUP.ARRIVE ;  /* 0x00000000000079c5 */ /* 0x000fc60000000000 */
[----:B------:R-:W-:Y:S01]  /*9c90*/  R2UR UR6, R152 ;  /* 0x00000000980672ca */ /* 0x000fe200000e0000 */
[C---:B------:R-:W-:Y:S01]  /*9ca0*/  VIADD R152, R20.reuse, 0x100 ;  /* 0x0000010014987836 */ /* 0x040fe20000000000 */
[----:B------:R-:W-:Y:S01]  /*9cb0*/  R2UR UR7, R153 ;  /* 0x00000000990772ca */ /* 0x000fe200000e0000 */
[----:B------:R-:W-:Y:S02]  /*9cc0*/  IMAD.MOV.U32 R153, RZ, RZ, 0x40000040 ;  /* 0x40000040ff997424 */ /* 0x000fe400078e00ff */
[----:B------:R-:W-:-:S13]  /*9cd0*/  VIADD R20, R20, 0x180 ;  /* 0x0000018014147836 */ /* 0x000fda0000000000 */
[----:B------:R-:W-:Y:S01]  /*9ce0*/  HGMMA.64x256x16.F32 R24, R156, gdesc[UR4].tnspB, R24, gsb0 ;  /* 0x43e000049c187df0 */ /* 0x000fe20008000818 */
[----:B------:R-:W-:Y:S02]  /*9cf0*/  R2UR UR6, R152 ;  /* 0x00000000980672ca */ /* 0x000fe400000e0000 */
[----:B------:R-:W-:Y:S01]  /*9d00*/  R2UR UR7, R153 ;  /* 0x00000000990772ca */ /* 0x000fe200000e0000 */
[----:B------:R-:W-:Y:S02]  /*9d10*/  WARPGROUP.DEPBAR.LE gsb0, 0x0 ;  /* 0x00008000000079c5 */ /* 0x000fe40000010000 */
[----:B------:R-:W-:-:S15]  /*9d20*/  WARPGROUP.ARRIVE ;  /* 0x00000000000079c5 */ /* 0x000fde0000000000 */
[----:B------:R-:W-:-:S07]  /*9d30*/  NOP ;  /* 0x0000000000007918 */ /* 0x000fce0000000000 */
[----:B------:R-:W-:Y:S01]  /*9d40*/  HGMMA.64x256x16.F32 R24, R160, gdesc[UR4].tnspB, R24, gsb0 ;  /* 0x43e00004a0187df0 */ /* 0x000fe20008000818 */
[----:B------:R-:W-:Y:S02]  /*9d50*/  R2UR UR6, R20 ;  /* 0x00000000140672ca */ /* 0x000fe400000e0000 */
[----:B------:R-:W-:Y:S01]  /*9d60*/  R2UR UR7, R21 ;  /* 0x00000000150772ca */ /* 0x000fe200000e0000 */
[----:B------:R-:W-:Y:S02]  /*9d70*/  WARPGROUP.DEPBAR.LE gsb0, 0x0 ;  /* 0x00008000000079c5 */ /* 0x000fe40000010000 */
[----:B------:R-:W-:-:S15]  /*9d80*/  WARPGROUP.ARRIVE ;  /* 0x00000000000079c5 */ /* 0x000fde0000000000 */
[----:B------:R-:W-:-:S07]  /*9d90*/  NOP ;  /* 0x0000000000007918 */ /* 0x000fce0000000000 */
[----:B------:R-:W-:Y:S03]  /*9da0*/  HGMMA.64x256x16.F32 R24, R164, gdesc[UR4].tnspB, R24, gsb0 ;  /* 0x43e00004a4187df0 */ /* 0x000fe60008000818 */
[----:B------:R-:W-:Y:S02]  /*9db0*/  WARPGROUP.DEPBAR.LE gsb0, 0x0 ;  /* 0x00008000000079c5 */ /* 0x000fe40000010000 */
[----:B------:R-:W-:Y:S01]  /*9dc0*/  @!PT LDS RZ, [RZ] ;  /* 0x00000000fffff984 */ /* 0x000fe20000000800 */
[----:B------:R-:W-:Y:S01]  /*9dd0*/  @!PT LDS RZ, [RZ] ;  /* 0x00000000fffff984 */ /* 0x000fe20000000800 */
[----:B------:R-:W-:Y:S01]  /*9de0*/  @!PT LDS RZ, [RZ] ;  /* 0x00000000fffff984 */ /* 0x000fe20000000800 */
[----:B------:R-:W-:Y:S01]  /*9df0*/  @!PT LDS RZ, [RZ] ;  /* 0x00000000fffff984 */ /* 0x000fe20000000800 */
[----:B------:R0:W-:Y:S06]  /*9e00*/  MEMBAR.ALL.CTA ;  /* 0x0000000000007992 */ /* 0x0001ec0000008000 */
[----:B0-----:R-:W0:Y:S02]  /*9e10*/  FENCE.VIEW.ASYNC.S ;  /* 0x00000000000073c6 */ /* 0x001e240000000000 */
[----:B0-----:R-:W-:Y:S01]  /*9e20*/  NOP ;  /* 0x0000000000007918 */ /* 0x001fe20000000000 */
[----:B------:R-:W-:Y:S06]  /*9e30*/  BAR.ARV 0xe, 0x100 ;  /* 0x0384000000007b1d */ /* 0x000fec0000002000 */
[----:B------:R0:W-:Y:S01]  /*9e40*/  @!P1 SYNCS.ARRIVE.TRANS64.RED.A1T0 RZ, [R15+URZ], RZ ;  /* 0x000000ff0fff99a7 */ /* 0x0001e2000810043f */
[----:B------:R-:W-:Y:S05]  /*9e50*/  @!P2 BRA `(.L_x_3214) ;  /* 0x0000001c0098a947 */ /* 0x000fea0003800000 */
[----:B------:R-:W-:Y:S01]  /*9e60*/  VIADD R211, R182, 0xfffffffe ;  /* 0xfffffffeb6d37836 */ /* 0x000fe20000000000 */
[----:B------:R-:W-:Y:S01]  /*9e70*/  MOV R220, R3 ;  /* 0x0000000300dc7202 */ /* 0x000fe20000000f00 */
[----:B------:R-:W-:Y:S02]  /*9e80*/  IMAD.MOV.U32 R218, RZ, RZ, R11 ;  /* 0x000000ffffda7224 */ /* 0x000fe400078e000b */
[----:B------:R-:W-:-:S07]  /*9e90*/  IMAD.MOV.U32 R217, RZ, RZ, R18 ;  /* 0x000000ffffd97224 */ /* 0x000fce00078e0012 */
.L_x_3225:
[----:B------:R-:W-:Y:S01]  /*9ea0*/  VIADD R18, R217, 0x1 ;  /* 0x00000001d9127836 */ /* 0x000fe20000000000 */
[C---:B------:R-:W-:Y:S01]  /*9eb0*/  ISETP.GT.AND P2, PT, R211.reuse, RZ, PT ;  /* 0x000000ffd300720c */ /* 0x040fe20003f44270 */
[----:B------:R-:W-:-:S03]  /*9ec0*/  VIADD R211, R211, 0xffffffff ;  /* 0xffffffffd3d37836 */ /* 0x000fc60000000000 */
[----:B------:R-:W-:-:S04]  /*9ed0*/  ISETP.NE.AND P3, PT, R18, 0x2, PT ;  /* 0x000000021200780c */ /* 0x000fc80003f65270 */
[----:B------:R-:W-:Y:S02]  /*9ee0*/  SEL R3, RZ, 0x1, P3 ;  /* 0x00000001ff037807 */ /* 0x000fe40001800000 */
[----:B------:R-:W-:Y:S02]  /*9ef0*/  SEL R18, R18, RZ, P3 ;  /* 0x000000ff12127207 */ /* 0x000fe40001800000 */
[----:B------:R-:W-:Y:S01]  /*9f00*/  LOP3.LUT R22, R22, R3, RZ, 0x3c, !PT ;  /* 0x0000000316167212 */ /* 0x000fe200078e3cff */
[----:B-1----:R-:W-:Y:S06]  /*9f10*/  @!P0 BRA `(.L_x_3215) ;  /* 0x0000000000048947 */ /* 0x002fec0003800000 */
[----:B------:R-:W-:Y:S01]  /*9f20*/  BPT.TRAP 0x1 ;  /* 0x000000040000795c */ /* 0x000fe20000300000 */
.L_x_3215:
[----:B0-----:R-:W-:Y:S02]  /*9f30*/  LEA R15, R18, R2, 0x3 ;  /* 0x00000002120f7211 */ /* 0x001fe400078e18ff */
[----:B------:R-:W-:-:S04]  /*9f40*/  SHF.L.U32 R213, R22, 0x1f, RZ ;  /* 0x0000001f16d57819 */ /* 0x000fc800000006ff */
[----:B------:R0:W1:Y:S01]  /*9f50*/  SYNCS.PHASECHK.TRANS64.TRYWAIT P3, [R15+URZ+0x28c30], R213 ;  /* 0x028c30d50f0075a7 */ /* 0x000062000806017f */
[----:B------:R-:W-:Y:S05]  /*9f60*/  @!P0 BRA `(.L_x_3216) ;  /* 0x0000000000048947 */ /* 0x000fea0003800000 */
[----:B------:R-:W-:Y:S01]  /*9f70*/  BPT.TRAP 0x1 ;  /* 0x000000040000795c */ /* 0x000fe20000300000 */
.L_x_3216:
[----:B------:R-:W-:Y:S01]  /*9f80*/  VIADD R3, R2, 0x20400 ;  /* 0x0002040002037836 */ /* 0x000fe20000000000 */
[----:B------:R-:W-:Y:S01]  /*9f90*/  BSSY B1, `(.L_x_3217) ;  /* 0x0000009000017945 */ /* 0x000fe20003800000 */
[----:B------:R-:W-:Y:S02]  /*9fa0*/  IMAD R10, R18, 0x200, R0 ;  /* 0x00000200120a7824 */ /* 0x000fe400078e0200 */
[----:B------:R-:W-:Y:S01]  /*9fb0*/  IMAD.MOV.U32 R11, RZ, RZ, 0x40000040 ;  /* 0x40000040ff0b7424 */ /* 0x000fe200078e00ff */
[----:B------:R-:W-:-:S04]  /*9fc0*/  SHF.R.U32.HI R3, RZ, 0x4, R3 ;  /* 0x00000004ff037819 */ /* 0x000fc80000011603 */
[----:B------:R-:W-:-:S04]  /*9fd0*/  LOP3.LUT R3, R3, 0x3fff, RZ, 0xc0, !PT ;  /* 0x00003fff03037812 */ /* 0x000fc800078ec0ff */
[----:B------:R-:W-:Y:S01]  /*9fe0*/  LOP3.LUT R20, R3, 0x10000, RZ, 0xfc, !PT ;  /* 0x0001000003147812 */ /* 0x000fe200078efcff */
[----:B-1----:R-:W-:Y:S06]  /*9ff0*/  @P3 BRA `(.L_x_3218) ;  /* 0x0000000000083947 */ /* 0x002fec0003800000 */
[----:B------:R-:W1:Y:S02]  /*a000*/  SYNCS.PHASECHK.TRANS64.TRYWAIT P3, [R15+URZ+0x28c30], R213 ;  /* 0x028c30d50f0075a7 */ /* 0x000e64000806017f */
[----:B-1----:R-:W-:Y:S05]  /*a010*/  @!P3 BRA `(.L_x_3219) ;  /* 0x000000b4000cb947 */ /* 0x002fea0003800000 */
.L_x_3218:
[----:B------:R-:W-:Y:S05]  /*a020*/  BSYNC B1 ;  /* 0x0000000000017941 */ /* 0x000fea0003800000 */
.L_x_3217:
[----:B------:R-:W-:Y:S01]  /*a030*/  MOV R21, 0x40000040 ;  /* 0x4000004000157802 */ /* 0x000fe20000000f00 */
[----:B------:R-:W-:Y:S01]  /*a040*/  WARPGROUP.ARRIVE ;  /* 0x00000000000079c5 */ /* 0x000fe20000000000 */
[----:B------:R-:W-:Y:S02]  /*a050*/  R2UR UR6, R10 ;  /* 0x000000000a0672ca */ /* 0x000fe400000e0000 */
[----:B------:R-:W-:Y:S01]  /*a060*/  R2UR UR7, R11 ;  /* 0x000000000b0772ca */ /* 0x000fe200000e0000 */
[----:B------:R-:W-:Y:S01]  /*a070*/  IMAD.MOV.U32 R11, RZ, RZ, 0x40000040 ;  /* 0x40000040ff0b7424 */ /* 0x000fe200078e00ff */
[----:B------:R-:W-:Y:S01]  /*a080*/  R2UR UR4, R20 ;  /* 0x00000000140472ca */ /* 0x000fe200000e0000 */
[----:B------:R-:W-:Y:S01]  /*a090*/  VIADD R20, R10, 0x2 ;  /* 0x000000020a147836 */ /* 0x000fe20000000000 */
[----:B------:R-:W-:Y:S01]  /*a0a0*/  R2UR UR5, R21 ;  /* 0x00000000150572ca */ /* 0x000fe200000e0000 */
[----:B------:R-:W-:-:S12]  /*a0b0*/  IMAD.MOV.U32 R21, RZ, RZ, 0x40000040 ;  /* 0x40000040ff157424 */ /* 0x000fd800078e00ff */
[----:B------:R-:W-:Y:S01]  /*a0c0*/  HGMMA.64x64x16.F32 R152, gdesc[UR4], RZ, !UPT, gsb0 ;  /* 0x00e00000049879f0 */ /* 0x000fe2000c0008ff */
[----:B------:R-:W-:Y:S01]  /*a0d0*/  R2UR UR6, R20 ;  /* 0x00000000140672ca */ /* 0x000fe200000e0000 */
[C---:B------:R-:W-:Y:S01]  /*a0e0*/  VIADD R20, R10.reuse, 0x4 ;  /* 0x000000040a147836 */ /* 0x040fe20000000000 */
[----:B------:R-:W-:Y:S01]  /*a0f0*/  R2UR UR7, R21 ;  /* 0x00000000150772ca */ /* 0x000fe200000e0000 */
[----:B------:R-:W-:Y:S01]  /*a100*/  VIADD R10, R10, 0x6 ;  /* 0x000000060a0a7836 */ /* 0x000fe20000000000 */
[----:B------:R-:W-:Y:S02]  /*a110*/  R2UR UR4, R8 ;  /* 0x00000000080472ca */ /* 0x000fe400000e0000 */
[----:B------:R-:W-:Y:S02]  /*a120*/  R2UR UR5, R9 ;  /* 0x00000000090572ca */ /* 0x000fe400000e0000 */
[----:B------:R-:W-:Y:S01]  /*a130*/  MOV R21, 0x40000040 ;  /* 0x4000004000157802 */ /* 0x000fe20000000f00 */
[----:B------:R-:W-:-:S02]  /*a140*/  WARPGROUP.DEPBAR.LE gsb0, 0x0 ;  /* 0x00008000000079c5 */ /* 0x000fc40000010000 */
[----:B------:R-:W-:-:S08]  /*a150*/  WARPGROUP.ARRIVE ;  /* 0x00000000000079c5 */ /* 0x000fd00000000000 */
        /* <DEDUP_REMOVED lines=55> */
[----:B----4-:R-:W-:-:S07]  /*a4d0*/  FMNMX.FTZ R10, R219, R10, !PT ;  /* 0x0000000adb0a7209 */ /* 0x010fce0007810000 */
[----:B------:R-:W4:Y:S01]  /*a4e0*/  MUFU.TANH R161, R161 ;  /* 0x000000a100a17308 */ /* 0x000f220000002400 */
[----:B--2---:R-:W-:-:S07]  /*a4f0*/  FMNMX.FTZ R10, R157, R10, !PT ;  /* 0x0000000a9d0a7209 */ /* 0x004fce0007810000 */
[----:B------:R-:W2:Y:S01]  /*a500*/  MUFU.TANH R225, R225 ;  /* 0x000000e100e17308 */ /* 0x000ea20000002400 */
[----:B---3--:R-:W-:-:S07]  /*a510*/  FMNMX.FTZ R10, R223, R10, !PT ;  /* 0x0000000adf0a7209 */ /* 0x008fce0007810000 */
        /* <DEDUP_REMOVED lines=21> */
[----:B--2---:R-:W-:-:S05]  /*a670*/  FMNMX.FTZ R10, R181, R10, !PT ;  /* 0x0000000ab50a7209 */ /* 0x004fca0007810000 */
[----:B------:R-:W2:Y:S02]  /*a680*/  SHFL.BFLY PT, R3, R10, 0x2, 0x1f ;  /* 0x0c401f000a037f89 */ /* 0x000ea400000e0000 */
[----:B------:R-:W5:Y:S08]  /*a690*/  MUFU.TANH R221, R221 ;  /* 0x000000dd00dd7308 */ /* 0x000f700000002400 */
[----:B------:R-:W0:Y:S08]  /*a6a0*/  MUFU.TANH R159, R159 ;  /* 0x0000009f009f7308 */ /* 0x000e300000002400 */
[----:B------:R-:W1:Y:S01]  /*a6b0*/  MUFU.TANH R235, R235 ;  /* 0x000000eb00eb7308 */ /* 0x000e620000002400 */
[----:B--2---:R-:W-:-:S02]  /*a6c0*/  FMNMX.FTZ R3, R10, R3, !PT ;  /* 0x000000030a037209 */ /* 0x004fc40007810000 */
[----:B---3--:R-:W-:-:S05]  /*a6d0*/  FMNMX.FTZ R10, R153, R218, !PT ;  /* 0x000000da990a7209 */ /* 0x008fca0007810000 */
[----:B------:R-:W2:Y:S01]  /*a6e0*/  MUFU.TANH R163, R163 ;  /* 0x000000a300a37308 */ /* 0x000ea20000002400 */
[----:B------:R-:W3:Y:S01]  /*a6f0*/  SHFL.BFLY PT, R160, R3, 0x1, 0x1f ;  /* 0x0c201f0003a07f89 */ /* 0x000ee200000e0000 */
[----:B----4-:R-:W-:-:S04]  /*a700*/  FMNMX.FTZ R10, R155, R10, !PT ;  /* 0x0000000a9b0a7209 */ /* 0x010fc80007810000 */
[----:B-----5:R-:W-:Y:S02]  /*a710*/  FMNMX.FTZ R10, R221, R10, !PT ;  /* 0x0000000add0a7209 */ /* 0x020fe40007810000 */
[----:B------:R-:W4:Y:S02]  /*a720*/  MUFU.TANH R237, R237 ;  /* 0x000000ed00ed7308 */ /* 0x000f240000002400 */
[----:B0-----:R-:W-:Y:S01]  /*a730*/  FMNMX.FTZ R158, R159, R10, !PT ;  /* 0x0000000a9f9e7209 */ /* 0x001fe20007810000 */
[----:B------:R-:W-:-:S03]  /*a740*/  IMAD.U32 R10, RZ, RZ, UR36 ;  /* 0x00000024ff0a7e24 */ /* 0x000fc6000f8e00ff */
[----:B-1----:R-:W-:Y:S02]  /*a750*/  FMNMX.FTZ R158, R235, R158, !PT ;  /* 0x0000009eeb9e7209 */ /* 0x002fe40007810000 */
[----:B------:R-:W0:Y:S02]  /*a760*/  MUFU.TANH R167, R167 ;  /* 0x000000a700a77308 */ /* 0x000e240000002400 */
[----:B--2---:R-:W-:-:S06]  /*a770*/  FMNMX.FTZ R158, R163, R158, !PT ;  /* 0x0000009ea39e7209 */ /* 0x004fcc0007810000 */
[----:B------:R-:W1:Y:S01]  /*a780*/  MUFU.TANH R20, R20 ;  /* 0x0000001400147308 */ /* 0x000e620000002400 */
[----:B---3--:R-:W-:-:S05]  /*a790*/  FMNMX.FTZ R3, R3, R160, !PT ;  /* 0x000000a003037209 */ /* 0x008fca0007810000 */
[C---:B------:R-:W-:Y:S02]  /*a7a0*/  FADD.FTZ R160, -R3.reuse, R220 ;  /* 0x000000dc03a07221 */ /* 0x040fe40000010100 */
[----:B------:R-:W2:Y:S01]  /*a7b0*/  MUFU.TANH R171, R171 ;  /* 0x000000ab00ab7308 */ /* 0x000ea20000002400 */
[-C--:B------:R-:W-:Y:S01]  /*a7c0*/  FMUL.FTZ R168, R3, R10.reuse ;  /* 0x0000000a03a87220 */ /* 0x080fe20000410000 */
[----:B------:R-:W-:Y:S01]  /*a7d0*/  FMUL.FTZ R164, R160, R10 ;  /* 0x0000000aa0a47220 */ /* 0x000fe20000410000 */
[----:B----4-:R-:W-:Y:S02]  /*a7e0*/  FMNMX.FTZ R160, R237, R158, !PT ;  /* 0x0000009eeda07209 */ /* 0x010fe40007810000 */
[-CC-:B------:R-:W-:Y:S01]  /*a7f0*/  FFMA.FTZ R166, R11, R10.reuse, -R168.reuse ;  /* 0x0000000a0ba67223 */ /* 0x180fe200000108a8 */
[-CC-:B------:R-:W-:Y:S01]  /*a800*/  FFMA.FTZ R180, R177, R10.reuse, -R168.reuse ;  /* 0x0000000ab1b47223 */ /* 0x180fe200000108a8 */
[--C-:B------:R-:W-:Y:S01]  /*a810*/  FFMA.FTZ R177, R181, R10, -R168.reuse ;  /* 0x0000000ab5b17223 */ /* 0x100fe200000108a8 */
[----:B------:R-:W3:Y:S01]  /*a820*/  MUFU.TANH R152, R152 ;  /* 0x0000009800987308 */ /* 0x000ee20000002400 */
[----:B0-----:R-:W-:Y:S01]  /*a830*/  FMNMX.FTZ R160, R167, R160, !PT ;  /* 0x000000a0a7a07209 */ /* 0x001fe20007810000 */
[-CC-:B------:R-:W-:Y:S01]  /*a840*/  FFMA.FTZ R21, R21, R10.reuse, -R168.reuse ;  /* 0x0000000a15157223 */ /* 0x180fe200000108a8 */
[-CC-:B------:R-:W-:Y:S01]  /*a850*/  FFMA.FTZ R157, R157, R10.reuse, -R168.reuse ;  /* 0x0000000a9d9d7223 */ /* 0x180fe200000108a8 */
[--C-:B------:R-:W-:Y:S01]  /*a860*/  FFMA.FTZ R161, R161, R10, -R168.reuse ;  /* 0x0000000aa1a17223 */ /* 0x100fe200000108a8 */
[----:B-1----:R-:W-:Y:S01]  /*a870*/  FMNMX.FTZ R162, R20, R160, !PT ;  /* 0x000000a014a27209 */ /* 0x002fe20007810000 */
[-CC-:B------:R-:W-:Y:S01]  /*a880*/  FFMA.FTZ R165, R165, R10.reuse, -R168.reuse ;  /* 0x0000000aa5a57223 */ /* 0x180fe200000108a8 */
[--C-:B------:R-:W-:Y:S01]  /*a890*/  FFMA.FTZ R170, R227, R10, -R168.reuse ;  /* 0x0000000ae3aa7223 */ /* 0x100fe200000108a8 */
[----:B------:R-:W0:Y:S01]  /*a8a0*/  MUFU.TANH R175, R175 ;  /* 0x000000af00af7308 */ /* 0x000e220000002400 */
[----:B--2---:R-:W-:Y:S01]  /*a8b0*/  FMNMX.FTZ R11, R171, R162, !PT ;  /* 0x000000a2ab0b7209 */ /* 0x004fe20007810000 */
[-CC-:B------:R-:W-:Y:S01]  /*a8c0*/  FFMA.FTZ R169, R169, R10.reuse, -R168.reuse ;  /* 0x0000000aa9a97223 */ /* 0x180fe200000108a8 */
[-CC-:B------:R-:W-:Y:S01]  /*a8d0*/  FFMA.FTZ R173, R173, R10.reuse, -R168.reuse ;  /* 0x0000000aadad7223 */ /* 0x180fe200000108a8 */
[----:B------:R-:W-:-:S04]  /*a8e0*/  FFMA.FTZ R174, R231, R10, -R168 ;  /* 0x0000000ae7ae7223 */ /* 0x000fc800000108a8 */
[----:B------:R-:W1:Y:S01]  /*a8f0*/  MUFU.TANH R154, R154 ;  /* 0x0000009a009a7308 */ /* 0x000e620000002400 */
[----:B---3--:R-:W-:-:S07]  /*a900*/  FMNMX.FTZ R162, R152, R11, !PT ;  /* 0x0000000b98a27209 */ /* 0x008fce0007810000 */
[----:B------:R-:W2:Y:S01]  /*a910*/  MUFU.TANH R179, R179 ;  /* 0x000000b300b37308 */ /* 0x000ea20000002400 */
[----:B0-----:R-:W-:Y:S01]  /*a920*/  FMNMX.FTZ R11, R175, R162, !PT ;  /* 0x000000a2af0b7209 */ /* 0x001fe20007810000 */
[-CC-:B------:R-:W-:Y:S01]  /*a930*/  FFMA.FTZ R162, R219, R10.reuse, -R168.reuse ;  /* 0x0000000adba27223 */ /* 0x180fe200000108a8 */
[----:B------:R-:W-:-:S05]  /*a940*/  FFMA.FTZ R219, R233, R10, -R168 ;  /* 0x0000000ae9db7223 */ /* 0x000fca00000108a8 */
[----:B------:R-:W0:Y:S08]  /*a950*/  MUFU.TANH R156, R156 ;  /* 0x0000009c009c7308 */ /* 0x000e300000002400 */
[----:B------:R-:W-:Y:S08]  /*a960*/  MUFU.TANH R183, R183 ;  /* 0x000000b700b77308 */ /* 0x000ff00000002400 */
[----:B------:R1:W3:Y:S08]  /*a970*/  MUFU.EX2 R158, R164 ;  /* 0x000000a4009e7308 */ /* 0x0002f00000000800 */
[----:B------:R4:W5:Y:S01]  /*a980*/  MUFU.EX2 R160, R166 ;  /* 0x000000a600a07308 */ /* 0x0009620000000800 */
[----:B-1----:R-:W-:-:S04]  /*a990*/  FMNMX.FTZ R164, R154, R11, !PT ;  /* 0x0000000b9aa47209 */ /* 0x002fc80007810000 */
[----:B--2---:R-:W-:-:S03]  /*a9a0*/  FMNMX.FTZ R11, R179, R164, !PT ;  /* 0x000000a4b30b7209 */ /* 0x004fc60007810000 */
[----:B------:R-:W-:Y:S01]  /*a9b0*/  MUFU.EX2 R21, R21 ;  /* 0x0000001500157308 */ /* 0x000fe20000000800 */
[----:B0-----:R-:W-:Y:S01]  /*a9c0*/  FMNMX.FTZ R164, R156, R11, !PT ;  /* 0x0000000b9ca47209 */ /* 0x001fe20007810000 */
[--C-:B----4-:R-:W-:Y:S01]  /*a9d0*/  FFMA.FTZ R166, R225, R10, -R168.reuse ;  /* 0x0000000ae1a67223 */ /* 0x110fe200000108a8 */
[-C--:B---3--:R-:W-:Y:S01]  /*a9e0*/  FMUL.FTZ R24, R24, R158.reuse ;  /* 0x0000009e18187220 */ /* 0x088fe20000410000 */
[----:B------:R-:W-:Y:S01]  /*a9f0*/  FMUL.FTZ R25, R25, R158 ;  /* 0x0000009e19197220 */ /* 0x000fe20000410000 */
[----:B------:R-:W-:Y:S01]  /*aa00*/  FMNMX.FTZ R11, R183, R164, !PT ;  /* 0x000000a4b70b7209 */ /* 0x000fe20007810000 */
[----:B------:R-:W-:Y:S01]  /*aa10*/  FFMA.FTZ R164, R223, R10, -R168 ;  /* 0x0000000adfa47223 */ /* 0x000fe200000108a8 */
[----:B------:R-:W-:Y:S01]  /*aa20*/  FMUL.FTZ R28, R28, R158 ;  /* 0x0000009e1c1c7220 */ /* 0x000fe20000410000 */
[----:B------:R-:W-:Y:S01]  /*aa30*/  MUFU.EX2 R162, R162 ;  /* 0x000000a200a27308 */ /* 0x000fe20000000800 */
[----:B-----5:R-:W-:Y:S01]  /*aa40*/  FFMA.FTZ R12, R158, R12, R160 ;  /* 0x0000000c9e0c7223 */ /* 0x020fe200000100a0 */
[----:B------:R-:W0:Y:S01]  /*aa50*/  SHFL.BFLY PT, R172, R11, 0x2, 0x1f ;  /* 0x0c401f000bac7f89 */ /* 0x000e2200000e0000 */
        /* <DEDUP_REMOVED lines=22> */
[----:B------:R-:W-:Y:S01]  /*abc0*/  FMUL.FTZ R68, R68, R158 ;  /* 0x0000009e44447220 */ /* 0x000fe20000410000 */
[----:B0-----:R-:W-:Y:S01]  /*abd0*/  FMNMX.FTZ R176, R11, R172, !PT ;  /* 0x000000ac0bb07209 */ /* 0x001fe20007810000 */
[----:B------:R-:W-:Y:S01]  /*abe0*/  FFMA.FTZ R172, R229, R10, -R168 ;  /* 0x0000000ae5ac7223 */ /* 0x000fe200000108a8 */
[-C--:B------:R-:W-:Y:S01]  /*abf0*/  FMUL.FTZ R69, R69, R158.reuse ;  /* 0x0000009e45457220 */ /* 0x080fe20000410000 */
[-C--:B------:R-:W-:Y:S01]  /*ac00*/  FMUL.FTZ R72, R72, R158.reuse ;  /* 0x0000009e48487220 */ /* 0x080fe20000410000 */
[-C--:B------:R-:W-:Y:S01]  /*ac10*/  FMUL.FTZ R73, R73, R158.reuse ;  /* 0x0000009e49497220 */ /* 0x080fe20000410000 */
[----:B------:R-:W0:Y:S01]  /*ac20*/  SHFL.BFLY PT, R11, R176, 0x1, 0x1f ;  /* 0x0c201f00b00b7f89 */ /* 0x000e2200000e0000 */
        /* <DEDUP_REMOVED lines=23> */
[----:B0-----:R-:W-:Y:S01]  /*ada0*/  FMNMX.FTZ R11, R176, R11, !PT ;  /* 0x0000000bb00b7209 */ /* 0x001fe20007810000 */
[----:B------:R-:W-:Y:S01]  /*adb0*/  MUFU.EX2 R169, R169 ;  /* 0x000000a900a97308 */ /* 0x000fe20000000800 */
[-C--:B------:R-:W-:Y:S01]  /*adc0*/  FMUL.FTZ R116, R116, R158.reuse ;  /* 0x0000009e74747220 */ /* 0x080fe20000410000 */
[-C--:B------:R-:W-:Y:S01]  /*add0*/  FMUL.FTZ R117, R117, R158.reuse ;  /* 0x0000009e75757220 */ /* 0x080fe20000410000 */
[----:B------:R-:W-:Y:S01]  /*ade0*/  FMUL.FTZ R120, R120, R158 ;  /* 0x0000009e78787220 */ /* 0x000fe20000410000 */
[C---:B------:R-:W-:Y:S01]  /*adf0*/  FADD.FTZ R181, -R11.reuse, R218 ;  /* 0x000000da0bb57221 */ /* 0x040fe20000010100 */
[----:B------:R-:W-:Y:S01]  /*ae00*/  FMUL.FTZ R222, R11, R10 ;  /* 0x0000000a0bde7220 */ /* 0x000fe20000410000 */
[-C--:B------:R-:W-:Y:S01]  /*ae10*/  FMUL.FTZ R121, R121, R158.reuse ;  /* 0x0000009e79797220 */ /* 0x080fe20000410000 */
[----:B------:R-:W-:Y:S01]  /*ae20*/  FMUL.FTZ R124, R124, R158 ;  /* 0x0000009e7c7c7220 */ /* 0x000fe20000410000 */
[-C--:B------:R-:W-:Y:S01]  /*ae30*/  FMUL.FTZ R168, R181, R10.reuse ;  /* 0x0000000ab5a87220 */ /* 0x080fe20000410000 */
[----:B------:R-:W-:Y:S01]  /*ae40*/  IADD3 R181, -R191, RZ, RZ ;  /* 0x000000ffbfb57210 */ /* 0x000fe20007ffe1ff */
[-CC-:B------:R-:W-:Y:S01]  /*ae50*/  FFMA.FTZ R153, R153, R10.reuse, -R222.reuse ;  /* 0x0000000a99997223 */ /* 0x180fe200000108de */
[-CC-:B------:R-:W-:Y:S01]  /*ae60*/  FFMA.FTZ R218, R167, R10.reuse, -R222.reuse ;  /* 0x0000000aa7da7223 */ /* 0x180fe200000108de */
[-CC-:B------:R-:W-:Y:S01]  /*ae70*/  FFMA.FTZ R167, R171, R10.reuse, -R222.reuse ;  /* 0x0000000aaba77223 */ /* 0x180fe200000108de */
[----:B------:R-:W-:Y:S01]  /*ae80*/  ISETP.NE.AND P3, PT, R190, R181, PT ;  /* 0x000000b5be00720c */ /* 0x000fe20003f65270 */
[----:B------:R-:W-:Y:S01]  /*ae90*/  MUFU.EX2 R168, R168 ;  /* 0x000000a800a87308 */ /* 0x000fe20000000800 */
[-CC-:B------:R-:W-:Y:S01]  /*aea0*/  FFMA.FTZ R178, R155, R10.reuse, -R222.reuse ;  /* 0x0000000a9bb27223 */ /* 0x180fe200000108de */
[----:B------:R-:W-:Y:S01]  /*aeb0*/  FFMA.FTZ R171, R152, R10, -R222 ;  /* 0x0000000a98ab7223 */ /* 0x000fe200000108de */
[----:B------:R-:W-:-:S02]  /*aec0*/  @!P1 VIADD R152, R15, 0x28c40 ;  /* 0x00028c400f989836 */ /* 0x000fc40000000000 */
[-CC-:B------:R-:W-:Y:S01]  /*aed0*/  FFMA.FTZ R155, R221, R10.reuse, -R222.reuse ;  /* 0x0000000add9b7223 */ /* 0x180fe200000108de */
[-CC-:B------:R-:W-:Y:S01]  /*aee0*/  FFMA.FTZ R182, R163, R10.reuse, -R222.reuse ;  /* 0x0000000aa3b67223 */ /* 0x180fe200000108de */
[-CC-:B------:R-:W-:Y:S01]  /*aef0*/  FFMA.FTZ R163, R237, R10.reuse, -R222.reuse ;  /* 0x0000000aeda37223 */ /* 0x180fe200000108de */
[-C--:B------:R-:W-:Y:S01]  /*af00*/  FFMA.FTZ R220, R175, R10.reuse, -R222 ;  /* 0x0000000aafdc7223 */ /* 0x080fe200000108de */
[----:B------:R-:W0:Y:S01]  /*af10*/  MUFU.EX2 R153, R153 ;  /* 0x0000009900997308 */ /* 0x000e220000000800 */
[----:B------:R-:W-:Y:S01]  /*af20*/  @!P1 PRMT R152, RZ, 0x654, R152 ;  /* 0x00000654ff989816 */ /* 0x000fe20000000098 */
[-CC-:B------:R-:W-:Y:S01]  /*af30*/  FFMA.FTZ R20, R20, R10.reuse, -R222.reuse ;  /* 0x0000000a14147223 */ /* 0x180fe200000108de */
[-C--:B------:R-:W-:Y:S01]  /*af40*/  FFMA.FTZ R175, R154, R10.reuse, -R222 ;  /* 0x0000000a9aaf7223 */ /* 0x080fe200000108de */
[----:B------:R-:W-:Y:S01]  /*af50*/  @!P3 IMAD R181, R217, 0x40, R188 ;  /* 0x00000040d9b5b824 */ /* 0x000fe200078e02bc */
[----:B------:R1:W-:Y:S01]  /*af60*/  @!P1 SYNCS.ARRIVE.TRANS64.RED.A1T0 RZ, [R152+URZ], RZ ;  /* 0x000000ff98ff99a7 */ /* 0x0003e2000810043f */
[----:B------:R-:W-:Y:S01]  /*af70*/  FFMA.FTZ R183, R183, R10, -R222 ;  /* 0x0000000ab7b77223 */ /* 0x000fe200000108de */
[----:B------:R-:W-:Y:S01]  /*af80*/  FMUL.FTZ R125, R125, R158 ;  /* 0x0000009e7d7d7220 */ /* 0x000fe20000410000 */
[----:B------:R-:W2:Y:S01]  /*af90*/  MUFU.EX2 R178, R178 ;  /* 0x000000b200b27308 */ /* 0x000ea20000000800 */
[----:B------:R-:W-:-:S02]  /*afa0*/  @!P3 IMAD R181, R181, 0x4, R2 ;  /* 0x00000004b5b5b824 */ /* 0x000fc400078e0202 */
[-C--:B------:R-:W-:Y:S01]  /*afb0*/  FMUL.FTZ R128, R128, R158.reuse ;  /* 0x0000009e80807220 */ /* 0x080fe20000410000 */
[-C--:B------:R-:W-:Y:S01]  /*afc0*/  FMUL.FTZ R129, R129, R158.reuse ;  /* 0x0000009e81817220 */ /* 0x080fe20000410000 */
[----:B------:R-:W-:Y:S01]  /*afd0*/  FMUL.FTZ R132, R132, R158 ;  /* 0x0000009e84847220 */ /* 0x000fe20000410000 */
[-CC-:B-1----:R-:W-:Y:S01]  /*afe0*/  FFMA.FTZ R152, R179, R10.reuse, -R222.reuse ;  /* 0x0000000ab3987223 */ /* 0x182fe200000108de */
[----:B------:R-:W-:Y:S01]  /*aff0*/  @!P3 STS [R181+0x28800], R158 ;  /* 0x0288009eb500b388 */ /* 0x000fe20000000800 */
[--C-:B------:R-:W-:Y:S01]  /*b000*/  FFMA.FTZ R179, R156, R10, -R222.reuse ;  /* 0x0000000a9cb37223 */ /* 0x100fe200000108de */
[----:B------:R1:W-:Y:S01]  /*b010*/  MUFU.EX2 R176, R180 ;  /* 0x000000b400b07308 */ /* 0x0003e20000000800 */
[----:B0-----:R-:W-:Y:S01]  /*b020*/  FFMA.FTZ R13, R168, R13, R153 ;  /* 0x0000000da80d7223 */ /* 0x001fe20000010099 */
[----:B------:R0:W-:Y:S01]  /*b030*/  @!P3 STS [R181+0x28820], R168 ;  /* 0x028820a8b500b388 */ /* 0x0001e20000000800 */
[-C--:B------:R-:W-:Y:S01]  /*b040*/  FMUL.FTZ R133, R133, R158.reuse ;  /* 0x0000009e85857220 */ /* 0x080fe20000410000 */
[-C--:B------:R-:W-:Y:S01]  /*b050*/  FMUL.FTZ R136, R136, R158.reuse ;  /* 0x0000009e88887220 */ /* 0x080fe20000410000 */
[-C--:B------:R-:W-:Y:S01]  /*b060*/  FMUL.FTZ R137, R137, R158.reuse ;  /* 0x0000009e89897220 */ /* 0x080fe20000410000 */
[-C--:B------:R-:W-:Y:S01]  /*b070*/  FMUL.FTZ R140, R140, R158.reuse ;  /* 0x0000009e8c8c7220 */ /* 0x080fe20000410000 */
[----:B------:R-:W-:Y:S01]  /*b080*/  FMUL.FTZ R141, R141, R158 ;  /* 0x0000009e8d8d7220 */ /* 0x000fe20000410000 */
[----:B------:R-:W3:Y:S01]  /*b090*/  MUFU.EX2 R155, R155 ;  /* 0x0000009b009b7308 */ /* 0x000ee20000000800 */
[-CC-:B-1----:R-:W-:Y:S01]  /*b0a0*/  FFMA.FTZ R180, R159, R10.reuse, -R222.reuse ;  /* 0x0000000a9fb47223 */ /* 0x182fe200000108de */
[----:B------:R-:W-:Y:S01]  /*b0b0*/  FFMA.FTZ R159, R235, R10, -R222 ;  /* 0x0000000aeb9f7223 */ /* 0x000fe200000108de */
[-C--:B------:R-:W-:Y:S01]  /*b0c0*/  FMUL.FTZ R144, R144, R158.reuse ;  /* 0x0000009e90907220 */ /* 0x080fe20000410000 */
[----:B0-----:R-:W-:Y:S01]  /*b0d0*/  FADD.FTZ R181, R21, R12 ;  /* 0x0000000c15b57221 */ /* 0x001fe20000010000 */
[-C--:B------:R-:W-:Y:S01]  /*b0e0*/  FMUL.FTZ R145, R145, R158.reuse ;  /* 0x0000009e91917220 */ /* 0x080fe20000410000 */
[-C--:B------:R-:W-:Y:S01]  /*b0f0*/  FMUL.FTZ R148, R148, R158.reuse ;  /* 0x0000009e94947220 */ /* 0x080fe20000410000 */
[----:B------:R-:W-:Y:S01]  /*b100*/  FMUL.FTZ R149, R149, R158 ;  /* 0x0000009e95957220 */ /* 0x000fe20000410000 */
[----:B------:R-:W0:Y:S01]  /*b110*/  MUFU.EX2 R180, R180 ;  /* 0x000000b400b47308 */ /* 0x000e220000000800 */
[----:B------:R-:W-:Y:S01]  /*b120*/  FADD.FTZ R12, R162, R181 ;  /* 0x000000b5a20c7221 */ /* 0x000fe20000010000 */
[----:B------:R-:W-:Y:S01]  /*b130*/  F2FP.F16.F32.PACK_AB R158, R165, R166 ;  /* 0x000000a6a59e723e */ /* 0x000fe200000000ff */
[----:B------:R-:W-:Y:S01]  /*b140*/  FMUL.FTZ R26, R26, R168 ;  /* 0x000000a81a1a7220 */ /* 0x000fe20000410000 */
[C---:B--2---:R-:W-:Y:S01]  /*b150*/  F2FP.F16.F32.PACK_AB R153, R178.reuse, R153 ;  /* 0x00000099b299723e */ /* 0x044fe200000000ff */
[----:B------:R-:W-:Y:S01]  /*b160*/  FADD.FTZ R181, R157, R12 ;  /* 0x0000000c9db57221 */ /* 0x000fe20000010000 */
[----:B------:R-:W-:Y:S01]  /*b170*/  FADD.FTZ R12, R178, R13 ;  /* 0x0000000db20c7221 */ /* 0x000fe20000010000 */
[----:B------:R-:W-:Y:S01]  /*b180*/  F2FP.F16.F32.PACK_AB R156, R161, R164 ;  /* 0x000000a4a19c723e */ /* 0x000fe200000000ff */
[----:B------:R-:W1:Y:S01]  /*b190*/  MUFU.EX2 R159, R159 ;  /* 0x0000009f009f7308 */ /* 0x000e620000000800 */
[-C--:B------:R-:W-:Y:S01]  /*b1a0*/  FMUL.FTZ R27, R27, R168.reuse ;  /* 0x000000a81b1b7220 */ /* 0x080fe20000410000 */
[----:B---3--:R-:W-:Y:S01]  /*b1b0*/  FADD.FTZ R13, R155, R12 ;  /* 0x0000000c9b0d7221 */ /* 0x008fe20000010000 */
[-C--:B------:R-:W-:Y:S01]  /*b1c0*/  FMUL.FTZ R30, R30, R168.reuse ;  /* 0x000000a81e1e7220 */ /* 0x080fe20000410000 */
[-C--:B------:R-:W-:Y:S01]  /*b1d0*/  FMUL.FTZ R31, R31, R168.reuse ;  /* 0x000000a81f1f7220 */ /* 0x080fe20000410000 */
[-C--:B------:R-:W-:Y:S01]  /*b1e0*/  FMUL.FTZ R34, R34, R168.reuse ;  /* 0x000000a822227220 */ /* 0x080fe20000410000 */
[-C--:B------:R-:W-:Y:S01]  /*b1f0*/  FMUL.FTZ R35, R35, R168.reuse ;  /* 0x000000a823237220 */ /* 0x080fe20000410000 */
[-C--:B------:R-:W-:Y:S01]  /*b200*/  FMUL.FTZ R38, R38, R168.reuse ;  /* 0x000000a826267220 */ /* 0x080fe20000410000 */
[----:B------:R-:W2:Y:S01]  /*b210*/  MUFU.EX2 R182, R182 ;  /* 0x000000b600b67308 */ /* 0x000ea20000000800 */
[C---:B0-----:R-:W-:Y:S01]  /*b220*/  FADD.FTZ R12, R180.reuse, R13 ;  /* 0x0000000db40c7221 */ /* 0x041fe20000010000 */
[----:B------:R-:W-:Y:S01]  /*b230*/  F2FP.F16.F32.PACK_AB R155, R180, R155 ;  /* 0x0000009bb49b723e */ /* 0x000fe200000000ff */
[-C--:B------:R-:W-:Y:S01]  /*b240*/  FMUL.FTZ R39, R39, R168.reuse ;  /* 0x000000a827277220 */ /* 0x080fe20000410000 */
[-C--:B------:R-:W-:Y:S01]  /*b250*/  FMUL.FTZ R42, R42, R168.reuse ;  /* 0x000000a82a2a7220 */ /* 0x080fe20000410000 */
[-C--:B------:R-:W-:Y:S01]  /*b260*/  FMUL.FTZ R43, R43, R168.reuse ;  /* 0x000000a82b2b7220 */ /* 0x080fe20000410000 */
[-C--:B------:R-:W-:Y:S01]  /*b270*/  FMUL.FTZ R46, R46, R168.reuse ;  /* 0x000000a82e2e7220 */ /* 0x080fe20000410000 */
[-C--:B------:R-:W-:Y:S01]  /*b280*/  FMUL.FTZ R47, R47, R168.reuse ;  /* 0x000000a82f2f7220 */ /* 0x080fe20000410000 */
[----:B------:R0:W-:Y:S01]  /*b290*/  MUFU.EX2 R222, R152 ;  /* 0x0000009800de7308 */ /* 0x0001e20000000800 */
        /* <DEDUP_REMOVED lines=9> */
[----:B--2---:R-:W-:Y:S01]  /*b330*/  FADD.FTZ R12, R182, R13 ;  /* 0x0000000db60c7221 */ /* 0x004fe20000010000 */
[-C--:B------:R-:W-:Y:S01]  /*b340*/  FMUL.FTZ R62, R62, R168.reuse ;  /* 0x000000a83e3e7220 */ /* 0x080fe20000410000 */
[-C--:B------:R-:W-:Y:S01]  /*b350*/  FMUL.FTZ R63, R63, R168.reuse ;  /* 0x000000a83f3f7220 */ /* 0x080fe20000410000 */
[----:B------:R-:W-:Y:S01]  /*b360*/  FADD.FTZ R181, R161, R152 ;  /* 0x00000098a1b57221 */ /* 0x000fe20000010000 */
[-C--:B------:R-:W-:Y:S01]  /*b370*/  FMUL.FTZ R66, R66, R168.reuse ;  /* 0x000000a842427220 */ /* 0x080fe20000410000 */
[-C--:B------:R-:W-:Y:S01]  /*b380*/  FMUL.FTZ R67, R67, R168.reuse ;  /* 0x000000a843437220 */ /* 0x080fe20000410000 */
[----:B------:R-:W0:Y:S01]  /*b390*/  MUFU.EX2 R218, R218 ;  /* 0x000000da00da7308 */ /* 0x000e220000000800 */
[----:B------:R-:W-:Y:S01]  /*b3a0*/  FADD.FTZ R152, R166, R181 ;  /* 0x000000b5a6987221 */ /* 0x000fe20000010000 */
[-C--:B------:R-:W-:Y:S01]  /*b3b0*/  FMUL.FTZ R70, R70, R168.reuse ;  /* 0x000000a846467220 */ /* 0x080fe20000410000 */
[-C--:B------:R-:W-:Y:S01]  /*b3c0*/  FMUL.FTZ R71, R71, R168.reuse ;  /* 0x000000a847477220 */ /* 0x080fe20000410000 */
[-C--:B------:R-:W-:Y:S01]  /*b3d0*/  FMUL.FTZ R74, R74, R168.reuse ;  /* 0x000000a84a4a7220 */ /* 0x080fe20000410000 */
[----:B------:R-:W-:Y:S01]  /*b3e0*/  FADD.FTZ R181, R165, R152 ;  /* 0x00000098a5b57221 */ /* 0x000fe20000010000 */
[-C--:B------:R-:W-:Y:S01]  /*b3f0*/  FMUL.FTZ R75, R75, R168.reuse ;  /* 0x000000a84b4b7220 */ /* 0x080fe20000410000 */
[-C--:B------:R-:W-:Y:S01]  /*b400*/  FMUL.FTZ R78, R78, R168.reuse ;  /* 0x000000a84e4e7220 */ /* 0x080fe20000410000 */
[----:B------:R-:W2:Y:S01]  /*b410*/  MUFU.EX2 R172, R172 ;  /* 0x000000ac00ac7308 */ /* 0x000ea20000000800 */
[----:B------:R-:W-:Y:S01]  /*b420*/  FADD.FTZ R152, R170, R181 ;  /* 0x000000b5aa987221 */ /* 0x000fe20000010000 */
[----:B-1----:R-:W-:Y:S01]  /*b430*/  FADD.FTZ R13, R163, R12 ;  /* 0x0000000ca30d7221 */ /* 0x002fe20000010000 */
[-C--:B------:R-:W-:Y:S01]  /*b440*/  FMUL.FTZ R79, R79, R168.reuse ;  /* 0x000000a84f4f7220 */ /* 0x080fe20000410000 */
[----:B------:R-:W-:Y:S01]  /*b450*/  FMUL.FTZ R82, R82, R168 ;  /* 0x000000a852527220 */ /* 0x000fe20000410000 */
[----:B------:R-:W-:Y:S01]  /*b460*/  FADD.FTZ R181, R169, R152 ;  /* 0x00000098a9b57221 */ /* 0x000fe20000010000 */
        /* <DEDUP_REMOVED lines=25> */
[----:B------:R-:W-:Y:S01]  /*b600*/  FMUL.FTZ R119, R119, R168 ;  /* 0x000000a877777220 */ /* 0x000fe20000410000 */
[----:B------:R-:W1:Y:S01]  /*b610*/  MUFU.EX2 R219, R219 ;  /* 0x000000db00db7308 */ /* 0x000e620000000800 */
[----:B0-----:R-:W-:Y:S01]  /*b620*/  FADD.FTZ R13, R173, R154 ;  /* 0x0000009aad0d7221 */ /* 0x001fe20000010000 */
[----:B------:R-:W-:Y:S01]  /*b630*/  F2FP.F16.F32.PACK_AB R154, R157, R162 ;  /* 0x000000a29d9a723e */ /* 0x000fe200000000ff */
[----:B------:R-:W-:Y:S01]  /*b640*/  BAR.SYNC.DEFER_BLOCKING 0xf, 0x100 ;  /* 0x03c4000000007b1d */ /* 0x000fe20000010000 */
[----:B------:R-:W-:Y:S01]  /*b650*/  F2FP.F16.F32.PACK_AB R157, R182, R159 ;  /* 0x0000009fb69d723e */ /* 0x000fe200000000ff */
[-C--:B------:R-:W-:Y:S01]  /*b660*/  FMUL.FTZ R122, R122, R168.reuse ;  /* 0x000000a87a7a7220 */ /* 0x080fe20000410000 */
[----:B------:R-:W-:Y:S01]  /*b670*/  F2FP.F16.F32.PACK_AB R159, R218, R163 ;  /* 0x000000a3da9f723e */ /* 0x000fe200000000ff */
[----:B------:R-:W-:Y:S01]  /*b680*/  FMUL.FTZ R123, R123, R168 ;  /* 0x000000a87b7b7220 */ /* 0x000fe20000410000 */
[----:B------:R-:W-:Y:S01]  /*b690*/  F2FP.F16.F32.PACK_AB R162, R173, R172 ;  /* 0x000000acada2723e */ /* 0x000fe200000000ff */
[----:B------:R-:W0:Y:S01]  /*b6a0*/  MUFU.EX2 R167, R167 ;  /* 0x000000a700a77308 */ /* 0x000e220000000800 */
[----:B--2---:R-:W-:Y:S01]  /*b6b0*/  FADD.FTZ R160, R174, R13 ;  /* 0x0000000daea07221 */ /* 0x004fe20000010000 */
[-C--:B------:R-:W-:Y:S01]  /*b6c0*/  FMUL.FTZ R126, R126, R168.reuse ;  /* 0x000000a87e7e7220 */ /* 0x080fe20000410000 */
[-C--:B------:R-:W-:Y:S01]  /*b6d0*/  FMUL.FTZ R127, R127, R168.reuse ;  /* 0x000000a87f7f7220 */ /* 0x080fe20000410000 */
[-C--:B------:R-:W-:Y:S01]  /*b6e0*/  FMUL.FTZ R130, R130, R168.reuse ;  /* 0x000000a882827220 */ /* 0x080fe20000410000 */
[-C--:B------:R-:W-:Y:S01]  /*b6f0*/  FMUL.FTZ R131, R131, R168.reuse ;  /* 0x000000a883837220 */ /* 0x080fe20000410000 */
[-C--:B------:R-:W-:Y:S01]  /*b700*/  FMUL.FTZ R134, R134, R168.reuse ;  /* 0x000000a886867220 */ /* 0x080fe20000410000 */
[----:B------:R-:W-:Y:S01]  /*b710*/  FMUL.FTZ R135, R135, R168 ;  /* 0x000000a887877220 */ /* 0x000fe20000410000 */
[----:B------:R-:W2:Y:S01]  /*b720*/  MUFU.EX2 R171, R171 ;  /* 0x000000ab00ab7308 */ /* 0x000ea20000000800 */
[----:B-1----:R-:W-:Y:S01]  /*b730*/  FADD.FTZ R21, R219, R160 ;  /* 0x000000a0db157221 */ /* 0x002fe20000010000 */
[----:B------:R-:W-:Y:S01]  /*b740*/  F2FP.F16.F32.PACK_AB R160, R169, R170 ;  /* 0x000000aaa9a0723e */ /* 0x000fe200000000ff */
[----:B------:R-:W-:Y:S01]  /*b750*/  FMUL.FTZ R138, R138, R168 ;  /* 0x000000a88a8a7220 */ /* 0x000fe20000410000 */
[----:B------:R-:W-:Y:S01]  /*b760*/  F2FP.F16.F32.PACK_AB R164, R219, R174 ;  /* 0x000000aedba4723e */ /* 0x000fe200000000ff */
[----:B------:R-:W-:Y:S01]  /*b770*/  FADD.FTZ R166, R176, R21 ;  /* 0x00000015b0a67221 */ /* 0x000fe20000010000 */
[-C--:B------:R-:W-:Y:S01]  /*b780*/  FMUL.FTZ R139, R139, R168.reuse ;  /* 0x000000a88b8b7220 */ /* 0x080fe20000410000 */
[----:B------:R-:W-:Y:S01]  /*b790*/  FMUL.FTZ R142, R142, R168 ;  /* 0x000000a88e8e7220 */ /* 0x000fe20000410000 */
[----:B------:R-:W1:Y:S01]  /*b7a0*/  MUFU.EX2 R220, R220 ;  /* 0x000000dc00dc7308 */ /* 0x000e620000000800 */
[C---:B0-----:R-:W-:Y:S01]  /*b7b0*/  FADD.FTZ R12, R167.reuse, R12 ;  /* 0x0000000ca70c7221 */ /* 0x041fe20000010000 */
[----:B------:R-:W-:Y:S01]  /*b7c0*/  F2FP.F16.F32.PACK_AB R161, R167, R20 ;  /* 0x00000014a7a1723e */ /* 0x000fe200000000ff */
[----:B------:R0:W-:Y:S01]  /*b7d0*/  STSM.16.M88.4 [R194+0x26800], R152 ;  /* 0x02680098c2007844 */ /* 0x0001e20000000200 */
[-C--:B------:R-:W-:Y:S01]  /*b7e0*/  FMUL.FTZ R143, R143, R168.reuse ;  /* 0x000000a88f8f7220 */ /* 0x080fe20000410000 */
[-C--:B------:R-:W-:Y:S01]  /*b7f0*/  FMUL.FTZ R146, R146, R168.reuse ;  /* 0x000000a892927220 */ /* 0x080fe20000410000 */
[-C--:B------:R-:W-:Y:S01]  /*b800*/  FMUL.FTZ R147, R147, R168.reuse ;  /* 0x000000a893937220 */ /* 0x080fe20000410000 */
[----:B------:R0:W-:Y:S01]  /*b810*/  STSM.16.M88.4 [R197], R156 ;  /* 0x0000009cc5007844 */ /* 0x0001e20000000200 */
[----:B------:R-:W3:Y:S01]  /*b820*/  MUFU.EX2 R175, R175 ;  /* 0x000000af00af7308 */ /* 0x000ee20000000800 */
[----:B--2---:R-:W-:Y:S01]  /*b830*/  FADD.FTZ R13, R171, R12 ;  /* 0x0000000cab0d7221 */ /* 0x004fe20000010000 */
[-C--:B------:R-:W-:Y:S01]  /*b840*/  FMUL.FTZ R150, R150, R168.reuse ;  /* 0x000000a896967220 */ /* 0x080fe20000410000 */
[----:B------:R-:W-:-:S05]  /*b850*/  FMUL.FTZ R151, R151, R168 ;  /* 0x000000a897977220 */ /* 0x000fca0000410000 */
[----:B------:R-:W2:Y:S01]  /*b860*/  MUFU.EX2 R177, R177 ;  /* 0x000000b100b17308 */ /* 0x000ea20000000800 */
[C---:B-1----:R-:W-:Y:S01]  /*b870*/  FADD.FTZ R12, R220.reuse, R13 ;  /* 0x0000000ddc0c7221 */ /* 0x042fe20000010000 */
[----:B------:R-:W-:-:S05]  /*b880*/  F2FP.F16.F32.PACK_AB R163, R220, R171 ;  /* 0x000000abdca3723e */ /* 0x000fca00000000ff */
[----:B------:R0:W-:Y:S01]  /*b890*/  STSM.16.M88.4 [R195], R160 ;  /* 0x000000a0c3007844 */ /* 0x0001e20000000200 */
[----:B------:R-:W1:Y:S01]  /*b8a0*/  MUFU.EX2 R179, R179 ;  /* 0x000000b300b37308 */ /* 0x000e620000000800 */
[----:B---3--:R-:W-:Y:S01]  /*b8b0*/  FADD.FTZ R13, R175, R12 ;  /* 0x0000000caf0d7221 */ /* 0x008fe20000010000 */
[----:B------:R-:W-:-:S03]  /*b8c0*/  F2FP.F16.F32.PACK_AB R165, R222, R175 ;  /* 0x000000afdea5723e */ /* 0x000fc600000000ff */
[----:B------:R-:W-:-:S03]  /*b8d0*/  FADD.FTZ R172, R222, R13 ;  /* 0x0000000ddeac7221 */ /* 0x000fc60000010000 */
[----:B------:R-:W3:Y:S01]  /*b8e0*/  MUFU.EX2 R170, R183 ;  /* 0x000000b700aa7308 */ /* 0x000ee20000000800 */
[C---:B--2---:R-:W-:Y:S01]  /*b8f0*/  FADD.FTZ R12, R177.reuse, R166 ;  /* 0x000000a6b10c7221 */ /* 0x044fe20000010000 */
[----:B------:R-:W-:Y:S01]  /*b900*/  F2FP.F16.F32.PACK_AB R166, R177, R176 ;  /* 0x000000b0b1a6723e */ /* 0x000fe200000000ff */
[----:B-1----:R-:W-:Y:S01]  /*b910*/  FADD.FTZ R13, R179, R172 ;  /* 0x000000acb30d7221 */ /* 0x002fe20000010000 */
[----:B---3--:R-:W-:-:S03]  /*b920*/  F2FP.F16.F32.PACK_AB R167, R170, R179 ;  /* 0x000000b3aaa7723e */ /* 0x008fc600000000ff */
[----:B------:R-:W-:Y:S02]  /*b930*/  FADD.FTZ R13, R170, R13 ;  /* 0x0000000daa0d7221 */ /* 0x000fe40000010000 */
[----:B------:R0:W-:Y:S01]  /*b940*/  STSM.16.M88.4 [R196], R164 ;  /* 0x000000a4c4007844 */ /* 0x0001e20000000200 */
[----:B------:R-:W-:Y:S05]  /*b950*/  @!P0 BRA `(.L_x_3220) ;  /* 0x0000000000048947 */ /* 0x000fea0003800000 */
[----:B------:R-:W-:Y:S01]  /*b960*/  BPT.TRAP 0x1 ;  /* 0x000000040000795c */ /* 0x000fe20000300000 */
.L_x_3220:
[----:B------:R1:W2:Y:S01]  /*b970*/  SYNCS.PHASECHK.TRANS64.TRYWAIT P3, [R15+URZ+0x28c50], R213 ;  /* 0x028c50d50f0075a7 */ /* 0x0002a2000806017f */
[----:B------:R-:W-:Y:S05]  /*b980*/  @!P0 BRA `(.L_x_3221) ;  /* 0x0000000000048947 */ /* 0x000fea0003800000 */
[----:B------:R-:W-:Y:S01]  /*b990*/  BPT.TRAP 0x1 ;  /* 0x000000040000795c */ /* 0x000fe20000300000 */
.L_x_3221:
[----:B------:R-:W-:Y:S04]  /*b9a0*/  BSSY B1, `(.L_x_3222) ;  /* 0x0000004000017945 */ /* 0x000fe80003800000 */
[----:B--2---:R-:W-:Y:S05]  /*b9b0*/  @P3 BRA `(.L_x_3223) ;  /* 0x0000000000083947 */ /* 0x004fea0003800000 */
[----:B------:R-:W2:Y:S02]  /*b9c0*/  SYNCS.PHASECHK.TRANS64.TRYWAIT P3, [R15+URZ+0x28c50], R213 ;  /* 0x028c50d50f0075a7 */ /* 0x000ea4000806017f */
[----:B--2---:R-:W-:Y:S05]  /*b9d0*/  @!P3 BRA `(.L_x_3224) ;  /* 0x0000009800b0b947 */ /* 0x004fea0003800000 */
.L_x_3223:
[----:B------:R-:W-:Y:S05]  /*b9e0*/  BSYNC B1 ;  /* 0x0000000000017941 */ /* 0x000fea0003800000 */
.L_x_3222:
[----:B------:R-:W-:Y:S01]  /*b9f0*/  IMAD.MOV.U32 R21, RZ, RZ, 0x40000040 ;  /* 0x40000040ff157424 */ /* 0x000fe200078e00ff */
[----:B------:R-:W-:Y:S01]  /*ba00*/  LEA R20, R18, R14, 0xc ;  /* 0x0000000e12147211 */ /* 0x000fe200078e60ff */
[----:B------:R-:W-:Y:S01]  /*ba10*/  WARPGROUP.ARRIVE ;  /* 0x00000000000079c5 */ /* 0x000fe20000000000 */
[----:B-12---:R-:W-:Y:S01]  /*ba20*/  @!P1 IADD3 R15, R15, 0x28c60, RZ ;  /* 0x00028c600f0f9810 */ /* 0x006fe20007ffe0ff */
[----:B------:R-:W-:Y:S01]  /*ba30*/  IMAD.MOV.U32 R218, RZ, RZ, R11 ;  /* 0x000000ffffda7224 */ /* 0x000fe200078e000b */
[----:B------:R-:W-:Y:S01]  /*ba40*/  R2UR UR6, R20 ;  /* 0x00000000140672ca */ /* 0x000fe200000e0000 */
[----:B------:R-:W-:Y:S01]  /*ba50*/  IMAD.MOV.U32 R220, RZ, RZ, R3 ;  /* 0x000000ffffdc7224 */ /* 0x000fe200078e0003 */
[----:B------:R-:W-:Y:S01]  /*ba60*/  R2UR UR7, R21 ;  /* 0x00000000150772ca */ /* 0x000fe200000e0000 */
[----:B------:R-:W-:Y:S01]  /*ba70*/  IMAD.MOV.U32 R21, RZ, RZ, 0x40000040 ;  /* 0x40000040ff157424 */ /* 0x000fe200078e00ff */
[----:B------:R-:W-:Y:S01]  /*ba80*/  @!P1 PRMT R15, RZ, 0x654, R15 ;  /* 0x00000654ff0f9816 */ /* 0x000fe2000000000f */
[----:B------:R-:W-:-:S10]  /*ba90*/  IMAD.MOV.U32 R217, RZ, RZ, R18 ;  /* 0x000000ffffd97224 */ /* 0x000fd400078e0012 */
[----:B------:R-:W-:Y:S03]  /*baa0*/  HGMMA.64x256x16.F32 R24, R152, gdesc[UR4].tnspB, R24, gsb0 ;  /* 0x43e0000498187df0 */ /* 0x000fe60008000818 */
[----:B------:R-:W-:Y:S02]  /*bab0*/  WARPGROUP.DEPBAR.LE gsb0, 0x0 ;  /* 0x00008000000079c5 */ /* 0x000fe40000010000 */
[----:B0-----:R-:W-:Y:S01]  /*bac0*/  VIADD R152, R20, 0x80 ;  /* 0x0000008014987836 */ /* 0x001fe20000000000 */
[----:B------:R-:W-:Y:S01]  /*bad0*/  WARPGROUP.ARRIVE ;  /* 0x00000000000079c5 */ /* 0x000fe20000000000 */
[----:B------:R-:W-:-:S03]  /*bae0*/  IMAD.MOV.U32 R153, RZ, RZ, 0x40000040 ;  /* 0x40000040ff997424 */ /* 0x000fc600078e00ff */
[----:B------:R-:W-:Y:S02]  /*baf0*/  R2UR UR6, R152 ;  /* 0x00000000980672ca */ /* 0x000fe400000e0000 */
[----:B------:R-:W-:Y:S01]  /*bb00*/  R2UR UR7, R153 ;  /* 0x00000000990772ca */ /* 0x000fe200000e0000 */
[----:B------:R-:W-:Y:S01]  /*bb10*/  IMAD.MOV.U32 R153, RZ, RZ, 0x40000040 ;  /* 0x40000040ff997424 */ /* 0x000fe200078e00ff */
[C---:B------:R-:W-:Y:S01]  /*bb20*/  IADD3 R152, R20.reuse, 0x100, RZ ;  /* 0x0000010014987810 */ /* 0x040fe20007ffe0ff */
        /* <DEDUP_REMOVED lines=24> */
[----:B------:R-:W-:Y:S05]  /*bcb0*/  @P2 BRA `(.L_x_3225) ;  /* 0xffffffe000782947 */ /* 0x000fea000383ffff */
.L_x_3214:
[----:B------:R-:W-:Y:S05]  /*bcc0*/  BSYNC B0 ;  /* 0x0000000000007941 */ /* 0x000fea0003800000 */
.L_x_3213:
[----:B------:R-:W2:Y:S01]  /*bcd0*/  SHFL.BFLY PT, R5, R12, 0x2, 0x1f ;  /* 0x0c401f000c057f89 */ /* 0x000ea200000e0000 */
[----:B------:R-:W-:Y:S01]  /*bce0*/  IMAD.MOV.U32 R6, RZ, RZ, RZ ;  /* 0x000000ffff067224 */ /* 0x000fe200078e00ff */
[----:B------:R-:W-:Y:S01]  /*bcf0*/  MOV R20, 0xff800000 ;  /* 0xff80000000147802 */ /* 0x000fe20000000f00 */
[----:B------:R-:W-:Y:S01]  /*bd00*/  IMAD.MOV.U32 R21, RZ, RZ, -0x800000 ;  /* 0xff800000ff157424 */ /* 0x000fe200078e00ff */
[----:B------:R-:W3:Y:S01]  /*bd10*/  SHFL.BFLY PT, R0, R13, 0x2, 0x1f ;  /* 0x0c401f000d007f89 */ /* 0x000ee200000e0000 */
[----:B------:R-:W-:Y:S01]  /*bd20*/  VIADD R202, R202, 0x1 ;  /* 0x00000001caca7836 */ /* 0x000fe20000000000 */
[----:B------:R-:W-:Y:S08]  /*bd30*/  BAR.ARV 0x8, 0xa0 ;  /* 0x0202800000007b1d */ /* 0x000ff00000002000 */
[----:B------:R-:W-:Y:S01]  /*bd40*/  BAR.SYNC.DEFER_BLOCKING 0xf, 0x100 ;  /* 0x03c4000000007b1d */ /* 0x000fe20000010000 */
[----:B--2---:R-:W-:Y:S01]  /*bd50*/  FADD.FTZ R4, R5, R12 ;  /* 0x0000000c05047221 */ /* 0x004fe20000010000 */
[----:B---3--:R-:W-:-:S04]  /*bd60*/  FADD.FTZ R7, R0, R13 ;  /* 0x0000000d00077221 */ /* 0x008fc80000010000 */
[----:B------:R-:W2:Y:S04]  /*bd70*/  SHFL.BFLY PT, R5, R4, 0x1, 0x1f ;  /* 0x0c201f0004057f89 */ /* 0x000ea800000e0000 */
[----:B------:R-:W3:Y:S01]  /*bd80*/  SHFL.BFLY PT, R0, R7, 0x1, 0x1f ;  /* 0x0c201f0007007f89 */ /* 0x000ee200000e0000 */
[----:B--2---:R-:W-:Y:S01]  /*bd90*/  FADD.FTZ R8, R4, R5 ;  /* 0x0000000504087221 */ /* 0x004fe20000010000 */
[----:B------:R-:W-:Y:S01]  /*bda0*/  IADD3 R5, -R191, RZ, RZ ;  /* 0x000000ffbf057210 */ /* 0x000fe20007ffe1ff */
[----:B------:R-:W-:Y:S02]  /*bdb0*/  VIADD R4, R18, 0x1 ;  /* 0x0000000112047836 */ /* 0x000fe40000000000 */
[----:B---3--:R-:W-:Y:S01]  /*bdc0*/  FADD.FTZ R0, R7, R0 ;  /* 0x0000000007007221 */ /* 0x008fe20000010000 */
[----:B------:R-:W-:-:S02]  /*bdd0*/  FSETP.NE.FTZ.AND P2, PT, R8, RZ, PT ;  /* 0x000000ff0800720b */ /* 0x000fc40003f55000 */
[----:B------:R-:W-:Y:S01]  /*bde0*/  ISETP.NE.AND P0, PT, R190, R5, PT ;  /* 0x00000005be00720c */ /* 0x000fe20003f05270 */
[----:B------:R-:W-:Y:S01]  /*bdf0*/  IMAD.MOV.U32 R5, RZ, RZ, RZ ;  /* 0x000000ffff057224 */ /* 0x000fe200078e00ff */
[----:B------:R-:W-:Y:S02]  /*be00*/  FSETP.NE.FTZ.AND P3, PT, R0, RZ, PT ;  /* 0x000000ff0000720b */ /* 0x000fe40003f75000 */
[----:B------:R-:W-:-:S04]  /*be10*/  ISETP.NE.AND P1, PT, R4, 0x2, PT ;  /* 0x000000020400780c */ /* 0x000fc80003f25270 */
[----:B------:R-:W-:-:S03]  /*be20*/  SEL R9, RZ, 0x1, P1 ;  /* 0x00000001ff097807 */ /* 0x000fc60000800000 */
[----:B------:R-:W2:Y:S01]  /*be30*/  @P2 MUFU.RCP R5, R8 ;  /* 0x0000000800052308 */ /* 0x000ea20000001000 */
[----:B------:R-:W-:Y:S02]  /*be40*/  LOP3.LUT R22, R22, R9, RZ, 0x3c, !PT ;  /* 0x0000000916167212 */ /* 0x000fe400078e3cff */
[----:B------:R-:W-:Y:S01]  /*be50*/  @!P0 LEA R7, R18, R188, 0x6 ;  /* 0x000000bc12078211 */ /* 0x000fe200078e30ff */
[C---:B------:R-:W-:Y:S01]  /*be60*/  @P2 FMUL.FTZ R18, R10.reuse, 0.69314718246459960938 ;  /* 0x3f3172180a122820 */ /* 0x040fe20000410000 */
[----:B------:R-:W-:-:S03]  /*be70*/  @P3 FMUL.FTZ R10, R10, 0.69314718246459960938 ;  /* 0x3f3172180a0a3820 */ /* 0x000fc60000410000 */
[----:B------:R-:W3:Y:S01]  /*be80*/  @P3 MUFU.RCP R6, R0 ;  /* 0x0000000000063308 */ /* 0x000ee20000001000 */
[----:B------:R-:W-:-:S07]  /*be90*/  @!P0 IMAD R7, R7, 0x4, R2 ;  /* 0x0000000407078824 */ /* 0x000fce00078e0202 */
[----:B------:R-:W4:Y:S01]  /*bea0*/  @P2 MUFU.LG2 R2, R8 ;  /* 0x0000000800022308 */ /* 0x000f220000000c00 */
[-C--:B--2---:R-:W-:Y:S01]  /*beb0*/  FMUL.FTZ R181, R24, R5.reuse ;  /* 0x0000000518b57220 */ /* 0x084fe20000410000 */
[----:B------:R2:W-:Y:S01]  /*bec0*/  @!P0 STS [R7+0x28800], R5 ;  /* 0x0288000507008388 */ /* 0x0005e20000000800 */
[-C--:B------:R-:W-:Y:S01]  /*bed0*/  FMUL.FTZ R179, R25, R5.reuse ;  /* 0x0000000519b37220 */ /* 0x080fe20000410000 */
[-C--:B------:R-:W-:Y:S01]  /*bee0*/  FMUL.FTZ R180, R28, R5.reuse ;  /* 0x000000051cb47220 */ /* 0x080fe20000410000 */
[-C--:B------:R-:W-:Y:S01]  /*bef0*/  FMUL.FTZ R178, R32, R5.reuse ;  /* 0x0000000520b27220 */ /* 0x080fe20000410000 */
[-C--:B------:R-:W-:Y:S01]  /*bf00*/  FMUL.FTZ R28, R33, R5.reuse ;  /* 0x00000005211c7220 */ /* 0x080fe20000410000 */
[-C--:B------:R-:W-:Y:S01]  /*bf10*/  FMUL.FTZ R175, R40, R5.reuse ;  /* 0x0000000528af7220 */ /* 0x080fe20000410000 */
[----:B------:R5:W1:Y:S01]  /*bf20*/  @P3 MUFU.LG2 R24, R0 ;  /* 0x0000000000183308 */ /* 0x000a620000000c00 */
[----:B---3--:R3:W-:Y:S01]  /*bf30*/  @!P0 STS [R7+0x28820], R6 ;  /* 0x0288200607008388 */ /* 0x0087e20000000800 */
[-C--:B------:R-:W-:Y:S01]  /*bf40*/  FMUL.FTZ R177, R29, R5.reuse ;  /* 0x000000051db17220 */ /* 0x080fe20000410000 */
[-C--:B------:R-:W-:Y:S01]  /*bf50*/  FMUL.FTZ R176, R36, R5.reuse ;  /* 0x0000000524b07220 */ /* 0x080fe20000410000 */
[-C--:B------:R-:W-:Y:S01]  /*bf60*/  FMUL.FTZ R174, R37, R5.reuse ;  /* 0x0000000525ae7220 */ /* 0x080fe20000410000 */
[-C--:B------:R-:W-:Y:S01]  /*bf70*/  FMUL.FTZ R32, R41, R5.reuse ;  /* 0x0000000529207220 */ /* 0x080fe20000410000 */
[-C--:B------:R-:W-:Y:S01]  /*bf80*/  FMUL.FTZ R173, R44, R5.reuse ;  /* 0x000000052cad7220 */ /* 0x080fe20000410000 */
[-C--:B------:R-:W-:Y:S01]  /*bf90*/  FMUL.FTZ R171, R45, R5.reuse ;  /* 0x000000052dab7220 */ /* 0x080fe20000410000 */
[-C--:B------:R-:W-:Y:S01]  /*bfa0*/  FMUL.FTZ R172, R48, R5.reuse ;  /* 0x0000000530ac7220 */ /* 0x080fe20000410000 */
[-C--:B-----5:R-:W-:Y:S01]  /*bfb0*/  FMUL.FTZ R0, R27, R6.reuse ;  /* 0x000000061b007220 */ /* 0x0a0fe20000410000 */
[----:B----4-:R-:W-:Y:S01]  /*bfc0*/  @P2 FMUL.FTZ R25, R2, 0.69314718246459960938 ;  /* 0x3f31721802192820 */ /* 0x010fe20000410000 */
        /* <DEDUP_REMOVED lines=57> */
[----:B------:R-:W-:Y:S01]  /*c360*/  @P2 FFMA.FTZ R21, R18, R3, R25 ;  /* 0x0000000312152223 */ /* 0x000fe20000010019 */
[----:B------:R-:W-:Y:S01]  /*c370*/  PLOP3.LUT P0, PT, PT, PT, PT, 0x8, 0x0 ;  /* 0x000000000000781c */ /* 0x000fe20003f0e170 */
[-C--:B--2---:R-:W-:Y:S01]  /*c380*/  FMUL.FTZ R5, R26, R6.reuse ;  /* 0x000000061a057220 */ /* 0x084fe20000410000 */
        /* <DEDUP_REMOVED lines=59> */
[----:B------:R-:W-:Y:S06]  /*c740*/  BAR.ARV 0xe, 0x100 ;  /* 0x0384000000007b1d */ /* 0x000fec0000002000 */
.L_x_3158:
[----:B------:R-:W-:Y:S05]  /*c750*/  BSYNC B7 ;  /* 0x0000000000077941 */ /* 0x000fea0003800000 */
.L_x_3156:
[----:B------:R-:W0:Y:S08]  /*c760*/  S2UR UR5, SR_CgaCtaId ;  /* 0x00000000000579c3 */ /* 0x000e300000008800 */
[----:B------:R-:W-:Y:S06]  /*c770*/  BAR.SYNC.DEFER_BLOCKING 0x5, 0x120 ;  /* 0x0144800000007b1d */ /* 0x000fec0000010000 */
[----:B------:R-:W-:Y:S01]  /*c780*/  UMOV UR4, 0x400 ;  /* 0x0000040000047882 */ /* 0x000fe20000000000 */
[----:B------:R-:W-:Y:S01]  /*c790*/  BSSY B0, `(.L_x_3226) ;  /* 0x000026e000007945 */ /* 0x000fe20003800000 */
[----:B0-----:R-:W-:-:S06]  /*c7a0*/  ULEA UR4, UR5, UR4, 0x18 ;  /* 0x0000000405047291 */ /* 0x001fcc000f8ec03f */
[----:B------:R-:W-:-:S05]  /*c7b0*/  IMAD.U32 R2, RZ, RZ, UR4 ;  /* 0x00000004ff027e24 */ /* 0x000fca000f8e00ff */
[----:B-----5:R0:W1:Y:S01]  /*c7c0*/  LDS.128 R24, [R2+0x28cd0] ;  /* 0x028cd00002187984 */ /* 0x0200620000000c00 */
        /* <DEDUP_REMOVED lines=20> */
[----:B------:R-:W-:Y:S02]  /*c910*/  MOV R36, R2 ;  /* 0x0000000200247202 */ /* 0x000fe40000000f00 */
[----:B--2---:R-:W-:-:S02]  /*c920*/  MOV R37, R3 ;  /* 0x0000000300257202 */ /* 0x004fc40000000f00 */
        /* <DEDUP_REMOVED lines=9> */
[----:B------:R-:W-:Y:S02]  /*c9c0*/  LOP3.LUT R52, R211, 0x380, RZ, 0xc0, !PT ;  /* 0x00000380d3347812 */ /* 0x000fe400078ec0ff */
[----:B------:R-:W-:Y:S02]  /*c9d0*/  IADD3 R213, P4, R118, 0x60, RZ ;  /* 0x0000006076d57810 */ /* 0x000fe40007f9e0ff */
[----:B------:R-:W-:Y:S02]  /*c9e0*/  LOP3.LUT R48, R183, 0x380, RZ, 0xc0, !PT ;  /* 0x00000380b7307812 */ /* 0x000fe400078ec0ff */
[----:B------:R-:W-:Y:S01]  /*c9f0*/  LOP3.LUT R60, R217, 0x380, RZ, 0xc0, !PT ;  /* 0x00000380d93c7812 */ /* 0x000fe200078ec0ff */
[----:B------:R-:W-:Y:S01]  /*ca00*/  IMAD.X R57, RZ, RZ, R119, P4 ;  /* 0x000000ffff397224 */ /* 0x000fe200020e0677 */
[----:B------:R-:W-:-:S02]  /*ca10*/  SHF.R.U64 R52, R52, 0x3, RZ ;  /* 0x0000000334347819 */ /* 0x000fc400000012ff */
[----:B------:R-:W-:Y:S02]  /*ca20*/  IADD3 R68, P5, R118, 0x2040, RZ ;  /* 0x0000204076447810 */ /* 0x000fe40007fbe0ff */
[----:B------:R-:W-:Y:S02]  /*ca30*/  IADD3.X R49, RZ, R119, RZ, P1, !PT ;  /* 0x00000077ff317210 */ /* 0x000fe40000ffe4ff */
[----:B------:R-:W-:Y:S01]  /*ca40*/  LOP3.LUT R56, R213, 0x380, RZ, 0xc0, !PT ;  /* 0x00000380d5387812 */ /* 0x000fe200078ec0ff */
[----:B------:R-:W-:Y:S01]  /*ca50*/  IMAD.X R69, RZ, RZ, R119, P5 ;  /* 0x000000ffff457224 */ /* 0x000fe200028e0677 */
[----:B------:R-:W-:Y:S02]  /*ca60*/  SHF.R.U64 R48, R48, 0x3, RZ ;  /* 0x0000000330307819 */ /* 0x000fe400000012ff */
[----:B------:R-:W-:Y:S02]  /*ca70*/  SHF.R.U64 R60, R60, 0x3, RZ ;  /* 0x000000033c3c7819 */ /* 0x000fe400000012ff */
[----:B------:R-:W-:-:S02]  /*ca80*/  IADD3 R44, P6, R118, 0x2020, RZ ;  /* 0x00002020762c7810 */ /* 0x000fc40007fde0ff */
[----:B------:R-:W-:Y:S02]  /*ca90*/  IADD3 R94, P1, R118, 0x4000, RZ ;  /* 0x00004000765e7810 */ /* 0x000fe40007f3e0ff */
[----:B------:R-:W-:Y:S01]  /*caa0*/  LOP3.LUT R52, R52, R211, RZ, 0x3c, !PT ;  /* 0x000000d334347212 */ /* 0x000fe200078e3cff */
[--C-:B------:R-:W-:Y:S01]  /*cab0*/  IMAD.X R65, RZ, RZ, R119.reuse, P6 ;  /* 0x000000ffff417224 */ /* 0x100fe200030e0677 */
[----:B------:R-:W-:Y:S01]  /*cac0*/  LOP3.LUT R211, R68, 0x380, RZ, 0xc0, !PT ;  /* 0x0000038044d37812 */ /* 0x000fe200078ec0ff */
[----:B------:R-:W-:Y:S01]  /*cad0*/  IMAD.X R95, RZ, RZ, R119, P1 ;  /* 0x000000ffff5f7224 */ /* 0x000fe200008e0677 */
[----:B------:R-:W-:Y:S02]  /*cae0*/  LOP3.LUT R11, R118, 0x380, RZ, 0xc0, !PT ;  /* 0x00000380760b7812 */ /* 0x000fe400078ec0ff */
[----:B------:R-:W-:Y:S02]  /*caf0*/  SHF.R.U64 R56, R56, 0x3, RZ ;  /* 0x0000000338387819 */ /* 0x000fe400000012ff */
[----:B------:R-:W-:-:S02]  /*cb00*/  LOP3.LUT R48, R48, R183, RZ, 0x3c, !PT ;  /* 0x000000b730307212 */ /* 0x000fc400078e3cff */
[----:B------:R-:W-:Y:S02]  /*cb10*/  LOP3.LUT R60, R60, R217, RZ, 0x3c, !PT ;  /* 0x000000d93c3c7212 */ /* 0x000fe400078e3cff */
[----:B------:R-:W-:Y:S02]  /*cb20*/  IADD3 R72, P2, R118, 0x2060, RZ ;  /* 0x0000206076487810 */ /* 0x000fe40007f5e0ff */
[----:B------:R-:W-:Y:S02]  /*cb30*/  LOP3.LUT R183, R44, 0x380, RZ, 0xc0, !PT ;  /* 0x000003802cb77812 */ /* 0x000fe400078ec0ff */
[----:B------:R-:W-:Y:S02]  /*cb40*/  LOP3.LUT R217, R94, 0x380, RZ, 0xc0, !PT ;  /* 0x000003805ed97812 */ /* 0x000fe400078ec0ff */
[----:B------:R-:W-:Y:S02]  /*cb50*/  SHF.R.U64 R211, R211, 0x3, RZ ;  /* 0x00000003d3d37819 */ /* 0x000fe400000012ff */
[----:B------:R-:W-:-:S02]  /*cb60*/  IADD3 R30, P4, R118, 0x4040, RZ ;  /* 0x00004040761e7810 */ /* 0x000fc40007f9e0ff */
[----:B------:R-:W-:Y:S02]  /*cb70*/  SHF.R.U64 R11, R11, 0x3, RZ ;  /* 0x000000030b0b7819 */ /* 0x000fe400000012ff */
[----:B------:R-:W-:Y:S02]  /*cb80*/  LOP3.LUT R56, R56, R213, RZ, 0x3c, !PT ;  /* 0x000000d538387212 */ /* 0x000fe400078e3cff */
[----:B------:R-:W-:Y:S02]  /*cb90*/  LOP3.LUT R213, R72, 0x380, RZ, 0xc0, !PT ;  /* 0x0000038048d57812 */ /* 0x000fe400078ec0ff */
[----:B------:R-:W-:Y:S02]  /*cba0*/  SHF.R.U64 R183, R183, 0x3, RZ ;  /* 0x00000003b7b77819 */ /* 0x000fe400000012ff */
[----:B------:R-:W-:Y:S02]  /*cbb0*/  SHF.R.U64 R217, R217, 0x3, RZ ;  /* 0x00000003d9d97819 */ /* 0x000fe400000012ff */
[----:B------:R-:W-:-:S02]  /*cbc0*/  IADD3 R4, P0, R118, 0x4020, RZ ;  /* 0x0000402076047810 */ /* 0x000fc40007f1e0ff */
[-C--:B------:R-:W-:Y:S02]  /*cbd0*/  IADD3.X R61, RZ, R119.reuse, RZ, P3, !PT ;  /* 0x00000077ff3d7210 */ /* 0x080fe40001ffe4ff */
[C---:B------:R-:W-:Y:S01]  /*cbe0*/  IADD3 R6, P6, R118.reuse, 0x6000, RZ ;  /* 0x0000600076067810 */ /* 0x040fe20007fde0ff */
[--C-:B------:R-:W-:Y:S01]  /*cbf0*/  IMAD.X R99, RZ, RZ, R119.reuse, P0 ;  /* 0x000000ffff637224 */ /* 0x100fe200000e0677 */
[----:B------:R-:W-:Y:S02]  /*cc00*/  IADD3.X R73, RZ, R119, RZ, P2, !PT ;  /* 0x00000077ff497210 */ /* 0x000fe400017fe4ff */
[C---:B------:R-:W-:Y:S01]  /*cc10*/  IADD3 R34, P3, R118.reuse, 0x4060, RZ ;  /* 0x0000406076227810 */ /* 0x040fe20007f7e0ff */
[--C-:B------:R-:W-:Y:S01]  /*cc20*/  IMAD.X R111, RZ, RZ, R119.reuse, P6 ;  /* 0x000000ffff6f7224 */ /* 0x100fe200030e0677 */
[C---:B------:R-:W-:Y:S02]  /*cc30*/  IADD3 R3, P5, R118.reuse, 0x6020, RZ ;  /* 0x0000602076037810 */ /* 0x040fe40007fbe0ff */
[C---:B------:R-:W-:Y:S01]  /*cc40*/  IADD3 R10, P2, R118.reuse, 0x6040, RZ ;  /* 0x00006040760a7810 */ /* 0x040fe20007f5e0ff */
[----:B------:R-:W-:Y:S01]  /*cc50*/  IMAD.X R107, RZ, RZ, R119, P3 ;  /* 0x000000ffff6b7224 */ /* 0x000fe200018e0677 */
[----:B-1----:R-:W-:-:S02]  /*cc60*/  IADD3 R24, P1, R118, 0x6060, RZ ;  /* 0x0000606076187810 */ /* 0x002fc40007f3e0ff */
[----:B------:R-:W-:Y:S02]  /*cc70*/  LOP3.LUT R68, R211, R68, RZ, 0x3c, !PT ;  /* 0x00000044d3447212 */ /* 0x000fe400078e3cff */
[----:B------:R-:W-:Y:S01]  /*cc80*/  LOP3.LUT R118, R11, R118, RZ, 0x3c, !PT ;  /* 0x000000760b767212 */ /* 0x000fe200078e3cff */
[--C-:B------:R-:W-:Y:S01]  /*cc90*/  IMAD.X R11, RZ, RZ, R119.reuse, P2 ;  /* 0x000000ffff0b7224 */ /* 0x100fe200010e0677 */
[----:B------:R-:W-:Y:S01]  /*cca0*/  LOP3.LUT R211, R30, 0x380, RZ, 0xc0, !PT ;  /* 0x000003801ed37812 */ /* 0x000fe200078ec0ff */
[----:B------:R-:W-:Y:S01]  /*ccb0*/  IMAD.X R45, RZ, RZ, R119, P1 ;  /* 0x000000ffff2d7224 */ /* 0x000fe200008e0677 */
[----:B------:R-:W-:Y:S02]  /*ccc0*/  SHF.R.U64 R213, R213, 0x3, RZ ;  /* 0x00000003d5d57819 */ /* 0x000fe400000012ff */
[----:B------:R-:W-:Y:S02]  /*ccd0*/  LOP3.LUT R64, R183, R44, RZ, 0x3c, !PT ;  /* 0x0000002cb7407212 */ /* 0x000fe400078e3cff */
[----:B------:R-:W-:-:S02]  /*cce0*/  LOP3.LUT R94, R217, R94, RZ, 0x3c, !PT ;  /* 0x0000005ed95e7212 */ /* 0x000fc400078e3cff */
[----:B------:R-:W-:Y:S02]  /*ccf0*/  LOP3.LUT R183, R4, 0x380, RZ, 0xc0, !PT ;  /* 0x0000038004b77812 */ /* 0x000fe400078ec0ff */
[----:B------:R-:W-:Y:S02]  /*cd00*/  LOP3.LUT R217, R6, 0x380, RZ, 0xc0, !PT ;  /* 0x0000038006d97812 */ /* 0x000fe400078ec0ff */
[-C--:B------:R-:W-:Y:S02]  /*cd10*/  IADD3.X R103, RZ, R119.reuse, RZ, P4, !PT ;  /* 0x00000077ff677210 */ /* 0x080fe400027fe4ff */
[-C--:B------:R-:W-:Y:S02]  /*cd20*/  IADD3.X R115, RZ, R119.reuse, RZ, P5, !PT ;  /* 0x00000077ff737210 */ /* 0x080fe40002ffe4ff */
[----:B------:R-:W-:Y:S02]  /*cd30*/  SHF.R.U64 R211, R211, 0x3, RZ ;  /* 0x00000003d3d37819 */ /* 0x000fe400000012ff */
[----:B------:R-:W-:-:S02]  /*cd40*/  MOV R118, R118 ;  /* 0x0000007600767202 */ /* 0x000fc40000000f00 */
[----:B------:R-:W-:Y:S02]  /*cd50*/  LOP3.LUT R72, R213, R72, RZ, 0x3c, !PT ;  /* 0x00000048d5487212 */ /* 0x000fe400078e3cff */
[----:B------:R-:W-:Y:S02]  /*cd60*/  LOP3.LUT R119, R10, 0x380, RZ, 0xc0, !PT ;  /* 0x000003800a777812 */ /* 0x000fe400078ec0ff */
[----:B------:R-:W-:Y:S02]  /*cd70*/  LOP3.LUT R213, R34, 0x380, RZ, 0xc0, !PT ;  /* 0x0000038022d57812 */ /* 0x000fe400078ec0ff */
[----:B------:R-:W-:Y:S02]  /*cd80*/  SHF.R.U64 R183, R183, 0x3, RZ ;  /* 0x00000003b7b77819 */ /* 0x000fe400000012ff */
[----:B------:R-:W-:Y:S02]  /*cd90*/  SHF.R.U64 R217, R217, 0x3, RZ ;  /* 0x00000003d9d97819 */ /* 0x000fe400000012ff */
[----:B------:R-:W-:-:S02]  /*cda0*/  LOP3.LUT R102, R211, R30, RZ, 0x3c, !PT ;  /* 0x0000001ed3667212 */ /* 0x000fc400078e3cff */
[----:B------:R-:W-:Y:S02]  /*cdb0*/  LOP3.LUT R30, R24, 0x380, RZ, 0xc0, !PT ;  /* 0x00000380181e7812 */ /* 0x000fe400078ec0ff */
[----:B------:R-:W-:Y:S02]  /*cdc0*/  SHF.R.U64 R119, R119, 0x3, RZ ;  /* 0x0000000377777819 */ /* 0x000fe400000012ff */
[----:B------:R-:W-:Y:S02]  /*cdd0*/  SHF.R.U64 R213, R213, 0x3, RZ ;  /* 0x00000003d5d57819 */ /* 0x000fe400000012ff */
[----:B------:R-:W-:Y:S02]  /*cde0*/  LOP3.LUT R98, R183, R4, RZ, 0x3c, !PT ;  /* 0x00000004b7627212 */ /* 0x000fe400078e3cff */
[----:B------:R-:W-:Y:S02]  /*cdf0*/  LOP3.LUT R110, R217, R6, RZ, 0x3c, !PT ;  /* 0x00000006d96e7212 */ /* 0x000fe400078e3cff */
[----:B------:R-:W-:-:S02]  /*ce00*/  F2FP.F16.F32.PACK_AB R4, R179, R181 ;  /* 0x000000b5b304723e */ /* 0x000fc400000000ff */
[----:B------:R-:W-:Y:S01]  /*ce10*/  F2FP.F16.F32.PACK_AB R6, R177, R180 ;  /* 0x000000b4b106723e */ /* 0x000fe200000000ff */
[----:B------:R-:W-:Y:S01]  /*ce20*/  BAR.SYNC.DEFER_BLOCKING 0x1, 0x100 ;  /* 0x0044000000007b1d */ /* 0x000fe20000010000 */
[----:B------:R-:W-:Y:S02]  /*ce30*/  LOP3.LUT R0, R3, 0x380, RZ, 0xc0, !PT ;  /* 0x0000038003007812 */ /* 0x000fe400078ec0ff */
[----:B------:R-:W-:Y:S02]  /*ce40*/  SHF.R.U64 R177, R30, 0x3, RZ ;  /* 0x000000031eb17819 */ /* 0x000fe400000012ff */
[----:B------:R-:W-:Y:S02]  /*ce50*/  LOP3.LUT R10, R119, R10, RZ, 0x3c, !PT ;  /* 0x0000000a770a7212 */ /* 0x000fe400078e3cff */
[----:B------:R-:W-:Y:S02]  /*ce60*/  LOP3.LUT R106, R213, R34, RZ, 0x3c, !PT ;  /* 0x00000022d56a7212 */ /* 0x000fe400078e3cff */
[----:B------:R-:W-:-:S02]  /*ce70*/  MOV R48, R48 ;  /* 0x0000003000307202 */ /* 0x000fc40000000f00 */
[----:B------:R-:W-:Y:S02]  /*ce80*/  F2FP.F16.F32.PACK_AB R30, R174, R176 ;  /* 0x000000b0ae1e723e */ /* 0x000fe400000000ff */
[----:B------:R-:W-:Y:S02]  /*ce90*/  MOV R52, R52 ;  /* 0x0000003400347202 */ /* 0x000fe40000000f00 */
[----:B------:R-:W-:Y:S02]  /*cea0*/  F2FP.F16.F32.PACK_AB R34, R171, R173 ;  /* 0x000000adab22723e */ /* 0x000fe400000000ff */
[----:B------:R-:W-:Y:S02]  /*ceb0*/  SHF.R.U64 R0, R0, 0x3, RZ ;  /* 0x0000000300007819 */ /* 0x000fe400000012ff */
[----:B------:R-:W-:Y:S02]  /*cec0*/  MOV R56, R56 ;  /* 0x0000003800387202 */ /* 0x000fe40000000f00 */
[----:B------:R-:W-:-:S02]  /*ced0*/  MOV R38, R10 ;  /* 0x0000000a00267202 */ /* 0x000fc40000000f00 */
[----:B------:R-:W-:Y:S01]  /*cee0*/  MOV R60, R60 ;  /* 0x0000003c003c7202 */ /* 0x000fe20000000f00 */
[----:B------:R1:W-:Y:S01]  /*cef0*/  STSM.16.M88.4 [R118], R4 ;  /* 0x0000000476007844 */ /* 0x0003e20000000200 */
[----:B------:R-:W-:Y:S02]  /*cf00*/  F2FP.F16.F32.PACK_AB R10, R163, R165 ;  /* 0x000000a5a30a723e */ /* 0x000fe400000000ff */
[----:B------:R-:W-:Y:S01]  /*cf10*/  F2FP.F16.F32.PACK_AB R11, R63, R62 ;  /* 0x0000003e3f0b723e */ /* 0x000fe200000000ff */
[----:B------:R2:W-:Y:S01]  /*cf20*/  STSM.16.M88.4 [R48], R28 ;  /* 0x0000001c30007844 */ /* 0x0005e20000000200 */
[----:B------:R-:W-:Y:S02]  /*cf30*/  MOV R64, R64 ;  /* 0x0000004000407202 */ /* 0x000fe40000000f00 */
[----:B------:R-:W-:Y:S01]  /*cf40*/  LOP3.LUT R114, R0, R3, RZ, 0x3c, !PT ;  /* 0x0000000300727212 */ /* 0x000fe200078e3cff */
[----:B------:R3:W-:Y:S01]  /*cf50*/  STSM.16.M88.4 [R52], R32 ;  /* 0x0000002034007844 */ /* 0x0007e20000000200 */
[----:B------:R-:W-:-:S02]  /*cf60*/  MOV R68, R68 ;  /* 0x0000004400447202 */ /* 0x000fc40000000f00 */
[----:B------:R-:W-:Y:S02]  /*cf70*/  MOV R72, R72 ;  /* 0x0000004800487202 */ /* 0x000fe40000000f00 */
[----:B------:R-:W-:Y:S02]  /*cf80*/  LOP3.LUT R44, R177, R24, RZ, 0x3c, !PT ;  /* 0x00000018b12c7212 */ /* 0x000fe400078e3cff */
[----:B------:R-:W-:Y:S02]  /*cf90*/  MOV R94, R94 ;  /* 0x0000005e005e7202 */ /* 0x000fe40000000f00 */
[----:B-1----:R-:W-:Y:S02]  /*cfa0*/  F2FP.F16.F32.PACK_AB R4, R169, R172 ;  /* 0x000000aca904723e */ /* 0x002fe400000000ff */
[----:B------:R-:W-:Y:S02]  /*cfb0*/  F2FP.F16.F32.PACK_AB R5, R51, R50 ;  /* 0x000000323305723e */ /* 0x000fe400000000ff */
[----:B------:R-:W-:-:S02]  /*cfc0*/  F2FP.F16.F32.PACK_AB R6, R166, R170 ;  /* 0x000000aaa606723e */ /* 0x000fc400000000ff */
[----:B------:R-:W-:Y:S02]  /*cfd0*/  F2FP.F16.F32.PACK_AB R7, R55, R54 ;  /* 0x000000363707723e */ /* 0x000fe400000000ff */
[----:B--2---:R-:W-:Y:S02]  /*cfe0*/  F2FP.F16.F32.PACK_AB R28, R159, R161 ;  /* 0x000000a19f1c723e */ /* 0x004fe400000000ff */
[----:B------:R-:W-:Y:S01]  /*cff0*/  F2FP.F16.F32.PACK_AB R29, R75, R74 ;  /* 0x0000004a4b1d723e */ /* 0x000fe200000000ff */
[----:B------:R-:W-:Y:S01]  /*d000*/  STSM.16.M88.4 [R56], R4 ;  /* 0x0000000438007844 */ /* 0x000fe20000000200 */
[----:B------:R-:W-:Y:S02]  /*d010*/  F2FP.F16.F32.PACK_AB R30, R77, R160 ;  /* 0x000000a04d1e723e */ /* 0x000fe400000000ff */
[----:B------:R-:W-:Y:S01]  /*d020*/  F2FP.F16.F32.PACK_AB R31, R79, R78 ;  /* 0x0000004e4f1f723e */ /* 0x000fe200000000ff */
[----:B------:R1:W-:Y:S01]  /*d030*/  STSM.16.M88.4 [R60], R8 ;  /* 0x000000083c007844 */ /* 0x0003e20000000200 */
[----:B---3--:R-:W-:-:S02]  /*d040*/  F2FP.F16.F32.PACK_AB R32, R81, R157 ;  /* 0x0000009d5120723e */ /* 0x008fc400000000ff */
[----:B------:R-:W-:Y:S01]  /*d050*/  F2FP.F16.F32.PACK_AB R33, R83, R82 ;  /* 0x000000525321723e */ /* 0x000fe200000000ff */
[----:B------:R-:W-:Y:S01]  /*d060*/  STSM.16.M88.4 [R64], R12 ;  /* 0x0000000c40007844 */ /* 0x000fe20000000200 */
[----:B------:R-:W-:Y:S02]  /*d070*/  F2FP.F16.F32.PACK_AB R34, R85, R84 ;  /* 0x000000545522723e */ /* 0x000fe400000000ff */
[----:B------:R-:W-:Y:S01]  /*d080*/  F2FP.F16.F32.PACK_AB R35, R87, R86 ;  /* 0x000000565723723e */ /* 0x000fe200000000ff */
[----:B------:R-:W-:Y:S01]  /*d090*/  STSM.16.M88.4 [R68], R28 ;  /* 0x0000001c44007844 */ /* 0x000fe20000000200 */
[----:B------:R-:W-:Y:S02]  /*d0a0*/  MOV R3, R98 ;  /* 0x0000006200037202 */ /* 0x000fe40000000f00 */
[----:B------:R-:W-:Y:S01]  /*d0b0*/  MOV R24, R106 ;  /* 0x0000006a00187202 */ /* 0x000fe20000000f00 */
[----:B------:R-:W-:Y:S01]  /*d0c0*/  STSM.16.M88.4 [R72], R32 ;  /* 0x0000002048007844 */ /* 0x000fe20000000200 */
[----:B------:R-:W-:-:S02]  /*d0d0*/  F2FP.F16.F32.PACK_AB R98, R101, R100 ;  /* 0x000000646562723e */ /* 0x000fc400000000ff */
[----:B------:R-:W-:Y:S01]  /*d0e0*/  F2FP.F16.F32.PACK_AB R99, R70, R58 ;  /* 0x0000003a4663723e */ /* 0x000fe200000000ff */
[----:B------:R-:W-:Y:S01]  /*d0f0*/  STSM.16.M88.4 [R94], R88 ;  /* 0x000000585e007844 */ /* 0x000fe20000000200 */
[----:B------:R-:W-:Y:S02]  /*d100*/  F2FP.F16.F32.PACK_AB R104, R105, R104 ;  /* 0x000000686968723e */ /* 0x000fe400000000ff */
[----:B------:R-:W-:Y:S01]  /*d110*/  MOV R102, R102 ;  /* 0x0000006600667202 */ /* 0x000fe20000000f00 */
[----:B------:R-:W-:Y:S01]  /*d120*/  STSM.16.M88.4 [R3], R96 ;  /* 0x0000006003007844 */ /* 0x000fe20000000200 */
[----:B------:R-:W-:Y:S02]  /*d130*/  MOV R0, R114 ;  /* 0x0000007200007202 */ /* 0x000fe40000000f00 */
[----:B------:R-:W-:Y:S02]  /*d140*/  F2FP.F16.F32.PACK_AB R105, R80, R76 ;  /* 0x0000004c5069723e */ /* 0x000fe400000000ff */
[----:B------:R-:W-:-:S02]  /*d150*/  F2FP.F16.F32.PACK_AB R106, R109, R108 ;  /* 0x0000006c6d6a723e */ /* 0x000fc400000000ff */
[----:B------:R-:W-:Y:S02]  /*d160*/  F2FP.F16.F32.PACK_AB R107, R153, R152 ;  /* 0x00000098996b723e */ /* 0x000fe400000000ff */
        /* <DEDUP_REMOVED lines=8> */
[----:B------:R2:W-:Y:S01]  /*d1f0*/  STSM.16.M88.4 [R24], R112 ;  /* 0x0000007018007844 */ /* 0x0005e20000000200 */
[----:B------:R-:W-:Y:S02]  /*d200*/  MOV R110, R110 ;  /* 0x0000006e006e7202 */ /* 0x000fe40000000f00 */
[----:B------:R-:W-:Y:S02]  /*d210*/  F2FP.F16.F32.PACK_AB R122, R125, R124 ;  /* 0x0000007c7d7a723e */ /* 0x000fe400000000ff */
[----:B------:R-:W-:Y:S02]  /*d220*/  F2FP.F16.F32.PACK_AB R123, R127, R126 ;  /* 0x0000007e7f7b723e */ /* 0x000fe400000000ff */
[----:B------:R-:W-:-:S02]  /*d230*/  F2FP.F16.F32.PACK_AB R129, R131, R130 ;  /* 0x000000828381723e */ /* 0x000fc400000000ff */
[----:B------:R-:W-:Y:S01]  /*d240*/  F2FP.F16.F32.PACK_AB R136, R137, R136 ;  /* 0x000000888988723e */ /* 0x000fe200000000ff */
[----:B------:R-:W-:Y:S01]  /*d250*/  STSM.16.M88.4 [R110], R120 ;  /* 0x000000786e007844 */ /* 0x000fe20000000200 */
[----:B------:R-:W-:Y:S02]  /*d260*/  ISETP.NE.U32.AND P0, PT, RZ, UR4, PT ;  /* 0x00000004ff007c0c */ /* 0x000fe4000bf05070 */
[----:B-1----:R-:W-:Y:S02]  /*d270*/  IADD3 R10, P1, R199, UR4, RZ ;  /* 0x00000004c70a7c10 */ /* 0x002fe4000ff3e0ff */
[----:B------:R-:W-:Y:S02]  /*d280*/  F2FP.F16.F32.PACK_AB R130, R133, R132 ;  /* 0x000000848582723e */ /* 0x000fe400000000ff */
[----:B------:R-:W-:Y:S02]  /*d290*/  F2FP.F16.F32.PACK_AB R131, R135, R134 ;  /* 0x000000868783723e */ /* 0x000fe400000000ff */
[----:B------:R-:W-:-:S02]  /*d2a0*/  F2FP.F16.F32.PACK_AB R137, R139, R138 ;  /* 0x0000008a8b89723e */ /* 0x000fc400000000ff */
[----:B------:R-:W-:Y:S01]  /*d2b0*/  F2FP.F16.F32.PACK_AB R144, R145, R144 ;  /* 0x000000909190723e */ /* 0x000fe200000000ff */
[----:B------:R1:W-:Y:S01]  /*d2c0*/  STSM.16.M88.4 [R0], R128 ;  /* 0x0000008000007844 */ /* 0x0003e20000000200 */
[----:B------:R-:W-:Y:S02]  /*d2d0*/  F2FP.F16.F32.PACK_AB R138, R141, R140 ;  /* 0x0000008c8d8a723e */ /* 0x000fe400000000ff */
[----:B------:R-:W-:Y:S02]  /*d2e0*/  F2FP.F16.F32.PACK_AB R139, R143, R142 ;  /* 0x0000008e8f8b723e */ /* 0x000fe400000000ff */
[----:B------:R-:W-:Y:S02]  /*d2f0*/  F2FP.F16.F32.PACK_AB R145, R147, R146 ;  /* 0x000000929391723e */ /* 0x000fe400000000ff */
[----:B------:R-:W-:Y:S01]  /*d300*/  MOV R44, R44 ;  /* 0x0000002c002c7202 */ /* 0x000fe20000000f00 */
[----:B------:R-:W-:Y:S01]  /*d310*/  STSM.16.M88.4 [R38], R136 ;  /* 0x0000008826007844 */ /* 0x000fe20000000200 */
[----:B------:R-:W-:-:S02]  /*d320*/  F2FP.F16.F32.PACK_AB R146, R149, R148 ;  /* 0x000000949592723e */ /* 0x000fc400000000ff */
[----:B------:R-:W-:Y:S02]  /*d330*/  F2FP.F16.F32.PACK_AB R147, R151, R150 ;  /* 0x000000969793723e */ /* 0x000fe400000000ff */
[----:B------:R-:W-:Y:S02]  /*d340*/  ISETP.NE.AND.EX P0, PT, RZ, UR5, PT, P0 ;  /* 0x00000005ff007c0c */ /* 0x000fe4000bf05300 */
[----:B------:R-:W-:Y:S01]  /*d350*/  IADD3.X R11, R200, UR5, RZ, P1, !PT ;  /* 0x00000005c80b7c10 */ /* 0x000fe20008ffe4ff */
[----:B------:R-:W-:Y:S01]  /*d360*/  ULDC.64 UR4, c[0x0][0xbe0] ;  /* 0x0002f80000047ab9 */ /* 0x000fe20000000a00 */
[----:B------:R3:W-:Y:S01]  /*d370*/  STSM.16.M88.4 [R44], R144 ;  /* 0x000000902c007844 */ /* 0x0007e20000000200 */
[----:B------:R-:W-:Y:S01]  /*d380*/  BAR.SYNC.DEFER_BLOCKING 0x1, 0x100 ;  /* 0x0044000000007b1d */ /* 0x000fe20000010000 */
[----:B------:R-:W-:Y:S02]  /*d390*/  ISETP.NE.U32.AND P6, PT, RZ, UR4, PT ;  /* 0x00000004ff007c0c */ /* 0x000fe4000bfc5070 */
[----:B--2---:R-:W-:-:S02]  /*d3a0*/  MOV R24, RZ ;  /* 0x000000ff00187202 */ /* 0x004fc40000000f00 */
[----:B------:R-:W-:-:S13]  /*d3b0*/  ISETP.NE.AND.EX P6, PT, RZ, UR5, PT, P6 ;  /* 0x00000005ff007c0c */ /* 0x000fda000bfc5360 */
[----:B------:R-:W-:Y:S01]  /*d3c0*/  @P6 IADD3 R6, P4, R199, UR4, RZ ;  /* 0x00000004c7066c10 */ /* 0x000fe2000ff9e0ff */
[----:B------:R-:W-:Y:S02]  /*d3d0*/  ULDC UR4, c[0x0][0xa88] ;  /* 0x0002a20000047ab9 */ /* 0x000fe40000000800 */
[----:B-1----:R-:W-:Y:S02]  /*d3e0*/  MOV R0, UR4 ;  /* 0x0000000400007c02 */ /* 0x002fe40008000f00 */
[----:B------:R-:W-:Y:S01]  /*d3f0*/  @P6 IADD3.X R7, R200, UR5, RZ, P4, !PT ;  /* 0x00000005c8076c10 */ /* 0x000fe2000a7fe4ff */
[----:B------:R1:W5:Y:S01]  /*d400*/  @P0 LDG.E R24, desc[UR40][R10.64] ;  /* 0x000000280a180981 */ /* 0x000362000c1e1900 */
[----:B------:R-:W-:-:S03]  /*d410*/  IMAD R5, R192, 0x40, R187 ;  /* 0x00000040c0057824 */ /* 0x000fc600078e02bb */
[----:B------:R1:W5:Y:S01]  /*d420*/  @P6 LDG.E R0, desc[UR40][R6.64] ;  /* 0x0000002806006981 */ /* 0x000362000c1e1900 */
[----:B------:R-:W-:-:S03]  /*d430*/  IMAD.WIDE R4, R5, 0x2, R36 ;  /* 0x0000000205047825 */ /* 0x000fc600078e0224 */
[C---:B------:R-:W-:Y:S02]  /*d440*/  IADD3 R9, P1, R4.reuse, 0x1000, RZ ;  /* 0x0000100004097810 */ /* 0x040fe40007f3e0ff */
[C---:B------:R-:W-:Y:S02]  /*d450*/  IADD3 R13, P2, R4.reuse, 0x2000, RZ ;  /* 0x00002000040d7810 */ /* 0x040fe40007f5e0ff */
[C---:B------:R-:W-:Y:S02]  /*d460*/  IADD3 R29, P3, R4.reuse, 0x3000, RZ ;  /* 0x00003000041d7810 */ /* 0x040fe40007f7e0ff */
[----:B------:R-:W-:Y:S02]  /*d470*/  IADD3 R33, P4, R4, 0x4000, RZ ;  /* 0x0000400004217810 */ /* 0x000fe40007f9e0ff */
[----:B------:R-:W-:Y:S02]  /*d480*/  LOP3.LUT R8, R9, 0x380, RZ, 0xc0, !PT ;  /* 0x0000038009087812 */ /* 0x000fe400078ec0ff */
[----:B------:R-:W-:-:S02]  /*d490*/  LOP3.LUT R12, R13, 0x380, RZ, 0xc0, !PT ;  /* 0x000003800d0c7812 */ /* 0x000fc400078ec0ff */
[----:B------:R-:W-:Y:S02]  /*d4a0*/  LOP3.LUT R28, R29, 0x380, RZ, 0xc0, !PT ;  /* 0x000003801d1c7812 */ /* 0x000fe400078ec0ff */
[----:B------:R-:W-:Y:S02]  /*d4b0*/  LOP3.LUT R32, R33, 0x380, RZ, 0xc0, !PT ;  /* 0x0000038021207812 */ /* 0x000fe400078ec0ff */
[----:B------:R-:W-:Y:S02]  /*d4c0*/  SHF.R.U64 R8, R8, 0x3, RZ ;  /* 0x0000000308087819 */ /* 0x000fe400000012ff */
[----:B------:R-:W-:Y:S02]  /*d4d0*/  SHF.R.U64 R12, R12, 0x3, RZ ;  /* 0x000000030c0c7819 */ /* 0x000fe400000012ff */
[----:B------:R-:W-:Y:S02]  /*d4e0*/  SHF.R.U64 R28, R28, 0x3, RZ ;  /* 0x000000031c1c7819 */ /* 0x000fe400000012ff */
[----:B------:R-:W-:-:S02]  /*d4f0*/  SHF.R.U64 R32, R32, 0x3, RZ ;  /* 0x0000000320207819 */ /* 0x000fc400000012ff */
[----:B------:R-:W-:Y:S02]  /*d500*/  IADD3 R37, P5, R4, 0x5000, RZ ;  /* 0x0000500004257810 */ /* 0x000fe40007fbe0ff */
[----:B------:R-:W-:Y:S01]  /*d510*/  LOP3.LUT R8, R8, R9, RZ, 0x3c, !PT ;  /* 0x0000000908087212 */ /* 0x000fe200078e3cff */
[--C-:B------:R-:W-:Y:S01]  /*d520*/  IMAD.X R9, RZ, RZ, R5.reuse, P1 ;  /* 0x000000ffff097224 */ /* 0x100fe200008e0605 */
[----:B------:R-:W-:Y:S02]  /*d530*/  LOP3.LUT R12, R12, R13, RZ, 0x3c, !PT ;  /* 0x0000000d0c0c7212 */ /* 0x000fe400078e3cff */
[----:B------:R-:W-:Y:S01]  /*d540*/  LOP3.LUT R28, R28, R29, RZ, 0x3c, !PT ;  /* 0x0000001d1c1c7212 */ /* 0x000fe200078e3cff */
[--C-:B------:R-:W-:Y:S01]  /*d550*/  IMAD.X R29, RZ, RZ, R5.reuse, P3 ;  /* 0x000000ffff1d7224 */ /* 0x100fe200018e0605 */
[----:B------:R-:W-:Y:S01]  /*d560*/  LOP3.LUT R32, R32, R33, RZ, 0x3c, !PT ;  /* 0x0000002120207212 */ /* 0x000fe200078e3cff */
[----:B------:R-:W-:Y:S01]  /*d570*/  IMAD.X R33, RZ, RZ, R5, P4 ;  /* 0x000000ffff217224 */ /* 0x000fe200020e0605 */
[----:B------:R-:W-:-:S02]  /*d580*/  P2R R14, PR, RZ, 0x20 ;  /* 0x00000020ff0e7803 */ /* 0x000fc40000000000 */
[----:B------:R-:W-:Y:S02]  /*d590*/  IADD3.X R13, RZ, R5, RZ, P2, !PT ;  /* 0x00000005ff0d7210 */ /* 0x000fe400017fe4ff */
[C---:B------:R-:W-:Y:S02]  /*d5a0*/  IADD3 R41, P1, R4.reuse, 0x6000, RZ ;  /* 0x0000600004297810 */ /* 0x040fe40007f3e0ff */
[C---:B------:R-:W-:Y:S02]  /*d5b0*/  IADD3 R45, P2, R4.reuse, 0x7000, RZ ;  /* 0x00007000042d7810 */ /* 0x040fe40007f5e0ff */
[C---:B------:R-:W-:Y:S02]  /*d5c0*/  IADD3 R49, P3, R4.reuse, 0x8000, RZ ;  /* 0x0000800004317810 */ /* 0x040fe40007f7e0ff */
[C---:B------:R-:W-:Y:S02]  /*d5d0*/  IADD3 R53, P4, R4.reuse, 0x9000, RZ ;  /* 0x0000900004357810 */ /* 0x040fe40007f9e0ff */
[----:B------:R-:W-:-:S02]  /*d5e0*/  IADD3 R57, P5, R4, 0xa000, RZ ;  /* 0x0000a00004397810 */ /* 0x000fc40007fbe0ff */
[----:B------:R-:W-:Y:S02]  /*d5f0*/  LOP3.LUT R36, R37, 0x380, RZ, 0xc0, !PT ;  /* 0x0000038025247812 */ /* 0x000fe400078ec0ff */
[----:B------:R-:W-:Y:S02]  /*d600*/  LOP3.LUT R40, R41, 0x380, RZ, 0xc0, !PT ;  /* 0x0000038029287812 */ /* 0x000fe400078ec0ff */
[----:B---3--:R-:W-:Y:S02]  /*d610*/  LOP3.LUT R44, R45, 0x380, RZ, 0xc0, !PT ;  /* 0x000003802d2c7812 */ /* 0x008fe400078ec0ff */
[----:B------:R-:W-:Y:S02]  /*d620*/  LOP3.LUT R48, R49, 0x380, RZ, 0xc0, !PT ;  /* 0x0000038031307812 */ /* 0x000fe400078ec0ff */
[----:B------:R-:W-:Y:S02]  /*d630*/  LOP3.LUT R52, R53, 0x380, RZ, 0xc0, !PT ;  /* 0x0000038035347812 */ /* 0x000fe400078ec0ff */
[----:B------:R-:W-:-:S02]  /*d640*/  LOP3.LUT R56, R57, 0x380, RZ, 0xc0, !PT ;  /* 0x0000038039387812 */ /* 0x000fc400078ec0ff */
[----:B------:R-:W-:Y:S02]  /*d650*/  SHF.R.U64 R36, R36, 0x3, RZ ;  /* 0x0000000324247819 */ /* 0x000fe400000012ff */
[----:B------:R-:W-:Y:S02]  /*d660*/  SHF.R.U64 R40, R40, 0x3, RZ ;  /* 0x0000000328287819 */ /* 0x000fe400000012ff */
[----:B------:R-:W-:Y:S02]  /*d670*/  SHF.R.U64 R44, R44, 0x3, RZ ;  /* 0x000000032c2c7819 */ /* 0x000fe400000012ff */
[----:B------:R-:W-:Y:S02]  /*d680*/  SHF.R.U64 R48, R48, 0x3, RZ ;  /* 0x0000000330307819 */ /* 0x000fe400000012ff */
[----:B------:R-:W-:Y:S02]  /*d690*/  SHF.R.U64 R52, R52, 0x3, RZ ;  /* 0x0000000334347819 */ /* 0x000fe400000012ff */
[----:B------:R-:W-:-:S02]  /*d6a0*/  SHF.R.U64 R56, R56, 0x3, RZ ;  /* 0x0000000338387819 */ /* 0x000fc400000012ff */
[----:B------:R-:W-:Y:S02]  /*d6b0*/  LOP3.LUT R36, R36, R37, RZ, 0x3c, !PT ;  /* 0x0000002524247212 */ /* 0x000fe400078e3cff */
[----:B------:R-:W-:Y:S02]  /*d6c0*/  LOP3.LUT R40, R40, R41, RZ, 0x3c, !PT ;  /* 0x0000002928287212 */ /* 0x000fe400078e3cff */
[----:B------:R-:W-:Y:S02]  /*d6d0*/  LOP3.LUT R44, R44, R45, RZ, 0x3c, !PT ;  /* 0x0000002d2c2c7212 */ /* 0x000fe400078e3cff */
[----:B------:R-:W-:Y:S02]  /*d6e0*/  LOP3.LUT R48, R48, R49, RZ, 0x3c, !PT ;  /* 0x0000003130307212 */ /* 0x000fe400078e3cff */
[----:B------:R-:W-:Y:S02]  /*d6f0*/  LOP3.LUT R52, R52, R53, RZ, 0x3c, !PT ;  /* 0x0000003534347212 */ /* 0x000fe400078e3cff */
[----:B------:R-:W-:Y:S01]  /*d700*/  LOP3.LUT R56, R56, R57, RZ, 0x3c, !PT ;  /* 0x0000003938387212 */ /* 0x000fe200078e3cff */
[----:B-1----:R-:W-:Y:S06]  /*d710*/  @P6 BRA `(.L_x_3228) ;  /* 0x0000000000106947 */ /* 0x002fec0003800000 */
[----:B------:R-:W-:Y:S05]  /*d720*/  @!P0 BRA `(.L_x_3228) ;  /* 0x00000000000c8947 */ /* 0x000fea0003800000 */
[----:B------:R-:W2:Y:S04]  /*d730*/  LDG.E R3, desc[UR40][R10.64] ;  /* 0x000000280a037981 */ /* 0x000ea8000c1e1900 */
[----:B-----5:R-:W2:Y:S02]  /*d740*/  LDG.E R0, desc[UR40][R10.64+0x4] ;  /* 0x000004280a007981 */ /* 0x020ea4000c1e1900 */
[----:B--2---:R-:W-:-:S07]  /*d750*/  IMAD.IADD R0, R0, 0x1, -R3 ;  /* 0x0000000100007824 */ /* 0x004fce00078e0a03 */
.L_x_3228:
[----:B------:R-:W1:Y:S01]  /*d760*/  SHFL.IDX PT, R3, R206, RZ, 0x1f ;  /* 0x00001fffce037589 */ /* 0x000e6200000e0000 */
[----:B------:R-:W-:Y:S01]  /*d770*/  ISETP.NE.AND P6, PT, R14, RZ, PT ;  /* 0x000000ff0e00720c */ /* 0x000fe20003fc5270 */
[--C-:B------:R-:W-:Y:S01]  /*d780*/  IMAD.X R57, RZ, RZ, R5.reuse, P5 ;  /* 0x000000ffff397224 */ /* 0x100fe200028e0605 */
[----:B------:R-:W-:Y:S01]  /*d790*/  IADD3.X R41, RZ, R5, RZ, P1, !PT ;  /* 0x00000005ff297210 */ /* 0x000fe20000ffe4ff */
[--C-:B------:R-:W-:Y:S01]  /*d7a0*/  IMAD.X R45, RZ, RZ, R5.reuse, P2 ;  /* 0x000000ffff2d7224 */ /* 0x100fe200010e0605 */
[C---:B------:R-:W-:Y:S01]  /*d7b0*/  IADD3 R65, P1, R4.reuse, 0xc000, RZ ;  /* 0x0000c00004417810 */ /* 0x040fe20007f3e0ff */
[--C-:B------:R-:W-:Y:S01]  /*d7c0*/  IMAD.X R37, RZ, RZ, R5.reuse, P6 ;  /* 0x000000ffff257224 */ /* 0x100fe200030e0605 */
[C---:B------:R-:W-:Y:S01]  /*d7d0*/  IADD3 R61, P6, R4.reuse, 0xb000, RZ ;  /* 0x0000b000043d7810 */ /* 0x040fe20007fde0ff */
[----:B------:R-:W-:Y:S01]  /*d7e0*/  IMAD.X R49, RZ, RZ, R5, P3 ;  /* 0x000000ffff317224 */ /* 0x000fe200018e0605 */
[C---:B------:R-:W-:Y:S02]  /*d7f0*/  IADD3 R69, P2, R4.reuse, 0xd000, RZ ;  /* 0x0000d00004457810 */ /* 0x040fe40007f5e0ff */
[----:B------:R-:W-:-:S02]  /*d800*/  IADD3 R73, P3, R4, 0xe000, RZ ;  /* 0x0000e00004497810 */ /* 0x000fc40007f7e0ff */
[----:B------:R-:W-:Y:S02]  /*d810*/  IADD3.X R53, RZ, R5, RZ, P4, !PT ;  /* 0x00000005ff357210 */ /* 0x000fe400027fe4ff */
[----:B------:R-:W-:Y:S02]  /*d820*/  IADD3 R10, P4, R4, 0xf000, RZ ;  /* 0x0000f000040a7810 */ /* 0x000fe40007f9e0ff */
[----:B------:R-:W-:Y:S02]  /*d830*/  LOP3.LUT R60, R61, 0x380, RZ, 0xc0, !PT ;  /* 0x000003803d3c7812 */ /* 0x000fe400078ec0ff */
[----:B------:R-:W-:Y:S02]  /*d840*/  LOP3.LUT R64, R65, 0x380, RZ, 0xc0, !PT ;  /* 0x0000038041407812 */ /* 0x000fe400078ec0ff */
[----:B------:R-:W-:Y:S02]  /*d850*/  LOP3.LUT R68, R69, 0x380, RZ, 0xc0, !PT ;  /* 0x0000038045447812 */ /* 0x000fe400078ec0ff */
[----:B------:R-:W-:-:S02]  /*d860*/  LOP3.LUT R72, R73, 0x380, RZ, 0xc0, !PT ;  /* 0x0000038049487812 */ /* 0x000fc400078ec0ff */
[----:B-1----:R-:W-:Y:S02]  /*d870*/  ISETP.NE.AND P5, PT, R3, RZ, PT ;  /* 0x000000ff0300720c */ /* 0x002fe40003fa5270 */
[----:B------:R-:W-:Y:S02]  /*d880*/  LOP3.LUT R7, R4, 0x380, RZ, 0xc0, !PT ;  /* 0x0000038004077812 */ /* 0x000fe400078ec0ff */
[----:B------:R-:W-:Y:S02]  /*d890*/  LOP3.LUT R3, R10, 0x380, RZ, 0xc0, !PT ;  /* 0x000003800a037812 */ /* 0x000fe400078ec0ff */
[----:B------:R-:W-:Y:S02]  /*d8a0*/  SHF.R.U64 R60, R60, 0x3, RZ ;  /* 0x000000033c3c7819 */ /* 0x000fe400000012ff */
[----:B------:R-:W-:Y:S02]  /*d8b0*/  SHF.R.U64 R64, R64, 0x3, RZ ;  /* 0x0000000340407819 */ /* 0x000fe400000012ff */
[----:B------:R-:W-:-:S02]  /*d8c0*/  SHF.R.U64 R68, R68, 0x3, RZ ;  /* 0x0000000344447819 */ /* 0x000fc400000012ff */
[----:B------:R-:W-:Y:S02]  /*d8d0*/  SHF.R.U64 R72, R72, 0x3, RZ ;  /* 0x0000000348487819 */ /* 0x000fe400000012ff */
[----:B------:R-:W-:Y:S02]  /*d8e0*/  SHF.R.U64 R7, R7, 0x3, RZ ;  /* 0x0000000307077819 */ /* 0x000fe400000012ff */
[----:B------:R-:W-:Y:S02]  /*d8f0*/  SHF.R.U64 R3, R3, 0x3, RZ ;  /* 0x0000000303037819 */ /* 0x000fe400000012ff */
[----:B------:R-:W-:Y:S01]  /*d900*/  LOP3.LUT R60, R60, R61, RZ, 0x3c, !PT ;  /* 0x0000003d3c3c7212 */ /* 0x000fe200078e3cff */
[--C-:B------:R-:W-:Y:S01]  /*d910*/  IMAD.X R61, RZ, RZ, R5.reuse, P6 ;  /* 0x000000ffff3d7224 */ /* 0x100fe200030e0605 */
[----:B------:R-:W-:Y:S02]  /*d920*/  LOP3.LUT R64, R64, R65, RZ, 0x3c, !PT ;  /* 0x0000004140407212 */ /* 0x000fe400078e3cff */
[----:B------:R-:W-:Y:S01]  /*d930*/  LOP3.LUT R68, R68, R69, RZ, 0x3c, !PT ;  /* 0x0000004544447212 */ /* 0x000fe200078e3cff */
[--C-:B------:R-:W-:Y:S01]  /*d940*/  IMAD.X R69, RZ, RZ, R5.reuse, P2 ;  /* 0x000000ffff457224 */ /* 0x100fe200010e0605 */
[----:B------:R-:W-:Y:S01]  /*d950*/  LOP3.LUT R72, R72, R73, RZ, 0x3c, !PT ;  /* 0x0000004948487212 */ /* 0x000fe200078e3cff */
[--C-:B------:R-:W-:Y:S01]  /*d960*/  IMAD.X R73, RZ, RZ, R5.reuse, P3 ;  /* 0x000000ffff497224 */ /* 0x100fe200018e0605 */
[----:B------:R-:W-:Y:S01]  /*d970*/  LOP3.LUT R6, R7, R4, RZ, 0x3c, !PT ;  /* 0x0000000407067212 */ /* 0x000fe200078e3cff */
[----:B------:R-:W-:Y:S01]  /*d980*/  IMAD.MOV.U32 R7, RZ, RZ, R5 ;  /* 0x000000ffff077224 */ /* 0x000fe200078e0005 */
[----:B------:R-:W-:-:S02]  /*d990*/  IADD3.X R65, RZ, R5, RZ, P1, !PT ;  /* 0x00000005ff417210 */ /* 0x000fc40000ffe4ff */
[----:B------:R-:W-:Y:S02]  /*d9a0*/  IADD3.X R77, RZ, R5, RZ, P4, !PT ;  /* 0x00000005ff4d7210 */ /* 0x000fe400027fe4ff */
[----:B------:R-:W-:Y:S02]  /*d9b0*/  LOP3.LUT R76, R3, R10, RZ, 0x3c, !PT ;  /* 0x0000000a034c7212 */ /* 0x000fe400078e3cff */
[----:B------:R-:W-:Y:S02]  /*d9c0*/  SHF.R.S32.HI R80, RZ, 0x1f, R198 ;  /* 0x0000001fff507819 */ /* 0x000fe400000114c6 */
[----:B------:R-:W-:Y:S02]  /*d9d0*/  SEL R83, R201, RZ, !P0 ;  /* 0x000000ffc9537207 */ /* 0x000fe40004000000 */
[----:B------:R-:W-:Y:S02]  /*d9e0*/  SEL R205, R205, RZ, !P0 ;  /* 0x000000ffcdcd7207 */ /* 0x000fe40004000000 */
[----:B-----5:R-:W-:Y:S01]  /*d9f0*/  SHF.R.S32.HI R81, RZ, 0x1f, R24 ;  /* 0x0000001fff517819 */ /* 0x020fe20000011418 */
[----:B------:R-:W-:Y:S06]  /*da00*/  @P5 BRA `(.L_x_3229) ;  /* 0x0000000000645947 */ /* 0x000fec0003800000 */
[----:B------:R-:W-:Y:S01]  /*da10*/  ULDC.64 UR4, c[0x0][0xb70] ;  /* 0x0002dc0000047ab9 */ /* 0x000fe20000000a00 */
[----:B------:R-:W-:Y:S01]  /*da20*/  MOV R5, R81 ;  /* 0x0000005100057202 */ /* 0x000fe20000000f00 */
[----:B------:R-:W-:Y:S01]  /*da30*/  IMAD R3, R80, UR4, RZ ;  /* 0x0000000450037c24 */ /* 0x000fe2000f8e02ff */
[----:B------:R-:W-:Y:S01]  /*da40*/  LEA R15, R203, R188, 0x6 ;  /* 0x000000bccb0f7211 */ /* 0x000fe200078e30ff */
[----:B------:R-:W-:Y:S02]  /*da50*/  IMAD.MOV.U32 R4, RZ, RZ, R24 ;  /* 0x000000ffff047224 */ /* 0x000fe400078e0018 */
[C---:B------:R-:W-:Y:S02]  /*da60*/  IMAD R3, R198.reuse, UR5, R3 ;  /* 0x00000005c6037c24 */ /* 0x040fe4000f8e0203 */
[----:B------:R-:W-:Y:S01]  /*da70*/  IMAD.WIDE.U32 R4, R198, UR4, R4 ;  /* 0x00000004c6047c25 */ /* 0x000fe2000f8e0004 */
[----:B------:R-:W-:-:S03]  /*da80*/  ULDC.64 UR4, c[0x0][0xb78] ;  /* 0x0002de0000047ab9 */ /* 0x000fc60000000a00 */
[----:B------:R-:W-:Y:S02]  /*da90*/  IMAD.IADD R5, R5, 0x1, R3 ;  /* 0x0000000105057824 */ /* 0x000fe400078e0203 */
[----:B------:R-:W-:Y:S02]  /*daa0*/  IMAD.MOV R11, RZ, RZ, -R191 ;  /* 0x000000ffff0b7224 */ /* 0x000fe400078e0abf */
[----:B------:R-:W-:Y:S02]  /*dab0*/  IMAD R3, R205, UR4, RZ ;  /* 0x00000004cd037c24 */ /* 0x000fe4000f8e02ff */
[C---:B------:R-:W-:Y:S01]  /*dac0*/  IMAD.WIDE.U32 R4, R83.reuse, UR4, R4 ;  /* 0x0000000453047c25 */ /* 0x040fe2000f8e0004 */
[----:B------:R-:W-:Y:S02]  /*dad0*/  ISETP.NE.AND P0, PT, R190, R11, PT ;  /* 0x0000000bbe00720c */ /* 0x000fe40003f05270 */
[----:B------:R-:W-:Y:S01]  /*dae0*/  SHF.R.S32.HI R11, RZ, 0x1f, R15 ;  /* 0x0000001fff0b7819 */ /* 0x000fe2000001140f */
[----:B------:R-:W-:Y:S01]  /*daf0*/  IMAD R14, R83, UR5, R3 ;  /* 0x00000005530e7c24 */ /* 0x000fe2000f8e0203 */
[C---:B------:R-:W-:Y:S01]  /*db00*/  IADD3 R10, P2, R15.reuse, R4, RZ ;  /* 0x000000040f0a7210 */ /* 0x040fe20007f5e0ff */
[C---:B------:R-:W-:Y:S01]  /*db10*/  VIADD R3, R15.reuse, 0x8 ;  /* 0x000000080f037836 */ /* 0x040fe20000000000 */
[----:B------:R-:W-:Y:S01]  /*db20*/  ISETP.GE.OR P1, PT, R15, R0, P0 ;  /* 0x000000000f00720c */ /* 0x000fe20000726670 */
[----:B------:R-:W-:Y:S01]  /*db30*/  ULDC.64 UR4, c[0x0][0xb40] ;  /* 0x0002d00000047ab9 */ /* 0x000fe20000000a00 */
[----:B------:R-:W-:-:S02]  /*db40*/  IADD3.X R11, R11, R5, R14, P2, !PT ;  /* 0x000000050b0b7210 */ /* 0x000fc400017fe40e */
[----:B------:R-:W-:Y:S02]  /*db50*/  ISETP.GE.OR P0, PT, R3, R0, P0 ;  /* 0x000000000300720c */ /* 0x000fe40000706670 */
[----:B------:R-:W-:-:S04]  /*db60*/  LEA R4, P2, R10, UR4, 0x2 ;  /* 0x000000040a047c11 */ /* 0x000fc8000f8410ff */
[----:B------:R-:W-:-:S05]  /*db70*/  LEA.HI.X R5, R10, UR5, R11, 0x2, P2 ;  /* 0x000000050a057c11 */ /* 0x000fca00090f140b */
[----:B------:R1:W-:Y:S04]  /*db80*/  @!P1 STG.E desc[UR40][R4.64], R21 ;  /* 0x0000001504009986 */ /* 0x0003e8000c101928 */
[----:B------:R1:W-:Y:S02]  /*db90*/  @!P0 STG.E desc[UR40][R4.64+0x20], R20 ;  /* 0x0000201404008986 */ /* 0x0003e4000c101928 */
.L_x_3229:
[----:B------:R-:W2:Y:S01]  /*dba0*/  LDC R90, c[0x0][0xa8c] ;  /* 0x0002a300ff5a7b82 */ /* 0x000ea20000000800 */
[----:B------:R-:W-:Y:S01]  /*dbb0*/  ULDC.64 UR4, c[0x0][0xaa0] ;  /* 0x0002a80000047ab9 */ /* 0x000fe20000000a00 */
[--C-:B-1----:R-:W-:Y:S01]  /*dbc0*/  SHF.R.S32.HI R21, RZ, 0x1f, R187.reuse ;  /* 0x0000001fff157819 */ /* 0x102fe200000114bb */
[----:B------:R-:W-:Y:S01]  /*dbd0*/  IMAD R3, R81, UR4, RZ ;  /* 0x0000000451037c24 */ /* 0x000fe2000f8e02ff */
[----:B------:R-:W5:Y:S01]  /*dbe0*/  LD.E.128 R4, desc[UR40][R6.64] ;  /* 0x0000002806047980 */ /* 0x000f62000c101d00 */
[----:B------:R-:W-:Y:S02]  /*dbf0*/  IMAD.MOV.U32 R20, RZ, RZ, R187 ;  /* 0x000000ffff147224 */ /* 0x000fe400078e00bb */
[C---:B------:R-:W-:Y:S01]  /*dc00*/  IMAD R3, R24.reuse, UR5, R3 ;  /* 0x0000000518037c24 */ /* 0x040fe2000f8e0203 */
[----:B------:R-:W5:Y:S01]  /*dc10*/  LD.E.128 R8, desc[UR40][R8.64] ;  /* 0x0000002808087980 */ /* 0x000f62000c101d00 */
[----:B------:R-:W-:Y:S01]  /*dc20*/  IMAD.WIDE.U32 R20, R24, UR4, R20 ;  /* 0x0000000418147c25 */ /* 0x000fe2000f8e0014 */
[----:B------:R-:W-:-:S02]  /*dc30*/  ULDC.64 UR4, c[0x0][0xae0] ;  /* 0x0002b80000047ab9 */ /* 0x000fc40000000a00 */
[----:B------:R-:W5:Y:S02]  /*dc40*/  LD.E.128 R12, desc[UR40][R12.64] ;  /* 0x000000280c0c7980 */ /* 0x000f64000c101d00 */
[----:B------:R-:W-:Y:S01]  /*dc50*/  IADD3 R21, R21, R3, RZ ;  /* 0x0000000315157210 */ /* 0x000fe20007ffe0ff */
[----:B------:R-:W-:Y:S01]  /*dc60*/  VIADD R3, R187, 0x40 ;  /* 0x00000040bb037836 */ /* 0x000fe20000000000 */
[----:B------:R-:W5:Y:S01]  /*dc70*/  LD.E.128 R28, desc[UR40][R28.64] ;  /* 0x000000281c1c7980 */ /* 0x000f62000c101d00 */
[----:B------:R-:W-:Y:S02]  /*dc80*/  IMAD R81, R80, UR4, RZ ;  /* 0x0000000450517c24 */ /* 0x000fe4000f8e02ff */
[----:B------:R-:W-:Y:S01]  /*dc90*/  IMAD R85, R203, -0x40, R0 ;  /* 0xffffffc0cb557824 */ /* 0x000fe200078e0200 */
[----:B------:R-:W5:Y:S01]  /*dca0*/  LD.E.128 R32, desc[UR40][R32.64] ;  /* 0x0000002820207980 */ /* 0x000f62000c101d00 */
[----:B------:R-:W-:Y:S01]  /*dcb0*/  VIADD R0, R192, 0x20 ;  /* 0x00000020c0007836 */ /* 0x000fe20000000000 */
[----:B--2---:R-:W-:-:S02]  /*dcc0*/  ISETP.GE.AND P3, PT, R3, R90, PT ;  /* 0x0000005a0300720c */ /* 0x004fc40003f66270 */
[----:B------:R-:W5:Y:S01]  /*dcd0*/  LD.E.128 R36, desc[UR40][R36.64] ;  /* 0x0000002824247980 */ /* 0x000f62000c101d00 */
[C---:B------:R-:W-:Y:S02]  /*dce0*/  IMAD R81, R198.reuse, UR5, R81 ;  /* 0x00000005c6517c24 */ /* 0x040fe4000f8e0251 */
[----:B------:R-:W-:Y:S01]  /*dcf0*/  IMAD.WIDE.U32 R20, R198, UR4, R20 ;  /* 0x00000004c6147c25 */ /* 0x000fe2000f8e0014 */
[----:B------:R-:W5:Y:S01]  /*dd00*/  LD.E.128 R40, desc[UR40][R40.64] ;  /* 0x0000002828287980 */ /* 0x000f62000c101d00 */
[C---:B------:R-:W-:Y:S01]  /*dd10*/  ISETP.GE.AND P2, PT, R187.reuse, R90, PT ;  /* 0x0000005abb00720c */ /* 0x040fe20003f46270 */
[----:B------:R-:W-:Y:S02]  /*dd20*/  ULDC.64 UR4, c[0x0][0xae8] ;  /* 0x0002ba0000047ab9 */ /* 0x000fe40000000a00 */
[----:B------:R-:W5:Y:S01]  /*dd30*/  LD.E.128 R44, desc[UR40][R44.64] ;  /* 0x000000282c2c7980 */ /* 0x000f62000c101d00 */
[----:B------:R-:W-:Y:S01]  /*dd40*/  SEL R24, RZ, 0xffffffff, P3 ;  /* 0xffffffffff187807 */ /* 0x000fe20001800000 */
[----:B------:R-:W-:-:S02]  /*dd50*/  VIADD R86, R187, 0x80 ;  /* 0x00000080bb567836 */ /* 0x000fc40000000000 */
[----:B------:R-:W5:Y:S01]  /*dd60*/  LD.E.128 R48, desc[UR40][R48.64] ;  /* 0x0000002830307980 */ /* 0x000f62000c101d00 */
[----:B------:R-:W-:-:S03]  /*dd70*/  VIADD R87, R187, 0xc0 ;  /* 0x000000c0bb577836 */ /* 0x000fc60000000000 */
[----:B------:R-:W5:Y:S04]  /*dd80*/  LD.E.128 R52, desc[UR40][R52.64] ;  /* 0x0000002834347980 */ /* 0x000f68000c101d00 */
[----:B------:R-:W5:Y:S04]  /*dd90*/  LD.E.128 R56, desc[UR40][R56.64] ;  /* 0x0000002838387980 */ /* 0x000f68000c101d00 */
[----:B------:R-:W5:Y:S04]  /*dda0*/  LD.E.128 R60, desc[UR40][R60.64] ;  /* 0x000000283c3c7980 */ /* 0x000f68000c101d00 */
[----:B------:R-:W5:Y:S04]  /*ddb0*/  LD.E.128 R64, desc[UR40][R64.64] ;  /* 0x0000002840407980 */ /* 0x000f68000c101d00 */
[----:B------:R-:W5:Y:S04]  /*ddc0*/  LD.E.128 R68, desc[UR40][R68.64] ;  /* 0x0000002844447980 */ /* 0x000f68000c101d00 */
[----:B------:R-:W5:Y:S04]  /*ddd0*/  LD.E.128 R72, desc[UR40][R72.64] ;  /* 0x0000002848487980 */ /* 0x000f68000c101d00 */
[----:B------:R-:W5:Y:S01]  /*dde0*/  LD.E.128 R76, desc[UR40][R76.64] ;  /* 0x000000284c4c7980 */ /* 0x000f62000c101d00 */
[----:B------:R-:W-:Y:S01]  /*ddf0*/  ISETP.GE.AND P0, PT, R0, R85, PT ;  /* 0x000000550000720c */ /* 0x000fe20003f06270 */
[----:B------:R-:W-:Y:S01]  /*de00*/  VIADD R88, R187, 0x100 ;  /* 0x00000100bb587836 */ /* 0x000fe20000000000 */
[----:B------:R-:W-:Y:S01]  /*de10*/  IADD3 R21, R21, R81, RZ ;  /* 0x0000005115157210 */ /* 0x000fe20007ffe0ff */
[----:B------:R-:W-:Y:S01]  /*de20*/  @!PT LDS RZ, [RZ] ;  /* 0x00000000fffff984 */ /* 0x000fe20000000800 */
[----:B------:R-:W-:Y:S01]  /*de30*/  @!PT LDS RZ, [RZ] ;  /* 0x00000000fffff984 */ /* 0x000fe20000000800 */
[----:B------:R-:W-:Y:S01]  /*de40*/  @!PT LDS RZ, [RZ] ;  /* 0x00000000fffff984 */ /* 0x000fe20000000800 */
[----:B------:R-:W-:Y:S01]  /*de50*/  @!PT LDS RZ, [RZ] ;  /* 0x00000000fffff984 */ /* 0x000fe20000000800 */
[----:B------:R1:W-:Y:S06]  /*de60*/  MEMBAR.ALL.CTA ;  /* 0x0000000000007992 */ /* 0x0003ec0000008000 */
[----:B-1----:R-:W1:Y:S01]  /*de70*/  FENCE.VIEW.ASYNC.S ;  /* 0x00000000000073c6 */ /* 0x002e620000000000 */
[----:B------:R-:W-:Y:S01]  /*de80*/  SEL R0, RZ, 0x1, P2 ;  /* 0x00000001ff007807 */ /* 0x000fe20001000000 */
[C---:B------:R-:W-:Y:S01]  /*de90*/  VIADD R80, R187.reuse, 0x180 ;  /* 0x00000180bb507836 */ /* 0x040fe20000000000 */
[----:B------:R-:W-:Y:S01]  /*dea0*/  SHF.L.U32 R81, R24, 0x1, RZ ;  /* 0x0000000118517819 */ /* 0x000fe200000006ff */
[----:B------:R-:W-:Y:S01]  /*deb0*/  VIADD R82, R187, 0x1c0 ;  /* 0x000001c0bb527836 */ /* 0x000fe20000000000 */
[-C--:B------:R-:W-:Y:S01]  /*dec0*/  ISETP.GE.AND P2, PT, R86, R90.reuse, PT ;  /* 0x0000005a5600720c */ /* 0x080fe20003f46270 */
[----:B------:R-:W-:Y:S01]  /*ded0*/  BSSY B1, `(.L_x_3230) ;  /* 0x0000037000017945 */ /* 0x000fe20003800000 */
[----:B------:R-:W-:-:S02]  /*dee0*/  ISETP.GE.AND P3, PT, R87, R90, PT ;  /* 0x0000005a5700720c */ /* 0x000fc40003f66270 */
[----:B------:R-:W-:Y:S02]  /*def0*/  LOP3.LUT R0, R81, 0x2, R0, 0xe2, !PT ;  /* 0x0000000251007812 */ /* 0x000fe400078ee200 */
[----:B------:R-:W-:Y:S02]  /*df00*/  SEL R81, RZ, 0x4, P2 ;  /* 0x00000004ff517807 */ /* 0x000fe40001000000 */
[----:B------:R-:W-:Y:S02]  /*df10*/  SEL R24, RZ, 0x8, P3 ;  /* 0x00000008ff187807 */ /* 0x000fe40001800000 */
[----:B------:R-:W-:Y:S02]  /*df20*/  IADD3 R89, R187, 0x140, RZ ;  /* 0x00000140bb597810 */ /* 0x000fe40007ffe0ff */
[----:B------:R-:W-:Y:S01]  /*df30*/  LOP3.LUT R24, R24, R0, R81, 0xfe, !PT ;  /* 0x0000000018187212 */ /* 0x000fe200078efe51 */
[----:B------:R-:W-:Y:S01]  /*df40*/  VIADD R0, R2, 0x28c20 ;  /* 0x00028c2002007836 */ /* 0x000fe20000000000 */
[----:B------:R-:W-:-:S02]  /*df50*/  ISETP.GE.AND P2, PT, R88, R90, PT ;  /* 0x0000005a5800720c */ /* 0x000fc40003f46270 */
[-C--:B------:R-:W-:Y:S02]  /*df60*/  ISETP.GE.AND P3, PT, R89, R90.reuse, PT ;  /* 0x0000005a5900720c */ /* 0x080fe40003f66270 */
[----:B------:R-:W-:Y:S02]  /*df70*/  ISETP.GE.AND P4, PT, R80, R90, PT ;  /* 0x0000005a5000720c */ /* 0x000fe40003f86270 */
[----:B------:R-:W-:Y:S02]  /*df80*/  ISETP.GE.AND P1, PT, R192, R85, PT ;  /* 0x00000055c000720c */ /* 0x000fe40003f26270 */
[----:B------:R-:W-:Y:S02]  /*df90*/  SEL R81, RZ, 0x10, P2 ;  /* 0x00000010ff517807 */ /* 0x000fe40001000000 */
[----:B------:R-:W-:Y:S02]  /*dfa0*/  SEL R80, RZ, 0x20, P3 ;  /* 0x00000020ff507807 */ /* 0x000fe40001800000 */
[----:B------:R-:W-:-:S02]  /*dfb0*/  PRMT R0, RZ, 0x654, R0 ;  /* 0x00000654ff007816 */ /* 0x000fc40000000000 */
[----:B------:R-:W-:Y:S01]  /*dfc0*/  LOP3.LUT R81, R80, R24, R81, 0xfe, !PT ;  /* 0x0000001850517212 */ /* 0x000fe200078efe51 */
[----:B------:R-:W-:Y:S01]  /*dfd0*/  IMAD R24, R205, UR4, RZ ;  /* 0x00000004cd187c24 */ /* 0x000fe2000f8e02ff */
[----:B-1----:R1:W-:Y:S01]  /*dfe0*/  SYNCS.ARRIVE.TRANS64.RED.A1T0 RZ, [R0+URZ], RZ ;  /* 0x000000ff00ff79a7 */ /* 0x0023e2000810043f */
[----:B------:R-:W-:Y:S02]  /*dff0*/  ISETP.GE.AND P2, PT, R82, R90, PT ;  /* 0x0000005a5200720c */ /* 0x000fe40003f46270 */
[C---:B------:R-:W-:Y:S01]  /*e000*/  IMAD R85, R83.reuse, UR5, R24 ;  /* 0x0000000553557c24 */ /* 0x040fe2000f8e0218 */
[----:B------:R-:W-:Y:S01]  /*e010*/  SHF.R.S32.HI R193, RZ, 0x1f, R192 ;  /* 0x0000001fffc17819 */ /* 0x000fe200000114c0 */
[----:B------:R-:W-:Y:S01]  /*e020*/  IMAD.WIDE.U32 R82, R83, UR4, R20 ;  /* 0x0000000453527c25 */ /* 0x000fe2000f8e0014 */
[----:B------:R-:W-:Y:S02]  /*e030*/  SEL R21, RZ, 0x80, P2 ;  /* 0x00000080ff157807 */ /* 0x000fe40001000000 */
[----:B-1----:R-:W-:-:S02]  /*e040*/  SEL R0, RZ, 0x40, P4 ;  /* 0x00000040ff007807 */ /* 0x002fc40002000000 */
[----:B------:R-:W-:Y:S02]  /*e050*/  IADD3 R91, R83, R85, RZ ;  /* 0x00000055535b7210 */ /* 0x000fe40007ffe0ff */
[----:B------:R-:W-:Y:S01]  /*e060*/  LOP3.LUT R0, R81, R0, RZ, 0xfc, !PT ;  /* 0x0000000051007212 */ /* 0x000fe200078efcff */
[----:B------:R-:W-:-:S03]  /*e070*/  IMAD.WIDE R80, R203, 0x40, R192 ;  /* 0x00000040cb507825 */ /* 0x000fc600078e02c0 */
[----:B------:R-:W-:Y:S01]  /*e080*/  LOP3.LUT R24, R0, R21, RZ, 0xfc, !PT ;  /* 0x0000001500187212 */ /* 0x000fe200078efcff */
[----:B------:R-:W-:Y:S06]  /*e090*/  @P1 BRA `(.L_x_3231) ;  /* 0x0000000000681947 */ /* 0x000fec0003800000 */
[----:B------:R-:W-:Y:S01]  /*e0a0*/  ULDC.64 UR4, c[0x0][0xad8] ;  /* 0x0002b60000047ab9 */ /* 0x000fe20000000a00 */
[----:B------:R-:W-:Y:S01]  /*e0b0*/  IMAD.MOV.U32 R20, RZ, RZ, R82 ;  /* 0x000000ffff147224 */ /* 0x000fe200078e0052 */
[-C--:B------:R-:W-:Y:S01]  /*e0c0*/  ISETP.GE.AND P2, PT, R187, R90.reuse, PT ;  /* 0x0000005abb00720c */ /* 0x080fe20003f46270 */
[----:B------:R-:W-:Y:S01]  /*e0d0*/  IMAD R85, R81, UR4, RZ ;  /* 0x0000000451557c24 */ /* 0x000fe2000f8e02ff */
[-C--:B------:R-:W-:Y:S01]  /*e0e0*/  ISETP.GE.AND P3, PT, R3, R90.reuse, PT ;  /* 0x0000005a0300720c */ /* 0x080fe20003f66270 */
[----:B------:R-:W-:Y:S01]  /*e0f0*/  IMAD.MOV.U32 R21, RZ, RZ, R91 ;  /* 0x000000ffff157224 */ /* 0x000fe200078e005b */
[----:B------:R-:W-:Y:S01]  /*e100*/  ISETP.GE.AND P4, PT, R89, R90, PT ;  /* 0x0000005a5900720c */ /* 0x000fe20003f86270 */
[----:B------:R-:W-:Y:S01]  /*e110*/  IMAD R85, R80, UR5, R85 ;  /* 0x0000000550557c24 */ /* 0x000fe2000f8e0255 */
[----:B------:R-:W-:Y:S01]  /*e120*/  LOP3.LUT P5, RZ, R0, 0x40, RZ, 0xc0, !PT ;  /* 0x0000004000ff7812 */ /* 0x000fe200078ac0ff */
[----:B------:R-:W-:Y:S01]  /*e130*/  IMAD.WIDE.U32 R20, R80, UR4, R20 ;  /* 0x0000000450147c25 */ /* 0x000fe2000f8e0014 */
[----:B------:R-:W-:Y:S01]  /*e140*/  ULDC.64 UR4, c[0x0][0xa80] ;  /* 0x0002a00000047ab9 */ /* 0x000fe20000000a00 */
[----:B------:R-:W-:-:S02]  /*e150*/  LOP3.LUT P6, RZ, R24, 0x80, RZ, 0xc0, !PT ;  /* 0x0000008018ff7812 */ /* 0x000fc400078cc0ff */
[----:B------:R-:W-:Y:S02]  /*e160*/  LEA R84, P1, R20, UR4, 0x1 ;  /* 0x0000000414547c11 */ /* 0x000fe4000f8208ff */
[----:B------:R-:W-:-:S04]  /*e170*/  IADD3 R21, R21, R85, RZ ;  /* 0x0000005515157210 */ /* 0x000fc80007ffe0ff */
[----:B------:R-:W-:Y:S02]  /*e180*/  LEA.HI.X R85, R20, UR5, R21, 0x1, P1 ;  /* 0x0000000514557c11 */ /* 0x000fe400088f0c15 */
[----:B------:R-:W-:-:S03]  /*e190*/  ISETP.GE.AND P1, PT, R86, R90, PT ;  /* 0x0000005a5600720c */ /* 0x000fc60003f26270 */
[----:B-----5:R1:W-:Y:S01]  /*e1a0*/  @!P2 STG.E.128 desc[UR40][R84.64], R4 ;  /* 0x000000045400a986 */ /* 0x0203e2000c101d28 */
[----:B------:R-:W-:-:S03]  /*e1b0*/  ISETP.GE.AND P2, PT, R87, R90, PT ;  /* 0x0000005a5700720c */ /* 0x000fc60003f46270 */
[----:B------:R1:W-:Y:S01]  /*e1c0*/  @!P3 STG.E.128 desc[UR40][R84.64+0x80], R12 ;  /* 0x0000800c5400b986 */ /* 0x0003e2000c101d28 */
[----:B------:R-:W-:-:S03]  /*e1d0*/  ISETP.GE.AND P3, PT, R88, R90, PT ;  /* 0x0000005a5800720c */ /* 0x000fc60003f66270 */
[----:B------:R1:W-:Y:S04]  /*e1e0*/  @!P4 STG.E.128 desc[UR40][R84.64+0x280], R56 ;  /* 0x000280385400c986 */ /* 0x0003e8000c101d28 */
[----:B------:R1:W-:Y:S04]  /*e1f0*/  @!P1 STG.E.128 desc[UR40][R84.64+0x100], R32 ;  /* 0x0001002054009986 */ /* 0x0003e8000c101d28 */
[----:B------:R1:W-:Y:S04]  /*e200*/  @!P2 STG.E.128 desc[UR40][R84.64+0x180], R40 ;  /* 0x000180285400a986 */ /* 0x0003e8000c101d28 */
[----:B------:R1:W-:Y:S04]  /*e210*/  @!P3 STG.E.128 desc[UR40][R84.64+0x200], R48 ;  /* 0x000200305400b986 */ /* 0x0003e8000c101d28 */
[----:B------:R1:W-:Y:S04]  /*e220*/  @P5 STG.E.128 desc[UR40][R84.64+0x300], R64 ;  /* 0x0003004054005986 */ /* 0x0003e8000c101d28 */
[----:B------:R1:W-:Y:S02]  /*e230*/  @P6 STG.E.128 desc[UR40][R84.64+0x380], R72 ;  /* 0x0003804854006986 */ /* 0x0003e4000c101d28 */
.L_x_3231:
[----:B------:R-:W-:Y:S05]  /*e240*/  BSYNC B1 ;  /* 0x0000000000017941 */ /* 0x000fea0003800000 */
.L_x_3230:
[----:B------:R-:W-:Y:S05]  /*e250*/  @P0 BRA `(.L_x_3232) ;  /* 0x0000000c00040947 */ /* 0x000fea0003800000 */
[----:B-1---5:R-:W-:Y:S01]  /*e260*/  IADD3 R7, P0, R80, 0x20, RZ ;  /* 0x0000002050077810 */ /* 0x022fe20007f1e0ff */
[----:B------:R-:W-:Y:S01]  /*e270*/  ULDC.64 UR4, c[0x0][0xad8] ;  /* 0x0002b60000047ab9 */ /* 0x000fe20000000a00 */
[----:B------:R-:W-:Y:S01]  /*e280*/  MOV R5, R91 ;  /* 0x0000005b00057202 */ /* 0x000fe20000000f00 */
[----:B------:R-:W-:Y:S01]  /*e290*/  IMAD.MOV.U32 R4, RZ, RZ, R82 ;  /* 0x000000ffff047224 */ /* 0x000fe200078e0052 */
[-C--:B------:R-:W-:Y:S01]  /*e2a0*/  ISETP.GE.AND P4, PT, R3, R90.reuse, PT ;  /* 0x0000005a0300720c */ /* 0x080fe20003f86270 */
[----:B------:R-:W-:Y:S01]  /*e2b0*/  IMAD.X R80, RZ, RZ, R81, P0 ;  /* 0x000000ffff507224 */ /* 0x000fe200000e0651 */
[-C--:B------:R-:W-:Y:S01]  /*e2c0*/  ISETP.GE.AND P3, PT, R86, R90.reuse, PT ;  /* 0x0000005a5600720c */ /* 0x080fe20003f66270 */
[----:B------:R-:W-:Y:S01]  /*e2d0*/  IMAD.WIDE.U32 R4, R7, UR4, R4 ;  /* 0x0000000407047c25 */ /* 0x000fe2000f8e0004 */
[-C--:B------:R-:W-:Y:S02]  /*e2e0*/  ISETP.GE.AND P5, PT, R187, R90.reuse, PT ;  /* 0x0000005abb00720c */ /* 0x080fe40003fa6270 */
[-C--:B------:R-:W-:Y:S01]  /*e2f0*/  ISETP.GE.AND P2, PT, R87, R90.reuse, PT ;  /* 0x0000005a5700720c */ /* 0x080fe20003f46270 */
[----:B------:R-:W-:Y:S01]  /*e300*/  IMAD R80, R80, UR4, RZ ;  /* 0x0000000450507c24 */ /* 0x000fe2000f8e02ff */
[----:B------:R-:W-:-:S02]  /*e310*/  ISETP.GE.AND P1, PT, R88, R90, PT ;  /* 0x0000005a5800720c */ /* 0x000fc40003f26270 */
[----:B------:R-:W-:Y:S01]  /*e320*/  ISETP.GE.AND P0, PT, R89, R90, PT ;  /* 0x0000005a5900720c */ /* 0x000fe20003f06270 */
        /* <DEDUP_REMOVED lines=17> */
.L_x_3227:
[----:B------:R-:W-:Y:S01]  /*e440*/  ULDC.64 UR4, c[0x0][0xbd8] ;  /* 0x0002f60000047ab9 */ /* 0x000fe20000000a00 */
[----:B------:R-:W-:Y:S01]  /*e450*/  IMAD.MOV.U32 R3, RZ, RZ, RZ ;  /* 0x000000ffff037224 */ /* 0x000fe200078e00ff */
[----:B------:R-:W-:Y:S01]  /*e460*/  ISETP.NE.U32.AND P0, PT, RZ, UR4, PT ;  /* 0x00000004ff007c0c */ /* 0x000fe2000bf05070 */
[----:B------:R-:W2:Y:S01]  /*e470*/  LDC R12, c[0x0][0xa8c] ;  /* 0x0002a300ff0c7b82 */ /* 0x000ea20000000800 */
        /* <DEDUP_REMOVED lines=12> */
[----:B------:R-:W-:Y:S01]  /*e540*/  ISETP.GE.AND P2, PT, R214, 0x40, PT ;  /* 0x00000040d600780c */ /* 0x000fe20003f46270 */
[----:B------:R-:W-:-:S12]  /*e550*/  @P1 BRA `(.L_x_3233) ;  /* 0x0000000000101947 */ /* 0x000fd80003800000 */
[----:B------:R-:W-:Y:S05]  /*e560*/  @!P0 BRA `(.L_x_3233) ;  /* 0x00000000000c8947 */ /* 0x000fea0003800000 */
[----:B---3--:R-:W3:Y:S04]  /*e570*/  LDG.E R7, desc[UR40][R4.64] ;  /* 0x0000002804077981 */ /* 0x008ee8000c1e1900 */
[----:B-----5:R-:W3:Y:S02]  /*e580*/  LDG.E R0, desc[UR40][R4.64+0x4] ;  /* 0x0000042804007981 */ /* 0x020ee4000c1e1900 */
[----:B---3--:R-:W-:-:S07]  /*e590*/  IMAD.IADD R0, R0, 0x1, -R7 ;  /* 0x0000000100007824 */ /* 0x008fce00078e0a07 */
.L_x_3233:
[----:B------:R-:W-:Y:S01]  /*e5a0*/  BSSY B1, `(.L_x_3234) ;  /* 0x000001d000017945 */ /* 0x000fe20003800000 */
[----:B------:R-:W-:Y:S02]  /*e5b0*/  SHF.R.S32.HI R9, RZ, 0x1f, R198 ;  /* 0x0000001fff097819 */ /* 0x000fe400000114c6 */
[----:B------:R-:W-:Y:S02]  /*e5c0*/  SHF.R.S32.HI R10, RZ, 0x1f, R187 ;  /* 0x0000001fff0a7819 */ /* 0x000fe400000114bb */
[----:B------:R-:W-:Y:S02]  /*e5d0*/  SEL R201, R201, RZ, !P0 ;  /* 0x000000ffc9c97207 */ /* 0x000fe40004000000 */
[----:B------:R-:W-:Y:S02]  /*e5e0*/  SEL R205, R205, RZ, !P0 ;  /* 0x000000ffcdcd7207 */ /* 0x000fe40004000000 */
[----:B-----5:R-:W-:Y:S01]  /*e5f0*/  SHF.R.S32.HI R8, RZ, 0x1f, R3 ;  /* 0x0000001fff087819 */ /* 0x020fe20000011403 */
[----:B------:R-:W-:Y:S06]  /*e600*/  @P2 BRA `(.L_x_3235) ;  /* 0x0000000000582947 */ /* 0x000fec0003800000 */
[----:B---3--:R-:W3:Y:S02]  /*e610*/  S2R R4, SR_TID.X ;  /* 0x0000000000047919 */ /* 0x008ee40000002100 */
[----:B---3--:R-:W-:-:S05]  /*e620*/  IMAD R4, R203, 0x40, R4 ;  /* 0x00000040cb047824 */ /* 0x008fca00078e0204 */
        /* <DEDUP_REMOVED lines=17> */
[----:B------:R-:W-:Y:S02]  /*e740*/  LEA.HI.X R7, R4, UR5, R5, 0x2, P0 ;  /* 0x0000000504077c11 */ /* 0x000fe400080f1405 */
[----:B------:R-:W-:-:S05]  /*e750*/  MOV R5, 0xff800000 ;  /* 0xff80000000057802 */ /* 0x000fca0000000f00 */
[----:B------:R4:W-:Y:S02]  /*e760*/  STG.E desc[UR40][R6.64], R5 ;  /* 0x0000000506007986 */ /* 0x0009e4000c101928 */
.L_x_3235:
[----:B------:R-:W-:Y:S05]  /*e770*/  BSYNC B1 ;  /* 0x0000000000017941 */ /* 0x000fea0003800000 */
.L_x_3234:
[----:B------:R-:W-:Y:S01]  /*e780*/  ULDC.64 UR4, c[0x0][0xaa0] ;  /* 0x0002a80000047ab9 */ /* 0x000fe20000000a00 */
[----:B---3--:R-:W-:Y:S01]  /*e790*/  IMAD.MOV.U32 R4, RZ, RZ, R187 ;  /* 0x000000ffff047224 */ /* 0x008fe200078e00bb */
[C---:B------:R-:W-:Y:S01]  /*e7a0*/  IADD3 R13, R187.reuse, 0x40, RZ ;  /* 0x00000040bb0d7810 */ /* 0x040fe20007ffe0ff */
[----:B----4-:R-:W-:Y:S01]  /*e7b0*/  IMAD.MOV.U32 R5, RZ, RZ, R10 ;  /* 0x000000ffff057224 */ /* 0x010fe200078e000a */
[-C--:B--2---:R-:W-:Y:S01]  /*e7c0*/  ISETP.GE.AND P2, PT, R187, R12.reuse, PT ;  /* 0x0000000cbb00720c */ /* 0x084fe20003f46270 */
[----:B------:R-:W-:Y:S01]  /*e7d0*/  IMAD R6, R8, UR4, RZ ;  /* 0x0000000408067c24 */ /* 0x000fe2000f8e02ff */
[-C--:B------:R-:W-:Y:S01]  /*e7e0*/  ISETP.GE.AND P0, PT, R13, R12.reuse, PT ;  /* 0x0000000c0d00720c */ /* 0x080fe20003f06270 */
[----:B------:R-:W-:Y:S01]  /*e7f0*/  IMAD.WIDE.U32 R4, R3, UR4, R4 ;  /* 0x0000000403047c25 */ /* 0x000fe2000f8e0004 */
[C---:B------:R-:W-:Y:S01]  /*e800*/  IADD3 R21, R187.reuse, 0xc0, RZ ;  /* 0x000000c0bb157810 */ /* 0x040fe20007ffe0ff */
[----:B------:R-:W-:Y:S01]  /*e810*/  BSSY B1, `(.L_x_3236) ;  /* 0x0000048000017945 */ /* 0x000fe20003800000 */
[----:B------:R-:W-:Y:S01]  /*e820*/  IADD3 R31, R187, 0x140, RZ ;  /* 0x00000140bb1f7810 */ /* 0x000fe20007ffe0ff */
[----:B------:R-:W-:Y:S01]  /*e830*/  IMAD R3, R3, UR5, R6 ;  /* 0x0000000503037c24 */ /* 0x000fe2000f8e0206 */
[----:B------:R-:W-:Y:S01]  /*e840*/  ULDC.64 UR4, c[0x0][0xae0] ;  /* 0x0002b80000047ab9 */ /* 0x000fe20000000a00 */
[----:B------:R-:W-:Y:S01]  /*e850*/  SEL R6, RZ, 0xffffffff, P0 ;  /* 0xffffffffff067807 */ /* 0x000fe20000000000 */
[----:B------:R-:W-:Y:S01]  /*e860*/  IMAD R7, R9, UR4, RZ ;  /* 0x0000000409077c24 */ /* 0x000fe2000f8e02ff */
[----:B------:R-:W-:Y:S01]  /*e870*/  ISETP.GE.AND P3, PT, R21, R12, PT ;  /* 0x0000000c1500720c */ /* 0x000fe20003f66270 */
[----:B------:R-:W-:-:S02]  /*e880*/  IMAD.IADD R5, R5, 0x1, R3 ;  /* 0x0000000105057824 */ /* 0x000fc400078e0203 */
[----:B------:R-:W-:Y:S02]  /*e890*/  IMAD R3, R203, -0x40, R0 ;  /* 0xffffffc0cb037824 */ /* 0x000fe400078e0200 */
[C---:B------:R-:W-:Y:S02]  /*e8a0*/  VIADD R0, R192.reuse, 0x20 ;  /* 0x00000020c0007836 */ /* 0x040fe40000000000 */
[----:B------:R-:W-:Y:S01]  /*e8b0*/  VIADD R15, R187, 0x80 ;  /* 0x00000080bb0f7836 */ /* 0x000fe20000000000 */
[-C--:B------:R-:W-:Y:S01]  /*e8c0*/  ISETP.GE.AND P1, PT, R192, R3.reuse, PT ;  /* 0x00000003c000720c */ /* 0x080fe20003f26270 */
[----:B------:R-:W-:Y:S01]  /*e8d0*/  IMAD R7, R198, UR5, R7 ;  /* 0x00000005c6077c24 */ /* 0x000fe2000f8e0207 */
[----:B------:R-:W-:Y:S01]  /*e8e0*/  ISETP.GE.AND P0, PT, R0, R3, PT ;  /* 0x000000030000720c */ /* 0x000fe20003f06270 */
[----:B------:R-:W-:Y:S01]  /*e8f0*/  IMAD.WIDE.U32 R4, R198, UR4, R4 ;  /* 0x00000004c6047c25 */ /* 0x000fe2000f8e0004 */
[----:B------:R-:W-:Y:S01]  /*e900*/  SEL R0, RZ, 0x1, P2 ;  /* 0x00000001ff007807 */ /* 0x000fe20001000000 */
[----:B------:R-:W-:Y:S01]  /*e910*/  ULDC.64 UR4, c[0x0][0xae8] ;  /* 0x0002ba0000047ab9 */ /* 0x000fe20000000a00 */
[----:B------:R-:W-:Y:S01]  /*e920*/  ISETP.GE.AND P2, PT, R15, R12, PT ;  /* 0x0000000c0f00720c */ /* 0x000fe20003f46270 */
[----:B------:R-:W-:Y:S01]  /*e930*/  IMAD.SHL.U32 R3, R6, 0x2, RZ ;  /* 0x0000000206037824 */ /* 0x000fe200078e00ff */
[----:B------:R-:W-:Y:S01]  /*e940*/  IADD3 R5, R5, R7, RZ ;  /* 0x0000000705057210 */ /* 0x000fe20007ffe0ff */
[C---:B------:R-:W-:Y:S01]  /*e950*/  VIADD R29, R187.reuse, 0x100 ;  /* 0x00000100bb1d7836 */ /* 0x040fe20000000000 */
[----:B------:R-:W-:Y:S01]  /*e960*/  SEL R6, RZ, 0x8, P3 ;  /* 0x00000008ff067807 */ /* 0x000fe20001800000 */
[----:B------:R-:W-:Y:S01]  /*e970*/  VIADD R7, R187, 0x180 ;  /* 0x00000180bb077836 */ /* 0x000fe20000000000 */
[----:B------:R-:W-:Y:S01]  /*e980*/  LOP3.LUT R0, R3, 0x2, R0, 0xe2, !PT ;  /* 0x0000000203007812 */ /* 0x000fe200078ee200 */
[----:B------:R-:W-:Y:S01]  /*e990*/  VIADD R9, R187, 0x1c0 ;  /* 0x000001c0bb097836 */ /* 0x000fe20000000000 */
[----:B------:R-:W-:-:S02]  /*e9a0*/  SEL R3, RZ, 0x4, P2 ;  /* 0x00000004ff037807 */ /* 0x000fc40001000000 */
[-C--:B------:R-:W-:Y:S02]  /*e9b0*/  ISETP.GE.AND P2, PT, R29, R12.reuse, PT ;  /* 0x0000000c1d00720c */ /* 0x080fe40003f46270 */
[-C--:B------:R-:W-:Y:S02]  /*e9c0*/  ISETP.GE.AND P3, PT, R31, R12.reuse, PT ;  /* 0x0000000c1f00720c */ /* 0x080fe40003f66270 */
[----:B------:R-:W-:Y:S02]  /*e9d0*/  ISETP.GE.AND P4, PT, R7, R12, PT ;  /* 0x0000000c0700720c */ /* 0x000fe40003f86270 */
[----:B------:R-:W-:Y:S01]  /*e9e0*/  LOP3.LUT R3, R6, R0, R3, 0xfe, !PT ;  /* 0x0000000006037212 */ /* 0x000fe200078efe03 */
[----:B------:R-:W-:Y:S01]  /*e9f0*/  IMAD R0, R205, UR4, RZ ;  /* 0x00000004cd007c24 */ /* 0x000fe2000f8e02ff */
[----:B------:R-:W-:Y:S02]  /*ea00*/  SEL R6, RZ, 0x10, P2 ;  /* 0x00000010ff067807 */ /* 0x000fe40001000000 */
[----:B------:R-:W-:-:S02]  /*ea10*/  SEL R7, RZ, 0x20, P3 ;  /* 0x00000020ff077807 */ /* 0x000fc40001800000 */
[----:B------:R-:W-:Y:S02]  /*ea20*/  SEL R8, RZ, 0x40, P4 ;  /* 0x00000040ff087807 */ /* 0x000fe40002000000 */
[----:B------:R-:W-:Y:S01]  /*ea30*/  LOP3.LUT R11, R7, R3, R6, 0xfe, !PT ;  /* 0x00000003070b7212 */ /* 0x000fe200078efe06 */
[----:B------:R-:W-:Y:S01]  /*ea40*/  IMAD R3, R201, UR5, R0 ;  /* 0x00000005c9037c24 */ /* 0x000fe2000f8e0200 */
[----:B------:R-:W-:Y:S01]  /*ea50*/  ISETP.GE.AND P2, PT, R9, R12, PT ;  /* 0x0000000c0900720c */ /* 0x000fe20003f46270 */
[----:B------:R-:W-:Y:S01]  /*ea60*/  IMAD.WIDE.U32 R6, R201, UR4, R4 ;  /* 0x00000004c9067c25 */ /* 0x000fe2000f8e0004 */
[--C-:B------:R-:W-:Y:S02]  /*ea70*/  SHF.R.S32.HI R9, RZ, 0x1f, R192.reuse ;  /* 0x0000001fff097819 */ /* 0x100fe400000114c0 */
[----:B------:R-:W-:Y:S01]  /*ea80*/  LOP3.LUT R33, R11, R8, RZ, 0xfc, !PT ;  /* 0x000000080b217212 */ /* 0x000fe200078efcff */
[----:B------:R-:W-:Y:S01]  /*ea90*/  IMAD.MOV.U32 R8, RZ, RZ, R192 ;  /* 0x000000ffff087224 */ /* 0x000fe200078e00c0 */
[----:B------:R-:W-:-:S02]  /*eaa0*/  SEL R0, RZ, 0x80, P2 ;  /* 0x00000080ff007807 */ /* 0x000fc40001000000 */
[----:B------:R-:W-:Y:S01]  /*eab0*/  IADD3 R11, R7, R3, RZ ;  /* 0x00000003070b7210 */ /* 0x000fe20007ffe0ff */
[----:B------:R-:W-:Y:S01]  /*eac0*/  IMAD.WIDE R8, R203, 0x40, R8 ;  /* 0x00000040cb087825 */ /* 0x000fe200078e0208 */
        /* <DEDUP_REMOVED lines=8> */
[-C--:B------:R-:W-:Y:S01]  /*eb50*/  ISETP.GE.AND P4, PT, R21, R12.reuse, PT ;  /* 0x0000000c1500720c */ /* 0x080fe20003f86270 */
[C---:B------:R-:W-:Y:S01]  /*eb60*/  IMAD R3, R8.reuse, UR5, R3 ;  /* 0x0000000508037c24 */ /* 0x040fe2000f8e0203 */
[-C--:B------:R-:W-:Y:S01]  /*eb70*/  ISETP.GE.AND P3, PT, R29, R12.reuse, PT ;  /* 0x0000000c1d00720c */ /* 0x080fe20003f66270 */
[----:B------:R-:W-:Y:S01]  /*eb80*/  IMAD.WIDE.U32 R4, R8, UR4, R4 ;  /* 0x0000000408047c25 */ /* 0x000fe2000f8e0004 */
[----:B------:R-:W-:Y:S01]  /*eb90*/  ULDC.64 UR4, c[0x0][0xa80] ;  /* 0x0002a00000047ab9 */ /* 0x000fe20000000a00 */
[----:B------:R-:W-:-:S02]  /*eba0*/  ISETP.GE.AND P2, PT, R31, R12, PT ;  /* 0x0000000c1f00720c */ /* 0x000fc40003f46270 */
[----:B------:R-:W-:Y:S02]  /*ebb0*/  LEA R34, P1, R4, UR4, 0x1 ;  /* 0x0000000404227c11 */ /* 0x000fe4000f8208ff */
[----:B------:R-:W-:-:S04]  /*ebc0*/  IADD3 R3, R5, R3, RZ ;  /* 0x0000000305037210 */ /* 0x000fc80007ffe0ff */
[----:B------:R-:W-:Y:S02]  /*ebd0*/  LEA.HI.X R35, R4, UR5, R3, 0x1, P1 ;  /* 0x0000000504237c11 */ /* 0x000fe400088f0c03 */
[----:B------:R-:W-:-:S03]  /*ebe0*/  ISETP.GE.AND P1, PT, R15, R12, PT ;  /* 0x0000000c0f00720c */ /* 0x000fc60003f26270 */
        /* <DEDUP_REMOVED lines=10> */
.L_x_3237:
[----:B------:R-:W-:Y:S05]  /*ec90*/  BSYNC B1 ;  /* 0x0000000000017941 */ /* 0x000fea0003800000 */
.L_x_3236:
[----:B------:R-:W-:Y:S05]  /*eca0*/  @P0 BRA `(.L_x_3232) ;  /* 0x0000000000700947 */ /* 0x000fea0003800000 */
[----:B------:R-:W-:Y:S01]  /*ecb0*/  IADD3 R3, P0, R8, 0x20, RZ ;  /* 0x0000002008037810 */ /* 0x000fe20007f1e0ff */
        /* <DEDUP_REMOVED lines=18> */
[----:B------:R3:W-:Y:S01]  /*ede0*/  @!P0 STG.E.128 desc[UR40][R6.64+0x80], RZ ;  /* 0x000080ff06008986 */ /* 0x0007e2000c101d28 */
[----:B------:R-:W-:-:S03]  /*edf0*/  LOP3.LUT P0, RZ, R0, 0x80, RZ, 0xc0, !PT ;  /* 0x0000008000ff7812 */ /* 0x000fc6000780c0ff */
[----:B------:R3:W-:Y:S04]  /*ee00*/  @!P1 STG.E.128 desc[UR40][R6.64+0x100], RZ ;  /* 0x000100ff06009986 */ /* 0x0007e8000c101d28 */
[----:B------:R3:W-:Y:S04]  /*ee10*/  @!P2 STG.E.128 desc[UR40][R6.64+0x180], RZ ;  /* 0x000180ff0600a986 */ /* 0x0007e8000c101d28 */
[----:B------:R3:W-:Y:S04]  /*ee20*/  @!P6 STG.E.128 desc[UR40][R6.64+0x200], RZ ;  /* 0x000200ff0600e986 */ /* 0x0007e8000c101d28 */
[----:B------:R3:W-:Y:S04]  /*ee30*/  @!P5 STG.E.128 desc[UR40][R6.64], RZ ;  /* 0x000000ff0600d986 */ /* 0x0007e8000c101d28 */
[----:B------:R3:W-:Y:S04]  /*ee40*/  @!P4 STG.E.128 desc[UR40][R6.64+0x280], RZ ;  /* 0x000280ff0600c986 */ /* 0x0007e8000c101d28 */
[----:B------:R3:W-:Y:S04]  /*ee50*/  @P3 STG.E.128 desc[UR40][R6.64+0x300], RZ ;  /* 0x000300ff06003986 */ /* 0x0007e8000c101d28 */
[----:B------:R3:W-:Y:S02]  /*ee60*/  @P0 STG.E.128 desc[UR40][R6.64+0x380], RZ ;  /* 0x000380ff06000986 */ /* 0x0007e4000c101d28 */
.L_x_3232:
[----:B------:R-:W-:Y:S05]  /*ee70*/  BSYNC B0 ;  /* 0x0000000000007941 */ /* 0x000fea0003800000 */
.L_x_3226:
[----:B------:R-:W-:Y:S02]  /*ee80*/  ULDC UR4, c[0x0][0xc14] ;  /* 0x0003050000047ab9 */ /* 0x000fe40000000800 */
[----:B-1----:R-:W-:-:S13]  /*ee90*/  ISETP.GE.AND P0, PT, R27, UR4, PT ;  /* 0x000000041b007c0c */ /* 0x002fda000bf06270 */
[----:B------:R-:W-:Y:S05]  /*eea0*/  @!P0 BRA `(.L_x_3238) ;  /* 0xffffff2000948947 */ /* 0x000fea000383ffff */
[----:B------:R-:W-:Y:S05]  /*eeb0*/  BRA `(.L_x_3115) ;  /* 0x0000005c00547947 */ /* 0x000fea0003800000 */
.L_x_3113:
[----:B------:R-:W-:-:S08]  /*eec0*/  NOP ;  /* 0x0000000000007918 */ /* 0x000fd00000000000 */
[----:B------:R-:W0:-:S00]  /*eed0*/  USETMAXREG.DEALLOC.CTAPOOL 0x18 ;  /* 0x00000018000079c8 */ /* 0x000e0000080e0500 */
[----:B0-----:R-:W-:-:S06]  /*eee0*/  LOP3.LUT R0, R0, 0x3, RZ, 0xc0, !PT ;  /* 0x0000000300007812 */ /* 0x001fcc00078ec0ff */
[----:B------:R-:W0:Y:S02]  /*eef0*/  SHFL.IDX PT, R0, R0, RZ, 0x1f ;  /* 0x00001fff00007589 */ /* 0x000e2400000e0000 */
[----:B0-----:R-:W-:-:S13]  /*ef00*/  ISETP.NE.AND P0, PT, R0, RZ, PT ;  /* 0x000000ff0000720c */ /* 0x001fda0003f05270 */
[----:B------:R-:W-:Y:S05]  /*ef10*/  @P0 BRA `(.L_x_3115) ;  /* 0x0000005c003c0947 */ /* 0x000fea0003800000 */
[----:B------:R-:W0:Y:S01]  /*ef20*/  S2R R2, SR_TID.X ;  /* 0x0000000000027919 */ /* 0x000e220000002100 */
[----:B------:R-:W-:Y:S01]  /*ef30*/  LOP3.LUT R4, R4, 0xffffffdf, RZ, 0xc0, !PT ;  /* 0xffffffdf04047812 */ /* 0x000fe200078ec0ff */
[----:B------:R-:W-:Y:S01]  /*ef40*/  ULDC UR5, c[0x0][0xc14] ;  /* 0x0003050000057ab9 */ /* 0x000fe20000000800 */
[----:B------:R-:W-:Y:S01]  /*ef50*/  IMAD.MOV.U32 R0, RZ, RZ, RZ ;  /* 0x000000ffff007224 */ /* 0x000fe200078e00ff */
        /* <DEDUP_REMOVED lines=18> */
[----:B--2---:R-:W0:Y:S02]  /*f080*/  SHFL.UP PT, R5, R0, 0x1, RZ ;  /* 0x0420000000057989 */ /* 0x004e2400000e00ff */
[----:B0-----:R-:W-:-:S04]  /*f090*/  SEL R5, R5, RZ, P1 ;  /* 0x000000ff05057207 */ /* 0x001fc80000800000 */
[----:B------:R-:W-:-:S05]  /*f0a0*/  IADD3 R5, R0, R5, RZ ;  /* 0x0000000500057210 */ /* 0x000fca0007ffe0ff */
        /* <DEDUP_REMOVED lines=21> */
[----:B0-----:R-:W-:-:S04]  /*f200*/  IMAD R5, R5, UR4, RZ ;  /* 0x0000000405057c24 */ /* 0x001fc8000f8e02ff */
[----:B------:R-:W-:Y:S01]  /*f210*/  IMAD.MOV.U32 R6, RZ, RZ, R5 ;  /* 0x000000ffff067224 */ /* 0x000fe200078e0005 */
[----:B-1----:R-:W-:-:S13]  /*f220*/  ISETP.GT.AND P0, PT, R5, UR6, PT ;  /* 0x0000000605007c0c */ /* 0x002fda000bf04270 */
[----:B------:R-:W-:Y:S05]  /*f230*/  @P0 BRA `(.L_x_3239) ;  /* 0x0000000000c00947 */ /* 0x000fea0003800000 */
[----:B------:R-:W-:Y:S01]  /*f240*/  IMAD.MOV.U32 R5, RZ, RZ, R6 ;  /* 0x000000ffff057224 */ /* 0x000fe200078e0006 */
[----:B------:R-:W-:Y:S01]  /*f250*/  MOV R19, RZ ;  /* 0x000000ff00137202 */ /* 0x000fe20000000f00 */
[----:B------:R-:W-:Y:S01]  /*f260*/  ULDC UR5, c[0x0][0xc14] ;  /* 0x0003050000057ab9 */ /* 0x000fe20000000800 */
[----:B------:R-:W-:Y:S01]  /*f270*/  ULDC UR7, c[0x0][0xc14] ;  /* 0x0003050000077ab9 */ /* 0x000fe20000000800 */
[----:B------:R-:W-:-:S05]  /*f280*/  ULDC UR4, c[0x0][0xc10] ;  /* 0x0003040000047ab9 */ /* 0x000fca0000000800 */
.L_x_3243:
[----:B------:R-:W-:Y:S02]  /*f290*/  VIADD R0, R19, 0x1f ;  /* 0x0000001f13007836 */ /* 0x000fe40000000000 */
[----:B------:R-:W-:-:S03]  /*f2a0*/  IMAD.U32 R19, RZ, RZ, UR7 ;  /* 0x00000007ff137e24 */ /* 0x000fc6000f8e00ff */
[----:B------:R-:W-:-:S13]  /*f2b0*/  ISETP.GE.AND P0, PT, R0, UR5, PT ;  /* 0x0000000500007c0c */ /* 0x000fda000bf06270 */
[----:B------:R-:W-:Y:S05]  /*f2c0*/  @P0 BRA `(.L_x_3240) ;  /* 0x0000000400400947 */ /* 0x000fea0003800000 */
[----:B------:R-:W0:Y:S01]  /*f2d0*/  S2R R2, SR_TID.X ;  /* 0x0000000000027919 */ /* 0x000e220000002100 */
[----:B------:R-:W-:Y:S01]  /*f2e0*/  MOV R19, R0 ;  /* 0x0000000000137202 */ /* 0x000fe20000000f00 */
        /* <DEDUP_REMOVED lines=10> */
.L_x_3242:
[----:B------:R-:W-:Y:S05]  /*f390*/  BSYNC B0 ;  /* 0x0000000000007941 */ /* 0x000fea0003800000 */
.L_x_3241:
        /* <DEDUP_REMOVED lines=26> */
.L_x_3239:
        /* <DEDUP_REMOVED lines=16> */
.L_x_3244:
[----:B-1----:R-:W-:Y:S01]  /*f640*/  IMAD R16, R16, UR4, R7 ;  /* 0x0000000410107c24 */ /* 0x002fe2000f8e0207 */
[----:B------:R-:W-:Y:S01]  /*f650*/  IADD3 R19, R5, R19, RZ ;  /* 0x0000001305137210 */ /* 0x000fe20007ffe0ff */
[----:B------:R-:W-:Y:S02]  /*f660*/  IMAD R7, R11, R6, RZ ;  /* 0x000000060b077224 */ /* 0x000fe400078e02ff */
[----:B0-----:R-:W-:Y:S01]  /*f670*/  IMAD.MOV.U32 R2, RZ, RZ, RZ ;  /* 0x000000ffff027224 */ /* 0x001fe200078e00ff */
[----:B------:R-:W-:-:S03]  /*f680*/  IADD3 R17, -R16, UR6, RZ ;  /* 0x0000000610117c10 */ /* 0x000fc6000fffe1ff */
[----:B------:R-:W-:Y:S01]  /*f690*/  IMAD.HI.U32 R2, R3, R7, R2 ;  /* 0x0000000703027227 */ /* 0x000fe200078e0002 */
[----:B------:R-:W-:Y:S02]  /*f6a0*/  IABS R7, R0 ;  /* 0x0000000000077213 */ /* 0x000fe40000000000 */
[----:B------:R-:W-:Y:S02]  /*f6b0*/  IABS R3, R17 ;  /* 0x0000001100037213 */ /* 0x000fe40000000000 */
        /* <DEDUP_REMOVED lines=17> */
.L_x_3240:
[----:B------:R-:W-:Y:S01]  /*f7d0*/  IMAD.MOV.U32 R17, RZ, RZ, RZ ;  /* 0x000000ffff117224 */ /* 0x000fe200078e00ff */
[----:B------:R-:W-:Y:S01]  /*f7e0*/  MOV R16, UR6 ;  /* 0x0000000600107c02 */ /* 0x000fe20008000f00 */
[----:B------:R-:W-:-:S07]  /*f7f0*/  IMAD.MOV.U32 R18, RZ, RZ, RZ ;  /* 0x000000ffff127224 */ /* 0x000fce00078e00ff */
.L_x_3245:
        /* <DEDUP_REMOVED lines=16> */
[----:B------:R-:W-:Y:S01]  /*f900*/  ULDC.64 UR38, c[0x0][0x198] ;  /* 0x0000660000267ab9 */ /* 0x000fe20000000a00 */
[----:B------:R-:W-:Y:S02]  /*f910*/  ULDC UR36, c[0x0][0xc] ;  /* 0x0000030000247ab9 */ /* 0x000fe40000000800 */
[----:B------:R0:W-:Y:S04]  /*f920*/  STL [R1+0x8], R0 ;  /* 0x0000080001007387 */ /* 0x0001e80000100800 */
[----:B------:R0:W-:Y:S04]  /*f930*/  STL [R1+0x4], RZ ;  /* 0x000004ff01007387 */ /* 0x0001e80000100800 */
[----:B------:R0:W-:Y:S04]  /*f940*/  STL [R1+0xc], R0 ;  /* 0x00000c0001007387 */ /* 0x0001e80000100800 */
[----:B------:R0:W-:Y:S02]  /*f950*/  STL [R1+0x28], RZ ;  /* 0x000028ff01007387 */ /* 0x0001e40000100800 */
.L_x_3328:
[----:B-1-3--:R-:W1:Y:S02]  /*f960*/  LDC.64 R2, c[0x0][0xc60] ;  /* 0x00031800ff027b82 */ /* 0x00ae640000000a00 */
[----:B-1----:R-:W-:-:S05]  /*f970*/  IMAD.WIDE R2, R19, 0x4, R2 ;  /* 0x0000000413027825 */ /* 0x002fca00078e0202 */
[----:B--2---:R-:W0:Y:S01]  /*f980*/  LDG.E R11, desc[UR40][R2.64] ;  /* 0x00000028020b7981 */ /* 0x004e22000c1e1900 */
[----:B------:R-:W-:Y:S05]  /*f990*/  YIELD ;  /* 0x0000000000007946 */ /* 0x000fea0003800000 */
[----:B------:R-:W-:Y:S01]  /*f9a0*/  ULDC.64 UR4, c[0x0][0xa28] ;  /* 0x00028a0000047ab9 */ /* 0x000fe20000000a00 */
[----:B------:R-:W-:Y:S01]  /*f9b0*/  IMAD.MOV.U32 R6, RZ, RZ, RZ ;  /* 0x000000ffff067224 */ /* 0x000fe200078e00ff */
[----:B------:R-:W-:Y:S01]  /*f9c0*/  ISETP.NE.U32.AND P0, PT, RZ, UR4, PT ;  /* 0x00000004ff007c0c */ /* 0x000fe2000bf05070 */
[----:B------:R-:W-:Y:S01]  /*f9d0*/  IMAD.MOV.U32 R4, RZ, RZ, RZ ;  /* 0x000000ffff047224 */ /* 0x000fe200078e00ff */
[----:B------:R-:W-:-:S02]  /*f9e0*/  ULDC.64 UR6, c[0x0][0xa10] ;  /* 0x0002840000067ab9 */ /* 0x000fc40000000a00 */
[----:B------:R-:W-:Y:S02]  /*f9f0*/  ISETP.NE.AND.EX P0, PT, RZ, UR5, PT, P0 ;  /* 0x00000005ff007c0c */ /* 0x000fe4000bf05300 */
[----:B0-----:R-:W-:Y:S01]  /*fa00*/  SHF.R.S32.HI R0, RZ, 0x1f, R11 ;  /* 0x0000001fff007819 */ /* 0x001fe2000001140b */
        /* <DEDUP_REMOVED lines=13> */
[C---:B------:R-:W-:Y:S02]  /*fae0*/  SHF.L.U32 R7, R11.reuse, 0x2, RZ ;  /* 0x000000020b077819 */ /* 0x040fe400000006ff */
[----:B------:R-:W-:Y:S02]  /*faf0*/  ISETP.NE.AND.EX P1, PT, RZ, UR5, PT, P1 ;  /* 0x00000005ff007c0c */ /* 0x000fe4000bf25310 */
[----:B------:R-:W-:Y:S01]  /*fb00*/  SHF.L.U64.HI R0, R11, 0x2, R0 ;  /* 0x000000020b007819 */ /* 0x000fe20000010200 */
[----:B------:R-:W-:Y:S04]  /*fb10*/  STL [R1+0x20], R7 ;  /* 0x0000200701007387 */ /* 0x000fe80000100800 */
[----:B------:R-:W-:Y:S06]  /*fb20*/  STL [R1+0x24], R0 ;  /* 0x0000240001007387 */ /* 0x000fec0000100800 */
[----:B------:R-:W-:-:S04]  /*fb30*/  @P1 IADD3 R8, P0, R7, UR4, RZ ;  /* 0x0000000407081c10 */ /* 0x000fc8000ff1e0ff */
[----:B------:R-:W-:Y:S01]  /*fb40*/  @P1 IADD3.X R9, R0, UR5, RZ, P0, !PT ;  /* 0x0000000500091c10 */ /* 0x000fe200087fe4ff */
[----:B------:R-:W-:Y:S02]  /*fb50*/  ULDC.64 UR4, c[0x0][0xa08] ;  /* 0x0002820000047ab9 */ /* 0x000fe40000000a00 */
[----:B------:R-:W-:-:S04]  /*fb60*/  ISETP.NE.U32.AND P2, PT, RZ, UR4, PT ;  /* 0x00000004ff007c0c */ /* 0x000fc8000bf45070 */
[----:B------:R-:W-:Y:S01]  /*fb70*/  ISETP.NE.AND.EX P2, PT, RZ, UR5, PT, P2 ;  /* 0x00000005ff007c0c */ /* 0x000fe2000bf45320 */
[----:B--2---:R0:W-:Y:S02]  /*fb80*/  STL [R1+0x34], R4 ;  /* 0x0000340401007387 */ /* 0x0041e40000100800 */
[----:B0-----:R-:W-:-:S04]  /*fb90*/  IADD3 R4, P0, R7, UR4, RZ ;  /* 0x0000000407047c10 */ /* 0x001fc8000ff1e0ff */
[----:B------:R-:W-:Y:S01]  /*fba0*/  IADD3.X R5, R0, UR5, RZ, P0, !PT ;  /* 0x0000000500057c10 */ /* 0x000fe200087fe4ff */
[----:B------:R-:W-:Y:S01]  /*fbb0*/  ULDC.64 UR4, c[0x0][0x3f8] ;  /* 0x0000fe0000047ab9 */ /* 0x000fe20000000a00 */
[----:B------:R-:W-:Y:S01]  /*fbc0*/  IADD3 R2, P0, R7, UR6, RZ ;  /* 0x0000000607027c10 */ /* 0x000fe2000ff1e0ff */
[----:B------:R-:W-:-:S03]  /*fbd0*/  UISETP.NE.U32.AND UP0, UPT, UR4, URZ, UPT ;  /* 0x0000003f0400728c */ /* 0x000fc6000bf05070 */
[----:B------:R0:W5:Y:S01]  /*fbe0*/  @P2 LDG.E R10, desc[UR40][R4.64] ;  /* 0x00000028040a2981 */ /* 0x000162000c1e1900 */
[----:B------:R-:W-:Y:S01]  /*fbf0*/  ULDC UR4, c[0x0][0x404] ;  /* 0x0001010000047ab9 */ /* 0x000fe20000000800 */
[----:B------:R-:W-:Y:S01]  /*fc00*/  UISETP.NE.AND.EX UP0, UPT, UR5, URZ, UPT, UP0 ;  /* 0x0000003f0500728c */ /* 0x000fe2000bf05300 */
[----:B------:R-:W-:Y:S02]  /*fc10*/  IADD3.X R3, R0, UR7, RZ, P0, !PT ;  /* 0x0000000700037c10 */ /* 0x000fe400087fe4ff */
[----:B------:R-:W-:Y:S01]  /*fc20*/  ULDC UR5, c[0x0][0x2e0] ;  /* 0x0000b80000057ab9 */ /* 0x000fe20000000800 */
[----:B------:R-:W-:-:S04]  /*fc30*/  USEL UR4, UR4, 0x1, UP0 ;  /* 0x0000000104047887 */ /* 0x000fc80008000000 */
[----:B------:R-:W-:-:S06]  /*fc40*/  UIMAD UR4, UR4, UR5, URZ ;  /* 0x00000005040472a4 */ /* 0x000fcc000f8e023f */
[----:B------:R-:W-:-:S06]  /*fc50*/  IMAD.U32 R0, RZ, RZ, UR4 ;  /* 0x00000004ff007e24 */ /* 0x000fcc000f8e00ff */
[----:B------:R0:W5:Y:S01]  /*fc60*/  @P1 LDG.E R0, desc[UR40][R8.64] ;  /* 0x0000002808001981 */ /* 0x000162000c1e1900 */
[----:B------:R-:W-:Y:S01]  /*fc70*/  ISETP.NE.U32.AND P0, PT, RZ, UR6, PT ;  /* 0x00000006ff007c0c */ /* 0x000fe2000bf05070 */
[----:B------:R-:W-:Y:S02]  /*fc80*/  ULDC UR4, c[0x0][0x338] ;  /* 0x0000ce0000047ab9 */ /* 0x000fe40000000800 */
[----:B------:R-:W-:Y:S02]  /*fc90*/  MOV R7, UR4 ;  /* 0x0000000400077c02 */ /* 0x000fe40008000f00 */
[----:B------:R-:W-:Y:S01]  /*fca0*/  ISETP.NE.AND.EX P0, PT, RZ, UR7, PT, P0 ;  /* 0x00000007ff007c0c */ /* 0x000fe2000bf05300 */
[----:B------:R-:W-:-:S12]  /*fcb0*/  @P1 BRA `(.L_x_3247) ;  /* 0x0000000000101947 */ /* 0x000fd80003800000 */
[----:B------:R-:W-:Y:S05]  /*fcc0*/  @!P2 BRA `(.L_x_3247) ;  /* 0x00000000000ca947 */ /* 0x000fea0003800000 */
[----:B0-----:R-:W2:Y:S04]  /*fcd0*/  LDG.E R8, desc[UR40][R4.64] ;  /* 0x0000002804087981 */ /* 0x001ea8000c1e1900 */
[----:B-----5:R-:W2:Y:S02]  /*fce0*/  LDG.E R0, desc[UR40][R4.64+0x4] ;  /* 0x0000042804007981 */ /* 0x020ea4000c1e1900 */
[----:B--2---:R-:W-:-:S07]  /*fcf0*/  IMAD.IADD R0, R0, 0x1, -R8 ;  /* 0x0000000100007824 */ /* 0x004fce00078e0a08 */
.L_x_3247:
[----:B0-----:R-:W2:Y:S04]  /*fd00*/  @P0 LDG.E R4, desc[UR40][R2.64] ;  /* 0x0000002802040981 */ /* 0x001ea8000c1e1900 */
[----:B------:R-:W2:Y:S01]  /*fd10*/  @P0 LDG.E R5, desc[UR40][R2.64+0x4] ;  /* 0x0000042802050981 */ /* 0x000ea2000c1e1900 */
[----:B-----5:R-:W-:Y:S01]  /*fd20*/  IADD3 R0, -R6, R0, RZ ;  /* 0x0000000006007210 */ /* 0x020fe20007ffe1ff */
[----:B------:R-:W-:Y:S01]  /*fd30*/  BSSY B0, `(.L_x_3248) ;  /* 0x0000115000007945 */ /* 0x000fe20003800000 */
[----:B------:R-:W-:Y:S01]  /*fd40*/  PLOP3.LUT P2, PT, PT, PT, PT, 0x80, 0x0 ;  /* 0x000000000000781c */ /* 0x000fe20003f4f070 */
[----:B--2---:R-:W-:-:S04]  /*fd50*/  @P0 IMAD.IADD R7, R5, 0x1, -R4 ;  /* 0x0000000105070824 */ /* 0x004fc800078e0a04 */
[----:B------:R-:W-:-:S04]  /*fd60*/  IMAD.IADD R8, R0, 0x1, R7 ;  /* 0x0000000100087824 */ /* 0x000fc800078e0207 */
[----:B------:R-:W-:Y:S01]  /*fd70*/  VIADD R5, R8, 0x3f ;  /* 0x0000003f08057836 */ /* 0x000fe20000000000 */
[----:B------:R0:W-:Y:S04]  /*fd80*/  STL [R1+0x2c], R8 ;  /* 0x00002c0801007387 */ /* 0x0001e80000100800 */
[----:B------:R-:W-:-:S04]  /*fd90*/  SHF.R.S32.HI R4, RZ, 0x1f, R5 ;  /* 0x0000001fff047819 */ /* 0x000fc80000011405 */
[----:B------:R-:W-:-:S04]  /*fda0*/  LEA.HI R5, R4, R5, RZ, 0x6 ;  /* 0x0000000504057211 */ /* 0x000fc800078f30ff */
[----:B------:R-:W-:-:S04]  /*fdb0*/  LOP3.LUT R4, R5, 0xffffffc0, RZ, 0xc0, !PT ;  /* 0xffffffc005047812 */ /* 0x000fc800078ec0ff */
[----:B------:R-:W-:Y:S02]  /*fdc0*/  VIADDMNMX R7, R4, -R0, R7, PT ;  /* 0x8000000004077246 */ /* 0x000fe40003800107 */
[----:B------:R-:W-:-:S04]  /*fdd0*/  IADD3 R4, -R0, RZ, RZ ;  /* 0x000000ff00047210 */ /* 0x000fc80007ffe1ff */
[----:B------:R-:W-:-:S04]  /*fde0*/  VIMNMX R4, RZ, R4, !PT ;  /* 0x00000004ff047248 */ /* 0x000fc80007fe0100 */
[----:B------:R-:W-:Y:S02]  /*fdf0*/  ISETP.GT.AND P1, PT, R7, R4, PT ;  /* 0x000000040700720c */ /* 0x000fe40003f24270 */
[----:B------:R-:W-:-:S11]  /*fe00*/  SHF.R.U32.HI R4, RZ, 0x6, R4 ;  /* 0x00000006ff047819 */ /* 0x000fd60000011604 */
[----:B------:R-:W-:-:S05]  /*fe10*/  @P1 VIADD R7, R7, 0x3f ;  /* 0x0000003f07071836 */ /* 0x000fca0000000000 */
[----:B------:R-:W-:-:S04]  /*fe20*/  @P1 SHF.R.S32.HI R0, RZ, 0x1f, R7 ;  /* 0x0000001fff001819 */ /* 0x000fc80000011407 */
[----:B------:R-:W-:Y:S01]  /*fe30*/  @P1 LEA.HI R7, R0, R7, RZ, 0x6 ;  /* 0x0000000700071211 */ /* 0x000fe200078f30ff */
[----:B------:R-:W-:-:S03]  /*fe40*/  IMAD.MOV.U32 R0, RZ, RZ, R4 ;  /* 0x000000ffff007224 */ /* 0x000fc600078e0004 */
[----:B------:R-:W-:Y:S02]  /*fe50*/  @P1 SHF.R.S32.HI R0, RZ, 0x6, R7 ;  /* 0x00000006ff001819 */ /* 0x000fe40000011407 */
[----:B------:R-:W-:-:S06]  /*fe60*/  MOV R7, RZ ;  /* 0x000000ff00077202 */ /* 0x000fcc0000000f00 */
[----:B------:R1:W5:Y:S01]  /*fe70*/  @P0 LDG.E R7, desc[UR40][R2.64] ;  /* 0x0000002802070981 */ /* 0x000362000c1e1900 */
[----:B------:R-:W-:Y:S01]  /*fe80*/  ISETP.GT.AND P1, PT, R0, R4, PT ;  /* 0x000000040000720c */ /* 0x000fe20003f24270 */
[----:B-1----:R-:W-:Y:S01]  /*fe90*/  IMAD.IADD R3, R10, 0x1, R6 ;  /* 0x000000010a037824 */ /* 0x002fe200078e0206 */
[----:B------:R-:W-:-:S04]  /*fea0*/  SHF.R.S32.HI R2, RZ, 0x6, R5 ;  /* 0x00000006ff027819 */ /* 0x000fc80000011405 */
[----:B------:R0:W-:Y:S04]  /*feb0*/  STL [R1+0x10], R3 ;  /* 0x0000100301007387 */ /* 0x0001e80000100800 */
[----:B------:R0:W-:Y:S03]  /*fec0*/  STL [R1+0x1c], R2 ;  /* 0x00001c0201007387 */ /* 0x0001e60000100800 */
[----:B------:R-:W-:Y:S05]  /*fed0*/  @!P1 BRA `(.L_x_3249) ;  /* 0x0000000c00e89947 */ /* 0x000fea0003800000 */
[----:B0-----:R-:W0:Y:S01]  /*fee0*/  LDC R2, c[0x0][0x428] ;  /* 0x00010a00ff027b82 */ /* 0x001e220000000800 */
[----:B------:R-:W-:Y:S01]  /*fef0*/  UMOV UR4, 0xffffffff ;  /* 0xffffffff00047882 */ /* 0x000fe20000000000 */
[----:B------:R-:W-:Y:S01]  /*ff00*/  IMAD.MOV.U32 R3, RZ, RZ, R18 ;  /* 0x000000ffff037224 */ /* 0x000fe200078e0012 */
[----:B0-----:R-:W-:-:S13]  /*ff10*/  ISETP.NE.AND P1, PT, R2, 0x1, PT ;  /* 0x000000010200780c */ /* 0x001fda0003f25270 */
[----:B------:R-:W0:Y:S08]  /*ff20*/  @P1 LDC R2, c[0x0][0x42c] ;  /* 0x00010b00ff021b82 */ /* 0x000e300000000800 */
[----:B------:R-:W1:Y:S01]  /*ff30*/  @P1 LDC R5, c[0x0][0x430] ;  /* 0x00010c00ff051b82 */ /* 0x000e620000000800 */
[----:B0-----:R-:W-:-:S05]  /*ff40*/  @P1 IMAD.HI.U32 R2, R18, R2, RZ ;  /* 0x0000000212021227 */ /* 0x001fca00078e00ff */
[----:B-1----:R-:W-:Y:S02]  /*ff50*/  @P1 SHF.R.U32.HI R3, RZ, R5, R2 ;  /* 0x00000005ff031219 */ /* 0x002fe40000011602 */
[----:B------:R-:W-:Y:S01]  /*ff60*/  SEL R2, R11, RZ, !P0 ;  /* 0x000000ff0b027207 */ /* 0x000fe20004000000 */
[----:B------:R-:W-:Y:S06]  /*ff70*/  BRA.DIV UR4, `(.L_x_3250) ;  /* 0x00000056045c7947 */ /* 0x000fec000b800000 */
.L_x_3372:
[----:B------:R-:W-:-:S03]  /*ff80*/  UMOV UR4, 0xffffffff ;  /* 0xffffffff00047882 */ /* 0x000fc60000000000 */
[----:B------:R-:W-:Y:S05]  /*ff90*/  BRA.DIV UR4, `(.L_x_3251) ;  /* 0x0000005604887947 */ /* 0x000fea000b800000 */
[----:B------:R-:W-:-:S13]  /*ffa0*/  ELECT P6, URZ, PT ;  /* 0x00000000003f782f */ /* 0x000fda00038c0000 */
.L_x_3375:
[----:B------:R-:W2:Y:S01]  /*ffb0*/  LDL R5, [R1+0x28] ;  /* 0x0000280001057983 */ /* 0x000ea20000100800 */
[----:B------:R-:W-:Y:S01]  /*ffc0*/  MOV R8, 0x400 ;  /* 0x0000040000087802 */ /* 0x000fe20000000f00 */
[----:B------:R-:W-:Y:S01]  /*ffd0*/  BSSY B1, `(.L_x_3252) ;  /* 0x000000a000017945 */ /* 0x000fe20003800000 */
[----:B--2---:R-:W-:-:S04]  /*ffe0*/  IADD3 R5, R5, 0x1, RZ ;  /* 0x0000000105057810 */ /* 0x004fc80007ffe0ff */
[----:B------:R-:W-:-:S04]  /*fff0*/  LEA.HI R6, R5, R5, RZ, 0x1 ;  /* 0x0000000505067211 */ /* 0x000fc800078f08ff */
[----:B------:R-:W-:-:S05]  /*10000*/  LOP3.LUT R6, R6, 0xfffffffe, RZ, 0xc0, !PT ;  /* 0xfffffffe06067812 */ /* 0x000fca00078ec0ff */
[----:B------:R-:W-:Y:S02]  /*10010*/  IMAD.IADD R6, R5, 0x1, -R6 ;  /* 0x0000000105067824 */ /* 0x000fe400078e0a06 */
[----:B------:R-:W0:Y:S03]  /*10020*/  S2R R5, SR_CgaCtaId ;  /* 0x0000000000057919 */ /* 0x000e260000008800 */
[----:B------:R-:W-:Y:S02]  /*10030*/  SHF.L.U32 R6, R6, 0x1f, RZ ;  /* 0x0000001f06067819 */ /* 0x000fe400000006ff */
[----:B0-----:R-:W-:-:S04]  /*10040*/  LEA R5, R5, R8, 0x18 ;  /* 0x0000000805057211 */ /* 0x001fc800078ec0ff */
[----:B------:R-:W0:Y:S02]  /*10050*/  SYNCS.PHASECHK.TRANS64.TRYWAIT P0, [R5+URZ+0x28c20], R6 ;  /* 0x028c2006050075a7 */ /* 0x000e24000800017f */
[----:B0-----:R-:W-:Y:S05]  /*10060*/  @!P0 BRA `(.L_x_3253) ;  /* 0x0000005400748947 */ /* 0x001fea0003800000 */
.L_x_3376:
[----:B------:R-:W-:Y:S05]  /*10070*/  BSYNC B1 ;  /* 0x0000000000017941 */ /* 0x000fea0003800000 */
.L_x_3252:
        /* <DEDUP_REMOVED lines=8> */
.L_x_3377:
        /* <DEDUP_REMOVED lines=11> */
.L_x_3257:
[----:B-1----:R-:W2:Y:S01]  /*101b0*/  LDL R8, [R1+0x4] ;  /* 0x0000040001087983 */ /* 0x002ea20000100800 */
[----:B------:R-:W-:Y:S01]  /*101c0*/  R2UR UR9, R6 ;  /* 0x00000000060972ca */ /* 0x000fe200000e0000 */
[----:B------:R-:W-:Y:S01]  /*101d0*/  UIADD3 UR4, UP0, UR38, 0x570, URZ ;  /* 0x0000057026047890 */ /* 0x000fe2000ff1e03f */
[----:B------:R-:W-:Y:S01]  /*101e0*/  R2UR UR12, R3 ;  /* 0x00000000030c72ca */ /* 0x000fe200000e0000 */
[----:B------:R-:W-:Y:S01]  /*101f0*/  UMOV UR6, 0x0 ;  /* 0x0000000000067882 */ /* 0x000fe20000000000 */
[----:B------:R-:W-:Y:S01]  /*10200*/  R2UR UR13, R2 ;  /* 0x00000000020d72ca */ /* 0x000fe200000e0000 */
[----:B------:R-:W-:Y:S01]  /*10210*/  UIADD3.X UR5, URZ, UR39, URZ, UP0, !UPT ;  /* 0x000000273f057290 */ /* 0x000fe200087fe43f */
[----:B------:R-:W-:Y:S01]  /*10220*/  UMOV UR7, 0x12f00000 ;  /* 0x12f0000000077882 */ /* 0x000fe20000000000 */
[----:B------:R-:W-:-:S06]  /*10230*/  UMOV UR10, URZ ;  /* 0x0000003f000a7c82 */ /* 0x000fcc0008000000 */
[----:B------:R-:W-:Y:S01]  /*10240*/  UIADD3 UR9, UR9, 0x28c90, URZ ;  /* 0x00028c9009097890 */ /* 0x000fe2000fffe03f */
[----:B--2---:R-:W-:-:S05]  /*10250*/  IMAD R8, R8, 0x2000, R5 ;  /* 0x0000200008087824 */ /* 0x004fca00078e0205 */
[----:B------:R-:W-:Y:S01]  /*10260*/  R2UR UR8, R8 ;  /* 0x00000000080872ca */ /* 0x000fe200000e0000 */
[----:B-----5:R-:W-:-:S05]  /*10270*/  IMAD R8, R0, 0x40, R7 ;  /* 0x0000004000087824 */ /* 0x020fca00078e0207 */
[----:B------:R-:W-:-:S04]  /*10280*/  IADD3 R8, R8, -0x40, RZ ;  /* 0xffffffc008087810 */ /* 0x000fc80007ffe0ff */
[----:B------:R-:W-:-:S03]  /*10290*/  R2UR UR11, R8 ;  /* 0x00000000080b72ca */ /* 0x000fc600000e0000 */
[----:B------:R-:W-:-:S10]  /*102a0*/  UIADD3 UR8, UR8, 0x22400, URZ ;  /* 0x0002240008087890 */ /* 0x000fd4000fffe03f */
[----:B------:R1:W-:Y:S01]  /*102b0*/  UTMALDG.4D [UR8], [UR4], desc[UR6] ;  /* 0x00000608040075b4 */ /* 0x0003e20008019000 */
[----:B------:R-:W2:Y:S02]  /*102c0*/  SYNCS.PHASECHK.TRANS64.TRYWAIT P0, [R6+URZ+0x28cc0], R9 ;  /* 0x028cc009060075a7 */ /* 0x000ea4000800017f */
[----:B-12---:R-:W-:Y:S05]  /*102d0*/  @!P0 BRA `(.L_x_3258) ;  /* 0x0000005400008947 */ /* 0x006fea0003800000 */
.L_x_3378:
        /* <DEDUP_REMOVED lines=8> */
.L_x_3259:
        /* <DEDUP_REMOVED lines=29> */
[----:B------:R-:W-:Y:S01]  /*10530*/  UMOV UR10, UR18 ;  /* 0x00000012000a7c82 */ /* 0x000fe20008000000 */
[----:B------:R-:W-:Y:S01]  /*10540*/  UIADD3 UR17, UR14, 0xc400, URZ ;  /* 0x0000c4000e117890 */ /* 0x000fe2000fffe03f */
[----:B------:R0:W-:Y:S02]  /*10550*/  UTMALDG.4D [UR8], [UR4], desc[UR6] ;  /* 0x00000608040075b4 */ /* 0x0001e40008019000 */
        /* <DEDUP_REMOVED lines=19> */
.L_x_3255:
[----:B------:R-:W-:Y:S05]  /*10690*/  BSYNC B1 ;  /* 0x0000000000017941 */ /* 0x000fea0003800000 */
.L_x_3254:
[----:B0-----:R-:W2:Y:S04]  /*106a0*/  LDL.LU R6, [R1+0x4] ;  /* 0x0000040001067983 */ /* 0x001ea80000300800 */
[----:B------:R-:W3:Y:S01]  /*106b0*/  LDL.LU R9, [R1+0xc] ;  /* 0x00000c0001097983 */ /* 0x000ee20000300800 */
[----:B------:R-:W-:Y:S02]  /*106c0*/  PLOP3.LUT P2, PT, PT, PT, PT, 0x8, 0x0 ;  /* 0x000000000000781c */ /* 0x000fe40003f4e170 */
[----:B--2---:R-:W-:-:S04]  /*106d0*/  IADD3 R6, R6, 0x1, RZ ;  /* 0x0000000106067810 */ /* 0x004fc80007ffe0ff */
[----:B------:R-:W-:-:S04]  /*106e0*/  ISETP.NE.AND P0, PT, R6, 0x2, PT ;  /* 0x000000020600780c */ /* 0x000fc80003f05270 */
[----:B------:R-:W-:Y:S02]  /*106f0*/  SEL R8, RZ, 0x1, P0 ;  /* 0x00000001ff087807 */ /* 0x000fe40000000000 */
[----:B------:R-:W-:Y:S01]  /*10700*/  SEL R10, R6, RZ, P0 ;  /* 0x000000ff060a7207 */ /* 0x000fe20000000000 */
[----:B------:R-:W-:Y:S01]  /*10710*/  VIADD R6, R0, 0xfffffffe ;  /* 0xfffffffe00067836 */ /* 0x000fe20000000000 */
[----:B---3--:R-:W-:-:S03]  /*10720*/  LOP3.LUT R9, R9, R8, RZ, 0x3c, !PT ;  /* 0x0000000809097212 */ /* 0x008fc600078e3cff */
[----:B------:R1:W-:Y:S01]  /*10730*/  STL [R1+0x4], R10 ;  /* 0x0000040a01007387 */ /* 0x0003e20000100800 */
[----:B------:R-:W-:-:S03]  /*10740*/  ISETP.GE.AND P0, PT, R6, R4, PT ;  /* 0x000000040600720c */ /* 0x000fc60003f06270 */
[----:B------:R1:W-:Y:S10]  /*10750*/  STL [R1+0xc], R9 ;  /* 0x00000c0901007387 */ /* 0x0003f40000100800 */
[----:B-1----:R-:W-:Y:S05]  /*10760*/  @!P0 BRA `(.L_x_3249) ;  /* 0x0000000400c48947 */ /* 0x002fea0003800000 */
[C---:B-----5:R-:W-:Y:S01]  /*10770*/  IMAD R6, R0.reuse, 0x40, R7 ;  /* 0x0000004000067824 */ /* 0x060fe200078e0207 */
[----:B------:R-:W-:-:S03]  /*10780*/  IADD3 R0, R0, -0x1, RZ ;  /* 0xffffffff00007810 */ /* 0x000fc60007ffe0ff */
[----:B------:R-:W-:-:S07]  /*10790*/  VIADD R6, R6, 0xffffff80 ;  /* 0xffffff8006067836 */ /* 0x000fce0000000000 */
.L_x_3266:
[----:B------:R-:W-:Y:S05]  /*107a0*/  YIELD ;  /* 0x0000000000007946 */ /* 0x000fea0003800000 */
[----:B------:R-:W-:Y:S04]  /*107b0*/  BSSY B1, `(.L_x_3260) ;  /* 0x000005f000017945 */ /* 0x000fe80003800000 */
[----:B-1----:R-:W-:Y:S05]  /*107c0*/  @!P6 BRA `(.L_x_3261) ;  /* 0x000000040074e947 */ /* 0x002fea0003800000 */
[----:B------:R-:W2:Y:S04]  /*107d0*/  LDL R7, [R1+0x4] ;  /* 0x0000040001077983 */ /* 0x000ea80000100800 */
[----:B------:R-:W3:Y:S01]  /*107e0*/  LDL R8, [R1+0xc] ;  /* 0x00000c0001087983 */ /* 0x000ee20000100800 */
[----:B--2---:R-:W-:Y:S01]  /*107f0*/  IMAD R7, R7, 0x8, R5 ;  /* 0x0000000807077824 */ /* 0x004fe200078e0205 */
[----:B---3--:R-:W-:-:S04]  /*10800*/  SHF.L.U32 R8, R8, 0x1f, RZ ;  /* 0x0000001f08087819 */ /* 0x008fc800000006ff */
[----:B------:R-:W0:Y:S02]  /*10810*/  SYNCS.PHASECHK.TRANS64.TRYWAIT P0, [R7+URZ+0x28ca0], R8 ;  /* 0x028ca008070075a7 */ /* 0x000e24000800017f */
[----:B0-----:R-:W-:Y:S05]  /*10820*/  @!P0 BRA `(.L_x_3262) ;  /* 0x0000004c00c08947 */ /* 0x001fea0003800000 */
.L_x_3379:
        /* <DEDUP_REMOVED lines=11> */
.L_x_3263:
[----:B-1----:R-:W2:Y:S01]  /*108e0*/  LDL R9, [R1+0x4] ;  /* 0x0000040001097983 */ /* 0x002ea20000100800 */
[----:B------:R-:W-:Y:S01]  /*108f0*/  R2UR UR9, R7 ;  /* 0x00000000070972ca */ /* 0x000fe200000e0000 */
[----:B------:R-:W-:Y:S01]  /*10900*/  UIADD3 UR4, UP0, UR38, 0x570, URZ ;  /* 0x0000057026047890 */ /* 0x000fe2000ff1e03f */
[----:B------:R-:W-:Y:S01]  /*10910*/  R2UR UR11, R6 ;  /* 0x00000000060b72ca */ /* 0x000fe200000e0000 */
[----:B------:R-:W-:Y:S01]  /*10920*/  UMOV UR6, 0x0 ;  /* 0x0000000000067882 */ /* 0x000fe20000000000 */
[----:B------:R-:W-:Y:S01]  /*10930*/  R2UR UR12, R3 ;  /* 0x00000000030c72ca */ /* 0x000fe200000e0000 */
[----:B------:R-:W-:Y:S01]  /*10940*/  UIADD3.X UR5, URZ, UR39, URZ, UP0, !UPT ;  /* 0x000000273f057290 */ /* 0x000fe200087fe43f */
[----:B------:R-:W-:Y:S01]  /*10950*/  R2UR UR13, R2 ;  /* 0x00000000020d72ca */ /* 0x000fe200000e0000 */
[----:B------:R-:W-:Y:S01]  /*10960*/  UMOV UR7, 0x12f00000 ;  /* 0x12f0000000077882 */ /* 0x000fe20000000000 */
[----:B------:R-:W-:-:S05]  /*10970*/  UMOV UR10, URZ ;  /* 0x0000003f000a7c82 */ /* 0x000fca0008000000 */
[----:B------:R-:W-:Y:S01]  /*10980*/  UIADD3 UR9, UR9, 0x28c90, URZ ;  /* 0x00028c9009097890 */ /* 0x000fe2000fffe03f */
[----:B--2---:R-:W-:-:S05]  /*10990*/  IMAD R9, R9, 0x2000, R5 ;  /* 0x0000200009097824 */ /* 0x004fca00078e0205 */
[----:B------:R-:W-:-:S13]  /*109a0*/  R2UR UR8, R9 ;  /* 0x00000000090872ca */ /* 0x000fda00000e0000 */
[----:B------:R-:W-:-:S09]  /*109b0*/  UIADD3 UR8, UR8, 0x22400, URZ ;  /* 0x0002240008087890 */ /* 0x000fd2000fffe03f */
[----:B------:R1:W-:Y:S01]  /*109c0*/  UTMALDG.4D [UR8], [UR4], desc[UR6] ;  /* 0x00000608040075b4 */ /* 0x0003e20008019000 */
[----:B------:R-:W2:Y:S02]  /*109d0*/  SYNCS.PHASECHK.TRANS64.TRYWAIT P1, [R7+URZ+0x28cc0], R8 ;  /* 0x028cc008070075a7 */ /* 0x000ea4000802017f */
[----:B-12---:R-:W-:Y:S05]  /*109e0*/  @!P1 BRA `(.L_x_3264) ;  /* 0x0000004c00649947 */ /* 0x006fea0003800000 */
.L_x_3380:
        /* <DEDUP_REMOVED lines=8> */
.L_x_3265:
        /* <DEDUP_REMOVED lines=16> */
[----:B--2---:R-:W-:-:S04]  /*10b70*/  LEA R7, R8, R5, 0x10 ;  /* 0x0000000508077211 */ /* 0x004fc800078e80ff */
        /* <DEDUP_REMOVED lines=21> */
[----:B------:R-:W-:Y:S01]  /*10cd0*/  UMOV UR15, 0x180 ;  /* 0x00000180000f7882 */ /* 0x000fe20000000000 */
[----:B------:R0:W-:Y:S02]  /*10ce0*/  UTMALDG.4D [UR8], [UR4], desc[UR6] ;  /* 0x00000608040075b4 */ /* 0x0001e40008019000 */
[----:B0-----:R-:W-:Y:S01]  /*10cf0*/  UMOV UR8, UR16 ;  /* 0x0000001000087c82 */ /* 0x001fe20008000000 */
[----:B------:R-:W-:-:S02]  /*10d00*/  UMOV UR10, UR22 ;  /* 0x00000016000a7c82 */ /* 0x000fc40008000000 */
[----:B------:R0:W-:Y:S02]  /*10d10*/  UTMALDG.4D [UR8], [UR4], desc[UR6] ;  /* 0x00000608040075b4 */ /* 0x0001e40008019000 */
[----:B0-----:R-:W-:Y:S01]  /*10d20*/  UMOV UR8, UR17 ;  /* 0x0000001100087c82 */ /* 0x001fe20008000000 */
[----:B------:R-:W-:Y:S01]  /*10d30*/  UMOV UR10, UR15 ;  /* 0x0000000f000a7c82 */ /* 0x000fe20008000000 */
[----:B------:R-:W-:Y:S01]  /*10d40*/  UMOV UR15, 0x1c0 ;  /* 0x000001c0000f7882 */ /* 0x000fe20000000000 */
[----:B------:R0:W-:Y:S02]  /*10d50*/  UTMALDG.4D [UR8], [UR4], desc[UR6] ;  /* 0x00000608040075b4 */ /* 0x0001e40008019000 */
[----:B0-----:R-:W-:Y:S01]  /*10d60*/  UMOV UR8, UR14 ;  /* 0x0000000e00087c82 */ /* 0x001fe20008000000 */
[----:B------:R-:W-:Y:S02]  /*10d70*/  UMOV UR10, UR15 ;  /* 0x0000000f000a7c82 */ /* 0x000fe40008000000 */
[----:B------:R0:W-:Y:S02]  /*10d80*/  UTMALDG.4D [UR8], [UR4], desc[UR6] ;  /* 0x00000608040075b4 */ /* 0x0001e40008019000 */
[----:B0-----:R-:W-:Y:S01]  /*10d90*/  NOP ;  /* 0x0000000000007918 */ /* 0x001fe20000000000 */
.L_x_3261:
[----:B------:R-:W-:Y:S05]  /*10da0*/  BSYNC B1 ;  /* 0x0000000000017941 */ /* 0x000fea0003800000 */
.L_x_3260:
[----:B------:R-:W2:Y:S04]  /*10db0*/  LDL.LU R7, [R1+0x4] ;  /* 0x0000040001077983 */ /* 0x000ea80000300800 */
[----:B------:R-:W3:Y:S01]  /*10dc0*/  LDL.LU R8, [R1+0xc] ;  /* 0x00000c0001087983 */ /* 0x000ee20000300800 */
[----:B------:R-:W-:Y:S01]  /*10dd0*/  VIADD R0, R0, 0xffffffff ;  /* 0xffffffff00007836 */ /* 0x000fe20000000000 */
[----:B------:R-:W-:Y:S01]  /*10de0*/  IADD3 R6, R6, -0x40, RZ ;  /* 0xffffffc006067810 */ /* 0x000fe20007ffe0ff */
        /* <DEDUP_REMOVED lines=9> */
.L_x_3249:
[----:B------:R-:W-:Y:S05]  /*10e80*/  BSYNC B0 ;  /* 0x0000000000007941 */ /* 0x000fea0003800000 */
.L_x_3248:
[----:B-----5:R-:W2:Y:S01]  /*10e90*/  LDL R7, [R1+0x2c] ;  /* 0x00002c0001077983 */ /* 0x020ea20000100800 */
[----:B------:R-:W-:Y:S05]  /*10ea0*/  @!P2 WARPSYNC.ALL ;  /* 0x000000000000a948 */ /* 0x000fea0003800000 */
[----:B------:R-:W-:Y:S01]  /*10eb0*/  BSSY B6, `(.L_x_3267) ;  /* 0x00002fe000067945 */ /* 0x000fe20003800000 */
[----:B------:R-:W-:Y:S01]  /*10ec0*/  @!P2 BAR.SYNC.DEFER_BLOCKING 0xc, 0x120 ;  /* 0x030480000000ab1d */ /* 0x000fe20000010000 */
[----:B--2---:R-:W-:-:S13]  /*10ed0*/  ISETP.GT.AND P0, PT, R7, RZ, PT ;  /* 0x000000ff0700720c */ /* 0x004fda0003f04270 */
[----:B------:R-:W-:Y:S05]  /*10ee0*/  @P0 BRA `(.L_x_3268) ;  /* 0x0000000000440947 */ /* 0x000fea0003800000 */
[----:B------:R-:W2:Y:S02]  /*10ef0*/  S2R R7, SR_TID.X ;  /* 0x0000000000077919 */ /* 0x000ea40000002100 */
[----:B--2---:R-:W-:-:S04]  /*10f00*/  LOP3.LUT R7, R7, 0x1f, RZ, 0xc0, !PT ;  /* 0x0000001f07077812 */ /* 0x004fc800078ec0ff */
[----:B------:R-:W-:-:S13]  /*10f10*/  ISETP.NE.AND P1, PT, R7, RZ, PT ;  /* 0x000000ff0700720c */ /* 0x000fda0003f25270 */
[----:B------:R-:W-:Y:S05]  /*10f20*/  @P1 BRA `(.L_x_3269) ;  /* 0x0000002c00d81947 */ /* 0x000fea0003800000 */
[----:B------:R-:W2:Y:S01]  /*10f30*/  S2R R7, SR_LANEID ;  /* 0x0000000000077919 */ /* 0x000ea20000000000 */
[----:B------:R-:W-:Y:S01]  /*10f40*/  VOTEU.ANY UR4, UPT, PT ;  /* 0x0000000000047886 */ /* 0x000fe200038e0100 */
[----:B0-----:R-:W0:Y:S01]  /*10f50*/  LDC.64 R2, c[0x0][0xc38] ;  /* 0x00030e00ff027b82 */ /* 0x001e220000000a00 */
[----:B------:R-:W2:Y:S08]  /*10f60*/  FLO.U32 R0, UR4 ;  /* 0x0000000400007d00 */ /* 0x000eb000080e0000 */
[----:B------:R-:W0:Y:S01]  /*10f70*/  POPC R5, UR4 ;  /* 0x0000000400057d09 */ /* 0x000e220008000000 */
[----:B--2---:R-:W-:-:S13]  /*10f80*/  ISETP.EQ.U32.AND P0, PT, R0, R7, PT ;  /* 0x000000070000720c */ /* 0x004fda0003f02070 */
[----:B0-----:R-:W2:Y:S01]  /*10f90*/  @P0 ATOMG.E.ADD.STRONG.GPU PT, R3, desc[UR40][R2.64], R5 ;  /* 0x00000005020309a8 */ /* 0x001ea200081ee1e8 */
[----:B------:R-:W0:Y:S02]  /*10fa0*/  S2R R4, SR_LTMASK ;  /* 0x0000000000047919 */ /* 0x000e240000003900 */
[----:B0-----:R-:W-:-:S04]  /*10fb0*/  LOP3.LUT R4, R4, UR4, RZ, 0xc0, !PT ;  /* 0x0000000404047c12 */ /* 0x001fc8000f8ec0ff */
[----:B------:R-:W0:Y:S01]  /*10fc0*/  POPC R7, R4 ;  /* 0x0000000400077309 */ /* 0x000e220000000000 */
[----:B--2---:R-:W0:Y:S02]  /*10fd0*/  SHFL.IDX PT, R0, R3, R0, 0x1f ;  /* 0x00001f0003007589 */ /* 0x004e2400000e0000 */
[----:B0-----:R-:W-:Y:S01]  /*10fe0*/  IADD3 R16, R0, UR36, R7 ;  /* 0x0000002400107c10 */ /* 0x001fe2000fffe007 */
[----:B------:R-:W-:Y:S06]  /*10ff0*/  BRA `(.L_x_3269) ;  /* 0x0000002c00a47947 */ /* 0x000fec0003800000 */
.L_x_3268:
[----:B------:R-:W2:Y:S01]  /*11000*/  S2R R0, SR_CgaCtaId ;  /* 0x0000000000007919 */ /* 0x000ea20000008800 */
[----:B0-----:R-:W-:-:S04]  /*11010*/  MOV R2, 0x400 ;  /* 0x0000040000027802 */ /* 0x001fc80000000f00 */
[----:B--2---:R-:W-:-:S05]  /*11020*/  LEA R3, R0, R2, 0x18 ;  /* 0x0000000200037211 */ /* 0x004fca00078ec0ff */
        /* <DEDUP_REMOVED lines=13> */
[----:B------:R-:W-:Y:S01]  /*11100*/  IMAD.U32 R7, RZ, RZ, UR9 ;  /* 0x00000009ff077e24 */ /* 0x000fe2000f8e00ff */
[----:B------:R-:W-:Y:S01]  /*11110*/  MOV R12, 0x1 ;  /* 0x00000001000c7802 */ /* 0x000fe20000000f00 */
[----:B------:R-:W-:-:S02]  /*11120*/  IMAD.U32 R11, RZ, RZ, UR5 ;  /* 0x00000005ff0b7e24 */ /* 0x000fc4000f8e00ff */
[----:B-1----:R-:W-:Y:S02]  /*11130*/  IMAD.MOV.U32 R8, RZ, RZ, 0x70 ;  /* 0x00000070ff087424 */ /* 0x002fe400078e00ff */
[----:B------:R-:W-:-:S07]  /*11140*/  IMAD.MOV.U32 R13, RZ, RZ, RZ ;  /* 0x000000ffff0d7224 */ /* 0x000fce00078e00ff */
[----:B------:R-:W-:-:S07]  /*11150*/  LEPC R20, `(.L_x_3270) ;  /* 0x000000001014794e */ /* 0x000fce0000000000 */
[----:B0-----:R-:W-:Y:S05]  /*11160*/  CALL.ABS.NOINC R2 ;  /* 0x0000000002007343 */ /* 0x001fea0003c00000 */
.L_x_3270:
        /* <DEDUP_REMOVED lines=13> */
[----:B-1----:R-:W-:Y:S01]  /*11240*/  MOV R8, 0x70 ;  /* 0x0000007000087802 */ /* 0x002fe20000000f00 */
[----:B------:R-:W-:-:S02]  /*11250*/  IMAD.U32 R10, RZ, RZ, UR4 ;  /* 0x00000004ff0a7e24 */ /* 0x000fc4000f8e00ff */
[----:B------:R-:W-:Y:S02]  /*11260*/  IMAD.U32 R11, RZ, RZ, UR5 ;  /* 0x00000005ff0b7e24 */ /* 0x000fe4000f8e00ff */
[----:B------:R-:W-:Y:S02]  /*11270*/  IMAD.MOV.U32 R12, RZ, RZ, 0x1 ;  /* 0x00000001ff0c7424 */ /* 0x000fe400078e00ff */
[----:B0-----:R-:W-:-:S07]  /*11280*/  IMAD.MOV.U32 R13, RZ, RZ, RZ ;  /* 0x000000ffff0d7224 */ /* 0x001fce00078e00ff */
[----:B------:R-:W-:-:S07]  /*11290*/  LEPC R20, `(.L_x_3272) ;  /* 0x000000001014794e */ /* 0x000fce0000000000 */
[----:B--2---:R-:W-:Y:S05]  /*112a0*/  CALL.ABS.NOINC R2 ;  /* 0x0000000002007343 */ /* 0x004fea0003c00000 */
.L_x_3272:
[----:B------:R-:W-:Y:S01]  /*112b0*/  MOV R2, 0x0 ;  /* 0x0000000000027802 */ /* 0x000fe20000000f00 */
[----:B------:R-:W-:Y:S01]  /*112c0*/  ULDC.64 UR4, c[0x4][0x108] ;  /* 0x0100420000047ab9 */ /* 0x000fe20000000a00 */
[----:B------:R-:W-:Y:S01]  /*112d0*/  ULDC.64 UR6, c[0x4][0x110] ;  /* 0x0100440000067ab9 */ /* 0x000fe20000000a00 */
[----:B------:R-:W-:Y:S01]  /*112e0*/  ULDC.64 UR8, c[0x4][0x48] ;  /* 0x0100120000087ab9 */ /* 0x000fe20000000a00 */
[----:B------:R-:W-:Y:S01]  /*112f0*/  MOV R4, UR4 ;  /* 0x0000000400047c02 */ /* 0x000fe20008000f00 */
[----:B------:R-:W-:Y:S01]  /*11300*/  IMAD.U32 R5, RZ, RZ, UR5 ;  /* 0x00000005ff057e24 */ /* 0x000fe2000f8e00ff */
[----:B------:R-:W0:Y:S01]  /*11310*/  LDC.64 R2, c[0x4][R2] ;  /* 0x0100000002027b82 */ /* 0x000e220000000a00 */
        /* <DEDUP_REMOVED lines=8> */
[----:B0-----:R-:W-:Y:S05]  /*113a0*/  CALL.ABS.NOINC R2 ;  /* 0x0000000002007343 */ /* 0x001fea0003c00000 */
.L_x_3271:
        /* <DEDUP_REMOVED lines=19> */
[----:B------:R-:W-:-:S06]  /*114e0*/  MOV R0, R5 ;  /* 0x0000000500007202 */ /* 0x000fcc0000000f00 */
[----:B------:R2:W5:Y:S01]  /*114f0*/  @P0 LDG.E R0, desc[UR40][R2.64] ;  /* 0x0000002802000981 */ /* 0x000562000c1e1900 */
[----:B------:R-:W-:Y:S02]  /*11500*/  PLOP3.LUT P1, PT, P6, PT, PT, 0x8, 0x0 ;  /* 0x000000000000781c */ /* 0x000fe4000372e170 */
[----:B0-----:R-:W-:Y:S01]  /*11510*/  ISETP.NE.AND P0, PT, R4, 0x1, PT ;  /* 0x000000010400780c */ /* 0x001fe20003f05270 */
[----:B------:R-:W-:-:S12]  /*11520*/  IMAD.MOV.U32 R4, RZ, RZ, R18 ;  /* 0x000000ffff047224 */ /* 0x000fd800078e0012 */
[----:B--2---:R-:W0:Y:S08]  /*11530*/  @P0 LDC R3, c[0x0][0x42c] ;  /* 0x00010b00ff030b82 */ /* 0x004e300000000800 */
[----:B------:R-:W2:Y:S01]  /*11540*/  @P0 LDC R2, c[0x0][0x430] ;  /* 0x00010c00ff020b82 */ /* 0x000ea20000000800 */
[----:B0-----:R-:W-:-:S05]  /*11550*/  @P0 IMAD.HI.U32 R3, R18, R3, RZ ;  /* 0x0000000312030227 */ /* 0x001fca00078e00ff */
[----:B--2---:R-:W-:Y:S02]  /*11560*/  @P0 SHF.R.U32.HI R4, RZ, R2, R3 ;  /* 0x00000002ff040219 */ /* 0x004fe40000011603 */
[----:B------:R-:W-:-:S04]  /*11570*/  ISETP.NE.U32.AND P0, PT, RZ, UR4, PT ;  /* 0x00000004ff007c0c */ /* 0x000fc8000bf05070 */
[----:B------:R-:W-:-:S04]  /*11580*/  ISETP.NE.AND.EX P0, PT, RZ, UR5, PT, P0 ;  /* 0x00000005ff007c0c */ /* 0x000fc8000bf05300 */
[----:B------:R-:W-:-:S09]  /*11590*/  SEL R2, R5, RZ, !P0 ;  /* 0x000000ff05027207 */ /* 0x000fd20004000000 */
.L_x_3273:
        /* <DEDUP_REMOVED lines=17> */
.L_x_3383:
[----:B------:R-:W2:Y:S01]  /*116b0*/  LDL R3, [R1+0x1c] ;  /* 0x00001c0001037983 */ /* 0x000ea20000100800 */
[----:B------:R-:W-:Y:S01]  /*116c0*/  UMOV UR4, 0xffffffff ;  /* 0xffffffff00047882 */ /* 0x000fe20000000000 */
[----:B-1----:R-:W-:Y:S02]  /*116d0*/  SHF.R.S32.HI R8, RZ, 0x1f, R0 ;  /* 0x0000001fff087819 */ /* 0x002fe40000011400 */
[----:B--2---:R-:W-:Y:S01]  /*116e0*/  IADD3 R3, R3, -0x1, RZ ;  /* 0xffffffff03037810 */ /* 0x004fe20007ffe0ff */
[----:B------:R-:W-:Y:S06]  /*116f0*/  BRA.DIV UR4, `(.L_x_3275) ;  /* 0x0000004204687947 */ /* 0x000fec000b800000 */
[----:B------:R-:W-:-:S13]  /*11700*/  ELECT P6, URZ, PT ;  /* 0x00000000003f782f */ /* 0x000fda00038c0000 */
.L_x_3386:
        /* <DEDUP_REMOVED lines=24> */
.L_x_3277:
        /* <DEDUP_REMOVED lines=9> */
.L_x_3387:
        /* <DEDUP_REMOVED lines=11> */
.L_x_3279:
        /* <DEDUP_REMOVED lines=23> */
.L_x_3276:
        /* <DEDUP_REMOVED lines=30> */
.L_x_3388:
[----:B------:R-:W-:Y:S05]  /*11d20*/  BSYNC B0 ;  /* 0x0000000000007941 */ /* 0x000fea0003800000 */
.L_x_3280:
[----:B------:R-:W-:Y:S04]  /*11d30*/  BSSY B0, `(.L_x_3282) ;  /* 0x0000050000007945 */ /* 0x000fe80003800000 */
[----:B------:R-:W-:Y:S05]  /*11d40*/  @!P6 BRA `(.L_x_3283) ;  /* 0x000000040038e947 */ /* 0x000fea0003800000 */
[----:B------:R-:W2:Y:S01]  /*11d50*/  LDL R7, [R1] ;  /* 0x0000000001077983 */ /* 0x000ea20000100800 */
[----:B------:R-:W-:-:S03]  /*11d60*/  MOV R9, 0x400 ;  /* 0x0000040000097802 */ /* 0x000fc60000000f00 */
[----:B0-----:R-:W3:Y:S01]  /*11d70*/  LDL R5, [R1+0x8] ;  /* 0x0000080001057983 */ /* 0x001ee20000100800 */
[----:B------:R-:W0:Y:S02]  /*11d80*/  S2R R10, SR_CgaCtaId ;  /* 0x00000000000a7919 */ /* 0x000e240000008800 */
[----:B0-----:R-:W-:-:S05]  /*11d90*/  LEA R9, R10, R9, 0x18 ;  /* 0x000000090a097211 */ /* 0x001fca00078ec0ff */
[----:B--2---:R-:W-:Y:S01]  /*11da0*/  IMAD R2, R7, 0x8, R9 ;  /* 0x0000000807027824 */ /* 0x004fe200078e0209 */
[----:B---3--:R-:W-:-:S04]  /*11db0*/  SHF.L.U32 R5, R5, 0x1f, RZ ;  /* 0x0000001f05057819 */ /* 0x008fc800000006ff */
[----:B------:R-:W0:Y:S02]  /*11dc0*/  SYNCS.PHASECHK.TRANS64.TRYWAIT P0, [R2+URZ+0x28c60], R5 ;  /* 0x028c6005020075a7 */ /* 0x000e24000800017f */
[----:B0-----:R-:W-:Y:S05]  /*11dd0*/  @!P0 BRA `(.L_x_3284) ;  /* 0x0000003c00048947 */ /* 0x001fea0003800000 */
.L_x_3389:
        /* <DEDUP_REMOVED lines=11> */
.L_x_3285:
        /* <DEDUP_REMOVED lines=44> */
[----:B------:R-:W-:-:S02]  /*12150*/  UMOV UR10, UR21 ;  /* 0x00000015000a7c82 */ /* 0x000fc40008000000 */
[----:B------:R0:W-:Y:S01]  /*12160*/  UTMALDG.4D [UR8], [UR4], desc[UR6] ;  /* 0x00000608040075b4 */ /* 0x0001e20008019000 */
        /* <DEDUP_REMOVED lines=12> */
.L_x_3283:
[----:B------:R-:W-:Y:S05]  /*12230*/  BSYNC B0 ;  /* 0x0000000000007941 */ /* 0x000fea0003800000 */
.L_x_3282:
[----:B0-----:R-:W2:Y:S01]  /*12240*/  LDL.LU R2, [R1+0x2c] ;  /* 0x00002c0001027983 */ /* 0x001ea20000300800 */
[----:B------:R-:W-:Y:S01]  /*12250*/  BSSY B0, `(.L_x_3286) ;  /* 0x00001a8000007945 */ /* 0x000fe20003800000 */
[----:B--2---:R-:W-:-:S13]  /*12260*/  ISETP.GE.AND P0, PT, R2, 0x41, PT ;  /* 0x000000410200780c */ /* 0x004fda0003f06270 */
[----:B------:R-:W-:Y:S05]  /*12270*/  @!P0 BRA `(.L_x_3287) ;  /* 0x0000001800948947 */ /* 0x000fea0003800000 */
[----:B------:R-:W2:Y:S01]  /*12280*/  LDL R5, [R1+0x1c] ;  /* 0x00001c0001057983 */ /* 0x000ea20000100800 */
[----:B------:R-:W-:Y:S01]  /*12290*/  MOV R2, 0x1 ;  /* 0x0000000100027802 */ /* 0x000fe20000000f00 */
[----:B------:R-:W-:Y:S01]  /*122a0*/  BSSY B1, `(.L_x_3288) ;  /* 0x0000091000017945 */ /* 0x000fe20003800000 */
[----:B--2---:R-:W-:-:S05]  /*122b0*/  IMAD.MOV R9, RZ, RZ, -R5 ;  /* 0x000000ffff097224 */ /* 0x004fca00078e0a05 */
        /* <DEDUP_REMOVED lines=38> */
.L_x_3292:
[----:B------:R-:W2:Y:S01]  /*12520*/  S2R R7, SR_CgaCtaId ;  /* 0x0000000000077919 */ /* 0x000ea20000008800 */
[----:B------:R-:W-:-:S04]  /*12530*/  MOV R2, 0x400 ;  /* 0x0000040000027802 */ /* 0x000fc80000000f00 */
[----:B--2---:R-:W-:Y:S02]  /*12540*/  LEA R2, R7, R2, 0x18 ;  /* 0x0000000207027211 */ /* 0x004fe400078ec0ff */
[----:B------:R-:W-:-:S03]  /*12550*/  SHF.L.U32 R7, R12, 0x1f, RZ ;  /* 0x0000001f0c077819 */ /* 0x000fc600000006ff */
[----:B------:R-:W-:-:S04]  /*12560*/  IMAD R2, R13, 0x8, R2 ;  /* 0x000000080d027824 */ /* 0x000fc800078e0202 */
[----:B------:R-:W2:Y:S02]  /*12570*/  SYNCS.PHASECHK.TRANS64.TRYWAIT P0, [R2+URZ+0x28c40], R7 ;  /* 0x028c4007020075a7 */ /* 0x000ea4000800017f */
[----:B--2---:R-:W-:Y:S05]  /*12580*/  @!P0 BRA `(.L_x_3293) ;  /* 0x00000034002c8947 */ /* 0x004fea0003800000 */
.L_x_3390:
[----:B------:R-:W3:Y:S02]  /*12590*/  S2R R10, SR_TID.X ;  /* 0x00000000000a7919 */ /* 0x000ee40000002100 */
[----:B---3--:R-:W-:-:S04]  /*125a0*/  LOP3.LUT R10, R10, 0x7f, RZ, 0xc0, !PT ;  /* 0x0000007f0a0a7812 */ /* 0x008fc800078ec0ff */
[----:B------:R-:W-:-:S13]  /*125b0*/  ISETP.NE.AND P1, PT, R10, RZ, PT ;  /* 0x000000ff0a00720c */ /* 0x000fda0003f25270 */
[----:B------:R-:W-:Y:S05]  /*125c0*/  @P1 BRA `(.L_x_3294) ;  /* 0x00000000001c1947 */ /* 0x000fea0003800000 */
[----:B------:R-:W3:Y:S02]  /*125d0*/  S2R R10, SR_TID.X ;  /* 0x00000000000a7919 */ /* 0x000ee40000002100 */
[----:B---3--:R-:W-:-:S04]  /*125e0*/  LOP3.LUT R10, R10, 0x1f, RZ, 0xc0, !PT ;  /* 0x0000001f0a0a7812 */ /* 0x008fc800078ec0ff */
[----:B------:R-:W-:Y:S02]  /*125f0*/  ISETP.NE.AND P0, PT, R10, RZ, PT ;  /* 0x000000ff0a00720c */ /* 0x000fe40003f05270 */
[----:B------:R-:W-:-:S04]  /*12600*/  MOV R10, 0x2000 ;  /* 0x00002000000a7802 */ /* 0x000fc80000000f00 */
[----:B------:R3:W-:Y:S07]  /*12610*/  SYNCS.ARRIVE.TRANS64 RZ, [R2+URZ+0x28c30], R10 ;  /* 0x028c300a02ff79a7 */ /* 0x0007ee000800003f */
[----:B------:R-:W-:Y:S05]  /*12620*/  @!P0 BRA `(.L_x_3294) ;  /* 0x0000000000048947 */ /* 0x000fea0003800000 */
[----:B------:R-:W-:Y:S01]  /*12630*/  BPT.TRAP 0x1 ;  /* 0x000000040000795c */ /* 0x000fe20000300000 */
.L_x_3294:
[----:B---3--:R-:W3:Y:S01]  /*12640*/  LDL R10, [R1] ;  /* 0x00000000010a7983 */ /* 0x008ee20000100800 */
[----:B0-----:R-:W-:-:S03]  /*12650*/  MOV R12, 0x400 ;  /* 0x00000400000c7802 */ /* 0x001fc60000000f00 */
[----:B------:R-:W4:Y:S01]  /*12660*/  LDL R11, [R1+0x10] ;  /* 0x00001000010b7983 */ /* 0x000f220000100800 */
[----:B------:R-:W0:Y:S01]  /*12670*/  S2R R13, SR_CgaCtaId ;  /* 0x00000000000d7919 */ /* 0x000e220000008800 */
        /* <DEDUP_REMOVED lines=8> */
[----:B------:R-:W-:Y:S01]  /*12700*/  UMOV UR7, 0x14f00000 ;  /* 0x14f0000000077882 */ /* 0x000fe20000000000 */
[----:B------:R-:W-:Y:S01]  /*12710*/  UMOV UR10, URZ ;  /* 0x0000003f000a7c82 */ /* 0x000fe20008000000 */
[----:B---3--:R-:W-:-:S05]  /*12720*/  IMAD R10, R10, 0x2000, R12 ;  /* 0x000020000a0a7824 */ /* 0x008fca00078e020c */
[----:B------:R-:W-:Y:S01]  /*12730*/  R2UR UR8, R10 ;  /* 0x000000000a0872ca */ /* 0x000fe200000e0000 */
[----:B----4-:R-:W-:-:S05]  /*12740*/  IMAD R5, R5, 0x40, R11 ;  /* 0x0000004005057824 */ /* 0x010fca00078e020b */
[----:B------:R-:W-:-:S07]  /*12750*/  R2UR UR11, R5 ;  /* 0x00000000050b72ca */ /* 0x000fce00000e0000 */
[----:B------:R-:W-:-:S09]  /*12760*/  UIADD3 UR8, UR8, 0x22400, URZ ;  /* 0x0002240008087890 */ /* 0x000fd2000fffe03f */
[----:B------:R0:W-:Y:S01]  /*12770*/  UTMALDG.4D [UR8], [UR4], desc[UR6] ;  /* 0x00000608040075b4 */ /* 0x0001e20008019000 */
[----:B------:R-:W3:Y:S02]  /*12780*/  SYNCS.PHASECHK.TRANS64.TRYWAIT P0, [R2+URZ+0x28c60], R7 ;  /* 0x028c6007020075a7 */ /* 0x000ee4000800017f */
[----:B0--3--:R-:W-:Y:S05]  /*12790*/  @!P0 BRA `(.L_x_3295) ;  /* 0x0000003000bc8947 */ /* 0x009fea0003800000 */
.L_x_3391:
[----:B------:R-:W-:Y:S05]  /*127a0*/  @P1 BRA `(.L_x_3296) ;  /* 0x00000000001c1947 */ /* 0x000fea0003800000 */
[----:B------:R-:W3:Y:S01]  /*127b0*/  S2R R10, SR_TID.X ;  /* 0x00000000000a7919 */ /* 0x000ee20000002100 */
[----:B0-2---:R-:W-:-:S04]  /*127c0*/  MOV R7, 0x10000 ;  /* 0x0001000000077802 */ /* 0x005fc80000000f00 */
[----:B------:R4:W-:Y:S01]  /*127d0*/  SYNCS.ARRIVE.TRANS64 RZ, [R2+URZ+0x28c50], R7 ;  /* 0x028c500702ff79a7 */ /* 0x0009e2000800003f */
[----:B---3--:R-:W-:-:S04]  /*127e0*/  LOP3.LUT R10, R10, 0x1f, RZ, 0xc0, !PT ;  /* 0x0000001f0a0a7812 */ /* 0x008fc800078ec0ff */
[----:B------:R-:W-:-:S13]  /*127f0*/  ISETP.NE.AND P0, PT, R10, RZ, PT ;  /* 0x000000ff0a00720c */ /* 0x000fda0003f05270 */
[----:B----4-:R-:W-:Y:S05]  /*12800*/  @!P0 BRA `(.L_x_3296) ;  /* 0x0000000000048947 */ /* 0x010fea0003800000 */
[----:B------:R-:W-:Y:S01]  /*12810*/  BPT.TRAP 0x1 ;  /* 0x000000040000795c */ /* 0x000fe20000300000 */
.L_x_3296:
[----:B0-2---:R-:W2:Y:S01]  /*12820*/  LDL R7, [R1] ;  /* 0x0000000001077983 */ /* 0x005ea20000100800 */
[----:B------:R-:W-:Y:S01]  /*12830*/  MOV R10, 0x400 ;  /* 0x00000400000a7802 */ /* 0x000fe20000000f00 */
[----:B------:R-:W0:Y:S01]  /*12840*/  S2R R11, SR_CgaCtaId ;  /* 0x00000000000b7919 */ /* 0x000e220000008800 */
[----:B------:R-:W-:Y:S01]  /*12850*/  R2UR UR9, R2 ;  /* 0x00000000020972ca */ /* 0x000fe200000e0000 */
[----:B------:R-:W-:Y:S01]  /*12860*/  UIADD3 UR4, UP0, UR38, 0x470, URZ ;  /* 0x0000047026047890 */ /* 0x000fe2000ff1e03f */
[----:B------:R-:W-:Y:S02]  /*12870*/  R2UR UR11, R5 ;  /* 0x00000000050b72ca */ /* 0x000fe400000e0000 */
[----:B------:R-:W-:Y:S02]  /*12880*/  R2UR UR12, R4 ;  /* 0x00000000040c72ca */ /* 0x000fe400000e0000 */
[----:B------:R-:W-:Y:S01]  /*12890*/  R2UR UR13, R6 ;  /* 0x00000000060d72ca */ /* 0x000fe200000e0000 */
[----:B------:R-:W-:Y:S01]  /*128a0*/  UIADD3.X UR5, URZ, UR39, URZ, UP0, !UPT ;  /* 0x000000273f057290 */ /* 0x000fe200087fe43f */
[----:B0-----:R-:W-:-:S05]  /*128b0*/  LEA R10, R11, R10, 0x18 ;  /* 0x0000000a0b0a7211 */ /* 0x001fca00078ec0ff */
        /* <DEDUP_REMOVED lines=43> */
[----:B--2---:R-:W-:Y:S01]  /*12b70*/  NOP ;  /* 0x0000000000007918 */ /* 0x004fe20000000000 */
.L_x_3291:
[----:B------:R-:W-:Y:S05]  /*12b80*/  BSYNC B2 ;  /* 0x0000000000027941 */ /* 0x000fea0003800000 */
.L_x_3290:
[----:B------:R-:W2:Y:S02]  /*12b90*/  LDL.LU R2, [R1+0x1c] ;  /* 0x00001c0001027983 */ /* 0x000ea40000300800 */
[----:B--2---:R-:W-:-:S07]  /*12ba0*/  VIADD R5, R2, 0xfffffffd ;  /* 0xfffffffd02057836 */ /* 0x004fce0000000000 */
.L_x_3289:
[----:B------:R-:W-:Y:S05]  /*12bb0*/  BSYNC B1 ;  /* 0x0000000000017941 */ /* 0x000fea0003800000 */
.L_x_3288:
[----:B------:R-:W-:-:S04]  /*12bc0*/  IADD3 R2, -R9, RZ, RZ ;  /* 0x000000ff09027210 */ /* 0x000fc80007ffe1ff */
[----:B------:R-:W-:-:S13]  /*12bd0*/  ISETP.NE.AND P0, PT, R3, R2, PT ;  /* 0x000000020300720c */ /* 0x000fda0003f05270 */
[----:B------:R-:W-:Y:S05]  /*12be0*/  @!P0 BRA `(.L_x_3287) ;  /* 0x0000001000388947 */ /* 0x000fea0003800000 */
.L_x_3311:
[----:B--2---:R-:W2:Y:S04]  /*12bf0*/  LDL.LU R3, [R1] ;  /* 0x0000000001037983 */ /* 0x004ea80000300800 */
        /* <DEDUP_REMOVED lines=8> */
[----:B------:R-:W-:Y:S06]  /*12c80*/  @!P6 BRA `(.L_x_3298) ;  /* 0x0000000400e8e947 */ /* 0x000fec0003800000 */
[----:B------:R-:W-:Y:S01]  /*12c90*/  ULDC.64 UR4, c[0x0][0x3f8] ;  /* 0x0000fe0000047ab9 */ /* 0x000fe20000000a00 */
[----:B------:R-:W-:Y:S01]  /*12ca0*/  IMAD.MOV.U32 R11, RZ, RZ, R5 ;  /* 0x000000ffff0b7224 */ /* 0x000fe200078e0005 */
[----:B------:R-:W-:-:S04]  /*12cb0*/  ISETP.NE.U32.AND P0, PT, RZ, UR4, PT ;  /* 0x00000004ff007c0c */ /* 0x000fc8000bf05070 */
[----:B------:R-:W-:-:S13]  /*12cc0*/  ISETP.NE.AND.EX P0, PT, RZ, UR5, PT, P0 ;  /* 0x00000005ff007c0c */ /* 0x000fda000bf05300 */
        /* <DEDUP_REMOVED lines=8> */
[--C-:B------:R-:W-:Y:S01]  /*12d50*/  SHF.R.S32.HI R3, RZ, 0x1f, R2.reuse ;  /* 0x0000001fff037819 */ /* 0x100fe20000011402 */
[----:B------:R-:W-:-:S04]  /*12d60*/  IMAD.MOV R6, RZ, RZ, -R2 ;  /* 0x000000ffff067224 */ /* 0x000fc800078e0a02 */
        /* <DEDUP_REMOVED lines=8> */
.L_x_3299:
[----:B------:R-:W3:Y:S01]  /*12df0*/  S2R R3, SR_CgaCtaId ;  /* 0x0000000000037919 */ /* 0x000ee20000008800 */
[----:B------:R-:W-:-:S04]  /*12e00*/  MOV R2, 0x400 ;  /* 0x0000040000027802 */ /* 0x000fc80000000f00 */
[----:B---3--:R-:W-:Y:S02]  /*12e10*/  LEA R2, R3, R2, 0x18 ;  /* 0x0000000203027211 */ /* 0x008fe400078ec0ff */
[----:B------:R-:W-:Y:S02]  /*12e20*/  SHF.L.U32 R3, R10, 0x1f, RZ ;  /* 0x0000001f0a037819 */ /* 0x000fe400000006ff */
[----:B------:R-:W-:-:S04]  /*12e30*/  LEA R2, R9, R2, 0x3 ;  /* 0x0000000209027211 */ /* 0x000fc800078e18ff */
[----:B------:R-:W3:Y:S02]  /*12e40*/  SYNCS.PHASECHK.TRANS64.TRYWAIT P0, [R2+URZ+0x28c40], R3 ;  /* 0x028c4003020075a7 */ /* 0x000ee4000800017f */
[----:B---3--:R-:W-:Y:S05]  /*12e50*/  @!P0 BRA `(.L_x_3300) ;  /* 0x0000002c00208947 */ /* 0x008fea0003800000 */
.L_x_3392:
[----:B--2---:R-:W2:Y:S02]  /*12e60*/  S2R R7, SR_TID.X ;  /* 0x0000000000077919 */ /* 0x004ea40000002100 */
        /* <DEDUP_REMOVED lines=10> */
.L_x_3301:
[----:B0-----:R-:W4:Y:S01]  /*12f10*/  LDL R12, [R1+0x10] ;  /* 0x00001000010c7983 */ /* 0x001f220000100800 */
[----:B--2---:R-:W-:Y:S01]  /*12f20*/  MOV R7, 0x400 ;  /* 0x0000040000077802 */ /* 0x004fe20000000f00 */
[----:B------:R-:W0:Y:S01]  /*12f30*/  S2R R13, SR_CgaCtaId ;  /* 0x00000000000d7919 */ /* 0x000e220000008800 */
[----:B------:R-:W-:Y:S01]  /*12f40*/  R2UR UR9, R2 ;  /* 0x00000000020972ca */ /* 0x000fe200000e0000 */
[----:B------:R-:W-:Y:S01]  /*12f50*/  UIADD3 UR4, UP0, UR38, 0x370, URZ ;  /* 0x0000037026047890 */ /* 0x000fe2000ff1e03f */
[----:B------:R-:W-:Y:S02]  /*12f60*/  R2UR UR12, R4 ;  /* 0x00000000040c72ca */ /* 0x000fe400000e0000 */
[----:B-----5:R-:W-:Y:S01]  /*12f70*/  R2UR UR13, R6 ;  /* 0x00000000060d72ca */ /* 0x020fe200000e0000 */
[----:B------:R-:W-:Y:S01]  /*12f80*/  UIADD3.X UR5, URZ, UR39, URZ, UP0, !UPT ;  /* 0x000000273f057290 */ /* 0x000fe200087fe43f */
[----:B0-----:R-:W-:-:S05]  /*12f90*/  LEA R7, R13, R7, 0x18 ;  /* 0x000000070d077211 */ /* 0x001fca00078ec0ff */
[----:B------:R-:W-:-:S05]  /*12fa0*/  IMAD R7, R9, 0x2000, R7 ;  /* 0x0000200009077824 */ /* 0x000fca00078e0207 */
[----:B------:R-:W-:Y:S01]  /*12fb0*/  R2UR UR8, R7 ;  /* 0x00000000070872ca */ /* 0x000fe200000e0000 */
[----:B------:R-:W-:Y:S01]  /*12fc0*/  UIADD3 UR9, UR9, 0x28c30, URZ ;  /* 0x00028c3009097890 */ /* 0x000fe2000fffe03f */
[----:B------:R-:W-:Y:S01]  /*12fd0*/  UMOV UR6, 0x0 ;  /* 0x0000000000067882 */ /* 0x000fe20000000000 */
[----:B------:R-:W-:Y:S01]  /*12fe0*/  UMOV UR7, 0x14f00000 ;  /* 0x14f0000000077882 */ /* 0x000fe20000000000 */
[----:B------:R-:W-:-:S09]  /*12ff0*/  UMOV UR10, URZ ;  /* 0x0000003f000a7c82 */ /* 0x000fd20008000000 */
[----:B------:R-:W-:Y:S01]  /*13000*/  UIADD3 UR8, UR8, 0x22400, URZ ;  /* 0x0002240008087890 */ /* 0x000fe2000fffe03f */
[----:B----4-:R-:W-:-:S04]  /*13010*/  LEA R7, R11, R12, 0x6 ;  /* 0x0000000c0b077211 */ /* 0x010fc800078e30ff */
[----:B------:R-:W-:-:S13]  /*13020*/  R2UR UR11, R7 ;  /* 0x00000000070b72ca */ /* 0x000fda00000e0000 */
[----:B------:R0:W-:Y:S01]  /*13030*/  UTMALDG.4D [UR8], [UR4], desc[UR6] ;  /* 0x00000608040075b4 */ /* 0x0001e20008019000 */
[----:B------:R-:W2:Y:S02]  /*13040*/  SYNCS.PHASECHK.TRANS64.TRYWAIT P1, [R2+URZ+0x28c60], R3 ;  /* 0x028c6003020075a7 */ /* 0x000ea4000802017f */
[----:B0-2---:R-:W-:Y:S05]  /*13050*/  @!P1 BRA `(.L_x_3302) ;  /* 0x0000002800b49947 */ /* 0x005fea0003800000 */
.L_x_3393:
[----:B------:R-:W-:Y:S05]  /*13060*/  @P0 BRA `(.L_x_3303) ;  /* 0x00000000001c0947 */ /* 0x000fea0003800000 */
[----:B------:R-:W2:Y:S01]  /*13070*/  S2R R11, SR_TID.X ;  /* 0x00000000000b7919 */ /* 0x000ea20000002100 */
[----:B0--3--:R-:W-:-:S04]  /*13080*/  IMAD.MOV.U32 R3, RZ, RZ, 0x10000 ;  /* 0x00010000ff037424 */ /* 0x009fc800078e00ff */
[----:B------:R4:W-:Y:S01]  /*13090*/  SYNCS.ARRIVE.TRANS64 RZ, [R2+URZ+0x28c50], R3 ;  /* 0x028c500302ff79a7 */ /* 0x0009e2000800003f */
[----:B--2---:R-:W-:-:S04]  /*130a0*/  LOP3.LUT R11, R11, 0x1f, RZ, 0xc0, !PT ;  /* 0x0000001f0b0b7812 */ /* 0x004fc800078ec0ff */
[----:B------:R-:W-:-:S13]  /*130b0*/  ISETP.NE.AND P1, PT, R11, RZ, PT ;  /* 0x000000ff0b00720c */ /* 0x000fda0003f25270 */
[----:B----4-:R-:W-:Y:S05]  /*130c0*/  @!P1 BRA `(.L_x_3303) ;  /* 0x0000000000049947 */ /* 0x010fea0003800000 */
[----:B------:R-:W-:Y:S01]  /*130d0*/  BPT.TRAP 0x1 ;  /* 0x000000040000795c */ /* 0x000fe20000300000 */
.L_x_3303:
[----:B------:R-:W2:Y:S01]  /*130e0*/  S2R R11, SR_CgaCtaId ;  /* 0x00000000000b7919 */ /* 0x000ea20000008800 */
[----:B0--3--:R-:W-:Y:S01]  /*130f0*/  MOV R3, 0x400 ;  /* 0x0000040000037802 */ /* 0x009fe20000000f00 */
        /* <DEDUP_REMOVED lines=15> */
[----:B--2---:R-:W-:-:S05]  /*131f0*/  LEA R3, R11, R3, 0x18 ;  /* 0x000000030b037211 */ /* 0x004fca00078ec0ff */
[----:B------:R-:W-:-:S05]  /*13200*/  IMAD R2, R9, 0x10000, R3 ;  /* 0x0001000009027824 */ /* 0x000fca00078e0203 */
        /* <DEDUP_REMOVED lines=33> */
[----:B--2---:R-:W-:Y:S01]  /*13420*/  NOP ;  /* 0x0000000000007918 */ /* 0x004fe20000000000 */
.L_x_3298:
[----:B------:R-:W-:Y:S05]  /*13430*/  BSYNC B1 ;  /* 0x0000000000017941 */ /* 0x000fea0003800000 */
.L_x_3297:
        /* <DEDUP_REMOVED lines=14> */
[----:B------:R-:W3:Y:S01]  /*13520*/  LDC R6, c[0x0][0x41c] ;  /* 0x00010700ff067b82 */ /* 0x000ee20000000800 */
[----:B------:R-:W-:Y:S01]  /*13530*/  ULDC.64 UR6, c[0x0][0x408] ;  /* 0x0001020000067ab9 */ /* 0x000fe20000000a00 */
[----:B---3--:R-:W-:-:S13]  /*13540*/  ISETP.NE.AND P0, PT, R6, 0x1, PT ;  /* 0x000000010600780c */ /* 0x008fda0003f05270 */
[----:B------:R-:W3:Y:S02]  /*13550*/  @P0 LDC.64 R2, c[0x0][0x420] ;  /* 0x00010800ff020b82 */ /* 0x000ee40000000a00 */
[----:B---3--:R-:W-:-:S04]  /*13560*/  @P0 IMAD.HI.U32 R7, R9, R2, RZ ;  /* 0x0000000209070227 */ /* 0x008fc800078e00ff */
[----:B------:R-:W-:Y:S01]  /*13570*/  IMAD.MOV.U32 R2, RZ, RZ, R9 ;  /* 0x000000ffff027224 */ /* 0x000fe200078e0009 */
[----:B------:R-:W-:-:S04]  /*13580*/  @P0 SHF.R.U32.HI R2, RZ, R3, R7 ;  /* 0x00000003ff020219 */ /* 0x000fc80000011607 */
[----:B------:R-:W-:-:S05]  /*13590*/  IADD3 R3, -R2, RZ, RZ ;  /* 0x000000ff02037210 */ /* 0x000fca0007ffe1ff */
[----:B------:R-:W-:Y:S01]  /*135a0*/  IMAD R9, R6, R3, R9 ;  /* 0x0000000306097224 */ /* 0x000fe200078e0209 */
[----:B------:R-:W-:Y:S01]  /*135b0*/  SHF.R.S32.HI R3, RZ, 0x1f, R2 ;  /* 0x0000001fff037819 */ /* 0x000fe20000011402 */
[----:B------:R-:W-:-:S04]  /*135c0*/  IMAD R6, R8, UR6, RZ ;  /* 0x0000000608067c24 */ /* 0x000fc8000f8e02ff */
[C---:B------:R-:W-:Y:S02]  /*135d0*/  IMAD R6, R0.reuse, UR7, R6 ;  /* 0x0000000700067c24 */ /* 0x040fe4000f8e0206 */
[----:B------:R-:W-:-:S04]  /*135e0*/  IMAD.WIDE.U32 R2, R0, UR6, R2 ;  /* 0x0000000600027c25 */ /* 0x000fc8000f8e0002 */
[----:B------:R-:W-:Y:S01]  /*135f0*/  IMAD.IADD R3, R6, 0x1, R3 ;  /* 0x0000000106037824 */ /* 0x000fe200078e0203 */
[----:B------:R-:W-:-:S04]  /*13600*/  LEA R6, P0, R2, UR4, 0x2 ;  /* 0x0000000402067c11 */ /* 0x000fc8000f8010ff */
[----:B------:R-:W-:-:S05]  /*13610*/  LEA.HI.X R7, R2, UR5, R3, 0x2, P0 ;  /* 0x0000000502077c11 */ /* 0x000fca00080f1403 */
[----:B------:R3:W5:Y:S04]  /*13620*/  LDG.E R6, desc[UR40][R6.64] ;  /* 0x0000002806067981 */ /* 0x000768000c1e1900 */
.L_x_3306:
[----:B------:R-:W4:Y:S01]  /*13630*/  S2R R3, SR_CgaCtaId ;  /* 0x0000000000037919 */ /* 0x000f220000008800 */
[----:B------:R-:W-:-:S04]  /*13640*/  MOV R2, 0x400 ;  /* 0x0000040000027802 */ /* 0x000fc80000000f00 */
[----:B----4-:R-:W-:Y:S02]  /*13650*/  LEA R2, R3, R2, 0x18 ;  /* 0x0000000203027211 */ /* 0x010fe400078ec0ff */
[----:B------:R-:W-:-:S03]  /*13660*/  SHF.L.U32 R3, R10, 0x1f, RZ ;  /* 0x0000001f0a037819 */ /* 0x000fc600000006ff */
[----:B------:R-:W-:-:S04]  /*13670*/  IMAD R2, R11, 0x8, R2 ;  /* 0x000000080b027824 */ /* 0x000fc800078e0202 */
[----:B------:R-:W4:Y:S02]  /*13680*/  SYNCS.PHASECHK.TRANS64.TRYWAIT P0, [R2+URZ+0x28c40], R3 ;  /* 0x028c4003020075a7 */ /* 0x000f24000800017f */
[----:B----4-:R-:W-:Y:S05]  /*13690*/  @!P0 BRA `(.L_x_3307) ;  /* 0x0000002400388947 */ /* 0x010fea0003800000 */
.L_x_3394:
[----:B---3--:R-:W3:Y:S02]  /*136a0*/  S2R R7, SR_TID.X ;  /* 0x0000000000077919 */ /* 0x008ee40000002100 */
        /* <DEDUP_REMOVED lines=10> */
.L_x_3308:
[----:B---3--:R-:W3:Y:S01]  /*13750*/  LDL R7, [R1] ;  /* 0x0000000001077983 */ /* 0x008ee20000100800 */
[----:B--2---:R-:W-:-:S03]  /*13760*/  MOV R11, 0x400 ;  /* 0x00000400000b7802 */ /* 0x004fc60000000f00 */
[----:B------:R-:W2:Y:S01]  /*13770*/  LDL R10, [R1+0x10] ;  /* 0x00001000010a7983 */ /* 0x000ea20000100800 */
[----:B0-----:R-:W0:Y:S01]  /*13780*/  S2R R12, SR_CgaCtaId ;  /* 0x00000000000c7919 */ /* 0x001e220000008800 */
        /* <DEDUP_REMOVED lines=12> */
[----:B--2---:R-:W-:-:S05]  /*13850*/  IMAD R9, R9, 0x40, R10 ;  /* 0x0000004009097824 */ /* 0x004fca00078e020a */
[----:B------:R-:W-:-:S07]  /*13860*/  R2UR UR11, R9 ;  /* 0x00000000090b72ca */ /* 0x000fce00000e0000 */
[----:B------:R-:W-:-:S09]  /*13870*/  UIADD3 UR8, UR8, 0x22400, URZ ;  /* 0x0002240008087890 */ /* 0x000fd2000fffe03f */
[----:B------:R0:W-:Y:S01]  /*13880*/  UTMALDG.4D [UR8], [UR4], desc[UR6] ;  /* 0x00000608040075b4 */ /* 0x0001e20008019000 */
[----:B------:R-:W2:Y:S02]  /*13890*/  SYNCS.PHASECHK.TRANS64.TRYWAIT P1, [R2+URZ+0x28c60], R3 ;  /* 0x028c6003020075a7 */ /* 0x000ea4000802017f */
[----:B0-2---:R-:W-:Y:S05]  /*138a0*/  @!P1 BRA `(.L_x_3309) ;  /* 0x0000002000c89947 */ /* 0x005fea0003800000 */
.L_x_3395:
[----:B------:R-:W-:Y:S05]  /*138b0*/  @P0 BRA `(.L_x_3310) ;  /* 0x00000000001c0947 */ /* 0x000fea0003800000 */
[----:B------:R-:W2:Y:S01]  /*138c0*/  S2R R7, SR_TID.X ;  /* 0x0000000000077919 */ /* 0x000ea20000002100 */
[----:B0---4-:R-:W-:-:S04]  /*138d0*/  MOV R3, 0x10000 ;  /* 0x0001000000037802 */ /* 0x011fc80000000f00 */
[----:B------:R3:W-:Y:S01]  /*138e0*/  SYNCS.ARRIVE.TRANS64 RZ, [R2+URZ+0x28c50], R3 ;  /* 0x028c500302ff79a7 */ /* 0x0007e2000800003f */
[----:B--2---:R-:W-:-:S04]  /*138f0*/  LOP3.LUT R7, R7, 0x1f, RZ, 0xc0, !PT ;  /* 0x0000001f07077812 */ /* 0x004fc800078ec0ff */
[----:B------:R-:W-:-:S13]  /*13900*/  ISETP.NE.AND P1, PT, R7, RZ, PT ;  /* 0x000000ff0700720c */ /* 0x000fda0003f25270 */
[----:B---3--:R-:W-:Y:S05]  /*13910*/  @!P1 BRA `(.L_x_3310) ;  /* 0x0000000000049947 */ /* 0x008fea0003800000 */
[----:B------:R-:W-:Y:S01]  /*13920*/  BPT.TRAP 0x1 ;  /* 0x000000040000795c */ /* 0x000fe20000300000 */
.L_x_3310:
[----:B0---4-:R-:W2:Y:S01]  /*13930*/  LDL R3, [R1] ;  /* 0x0000000001037983 */ /* 0x011ea20000100800 */
        /* <DEDUP_REMOVED lines=52> */
[----:B---3--:R-:W-:Y:S01]  /*13c80*/  NOP ;  /* 0x0000000000007918 */ /* 0x008fe20000000000 */
.L_x_3305:
[----:B------:R-:W-:Y:S05]  /*13c90*/  BSYNC B1 ;  /* 0x0000000000017941 */ /* 0x000fea0003800000 */
.L_x_3304:
[C---:B------:R-:W-:Y:S01]  /*13ca0*/  ISETP.GT.AND P0, PT, R5.reuse, 0x1, PT ;  /* 0x000000010500780c */ /* 0x040fe20003f04270 */
[----:B------:R-:W-:-:S12]  /*13cb0*/  VIADD R5, R5, 0xfffffffe ;  /* 0xfffffffe05057836 */ /* 0x000fd80000000000 */
[----:B------:R-:W-:Y:S05]  /*13cc0*/  @P0 BRA `(.L_x_3311) ;  /* 0xffffffec00c80947 */ /* 0x000fea000383ffff */
.L_x_3287:
[----:B------:R-:W-:Y:S05]  /*13cd0*/  BSYNC B0 ;  /* 0x0000000000007941 */ /* 0x000fea0003800000 */
.L_x_3286:
[----:B------:R-:W3:Y:S01]  /*13ce0*/  LDL.LU R3, [R1] ;  /* 0x0000000001037983 */ /* 0x000ee20000300800 */
[----:B------:R-:W-:Y:S01]  /*13cf0*/  BSSY B0, `(.L_x_3312) ;  /* 0x0000016000007945 */ /* 0x000fe20003800000 */
[----:B------:R-:W4:Y:S02]  /*13d00*/  S2R R2, SR_TID.X ;  /* 0x0000000000027919 */ /* 0x000f240000002100 */
[----:B----4-:R-:W-:-:S04]  /*13d10*/  LOP3.LUT R2, R2, 0x1f, RZ, 0xc0, !PT ;  /* 0x0000001f02027812 */ /* 0x010fc800078ec0ff */
[----:B------:R-:W-:Y:S02]  /*13d20*/  ISETP.NE.AND P1, PT, R2, RZ, PT ;  /* 0x000000ff0200720c */ /* 0x000fe40003f25270 */
[----:B---3--:R-:W-:-:S04]  /*13d30*/  IADD3 R0, R3, 0x1, RZ ;  /* 0x0000000103007810 */ /* 0x008fc80007ffe0ff */
[----:B------:R-:W-:-:S04]  /*13d40*/  ISETP.NE.AND P0, PT, R0, 0x2, PT ;  /* 0x000000020000780c */ /* 0x000fc80003f05270 */
[----:B------:R-:W-:Y:S02]  /*13d50*/  SEL R2, R0, RZ, P0 ;  /* 0x000000ff00027207 */ /* 0x000fe40000000000 */
[----:B------:R-:W-:-:S03]  /*13d60*/  SEL R0, RZ, 0x1, P0 ;  /* 0x00000001ff007807 */ /* 0x000fc60000000000 */
[----:B------:R3:W-:Y:S01]  /*13d70*/  STL [R1], R2 ;  /* 0x0000000201007387 */ /* 0x0007e20000100800 */
[----:B------:R-:W-:Y:S05]  /*13d80*/  @P1 BRA `(.L_x_3313) ;  /* 0x0000000000301947 */ /* 0x000fea0003800000 */
[----:B------:R-:W4:Y:S01]  /*13d90*/  S2R R7, SR_LANEID ;  /* 0x0000000000077919 */ /* 0x000f220000000000 */
[----:B------:R-:W-:Y:S01]  /*13da0*/  VOTEU.ANY UR4, UPT, PT ;  /* 0x0000000000047886 */ /* 0x000fe200038e0100 */
[----:B---3--:R-:W3:Y:S01]  /*13db0*/  LDC.64 R2, c[0x0][0xc38] ;  /* 0x00030e00ff027b82 */ /* 0x008ee20000000a00 */
[----:B------:R-:W4:Y:S08]  /*13dc0*/  FLO.U32 R4, UR4 ;  /* 0x0000000400047d00 */ /* 0x000f3000080e0000 */
[----:B------:R-:W3:Y:S01]  /*13dd0*/  POPC R5, UR4 ;  /* 0x0000000400057d09 */ /* 0x000ee20008000000 */
[----:B----4-:R-:W-:-:S13]  /*13de0*/  ISETP.EQ.U32.AND P0, PT, R4, R7, PT ;  /* 0x000000070400720c */ /* 0x010fda0003f02070 */
[----:B---3--:R-:W3:Y:S01]  /*13df0*/  @P0 ATOMG.E.ADD.STRONG.GPU PT, R3, desc[UR40][R2.64], R5 ;  /* 0x00000005020309a8 */ /* 0x008ee200081ee1e8 */
[----:B------:R-:W4:Y:S02]  /*13e00*/  S2R R6, SR_LTMASK ;  /* 0x0000000000067919 */ /* 0x000f240000003900 */
[----:B----4-:R-:W-:-:S04]  /*13e10*/  LOP3.LUT R6, R6, UR4, RZ, 0xc0, !PT ;  /* 0x0000000406067c12 */ /* 0x010fc8000f8ec0ff */
[----:B------:R-:W4:Y:S01]  /*13e20*/  POPC R7, R6 ;  /* 0x0000000600077309 */ /* 0x000f220000000000 */
[----:B---3--:R-:W4:Y:S02]  /*13e30*/  SHFL.IDX PT, R4, R3, R4, 0x1f ;  /* 0x00001f0403047589 */ /* 0x008f2400000e0000 */
[----:B----4-:R-:W-:-:S07]  /*13e40*/  IADD3 R16, R4, UR36, R7 ;  /* 0x0000002404107c10 */ /* 0x010fce000fffe007 */
.L_x_3313:
[----:B------:R-:W-:Y:S05]  /*13e50*/  BSYNC B0 ;  /* 0x0000000000007941 */ /* 0x000fea0003800000 */
.L_x_3312:
[----:B---3--:R-:W3:Y:S02]  /*13e60*/  LDL.LU R2, [R1+0x8] ;  /* 0x0000080001027983 */ /* 0x008ee40000300800 */
[----:B---3--:R-:W-:-:S05]  /*13e70*/  LOP3.LUT R2, R2, R0, RZ, 0x3c, !PT ;  /* 0x0000000002027212 */ /* 0x008fca00078e3cff */
[----:B------:R3:W-:Y:S02]  /*13e80*/  STL [R1+0x8], R2 ;  /* 0x0000080201007387 */ /* 0x0007e40000100800 */
.L_x_3269:
[----:B------:R-:W-:Y:S05]  /*13e90*/  BSYNC B6 ;  /* 0x0000000000067941 */ /* 0x000fea0003800000 */
.L_x_3267:
[----:B------:R-:W-:-:S03]  /*13ea0*/  UMOV UR4, 0xffffffff ;  /* 0xffffffff00047882 */ /* 0x000fc60000000000 */
[----:B------:R-:W-:Y:S05]  /*13eb0*/  BRA.DIV UR4, `(.L_x_3314) ;  /* 0x0000001e04587947 */ /* 0x000fea000b800000 */
[----:B------:R4:W0:Y:S04]  /*13ec0*/  SHFL.IDX PT, R4, R16, RZ, 0x1f ;  /* 0x00001fff10047589 */ /* 0x00082800000e0000 */
[----:B------:R4:W0:Y:S02]  /*13ed0*/  SHFL.IDX PT, R6, R16, 0x1, 0x1f ;  /* 0x00201f0010067f89 */ /* 0x00082400000e0000 */
.L_x_3399:
[----:B------:R-:W0:Y:S01]  /*13ee0*/  S2R R0, SR_TID.X ;  /* 0x0000000000007919 */ /* 0x000e220000002100 */
[----:B------:R-:W-:Y:S01]  /*13ef0*/  ULDC UR4, c[0x0][0xc14] ;  /* 0x0003050000047ab9 */ /* 0x000fe20000000800 */
[----:B------:R-:W-:Y:S01]  /*13f00*/  BSSY B0, `(.L_x_3315) ;  /* 0x000000b000007945 */ /* 0x000fe20003800000 */
[----:B------:R-:W-:Y:S02]  /*13f10*/  MOV R17, RZ ;  /* 0x000000ff00117202 */ /* 0x000fe40000000f00 */
[----:B01----:R-:W-:Y:S01]  /*13f20*/  LOP3.LUT R8, R0, 0x1f, RZ, 0xc0, !PT ;  /* 0x0000001f00087812 */ /* 0x003fe200078ec0ff */
[----:B------:R-:W-:-:S03]  /*13f30*/  IMAD.U32 R0, RZ, RZ, UR4 ;  /* 0x00000004ff007e24 */ /* 0x000fc6000f8e00ff */
[C---:B------:R-:W-:Y:S01]  /*13f40*/  ISETP.NE.AND P0, PT, R8.reuse, 0x1f, PT ;  /* 0x0000001f0800780c */ /* 0x040fe20003f05270 */
[----:B------:R-:W-:-:S05]  /*13f50*/  IMAD.IADD R5, R8, 0x1, R19 ;  /* 0x0000000108057824 */ /* 0x000fca00078e0213 */
[----:B------:R-:W-:-:S13]  /*13f60*/  ISETP.GE.OR P0, PT, R5, R0, !P0 ;  /* 0x000000000500720c */ /* 0x000fda0004706670 */
[----:B------:R-:W-:Y:S05]  /*13f70*/  @P0 BRA `(.L_x_3316) ;  /* 0x00000000000c0947 */ /* 0x000fea0003800000 */
[----:B---3--:R-:W0:Y:S02]  /*13f80*/  LDC.64 R2, c[0x0][0xc58] ;  /* 0x00031600ff027b82 */ /* 0x008e240000000a00 */
[----:B0-----:R-:W-:-:S05]  /*13f90*/  IMAD.WIDE R2, R5, 0x4, R2 ;  /* 0x0000000405027825 */ /* 0x001fca00078e0202 */
[----:B------:R0:W5:Y:S02]  /*13fa0*/  LDG.E R17, desc[UR40][R2.64] ;  /* 0x0000002802117981 */ /* 0x000164000c1e1900 */
.L_x_3316:
[----:B------:R-:W-:Y:S05]  /*13fb0*/  BSYNC B0 ;  /* 0x0000000000007941 */ /* 0x000fea0003800000 */
.L_x_3315:
        /* <DEDUP_REMOVED lines=10> */
[----:B------:R-:W-:-:S03]  /*14060*/  ISETP.GE.U32.AND P1, PT, R8, 0x8, PT ;  /* 0x000000080800780c */ /* 0x000fc60003f26070 */
[----:B0-----:R-:W-:-:S05]  /*14070*/  IMAD.IADD R3, R13, 0x1, R14 ;  /* 0x000000010d037824 */ /* 0x001fca00078e020e */
[----:B------:R-:W0:Y:S02]  /*14080*/  SHFL.UP PT, R14, R3, 0x4, RZ ;  /* 0x04800000030e7989 */ /* 0x000e2400000e00ff */
[----:B0-----:R-:W-:Y:S02]  /*14090*/  SEL R14, R14, RZ, P0 ;  /* 0x000000ff0e0e7207 */ /* 0x001fe40000000000 */
[----:B------:R-:W-:Y:S02]  /*140a0*/  ISETP.GE.U32.AND P0, PT, R8, 0x10, PT ;  /* 0x000000100800780c */ /* 0x000fe40003f06070 */
[----:B------:R-:W-:-:S05]  /*140b0*/  IADD3 R5, R3, R14, RZ ;  /* 0x0000000e03057210 */ /* 0x000fca0007ffe0ff */
[----:B------:R-:W0:Y:S02]  /*140c0*/  SHFL.UP PT, R14, R5, 0x8, RZ ;  /* 0x05000000050e7989 */ /* 0x000e2400000e00ff */
[----:B0-----:R-:W-:-:S05]  /*140d0*/  SEL R14, R14, RZ, P1 ;  /* 0x000000ff0e0e7207 */ /* 0x001fca0000800000 */
[----:B------:R-:W-:-:S05]  /*140e0*/  IMAD.IADD R7, R5, 0x1, R14 ;  /* 0x0000000105077824 */ /* 0x000fca00078e020e */
[----:B------:R-:W3:Y:S02]  /*140f0*/  SHFL.UP PT, R14, R7, 0x10, RZ ;  /* 0x06000000070e7989 */ /* 0x000ee400000e00ff */
[----:B---3--:R-:W-:-:S05]  /*14100*/  SEL R2, R14, RZ, P0 ;  /* 0x000000ff0e027207 */ /* 0x008fca0000000000 */
[----:B------:R-:W-:-:S05]  /*14110*/  IMAD.IADD R2, R7, 0x1, R2 ;  /* 0x0000000107027824 */ /* 0x000fca00078e0202 */
[----:B------:R0:W1:Y:S02]  /*14120*/  SHFL.IDX PT, R14, R2, 0x1f, 0x1f ;  /* 0x03e01f00020e7f89 */ /* 0x00006400000e0000 */
.L_x_3407:
[----:B------:R-:W-:Y:S02]  /*14130*/  ULDC UR4, c[0x0][0xc10] ;  /* 0x0003040000047ab9 */ /* 0x000fe40000000800 */
[----:B----4-:R-:W-:-:S05]  /*14140*/  MOV R16, UR4 ;  /* 0x0000000400107c02 */ /* 0x010fca0008000f00 */
[----:B-1----:R-:W-:-:S04]  /*14150*/  IMAD R3, R14, R16, RZ ;  /* 0x000000100e037224 */ /* 0x002fc800078e02ff */
[----:B------:R-:W-:-:S05]  /*14160*/  IMAD.IADD R6, R6, 0x1, R3 ;  /* 0x0000000106067824 */ /* 0x000fca00078e0203 */
[----:B------:R-:W-:-:S13]  /*14170*/  ISETP.GT.AND P0, PT, R6, R4, PT ;  /* 0x000000040600720c */ /* 0x000fda0003f04270 */
[----:B------:R-:W-:Y:S05]  /*14180*/  @P0 BRA `(.L_x_3318) ;  /* 0x0000000000b40947 */ /* 0x000fea0003800000 */
[----:B------:R-:W1:Y:S02]  /*14190*/  LDC R0, c[0x0][0xc14] ;  /* 0x00030500ff007b82 */ /* 0x000e640000000800 */
.L_x_3323:
        /* <DEDUP_REMOVED lines=11> */
[----:B------:R-:W0:Y:S02]  /*14250*/  LDC.64 R2, c[0x0][0xc58] ;  /* 0x00031600ff027b82 */ /* 0x000e240000000a00 */
[----:B0-----:R-:W-:-:S05]  /*14260*/  IMAD.WIDE R2, R5, 0x4, R2 ;  /* 0x0000000405027825 */ /* 0x001fca00078e0202 */
[----:B------:R0:W5:Y:S02]  /*14270*/  LDG.E R17, desc[UR40][R2.64] ;  /* 0x0000002802117981 */ /* 0x000164000c1e1900 */
.L_x_3321:
[----:B------:R-:W-:Y:S05]  /*14280*/  BSYNC B0 ;  /* 0x0000000000007941 */ /* 0x000fea0003800000 */
.L_x_3320:
        /* <DEDUP_REMOVED lines=11> */
[----:B0-----:R-:W-:-:S05]  /*14340*/  IADD3 R3, R13, R14, RZ ;  /* 0x0000000e0d037210 */ /* 0x001fca0007ffe0ff */
        /* <DEDUP_REMOVED lines=10> */
[----:B------:R0:W1:Y:S02]  /*143f0*/  SHFL.IDX PT, R14, R2, 0x1f, 0x1f ;  /* 0x03e01f00020e7f89 */ /* 0x00006400000e0000 */
.L_x_3415:
[----:B------:R-:W-:Y:S02]  /*14400*/  ULDC UR4, c[0x0][0xc10] ;  /* 0x0003040000047ab9 */ /* 0x000fe40000000800 */
[----:B------:R-:W-:-:S04]  /*14410*/  IMAD.U32 R16, RZ, RZ, UR4 ;  /* 0x00000004ff107e24 */ /* 0x000fc8000f8e00ff */
[----:B-1----:R-:W-:-:S04]  /*14420*/  IMAD R3, R14, R16, RZ ;  /* 0x000000100e037224 */ /* 0x002fc800078e02ff */
[----:B------:R-:W-:-:S05]  /*14430*/  IMAD.IADD R6, R3, 0x1, R6 ;  /* 0x0000000103067824 */ /* 0x000fca00078e0206 */
[----:B------:R-:W-:-:S13]  /*14440*/  ISETP.GT.AND P0, PT, R6, R4, PT ;  /* 0x000000040600720c */ /* 0x000fda0003f04270 */
[----:B------:R-:W-:Y:S05]  /*14450*/  @!P0 BRA `(.L_x_3323) ;  /* 0xfffffffc00508947 */ /* 0x000fea000383ffff */
.L_x_3318:
[----:B------:R-:W-:Y:S01]  /*14460*/  IADD3 R6, -R3, R6, RZ ;  /* 0x0000000603067210 */ /* 0x000fe20007ffe1ff */
[----:B------:R-:W-:-:S04]  /*14470*/  UMOV UR4, 0xffffffff ;  /* 0xffffffff00047882 */ /* 0x000fc80000000000 */
[----:B------:R-:W-:-:S05]  /*14480*/  IMAD R3, R2, R16, R6 ;  /* 0x0000001002037224 */ /* 0x000fca00078e0206 */
[----:B------:R-:W-:Y:S01]  /*14490*/  ISETP.GT.AND P6, PT, R3, R4, PT ;  /* 0x000000040300720c */ /* 0x000fe20003fc4270 */
[----:B------:R-:W-:-:S12]  /*144a0*/  BRA.DIV UR4, `(.L_x_3324) ;  /* 0x0000001e04c87947 */ /* 0x000fd8000b800000 */
[----:B------:R-:W-:-:S04]  /*144b0*/  VOTE.ANY R3, PT, !P6 ;  /* 0x0000000000037806 */ /* 0x000fc800070e0100 */
[----:B------:R-:W1:Y:S02]  /*144c0*/  POPC R5, R3 ;  /* 0x0000000300057309 */ /* 0x000e640000000000 */
[----:B-1----:R1:W3:Y:S02]  /*144d0*/  SHFL.IDX PT, R17, R17, R5, 0x1f ;  /* 0x00001f0511117589 */ /* 0x0022e400000e0000 */
.L_x_3419:
[----:B------:R-:W-:Y:S01]  /*144e0*/  ISETP.NE.AND P0, PT, R3, RZ, PT ;  /* 0x000000ff0300720c */ /* 0x000fe20003f05270 */
[----:B------:R-:W-:-:S12]  /*144f0*/  IMAD.MOV.U32 R14, RZ, RZ, RZ ;  /* 0x000000ffff0e7224 */ /* 0x000fd800078e00ff */
[----:B------:R-:W-:Y:S05]  /*14500*/  @!P0 BRA `(.L_x_3325) ;  /* 0x0000000000108947 */ /* 0x000fea0003800000 */
[----:B------:R-:W-:Y:S01]  /*14510*/  UMOV UR4, 0xffffffff ;  /* 0xffffffff00047882 */ /* 0x000fe20000000000 */
[----:B------:R-:W-:Y:S02]  /*14520*/  VIADD R12, R5, 0xffffffff ;  /* 0xffffffff050c7836 */ /* 0x000fe40000000000 */
[----:B------:R-:W-:Y:S05]  /*14530*/  BRA.DIV UR4, `(.L_x_3326) ;  /* 0x0000001e04ec7947 */ /* 0x000fea000b800000 */
[----:B------:R4:W0:Y:S02]  /*14540*/  SHFL.IDX PT, R14, R2, R12, 0x1f ;  /* 0x00001f0c020e7589 */ /* 0x00082400000e0000 */
.L_x_3325:
[----:B0-----:R-:W-:Y:S01]  /*14550*/  IMAD R16, R14, R16, R6 ;  /* 0x000000100e107224 */ /* 0x001fe200078e0206 */
[----:B---3--:R-:W-:Y:S01]  /*14560*/  IABS R6, R17 ;  /* 0x0000001100067213 */ /* 0x008fe20000000000 */
[----:B----4-:R-:W-:Y:S02]  /*14570*/  IMAD.MOV.U32 R2, RZ, RZ, RZ ;  /* 0x000000ffff027224 */ /* 0x010fe400078e00ff */
[----:B------:R-:W-:Y:S01]  /*14580*/  IMAD.IADD R19, R5, 0x1, R19 ;  /* 0x0000000105137824 */ /* 0x000fe200078e0213 */
[----:B------:R-:W0:Y:S08]  /*14590*/  I2F.RP R7, R6 ;  /* 0x0000000600077306 */ /* 0x000e300000209400 */
[----:B0-----:R-:W0:Y:S02]  /*145a0*/  MUFU.RCP R7, R7 ;  /* 0x0000000700077308 */ /* 0x001e240000001000 */
[----:B0-----:R-:W-:-:S06]  /*145b0*/  IADD3 R8, R7, 0xffffffe, RZ ;  /* 0x0ffffffe07087810 */ /* 0x001fcc0007ffe0ff */
[----:B------:R-:W0:Y:S02]  /*145c0*/  F2I.FTZ.U32.TRUNC.NTZ R3, R8 ;  /* 0x0000000800037305 */ /* 0x000e24000021f000 */
[----:B0-----:R-:W-:-:S04]  /*145d0*/  IMAD.MOV R9, RZ, RZ, -R3 ;  /* 0x000000ffff097224 */ /* 0x001fc800078e0a03 */
[----:B------:R-:W-:-:S04]  /*145e0*/  IMAD R9, R9, R6, RZ ;  /* 0x0000000609097224 */ /* 0x000fc800078e02ff */
        /* <DEDUP_REMOVED lines=9> */
[----:B------:R-:W-:Y:S01]  /*14680*/  @!P0 IMAD.IADD R7, R7, 0x1, -R6 ;  /* 0x0000000107078824 */ /* 0x000fe200078e0a06 */
[----:B------:R-:W-:-:S04]  /*14690*/  @!P0 IADD3 R3, R3, 0x1, RZ ;  /* 0x0000000103038810 */ /* 0x000fc80007ffe0ff */
[----:B------:R-:W-:-:S13]  /*146a0*/  ISETP.GE.U32.AND P0, PT, R7, R6, PT ;  /* 0x000000060700720c */ /* 0x000fda0003f06070 */
        /* <DEDUP_REMOVED lines=9> */
.L_x_3319:
[----:B------:R-:W-:Y:S01]  /*14740*/  UMOV UR4, URZ ;  /* 0x0000003f00047c82 */ /* 0x000fe20008000000 */
[----:B------:R-:W-:Y:S01]  /*14750*/  UMOV UR5, URZ ;  /* 0x0000003f00057c82 */ /* 0x000fe20008000000 */
[----:B------:R-:W-:Y:S01]  /*14760*/  ULDC UR6, c[0x0][0xc14] ;  /* 0x0003050000067ab9 */ /* 0x000fe20000000800 */
[----:B------:R-:W-:Y:S01]  /*14770*/  MOV R16, R4 ;  /* 0x0000000400107202 */ /* 0x000fe20000000f00 */
[----:B------:R-:W-:Y:S01]  /*14780*/  IMAD.U32 R17, RZ, RZ, UR4 ;  /* 0x00000004ff117e24 */ /* 0x000fe2000f8e00ff */
[----:B------:R-:W-:Y:S01]  /*14790*/  MOV R19, UR6 ;  /* 0x0000000600137c02 */ /* 0x000fe20008000f00 */
[----:B------:R-:W-:-:S07]  /*147a0*/  IMAD.U32 R18, RZ, RZ, UR5 ;  /* 0x00000005ff127e24 */ /* 0x000fce000f8e00ff */
.L_x_3327:
        /* <DEDUP_REMOVED lines=12> */
.L_x_3246:
[----:B0-----:R-:W4:Y:S01]  /*14870*/  LDL.LU R0, [R1+0x28] ;  /* 0x0000280001007983 */ /* 0x001f220000300800 */
[----:B------:R-:W-:Y:S01]  /*14880*/  BSSY B0, `(.L_x_3329) ;  /* 0x000000b000007945 */ /* 0x000fe20003800000 */
[----:B-1----:R-:W0:Y:S01]  /*14890*/  S2R R5, SR_CgaCtaId ;  /* 0x0000000000057919 */ /* 0x002e220000008800 */
[----:B----4-:R-:W-:-:S05]  /*148a0*/  VIADD R0, R0, 0x1 ;  /* 0x0000000100007836 */ /* 0x010fca0000000000 */
[----:B---3--:R-:W-:-:S04]  /*148b0*/  LEA.HI R2, R0, R0, RZ, 0x1 ;  /* 0x0000000000027211 */ /* 0x008fc800078f08ff */
[----:B------:R-:W-:-:S05]  /*148c0*/  LOP3.LUT R3, R2, 0xfffffffe, RZ, 0xc0, !PT ;  /* 0xfffffffe02037812 */ /* 0x000fca00078ec0ff */
[----:B------:R-:W-:Y:S01]  /*148d0*/  IMAD.IADD R3, R0, 0x1, -R3 ;  /* 0x0000000100037824 */ /* 0x000fe200078e0a03 */
[----:B------:R-:W-:-:S04]  /*148e0*/  MOV R0, 0x400 ;  /* 0x0000040000007802 */ /* 0x000fc80000000f00 */
[----:B0-----:R-:W-:Y:S02]  /*148f0*/  LEA R0, R5, R0, 0x18 ;  /* 0x0000000005007211 */ /* 0x001fe400078ec0ff */
[----:B------:R-:W-:-:S04]  /*14900*/  SHF.L.U32 R3, R3, 0x1f, RZ ;  /* 0x0000001f03037819 */ /* 0x000fc800000006ff */
[----:B------:R-:W0:Y:S02]  /*14910*/  SYNCS.PHASECHK.TRANS64.TRYWAIT P0, [R0+URZ+0x28c20], R3 ;  /* 0x028c2003000075a7 */ /* 0x000e24000800017f */
[----:B0-----:R-:W-:Y:S05]  /*14920*/  @!P0 BRA `(.L_x_3330) ;  /* 0x0000001c00148947 */ /* 0x001fea0003800000 */
.L_x_3422:
[----:B------:R-:W-:Y:S05]  /*14930*/  BSYNC B0 ;  /* 0x0000000000007941 */ /* 0x000fea0003800000 */
.L_x_3329:
[----:B------:R-:W-:-:S03]  /*14940*/  UMOV UR4, 0xffffffff ;  /* 0xffffffff00047882 */ /* 0x000fc60000000000 */
[----:B------:R-:W-:Y:S05]  /*14950*/  BRA.DIV UR4, `(.L_x_3331) ;  /* 0x0000001e041c7947 */ /* 0x000fea000b800000 */
[----:B------:R-:W1:Y:S02]  /*14960*/  S2R R2, SR_TID.X ;  /* 0x0000000000027919 */ /* 0x000e640000002100 */
[----:B-1----:R-:W-:-:S04]  /*14970*/  SHF.R.U32.HI R2, RZ, 0x5, R2 ;  /* 0x00000005ff027819 */ /* 0x002fc80000011602 */
[----:B------:R-:W-:-:S05]  /*14980*/  LOP3.LUT R2, R2, 0x3, RZ, 0xc0, !PT ;  /* 0x0000000302027812 */ /* 0x000fca00078ec0ff */
[----:B------:R1:W3:Y:S02]  /*14990*/  SHFL.IDX PT, R14, R2, RZ, 0x1f ;  /* 0x00001fff020e7589 */ /* 0x0002e400000e0000 */
.L_x_3425:
[----:B---3--:R-:W-:-:S13]  /*149a0*/  ISETP.NE.AND P0, PT, R14, RZ, PT ;  /* 0x000000ff0e00720c */ /* 0x008fda0003f05270 */
[----:B------:R-:W-:Y:S05]  /*149b0*/  @P0 BRA `(.L_x_3115) ;  /* 0x0000000000940947 */ /* 0x000fea0003800000 */
[----:B------:R-:W-:-:S03]  /*149c0*/  UMOV UR4, 0xffffffff ;  /* 0xffffffff00047882 */ /* 0x000fc60000000000 */
[----:B------:R-:W-:Y:S05]  /*149d0*/  BRA.DIV UR4, `(.L_x_3332) ;  /* 0x0000001e04307947 */ /* 0x000fea000b800000 */
[----:B------:R-:W-:-:S13]  /*149e0*/  ELECT P6, URZ, PT ;  /* 0x00000000003f782f */ /* 0x000fda00038c0000 */
.L_x_3428:
[----:B------:R-:W-:Y:S05]  /*149f0*/  @!P6 BRA `(.L_x_3115) ;  /* 0x000000000084e947 */ /* 0x000fea0003800000 */
[----:B-1----:R-:W3:Y:S02]  /*14a00*/  LDL.LU R2, [R1+0x38] ;  /* 0x0000380001027983 */ /* 0x002ee40000300800 */
[----:B---3--:R-:W-:-:S04]  /*14a10*/  LOP3.LUT R2, R2, 0x2, RZ, 0xfc, !PT ;  /* 0x0000000202027812 */ /* 0x008fc800078efcff */
[----:B------:R-:W-:-:S13]  /*14a20*/  ISETP.NE.AND P2, PT, R2, 0x3, PT ;  /* 0x000000030200780c */ /* 0x000fda0003f45270 */
[----:B------:R-:W-:Y:S05]  /*14a30*/  @!P2 BRA `(.L_x_3333) ;  /* 0x000000000004a947 */ /* 0x000fea0003800000 */
[----:B------:R-:W-:Y:S01]  /*14a40*/  BPT.TRAP 0x1 ;  /* 0x000000040000795c */ /* 0x000fe20000300000 */
.L_x_3333:
[----:B0-----:R-:W3:Y:S04]  /*14a50*/  LDL R3, [R1] ;  /* 0x0000000001037983 */ /* 0x001ee80000100800 */
[----:B------:R-:W4:Y:S01]  /*14a60*/  LDL.LU R7, [R1+0x8] ;  /* 0x0000080001077983 */ /* 0x000f220000300800 */
[----:B------:R-:W-:-:S05]  /*14a70*/  IADD3 R2, R0, 0x28c40, RZ ;  /* 0x00028c4000027810 */ /* 0x000fca0007ffe0ff */
[C---:B---3--:R-:W-:Y:S02]  /*14a80*/  IMAD R6, R3.reuse, 0x8, R2 ;  /* 0x0000000803067824 */ /* 0x048fe400078e0202 */
[----:B------:R-:W-:Y:S01]  /*14a90*/  VIADD R3, R3, 0x1 ;  /* 0x0000000103037836 */ /* 0x000fe20000000000 */
[----:B----4-:R-:W-:-:S04]  /*14aa0*/  SHF.L.U32 R5, R7, 0x1f, RZ ;  /* 0x0000001f07057819 */ /* 0x010fc800000006ff */
        /* <DEDUP_REMOVED lines=8> */
.L_x_3429:
[----:B------:R-:W1:Y:S02]  /*14b30*/  SYNCS.PHASECHK.TRANS64.TRYWAIT P0, [R7+URZ], R2 ;  /* 0x00000002070075a7 */ /* 0x000e64000800017f */
[----:B-1----:R-:W-:Y:S05]  /*14b40*/  @!P0 BRA `(.L_x_3335) ;  /* 0x0000001c00088947 */ /* 0x002fea0003800000 */
.L_x_3430:
[----:B------:R-:W-:Y:S05]  /*14b50*/  @!P2 BRA `(.L_x_3336) ;  /* 0x000000000004a947 */ /* 0x000fea0003800000 */
[----:B------:R-:W-:Y:S01]  /*14b60*/  BPT.TRAP 0x1 ;  /* 0x000000040000795c */ /* 0x000fe20000300000 */
.L_x_3336:
[----:B------:R-:W3:Y:S01]  /*14b70*/  LDL.LU R4, [R1] ;  /* 0x0000000001047983 */ /* 0x000ee20000300800 */
[----:B------:R-:W-:-:S04]  /*14b80*/  VIADD R0, R0, 0x28c60 ;  /* 0x00028c6000007836 */ /* 0x000fc80000000000 */
[----:B---3--:R-:W-:-:S04]  /*14b90*/  IMAD R4, R4, 0x8, R0 ;  /* 0x0000000804047824 */ /* 0x008fc800078e0200 */
[----:B------:R-:W3:Y:S02]  /*14ba0*/  SYNCS.PHASECHK.TRANS64.TRYWAIT P0, [R4+URZ], R5 ;  /* 0x00000005040075a7 */ /* 0x000ee4000800017f */
[----:B---3--:R-:W-:Y:S05]  /*14bb0*/  @!P0 BRA `(.L_x_3337) ;  /* 0x0000001c00008947 */ /* 0x008fea0003800000 */
.L_x_3431:
[----:B------:R-:W-:-:S07]  /*14bc0*/  LEA R3, R3, R0, 0x3 ;  /* 0x0000000003037211 */ /* 0x000fce00078e18ff */
.L_x_3338:
[----:B----4-:R4:W0:Y:S02]  /*14bd0*/  SYNCS.PHASECHK.TRANS64.TRYWAIT P0, [R3+URZ], R2 ;  /* 0x00000002030075a7 */ /* 0x010824000800017f */
[----:B0-----:R-:W-:Y:S05]  /*14be0*/  @!P0 NANOSLEEP.SYNCS 0x989680 ;  /* 0x009896800000895d */ /* 0x001fea0003900000 */
[----:B------:R-:W0:Y:S02]  /*14bf0*/  @!P0 SYNCS.PHASECHK.TRANS64 P0, [R3+URZ], R2 ;  /* 0x00000002030085a7 */ /* 0x000e24000800007f */
[----:B0-----:R-:W-:Y:S05]  /*14c00*/  @!P0 BRA `(.L_x_3338) ;  /* 0xfffffffc00f08947 */ /* 0x001fea000383ffff */
.L_x_3115:
[----:B------:R-:W-:Y:S05]  /*14c10*/  BSYNC B8 ;  /* 0x0000000000087941 */ /* 0x000fea0003800000 */
.L_x_3112:
[----:B------:R-:W-:Y:S05]  /*14c20*/  EXIT ;  /* 0x000000000000794d */ /* 0x000fea0003800000 */
.L_x_3131:
[----:B0-----:R0:W1:Y:S02]  /*14c30*/  SYNCS.PHASECHK.TRANS64.TRYWAIT P5, [R72+URZ+0x28c90], R59 ;  /* 0x028c903b480075a7 */ /* 0x00106400080a017f */
[----:B-1----:R-:W-:Y:S05]  /*14c40*/  @!P5 NANOSLEEP.SYNCS 0x989680 ;  /* 0x009896800000d95d */ /* 0x002fea0003900000 */
[----:B------:R-:W1:Y:S02]  /*14c50*/  @!P5 SYNCS.PHASECHK.TRANS64 P5, [R72+URZ+0x28c90], R59 ;  /* 0x028c903b4800d5a7 */ /* 0x000e6400080a007f */
[----:B-1----:R-:W-:Y:S05]  /*14c60*/  @!P5 BRA `(.L_x_3131) ;  /* 0xfffffffc00f0d947 */ /* 0x002fea000383ffff */
[----:B------:R-:W-:Y:S05]  /*14c70*/  BRA `(.L_x_3339) ;  /* 0xfffffed8005c7947 */ /* 0x000fea000383ffff */
.L_x_3141:
[----:B0-----:R0:W1:Y:S02]  /*14c80*/  SYNCS.PHASECHK.TRANS64.TRYWAIT P5, [R72+URZ+0x28c90], R59 ;  /* 0x028c903b480075a7 */ /* 0x00106400080a017f */
[----:B-1----:R-:W-:Y:S05]  /*14c90*/  @!P5 NANOSLEEP.SYNCS 0x989680 ;  /* 0x009896800000d95d */ /* 0x002fea0003900000 */
[----:B------:R-:W1:Y:S02]  /*14ca0*/  @!P5 SYNCS.PHASECHK.TRANS64 P5, [R72+URZ+0x28c90], R59 ;  /* 0x028c903b4800d5a7 */ /* 0x000e6400080a007f */
[----:B-1----:R-:W-:Y:S05]  /*14cb0*/  @!P5 BRA `(.L_x_3141) ;  /* 0xfffffffc00f0d947 */ /* 0x002fea000383ffff */
[----:B------:R-:W-:Y:S05]  /*14cc0*/  BRA `(.L_x_3340) ;  /* 0xfffffee000b47947 */ /* 0x000fea000383ffff */
.L_x_3146:
[----:B0-----:R0:W1:Y:S02]  /*14cd0*/  SYNCS.PHASECHK.TRANS64.TRYWAIT P5, [R72+URZ+0x28c90], R59 ;  /* 0x028c903b480075a7 */ /* 0x00106400080a017f */
[----:B-1----:R-:W-:Y:S05]  /*14ce0*/  @!P5 NANOSLEEP.SYNCS 0x989680 ;  /* 0x009896800000d95d */ /* 0x002fea0003900000 */
[----:B------:R-:W1:Y:S02]  /*14cf0*/  @!P5 SYNCS.PHASECHK.TRANS64 P5, [R72+URZ+0x28c90], R59 ;  /* 0x028c903b4800d5a7 */ /* 0x000e6400080a007f */
[----:B-1----:R-:W-:Y:S05]  /*14d00*/  @!P5 BRA `(.L_x_3146) ;  /* 0xfffffffc00f0d947 */ /* 0x002fea000383ffff */
[----:B------:R-:W-:Y:S05]  /*14d10*/  BRA `(.L_x_3341) ;  /* 0xfffffee800c47947 */ /* 0x000fea000383ffff */
.L_x_3150:
[----:B----4-:R4:W0:Y:S02]  /*14d20*/  SYNCS.PHASECHK.TRANS64.TRYWAIT P0, [R72+URZ+0x28cb0], R59 ;  /* 0x028cb03b480075a7 */ /* 0x010824000800017f */
[----:B0-----:R-:W-:Y:S05]  /*14d30*/  @!P0 NANOSLEEP.SYNCS 0x989680 ;  /* 0x009896800000895d */ /* 0x001fea0003900000 */
[----:B------:R-:W0:Y:S02]  /*14d40*/  @!P0 SYNCS.PHASECHK.TRANS64 P0, [R72+URZ+0x28cb0], R59 ;  /* 0x028cb03b480085a7 */ /* 0x000e24000800007f */
[----:B0-----:R-:W-:Y:S05]  /*14d50*/  @!P0 BRA `(.L_x_3150) ;  /* 0xfffffffc00f08947 */ /* 0x001fea000383ffff */
[----:B------:R-:W-:Y:S05]  /*14d60*/  BRA `(.L_x_3342) ;  /* 0xfffffeec003c7947 */ /* 0x000fea000383ffff */
.L_x_3161:
[----:B0-----:R0:W1:Y:S02]  /*14d70*/  SYNCS.PHASECHK.TRANS64.TRYWAIT P0, [R8+URZ+0x28c50], R3 ;  /* 0x028c5003080075a7 */ /* 0x001064000800017f */
[----:B-1----:R-:W-:Y:S05]  /*14d80*/  @!P0 NANOSLEEP.SYNCS 0x989680 ;  /* 0x009896800000895d */ /* 0x002fea0003900000 */
[----:B------:R-:W1:Y:S02]  /*14d90*/  @!P0 SYNCS.PHASECHK.TRANS64 P0, [R8+URZ+0x28c50], R3 ;  /* 0x028c5003080085a7 */ /* 0x000e64000800007f */
[----:B-1----:R-:W-:Y:S05]  /*14da0*/  @!P0 BRA `(.L_x_3161) ;  /* 0xfffffffc00f08947 */ /* 0x002fea000383ffff */
[----:B------:R-:W-:Y:S05]  /*14db0*/  BRA `(.L_x_3343) ;  /* 0xfffffef8005c7947 */ /* 0x000fea000383ffff */
.L_x_3168:
[----:B-1----:R1:W2:Y:S02]  /*14dc0*/  SYNCS.PHASECHK.TRANS64.TRYWAIT P0, [R0+URZ+0x28c50], R3 ;  /* 0x028c5003000075a7 */ /* 0x0022a4000800017f */
[----:B--2---:R-:W-:Y:S05]  /*14dd0*/  @!P0 NANOSLEEP.SYNCS 0x989680 ;  /* 0x009896800000895d */ /* 0x004fea0003900000 */
[----:B------:R-:W2:Y:S02]  /*14de0*/  @!P0 SYNCS.PHASECHK.TRANS64 P0, [R0+URZ+0x28c50], R3 ;  /* 0x028c5003000085a7 */ /* 0x000ea4000800007f */
[----:B--2---:R-:W-:Y:S05]  /*14df0*/  @!P0 BRA `(.L_x_3168) ;  /* 0xfffffffc00f08947 */ /* 0x004fea000383ffff */
[----:B------:R-:W-:Y:S05]  /*14e00*/  BRA `(.L_x_3167) ;  /* 0xffffff0400887947 */ /* 0x000fea000383ffff */
.L_x_3183:
[----:B------:R-:W-:Y:S01]  /*14e10*/  BSSY B1, `(.L_x_3344) ;  /* 0x0000008000017945 */ /* 0x000fe20003800000 */
[----:B------:R-:W-:Y:S01]  /*14e20*/  IMAD.MOV.U32 R13, RZ, RZ, R26 ;  /* 0x000000ffff0d7224 */ /* 0x000fe200078e001a */
[----:B------:R-:W-:Y:S01]  /*14e30*/  MOV R11, 0x1c1f ;  /* 0x00001c1f000b7802 */ /* 0x000fe20000000f00 */
[----:B------:R-:W-:Y:S02]  /*14e40*/  IMAD.MOV.U32 R12, RZ, RZ, RZ ;  /* 0x000000ffff0c7224 */ /* 0x000fe400078e00ff */
[----:B------:R-:W-:-:S07]  /*14e50*/  IMAD.MOV.U32 R15, RZ, RZ, -0x1 ;  /* 0xffffffffff0f7424 */ /* 0x000fce00078e00ff */
[----:B0----5:R-:W-:Y:S05]  /*14e60*/  WARPSYNC.COLLECTIVE R15, `(.L_x_3345) ;  /* 0x000000000f087348 */ /* 0x021fea0003c00000 */
[----:B------:R1:W2:Y:S02]  /*14e70*/  SHFL.IDX P6, R14, R13, R12, R11 ;  /* 0x0000000c0d0e7389 */ /* 0x0002a400000c000b */
[----:B012--5:R-:W-:Y:S01]  /*14e80*/  ENDCOLLECTIVE ;  /* 0x000000000000791b */ /* 0x027fe20003800000 */
.L_x_3345:
[----:B------:R-:W-:Y:S05]  /*14e90*/  BSYNC B1 ;  /* 0x0000000000017941 */ /* 0x000fea0003800000 */
.L_x_3344:
[----:B------:R-:W-:Y:S05]  /*14ea0*/  BRA `(.L_x_3346) ;  /* 0xffffff1800a87947 */ /* 0x000fea000383ffff */
.L_x_3184:
[----:B------:R-:W-:Y:S01]  /*14eb0*/  BSSY B1, `(.L_x_3347) ;  /* 0x0000008000017945 */ /* 0x000fe20003800000 */
[----:B------:R-:W-:Y:S01]  /*14ec0*/  IMAD.MOV.U32 R13, RZ, RZ, R24 ;  /* 0x000000ffff0d7224 */ /* 0x000fe200078e0018 */
[----:B------:R-:W-:Y:S01]  /*14ed0*/  MOV R12, RZ ;  /* 0x000000ff000c7202 */ /* 0x000fe20000000f00 */
[----:B------:R-:W-:Y:S02]  /*14ee0*/  IMAD.MOV.U32 R11, RZ, RZ, 0x1c1f ;  /* 0x00001c1fff0b7424 */ /* 0x000fe400078e00ff */
[----:B------:R-:W-:-:S07]  /*14ef0*/  IMAD.MOV.U32 R15, RZ, RZ, -0x1 ;  /* 0xffffffffff0f7424 */ /* 0x000fce00078e00ff */
[----:B0----5:R-:W-:Y:S05]  /*14f00*/  WARPSYNC.COLLECTIVE R15, `(.L_x_3348) ;  /* 0x000000000f087348 */ /* 0x021fea0003c00000 */
[----:B------:R1:W2:Y:S02]  /*14f10*/  SHFL.IDX P6, R14, R13, R12, R11 ;  /* 0x0000000c0d0e7389 */ /* 0x0002a400000c000b */
[----:B012--5:R-:W-:Y:S01]  /*14f20*/  ENDCOLLECTIVE ;  /* 0x000000000000791b */ /* 0x027fe20003800000 */
.L_x_3348:
[----:B------:R-:W-:Y:S05]  /*14f30*/  BSYNC B1 ;  /* 0x0000000000017941 */ /* 0x000fea0003800000 */
.L_x_3347:
[----:B------:R-:W-:Y:S05]  /*14f40*/  BRA `(.L_x_3349) ;  /* 0xffffff1800887947 */ /* 0x000fea000383ffff */
.L_x_3185:
[----:B------:R-:W-:Y:S01]  /*14f50*/  BSSY B1, `(.L_x_3350) ;  /* 0x0000008000017945 */ /* 0x000fe20003800000 */
[----:B------:R-:W-:Y:S01]  /*14f60*/  MOV R13, R28 ;  /* 0x0000001c000d7202 */ /* 0x000fe20000000f00 */
[----:B------:R-:W-:Y:S01]  /*14f70*/  IMAD.MOV.U32 R12, RZ, RZ, RZ ;  /* 0x000000ffff0c7224 */ /* 0x000fe200078e00ff */
[----:B------:R-:W-:Y:S01]  /*14f80*/  MOV R15, 0xffffffff ;  /* 0xffffffff000f7802 */ /* 0x000fe20000000f00 */
[----:B------:R-:W-:-:S07]  /*14f90*/  IMAD.MOV.U32 R11, RZ, RZ, 0x1c1f ;  /* 0x00001c1fff0b7424 */ /* 0x000fce00078e00ff */
[----:B0----5:R-:W-:Y:S05]  /*14fa0*/  WARPSYNC.COLLECTIVE R15, `(.L_x_3351) ;  /* 0x000000000f087348 */ /* 0x021fea0003c00000 */
[----:B------:R1:W2:Y:S02]  /*14fb0*/  SHFL.IDX P6, R14, R13, R12, R11 ;  /* 0x0000000c0d0e7389 */ /* 0x0002a400000c000b */
[----:B012--5:R-:W-:Y:S01]  /*14fc0*/  ENDCOLLECTIVE ;  /* 0x000000000000791b */ /* 0x027fe20003800000 */
.L_x_3351:
[----:B------:R-:W-:Y:S05]  /*14fd0*/  BSYNC B1 ;  /* 0x0000000000017941 */ /* 0x000fea0003800000 */
.L_x_3350:
[----:B------:R-:W-:Y:S05]  /*14fe0*/  BRA `(.L_x_3352) ;  /* 0xffffff1800687947 */ /* 0x000fea000383ffff */
.L_x_3186:
        /* <DEDUP_REMOVED lines=8> */
.L_x_3354:
[----:B------:R-:W-:Y:S05]  /*15070*/  BSYNC B1 ;  /* 0x0000000000017941 */ /* 0x000fea0003800000 */
.L_x_3353:
[----:B------:R-:W-:Y:S05]  /*15080*/  BRA `(.L_x_3355) ;  /* 0xffffff1800487947 */ /* 0x000fea000383ffff */
.L_x_3188:
[----:B0-----:R0:W1:Y:S02]  /*15090*/  SYNCS.PHASECHK.TRANS64.TRYWAIT P0, [R2+URZ+0x28c00], R25 ;  /* 0x028c0019020075a7 */ /* 0x001064000800017f */
[----:B-1----:R-:W-:Y:S05]  /*150a0*/  @!P0 NANOSLEEP.SYNCS 0x989680 ;  /* 0x009896800000895d */ /* 0x002fea0003900000 */
[----:B------:R-:W1:Y:S02]  /*150b0*/  @!P0 SYNCS.PHASECHK.TRANS64 P0, [R2+URZ+0x28c00], R25 ;  /* 0x028c0019020085a7 */ /* 0x000e64000800007f */
[----:B-1----:R-:W-:Y:S05]  /*150c0*/  @!P0 BRA `(.L_x_3188) ;  /* 0xfffffffc00f08947 */ /* 0x002fea000383ffff */
[----:B------:R-:W-:Y:S05]  /*150d0*/  BRA `(.L_x_3356) ;  /* 0xffffff1800b47947 */ /* 0x000fea000383ffff */
.L_x_3196:
        /* <DEDUP_REMOVED lines=8> */
.L_x_3358:
[----:B------:R-:W-:Y:S05]  /*15160*/  BSYNC B1 ;  /* 0x0000000000017941 */ /* 0x000fea0003800000 */
.L_x_3357:
[----:B------:R-:W-:Y:S05]  /*15170*/  BRA `(.L_x_3359) ;  /* 0xffffff2400847947 */ /* 0x000fea000383ffff */
.L_x_3197:
        /* <DEDUP_REMOVED lines=8> */
.L_x_3361:
[----:B------:R-:W-:Y:S05]  /*15200*/  BSYNC B1 ;  /* 0x0000000000017941 */ /* 0x000fea0003800000 */
.L_x_3360:
[----:B------:R-:W-:Y:S05]  /*15210*/  BRA `(.L_x_3362) ;  /* 0xffffff2400687947 */ /* 0x000fea000383ffff */
.L_x_3198:
        /* <DEDUP_REMOVED lines=8> */
.L_x_3364:
[----:B------:R-:W-:Y:S05]  /*152a0*/  BSYNC B1 ;  /* 0x0000000000017941 */ /* 0x000fea0003800000 */
.L_x_3363:
[----:B------:R-:W-:Y:S05]  /*152b0*/  BRA `(.L_x_3365) ;  /* 0xffffff24004c7947 */ /* 0x000fea000383ffff */
.L_x_3199:
        /* <DEDUP_REMOVED lines=8> */
.L_x_3367:
[----:B------:R-:W-:Y:S05]  /*15340*/  BSYNC B1 ;  /* 0x0000000000017941 */ /* 0x000fea0003800000 */
.L_x_3366:
[----:B------:R-:W-:Y:S05]  /*15350*/  BRA `(.L_x_3368) ;  /* 0xffffff2400307947 */ /* 0x000fea000383ffff */
.L_x_3201:
[----:B0-----:R0:W1:Y:S02]  /*15360*/  SYNCS.PHASECHK.TRANS64.TRYWAIT P1, [R2+URZ+0x28c00], R3 ;  /* 0x028c0003020075a7 */ /* 0x001064000802017f */
[----:B-1----:R-:W-:Y:S05]  /*15370*/  @!P1 NANOSLEEP.SYNCS 0x989680 ;  /* 0x009896800000995d */ /* 0x002fea0003900000 */
[----:B------:R-:W1:Y:S02]  /*15380*/  @!P1 SYNCS.PHASECHK.TRANS64 P1, [R2+URZ+0x28c00], R3 ;  /* 0x028c0003020095a7 */ /* 0x000e64000802007f */
[----:B-1----:R-:W-:Y:S05]  /*15390*/  @!P1 BRA `(.L_x_3201) ;  /* 0xfffffffc00f09947 */ /* 0x002fea000383ffff */
[----:B------:R-:W-:Y:S05]  /*153a0*/  BRA `(.L_x_3369) ;  /* 0xffffff2400947947 */ /* 0x000fea000383ffff */
.L_x_3207:
[----:B0-----:R0:W1:Y:S02]  /*153b0*/  SYNCS.PHASECHK.TRANS64.TRYWAIT P1, [R15+URZ+0x28c30], R58 ;  /* 0x028c303a0f0075a7 */ /* 0x001064000802017f */
[----:B-1----:R-:W-:Y:S05]  /*153c0*/  @!P1 NANOSLEEP.SYNCS 0x989680 ;  /* 0x009896800000995d */ /* 0x002fea0003900000 */
[----:B------:R-:W1:Y:S02]  /*153d0*/  @!P1 SYNCS.PHASECHK.TRANS64 P1, [R15+URZ+0x28c30], R58 ;  /* 0x028c303a0f0095a7 */ /* 0x000e64000802007f */
[----:B-1----:R-:W-:Y:S05]  /*153e0*/  @!P1 BRA `(.L_x_3207) ;  /* 0xfffffffc00f09947 */ /* 0x002fea000383ffff */
[----:B------:R-:W-:Y:S05]  /*153f0*/  BRA `(.L_x_3206) ;  /* 0xffffff3000987947 */ /* 0x000fea000383ffff */
.L_x_3212:
[----:B--2---:R2:W4:Y:S02]  /*15400*/  SYNCS.PHASECHK.TRANS64.TRYWAIT P2, [R15+URZ+0x28c50], R58 ;  /* 0x028c503a0f0075a7 */ /* 0x004524000804017f */
[----:B----4-:R-:W-:Y:S05]  /*15410*/  @!P2 NANOSLEEP.SYNCS 0x989680 ;  /* 0x009896800000a95d */ /* 0x010fea0003900000 */
[----:B------:R-:W4:Y:S02]  /*15420*/  @!P2 SYNCS.PHASECHK.TRANS64 P2, [R15+URZ+0x28c50], R58 ;  /* 0x028c503a0f00a5a7 */ /* 0x000f24000804007f */
[----:B----4-:R-:W-:Y:S05]  /*15430*/  @!P2 BRA `(.L_x_3212) ;  /* 0xfffffffc00f0a947 */ /* 0x010fea000383ffff */
[----:B------:R-:W-:Y:S05]  /*15440*/  BRA `(.L_x_3211) ;  /* 0xffffff4400d87947 */ /* 0x000fea000383ffff */
.L_x_3219:
[----:B-1----:R1:W2:Y:S02]  /*15450*/  SYNCS.PHASECHK.TRANS64.TRYWAIT P3, [R15+URZ+0x28c30], R213 ;  /* 0x028c30d50f0075a7 */ /* 0x0022a4000806017f */
[----:B--2---:R-:W-:Y:S05]  /*15460*/  @!P3 NANOSLEEP.SYNCS 0x989680 ;  /* 0x009896800000b95d */ /* 0x004fea0003900000 */
[----:B------:R-:W2:Y:S02]  /*15470*/  @!P3 SYNCS.PHASECHK.TRANS64 P3, [R15+URZ+0x28c30], R213 ;  /* 0x028c30d50f00b5a7 */ /* 0x000ea4000806007f */
[----:B--2---:R-:W-:Y:S05]  /*15480*/  @!P3 BRA `(.L_x_3219) ;  /* 0xfffffffc00f0b947 */ /* 0x004fea000383ffff */
[----:B------:R-:W-:Y:S05]  /*15490*/  BRA `(.L_x_3218) ;  /* 0xffffff4800e07947 */ /* 0x000fea000383ffff */
.L_x_3224:
[----:B--2---:R2:W3:Y:S02]  /*154a0*/  SYNCS.PHASECHK.TRANS64.TRYWAIT P3, [R15+URZ+0x28c50], R213 ;  /* 0x028c50d50f0075a7 */ /* 0x0044e4000806017f */
[----:B---3--:R-:W-:Y:S05]  /*154b0*/  @!P3 NANOSLEEP.SYNCS 0x989680 ;  /* 0x009896800000b95d */ /* 0x008fea0003900000 */
[----:B------:R-:W3:Y:S02]  /*154c0*/  @!P3 SYNCS.PHASECHK.TRANS64 P3, [R15+URZ+0x28c50], R213 ;  /* 0x028c50d50f00b5a7 */ /* 0x000ee4000806007f */
[----:B---3--:R-:W-:Y:S05]  /*154d0*/  @!P3 BRA `(.L_x_3224) ;  /* 0xfffffffc00f0b947 */ /* 0x008fea000383ffff */
[----:B------:R-:W-:Y:S05]  /*154e0*/  BRA `(.L_x_3223) ;  /* 0xffffff64003c7947 */ /* 0x000fea000383ffff */
.L_x_3250:
[----:B------:R-:W0:Y:S01]  /*154f0*/  S2R R8, SR_TID.X ;  /* 0x0000000000087919 */ /* 0x000e220000002100 */
[----:B------:R-:W-:Y:S01]  /*15500*/  BSSY B1, `(.L_x_3370) ;  /* 0x000000a000017945 */ /* 0x000fe20003800000 */
[----:B------:R-:W-:Y:S01]  /*15510*/  IMAD.MOV.U32 R12, RZ, RZ, RZ ;  /* 0x000000ffff0c7224 */ /* 0x000fe200078e00ff */
[----:B------:R-:W-:Y:S01]  /*15520*/  MOV R15, 0xffffffff ;  /* 0xffffffff000f7802 */ /* 0x000fe20000000f00 */
[----:B------:R-:W-:Y:S01]  /*15530*/  IMAD.MOV.U32 R11, RZ, RZ, 0x1f ;  /* 0x0000001fff0b7424 */ /* 0x000fe200078e00ff */
[----:B0-----:R-:W-:-:S04]  /*15540*/  SHF.R.U32.HI R8, RZ, 0x5, R8 ;  /* 0x00000005ff087819 */ /* 0x001fc80000011608 */
[----:B------:R-:W-:-:S04]  /*15550*/  LOP3.LUT R8, R8, 0x3, RZ, 0xc0, !PT ;  /* 0x0000000308087812 */ /* 0x000fc800078ec0ff */
[----:B------:R-:W-:-:S07]  /*15560*/  MOV R13, R8 ;  /* 0x00000008000d7202 */ /* 0x000fce0000000f00 */
[----:B-----5:R-:W-:Y:S05]  /*15570*/  WARPSYNC.COLLECTIVE R15, `(.L_x_3371) ;  /* 0x000000000f087348 */ /* 0x020fea0003c00000 */
[----:B------:R0:W1:Y:S02]  /*15580*/  SHFL.IDX P6, R14, R13, R12, R11 ;  /* 0x0000000c0d0e7389 */ /* 0x00006400000c000b */
[----:B01---5:R-:W-:Y:S01]  /*15590*/  ENDCOLLECTIVE ;  /* 0x000000000000791b */ /* 0x023fe20003800000 */
.L_x_3371:
[----:B------:R-:W-:Y:S05]  /*155a0*/  BSYNC B1 ;  /* 0x0000000000017941 */ /* 0x000fea0003800000 */
.L_x_3370:
[----:B------:R-:W-:Y:S05]  /*155b0*/  BRA `(.L_x_3372) ;  /* 0xffffffa800707947 */ /* 0x000fea000383ffff */
.L_x_3251:
[----:B------:R-:W-:Y:S01]  /*155c0*/  BSSY B1, `(.L_x_3373) ;  /* 0x0000006000017945 */ /* 0x000fe20003800000 */
[----:B------:R-:W-:-:S07]  /*155d0*/  IMAD.MOV.U32 R15, RZ, RZ, -0x1 ;  /* 0xffffffffff0f7424 */ /* 0x000fce00078e00ff */
[----:B-----5:R-:W-:Y:S05]  /*155e0*/  WARPSYNC.COLLECTIVE R15, `(.L_x_3374) ;  /* 0x000000000f0c7348 */ /* 0x020fea0003c00000 */
[----:B------:R-:W-:Y:S02]  /*155f0*/  ELECT P6, UR62, PT ;  /* 0x00000000003e782f */ /* 0x000fe400038c0000 */
[----:B------:R-:W-:Y:S01]  /*15600*/  MOV R14, UR62 ;  /* 0x0000003e000e7c02 */ /* 0x000fe20008000f00 */
[----:B-----5:R-:W-:Y:S10]  /*15610*/  ENDCOLLECTIVE ;  /* 0x000000000000791b */ /* 0x020ff40003800000 */
.L_x_3374:
[----:B------:R-:W-:Y:S05]  /*15620*/  BSYNC B1 ;  /* 0x0000000000017941 */ /* 0x000fea0003800000 */
.L_x_3373:
[----:B------:R-:W-:Y:S05]  /*15630*/  BRA `(.L_x_3375) ;  /* 0xffffffa8005c7947 */ /* 0x000fea000383ffff */
.L_x_3253:
[----:B0-----:R0:W1:Y:S02]  /*15640*/  SYNCS.PHASECHK.TRANS64.TRYWAIT P0, [R5+URZ+0x28c20], R6 ;  /* 0x028c2006050075a7 */ /* 0x001064000800017f */
[----:B-1----:R-:W-:Y:S05]  /*15650*/  @!P0 NANOSLEEP.SYNCS 0x989680 ;  /* 0x009896800000895d */ /* 0x002fea0003900000 */
[----:B------:R-:W1:Y:S02]  /*15660*/  @!P0 SYNCS.PHASECHK.TRANS64 P0, [R5+URZ+0x28c20], R6 ;  /* 0x028c2006050085a7 */ /* 0x000e64000800007f */
[----:B-1----:R-:W-:Y:S05]  /*15670*/  @!P0 BRA `(.L_x_3253) ;  /* 0xfffffffc00f08947 */ /* 0x002fea000383ffff */
[----:B------:R-:W-:Y:S05]  /*15680*/  BRA `(.L_x_3376) ;  /* 0xffffffa800787947 */ /* 0x000fea000383ffff */
.L_x_3256:
[----:B0-----:R0:W1:Y:S02]  /*15690*/  SYNCS.PHASECHK.TRANS64.TRYWAIT P0, [R6+URZ+0x28ca0], R9 ;  /* 0x028ca009060075a7 */ /* 0x001064000800017f */
[----:B-1----:R-:W-:Y:S05]  /*156a0*/  @!P0 NANOSLEEP.SYNCS 0x989680 ;  /* 0x009896800000895d */ /* 0x002fea0003900000 */
[----:B------:R-:W1:Y:S02]  /*156b0*/  @!P0 SYNCS.PHASECHK.TRANS64 P0, [R6+URZ+0x28ca0], R9 ;  /* 0x028ca009060085a7 */ /* 0x000e64000800007f */
[----:B-1----:R-:W-:Y:S05]  /*156c0*/  @!P0 BRA `(.L_x_3256) ;  /* 0xfffffffc00f08947 */ /* 0x002fea000383ffff */
[----:B------:R-:W-:Y:S05]  /*156d0*/  BRA `(.L_x_3377) ;  /* 0xffffffa800887947 */ /* 0x000fea000383ffff */
.L_x_3258:
[----:B-1----:R1:W2:Y:S02]  /*156e0*/  SYNCS.PHASECHK.TRANS64.TRYWAIT P0, [R6+URZ+0x28cc0], R9 ;  /* 0x028cc009060075a7 */ /* 0x0022a4000800017f */
[----:B--2---:R-:W-:Y:S05]  /*156f0*/  @!P0 NANOSLEEP.SYNCS 0x989680 ;  /* 0x009896800000895d */ /* 0x004fea0003900000 */
[----:B------:R-:W2:Y:S02]  /*15700*/  @!P0 SYNCS.PHASECHK.TRANS64 P0, [R6+URZ+0x28cc0], R9 ;  /* 0x028cc009060085a7 */ /* 0x000ea4000800007f */
[----:B--2---:R-:W-:Y:S05]  /*15710*/  @!P0 BRA `(.L_x_3258) ;  /* 0xfffffffc00f08947 */ /* 0x004fea000383ffff */
[----:B------:R-:W-:Y:S05]  /*15720*/  BRA `(.L_x_3378) ;  /* 0xffffffa800ec7947 */ /* 0x000fea000383ffff */
.L_x_3262:
[----:B0-----:R0:W1:Y:S02]  /*15730*/  SYNCS.PHASECHK.TRANS64.TRYWAIT P0, [R7+URZ+0x28ca0], R8 ;  /* 0x028ca008070075a7 */ /* 0x001064000800017f */
[----:B-1----:R-:W-:Y:S05]  /*15740*/  @!P0 NANOSLEEP.SYNCS 0x989680 ;  /* 0x009896800000895d */ /* 0x002fea0003900000 */
[----:B------:R-:W1:Y:S02]  /*15750*/  @!P0 SYNCS.PHASECHK.TRANS64 P0, [R7+URZ+0x28ca0], R8 ;  /* 0x028ca008070085a7 */ /* 0x000e64000800007f */
[----:B-1----:R-:W-:Y:S05]  /*15760*/  @!P0 BRA `(.L_x_3262) ;  /* 0xfffffffc00f08947 */ /* 0x002fea000383ffff */
[----:B------:R-:W-:Y:S05]  /*15770*/  BRA `(.L_x_3379) ;  /* 0xffffffb0002c7947 */ /* 0x000fea000383ffff */
.L_x_3264:
[----:B-1----:R1:W2:Y:S02]  /*15780*/  SYNCS.PHASECHK.TRANS64.TRYWAIT P1, [R7+URZ+0x28cc0], R8 ;  /* 0x028cc008070075a7 */ /* 0x0022a4000802017f */
[----:B--2---:R-:W-:Y:S05]  /*15790*/  @!P1 NANOSLEEP.SYNCS 0x989680 ;  /* 0x009896800000995d */ /* 0x004fea0003900000 */
[----:B------:R-:W2:Y:S02]  /*157a0*/  @!P1 SYNCS.PHASECHK.TRANS64 P1, [R7+URZ+0x28cc0], R8 ;  /* 0x028cc008070095a7 */ /* 0x000ea4000802007f */
[----:B--2---:R-:W-:Y:S05]  /*157b0*/  @!P1 BRA `(.L_x_3264) ;  /* 0xfffffffc00f09947 */ /* 0x004fea000383ffff */
[----:B------:R-:W-:Y:S05]  /*157c0*/  BRA `(.L_x_3380) ;  /* 0xffffffb000887947 */ /* 0x000fea000383ffff */
.L_x_3274:
        /* <DEDUP_REMOVED lines=8> */
[----:B-1----:R-:W-:Y:S05]  /*15850*/  WARPSYNC.COLLECTIVE R15, `(.L_x_3382) ;  /* 0x000000000f087348 */ /* 0x002fea0003c00000 */
[----:B------:R0:W2:Y:S02]  /*15860*/  SHFL.IDX P6, R14, R13, R12, R11 ;  /* 0x0000000c0d0e7389 */ /* 0x0000a400000c000b */
[----:B012---:R-:W-:Y:S01]  /*15870*/  ENDCOLLECTIVE ;  /* 0x000000000000791b */ /* 0x007fe20003800000 */
.L_x_3382:
[----:B------:R-:W-:Y:S05]  /*15880*/  BSYNC B0 ;  /* 0x0000000000007941 */ /* 0x000fea0003800000 */
.L_x_3381:
[----:B------:R-:W-:Y:S05]  /*15890*/  BRA `(.L_x_3383) ;  /* 0xffffffbc00847947 */ /* 0x000fea000383ffff */
.L_x_3275:
[----:B------:R-:W-:Y:S01]  /*158a0*/  BSSY B0, `(.L_x_3384) ;  /* 0x0000006000007945 */ /* 0x000fe20003800000 */
[----:B------:R-:W-:-:S07]  /*158b0*/  MOV R15, 0xffffffff ;  /* 0xffffffff000f7802 */ /* 0x000fce0000000f00 */
[----:B------:R-:W-:Y:S05]  /*158c0*/  WARPSYNC.COLLECTIVE R15, `(.L_x_3385) ;  /* 0x000000000f0c7348 */ /* 0x000fea0003c00000 */
[----:B------:R-:W-:Y:S02]  /*158d0*/  ELECT P6, UR62, PT ;  /* 0x00000000003e782f */ /* 0x000fe400038c0000 */
[----:B------:R-:W-:Y:S01]  /*158e0*/  MOV R14, UR62 ;  /* 0x0000003e000e7c02 */ /* 0x000fe20008000f00 */
[----:B------:R-:W-:Y:S10]  /*158f0*/  ENDCOLLECTIVE ;  /* 0x000000000000791b */ /* 0x000ff40003800000 */
.L_x_3385:
[----:B------:R-:W-:Y:S05]  /*15900*/  BSYNC B0 ;  /* 0x0000000000007941 */ /* 0x000fea0003800000 */
.L_x_3384:
[----:B------:R-:W-:Y:S05]  /*15910*/  BRA `(.L_x_3386) ;  /* 0xffffffbc007c7947 */ /* 0x000fea000383ffff */
.L_x_3278:
[----:B0-----:R0:W1:Y:S02]  /*15920*/  SYNCS.PHASECHK.TRANS64.TRYWAIT P0, [R5+URZ+0x28c40], R7 ;  /* 0x028c4007050075a7 */ /* 0x001064000800017f */
[----:B-1----:R-:W-:Y:S05]  /*15930*/  @!P0 NANOSLEEP.SYNCS 0x989680 ;  /* 0x009896800000895d */ /* 0x002fea0003900000 */
[----:B------:R-:W1:Y:S02]  /*15940*/  @!P0 SYNCS.PHASECHK.TRANS64 P0, [R5+URZ+0x28c40], R7 ;  /* 0x028c4007050085a7 */ /* 0x000e64000800007f */
[----:B-1----:R-:W-:Y:S05]  /*15950*/  @!P0 BRA `(.L_x_3278) ;  /* 0xfffffffc00f08947 */ /* 0x002fea000383ffff */
[----:B------:R-:W-:Y:S05]  /*15960*/  BRA `(.L_x_3387) ;  /* 0xffffffbc00ec7947 */ /* 0x000fea000383ffff */
.L_x_3281:
        /* <DEDUP_REMOVED lines=8> */
.L_x_3284:
[----:B0-----:R0:W1:Y:S02]  /*159f0*/  SYNCS.PHASECHK.TRANS64.TRYWAIT P0, [R2+URZ+0x28c60], R5 ;  /* 0x028c6005020075a7 */ /* 0x001064000800017f */
[----:B-1----:R-:W-:Y:S05]  /*15a00*/  @!P0 NANOSLEEP.SYNCS 0x989680 ;  /* 0x009896800000895d */ /* 0x002fea0003900000 */
[----:B------:R-:W1:Y:S02]  /*15a10*/  @!P0 SYNCS.PHASECHK.TRANS64 P0, [R2+URZ+0x28c60], R5 ;  /* 0x028c6005020085a7 */ /* 0x000e64000800007f */
[----:B-1----:R-:W-:Y:S05]  /*15a20*/  @!P0 BRA `(.L_x_3284) ;  /* 0xfffffffc00f08947 */ /* 0x002fea000383ffff */
[----:B------:R-:W-:Y:S05]  /*15a30*/  BRA `(.L_x_3389) ;  /* 0xffffffc000e87947 */ /* 0x000fea000383ffff */
.L_x_3293:
[----:B--2---:R2:W3:Y:S02]  /*15a40*/  SYNCS.PHASECHK.TRANS64.TRYWAIT P0, [R2+URZ+0x28c40], R7 ;  /* 0x028c4007020075a7 */ /* 0x0044e4000800017f */
[----:B---3--:R-:W-:Y:S05]  /*15a50*/  @!P0 NANOSLEEP.SYNCS 0x989680 ;  /* 0x009896800000895d */ /* 0x008fea0003900000 */
[----:B------:R-:W3:Y:S02]  /*15a60*/  @!P0 SYNCS.PHASECHK.TRANS64 P0, [R2+URZ+0x28c40], R7 ;  /* 0x028c4007020085a7 */ /* 0x000ee4000800007f */
[----:B---3--:R-:W-:Y:S05]  /*15a70*/  @!P0 BRA `(.L_x_3293) ;  /* 0xfffffffc00f08947 */ /* 0x008fea000383ffff */
[----:B------:R-:W-:Y:S05]  /*15a80*/  BRA `(.L_x_3390) ;  /* 0xffffffc800c07947 */ /* 0x000fea000383ffff */
.L_x_3295:
[----:B0-----:R0:W3:Y:S02]  /*15a90*/  SYNCS.PHASECHK.TRANS64.TRYWAIT P0, [R2+URZ+0x28c60], R7 ;  /* 0x028c6007020075a7 */ /* 0x0010e4000800017f */
[----:B---3--:R-:W-:Y:S05]  /*15aa0*/  @!P0 NANOSLEEP.SYNCS 0x989680 ;  /* 0x009896800000895d */ /* 0x008fea0003900000 */
[----:B------:R-:W3:Y:S02]  /*15ab0*/  @!P0 SYNCS.PHASECHK.TRANS64 P0, [R2+URZ+0x28c60], R7 ;  /* 0x028c6007020085a7 */ /* 0x000ee4000800007f */
[----:B---3--:R-:W-:Y:S05]  /*15ac0*/  @!P0 BRA `(.L_x_3295) ;  /* 0xfffffffc00f08947 */ /* 0x008fea000383ffff */
[----:B------:R-:W-:Y:S05]  /*15ad0*/  BRA `(.L_x_3391) ;  /* 0xffffffcc00307947 */ /* 0x000fea000383ffff */
.L_x_3300:
[----:B---3--:R3:W4:Y:S02]  /*15ae0*/  SYNCS.PHASECHK.TRANS64.TRYWAIT P0, [R2+URZ+0x28c40], R3 ;  /* 0x028c4003020075a7 */ /* 0x008724000800017f */
[----:B----4-:R-:W-:Y:S05]  /*15af0*/  @!P0 NANOSLEEP.SYNCS 0x989680 ;  /* 0x009896800000895d */ /* 0x010fea0003900000 */
[----:B------:R-:W4:Y:S02]  /*15b00*/  @!P0 SYNCS.PHASECHK.TRANS64 P0, [R2+URZ+0x28c40], R3 ;  /* 0x028c4003020085a7 */ /* 0x000f24000800007f */
[----:B----4-:R-:W-:Y:S05]  /*15b10*/  @!P0 BRA `(.L_x_3300) ;  /* 0xfffffffc00f08947 */ /* 0x010fea000383ffff */
[----:B------:R-:W-:Y:S05]  /*15b20*/  BRA `(.L_x_3392) ;  /* 0xffffffd000cc7947 */ /* 0x000fea000383ffff */
.L_x_3302:
[----:B0-----:R0:W2:Y:S02]  /*15b30*/  SYNCS.PHASECHK.TRANS64.TRYWAIT P1, [R2+URZ+0x28c60], R3 ;  /* 0x028c6003020075a7 */ /* 0x0010a4000802017f */
[----:B--2---:R-:W-:Y:S05]  /*15b40*/  @!P1 NANOSLEEP.SYNCS 0x989680 ;  /* 0x009896800000995d */ /* 0x004fea0003900000 */
[----:B------:R-:W2:Y:S02]  /*15b50*/  @!P1 SYNCS.PHASECHK.TRANS64 P1, [R2+URZ+0x28c60], R3 ;  /* 0x028c6003020095a7 */ /* 0x000ea4000802007f */
[----:B--2---:R-:W-:Y:S05]  /*15b60*/  @!P1 BRA `(.L_x_3302) ;  /* 0xfffffffc00f09947 */ /* 0x004fea000383ffff */
[----:B------:R-:W-:Y:S05]  /*15b70*/  BRA `(.L_x_3393) ;  /* 0xffffffd400387947 */ /* 0x000fea000383ffff */
.L_x_3307:
[----:B----4-:R4:W0:Y:S02]  /*15b80*/  SYNCS.PHASECHK.TRANS64.TRYWAIT P0, [R2+URZ+0x28c40], R3 ;  /* 0x028c4003020075a7 */ /* 0x010824000800017f */
[----:B0-----:R-:W-:Y:S05]  /*15b90*/  @!P0 NANOSLEEP.SYNCS 0x989680 ;  /* 0x009896800000895d */ /* 0x001fea0003900000 */
[----:B------:R-:W0:Y:S02]  /*15ba0*/  @!P0 SYNCS.PHASECHK.TRANS64 P0, [R2+URZ+0x28c40], R3 ;  /* 0x028c4003020085a7 */ /* 0x000e24000800007f */
[----:B0-----:R-:W-:Y:S05]  /*15bb0*/  @!P0 BRA `(.L_x_3307) ;  /* 0xfffffffc00f08947 */ /* 0x001fea000383ffff */
[----:B------:R-:W-:Y:S05]  /*15bc0*/  BRA `(.L_x_3394) ;  /* 0xffffffd800b47947 */ /* 0x000fea000383ffff */
.L_x_3309:
[----:B0-----:R0:W2:Y:S02]  /*15bd0*/  SYNCS.PHASECHK.TRANS64.TRYWAIT P1, [R2+URZ+0x28c60], R3 ;  /* 0x028c6003020075a7 */ /* 0x0010a4000802017f */
[----:B--2---:R-:W-:Y:S05]  /*15be0*/  @!P1 NANOSLEEP.SYNCS 0x989680 ;  /* 0x009896800000995d */ /* 0x004fea0003900000 */
[----:B------:R-:W2:Y:S02]  /*15bf0*/  @!P1 SYNCS.PHASECHK.TRANS64 P1, [R2+URZ+0x28c60], R3 ;  /* 0x028c6003020095a7 */ /* 0x000ea4000802007f */
[----:B--2---:R-:W-:Y:S05]  /*15c00*/  @!P1 BRA `(.L_x_3309) ;  /* 0xfffffffc00f09947 */ /* 0x004fea000383ffff */
[----:B------:R-:W-:Y:S05]  /*15c10*/  BRA `(.L_x_3395) ;  /* 0xffffffdc00247947 */ /* 0x000fea000383ffff */
.L_x_3314:
[----:B------:R-:W-:Y:S01]  /*15c20*/  BSSY B0, `(.L_x_3396) ;  /* 0x0000008000007945 */ /* 0x000fe20003800000 */
[----:B0-----:R-:W-:Y:S01]  /*15c30*/  IMAD.MOV.U32 R13, RZ, RZ, R16 ;  /* 0x000000ffff0d7224 */ /* 0x001fe200078e0010 */
[----:B--2---:R-:W-:Y:S01]  /*15c40*/  MOV R11, 0x1f ;  /* 0x0000001f000b7802 */ /* 0x004fe20000000f00 */
[----:B------:R-:W-:Y:S02]  /*15c50*/  IMAD.MOV.U32 R12, RZ, RZ, RZ ;  /* 0x000000ffff0c7224 */ /* 0x000fe400078e00ff */
[----:B------:R-:W-:-:S07]  /*15c60*/  IMAD.MOV.U32 R15, RZ, RZ, -0x1 ;  /* 0xffffffffff0f7424 */ /* 0x000fce00078e00ff */
[----:B-1-3--:R-:W-:Y:S05]  /*15c70*/  WARPSYNC.COLLECTIVE R15, `(.L_x_3397) ;  /* 0x000000000f087348 */ /* 0x00afea0003c00000 */
[----:B------:R0:W2:Y:S02]  /*15c80*/  SHFL.IDX P6, R14, R13, R12, R11 ;  /* 0x0000000c0d0e7389 */ /* 0x0000a400000c000b */
[----:B0123--:R-:W-:Y:S01]  /*15c90*/  ENDCOLLECTIVE ;  /* 0x000000000000791b */ /* 0x00ffe20003800000 */
.L_x_3397:
[----:B------:R-:W-:Y:S05]  /*15ca0*/  BSYNC B0 ;  /* 0x0000000000007941 */ /* 0x000fea0003800000 */
.L_x_3396:
[----:B------:R-:W-:Y:S01]  /*15cb0*/  MOV R13, R16 ;  /* 0x00000010000d7202 */ /* 0x000fe20000000f00 */
[----:B------:R-:W-:Y:S01]  /*15cc0*/  IMAD.MOV.U32 R12, RZ, RZ, 0x1 ;  /* 0x00000001ff0c7424 */ /* 0x000fe200078e00ff */
[----:B------:R-:W-:Y:S01]  /*15cd0*/  MOV R15, 0xffffffff ;  /* 0xffffffff000f7802 */ /* 0x000fe20000000f00 */
[----:B------:R-:W-:Y:S02]  /*15ce0*/  IMAD.MOV.U32 R11, RZ, RZ, 0x1f ;  /* 0x0000001fff0b7424 */ /* 0x000fe400078e00ff */
[----:B------:R-:W-:-:S07]  /*15cf0*/  IMAD.MOV.U32 R4, RZ, RZ, R14 ;  /* 0x000000ffff047224 */ /* 0x000fce00078e000e */
[----:B------:R-:W-:Y:S05]  /*15d00*/  WARPSYNC.COLLECTIVE R15, `(.L_x_3398) ;  /* 0x000000000f087348 */ /* 0x000fea0003c00000 */
[----:B------:R0:W1:Y:S02]  /*15d10*/  SHFL.IDX P6, R14, R13, R12, R11 ;  /* 0x0000000c0d0e7389 */ /* 0x00006400000c000b */
[----:B01----:R-:W-:Y:S01]  /*15d20*/  ENDCOLLECTIVE ;  /* 0x000000000000791b */ /* 0x003fe20003800000 */
.L_x_3398:
[----:B------:R-:W-:Y:S01]  /*15d30*/  IMAD.MOV.U32 R6, RZ, RZ, R14 ;  /* 0x000000ffff067224 */ /* 0x000fe200078e000e */
[----:B------:R-:W-:Y:S06]  /*15d40*/  BRA `(.L_x_3399) ;  /* 0xffffffe000647947 */ /* 0x000fec000383ffff */
.L_x_3317:
[----:B------:R-:W-:Y:S01]  /*15d50*/  BSSY B0, `(.L_x_3400) ;  /* 0x0000008000007945 */ /* 0x000fe20003800000 */
[----:B-----5:R-:W-:Y:S01]  /*15d60*/  IMAD.MOV.U32 R13, RZ, RZ, R17 ;  /* 0x000000ffff0d7224 */ /* 0x020fe200078e0011 */
[----:B------:R-:W-:Y:S01]  /*15d70*/  MOV R12, 0x1 ;  /* 0x00000001000c7802 */ /* 0x000fe20000000f00 */
[----:B--2---:R-:W-:Y:S02]  /*15d80*/  IMAD.MOV.U32 R11, RZ, RZ, RZ ;  /* 0x000000ffff0b7224 */ /* 0x004fe400078e00ff */
[----:B------:R-:W-:-:S07]  /*15d90*/  IMAD.MOV.U32 R15, RZ, RZ, -0x1 ;  /* 0xffffffffff0f7424 */ /* 0x000fce00078e00ff */
[----:B0--34-:R-:W-:Y:S05]  /*15da0*/  WARPSYNC.COLLECTIVE R15, `(.L_x_3401) ;  /* 0x000000000f087348 */ /* 0x019fea0003c00000 */
[----:B------:R1:W2:Y:S02]  /*15db0*/  SHFL.UP P6, R14, R13, R12, R11 ;  /* 0x0400000c0d0e7389 */ /* 0x0002a400000c000b */
[----:B01234-:R-:W-:Y:S01]  /*15dc0*/  ENDCOLLECTIVE ;  /* 0x000000000000791b */ /* 0x01ffe20003800000 */
.L_x_3401:
[----:B------:R-:W-:Y:S05]  /*15dd0*/  BSYNC B0 ;  /* 0x0000000000007941 */ /* 0x000fea0003800000 */
.L_x_3400:
[----:B------:R-:W-:Y:S01]  /*15de0*/  ISETP.NE.AND P0, PT, R8, RZ, PT ;  /* 0x000000ff0800720c */ /* 0x000fe20003f05270 */
[----:B------:R-:W-:Y:S01]  /*15df0*/  IMAD.MOV.U32 R12, RZ, RZ, 0x2 ;  /* 0x00000002ff0c7424 */ /* 0x000fe200078e00ff */
[----:B------:R-:W-:Y:S01]  /*15e00*/  MOV R15, 0xffffffff ;  /* 0xffffffff000f7802 */ /* 0x000fe20000000f00 */
[----:B------:R-:W-:Y:S01]  /*15e10*/  IMAD.MOV.U32 R11, RZ, RZ, RZ ;  /* 0x000000ffff0b7224 */ /* 0x000fe200078e00ff */
[----:B------:R-:W-:Y:S02]  /*15e20*/  SEL R14, R14, RZ, P0 ;  /* 0x000000ff0e0e7207 */ /* 0x000fe40000000000 */
[----:B------:R-:W-:Y:S02]  /*15e30*/  ISETP.GE.U32.AND P0, PT, R8, 0x2, PT ;  /* 0x000000020800780c */ /* 0x000fe40003f06070 */
[----:B------:R-:W-:-:S11]  /*15e40*/  IADD3 R13, R17, R14, RZ ;  /* 0x0000000e110d7210 */ /* 0x000fd60007ffe0ff */
[----:B------:R-:W-:Y:S05]  /*15e50*/  WARPSYNC.COLLECTIVE R15, `(.L_x_3402) ;  /* 0x000000000f087348 */ /* 0x000fea0003c00000 */
[----:B------:R0:W1:Y:S02]  /*15e60*/  SHFL.UP P6, R14, R13, R12, R11 ;  /* 0x0400000c0d0e7389 */ /* 0x00006400000c000b */
[----:B01----:R-:W-:Y:S01]  /*15e70*/  ENDCOLLECTIVE ;  /* 0x000000000000791b */ /* 0x003fe20003800000 */
.L_x_3402:
        /* <DEDUP_REMOVED lines=8> */
.L_x_3403:
        /* <DEDUP_REMOVED lines=8> */
.L_x_3404:
        /* <DEDUP_REMOVED lines=8> */
.L_x_3405:
        /* <DEDUP_REMOVED lines=8> */
.L_x_3406:
[----:B------:R-:W-:Y:S05]  /*16080*/  BRA `(.L_x_3407) ;  /* 0xffffffe000287947 */ /* 0x000fea000383ffff */
.L_x_3322:
[----:B------:R-:W-:Y:S01]  /*16090*/  BSSY B0, `(.L_x_3408) ;  /* 0x0000008000007945 */ /* 0x000fe20003800000 */
[----:B-----5:R-:W-:Y:S01]  /*160a0*/  IMAD.MOV.U32 R13, RZ, RZ, R17 ;  /* 0x000000ffff0d7224 */ /* 0x020fe200078e0011 */
[----:B------:R-:W-:Y:S01]  /*160b0*/  MOV R12, 0x1 ;  /* 0x00000001000c7802 */ /* 0x000fe20000000f00 */
[----:B--2---:R-:W-:Y:S02]  /*160c0*/  IMAD.MOV.U32 R11, RZ, RZ, RZ ;  /* 0x000000ffff0b7224 */ /* 0x004fe400078e00ff */
[----:B------:R-:W-:-:S07]  /*160d0*/  IMAD.MOV.U32 R15, RZ, RZ, -0x1 ;  /* 0xffffffffff0f7424 */ /* 0x000fce00078e00ff */
[----:B0-----:R-:W-:Y:S05]  /*160e0*/  WARPSYNC.COLLECTIVE R15, `(.L_x_3409) ;  /* 0x000000000f087348 */ /* 0x001fea0003c00000 */
[----:B------:R1:W2:Y:S02]  /*160f0*/  SHFL.UP P6, R14, R13, R12, R11 ;  /* 0x0400000c0d0e7389 */ /* 0x0002a400000c000b */
[----:B012---:R-:W-:Y:S01]  /*16100*/  ENDCOLLECTIVE ;  /* 0x000000000000791b */ /* 0x007fe20003800000 */
.L_x_3409:
[----:B------:R-:W-:Y:S05]  /*16110*/  BSYNC B0 ;  /* 0x0000000000007941 */ /* 0x000fea0003800000 */
.L_x_3408:
        /* <DEDUP_REMOVED lines=10> */
.L_x_3410:
        /* <DEDUP_REMOVED lines=8> */
.L_x_3411:
        /* <DEDUP_REMOVED lines=8> */
.L_x_3412:
        /* <DEDUP_REMOVED lines=8> */
.L_x_3413:
        /* <DEDUP_REMOVED lines=8> */
.L_x_3414:
[----:B------:R-:W-:Y:S05]  /*163c0*/  BRA `(.L_x_3415) ;  /* 0xffffffe0000c7947 */ /* 0x000fea000383ffff */
.L_x_3324:
[----:B------:R-:W-:Y:S01]  /*163d0*/  BSSY B0, `(.L_x_3416) ;  /* 0x0000006000007945 */ /* 0x000fe20003800000 */
[----:B------:R-:W-:Y:S01]  /*163e0*/  PLOP3.LUT P6, PT, P6, PT, PT, 0x8, 0x0 ;  /* 0x000000000000781c */ /* 0x000fe200037ce170 */
[----:B------:R-:W-:-:S12]  /*163f0*/  IMAD.MOV.U32 R15, RZ, RZ, -0x1 ;  /* 0xffffffffff0f7424 */ /* 0x000fd800078e00ff */
[----:B0-2---:R-:W-:Y:S05]  /*16400*/  WARPSYNC.COLLECTIVE R15, `(.L_x_3417) ;  /* 0x000000000f087348 */ /* 0x005fea0003c00000 */
[----:B------:R-:W-:Y:S01]  /*16410*/  VOTE.ANY R14, PT, P6 ;  /* 0x00000000000e7806 */ /* 0x000fe200030e0100 */
[----:B0-2---:R-:W-:Y:S06]  /*16420*/  ENDCOLLECTIVE ;  /* 0x000000000000791b */ /* 0x005fec0003800000 */
.L_x_3417:
[----:B------:R-:W-:Y:S05]  /*16430*/  BSYNC B0 ;  /* 0x0000000000007941 */ /* 0x000fea0003800000 */
.L_x_3416:
[----:B------:R-:W-:Y:S01]  /*16440*/  MOV R3, R14 ;  /* 0x0000000e00037202 */ /* 0x000fe20000000f00 */
[----:B------:R-:W-:Y:S01]  /*16450*/  IMAD.MOV.U32 R13, RZ, RZ, R17 ;  /* 0x000000ffff0d7224 */ /* 0x000fe200078e0011 */
[----:B------:R-:W-:Y:S01]  /*16460*/  MOV R11, 0x1f ;  /* 0x0000001f000b7802 */ /* 0x000fe20000000f00 */
[----:B------:R-:W-:Y:S01]  /*16470*/  IMAD.MOV.U32 R15, RZ, RZ, -0x1 ;  /* 0xffffffffff0f7424 */ /* 0x000fe200078e00ff */
[----:B------:R-:W0:Y:S02]  /*16480*/  POPC R5, R3 ;  /* 0x0000000300057309 */ /* 0x000e240000000000 */
[----:B0-----:R-:W-:-:S07]  /*16490*/  IMAD.MOV.U32 R12, RZ, RZ, R5 ;  /* 0x000000ffff0c7224 */ /* 0x001fce00078e0005 */
[----:B------:R-:W-:Y:S05]  /*164a0*/  WARPSYNC.COLLECTIVE R15, `(.L_x_3418) ;  /* 0x000000000f087348 */ /* 0x000fea0003c00000 */
[----:B------:R0:W1:Y:S02]  /*164b0*/  SHFL.IDX P6, R14, R13, R12, R11 ;  /* 0x0000000c0d0e7389 */ /* 0x00006400000c000b */
[----:B01----:R-:W-:Y:S01]  /*164c0*/  ENDCOLLECTIVE ;  /* 0x000000000000791b */ /* 0x003fe20003800000 */
.L_x_3418:
[----:B------:R-:W-:Y:S01]  /*164d0*/  IMAD.MOV.U32 R17, RZ, RZ, R14 ;  /* 0x000000ffff117224 */ /* 0x000fe200078e000e */
[----:B------:R-:W-:Y:S06]  /*164e0*/  BRA `(.L_x_3419) ;  /* 0xffffffdc00fc7947 */ /* 0x000fec000383ffff */
.L_x_3326:
[----:B------:R-:W-:Y:S01]  /*164f0*/  BSSY B0, `(.L_x_3420) ;  /* 0x0000007000007945 */ /* 0x000fe20003800000 */
[----:B------:R-:W-:Y:S01]  /*16500*/  MOV R13, R2 ;  /* 0x00000002000d7202 */ /* 0x000fe20000000f00 */
[----:B--2---:R-:W-:Y:S02]  /*16510*/  IMAD.MOV.U32 R11, RZ, RZ, 0x1f ;  /* 0x0000001fff0b7424 */ /* 0x004fe400078e00ff */
[----:B------:R-:W-:-:S07]  /*16520*/  IMAD.MOV.U32 R15, RZ, RZ, -0x1 ;  /* 0xffffffffff0f7424 */ /* 0x000fce00078e00ff */
[----:B01-3--:R-:W-:Y:S05]  /*16530*/  WARPSYNC.COLLECTIVE R15, `(.L_x_3421) ;  /* 0x000000000f087348 */ /* 0x00bfea0003c00000 */
[----:B------:R2:W4:Y:S02]  /*16540*/  SHFL.IDX P6, R14, R13, R12, R11 ;  /* 0x0000000c0d0e7389 */ /* 0x00052400000c000b */
[----:B01234-:R-:W-:Y:S01]  /*16550*/  ENDCOLLECTIVE ;  /* 0x000000000000791b */ /* 0x01ffe20003800000 */
.L_x_3421:
[----:B------:R-:W-:Y:S05]  /*16560*/  BSYNC B0 ;  /* 0x0000000000007941 */ /* 0x000fea0003800000 */
.L_x_3420:
[----:B------:R-:W-:Y:S05]  /*16570*/  BRA `(.L_x_3325) ;  /* 0xffffffdc00f47947 */ /* 0x000fea000383ffff */
.L_x_3330:
[----:B0-----:R0:W1:Y:S02]  /*16580*/  SYNCS.PHASECHK.TRANS64.TRYWAIT P0, [R0+URZ+0x28c20], R3 ;  /* 0x028c2003000075a7 */ /* 0x001064000800017f */
[----:B-1----:R-:W-:Y:S05]  /*16590*/  @!P0 NANOSLEEP.SYNCS 0x989680 ;  /* 0x009896800000895d */ /* 0x002fea0003900000 */
[----:B------:R-:W1:Y:S02]  /*165a0*/  @!P0 SYNCS.PHASECHK.TRANS64 P0, [R0+URZ+0x28c20], R3 ;  /* 0x028c2003000085a7 */ /* 0x000e64000800007f */
[----:B-1----:R-:W-:Y:S05]  /*165b0*/  @!P0 BRA `(.L_x_3330) ;  /* 0xfffffffc00f08947 */ /* 0x002fea000383ffff */
[----:B------:R-:W-:Y:S05]  /*165c0*/  BRA `(.L_x_3422) ;  /* 0xffffffe000d87947 */ /* 0x000fea000383ffff */
.L_x_3331:
[----:B------:R-:W1:Y:S01]  /*165d0*/  S2R R2, SR_TID.X ;  /* 0x0000000000027919 */ /* 0x000e620000002100 */
[----:B------:R-:W-:Y:S01]  /*165e0*/  BSSY B0, `(.L_x_3423) ;  /* 0x000000a000007945 */ /* 0x000fe20003800000 */
[----:B------:R-:W-:Y:S01]  /*165f0*/  IMAD.MOV.U32 R12, RZ, RZ, RZ ;  /* 0x000000ffff0c7224 */ /* 0x000fe200078e00ff */
[----:B------:R-:W-:Y:S01]  /*16600*/  MOV R15, 0xffffffff ;  /* 0xffffffff000f7802 */ /* 0x000fe20000000f00 */
[----:B--2---:R-:W-:Y:S01]  /*16610*/  IMAD.MOV.U32 R11, RZ, RZ, 0x1f ;  /* 0x0000001fff0b7424 */ /* 0x004fe200078e00ff */
[----:B-1----:R-:W-:-:S04]  /*16620*/  SHF.R.U32.HI R2, RZ, 0x5, R2 ;  /* 0x00000005ff027819 */ /* 0x002fc80000011602 */
[----:B------:R-:W-:-:S04]  /*16630*/  LOP3.LUT R2, R2, 0x3, RZ, 0xc0, !PT ;  /* 0x0000000302027812 */ /* 0x000fc800078ec0ff */
[----:B------:R-:W-:-:S07]  /*16640*/  MOV R13, R2 ;  /* 0x00000002000d7202 */ /* 0x000fce0000000f00 */
[----:B0-----:R-:W-:Y:S05]  /*16650*/  WARPSYNC.COLLECTIVE R15, `(.L_x_3424) ;  /* 0x000000000f087348 */ /* 0x001fea0003c00000 */
[----:B------:R1:W2:Y:S02]  /*16660*/  SHFL.IDX P6, R14, R13, R12, R11 ;  /* 0x0000000c0d0e7389 */ /* 0x0002a400000c000b */
[----:B012---:R-:W-:Y:S01]  /*16670*/  ENDCOLLECTIVE ;  /* 0x000000000000791b */ /* 0x007fe20003800000 */
.L_x_3424:
[----:B------:R-:W-:Y:S05]  /*16680*/  BSYNC B0 ;  /* 0x0000000000007941 */ /* 0x000fea0003800000 */
.L_x_3423:
[----:B------:R-:W-:Y:S05]  /*16690*/  BRA `(.L_x_3425) ;  /* 0xffffffe000c07947 */ /* 0x000fea000383ffff */
.L_x_3332:
[----:B------:R-:W-:Y:S01]  /*166a0*/  BSSY B0, `(.L_x_3426) ;  /* 0x0000006000007945 */ /* 0x000fe20003800000 */
[----:B------:R-:W-:-:S07]  /*166b0*/  IMAD.MOV.U32 R15, RZ, RZ, -0x1 ;  /* 0xffffffffff0f7424 */ /* 0x000fce00078e00ff */
[----:B012---:R-:W-:Y:S05]  /*166c0*/  WARPSYNC.COLLECTIVE R15, `(.L_x_3427) ;  /* 0x000000000f0c7348 */ /* 0x007fea0003c00000 */
[----:B------:R-:W-:Y:S02]  /*166d0*/  ELECT P6, UR62, PT ;  /* 0x00000000003e782f */ /* 0x000fe400038c0000 */
[----:B------:R-:W-:Y:S01]  /*166e0*/  MOV R14, UR62 ;  /* 0x0000003e000e7c02 */ /* 0x000fe20008000f00 */
[----:B012---:R-:W-:Y:S10]  /*166f0*/  ENDCOLLECTIVE ;  /* 0x000000000000791b */ /* 0x007ff40003800000 */
.L_x_3427:
[----:B------:R-:W-:Y:S05]  /*16700*/  BSYNC B0 ;  /* 0x0000000000007941 */ /* 0x000fea0003800000 */
.L_x_3426:
[----:B------:R-:W-:Y:S05]  /*16710*/  BRA `(.L_x_3428) ;  /* 0xffffffe000b47947 */ /* 0x000fea000383ffff */
.L_x_3334:
[----:B0-----:R0:W1:Y:S02]  /*16720*/  SYNCS.PHASECHK.TRANS64.TRYWAIT P0, [R6+URZ], R5 ;  /* 0x00000005060075a7 */ /* 0x001064000800017f */
[----:B-1----:R-:W-:Y:S05]  /*16730*/  @!P0 NANOSLEEP.SYNCS 0x989680 ;  /* 0x009896800000895d */ /* 0x002fea0003900000 */
[----:B------:R-:W1:Y:S02]  /*16740*/  @!P0 SYNCS.PHASECHK.TRANS64 P0, [R6+URZ], R5 ;  /* 0x00000005060085a7 */ /* 0x000e64000800007f */
[----:B-1----:R-:W-:Y:S05]  /*16750*/  @!P0 BRA `(.L_x_3334) ;  /* 0xfffffffc00f08947 */ /* 0x002fea000383ffff */
[----:B------:R-:W-:Y:S05]  /*16760*/  BRA `(.L_x_3429) ;  /* 0xffffffe000f07947 */ /* 0x000fea000383ffff */
.L_x_3335:
[----:B-1----:R1:W3:Y:S02]  /*16770*/  SYNCS.PHASECHK.TRANS64.TRYWAIT P0, [R7+URZ], R2 ;  /* 0x00000002070075a7 */ /* 0x0022e4000800017f */
[----:B---3--:R-:W-:Y:S05]  /*16780*/  @!P0 NANOSLEEP.SYNCS 0x989680 ;  /* 0x009896800000895d */ /* 0x008fea0003900000 */
[----:B------:R-:W3:Y:S02]  /*16790*/  @!P0 SYNCS.PHASECHK.TRANS64 P0, [R7+URZ], R2 ;  /* 0x00000002070085a7 */ /* 0x000ee4000800007f */
[----:B---3--:R-:W-:Y:S05]  /*167a0*/  @!P0 BRA `(.L_x_3335) ;  /* 0xfffffffc00f08947 */ /* 0x008fea000383ffff */
[----:B------:R-:W-:Y:S05]  /*167b0*/  BRA `(.L_x_3430) ;  /* 0xffffffe000e47947 */ /* 0x000fea000383ffff */
.L_x_3337:
[----:B---3--:R3:W4:Y:S02]  /*167c0*/  SYNCS.PHASECHK.TRANS64.TRYWAIT P0, [R4+URZ], R5 ;  /* 0x00000005040075a7 */ /* 0x008724000800017f */
[----:B----4-:R-:W-:Y:S05]  /*167d0*/  @!P0 NANOSLEEP.SYNCS 0x989680 ;  /* 0x009896800000895d */ /* 0x010fea0003900000 */
[----:B------:R-:W4:Y:S02]  /*167e0*/  @!P0 SYNCS.PHASECHK.TRANS64 P0, [R4+URZ], R5 ;  /* 0x00000005040085a7 */ /* 0x000f24000800007f */
[----:B----4-:R-:W-:Y:S05]  /*167f0*/  @!P0 BRA `(.L_x_3337) ;  /* 0xfffffffc00f08947 */ /* 0x010fea000383ffff */
[----:B------:R-:W-:Y:S05]  /*16800*/  BRA `(.L_x_3431) ;  /* 0xffffffe000ec7947 */ /* 0x000fea000383ffff */
.L_x_3432:
        /* <DEDUP_REMOVED lines=15> */
.L_x_11944:


//--------------------- .text._ZN7cutlass13device_kernelIN5flash11enable_sm90INS1_16FlashAttnFwdSm90INS1_25CollectiveMainloopFwdSm90ILi2EN4cute5tupleIJNS5_1CILi1EEES8_S8_EEENS6_IJNS7_ILi64EEESA_SA_EEELi512ENS_6half_tEfNS_4arch4Sm90ELb0ELb0ELb1ELb1ELb0ELb0ELb1ELb0ELb0ELb0ELb0ELb0EEENS1_21CollectiveEpilogueFwdINS6_IJSA_NS7_ILi512EEESA_EEES9_SC_SE_Li256ELb1ELb0ELb0ELb0EEENS1_36VarlenDynamicPersistentTileSchedulerILi64ELi64ELi256ELi32ELb0ELb0ELb1ELb0ELb1ELb1EEEEEEEEEvNT_6ParamsE --------------------------
	.section	.text._ZN7cutlass13device_kernelIN5flash11enable_sm90INS1_16FlashAttnFwdSm90INS1_25CollectiveMainloopFwdSm90ILi2EN4cute5tupleIJNS5_1CILi1EEES8_S8_EEENS6_IJNS7_ILi64EEESA_SA_EEELi512ENS_6half_tEfNS_4arch4Sm90ELb0ELb0ELb1ELb1ELb0ELb0ELb1ELb0ELb0ELb0ELb0ELb0EEENS1_21CollectiveEpilogueFwdINS6_IJSA_NS7_ILi512EEESA_EEES9_SC_SE_Li256ELb1ELb0ELb0ELb0EEENS1_36VarlenDynamicPersistentTileSchedulerILi64ELi64ELi256ELi32ELb0ELb0ELb1ELb0ELb1ELb1EEEEEEEEEvNT_6ParamsE,"ax",@progbits
	.align	128
.text._ZN7cutlass13device_kernelIN5flash11enable_sm90INS1_16FlashAttnFwdSm90INS1_25CollectiveMainloopFwdSm90ILi2EN4cute5tupleIJNS5_1CILi1EEES8_S8_EEENS6_IJNS7_ILi64EEESA_SA_EEELi512ENS_6half_tEfNS_4arch4Sm90ELb0ELb0ELb1ELb1ELb0ELb0ELb1ELb0ELb0ELb0ELb0ELb0EEENS1_21CollectiveEpilogueFwdINS6_IJSA_NS7_ILi512EEESA_EEES9_SC_SE_Li256ELb1ELb0ELb0ELb0EEENS1_36VarlenDynamicPersistentTileSchedulerILi64ELi64ELi256ELi32ELb0ELb0ELb1ELb0ELb1ELb1EEEEEEEEEvNT_6ParamsE:
        .type           _ZN7cutlass13device_kernelIN5flash11enable_sm90INS1_16FlashAttnFwdSm90INS1_25CollectiveMainloopFwdSm90ILi2EN4cute5tupleIJNS5_1CILi1EEES8_S8_EEENS6_IJNS7_ILi64EEESA_SA_EEELi512ENS_6half_tEfNS_4arch4Sm90ELb0ELb0ELb1ELb1ELb0ELb0ELb1ELb0ELb0ELb0ELb0ELb0EEENS1_21CollectiveEpilogueFwdINS6_IJSA_NS7_ILi512EEESA_EEES9_SC_SE_Li256ELb1ELb0ELb0ELb0EEENS1_36VarlenDynamicPersistentTileSchedulerILi64ELi64ELi256ELi32ELb0ELb0ELb1ELb0ELb1ELb1EEEEEEEEEvNT_6ParamsE,@function
        .size           _ZN7cutlass13device_kernelIN5flash11enable_sm90INS1_16FlashAttnFwdSm90INS1_25CollectiveMainloopFwdSm90ILi2EN4cute5tupleIJNS5_1CILi1EEES8_S8_EEENS6_IJNS7_ILi64EEESA_SA_EEELi512ENS_6half_tEfNS_4arch4Sm90ELb0ELb0ELb1ELb1ELb0ELb0ELb1ELb0ELb0ELb0ELb0ELb0EEENS1_21CollectiveEpilogueFwdINS6_IJSA_NS7_ILi512EEESA_EEES9_SC_SE_Li256ELb1ELb0ELb0ELb0EEENS1_36VarlenDynamicPersistentTileSchedulerILi64ELi64ELi256ELi32ELb0ELb0ELb1ELb0ELb1ELb1EEEEEEEEEvNT_6ParamsE,(.L_x_11945 - _ZN7cutlass13device_kernelIN5flash11enable_sm90INS1_16FlashAttnFwdSm90INS1_25CollectiveMainloopFwdSm90ILi2EN4cute5tupleIJNS5_1CILi1EEES8_S8_EEENS6_IJNS7_ILi64EEESA_SA_EEELi512ENS_6half_tEfNS_4arch4Sm90ELb0ELb0ELb1ELb1ELb0ELb0ELb1ELb0ELb0ELb0ELb0ELb0EEENS1_21CollectiveEpilogueFwdINS6_IJSA_NS7_ILi512EEESA_EEES9_SC_SE_Li256ELb1ELb0ELb0ELb0EEENS1_36VarlenDynamicPersistentTileSchedulerILi64ELi64ELi256ELi32ELb0ELb0ELb1ELb0ELb1ELb1EEEEEEEEEvNT_6ParamsE)
        .other          _ZN7cutlass13device_kernelIN5flash11enable_sm90INS1_16FlashAttnFwdSm90INS1_25CollectiveMainloopFwdSm90ILi2EN4cute5tupleIJNS5_1CILi1EEES8_S8_EEENS6_IJNS7_ILi64EEESA_SA_EEELi512ENS_6half_tEfNS_4arch4Sm90ELb0ELb0ELb1ELb1ELb0ELb0ELb1ELb0ELb0ELb0ELb0ELb0EEENS1_21CollectiveEpilogueFwdINS6_IJSA_NS7_ILi512EEESA_EEES9_SC_SE_Li256ELb1ELb0ELb0ELb0EEENS1_36VarlenDynamicPersistentTileSchedulerILi64ELi64ELi256ELi32ELb0ELb0ELb1ELb0ELb1ELb1EEEEEEEEEvNT_6ParamsE,@"STO_CUDA_ENTRY STV_DEFAULT"
_ZN7cutlass13device_kernelIN5flash11enable_sm90INS1_16FlashAttnFwdSm90INS1_25CollectiveMainloopFwdSm90ILi2EN4cute5tupleIJNS5_1CILi1EEES8_S8_EEENS6_IJNS7_ILi64EEESA_SA_EEELi512ENS_6half_tEfNS_4arch4Sm90ELb0ELb0ELb1ELb1ELb0ELb0ELb1ELb0ELb0ELb0ELb0ELb0EEENS1_21CollectiveEpilogueFwdINS6_IJSA_NS7_ILi512EEESA_EEES9_SC_SE_Li256ELb1ELb0ELb0ELb0EEENS1_36VarlenDynamicPersistentTileSchedulerILi64ELi64ELi256ELi32ELb0ELb0ELb1ELb0ELb1ELb1EEEEEEEEEvNT_6ParamsE:
        /* <DEDUP_REMOVED lines=22> */
[----:B0-----:R-:W-:Y:S01]  /*0160*/  NOP ;  /* 0x0000000000007918 */ /* 0x001fe20000000000 */
.L_x_3434:
[----:B------:R-:W-:Y:S05]  /*0170*/  BSYNC B0 ;  /* 0x0000000000007941 */ /* 0x000fea0003800000 */
.L_x_3433:
        /* <DEDUP_REMOVED lines=12> */
[----:B------:R-:W-:Y:S01]  /*0240*/  VOTEU.ANY UP2, P0 ;  /* 0x00000000003f7886 */ /* 0x000fe20000040100 */
        /* <DEDUP_REMOVED lines=8> */
[----:B-1----:R0:W1:Y:S01]  /*02d0*/  @UP0 SYNCS.EXCH.64 URZ, [UR8+0x38800], UR4 ;  /* 0x03880004083f05b2 */ /* 0x0020620008000100 */
[----:B------:R0:W2:Y:S05]  /*02e0*/  @UP1 SYNCS.EXCH.64 URZ, [UR8+0x38810], UR4 ;  /* 0x03881004083f15b2 */ /* 0x0000aa0008000100 */
[----:B------:R0:W3:Y:S02]  /*02f0*/  @UP2 SYNCS.EXCH.64 URZ, [UR8+0x38820], UR6 ;  /* 0x03882006083f25b2 */ /* 0x0000e40008000100 */
        /* <DEDUP_REMOVED lines=13> */
[----:B------:R0:W0:Y:S01]  /*03d0*/  SYNCS.EXCH.64 URZ, [UR6+0x38848], UR4 ;  /* 0x03884804063f75b2 */ /* 0x0000220008000100 */
[----:B------:R-:W-:Y:S01]  /*03e0*/  NOP ;  /* 0x0000000000007918 */ /* 0x000fe20000000000 */
.L_x_3435:
        /* <DEDUP_REMOVED lines=22> */
.L_x_3436:
        /* <DEDUP_REMOVED lines=18> */
.L_x_3437:
        /* <DEDUP_REMOVED lines=22> */
.L_x_3438:
        /* <DEDUP_REMOVED lines=22> */
.L_x_3439:
[----:B------:R-:W-:Y:S01]  /*0930*/  ISETP.NE.AND P0, PT, R3, RZ, PT ;  /* 0x000000ff0300720c */ /* 0x000fe20003f05270 */
[----:B------:R-:W-:Y:S01]  /*0940*/  NOP ;  /* 0x0000000000007918 */ /* 0x000fe20000000000 */
[----:B01234-:R-:W-:Y:S11]  /*0950*/  BAR.SYNC.DEFER_BLOCKING 0x0 ;  /* 0x0000000000007b1d */ /* 0x01fff60000010000 */
[----:B------:R-:W-:Y:S05]  /*0960*/  @!P0 BRA `(.L_x_3440) ;  /* 0x000000b000d08947 */ /* 0x000fea0003800000 */
.L_x_3441:
        /* <DEDUP_REMOVED lines=22> */
[----:B------:R-:W-:Y:S01]  /*0ad0*/  UMOV UR36, URZ ;  /* 0x0000003f00247c82 */ /* 0x000fe20008000000 */
[----:B------:R-:W-:Y:S01]  /*0ae0*/  UMOV UR41, URZ ;  /* 0x0000003f00297c82 */ /* 0x000fe20008000000 */
        /* <DEDUP_REMOVED lines=8> */
[----:B------:R-:W-:Y:S01]  /*0b70*/  SHF.R.S32.HI R5, RZ, 0x1f, R6 ;  /* 0x0000001fff057819 */ /* 0x000fe20000011406 */
[----:B------:R-:W-:Y:S01]  /*0b80*/  IMAD.IADD R6, R191, 0x1, -R2 ;  /* 0x00000001bf067824 */ /* 0x000fe200078e0a02 */
[----:B------:R-:W-:Y:S01]  /*0b90*/  LEA.HI R4, R0, R191, RZ, 0x7 ;  /* 0x000000bf00047211 */ /* 0x000fe200078f38ff */
[----:B------:R-:W-:Y:S01]  /*0ba0*/  IMAD.IADD R9, R3, 0x1, -R8 ;  /* 0x0000000103097824 */ /* 0x000fe200078e0a08 */
[----:B------:R-:W-:Y:S02]  /*0bb0*/  LEA.HI R5, R5, R12, RZ, 0x2 ;  /* 0x0000000c05057211 */ /* 0x000fe400078f10ff */
[----:B------:R-:W-:Y:S01]  /*0bc0*/  SHF.R.S32.HI R3, RZ, 0x1f, R6 ;  /* 0x0000001fff037819 */ /* 0x000fe20000011406 */
[----:B------:R-:W-:Y:S01]  /*0bd0*/  IMAD.SHL.U32 R9, R9, 0x8, RZ ;  /* 0x0000000809097824 */ /* 0x000fe200078e00ff */
[----:B------:R-:W-:-:S02]  /*0be0*/  SHF.R.S32.HI R189, RZ, 0x7, R4 ;  /* 0x00000007ffbd7819 */ /* 0x000fc40000011404 */
[----:B------:R-:W-:Y:S02]  /*0bf0*/  LOP3.LUT R7, R5, 0x3ffffc, RZ, 0xc0, !PT ;  /* 0x003ffffc05077812 */ /* 0x000fe400078ec0ff */
        /* <DEDUP_REMOVED lines=9> */
[----:B------:R-:W-:Y:S01]  /*0c90*/  LOP3.LUT R11, R10, 0x7ffffe00, RZ, 0xc0, !PT ;  /* 0x7ffffe000a0b7812 */ /* 0x000fe200078ec0ff */
[----:B------:R-:W-:Y:S01]  /*0ca0*/  IMAD.U32 R190, R190, 0x40, R9 ;  /* 0x00000040bebe7824 */ /* 0x000fe200078e0009 */
[----:B------:R-:W-:Y:S01]  /*0cb0*/  SHF.R.S32.HI R3, RZ, 0x1f, R2 ;  /* 0x0000001fff037819 */ /* 0x000fe20000011402 */
[C---:B------:R-:W-:Y:S01]  /*0cc0*/  IMAD.SHL.U32 R10, R8.reuse, 0x40, RZ ;  /* 0x00000040080a7824 */ /* 0x040fe200078e00ff */
[----:B------:R-:W-:Y:S01]  /*0cd0*/  R2P PR, R8, 0x6 ;  /* 0x0000000608007804 */ /* 0x000fe20000000000 */
[----:B------:R-:W-:Y:S01]  /*0ce0*/  IMAD R11, R12, 0x400, R11 ;  /* 0x000004000c0b7824 */ /* 0x000fe200078e020b */
[----:B------:R-:W-:Y:S02]  /*0cf0*/  LEA.HI R5, R3, R2, RZ, 0x2 ;  /* 0x0000000203057211 */ /* 0x000fe400078f10ff */
[----:B------:R-:W-:Y:S02]  /*0d00*/  LOP3.LUT R10, R10, 0x1c0, RZ, 0xc0, !PT ;  /* 0x000001c00a0a7812 */ /* 0x000fe400078ec0ff */
[----:B------:R-:W-:-:S02]  /*0d10*/  SHF.R.S32.HI R6, RZ, 0x2, R5 ;  /* 0x00000002ff067819 */ /* 0x000fc40000011405 */
[----:B------:R-:W-:Y:S02]  /*0d20*/  LOP3.LUT R9, R10, 0x8, R9, 0xf8, !PT ;  /* 0x000000080a097812 */ /* 0x000fe400078ef809 */
[----:B------:R-:W-:Y:S02]  /*0d30*/  SHF.R.S32.HI R7, RZ, 0x1f, R5 ;  /* 0x0000001fff077819 */ /* 0x000fe40000011405 */
[----:B------:R-:W-:Y:S02]  /*0d40*/  SHF.R.U32.HI R10, RZ, 0x3, R10 ;  /* 0x00000003ff0a7819 */ /* 0x000fe4000001160a */
[----:B------:R-:W-:Y:S02]  /*0d50*/  LEA.HI R7, R7, R6, RZ, 0x3 ;  /* 0x0000000607077211 */ /* 0x000fe400078f18ff */
[----:B------:R-:W-:Y:S02]  /*0d60*/  LOP3.LUT R10, R9, R10, RZ, 0x3c, !PT ;  /* 0x0000000a090a7212 */ /* 0x000fe400078e3cff */
[----:B------:R-:W-:-:S02]  /*0d70*/  LEA.HI R3, R3, R2, RZ, 0x5 ;  /* 0x0000000203037211 */ /* 0x000fc400078f28ff */
[----:B------:R-:W-:Y:S01]  /*0d80*/  LOP3.LUT R7, R7, 0xfffffff8, RZ, 0xc0, !PT ;  /* 0xfffffff807077812 */ /* 0x000fe200078ec0ff */
[----:B------:R-:W-:Y:S01]  /*0d90*/  IMAD.IADD R10, R11, 0x1, R10 ;  /* 0x000000010b0a7824 */ /* 0x000fe200078e020a */
[----:B------:R-:W-:Y:S02]  /*0da0*/  SHF.R.S32.HI R3, RZ, 0x5, R3 ;  /* 0x00000005ff037819 */ /* 0x000fe40000011403 */
[----:B------:R-:W-:Y:S02]  /*0db0*/  IADD3 R6, R6, -R7, RZ ;  /* 0x8000000706067210 */ /* 0x000fe40007ffe0ff */
[----:B------:R-:W-:Y:S02]  /*0dc0*/  LEA.HI R0, R0, R191, RZ, 0x3 ;  /* 0x000000bf00007211 */ /* 0x000fe400078f18ff */
[----:B------:R-:W-:Y:S01]  /*0dd0*/  LEA.HI R4, R4, R189, RZ, 0x1 ;  /* 0x000000bd04047211 */ /* 0x000fe200078f08ff */
[----:B------:R-:W-:Y:S01]  /*0de0*/  IMAD R17, R3, 0x10, R6 ;  /* 0x0000001003117824 */ /* 0x000fe200078e0206 */
[----:B------:R-:W-:-:S02]  /*0df0*/  LEA R184, R10, UR37, 0x1 ;  /* 0x000000250ab87c11 */ /* 0x000fc4000f8e08ff */
[----:B------:R-:W-:Y:S02]  /*0e00*/  LOP3.LUT R5, R5, 0x7ffffffc, RZ, 0xc0, !PT ;  /* 0x7ffffffc05057812 */ /* 0x000fe400078ec0ff */
[----:B------:R-:W-:Y:S01]  /*0e10*/  LOP3.LUT R6, R0, 0x1ffffff8, RZ, 0xc0, !PT ;  /* 0x1ffffff800067812 */ /* 0x000fe200078ec0ff */
[----:B------:R-:W-:Y:S01]  /*0e20*/  VIADD R187, R184, 0x36400 ;  /* 0x00036400b8bb7836 */ /* 0x000fe20000000000 */
[----:B------:R-:W-:Y:S01]  /*0e30*/  LOP3.LUT R4, R4, 0xfffffe, RZ, 0xc0, !PT ;  /* 0x00fffffe04047812 */ /* 0x000fe200078ec0ff */
[----:B------:R-:W-:Y:S01]  /*0e40*/  IMAD.IADD R22, R2, 0x1, -R5 ;  /* 0x0000000102167824 */ /* 0x000fe200078e0a05 */
[----:B------:R-:W-:Y:S01]  /*0e50*/  SEL R186, R186, 0xffffffe0, !P1 ;  /* 0xffffffe0baba7807 */ /* 0x000fe20004800000 */
[----:B------:R-:W-:Y:S01]  /*0e60*/  IMAD.IADD R6, R191, 0x1, -R6 ;  /* 0x00000001bf067824 */ /* 0x000fe200078e0a06 */
[----:B------:R-:W-:Y:S01]  /*0e70*/  IADD3 R185, R184, 0x36440, RZ ;  /* 0x00036440b8b97810 */ /* 0x000fe20007ffe0ff */
[----:B------:R-:W-:Y:S01]  /*0e80*/  IMAD.IADD R4, R189, 0x1, -R4 ;  /* 0x00000001bd047824 */ /* 0x000fe200078e0a04 */
[----:B------:R-:W-:Y:S01]  /*0e90*/  MOV R7, R15 ;  /* 0x0000000f00077202 */ /* 0x000fe20000000f00 */
[C---:B------:R-:W-:Y:S01]  /*0ea0*/  @P2 VIADD R185, R187.reuse, 0xffffffc0 ;  /* 0xffffffc0bbb92836 */ /* 0x040fe20000000000 */
[----:B------:R-:W-:Y:S01]  /*0eb0*/  SHF.R.S32.HI R18, RZ, 0x3, R0 ;  /* 0x00000003ff127819 */ /* 0x000fe20000011400 */
[----:B------:R-:W-:Y:S01]  /*0ec0*/  IMAD.IADD R187, R187, 0x1, R186 ;  /* 0x00000001bbbb7824 */ /* 0x000fe200078e02ba */
[----:B------:R-:W-:Y:S01]  /*0ed0*/  SHF.L.U32 R22, R22, 0x1, RZ ;  /* 0x0000000116167819 */ /* 0x000fe200000006ff */
[----:B------:R-:W-:-:S02]  /*0ee0*/  IMAD.MOV.U32 R5, RZ, RZ, R13 ;  /* 0x000000ffff057224 */ /* 0x000fc400078e000d */
[----:B------:R-:W-:Y:S02]  /*0ef0*/  IMAD.MOV.U32 R2, RZ, RZ, RZ ;  /* 0x000000ffff027224 */ /* 0x000fe400078e00ff */
[----:B------:R-:W-:Y:S02]  /*0f00*/  IMAD.SHL.U32 R16, R6, 0x8, RZ ;  /* 0x0000000806107824 */ /* 0x000fe400078e00ff */
[----:B------:R-:W-:Y:S02]  /*0f10*/  IMAD.SHL.U32 R23, R4, 0x100, RZ ;  /* 0x0000010004177824 */ /* 0x000fe400078e00ff */
[----:B------:R-:W-:-:S07]  /*0f20*/  IMAD.IADD R186, R186, 0x1, R185 ;  /* 0x00000001baba7824 */ /* 0x000fce00078e02b9 */
.L_x_3480:
[----:B0-2---:R-:W0:Y:S01]  /*0f30*/  LDC.64 R8, c[0x0][0xd60] ;  /* 0x00035800ff087b82 */ /* 0x005e220000000a00 */
[----:B------:R-:W-:Y:S01]  /*0f40*/  ULDC.64 UR10, c[0x0][0x208] ;  /* 0x00008200000a7ab9 */ /* 0x000fe20000000a00 */
        /* <DEDUP_REMOVED lines=8> */
[----:B------:R-:W-:Y:S01]  /*0fd0*/  PLOP3.LUT P0, PT, PT, PT, UP0, 0x80, 0x0 ;  /* 0x000000000000781c */ /* 0x000fe20003f0f008 */
[----:B------:R-:W-:Y:S01]  /*0fe0*/  UMOV UR39, UR5 ;  /* 0x0000000500277c82 */ /* 0x000fe20008000000 */
        /* <DEDUP_REMOVED lines=22> */
[----:B-1-3--:R-:W-:Y:S05]  /*1150*/  @P0 BRA `(.L_x_3442) ;  /* 0x0000000000300947 */ /* 0x00afea0003800000 */
[----:B------:R-:W-:Y:S02]  /*1160*/  ULDC.64 UR4, c[0x0][0xb00] ;  /* 0x0002c00000047ab9 */ /* 0x000fe40000000a00 */
[----:B------:R-:W-:-:S04]  /*1170*/  ISETP.NE.U32.AND P0, PT, RZ, UR4, PT ;  /* 0x00000004ff007c0c */ /* 0x000fc8000bf05070 */
[----:B------:R-:W-:-:S13]  /*1180*/  ISETP.NE.AND.EX P0, PT, RZ, UR5, PT, P0 ;  /* 0x00000005ff007c0c */ /* 0x000fda000bf05300 */
[----:B------:R-:W-:Y:S05]  /*1190*/  @!P0 BRA `(.L_x_3442) ;  /* 0x0000000000208947 */ /* 0x000fea0003800000 */
[----:B------:R-:W-:Y:S01]  /*11a0*/  ULDC.64 UR4, c[0x0][0xb00] ;  /* 0x0002c00000047ab9 */ /* 0x000fe20000000a00 */
[----:B------:R-:W-:Y:S01]  /*11b0*/  ULDC.64 UR6, c[0x0][0x208] ;  /* 0x0000820000067ab9 */ /* 0x000fe20000000a00 */
[----:B------:R-:W-:-:S06]  /*11c0*/  UIMAD.WIDE UR4, UR38, 0x4, UR4 ;  /* 0x00000004260478a5 */ /* 0x000fcc000f8e0204 */
[----:B0-----:R-:W-:Y:S01]  /*11d0*/  IMAD.U32 R6, RZ, RZ, UR4 ;  /* 0x00000004ff067e24 */ /* 0x001fe2000f8e00ff */
[----:B------:R-:W-:-:S05]  /*11e0*/  MOV R7, UR5 ;  /* 0x0000000500077c02 */ /* 0x000fca0008000f00 */
[----:B-----5:R-:W2:Y:S04]  /*11f0*/  LDG.E R152, desc[UR6][R6.64] ;  /* 0x0000000606987981 */ /* 0x020ea8000c1e1900 */
[----:B------:R-:W2:Y:S02]  /*1200*/  LDG.E R9, desc[UR6][R6.64+0x4] ;  /* 0x0000040606097981 */ /* 0x000ea4000c1e1900 */
[----:B--2---:R-:W-:-:S07]  /*1210*/  IMAD.IADD R152, R9, 0x1, -R152 ;  /* 0x0000000109987824 */ /* 0x004fce00078e0a98 */
.L_x_3442:
[----:B------:R-:W2:Y:S01]  /*1220*/  LDL R4, [R1] ;  /* 0x0000000001047983 */ /* 0x000ea20000100800 */
[----:B-----5:R-:W-:Y:S01]  /*1230*/  IMAD.IADD R152, R152, 0x1, -R3 ;  /* 0x0000000198987824 */ /* 0x020fe200078e0a03 */
[----:B------:R-:W-:Y:S01]  /*1240*/  CS2R R150, SRZ ;  /* 0x0000000000967805 */ /* 0x000fe2000001ff00 */
[----:B------:R-:W-:Y:S01]  /*1250*/  IMAD.MOV.U32 R188, RZ, RZ, R5 ;  /* 0x000000ffffbc7224 */ /* 0x000fe200078e0005 */
[----:B------:R-:W-:Y:S01]  /*1260*/  CS2R R148, SRZ ;  /* 0x0000000000947805 */ /* 0x000fe2000001ff00 */
[----:B------:R-:W-:Y:S01]  /*1270*/  VIADD R0, R152, 0x3f ;  /* 0x0000003f98007836 */ /* 0x000fe20000000000 */
[----:B------:R-:W-:Y:S01]  /*1280*/  CS2R R174, SRZ ;  /* 0x0000000000ae7805 */ /* 0x000fe2000001ff00 */
[----:B------:R-:W-:Y:S01]  /*1290*/  IMAD.MOV.U32 R176, RZ, RZ, RZ ;  /* 0x000000ffffb07224 */ /* 0x000fe200078e00ff */
[----:B------:R-:W-:Y:S02]  /*12a0*/  CS2R R144, SRZ ;  /* 0x0000000000907805 */ /* 0x000fe4000001ff00 */
[----:B------:R-:W-:-:S02]  /*12b0*/  CS2R R142, SRZ ;  /* 0x00000000008e7805 */ /* 0x000fc4000001ff00 */
[----:B------:R-:W-:Y:S02]  /*12c0*/  SHF.R.S32.HI R3, RZ, 0x1f, R0 ;  /* 0x0000001fff037819 */ /* 0x000fe40000011400 */
[----:B------:R-:W-:Y:S02]  /*12d0*/  CS2R R140, SRZ ;  /* 0x00000000008c7805 */ /* 0x000fe4000001ff00 */
[----:B------:R-:W-:Y:S02]  /*12e0*/  CS2R R138, SRZ ;  /* 0x00000000008a7805 */ /* 0x000fe4000001ff00 */
[----:B------:R-:W-:Y:S02]  /*12f0*/  CS2R R136, SRZ ;  /* 0x0000000000887805 */ /* 0x000fe4000001ff00 */
[----:B------:R-:W-:Y:S01]  /*1300*/  LEA.HI R173, R3, R0, RZ, 0x6 ;  /* 0x0000000003ad7211 */ /* 0x000fe200078f30ff */
[----:B------:R-:W-:Y:S01]  /*1310*/  IMAD.MOV.U32 R0, RZ, RZ, RZ ;  /* 0x000000ffff007224 */ /* 0x000fe200078e00ff */
[----:B------:R-:W-:-:S02]  /*1320*/  MOV R3, RZ ;  /* 0x000000ff00037202 */ /* 0x000fc40000000f00 */
[----:B------:R-:W-:Y:S02]  /*1330*/  CS2R R134, SRZ ;  /* 0x0000000000867805 */ /* 0x000fe4000001ff00 */
[----:B------:R-:W-:Y:S01]  /*1340*/  CS2R R132, SRZ ;  /* 0x0000000000847805 */ /* 0x000fe2000001ff00 */
[----:B------:R-:W-:Y:S01]  /*1350*/  IMAD.MOV.U32 R172, RZ, RZ, RZ ;  /* 0x000000ffffac7224 */ /* 0x000fe200078e00ff */
        /* <DEDUP_REMOVED lines=17> */
[----:B------:R-:W-:Y:S01]  /*1470*/  IMAD.MOV.U32 R153, RZ, RZ, RZ ;  /* 0x000000ffff997224 */ /* 0x000fe200078e00ff */
        /* <DEDUP_REMOVED lines=34> */
[----:B------:R-:W-:-:S02]  /*16a0*/  MOV R20, RZ ;  /* 0x000000ff00147202 */ /* 0x000fc40000000f00 */
[----:B0-----:R-:W-:Y:S02]  /*16b0*/  CS2R R8, SRZ ;  /* 0x0000000000087805 */ /* 0x001fe4000001ff00 */
[----:B------:R-:W-:Y:S02]  /*16c0*/  SHF.R.S32.HI R173, RZ, 0x6, R173 ;  /* 0x00000006ffad7819 */ /* 0x000fe400000114ad */
[----:B--2---:R-:W-:-:S13]  /*16d0*/  ISETP.NE.AND P0, PT, R4, 0x1, PT ;  /* 0x000000010400780c */ /* 0x004fda0003f05270 */
[----:B------:R-:W-:Y:S05]  /*16e0*/  @!P0 BRA `(.L_x_3443) ;  /* 0x0000001400d48947 */ /* 0x000fea0003800000 */
[----:B------:R-:W-:Y:S02]  /*16f0*/  ISETP.GE.AND P1, PT, R152, 0x1, PT ;  /* 0x000000019800780c */ /* 0x000fe40003f26270 */
[----:B------:R-:W-:-:S11]  /*1700*/  PLOP3.LUT P0, PT, PT, PT, PT, 0x80, 0x0 ;  /* 0x000000000000781c */ /* 0x000fd60003f0f070 */
[----:B------:R-:W-:Y:S05]  /*1710*/  @!P1 BRA `(.L_x_3444) ;  /* 0x0000007800fc9947 */ /* 0x000fea0003800000 */
[----:B------:R-:W0:Y:S01]  /*1720*/  SHFL.IDX PT, R4, R189, RZ, 0x1f ;  /* 0x00001fffbd047589 */ /* 0x000e2200000e0000 */
[----:B------:R-:W-:Y:S01]  /*1730*/  UMOV UR7, 0x40000040 ;  /* 0x4000004000077882 */ /* 0x000fe20000000000 */
[----:B------:R-:W-:Y:S01]  /*1740*/  UMOV UR9, 0x40000040 ;  /* 0x4000004000097882 */ /* 0x000fe20000000000 */
[----:B------:R-:W-:Y:S01]  /*1750*/  UMOV UR11, 0x40000040 ;  /* 0x40000040000b7882 */ /* 0x000fe20000000000 */
[----:B------:R-:W-:Y:S01]  /*1760*/  BAR.SYNC.DEFER_BLOCKING 0xe, 0x100 ;  /* 0x0384000000007b1d */ /* 0x000fe20000010000 */
[----:B------:R-:W-:-:S05]  /*1770*/  ISETP.GE.AND P0, PT, R152, 0x41, PT ;  /* 0x000000419800780c */ /* 0x000fca0003f06270 */
[----:B------:R-:W-:Y:S01]  /*1780*/  UMOV UR13, 0x40000040 ;  /* 0x40000040000d7882 */ /* 0x000fe20000000000 */
[----:B------:R-:W-:Y:S01]  /*1790*/  UMOV UR15, 0x40000040 ;  /* 0x40000040000f7882 */ /* 0x000fe20000000000 */
[----:B------:R-:W-:Y:S01]  /*17a0*/  UMOV UR17, 0x40000040 ;  /* 0x4000004000117882 */ /* 0x000fe20000000000 */
[----:B------:R-:W-:Y:S01]  /*17b0*/  UMOV UR19, 0x40000040 ;  /* 0x4000004000137882 */ /* 0x000fe20000000000 */
[----:B------:R-:W1:Y:S01]  /*17c0*/  S2R R6, SR_TID.X ;  /* 0x0000000000067919 */ /* 0x000e620000002100 */
[----:B0-----:R-:W-:Y:S01]  /*17d0*/  R2UR UR4, R4 ;  /* 0x00000000040472ca */ /* 0x001fe200000e0000 */
[----:B------:R-:W-:Y:S01]  /*17e0*/  IMAD.U32 R4, RZ, RZ, UR36 ;  /* 0x00000024ff047e24 */ /* 0x000fe2000f8e00ff */
[----:B------:R-:W-:-:S11]  /*17f0*/  WARPGROUP.ARRIVE ;  /* 0x00000000000079c5 */ /* 0x000fd60000000000 */
[----:B------:R-:W-:-:S04]  /*1800*/  ULEA.HI UR5, UR4, UR4, URZ, 0x1 ;  /* 0x0000000404057291 */ /* 0x000fc8000f8f083f */
[----:B------:R-:W-:-:S04]  /*1810*/  ULOP3.LUT UR5, UR5, 0x1fffe, URZ, 0xc0, !UPT ;  /* 0x0001fffe05057892 */ /* 0x000fc8000f8ec03f */
[----:B------:R-:W-:Y:S01]  /*1820*/  UIADD3 UR5, UR4, -UR5, URZ ;  /* 0x8000000504057290 */ /* 0x000fe2000fffe03f */
[----:B-1----:R-:W-:Y:S01]  /*1830*/  LOP3.LUT R5, R6, 0x7f, RZ, 0xc0, !PT ;  /* 0x0000007f06057812 */ /* 0x002fe200078ec0ff */
[----:B------:R-:W-:Y:S02]  /*1840*/  UIADD3 UR4, UR37, 0x36400, URZ ;  /* 0x0003640025047890 */ /* 0x000fe4000fffe03f */
[----:B------:R-:W-:Y:S01]  /*1850*/  ULEA UR5, UR5, UR37, 0xf ;  /* 0x0000002505057291 */ /* 0x000fe2000f8e783f */
[----:B------:R-:W-:Y:S01]  /*1860*/  ISETP.NE.AND P1, PT, R5, RZ, PT ;  /* 0x000000ff0500720c */ /* 0x000fe20003f25270 */
[----:B------:R-:W-:Y:S02]  /*1870*/  USHF.R.U32.HI UR4, URZ, 0x4, UR4 ;  /* 0x000000043f047899 */ /* 0x000fe40008011604 */
[----:B------:R-:W-:Y:S02]  /*1880*/  UIADD3 UR5, UR5, 0x400, URZ ;  /* 0x0000040005057890 */ /* 0x000fe4000fffe03f */
[----:B------:R-:W-:-:S02]  /*1890*/  ULOP3.LUT UR4, UR4, 0x3fff, URZ, 0xc0, !UPT ;  /* 0x00003fff04047892 */ /* 0x000fc4000f8ec03f */
[----:B------:R-:W-:Y:S02]  /*18a0*/  USHF.R.U32.HI UR5, URZ, 0x4, UR5 ;  /* 0x000000043f057899 */ /* 0x000fe40008011605 */
[----:B------:R-:W-:Y:S02]  /*18b0*/  ULOP3.LUT UR4, UR4, 0x10000, URZ, 0xfc, !UPT ;  /* 0x0001000004047892 */ /* 0x000fe4000f8efc3f */
[----:B------:R-:W-:Y:S02]  /*18c0*/  ULOP3.LUT UR5, UR5, 0x3fff, URZ, 0xc0, !UPT ;  /* 0x00003fff05057892 */ /* 0x000fe4000f8ec03f */
[----:B------:R-:W-:Y:S01]  /*18d0*/  UIADD3 UR8, UR4, 0x2, URZ ;  /* 0x0000000204087890 */ /* 0x000fe2000fffe03f */
[----:B------:R-:W-:Y:S01]  /*18e0*/  @!P1 LEA R4, R4, UR37, 0x3 ;  /* 0x0000002504049c11 */ /* 0x000fe2000f8e18ff */
[----:B------:R-:W-:Y:S02]  /*18f0*/  ULOP3.LUT UR20, UR5, 0x2000000, URZ, 0xfc, !UPT ;  /* 0x0200000005147892 */ /* 0x000fe4000f8efc3f */
[----:B------:R-:W-:-:S02]  /*1900*/  UIADD3 UR12, UR4, 0x4, URZ ;  /* 0x00000004040c7890 */ /* 0x000fc4000fffe03f */
[----:B------:R-:W-:Y:S01]  /*1910*/  ULEA UR6, UR36, UR20, 0xc ;  /* 0x0000001424067291 */ /* 0x000fe2000f8e603f */
[----:B------:R-:W-:Y:S01]  /*1920*/  @!P1 VIADD R4, R4, 0x38860 ;  /* 0x0003886004049836 */ /* 0x000fe20000000000 */
[----:B------:R-:W-:Y:S01]  /*1930*/  UMOV UR5, 0x40000040 ;  /* 0x4000004000057882 */ /* 0x000fe20000000000 */
[----:B------:R-:W-:Y:S02]  /*1940*/  UIADD3 UR16, UR4, 0x6, URZ ;  /* 0x0000000604107890 */ /* 0x000fe4000fffe03f */
[----:B------:R-:W-:Y:S01]  /*1950*/  UIADD3 UR10, UR6, 0x80, URZ ;  /* 0x00000080060a7890 */ /* 0x000fe2000fffe03f */
[----:B------:R-:W-:Y:S01]  /*1960*/  @!P1 PRMT R4, RZ, 0x654, R4 ;  /* 0x00000654ff049816 */ /* 0x000fe20000000004 */
[----:B------:R-:W-:Y:S02]  /*1970*/  UIADD3 UR14, UR6, 0x100, URZ ;  /* 0x00000100060e7890 */ /* 0x000fe4000fffe03f */
[----:B------:R-:W-:Y:S01]  /*1980*/  HGMMA.64x256x16.F32 R24, gdesc[UR4].tnspB, RZ, !UPT, gsb0 ;  /* 0x43e00000041879f0 */ /* 0x000fe2000c0008ff */
[----:B------:R-:W-:-:S02]  /*1990*/  UIADD3 UR18, UR6, 0x180, URZ ;  /* 0x0000018006127890 */ /* 0x000fc4000fffe03f */
        /* <DEDUP_REMOVED lines=16> */
[----:B------:R-:W-:-:S07]  /*1aa0*/  VIADD R173, R173, 0xfffffffe ;  /* 0xfffffffeadad7836 */ /* 0x000fce0000000000 */
.L_x_3446:
[----:B------:R-:W-:Y:S01]  /*1ab0*/  BAR.SYNC.DEFER_BLOCKING 0xe, 0x100 ;  /* 0x0384000000007b1d */ /* 0x000fe20000010000 */
[----:B01----:R-:W-:Y:S01]  /*1ac0*/  IMAD.U32 R4, RZ, RZ, UR36 ;  /* 0x00000024ff047e24 */ /* 0x003fe2000f8e00ff */
[----:B------:R-:W-:Y:S01]  /*1ad0*/  UIADD3 UR36, UR36, 0x1, URZ ;  /* 0x0000000124247890 */ /* 0x000fe2000fffe03f */
[C---:B------:R-:W-:Y:S01]  /*1ae0*/  ISETP.GT.AND P0, PT, R173.reuse, RZ, PT ;  /* 0x000000ffad00720c */ /* 0x040fe20003f04270 */
[----:B------:R-:W-:Y:S02]  /*1af0*/  VIADD R173, R173, 0xffffffff ;  /* 0xffffffffadad7836 */ /* 0x000fe40000000000 */
[----:B------:R-:W-:Y:S01]  /*1b00*/  LEA R4, R4, R17, 0x6 ;  /* 0x0000001104047211 */ /* 0x000fe200078e30ff */
[----:B------:R-:W-:Y:S01]  /*1b10*/  UISETP.NE.AND UP0, UPT, UR36, 0x2, UPT ;  /* 0x000000022400788c */ /* 0x000fe2000bf05270 */
[----:B------:R-:W-:Y:S02]  /*1b20*/  UMOV UR7, 0x40000040 ;  /* 0x4000004000077882 */ /* 0x000fe40000000000 */
[----:B------:R-:W-:Y:S01]  /*1b30*/  LEA R4, R4, UR37, 0x2 ;  /* 0x0000002504047c11 */ /* 0x000fe2000f8e10ff */
[----:B------:R-:W-:Y:S01]  /*1b40*/  USEL UR36, UR36, URZ, UP0 ;  /* 0x0000003f24247287 */ /* 0x000fe20008000000 */
[----:B------:R-:W-:Y:S01]  /*1b50*/  UMOV UR11, 0x40000040 ;  /* 0x40000040000b7882 */ /* 0x000fe20000000000 */
[----:B------:R-:W-:-:S02]  /*1b60*/  UMOV UR15, 0x40000040 ;  /* 0x40000040000f7882 */ /* 0x000fc40000000000 */
[----:B------:R-:W-:Y:S01]  /*1b70*/  ULEA UR6, UR36, UR20, 0xc ;  /* 0x0000001424067291 */ /* 0x000fe2000f8e603f */
[----:B------:R-:W-:-:S03]  /*1b80*/  UMOV UR19, 0x40000040 ;  /* 0x4000004000137882 */ /* 0x000fc60000000000 */
[----:B------:R-:W-:Y:S02]  /*1b90*/  UIADD3 UR10, UR6, 0x80, URZ ;  /* 0x00000080060a7890 */ /* 0x000fe4000fffe03f */
[----:B------:R-:W-:Y:S02]  /*1ba0*/  UIADD3 UR14, UR6, 0x100, URZ ;  /* 0x00000100060e7890 */ /* 0x000fe4000fffe03f */
[----:B------:R-:W-:Y:S01]  /*1bb0*/  UIADD3 UR18, UR6, 0x180, URZ ;  /* 0x0000018006127890 */ /* 0x000fe2000fffe03f */
[----:B------:R-:W0:Y:S04]  /*1bc0*/  LDS R5, [R4+0x38400] ;  /* 0x0384000004057984 */ /* 0x000e280000000800 */
[----:B------:R1:W2:Y:S02]  /*1bd0*/  LDS R6, [R4+0x38420] ;  /* 0x0384200004067984 */ /* 0x0002a40000000800 */
[----:B-1----:R-:W-:-:S05]  /*1be0*/  IMAD.U32 R4, RZ, RZ, UR36 ;  /* 0x00000024ff047e24 */ /* 0x002fca000f8e00ff */
[----:B------:R-:W-:-:S05]  /*1bf0*/  @!P1 LEA R4, R4, UR37, 0x3 ;  /* 0x0000002504049c11 */ /* 0x000fca000f8e18ff */
[----:B------:R-:W-:-:S05]  /*1c00*/  @!P1 VIADD R4, R4, 0x38860 ;  /* 0x0003886004049836 */ /* 0x000fca0000000000 */
[----:B------:R-:W-:Y:S01]  /*1c10*/  @!P1 PRMT R4, RZ, 0x654, R4 ;  /* 0x00000654ff049816 */ /* 0x000fe20000000004 */
        /* <DEDUP_REMOVED lines=127> */
[----:B------:R-:W-:-:S06]  /*2410*/  FMUL.FTZ R151, R151, R6 ;  /* 0x0000000697977220 */ /* 0x000fcc0000410000 */
[----:B------:R-:W-:-:S06]  /*2420*/  WARPGROUP.ARRIVE ;  /* 0x00000000000079c5 */ /* 0x000fcc0000000000 */
[----:B------:R-:W-:Y:S01]  /*2430*/  HGMMA.64x256x16.F32 R24, gdesc[UR4].tnspB, R24, gsb0 ;  /* 0x43e00000041879f0 */ /* 0x000fe20008000818 */
[----:B------:R-:W-:-:S06]  /*2440*/  USEL UR6, URZ, 0x1, UP0 ;  /* 0x000000013f067887 */ /* 0x000fcc0008000000 */
[----:B------:R-:W-:Y:S01]  /*2450*/  LOP3.LUT R2, R2, UR6, RZ, 0x3c, !PT ;  /* 0x0000000602027c12 */ /* 0x000fe2000f8e3cff */
[----:B------:R-:W-:Y:S02]  /*2460*/  WARPGROUP.DEPBAR.LE gsb0, 0x0 ;  /* 0x00008000000079c5 */ /* 0x000fe40000010000 */
[----:B------:R-:W-:-:S15]  /*2470*/  WARPGROUP.ARRIVE ;  /* 0x00000000000079c5 */ /* 0x000fde0000000000 */
[----:B------:R-:W-:-:S03]  /*2480*/  NOP ;  /* 0x0000000000007918 */ /* 0x000fc60000000000 */
        /* <DEDUP_REMOVED lines=13> */
.L_x_3445:
[----:B------:R-:W-:Y:S01]  /*2560*/  BAR.SYNC.DEFER_BLOCKING 0xe, 0x100 ;  /* 0x0384000000007b1d */ /* 0x000fe20000010000 */
[----:B01----:R-:W-:Y:S01]  /*2570*/  IMAD.U32 R4, RZ, RZ, UR36 ;  /* 0x00000024ff047e24 */ /* 0x003fe2000f8e00ff */
[----:B------:R-:W-:Y:S01]  /*2580*/  UIADD3 UR36, UR36, 0x1, URZ ;  /* 0x0000000124247890 */ /* 0x000fe2000fffe03f */
[----:B------:R-:W-:-:S03]  /*2590*/  PLOP3.LUT P0, PT, PT, PT, PT, 0x8, 0x0 ;  /* 0x000000000000781c */ /* 0x000fc60003f0e170 */
[----:B------:R-:W-:Y:S01]  /*25a0*/  LEA R4, R4, R17, 0x6 ;  /* 0x0000001104047211 */ /* 0x000fe200078e30ff */
[----:B------:R-:W-:-:S03]  /*25b0*/  UISETP.NE.AND UP0, UPT, UR36, 0x2, UPT ;  /* 0x000000022400788c */ /* 0x000fc6000bf05270 */
[----:B------:R-:W-:Y:S01]  /*25c0*/  LEA R6, R4, UR37, 0x2 ;  /* 0x0000002504067c11 */ /* 0x000fe2000f8e10ff */
[----:B------:R-:W-:Y:S02]  /*25d0*/  USEL UR4, URZ, 0x1, UP0 ;  /* 0x000000013f047887 */ /* 0x000fe40008000000 */
[----:B------:R-:W-:-:S04]  /*25e0*/  USEL UR36, UR36, URZ, UP0 ;  /* 0x0000003f24247287 */ /* 0x000fc80008000000 */
[----:B------:R-:W-:Y:S01]  /*25f0*/  LOP3.LUT R2, R2, UR4, RZ, 0x3c, !PT ;  /* 0x0000000402027c12 */ /* 0x000fe2000f8e3cff */
[----:B------:R-:W0:Y:S04]  /*2600*/  LDS R5, [R6+0x38400] ;  /* 0x0384000006057984 */ /* 0x000e280000000800 */
[----:B------:R-:W1:Y:S01]  /*2610*/  LDS R4, [R6+0x38420] ;  /* 0x0384200006047984 */ /* 0x000e620000000800 */
[-C--:B0-----:R-:W-:Y:S01]  /*2620*/  FMUL.FTZ R160, R36, R5.reuse ;  /* 0x0000000524a07220 */ /* 0x081fe20000410000 */
        /* <DEDUP_REMOVED lines=129> */
.L_x_3443:
        /* <DEDUP_REMOVED lines=32> */
.L_x_3447:
[----:B------:R-:W2:Y:S01]  /*3040*/  LDL R20, [R1] ;  /* 0x0000000001147983 */ /* 0x000ea20000100800 */
[----:B------:R-:W-:-:S04]  /*3050*/  ULEA.HI UR4, UR41, UR41, URZ, 0x1 ;  /* 0x0000002929047291 */ /* 0x000fc8000f8f083f */
[----:B------:R-:W-:-:S04]  /*3060*/  ULOP3.LUT UR4, UR4, 0xfffffffe, URZ, 0xc0, !UPT ;  /* 0xfffffffe04047892 */ /* 0x000fc8000f8ec03f */
[----:B------:R-:W-:-:S06]  /*3070*/  UIADD3 UR4, UR41, -UR4, URZ ;  /* 0x8000000429047290 */ /* 0x000fcc000fffe03f */
[----:B------:R-:W-:-:S04]  /*3080*/  MOV R4, UR4 ;  /* 0x0000000400047c02 */ /* 0x000fc80008000f00 */
[----:B------:R-:W-:-:S04]  /*3090*/  SHF.L.U32 R4, R4, 0x1f, RZ ;  /* 0x0000001f04047819 */ /* 0x000fc800000006ff */
[----:B------:R-:W0:Y:S01]  /*30a0*/  SYNCS.PHASECHK.TRANS64.TRYWAIT P1, [UR37+0x38800], R4 ;  /* 0x03880004ff0075a7 */ /* 0x000e220008020165 */
[----:B--2---:R-:W-:Y:S01]  /*30b0*/  ISETP.NE.AND P0, PT, R20, RZ, PT ;  /* 0x000000ff1400720c */ /* 0x004fe20003f05270 */
[----:B0-----:R-:W-:-:S12]  /*30c0*/  @!P1 BRA `(.L_x_3448) ;  /* 0x000000dc00289947 */ /* 0x001fd80003800000 */
.L_x_3562:
[----:B------:R-:W-:Y:S05]  /*30d0*/  @P0 BRA `(.L_x_3449) ;  /* 0x0000000000040947 */ /* 0x000fea0003800000 */
[----:B------:R-:W-:Y:S01]  /*30e0*/  BPT.TRAP 0x1 ;  /* 0x000000040000795c */ /* 0x000fe20000300000 */
.L_x_3449:
[----:B0-----:R-:W-:Y:S01]  /*30f0*/  IMAD.U32 R3, RZ, RZ, UR36 ;  /* 0x00000024ff037e24 */ /* 0x001fe2000f8e00ff */
[----:B------:R-:W-:-:S04]  /*3100*/  SHF.L.U32 R6, R2, 0x1f, RZ ;  /* 0x0000001f02067819 */ /* 0x000fc800000006ff */
[----:B------:R-:W-:-:S04]  /*3110*/  LEA R3, R3, UR37, 0x3 ;  /* 0x0000002503037c11 */ /* 0x000fc8000f8e18ff */
[----:B------:R0:W1:Y:S01]  /*3120*/  SYNCS.PHASECHK.TRANS64.TRYWAIT P1, [R3+URZ+0x38830], R6 ;  /* 0x03883006030075a7 */ /* 0x000062000802017f */
[----:B------:R-:W-:Y:S05]  /*3130*/  @P0 BRA `(.L_x_3450) ;  /* 0x0000000000040947 */ /* 0x000fea0003800000 */
[----:B------:R-:W-:Y:S01]  /*3140*/  BPT.TRAP 0x1 ;  /* 0x000000040000795c */ /* 0x000fe20000300000 */
.L_x_3450:
[----:B-1----:R-:W-:Y:S05]  /*3150*/  @P1 BRA `(.L_x_3451) ;  /* 0x0000000000081947 */ /* 0x002fea0003800000 */
[----:B------:R-:W1:Y:S02]  /*3160*/  SYNCS.PHASECHK.TRANS64.TRYWAIT P1, [R3+URZ+0x38830], R6 ;  /* 0x03883006030075a7 */ /* 0x000e64000802017f */
[----:B-1----:R-:W-:Y:S05]  /*3170*/  @!P1 BRA `(.L_x_3452) ;  /* 0x000000dc00149947 */ /* 0x002fea0003800000 */
.L_x_3451:
[----:B------:R-:W-:-:S04]  /*3180*/  UIADD3 UR4, UR37, 0x22400, URZ ;  /* 0x0002240025047890 */ /* 0x000fc8000fffe03f */
[----:B------:R-:W-:-:S04]  /*3190*/  USHF.R.U32.HI UR4, URZ, 0x4, UR4 ;  /* 0x000000043f047899 */ /* 0x000fc80008011604 */
[----:B------:R-:W-:-:S06]  /*31a0*/  ULOP3.LUT UR4, UR4, 0x3fff, URZ, 0xc0, !UPT ;  /* 0x00003fff04047892 */ /* 0x000fcc000f8ec03f */
[----:B------:R-:W-:Y:S01]  /*31b0*/  IMAD.U32 R0, RZ, RZ, UR4 ;  /* 0x00000004ff007e24 */ /* 0x000fe2000f8e00ff */
[----:B------:R-:W-:Y:S05]  /*31c0*/  WARPSYNC.ALL ;  /* 0x0000000000007948 */ /* 0x000fea0003800000 */
[----:B------:R-:W-:-:S04]  /*31d0*/  LOP3.LUT R0, R0, 0x10000, RZ, 0xfc, !PT ;  /* 0x0001000000007812 */ /* 0x000fc800078efcff */
        /* <DEDUP_REMOVED lines=10> */
[----:B------:R-:W-:-:S02]  /*3280*/  UMOV UR17, 0x40000040 ;  /* 0x4000004000117882 */ /* 0x000fc40000000000 */
[----:B------:R-:W-:Y:S02]  /*3290*/  ULEA UR6, UR36, UR6, 0x9 ;  /* 0x0000000624067291 */ /* 0x000fe4000f8e483f */
[----:B------:R-:W-:Y:S02]  /*32a0*/  ULOP3.LUT UR4, UR4, 0x10000, URZ, 0xfc, !UPT ;  /* 0x0001000004047892 */ /* 0x000fe4000f8efc3f */
[----:B------:R-:W-:Y:S02]  /*32b0*/  UIADD3 UR14, UR6, 0x2, URZ ;  /* 0x00000002060e7890 */ /* 0x000fe4000fffe03f */
[----:B------:R-:W-:Y:S02]  /*32c0*/  UIADD3 UR12, UR4, 0x2, URZ ;  /* 0x00000002040c7890 */ /* 0x000fe4000fffe03f */
[----:B------:R-:W-:Y:S02]  /*32d0*/  UIADD3 UR18, UR6, 0x4, URZ ;  /* 0x0000000406127890 */ /* 0x000fe4000fffe03f */
[----:B------:R-:W-:-:S02]  /*32e0*/  UIADD3 UR16, UR4, 0x4, URZ ;  /* 0x0000000404107890 */ /* 0x000fc4000fffe03f */
[----:B------:R-:W-:Y:S01]  /*32f0*/  HGMMA.64x64x16.F32 R24, gdesc[UR4], RZ, !UPT, gsb0 ;  /* 0x00e00000041879f0 */ /* 0x000fe2000c0008ff */
[----:B------:R-:W-:Y:S02]  /*3300*/  UIADD3 UR22, UR6, 0x6, URZ ;  /* 0x0000000606167890 */ /* 0x000fe4000fffe03f */
[----:B------:R-:W-:Y:S01]  /*3310*/  UIADD3 UR20, UR4, 0x6, URZ ;  /* 0x0000000604147890 */ /* 0x000fe2000fffe03f */
[----:B------:R-:W-:Y:S01]  /*3320*/  UMOV UR23, 0x40000040 ;  /* 0x4000004000177882 */ /* 0x000fe20000000000 */
[----:B------:R-:W-:Y:S01]  /*3330*/  UMOV UR21, 0x40000040 ;  /* 0x4000004000157882 */ /* 0x000fe20000000000 */
        /* <DEDUP_REMOVED lines=10> */
[----:B------:R-:W2:Y:S02]  /*33e0*/  SYNCS.PHASECHK.TRANS64.TRYWAIT P1, [UR37+0x38810], R4 ;  /* 0x03881004ff0075a7 */ /* 0x000ea40008020165 */
[----:B--2---:R-:W-:Y:S05]  /*33f0*/  @!P1 BRA `(.L_x_3453) ;  /* 0x000000d800889947 */ /* 0x004fea0003800000 */
.L_x_3563:
[----:B------:R-:W-:Y:S05]  /*3400*/  @P0 BRA `(.L_x_3454) ;  /* 0x0000000000040947 */ /* 0x000fea0003800000 */
[----:B------:R-:W-:Y:S01]  /*3410*/  BPT.TRAP 0x1 ;  /* 0x000000040000795c */ /* 0x000fe20000300000 */
.L_x_3454:
[----:B------:R3:W4:Y:S01]  /*3420*/  SYNCS.PHASECHK.TRANS64.TRYWAIT P1, [R3+URZ+0x38850], R6 ;  /* 0x03885006030075a7 */ /* 0x000722000802017f */
[----:B------:R-:W-:Y:S05]  /*3430*/  @P0 BRA `(.L_x_3455) ;  /* 0x0000000000040947 */ /* 0x000fea0003800000 */
[----:B------:R-:W-:Y:S01]  /*3440*/  BPT.TRAP 0x1 ;  /* 0x000000040000795c */ /* 0x000fe20000300000 */
.L_x_3455:
[----:B----4-:R-:W-:Y:S05]  /*3450*/  @P1 BRA `(.L_x_3456) ;  /* 0x0000000000081947 */ /* 0x010fea0003800000 */
[----:B------:R-:W4:Y:S02]  /*3460*/  SYNCS.PHASECHK.TRANS64.TRYWAIT P1, [R3+URZ+0x38850], R6 ;  /* 0x03885006030075a7 */ /* 0x000f24000802017f */
[----:B----4-:R-:W-:Y:S05]  /*3470*/  @!P1 BRA `(.L_x_3457) ;  /* 0x000000d800809947 */ /* 0x010fea0003800000 */
.L_x_3456:
[----:B------:R-:W-:Y:S01]  /*3480*/  UIADD3 UR4, UR37, 0x400, URZ ;  /* 0x0000040025047890 */ /* 0x000fe2000fffe03f */
[----:B------:R-:W-:Y:S01]  /*3490*/  WARPGROUP.ARRIVE ;  /* 0x00000000000079c5 */ /* 0x000fe20000000000 */
[----:B------:R-:W-:-:S05]  /*34a0*/  UIADD3 UR5, UR37, 0x26400, URZ ;  /* 0x0002640025057890 */ /* 0x000fca000fffe03f */
[----:B--2---:R-:W2:Y:S01]  /*34b0*/  S2R R4, SR_TID.X ;  /* 0x0000000000047919 */ /* 0x004ea20000002100 */
[----:B------:R-:W-:Y:S01]  /*34c0*/  USHF.R.U32.HI UR4, URZ, 0x4, UR4 ;  /* 0x000000043f047899 */ /* 0x000fe20008011604 */
[----:B------:R-:W-:Y:S01]  /*34d0*/  IMAD R5, R173, -0x40, R152 ;  /* 0xffffffc0ad057824 */ /* 0x000fe200078e0298 */
[----:B------:R-:W-:Y:S01]  /*34e0*/  USHF.R.U32.HI UR5, URZ, 0x4, UR5 ;  /* 0x000000043f057899 */ /* 0x000fe20008011605 */
[----:B------:R-:W5:Y:S01]  /*34f0*/  S2R R57, SR_TID.X ;  /* 0x0000000000397919 */ /* 0x000f620000002100 */
[----:B------:R-:W-:Y:S02]  /*3500*/  ULOP3.LUT UR4, UR4, 0x3fff, URZ, 0xc0, !UPT ;  /* 0x00003fff04047892 */ /* 0x000fe4000f8ec03f */
[----:B------:R-:W-:Y:S01]  /*3510*/  ULOP3.LUT UR5, UR5, 0x3fff, URZ, 0xc0, !UPT ;  /* 0x00003fff05057892 */ /* 0x000fe2000f8ec03f */
[----:B------:R-:W-:Y:S01]  /*3520*/  IADD3 R5, -R22, 0x40, R5 ;  /* 0x0000004016057810 */ /* 0x000fe20007ffe105 */
[----:B------:R-:W-:Y:S02]  /*3530*/  ULOP3.LUT UR4, UR4, 0x10000, URZ, 0xfc, !UPT ;  /* 0x0001000004047892 */ /* 0x000fe4000f8efc3f */
[----:B------:R-:W-:Y:S01]  /*3540*/  ULOP3.LUT UR5, UR5, 0x10000, URZ, 0xfc, !UPT ;  /* 0x0001000005057892 */ /* 0x000fe2000f8efc3f */
[C---:B------:R-:W-:Y:S01]  /*3550*/  ISETP.GT.AND P1, PT, R5.reuse, RZ, PT ;  /* 0x000000ff0500720c */ /* 0x040fe20003f24270 */
[----:B------:R-:W-:Y:S01]  /*3560*/  ULEA UR6, UR36, UR4, 0xc ;  /* 0x0000000424067291 */ /* 0x000fe2000f8e603f */
[C---:B------:R-:W-:Y:S01]  /*3570*/  ISETP.GT.AND P2, PT, R5.reuse, 0x1, PT ;  /* 0x000000010500780c */ /* 0x040fe20003f44270 */
[----:B------:R-:W-:Y:S01]  /*3580*/  UMOV UR9, 0x40000040 ;  /* 0x4000004000097882 */ /* 0x000fe20000000000 */
[----:B------:R-:W-:Y:S01]  /*3590*/  UMOV UR11, 0x40000040 ;  /* 0x40000040000b7882 */ /* 0x000fe20000000000 */
[----:B------:R-:W-:Y:S01]  /*35a0*/  UIADD3 UR14, UR5, 0x800, URZ ;  /* 0x00000800050e7890 */ /* 0x000fe2000fffe03f */
[C---:B------:R-:W-:Y:S01]  /*35b0*/  ISETP.GT.AND P3, PT, R5.reuse, 0x8, PT ;  /* 0x000000080500780c */ /* 0x040fe20003f64270 */
[----:B------:R-:W-:Y:S01]  /*35c0*/  UMOV UR8, UR5 ;  /* 0x0000000500087c82 */ /* 0x000fe20008000000 */
[----:B------:R-:W-:Y:S01]  /*35d0*/  UMOV UR10, UR6 ;  /* 0x00000006000a7c82 */ /* 0x000fe20008000000 */
[----:B------:R-:W-:Y:S01]  /*35e0*/  UIADD3 UR15, UR6, 0x800, URZ ;  /* 0x00000800060f7890 */ /* 0x000fe2000fffe03f */
[----:B------:R-:W-:Y:S01]  /*35f0*/  HGMMA.64x64x16.F32 R24, gdesc[UR8], R24, gsb0 ;  /* 0x00e00000081879f0 */ /* 0x000fe20008000818 */
[----:B------:R-:W-:Y:S01]  /*3600*/  UIADD3 UR8, UR5, 0x2, URZ ;  /* 0x0000000205087890 */ /* 0x000fe2000fffe03f */
[C---:B------:R-:W-:Y:S01]  /*3610*/  ISETP.GT.AND P4, PT, R5.reuse, 0x9, PT ;  /* 0x000000090500780c */ /* 0x040fe20003f84270 */
[----:B------:R-:W-:Y:S01]  /*3620*/  UIADD3 UR10, UR6, 0x2, URZ ;  /* 0x00000002060a7890 */ /* 0x000fe2000fffe03f */
[C---:B------:R-:W-:Y:S01]  /*3630*/  ISETP.GT.AND P5, PT, R5.reuse, 0x10, PT ;  /* 0x000000100500780c */ /* 0x040fe20003fa4270 */
[----:B------:R-:W-:Y:S01]  /*3640*/  UMOV UR9, 0x40000040 ;  /* 0x4000004000097882 */ /* 0x000fe20000000000 */
[----:B------:R-:W-:Y:S01]  /*3650*/  UMOV UR11, 0x40000040 ;  /* 0x40000040000b7882 */ /* 0x000fe20000000000 */
[----:B------:R-:W-:Y:S01]  /*3660*/  UMOV UR25, 0x40000040 ;  /* 0x4000004000197882 */ /* 0x000fe20000000000 */
[----:B------:R-:W-:Y:S01]  /*3670*/  UMOV UR27, 0x40000040 ;  /* 0x40000040001b7882 */ /* 0x000fe20000000000 */
[----:B------:R-:W-:-:S02]  /*3680*/  ISETP.GT.AND P6, PT, R5, 0x11, PT ;  /* 0x000000110500780c */ /* 0x000fc40003fc4270 */
[----:B--2---:R-:W-:Y:S02]  /*3690*/  SHF.R.U32.HI R4, RZ, 0x7, R4 ;  /* 0x00000007ff047819 */ /* 0x004fe40000011604 */
[----:B-----5:R-:W-:-:S04]  /*36a0*/  LOP3.LUT R57, R57, 0x7f, RZ, 0xc0, !PT ;  /* 0x0000007f39397812 */ /* 0x020fc800078ec0ff */
[----:B------:R-:W2:Y:S02]  /*36b0*/  SHFL.IDX PT, R4, R4, RZ, 0x1f ;  /* 0x00001fff04047589 */ /* 0x000ea400000e0000 */
[----:B--2---:R-:W-:-:S13]  /*36c0*/  R2UR UR7, R4 ;  /* 0x00000000040772ca */ /* 0x004fda00000e0000 */
[----:B------:R-:W-:-:S04]  /*36d0*/  UISETP.GT.AND UP0, UPT, UR7, 0x7f, UPT ;  /* 0x0000007f0700788c */ /* 0x000fc8000bf04270 */
[----:B------:R-:W-:Y:S01]  /*36e0*/  USEL UR7, URZ, 0x2, !UP0 ;  /* 0x000000023f077887 */ /* 0x000fe2000c000000 */
[----:B------:R-:W-:Y:S02]  /*36f0*/  WARPGROUP.DEPBAR.LE gsb0, 0x0 ;  /* 0x00008000000079c5 */ /* 0x000fe40000010000 */
[----:B------:R-:W-:-:S06]  /*3700*/  WARPGROUP.ARRIVE ;  /* 0x00000000000079c5 */ /* 0x000fcc0000000000 */
[----:B------:R-:W-:Y:S01]  /*3710*/  HGMMA.64x64x16.F32 R24, gdesc[UR8], R24, gsb0 ;  /* 0x00e00000081879f0 */ /* 0x000fe20008000818 */
[----:B------:R-:W-:Y:S02]  /*3720*/  UIADD3 UR8, UR5, 0x4, URZ ;  /* 0x0000000405087890 */ /* 0x000fe4000fffe03f */
[----:B------:R-:W-:Y:S01]  /*3730*/  UIADD3 UR10, UR6, 0x4, URZ ;  /* 0x00000004060a7890 */ /* 0x000fe2000fffe03f */
[----:B------:R-:W-:Y:S01]  /*3740*/  UMOV UR9, 0x40000040 ;  /* 0x4000004000097882 */ /* 0x000fe20000000000 */
[----:B------:R-:W-:Y:S01]  /*3750*/  UMOV UR11, 0x40000040 ;  /* 0x40000040000b7882 */ /* 0x000fe20000000000 */
        /* <DEDUP_REMOVED lines=94> */
[----:B------:R-:W-:Y:S02]  /*3d40*/  UIADD3 UR8, UR7, UR14, URZ ;  /* 0x0000000e07087290 */ /* 0x000fe4000fffe03f */
[----:B------:R-:W-:Y:S01]  /*3d50*/  UIADD3 UR10, UR7, UR15, URZ ;  /* 0x0000000f070a7290 */ /* 0x000fe2000fffe03f */
[----:B------:R-:W-:Y:S01]  /*3d60*/  UMOV UR9, 0x40000040 ;  /* 0x4000004000097882 */ /* 0x000fe20000000000 */
[----:B------:R-:W-:Y:S01]  /*3d70*/  UMOV UR11, 0x40000040 ;  /* 0x40000040000b7882 */ /* 0x000fe20000000000 */
[----:B------:R-:W-:Y:S02]  /*3d80*/  WARPGROUP.DEPBAR.LE gsb0, 0x0 ;  /* 0x00008000000079c5 */ /* 0x000fe40000010000 */
[----:B------:R-:W-:-:S06]  /*3d90*/  WARPGROUP.ARRIVE ;  /* 0x00000000000079c5 */ /* 0x000fcc0000000000 */
[----:B------:R-:W-:Y:S01]  /*3da0*/  HGMMA.64x64x16.F32 R24, gdesc[UR8], R24, gsb0 ;  /* 0x00e00000081879f0 */ /* 0x000fe20008000818 */
[----:B------:R-:W-:Y:S01]  /*3db0*/  UMOV UR9, 0x4 ;  /* 0x0000000400097882 */ /* 0x000fe20000000000 */
[----:B------:R-:W-:Y:S01]  /*3dc0*/  UMOV UR10, 0x28 ;  /* 0x00000028000a7882 */ /* 0x000fe20000000000 */
[----:B------:R-:W-:Y:S02]  /*3dd0*/  USEL UR8, UR9, 0x2, UP0 ;  /* 0x0000000209087887 */ /* 0x000fe40008000000 */
[----:B------:R-:W-:Y:S02]  /*3de0*/  USEL UR9, UR9, 0x6, !UP0 ;  /* 0x0000000609097887 */ /* 0x000fe4000c000000 */
[----:B------:R-:W-:Y:S02]  /*3df0*/  UIADD3 UR24, UR14, UR8, URZ ;  /* 0x000000080e187290 */ /* 0x000fe4000fffe03f */
[----:B------:R-:W-:Y:S01]  /*3e00*/  UIADD3 UR26, UR15, UR8, URZ ;  /* 0x000000080f1a7290 */ /* 0x000fe2000fffe03f */
[----:B------:R-:W-:Y:S01]  /*3e10*/  UMOV UR11, 0xa00 ;  /* 0x00000a00000b7882 */ /* 0x000fe20000000000 */
[----:B------:R-:W-:-:S02]  /*3e20*/  USEL UR10, UR10, 0x26, UP0 ;  /* 0x000000260a0a7887 */ /* 0x000fc40008000000 */
[----:B------:R-:W-:Y:S02]  /*3e30*/  USEL UR11, UR11, 0x980, UP0 ;  /* 0x000009800b0b7887 */ /* 0x000fe40008000000 */
[----:B------:R-:W-:Y:S02]  /*3e40*/  ULOP3.LUT UR10, UR10, 0x6, URZ, 0xc0, !UPT ;  /* 0x000000060a0a7892 */ /* 0x000fe4000f8ec03f */
[----:B------:R-:W-:Y:S01]  /*3e50*/  ULOP3.LUT UR11, UR11, 0xa00, URZ, 0xc0, !UPT ;  /* 0x00000a000b0b7892 */ /* 0x000fe2000f8ec03f */
[----:B------:R-:W-:Y:S02]  /*3e60*/  WARPGROUP.DEPBAR.LE gsb0, 0x0 ;  /* 0x00008000000079c5 */ /* 0x000fe40000010000 */
[----:B------:R-:W-:-:S06]  /*3e70*/  WARPGROUP.ARRIVE ;  /* 0x00000000000079c5 */ /* 0x000fcc0000000000 */
[----:B------:R-:W-:Y:S01]  /*3e80*/  HGMMA.64x64x16.F32 R24, gdesc[UR24], R24, gsb0 ;  /* 0x00e00000181879f0 */ /* 0x000fe20008000818 */
[----:B------:R-:W-:Y:S02]  /*3e90*/  UIADD3 UR24, UR14, UR9, URZ ;  /* 0x000000090e187290 */ /* 0x000fe4000fffe03f */
[----:B------:R-:W-:Y:S01]  /*3ea0*/  UIADD3 UR26, UR15, UR9, URZ ;  /* 0x000000090f1a7290 */ /* 0x000fe2000fffe03f */
[----:B------:R-:W-:Y:S01]  /*3eb0*/  UMOV UR25, 0x40000040 ;  /* 0x4000004000197882 */ /* 0x000fe20000000000 */
[----:B------:R-:W-:Y:S01]  /*3ec0*/  UMOV UR27, 0x40000040 ;  /* 0x40000040001b7882 */ /* 0x000fe20000000000 */
[----:B------:R-:W-:Y:S01]  /*3ed0*/  ULOP3.LUT UR15, UR42, 0x2000000, URZ, 0xfc, !UPT ;  /* 0x020000002a0f7892 */ /* 0x000fe2000f8efc3f */
[----:B------:R-:W-:Y:S02]  /*3ee0*/  WARPGROUP.DEPBAR.LE gsb0, 0x0 ;  /* 0x00008000000079c5 */ /* 0x000fe40000010000 */
[----:B------:R-:W-:-:S06]  /*3ef0*/  WARPGROUP.ARRIVE ;  /* 0x00000000000079c5 */ /* 0x000fcc0000000000 */
[----:B------:R-:W-:Y:S01]  /*3f00*/  HGMMA.64x64x16.F32 R24, gdesc[UR24], R24, gsb0 ;  /* 0x00e00000181879f0 */ /* 0x000fe20008000818 */
[----:B------:R-:W-:Y:S02]  /*3f10*/  UIADD3 UR24, UR10, UR11, UR5 ;  /* 0x0000000b0a187290 */ /* 0x000fe4000fffe005 */
[----:B------:R-:W-:Y:S01]  /*3f20*/  UIADD3 UR26, UR10, UR11, UR6 ;  /* 0x0000000b0a1a7290 */ /* 0x000fe2000fffe006 */
[----:B------:R-:W-:Y:S01]  /*3f30*/  UMOV UR25, 0x40000040 ;  /* 0x4000004000197882 */ /* 0x000fe20000000000 */
[----:B------:R-:W-:Y:S01]  /*3f40*/  UMOV UR27, 0x40000040 ;  /* 0x40000040001b7882 */ /* 0x000fe20000000000 */
[----:B------:R-:W-:Y:S02]  /*3f50*/  UIADD3 UR10, UR5, 0xa00, URZ ;  /* 0x00000a00050a7890 */ /* 0x000fe4000fffe03f */
[----:B------:R-:W-:Y:S01]  /*3f60*/  UIADD3 UR11, UR6, 0xa00, URZ ;  /* 0x00000a00060b7890 */ /* 0x000fe2000fffe03f */
        /* <DEDUP_REMOVED lines=21> */
[----:B------:R-:W-:Y:S01]  /*40c0*/  UMOV UR10, 0x30 ;  /* 0x00000030000a7882 */ /* 0x000fe20000000000 */
[----:B------:R-:W-:Y:S01]  /*40d0*/  UMOV UR11, 0xc00 ;  /* 0x00000c00000b7882 */ /* 0x000fe20000000000 */
[----:B------:R-:W-:Y:S02]  /*40e0*/  USEL UR10, UR10, 0x2e, UP0 ;  /* 0x0000002e0a0a7887 */ /* 0x000fe40008000000 */
[----:B------:R-:W-:-:S02]  /*40f0*/  USEL UR11, UR11, 0xb80, UP0 ;  /* 0x00000b800b0b7887 */ /* 0x000fc40008000000 */
[----:B------:R-:W-:Y:S02]  /*4100*/  ULOP3.LUT UR10, UR10, 0x6, URZ, 0xc0, !UPT ;  /* 0x000000060a0a7892 */ /* 0x000fe4000f8ec03f */
        /* <DEDUP_REMOVED lines=53> */
[----:B------:R-:W-:Y:S02]  /*4460*/  UMOV UR7, 0x40 ;  /* 0x0000004000077882 */ /* 0x000fe40000000000 */
[----:B------:R-:W-:-:S04]  /*4470*/  USEL UR7, UR7, 0x3e, UP0 ;  /* 0x0000003e07077887 */ /* 0x000fc80008000000 */
        /* <DEDUP_REMOVED lines=8> */
[----:B------:R-:W-:Y:S02]  /*4500*/  UIADD3 UR8, UR9, UR10, URZ ;  /* 0x0000000a09087290 */ /* 0x000fe4000fffe03f */
[----:B------:R-:W-:-:S03]  /*4510*/  UIADD3 UR10, UR9, UR11, URZ ;  /* 0x0000000b090a7290 */ /* 0x000fc6000fffe03f */
[----:B------:R-:W-:Y:S01]  /*4520*/  UMOV UR9, 0x40000040 ;  /* 0x4000004000097882 */ /* 0x000fe20000000000 */
[----:B------:R-:W-:Y:S01]  /*4530*/  UMOV UR11, 0x40000040 ;  /* 0x40000040000b7882 */ /* 0x000fe20000000000 */
[----:B------:R-:W-:Y:S02]  /*4540*/  WARPGROUP.DEPBAR.LE gsb0, 0x0 ;  /* 0x00008000000079c5 */ /* 0x000fe40000010000 */
[----:B------:R-:W-:-:S06]  /*4550*/  WARPGROUP.ARRIVE ;  /* 0x00000000000079c5 */ /* 0x000fcc0000000000 */
[----:B------:R-:W-:Y:S03]  /*4560*/  HGMMA.64x64x16.F32 R24, gdesc[UR24], R24, gsb0 ;  /* 0x00e00000181879f0 */ /* 0x000fe60008000818 */
[----:B------:R-:W-:Y:S02]  /*4570*/  WARPGROUP.DEPBAR.LE gsb0, 0x0 ;  /* 0x00008000000079c5 */ /* 0x000fe40000010000 */
[----:B------:R-:W-:-:S06]  /*4580*/  WARPGROUP.ARRIVE ;  /* 0x00000000000079c5 */ /* 0x000fcc0000000000 */
[----:B------:R-:W-:Y:S01]  /*4590*/  HGMMA.64x64x16.F32 R24, gdesc[UR8], R24, gsb0 ;  /* 0x00e00000081879f0 */ /* 0x000fe20008000818 */
[----:B------:R-:W-:Y:S01]  /*45a0*/  UMOV UR8, 0x1000 ;  /* 0x0000100000087882 */ /* 0x000fe20000000000 */
[----:B------:R-:W-:Y:S01]  /*45b0*/  UMOV UR9, 0x40000040 ;  /* 0x4000004000097882 */ /* 0x000fe20000000000 */
[----:B------:R-:W-:Y:S01]  /*45c0*/  USEL UR8, UR8, 0xf80, UP0 ;  /* 0x00000f8008087887 */ /* 0x000fe20008000000 */
[----:B------:R-:W-:-:S03]  /*45d0*/  UMOV UR11, 0x40000040 ;  /* 0x40000040000b7882 */ /* 0x000fc60000000000 */
[----:B------:R-:W-:-:S04]  /*45e0*/  ULOP3.LUT UR8, UR8, 0x1e00, URZ, 0xc0, !UPT ;  /* 0x00001e0008087892 */ /* 0x000fc8000f8ec03f */
[----:B------:R-:W-:Y:S02]  /*45f0*/  UIADD3 UR10, UR7, UR8, UR5 ;  /* 0x00000008070a7290 */ /* 0x000fe4000fffe005 */
[----:B------:R-:W-:-:S03]  /*4600*/  UIADD3 UR6, UR7, UR8, UR6 ;  /* 0x0000000807067290 */ /* 0x000fc6000fffe006 */
[----:B------:R-:W-:Y:S02]  /*4610*/  UMOV UR7, 0x40000040 ;  /* 0x4000004000077882 */ /* 0x000fe40000000000 */
[----:B------:R-:W-:Y:S02]  /*4620*/  UMOV UR8, UR10 ;  /* 0x0000000a00087c82 */ /* 0x000fe40008000000 */
[----:B------:R-:W-:Y:S01]  /*4630*/  UMOV UR10, UR6 ;  /* 0x00000006000a7c82 */ /* 0x000fe20008000000 */
[----:B------:R-:W-:Y:S01]  /*4640*/  ULDC UR6, c[0x0][0xad0] ;  /* 0x0002b40000067ab9 */ /* 0x000fe20000000800 */
[----:B------:R-:W-:Y:S02]  /*4650*/  WARPGROUP.DEPBAR.LE gsb0, 0x0 ;  /* 0x00008000000079c5 */ /* 0x000fe40000010000 */
[----:B------:R-:W-:-:S06]  /*4660*/  WARPGROUP.ARRIVE ;  /* 0x00000000000079c5 */ /* 0x000fcc0000000000 */
[----:B------:R-:W-:Y:S01]  /*4670*/  HGMMA.64x64x16.F32 R24, gdesc[UR8], R24, gsb0 ;  /* 0x00e00000081879f0 */ /* 0x000fe20008000818 */
[----:B------:R-:W-:Y:S01]  /*4680*/  ULDC UR9, c[0x0][0xa80] ;  /* 0x0002a00000097ab9 */ /* 0x000fe20000000800 */
[----:B------:R-:W-:Y:S01]  /*4690*/  UMOV UR11, 0x40000040 ;  /* 0x40000040000b7882 */ /* 0x000fe20000000000 */
        /* <DEDUP_REMOVED lines=24> */
[----:B--2---:R-:W-:Y:S01]  /*4820*/  FSEL R24, R24, -INF , P1 ;  /* 0xff80000018187808 */ /* 0x004fe20000800000 */
[----:B------:R-:W-:Y:S01]  /*4830*/  FMUL.FTZ R48, R48, UR6 ;  /* 0x0000000630307c20 */ /* 0x000fe20008410000 */
[----:B------:R-:W-:Y:S01]  /*4840*/  FMUL.FTZ R42, R42, UR6 ;  /* 0x000000062a2a7c20 */ /* 0x000fe20008410000 */
[----:B------:R-:W-:Y:S01]  /*4850*/  FMUL.FTZ R49, R49, UR6 ;  /* 0x0000000631317c20 */ /* 0x000fe20008410000 */
[----:B------:R-:W-:Y:S01]  /*4860*/  FMUL.FTZ R43, R43, UR6 ;  /* 0x000000062b2b7c20 */ /* 0x000fe20008410000 */
[----:B------:R-:W-:Y:S01]  /*4870*/  FMUL.FTZ R52, R52, UR6 ;  /* 0x0000000634347c20 */ /* 0x000fe20008410000 */
[----:B------:R-:W-:Y:S01]  /*4880*/  FMUL.FTZ R53, R53, UR6 ;  /* 0x0000000635357c20 */ /* 0x000fe20008410000 */
[----:B------:R-:W2:Y:S01]  /*4890*/  MUFU.TANH R29, R29 ;  /* 0x0000001d001d7308 */ /* 0x000ea20000002400 */
[----:B-----5:R-:W-:Y:S01]  /*48a0*/  FSEL R25, R25, -INF , P2 ;  /* 0xff80000019197808 */ /* 0x020fe20001000000 */
[----:B------:R-:W-:Y:S01]  /*48b0*/  FMUL.FTZ R46, R46, UR6 ;  /* 0x000000062e2e7c20 */ /* 0x000fe20008410000 */
[----:B------:R-:W-:Y:S01]  /*48c0*/  FMUL.FTZ R47, R47, UR6 ;  /* 0x000000062f2f7c20 */ /* 0x000fe20008410000 */
[----:B------:R-:W-:Y:S01]  /*48d0*/  FMUL.FTZ R50, R50, UR6 ;  /* 0x0000000632327c20 */ /* 0x000fe20008410000 */
[----:B------:R-:W-:Y:S01]  /*48e0*/  FMNMX.FTZ R7, R24, R25, !PT ;  /* 0x0000001918077209 */ /* 0x000fe20007810000 */
[----:B------:R-:W-:Y:S01]  /*48f0*/  FMUL.FTZ R51, R51, UR6 ;  /* 0x0000000633337c20 */ /* 0x000fe20008410000 */
[----:B------:R-:W-:Y:S01]  /*4900*/  FMUL.FTZ R54, R54, UR6 ;  /* 0x0000000636367c20 */ /* 0x000fe20008410000 */
[----:B------:R-:W5:Y:S01]  /*4910*/  MUFU.TANH R32, R32 ;  /* 0x0000002000207308 */ /* 0x000f620000002400 */
[----:B0-----:R-:W-:Y:S01]  /*4920*/  FSEL R28, R28, -INF , P3 ;  /* 0xff8000001c1c7808 */ /* 0x001fe20001800000 */
[----:B------:R-:W-:Y:S01]  /*4930*/  FMUL.FTZ R55, R55, UR6 ;  /* 0x0000000637377c20 */ /* 0x000fe20008410000 */
[----:B------:R-:W-:-:S02]  /*4940*/  ULEA UR6, UR36, UR15, 0xc ;  /* 0x0000000f24067291 */ /* 0x000fc4000f8e603f */
[----:B------:R-:W-:Y:S02]  /*4950*/  FMNMX.FTZ R4, R28, R7, !PT ;  /* 0x000000071c047209 */ /* 0x000fe40007810000 */
[----:B------:R-:W-:Y:S01]  /*4960*/  UIADD3 UR8, UR6, 0x80, URZ ;  /* 0x0000008006087890 */ /* 0x000fe2000fffe03f */
[----:B------:R-:W0:Y:S01]  /*4970*/  MUFU.TANH R26, R26 ;  /* 0x0000001a001a7308 */ /* 0x000e220000002400 */
[----:B--2---:R-:W-:-:S04]  /*4980*/  FSEL R29, R29, -INF , P4 ;  /* 0xff8000001d1d7808 */ /* 0x004fc80002000000 */
[----:B------:R-:W-:Y:S01]  /*4990*/  FMNMX.FTZ R7, R29, R4, !PT ;  /* 0x000000041d077209 */ /* 0x000fe20007810000 */
[----:B------:R-:W-:Y:S01]  /*49a0*/  UMOV UR10, UR8 ;  /* 0x00000008000a7c82 */ /* 0x000fe20008000000 */
[----:B------:R-:W-:Y:S01]  /*49b0*/  UIADD3 UR8, UR6, 0x100, URZ ;  /* 0x0000010006087890 */ /* 0x000fe2000fffe03f */
[----:B------:R-:W2:Y:S01]  /*49c0*/  MUFU.TANH R33, R33 ;  /* 0x0000002100217308 */ /* 0x000ea20000002400 */
[----:B-----5:R-:W-:-:S04]  /*49d0*/  FSEL R32, R32, -INF , P5 ;  /* 0xff80000020207808 */ /* 0x020fc80002800000 */
[----:B------:R-:W-:-:S03]  /*49e0*/  FMNMX.FTZ R4, R32, R7, !PT ;  /* 0x0000000720047209 */ /* 0x000fc60007810000 */
[----:B------:R-:W5:Y:S01]  /*49f0*/  MUFU.TANH R27, R27 ;  /* 0x0000001b001b7308 */ /* 0x000f620000002400 */
[----:B0-----:R-:W-:Y:S02]  /*4a00*/  FSEL R26, R26, -INF , P1 ;  /* 0xff8000001a1a7808 */ /* 0x001fe40000800000 */
[----:B------:R-:W-:-:S05]  /*4a10*/  ISETP.GT.AND P1, PT, R5, 0x18, PT ;  /* 0x000000180500780c */ /* 0x000fca0003f24270 */
[----:B------:R-:W0:Y:S01]  /*4a20*/  MUFU.TANH R36, R36 ;  /* 0x0000002400247308 */ /* 0x000e220000002400 */
[----:B--2---:R-:W-:-:S04]  /*4a30*/  FSEL R33, R33, -INF , P6 ;  /* 0xff80000021217808 */ /* 0x004fc80003000000 */
[----:B------:R-:W-:-:S03]  /*4a40*/  FMNMX.FTZ R7, R33, R4, !PT ;  /* 0x0000000421077209 */ /* 0x000fc60007810000 */
[----:B------:R-:W2:Y:S01]  /*4a50*/  MUFU.TANH R30, R30 ;  /* 0x0000001e001e7308 */ /* 0x000ea20000002400 */
[----:B-----5:R-:W-:Y:S02]  /*4a60*/  FSEL R27, R27, -INF , P2 ;  /* 0xff8000001b1b7808 */ /* 0x020fe40001000000 */
[----:B------:R-:W-:-:S05]  /*4a70*/  ISETP.GT.AND P2, PT, R5, 0x19, PT ;  /* 0x000000190500780c */ /* 0x000fca0003f44270 */
[----:B------:R-:W5:Y:S01]  /*4a80*/  MUFU.TANH R37, R37 ;  /* 0x0000002500257308 */ /* 0x000f620000002400 */
[----:B0-----:R-:W-:-:S04]  /*4a90*/  FSEL R36, R36, -INF , P1 ;  /* 0xff80000024247808 */ /* 0x001fc80000800000 */
[----:B------:R-:W-:-:S03]  /*4aa0*/  FMNMX.FTZ R4, R36, R7, !PT ;  /* 0x0000000724047209 */ /* 0x000fc60007810000 */
[----:B------:R-:W0:Y:S01]  /*4ab0*/  MUFU.TANH R31, R31 ;  /* 0x0000001f001f7308 */ /* 0x000e220000002400 */
[----:B--2---:R-:W-:Y:S02]  /*4ac0*/  FSEL R30, R30, -INF , P3 ;  /* 0xff8000001e1e7808 */ /* 0x004fe40001800000 */
[----:B------:R-:W-:-:S05]  /*4ad0*/  ISETP.GT.AND P3, PT, R5, 0x20, PT ;  /* 0x000000200500780c */ /* 0x000fca0003f64270 */
        /* <DEDUP_REMOVED lines=37> */
[----:B-----5:R-:W-:-:S07]  /*4d30*/  FSEL R49, R49, -INF , P2 ;  /* 0xff80000031317808 */ /* 0x020fce0001000000 */
[----:B------:R-:W5:Y:S01]  /*4d40*/  MUFU.TANH R53, R53 ;  /* 0x0000003500357308 */ /* 0x000f620000002400 */
[----:B0-----:R-:W-:Y:S02]  /*4d50*/  FSEL R43, R43, -INF , P4 ;  /* 0xff8000002b2b7808 */ /* 0x001fe40002000000 */
[----:B------:R-:W-:Y:S02]  /*4d60*/  ISETP.GT.AND P4, PT, R5, 0x39, PT ;  /* 0x000000390500780c */ /* 0x000fe40003f84270 */
[----:B------:R-:W-:-:S03]  /*4d70*/  FMNMX.FTZ R5, R49, R4, !PT ;  /* 0x0000000431057209 */ /* 0x000fc60007810000 */
[----:B------:R-:W0:Y:S01]  /*4d80*/  MUFU.TANH R46, R46 ;  /* 0x0000002e002e7308 */ /* 0x000e220000002400 */
[----:B--2---:R-:W-:-:S04]  /*4d90*/  FSEL R52, R52, -INF , P3 ;  /* 0xff80000034347808 */ /* 0x004fc80001800000 */
[----:B------:R-:W-:-:S03]  /*4da0*/  FMNMX.FTZ R4, R52, R5, !PT ;  /* 0x0000000534047209 */ /* 0x000fc60007810000 */
[----:B------:R-:W2:Y:S01]  /*4db0*/  MUFU.TANH R47, R47 ;  /* 0x0000002f002f7308 */ /* 0x000ea20000002400 */
[----:B-----5:R-:W-:-:S04]  /*4dc0*/  FSEL R53, R53, -INF , P4 ;  /* 0xff80000035357808 */ /* 0x020fc80002000000 */
[----:B-1-34-:R-:W-:-:S03]  /*4dd0*/  FMNMX.FTZ R6, R53, R4, !PT ;  /* 0x0000000435067209 */ /* 0x01afc60007810000 */
[----:B------:R-:W1:Y:S01]  /*4de0*/  MUFU.TANH R50, R50 ;  /* 0x0000003200327308 */ /* 0x000e620000002400 */
[----:B0-----:R-:W-:Y:S01]  /*4df0*/  FSEL R46, R46, -INF , P5 ;  /* 0xff8000002e2e7808 */ /* 0x001fe20002800000 */
[----:B------:R-:W0:Y:S06]  /*4e00*/  SHFL.BFLY PT, R5, R6, 0x2, 0x1f ;  /* 0x0c401f0006057f89 */ /* 0x000e2c00000e0000 */
[----:B------:R-:W3:Y:S01]  /*4e10*/  MUFU.TANH R51, R51 ;  /* 0x0000003300337308 */ /* 0x000ee20000002400 */
[----:B--2---:R-:W-:-:S07]  /*4e20*/  FSEL R47, R47, -INF , P6 ;  /* 0xff8000002f2f7808 */ /* 0x004fce0003000000 */
[----:B------:R-:W2:Y:S01]  /*4e30*/  MUFU.TANH R54, R54 ;  /* 0x0000003600367308 */ /* 0x000ea20000002400 */
[----:B-1----:R-:W-:-:S07]  /*4e40*/  FSEL R50, R50, -INF , P1 ;  /* 0xff80000032327808 */ /* 0x002fce0000800000 */
[----:B------:R-:W1:Y:S01]  /*4e50*/  MUFU.TANH R55, R55 ;  /* 0x0000003700377308 */ /* 0x000e620000002400 */
[----:B---3--:R-:W-:Y:S02]  /*4e60*/  FSEL R51, R51, -INF , P2 ;  /* 0xff80000033337808 */ /* 0x008fe40001000000 */
[----:B0-----:R-:W-:Y:S02]  /*4e70*/  FMNMX.FTZ R7, R6, R5, !PT ;  /* 0x0000000506077209 */ /* 0x001fe40007810000 */
[----:B------:R-:W-:Y:S02]  /*4e80*/  FMNMX.FTZ R5, R26, R27, !PT ;  /* 0x0000001b1a057209 */ /* 0x000fe40007810000 */
[----:B------:R-:W-:Y:S01]  /*4e90*/  ISETP.GE.AND P2, PT, R152, 0x41, PT ;  /* 0x000000419800780c */ /* 0x000fe20003f46270 */
[----:B------:R-:W0:Y:S01]  /*4ea0*/  SHFL.BFLY PT, R8, R7, 0x1, 0x1f ;  /* 0x0c201f0007087f89 */ /* 0x000e2200000e0000 */
[----:B------:R-:W-:Y:S02]  /*4eb0*/  FMNMX.FTZ R4, R30, R5, !PT ;  /* 0x000000051e047209 */ /* 0x000fe40007810000 */
[----:B--2---:R-:W-:-:S02]  /*4ec0*/  FSEL R54, R54, -INF , P3 ;  /* 0xff80000036367808 */ /* 0x004fc40001800000 */
[----:B------:R-:W-:-:S04]  /*4ed0*/  FMNMX.FTZ R5, R31, R4, !PT ;  /* 0x000000041f057209 */ /* 0x000fc80007810000 */
[----:B------:R-:W-:Y:S02]  /*4ee0*/  FMNMX.FTZ R4, R34, R5, !PT ;  /* 0x0000000522047209 */ /* 0x000fe40007810000 */
[----:B-1----:R-:W-:Y:S02]  /*4ef0*/  FSEL R55, R55, -INF , P4 ;  /* 0xff80000037377808 */ /* 0x002fe40002000000 */
        /* <DEDUP_REMOVED lines=15> */
[----:B------:R-:W-:Y:S01]  /*4ff0*/  MUFU.EX2 R6, R24 ;  /* 0x0000001800067308 */ /* 0x000fe20000000800 */
        /* <DEDUP_REMOVED lines=14> */
[--C-:B------:R-:W-:Y:S01]  /*50e0*/  FFMA.FTZ R155, R52, UR9, -R56.reuse ;  /* 0x00000009349b7c23 */ /* 0x100fe20008010838 */
[--C-:B------:R-:W-:Y:S01]  /*50f0*/  FFMA.FTZ R172, R53, UR9, -R56.reuse ;  /* 0x0000000935ac7c23 */ /* 0x100fe20008010838 */
[----:B------:R-:W1:Y:S08]  /*5100*/  MUFU.EX2 R7, R7 ;  /* 0x0000000700077308 */ /* 0x000e700000000800 */
[----:B------:R-:W-:Y:S08]  /*5110*/  MUFU.EX2 R8, R28 ;  /* 0x0000001c00087308 */ /* 0x000ff00000000800 */
[----:B------:R-:W2:Y:S01]  /*5120*/  MUFU.EX2 R9, R9 ;  /* 0x0000000900097308 */ /* 0x000ea20000000800 */
[----:B-1----:R-:W-:Y:S01]  /*5130*/  F2FP.F16.F32.PACK_AB R156, R7, R6 ;  /* 0x00000006079c723e */ /* 0x002fe200000000ff */
[----:B------:R-:W-:Y:S01]  /*5140*/  FADD.FTZ R7, R6, R7 ;  /* 0x0000000706077221 */ /* 0x000fe20000010000 */
[----:B0-----:R-:W-:Y:S01]  /*5150*/  FMNMX.FTZ R24, R5, R14, !PT ;  /* 0x0000000e05187209 */ /* 0x001fe20007810000 */
[----:B------:R-:W-:-:S04]  /*5160*/  FFMA.FTZ R14, R40, UR9, -R56 ;  /* 0x00000009280e7c23 */ /* 0x000fc80008010838 */
[----:B------:R-:W-:Y:S01]  /*5170*/  MUFU.EX2 R10, R10 ;  /* 0x0000000a000a7308 */ /* 0x000fe20000000800 */
[----:B------:R-:W0:Y:S07]  /*5180*/  SHFL.BFLY PT, R5, R24, 0x1, 0x1f ;  /* 0x0c201f0018057f89 */ /* 0x000e2e00000e0000 */
[----:B------:R-:W1:Y:S01]  /*5190*/  MUFU.EX2 R11, R11 ;  /* 0x0000000b000b7308 */ /* 0x000e620000000800 */
[----:B--2---:R-:W-:Y:S01]  /*51a0*/  F2FP.F16.F32.PACK_AB R158, R9, R8 ;  /* 0x00000008099e723e */ /* 0x004fe200000000ff */
[----:B------:R-:W-:-:S04]  /*51b0*/  FADD.FTZ R8, R8, R7 ;  /* 0x0000000708087221 */ /* 0x000fc80000010000 */
[----:B------:R-:W-:Y:S02]  /*51c0*/  FADD.FTZ R9, R9, R8 ;  /* 0x0000000809097221 */ /* 0x000fe40000010000 */
[----:B------:R-:W-:Y:S08]  /*51d0*/  MUFU.EX2 R12, R12 ;  /* 0x0000000c000c7308 */ /* 0x000ff00000000800 */
[----:B------:R-:W2:Y:S01]  /*51e0*/  MUFU.EX2 R13, R13 ;  /* 0x0000000d000d7308 */ /* 0x000ea20000000800 */
[----:B-1----:R-:W-:Y:S01]  /*51f0*/  F2FP.F16.F32.PACK_AB R160, R11, R10 ;  /* 0x0000000a0ba0723e */ /* 0x002fe200000000ff */
[----:B------:R-:W-:Y:S01]  /*5200*/  FADD.FTZ R10, R10, R9 ;  /* 0x000000090a0a7221 */ /* 0x000fe20000010000 */
[----:B0-----:R-:W-:-:S03]  /*5210*/  FMNMX.FTZ R5, R24, R5, !PT ;  /* 0x0000000518057209 */ /* 0x001fc60007810000 */
[----:B------:R-:W-:Y:S01]  /*5220*/  FADD.FTZ R11, R11, R10 ;  /* 0x0000000a0b0b7221 */ /* 0x000fe20000010000 */
[C---:B------:R-:W-:Y:S01]  /*5230*/  FSETP.NEU.FTZ.AND P1, PT, R5.reuse, -INF , PT ;  /* 0xff8000000500780b */ /* 0x040fe20003f3d000 */
[----:B------:R-:W-:Y:S01]  /*5240*/  FMUL.FTZ R24, R5, UR9 ;  /* 0x0000000905187c20 */ /* 0x000fe20008410000 */
[----:B------:R-:W-:Y:S04]  /*5250*/  MUFU.EX2 R14, R14 ;  /* 0x0000000e000e7308 */ /* 0x000fe80000000800 */
[----:B------:R-:W-:Y:S02]  /*5260*/  FSEL R25, R24, RZ, P1 ;  /* 0x000000ff18197208 */ /* 0x000fe40000800000 */
[----:B------:R-:W-:Y:S02]  /*5270*/  ISETP.NE.AND P1, PT, R57, RZ, PT ;  /* 0x000000ff3900720c */ /* 0x000fe40003f25270 */
        /* <DEDUP_REMOVED lines=21> */
[----:B--2---:R-:W-:Y:S01]  /*53d0*/  F2FP.F16.F32.PACK_AB R162, R13, R12 ;  /* 0x0000000c0da2723e */ /* 0x004fe200000000ff */
[----:B------:R-:W-:Y:S01]  /*53e0*/  FADD.FTZ R12, R12, R11 ;  /* 0x0000000b0c0c7221 */ /* 0x000fe20000010000 */
[----:B0-----:R-:W-:Y:S01]  /*53f0*/  F2FP.F16.F32.PACK_AB R164, R15, R14 ;  /* 0x0000000e0fa4723e */ /* 0x001fe200000000ff */
[----:B------:R-:W-:-:S02]  /*5400*/  @!P1 VIADD R3, R3, 0x38860 ;  /* 0x0003886003039836 */ /* 0x000fc40000000000 */
[----:B------:R-:W-:Y:S01]  /*5410*/  FADD.FTZ R13, R13, R12 ;  /* 0x0000000c0d0d7221 */ /* 0x000fe20000010000 */
[----:B------:R-:W0:Y:S02]  /*5420*/  MUFU.EX2 R175, R27 ;  /* 0x0000001b00af7308 */ /* 0x000e240000000800 */
[----:B------:R-:W-:Y:S01]  /*5430*/  @!P1 PRMT R3, RZ, 0x654, R3 ;  /* 0x00000654ff039816 */ /* 0x000fe20000000003 */
[----:B------:R-:W-:-:S04]  /*5440*/  FADD.FTZ R14, R14, R13 ;  /* 0x0000000d0e0e7221 */ /* 0x000fc80000010000 */
[----:B------:R-:W-:Y:S01]  /*5450*/  FADD.FTZ R15, R15, R14 ;  /* 0x0000000e0f0f7221 */ /* 0x000fe20000010000 */
[----:B------:R-:W-:Y:S08]  /*5460*/  MUFU.EX2 R176, R30 ;  /* 0x0000001e00b07308 */ /* 0x000ff00000000800 */
[----:B------:R-:W2:Y:S01]  /*5470*/  MUFU.EX2 R177, R31 ;  /* 0x0000001f00b17308 */ /* 0x000ea20000000800 */
[----:B0-----:R-:W-:Y:S01]  /*5480*/  F2FP.F16.F32.PACK_AB R157, R175, R174 ;  /* 0x000000aeaf9d723e */ /* 0x001fe200000000ff */
[----:B------:R-:W-:-:S06]  /*5490*/  FADD.FTZ R175, R174, R175 ;  /* 0x000000afaeaf7221 */ /* 0x000fcc0000010000 */
[----:B------:R-:W-:Y:S08]  /*54a0*/  MUFU.EX2 R178, R34 ;  /* 0x0000002200b27308 */ /* 0x000ff00000000800 */
[----:B------:R-:W0:Y:S01]  /*54b0*/  MUFU.EX2 R179, R35 ;  /* 0x0000002300b37308 */ /* 0x000e220000000800 */
[----:B--2---:R-:W-:Y:S01]  /*54c0*/  F2FP.F16.F32.PACK_AB R159, R177, R176 ;  /* 0x000000b0b19f723e */ /* 0x004fe200000000ff */
[----:B------:R-:W-:Y:S01]  /*54d0*/  BAR.SYNC.DEFER_BLOCKING 0xf, 0x100 ;  /* 0x03c4000000007b1d */ /* 0x000fe20000010000 */
[----:B------:R-:W-:-:S04]  /*54e0*/  FADD.FTZ R176, R176, R175 ;  /* 0x000000afb0b07221 */ /* 0x000fc80000010000 */
[----:B------:R-:W-:Y:S01]  /*54f0*/  FADD.FTZ R177, R177, R176 ;  /* 0x000000b0b1b17221 */ /* 0x000fe20000010000 */
[----:B------:R-:W-:Y:S08]  /*5500*/  MUFU.EX2 R180, R38 ;  /* 0x0000002600b47308 */ /* 0x000ff00000000800 */
[----:B------:R-:W2:Y:S01]  /*5510*/  MUFU.EX2 R181, R39 ;  /* 0x0000002700b57308 */ /* 0x000ea20000000800 */
[----:B0-----:R-:W-:Y:S01]  /*5520*/  F2FP.F16.F32.PACK_AB R161, R179, R178 ;  /* 0x000000b2b3a1723e */ /* 0x001fe200000000ff */
[----:B------:R-:W-:-:S04]  /*5530*/  FADD.FTZ R178, R178, R177 ;  /* 0x000000b1b2b27221 */ /* 0x000fc80000010000 */
[----:B------:R-:W-:Y:S02]  /*5540*/  FADD.FTZ R179, R179, R178 ;  /* 0x000000b2b3b37221 */ /* 0x000fe40000010000 */
[----:B------:R-:W-:Y:S01]  /*5550*/  MUFU.EX2 R20, R20 ;  /* 0x0000001400147308 */ /* 0x000fe20000000800 */
[----:B------:R0:W-:Y:S07]  /*5560*/  STSM.16.M88.4 [R184+0x36400], R156 ;  /* 0x0364009cb8007844 */ /* 0x0001ee0000000200 */
[----:B------:R-:W3:Y:S01]  /*5570*/  MUFU.EX2 R21, R21 ;  /* 0x0000001500157308 */ /* 0x000ee20000000800 */
[----:B--2---:R-:W-:Y:S01]  /*5580*/  F2FP.F16.F32.PACK_AB R163, R181, R180 ;  /* 0x000000b4b5a3723e */ /* 0x004fe200000000ff */
[----:B------:R-:W-:-:S04]  /*5590*/  FADD.FTZ R180, R180, R179 ;  /* 0x000000b3b4b47221 */ /* 0x000fc80000010000 */
[----:B------:R0:W-:Y:S01]  /*55a0*/  STSM.16.M88.4 [R187], R160 ;  /* 0x000000a0bb007844 */ /* 0x0001e20000000200 */
[----:B------:R-:W-:Y:S01]  /*55b0*/  FADD.FTZ R181, R181, R180 ;  /* 0x000000b4b5b57221 */ /* 0x000fe20000010000 */
[----:B------:R-:W-:Y:S08]  /*55c0*/  MUFU.EX2 R182, R42 ;  /* 0x0000002a00b67308 */ /* 0x000ff00000000800 */
[----:B------:R-:W2:Y:S01]  /*55d0*/  MUFU.EX2 R183, R43 ;  /* 0x0000002b00b77308 */ /* 0x000ea20000000800 */
[----:B---3--:R-:W-:Y:S01]  /*55e0*/  F2FP.F16.F32.PACK_AB R166, R21, R20 ;  /* 0x0000001415a6723e */ /* 0x008fe200000000ff */
[----:B------:R-:W-:-:S04]  /*55f0*/  FADD.FTZ R20, R20, R15 ;  /* 0x0000000f14147221 */ /* 0x000fc80000010000 */
[----:B------:R-:W-:Y:S02]  /*5600*/  FADD.FTZ R20, R21, R20 ;  /* 0x0000001415147221 */ /* 0x000fe40000010000 */
[----:B------:R-:W-:Y:S08]  /*5610*/  MUFU.EX2 R192, R46 ;  /* 0x0000002e00c07308 */ /* 0x000ff00000000800 */
[----:B------:R-:W3:Y:S01]  /*5620*/  MUFU.EX2 R193, R47 ;  /* 0x0000002f00c17308 */ /* 0x000ee20000000800 */
[----:B--2---:R-:W-:Y:S01]  /*5630*/  F2FP.F16.F32.PACK_AB R165, R183, R182 ;  /* 0x000000b6b7a5723e */ /* 0x004fe200000000ff */
[----:B------:R-:W-:-:S04]  /*5640*/  FADD.FTZ R182, R182, R181 ;  /* 0x000000b5b6b67221 */ /* 0x000fc80000010000 */
[----:B------:R-:W-:Y:S02]  /*5650*/  FADD.FTZ R183, R183, R182 ;  /* 0x000000b6b7b77221 */ /* 0x000fe40000010000 */
[----:B------:R-:W-:Y:S08]  /*5660*/  MUFU.EX2 R153, R153 ;  /* 0x0000009900997308 */ /* 0x000ff00000000800 */
[----:B------:R-:W2:Y:S01]  /*5670*/  MUFU.EX2 R154, R154 ;  /* 0x0000009a009a7308 */ /* 0x000ea20000000800 */
[----:B---3--:R-:W-:Y:S01]  /*5680*/  F2FP.F16.F32.PACK_AB R167, R193, R192 ;  /* 0x000000c0c1a7723e */ /* 0x008fe200000000ff */
[----:B------:R-:W-:-:S04]  /*5690*/  FADD.FTZ R192, R192, R183 ;  /* 0x000000b7c0c07221 */ /* 0x000fc80000010000 */
[----:B------:R0:W-:Y:S01]  /*56a0*/  STSM.16.M88.4 [R185], R164 ;  /* 0x000000a4b9007844 */ /* 0x0001e20000000200 */
[----:B------:R-:W-:Y:S01]  /*56b0*/  FADD.FTZ R193, R193, R192 ;  /* 0x000000c0c1c17221 */ /* 0x000fe20000010000 */
[----:B------:R-:W-:Y:S08]  /*56c0*/  MUFU.EX2 R155, R155 ;  /* 0x0000009b009b7308 */ /* 0x000ff00000000800 */
[----:B------:R-:W3:Y:S01]  /*56d0*/  MUFU.EX2 R172, R172 ;  /* 0x000000ac00ac7308 */ /* 0x000ee20000000800 */
[----:B--2---:R-:W-:Y:S01]  /*56e0*/  F2FP.F16.F32.PACK_AB R168, R154, R153 ;  /* 0x000000999aa8723e */ /* 0x004fe200000000ff */
[----:B------:R-:W-:-:S04]  /*56f0*/  FADD.FTZ R153, R153, R20 ;  /* 0x0000001499997221 */ /* 0x000fc80000010000 */
[----:B------:R-:W-:Y:S02]  /*5700*/  FADD.FTZ R154, R154, R153 ;  /* 0x000000999a9a7221 */ /* 0x000fe40000010000 */
[----:B------:R-:W-:Y:S08]  /*5710*/  MUFU.EX2 R194, R50 ;  /* 0x0000003200c27308 */ /* 0x000ff00000000800 */
[----:B------:R-:W2:Y:S01]  /*5720*/  MUFU.EX2 R195, R51 ;  /* 0x0000003300c37308 */ /* 0x000ea20000000800 */
[----:B---3--:R-:W-:-:S07]  /*5730*/  F2FP.F16.F32.PACK_AB R170, R172, R155 ;  /* 0x0000009bacaa723e */ /* 0x008fce00000000ff */
[----:B------:R-:W3:Y:S08]  /*5740*/  MUFU.EX2 R196, R54 ;  /* 0x0000003600c47308 */ /* 0x000ef00000000800 */
[----:B------:R-:W4:Y:S01]  /*5750*/  MUFU.EX2 R197, R25 ;  /* 0x0000001900c57308 */ /* 0x000f220000000800 */
[----:B--2---:R-:W-:Y:S01]  /*5760*/  F2FP.F16.F32.PACK_AB R169, R195, R194 ;  /* 0x000000c2c3a9723e */ /* 0x004fe200000000ff */
[----:B------:R-:W-:-:S04]  /*5770*/  FADD.FTZ R194, R194, R193 ;  /* 0x000000c1c2c27221 */ /* 0x000fc80000010000 */
[----:B------:R-:W-:-:S04]  /*5780*/  FADD.FTZ R195, R195, R194 ;  /* 0x000000c2c3c37221 */ /* 0x000fc80000010000 */
[----:B---3--:R-:W-:Y:S01]  /*5790*/  FADD.FTZ R6, R196, R195 ;  /* 0x000000c3c4067221 */ /* 0x008fe20000010000 */
[----:B----4-:R-:W-:-:S03]  /*57a0*/  F2FP.F16.F32.PACK_AB R171, R197, R196 ;  /* 0x000000c4c5ab723e */ /* 0x010fc600000000ff */
[----:B------:R-:W-:Y:S02]  /*57b0*/  FADD.FTZ R6, R197, R6 ;  /* 0x00000006c5067221 */ /* 0x000fe40000010000 */
[----:B------:R0:W-:Y:S01]  /*57c0*/  STSM.16.M88.4 [R186], R168 ;  /* 0x000000a8ba007844 */ /* 0x0001e20000000200 */
[----:B-1----:R-:W-:-:S06]  /*57d0*/  WARPGROUP.ARRIVE ;  /* 0x00000000000079c5 */ /* 0x002fcc0000000000 */
[----:B------:R-:W-:Y:S01]  /*57e0*/  HGMMA.64x256x16.F32 R24, R156, gdesc[UR4].tnspB, RZ, !UPT, gsb0 ;  /* 0x43e000049c187df0 */ /* 0x000fe2000c0008ff */
[----:B------:R-:W-:Y:S01]  /*57f0*/  UIADD3 UR6, UR6, 0x180, URZ ;  /* 0x0000018006067890 */ /* 0x000fe2000fffe03f */
[----:B------:R-:W-:Y:S01]  /*5800*/  UMOV UR7, 0x40000040 ;  /* 0x4000004000077882 */ /* 0x000fe20000000000 */
[----:B------:R-:W-:Y:S02]  /*5810*/  WARPGROUP.DEPBAR.LE gsb0, 0x0 ;  /* 0x00008000000079c5 */ /* 0x000fe40000010000 */
[----:B------:R-:W-:-:S15]  /*5820*/  WARPGROUP.ARRIVE ;  /* 0x00000000000079c5 */ /* 0x000fde0000000000 */
[----:B------:R-:W-:-:S08]  /*5830*/  NOP ;  /* 0x0000000000007918 */ /* 0x000fd00000000000 */
[----:B------:R-:W-:Y:S01]  /*5840*/  HGMMA.64x256x16.F32 R24, R160, gdesc[UR8].tnspB, R24, gsb0 ;  /* 0x43e00008a0187df0 */ /* 0x000fe20008000818 */
[----:B------:R-:W-:Y:S01]  /*5850*/  UMOV UR10, UR8 ;  /* 0x00000008000a7c82 */ /* 0x000fe20008000000 */
[----:B------:R-:W-:Y:S01]  /*5860*/  UMOV UR11, 0x40000040 ;  /* 0x40000040000b7882 */ /* 0x000fe20000000000 */
[----:B------:R-:W-:Y:S02]  /*5870*/  WARPGROUP.DEPBAR.LE gsb0, 0x0 ;  /* 0x00008000000079c5 */ /* 0x000fe40000010000 */
[----:B------:R-:W-:-:S15]  /*5880*/  WARPGROUP.ARRIVE ;  /* 0x00000000000079c5 */ /* 0x000fde0000000000 */
[----:B------:R-:W-:-:S08]  /*5890*/  NOP ;  /* 0x0000000000007918 */ /* 0x000fd00000000000 */
        /* <DEDUP_REMOVED lines=17> */
[----:B0-----:R-:W-:Y:S06]  /*59b0*/  @!P2 BRA `(.L_x_3458) ;  /* 0x0000002c00aca947 */ /* 0x001fec0003800000 */
[----:B------:R-:W-:Y:S01]  /*59c0*/  IADD3 R7, R173, -0x2, RZ ;  /* 0xfffffffead077810 */ /* 0x000fe20007ffe0ff */
[----:B------:R-:W-:Y:S01]  /*59d0*/  IMAD.MOV.U32 R8, RZ, RZ, R5 ;  /* 0x000000ffff087224 */ /* 0x000fe200078e0005 */
[----:B------:R-:W-:Y:S01]  /*59e0*/  UMOV UR7, UR36 ;  /* 0x0000002400077c82 */ /* 0x000fe20008000000 */
[----:B------:R-:W-:-:S07]  /*59f0*/  IMAD.MOV.U32 R13, RZ, RZ, R4 ;  /* 0x000000ffff0d7224 */ /* 0x000fce00078e0004 */
.L_x_3467:
[----:B------:R-:W-:Y:S01]  /*5a00*/  UIADD3 UR14, UR7, 0x1, URZ ;  /* 0x00000001070e7890 */ /* 0x000fe2000fffe03f */
[C---:B------:R-:W-:Y:S01]  /*5a10*/  ISETP.GT.AND P2, PT, R7.reuse, RZ, PT ;  /* 0x000000ff0700720c */ /* 0x040fe20003f44270 */
[----:B------:R-:W-:Y:S02]  /*5a20*/  VIADD R7, R7, 0xffffffff ;  /* 0xffffffff07077836 */ /* 0x000fe40000000000 */
[----:B------:R-:W-:-:S04]  /*5a30*/  UISETP.NE.AND UP0, UPT, UR14, 0x2, UPT ;  /* 0x000000020e00788c */ /* 0x000fc8000bf05270 */
[----:B------:R-:W-:Y:S02]  /*5a40*/  USEL UR14, UR14, URZ, UP0 ;  /* 0x0000003f0e0e7287 */ /* 0x000fe40008000000 */
[----:B------:R-:W-:-:S05]  /*5a50*/  USEL UR6, URZ, 0x1, UP0 ;  /* 0x000000013f067887 */ /* 0x000fca0008000000 */
[----:B------:R-:W-:Y:S01]  /*5a60*/  UMOV UR36, UR14 ;  /* 0x0000000e00247c82 */ /* 0x000fe20008000000 */
[----:B------:R-:W-:Y:S01]  /*5a70*/  LOP3.LUT R2, R2, UR6, RZ, 0x3c, !PT ;  /* 0x0000000602027c12 */ /* 0x000fe2000f8e3cff */
[----:B------:R-:W-:Y:S06]  /*5a80*/  @P0 BRA `(.L_x_3459) ;  /* 0x0000000000040947 */ /* 0x000fec0003800000 */
[----:B------:R-:W-:Y:S01]  /*5a90*/  BPT.TRAP 0x1 ;  /* 0x000000040000795c */ /* 0x000fe20000300000 */
.L_x_3459:
[----:B------:R-:W-:Y:S01]  /*5aa0*/  ULEA UR6, UR36, UR37, 0x3 ;  /* 0x0000002524067291 */ /* 0x000fe2000f8e183f */
[----:B------:R-:W-:-:S08]  /*5ab0*/  SHF.L.U32 R4, R2, 0x1f, RZ ;  /* 0x0000001f02047819 */ /* 0x000fd000000006ff */
[----:B------:R0:W1:Y:S01]  /*5ac0*/  SYNCS.PHASECHK.TRANS64.TRYWAIT P3, [UR6+0x38830], R4 ;  /* 0x03883004ff0075a7 */ /* 0x0000620008060146 */
[----:B------:R-:W-:Y:S05]  /*5ad0*/  @P0 BRA `(.L_x_3460) ;  /* 0x0000000000040947 */ /* 0x000fea0003800000 */
[----:B------:R-:W-:Y:S01]  /*5ae0*/  BPT.TRAP 0x1 ;  /* 0x000000040000795c */ /* 0x000fe20000300000 */
.L_x_3460:
[----:B-1----:R-:W-:Y:S05]  /*5af0*/  @P3 BRA `(.L_x_3461) ;  /* 0x0000000000083947 */ /* 0x002fea0003800000 */
[----:B------:R-:W1:Y:S02]  /*5b00*/  SYNCS.PHASECHK.TRANS64.TRYWAIT P3, [UR6+0x38830], R4 ;  /* 0x03883004ff0075a7 */ /* 0x000e640008060146 */
[----:B-1----:R-:W-:Y:S05]  /*5b10*/  @!P3 BRA `(.L_x_3462) ;  /* 0x000000b000ecb947 */ /* 0x002fea0003800000 */
.L_x_3461:
[----:B------:R-:W-:Y:S01]  /*5b20*/  R2UR UR18, R0 ;  /* 0x00000000001272ca */ /* 0x000fe200000e0000 */
[----:B------:R-:W-:Y:S01]  /*5b30*/  UIADD3 UR8, UR37, 0x20400, URZ ;  /* 0x0002040025087890 */ /* 0x000fe2000fffe03f */
[----:B------:R-:W-:Y:S01]  /*5b40*/  WARPGROUP.ARRIVE ;  /* 0x00000000000079c5 */ /* 0x000fe20000000000 */
[----:B------:R-:W-:Y:S01]  /*5b50*/  UMOV UR11, 0x40000040 ;  /* 0x40000040000b7882 */ /* 0x000fe20000000000 */
[----:B------:R-:W-:Y:S01]  /*5b60*/  UMOV UR9, 0x40000040 ;  /* 0x4000004000097882 */ /* 0x000fe20000000000 */
[----:B------:R-:W-:-:S04]  /*5b70*/  USHF.R.U32.HI UR8, URZ, 0x4, UR8 ;  /* 0x000000043f087899 */ /* 0x000fc80008011608 */
[----:B------:R-:W-:-:S04]  /*5b80*/  ULOP3.LUT UR8, UR8, 0x3fff, URZ, 0xc0, !UPT ;  /* 0x00003fff08087892 */ /* 0x000fc8000f8ec03f */
[----:B------:R-:W-:Y:S02]  /*5b90*/  ULEA UR18, UR36, UR18, 0x9 ;  /* 0x0000001224127291 */ /* 0x000fe4000f8e483f */
[----:B------:R-:W-:-:S05]  /*5ba0*/  ULOP3.LUT UR8, UR8, 0x10000, URZ, 0xfc, !UPT ;  /* 0x0001000008087892 */ /* 0x000fca000f8efc3f */
[----:B------:R-:W-:-:S04]  /*5bb0*/  UMOV UR10, UR18 ;  /* 0x00000012000a7c82 */ /* 0x000fc80008000000 */
[----:B------:R-:W-:Y:S01]  /*5bc0*/  HGMMA.64x64x16.F32 R152, gdesc[UR8], RZ, !UPT, gsb0 ;  /* 0x00e00000089879f0 */ /* 0x000fe2000c0008ff */
[----:B------:R-:W-:Y:S01]  /*5bd0*/  UIADD3 UR10, UR18, 0x2, URZ ;  /* 0x00000002120a7890 */ /* 0x000fe2000fffe03f */
[----:B------:R-:W-:Y:S01]  /*5be0*/  UMOV UR8, UR12 ;  /* 0x0000000c00087c82 */ /* 0x000fe20008000000 */
[----:B------:R-:W-:Y:S01]  /*5bf0*/  UMOV UR9, UR13 ;  /* 0x0000000d00097c82 */ /* 0x000fe20008000000 */
[----:B------:R-:W-:Y:S01]  /*5c00*/  UMOV UR11, 0x40000040 ;  /* 0x40000040000b7882 */ /* 0x000fe20000000000 */
[----:B------:R-:W-:Y:S02]  /*5c10*/  WARPGROUP.DEPBAR.LE gsb0, 0x0 ;  /* 0x00008000000079c5 */ /* 0x000fe40000010000 */
[----:B------:R-:W-:-:S06]  /*5c20*/  WARPGROUP.ARRIVE ;  /* 0x00000000000079c5 */ /* 0x000fcc0000000000 */
[----:B------:R-:W-:Y:S01]  /*5c30*/  HGMMA.64x64x16.F32 R152, gdesc[UR8], R152, gsb0 ;  /* 0x00e00000089879f0 */ /* 0x000fe20008000898 */
        /* <DEDUP_REMOVED lines=13> */
[----:B------:R-:W-:Y:S03]  /*5d10*/  HGMMA.64x64x16.F32 R152, gdesc[UR8], R152, gsb0 ;  /* 0x00e00000089879f0 */ /* 0x000fe60008000898 */
[----:B------:R-:W-:Y:S02]  /*5d20*/  WARPGROUP.DEPBAR.LE gsb0, 0x0 ;  /* 0x00008000000079c5 */ /* 0x000fe40000010000 */
[----:B------:R-:W-:Y:S05]  /*5d30*/  @P0 BRA `(.L_x_3463) ;  /* 0x0000000000040947 */ /* 0x000fea0003800000 */
[----:B------:R-:W-:Y:S01]  /*5d40*/  BPT.TRAP 0x1 ;  /* 0x000000040000795c */ /* 0x000fe20000300000 */
.L_x_3463:
[----:B------:R2:W3:Y:S01]  /*5d50*/  SYNCS.PHASECHK.TRANS64.TRYWAIT P3, [UR6+0x38850], R4 ;  /* 0x03885004ff0075a7 */ /* 0x0004e20008060146 */
[----:B------:R-:W-:Y:S05]  /*5d60*/  @P0 BRA `(.L_x_3464) ;  /* 0x0000000000040947 */ /* 0x000fea0003800000 */
[----:B------:R-:W-:Y:S01]  /*5d70*/  BPT.TRAP 0x1 ;  /* 0x000000040000795c */ /* 0x000fe20000300000 */
.L_x_3464:
[----:B---3--:R-:W-:Y:S05]  /*5d80*/  @P3 BRA `(.L_x_3465) ;  /* 0x0000000000083947 */ /* 0x008fea0003800000 */
[----:B------:R-:W3:Y:S02]  /*5d90*/  SYNCS.PHASECHK.TRANS64.TRYWAIT P3, [UR6+0x38850], R4 ;  /* 0x03885004ff0075a7 */ /* 0x000ee40008060146 */
[----:B---3--:R-:W-:Y:S05]  /*5da0*/  @!P3 BRA `(.L_x_3466) ;  /* 0x000000b00060b947 */ /* 0x008fea0003800000 */
.L_x_3465:
[----:B------:R-:W-:Y:S01]  /*5db0*/  UIADD3 UR8, UR37, 0x26400, URZ ;  /* 0x0002640025087890 */ /* 0x000fe2000fffe03f */
[----:B------:R-:W-:Y:S01]  /*5dc0*/  WARPGROUP.ARRIVE ;  /* 0x00000000000079c5 */ /* 0x000fe20000000000 */
[----:B------:R-:W-:-:S05]  /*5dd0*/  UIADD3 UR11, UR5, 0x2, URZ ;  /* 0x00000002050b7890 */ /* 0x000fca000fffe03f */
[----:B-1----:R-:W1:Y:S01]  /*5de0*/  S2R R5, SR_TID.X ;  /* 0x0000000000057919 */ /* 0x002e620000002100 */
[----:B------:R-:W-:Y:S01]  /*5df0*/  USHF.R.U32.HI UR8, URZ, 0x4, UR8 ;  /* 0x000000043f087899 */ /* 0x000fe20008011608 */
[----:B------:R-:W-:Y:S01]  /*5e00*/  MOV R200, UR6 ;  /* 0x0000000600c87c02 */ /* 0x000fe20008000f00 */
[----:B------:R-:W-:Y:S02]  /*5e10*/  UIADD3 UR9, UR5, 0x6, URZ ;  /* 0x0000000605097890 */ /* 0x000fe4000fffe03f */
[----:B------:R-:W-:Y:S02]  /*5e20*/  ULOP3.LUT UR18, UR8, 0x3fff, URZ, 0xc0, !UPT ;  /* 0x00003fff08127892 */ /* 0x000fe4000f8ec03f */
[----:B------:R-:W-:Y:S02]  /*5e30*/  UIADD3 UR10, UR5, 0x4, URZ ;  /* 0x00000004050a7890 */ /* 0x000fe4000fffe03f */
[----:B------:R-:W-:Y:S02]  /*5e40*/  ULEA UR8, UR14, UR4, 0xc ;  /* 0x000000040e087291 */ /* 0x000fe4000f8e603f */
[----:B------:R-:W-:Y:S01]  /*5e50*/  ULOP3.LUT UR5, UR18, 0x10000, URZ, 0xfc, !UPT ;  /* 0x0001000012057892 */ /* 0x000fe2000f8efc3f */
[----:B------:R-:W-:Y:S01]  /*5e60*/  UMOV UR27, 0x40000040 ;  /* 0x40000040001b7882 */ /* 0x000fe20000000000 */
[----:B------:R-:W-:Y:S01]  /*5e70*/  UMOV UR25, 0x40000040 ;  /* 0x4000004000197882 */ /* 0x000fe20000000000 */
[----:B------:R-:W-:-:S02]  /*5e80*/  UIADD3 UR18, UR8, 0x800, URZ ;  /* 0x0000080008127890 */ /* 0x000fc4000fffe03f */
[----:B------:R-:W-:Y:S02]  /*5e90*/  UMOV UR26, UR8 ;  /* 0x00000008001a7c82 */ /* 0x000fe40008000000 */
[----:B------:R-:W-:Y:S01]  /*5ea0*/  UMOV UR24, UR5 ;  /* 0x0000000500187c82 */ /* 0x000fe20008000000 */
[----:B------:R-:W-:Y:S01]  /*5eb0*/  UIADD3 UR19, UR5, 0x800, URZ ;  /* 0x0000080005137890 */ /* 0x000fe2000fffe03f */
[----:B------:R-:W-:Y:S01]  /*5ec0*/  HGMMA.64x64x16.F32 R152, gdesc[UR24], R152, gsb0 ;  /* 0x00e00000189879f0 */ /* 0x000fe20008000898 */
[----:B------:R-:W-:Y:S01]  /*5ed0*/  UIADD3 UR26, UR8, 0x2, URZ ;  /* 0x00000002081a7890 */ /* 0x000fe2000fffe03f */
[----:B------:R-:W-:Y:S01]  /*5ee0*/  UMOV UR24, UR11 ;  /* 0x0000000b00187c82 */ /* 0x000fe20008000000 */
[----:B------:R-:W-:Y:S01]  /*5ef0*/  UMOV UR25, 0x40000040 ;  /* 0x4000004000197882 */ /* 0x000fe20000000000 */
[----:B------:R-:W-:Y:S01]  /*5f00*/  UMOV UR27, 0x40000040 ;  /* 0x40000040001b7882 */ /* 0x000fe20000000000 */
[----:B------:R-:W-:Y:S01]  /*5f10*/  UMOV UR11, 0x4 ;  /* 0x00000004000b7882 */ /* 0x000fe20000000000 */
[----:B------:R-:W-:Y:S01]  /*5f20*/  ULEA UR6, UR14, UR15, 0xc ;  /* 0x0000000f0e067291 */ /* 0x000fe2000f8e603f */
[----:B-1----:R-:W-:-:S05]  /*5f30*/  SHF.R.U32.HI R5, RZ, 0x7, R5 ;  /* 0x00000007ff057819 */ /* 0x002fca0000011605 */
[----:B0-2---:R-:W0:Y:S01]  /*5f40*/  SHFL.IDX PT, R4, R5, RZ, 0x1f ;  /* 0x00001fff05047589 */ /* 0x005e2200000e0000 */
[----:B------:R-:W-:Y:S02]  /*5f50*/  WARPGROUP.DEPBAR.LE gsb0, 0x0 ;  /* 0x00008000000079c5 */ /* 0x000fe40000010000 */
[----:B------:R-:W-:-:S06]  /*5f60*/  WARPGROUP.ARRIVE ;  /* 0x00000000000079c5 */ /* 0x000fcc0000000000 */
[----:B------:R-:W-:Y:S01]  /*5f70*/  HGMMA.64x64x16.F32 R152, gdesc[UR24], R152, gsb0 ;  /* 0x00e00000189879f0 */ /* 0x000fe20008000898 */
[----:B------:R-:W-:Y:S01]  /*5f80*/  UIADD3 UR26, UR8, 0x4, URZ ;  /* 0x00000004081a7890 */ /* 0x000fe2000fffe03f */
[----:B------:R-:W-:Y:S01]  /*5f90*/  UMOV UR24, UR10 ;  /* 0x0000000a00187c82 */ /* 0x000fe20008000000 */
[----:B------:R-:W-:Y:S01]  /*5fa0*/  UMOV UR25, 0x40000040 ;  /* 0x4000004000197882 */ /* 0x000fe20000000000 */
[----:B------:R-:W-:Y:S01]  /*5fb0*/  UMOV UR27, 0x40000040 ;  /* 0x40000040001b7882 */ /* 0x000fe20000000000 */
[----:B------:R-:W-:Y:S02]  /*5fc0*/  WARPGROUP.DEPBAR.LE gsb0, 0x0 ;  /* 0x00008000000079c5 */ /* 0x000fe40000010000 */
[----:B------:R-:W-:-:S06]  /*5fd0*/  WARPGROUP.ARRIVE ;  /* 0x00000000000079c5 */ /* 0x000fcc0000000000 */
[----:B------:R-:W-:Y:S01]  /*5fe0*/  HGMMA.64x64x16.F32 R152, gdesc[UR24], R152, gsb0 ;  /* 0x00e00000189879f0 */ /* 0x000fe20008000898 */
[----:B------:R-:W-:Y:S01]  /*5ff0*/  UIADD3 UR26, UR8, 0x6, URZ ;  /* 0x00000006081a7890 */ /* 0x000fe2000fffe03f */
[----:B------:R-:W-:Y:S01]  /*6000*/  UMOV UR24, UR9 ;  /* 0x0000000900187c82 */ /* 0x000fe20008000000 */
[----:B------:R-:W-:Y:S01]  /*6010*/  UMOV UR25, 0x40000040 ;  /* 0x4000004000197882 */ /* 0x000fe20000000000 */
[----:B------:R-:W-:Y:S01]  /*6020*/  UMOV UR27, 0x40000040 ;  /* 0x40000040001b7882 */ /* 0x000fe20000000000 */
[----:B0-----:R-:W-:-:S13]  /*6030*/  R2UR UR9, R4 ;  /* 0x00000000040972ca */ /* 0x001fda00000e0000 */
[----:B------:R-:W-:-:S04]  /*6040*/  UISETP.GT.AND UP0, UPT, UR9, 0x7f, UPT ;  /* 0x0000007f0900788c */ /* 0x000fc8000bf04270 */
[----:B------:R-:W-:Y:S02]  /*6050*/  USEL UR9, URZ, 0x2, !UP0 ;  /* 0x000000023f097887 */ /* 0x000fe4000c000000 */
[----:B------:R-:W-:Y:S02]  /*6060*/  USEL UR10, UR11, 0x2, UP0 ;  /* 0x000000020b0a7887 */ /* 0x000fe40008000000 */
[----:B------:R-:W-:Y:S01]  /*6070*/  USEL UR11, UR11, 0x6, !UP0 ;  /* 0x000000060b0b7887 */ /* 0x000fe2000c000000 */
        /* <DEDUP_REMOVED lines=219> */
[----:B------:R-:W-:Y:S02]  /*6e30*/  UIADD3 UR11, UR9, UR10, UR5 ;  /* 0x0000000a090b7290 */ /* 0x000fe4000fffe005 */
[----:B------:R-:W-:-:S03]  /*6e40*/  UIADD3 UR10, UR9, UR10, UR8 ;  /* 0x0000000a090a7290 */ /* 0x000fc6000fffe008 */
[----:B------:R-:W-:Y:S02]  /*6e50*/  UMOV UR9, 0x40000040 ;  /* 0x4000004000097882 */ /* 0x000fe40000000000 */
[----:B------:R-:W-:Y:S01]  /*6e60*/  UMOV UR8, UR11 ;  /* 0x0000000b00087c82 */ /* 0x000fe20008000000 */
[----:B------:R-:W-:Y:S01]  /*6e70*/  UMOV UR11, 0x40000040 ;  /* 0x40000040000b7882 */ /* 0x000fe20000000000 */
[----:B------:R-:W-:Y:S02]  /*6e80*/  WARPGROUP.DEPBAR.LE gsb0, 0x0 ;  /* 0x00008000000079c5 */ /* 0x000fe40000010000 */
[----:B------:R-:W-:-:S06]  /*6e90*/  WARPGROUP.ARRIVE ;  /* 0x00000000000079c5 */ /* 0x000fcc0000000000 */
[----:B------:R-:W-:Y:S03]  /*6ea0*/  HGMMA.64x64x16.F32 R152, gdesc[UR24], R152, gsb0 ;  /* 0x00e00000189879f0 */ /* 0x000fe60008000898 */
[----:B------:R-:W-:Y:S02]  /*6eb0*/  WARPGROUP.DEPBAR.LE gsb0, 0x0 ;  /* 0x00008000000079c5 */ /* 0x000fe40000010000 */
[----:B------:R-:W-:-:S06]  /*6ec0*/  WARPGROUP.ARRIVE ;  /* 0x00000000000079c5 */ /* 0x000fcc0000000000 */
[----:B------:R-:W-:Y:S01]  /*6ed0*/  HGMMA.64x64x16.F32 R152, gdesc[UR8], R152, gsb0 ;  /* 0x00e00000089879f0 */ /* 0x000fe20008000898 */
[----:B------:R-:W-:Y:S01]  /*6ee0*/  ULDC UR8, c[0x0][0xad0] ;  /* 0x0002b40000087ab9 */ /* 0x000fe20000000800 */
        /* <DEDUP_REMOVED lines=28> */
[----:B------:R-:W-:-:S05]  /*70b0*/  FMUL.FTZ R172, R178, UR8 ;  /* 0x00000008b2ac7c20 */ /* 0x000fca0008410000 */
[----:B------:R-:W0:Y:S01]  /*70c0*/  MUFU.TANH R20, R20 ;  /* 0x0000001400147308 */ /* 0x000e220000002400 */
[----:B-1----:R-:W-:-:S07]  /*70d0*/  FMNMX.FTZ R4, R5, R4, !PT ;  /* 0x0000000405047209 */ /* 0x002fce0007810000 */
[----:B------:R-:W1:Y:S01]  /*70e0*/  MUFU.TANH R21, R21 ;  /* 0x0000001500157308 */ /* 0x000e620000002400 */
[----:B--2---:R-:W-:-:S07]  /*70f0*/  FMNMX.FTZ R161, R15, R4, !PT ;  /* 0x000000040fa17209 */ /* 0x004fce0007810000 */
[----:B------:R-:W2:Y:S01]  /*7100*/  MUFU.TANH R152, R152 ;  /* 0x0000009800987308 */ /* 0x000ea20000002400 */
[----:B0-----:R-:W-:Y:S01]  /*7110*/  FMNMX.FTZ R4, R20, R161, !PT ;  /* 0x000000a114047209 */ /* 0x001fe20007810000 */
[----:B------:R-:W-:-:S06]  /*7120*/  FMUL.FTZ R161, R177, UR8 ;  /* 0x00000008b1a17c20 */ /* 0x000fcc0008410000 */
[----:B------:R-:W0:Y:S01]  /*7130*/  MUFU.TANH R153, R153 ;  /* 0x0000009900997308 */ /* 0x000e220000002400 */
[----:B-1----:R-:W-:-:S07]  /*7140*/  FMNMX.FTZ R165, R21, R4, !PT ;  /* 0x0000000415a57209 */ /* 0x002fce0007810000 */
[----:B------:R-:W1:Y:S01]  /*7150*/  MUFU.TANH R154, R154 ;  /* 0x0000009a009a7308 */ /* 0x000e620000002400 */
[----:B--2---:R-:W-:-:S07]  /*7160*/  FMNMX.FTZ R4, R152, R165, !PT ;  /* 0x000000a598047209 */ /* 0x004fce0007810000 */
[----:B------:R-:W2:Y:S01]  /*7170*/  MUFU.TANH R155, R155 ;  /* 0x0000009b009b7308 */ /* 0x000ea20000002400 */
[----:B0-----:R-:W-:-:S07]  /*7180*/  FMNMX.FTZ R165, R153, R4, !PT ;  /* 0x0000000499a57209 */ /* 0x001fce0007810000 */
        /* <DEDUP_REMOVED lines=9> */
[----:B--2---:R-:W-:Y:S01]  /*7220*/  FMNMX.FTZ R4, R158, R165, !PT ;  /* 0x000000a59e047209 */ /* 0x004fe20007810000 */
[----:B------:R-:W-:Y:S01]  /*7230*/  FMUL.FTZ R165, R167, UR8 ;  /* 0x00000008a7a57c20 */ /* 0x000fe20008410000 */
[----:B------:R-:W-:Y:S01]  /*7240*/  FMUL.FTZ R167, R171, UR8 ;  /* 0x00000008aba77c20 */ /* 0x000fe20008410000 */
[----:B------:R-:W-:-:S04]  /*7250*/  FMUL.FTZ R171, R175, UR8 ;  /* 0x00000008afab7c20 */ /* 0x000fc80008410000 */
        /* <DEDUP_REMOVED lines=8> */
[----:B------:R-:W-:Y:S01]  /*72e0*/  FMUL.FTZ R170, R174, UR8 ;  /* 0x00000008aeaa7c20 */ /* 0x000fe20008410000 */
[----:B------:R-:W-:-:S03]  /*72f0*/  FMUL.FTZ R174, R182, UR8 ;  /* 0x00000008b6ae7c20 */ /* 0x000fc60008410000 */
[----:B------:R-:W2:Y:S01]  /*7300*/  MUFU.TANH R10, R10 ;  /* 0x0000000a000a7308 */ /* 0x000ea20000002400 */
[----:B0-----:R-:W-:-:S05]  /*7310*/  FMNMX.FTZ R4, R169, R4, !PT ;  /* 0x00000004a9047209 */ /* 0x001fca0007810000 */
[----:B------:R-:W0:Y:S02]  /*7320*/  SHFL.BFLY PT, R173, R4, 0x2, 0x1f ;  /* 0x0c401f0004ad7f89 */ /* 0x000e2400000e0000 */
[----:B------:R-:W3:Y:S01]  /*7330*/  MUFU.TANH R11, R11 ;  /* 0x0000000b000b7308 */ /* 0x000ee20000002400 */
[----:B-1----:R-:W-:-:S07]  /*7340*/  FMNMX.FTZ R175, R9, R8, !PT ;  /* 0x0000000809af7209 */ /* 0x002fce0007810000 */
[----:B------:R-:W1:Y:S08]  /*7350*/  MUFU.TANH R12, R12 ;  /* 0x0000000c000c7308 */ /* 0x000e700000002400 */
[----:B------:R-:W4:Y:S01]  /*7360*/  MUFU.TANH R160, R160 ;  /* 0x000000a000a07308 */ /* 0x000f220000002400 */
[----:B0-----:R-:W-:Y:S01]  /*7370*/  FMNMX.FTZ R168, R4, R173, !PT ;  /* 0x000000ad04a87209 */ /* 0x001fe20007810000 */
[----:B------:R-:W-:-:S06]  /*7380*/  FMUL.FTZ R173, R179, UR8 ;  /* 0x00000008b3ad7c20 */ /* 0x000fcc0008410000 */
[----:B------:R-:W0:Y:S01]  /*7390*/  MUFU.TANH R162, R162 ;  /* 0x000000a200a27308 */ /* 0x000e220000002400 */
[----:B--2---:R-:W-:Y:S01]  /*73a0*/  FMNMX.FTZ R4, R10, R175, !PT ;  /* 0x000000af0a047209 */ /* 0x004fe20007810000 */
[----:B------:R-:W2:Y:S03]  /*73b0*/  SHFL.BFLY PT, R181, R168, 0x1, 0x1f ;  /* 0x0c201f00a8b57f89 */ /* 0x000ea600000e0000 */
[----:B---3--:R-:W-:-:S03]  /*73c0*/  FMNMX.FTZ R175, R11, R4, !PT ;  /* 0x000000040baf7209 */ /* 0x008fc60007810000 */
[----:B------:R-:W3:Y:S01]  /*73d0*/  MUFU.TANH R163, R163 ;  /* 0x000000a300a37308 */ /* 0x000ee20000002400 */
[----:B-1----:R-:W-:-:S04]  /*73e0*/  FMNMX.FTZ R175, R12, R175, !PT ;  /* 0x000000af0caf7209 */ /* 0x002fc80007810000 */
[----:B----4-:R-:W-:Y:S01]  /*73f0*/  FMNMX.FTZ R177, R160, R175, !PT ;  /* 0x000000afa0b17209 */ /* 0x010fe20007810000 */
[----:B------:R-:W-:Y:S01]  /*7400*/  FMUL.FTZ R175, R183, UR8 ;  /* 0x00000008b7af7c20 */ /* 0x000fe20008410000 */
[----:B------:R-:W-:Y:S01]  /*7410*/  UIADD3 UR8, UR6, 0x80, URZ ;  /* 0x0000008006087890 */ /* 0x000fe2000fffe03f */
[----:B------:R-:W1:Y:S06]  /*7420*/  MUFU.TANH R165, R165 ;  /* 0x000000a500a57308 */ /* 0x000e6c0000002400 */
[----:B------:R-:W-:Y:S01]  /*7430*/  UMOV UR10, UR8 ;  /* 0x00000008000a7c82 */ /* 0x000fe20008000000 */
[----:B------:R-:W-:Y:S01]  /*7440*/  UIADD3 UR8, UR6, 0x100, URZ ;  /* 0x0000010006087890 */ /* 0x000fe2000fffe03f */
[----:B------:R-:W4:Y:S01]  /*7450*/  MUFU.TANH R166, R166 ;  /* 0x000000a600a67308 */ /* 0x000f220000002400 */
[----:B--2---:R-:W-:-:S02]  /*7460*/  FMNMX.FTZ R4, R168, R181, !PT ;  /* 0x000000b5a8047209 */ /* 0x004fc40007810000 */
[----:B0-----:R-:W-:-:S05]  /*7470*/  FMNMX.FTZ R168, R162, R177, !PT ;  /* 0x000000b1a2a87209 */ /* 0x001fca0007810000 */
[----:B------:R-:W0:Y:S01]  /*7480*/  MUFU.TANH R167, R167 ;  /* 0x000000a700a77308 */ /* 0x000e220000002400 */
[C---:B------:R-:W-:Y:S01]  /*7490*/  FADD.FTZ R13, -R4.reuse, R13 ;  /* 0x0000000d040d7221 */ /* 0x040fe20000010100 */
[----:B---3--:R-:W-:Y:S01]  /*74a0*/  FMNMX.FTZ R168, R163, R168, !PT ;  /* 0x000000a8a3a87209 */ /* 0x008fe20007810000 */
[----:B------:R-:W-:Y:S02]  /*74b0*/  FMUL.FTZ R194, R4, UR9 ;  /* 0x0000000904c27c20 */ /* 0x000fe40008410000 */
[----:B------:R-:W-:Y:S01]  /*74c0*/  FMUL.FTZ R178, R13, UR9 ;  /* 0x000000090db27c20 */ /* 0x000fe20008410000 */
[----:B-1----:R-:W-:Y:S01]  /*74d0*/  FMNMX.FTZ R13, R165, R168, !PT ;  /* 0x000000a8a50d7209 */ /* 0x002fe20007810000 */
[--C-:B------:R-:W-:Y:S01]  /*74e0*/  FFMA.FTZ R15, R15, UR9, -R194.reuse ;  /* 0x000000090f0f7c23 */ /* 0x100fe200080108c2 */
[----:B------:R-:W1:Y:S01]  /*74f0*/  MUFU.TANH R170, R170 ;  /* 0x000000aa00aa7308 */ /* 0x000e620000002400 */
[--C-:B------:R-:W-:Y:S01]  /*7500*/  FFMA.FTZ R20, R20, UR9, -R194.reuse ;  /* 0x0000000914147c23 */ /* 0x100fe200080108c2 */
[----:B----4-:R-:W-:Y:S01]  /*7510*/  FMNMX.FTZ R176, R166, R13, !PT ;  /* 0x0000000da6b07209 */ /* 0x010fe20007810000 */
[--C-:B------:R-:W-:Y:S01]  /*7520*/  FFMA.FTZ R13, R14, UR9, -R194.reuse ;  /* 0x000000090e0d7c23 */ /* 0x100fe200080108c2 */
[--C-:B------:R-:W-:Y:S01]  /*7530*/  FFMA.FTZ R21, R21, UR9, -R194.reuse ;  /* 0x0000000915157c23 */ /* 0x100fe200080108c2 */
[--C-:B------:R-:W-:Y:S01]  /*7540*/  FFMA.FTZ R179, R155, UR9, -R194.reuse ;  /* 0x000000099bb37c23 */ /* 0x100fe200080108c2 */
[--C-:B------:R-:W-:Y:S01]  /*7550*/  FFMA.FTZ R181, R157, UR9, -R194.reuse ;  /* 0x000000099db57c23 */ /* 0x100fe200080108c2 */
[--C-:B------:R-:W-:Y:S01]  /*7560*/  FFMA.FTZ R182, R158, UR9, -R194.reuse ;  /* 0x000000099eb67c23 */ /* 0x100fe200080108c2 */
[----:B------:R-:W2:Y:S01]  /*7570*/  MUFU.TANH R171, R171 ;  /* 0x000000ab00ab7308 */ /* 0x000ea20000002400 */
[----:B0-----:R-:W-:Y:S01]  /*7580*/  FMNMX.FTZ R177, R167, R176, !PT ;  /* 0x000000b0a7b17209 */ /* 0x001fe20007810000 */
[--C-:B------:R-:W-:Y:S01]  /*7590*/  FFMA.FTZ R183, R159, UR9, -R194.reuse ;  /* 0x000000099fb77c23 */ /* 0x100fe200080108c2 */
[--C-:B------:R-:W-:Y:S01]  /*75a0*/  FFMA.FTZ R192, R161, UR9, -R194.reuse ;  /* 0x00000009a1c07c23 */ /* 0x100fe200080108c2 */
[----:B------:R-:W-:-:S04]  /*75b0*/  FFMA.FTZ R193, R164, UR9, -R194 ;  /* 0x00000009a4c17c23 */ /* 0x000fc800080108c2 */
[----:B------:R-:W0:Y:S01]  /*75c0*/  MUFU.TANH R172, R172 ;  /* 0x000000ac00ac7308 */ /* 0x000e220000002400 */
[----:B-1----:R-:W-:Y:S01]  /*75d0*/  FMNMX.FTZ R14, R170, R177, !PT ;  /* 0x000000b1aa0e7209 */ /* 0x002fe20007810000 */
[----:B------:R-:W-:-:S06]  /*75e0*/  FFMA.FTZ R177, R5, UR9, -R194 ;  /* 0x0000000905b17c23 */ /* 0x000fcc00080108c2 */
[----:B------:R-:W1:Y:S01]  /*75f0*/  MUFU.TANH R173, R173 ;  /* 0x000000ad00ad7308 */ /* 0x000e620000002400 */
[----:B--2---:R-:W-:-:S07]  /*7600*/  FMNMX.FTZ R5, R171, R14, !PT ;  /* 0x0000000eab057209 */ /* 0x004fce0007810000 */
[----:B------:R-:W2:Y:S01]  /*7610*/  MUFU.TANH R174, R174 ;  /* 0x000000ae00ae7308 */ /* 0x000ea20000002400 */
[----:B0-----:R-:W-:-:S07]  /*7620*/  FMNMX.FTZ R176, R172, R5, !PT ;  /* 0x00000005acb07209 */ /* 0x001fce0007810000 */
[----:B------:R-:W0:Y:S01]  /*7630*/  MUFU.TANH R175, R175 ;  /* 0x000000af00af7308 */ /* 0x000e220000002400 */
[----:B-1----:R-:W-:-:S07]  /*7640*/  FMNMX.FTZ R5, R173, R176, !PT ;  /* 0x000000b0ad057209 */ /* 0x002fce0007810000 */
[----:B------:R1:W-:Y:S01]  /*7650*/  MUFU.EX2 R14, R177 ;  /* 0x000000b1000e7308 */ /* 0x0003e20000000800 */
[----:B--2---:R-:W-:-:S07]  /*7660*/  FMNMX.FTZ R176, R174, R5, !PT ;  /* 0x00000005aeb07209 */ /* 0x004fce0007810000 */
[----:B------:R2:W3:Y:S01]  /*7670*/  MUFU.EX2 R168, R178 ;  /* 0x000000b200a87308 */ /* 0x0004e20000000800 */
[----:B0-----:R-:W-:Y:S01]  /*7680*/  FMNMX.FTZ R5, R175, R176, !PT ;  /* 0x000000b0af057209 */ /* 0x001fe20007810000 */
[--C-:B------:R-:W-:Y:S01]  /*7690*/  FFMA.FTZ R176, R152, UR9, -R194.reuse ;  /* 0x0000000998b07c23 */ /* 0x100fe200080108c2 */
[--C-:B-1----:R-:W-:Y:S01]  /*76a0*/  FFMA.FTZ R177, R153, UR9, -R194.reuse ;  /* 0x0000000999b17c23 */ /* 0x102fe200080108c2 */
[--C-:B------:R-:W-:Y:S02]  /*76b0*/  FFMA.FTZ R153, R169, UR9, -R194.reuse ;  /* 0x00000009a9997c23 */ /* 0x100fe400080108c2 */
[----:B------:R-:W0:Y:S02]  /*76c0*/  SHFL.BFLY PT, R180, R5, 0x2, 0x1f ;  /* 0x0c401f0005b47f89 */ /* 0x000e2400000e0000 */
[----:B------:R-:W-:Y:S01]  /*76d0*/  MUFU.EX2 R13, R13 ;  /* 0x0000000d000d7308 */ /* 0x000fe20000000800 */
[----:B--2---:R-:W-:-:S07]  /*76e0*/  FFMA.FTZ R178, R154, UR9, -R194 ;  /* 0x000000099ab27c23 */ /* 0x004fce00080108c2 */
[----:B------:R-:W-:Y:S01]  /*76f0*/  MUFU.EX2 R15, R15 ;  /* 0x0000000f000f7308 */ /* 0x000fe20000000800 */
[-C--:B---3--:R-:W-:Y:S01]  /*7700*/  FMUL.FTZ R24, R24, R168.reuse ;  /* 0x000000a818187220 */ /* 0x088fe20000410000 */
        /* <DEDUP_REMOVED lines=11> */
[----:B------:R-:W-:Y:S01]  /*77c0*/  FMUL.FTZ R45, R45, R168 ;  /* 0x000000a82d2d7220 */ /* 0x000fe20000410000 */
[----:B0-----:R-:W-:Y:S01]  /*77d0*/  FMNMX.FTZ R152, R5, R180, !PT ;  /* 0x000000b405987209 */ /* 0x001fe20007810000 */
[----:B------:R-:W-:Y:S01]  /*77e0*/  FFMA.FTZ R180, R156, UR9, -R194 ;  /* 0x000000099cb47c23 */ /* 0x000fe200080108c2 */
[----:B------:R-:W-:Y:S01]  /*77f0*/  IMAD.U32 R156, RZ, RZ, UR7 ;  /* 0x00000007ff9c7e24 */ /* 0x000fe2000f8e00ff */
[----:B------:R-:W-:Y:S01]  /*7800*/  MUFU.EX2 R21, R21 ;  /* 0x0000001500157308 */ /* 0x000fe20000000800 */
[-C--:B------:R-:W-:Y:S01]  /*7810*/  FMUL.FTZ R48, R48, R168.reuse ;  /* 0x000000a830307220 */ /* 0x080fe20000410000 */
        /* <DEDUP_REMOVED lines=22> */
[----:B------:R-:W1:Y:S01]  /*7980*/  MUFU.EX2 R178, R178 ;  /* 0x000000b200b27308 */ /* 0x000e620000000800 */
[-C--:B------:R-:W-:Y:S01]  /*7990*/  FMUL.FTZ R88, R88, R168.reuse ;  /* 0x000000a858587220 */ /* 0x080fe20000410000 */
[----:B0-----:R-:W-:Y:S01]  /*79a0*/  FMNMX.FTZ R5, R152, R5, !PT ;  /* 0x0000000598057209 */ /* 0x001fe20007810000 */
[-C--:B------:R-:W-:Y:S01]  /*79b0*/  FMUL.FTZ R89, R89, R168.reuse ;  /* 0x000000a859597220 */ /* 0x080fe20000410000 */
[-C--:B------:R-:W-:Y:S01]  /*79c0*/  FMUL.FTZ R92, R92, R168.reuse ;  /* 0x000000a85c5c7220 */ /* 0x080fe20000410000 */
[-C--:B------:R-:W-:Y:S01]  /*79d0*/  FMUL.FTZ R93, R93, R168.reuse ;  /* 0x000000a85d5d7220 */ /* 0x080fe20000410000 */
[-C--:B------:R-:W-:Y:S01]  /*79e0*/  FMUL.FTZ R96, R96, R168.reuse ;  /* 0x000000a860607220 */ /* 0x080fe20000410000 */
[C---:B------:R-:W-:Y:S01]  /*79f0*/  FADD.FTZ R152, -R5.reuse, R8 ;  /* 0x0000000805987221 */ /* 0x040fe20000010100 */
[----:B------:R-:W-:Y:S01]  /*7a00*/  FMUL.FTZ R154, R5, UR9 ;  /* 0x00000009059a7c20 */ /* 0x000fe20008410000 */
[----:B------:R0:W-:Y:S01]  /*7a10*/  MUFU.EX2 R8, R153 ;  /* 0x0000009900087308 */ /* 0x0001e20000000800 */
[----:B------:R-:W-:Y:S01]  /*7a20*/  FMUL.FTZ R97, R97, R168 ;  /* 0x000000a861617220 */ /* 0x000fe20000410000 */
[----:B------:R-:W-:Y:S01]  /*7a30*/  FMUL.FTZ R152, R152, UR9 ;  /* 0x0000000998987c20 */ /* 0x000fe20008410000 */
[--C-:B------:R-:W-:Y:S01]  /*7a40*/  FFMA.FTZ R194, R9, UR9, -R154.reuse ;  /* 0x0000000909c27c23 */ /* 0x100fe2000801089a */
[--C-:B------:R-:W-:Y:S01]  /*7a50*/  FFMA.FTZ R9, R10, UR9, -R154.reuse ;  /* 0x000000090a097c23 */ /* 0x100fe2000801089a */
[--C-:B------:R-:W-:Y:S01]  /*7a60*/  FFMA.FTZ R10, R11, UR9, -R154.reuse ;  /* 0x000000090b0a7c23 */ /* 0x100fe2000801089a */
[--C-:B------:R-:W-:Y:S01]  /*7a70*/  FFMA.FTZ R11, R12, UR9, -R154.reuse ;  /* 0x000000090c0b7c23 */ /* 0x100fe2000801089a */
[----:B------:R-:W-:Y:S01]  /*7a80*/  FFMA.FTZ R12, R160, UR9, -R154 ;  /* 0x00000009a00c7c23 */ /* 0x000fe2000801089a */
[----:B------:R2:W3:Y:S01]  /*7a90*/  MUFU.EX2 R169, R152 ;  /* 0x0000009800a97308 */ /* 0x0004e20000000800 */
[----:B0-----:R-:W-:-:S02]  /*7aa0*/  IMAD.MOV R153, RZ, RZ, -R23 ;  /* 0x000000ffff997224 */ /* 0x001fc400078e0a17 */
[--C-:B------:R-:W-:Y:S01]  /*7ab0*/  FFMA.FTZ R195, R162, UR9, -R154.reuse ;  /* 0x00000009a2c37c23 */ /* 0x100fe2000801089a */
[--C-:B------:R-:W-:Y:S01]  /*7ac0*/  FFMA.FTZ R196, R163, UR9, -R154.reuse ;  /* 0x00000009a3c47c23 */ /* 0x100fe2000801089a */
[--C-:B------:R-:W-:Y:S01]  /*7ad0*/  FFMA.FTZ R197, R165, UR9, -R154.reuse ;  /* 0x00000009a5c57c23 */ /* 0x100fe2000801089a */
[--C-:B------:R-:W-:Y:S01]  /*7ae0*/  FFMA.FTZ R198, R166, UR9, -R154.reuse ;  /* 0x00000009a6c67c23 */ /* 0x100fe2000801089a */
[----:B------:R-:W-:Y:S01]  /*7af0*/  ISETP.NE.AND P3, PT, R22, R153, PT ;  /* 0x000000991600720c */ /* 0x000fe20003f65270 */
[--C-:B------:R-:W-:Y:S01]  /*7b00*/  FFMA.FTZ R199, R167, UR9, -R154.reuse ;  /* 0x00000009a7c77c23 */ /* 0x100fe2000801089a */
[--C-:B------:R-:W-:Y:S01]  /*7b10*/  FFMA.FTZ R170, R170, UR9, -R154.reuse ;  /* 0x00000009aaaa7c23 */ /* 0x100fe2000801089a */
[----:B--2---:R-:W-:Y:S02]  /*7b20*/  @!P1 VIADD R152, R200, 0x38840 ;  /* 0x00038840c8989836 */ /* 0x004fe40000000000 */
[--C-:B------:R-:W-:Y:S01]  /*7b30*/  FFMA.FTZ R171, R171, UR9, -R154.reuse ;  /* 0x00000009abab7c23 */ /* 0x100fe2000801089a */
[--C-:B------:R-:W-:Y:S01]  /*7b40*/  FFMA.FTZ R172, R172, UR9, -R154.reuse ;  /* 0x00000009acac7c23 */ /* 0x100fe2000801089a */
[--C-:B------:R-:W-:Y:S01]  /*7b50*/  FFMA.FTZ R173, R173, UR9, -R154.reuse ;  /* 0x00000009adad7c23 */ /* 0x100fe2000801089a */
[----:B------:R-:W-:Y:S01]  /*7b60*/  FFMA.FTZ R174, R174, UR9, -R154 ;  /* 0x00000009aeae7c23 */ /* 0x000fe2000801089a */
[----:B------:R-:W-:Y:S01]  /*7b70*/  @!P1 PRMT R152, RZ, 0x654, R152 ;  /* 0x00000654ff989816 */ /* 0x000fe20000000098 */
[----:B------:R-:W-:Y:S01]  /*7b80*/  FFMA.FTZ R154, R175, UR9, -R154 ;  /* 0x00000009af9a7c23 */ /* 0x000fe2000801089a */
[----:B------:R-:W-:Y:S01]  /*7b90*/  MUFU.EX2 R194, R194 ;  /* 0x000000c200c27308 */ /* 0x000fe20000000800 */
[----:B-1----:R-:W-:Y:S01]  /*7ba0*/  F2FP.F16.F32.PACK_AB R158, R178, R177 ;  /* 0x000000b1b29e723e */ /* 0x002fe200000000ff */
[----:B------:R0:W-:Y:S01]  /*7bb0*/  @!P1 SYNCS.ARRIVE.TRANS64.RED.A1T0 RZ, [R152+URZ], RZ ;  /* 0x000000ff98ff99a7 */ /* 0x0001e2000810043f */
[----:B------:R-:W-:Y:S01]  /*7bc0*/  @!P3 IMAD R153, R156, 0x40, R17 ;  /* 0x000000409c99b824 */ /* 0x000fe200078e0211 */
[----:B------:R-:W-:Y:S01]  /*7bd0*/  F2FP.F16.F32.PACK_AB R156, R176, R21 ;  /* 0x00000015b09c723e */ /* 0x000fe200000000ff */
[-C--:B---3--:R-:W-:Y:S01]  /*7be0*/  FMUL.FTZ R26, R26, R169.reuse ;  /* 0x000000a91a1a7220 */ /* 0x088fe20000410000 */
[-C--:B------:R-:W-:Y:S01]  /*7bf0*/  FMUL.FTZ R27, R27, R169.reuse ;  /* 0x000000a91b1b7220 */ /* 0x080fe20000410000 */
[----:B------:R-:W-:Y:S01]  /*7c00*/  FMUL.FTZ R30, R30, R169 ;  /* 0x000000a91e1e7220 */ /* 0x000fe20000410000 */
[----:B------:R-:W-:Y:S01]  /*7c10*/  @!P3 LEA R153, R153, UR37, 0x2 ;  /* 0x000000259999bc11 */ /* 0x000fe2000f8e10ff */
[----:B------:R-:W1:Y:S01]  /*7c20*/  MUFU.EX2 R9, R9 ;  /* 0x0000000900097308 */ /* 0x000e620000000800 */
[----:B0-----:R-:W-:Y:S01]  /*7c30*/  F2FP.F16.F32.PACK_AB R152, R14, R13 ;  /* 0x0000000d0e98723e */ /* 0x001fe200000000ff */
[-C--:B------:R-:W-:Y:S01]  /*7c40*/  FMUL.FTZ R31, R31, R169.reuse ;  /* 0x000000a91f1f7220 */ /* 0x080fe20000410000 */
[-C--:B------:R-:W-:Y:S01]  /*7c50*/  FMUL.FTZ R34, R34, R169.reuse ;  /* 0x000000a922227220 */ /* 0x080fe20000410000 */
[----:B------:R-:W-:Y:S01]  /*7c60*/  @!P3 STS [R153+0x38400], R168 ;  /* 0x038400a89900b388 */ /* 0x000fe20000000800 */
[-C--:B------:R-:W-:Y:S01]  /*7c70*/  FMUL.FTZ R35, R35, R169.reuse ;  /* 0x000000a923237220 */ /* 0x080fe20000410000 */
[-C--:B------:R-:W-:Y:S01]  /*7c80*/  FMUL.FTZ R38, R38, R169.reuse ;  /* 0x000000a926267220 */ /* 0x080fe20000410000 */
[-C--:B------:R-:W-:Y:S01]  /*7c90*/  FMUL.FTZ R39, R39, R169.reuse ;  /* 0x000000a927277220 */ /* 0x080fe20000410000 */
[----:B------:R1:W-:Y:S01]  /*7ca0*/  @!P3 STS [R153+0x38420], R169 ;  /* 0x038420a99900b388 */ /* 0x0003e20000000800 */
        /* <DEDUP_REMOVED lines=8> */
[----:B------:R-:W0:Y:S01]  /*7d30*/  MUFU.EX2 R11, R11 ;  /* 0x0000000b000b7308 */ /* 0x000e220000000800 */
[----:B-1----:R-:W-:Y:S01]  /*7d40*/  F2FP.F16.F32.PACK_AB R153, R9, R194 ;  /* 0x000000c20999723e */ /* 0x002fe200000000ff */
        /* <DEDUP_REMOVED lines=15> */
[----:B0-----:R-:W-:Y:S01]  /*7e40*/  F2FP.F16.F32.PACK_AB R155, R11, R10 ;  /* 0x0000000a0b9b723e */ /* 0x001fe200000000ff */
        /* <DEDUP_REMOVED lines=12> */
[----:B------:R-:W-:Y:S01]  /*7f10*/  FMUL.FTZ R101, R101, R168 ;  /* 0x000000a865657220 */ /* 0x000fe20000410000 */
        /* <DEDUP_REMOVED lines=60> */
[-C--:B------:R-:W-:Y:S01]  /*82e0*/  FMUL.FTZ R150, R150, R169.reuse ;  /* 0x000000a996967220 */ /* 0x080fe20000410000 */
[----:B------:R-:W-:Y:S01]  /*82f0*/  FMUL.FTZ R151, R151, R169 ;  /* 0x000000a997977220 */ /* 0x000fe20000410000 */
[----:B------:R-:W-:Y:S01]  /*8300*/  UMOV UR7, 0x40000040 ;  /* 0x4000004000077882 */ /* 0x000fe20000000000 */
[----:B------:R-:W-:Y:S01]  /*8310*/  FFMA.FTZ R3, R168, R3, R13 ;  /* 0x00000003a8037223 */ /* 0x000fe2000001000d */
[----:B------:R-:W-:Y:S01]  /*8320*/  FFMA.FTZ R6, R169, R6, R194 ;  /* 0x00000006a9067223 */ /* 0x000fe200000100c2 */
[----:B------:R-:W0:Y:S01]  /*8330*/  MUFU.EX2 R171, R171 ;  /* 0x000000ab00ab7308 */ /* 0x000e220000000800 */
[----:B-1----:R-:W-:Y:S01]  /*8340*/  F2FP.F16.F32.PACK_AB R161, R199, R198 ;  /* 0x000000c6c7a1723e */ /* 0x002fe200000000ff */
[----:B------:R-:W-:Y:S01]  /*8350*/  FADD.FTZ R14, R14, R3 ;  /* 0x000000030e0e7221 */ /* 0x000fe20000010000 */
[----:B------:R-:W-:Y:S01]  /*8360*/  FADD.FTZ R9, R9, R6 ;  /* 0x0000000609097221 */ /* 0x000fe20000010000 */
[----:B------:R-:W-:-:S02]  /*8370*/  @!P1 VIADD R3, R200, 0x38860 ;  /* 0x00038860c8039836 */ /* 0x000fc40000000000 */
[----:B------:R-:W-:Y:S02]  /*8380*/  IMAD.MOV.U32 R13, RZ, RZ, R4 ;  /* 0x000000ffff0d7224 */ /* 0x000fe400078e0004 */
[----:B------:R-:W-:Y:S01]  /*8390*/  FADD.FTZ R10, R10, R9 ;  /* 0x000000090a0a7221 */ /* 0x000fe20000010000 */
[----:B------:R-:W-:Y:S01]  /*83a0*/  MUFU.EX2 R183, R183 ;  /* 0x000000b700b77308 */ /* 0x000fe20000000800 */
[----:B------:R-:W-:Y:S02]  /*83b0*/  @!P1 PRMT R3, RZ, 0x654, R3 ;  /* 0x00000654ff039816 */ /* 0x000fe40000000003 */
[----:B------:R-:W-:-:S04]  /*83c0*/  FADD.FTZ R11, R11, R10 ;  /* 0x0000000a0b0b7221 */ /* 0x000fc80000010000 */
[----:B------:R-:W-:Y:S01]  /*83d0*/  FADD.FTZ R12, R12, R11 ;  /* 0x0000000b0c0c7221 */ /* 0x000fe20000010000 */
[----:B------:R-:W1:Y:S01]  /*83e0*/  MUFU.EX2 R192, R192 ;  /* 0x000000c000c07308 */ /* 0x000e620000000800 */
[----:B0-----:R-:W-:Y:S02]  /*83f0*/  F2FP.F16.F32.PACK_AB R163, R171, R170 ;  /* 0x000000aaaba3723e */ /* 0x001fe400000000ff */
[----:B------:R-:W-:-:S04]  /*8400*/  FADD.FTZ R195, R195, R12 ;  /* 0x0000000cc3c37221 */ /* 0x000fc80000010000 */
[----:B------:R-:W-:Y:S01]  /*8410*/  FADD.FTZ R196, R196, R195 ;  /* 0x000000c3c4c47221 */ /* 0x000fe20000010000 */
[----:B------:R-:W0:Y:S03]  /*8420*/  MUFU.EX2 R193, R193 ;  /* 0x000000c100c17308 */ /* 0x000e260000000800 */
[----:B------:R-:W-:-:S04]  /*8430*/  FADD.FTZ R197, R197, R196 ;  /* 0x000000c4c5c57221 */ /* 0x000fc80000010000 */
[----:B------:R-:W-:Y:S01]  /*8440*/  FADD.FTZ R198, R198, R197 ;  /* 0x000000c5c6c67221 */ /* 0x000fe20000010000 */
[----:B------:R-:W-:Y:S01]  /*8450*/  MUFU.EX2 R172, R172 ;  /* 0x000000ac00ac7308 */ /* 0x000fe20000000800 */
[----:B-1----:R-:W-:Y:S02]  /*8460*/  F2FP.F16.F32.PACK_AB R164, R192, R183 ;  /* 0x000000b7c0a4723e */ /* 0x002fe400000000ff */
[----:B------:R-:W-:-:S04]  /*8470*/  FADD.FTZ R199, R199, R198 ;  /* 0x000000c6c7c77221 */ /* 0x000fc80000010000 */
[----:B------:R-:W-:Y:S01]  /*8480*/  FADD.FTZ R170, R170, R199 ;  /* 0x000000c7aaaa7221 */ /* 0x000fe20000010000 */
[----:B------:R-:W1:Y:S01]  /*8490*/  MUFU.EX2 R173, R173 ;  /* 0x000000ad00ad7308 */ /* 0x000e620000000800 */
[----:B0-----:R-:W-:Y:S02]  /*84a0*/  F2FP.F16.F32.PACK_AB R166, R8, R193 ;  /* 0x000000c108a6723e */ /* 0x001fe400000000ff */
[----:B------:R-:W-:-:S05]  /*84b0*/  FADD.FTZ R171, R171, R170 ;  /* 0x000000aaabab7221 */ /* 0x000fca0000010000 */
[----:B------:R-:W0:Y:S08]  /*84c0*/  MUFU.EX2 R174, R174 ;  /* 0x000000ae00ae7308 */ /* 0x000e300000000800 */
[----:B------:R2:W3:Y:S01]  /*84d0*/  MUFU.EX2 R175, R154 ;  /* 0x0000009a00af7308 */ /* 0x0004e20000000800 */
[----:B-1----:R-:W-:Y:S01]  /*84e0*/  F2FP.F16.F32.PACK_AB R165, R173, R172 ;  /* 0x000000acada5723e */ /* 0x002fe200000000ff */
[----:B------:R-:W-:-:S04]  /*84f0*/  FADD.FTZ R172, R172, R171 ;  /* 0x000000abacac7221 */ /* 0x000fc80000010000 */
[----:B------:R-:W-:Y:S01]  /*8500*/  FADD.FTZ R173, R173, R172 ;  /* 0x000000acadad7221 */ /* 0x000fe20000010000 */
[----:B--2---:R-:W-:Y:S01]  /*8510*/  F2FP.F16.F32.PACK_AB R154, R20, R15 ;  /* 0x0000000f149a723e */ /* 0x004fe200000000ff */
[----:B------:R-:W-:Y:S01]  /*8520*/  BAR.SYNC.DEFER_BLOCKING 0xf, 0x100 ;  /* 0x03c4000000007b1d */ /* 0x000fe20000010000 */
[----:B------:R-:W-:Y:S01]  /*8530*/  FADD.FTZ R15, R15, R14 ;  /* 0x0000000e0f0f7221 */ /* 0x000fe20000010000 */
[----:B0-----:R-:W-:-:S03]  /*8540*/  FADD.FTZ R6, R174, R173 ;  /* 0x000000adae067221 */ /* 0x001fc60000010000 */
[----:B------:R-:W-:Y:S01]  /*8550*/  FADD.FTZ R20, R20, R15 ;  /* 0x0000000f14147221 */ /* 0x000fe20000010000 */
[C---:B---3--:R-:W-:Y:S01]  /*8560*/  F2FP.F16.F32.PACK_AB R167, R175.reuse, R174 ;  /* 0x000000aeafa7723e */ /* 0x048fe200000000ff */
[----:B------:R-:W-:Y:S02]  /*8570*/  FADD.FTZ R6, R175, R6 ;  /* 0x00000006af067221 */ /* 0x000fe40000010000 */
[----:B------:R-:W-:-:S04]  /*8580*/  FADD.FTZ R21, R21, R20 ;  /* 0x0000001415157221 */ /* 0x000fc80000010000 */
[----:B------:R-:W-:-:S04]  /*8590*/  FADD.FTZ R176, R176, R21 ;  /* 0x00000015b0b07221 */ /* 0x000fc80000010000 */
[----:B------:R-:W-:-:S04]  /*85a0*/  FADD.FTZ R177, R177, R176 ;  /* 0x000000b0b1b17221 */ /* 0x000fc80000010000 */
[----:B------:R-:W-:Y:S01]  /*85b0*/  FADD.FTZ R178, R178, R177 ;  /* 0x000000b1b2b27221 */ /* 0x000fe20000010000 */
[----:B------:R0:W-:Y:S03]  /*85c0*/  STSM.16.M88.4 [R184+0x36400], R152 ;  /* 0x03640098b8007844 */ /* 0x0001e60000000200 */
[----:B------:R-:W-:Y:S01]  /*85d0*/  FADD.FTZ R179, R179, R178 ;  /* 0x000000b2b3b37221 */ /* 0x000fe20000010000 */
[----:B------:R0:W-:Y:S03]  /*85e0*/  STSM.16.M88.4 [R187], R156 ;  /* 0x0000009cbb007844 */ /* 0x0001e60000000200 */
[----:B------:R-:W-:Y:S01]  /*85f0*/  FADD.FTZ R180, R180, R179 ;  /* 0x000000b3b4b47221 */ /* 0x000fe20000010000 */
[----:B------:R0:W-:Y:S03]  /*8600*/  STSM.16.M88.4 [R185], R160 ;  /* 0x000000a0b9007844 */ /* 0x0001e60000000200 */
[----:B------:R-:W-:Y:S01]  /*8610*/  FADD.FTZ R181, R181, R180 ;  /* 0x000000b4b5b57221 */ /* 0x000fe20000010000 */
[----:B------:R0:W-:Y:S01]  /*8620*/  STSM.16.M88.4 [R186], R164 ;  /* 0x000000a4ba007844 */ /* 0x0001e20000000200 */
[----:B------:R-:W-:-:S02]  /*8630*/  WARPGROUP.ARRIVE ;  /* 0x00000000000079c5 */ /* 0x000fc40000000000 */
[----:B------:R-:W-:-:S04]  /*8640*/  FADD.FTZ R182, R182, R181 ;  /* 0x000000b5b6b67221 */ /* 0x000fc80000010000 */
[----:B------:R-:W-:Y:S01]  /*8650*/  FADD.FTZ R183, R183, R182 ;  /* 0x000000b6b7b77221 */ /* 0x000fe20000010000 */
[----:B------:R-:W-:Y:S01]  /*8660*/  HGMMA.64x256x16.F32 R24, R152, gdesc[UR4].tnspB, R24, gsb0 ;  /* 0x43e0000498187df0 */ /* 0x000fe20008000818 */
[----:B------:R-:W-:Y:S01]  /*8670*/  UIADD3 UR6, UR6, 0x180, URZ ;  /* 0x0000018006067890 */ /* 0x000fe2000fffe03f */
[----:B------:R-:W-:Y:S01]  /*8680*/  UMOV UR7, 0x40000040 ;  /* 0x4000004000077882 */ /* 0x000fe20000000000 */
[----:B------:R-:W-:Y:S01]  /*8690*/  FADD.FTZ R192, R192, R183 ;  /* 0x000000b7c0c07221 */ /* 0x000fe20000010000 */
[----:B------:R-:W-:Y:S02]  /*86a0*/  WARPGROUP.DEPBAR.LE gsb0, 0x0 ;  /* 0x00008000000079c5 */ /* 0x000fe40000010000 */
[----:B------:R-:W-:-:S15]  /*86b0*/  WARPGROUP.ARRIVE ;  /* 0x00000000000079c5 */ /* 0x000fde0000000000 */
[----:B------:R-:W-:-:S07]  /*86c0*/  NOP ;  /* 0x0000000000007918 */ /* 0x000fce0000000000 */
        /* <DEDUP_REMOVED lines=10> */
[----:B------:R-:W-:Y:S01]  /*8770*/  HGMMA.64x256x16.F32 R24, R164, gdesc[UR4].tnspB, R24, gsb0 ;  /* 0x43e00004a4187df0 */ /* 0x000fe20008000818 */
[----:B------:R-:W-:Y:S02]  /*8780*/  UMOV UR7, UR36 ;  /* 0x0000002400077c82 */ /* 0x000fe40008000000 */
        /* <DEDUP_REMOVED lines=12> */
[----:B------:R-:W-:Y:S01]  /*8850*/  MOV R8, R5 ;  /* 0x0000000500087202 */ /* 0x000fe20000000f00 */
[----:B0-----:R-:W-:Y:S06]  /*8860*/  @P2 BRA `(.L_x_3467) ;  /* 0xffffffd000642947 */ /* 0x001fec000383ffff */
.L_x_3458:
[----:B------:R-:W0:Y:S01]  /*8870*/  SHFL.BFLY PT, R0, R3, 0x2, 0x1f ;  /* 0x0c401f0003007f89 */ /* 0x000e2200000e0000 */
[----:B------:R-:W-:Y:S01]  /*8880*/  MOV R11, UR9 ;  /* 0x00000009000b7c02 */ /* 0x000fe20008000f00 */
[----:B------:R-:W-:Y:S02]  /*8890*/  UIADD3 UR41, UR41, 0x1, URZ ;  /* 0x0000000129297890 */ /* 0x000fe4000fffe03f */
[----:B------:R-:W1:Y:S01]  /*88a0*/  SHFL.BFLY PT, R9, R6, 0x2, 0x1f ;  /* 0x0c401f0006097f89 */ /* 0x000e6200000e0000 */
[----:B------:R-:W-:Y:S08]  /*88b0*/  BAR.ARV 0x8, 0xa0 ;  /* 0x0202800000007b1d */ /* 0x000ff00000002000 */
[----:B------:R-:W-:Y:S01]  /*88c0*/  BAR.SYNC.DEFER_BLOCKING 0xf, 0x100 ;  /* 0x03c4000000007b1d */ /* 0x000fe20000010000 */
[----:B0-----:R-:W-:Y:S01]  /*88d0*/  FADD.FTZ R0, R0, R3 ;  /* 0x0000000300007221 */ /* 0x001fe20000010000 */
[----:B------:R-:W-:-:S02]  /*88e0*/  IMAD.MOV.U32 R3, RZ, RZ, -0x800000 ;  /* 0xff800000ff037424 */ /* 0x000fc400078e00ff */
[----:B-1----:R-:W-:Y:S02]  /*88f0*/  FADD.FTZ R9, R9, R6 ;  /* 0x0000000609097221 */ /* 0x002fe40000010000 */
[----:B------:R-:W0:Y:S04]  /*8900*/  SHFL.BFLY PT, R7, R0, 0x1, 0x1f ;  /* 0x0c201f0000077f89 */ /* 0x000e2800000e0000 */
[----:B------:R-:W1:Y:S01]  /*8910*/  SHFL.BFLY PT, R8, R9, 0x1, 0x1f ;  /* 0x0c201f0009087f89 */ /* 0x000e6200000e0000 */
[----:B0-----:R-:W-:Y:S01]  /*8920*/  FADD.FTZ R21, R0, R7 ;  /* 0x0000000700157221 */ /* 0x001fe20000010000 */
[----:B------:R-:W-:Y:S02]  /*8930*/  IMAD.MOV R7, RZ, RZ, -R23 ;  /* 0x000000ffff077224 */ /* 0x000fe400078e0a17 */
[----:B-1----:R-:W-:-:S02]  /*8940*/  FADD.FTZ R15, R9, R8 ;  /* 0x00000008090f7221 */ /* 0x002fc40000010000 */
[----:B------:R-:W-:Y:S01]  /*8950*/  FSETP.NE.FTZ.AND P1, PT, R21, RZ, PT ;  /* 0x000000ff1500720b */ /* 0x000fe20003f35000 */
[----:B------:R-:W-:Y:S01]  /*8960*/  IMAD.U32 R8, RZ, RZ, UR36 ;  /* 0x00000024ff087e24 */ /* 0x000fe2000f8e00ff */
[----:B------:R-:W-:Y:S02]  /*8970*/  ISETP.NE.AND P0, PT, R22, R7, PT ;  /* 0x000000071600720c */ /* 0x000fe40003f05270 */
[----:B------:R-:W-:Y:S02]  /*8980*/  CS2R R6, SRZ ;  /* 0x0000000000067805 */ /* 0x000fe4000001ff00 */
[----:B------:R-:W-:Y:S01]  /*8990*/  FSETP.NE.FTZ.AND P2, PT, R15, RZ, PT ;  /* 0x000000ff0f00720b */ /* 0x000fe20003f55000 */
[----:B------:R-:W-:-:S04]  /*89a0*/  UIADD3 UR36, UR36, 0x1, URZ ;  /* 0x0000000124247890 */ /* 0x000fc8000fffe03f */
[----:B------:R-:W-:Y:S02]  /*89b0*/  UISETP.NE.AND UP0, UPT, UR36, 0x2, UPT ;  /* 0x000000022400788c */ /* 0x000fe4000bf05270 */
[----:B------:R-:W0:Y:S02]  /*89c0*/  @P1 MUFU.RCP R7, R21 ;  /* 0x0000001500071308 */ /* 0x000e240000001000 */
[----:B------:R-:W-:Y:S01]  /*89d0*/  USEL UR4, URZ, 0x1, UP0 ;  /* 0x000000013f047887 */ /* 0x000fe20008000000 */
[----:B------:R-:W-:Y:S01]  /*89e0*/  @!P0 IMAD R0, R8, 0x40, R17 ;  /* 0x0000004008008824 */ /* 0x000fe200078e0211 */
[----:B------:R-:W-:-:S04]  /*89f0*/  USEL UR36, UR36, URZ, UP0 ;  /* 0x0000003f24247287 */ /* 0x000fc80008000000 */
[----:B------:R-:W-:Y:S01]  /*8a00*/  @!P0 LEA R9, R0, UR37, 0x2 ;  /* 0x0000002500098c11 */ /* 0x000fe2000f8e10ff */
[----:B------:R-:W1:Y:S01]  /*8a10*/  @P2 MUFU.RCP R6, R15 ;  /* 0x0000000f00062308 */ /* 0x000e620000001000 */
[----:B------:R-:W-:Y:S01]  /*8a20*/  IMAD.MOV.U32 R0, RZ, RZ, -0x800000 ;  /* 0xff800000ff007424 */ /* 0x000fe200078e00ff */
[----:B------:R-:W-:-:S06]  /*8a30*/  LOP3.LUT R2, R2, UR4, RZ, 0x3c, !PT ;  /* 0x0000000402027c12 */ /* 0x000fcc000f8e3cff */
[----:B------:R-:W2:Y:S01]  /*8a40*/  @P1 MUFU.LG2 R21, R21 ;  /* 0x0000001500151308 */ /* 0x000ea20000000c00 */
[-C--:B0-----:R-:W-:Y:S01]  /*8a50*/  FMUL.FTZ R8, R25, R7.reuse ;  /* 0x0000000719087220 */ /* 0x081fe20000410000 */
[----:B------:R0:W-:Y:S01]  /*8a60*/  @!P0 STS [R9+0x38400], R7 ;  /* 0x0384000709008388 */ /* 0x0001e20000000800 */
[-C--:B------:R-:W-:Y:S01]  /*8a70*/  FMUL.FTZ R10, R29, R7.reuse ;  /* 0x000000071d0a7220 */ /* 0x080fe20000410000 */
[----:B------:R-:W-:Y:S02]  /*8a80*/  IMAD.U32 R29, RZ, RZ, UR9 ;  /* 0x00000009ff1d7e24 */ /* 0x000fe4000f8e00ff */
[-C--:B------:R-:W-:Y:S01]  /*8a90*/  FMUL.FTZ R167, R24, R7.reuse ;  /* 0x0000000718a77220 */ /* 0x080fe20000410000 */
[-C--:B------:R-:W-:Y:S01]  /*8aa0*/  FMUL.FTZ R20, R28, R7.reuse ;  /* 0x000000071c147220 */ /* 0x080fe20000410000 */
[-C--:B------:R-:W-:Y:S01]  /*8ab0*/  FMUL.FTZ R163, R32, R7.reuse ;  /* 0x0000000720a37220 */ /* 0x080fe20000410000 */
        /* <DEDUP_REMOVED lines=61> */
[----:B0-----:R-:W-:Y:S01]  /*8e90*/  @P1 FMUL.FTZ R7, R11, 0.69314718246459960938 ;  /* 0x3f3172180b071820 */ /* 0x001fe20000410000 */
[----:B------:R-:W-:Y:S01]  /*8ea0*/  @P2 FMUL.FTZ R29, R29, 0.69314718246459960938 ;  /* 0x3f3172181d1d2820 */ /* 0x000fe20000410000 */
[----:B--2---:R-:W-:Y:S01]  /*8eb0*/  @P1 FMUL.FTZ R24, R21, 0.69314718246459960938 ;  /* 0x3f31721815181820 */ /* 0x004fe20000410000 */
[----:B---3--:R-:W-:Y:S01]  /*8ec0*/  @P2 FMUL.FTZ R28, R25, 0.69314718246459960938 ;  /* 0x3f317218191c2820 */ /* 0x008fe20000410000 */
[-C--:B-1----:R-:W-:Y:S01]  /*8ed0*/  FMUL.FTZ R9, R26, R6.reuse ;  /* 0x000000061a097220 */ /* 0x082fe20000410000 */
[-C--:B------:R-:W-:Y:S01]  /*8ee0*/  FMUL.FTZ R11, R30, R6.reuse ;  /* 0x000000061e0b7220 */ /* 0x080fe20000410000 */
        /* <DEDUP_REMOVED lines=66> */
.L_x_3444:
        /* <DEDUP_REMOVED lines=32> */
[----:B------:R-:W-:Y:S01]  /*9510*/  UISETP.NE.U32.AND UP0, UPT, UR6, URZ, UPT ;  /* 0x0000003f0600728c */ /* 0x000fe2000bf05070 */
[----:B------:R-:W-:Y:S01]  /*9520*/  F2FP.F16.F32.PACK_AB R64, R65, R64 ;  /* 0x000000404140723e */ /* 0x000fe200000000ff */
[----:B------:R-:W-:Y:S01]  /*9530*/  IMAD.WIDE R130, R190, 0x2, R146 ;  /* 0x00000002be827825 */ /* 0x000fe200078e0292 */
[----:B------:R-:W-:Y:S01]  /*9540*/  F2FP.F16.F32.PACK_AB R58, R61, R60 ;  /* 0x0000003c3d3a723e */ /* 0x000fe200000000ff */
[----:B------:R-:W-:Y:S01]  /*9550*/  UISETP.NE.AND.EX UP0, UPT, UR7, URZ, UPT, UP0 ;  /* 0x0000003f0700728c */ /* 0x000fe2000bf05300 */
[----:B------:R-:W-:Y:S01]  /*9560*/  F2FP.F16.F32.PACK_AB R59, R63, R62 ;  /* 0x0000003e3f3b723e */ /* 0x000fe200000000ff */
[----:B------:R-:W-:Y:S01]  /*9570*/  UIADD3 UR4, UP1, UR8, UR6, URZ ;  /* 0x0000000608047290 */ /* 0x000fe2000ff3e03f */
[----:B------:R-:W-:-:S02]  /*9580*/  IADD3 R173, P1, R130, 0x20, RZ ;  /* 0x0000002082ad7810 */ /* 0x000fc40007f3e0ff */
[C---:B------:R-:W-:Y:S01]  /*9590*/  LOP3.LUT R21, R130.reuse, 0x380, RZ, 0xc0, !PT ;  /* 0x0000038082157812 */ /* 0x040fe200078ec0ff */
[----:B------:R-:W-:Y:S01]  /*95a0*/  UIADD3.X UR6, UR9, UR7, URZ, UP1, !UPT ;  /* 0x0000000709067290 */ /* 0x000fe20008ffe43f */
[C---:B------:R-:W-:Y:S01]  /*95b0*/  IADD3 R177, P0, R130.reuse, 0x40, RZ ;  /* 0x0000004082b17810 */ /* 0x040fe20007f1e0ff */
[--C-:B------:R-:W-:Y:S01]  /*95c0*/  IMAD.X R25, RZ, RZ, R131.reuse, P1 ;  /* 0x000000ffff197224 */ /* 0x100fe200008e0683 */
[C---:B------:R-:W-:Y:S02]  /*95d0*/  IADD3 R179, P4, R130.reuse, 0x60, RZ ;  /* 0x0000006082b37810 */ /* 0x040fe40007f9e0ff */
[C---:B------:R-:W-:Y:S01]  /*95e0*/  IADD3 R181, P3, R130.reuse, 0x2000, RZ ;  /* 0x0000200082b57810 */ /* 0x040fe20007f7e0ff */
[--C-:B------:R-:W-:Y:S01]  /*95f0*/  IMAD.X R29, RZ, RZ, R131.reuse, P0 ;  /* 0x000000ffff1d7224 */ /* 0x100fe200000e0683 */
        /* <DEDUP_REMOVED lines=8> */
[----:B------:R-:W-:Y:S01]  /*9680*/  SHF.R.U64 R21, R21, 0x3, RZ ;  /* 0x0000000315157819 */ /* 0x000fe200000012ff */
[----:B------:R-:W-:Y:S01]  /*9690*/  IMAD.X R103, RZ, RZ, R131, P1 ;  /* 0x000000ffff677224 */ /* 0x000fe200008e0683 */
[----:B------:R-:W-:-:S02]  /*96a0*/  IADD3.X R91, RZ, R131, RZ, P6, !PT ;  /* 0x00000083ff5b7210 */ /* 0x000fc400037fe4ff */
[----:B------:R-:W-:Y:S02]  /*96b0*/  LOP3.LUT R24, R173, 0x380, RZ, 0xc0, !PT ;  /* 0x00000380ad187812 */ /* 0x000fe400078ec0ff */
[C---:B------:R-:W-:Y:S02]  /*96c0*/  IADD3 R199, P0, R130.reuse, 0x4020, RZ ;  /* 0x0000402082c77810 */ /* 0x040fe40007f1e0ff */
[C---:B------:R-:W-:Y:S02]  /*96d0*/  IADD3 R201, P4, R130.reuse, 0x4040, RZ ;  /* 0x0000404082c97810 */ /* 0x040fe40007f9e0ff */
[C---:B------:R-:W-:Y:S01]  /*96e0*/  IADD3 R203, P3, R130.reuse, 0x4060, RZ ;  /* 0x0000406082cb7810 */ /* 0x040fe20007f7e0ff */
[--C-:B------:R-:W-:Y:S01]  /*96f0*/  IMAD.X R107, RZ, RZ, R131.reuse, P0 ;  /* 0x000000ffff6b7224 */ /* 0x100fe200000e0683 */
[C---:B------:R-:W-:Y:S02]  /*9700*/  IADD3 R205, P6, R130.reuse, 0x6000, RZ ;  /* 0x0000600082cd7810 */ /* 0x040fe40007fde0ff */
[C---:B------:R-:W-:Y:S01]  /*9710*/  IADD3 R4, P5, R130.reuse, 0x6020, RZ ;  /* 0x0000602082047810 */ /* 0x040fe20007fbe0ff */
[--C-:B------:R-:W-:Y:S01]  /*9720*/  IMAD.X R115, RZ, RZ, R131.reuse, P3 ;  /* 0x000000ffff737224 */ /* 0x100fe200018e0683 */
[C---:B------:R-:W-:Y:S01]  /*9730*/  IADD3 R126, P2, R130.reuse, 0x6040, RZ ;  /* 0x00006040827e7810 */ /* 0x040fe20007f5e0ff */
[--C-:B------:R-:W-:Y:S01]  /*9740*/  IMAD.X R119, RZ, RZ, R131.reuse, P6 ;  /* 0x000000ffff777224 */ /* 0x100fe200030e0683 */
[----:B------:R-:W-:Y:S01]  /*9750*/  IADD3 R6, P1, R130, 0x6060, RZ ;  /* 0x0000606082067810 */ /* 0x000fe20007f3e0ff */
[--C-:B------:R-:W-:Y:S01]  /*9760*/  IMAD.X R123, RZ, RZ, R131.reuse, P5 ;  /* 0x000000ffff7b7224 */ /* 0x100fe200028e0683 */
[----:B------:R-:W-:Y:S01]  /*9770*/  LOP3.LUT R28, R177, 0x380, RZ, 0xc0, !PT ;  /* 0x00000380b11c7812 */ /* 0x000fe200078ec0ff */
[----:B------:R-:W-:Y:S01]  /*9780*/  IMAD.X R127, RZ, RZ, R131, P2 ;  /* 0x000000ffff7f7224 */ /* 0x000fe200010e0683 */
[----:B------:R-:W-:-:S02]  /*9790*/  LOP3.LUT R130, R21, R130, RZ, 0x3c, !PT ;  /* 0x0000008215827212 */ /* 0x000fc400078e3cff */
[----:B------:R-:W-:Y:S02]  /*97a0*/  LOP3.LUT R32, R179, 0x380, RZ, 0xc0, !PT ;  /* 0x00000380b3207812 */ /* 0x000fe400078ec0ff */
[----:B------:R-:W-:Y:S02]  /*97b0*/  LOP3.LUT R86, R181, 0x380, RZ, 0xc0, !PT ;  /* 0x00000380b5567812 */ /* 0x000fe400078ec0ff */
[----:B------:R-:W-:Y:S02]  /*97c0*/  SHF.R.U64 R24, R24, 0x3, RZ ;  /* 0x0000000318187819 */ /* 0x000fe400000012ff */
[----:B------:R-:W-:Y:S02]  /*97d0*/  LOP3.LUT R90, R183, 0x380, RZ, 0xc0, !PT ;  /* 0x00000380b75a7812 */ /* 0x000fe400078ec0ff */
[----:B------:R-:W-:Y:S02]  /*97e0*/  SHF.R.U64 R28, R28, 0x3, RZ ;  /* 0x000000031c1c7819 */ /* 0x000fe400000012ff */
[----:B------:R-:W-:-:S02]  /*97f0*/  LOP3.LUT R94, R193, 0x380, RZ, 0xc0, !PT ;  /* 0x00000380c15e7812 */ /* 0x000fc400078ec0ff */
[----:B------:R-:W-:Y:S02]  /*9800*/  SHF.R.U64 R32, R32, 0x3, RZ ;  /* 0x0000000320207819 */ /* 0x000fe400000012ff */
[----:B------:R-:W-:Y:S02]  /*9810*/  LOP3.LUT R98, R195, 0x380, RZ, 0xc0, !PT ;  /* 0x00000380c3627812 */ /* 0x000fe400078ec0ff */
[----:B------:R-:W-:Y:S02]  /*9820*/  MOV R130, R130 ;  /* 0x0000008200827202 */ /* 0x000fe40000000f00 */
[----:B------:R-:W-:Y:S02]  /*9830*/  SHF.R.U64 R86, R86, 0x3, RZ ;  /* 0x0000000356567819 */ /* 0x000fe400000012ff */
[----:B------:R-:W-:Y:S01]  /*9840*/  LOP3.LUT R102, R197, 0x380, RZ, 0xc0, !PT ;  /* 0x00000380c5667812 */ /* 0x000fe200078ec0ff */
[----:B------:R0:W-:Y:S01]  /*9850*/  STSM.16.M88.4 [R130], R8 ;  /* 0x0000000882007844 */ /* 0x0001e20000000200 */
[----:B------:R-:W-:-:S02]  /*9860*/  LOP3.LUT R24, R24, R173, RZ, 0x3c, !PT ;  /* 0x000000ad18187212 */ /* 0x000fc400078e3cff */
[----:B------:R-:W-:Y:S02]  /*9870*/  SHF.R.U64 R90, R90, 0x3, RZ ;  /* 0x000000035a5a7819 */ /* 0x000fe400000012ff */
[----:B------:R-:W-:Y:S02]  /*9880*/  LOP3.LUT R106, R199, 0x380, RZ, 0xc0, !PT ;  /* 0x00000380c76a7812 */ /* 0x000fe400078ec0ff */
[----:B------:R-:W-:Y:S02]  /*9890*/  LOP3.LUT R28, R28, R177, RZ, 0x3c, !PT ;  /* 0x000000b11c1c7212 */ /* 0x000fe400078e3cff */
[----:B------:R-:W-:Y:S02]  /*98a0*/  SHF.R.U64 R94, R94, 0x3, RZ ;  /* 0x000000035e5e7819 */ /* 0x000fe400000012ff */
[----:B------:R-:W-:Y:S02]  /*98b0*/  LOP3.LUT R110, R201, 0x380, RZ, 0xc0, !PT ;  /* 0x00000380c96e7812 */ /* 0x000fe400078ec0ff */
[----:B------:R-:W-:-:S02]  /*98c0*/  LOP3.LUT R114, R203, 0x380, RZ, 0xc0, !PT ;  /* 0x00000380cb727812 */ /* 0x000fc400078ec0ff */
[----:B------:R-:W-:Y:S02]  /*98d0*/  LOP3.LUT R32, R32, R179, RZ, 0x3c, !PT ;  /* 0x000000b320207212 */ /* 0x000fe400078e3cff */
[----:B------:R-:W-:Y:S02]  /*98e0*/  SHF.R.U64 R98, R98, 0x3, RZ ;  /* 0x0000000362627819 */ /* 0x000fe400000012ff */
[----:B------:R-:W-:Y:S02]  /*98f0*/  LOP3.LUT R27, R4, 0x380, RZ, 0xc0, !PT ;  /* 0x00000380041b7812 */ /* 0x000fe400078ec0ff */
[----:B------:R-:W-:Y:S02]  /*9900*/  LOP3.LUT R86, R86, R181, RZ, 0x3c, !PT ;  /* 0x000000b556567212 */ /* 0x000fe400078e3cff */
[----:B------:R-:W-:Y:S02]  /*9910*/  SHF.R.U64 R102, R102, 0x3, RZ ;  /* 0x0000000366667819 */ /* 0x000fe400000012ff */
[----:B------:R-:W-:-:S02]  /*9920*/  LOP3.LUT R118, R205, 0x380, RZ, 0xc0, !PT ;  /* 0x00000380cd767812 */ /* 0x000fc400078ec0ff */
[-C--:B------:R-:W-:Y:S02]  /*9930*/  IADD3.X R111, RZ, R131.reuse, RZ, P4, !PT ;  /* 0x00000083ff6f7210 */ /* 0x080fe400027fe4ff */
[----:B------:R-:W-:Y:S02]  /*9940*/  IADD3.X R21, RZ, R131, RZ, P1, !PT ;  /* 0x00000083ff157210 */ /* 0x000fe40000ffe4ff */
[----:B------:R-:W-:Y:S02]  /*9950*/  LOP3.LUT R90, R90, R183, RZ, 0x3c, !PT ;  /* 0x000000b75a5a7212 */ /* 0x000fe400078e3cff */
[----:B------:R-:W-:Y:S02]  /*9960*/  SHF.R.U64 R106, R106, 0x3, RZ ;  /* 0x000000036a6a7819 */ /* 0x000fe400000012ff */
[----:B------:R-:W-:Y:S02]  /*9970*/  MOV R25, R24 ;  /* 0x0000001800197202 */ /* 0x000fe40000000f00 */
[----:B0-----:R-:W-:-:S02]  /*9980*/  F2FP.F16.F32.PACK_AB R8, R14, R163 ;  /* 0x000000a30e08723e */ /* 0x001fc400000000ff */
[----:B------:R-:W-:Y:S02]  /*9990*/  F2FP.F16.F32.PACK_AB R9, R35, R34 ;  /* 0x000000222309723e */ /* 0x000fe400000000ff */
[----:B------:R-:W-:Y:S02]  /*99a0*/  F2FP.F16.F32.PACK_AB R10, R37, R160 ;  /* 0x000000a0250a723e */ /* 0x000fe400000000ff */
[----:B------:R-:W-:Y:S02]  /*99b0*/  F2FP.F16.F32.PACK_AB R11, R39, R38 ;  /* 0x00000026270b723e */ /* 0x000fe400000000ff */
[----:B------:R-:W-:Y:S02]  /*99c0*/  LOP3.LUT R94, R94, R193, RZ, 0x3c, !PT ;  /* 0x000000c15e5e7212 */ /* 0x000fe400078e3cff */
[----:B------:R-:W-:Y:S01]  /*99d0*/  SHF.R.U64 R110, R110, 0x3, RZ ;  /* 0x000000036e6e7819 */ /* 0x000fe200000012ff */
[----:B------:R0:W-:Y:S01]  /*99e0*/  STSM.16.M88.4 [R25], R8 ;  /* 0x0000000819007844 */ /* 0x0001e20000000200 */
[----:B------:R-:W-:-:S02]  /*99f0*/  SHF.R.U64 R114, R114, 0x3, RZ ;  /* 0x0000000372727819 */ /* 0x000fc400000012ff */
[----:B------:R-:W-:Y:S02]  /*9a00*/  LOP3.LUT R131, R126, 0x380, RZ, 0xc0, !PT ;  /* 0x000003807e837812 */ /* 0x000fe400078ec0ff */
[----:B------:R-:W-:Y:S02]  /*9a10*/  LOP3.LUT R167, R6, 0x380, RZ, 0xc0, !PT ;  /* 0x0000038006a77812 */ /* 0x000fe400078ec0ff */
[----:B------:R-:W-:Y:S02]  /*9a20*/  MOV R28, R28 ;  /* 0x0000001c001c7202 */ /* 0x000fe40000000f00 */
[----:B------:R-:W-:Y:S02]  /*9a30*/  F2FP.F16.F32.PACK_AB R14, R45, R44 ;  /* 0x0000002c2d0e723e */ /* 0x000fe400000000ff */
[----:B------:R-:W-:Y:S02]  /*9a40*/  LOP3.LUT R98, R98, R195, RZ, 0x3c, !PT ;  /* 0x000000c362627212 */ /* 0x000fe400078e3cff */
[----:B------:R-:W-:Y:S01]  /*9a50*/  SHF.R.U64 R27, R27, 0x3, RZ ;  /* 0x000000031b1b7819 */ /* 0x000fe200000012ff */
[----:B------:R1:W-:Y:S01]  /*9a60*/  STSM.16.M88.4 [R28], R12 ;  /* 0x0000000c1c007844 */ /* 0x0003e20000000200 */
[----:B------:R-:W-:Y:S01]  /*9a70*/  MOV R32, R32 ;  /* 0x0000002000207202 */ /* 0x000fe20000000f00 */
[----:B0-----:R-:W-:Y:S01]  /*9a80*/  IMAD.U32 R10, RZ, RZ, UR4 ;  /* 0x00000004ff0a7e24 */ /* 0x001fe2000f8e00ff */
[----:B------:R-:W-:Y:S01]  /*9a90*/  LOP3.LUT R102, R102, R197, RZ, 0x3c, !PT ;  /* 0x000000c566667212 */ /* 0x000fe200078e3cff */
[----:B------:R-:W-:Y:S01]  /*9aa0*/  IMAD.U32 R11, RZ, RZ, UR6 ;  /* 0x00000006ff0b7e24 */ /* 0x000fe2000f8e00ff */
[----:B------:R-:W-:Y:S01]  /*9ab0*/  SHF.R.U64 R118, R118, 0x3, RZ ;  /* 0x0000000376767819 */ /* 0x000fe200000012ff */
[----:B------:R-:W-:Y:S01]  /*9ac0*/  STSM.16.M88.4 [R32], R48 ;  /* 0x0000003020007844 */ /* 0x000fe20000000200 */
[----:B------:R-:W-:Y:S01]  /*9ad0*/  MOV R86, R86 ;  /* 0x0000005600567202 */ /* 0x000fe20000000f00 */
[----:B------:R-:W-:Y:S01]  /*9ae0*/  ULDC.64 UR6, c[0x0][0xce0] ;  /* 0x0003380000067ab9 */ /* 0x000fe20000000a00 */
[----:B------:R-:W-:-:S02]  /*9af0*/  F2FP.F16.F32.PACK_AB R65, R67, R66 ;  /* 0x000000424341723e */ /* 0x000fc400000000ff */
[----:B------:R-:W-:Y:S01]  /*9b00*/  F2FP.F16.F32.PACK_AB R72, R73, R72 ;  /* 0x000000484948723e */ /* 0x000fe200000000ff */
[----:B------:R-:W-:Y:S01]  /*9b10*/  STSM.16.M88.4 [R86], R56 ;  /* 0x0000003856007844 */ /* 0x000fe20000000200 */
[----:B------:R-:W-:Y:S02]  /*9b20*/  LOP3.LUT R106, R106, R199, RZ, 0x3c, !PT ;  /* 0x000000c76a6a7212 */ /* 0x000fe400078e3cff */
[----:B------:R-:W-:Y:S02]  /*9b30*/  MOV R24, R90 ;  /* 0x0000005a00187202 */ /* 0x000fe40000000f00 */
[----:B------:R-:W-:Y:S02]  /*9b40*/  F2FP.F16.F32.PACK_AB R66, R69, R68 ;  /* 0x000000444542723e */ /* 0x000fe400000000ff */
[----:B------:R-:W-:Y:S02]  /*9b50*/  F2FP.F16.F32.PACK_AB R67, R71, R70 ;  /* 0x000000464743723e */ /* 0x000fe400000000ff */
[----:B------:R-:W-:-:S02]  /*9b60*/  F2FP.F16.F32.PACK_AB R73, R75, R74 ;  /* 0x0000004a4b49723e */ /* 0x000fc400000000ff */
[----:B------:R-:W-:Y:S01]  /*9b70*/  F2FP.F16.F32.PACK_AB R80, R81, R80 ;  /* 0x000000505150723e */ /* 0x000fe200000000ff */
[----:B------:R-:W-:Y:S01]  /*9b80*/  STSM.16.M88.4 [R24], R64 ;  /* 0x0000004018007844 */ /* 0x000fe20000000200 */
[----:B------:R-:W-:Y:S02]  /*9b90*/  LOP3.LUT R110, R110, R201, RZ, 0x3c, !PT ;  /* 0x000000c96e6e7212 */ /* 0x000fe400078e3cff */
[----:B------:R-:W-:Y:S02]  /*9ba0*/  LOP3.LUT R114, R114, R203, RZ, 0x3c, !PT ;  /* 0x000000cb72727212 */ /* 0x000fe400078e3cff */
[----:B------:R-:W-:Y:S02]  /*9bb0*/  SHF.R.U64 R131, R131, 0x3, RZ ;  /* 0x0000000383837819 */ /* 0x000fe400000012ff */
[----:B------:R-:W-:Y:S02]  /*9bc0*/  SHF.R.U64 R167, R167, 0x3, RZ ;  /* 0x00000003a7a77819 */ /* 0x000fe400000012ff */
[----:B------:R-:W-:-:S02]  /*9bd0*/  MOV R94, R94 ;  /* 0x0000005e005e7202 */ /* 0x000fc40000000f00 */
[----:B------:R-:W-:Y:S02]  /*9be0*/  F2FP.F16.F32.PACK_AB R74, R77, R76 ;  /* 0x0000004c4d4a723e */ /* 0x000fe400000000ff */
[----:B------:R-:W-:Y:S02]  /*9bf0*/  F2FP.F16.F32.PACK_AB R75, R79, R78 ;  /* 0x0000004e4f4b723e */ /* 0x000fe400000000ff */
[----:B------:R-:W-:Y:S02]  /*9c00*/  F2FP.F16.F32.PACK_AB R81, R83, R82 ;  /* 0x000000525351723e */ /* 0x000fe400000000ff */
[----:B------:R-:W-:Y:S01]  /*9c10*/  LOP3.LUT R122, R27, R4, RZ, 0x3c, !PT ;  /* 0x000000041b7a7212 */ /* 0x000fe200078e3cff */
[----:B------:R-:W-:Y:S01]  /*9c20*/  STSM.16.M88.4 [R94], R72 ;  /* 0x000000485e007844 */ /* 0x000fe20000000200 */
[----:B------:R-:W-:Y:S02]  /*9c30*/  MOV R98, R98 ;  /* 0x0000006200627202 */ /* 0x000fe40000000f00 */
[----:B------:R-:W-:-:S02]  /*9c40*/  F2FP.F16.F32.PACK_AB R82, R85, R84 ;  /* 0x000000545552723e */ /* 0x000fc400000000ff */
[----:B------:R-:W-:Y:S02]  /*9c50*/  F2FP.F16.F32.PACK_AB R83, R30, R26 ;  /* 0x0000001a1e53723e */ /* 0x000fe400000000ff */
[----:B------:R-:W-:Y:S02]  /*9c60*/  F2FP.F16.F32.PACK_AB R88, R89, R88 ;  /* 0x000000585958723e */ /* 0x000fe400000000ff */
[----:B------:R-:W-:Y:S01]  /*9c70*/  LOP3.LUT R118, R118, R205, RZ, 0x3c, !PT ;  /* 0x000000cd76767212 */ /* 0x000fe200078e3cff */
[----:B------:R-:W-:Y:S01]  /*9c80*/  STSM.16.M88.4 [R98], R80 ;  /* 0x0000005062007844 */ /* 0x000fe20000000200 */
[----:B------:R-:W-:Y:S02]  /*9c90*/  MOV R102, R102 ;  /* 0x0000006600667202 */ /* 0x000fe40000000f00 */
[----:B------:R-:W-:Y:S02]  /*9ca0*/  F2FP.F16.F32.PACK_AB R89, R40, R36 ;  /* 0x000000242859723e */ /* 0x000fe400000000ff */
        /* <DEDUP_REMOVED lines=8> */
[----:B------:R-:W-:Y:S02]  /*9d30*/  F2FP.F16.F32.PACK_AB R157, R158, R157 ;  /* 0x0000009d9e9d723e */ /* 0x000fe400000000ff */
[----:B------:R-:W-:Y:S01]  /*9d40*/  LOP3.LUT R126, R131, R126, RZ, 0x3c, !PT ;  /* 0x0000007e837e7212 */ /* 0x000fe200078e3cff */
[----:B------:R-:W-:Y:S01]  /*9d50*/  STSM.16.M88.4 [R106], R152 ;  /* 0x000000986a007844 */ /* 0x000fe20000000200 */
[----:B------:R-:W-:Y:S02]  /*9d60*/  LOP3.LUT R20, R167, R6, RZ, 0x3c, !PT ;  /* 0x00000006a7147212 */ /* 0x000fe400078e3cff */
[----:B------:R-:W-:Y:S02]  /*9d70*/  MOV R110, R110 ;  /* 0x0000006e006e7202 */ /* 0x000fe40000000f00 */
[----:B------:R-:W-:Y:S02]  /*9d80*/  MOV R4, R114 ;  /* 0x0000007200047202 */ /* 0x000fe40000000f00 */
[----:B------:R-:W-:-:S02]  /*9d90*/  F2FP.F16.F32.PACK_AB R156, R105, R104 ;  /* 0x00000068699c723e */ /* 0x000fc400000000ff */
[----:B------:R-:W-:Y:S02]  /*9da0*/  F2FP.F16.F32.PACK_AB R158, R109, R108 ;  /* 0x0000006c6d9e723e */ /* 0x000fe400000000ff */
[----:B------:R-:W-:Y:S02]  /*9db0*/  F2FP.F16.F32.PACK_AB R159, R161, R159 ;  /* 0x0000009fa19f723e */ /* 0x000fe400000000ff */
[----:B------:R-:W-:Y:S02]  /*9dc0*/  F2FP.F16.F32.PACK_AB R112, R113, R112 ;  /* 0x000000707170723e */ /* 0x000fe400000000ff */
[----:B------:R-:W-:Y:S01]  /*9dd0*/  MOV R6, R122 ;  /* 0x0000007a00067202 */ /* 0x000fe20000000f00 */
[----:B------:R-:W-:Y:S01]  /*9de0*/  STSM.16.M88.4 [R110], R156 ;  /* 0x0000009c6e007844 */ /* 0x000fe20000000200 */
[----:B------:R-:W-:Y:S02]  /*9df0*/  F2FP.F16.F32.PACK_AB R113, R164, R162 ;  /* 0x000000a2a471723e */ /* 0x000fe400000000ff */
[----:B------:R-:W-:-:S02]  /*9e00*/  F2FP.F16.F32.PACK_AB R114, R117, R116 ;  /* 0x000000747572723e */ /* 0x000fc400000000ff */
[----:B------:R-:W-:Y:S02]  /*9e10*/  F2FP.F16.F32.PACK_AB R115, R166, R165 ;  /* 0x000000a5a673723e */ /* 0x000fe400000000ff */
[----:B------:R-:W-:Y:S02]  /*9e20*/  F2FP.F16.F32.PACK_AB R120, R121, R120 ;  /* 0x000000787978723e */ /* 0x000fe400000000ff */
[----:B------:R-:W-:Y:S01]  /*9e30*/  MOV R118, R118 ;  /* 0x0000007600767202 */ /* 0x000fe20000000f00 */
[----:B------:R0:W-:Y:S01]  /*9e40*/  STSM.16.M88.4 [R4], R112 ;  /* 0x0000007004007844 */ /* 0x0001e20000000200 */
        /* <DEDUP_REMOVED lines=9> */
[----:B------:R-:W-:-:S02]  /*9ee0*/  F2FP.F16.F32.PACK_AB R137, R139, R138 ;  /* 0x0000008a8b89723e */ /* 0x000fc400000000ff */
[----:B------:R-:W-:Y:S01]  /*9ef0*/  MOV R126, R126 ;  /* 0x0000007e007e7202 */ /* 0x000fe20000000f00 */
[----:B------:R2:W-:Y:S01]  /*9f00*/  STSM.16.M88.4 [R6], R128 ;  /* 0x0000008006007844 */ /* 0x0005e20000000200 */
[----:B------:R-:W-:Y:S02]  /*9f10*/  F2FP.F16.F32.PACK_AB R138, R141, R140 ;  /* 0x0000008c8d8a723e */ /* 0x000fe400000000ff */
[----:B------:R-:W-:Y:S02]  /*9f20*/  F2FP.F16.F32.PACK_AB R139, R143, R142 ;  /* 0x0000008e8f8b723e */ /* 0x000fe400000000ff */
[----:B------:R-:W-:Y:S02]  /*9f30*/  MOV R20, R20 ;  /* 0x0000001400147202 */ /* 0x000fe40000000f00 */
[----:B-1----:R-:W-:Y:S01]  /*9f40*/  F2FP.F16.F32.PACK_AB R12, R145, R144 ;  /* 0x00000090910c723e */ /* 0x002fe200000000ff */
[----:B------:R-:W-:Y:S01]  /*9f50*/  STSM.16.M88.4 [R126], R136 ;  /* 0x000000887e007844 */ /* 0x000fe20000000200 */
[----:B------:R-:W-:-:S02]  /*9f60*/  F2FP.F16.F32.PACK_AB R13, R176, R175 ;  /* 0x000000afb00d723e */ /* 0x000fc400000000ff */
[----:B------:R-:W-:Y:S02]  /*9f70*/  F2FP.F16.F32.PACK_AB R14, R149, R148 ;  /* 0x00000094950e723e */ /* 0x000fe400000000ff */
[----:B------:R-:W-:Y:S02]  /*9f80*/  F2FP.F16.F32.PACK_AB R15, R151, R150 ;  /* 0x00000096970f723e */ /* 0x000fe400000000ff */
[----:B------:R-:W-:-:S03]  /*9f90*/  PLOP3.LUT P0, PT, PT, PT, UP0, 0x80, 0x0 ;  /* 0x000000000000781c */ /* 0x000fc60003f0f008 */
[----:B------:R1:W-:Y:S01]  /*9fa0*/  STSM.16.M88.4 [R20], R12 ;  /* 0x0000000c14007844 */ /* 0x0003e20000000200 */
[----:B------:R-:W-:Y:S09]  /*9fb0*/  BAR.SYNC.DEFER_BLOCKING 0x1, 0x100 ;  /* 0x0044000000007b1d */ /* 0x000ff20000010000 */
[----:B0-----:R-:W3:Y:S01]  /*9fc0*/  @P0 LDG.E R4, desc[UR10][R10.64] ;  /* 0x0000000a0a040981 */ /* 0x001ee2000c1e1900 */
[----:B------:R-:W-:Y:S01]  /*9fd0*/  UISETP.NE.U32.AND UP1, UPT, UR6, URZ, UPT ;  /* 0x0000003f0600728c */ /* 0x000fe2000bf25070 */
[----:B------:R-:W0:Y:S01]  /*9fe0*/  LDC R81, c[0x0][0xb88] ;  /* 0x0002e200ff517b82 */ /* 0x000e220000000800 */
[----:B------:R-:W-:-:S02]  /*9ff0*/  IMAD R9, R18, 0x40, R16 ;  /* 0x0000004012097824 */ /* 0x000fc400078e0210 */
[----:B------:R-:W-:Y:S02]  /*a000*/  UISETP.NE.AND.EX UP1, UPT, UR7, URZ, UPT, UP1 ;  /* 0x0000003f0700728c */ /* 0x000fe4000bf25310 */
[----:B------:R-:W-:-:S04]  /*a010*/  IMAD.WIDE R146, R9, 0x2, R146 ;  /* 0x0000000209927825 */ /* 0x000fc800078e0292 */
[----:B------:R-:W-:Y:S02]  /*a020*/  PLOP3.LUT P6, PT, PT, PT, UP1, 0x80, 0x0 ;  /* 0x000000000000781c */ /* 0x000fe40003fcf018 */
[C---:B------:R-:W-:Y:S02]  /*a030*/  IADD3 R9, P2, R146.reuse, 0x1000, RZ ;  /* 0x0000100092097810 */ /* 0x040fe40007f5e0ff */
[C---:B------:R-:W-:Y:S01]  /*a040*/  IADD3 R29, P1, R146.reuse, 0x2000, RZ ;  /* 0x00002000921d7810 */ /* 0x040fe20007f3e0ff */
[----:B------:R-:W-:Y:S01]  /*a050*/  @UP1 UIADD3 UR6, UP2, UR8, UR6, URZ ;  /* 0x0000000608061290 */ /* 0x000fe2000ff5e03f */
[----:B--2---:R-:W-:Y:S02]  /*a060*/  P2R R6, PR, RZ, 0x4 ;  /* 0x00000004ff067803 */ /* 0x004fe40000000000 */
[C---:B------:R-:W-:Y:S01]  /*a070*/  IADD3 R25, P2, R146.reuse, 0x3000, RZ ;  /* 0x0000300092197810 */ /* 0x040fe20007f5e0ff */
[----:B------:R-:W-:Y:S01]  /*a080*/  @UP1 UIADD3.X UR7, UR9, UR7, URZ, UP2, !UPT ;  /* 0x0000000709071290 */ /* 0x000fe200097fe43f */
[C---:B------:R-:W-:Y:S01]  /*a090*/  IADD3 R41, P3, R146.reuse, 0x4000, RZ ;  /* 0x0000400092297810 */ /* 0x040fe20007f7e0ff */
[----:B-1----:R-:W-:Y:S01]  /*a0a0*/  IMAD.U32 R12, RZ, RZ, UR6 ;  /* 0x00000006ff0c7e24 */ /* 0x002fe2000f8e00ff */
[----:B------:R-:W-:-:S02]  /*a0b0*/  IADD3 R33, P4, R146, 0x5000, RZ ;  /* 0x0000500092217810 */ /* 0x000fc40007f9e0ff */
[----:B------:R-:W-:Y:S02]  /*a0c0*/  IADD3 R45, P5, R146, 0x6000, RZ ;  /* 0x00006000922d7810 */ /* 0x000fe40007fbe0ff */
[----:B------:R-:W-:Y:S02]  /*a0d0*/  LOP3.LUT R8, R9, 0x380, RZ, 0xc0, !PT ;  /* 0x0000038009087812 */ /* 0x000fe400078ec0ff */
[----:B------:R-:W-:Y:S02]  /*a0e0*/  LOP3.LUT R28, R29, 0x380, RZ, 0xc0, !PT ;  /* 0x000003801d1c7812 */ /* 0x000fe400078ec0ff */
[----:B------:R-:W-:Y:S02]  /*a0f0*/  LOP3.LUT R24, R25, 0x380, RZ, 0xc0, !PT ;  /* 0x0000038019187812 */ /* 0x000fe400078ec0ff */
[----:B------:R-:W-:Y:S02]  /*a100*/  LOP3.LUT R40, R41, 0x380, RZ, 0xc0, !PT ;  /* 0x0000038029287812 */ /* 0x000fe400078ec0ff */
[----:B------:R-:W-:-:S02]  /*a110*/  LOP3.LUT R32, R33, 0x380, RZ, 0xc0, !PT ;  /* 0x0000038021207812 */ /* 0x000fc400078ec0ff */
[----:B------:R-:W-:Y:S02]  /*a120*/  LOP3.LUT R44, R45, 0x380, RZ, 0xc0, !PT ;  /* 0x000003802d2c7812 */ /* 0x000fe400078ec0ff */
[----:B------:R-:W-:Y:S01]  /*a130*/  MOV R13, UR7 ;  /* 0x00000007000d7c02 */ /* 0x000fe20008000f00 */
[----:B------:R-:W-:Y:S01]  /*a140*/  UMOV UR4, URZ ;  /* 0x0000003f00047c82 */ /* 0x000fe20008000000 */
[----:B------:R-:W-:Y:S02]  /*a150*/  SHF.R.U64 R8, R8, 0x3, RZ ;  /* 0x0000000308087819 */ /* 0x000fe400000012ff */
[----:B------:R-:W-:Y:S01]  /*a160*/  SHF.R.U64 R28, R28, 0x3, RZ ;  /* 0x000000031c1c7819 */ /* 0x000fe200000012ff */
[----:B0-----:R0:W5:Y:S01]  /*a170*/  @P6 LDG.E R81, desc[UR10][R12.64] ;  /* 0x0000000a0c516981 */ /* 0x001162000c1e1900 */
        /* <DEDUP_REMOVED lines=10> */
[----:B---3--:R-:W-:Y:S01]  /*a220*/  @P0 R2UR UR4, R4 ;  /* 0x00000000040402ca */ /* 0x008fe200000e0000 */
[----:B0-----:R-:W-:-:S14]  /*a230*/  @P6 BRA `(.L_x_3470) ;  /* 0x0000000000146947 */ /* 0x001fdc0003800000 */
[----:B------:R-:W-:Y:S05]  /*a240*/  @!P0 BRA `(.L_x_3470) ;  /* 0x0000000000108947 */ /* 0x000fea0003800000 */
[----:B------:R-:W-:Y:S02]  /*a250*/  ULDC.64 UR6, c[0x0][0x208] ;  /* 0x0000820000067ab9 */ /* 0x000fe40000000a00 */
[----:B------:R-:W2:Y:S04]  /*a260*/  LDG.E R4, desc[UR6][R10.64] ;  /* 0x000000060a047981 */ /* 0x000ea8000c1e1900 */
[----:B-----5:R-:W2:Y:S02]  /*a270*/  LDG.E R81, desc[UR6][R10.64+0x4] ;  /* 0x000004060a517981 */ /* 0x020ea4000c1e1900 */
[----:B--2---:R-:W-:-:S07]  /*a280*/  IMAD.IADD R81, R81, 0x1, -R4 ;  /* 0x0000000151517824 */ /* 0x004fce00078e0a04 */
.L_x_3470:
[----:B------:R-:W0:Y:S01]  /*a290*/  SHFL.IDX PT, R4, R189, RZ, 0x1f ;  /* 0x00001fffbd047589 */ /* 0x000e2200000e0000 */
[----:B------:R-:W-:Y:S01]  /*a2a0*/  ISETP.NE.AND P6, PT, R6, RZ, PT ;  /* 0x000000ff0600720c */ /* 0x000fe20003fc5270 */
[--C-:B------:R-:W-:Y:S01]  /*a2b0*/  IMAD.X R29, RZ, RZ, R147.reuse, P1 ;  /* 0x000000ffff1d7224 */ /* 0x100fe200008e0693 */
        /* <DEDUP_REMOVED lines=8> */
[----:B------:R-:W-:Y:S01]  /*a340*/  LOP3.LUT R52, R53, 0x380, RZ, 0xc0, !PT ;  /* 0x0000038035347812 */ /* 0x000fe200078ec0ff */
[----:B------:R-:W-:Y:S01]  /*a350*/  USHF.R.S32.HI UR9, URZ, 0x1f, UR4 ;  /* 0x0000001f3f097899 */ /* 0x000fe20008011404 */
[----:B------:R-:W-:Y:S01]  /*a360*/  LOP3.LUT R48, R49, 0x380, RZ, 0xc0, !PT ;  /* 0x0000038031307812 */ /* 0x000fe200078ec0ff */
[----:B------:R-:W-:Y:S01]  /*a370*/  USHF.R.S32.HI UR12, URZ, 0x1f, UR39 ;  /* 0x0000001f3f0c7899 */ /* 0x000fe20008011427 */
[----:B------:R-:W-:Y:S01]  /*a380*/  SHF.R.U64 R52, R52, 0x3, RZ ;  /* 0x0000000334347819 */ /* 0x000fe200000012ff */
[----:B------:R-:W-:Y:S01]  /*a390*/  USEL UR38, UR38, URZ, !UP0 ;  /* 0x0000003f26267287 */ /* 0x000fe2000c000000 */
[----:B------:R-:W-:Y:S01]  /*a3a0*/  SHF.R.U64 R36, R36, 0x3, RZ ;  /* 0x0000000324247819 */ /* 0x000fe200000012ff */
[----:B------:R-:W-:Y:S01]  /*a3b0*/  USEL UR40, UR40, URZ, !UP0 ;  /* 0x0000003f28287287 */ /* 0x000fe2000c000000 */
[----:B------:R-:W-:-:S02]  /*a3c0*/  SHF.R.U64 R48, R48, 0x3, RZ ;  /* 0x0000000330307819 */ /* 0x000fc400000012ff */
[----:B------:R-:W-:Y:S01]  /*a3d0*/  LOP3.LUT R52, R52, R53, RZ, 0x3c, !PT ;  /* 0x0000003534347212 */ /* 0x000fe200078e3cff */
[--C-:B------:R-:W-:Y:S01]  /*a3e0*/  IMAD.X R53, RZ, RZ, R147.reuse, P6 ;  /* 0x000000ffff357224 */ /* 0x100fe200030e0693 */
[----:B------:R-:W-:Y:S01]  /*a3f0*/  LOP3.LUT R36, R36, R37, RZ, 0x3c, !PT ;  /* 0x0000002524247212 */ /* 0x000fe200078e3cff */
[----:B------:R-:W-:Y:S01]  /*a400*/  IMAD.X R37, RZ, RZ, R147, P0 ;  /* 0x000000ffff257224 */ /* 0x000fe200000e0693 */
[----:B0-----:R-:W-:Y:S02]  /*a410*/  ISETP.NE.AND P6, PT, R4, RZ, PT ;  /* 0x000000ff0400720c */ /* 0x001fe40003fc5270 */
[----:B------:R-:W-:Y:S02]  /*a420*/  LOP3.LUT R48, R48, R49, RZ, 0x3c, !PT ;  /* 0x0000003130307212 */ /* 0x000fe400078e3cff */
[----:B------:R-:W-:Y:S02]  /*a430*/  IADD3.X R41, RZ, R147, RZ, P3, !PT ;  /* 0x00000093ff297210 */ /* 0x000fe40001ffe4ff */
[----:B------:R-:W-:-:S02]  /*a440*/  IADD3 R61, P2, R146, 0xa000, RZ ;  /* 0x0000a000923d7810 */ /* 0x000fc40007f5e0ff */
[C---:B------:R-:W-:Y:S02]  /*a450*/  IADD3 R57, P3, R146.reuse, 0xb000, RZ ;  /* 0x0000b00092397810 */ /* 0x040fe40007f7e0ff */
[C---:B------:R-:W-:Y:S02]  /*a460*/  IADD3 R69, P4, R146.reuse, 0xc000, RZ ;  /* 0x0000c00092457810 */ /* 0x040fe40007f9e0ff */
[C---:B------:R-:W-:Y:S02]  /*a470*/  IADD3 R65, P5, R146.reuse, 0xd000, RZ ;  /* 0x0000d00092417810 */ /* 0x040fe40007fbe0ff */
[C---:B------:R-:W-:Y:S02]  /*a480*/  IADD3 R77, P0, R146.reuse, 0xe000, RZ ;  /* 0x0000e000924d7810 */ /* 0x040fe40007f1e0ff */
[----:B------:R-:W-:Y:S02]  /*a490*/  IADD3.X R49, RZ, R147, RZ, P1, !PT ;  /* 0x00000093ff317210 */ /* 0x000fe40000ffe4ff */
        /* <DEDUP_REMOVED lines=24> */
[----:B------:R-:W-:-:S02]  /*a620*/  LOP3.LUT R76, R76, R77, RZ, 0x3c, !PT ;  /* 0x0000004d4c4c7212 */ /* 0x000fc400078e3cff */
        /* <DEDUP_REMOVED lines=12> */
[----:B------:R-:W-:Y:S01]  /*a6f0*/  ISETP.NE.AND P0, PT, R22, R11, PT ;  /* 0x0000000b1600720c */ /* 0x000fe20003f05270 */
[C---:B------:R-:W-:Y:S01]  /*a700*/  VIADD R4, R10.reuse, 0x8 ;  /* 0x000000080a047836 */ /* 0x040fe20000000000 */
[----:B------:R-:W-:Y:S01]  /*a710*/  ULDC.64 UR10, c[0x0][0xc78] ;  /* 0x00031e00000a7ab9 */ /* 0x000fe20000000a00 */
[----:B------:R-:W-:Y:S01]  /*a720*/  UIADD3 UR7, UR7, UR8, URZ ;  /* 0x0000000807077290 */ /* 0x000fe2000fffe03f */
[----:B------:R-:W-:Y:S01]  /*a730*/  SHF.R.S32.HI R6, RZ, 0x1f, R10 ;  /* 0x0000001fff067819 */ /* 0x000fe2000001140a */
[----:B------:R-:W-:Y:S01]  /*a740*/  UIMAD UR8, UR40, UR10, URZ ;  /* 0x0000000a280872a4 */ /* 0x000fe2000f8e023f */
[-C--:B-----5:R-:W-:Y:S01]  /*a750*/  ISETP.GE.OR P1, PT, R10, R81.reuse, P0 ;  /* 0x000000510a00720c */ /* 0x0a0fe20000726670 */
[----:B------:R-:W-:Y:S01]  /*a760*/  UIMAD.WIDE.U32 UR6, UR38, UR10, UR6 ;  /* 0x0000000a260672a5 */ /* 0x000fe2000f8e0006 */
[----:B------:R-:W-:Y:S01]  /*a770*/  ISETP.GE.OR P0, PT, R4, R81, P0 ;  /* 0x000000510400720c */ /* 0x000fe20000706670 */
[----:B------:R-:W-:Y:S01]  /*a780*/  UIMAD UR8, UR38, UR11, UR8 ;  /* 0x0000000b260872a4 */ /* 0x000fe2000f8e0208 */
[----:B------:R-:W-:-:S02]  /*a790*/  ULDC.64 UR14, c[0x0][0x208] ;  /* 0x00008200000e7ab9 */ /* 0x000fc40000000a00 */
[----:B------:R-:W-:Y:S01]  /*a7a0*/  ULDC.64 UR10, c[0x0][0xc40] ;  /* 0x00031000000a7ab9 */ /* 0x000fe20000000a00 */
[----:B------:R-:W-:Y:S02]  /*a7b0*/  IADD3 R11, P2, R10, UR6, RZ ;  /* 0x000000060a0b7c10 */ /* 0x000fe4000ff5e0ff */
[----:B------:R-:W-:-:S04]  /*a7c0*/  MOV R13, UR8 ;  /* 0x00000008000d7c02 */ /* 0x000fc80008000f00 */
[----:B------:R-:W-:Y:S02]  /*a7d0*/  IADD3.X R6, R6, UR7, R13, P2, !PT ;  /* 0x0000000706067c10 */ /* 0x000fe400097fe40d */
[----:B------:R-:W-:-:S04]  /*a7e0*/  LEA R10, P2, R11, UR10, 0x2 ;  /* 0x0000000a0b0a7c11 */ /* 0x000fc8000f8410ff */
[----:B------:R-:W-:-:S05]  /*a7f0*/  LEA.HI.X R11, R11, UR11, R6, 0x2, P2 ;  /* 0x0000000b0b0b7c11 */ /* 0x000fca00090f1406 */
[----:B------:R0:W-:Y:S04]  /*a800*/  @!P1 STG.E desc[UR14][R10.64], R0 ;  /* 0x000000000a009986 */ /* 0x0001e8000c10190e */
[----:B------:R0:W-:Y:S02]  /*a810*/  @!P0 STG.E desc[UR14][R10.64+0x20], R3 ;  /* 0x000020030a008986 */ /* 0x0001e4000c10190e */
.L_x_3471:
[C---:B0-----:R-:W-:Y:S01]  /*a820*/  VIADD R3, R16.reuse, 0x40 ;  /* 0x0000004010037836 */ /* 0x041fe20000000000 */
[----:B------:R-:W-:Y:S01]  /*a830*/  ULDC UR8, c[0x0][0xb8c] ;  /* 0x0002e30000087ab9 */ /* 0x000fe20000000800 */
[C---:B------:R-:W-:Y:S01]  /*a840*/  VIADD R6, R16.reuse, 0x80 ;  /* 0x0000008010067836 */ /* 0x040fe20000000000 */
[----:B------:R-:W-:Y:S01]  /*a850*/  ULDC.64 UR6, c[0x0][0x208] ;  /* 0x0000820000067ab9 */ /* 0x000fe20000000a00 */
[C---:B------:R-:W-:Y:S01]  /*a860*/  VIADD R86, R16.reuse, 0xc0 ;  /* 0x000000c010567836 */ /* 0x040fe20000000000 */
[----:B------:R-:W-:Y:S01]  /*a870*/  ISETP.GE.AND P1, PT, R3, UR8, PT ;  /* 0x0000000803007c0c */ /* 0x000fe2000bf26270 */
[C---:B------:R-:W-:Y:S01]  /*a880*/  VIADD R20, R16.reuse, 0x180 ;  /* 0x0000018010147836 */ /* 0x040fe20000000000 */
[----:B------:R-:W-:Y:S01]  /*a890*/  ISETP.GE.AND P0, PT, R16, UR8, PT ;  /* 0x0000000810007c0c */ /* 0x000fe2000bf06270 */
[----:B------:R-:W-:Y:S01]  /*a8a0*/  ULDC.64 UR10, c[0x0][0xba0] ;  /* 0x0002e800000a7ab9 */ /* 0x000fe20000000a00 */
[----:B------:R-:W-:Y:S01]  /*a8b0*/  SEL R4, RZ, 0xffffffff, P1 ;  /* 0xffffffffff047807 */ /* 0x000fe20000800000 */
[----:B------:R0:W5:Y:S01]  /*a8c0*/  LD.E.128 R12, desc[UR6][R146.64] ;  /* 0x00000006920c7980 */ /* 0x000162000c101d00 */
[----:B------:R-:W-:-:S02]  /*a8d0*/  SEL R0, RZ, 0x1, P0 ;  /* 0x00000001ff007807 */ /* 0x000fc40000000000 */
[----:B------:R-:W-:Y:S01]  /*a8e0*/  SHF.L.U32 R19, R4, 0x1, RZ ;  /* 0x0000000104137819 */ /* 0x000fe200000006ff */
[----:B------:R-:W5:Y:S01]  /*a8f0*/  LD.E.128 R8, desc[UR6][R8.64] ;  /* 0x0000000608087980 */ /* 0x000f62000c101d00 */
[----:B------:R-:W-:Y:S02]  /*a900*/  ISETP.GE.AND P0, PT, R6, UR8, PT ;  /* 0x0000000806007c0c */ /* 0x000fe4000bf06270 */
[----:B------:R-:W-:Y:S01]  /*a910*/  ISETP.GE.AND P1, PT, R86, UR8, PT ;  /* 0x0000000856007c0c */ /* 0x000fe2000bf26270 */
[----:B------:R-:W5:Y:S01]  /*a920*/  LD.E.128 R28, desc[UR6][R28.64] ;  /* 0x000000061c1c7980 */ /* 0x000f62000c101d00 */
[----:B------:R-:W-:Y:S02]  /*a930*/  LOP3.LUT R0, R19, 0x2, R0, 0xe2, !PT ;  /* 0x0000000213007812 */ /* 0x000fe400078ee200 */
[----:B------:R-:W-:Y:S01]  /*a940*/  SEL R19, RZ, 0x4, P0 ;  /* 0x00000004ff137807 */ /* 0x000fe20000000000 */
[----:B------:R-:W5:Y:S01]  /*a950*/  LD.E.128 R24, desc[UR6][R24.64] ;  /* 0x0000000618187980 */ /* 0x000f62000c101d00 */
[----:B------:R-:W-:-:S03]  /*a960*/  SEL R4, RZ, 0x8, P1 ;  /* 0x00000008ff047807 */ /* 0x000fc60000800000 */
[----:B------:R-:W5:Y:S01]  /*a970*/  LD.E.128 R40, desc[UR6][R40.64] ;  /* 0x0000000628287980 */ /* 0x000f62000c101d00 */
[----:B------:R-:W-:-:S03]  /*a980*/  LOP3.LUT R0, R4, R0, R19, 0xfe, !PT ;  /* 0x0000000004007212 */ /* 0x000fc600078efe13 */
[----:B------:R-:W5:Y:S01]  /*a990*/  LD.E.128 R32, desc[UR6][R32.64] ;  /* 0x0000000620207980 */ /* 0x000f62000c101d00 */
[----:B------:R-:W-:-:S03]  /*a9a0*/  ISETP.GE.AND P2, PT, R20, UR8, PT ;  /* 0x0000000814007c0c */ /* 0x000fc6000bf46270 */
[----:B------:R-:W5:Y:S01]  /*a9b0*/  LD.E.128 R44, desc[UR6][R44.64] ;  /* 0x000000062c2c7980 */ /* 0x000f62000c101d00 */
[----:B------:R-:W-:-:S03]  /*a9c0*/  SHF.R.S32.HI R21, RZ, 0x1f, R16 ;  /* 0x0000001fff157819 */ /* 0x000fc60000011410 */
[----:B------:R-:W5:Y:S01]  /*a9d0*/  LD.E.128 R36, desc[UR6][R36.64] ;  /* 0x0000000624247980 */ /* 0x000f62000c101d00 */
[----:B------:R-:W-:-:S03]  /*a9e0*/  MOV R19, UR10 ;  /* 0x0000000a00137c02 */ /* 0x000fc60008000f00 */
[----:B------:R-:W5:Y:S01]  /*a9f0*/  LD.E.128 R52, desc[UR6][R52.64] ;  /* 0x0000000634347980 */ /* 0x000f62000c101d00 */
[----:B------:R-:W-:-:S03]  /*aa00*/  IMAD.MOV.U32 R20, RZ, RZ, R16 ;  /* 0x000000ffff147224 */ /* 0x000fc600078e0010 */
[----:B------:R-:W5:Y:S04]  /*aa10*/  LD.E.128 R48, desc[UR6][R48.64] ;  /* 0x0000000630307980 */ /* 0x000f68000c101d00 */
[----:B------:R-:W5:Y:S04]  /*aa20*/  LD.E.128 R60, desc[UR6][R60.64] ;  /* 0x000000063c3c7980 */ /* 0x000f68000c101d00 */
[----:B------:R-:W5:Y:S04]  /*aa30*/  LD.E.128 R56, desc[UR6][R56.64] ;  /* 0x0000000638387980 */ /* 0x000f68000c101d00 */
[----:B------:R-:W5:Y:S04]  /*aa40*/  LD.E.128 R68, desc[UR6][R68.64] ;  /* 0x0000000644447980 */ /* 0x000f68000c101d00 */
[----:B------:R-:W5:Y:S04]  /*aa50*/  LD.E.128 R64, desc[UR6][R64.64] ;  /* 0x0000000640407980 */ /* 0x000f68000c101d00 */
[----:B------:R-:W5:Y:S04]  /*aa60*/  LD.E.128 R76, desc[UR6][R76.64] ;  /* 0x000000064c4c7980 */ /* 0x000f68000c101d00 */
[----:B------:R-:W5:Y:S01]  /*aa70*/  LD.E.128 R72, desc[UR6][R72.64] ;  /* 0x0000000648487980 */ /* 0x000f62000c101d00 */
[----:B------:R-:W-:Y:S01]  /*aa80*/  UIMAD UR6, UR9, UR10, URZ ;  /* 0x0000000a090672a4 */ /* 0x000fe2000f8e023f */
[C---:B------:R-:W-:Y:S01]  /*aa90*/  VIADD R88, R16.reuse, 0x100 ;  /* 0x0000010010587836 */ /* 0x040fe20000000000 */
[----:B------:R-:W-:Y:S01]  /*aaa0*/  BSSY B1, `(.L_x_3472) ;  /* 0x0000047000017945 */ /* 0x000fe20003800000 */
[----:B------:R-:W-:Y:S01]  /*aab0*/  VIADD R89, R16, 0x140 ;  /* 0x0000014010597836 */ /* 0x000fe20000000000 */
[----:B------:R-:W-:-:S02]  /*aac0*/  UIMAD UR6, UR4, UR11, UR6 ;  /* 0x0000000b040672a4 */ /* 0x000fc4000f8e0206 */
[----:B------:R-:W-:Y:S01]  /*aad0*/  IMAD.WIDE.U32 R20, R19, UR4, R20 ;  /* 0x0000000413147c25 */ /* 0x000fe2000f8e0014 */
[----:B------:R-:W-:Y:S01]  /*aae0*/  @!PT LDS RZ, [RZ] ;  /* 0x00000000fffff984 */ /* 0x000fe20000000800 */
[----:B------:R-:W-:Y:S01]  /*aaf0*/  @!PT LDS RZ, [RZ] ;  /* 0x00000000fffff984 */ /* 0x000fe20000000800 */
[----:B------:R-:W-:Y:S01]  /*ab00*/  @!PT LDS RZ, [RZ] ;  /* 0x00000000fffff984 */ /* 0x000fe20000000800 */
[----:B------:R-:W-:Y:S01]  /*ab10*/  @!PT LDS RZ, [RZ] ;  /* 0x00000000fffff984 */ /* 0x000fe20000000800 */
[----:B------:R1:W-:Y:S06]  /*ab20*/  MEMBAR.ALL.CTA ;  /* 0x0000000000007992 */ /* 0x0003ec0000008000 */
[----:B-1----:R-:W1:Y:S01]  /*ab30*/  FENCE.VIEW.ASYNC.S ;  /* 0x00000000000073c6 */ /* 0x002e620000000000 */
[----:B------:R-:W-:Y:S01]  /*ab40*/  ULDC.64 UR10, c[0x0][0xbe0] ;  /* 0x0002f800000a7ab9 */ /* 0x000fe20000000a00 */
[----:B------:R-:W-:Y:S01]  /*ab50*/  ISETP.GE.AND P0, PT, R88, UR8, PT ;  /* 0x0000000858007c0c */ /* 0x000fe2000bf06270 */
[----:B------:R-:W-:-:S02]  /*ab60*/  UIMAD UR4, UR12, UR10, URZ ;  /* 0x0000000a0c0472a4 */ /* 0x000fc4000f8e023f */
[----:B------:R-:W-:Y:S01]  /*ab70*/  MOV R83, UR10 ;  /* 0x0000000a00537c02 */ /* 0x000fe20008000f00 */
[----:B------:R-:W-:Y:S01]  /*ab80*/  VIADD R21, R21, UR6 ;  /* 0x0000000615157c36 */ /* 0x000fe20008000000 */
[----:B------:R-:W-:Y:S01]  /*ab90*/  ISETP.GE.AND P1, PT, R89, UR8, PT ;  /* 0x0000000859007c0c */ /* 0x000fe2000bf26270 */
[----:B------:R-:W-:Y:S01]  /*aba0*/  UIMAD UR6, UR39, UR11, UR4 ;  /* 0x0000000b270672a4 */ /* 0x000fe2000f8e0204 */
[----:B------:R-:W-:Y:S01]  /*abb0*/  SEL R19, RZ, 0x10, P0 ;  /* 0x00000010ff137807 */ /* 0x000fe20000000000 */
[----:B------:R-:W-:Y:S01]  /*abc0*/  IMAD.WIDE.U32 R20, R83, UR39, R20 ;  /* 0x0000002753147c25 */ /* 0x000fe2000f8e0014 */
[----:B------:R-:W-:Y:S01]  /*abd0*/  SEL R4, RZ, 0x20, P1 ;  /* 0x00000020ff047807 */ /* 0x000fe20000800000 */
[----:B------:R-:W-:Y:S02]  /*abe0*/  UIADD3 UR4, UR37, 0x38820, URZ ;  /* 0x0003882025047890 */ /* 0x000fe4000fffe03f */
[----:B-----5:R-:W-:Y:S01]  /*abf0*/  IMAD R81, R188, -0x40, R81 ;  /* 0xffffffc0bc517824 */ /* 0x020fe200078e0251 */
[----:B------:R-:W-:Y:S01]  /*ac00*/  LOP3.LUT R19, R4, R0, R19, 0xfe, !PT ;  /* 0x0000000004137212 */ /* 0x000fe200078efe13 */
[----:B------:R-:W-:Y:S01]  /*ac10*/  VIADD R21, R21, UR6 ;  /* 0x0000000615157c36 */ /* 0x000fe20008000000 */
[----:B------:R-:W-:Y:S01]  /*ac20*/  SEL R0, RZ, 0x40, P2 ;  /* 0x00000040ff007807 */ /* 0x000fe20001000000 */
[----:B------:R-:W-:Y:S01]  /*ac30*/  ULDC.64 UR6, c[0x0][0xbe8] ;  /* 0x0002fa0000067ab9 */ /* 0x000fe20000000a00 */
[----:B------:R-:W-:Y:S01]  /*ac40*/  ISETP.GE.AND P2, PT, R18, R81, PT ;  /* 0x000000511200720c */ /* 0x000fe20003f46270 */
[----:B------:R-:W-:Y:S01]  /*ac50*/  IMAD.U32 R83, RZ, RZ, UR6 ;  /* 0x00000006ff537e24 */ /* 0x000fe2000f8e00ff */
[----:B------:R-:W-:Y:S01]  /*ac60*/  UIMAD UR6, UR40, UR6, URZ ;  /* 0x00000006280672a4 */ /* 0x000fe2000f8e023f */
[----:B------:R-:W-:Y:S01]  /*ac70*/  VIADD R80, R16, 0x1c0 ;  /* 0x000001c010507836 */ /* 0x000fe20000000000 */
[----:B------:R-:W-:Y:S01]  /*ac80*/  UPRMT UR4, URZ, 0x654, UR4 ;  /* 0x000006543f047896 */ /* 0x000fe20008000004 */
[----:B------:R-:W-:Y:S01]  /*ac90*/  IMAD.WIDE.U32 R82, R83, UR38, R20 ;  /* 0x0000002653527c25 */ /* 0x000fe2000f8e0014 */
[----:B------:R-:W-:Y:S01]  /*aca0*/  UIMAD UR6, UR38, UR7, UR6 ;  /* 0x00000007260672a4 */ /* 0x000fe2000f8e0206 */
[----:B------:R-:W-:-:S02]  /*acb0*/  LOP3.LUT R0, R19, R0, RZ, 0xfc, !PT ;  /* 0x0000000013007212 */ /* 0x000fc400078efcff */
[----:B------:R-:W-:Y:S01]  /*acc0*/  ISETP.GE.AND P1, PT, R80, UR8, PT ;  /* 0x0000000850007c0c */ /* 0x000fe2000bf26270 */
[----:B------:R-:W-:Y:S01]  /*acd0*/  VIADD R4, R18, 0x20 ;  /* 0x0000002012047836 */ /* 0x000fe20000000000 */
[--C-:B------:R-:W-:Y:S02]  /*ace0*/  SHF.R.S32.HI R19, RZ, 0x1f, R18.reuse ;  /* 0x0000001fff137819 */ /* 0x100fe40000011412 */
[----:B------:R-:W-:Y:S01]  /*acf0*/  SEL R21, RZ, 0x80, P1 ;  /* 0x00000080ff157807 */ /* 0x000fe20000800000 */
[----:B-1----:R-:W-:Y:S01]  /*ad00*/  SYNCS.ARRIVE.TRANS64.RED.A1T0 RZ, [UR4], RZ ;  /* 0x000000ffffff79a7 */ /* 0x002fe20008100404 */
[----:B------:R-:W-:Y:S02]  /*ad10*/  IADD3 R87, R83, UR6, RZ ;  /* 0x0000000653577c10 */ /* 0x000fe4000fffe0ff */
[----:B------:R-:W-:Y:S01]  /*ad20*/  ISETP.GE.AND P0, PT, R4, R81, PT ;  /* 0x000000510400720c */ /* 0x000fe20003f06270 */
[----:B------:R-:W-:Y:S01]  /*ad30*/  IMAD.WIDE R80, R188, 0x40, R18 ;  /* 0x00000040bc507825 */ /* 0x000fe200078e0212 */
[----:B------:R-:W-:Y:S01]  /*ad40*/  LOP3.LUT R4, R0, R21, RZ, 0xfc, !PT ;  /* 0x0000001500047212 */ /* 0x000fe200078efcff */
[----:B0-----:R-:W-:Y:S10]  /*ad50*/  @P2 BRA `(.L_x_3473) ;  /* 0x00000000006c2947 */ /* 0x001ff40003800000 */
[----:B------:R-:W-:Y:S01]  /*ad60*/  ULDC.64 UR6, c[0x0][0xbd8] ;  /* 0x0002f60000067ab9 */ /* 0x000fe20000000a00 */
[----:B------:R-:W-:Y:S01]  /*ad70*/  IMAD.MOV.U32 R20, RZ, RZ, R82 ;  /* 0x000000ffff147224 */ /* 0x000fe200078e0052 */
[----:B------:R-:W-:Y:S01]  /*ad80*/  ISETP.GE.AND P2, PT, R16, UR8, PT ;  /* 0x0000000810007c0c */ /* 0x000fe2000bf46270 */
[----:B------:R-:W-:Y:S01]  /*ad90*/  IMAD R85, R81, UR6, RZ ;  /* 0x0000000651557c24 */ /* 0x000fe2000f8e02ff */
[----:B------:R-:W-:Y:S01]  /*ada0*/  ISETP.GE.AND P3, PT, R3, UR8, PT ;  /* 0x0000000803007c0c */ /* 0x000fe2000bf66270 */
[----:B------:R-:W-:Y:S01]  /*adb0*/  IMAD.MOV.U32 R21, RZ, RZ, R87 ;  /* 0x000000ffff157224 */ /* 0x000fe200078e0057 */
[----:B------:R-:W-:Y:S01]  /*adc0*/  ULDC.64 UR10, c[0x0][0x208] ;  /* 0x00008200000a7ab9 */ /* 0x000fe20000000a00 */
[C---:B------:R-:W-:Y:S01]  /*add0*/  IMAD R85, R80.reuse, UR7, R85 ;  /* 0x0000000750557c24 */ /* 0x040fe2000f8e0255 */
[----:B------:R-:W-:Y:S01]  /*ade0*/  ISETP.GE.AND P4, PT, R89, UR8, PT ;  /* 0x0000000859007c0c */ /* 0x000fe2000bf86270 */
[----:B------:R-:W-:Y:S01]  /*adf0*/  IMAD.WIDE.U32 R20, R80, UR6, R20 ;  /* 0x0000000650147c25 */ /* 0x000fe2000f8e0014 */
[----:B------:R-:W-:Y:S01]  /*ae00*/  ULDC.64 UR6, c[0x0][0xb80] ;  /* 0x0002e00000067ab9 */ /* 0x000fe20000000a00 */
[----:B------:R-:W-:-:S02]  /*ae10*/  LOP3.LUT P5, RZ, R0, 0x40, RZ, 0xc0, !PT ;  /* 0x0000004000ff7812 */ /* 0x000fc400078ac0ff */
[----:B------:R-:W-:Y:S01]  /*ae20*/  IMAD.IADD R21, R21, 0x1, R85 ;  /* 0x0000000115157824 */ /* 0x000fe200078e0255 */
[----:B------:R-:W-:Y:S02]  /*ae30*/  LEA R84, P1, R20, UR6, 0x1 ;  /* 0x0000000614547c11 */ /* 0x000fe4000f8208ff */
[----:B------:R-:W-:Y:S02]  /*ae40*/  LOP3.LUT P6, RZ, R4, 0x80, RZ, 0xc0, !PT ;  /* 0x0000008004ff7812 */ /* 0x000fe400078cc0ff */
        /* <DEDUP_REMOVED lines=12> */
.L_x_3473:
[----:B------:R-:W-:Y:S05]  /*af10*/  BSYNC B1 ;  /* 0x0000000000017941 */ /* 0x000fea0003800000 */
.L_x_3472:
[----:B------:R-:W-:Y:S05]  /*af20*/  @P0 BRA `(.L_x_3474) ;  /* 0x0000000c004c0947 */ /* 0x000fea0003800000 */
[----:B0-----:R-:W-:Y:S01]  /*af30*/  IADD3 R15, P0, R80, 0x20, RZ ;  /* 0x00000020500f7810 */ /* 0x001fe20007f1e0ff */
[----:B------:R-:W-:Y:S01]  /*af40*/  ULDC.64 UR6, c[0x0][0xbd8] ;  /* 0x0002f60000067ab9 */ /* 0x000fe20000000a00 */
[----:B------:R-:W-:Y:S01]  /*af50*/  IMAD.MOV.U32 R12, RZ, RZ, R82 ;  /* 0x000000ffff0c7224 */ /* 0x000fe200078e0052 */
[----:B------:R-:W-:Y:S01]  /*af60*/  ISETP.GE.AND P4, PT, R3, UR8, PT ;  /* 0x0000000803007c0c */ /* 0x000fe2000bf86270 */
[----:B------:R-:W-:Y:S01]  /*af70*/  IMAD.MOV.U32 R13, RZ, RZ, R87 ;  /* 0x000000ffff0d7224 */ /* 0x000fe200078e0057 */
[----:B------:R-:W-:Y:S01]  /*af80*/  IADD3.X R80, RZ, R81, RZ, P0, !PT ;  /* 0x00000051ff507210 */ /* 0x000fe200007fe4ff */
[----:B------:R-:W-:Y:S01]  /*af90*/  ULDC.64 UR10, c[0x0][0x208] ;  /* 0x00008200000a7ab9 */ /* 0x000fe20000000a00 */
        /* <DEDUP_REMOVED lines=13> */
[----:B------:R2:W-:Y:S01]  /*b070*/  @!P0 STG.E.128 desc[UR10][R14.64+0x280], R56 ;  /* 0x000280380e008986 */ /* 0x0005e2000c101d0a */
[----:B------:R-:W-:-:S03]  /*b080*/  LOP3.LUT P0, RZ, R4, 0x80, RZ, 0xc0, !PT ;  /* 0x0000008004ff7812 */ /* 0x000fc6000780c0ff */
[----:B------:R2:W-:Y:S04]  /*b090*/  @!P5 STG.E.128 desc[UR10][R14.64], R8 ;  /* 0x000000080e00d986 */ /* 0x0005e8000c101d0a */
[----:B------:R2:W-:Y:S04]  /*b0a0*/  @!P4 STG.E.128 desc[UR10][R14.64+0x80], R24 ;  /* 0x000080180e00c986 */ /* 0x0005e8000c101d0a */
[----:B------:R2:W-:Y:S04]  /*b0b0*/  @!P3 STG.E.128 desc[UR10][R14.64+0x100], R32 ;  /* 0x000100200e00b986 */ /* 0x0005e8000c101d0a */
[----:B------:R2:W-:Y:S04]  /*b0c0*/  @!P2 STG.E.128 desc[UR10][R14.64+0x180], R36 ;  /* 0x000180240e00a986 */ /* 0x0005e8000c101d0a */
[----:B------:R2:W-:Y:S04]  /*b0d0*/  @!P1 STG.E.128 desc[UR10][R14.64+0x200], R48 ;  /* 0x000200300e009986 */ /* 0x0005e8000c101d0a */
[----:B------:R2:W-:Y:S01]  /*b0e0*/  @P6 STG.E.128 desc[UR10][R14.64+0x300], R64 ;  /* 0x000300400e006986 */ /* 0x0005e2000c101d0a */
[----:B------:R-:W-:Y:S05]  /*b0f0*/  @!P0 BRA `(.L_x_3474) ;  /* 0x0000000800d88947 */ /* 0x000fea0003800000 */
[----:B------:R-:W-:Y:S02]  /*b100*/  ULDC.64 UR6, c[0x0][0x208] ;  /* 0x0000820000067ab9 */ /* 0x000fe40000000a00 */
[----:B------:R3:W-:Y:S01]  /*b110*/  STG.E.128 desc[UR6][R14.64+0x380], R72 ;  /* 0x000380480e007986 */ /* 0x0007e2000c101d06 */
[----:B------:R-:W-:Y:S05]  /*b120*/  BRA `(.L_x_3474) ;  /* 0x0000000800cc7947 */ /* 0x000fea0003800000 */
.L_x_3469:
[----:B------:R-:W-:Y:S01]  /*b130*/  USHF.L.U32 UR8, UR38, 0x2, URZ ;  /* 0x0000000226087899 */ /* 0x000fe2000800063f */
[----:B------:R-:W-:Y:S01]  /*b140*/  ULDC.64 UR6, c[0x0][0xcd8] ;  /* 0x0003360000067ab9 */ /* 0x000fe20000000a00 */
[----:B------:R-:W-:Y:S01]  /*b150*/  USHF.L.U64.HI UR9, UR38, 0x2, UR40 ;  /* 0x0000000226097899 */ /* 0x000fe20008010228 */
[----:B------:R-:W-:Y:S01]  /*b160*/  IMAD.MOV.U32 R13, RZ, RZ, RZ ;  /* 0x000000ffff0d7224 */ /* 0x000fe200078e00ff */
[----:B------:R-:W-:Y:S02]  /*b170*/  UIADD3 UR4, UP1, UR8, UR6, URZ ;  /* 0x0000000608047290 */ /* 0x000fe4000ff3e03f */
[----:B------:R-:W-:Y:S02]  /*b180*/  UISETP.NE.U32.AND UP0, UPT, UR6, URZ, UPT ;  /* 0x0000003f0600728c */ /* 0x000fe4000bf05070 */
[----:B------:R-:W-:Y:S02]  /*b190*/  UIADD3.X UR6, UR9, UR7, URZ, UP1, !UPT ;  /* 0x0000000709067290 */ /* 0x000fe40008ffe43f */
[----:B------:R-:W-:Y:S01]  /*b1a0*/  UISETP.NE.AND.EX UP0, UPT, UR7, URZ, UPT, UP0 ;  /* 0x0000003f0700728c */ /* 0x000fe2000bf05300 */
[----:B------:R-:W0:Y:S01]  /*b1b0*/  LDC R3, c[0x0][0xb88] ;  /* 0x0002e200ff037b82 */ /* 0x000e220000000800 */
[----:B------:R-:W-:Y:S01]  /*b1c0*/  MOV R8, UR4 ;  /* 0x0000000400087c02 */ /* 0x000fe20008000f00 */
[----:B------:R-:W-:Y:S01]  /*b1d0*/  ULDC.64 UR10, c[0x0][0x208] ;  /* 0x00008200000a7ab9 */ /* 0x000fe20000000a00 */
[----:B------:R-:W-:Y:S01]  /*b1e0*/  IMAD.U32 R9, RZ, RZ, UR6 ;  /* 0x00000006ff097e24 */ /* 0x000fe2000f8e00ff */
[----:B------:R-:W-:Y:S01]  /*b1f0*/  ULDC.64 UR6, c[0x0][0xce0] ;  /* 0x0003380000067ab9 */ /* 0x000fe20000000a00 */
[----:B------:R-:W-:Y:S01]  /*b200*/  PLOP3.LUT P1, PT, PT, PT, UP0, 0x80, 0x0 ;  /* 0x000000000000781c */ /* 0x000fe20003f2f008 */
[----:B------:R-:W-:-:S04]  /*b210*/  UISETP.NE.U32.AND UP1, UPT, UR6, URZ, UPT ;  /* 0x0000003f0600728c */ /* 0x000fc8000bf25070 */
[----:B------:R-:W-:-:S06]  /*b220*/  UISETP.NE.AND.EX UP1, UPT, UR7, URZ, UPT, UP1 ;  /* 0x0000003f0700728c */ /* 0x000fcc000bf25310 */
[----:B------:R-:W-:Y:S01]  /*b230*/  PLOP3.LUT P2, PT, PT, PT, UP1, 0x80, 0x0 ;  /* 0x000000000000781c */ /* 0x000fe20003f4f018 */
[----:B------:R-:W-:Y:S01]  /*b240*/  VIADD R6, R16, 0x40 ;  /* 0x0000004010067836 */ /* 0x000fe20000000000 */
[----:B------:R-:W5:Y:S03]  /*b250*/  @P1 LDG.E R13, desc[UR10][R8.64] ;  /* 0x0000000a080d1981 */ /* 0x000f66000c1e1900 */
[----:B------:R-:W-:-:S04]  /*b260*/  @UP1 UIADD3 UR6, UP2, UR8, UR6, URZ ;  /* 0x0000000608061290 */ /* 0x000fc8000ff5e03f */
[----:B------:R-:W-:Y:S02]  /*b270*/  @UP1 UIADD3.X UR7, UR9, UR7, URZ, UP2, !UPT ;  /* 0x0000000709071290 */ /* 0x000fe400097fe43f */
[----:B------:R-:W-:-:S04]  /*b280*/  IMAD.U32 R10, RZ, RZ, UR6 ;  /* 0x00000006ff0a7e24 */ /* 0x000fc8000f8e00ff */
[----:B------:R-:W-:-:S05]  /*b290*/  MOV R11, UR7 ;  /* 0x00000007000b7c02 */ /* 0x000fca0008000f00 */
[----:B0-----:R0:W5:Y:S01]  /*b2a0*/  @P2 LDG.E R3, desc[UR10][R10.64] ;  /* 0x0000000a0a032981 */ /* 0x001162000c1e1900 */
[----:B------:R-:W-:Y:S01]  /*b2b0*/  ULDC UR10, c[0x0][0xb8c] ;  /* 0x0002e300000a7ab9 */ /* 0x000fe20000000800 */
[----:B------:R-:W-:Y:S01]  /*b2c0*/  VIADD R14, R16, 0x80 ;  /* 0x00000080100e7836 */ /* 0x000fe20000000000 */
[----:B------:R-:W-:Y:S01]  /*b2d0*/  ISETP.GE.AND P3, PT, R6, UR10, PT ;  /* 0x0000000a06007c0c */ /* 0x000fe2000bf66270 */
[C---:B------:R-:W-:Y:S01]  /*b2e0*/  VIADD R12, R16.reuse, 0x180 ;  /* 0x00000180100c7836 */ /* 0x040fe20000000000 */
[C---:B------:R-:W-:Y:S02]  /*b2f0*/  ISETP.GE.AND P0, PT, R16.reuse, UR10, PT ;  /* 0x0000000a10007c0c */ /* 0x040fe4000bf06270 */
[----:B------:R-:W-:Y:S02]  /*b300*/  SEL R4, RZ, 0xffffffff, P3 ;  /* 0xffffffffff047807 */ /* 0x000fe40001800000 */
[----:B------:R-:W-:Y:S02]  /*b310*/  IADD3 R20, R16, 0xc0, RZ ;  /* 0x000000c010147810 */ /* 0x000fe40007ffe0ff */
[----:B------:R-:W-:Y:S01]  /*b320*/  SEL R0, RZ, 0x1, P0 ;  /* 0x00000001ff007807 */ /* 0x000fe20000000000 */
[----:B------:R-:W-:Y:S01]  /*b330*/  IMAD.SHL.U32 R15, R4, 0x2, RZ ;  /* 0x00000002040f7824 */ /* 0x000fe200078e00ff */
[----:B------:R-:W-:-:S02]  /*b340*/  ISETP.GE.AND P4, PT, R14, UR10, PT ;  /* 0x0000000a0e007c0c */ /* 0x000fc4000bf86270 */
[----:B------:R-:W-:Y:S02]  /*b350*/  ISETP.GE.AND P5, PT, R20, UR10, PT ;  /* 0x0000000a14007c0c */ /* 0x000fe4000bfa6270 */
[----:B------:R-:W-:Y:S02]  /*b360*/  LOP3.LUT R0, R15, 0x2, R0, 0xe2, !PT ;  /* 0x000000020f007812 */ /* 0x000fe400078ee200 */
[----:B0-----:R-:W-:Y:S02]  /*b370*/  SEL R11, RZ, 0x4, P4 ;  /* 0x00000004ff0b7807 */ /* 0x001fe40002000000 */
[----:B------:R-:W-:Y:S02]  /*b380*/  SEL R4, RZ, 0x8, P5 ;  /* 0x00000008ff047807 */ /* 0x000fe40002800000 */
[----:B------:R-:W-:Y:S02]  /*b390*/  ISETP.GE.AND P0, PT, R12, UR10, PT ;  /* 0x0000000a0c007c0c */ /* 0x000fe4000bf06270 */
[----:B------:R-:W-:-:S02]  /*b3a0*/  ISETP.GE.AND P3, PT, R191, 0x40, PT ;  /* 0x00000040bf00780c */ /* 0x000fc40003f66270 */
[----:B------:R-:W-:Y:S01]  /*b3b0*/  LOP3.LUT R12, R4, R0, R11, 0xfe, !PT ;  /* 0x00000000040c7212 */ /* 0x000fe200078efe0b */
[----:B------:R-:W-:Y:S10]  /*b3c0*/  @P2 BRA `(.L_x_3475) ;  /* 0x0000000000142947 */ /* 0x000ff40003800000 */
[----:B------:R-:W-:Y:S05]  /*b3d0*/  @!P1 BRA `(.L_x_3475) ;  /* 0x0000000000109947 */ /* 0x000fea0003800000 */
[----:B------:R-:W-:Y:S02]  /*b3e0*/  ULDC.64 UR6, c[0x0][0x208] ;  /* 0x0000820000067ab9 */ /* 0x000fe40000000a00 */
[----:B------:R-:W2:Y:S04]  /*b3f0*/  LDG.E R0, desc[UR6][R8.64] ;  /* 0x0000000608007981 */ /* 0x000ea8000c1e1900 */
[----:B-----5:R-:W2:Y:S02]  /*b400*/  LDG.E R3, desc[UR6][R8.64+0x4] ;  /* 0x0000040608037981 */ /* 0x020ea4000c1e1900 */
[----:B--2---:R-:W-:-:S07]  /*b410*/  IMAD.IADD R3, R3, 0x1, -R0 ;  /* 0x0000000103037824 */ /* 0x004fce00078e0a00 */
.L_x_3475:
        /* <DEDUP_REMOVED lines=15> */
[----:B------:R-:W-:Y:S01]  /*b510*/  ULDC.64 UR8, c[0x0][0xc70] ;  /* 0x00031c0000087ab9 */ /* 0x000fe20000000a00 */
[----:B------:R-:W-:Y:S01]  /*b520*/  ULDC.64 UR12, c[0x0][0x208] ;  /* 0x00008200000c7ab9 */ /* 0x000fe20000000a00 */
        /* <DEDUP_REMOVED lines=17> */
.L_x_3477:
[----:B------:R-:W-:Y:S05]  /*b640*/  BSYNC B1 ;  /* 0x0000000000017941 */ /* 0x000fea0003800000 */
.L_x_3476:
[----:B------:R-:W-:Y:S01]  /*b650*/  ULDC.64 UR8, c[0x0][0xba0] ;  /* 0x0002e80000087ab9 */ /* 0x000fe20000000a00 */
[----:B------:R-:W-:Y:S01]  /*b660*/  MOV R8, R16 ;  /* 0x0000001000087202 */ /* 0x000fe20000000f00 */
[----:B0-----:R-:W-:Y:S01]  /*b670*/  IMAD.MOV.U32 R9, RZ, RZ, R15 ;  /* 0x000000ffff097224 */ /* 0x001fe200078e000f */
[----:B------:R-:W-:Y:S01]  /*b680*/  ISETP.GE.AND P1, PT, R26, UR10, PT ;  /* 0x0000000a1a007c0c */ /* 0x000fe2000bf26270 */
[----:B------:R-:W-:Y:S01]  /*b690*/  IMAD R0, R4, UR8, RZ ;  /* 0x0000000804007c24 */ /* 0x000fe2000f8e02ff */
        /* <DEDUP_REMOVED lines=9> */
[----:B------:R-:W-:Y:S01]  /*b730*/  MOV R13, UR8 ;  /* 0x00000008000d7c02 */ /* 0x000fe20008000f00 */
[----:B------:R-:W-:Y:S01]  /*b740*/  IMAD R3, R188, -0x40, R3 ;  /* 0xffffffc0bc037824 */ /* 0x000fe200078e0203 */
[----:B------:R-:W-:Y:S01]  /*b750*/  UIMAD UR4, UR39, UR9, UR4 ;  /* 0x00000009270472a4 */ /* 0x000fe2000f8e0204 */
[----:B------:R-:W-:Y:S01]  /*b760*/  LOP3.LUT R11, R0, R12, R11, 0xfe, !PT ;  /* 0x0000000c000b7212 */ /* 0x000fe200078efe0b */
[----:B------:R-:W-:Y:S01]  /*b770*/  ULDC.64 UR6, c[0x0][0xbe8] ;  /* 0x0002fa0000067ab9 */ /* 0x000fe20000000a00 */
[----:B------:R-:W-:Y:S01]  /*b780*/  IMAD.WIDE.U32 R8, R13, UR39, R8 ;  /* 0x000000270d087c25 */ /* 0x000fe2000f8e0008 */
[----:B------:R-:W-:-:S02]  /*b790*/  SEL R0, RZ, 0x40, P0 ;  /* 0x00000040ff007807 */ /* 0x000fc40000000000 */
[----:B------:R-:W-:Y:S01]  /*b7a0*/  ISETP.GE.AND P1, PT, R18, R3, PT ;  /* 0x000000031200720c */ /* 0x000fe20003f26270 */
[----:B------:R-:W-:Y:S01]  /*b7b0*/  VIADD R9, R9, UR4 ;  /* 0x0000000409097c36 */ /* 0x000fe20008000000 */
[----:B------:R-:W-:Y:S01]  /*b7c0*/  UIMAD UR4, UR40, UR6, URZ ;  /* 0x00000006280472a4 */ /* 0x000fe2000f8e023f */
[----:B------:R-:W-:Y:S01]  /*b7d0*/  VIADD R4, R16, 0x1c0 ;  /* 0x000001c010047836 */ /* 0x000fe20000000000 */
[----:B------:R-:W-:Y:S01]  /*b7e0*/  LOP3.LUT R21, R11, R0, RZ, 0xfc, !PT ;  /* 0x000000000b157212 */ /* 0x000fe200078efcff */
[----:B------:R-:W-:Y:S01]  /*b7f0*/  IMAD.U32 R11, RZ, RZ, UR6 ;  /* 0x00000006ff0b7e24 */ /* 0x000fe2000f8e00ff */
[----:B------:R-:W-:Y:S01]  /*b800*/  UIMAD UR4, UR38, UR7, UR4 ;  /* 0x00000007260472a4 */ /* 0x000fe2000f8e0204 */
[----:B------:R-:W-:Y:S02]  /*b810*/  SHF.R.S32.HI R13, RZ, 0x1f, R18 ;  /* 0x0000001fff0d7819 */ /* 0x000fe40000011412 */
[----:B------:R-:W-:Y:S01]  /*b820*/  ISETP.GE.AND P2, PT, R4, UR10, PT ;  /* 0x0000000a04007c0c */ /* 0x000fe2000bf46270 */
[----:B------:R-:W-:Y:S01]  /*b830*/  IMAD.WIDE.U32 R10, R11, UR38, R8 ;  /* 0x000000260b0a7c25 */ /* 0x000fe2000f8e0008 */
[----:B------:R-:W-:-:S02]  /*b840*/  MOV R12, R18 ;  /* 0x00000012000c7202 */ /* 0x000fc40000000f00 */
[----:B------:R-:W-:Y:S01]  /*b850*/  SEL R0, RZ, 0x80, P2 ;  /* 0x00000080ff007807 */ /* 0x000fe20001000000 */
[----:B------:R-:W-:Y:S02]  /*b860*/  VIADD R4, R18, 0x20 ;  /* 0x0000002012047836 */ /* 0x000fe40000000000 */
[----:B------:R-:W-:Y:S01]  /*b870*/  VIADD R15, R11, UR4 ;  /* 0x000000040b0f7c36 */ /* 0x000fe20008000000 */
[----:B------:R-:W-:Y:S01]  /*b880*/  LOP3.LUT R0, R21, R0, RZ, 0xfc, !PT ;  /* 0x0000000015007212 */ /* 0x000fe200078efcff */
[----:B------:R-:W-:Y:S01]  /*b890*/  IMAD.WIDE R12, R188, 0x40, R12 ;  /* 0x00000040bc0c7825 */ /* 0x000fe200078e020c */
[----:B------:R-:W-:Y:S01]  /*b8a0*/  ISETP.GE.AND P0, PT, R4, R3, PT ;  /* 0x000000030400720c */ /* 0x000fe20003f06270 */
[----:B------:R-:W-:-:S12]  /*b8b0*/  @P1 BRA `(.L_x_3479) ;  /* 0x00000000006c1947 */ /* 0x000fd80003800000 */
[----:B------:R-:W-:Y:S01]  /*b8c0*/  ULDC.64 UR6, c[0x0][0xbd8] ;  /* 0x0002f60000067ab9 */ /* 0x000fe20000000a00 */
[----:B------:R-:W-:Y:S01]  /*b8d0*/  IMAD.MOV.U32 R8, RZ, RZ, R10 ;  /* 0x000000ffff087224 */ /* 0x000fe200078e000a */
[----:B------:R-:W-:Y:S01]  /*b8e0*/  ISETP.GE.AND P6, PT, R16, UR10, PT ;  /* 0x0000000a10007c0c */ /* 0x000fe2000bfc6270 */
[----:B------:R-:W-:Y:S01]  /*b8f0*/  IMAD R3, R13, UR6, RZ ;  /* 0x000000060d037c24 */ /* 0x000fe2000f8e02ff */
[----:B------:R-:W-:Y:S01]  /*b900*/  ISETP.GE.AND P5, PT, R6, UR10, PT ;  /* 0x0000000a06007c0c */ /* 0x000fe2000bfa6270 */
[----:B------:R-:W-:Y:S01]  /*b910*/  IMAD.MOV.U32 R9, RZ, RZ, R15 ;  /* 0x000000ffff097224 */ /* 0x000fe200078e000f */
[----:B------:R-:W-:Y:S01]  /*b920*/  ULDC.64 UR8, c[0x0][0x208] ;  /* 0x0000820000087ab9 */ /* 0x000fe20000000a00 */
[----:B------:R-:W-:Y:S01]  /*b930*/  IMAD R3, R12, UR7, R3 ;  /* 0x000000070c037c24 */ /* 0x000fe2000f8e0203 */
[----:B------:R-:W-:Y:S01]  /*b940*/  ISETP.GE.AND P4, PT, R20, UR10, PT ;  /* 0x0000000a14007c0c */ /* 0x000fe2000bf86270 */
[----:B------:R-:W-:Y:S01]  /*b950*/  IMAD.WIDE.U32 R8, R12, UR6, R8 ;  /* 0x000000060c087c25 */ /* 0x000fe2000f8e0008 */
[----:B------:R-:W-:Y:S01]  /*b960*/  ULDC.64 UR6, c[0x0][0xb80] ;  /* 0x0002e00000067ab9 */ /* 0x000fe20000000a00 */
[----:B------:R-:W-:-:S02]  /*b970*/  ISETP.GE.AND P3, PT, R26, UR10, PT ;  /* 0x0000000a1a007c0c */ /* 0x000fc4000bf66270 */
[----:B------:R-:W-:Y:S02]  /*b980*/  ISETP.GE.AND P2, PT, R27, UR10, PT ;  /* 0x0000000a1b007c0c */ /* 0x000fe4000bf46270 */
[----:B------:R-:W-:Y:S02]  /*b990*/  LEA R24, P1, R8, UR6, 0x1 ;  /* 0x0000000608187c11 */ /* 0x000fe4000f8208ff */
[----:B------:R-:W-:-:S04]  /*b9a0*/  IADD3 R3, R9, R3, RZ ;  /* 0x0000000309037210 */ /* 0x000fc80007ffe0ff */
        /* <DEDUP_REMOVED lines=12> */
.L_x_3479:
[----:B------:R-:W-:Y:S05]  /*ba70*/  BSYNC B1 ;  /* 0x0000000000017941 */ /* 0x000fea0003800000 */
.L_x_3478:
[----:B------:R-:W-:Y:S05]  /*ba80*/  @P0 BRA `(.L_x_3474) ;  /* 0x0000000000740947 */ /* 0x000fea0003800000 */
[----:B------:R-:W-:Y:S01]  /*ba90*/  IADD3 R3, P0, R12, 0x20, RZ ;  /* 0x000000200c037810 */ /* 0x000fe20007f1e0ff */
[----:B------:R-:W-:Y:S01]  /*baa0*/  ULDC.64 UR6, c[0x0][0xbd8] ;  /* 0x0002f60000067ab9 */ /* 0x000fe20000000a00 */
[----:B------:R-:W-:Y:S01]  /*bab0*/  IMAD.MOV.U32 R8, RZ, RZ, R10 ;  /* 0x000000ffff087224 */ /* 0x000fe200078e000a */
[----:B------:R-:W-:Y:S01]  /*bac0*/  ULDC.64 UR8, c[0x0][0x208] ;  /* 0x0000820000087ab9 */ /* 0x000fe20000000a00 */
[----:B------:R-:W-:Y:S01]  /*bad0*/  IMAD.MOV.U32 R9, RZ, RZ, R15 ;  /* 0x000000ffff097224 */ /* 0x000fe200078e000f */
[----:B------:R-:W-:Y:S01]  /*bae0*/  ISETP.GE.AND P1, PT, R14, UR10, PT ;  /* 0x0000000a0e007c0c */ /* 0x000fe2000bf26270 */
[----:B------:R-:W-:Y:S01]  /*baf0*/  IMAD.X R12, RZ, RZ, R13, P0 ;  /* 0x000000ffff0c7224 */ /* 0x000fe200000e060d */
        /* <DEDUP_REMOVED lines=9> */
[----:B------:R-:W-:Y:S02]  /*bb90*/  LEA R10, P3, R8, UR6, 0x1 ;  /* 0x00000006080a7c11 */ /* 0x000fe4000f8608ff */
[----:B------:R-:W-:-:S04]  /*bba0*/  IADD3 R3, R9, R3, RZ ;  /* 0x0000000309037210 */ /* 0x000fc80007ffe0ff */
        /* <DEDUP_REMOVED lines=11> */
.L_x_3474:
[----:B------:R-:W-:Y:S05]  /*bc60*/  BSYNC B0 ;  /* 0x0000000000007941 */ /* 0x000fea0003800000 */
.L_x_3468:
[----:B------:R-:W-:Y:S02]  /*bc70*/  ULDC UR4, c[0x0][0xd14] ;  /* 0x0003450000047ab9 */ /* 0x000fe40000000800 */
[----:B------:R-:W-:-:S13]  /*bc80*/  ISETP.GE.AND P0, PT, R7, UR4, PT ;  /* 0x0000000407007c0c */ /* 0x000fda000bf06270 */
[----:B------:R-:W-:Y:S05]  /*bc90*/  @!P0 BRA `(.L_x_3480) ;  /* 0xffffff5000a48947 */ /* 0x000fea000383ffff */
[----:B------:R-:W-:Y:S05]  /*bca0*/  EXIT ;  /* 0x000000000000794d */ /* 0x000fea0003800000 */
.L_x_3440:
        /* <DEDUP_REMOVED lines=62> */
.L_x_3485:
        /* <DEDUP_REMOVED lines=17> */
.L_x_3484:
[----:B------:R-:W-:Y:S05]  /*c1a0*/  BSYNC B0 ;  /* 0x0000000000007941 */ /* 0x000fea0003800000 */
.L_x_3483:
        /* <DEDUP_REMOVED lines=25> */
[----:B------:R-:W-:-:S07]  /*c340*/  IMAD.MOV.U32 R2, RZ, RZ, R9 ;  /* 0x000000ffff027224 */ /* 0x000fce00078e0009 */
.L_x_3481:
        /* <DEDUP_REMOVED lines=16> */
.L_x_3486:
[----:B-1----:R-:W-:Y:S01]  /*c450*/  IMAD R16, R16, UR4, R7 ;  /* 0x0000000410107c24 */ /* 0x002fe2000f8e0207 */
[----:B0-----:R-:W-:Y:S01]  /*c460*/  MOV R2, RZ ;  /* 0x000000ff00027202 */ /* 0x001fe20000000f00 */
[----:B------:R-:W-:Y:S02]  /*c470*/  IMAD R7, R11, R6, RZ ;  /* 0x000000060b077224 */ /* 0x000fe400078e02ff */
[----:B------:R-:W-:Y:S01]  /*c480*/  IMAD.IADD R19, R5, 0x1, R19 ;  /* 0x0000000105137824 */ /* 0x000fe200078e0213 */
[----:B------:R-:W-:Y:S01]  /*c490*/  IADD3 R9, -R16, UR6, RZ ;  /* 0x0000000610097c10 */ /* 0x000fe2000fffe1ff */
[----:B------:R-:W-:Y:S01]  /*c4a0*/  IMAD.HI.U32 R2, R3, R7, R2 ;  /* 0x0000000703027227 */ /* 0x000fe200078e0002 */
        /* <DEDUP_REMOVED lines=19> */
.L_x_3482:
[----:B------:R-:W-:Y:S02]  /*c5e0*/  IMAD.MOV.U32 R17, RZ, RZ, RZ ;  /* 0x000000ffff117224 */ /* 0x000fe400078e00ff */
[----:B------:R-:W-:Y:S02]  /*c5f0*/  IMAD.U32 R16, RZ, RZ, UR6 ;  /* 0x00000006ff107e24 */ /* 0x000fe4000f8e00ff */
[----:B------:R-:W-:-:S07]  /*c600*/  IMAD.MOV.U32 R18, RZ, RZ, RZ ;  /* 0x000000ffff127224 */ /* 0x000fce00078e00ff */
.L_x_3487:
[----:B------:R-:W0:Y:S01]  /*c610*/  S2R R0, SR_TID.X ;  /* 0x0000000000007919 */ /* 0x000e220000002100 */
[----:B------:R-:W-:Y:S01]  /*c620*/  UMOV UR4, URZ ;  /* 0x0000003f00047c82 */ /* 0x000fe20008000000 */
[----:B------:R-:W-:Y:S01]  /*c630*/  STL [R1], RZ ;  /* 0x000000ff01007387 */ /* 0x000fe20000100800 */
[----:B0-----:R-:W-:-:S04]  /*c640*/  LOP3.LUT R0, R0, 0x1f, RZ, 0xc0, !PT ;  /* 0x0000001f00007812 */ /* 0x001fc800078ec0ff */
[----:B------:R-:W-:-:S13]  /*c650*/  ISETP.NE.AND P0, PT, R0, RZ, PT ;  /* 0x000000ff0000720c */ /* 0x000fda0003f05270 */
[----:B------:R-:W0:Y:S01]  /*c660*/  @!P0 S2R R3, SR_CgaCtaId ;  /* 0x0000000000038919 */ /* 0x000e220000008800 */
[----:B------:R-:W-:-:S04]  /*c670*/  @!P0 MOV R0, 0x400 ;  /* 0x0000040000008802 */ /* 0x000fc80000000f00 */
[----:B0-----:R-:W-:-:S05]  /*c680*/  @!P0 LEA R0, R3, R0, 0x18 ;  /* 0x0000000003008211 */ /* 0x001fca00078ec0ff */
[----:B------:R0:W-:Y:S01]  /*c690*/  @!P0 STS.128 [R0+0x388d0], R16 ;  /* 0x0388d01000008388 */ /* 0x0001e20000000c00 */
[----:B------:R-:W-:Y:S06]  /*c6a0*/  BAR.ARV 0x5, 0x120 ;  /* 0x0144800000007b1d */ /* 0x000fec0000002000 */
[----:B------:R-:W-:Y:S02]  /*c6b0*/  ISETP.GE.AND P0, PT, R19, UR5, PT ;  /* 0x0000000513007c0c */ /* 0x000fe4000bf06270 */
[----:B0-----:R-:W-:-:S05]  /*c6c0*/  MOV R0, 0x1 ;  /* 0x0000000100007802 */ /* 0x001fca0000000f00 */
[----:B------:R0:W-:Y:S02]  /*c6d0*/  STL [R1+0x4], R0 ;  /* 0x0000040001007387 */ /* 0x0001e40000100800 */
[----:B0-----:R-:W-:-:S05]  /*c6e0*/  IMAD.U32 R0, RZ, RZ, UR4 ;  /* 0x00000004ff007e24 */ /* 0x001fca000f8e00ff */
[----:B------:R0:W-:Y:S01]  /*c6f0*/  STL [R1+0x2c], R0 ;  /* 0x00002c0001007387 */ /* 0x0001e20000100800 */
[----:B------:R-:W-:Y:S05]  /*c700*/  @P0 BRA `(.L_x_3488) ;  /* 0x0000004000c00947 */ /* 0x000fea0003800000 */
[----:B------:R-:W-:Y:S01]  /*c710*/  ULDC UR4, c[0x0][0xc] ;  /* 0x0000030000047ab9 */ /* 0x000fe20000000800 */
[----:B------:R-:W-:Y:S01]  /*c720*/  IMAD.MOV.U32 R2, RZ, RZ, 0x1 ;  /* 0x00000001ff027424 */ /* 0x000fe200078e00ff */
[----:B------:R-:W-:Y:S01]  /*c730*/  ULDC.64 UR54, c[0x0][0x198] ;  /* 0x0000660000367ab9 */ /* 0x000fe20000000a00 */
[----:B0-----:R-:W-:Y:S01]  /*c740*/  IMAD.U32 R0, RZ, RZ, UR4 ;  /* 0x00000004ff007e24 */ /* 0x001fe2000f8e00ff */
[----:B------:R-:W-:Y:S02]  /*c750*/  UMOV UR4, URZ ;  /* 0x0000003f00047c82 */ /* 0x000fe40008000000 */
[----:B------:R-:W-:Y:S04]  /*c760*/  STL [R1+0x4], R2 ;  /* 0x0000040201007387 */ /* 0x000fe80000100800 */
[----:B------:R-:W-:Y:S04]  /*c770*/  STL [R1], RZ ;  /* 0x000000ff01007387 */ /* 0x000fe80000100800 */
[----:B------:R0:W-:Y:S02]  /*c780*/  STL [R1+0x30], R0 ;  /* 0x0000300001007387 */ /* 0x0001e40000100800 */
[----:B0-----:R-:W-:-:S05]  /*c790*/  MOV R0, UR4 ;  /* 0x0000000400007c02 */ /* 0x001fca0008000f00 */
[----:B------:R0:W-:Y:S02]  /*c7a0*/  STL [R1+0x2c], R0 ;  /* 0x00002c0001007387 */ /* 0x0001e40000100800 */
.L_x_3552:
[----:B-1-3--:R-:W1:Y:S01]  /*c7b0*/  LDC.64 R2, c[0x0][0xd60] ;  /* 0x00035800ff027b82 */ /* 0x00ae620000000a00 */
[----:B------:R-:W-:Y:S01]  /*c7c0*/  ULDC.64 UR4, c[0x0][0x208] ;  /* 0x0000820000047ab9 */ /* 0x000fe20000000a00 */
[----:B-1----:R-:W-:-:S05]  /*c7d0*/  IMAD.WIDE R2, R19, 0x4, R2 ;  /* 0x0000000413027825 */ /* 0x002fca00078e0202 */
[----:B--2---:R-:W2:Y:S01]  /*c7e0*/  LDG.E R5, desc[UR4][R2.64] ;  /* 0x0000000402057981 */ /* 0x004ea2000c1e1900 */
        /* <DEDUP_REMOVED lines=50> */
.L_x_3489:
        /* <DEDUP_REMOVED lines=16> */
[----:B------:R-:W2:Y:S01]  /*cc10*/  LDL R2, [R1+0x30] ;  /* 0x0000300001027983 */ /* 0x000ea20000100800 */
[----:B------:R-:W-:Y:S01]  /*cc20*/  VOTEU.ANY UR4, UPT, PT ;  /* 0x0000000000047886 */ /* 0x000fe200038e0100 */
[----:B------:R-:W-:Y:S01]  /*cc30*/  ULDC.64 UR6, c[0x0][0x208] ;  /* 0x0000820000067ab9 */ /* 0x000fe20000000a00 */
[----:B0-----:R-:W0:Y:S01]  /*cc40*/  FLO.U32 R0, UR4 ;  /* 0x0000000400007d00 */ /* 0x001e2200080e0000 */
[----:B------:R-:W0:Y:S07]  /*cc50*/  S2R R7, SR_LANEID ;  /* 0x0000000000077919 */ /* 0x000e2e0000000000 */
[----:B------:R-:W1:Y:S01]  /*cc60*/  POPC R5, UR4 ;  /* 0x0000000400057d09 */ /* 0x000e620008000000 */
[----:B0-----:R-:W-:-:S02]  /*cc70*/  ISETP.EQ.U32.AND P0, PT, R0, R7, PT ;  /* 0x000000070000720c */ /* 0x001fc40003f02070 */
[----:B--2---:R-:W-:Y:S02]  /*cc80*/  R2UR UR5, R2 ;  /* 0x00000000020572ca */ /* 0x004fe400000e0000 */
[----:B------:R-:W1:Y:S09]  /*cc90*/  LDC.64 R2, c[0x0][0xd38] ;  /* 0x00034e00ff027b82 */ /* 0x000e720000000a00 */
[----:B-1----:R-:W2:Y:S01]  /*cca0*/  @P0 ATOMG.E.ADD.STRONG.GPU PT, R3, desc[UR6][R2.64], R5 ;  /* 0x00000005020309a8 */ /* 0x002ea200081ee1c6 */
[----:B------:R-:W0:Y:S02]  /*ccb0*/  S2R R4, SR_LTMASK ;  /* 0x0000000000047919 */ /* 0x000e240000003900 */
[----:B0-----:R-:W-:-:S04]  /*ccc0*/  LOP3.LUT R4, R4, UR4, RZ, 0xc0, !PT ;  /* 0x0000000404047c12 */ /* 0x001fc8000f8ec0ff */
[----:B------:R-:W0:Y:S01]  /*ccd0*/  POPC R7, R4 ;  /* 0x0000000400077309 */ /* 0x000e220000000000 */
[----:B--2---:R-:W0:Y:S02]  /*cce0*/  SHFL.IDX PT, R0, R3, R0, 0x1f ;  /* 0x00001f0003007589 */ /* 0x004e2400000e0000 */
[----:B0-----:R-:W-:Y:S01]  /*ccf0*/  IADD3 R16, R0, UR5, R7 ;  /* 0x0000000500107c10 */ /* 0x001fe2000fffe007 */
[----:B------:R-:W-:Y:S06]  /*cd00*/  BRA `(.L_x_3492) ;  /* 0x0000003000c07947 */ /* 0x000fec0003800000 */
.L_x_3491:
        /* <DEDUP_REMOVED lines=23> */
.L_x_3493:
        /* <DEDUP_REMOVED lines=20> */
.L_x_3495:
        /* <DEDUP_REMOVED lines=16> */
.L_x_3494:
[----:B------:R-:W2:Y:S01]  /*d0c0*/  LDL.LU R2, [R1+0x18] ;  /* 0x0000180001027983 */ /* 0x000ea20000300800 */
[----:B------:R-:W-:Y:S01]  /*d0d0*/  ULDC.64 UR4, c[0x0][0xaf0] ;  /* 0x0002bc0000047ab9 */ /* 0x000fe20000000a00 */
[----:B------:R-:W0:Y:S02]  /*d0e0*/  LDC R4, c[0x0][0x428] ;  /* 0x00010a00ff047b82 */ /* 0x000e240000000800 */
        /* <DEDUP_REMOVED lines=18> */
[----:B0-----:R-:W-:Y:S01]  /*d210*/  ISETP.NE.AND P0, PT, R4, 0x1, PT ;  /* 0x000000010400780c */ /* 0x001fe20003f05270 */
[----:B------:R-:W-:Y:S01]  /*d220*/  IMAD R17, R17, 0x40, R7 ;  /* 0x0000004011117824 */ /* 0x000fe200078e0207 */
[----:B------:R-:W-:Y:S02]  /*d230*/  MOV R4, R18 ;  /* 0x0000001200047202 */ /* 0x000fe40000000f00 */
[----:B------:R-:W-:-:S09]  /*d240*/  PLOP3.LUT P1, PT, P6, PT, PT, 0x8, 0x0 ;  /* 0x000000000000781c */ /* 0x000fd2000372e170 */
[----:B------:R-:W0:Y:S08]  /*d250*/  @P0 LDC R5, c[0x0][0x42c] ;  /* 0x00010b00ff050b82 */ /* 0x000e300000000800 */
[----:B-1----:R-:W1:Y:S01]  /*d260*/  @P0 LDC R2, c[0x0][0x430] ;  /* 0x00010c00ff020b82 */ /* 0x002e620000000800 */
[----:B0-----:R-:W-:-:S05]  /*d270*/  @P0 IMAD.HI.U32 R3, R18, R5, RZ ;  /* 0x0000000512030227 */ /* 0x001fca00078e00ff */
[----:B-1----:R-:W-:Y:S02]  /*d280*/  @P0 SHF.R.U32.HI R4, RZ, R2, R3 ;  /* 0x00000002ff040219 */ /* 0x002fe40000011603 */
[----:B------:R-:W-:-:S04]  /*d290*/  ISETP.NE.U32.AND P0, PT, RZ, UR4, PT ;  /* 0x00000004ff007c0c */ /* 0x000fc8000bf05070 */
[----:B------:R-:W-:-:S04]  /*d2a0*/  ISETP.NE.AND.EX P0, PT, RZ, UR5, PT, P0 ;  /* 0x00000005ff007c0c */ /* 0x000fc8000bf05300 */
[----:B------:R-:W-:-:S09]  /*d2b0*/  SEL R6, R6, RZ, !P0 ;  /* 0x000000ff06067207 */ /* 0x000fd20004000000 */
.L_x_3496:
        /* <DEDUP_REMOVED lines=17> */
.L_x_3566:
[----:B------:R-:W2:Y:S01]  /*d3d0*/  LDL R8, [R1+0x14] ;  /* 0x0000140001087983 */ /* 0x000ea20000100800 */
[----:B------:R-:W-:Y:S01]  /*d3e0*/  UMOV UR4, 0xffffffff ;  /* 0xffffffff00047882 */ /* 0x000fe20000000000 */
[----:B------:R-:W-:Y:S01]  /*d3f0*/  SHF.R.S32.HI R5, RZ, 0x1f, R0 ;  /* 0x0000001fff057819 */ /* 0x000fe20000011400 */
[----:B--2---:R-:W-:Y:S01]  /*d400*/  VIADD R9, R8, 0xffffffff ;  /* 0xffffffff08097836 */ /* 0x004fe20000000000 */
[----:B------:R-:W-:Y:S06]  /*d410*/  BRA.DIV UR4, `(.L_x_3498) ;  /* 0x0000003e04107947 */ /* 0x000fec000b800000 */
[----:B------:R-:W-:-:S13]  /*d420*/  ELECT P6, URZ, PT ;  /* 0x00000000003f782f */ /* 0x000fda00038c0000 */
.L_x_3569:
        /* <DEDUP_REMOVED lines=25> */
.L_x_3500:
        /* <DEDUP_REMOVED lines=9> */
.L_x_3570:
        /* <DEDUP_REMOVED lines=11> */
.L_x_3502:
        /* <DEDUP_REMOVED lines=23> */
.L_x_3499:
[----:B------:R-:W0:Y:S01]  /*d870*/  S2R R12, SR_CgaCtaId ;  /* 0x00000000000c7919 */ /* 0x000e220000008800 */
[----:B------:R-:W-:Y:S05]  /*d880*/  WARPSYNC.ALL ;  /* 0x0000000000007948 */ /* 0x000fea0003800000 */
[----:B------:R-:W-:Y:S01]  /*d890*/  BAR.SYNC.DEFER_BLOCKING 0x8, 0xa0 ;  /* 0x0202800000007b1d */ /* 0x000fe20000010000 */
[----:B------:R-:W-:Y:S02]  /*d8a0*/  ELECT P0, URZ, PT ;  /* 0x00000000003f782f */ /* 0x000fe40003800000 */
[----:B------:R-:W-:-:S03]  /*d8b0*/  MOV R11, 0x400 ;  /* 0x00000400000b7802 */ /* 0x000fc60000000f00 */
[----:B------:R-:W-:Y:S01]  /*d8c0*/  BSSY B0, `(.L_x_3503) ;  /* 0x000004c000007945 */ /* 0x000fe20003800000 */
[----:B0-----:R-:W-:-:S07]  /*d8d0*/  LEA R11, R12, R11, 0x18 ;  /* 0x0000000b0c0b7211 */ /* 0x001fce00078ec0ff */
[----:B------:R-:W-:Y:S05]  /*d8e0*/  @!P0 BRA `(.L_x_3504) ;  /* 0x0000000400248947 */ /* 0x000fea0003800000 */
[----:B------:R-:W-:Y:S01]  /*d8f0*/  R2UR UR16, R11 ;  /* 0x000000000b1072ca */ /* 0x000fe200000e0000 */
[----:B------:R-:W-:Y:S01]  /*d900*/  UIADD3 UR14, UP0, UR54, 0x270, URZ ;  /* 0x00000270360e7890 */ /* 0x000fe2000ff1e03f */
[----:B------:R-:W-:Y:S01]  /*d910*/  R2UR UR11, R17 ;  /* 0x00000000110b72ca */ /* 0x000fe200000e0000 */
[----:B------:R-:W-:Y:S01]  /*d920*/  UMOV UR6, 0x0 ;  /* 0x0000000000067882 */ /* 0x000fe20000000000 */
[----:B------:R-:W-:Y:S01]  /*d930*/  R2UR UR12, R18 ;  /* 0x00000000120c72ca */ /* 0x000fe200000e0000 */
[----:B------:R-:W-:Y:S01]  /*d940*/  UIADD3.X UR15, URZ, UR55, URZ, UP0, !UPT ;  /* 0x000000373f0f7290 */ /* 0x000fe200087fe43f */
[----:B------:R-:W-:Y:S01]  /*d950*/  R2UR UR13, R6 ;  /* 0x00000000060d72ca */ /* 0x000fe200000e0000 */
[----:B------:R-:W-:Y:S01]  /*d960*/  IMAD.MOV.U32 R6, RZ, RZ, 0x2000 ;  /* 0x00002000ff067424 */ /* 0x000fe200078e00ff */
[----:B------:R-:W-:Y:S01]  /*d970*/  UIADD3 UR4, UP0, UR54, 0x770, URZ ;  /* 0x0000077036047890 */ /* 0x000fe2000ff1e03f */
[----:B------:R-:W-:Y:S01]  /*d980*/  MOV R8, UR46 ;  /* 0x0000002e00087c02 */ /* 0x000fe20008000f00 */
[----:B------:R-:W-:Y:S01]  /*d990*/  UMOV UR7, 0x12f00000 ;  /* 0x12f0000000077882 */ /* 0x000fe20000000000 */
[----:B------:R-:W-:Y:S01]  /*d9a0*/  UMOV UR10, URZ ;  /* 0x0000003f000a7c82 */ /* 0x000fe20008000000 */
[----:B------:R0:W-:Y:S01]  /*d9b0*/  SYNCS.ARRIVE.TRANS64 RZ, [R11+URZ+0x38800], R6 ;  /* 0x038800060bff79a7 */ /* 0x0001e2000800003f */
[----:B------:R-:W-:Y:S01]  /*d9c0*/  UIADD3 UR8, UR16, 0x20400, URZ ;  /* 0x0002040010087890 */ /* 0x000fe2000fffe03f */
[----:B------:R-:W-:Y:S01]  /*d9d0*/  R2UR UR46, R8 ;  /* 0x00000000082e72ca */ /* 0x000fe200000e0000 */
[----:B------:R-:W-:-:S02]  /*d9e0*/  UIADD3 UR9, UR16, 0x38800, URZ ;  /* 0x0003880010097890 */ /* 0x000fc4000fffe03f */
[----:B------:R-:W-:Y:S02]  /*d9f0*/  UIADD3.X UR5, URZ, UR55, URZ, UP0, !UPT ;  /* 0x000000373f057290 */ /* 0x000fe400087fe43f */
[----:B------:R-:W-:Y:S01]  /*da00*/  UIADD3 UR40, UR16, 0x28400, URZ ;  /* 0x0002840010287890 */ /* 0x000fe2000fffe03f */
[----:B------:R-:W-:Y:S01]  /*da10*/  UMOV UR42, 0x100 ;  /* 0x00000100002a7882 */ /* 0x000fe20000000000 */
[----:B0-----:R-:W-:Y:S01]  /*da20*/  IMAD.MOV.U32 R6, RZ, RZ, 0x10000 ;  /* 0x00010000ff067424 */ /* 0x001fe200078e00ff */
[----:B------:R-:W-:Y:S02]  /*da30*/  MOV R10, UR42 ;  /* 0x0000002a000a7c02 */ /* 0x000fe40008000f00 */
[----:B------:R0:W-:Y:S01]  /*da40*/  UTMALDG.4D [UR8], [UR14], desc[UR6] ;  /* 0x000006080e0075b4 */ /* 0x0001e20008019000 */
[----:B------:R-:W-:Y:S01]  /*da50*/  UMOV UR42, 0x40 ;  /* 0x00000040002a7882 */ /* 0x000fe20000000000 */
[----:B------:R-:W-:Y:S01]  /*da60*/  UMOV UR43, UR11 ;  /* 0x0000000b002b7c82 */ /* 0x000fe20008000000 */
[----:B------:R-:W-:Y:S01]  /*da70*/  UMOV UR44, UR12 ;  /* 0x0000000c002c7c82 */ /* 0x000fe20008000000 */
        /* <DEDUP_REMOVED lines=18> */
[----:B0-----:R-:W-:Y:S01]  /*dba0*/  UIADD3 UR8, UR16, 0x26400, URZ ;  /* 0x0002640010087890 */ /* 0x001fe2000fffe03f */
[----:B-1----:R-:W-:Y:S01]  /*dbb0*/  MOV R6, UR47 ;  /* 0x0000002f00067c02 */ /* 0x002fe20008000f00 */
[----:B------:R-:W-:Y:S01]  /*dbc0*/  UIADD3 UR9, UR16, 0x38810, URZ ;  /* 0x0003881010097890 */ /* 0x000fe2000fffe03f */
[----:B------:R-:W-:Y:S01]  /*dbd0*/  UMOV UR26, 0x180 ;  /* 0x00000180001a7882 */ /* 0x000fe20000000000 */
[----:B------:R-:W-:Y:S01]  /*dbe0*/  UMOV UR27, UR11 ;  /* 0x0000000b001b7c82 */ /* 0x000fe20008000000 */
[----:B------:R-:W-:Y:S01]  /*dbf0*/  UMOV UR28, UR12 ;  /* 0x0000000c001c7c82 */ /* 0x000fe20008000000 */
[----:B------:R-:W-:Y:S01]  /*dc00*/  UMOV UR29, UR13 ;  /* 0x0000000d001d7c82 */ /* 0x000fe20008000000 */
[----:B------:R-:W-:-:S02]  /*dc10*/  UMOV UR18, 0x1c0 ;  /* 0x000001c000127882 */ /* 0x000fc40000000000 */
[----:B------:R-:W-:Y:S01]  /*dc20*/  UMOV UR41, UR9 ;  /* 0x0000000900297c82 */ /* 0x000fe20008000000 */
[----:B------:R-:W-:Y:S01]  /*dc30*/  UMOV UR57, UR9 ;  /* 0x0000000900397c82 */ /* 0x000fe20008000000 */
[----:B------:R-:W-:Y:S01]  /*dc40*/  UTMALDG.4D [UR8], [UR4], desc[UR6] ;  /* 0x00000608040075b4 */ /* 0x000fe20008019000 */
[----:B------:R-:W-:Y:S01]  /*dc50*/  UMOV UR49, UR9 ;  /* 0x0000000900317c82 */ /* 0x000fe20008000000 */
[----:B------:R-:W-:Y:S01]  /*dc60*/  UMOV UR33, UR9 ;  /* 0x0000000900217c82 */ /* 0x000fe20008000000 */
[----:B------:R-:W-:Y:S01]  /*dc70*/  UMOV UR25, UR9 ;  /* 0x0000000900197c82 */ /* 0x000fe20008000000 */
[----:B------:R-:W-:Y:S01]  /*dc80*/  UMOV UR19, UR11 ;  /* 0x0000000b00137c82 */ /* 0x000fe20008000000 */
[----:B------:R-:W-:Y:S01]  /*dc90*/  UMOV UR20, UR12 ;  /* 0x0000000c00147c82 */ /* 0x000fe20008000000 */
[----:B------:R-:W-:Y:S01]  /*dca0*/  UMOV UR21, UR13 ;  /* 0x0000000d00157c82 */ /* 0x000fe20008000000 */
[----:B------:R-:W-:Y:S01]  /*dcb0*/  UMOV UR17, UR9 ;  /* 0x0000000900117c82 */ /* 0x000fe20008000000 */
[----:B------:R0:W-:Y:S01]  /*dcc0*/  UTMALDG.4D [UR40], [UR4], desc[UR6] ;  /* 0x00000628040075b4 */ /* 0x0001e20008019000 */
[----:B------:R-:W-:Y:S01]  /*dcd0*/  R2UR UR47, R6 ;  /* 0x00000000062f72ca */ /* 0x000fe200000e0000 */
[----:B------:R1:W-:Y:S01]  /*dce0*/  UTMALDG.4D [UR56], [UR4], desc[UR6] ;  /* 0x00000638040075b4 */ /* 0x0003e20008019000 */
[----:B------:R1:W-:Y:S01]  /*dcf0*/  UTMALDG.4D [UR48], [UR4], desc[UR6] ;  /* 0x00000630040075b4 */ /* 0x0003e20008019000 */
[----:B0-----:R-:W-:Y:S01]  /*dd00*/  R2UR UR42, R10 ;  /* 0x000000000a2a72ca */ /* 0x001fe200000e0000 */
[----:B------:R-:W-:-:S02]  /*dd10*/  UIADD3 UR40, UR16, 0x2e400, URZ ;  /* 0x0002e40010287890 */ /* 0x000fc4000fffe03f */
[----:B------:R-:W-:-:S10]  /*dd20*/  UIADD3 UR16, UR16, 0x34400, URZ ;  /* 0x0003440010107890 */ /* 0x000fd4000fffe03f */
[----:B------:R1:W-:Y:S01]  /*dd30*/  UTMALDG.4D [UR40], [UR4], desc[UR6] ;  /* 0x00000628040075b4 */ /* 0x0003e20008019000 */
[----:B------:R1:W-:Y:S01]  /*dd40*/  UTMALDG.4D [UR32], [UR4], desc[UR6] ;  /* 0x00000620040075b4 */ /* 0x0003e20008019000 */
[----:B------:R1:W-:Y:S01]  /*dd50*/  UTMALDG.4D [UR24], [UR4], desc[UR6] ;  /* 0x00000618040075b4 */ /* 0x0003e20008019000 */
[----:B------:R1:W-:Y:S02]  /*dd60*/  UTMALDG.4D [UR16], [UR4], desc[UR6] ;  /* 0x00000610040075b4 */ /* 0x0003e40008019000 */
[----:B-1----:R-:W-:Y:S01]  /*dd70*/  NOP ;  /* 0x0000000000007918 */ /* 0x002fe20000000000 */
.L_x_3504:
[----:B------:R-:W-:Y:S05]  /*dd80*/  BSYNC B0 ;  /* 0x0000000000007941 */ /* 0x000fea0003800000 */
.L_x_3503:
[----:B------:R-:W2:Y:S02]  /*dd90*/  LDL.LU R6, [R1+0x2c] ;  /* 0x00002c0001067983 */ /* 0x000ea40000300800 */
[----:B--2---:R-:W-:-:S13]  /*dda0*/  R2UR UR5, R6 ;  /* 0x00000000060572ca */ /* 0x004fda00000e0000 */
[----:B------:R-:W-:-:S04]  /*ddb0*/  UIADD3 UR5, UR5, 0x1, URZ ;  /* 0x0000000105057890 */ /* 0x000fc8000fffe03f */
[----:B------:R-:W-:Y:S02]  /*ddc0*/  ULEA.HI UR4, UR5, UR5, URZ, 0x1 ;  /* 0x0000000505047291 */ /* 0x000fe4000f8f083f */
[----:B------:R-:W-:Y:S02]  /*ddd0*/  MOV R6, UR5 ;  /* 0x0000000500067c02 */ /* 0x000fe40008000f00 */
[----:B------:R-:W-:-:S03]  /*dde0*/  ULOP3.LUT UR4, UR4, 0xfffffffe, URZ, 0xc0, !UPT ;  /* 0xfffffffe04047892 */ /* 0x000fc6000f8ec03f */
[----:B------:R0:W-:Y:S01]  /*ddf0*/  STL [R1+0x2c], R6 ;  /* 0x00002c0601007387 */ /* 0x0001e20000100800 */
[----:B------:R-:W-:-:S06]  /*de00*/  UIADD3 UR4, UR5, -UR4, URZ ;  /* 0x8000000405047290 */ /* 0x000fcc000fffe03f */
[----:B0-----:R-:W-:-:S05]  /*de10*/  IMAD.U32 R6, RZ, RZ, UR4 ;  /* 0x00000004ff067e24 */ /* 0x001fca000f8e00ff */
[----:B------:R-:W-:-:S04]  /*de20*/  SHF.L.U32 R6, R6, 0x1f, RZ ;  /* 0x0000001f06067819 */ /* 0x000fc800000006ff */
[----:B------:R-:W0:Y:S02]  /*de30*/  SYNCS.PHASECHK.TRANS64.TRYWAIT P0, [R11+URZ+0x38820], R6 ;  /* 0x038820060b0075a7 */ /* 0x000e24000800017f */
[----:B0-----:R-:W-:Y:S05]  /*de40*/  @!P0 BRA `(.L_x_3505) ;  /* 0x0000003000b88947 */ /* 0x001fea0003800000 */
.L_x_3571:
[----:B------:R-:W-:Y:S01]  /*de50*/  ULDC.64 UR38, c[0x0][0x3f8] ;  /* 0x0000fe0000267ab9 */ /* 0x000fe20000000a00 */
[----:B------:R-:W-:Y:S01]  /*de60*/  ULDC.64 UR46, c[0x0][0x408] ;  /* 0x00010200002e7ab9 */ /* 0x000fe20000000a00 */
        /* <DEDUP_REMOVED lines=11> */
.L_x_3572:
        /* <DEDUP_REMOVED lines=11> */
.L_x_3509:
        /* <DEDUP_REMOVED lines=19> */
[----:B--2---:R-:W-:Y:S02]  /*e100*/  LEA R6, R10, R11, 0x10 ;  /* 0x0000000b0a067211 */ /* 0x004fe400078e80ff */
[----:B---3--:R-:W-:-:S02]  /*e110*/  R2UR UR11, R13 ;  /* 0x000000000d0b72ca */ /* 0x008fc400000e0000 */
        /* <DEDUP_REMOVED lines=37> */
.L_x_3507:
[----:B------:R-:W-:Y:S05]  /*e370*/  BSYNC B0 ;  /* 0x0000000000007941 */ /* 0x000fea0003800000 */
.L_x_3506:
[----:B0-----:R-:W2:Y:S01]  /*e380*/  LDL.LU R6, [R1+0x20] ;  /* 0x0000200001067983 */ /* 0x001ea20000300800 */
[----:B------:R-:W-:Y:S01]  /*e390*/  BSSY B0, `(.L_x_3510) ;  /* 0x00001a9000007945 */ /* 0x000fe20003800000 */
[----:B--2---:R-:W-:-:S13]  /*e3a0*/  ISETP.GE.AND P0, PT, R6, 0x41, PT ;  /* 0x000000410600780c */ /* 0x004fda0003f06270 */
[----:B------:R-:W-:Y:S05]  /*e3b0*/  @!P0 BRA `(.L_x_3511) ;  /* 0x0000001800988947 */ /* 0x000fea0003800000 */
[----:B------:R-:W2:Y:S01]  /*e3c0*/  LDL R8, [R1+0x14] ;  /* 0x0000140001087983 */ /* 0x000ea20000100800 */
[----:B------:R-:W-:Y:S01]  /*e3d0*/  IMAD.MOV.U32 R6, RZ, RZ, 0x1 ;  /* 0x00000001ff067424 */ /* 0x000fe200078e00ff */
[----:B------:R-:W-:Y:S01]  /*e3e0*/  BSSY B1, `(.L_x_3512) ;  /* 0x0000092000017945 */ /* 0x000fe20003800000 */
[----:B--2---:R-:W-:-:S05]  /*e3f0*/  IMAD.MOV R11, RZ, RZ, -R8 ;  /* 0x000000ffff0b7224 */ /* 0x004fca00078e0a08 */
[----:B------:R-:W-:-:S05]  /*e400*/  VIADDMNMX R11, R11, R6, 0xffffffff, !PT ;  /* 0xffffffff0b0b7446 */ /* 0x000fca0007800106 */
[C---:B------:R-:W-:Y:S01]  /*e410*/  IMAD.IADD R6, R8.reuse, 0x1, R11 ;  /* 0x0000000108067824 */ /* 0x040fe200078e020b */
[----:B------:R-:W-:-:S04]  /*e420*/  IADD3 R8, R8, -0x2, RZ ;  /* 0xfffffffe08087810 */ /* 0x000fc80007ffe0ff */
[----:B------:R-:W-:-:S04]  /*e430*/  LOP3.LUT R6, R6, 0x1, RZ, 0xc0, !PT ;  /* 0x0000000106067812 */ /* 0x000fc800078ec0ff */
[----:B------:R-:W-:-:S13]  /*e440*/  ISETP.NE.U32.AND P0, PT, R6, 0x1, PT ;  /* 0x000000010600780c */ /* 0x000fda0003f05070 */
[----:B------:R-:W-:Y:S05]  /*e450*/  @P0 BRA `(.L_x_3513) ;  /* 0x0000000800280947 */ /* 0x000fea0003800000 */
[----:B------:R-:W2:Y:S04]  /*e460*/  LDL.LU R10, [R1] ;  /* 0x00000000010a7983 */ /* 0x000ea80000300800 */
[----:B------:R-:W3:Y:S01]  /*e470*/  LDL.LU R14, [R1+0x4] ;  /* 0x00000400010e7983 */ /* 0x000ee20000300800 */
[----:B------:R-:W-:Y:S01]  /*e480*/  BSSY B2, `(.L_x_3514) ;  /* 0x0000085000027945 */ /* 0x000fe20003800000 */
[----:B--2---:R-:W-:-:S05]  /*e490*/  VIADD R6, R10, 0x1 ;  /* 0x000000010a067836 */ /* 0x004fca0000000000 */
        /* <DEDUP_REMOVED lines=22> */
[----:B------:R-:W-:-:S05]  /*e600*/  IMAD.WIDE.U32 R6, R0, UR4, R6 ;  /* 0x0000000400067c25 */ /* 0x000fca000f8e0006 */
[----:B------:R-:W-:Y:S02]  /*e610*/  IADD3 R12, R12, R7, RZ ;  /* 0x000000070c0c7210 */ /* 0x000fe40007ffe0ff */
[----:B------:R-:W-:-:S04]  /*e620*/  LEA R2, P0, R6, R2, 0x2 ;  /* 0x0000000206027211 */ /* 0x000fc800078010ff */
[----:B------:R-:W-:Y:S01]  /*e630*/  LEA.HI.X R3, R6, R3, R12, 0x2, P0 ;  /* 0x0000000306037211 */ /* 0x000fe200000f140c */
[----:B------:R-:W-:-:S04]  /*e640*/  IMAD.MOV R6, RZ, RZ, -R10 ;  /* 0x000000ffff067224 */ /* 0x000fc800078e0a0a */
[----:B------:R1:W5:Y:S01]  /*e650*/  LDG.E R7, desc[UR6][R2.64] ;  /* 0x0000000602077981 */ /* 0x000362000c1e1900 */
[----:B------:R-:W-:-:S07]  /*e660*/  IMAD R8, R13, R6, R8 ;  /* 0x000000060d087224 */ /* 0x000fce00078e0208 */
.L_x_3516:
[----:B-1----:R-:W1:Y:S01]  /*e670*/  S2R R3, SR_CgaCtaId ;  /* 0x0000000000037919 */ /* 0x002e620000008800 */
[----:B------:R-:W-:-:S04]  /*e680*/  MOV R2, 0x400 ;  /* 0x0000040000027802 */ /* 0x000fc80000000f00 */
[----:B-1----:R-:W-:Y:S02]  /*e690*/  LEA R2, R3, R2, 0x18 ;  /* 0x0000000203027211 */ /* 0x002fe400078ec0ff */
[----:B------:R-:W-:-:S03]  /*e6a0*/  SHF.L.U32 R3, R14, 0x1f, RZ ;  /* 0x0000001f0e037819 */ /* 0x000fc600000006ff */
[----:B------:R-:W-:-:S04]  /*e6b0*/  IMAD R2, R15, 0x8, R2 ;  /* 0x000000080f027824 */ /* 0x000fc800078e0202 */
[----:B------:R-:W1:Y:S02]  /*e6c0*/  SYNCS.PHASECHK.TRANS64.TRYWAIT P0, [R2+URZ+0x38840], R3 ;  /* 0x03884003020075a7 */ /* 0x000e64000800017f */
[----:B-1----:R-:W-:Y:S05]  /*e6d0*/  @!P0 BRA `(.L_x_3517) ;  /* 0x0000002800c88947 */ /* 0x002fea0003800000 */
.L_x_3573:
        /* <DEDUP_REMOVED lines=11> */
.L_x_3518:
        /* <DEDUP_REMOVED lines=14> */
[----:B--2---:R-:W-:-:S04]  /*e870*/  LEA R6, R6, R12, 0xd ;  /* 0x0000000c06067211 */ /* 0x004fc800078e68ff */
[----:B------:R-:W-:Y:S01]  /*e880*/  R2UR UR8, R6 ;  /* 0x00000000060872ca */ /* 0x000fe200000e0000 */
[----:B---3--:R-:W-:-:S05]  /*e890*/  IMAD R8, R8, 0x40, R10 ;  /* 0x0000004008087824 */ /* 0x008fca00078e020a */
[----:B------:R-:W-:-:S07]  /*e8a0*/  R2UR UR11, R8 ;  /* 0x00000000080b72ca */ /* 0x000fce00000e0000 */
[----:B------:R-:W-:-:S09]  /*e8b0*/  UIADD3 UR8, UR8, 0x22400, URZ ;  /* 0x0002240008087890 */ /* 0x000fd2000fffe03f */
[----:B------:R2:W-:Y:S01]  /*e8c0*/  UTMALDG.4D [UR8], [UR4], desc[UR6] ;  /* 0x00000608040075b4 */ /* 0x0005e20008019000 */
[----:B------:R-:W3:Y:S02]  /*e8d0*/  SYNCS.PHASECHK.TRANS64.TRYWAIT P0, [R2+URZ+0x38860], R3 ;  /* 0x03886003020075a7 */ /* 0x000ee4000800017f */
[----:B--23--:R-:W-:Y:S05]  /*e8e0*/  @!P0 BRA `(.L_x_3519) ;  /* 0x0000002800588947 */ /* 0x00cfea0003800000 */
.L_x_3574:
        /* <DEDUP_REMOVED lines=8> */
.L_x_3520:
[----:B-12---:R-:W2:Y:S01]  /*e970*/  LDL R3, [R1] ;  /* 0x0000000001037983 */ /* 0x006ea20000100800 */
        /* <DEDUP_REMOVED lines=53> */
.L_x_3515:
[----:B------:R-:W-:Y:S05]  /*ecd0*/  BSYNC B2 ;  /* 0x0000000000027941 */ /* 0x000fea0003800000 */
.L_x_3514:
[----:B------:R-:W2:Y:S02]  /*ece0*/  LDL.LU R2, [R1+0x14] ;  /* 0x0000140001027983 */ /* 0x000ea40000300800 */
[----:B--2---:R-:W-:-:S07]  /*ecf0*/  IADD3 R8, R2, -0x3, RZ ;  /* 0xfffffffd02087810 */ /* 0x004fce0007ffe0ff */
.L_x_3513:
[----:B------:R-:W-:Y:S05]  /*ed00*/  BSYNC B1 ;  /* 0x0000000000017941 */ /* 0x000fea0003800000 */
.L_x_3512:
[----:B------:R-:W-:-:S05]  /*ed10*/  IMAD.MOV R2, RZ, RZ, -R11 ;  /* 0x000000ffff027224 */ /* 0x000fca00078e0a0b */
[----:B------:R-:W-:-:S13]  /*ed20*/  ISETP.NE.AND P0, PT, R9, R2, PT ;  /* 0x000000020900720c */ /* 0x000fda0003f05270 */
[----:B------:R-:W-:Y:S05]  /*ed30*/  @!P0 BRA `(.L_x_3511) ;  /* 0x0000001000388947 */ /* 0x000fea0003800000 */
.L_x_3535:
        /* <DEDUP_REMOVED lines=10> */
[----:B------:R-:W-:Y:S01]  /*ede0*/  ISETP.NE.U32.AND P0, PT, RZ, UR38, PT ;  /* 0x00000026ff007c0c */ /* 0x000fe2000bf05070 */
[----:B------:R-:W-:-:S03]  /*edf0*/  IMAD.MOV.U32 R12, RZ, RZ, R8 ;  /* 0x000000ffff0c7224 */ /* 0x000fc600078e0008 */
[----:B------:R-:W-:-:S13]  /*ee00*/  ISETP.NE.AND.EX P0, PT, RZ, UR39, PT, P0 ;  /* 0x00000027ff007c0c */ /* 0x000fda000bf05300 */
[----:B------:R-:W-:Y:S05]  /*ee10*/  @!P0 BRA `(.L_x_3523) ;  /* 0x0000000000488947 */ /* 0x000fea0003800000 */
[----:B------:R-:W1:Y:S01]  /*ee20*/  LDC R12, c[0x0][0x41c] ;  /* 0x00010700ff0c7b82 */ /* 0x000e620000000800 */
[----:B------:R-:W-:Y:S01]  /*ee30*/  MOV R11, R8 ;  /* 0x00000008000b7202 */ /* 0x000fe20000000f00 */
[----:B------:R-:W-:Y:S01]  /*ee40*/  IMAD R7, R5, UR46, RZ ;  /* 0x0000002e05077c24 */ /* 0x000fe2000f8e02ff */
[----:B------:R-:W-:-:S03]  /*ee50*/  ULDC.64 UR4, c[0x0][0x208] ;  /* 0x0000820000047ab9 */ /* 0x000fc60000000a00 */
        /* <DEDUP_REMOVED lines=9> */
[----:B------:R-:W-:-:S04]  /*eef0*/  LEA R6, P0, R2, UR38, 0x2 ;  /* 0x0000002602067c11 */ /* 0x000fc8000f8010ff */
[----:B------:R-:W-:Y:S01]  /*ef00*/  LEA.HI.X R7, R2, UR39, R3, 0x2, P0 ;  /* 0x0000002702077c11 */ /* 0x000fe200080f1403 */
[----:B------:R-:W-:-:S04]  /*ef10*/  IMAD.MOV R3, RZ, RZ, -R11 ;  /* 0x000000ffff037224 */ /* 0x000fc800078e0a0b */
[----:B------:R-:W-:Y:S01]  /*ef20*/  IMAD R12, R12, R3, R8 ;  /* 0x000000030c0c7224 */ /* 0x000fe200078e0208 */
[----:B------:R1:W5:Y:S06]  /*ef30*/  LDG.E R7, desc[UR4][R6.64] ;  /* 0x0000000406077981 */ /* 0x00036c000c1e1900 */
.L_x_3523:
[----:B------:R-:W2:Y:S01]  /*ef40*/  S2R R3, SR_CgaCtaId ;  /* 0x0000000000037919 */ /* 0x000ea20000008800 */
[----:B------:R-:W-:-:S04]  /*ef50*/  MOV R2, 0x400 ;  /* 0x0000040000027802 */ /* 0x000fc80000000f00 */
[----:B--2---:R-:W-:Y:S02]  /*ef60*/  LEA R2, R3, R2, 0x18 ;  /* 0x0000000203027211 */ /* 0x004fe400078ec0ff */
[----:B------:R-:W-:Y:S02]  /*ef70*/  SHF.L.U32 R3, R10, 0x1f, RZ ;  /* 0x0000001f0a037819 */ /* 0x000fe400000006ff */
[----:B------:R-:W-:-:S04]  /*ef80*/  LEA R2, R9, R2, 0x3 ;  /* 0x0000000209027211 */ /* 0x000fc800078e18ff */
[----:B------:R-:W2:Y:S02]  /*ef90*/  SYNCS.PHASECHK.TRANS64.TRYWAIT P0, [R2+URZ+0x38840], R3 ;  /* 0x03884003020075a7 */ /* 0x000ea4000800017f */
[----:B--2---:R-:W-:Y:S05]  /*efa0*/  @!P0 BRA `(.L_x_3524) ;  /* 0x0000002000bc8947 */ /* 0x004fea0003800000 */
.L_x_3575:
        /* <DEDUP_REMOVED lines=11> */
.L_x_3525:
        /* <DEDUP_REMOVED lines=8> */
[----:B-1----:R-:W-:-:S05]  /*f0e0*/  LEA R6, R13, R6, 0x18 ;  /* 0x000000060d067211 */ /* 0x002fca00078ec0ff */
[----:B------:R-:W-:-:S05]  /*f0f0*/  IMAD R6, R9, 0x2000, R6 ;  /* 0x0000200009067824 */ /* 0x000fca00078e0206 */
        /* <DEDUP_REMOVED lines=11> */
.L_x_3576:
        /* <DEDUP_REMOVED lines=8> */
.L_x_3527:
        /* <DEDUP_REMOVED lines=53> */
.L_x_3522:
[----:B------:R-:W-:Y:S05]  /*f580*/  BSYNC B1 ;  /* 0x0000000000017941 */ /* 0x000fea0003800000 */
.L_x_3521:
        /* <DEDUP_REMOVED lines=9> */
[----:B------:R-:W-:Y:S01]  /*f620*/  ISETP.NE.U32.AND P0, PT, RZ, UR38, PT ;  /* 0x00000026ff007c0c */ /* 0x000fe2000bf05070 */
[----:B------:R-:W-:-:S03]  /*f630*/  VIADD R9, R8, 0xffffffff ;  /* 0xffffffff08097836 */ /* 0x000fc60000000000 */
[----:B------:R-:W-:-:S13]  /*f640*/  ISETP.NE.AND.EX P0, PT, RZ, UR39, PT, P0 ;  /* 0x00000027ff007c0c */ /* 0x000fda000bf05300 */
[----:B------:R-:W-:Y:S05]  /*f650*/  @!P0 BRA `(.L_x_3530) ;  /* 0x0000000000448947 */ /* 0x000fea0003800000 */
[----:B------:R-:W2:Y:S01]  /*f660*/  LDC R6, c[0x0][0x41c] ;  /* 0x00010700ff067b82 */ /* 0x000ea20000000800 */
[----:B------:R-:W-:Y:S01]  /*f670*/  IMAD R7, R5, UR46, RZ ;  /* 0x0000002e05077c24 */ /* 0x000fe2000f8e02ff */
[----:B------:R-:W-:Y:S01]  /*f680*/  ULDC.64 UR4, c[0x0][0x208] ;  /* 0x0000820000047ab9 */ /* 0x000fe20000000a00 */
[----:B--2---:R-:W-:-:S13]  /*f690*/  ISETP.NE.AND P0, PT, R6, 0x1, PT ;  /* 0x000000010600780c */ /* 0x004fda0003f05270 */
[----:B------:R-:W2:Y:S02]  /*f6a0*/  @P0 LDC.64 R2, c[0x0][0x420] ;  /* 0x00010800ff020b82 */ /* 0x000ea40000000a00 */
[----:B--2---:R-:W-:Y:S01]  /*f6b0*/  @P0 IMAD.HI.U32 R10, R9, R2, RZ ;  /* 0x00000002090a0227 */ /* 0x004fe200078e00ff */
[----:B------:R-:W-:-:S04]  /*f6c0*/  MOV R2, R9 ;  /* 0x0000000900027202 */ /* 0x000fc80000000f00 */
[----:B------:R-:W-:-:S05]  /*f6d0*/  @P0 SHF.R.U32.HI R2, RZ, R3, R10 ;  /* 0x00000003ff020219 */ /* 0x000fca000001160a */
[----:B------:R-:W-:-:S04]  /*f6e0*/  IMAD.MOV R3, RZ, RZ, -R2 ;  /* 0x000000ffff037224 */ /* 0x000fc800078e0a02 */
[----:B------:R-:W-:Y:S01]  /*f6f0*/  IMAD R9, R6, R3, R9 ;  /* 0x0000000306097224 */ /* 0x000fe200078e0209 */
[--C-:B------:R-:W-:Y:S01]  /*f700*/  SHF.R.S32.HI R3, RZ, 0x1f, R2.reuse ;  /* 0x0000001fff037819 */ /* 0x100fe20000011402 */
[C---:B------:R-:W-:Y:S02]  /*f710*/  IMAD R6, R0.reuse, UR47, R7 ;  /* 0x0000002f00067c24 */ /* 0x040fe4000f8e0207 */
[----:B------:R-:W-:-:S04]  /*f720*/  IMAD.WIDE.U32 R2, R0, UR46, R2 ;  /* 0x0000002e00027c25 */ /* 0x000fc8000f8e0002 */
[----:B------:R-:W-:Y:S01]  /*f730*/  IMAD.IADD R3, R6, 0x1, R3 ;  /* 0x0000000106037824 */ /* 0x000fe200078e0203 */
[----:B------:R-:W-:-:S04]  /*f740*/  LEA R6, P0, R2, UR38, 0x2 ;  /* 0x0000002602067c11 */ /* 0x000fc8000f8010ff */
[----:B------:R-:W-:-:S06]  /*f750*/  LEA.HI.X R7, R2, UR39, R3, 0x2, P0 ;  /* 0x0000002702077c11 */ /* 0x000fcc00080f1403 */
[----:B------:R2:W5:Y:S03]  /*f760*/  LDG.E R7, desc[UR4][R6.64] ;  /* 0x0000000406077981 */ /* 0x000566000c1e1900 */
.L_x_3530:
[----:B------:R-:W3:Y:S01]  /*f770*/  S2R R3, SR_CgaCtaId ;  /* 0x0000000000037919 */ /* 0x000ee20000008800 */
[----:B------:R-:W-:-:S04]  /*f780*/  MOV R2, 0x400 ;  /* 0x0000040000027802 */ /* 0x000fc80000000f00 */
[----:B---3--:R-:W-:Y:S02]  /*f790*/  LEA R2, R3, R2, 0x18 ;  /* 0x0000000203027211 */ /* 0x008fe400078ec0ff */
[----:B------:R-:W-:-:S03]  /*f7a0*/  SHF.L.U32 R3, R11, 0x1f, RZ ;  /* 0x0000001f0b037819 */ /* 0x000fc600000006ff */
[----:B------:R-:W-:-:S04]  /*f7b0*/  IMAD R2, R12, 0x8, R2 ;  /* 0x000000080c027824 */ /* 0x000fc800078e0202 */
[----:B------:R-:W3:Y:S02]  /*f7c0*/  SYNCS.PHASECHK.TRANS64.TRYWAIT P0, [R2+URZ+0x38840], R3 ;  /* 0x03884003020075a7 */ /* 0x000ee4000800017f */
[----:B---3--:R-:W-:Y:S05]  /*f7d0*/  @!P0 BRA `(.L_x_3531) ;  /* 0x0000001800d88947 */ /* 0x008fea0003800000 */
.L_x_3577:
[----:B--2---:R-:W2:Y:S02]  /*f7e0*/  S2R R6, SR_TID.X ;  /* 0x0000000000067919 */ /* 0x004ea40000002100 */
        /* <DEDUP_REMOVED lines=8> */
[----:B----4-:R-:W-:Y:S05]  /*f870*/  @!P1 BRA `(.L_x_3532) ;  /* 0x0000000000049947 */ /* 0x010fea0003800000 */
[----:B------:R-:W-:Y:S01]  /*f880*/  BPT.TRAP 0x1 ;  /* 0x000000040000795c */ /* 0x000fe20000300000 */
.L_x_3532:
        /* <DEDUP_REMOVED lines=15> */
[----:B------:R-:W-:Y:S01]  /*f980*/  R2UR UR8, R6 ;  /* 0x00000000060872ca */ /* 0x000fe200000e0000 */
[----:B----4-:R-:W-:-:S05]  /*f990*/  IMAD R9, R9, 0x40, R10 ;  /* 0x0000004009097824 */ /* 0x010fca00078e020a */
[----:B------:R-:W-:-:S07]  /*f9a0*/  R2UR UR11, R9 ;  /* 0x00000000090b72ca */ /* 0x000fce00000e0000 */
[----:B------:R-:W-:-:S09]  /*f9b0*/  UIADD3 UR8, UR8, 0x22400, URZ ;  /* 0x0002240008087890 */ /* 0x000fd2000fffe03f */
[----:B------:R1:W-:Y:S01]  /*f9c0*/  UTMALDG.4D [UR8], [UR4], desc[UR6] ;  /* 0x00000608040075b4 */ /* 0x0003e20008019000 */
[----:B------:R-:W2:Y:S02]  /*f9d0*/  SYNCS.PHASECHK.TRANS64.TRYWAIT P1, [R2+URZ+0x38860], R3 ;  /* 0x03886003020075a7 */ /* 0x000ea4000802017f */
[----:B-12---:R-:W-:Y:S05]  /*f9e0*/  @!P1 BRA `(.L_x_3533) ;  /* 0x0000001800689947 */ /* 0x006fea0003800000 */
.L_x_3578:
        /* <DEDUP_REMOVED lines=8> */
.L_x_3534:
        /* <DEDUP_REMOVED lines=54> */
.L_x_3529:
[----:B------:R-:W-:Y:S05]  /*fdd0*/  BSYNC B1 ;  /* 0x0000000000017941 */ /* 0x000fea0003800000 */
.L_x_3528:
[C---:B------:R-:W-:Y:S01]  /*fde0*/  ISETP.GT.AND P0, PT, R8.reuse, 0x1, PT ;  /* 0x000000010800780c */ /* 0x040fe20003f04270 */
[----:B------:R-:W-:-:S04]  /*fdf0*/  VIADD R2, R8, 0xfffffffe ;  /* 0xfffffffe08027836 */ /* 0x000fc80000000000 */
[----:B------:R-:W-:-:S08]  /*fe00*/  IMAD.MOV.U32 R8, RZ, RZ, R2 ;  /* 0x000000ffff087224 */ /* 0x000fd000078e0002 */
[----:B------:R-:W-:Y:S05]  /*fe10*/  @P0 BRA `(.L_x_3535) ;  /* 0xffffffec00c80947 */ /* 0x000fea000383ffff */
.L_x_3511:
[----:B------:R-:W-:Y:S05]  /*fe20*/  BSYNC B0 ;  /* 0x0000000000007941 */ /* 0x000fea0003800000 */
.L_x_3510:
        /* <DEDUP_REMOVED lines=11> */
[----:B--2---:R-:W2:Y:S01]  /*fee0*/  LDL R2, [R1+0x30] ;  /* 0x0000300001027983 */ /* 0x004ea20000100800 */
[----:B------:R-:W-:Y:S01]  /*fef0*/  VOTEU.ANY UR4, UPT, PT ;  /* 0x0000000000047886 */ /* 0x000fe200038e0100 */
[----:B------:R-:W-:Y:S01]  /*ff00*/  ULDC.64 UR6, c[0x0][0x208] ;  /* 0x0000820000067ab9 */ /* 0x000fe20000000a00 */
[----:B------:R-:W3:Y:S01]  /*ff10*/  FLO.U32 R4, UR4 ;  /* 0x0000000400047d00 */ /* 0x000ee200080e0000 */
[----:B------:R-:W3:Y:S07]  /*ff20*/  S2R R7, SR_LANEID ;  /* 0x0000000000077919 */ /* 0x000eee0000000000 */
[----:B------:R-:W4:Y:S01]  /*ff30*/  POPC R5, UR4 ;  /* 0x0000000400057d09 */ /* 0x000f220008000000 */
[----:B---3--:R-:W-:-:S02]  /*ff40*/  ISETP.EQ.U32.AND P0, PT, R4, R7, PT ;  /* 0x000000070400720c */ /* 0x008fc40003f02070 */
[----:B--2---:R-:W-:Y:S02]  /*ff50*/  R2UR UR5, R2 ;  /* 0x00000000020572ca */ /* 0x004fe400000e0000 */
[----:B------:R-:W4:Y:S09]  /*ff60*/  LDC.64 R2, c[0x0][0xd38] ;  /* 0x00034e00ff027b82 */ /* 0x000f320000000a00 */
[----:B----4-:R-:W2:Y:S01]  /*ff70*/  @P0 ATOMG.E.ADD.STRONG.GPU PT, R3, desc[UR6][R2.64], R5 ;  /* 0x00000005020309a8 */ /* 0x010ea200081ee1c6 */
[----:B------:R-:W3:Y:S02]  /*ff80*/  S2R R6, SR_LTMASK ;  /* 0x0000000000067919 */ /* 0x000ee40000003900 */
[----:B---3--:R-:W-:-:S04]  /*ff90*/  LOP3.LUT R6, R6, UR4, RZ, 0xc0, !PT ;  /* 0x0000000406067c12 */ /* 0x008fc8000f8ec0ff */
[----:B------:R-:W3:Y:S01]  /*ffa0*/  POPC R7, R6 ;  /* 0x0000000600077309 */ /* 0x000ee20000000000 */
[----:B--2---:R-:W3:Y:S02]  /*ffb0*/  SHFL.IDX PT, R4, R3, R4, 0x1f ;  /* 0x00001f0403047589 */ /* 0x004ee400000e0000 */
[----:B---3--:R-:W-:-:S07]  /*ffc0*/  IADD3 R16, R4, UR5, R7 ;  /* 0x0000000504107c10 */ /* 0x008fce000fffe007 */
.L_x_3537:
[----:B------:R-:W-:Y:S05]  /*ffd0*/  BSYNC B0 ;  /* 0x0000000000007941 */ /* 0x000fea0003800000 */
.L_x_3536:
[----:B--2---:R-:W2:Y:S02]  /*ffe0*/  LDL.LU R2, [R1+0x4] ;  /* 0x0000040001027983 */ /* 0x004ea40000300800 */
[----:B--2---:R-:W-:-:S05]  /*fff0*/  LOP3.LUT R2, R2, R0, RZ, 0x3c, !PT ;  /* 0x0000000002027212 */ /* 0x004fca00078e3cff */
[----:B------:R2:W-:Y:S02]  /*10000*/  STL [R1+0x4], R2 ;  /* 0x0000040201007387 */ /* 0x0005e40000100800 */
.L_x_3492:
[----:B------:R-:W-:Y:S05]  /*10010*/  BSYNC B6 ;  /* 0x0000000000067941 */ /* 0x000fea0003800000 */
.L_x_3490:
[----:B------:R-:W-:-:S03]  /*10020*/  UMOV UR4, 0xffffffff ;  /* 0xffffffff00047882 */ /* 0x000fc60000000000 */
[----:B------:R-:W-:Y:S05]  /*10030*/  BRA.DIV UR4, `(.L_x_3538) ;  /* 0x0000001204e87947 */ /* 0x000fea000b800000 */
[----:B------:R3:W4:Y:S04]  /*10040*/  SHFL.IDX PT, R4, R16, RZ, 0x1f ;  /* 0x00001fff10047589 */ /* 0x00072800000e0000 */
[----:B------:R3:W0:Y:S02]  /*10050*/  SHFL.IDX PT, R5, R16, 0x1, 0x1f ;  /* 0x00201f0010057f89 */ /* 0x00062400000e0000 */
.L_x_3582:
[----:B0-----:R-:W0:Y:S01]  /*10060*/  S2R R0, SR_TID.X ;  /* 0x0000000000007919 */ /* 0x001e220000002100 */
[----:B------:R-:W-:Y:S01]  /*10070*/  ULDC UR4, c[0x0][0xd14] ;  /* 0x0003450000047ab9 */ /* 0x000fe20000000800 */
[----:B------:R-:W-:Y:S01]  /*10080*/  BSSY B0, `(.L_x_3539) ;  /* 0x000000c000007945 */ /* 0x000fe20003800000 */
[----:B------:R-:W-:Y:S01]  /*10090*/  IMAD.MOV.U32 R17, RZ, RZ, RZ ;  /* 0x000000ffff117224 */ /* 0x000fe200078e00ff */
[----:B0-----:R-:W-:Y:S01]  /*100a0*/  LOP3.LUT R8, R0, 0x1f, RZ, 0xc0, !PT ;  /* 0x0000001f00087812 */ /* 0x001fe200078ec0ff */
[----:B------:R-:W-:-:S03]  /*100b0*/  IMAD.U32 R0, RZ, RZ, UR4 ;  /* 0x00000004ff007e24 */ /* 0x000fc6000f8e00ff */
[C---:B------:R-:W-:Y:S02]  /*100c0*/  ISETP.NE.AND P0, PT, R8.reuse, 0x1f, PT ;  /* 0x0000001f0800780c */ /* 0x040fe40003f05270 */
[----:B------:R-:W-:-:S04]  /*100d0*/  IADD3 R7, R8, R19, RZ ;  /* 0x0000001308077210 */ /* 0x000fc80007ffe0ff */
[----:B------:R-:W-:-:S13]  /*100e0*/  ISETP.GE.OR P0, PT, R7, R0, !P0 ;  /* 0x000000000700720c */ /* 0x000fda0004706670 */
[----:B------:R-:W-:Y:S05]  /*100f0*/  @P0 BRA `(.L_x_3540) ;  /* 0x0000000000100947 */ /* 0x000fea0003800000 */
[----:B--2---:R-:W0:Y:S01]  /*10100*/  LDC.64 R2, c[0x0][0xd58] ;  /* 0x00035600ff027b82 */ /* 0x004e220000000a00 */
[----:B------:R-:W-:Y:S01]  /*10110*/  ULDC.64 UR4, c[0x0][0x208] ;  /* 0x0000820000047ab9 */ /* 0x000fe20000000a00 */
[----:B0-----:R-:W-:-:S05]  /*10120*/  IMAD.WIDE R2, R7, 0x4, R2 ;  /* 0x0000000407027825 */ /* 0x001fca00078e0202 */
[----:B------:R0:W5:Y:S02]  /*10130*/  LDG.E R17, desc[UR4][R2.64] ;  /* 0x0000000402117981 */ /* 0x000164000c1e1900 */
.L_x_3540:
[----:B------:R-:W-:Y:S05]  /*10140*/  BSYNC B0 ;  /* 0x0000000000007941 */ /* 0x000fea0003800000 */
.L_x_3539:
        /* <DEDUP_REMOVED lines=23> */
.L_x_3590:
[----:B------:R-:W-:Y:S02]  /*102c0*/  ULDC UR4, c[0x0][0xd10] ;  /* 0x0003440000047ab9 */ /* 0x000fe40000000800 */
[----:B---3--:R-:W-:-:S05]  /*102d0*/  MOV R16, UR4 ;  /* 0x0000000400107c02 */ /* 0x008fca0008000f00 */
[----:B--2---:R-:W-:-:S04]  /*102e0*/  IMAD R2, R14, R16, RZ ;  /* 0x000000100e027224 */ /* 0x004fc800078e02ff */
[----:B------:R-:W-:-:S05]  /*102f0*/  IMAD.IADD R5, R5, 0x1, R2 ;  /* 0x0000000105057824 */ /* 0x000fca00078e0202 */
[----:B----4-:R-:W-:-:S13]  /*10300*/  ISETP.GT.AND P0, PT, R5, R4, PT ;  /* 0x000000040500720c */ /* 0x010fda0003f04270 */
[----:B------:R-:W-:Y:S05]  /*10310*/  @P0 BRA `(.L_x_3542) ;  /* 0x0000000000b80947 */ /* 0x000fea0003800000 */
[----:B------:R-:W2:Y:S02]  /*10320*/  LDC R0, c[0x0][0xd14] ;  /* 0x00034500ff007b82 */ /* 0x000ea40000000800 */
.L_x_3547:
[----:B------:R-:W-:-:S05]  /*10330*/  VIADD R19, R19, 0x1f ;  /* 0x0000001f13137836 */ /* 0x000fca0000000000 */
[----:B--2---:R-:W-:-:S13]  /*10340*/  ISETP.GE.AND P0, PT, R19, R0, PT ;  /* 0x000000001300720c */ /* 0x004fda0003f06270 */
[----:B------:R-:W-:Y:S05]  /*10350*/  @P0 BRA `(.L_x_3543) ;  /* 0x0000000400600947 */ /* 0x000fea0003800000 */
[----:B------:R-:W2:Y:S01]  /*10360*/  S2R R2, SR_TID.X ;  /* 0x0000000000027919 */ /* 0x000ea20000002100 */
[----:B------:R-:W-:Y:S01]  /*10370*/  BSSY B0, `(.L_x_3544) ;  /* 0x000000b000007945 */ /* 0x000fe20003800000 */
[----:B------:R-:W-:Y:S02]  /*10380*/  MOV R17, RZ ;  /* 0x000000ff00117202 */ /* 0x000fe40000000f00 */
[----:B--2---:R-:W-:-:S04]  /*10390*/  LOP3.LUT R8, R2, 0x1f, RZ, 0xc0, !PT ;  /* 0x0000001f02087812 */ /* 0x004fc800078ec0ff */
        /* <DEDUP_REMOVED lines=8> */
.L_x_3545:
[----:B------:R-:W-:Y:S05]  /*10420*/  BSYNC B0 ;  /* 0x0000000000007941 */ /* 0x000fea0003800000 */
.L_x_3544:
[----:B------:R-:W-:-:S03]  /*10430*/  UMOV UR4, 0xffffffff ;  /* 0xffffffff00047882 */ /* 0x000fc60000000000 */
[----:B------:R-:W-:Y:S05]  /*10440*/  BRA.DIV UR4, `(.L_x_3546) ;  /* 0x0000001604007947 */ /* 0x000fea000b800000 */
[----:B-----5:R-:W3:Y:S01]  /*10450*/  SHFL.UP PT, R14, R17, 0x1, RZ ;  /* 0x04200000110e7989 */ /* 0x020ee200000e00ff */
[C---:B------:R-:W-:Y:S02]  /*10460*/  ISETP.NE.AND P0, PT, R8.reuse, RZ, PT ;  /* 0x000000ff0800720c */ /* 0x040fe40003f05270 */
[----:B------:R-:W-:Y:S02]  /*10470*/  ISETP.GE.U32.AND P1, PT, R8, 0x2, PT ;  /* 0x000000020800780c */ /* 0x000fe40003f26070 */
[----:B---3--:R-:W-:Y:S02]  /*10480*/  SEL R14, R14, RZ, P0 ;  /* 0x000000ff0e0e7207 */ /* 0x008fe40000000000 */
        /* <DEDUP_REMOVED lines=17> */
.L_x_3598:
[----:B------:R-:W-:Y:S02]  /*105a0*/  ULDC UR4, c[0x0][0xd10] ;  /* 0x0003440000047ab9 */ /* 0x000fe40000000800 */
[----:B------:R-:W-:-:S04]  /*105b0*/  IMAD.U32 R16, RZ, RZ, UR4 ;  /* 0x00000004ff107e24 */ /* 0x000fc8000f8e00ff */
[----:B--2---:R-:W-:-:S04]  /*105c0*/  IMAD R2, R14, R16, RZ ;  /* 0x000000100e027224 */ /* 0x004fc800078e02ff */
[----:B------:R-:W-:-:S05]  /*105d0*/  IMAD.IADD R5, R2, 0x1, R5 ;  /* 0x0000000102057824 */ /* 0x000fca00078e0205 */
[----:B------:R-:W-:-:S13]  /*105e0*/  ISETP.GT.AND P0, PT, R5, R4, PT ;  /* 0x000000040500720c */ /* 0x000fda0003f04270 */
[----:B------:R-:W-:Y:S05]  /*105f0*/  @!P0 BRA `(.L_x_3547) ;  /* 0xfffffffc004c8947 */ /* 0x000fea000383ffff */
.L_x_3542:
[----:B------:R-:W-:Y:S01]  /*10600*/  IADD3 R2, -R2, R5, RZ ;  /* 0x0000000502027210 */ /* 0x000fe20007ffe1ff */
[----:B------:R-:W-:-:S04]  /*10610*/  UMOV UR4, 0xffffffff ;  /* 0xffffffff00047882 */ /* 0x000fc80000000000 */
[----:B------:R-:W-:-:S05]  /*10620*/  IMAD R5, R3, R16, R2 ;  /* 0x0000001003057224 */ /* 0x000fca00078e0202 */
[----:B------:R-:W-:Y:S01]  /*10630*/  ISETP.GT.AND P6, PT, R5, R4, PT ;  /* 0x000000040500720c */ /* 0x000fe20003fc4270 */
[----:B------:R-:W-:-:S12]  /*10640*/  BRA.DIV UR4, `(.L_x_3548) ;  /* 0x0000001604507947 */ /* 0x000fd8000b800000 */
[----:B------:R-:W-:-:S04]  /*10650*/  VOTE.ANY R6, PT, !P6 ;  /* 0x0000000000067806 */ /* 0x000fc800070e0100 */
[----:B------:R-:W2:Y:S02]  /*10660*/  POPC R5, R6 ;  /* 0x0000000600057309 */ /* 0x000ea40000000000 */
[----:B--2---:R2:W3:Y:S02]  /*10670*/  SHFL.IDX PT, R17, R17, R5, 0x1f ;  /* 0x00001f0511117589 */ /* 0x0044e400000e0000 */
.L_x_3602:
[----:B------:R-:W-:Y:S01]  /*10680*/  ISETP.NE.AND P0, PT, R6, RZ, PT ;  /* 0x000000ff0600720c */ /* 0x000fe20003f05270 */
[----:B------:R-:W-:-:S12]  /*10690*/  IMAD.MOV.U32 R14, RZ, RZ, RZ ;  /* 0x000000ffff0e7224 */ /* 0x000fd800078e00ff */
[----:B------:R-:W-:Y:S05]  /*106a0*/  @!P0 BRA `(.L_x_3549) ;  /* 0x0000000000108947 */ /* 0x000fea0003800000 */
[----:B------:R-:W-:Y:S01]  /*106b0*/  UMOV UR4, 0xffffffff ;  /* 0xffffffff00047882 */ /* 0x000fe20000000000 */
[----:B-1----:R-:W-:Y:S02]  /*106c0*/  VIADD R12, R5, 0xffffffff ;  /* 0xffffffff050c7836 */ /* 0x002fe40000000000 */
[----:B------:R-:W-:Y:S05]  /*106d0*/  BRA.DIV UR4, `(.L_x_3550) ;  /* 0x0000001604747947 */ /* 0x000fea000b800000 */
[----:B------:R4:W1:Y:S02]  /*106e0*/  SHFL.IDX PT, R14, R3, R12, 0x1f ;  /* 0x00001f0c030e7589 */ /* 0x00086400000e0000 */
.L_x_3549:
[----:B---3--:R-:W-:Y:S01]  /*106f0*/  IABS R6, R17 ;  /* 0x0000001100067213 */ /* 0x008fe20000000000 */
[----:B-1----:R-:W-:Y:S02]  /*10700*/  IMAD R16, R14, R16, R2 ;  /* 0x000000100e107224 */ /* 0x002fe400078e0202 */
[----:B------:R-:W-:Y:S01]  /*10710*/  IMAD.MOV.U32 R2, RZ, RZ, RZ ;  /* 0x000000ffff027224 */ /* 0x000fe200078e00ff */
[----:B------:R-:W1:Y:S01]  /*10720*/  I2F.RP R7, R6 ;  /* 0x0000000600077306 */ /* 0x000e620000209400 */
[----:B------:R-:W-:-:S07]  /*10730*/  IMAD.IADD R19, R5, 0x1, R19 ;  /* 0x0000000105137824 */ /* 0x000fce00078e0213 */
[----:B-1----:R-:W1:Y:S02]  /*10740*/  MUFU.RCP R7, R7 ;  /* 0x0000000700077308 */ /* 0x002e640000001000 */
[----:B-1----:R-:W-:-:S06]  /*10750*/  VIADD R8, R7, 0xffffffe ;  /* 0x0ffffffe07087836 */ /* 0x002fcc0000000000 */
[----:B0---4-:R-:W0:Y:S02]  /*10760*/  F2I.FTZ.U32.TRUNC.NTZ R3, R8 ;  /* 0x0000000800037305 */ /* 0x011e24000021f000 */
[----:B0-----:R-:W-:-:S05]  /*10770*/  IADD3 R9, RZ, -R3, RZ ;  /* 0x80000003ff097210 */ /* 0x001fca0007ffe0ff */
[----:B------:R-:W-:-:S04]  /*10780*/  IMAD R9, R9, R6, RZ ;  /* 0x0000000609097224 */ /* 0x000fc800078e02ff */
[----:B------:R-:W-:Y:S01]  /*10790*/  IMAD.HI.U32 R3, R3, R9, R2 ;  /* 0x0000000903037227 */ /* 0x000fe200078e0002 */
[----:B------:R-:W-:-:S03]  /*107a0*/  IABS R9, R17 ;  /* 0x0000001100097213 */ /* 0x000fc60000000000 */
[----:B------:R-:W-:Y:S02]  /*107b0*/  IMAD.IADD R2, R4, 0x1, -R16 ;  /* 0x0000000104027824 */ /* 0x000fe400078e0a10 */
[----:B------:R-:W-:-:S03]  /*107c0*/  IMAD.MOV R7, RZ, RZ, -R9 ;  /* 0x000000ffff077224 */ /* 0x000fc600078e0a09 */
        /* <DEDUP_REMOVED lines=17> */
.L_x_3543:
[----:B------:R-:W-:Y:S01]  /*108e0*/  UMOV UR4, URZ ;  /* 0x0000003f00047c82 */ /* 0x000fe20008000000 */
[----:B------:R-:W-:Y:S01]  /*108f0*/  UMOV UR5, URZ ;  /* 0x0000003f00057c82 */ /* 0x000fe20008000000 */
[----:B------:R-:W-:Y:S01]  /*10900*/  ULDC UR6, c[0x0][0xd14] ;  /* 0x0003450000067ab9 */ /* 0x000fe20000000800 */
[----:B------:R-:W-:Y:S01]  /*10910*/  IMAD.MOV.U32 R16, RZ, RZ, R4 ;  /* 0x000000ffff107224 */ /* 0x000fe200078e0004 */
[----:B------:R-:W-:Y:S01]  /*10920*/  MOV R17, UR4 ;  /* 0x0000000400117c02 */ /* 0x000fe20008000f00 */
[----:B------:R-:W-:Y:S02]  /*10930*/  IMAD.U32 R18, RZ, RZ, UR5 ;  /* 0x00000005ff127e24 */ /* 0x000fe4000f8e00ff */
[----:B------:R-:W-:-:S07]  /*10940*/  IMAD.U32 R19, RZ, RZ, UR6 ;  /* 0x00000006ff137e24 */ /* 0x000fce000f8e00ff */
.L_x_3551:
[----:B------:R-:W3:Y:S01]  /*10950*/  S2R R2, SR_TID.X ;  /* 0x0000000000027919 */ /* 0x000ee20000002100 */
[----:B------:R-:W-:Y:S05]  /*10960*/  WARPSYNC.ALL ;  /* 0x0000000000007948 */ /* 0x000fea0003800000 */
[----:B------:R-:W-:Y:S01]  /*10970*/  BAR.SYNC.DEFER_BLOCKING 0x4, 0x120 ;  /* 0x0104800000007b1d */ /* 0x000fe20000010000 */
[----:B---3--:R-:W-:-:S04]  /*10980*/  LOP3.LUT R2, R2, 0x1f, RZ, 0xc0, !PT ;  /* 0x0000001f02027812 */ /* 0x008fc800078ec0ff */
[----:B------:R-:W-:-:S13]  /*10990*/  ISETP.NE.AND P0, PT, R2, RZ, PT ;  /* 0x000000ff0200720c */ /* 0x000fda0003f05270 */
[----:B0-----:R-:W0:Y:S01]  /*109a0*/  @!P0 S2R R3, SR_CgaCtaId ;  /* 0x0000000000038919 */ /* 0x001e220000008800 */
[----:B------:R-:W-:-:S04]  /*109b0*/  @!P0 MOV R2, 0x400 ;  /* 0x0000040000028802 */ /* 0x000fc80000000f00 */
[----:B0-----:R-:W-:-:S05]  /*109c0*/  @!P0 LEA R2, R3, R2, 0x18 ;  /* 0x0000000203028211 */ /* 0x001fca00078ec0ff */
[----:B------:R3:W-:Y:S01]  /*109d0*/  @!P0 STS.128 [R2+0x388d0], R16 ;  /* 0x0388d01002008388 */ /* 0x0007e20000000c00 */
[----:B------:R-:W-:Y:S06]  /*109e0*/  BAR.ARV 0x5, 0x120 ;  /* 0x0144800000007b1d */ /* 0x000fec0000002000 */
[----:B------:R-:W-:-:S13]  /*109f0*/  ISETP.GE.AND P0, PT, R19, R0, PT ;  /* 0x000000001300720c */ /* 0x000fda0003f06270 */
[----:B------:R-:W-:Y:S05]  /*10a00*/  @!P0 BRA `(.L_x_3552) ;  /* 0xffffffbc00688947 */ /* 0x000fea000383ffff */
.L_x_3488:
[----:B0-----:R-:W4:Y:S01]  /*10a10*/  LDL R0, [R1+0x2c] ;  /* 0x00002c0001007983 */ /* 0x001f220000100800 */
[----:B------:R-:W0:Y:S01]  /*10a20*/  S2R R3, SR_CgaCtaId ;  /* 0x0000000000037919 */ /* 0x000e220000008800 */
[----:B----4-:R-:W-:Y:S02]  /*10a30*/  R2UR UR4, R0 ;  /* 0x00000000000472ca */ /* 0x010fe400000e0000 */
[----:B------:R-:W-:-:S04]  /*10a40*/  MOV R0, 0x400 ;  /* 0x0000040000007802 */ /* 0x000fc80000000f00 */
[----:B0-----:R-:W-:-:S07]  /*10a50*/  LEA R0, R3, R0, 0x18 ;  /* 0x0000000003007211 */ /* 0x001fce00078ec0ff */
[----:B------:R-:W-:-:S04]  /*10a60*/  UIADD3 UR4, UR4, 0x1, URZ ;  /* 0x0000000104047890 */ /* 0x000fc8000fffe03f */
[----:B------:R-:W-:-:S04]  /*10a70*/  ULEA.HI UR5, UR4, UR4, URZ, 0x1 ;  /* 0x0000000404057291 */ /* 0x000fc8000f8f083f */
[----:B------:R-:W-:-:S04]  /*10a80*/  ULOP3.LUT UR5, UR5, 0xfffffffe, URZ, 0xc0, !UPT ;  /* 0xfffffffe05057892 */ /* 0x000fc8000f8ec03f */
[----:B------:R-:W-:-:S06]  /*10a90*/  UIADD3 UR5, UR4, -UR5, URZ ;  /* 0x8000000504057290 */ /* 0x000fcc000fffe03f */
[----:B------:R-:W-:-:S05]  /*10aa0*/  IMAD.U32 R3, RZ, RZ, UR5 ;  /* 0x00000005ff037e24 */ /* 0x000fca000f8e00ff */
[----:B------:R-:W-:-:S04]  /*10ab0*/  SHF.L.U32 R3, R3, 0x1f, RZ ;  /* 0x0000001f03037819 */ /* 0x000fc800000006ff */
[----:B------:R-:W0:Y:S02]  /*10ac0*/  SYNCS.PHASECHK.TRANS64.TRYWAIT P0, [R0+URZ+0x38820], R3 ;  /* 0x03882003000075a7 */ /* 0x000e24000800017f */
[----:B0-----:R-:W-:Y:S05]  /*10ad0*/  @!P0 BRA `(.L_x_3553) ;  /* 0x0000001000988947 */ /* 0x001fea0003800000 */
.L_x_3605:
[----:B------:R-:W-:-:S03]  /*10ae0*/  UMOV UR4, 0xffffffff ;  /* 0xffffffff00047882 */ /* 0x000fc60000000000 */
[----:B------:R-:W-:Y:S05]  /*10af0*/  BRA.DIV UR4, `(.L_x_3554) ;  /* 0x0000001204a47947 */ /* 0x000fea000b800000 */
[----:B---3--:R-:W3:Y:S02]  /*10b00*/  S2R R2, SR_TID.X ;  /* 0x0000000000027919 */ /* 0x008ee40000002100 */
[----:B---3--:R-:W-:-:S04]  /*10b10*/  SHF.R.U32.HI R2, RZ, 0x5, R2 ;  /* 0x00000005ff027819 */ /* 0x008fc80000011602 */
[----:B------:R-:W-:-:S05]  /*10b20*/  LOP3.LUT R2, R2, 0x3, RZ, 0xc0, !PT ;  /* 0x0000000302027812 */ /* 0x000fca00078ec0ff */
[----:B------:R3:W4:Y:S02]  /*10b30*/  SHFL.IDX PT, R14, R2, RZ, 0x1f ;  /* 0x00001fff020e7589 */ /* 0x00072400000e0000 */
.L_x_3608:
[----:B----4-:R-:W-:Y:S01]  /*10b40*/  ISETP.NE.AND P0, PT, R14, RZ, PT ;  /* 0x000000ff0e00720c */ /* 0x010fe20003f05270 */
[----:B------:R-:W-:-:S12]  /*10b50*/  BSSY B0, `(.L_x_3555) ;  /* 0x0000020000007945 */ /* 0x000fd80003800000 */
[----:B------:R-:W-:Y:S05]  /*10b60*/  @P0 BRA `(.L_x_3556) ;  /* 0x0000000000780947 */ /* 0x000fea0003800000 */
[----:B------:R-:W-:-:S03]  /*10b70*/  UMOV UR4, 0xffffffff ;  /* 0xffffffff00047882 */ /* 0x000fc60000000000 */
[----:B------:R-:W-:Y:S05]  /*10b80*/  BRA.DIV UR4, `(.L_x_3557) ;  /* 0x0000001204b47947 */ /* 0x000fea000b800000 */
[----:B------:R-:W-:-:S13]  /*10b90*/  ELECT P6, URZ, PT ;  /* 0x00000000003f782f */ /* 0x000fda00038c0000 */
.L_x_3611:
[----:B------:R-:W-:Y:S05]  /*10ba0*/  @!P6 BRA `(.L_x_3556) ;  /* 0x000000000068e947 */ /* 0x000fea0003800000 */
[----:B0-----:R-:W4:Y:S04]  /*10bb0*/  LDL R3, [R1] ;  /* 0x0000000001037983 */ /* 0x001f280000100800 */
[----:B------:R-:W2:Y:S01]  /*10bc0*/  LDL.LU R7, [R1+0x4] ;  /* 0x0000040001077983 */ /* 0x000ea20000300800 */
[----:B---3--:R-:W-:-:S05]  /*10bd0*/  IADD3 R2, R0, 0x38840, RZ ;  /* 0x0003884000027810 */ /* 0x008fca0007ffe0ff */
[C---:B----4-:R-:W-:Y:S02]  /*10be0*/  IMAD R6, R3.reuse, 0x8, R2 ;  /* 0x0000000803067824 */ /* 0x050fe400078e0202 */
[----:B------:R-:W-:Y:S01]  /*10bf0*/  VIADD R3, R3, 0x1 ;  /* 0x0000000103037836 */ /* 0x000fe20000000000 */
[----:B--2---:R-:W-:-:S04]  /*10c00*/  SHF.L.U32 R5, R7, 0x1f, RZ ;  /* 0x0000001f07057819 */ /* 0x004fc800000006ff */
        /* <DEDUP_REMOVED lines=8> */
.L_x_3612:
[----:B------:R-:W2:Y:S01]  /*10c90*/  LDL.LU R4, [R1] ;  /* 0x0000000001047983 */ /* 0x000ea20000300800 */
[----:B------:R-:W3:Y:S01]  /*10ca0*/  SYNCS.PHASECHK.TRANS64.TRYWAIT P0, [R7+URZ], R2 ;  /* 0x00000002070075a7 */ /* 0x000ee2000800017f */
[----:B------:R-:W-:-:S05]  /*10cb0*/  IADD3 R0, R0, 0x38860, RZ ;  /* 0x0003886000007810 */ /* 0x000fca0007ffe0ff */
[----:B--2---:R-:W-:Y:S01]  /*10cc0*/  IMAD R4, R4, 0x8, R0 ;  /* 0x0000000804047824 */ /* 0x004fe200078e0200 */
[----:B---3--:R-:W-:Y:S06]  /*10cd0*/  @!P0 BRA `(.L_x_3559) ;  /* 0x0000001000948947 */ /* 0x008fec0003800000 */
.L_x_3613:
[----:B------:R-:W3:Y:S02]  /*10ce0*/  SYNCS.PHASECHK.TRANS64.TRYWAIT P0, [R4+URZ], R5 ;  /* 0x00000005040075a7 */ /* 0x000ee4000800017f */
[----:B---3--:R-:W-:Y:S05]  /*10cf0*/  @!P0 BRA `(.L_x_3560) ;  /* 0x0000001000a08947 */ /* 0x008fea0003800000 */
.L_x_3614:
[----:B------:R-:W-:-:S07]  /*10d00*/  IMAD R3, R3, 0x8, R0 ;  /* 0x0000000803037824 */ /* 0x000fce00078e0200 */
.L_x_3561:
[----:B----4-:R4:W0:Y:S02]  /*10d10*/  SYNCS.PHASECHK.TRANS64.TRYWAIT P0, [R3+URZ], R2 ;  /* 0x00000002030075a7 */ /* 0x010824000800017f */
[----:B0-----:R-:W-:Y:S05]  /*10d20*/  @!P0 NANOSLEEP.SYNCS 0x989680 ;  /* 0x009896800000895d */ /* 0x001fea0003900000 */
[----:B------:R-:W0:Y:S02]  /*10d30*/  @!P0 SYNCS.PHASECHK.TRANS64 P0, [R3+URZ], R2 ;  /* 0x00000002030085a7 */ /* 0x000e24000800007f */
[----:B0-----:R-:W-:Y:S05]  /*10d40*/  @!P0 BRA `(.L_x_3561) ;  /* 0xfffffffc00f08947 */ /* 0x001fea000383ffff */
.L_x_3556:
[----:B------:R-:W-:Y:S05]  /*10d50*/  BSYNC B0 ;  /* 0x0000000000007941 */ /* 0x000fea0003800000 */
.L_x_3555:
[----:B------:R-:W-:Y:S05]  /*10d60*/  EXIT ;  /* 0x000000000000794d */ /* 0x000fea0003800000 */
.L_x_3448:
[----:B0-----:R-:W-:-:S04]  /*10d70*/  IMAD.U32 R3, RZ, RZ, UR37 ;  /* 0x00000025ff037e24 */ /* 0x001fc8000f8e00ff */
[----:B------:R0:W1:Y:S03]  /*10d80*/  SYNCS.PHASECHK.TRANS64.TRYWAIT P1, [R3+URZ+0x38800], R4 ;  /* 0x03880004030075a7 */ /* 0x000066000802017f */
[----:B-1----:R-:W-:Y:S05]  /*10d90*/  @!P1 NANOSLEEP.SYNCS 0x989680 ;  /* 0x009896800000995d */ /* 0x002fea0003900000 */
[----:B------:R-:W1:Y:S02]  /*10da0*/  @!P1 SYNCS.PHASECHK.TRANS64 P1, [R3+URZ+0x38800], R4 ;  /* 0x03880004030095a7 */ /* 0x000e64000802007f */
[----:B-1----:R-:W-:Y:S05]  /*10db0*/  @!P1 BRA `(.L_x_3448) ;  /* 0xfffffffc00ec9947 */ /* 0x002fea000383ffff */
[----:B------:R-:W-:Y:S05]  /*10dc0*/  BRA `(.L_x_3562) ;  /* 0xffffff2000c07947 */ /* 0x000fea000383ffff */
.L_x_3452:
[----:B-1----:R1:W2:Y:S02]  /*10dd0*/  SYNCS.PHASECHK.TRANS64.TRYWAIT P1, [R3+URZ+0x38830], R6 ;  /* 0x03883006030075a7 */ /* 0x0022a4000802017f */
[----:B--2---:R-:W-:Y:S05]  /*10de0*/  @!P1 NANOSLEEP.SYNCS 0x989680 ;  /* 0x009896800000995d */ /* 0x004fea0003900000 */
[----:B------:R-:W2:Y:S02]  /*10df0*/  @!P1 SYNCS.PHASECHK.TRANS64 P1, [R3+URZ+0x38830], R6 ;  /* 0x03883006030095a7 */ /* 0x000ea4000802007f */
[----:B--2---:R-:W-:Y:S05]  /*10e00*/  @!P1 BRA `(.L_x_3452) ;  /* 0xfffffffc00f09947 */ /* 0x004fea000383ffff */
[----:B------:R-:W-:Y:S05]  /*10e10*/  BRA `(.L_x_3451) ;  /* 0xffffff2000d87947 */ /* 0x000fea000383ffff */
.L_x_3453:
[----:B--2---:R-:W-:-:S04]  /*10e20*/  MOV R5, UR37 ;  /* 0x0000002500057c02 */ /* 0x004fc80008000f00 */
[----:B------:R2:W3:Y:S03]  /*10e30*/  SYNCS.PHASECHK.TRANS64.TRYWAIT P1, [R5+URZ+0x38810], R4 ;  /* 0x03881004050075a7 */ /* 0x0004e6000802017f */
[----:B---3--:R-:W-:Y:S05]  /*10e40*/  @!P1 NANOSLEEP.SYNCS 0x989680 ;  /* 0x009896800000995d */ /* 0x008fea0003900000 */
[----:B------:R-:W3:Y:S02]  /*10e50*/  @!P1 SYNCS.PHASECHK.TRANS64 P1, [R5+URZ+0x38810], R4 ;  /* 0x03881004050095a7 */ /* 0x000ee4000802007f */
[----:B---3--:R-:W-:Y:S05]  /*10e60*/  @!P1 BRA `(.L_x_3453) ;  /* 0xfffffffc00ec9947 */ /* 0x008fea000383ffff */
[----:B------:R-:W-:Y:S05]  /*10e70*/  BRA `(.L_x_3563) ;  /* 0xffffff2400607947 */ /* 0x000fea000383ffff */
.L_x_3457:
[----:B----4-:R4:W0:Y:S02]  /*10e80*/  SYNCS.PHASECHK.TRANS64.TRYWAIT P1, [R3+URZ+0x38850], R6 ;  /* 0x03885006030075a7 */ /* 0x010824000802017f */
[----:B0-----:R-:W-:Y:S05]  /*10e90*/  @!P1 NANOSLEEP.SYNCS 0x989680 ;  /* 0x009896800000995d */ /* 0x001fea0003900000 */
[----:B------:R-:W0:Y:S02]  /*10ea0*/  @!P1 SYNCS.PHASECHK.TRANS64 P1, [R3+URZ+0x38850], R6 ;  /* 0x03885006030095a7 */ /* 0x000e24000802007f */
[----:B0-----:R-:W-:Y:S05]  /*10eb0*/  @!P1 BRA `(.L_x_3457) ;  /* 0xfffffffc00f09947 */ /* 0x001fea000383ffff */
[----:B------:R-:W-:Y:S05]  /*10ec0*/  BRA `(.L_x_3456) ;  /* 0xffffff24006c7947 */ /* 0x000fea000383ffff */
.L_x_3462:
[----:B-1----:R-:W-:-:S04]  /*10ed0*/  IMAD.U32 R5, RZ, RZ, UR6 ;  /* 0x00000006ff057e24 */ /* 0x002fc8000f8e00ff */
[----:B------:R1:W2:Y:S03]  /*10ee0*/  SYNCS.PHASECHK.TRANS64.TRYWAIT P3, [R5+URZ+0x38830], R4 ;  /* 0x03883004050075a7 */ /* 0x0002a6000806017f */
[----:B--2---:R-:W-:Y:S05]  /*10ef0*/  @!P3 NANOSLEEP.SYNCS 0x989680 ;  /* 0x009896800000b95d */ /* 0x004fea0003900000 */
[----:B------:R-:W2:Y:S02]  /*10f00*/  @!P3 SYNCS.PHASECHK.TRANS64 P3, [R5+URZ+0x38830], R4 ;  /* 0x038830040500b5a7 */ /* 0x000ea4000806007f */
[----:B--2---:R-:W-:Y:S05]  /*10f10*/  @!P3 BRA `(.L_x_3462) ;  /* 0xfffffffc00ecb947 */ /* 0x004fea000383ffff */
[----:B------:R-:W-:Y:S05]  /*10f20*/  BRA `(.L_x_3461) ;  /* 0xffffff4800fc7947 */ /* 0x000fea000383ffff */
.L_x_3466:
[----:B-1----:R-:W-:-:S04]  /*10f30*/  IMAD.U32 R5, RZ, RZ, UR6 ;  /* 0x00000006ff057e24 */ /* 0x002fc8000f8e00ff */
[----:B------:R1:W3:Y:S03]  /*10f40*/  SYNCS.PHASECHK.TRANS64.TRYWAIT P3, [R5+URZ+0x38850], R4 ;  /* 0x03885004050075a7 */ /* 0x0002e6000806017f */
[----:B---3--:R-:W-:Y:S05]  /*10f50*/  @!P3 NANOSLEEP.SYNCS 0x989680 ;  /* 0x009896800000b95d */ /* 0x008fea0003900000 */
[----:B------:R-:W3:Y:S02]  /*10f60*/  @!P3 SYNCS.PHASECHK.TRANS64 P3, [R5+URZ+0x38850], R4 ;  /* 0x038850040500b5a7 */ /* 0x000ee4000806007f */
[----:B---3--:R-:W-:Y:S05]  /*10f70*/  @!P3 BRA `(.L_x_3466) ;  /* 0xfffffffc00ecb947 */ /* 0x008fea000383ffff */
[----:B------:R-:W-:Y:S05]  /*10f80*/  BRA `(.L_x_3465) ;  /* 0xffffff4c00887947 */ /* 0x000fea000383ffff */
.L_x_3497:
        /* <DEDUP_REMOVED lines=11> */
.L_x_3565:
[----:B------:R-:W-:Y:S05]  /*11040*/  BSYNC B0 ;  /* 0x0000000000007941 */ /* 0x000fea0003800000 */
.L_x_3564:
[----:B------:R-:W-:Y:S05]  /*11050*/  BRA `(.L_x_3566) ;  /* 0xffffffc000dc7947 */ /* 0x000fea000383ffff */
.L_x_3498:
[----:B------:R-:W-:Y:S01]  /*11060*/  BSSY B0, `(.L_x_3567) ;  /* 0x0000006000007945 */ /* 0x000fe20003800000 */
[----:B------:R-:W-:-:S07]  /*11070*/  IMAD.MOV.U32 R15, RZ, RZ, -0x1 ;  /* 0xffffffffff0f7424 */ /* 0x000fce00078e00ff */
[----:B------:R-:W-:Y:S05]  /*11080*/  WARPSYNC.COLLECTIVE R15, `(.L_x_3568) ;  /* 0x000000000f0c7348 */ /* 0x000fea0003c00000 */
[----:B------:R-:W-:Y:S02]  /*11090*/  ELECT P6, UR62, PT ;  /* 0x00000000003e782f */ /* 0x000fe400038c0000 */
[----:B------:R-:W-:Y:S01]  /*110a0*/  MOV R14, UR62 ;  /* 0x0000003e000e7c02 */ /* 0x000fe20008000f00 */
[----:B------:R-:W-:Y:S10]  /*110b0*/  ENDCOLLECTIVE ;  /* 0x000000000000791b */ /* 0x000ff40003800000 */
.L_x_3568:
[----:B------:R-:W-:Y:S05]  /*110c0*/  BSYNC B0 ;  /* 0x0000000000007941 */ /* 0x000fea0003800000 */
.L_x_3567:
[----:B------:R-:W-:Y:S05]  /*110d0*/  BRA `(.L_x_3569) ;  /* 0xffffffc000d47947 */ /* 0x000fea000383ffff */
.L_x_3501:
[----:B0-----:R0:W1:Y:S02]  /*110e0*/  SYNCS.PHASECHK.TRANS64.TRYWAIT P0, [R8+URZ+0x38840], R10 ;  /* 0x0388400a080075a7 */ /* 0x001064000800017f */
[----:B-1----:R-:W-:Y:S05]  /*110f0*/  @!P0 NANOSLEEP.SYNCS 0x989680 ;  /* 0x009896800000895d */ /* 0x002fea0003900000 */
[----:B------:R-:W1:Y:S02]  /*11100*/  @!P0 SYNCS.PHASECHK.TRANS64 P0, [R8+URZ+0x38840], R10 ;  /* 0x0388400a080085a7 */ /* 0x000e64000800007f */
[----:B-1----:R-:W-:Y:S05]  /*11110*/  @!P0 BRA `(.L_x_3501) ;  /* 0xfffffffc00f08947 */ /* 0x002fea000383ffff */
[----:B------:R-:W-:Y:S05]  /*11120*/  BRA `(.L_x_3570) ;  /* 0xffffffc400487947 */ /* 0x000fea000383ffff */
.L_x_3505:
        /* <DEDUP_REMOVED lines=8> */
.L_x_3508:
[----:B0-----:R0:W1:Y:S02]  /*111b0*/  SYNCS.PHASECHK.TRANS64.TRYWAIT P0, [R6+URZ+0x38860], R8 ;  /* 0x03886008060075a7 */ /* 0x001064000800017f */
[----:B-1----:R-:W-:Y:S05]  /*111c0*/  @!P0 NANOSLEEP.SYNCS 0x989680 ;  /* 0x009896800000895d */ /* 0x002fea0003900000 */
[----:B------:R-:W1:Y:S02]  /*111d0*/  @!P0 SYNCS.PHASECHK.TRANS64 P0, [R6+URZ+0x38860], R8 ;  /* 0x03886008060085a7 */ /* 0x000e64000800007f */
[----:B-1----:R-:W-:Y:S05]  /*111e0*/  @!P0 BRA `(.L_x_3508) ;  /* 0xfffffffc00f08947 */ /* 0x002fea000383ffff */
[----:B------:R-:W-:Y:S05]  /*111f0*/  BRA `(.L_x_3572) ;  /* 0xffffffcc00487947 */ /* 0x000fea000383ffff */
.L_x_3517:
[----:B-1----:R1:W2:Y:S02]  /*11200*/  SYNCS.PHASECHK.TRANS64.TRYWAIT P0, [R2+URZ+0x38840], R3 ;  /* 0x03884003020075a7 */ /* 0x0022a4000800017f */
[----:B--2---:R-:W-:Y:S05]  /*11210*/  @!P0 NANOSLEEP.SYNCS 0x989680 ;  /* 0x009896800000895d */ /* 0x004fea0003900000 */
[----:B------:R-:W2:Y:S02]  /*11220*/  @!P0 SYNCS.PHASECHK.TRANS64 P0, [R2+URZ+0x38840], R3 ;  /* 0x03884003020085a7 */ /* 0x000ea4000800007f */
[----:B--2---:R-:W-:Y:S05]  /*11230*/  @!P0 BRA `(.L_x_3517) ;  /* 0xfffffffc00f08947 */ /* 0x004fea000383ffff */
[----:B------:R-:W-:Y:S05]  /*11240*/  BRA `(.L_x_3573) ;  /* 0xffffffd400247947 */ /* 0x000fea000383ffff */
.L_x_3519:
[----:B--2---:R2:W3:Y:S02]  /*11250*/  SYNCS.PHASECHK.TRANS64.TRYWAIT P0, [R2+URZ+0x38860], R3 ;  /* 0x03886003020075a7 */ /* 0x0044e4000800017f */
[----:B---3--:R-:W-:Y:S05]  /*11260*/  @!P0 NANOSLEEP.SYNCS 0x989680 ;  /* 0x009896800000895d */ /* 0x008fea0003900000 */
[----:B------:R-:W3:Y:S02]  /*11270*/  @!P0 SYNCS.PHASECHK.TRANS64 P0, [R2+URZ+0x38860], R3 ;  /* 0x03886003020085a7 */ /* 0x000ee4000800007f */
[----:B---3--:R-:W-:Y:S05]  /*11280*/  @!P0 BRA `(.L_x_3519) ;  /* 0xfffffffc00f08947 */ /* 0x008fea000383ffff */
[----:B------:R-:W-:Y:S05]  /*11290*/  BRA `(.L_x_3574) ;  /* 0xffffffd400947947 */ /* 0x000fea000383ffff */
.L_x_3524:
[----:B--2---:R2:W3:Y:S02]  /*112a0*/  SYNCS.PHASECHK.TRANS64.TRYWAIT P0, [R2+URZ+0x38840], R3 ;  /* 0x03884003020075a7 */ /* 0x0044e4000800017f */
[----:B---3--:R-:W-:Y:S05]  /*112b0*/  @!P0 NANOSLEEP.SYNCS 0x989680 ;  /* 0x009896800000895d */ /* 0x008fea0003900000 */
[----:B------:R-:W3:Y:S02]  /*112c0*/  @!P0 SYNCS.PHASECHK.TRANS64 P0, [R2+URZ+0x38840], R3 ;  /* 0x03884003020085a7 */ /* 0x000ee4000800007f */
[----:B---3--:R-:W-:Y:S05]  /*112d0*/  @!P0 BRA `(.L_x_3524) ;  /* 0xfffffffc00f08947 */ /* 0x008fea000383ffff */
[----:B------:R-:W-:Y:S05]  /*112e0*/  BRA `(.L_x_3575) ;  /* 0xffffffdc00307947 */ /* 0x000fea000383ffff */
.L_x_3526:
[----:B-1----:R1:W3:Y:S02]  /*112f0*/  SYNCS.PHASECHK.TRANS64.TRYWAIT P1, [R2+URZ+0x38860], R3 ;  /* 0x03886003020075a7 */ /* 0x0022e4000802017f */
[----:B---3--:R-:W-:Y:S05]  /*11300*/  @!P1 NANOSLEEP.SYNCS 0x989680 ;  /* 0x009896800000995d */ /* 0x008fea0003900000 */
[----:B------:R-:W3:Y:S02]  /*11310*/  @!P1 SYNCS.PHASECHK.TRANS64 P1, [R2+URZ+0x38860], R3 ;  /* 0x03886003020095a7 */ /* 0x000ee4000802007f */
[----:B---3--:R-:W-:Y:S05]  /*11320*/  @!P1 BRA `(.L_x_3526) ;  /* 0xfffffffc00f09947 */ /* 0x008fea000383ffff */
[----:B------:R-:W-:Y:S05]  /*11330*/  BRA `(.L_x_3576) ;  /* 0xffffffdc009c7947 */ /* 0x000fea000383ffff */
.L_x_3531:
[----:B---3--:R3:W4:Y:S02]  /*11340*/  SYNCS.PHASECHK.TRANS64.TRYWAIT P0, [R2+URZ+0x38840], R3 ;  /* 0x03884003020075a7 */ /* 0x008724000800017f */
[----:B----4-:R-:W-:Y:S05]  /*11350*/  @!P0 NANOSLEEP.SYNCS 0x989680 ;  /* 0x009896800000895d */ /* 0x010fea0003900000 */
[----:B------:R-:W4:Y:S02]  /*11360*/  @!P0 SYNCS.PHASECHK.TRANS64 P0, [R2+URZ+0x38840], R3 ;  /* 0x03884003020085a7 */ /* 0x000f24000800007f */
[----:B----4-:R-:W-:Y:S05]  /*11370*/  @!P0 BRA `(.L_x_3531) ;  /* 0xfffffffc00f08947 */ /* 0x010fea000383ffff */
[----:B------:R-:W-:Y:S05]  /*11380*/  BRA `(.L_x_3577) ;  /* 0xffffffe400147947 */ /* 0x000fea000383ffff */
.L_x_3533:
[----:B-1----:R1:W2:Y:S02]  /*11390*/  SYNCS.PHASECHK.TRANS64.TRYWAIT P1, [R2+URZ+0x38860], R3 ;  /* 0x03886003020075a7 */ /* 0x0022a4000802017f */
[----:B--2---:R-:W-:Y:S05]  /*113a0*/  @!P1 NANOSLEEP.SYNCS 0x989680 ;  /* 0x009896800000995d */ /* 0x004fea0003900000 */
[----:B------:R-:W2:Y:S02]  /*113b0*/  @!P1 SYNCS.PHASECHK.TRANS64 P1, [R2+URZ+0x38860], R3 ;  /* 0x03886003020095a7 */ /* 0x000ea4000802007f */
[----:B--2---:R-:W-:Y:S05]  /*113c0*/  @!P1 BRA `(.L_x_3533) ;  /* 0xfffffffc00f09947 */ /* 0x004fea000383ffff */
[----:B------:R-:W-:Y:S05]  /*113d0*/  BRA `(.L_x_3578) ;  /* 0xffffffe400847947 */ /* 0x000fea000383ffff */
.L_x_3538:
        /* <DEDUP_REMOVED lines=8> */
.L_x_3580:
[----:B------:R-:W-:Y:S05]  /*11460*/  BSYNC B0 ;  /* 0x0000000000007941 */ /* 0x000fea0003800000 */
.L_x_3579:
        /* <DEDUP_REMOVED lines=8> */
.L_x_3581:
[----:B------:R-:W-:Y:S01]  /*114f0*/  IMAD.MOV.U32 R5, RZ, RZ, R14 ;  /* 0x000000ffff057224 */ /* 0x000fe200078e000e */
[----:B------:R-:W-:Y:S06]  /*11500*/  BRA `(.L_x_3582) ;  /* 0xffffffe800d47947 */ /* 0x000fec000383ffff */
.L_x_3541:
        /* <DEDUP_REMOVED lines=8> */
.L_x_3584:
[----:B------:R-:W-:Y:S05]  /*11590*/  BSYNC B0 ;  /* 0x0000000000007941 */ /* 0x000fea0003800000 */
.L_x_3583:
        /* <DEDUP_REMOVED lines=10> */
.L_x_3585:
        /* <DEDUP_REMOVED lines=8> */
.L_x_3586:
        /* <DEDUP_REMOVED lines=8> */
.L_x_3587:
        /* <DEDUP_REMOVED lines=8> */
.L_x_3588:
        /* <DEDUP_REMOVED lines=8> */
.L_x_3589:
[----:B------:R-:W-:Y:S05]  /*11840*/  BRA `(.L_x_3590) ;  /* 0xffffffe8009c7947 */ /* 0x000fea000383ffff */
.L_x_3546:
[----:B------:R-:W-:Y:S01]  /*11850*/  BSSY B0, `(.L_x_3591) ;  /* 0x0000008000007945 */ /* 0x000fe20003800000 */
[----:B-----5:R-:W-:Y:S01]  /*11860*/  IMAD.MOV.U32 R13, RZ, RZ, R17 ;  /* 0x000000ffff0d7224 */ /* 0x020fe200078e0011 */
[----:B-1----:R-:W-:Y:S01]  /*11870*/  MOV R12, 0x1 ;  /* 0x00000001000c7802 */ /* 0x002fe20000000f00 */
[----:B------:R-:W-:Y:S02]  /*11880*/  IMAD.MOV.U32 R11, RZ, RZ, RZ ;  /* 0x000000ffff0b7224 */ /* 0x000fe400078e00ff */
[----:B------:R-:W-:-:S07]  /*11890*/  IMAD.MOV.U32 R15, RZ, RZ, -0x1 ;  /* 0xffffffffff0f7424 */ /* 0x000fce00078e00ff */
[----:B0-2---:R-:W-:Y:S05]  /*118a0*/  WARPSYNC.COLLECTIVE R15, `(.L_x_3592) ;  /* 0x000000000f087348 */ /* 0x005fea0003c00000 */
[----:B------:R1:W3:Y:S02]  /*118b0*/  SHFL.UP P6, R14, R13, R12, R11 ;  /* 0x0400000c0d0e7389 */ /* 0x0002e400000c000b */
[----:B0123--:R-:W-:Y:S01]  /*118c0*/  ENDCOLLECTIVE ;  /* 0x000000000000791b */ /* 0x00ffe20003800000 */
.L_x_3592:
[----:B------:R-:W-:Y:S05]  /*118d0*/  BSYNC B0 ;  /* 0x0000000000007941 */ /* 0x000fea0003800000 */
.L_x_3591:
        /* <DEDUP_REMOVED lines=10> */
.L_x_3593:
        /* <DEDUP_REMOVED lines=8> */
.L_x_3594:
        /* <DEDUP_REMOVED lines=8> */
.L_x_3595:
        /* <DEDUP_REMOVED lines=8> */
.L_x_3596:
        /* <DEDUP_REMOVED lines=8> */
.L_x_3597:
[----:B------:R-:W-:Y:S05]  /*11b80*/  BRA `(.L_x_3598) ;  /* 0xffffffe800847947 */ /* 0x000fea000383ffff */
.L_x_3548:
[----:B------:R-:W-:Y:S01]  /*11b90*/  BSSY B0, `(.L_x_3599) ;  /* 0x0000006000007945 */ /* 0x000fe20003800000 */
[----:B------:R-:W-:Y:S02]  /*11ba0*/  PLOP3.LUT P6, PT, P6, PT, PT, 0x8, 0x0 ;  /* 0x000000000000781c */ /* 0x000fe400037ce170 */
[----:B------:R-:W-:-:S11]  /*11bb0*/  MOV R15, 0xffffffff ;  /* 0xffffffff000f7802 */ /* 0x000fd60000000f00 */
[----:B01----:R-:W-:Y:S05]  /*11bc0*/  WARPSYNC.COLLECTIVE R15, `(.L_x_3600) ;  /* 0x000000000f087348 */ /* 0x003fea0003c00000 */
[----:B------:R-:W-:Y:S01]  /*11bd0*/  VOTE.ANY R14, PT, P6 ;  /* 0x00000000000e7806 */ /* 0x000fe200030e0100 */
[----:B01----:R-:W-:Y:S06]  /*11be0*/  ENDCOLLECTIVE ;  /* 0x000000000000791b */ /* 0x003fec0003800000 */
.L_x_3600:
[----:B------:R-:W-:Y:S05]  /*11bf0*/  BSYNC B0 ;  /* 0x0000000000007941 */ /* 0x000fea0003800000 */
.L_x_3599:
        /* <DEDUP_REMOVED lines=9> */
.L_x_3601:
[----:B------:R-:W-:Y:S01]  /*11c90*/  IMAD.MOV.U32 R17, RZ, RZ, R14 ;  /* 0x000000ffff117224 */ /* 0x000fe200078e000e */
[----:B------:R-:W-:Y:S06]  /*11ca0*/  BRA `(.L_x_3602) ;  /* 0xffffffe800747947 */ /* 0x000fec000383ffff */
.L_x_3550:
[----:B------:R-:W-:Y:S01]  /*11cb0*/  BSSY B0, `(.L_x_3603) ;  /* 0x0000007000007945 */ /* 0x000fe20003800000 */
[----:B------:R-:W-:Y:S01]  /*11cc0*/  IMAD.MOV.U32 R13, RZ, RZ, R3 ;  /* 0x000000ffff0d7224 */ /* 0x000fe200078e0003 */
[----:B------:R-:W-:Y:S01]  /*11cd0*/  MOV R11, 0x1f ;  /* 0x0000001f000b7802 */ /* 0x000fe20000000f00 */
[----:B------:R-:W-:-:S07]  /*11ce0*/  IMAD.MOV.U32 R15, RZ, RZ, -0x1 ;  /* 0xffffffffff0f7424 */ /* 0x000fce00078e00ff */
[----:B0-23--:R-:W-:Y:S05]  /*11cf0*/  WARPSYNC.COLLECTIVE R15, `(.L_x_3604) ;  /* 0x000000000f087348 */ /* 0x00dfea0003c00000 */
[----:B------:R1:W4:Y:S02]  /*11d00*/  SHFL.IDX P6, R14, R13, R12, R11 ;  /* 0x0000000c0d0e7389 */ /* 0x00032400000c000b */
[----:B01234-:R-:W-:Y:S01]  /*11d10*/  ENDCOLLECTIVE ;  /* 0x000000000000791b */ /* 0x01ffe20003800000 */
.L_x_3604:
[----:B------:R-:W-:Y:S05]  /*11d20*/  BSYNC B0 ;  /* 0x0000000000007941 */ /* 0x000fea0003800000 */
.L_x_3603:
[----:B------:R-:W-:Y:S05]  /*11d30*/  BRA `(.L_x_3549) ;  /* 0xffffffe8006c7947 */ /* 0x000fea000383ffff */
.L_x_3553:
[----:B0-----:R0:W4:Y:S02]  /*11d40*/  SYNCS.PHASECHK.TRANS64.TRYWAIT P0, [R0+URZ+0x38820], R3 ;  /* 0x03882003000075a7 */ /* 0x001124000800017f */
[----:B----4-:R-:W-:Y:S05]  /*11d50*/  @!P0 NANOSLEEP.SYNCS 0x989680 ;  /* 0x009896800000895d */ /* 0x010fea0003900000 */
[----:B------:R-:W4:Y:S02]  /*11d60*/  @!P0 SYNCS.PHASECHK.TRANS64 P0, [R0+URZ+0x38820], R3 ;  /* 0x03882003000085a7 */ /* 0x000f24000800007f */
[----:B----4-:R-:W-:Y:S05]  /*11d70*/  @!P0 BRA `(.L_x_3553) ;  /* 0xfffffffc00f08947 */ /* 0x010fea000383ffff */
[----:B------:R-:W-:Y:S05]  /*11d80*/  BRA `(.L_x_3605) ;  /* 0xffffffec00547947 */ /* 0x000fea000383ffff */
.L_x_3554:
[----:B---3--:R-:W3:Y:S01]  /*11d90*/  S2R R2, SR_TID.X ;  /* 0x0000000000027919 */ /* 0x008ee20000002100 */
[----:B------:R-:W-:Y:S01]  /*11da0*/  BSSY B0, `(.L_x_3606) ;  /* 0x000000a000007945 */ /* 0x000fe20003800000 */
[----:B-1----:R-:W-:Y:S01]  /*11db0*/  IMAD.MOV.U32 R12, RZ, RZ, RZ ;  /* 0x000000ffff0c7224 */ /* 0x002fe200078e00ff */
[----:B------:R-:W-:Y:S01]  /*11dc0*/  MOV R11, 0x1f ;  /* 0x0000001f000b7802 */ /* 0x000fe20000000f00 */
[----:B------:R-:W-:Y:S01]  /*11dd0*/  IMAD.MOV.U32 R15, RZ, RZ, -0x1 ;  /* 0xffffffffff0f7424 */ /* 0x000fe200078e00ff */
[----:B---3--:R-:W-:-:S04]  /*11de0*/  SHF.R.U32.HI R2, RZ, 0x5, R2 ;  /* 0x00000005ff027819 */ /* 0x008fc80000011602 */
[----:B------:R-:W-:-:S05]  /*11df0*/  LOP3.LUT R2, R2, 0x3, RZ, 0xc0, !PT ;  /* 0x0000000302027812 */ /* 0x000fca00078ec0ff */
[----:B------:R-:W-:-:S07]  /*11e00*/  IMAD.MOV.U32 R13, RZ, RZ, R2 ;  /* 0x000000ffff0d7224 */ /* 0x000fce00078e0002 */
[----:B0-2---:R-:W-:Y:S05]  /*11e10*/  WARPSYNC.COLLECTIVE R15, `(.L_x_3607) ;  /* 0x000000000f087348 */ /* 0x005fea0003c00000 */
[----:B------:R1:W3:Y:S02]  /*11e20*/  SHFL.IDX P6, R14, R13, R12, R11 ;  /* 0x0000000c0d0e7389 */ /* 0x0002e400000c000b */
[----:B0123--:R-:W-:Y:S01]  /*11e30*/  ENDCOLLECTIVE ;  /* 0x000000000000791b */ /* 0x00ffe20003800000 */
.L_x_3607:
[----:B------:R-:W-:Y:S05]  /*11e40*/  BSYNC B0 ;  /* 0x0000000000007941 */ /* 0x000fea0003800000 */
.L_x_3606:
[----:B------:R-:W-:Y:S05]  /*11e50*/  BRA `(.L_x_3608) ;  /* 0xffffffec00387947 */ /* 0x000fea000383ffff */
.L_x_3557:
[----:B------:R-:W-:Y:S01]  /*11e60*/  BSSY B1, `(.L_x_3609) ;  /* 0x0000006000017945 */ /* 0x000fe20003800000 */
[----:B------:R-:W-:-:S07]  /*11e70*/  IMAD.MOV.U32 R15, RZ, RZ, -0x1 ;  /* 0xffffffffff0f7424 */ /* 0x000fce00078e00ff */
[----:B0123--:R-:W-:Y:S05]  /*11e80*/  WARPSYNC.COLLECTIVE R15, `(.L_x_3610) ;  /* 0x000000000f0c7348 */ /* 0x00ffea0003c00000 */
[----:B------:R-:W-:Y:S02]  /*11e90*/  ELECT P6, UR62, PT ;  /* 0x00000000003e782f */ /* 0x000fe400038c0000 */
[----:B------:R-:W-:Y:S01]  /*11ea0*/  MOV R14, UR62 ;  /* 0x0000003e000e7c02 */ /* 0x000fe20008000f00 */
[----:B0123--:R-:W-:Y:S10]  /*11eb0*/  ENDCOLLECTIVE ;  /* 0x000000000000791b */ /* 0x00fff40003800000 */
.L_x_3610:
[----:B------:R-:W-:Y:S05]  /*11ec0*/  BSYNC B1 ;  /* 0x0000000000017941 */ /* 0x000fea0003800000 */
.L_x_3609:
[----:B------:R-:W-:Y:S05]  /*11ed0*/  BRA `(.L_x_3611) ;  /* 0xffffffec00307947 */ /* 0x000fea000383ffff */
.L_x_3558:
[----:B0-----:R0:W2:Y:S02]  /*11ee0*/  SYNCS.PHASECHK.TRANS64.TRYWAIT P0, [R6+URZ], R5 ;  /* 0x00000005060075a7 */ /* 0x0010a4000800017f */
[----:B--2---:R-:W-:Y:S05]  /*11ef0*/  @!P0 NANOSLEEP.SYNCS 0x989680 ;  /* 0x009896800000895d */ /* 0x004fea0003900000 */
[----:B------:R-:W2:Y:S02]  /*11f00*/  @!P0 SYNCS.PHASECHK.TRANS64 P0, [R6+URZ], R5 ;  /* 0x00000005060085a7 */ /* 0x000ea4000800007f */
[----:B--2---:R-:W-:Y:S05]  /*11f10*/  @!P0 BRA `(.L_x_3558) ;  /* 0xfffffffc00f08947 */ /* 0x004fea000383ffff */
[----:B------:R-:W-:Y:S05]  /*11f20*/  BRA `(.L_x_3612) ;  /* 0xffffffec00587947 */ /* 0x000fea000383ffff */
.L_x_3559:
[----:B--2---:R2:W3:Y:S02]  /*11f30*/  SYNCS.PHASECHK.TRANS64.TRYWAIT P0, [R7+URZ], R2 ;  /* 0x00000002070075a7 */ /* 0x0044e4000800017f */
[----:B---3--:R-:W-:Y:S05]  /*11f40*/  @!P0 NANOSLEEP.SYNCS 0x989680 ;  /* 0x009896800000895d */ /* 0x008fea0003900000 */
[----:B------:R-:W3:Y:S02]  /*11f50*/  @!P0 SYNCS.PHASECHK.TRANS64 P0, [R7+URZ], R2 ;  /* 0x00000002070085a7 */ /* 0x000ee4000800007f */
[----:B---3--:R-:W-:Y:S05]  /*11f60*/  @!P0 BRA `(.L_x_3559) ;  /* 0xfffffffc00f08947 */ /* 0x008fea000383ffff */
[----:B------:R-:W-:Y:S05]  /*11f70*/  BRA `(.L_x_3613) ;  /* 0xffffffec00587947 */ /* 0x000fea000383ffff */
.L_x_3560:
[----:B---3--:R3:W4:Y:S02]  /*11f80*/  SYNCS.PHASECHK.TRANS64.TRYWAIT P0, [R4+URZ], R5 ;  /* 0x00000005040075a7 */ /* 0x008724000800017f */
[----:B----4-:R-:W-:Y:S05]  /*11f90*/  @!P0 NANOSLEEP.SYNCS 0x989680 ;  /* 0x009896800000895d */ /* 0x010fea0003900000 */
[----:B------:R-:W4:Y:S02]  /*11fa0*/  @!P0 SYNCS.PHASECHK.TRANS64 P0, [R4+URZ], R5 ;  /* 0x00000005040085a7 */ /* 0x000f24000800007f */
[----:B----4-:R-:W-:Y:S05]  /*11fb0*/  @!P0 BRA `(.L_x_3560) ;  /* 0xfffffffc00f08947 */ /* 0x010fea000383ffff */
[----:B------:R-:W-:Y:S05]  /*11fc0*/  BRA `(.L_x_3614) ;  /* 0xffffffec004c7947 */ /* 0x000fea000383ffff */
.L_x_3615:
        /* <DEDUP_REMOVED lines=11> */
.L_x_11945:


//--------------------- .text._ZN7cutlass13device_kernelIN5flash11enable_sm90INS1_16FlashAttnFwdSm90INS1_25CollectiveMainloopFwdSm90ILi2EN4cute5tupleIJNS5_1CILi1EEES8_S8_EEENS6_IJNS7_ILi64EEESA_SA_EEELi512ENS_6half_tEfNS_4arch4Sm90ELb0ELb0ELb1ELb1ELb0ELb1ELb1ELb0ELb0ELb0ELb0ELb0EEENS1_21CollectiveEpilogueFwdINS6_IJSA_NS7_ILi512EEESA_EEES9_SC_SE_Li256ELb1ELb0ELb0ELb0EEENS1_36VarlenDynamicPersistentTileSchedulerILi64ELi64ELi256ELi32ELb0ELb0ELb1ELb0ELb1ELb1EEEEEEEEEvNT_6ParamsE --------------------------
	.section	.text._ZN7cutlass13device_kernelIN5flash11enable_sm90INS1_16FlashAttnFwdSm90INS1_25CollectiveMainloopFwdSm90ILi2EN4cute5tupleIJNS5_1CILi1EEES8_S8_EEENS6_IJNS7_ILi64EEESA_SA_EEELi512ENS_6half_tEfNS_4arch4Sm90ELb0ELb0ELb1ELb1ELb0ELb1ELb1ELb0ELb0ELb0ELb0ELb0EEENS1_21CollectiveEpilogueFwdINS6_IJSA_NS7_ILi512EEESA_EEES9_SC_SE_Li256ELb1ELb0ELb0ELb0EEENS1_36VarlenDynamicPersistentTileSchedulerILi64ELi64ELi256ELi32ELb0ELb0ELb1ELb0ELb1ELb1EEEEEEEEEvNT_6ParamsE,"ax",@progbits
	.align	128
.text._ZN7cutlass13device_kernelIN5flash11enable_sm90INS1_16FlashAttnFwdSm90INS1_25CollectiveMainloopFwdSm90ILi2EN4cute5tupleIJNS5_1CILi1EEES8_S8_EEENS6_IJNS7_ILi64EEESA_SA_EEELi512ENS_6half_tEfNS_4arch4Sm90ELb0ELb0ELb1ELb1ELb0ELb1ELb1ELb0ELb0ELb0ELb0ELb0EEENS1_21CollectiveEpilogueFwdINS6_IJSA_NS7_ILi512EEESA_EEES9_SC_SE_Li256ELb1ELb0ELb0ELb0EEENS1_36VarlenDynamicPersistentTileSchedulerILi64ELi64ELi256ELi32ELb0ELb0ELb1ELb0ELb1ELb1EEEEEEEEEvNT_6ParamsE:
        .type           _ZN7cutlass13device_kernelIN5flash11enable_sm90INS1_16FlashAttnFwdSm90INS1_25CollectiveMainloopFwdSm90ILi2EN4cute5tupleIJNS5_1CILi1EEES8_S8_EEENS6_IJNS7_ILi64EEESA_SA_EEELi512ENS_6half_tEfNS_4arch4Sm90ELb0ELb0ELb1ELb1ELb0ELb1ELb1ELb0ELb0ELb0ELb0ELb0EEENS1_21CollectiveEpilogueFwdINS6_IJSA_NS7_ILi512EEESA_EEES9_SC_SE_Li256ELb1ELb0ELb0ELb0EEENS1_36VarlenDynamicPersistentTileSchedulerILi64ELi64ELi256ELi32ELb0ELb0ELb1ELb0ELb1ELb1EEEEEEEEEvNT_6ParamsE,@function
        .size           _ZN7cutlass13device_kernelIN5flash11enable_sm90INS1_16FlashAttnFwdSm90INS1_25CollectiveMainloopFwdSm90ILi2EN4cute5tupleIJNS5_1CILi1EEES8_S8_EEENS6_IJNS7_ILi64EEESA_SA_EEELi512ENS_6half_tEfNS_4arch4Sm90ELb0ELb0ELb1ELb1ELb0ELb1ELb1ELb0ELb0ELb0ELb0ELb0EEENS1_21CollectiveEpilogueFwdINS6_IJSA_NS7_ILi512EEESA_EEES9_SC_SE_Li256ELb1ELb0ELb0ELb0EEENS1_36VarlenDynamicPersistentTileSchedulerILi64ELi64ELi256ELi32ELb0ELb0ELb1ELb0ELb1ELb1EEEEEEEEEvNT_6ParamsE,(.L_x_11946 - _ZN7cutlass13device_kernelIN5flash11enable_sm90INS1_16FlashAttnFwdSm90INS1_25CollectiveMainloopFwdSm90ILi2EN4cute5tupleIJNS5_1CILi1EEES8_S8_EEENS6_IJNS7_ILi64EEESA_SA_EEELi512ENS_6half_tEfNS_4arch4Sm90ELb0ELb0ELb1ELb1ELb0ELb1ELb1ELb0ELb0ELb0ELb0ELb0EEENS1_21CollectiveEpilogueFwdINS6_IJSA_NS7_ILi512EEESA_EEES9_SC_SE_Li256ELb1ELb0ELb0ELb0EEENS1_36VarlenDynamicPersistentTileSchedulerILi64ELi64ELi256ELi32ELb0ELb0ELb1ELb0ELb1ELb1EEEEEEEEEvNT_6ParamsE)
        .other          _ZN7cutlass13device_kernelIN5flash11enable_sm90INS1_16FlashAttnFwdSm90INS1_25CollectiveMainloopFwdSm90ILi2EN4cute5tupleIJNS5_1CILi1EEES8_S8_EEENS6_IJNS7_ILi64EEESA_SA_EEELi512ENS_6half_tEfNS_4arch4Sm90ELb0ELb0ELb1ELb1ELb0ELb1ELb1ELb0ELb0ELb0ELb0ELb0EEENS1_21CollectiveEpilogueFwdINS6_IJSA_NS7_ILi512EEESA_EEES9_SC_SE_Li256ELb1ELb0ELb0ELb0EEENS1_36VarlenDynamicPersistentTileSchedulerILi64ELi64ELi256ELi32ELb0ELb0ELb1ELb0ELb1ELb1EEEEEEEEEvNT_6ParamsE,@"STO_CUDA_ENTRY STV_DEFAULT"
_ZN7cutlass13device_kernelIN5flash11enable_sm90INS1_16FlashAttnFwdSm90INS1_25CollectiveMainloopFwdSm90ILi2EN4cute5tupleIJNS5_1CILi1EEES8_S8_EEENS6_IJNS7_ILi64EEESA_SA_EEELi512ENS_6half_tEfNS_4arch4Sm90ELb0ELb0ELb1ELb1ELb0ELb1ELb1ELb0ELb0ELb0ELb0ELb0EEENS1_21CollectiveEpilogueFwdINS6_IJSA_NS7_ILi512EEESA_EEES9_SC_SE_Li256ELb1ELb0ELb0ELb0EEENS1_36VarlenDynamicPersistentTileSchedulerILi64ELi64ELi256ELi32ELb0ELb0ELb1ELb0ELb1ELb1EEEEEEEEEvNT_6ParamsE:
        /* <DEDUP_REMOVED lines=16> */
[----:B------:R-:W-:Y:S02]  /*0100*/  UIADD3 UR4, UP5, UR4, 0x670, URZ ;  /* 0x0000067004047890 */ /* 0x000fe4000ffbe03f */
[----:B------:R-:W-:Y:S02]  /*0110*/  UIADD3.X UR9, URZ, UR5, URZ, UP1, !UPT ;  /* 0x000000053f097290 */ /* 0x000fe40008ffe43f */
[----:B------:R-:W-:Y:S02]  /*0120*/  UIADD3.X UR11, URZ, UR5, URZ, UP2, !UPT ;  /* 0x000000053f0b7290 */ /* 0x000fe400097fe43f */
[----:B------:R-:W-:Y:S01]  /*0130*/  UIADD3.X UR13, URZ, UR5, URZ, UP3, !UPT ;  /* 0x000000053f0d7290 */ /* 0x000fe20009ffe43f */
[----:B------:R0:W-:Y:S01]  /*0140*/  UTMACCTL.PF [UR6] ;  /* 0x00000000060079b9 */ /* 0x0001e20008040000 */
[----:B------:R-:W-:-:S03]  /*0150*/  UIADD3.X UR15, URZ, UR5, URZ, UP4, !UPT ;  /* 0x000000053f0f7290 */ /* 0x000fc6000a7fe43f */
[----:B------:R0:W-:Y:S01]  /*0160*/  UTMACCTL.PF [UR8] ;  /* 0x00000000080079b9 */ /* 0x0001e20008040000 */
[----:B------:R-:W-:Y:S01]  /*0170*/  UIADD3.X UR5, URZ, UR5, URZ, UP5, !UPT ;  /* 0x000000053f057290 */ /* 0x000fe2000affe43f */
[----:B------:R0:W-:Y:S02]  /*0180*/  UTMACCTL.PF [UR10] ;  /* 0x000000000a0079b9 */ /* 0x0001e40008040000 */
[----:B------:R0:W-:Y:S02]  /*0190*/  UTMACCTL.PF [UR12] ;  /* 0x000000000c0079b9 */ /* 0x0001e40008040000 */
[----:B------:R0:W-:Y:S04]  /*01a0*/  UTMACCTL.PF [UR14] ;  /* 0x000000000e0079b9 */ /* 0x0001e80008040000 */
[----:B------:R0:W-:Y:S02]  /*01b0*/  UTMACCTL.PF [UR4] ;  /* 0x00000000040079b9 */ /* 0x0001e40008040000 */
[----:B0-----:R-:W-:Y:S01]  /*01c0*/  NOP ;  /* 0x0000000000007918 */ /* 0x001fe20000000000 */
.L_x_3617:
[----:B------:R-:W-:Y:S05]  /*01d0*/  BSYNC B0 ;  /* 0x0000000000007941 */ /* 0x000fea0003800000 */
.L_x_3616:
        /* <DEDUP_REMOVED lines=14> */
[----:B-1----:R0:W-:Y:S01]  /*02c0*/  STL [R1+0x4], R3 ;  /* 0x0000040301007387 */ /* 0x0021e20000100800 */
        /* <DEDUP_REMOVED lines=24> */
.L_x_3618:
        /* <DEDUP_REMOVED lines=22> */
.L_x_3619:
        /* <DEDUP_REMOVED lines=18> */
.L_x_3620:
        /* <DEDUP_REMOVED lines=22> */
.L_x_3621:
        /* <DEDUP_REMOVED lines=22> */
.L_x_3622:
        /* <DEDUP_REMOVED lines=9> */
.L_x_3625:
        /* <DEDUP_REMOVED lines=22> */
[----:B------:R-:W-:-:S05]  /*0b80*/  VIADD R232, R0, 0xffffff80 ;  /* 0xffffff8000e87836 */ /* 0x000fca0000000000 */
[----:B------:R-:W-:-:S04]  /*0b90*/  SHF.R.S32.HI R3, RZ, 0x1f, R232 ;  /* 0x0000001fff037819 */ /* 0x000fc800000114e8 */
[CC--:B------:R-:W-:Y:S02]  /*0ba0*/  LEA.HI R5, R3.reuse, R232.reuse, RZ, 0x7 ;  /* 0x000000e803057211 */ /* 0x0c0fe400078f38ff */
[-C--:B------:R-:W-:Y:S02]  /*0bb0*/  LEA.HI R4, R3, R232.reuse, RZ, 0x4 ;  /* 0x000000e803047211 */ /* 0x080fe400078f20ff */
[----:B------:R-:W-:Y:S02]  /*0bc0*/  LOP3.LUT R7, R5, 0xffffff80, RZ, 0xc0, !PT ;  /* 0xffffff8005077812 */ /* 0x000fe400078ec0ff */
[----:B------:R-:W-:Y:S02]  /*0bd0*/  LOP3.LUT R9, R4, 0xfffffff0, RZ, 0xc0, !PT ;  /* 0xfffffff004097812 */ /* 0x000fe400078ec0ff */
[----:B------:R-:W-:Y:S02]  /*0be0*/  LEA.HI R0, R3, R232, RZ, 0x5 ;  /* 0x000000e803007211 */ /* 0x000fe400078f28ff */
[C---:B------:R-:W-:Y:S01]  /*0bf0*/  IADD3 R7, R232.reuse, -R7, RZ ;  /* 0x80000007e8077210 */ /* 0x040fe20007ffe0ff */
[----:B------:R-:W-:Y:S01]  /*0c00*/  IMAD.IADD R11, R232, 0x1, -R9 ;  /* 0x00000001e80b7824 */ /* 0x000fe200078e0a09 */
[----:B------:R-:W-:-:S02]  /*0c10*/  SHF.R.S32.HI R189, RZ, 0x5, R0 ;  /* 0x00000005ffbd7819 */ /* 0x000fc40000011400 */
[----:B------:R-:W-:Y:S02]  /*0c20*/  SHF.R.S32.HI R10, RZ, 0x1f, R0 ;  /* 0x0000001fff0a7819 */ /* 0x000fe40000011400 */
[----:B------:R-:W-:Y:S02]  /*0c30*/  SHF.R.S32.HI R13, RZ, 0x4, R4 ;  /* 0x00000004ff0d7819 */ /* 0x000fe40000011404 */
[----:B------:R-:W-:Y:S02]  /*0c40*/  SHF.R.S32.HI R0, RZ, 0x1f, R7 ;  /* 0x0000001fff007819 */ /* 0x000fe40000011407 */
[----:B------:R-:W-:Y:S02]  /*0c50*/  SHF.R.S32.HI R6, RZ, 0x1f, R11 ;  /* 0x0000001fff067819 */ /* 0x000fe4000001140b */
[----:B------:R-:W-:Y:S02]  /*0c60*/  LEA.HI R9, R4, R13, RZ, 0x1 ;  /* 0x0000000d04097211 */ /* 0x000fe400078f08ff */
[----:B------:R-:W-:-:S02]  /*0c70*/  LEA.HI R4, R0, R7, RZ, 0x2 ;  /* 0x0000000700047211 */ /* 0x000fc400078f10ff */
[----:B------:R-:W-:Y:S02]  /*0c80*/  LEA.HI R8, R6, R11, RZ, 0x3 ;  /* 0x0000000b06087211 */ /* 0x000fe400078f18ff */
        /* <DEDUP_REMOVED lines=10> */
[----:B------:R-:W-:Y:S02]  /*0d30*/  LOP3.LUT R14, R14, 0x3ffffc, RZ, 0xc0, !PT ;  /* 0x003ffffc0e0e7812 */ /* 0x000fe400078ec0ff */
[----:B------:R-:W-:Y:S01]  /*0d40*/  SHF.R.S32.HI R0, RZ, 0x5, R0 ;  /* 0x00000005ff007819 */ /* 0x000fe20000011400 */
[----:B------:R-:W-:Y:S01]  /*0d50*/  IMAD.IADD R10, R11, 0x1, -R10 ;  /* 0x000000010b0a7824 */ /* 0x000fe200078e0a0a */
[-C--:B------:R-:W-:Y:S01]  /*0d60*/  LEA.HI R6, R3, R232.reuse, RZ, 0x2 ;  /* 0x000000e803067211 */ /* 0x080fe200078f10ff */
[----:B------:R-:W-:Y:S02]  /*0d70*/  IMAD R15, R216, 0x100, R11 ;  /* 0x00000100d80f7824 */ /* 0x000fe400078e020b */
[----:B------:R-:W-:Y:S02]  /*0d80*/  IMAD.IADD R14, R189, 0x1, -R14 ;  /* 0x00000001bd0e7824 */ /* 0x000fe400078e0a0e */
[----:B------:R-:W-:Y:S01]  /*0d90*/  IMAD R188, R0, 0x10, R9 ;  /* 0x0000001000bc7824 */ /* 0x000fe200078e0209 */
[----:B------:R-:W-:Y:S01]  /*0da0*/  LEA.HI R0, R3, R232, RZ, 0x3 ;  /* 0x000000e803007211 */ /* 0x000fe200078f18ff */
[----:B------:R-:W-:-:S02]  /*0db0*/  IMAD.IADD R12, R13, 0x1, -R12 ;  /* 0x000000010d0c7824 */ /* 0x000fc400078e0a0c */
[----:B------:R-:W-:Y:S01]  /*0dc0*/  IMAD.SHL.U32 R11, R10, 0x40, RZ ;  /* 0x000000400a0b7824 */ /* 0x000fe200078e00ff */
[----:B------:R-:W-:Y:S01]  /*0dd0*/  LEA R15, R14, R15, 0x4 ;  /* 0x0000000f0e0f7211 */ /* 0x000fe200078e20ff */
[----:B------:R-:W-:Y:S01]  /*0de0*/  IMAD.SHL.U32 R12, R12, 0x8, RZ ;  /* 0x000000080c0c7824 */ /* 0x000fe200078e00ff */
[----:B------:R-:W-:Y:S02]  /*0df0*/  LOP3.LUT R3, R0, 0x1ffffff8, RZ, 0xc0, !PT ;  /* 0x1ffffff800037812 */ /* 0x000fe400078ec0ff */
[----:B------:R-:W-:Y:S01]  /*0e00*/  SHF.R.S32.HI R22, RZ, 0x2, R6 ;  /* 0x00000002ff167819 */ /* 0x000fe20000011406 */
[----:B------:R-:W-:Y:S01]  /*0e10*/  IMAD.SHL.U32 R8, R8, 0x40, RZ ;  /* 0x0000004008087824 */ /* 0x000fe200078e00ff */
[----:B------:R-:W-:Y:S01]  /*0e20*/  LOP3.LUT R11, R11, 0x1c0, RZ, 0xc0, !PT ;  /* 0x000001c00b0b7812 */ /* 0x000fe200078ec0ff */
[--C-:B------:R-:W-:Y:S01]  /*0e30*/  IMAD.U32 R231, R15, 0x40, R12.reuse ;  /* 0x000000400fe77824 */ /* 0x100fe200078e000c */
[----:B------:R-:W-:Y:S01]  /*0e40*/  LOP3.LUT R4, R4, 0x7ffffffc, RZ, 0xc0, !PT ;  /* 0x7ffffffc04047812 */ /* 0x000fe200078ec0ff */
[----:B------:R-:W-:Y:S01]  /*0e50*/  IMAD.IADD R3, R232, 0x1, -R3 ;  /* 0x00000001e8037824 */ /* 0x000fe200078e0a03 */
[----:B------:R-:W-:Y:S01]  /*0e60*/  LOP3.LUT R12, R11, 0x8, R12, 0xf8, !PT ;  /* 0x000000080b0c7812 */ /* 0x000fe200078ef80c */
[----:B------:R-:W-:Y:S01]  /*0e70*/  VIADD R234, R22, 0x20 ;  /* 0x0000002016ea7836 */ /* 0x000fe20000000000 */
[----:B------:R-:W-:-:S02]  /*0e80*/  SHF.R.U32.HI R11, RZ, 0x3, R11 ;  /* 0x00000003ff0b7819 */ /* 0x000fc4000001160b */
[----:B------:R-:W-:Y:S01]  /*0e90*/  LOP3.LUT R8, R8, 0x7ffffe00, RZ, 0xc0, !PT ;  /* 0x7ffffe0008087812 */ /* 0x000fe200078ec0ff */
[----:B------:R-:W-:Y:S01]  /*0ea0*/  IMAD.SHL.U32 R187, R3, 0x8, RZ ;  /* 0x0000000803bb7824 */ /* 0x000fe200078e00ff */
[----:B------:R-:W-:Y:S02]  /*0eb0*/  IADD3 R4, R7, -R4, RZ ;  /* 0x8000000407047210 */ /* 0x000fe40007ffe0ff */
[----:B------:R-:W-:Y:S02]  /*0ec0*/  LOP3.LUT R7, R6, 0xfffffffc, RZ, 0xc0, !PT ;  /* 0xfffffffc06077812 */ /* 0x000fe400078ec0ff */
[----:B------:R-:W-:Y:S01]  /*0ed0*/  SHF.R.S32.HI R3, RZ, 0x1f, R234 ;  /* 0x0000001fff037819 */ /* 0x000fe200000114ea */
[----:B------:R-:W-:Y:S01]  /*0ee0*/  IMAD R8, R189, 0x400, R8 ;  /* 0x00000400bd087824 */ /* 0x000fe200078e0208 */
[----:B------:R-:W-:Y:S01]  /*0ef0*/  LOP3.LUT R11, R12, R11, RZ, 0x3c, !PT ;  /* 0x0000000b0c0b7212 */ /* 0x000fe200078e3cff */
[----:B------:R-:W-:Y:S01]  /*0f00*/  IMAD.IADD R214, R232, 0x1, -R7 ;  /* 0x00000001e8d67824 */ /* 0x000fe200078e0a07 */
[----:B------:R-:W-:Y:S01]  /*0f10*/  LEA.HI R3, R3, R234, RZ, 0x3 ;  /* 0x000000ea03037211 */ /* 0x000fe200078f18ff */
[----:B------:R-:W-:Y:S01]  /*0f20*/  IMAD.SHL.U32 R219, R234, 0x40, RZ ;  /* 0x00000040eadb7824 */ /* 0x000fe200078e00ff */
[----:B------:R-:W-:Y:S01]  /*0f30*/  R2P PR, R10, 0x6 ;  /* 0x000000060a007804 */ /* 0x000fe20000000000 */
[----:B------:R-:W-:Y:S01]  /*0f40*/  IMAD.IADD R11, R8, 0x1, R11 ;  /* 0x00000001080b7824 */ /* 0x000fe200078e020b */
[----:B------:R-:W-:Y:S01]  /*0f50*/  SHF.R.S32.HI R9, RZ, 0x1f, R6 ;  /* 0x0000001fff097819 */ /* 0x000fe20000011406 */
[----:B------:R-:W-:Y:S01]  /*0f60*/  IMAD.SHL.U32 R3, R3, 0x40, RZ ;  /* 0x0000004003037824 */ /* 0x000fe200078e00ff */
[----:B------:R-:W-:Y:S01]  /*0f70*/  LEA.HI R5, R5, R216, RZ, 0x1 ;  /* 0x000000d805057211 */ /* 0x000fe200078f08ff */
[----:B------:R-:W-:Y:S01]  /*0f80*/  IMAD R194, R11, 0x2, R2 ;  /* 0x000000020bc27824 */ /* 0x000fe200078e0202 */
[----:B------:R-:W-:Y:S01]  /*0f90*/  LOP3.LUT R219, R219, 0x1c0, RZ, 0xc0, !PT ;  /* 0x000001c0dbdb7812 */ /* 0x000fe200078ec0ff */
[----:B------:R-:W-:Y:S01]  /*0fa0*/  IMAD.MOV.U32 R196, RZ, RZ, 0x20 ;  /* 0x00000020ffc47424 */ /* 0x000fe200078e00ff */
[----:B------:R-:W-:Y:S01]  /*0fb0*/  SHF.R.S32.HI R192, RZ, 0x3, R0 ;  /* 0x00000003ffc07819 */ /* 0x000fe20000011400 */
[----:B------:R-:W-:Y:S01]  /*0fc0*/  VIADD R201, R194, 0x36400 ;  /* 0x00036400c2c97836 */ /* 0x000fe20000000000 */
[----:B------:R-:W-:-:S02]  /*0fd0*/  LEA.HI R9, R9, R22, RZ, 0x3 ;  /* 0x0000001609097211 */ /* 0x000fc400078f18ff */
[----:B------:R-:W-:Y:S02]  /*0fe0*/  LOP3.LUT R5, R5, 0xfffffe, RZ, 0xc0, !PT ;  /* 0x00fffffe05057812 */ /* 0x000fe400078ec0ff */
[----:B------:R-:W-:Y:S02]  /*0ff0*/  SHF.R.U32.HI R233, RZ, 0x3, R219 ;  /* 0x00000003ffe97819 */ /* 0x000fe400000116db */
[----:B------:R-:W-:Y:S02]  /*1000*/  LOP3.LUT R220, R3, 0xfffffe00, RZ, 0xc0, !PT ;  /* 0xfffffe0003dc7812 */ /* 0x000fe400078ec0ff */
[----:B------:R-:W-:Y:S01]  /*1010*/  IADD3 R195, R194, 0x36440, RZ ;  /* 0x00036440c2c37810 */ /* 0x000fe20007ffe0ff */
[----:B------:R-:W-:Y:S01]  /*1020*/  @P2 VIADD R195, R201, 0xffffffc0 ;  /* 0xffffffc0c9c32836 */ /* 0x000fe20000000000 */
[----:B------:R-:W-:Y:S01]  /*1030*/  SEL R196, R196, 0xffffffe0, !P1 ;  /* 0xffffffe0c4c47807 */ /* 0x000fe20004800000 */
[----:B------:R-:W-:Y:S01]  /*1040*/  IMAD.IADD R5, R216, 0x1, -R5 ;  /* 0x00000001d8057824 */ /* 0x000fe200078e0a05 */
[----:B------:R-:W-:Y:S01]  /*1050*/  LOP3.LUT R9, R9, 0xfffffff8, RZ, 0xc0, !PT ;  /* 0xfffffff809097812 */ /* 0x000fe200078ec0ff */
[----:B------:R-:W-:Y:S01]  /*1060*/  IMAD.MOV.U32 R184, RZ, RZ, RZ ;  /* 0x000000ffffb87224 */ /* 0x000fe200078e00ff */
[----:B------:R-:W-:Y:S01]  /*1070*/  CS2R R18, SRZ ;  /* 0x0000000000127805 */ /* 0x000fe2000001ff00 */
[----:B------:R-:W-:Y:S01]  /*1080*/  IMAD.IADD R201, R201, 0x1, R196 ;  /* 0x00000001c9c97824 */ /* 0x000fe200078e02c4 */
[----:B------:R-:W-:Y:S01]  /*1090*/  MOV R212, RZ ;  /* 0x000000ff00d47202 */ /* 0x000fe20000000f00 */
[----:B------:R-:W-:Y:S01]  /*10a0*/  IMAD.MOV.U32 R23, RZ, RZ, RZ ;  /* 0x000000ffff177224 */ /* 0x000fe200078e00ff */
[----:B------:R-:W-:Y:S01]  /*10b0*/  SHF.R.S32.HI R218, RZ, 0x1f, R22 ;  /* 0x0000001fffda7819 */ /* 0x000fe20000011416 */
[----:B------:R-:W-:Y:S01]  /*10c0*/  IMAD.IADD R186, R22, 0x1, -R9 ;  /* 0x0000000116ba7824 */ /* 0x000fe200078e0a09 */
[----:B------:R-:W-:Y:S01]  /*10d0*/  IADD3 R196, R196, R195, RZ ;  /* 0x000000c3c4c47210 */ /* 0x000fe20007ffe0ff */
[----:B------:R-:W-:-:S02]  /*10e0*/  IMAD.SHL.U32 R191, R5, 0x100, RZ ;  /* 0x0000010005bf7824 */ /* 0x000fc400078e00ff */
[----:B------:R-:W-:Y:S01]  /*10f0*/  IMAD.SHL.U32 R190, R4, 0x2, RZ ;  /* 0x0000000204be7824 */ /* 0x000fe200078e00ff */
[----:B--2---:R-:W-:Y:S02]  /*1100*/  LOP3.LUT R185, R16, 0x1, RZ, 0xfc, !PT ;  /* 0x0000000110b97812 */ /* 0x004fe400078efcff */
[----:B------:R-:W-:-:S04]  /*1110*/  SHF.L.U32 R16, R214, 0x3, RZ ;  /* 0x00000003d6107819 */ /* 0x000fc800000006ff */
[----:B------:R-:W-:-:S04]  /*1120*/  LOP3.LUT R0, R219, 0x38, R16, 0xf8, !PT ;  /* 0x00000038db007812 */ /* 0x000fc800078ef810 */
[----:B------:R-:W-:-:S05]  /*1130*/  LOP3.LUT R217, R220, R0, R233, 0xf6, !PT ;  /* 0x00000000dcd97212 */ /* 0x000fca00078ef6e9 */
[----:B------:R-:W-:-:S07]  /*1140*/  IMAD R217, R217, 0x2, R2 ;  /* 0x00000002d9d97824 */ /* 0x000fce00078e0202 */
.L_x_3743:
        /* <DEDUP_REMOVED lines=8> */
[----:B------:R-:W-:Y:S01]  /*11d0*/  ISETP.NE.U32.AND P1, PT, RZ, UR8, PT ;  /* 0x00000008ff007c0c */ /* 0x000fe2000bf25070 */
[----:B------:R-:W-:Y:S01]  /*11e0*/  IMAD.MOV.U32 R33, RZ, RZ, RZ ;  /* 0x000000ffff217224 */ /* 0x000fe200078e00ff */
[----:B------:R-:W-:Y:S02]  /*11f0*/  ISETP.NE.AND.EX P2, PT, RZ, UR5, PT, P2 ;  /* 0x00000005ff007c0c */ /* 0x000fe4000bf45320 */
[----:B------:R-:W-:Y:S02]  /*1200*/  ISETP.NE.AND.EX P1, PT, RZ, UR9, PT, P1 ;  /* 0x00000009ff007c0c */ /* 0x000fe4000bf25310 */
[----:B------:R-:W-:-:S04]  /*1210*/  ISETP.NE.U32.AND P0, PT, RZ, UR6, PT ;  /* 0x00000006ff007c0c */ /* 0x000fc8000bf05070 */
        /* <DEDUP_REMOVED lines=39> */
.L_x_3627:
[----:B------:R-:W-:Y:S02]  /*1490*/  IMAD.U32 R24, RZ, RZ, UR5 ;  /* 0x00000005ff187e24 */ /* 0x000fe4000f8e00ff */
[----:B------:R-:W-:Y:S01]  /*14a0*/  IMAD.U32 R28, RZ, RZ, UR4 ;  /* 0x00000004ff1c7e24 */ /* 0x000fe2000f8e00ff */
[----:B------:R-:W-:Y:S06]  /*14b0*/  @!P2 BRA `(.L_x_3628) ;  /* 0x000000000010a947 */ /* 0x000fec0003800000 */
[----:B------:R-:W-:-:S04]  /*14c0*/  IADD3 R4, P0, R209, UR8, RZ ;  /* 0x00000008d1047c10 */ /* 0x000fc8000ff1e0ff */
[----:B------:R-:W-:-:S05]  /*14d0*/  IADD3.X R5, R210, UR9, RZ, P0, !PT ;  /* 0x00000009d2057c10 */ /* 0x000fca00087fe4ff */
[----:B------:R0:W5:Y:S01]  /*14e0*/  LDG.E R28, desc[UR54][R4.64] ;  /* 0x00000036041c7981 */ /* 0x000162000c1e1900 */
[----:B------:R-:W-:Y:S05]  /*14f0*/  BRA `(.L_x_3629) ;  /* 0x0000000000107947 */ /* 0x000fea0003800000 */
.L_x_3628:
[----:B------:R-:W-:Y:S05]  /*1500*/  @!P0 BRA `(.L_x_3629) ;  /* 0x00000000000c8947 */ /* 0x000fea0003800000 */
[----:B------:R-:W2:Y:S04]  /*1510*/  LDG.E R5, desc[UR54][R8.64] ;  /* 0x0000003608057981 */ /* 0x000ea8000c1e1900 */
[----:B------:R-:W2:Y:S02]  /*1520*/  LDG.E R28, desc[UR54][R8.64+0x4] ;  /* 0x00000436081c7981 */ /* 0x000ea4000c1e1900 */
[----:B--2---:R-:W-:-:S07]  /*1530*/  IMAD.IADD R28, R28, 0x1, -R5 ;  /* 0x000000011c1c7824 */ /* 0x004fce00078e0a05 */
.L_x_3629:
        /* <DEDUP_REMOVED lines=17> */
[----:B--2---:R-:W-:-:S04]  /*1650*/  @P0 IMAD.IADD R24, R9, 0x1, -R0 ;  /* 0x0000000109180824 */ /* 0x004fc800078e0a00 */
        /* <DEDUP_REMOVED lines=37> */
.L_x_3632:
[----:B------:R-:W-:Y:S05]  /*18b0*/  BSYNC B6 ;  /* 0x0000000000067941 */ /* 0x000fea0003800000 */
.L_x_3631:
        /* <DEDUP_REMOVED lines=20> */
.L_x_3634:
[----:B------:R-:W-:Y:S05]  /*1a00*/  BSYNC B6 ;  /* 0x0000000000067941 */ /* 0x000fea0003800000 */
.L_x_3633:
        /* <DEDUP_REMOVED lines=27> */
[----:B------:R-:W-:-:S02]  /*1bc0*/  VIADD R82, R16, 0x20 ;  /* 0x0000002010527836 */ /* 0x000fc40000000000 */
[----:B------:R-:W-:Y:S01]  /*1bd0*/  IMAD.SHL.U32 R53, R34, 0x40, RZ ;  /* 0x0000004022357824 */ /* 0x000fe200078e00ff */
[----:B---3--:R-:W-:Y:S01]  /*1be0*/  ISETP.GE.AND P2, PT, R16, R49, PT ;  /* 0x000000311000720c */ /* 0x008fe20003f46270 */
[C---:B------:R-:W-:Y:S01]  /*1bf0*/  IMAD.SHL.U32 R64, R49.reuse, 0x2, RZ ;  /* 0x0000000231407824 */ /* 0x040fe200078e00ff */
[----:B------:R-:W-:Y:S01]  /*1c00*/  SHF.R.U32.HI R62, RZ, 0x3, R61 ;  /* 0x00000003ff3e7819 */ /* 0x000fe2000001163d */
[----:B------:R-:W2:Y:S01]  /*1c10*/  @P0 LDC R3, c[0x0][0x42c] ;  /* 0x00010b00ff030b82 */ /* 0x000ea20000000800 */
[----:B------:R-:W-:Y:S02]  /*1c20*/  SEL R13, R49, RZ, P2 ;  /* 0x000000ff310d7207 */ /* 0x000fe40001000000 */
[----:B------:R-:W-:-:S03]  /*1c30*/  P2R R74, PR, RZ, 0x4 ;  /* 0x00000004ff4a7803 */ /* 0x000fc60000000000 */
        /* <DEDUP_REMOVED lines=10> */
[----:B--2---:R-:W-:-:S04]  /*1ce0*/  @P0 IMAD.HI.U32 R0, R26, R3, RZ ;  /* 0x000000031a000227 */ /* 0x004fc800078e00ff */
[----:B------:R-:W-:Y:S01]  /*1cf0*/  IMAD R3, R33, R35, R6 ;  /* 0x0000002321037224 */ /* 0x000fe200078e0206 */
[----:B0-----:R-:W-:-:S03]  /*1d00*/  @P0 SHF.R.U32.HI R26, RZ, R7, R0 ;  /* 0x00000007ff1a0219 */ /* 0x001fc60000011600 */
[----:B------:R-:W-:Y:S01]  /*1d10*/  IMAD.IADD R5, R5, 0x1, R3 ;  /* 0x0000000105057824 */ /* 0x000fe200078e0203 */
        /* <DEDUP_REMOVED lines=28> */
[-C--:B------:R-:W-:Y:S01]  /*1ee0*/  IMAD R4, R218, R56.reuse, RZ ;  /* 0x00000038da047224 */ /* 0x080fe200078e02ff */
[----:B------:R-:W-:Y:S01]  /*1ef0*/  ISETP.GE.AND P4, PT, R16, UR4, PT ;  /* 0x0000000410007c0c */ /* 0x000fe2000bf86270 */
[----:B------:R-:W-:Y:S01]  /*1f00*/  IMAD R77, R9, UR5, R8 ;  /* 0x00000005094d7c24 */ /* 0x000fe2000f8e0208 */
[----:B------:R-:W-:Y:S01]  /*1f10*/  IADD3.X R26, R0, R5, R11, P0, !PT ;  /* 0x00000005001a7210 */ /* 0x000fe200007fe40b */
[C---:B------:R-:W-:Y:S01]  /*1f20*/  IMAD R21, R22.reuse, R57, R4 ;  /* 0x0000003916157224 */ /* 0x040fe200078e0204 */
[C---:B------:R-:W-:Y:S01]  /*1f30*/  IADD3 R48, P0, R22.reuse, R33, RZ ;  /* 0x0000002116307210 */ /* 0x040fe20007f1e0ff */
[----:B------:R-:W-:Y:S01]  /*1f40*/  IMAD.WIDE.U32 R8, R22, R56, R16 ;  /* 0x0000003816087225 */ /* 0x000fe200078e0010 */
[----:B------:R-:W-:-:S03]  /*1f50*/  ISETP.GE.AND P3, PT, R82, UR4, PT ;  /* 0x0000000452007c0c */ /* 0x000fc6000bf66270 */
[----:B------:R-:W-:-:S04]  /*1f60*/  IMAD.WIDE.U32 R4, R22, R56, R42 ;  /* 0x0000003816047225 */ /* 0x000fc800078e002a */
[----:B------:R-:W-:Y:S02]  /*1f70*/  IMAD.IADD R9, R21, 0x1, R9 ;  /* 0x0000000115097824 */ /* 0x000fe400078e0209 */
[----:B------:R-:W-:Y:S01]  /*1f80*/  IMAD.IADD R5, R5, 0x1, R21 ;  /* 0x0000000105057824 */ /* 0x000fe200078e0215 */
[----:B-----5:R-:W-:Y:S01]  /*1f90*/  SHF.R.S32.HI R21, RZ, 0x1f, R27 ;  /* 0x0000001fff157819 */ /* 0x020fe2000001141b */
[-C--:B------:R-:W-:Y:S02]  /*1fa0*/  IMAD R6, R218, R46.reuse, RZ ;  /* 0x0000002eda067224 */ /* 0x080fe400078e02ff */
[----:B------:R-:W-:-:S04]  /*1fb0*/  IMAD.WIDE.U32 R10, R22, R46, R16 ;  /* 0x0000002e160a7225 */ /* 0x000fc800078e0010 */
[C---:B------:R-:W-:Y:S02]  /*1fc0*/  IMAD R29, R22.reuse, R47, R6 ;  /* 0x0000002f161d7224 */ /* 0x040fe400078e0206 */
[----:B------:R-:W-:Y:S02]  /*1fd0*/  IMAD R12, R21, R56, RZ ;  /* 0x00000038150c7224 */ /* 0x000fe400078e02ff */
[----:B------:R-:W-:Y:S01]  /*1fe0*/  IMAD.WIDE.U32 R6, R22, R46, R42 ;  /* 0x0000002e16067225 */ /* 0x000fe200078e002a */
[----:B------:R-:W-:-:S03]  /*1ff0*/  IADD3 R11, R29, R11, RZ ;  /* 0x0000000b1d0b7210 */ /* 0x000fc60007ffe0ff */
        /* <DEDUP_REMOVED lines=11> */
[----:B------:R-:W-:Y:S02]  /*20b0*/  LOP3.LUT R66, R5, R62, RZ, 0x3c, !PT ;  /* 0x0000003e05427212 */ /* 0x000fe400078e3cff */
[----:B------:R-:W-:Y:S01]  /*20c0*/  LOP3.LUT R5, R61, 0x38, R50, 0xf8, !PT ;  /* 0x000000383d057812 */ /* 0x000fe200078ef832 */
[----:B------:R-:W-:Y:S01]  /*20d0*/  IMAD.IADD R69, R73, 0x1, R29 ;  /* 0x0000000149457824 */ /* 0x000fe200078e021d */
[----:B------:R-:W-:Y:S01]  /*20e0*/  LEA R66, R189, R66, 0x9 ;  /* 0x00000042bd427211 */ /* 0x000fe200078e48ff */
[----:B------:R-:W-:Y:S01]  /*20f0*/  IMAD.SHL.U32 R56, R56, 0x40, RZ ;  /* 0x0000004038387824 */ /* 0x000fe200078e00ff */
[----:B------:R-:W-:Y:S01]  /*2100*/  LOP3.LUT R70, R5, R62, RZ, 0x3c, !PT ;  /* 0x0000003e05467212 */ /* 0x000fe200078e3cff */
[----:B------:R-:W-:Y:S02]  /*2110*/  IMAD.X R49, R218, 0x1, R15, P0 ;  /* 0x00000001da317824 */ /* 0x000fe400000e060f */
[----:B------:R-:W-:Y:S01]  /*2120*/  IMAD.IADD R67, R13, 0x1, R39 ;  /* 0x000000010d437824 */ /* 0x000fe200078e0227 */
[----:B------:R-:W-:Y:S01]  /*2130*/  LEA R70, R189, R70, 0x9 ;  /* 0x00000046bd467211 */ /* 0x000fe200078e48ff */
[----:B------:R-:W-:-:S02]  /*2140*/  IMAD.IADD R68, R37, 0x1, R13 ;  /* 0x0000000125447824 */ /* 0x000fc400078e020d */
[----:B------:R-:W-:Y:S02]  /*2150*/  IMAD.IADD R73, R21, 0x1, R73 ;  /* 0x0000000115497824 */ /* 0x000fe400078e0249 */
[----:B-1-3--:R-:W-:-:S07]  /*2160*/  IMAD.IADD R77, R41, 0x1, R77 ;  /* 0x00000001294d7824 */ /* 0x00afce00078e024d */
.L_x_3664:
[----:B------:R-:W-:Y:S01]  /*2170*/  VIADD R51, R51, 0xffffffff ;  /* 0xffffffff33337836 */ /* 0x000fe20000000000 */
[----:B------:R-:W-:Y:S05]  /*2180*/  YIELD ;  /* 0x0000000000007946 */ /* 0x000fea0003800000 */
[----:B------:R-:W-:Y:S01]  /*2190*/  SHF.R.S32.HI R58, RZ, 0x1f, R51 ;  /* 0x0000001fff3a7819 */ /* 0x000fe20000011433 */
[-C--:B-1----:R-:W-:Y:S01]  /*21a0*/  IMAD R4, R52, R51.reuse, RZ ;  /* 0x0000003334047224 */ /* 0x082fe200078e02ff */
[----:B------:R-:W-:Y:S01]  /*21b0*/  BSSY B0, `(.L_x_3635) ;  /* 0x000017a000007945 */ /* 0x000fe20003800000 */
[----:B---3--:R-:W-:Y:S01]  /*21c0*/  IMAD.WIDE.U32 R14, R53, R51, RZ ;  /* 0x00000033350e7225 */ /* 0x008fe200078e00ff */
[----:B------:R-:W-:-:S03]  /*21d0*/  ISETP.GT.AND P2, PT, R51, R31, PT ;  /* 0x0000001f3300720c */ /* 0x000fc60003f44270 */
[----:B------:R-:W-:Y:S01]  /*21e0*/  IMAD R5, R58, R53, R4 ;  /* 0x000000353a057224 */ /* 0x000fe200078e0204 */
[----:B------:R-:W-:Y:S01]  /*21f0*/  IADD3 R4, P0, R3, R14, RZ ;  /* 0x0000000e03047210 */ /* 0x000fe20007f1e0ff */
[----:B--2---:R-:W-:Y:S02]  /*2200*/  IMAD.SHL.U32 R33, R19, 0x1000, RZ ;  /* 0x0000100013217824 */ /* 0x004fe400078e00ff */
[----:B------:R-:W-:Y:S01]  /*2210*/  IMAD.IADD R79, R15, 0x1, R5 ;  /* 0x000000010f4f7824 */ /* 0x000fe200078e0205 */
[----:B0-----:R-:W-:Y:S01]  /*2220*/  LEA R12, P1, R4, R46, 0x1 ;  /* 0x0000002e040c7211 */ /* 0x001fe200078208ff */
[----:B------:R-:W-:-:S03]  /*2230*/  IMAD.IADD R5, R66, 0x1, R33 ;  /* 0x0000000142057824 */ /* 0x000fc600078e0221 */
[----:B------:R-:W-:Y:S01]  /*2240*/  IADD3.X R6, R79, R26, RZ, P0, !PT ;  /* 0x0000001a4f067210 */ /* 0x000fe200007fe4ff */
[----:B------:R-:W-:Y:S01]  /*2250*/  IMAD R32, R5, 0x2, R2 ;  /* 0x0000000205207824 */ /* 0x000fe200078e0202 */
[----:B------:R-:W-:Y:S02]  /*2260*/  ISETP.GE.AND P0, PT, R63, 0x1, PT ;  /* 0x000000013f00780c */ /* 0x000fe40003f06270 */
[----:B------:R-:W-:-:S11]  /*2270*/  LEA.HI.X R13, R4, R47, R6, 0x1, P1 ;  /* 0x0000002f040d7211 */ /* 0x000fd600008f0c06 */
[----:B------:R-:W-:Y:S05]  /*2280*/  @!P0 BRA `(.L_x_3636) ;  /* 0x0000001400508947 */ /* 0x000fea0003800000 */
        /* <DEDUP_REMOVED lines=38> */
.L_x_3639:
[----:B------:R-:W-:Y:S05]  /*24f0*/  BSYNC B1 ;  /* 0x0000000000017941 */ /* 0x000fea0003800000 */
.L_x_3638:
[----:B------:R-:W-:Y:S01]  /*2500*/  ISETP.NE.AND P0, PT, R185, 0x3, PT ;  /* 0x00000003b900780c */ /* 0x000fe20003f05270 */
[----:B-----5:R-:W-:Y:S01]  /*2510*/  IMAD.MOV.U32 R4, RZ, RZ, R8 ;  /* 0x000000ffff047224 */ /* 0x020fe200078e0008 */
[----:B0-----:R-:W-:Y:S01]  /*2520*/  MOV R6, R34 ;  /* 0x0000002200067202 */ /* 0x001fe20000000f00 */
        /* <DEDUP_REMOVED lines=8> */
[----:B------:R-:W-:Y:S02]  /*25b0*/  PRMT R84, R4, 0x5410, R5 ;  /* 0x0000541004547816 */ /* 0x000fe40000000005 */
[----:B------:R-:W-:Y:S01]  /*25c0*/  PRMT R83, R6, 0x5410, R7 ;  /* 0x0000541006537816 */ /* 0x000fe20000000007 */
[----:B------:R-:W-:Y:S06]  /*25d0*/  @!P0 BRA `(.L_x_3640) ;  /* 0x0000000000048947 */ /* 0x000fec0003800000 */
[----:B------:R-:W-:Y:S01]  /*25e0*/  BPT.TRAP 0x1 ;  /* 0x000000040000795c */ /* 0x000fe20000300000 */
.L_x_3640:
[----:B------:R-:W-:Y:S01]  /*25f0*/  IMAD R72, R19, 0x8, R2 ;  /* 0x0000000813487824 */ /* 0x000fe200078e0202 */
[----:B------:R-:W-:Y:S01]  /*2600*/  SHF.L.U32 R59, R184, 0x1f, RZ ;  /* 0x0000001fb83b7819 */ /* 0x000fe200000006ff */
[----:B------:R-:W-:Y:S03]  /*2610*/  BSSY B1, `(.L_x_3641) ;  /* 0x0000003000017945 */ /* 0x000fe60003800000 */
[----:B------:R-:W0:Y:S02]  /*2620*/  SYNCS.PHASECHK.TRANS64.TRYWAIT P5, [R72+URZ+0x38890], R59 ;  /* 0x0388903b480075a7 */ /* 0x000e2400080a017f */
[----:B0-----:R-:W-:Y:S05]  /*2630*/  @!P5 BRA `(.L_x_3642) ;  /* 0x0000015800d0d947 */ /* 0x001fea0003800000 */
.L_x_3843:
[----:B------:R-:W-:Y:S05]  /*2640*/  BSYNC B1 ;  /* 0x0000000000017941 */ /* 0x000fea0003800000 */
.L_x_3641:
        /* <DEDUP_REMOVED lines=10> */
[----:B--2---:R-:W-:Y:S01]  /*26f0*/  IMAD.MOV.U32 R14, RZ, RZ, R6 ;  /* 0x000000ffff0e7224 */ /* 0x004fe200078e0006 */
[----:B------:R-:W-:Y:S01]  /*2700*/  SHF.R.U32.HI R58, RZ, 0x10, R15 ;  /* 0x00000010ff3a7819 */ /* 0x000fe2000001160f */
[----:B------:R-:W-:Y:S02]  /*2710*/  HADD2.F32 R6, -RZ, R5.H1_H1 ;  /* 0x30000005ff067230 */ /* 0x000fe40000004100 */
[----:B------:R-:W-:Y:S02]  /*2720*/  HADD2.F32 R35, -RZ, R35.H0_H0 ;  /* 0x20000023ff237230 */ /* 0x000fe40000004100 */
        /* <DEDUP_REMOVED lines=9> */
[-C--:B------:R-:W-:Y:S01]  /*27c0*/  FFMA.FTZ R76, R5, R32.reuse, -R76 ;  /* 0x00000020054c7223 */ /* 0x080fe2000001084c */
[----:B------:R-:W-:Y:S01]  /*27d0*/  FFMA.FTZ R81, R6, R32, R35 ;  /* 0x0000002006517223 */ /* 0x000fe20000010023 */
[C---:B------:R-:W-:Y:S01]  /*27e0*/  FMUL.FTZ R58, R7.reuse, R58 ;  /* 0x0000003a073a7220 */ /* 0x040fe20000410000 */
[--C-:B------:R-:W-:Y:S02]  /*27f0*/  HADD2.F32 R32, -RZ, R83.reuse.H0_H0 ;  /* 0x20000053ff207230 */ /* 0x100fe40000004100 */
[-C--:B------:R-:W-:Y:S01]  /*2800*/  FFMA.FTZ R78, R7, R34.reuse, -R78 ;  /* 0x00000022074e7223 */ /* 0x080fe2000001084e */
[----:B------:R-:W-:Y:S02]  /*2810*/  HADD2.F32 R35, -RZ, R83.H1_H1 ;  /* 0x30000053ff237230 */ /* 0x000fe40000004100 */
[----:B------:R-:W-:Y:S01]  /*2820*/  FFMA.FTZ R85, R15, R34, R58 ;  /* 0x000000220f557223 */ /* 0x000fe2000001003a */
[----:B------:R-:W-:Y:S02]  /*2830*/  HADD2.F32 R5, -RZ, R4.H1_H1 ;  /* 0x30000004ff057230 */ /* 0x000fe40000004100 */
[----:B------:R-:W-:-:S02]  /*2840*/  HADD2.F32 R6, -RZ, R14.H1_H1 ;  /* 0x3000000eff067230 */ /* 0x000fc40000004100 */
[----:B------:R-:W-:Y:S02]  /*2850*/  HADD2.F32 R4, -RZ, R4.H0_H0 ;  /* 0x20000004ff047230 */ /* 0x000fe40000004100 */
[----:B------:R-:W-:Y:S02]  /*2860*/  HADD2.F32 R14, -RZ, R14.H0_H0 ;  /* 0x2000000eff0e7230 */ /* 0x000fe40000004100 */
[-C--:B------:R-:W-:Y:S01]  /*2870*/  FMUL.FTZ R83, R6, R35.reuse ;  /* 0x0000002306537220 */ /* 0x080fe20000410000 */
[--C-:B------:R-:W-:Y:S02]  /*2880*/  HADD2.F32 R7, -RZ, R79.reuse.H0_H0 ;  /* 0x2000004fff077230 */ /* 0x100fe40000004100 */
[----:B------:R-:W-:Y:S02]  /*2890*/  HADD2.F32 R15, -RZ, R79.H1_H1 ;  /* 0x3000004fff0f7230 */ /* 0x000fe40000004100 */
[-C--:B------:R-:W-:Y:S01]  /*28a0*/  FMUL.FTZ R79, R5, R32.reuse ;  /* 0x00000020054f7220 */ /* 0x080fe20000410000 */
[----:B------:R-:W-:Y:S01]  /*28b0*/  FMUL.FTZ R32, R4, R32 ;  /* 0x0000002004207220 */ /* 0x000fe20000410000 */
[----:B------:R-:W-:-:S02]  /*28c0*/  FMUL.FTZ R35, R14, R35 ;  /* 0x000000230e237220 */ /* 0x000fc40000410000 */
[-C--:B------:R-:W-:Y:S01]  /*28d0*/  FFMA.FTZ R79, R4, R7.reuse, -R79 ;  /* 0x00000007044f7223 */ /* 0x080fe2000001084f */
[----:B------:R-:W-:Y:S01]  /*28e0*/  FFMA.FTZ R32, R5, R7, R32 ;  /* 0x0000000705207223 */ /* 0x000fe20000010020 */
[-C--:B------:R-:W-:Y:S01]  /*28f0*/  FFMA.FTZ R83, R14, R15.reuse, -R83 ;  /* 0x0000000f0e537223 */ /* 0x080fe20000010853 */
[----:B------:R-:W-:Y:S01]  /*2900*/  FFMA.FTZ R6, R6, R15, R35 ;  /* 0x0000000f06067223 */ /* 0x000fe20000010023 */
[----:B------:R-:W-:Y:S02]  /*2910*/  F2FP.F16.F32.PACK_AB R5, R81, R76 ;  /* 0x0000004c5105723e */ /* 0x000fe400000000ff */
[----:B------:R-:W-:Y:S02]  /*2920*/  F2FP.F16.F32.PACK_AB R7, R85, R78 ;  /* 0x0000004e5507723e */ /* 0x000fe400000000ff */
[----:B------:R-:W-:Y:S02]  /*2930*/  F2FP.F16.F32.PACK_AB R4, R32, R79 ;  /* 0x0000004f2004723e */ /* 0x000fe400000000ff */
[----:B------:R-:W-:-:S07]  /*2940*/  F2FP.F16.F32.PACK_AB R6, R6, R83 ;  /* 0x000000530606723e */ /* 0x000fce00000000ff */
.L_x_3647:
[----:B------:R-:W-:Y:S05]  /*2950*/  BSYNC B2 ;  /* 0x0000000000027941 */ /* 0x000fea0003800000 */
.L_x_3646:
[----:B--2---:R1:W-:Y:S02]  /*2960*/  STG.E.128 desc[UR54][R12.64], R4 ;  /* 0x000000040c007986 */ /* 0x0043e4000c101d36 */
.L_x_3645:
[----:B------:R-:W-:Y:S05]  /*2970*/  BSYNC B1 ;  /* 0x0000000000017941 */ /* 0x000fea0003800000 */
.L_x_3644:
[----:B------:R-:W-:Y:S05]  /*2980*/  @P3 BRA `(.L_x_3643) ;  /* 0x0000000c00f03947 */ /* 0x000fea0003800000 */
[----:B-1----:R-:W-:Y:S01]  /*2990*/  IMAD.MOV.U32 R4, RZ, RZ, 0x20 ;  /* 0x00000020ff047424 */ /* 0x002fe200078e00ff */
[----:B------:R-:W-:Y:S01]  /*29a0*/  LOP3.LUT P5, RZ, R186, 0x4, RZ, 0xc0, !PT ;  /* 0x00000004baff7812 */ /* 0x000fe200078ac0ff */
[----:B------:R-:W-:Y:S01]  /*29b0*/  BSSY B1, `(.L_x_3648) ;  /* 0x0000031000017945 */ /* 0x000fe20003800000 */
[----:B------:R-:W-:Y:S02]  /*29c0*/  IADD3 R14, R42, 0x10, RZ ;  /* 0x000000102a0e7810 */ /* 0x000fe40007ffe0ff */
[----:B------:R-:W-:Y:S02]  /*29d0*/  SEL R4, R4, 0xffffffe0, !P5 ;  /* 0xffffffe004047807 */ /* 0x000fe40006800000 */
[----:B------:R-:W-:Y:S02]  /*29e0*/  ISETP.GE.AND P5, PT, R14, R63, PT ;  /* 0x0000003f0e00720c */ /* 0x000fe40003fa6270 */
[----:B------:R-:W-:-:S05]  /*29f0*/  IADD3 R33, R4, R66, R33 ;  /* 0x0000004204217210 */ /* 0x000fca0007ffe021 */
[----:B------:R-:W-:-:S06]  /*2a00*/  IMAD R4, R33, 0x2, R2 ;  /* 0x0000000221047824 */ /* 0x000fcc00078e0202 */
[----:B------:R-:W1:Y:S01]  /*2a10*/  LDS.128 R4, [R4+0x22400] ;  /* 0x0224000004047984 */ /* 0x000e620000000c00 */
[----:B------:R-:W-:Y:S05]  /*2a20*/  @P5 BRA `(.L_x_3649) ;  /* 0x0000000000a45947 */ /* 0x000fea0003800000 */
[--C-:B------:R-:W-:Y:S01]  /*2a30*/  SHF.R.U64 R15, R8, 0x10, R9.reuse ;  /* 0x00000010080f7819 */ /* 0x100fe20000001209 */
[----:B-1----:R-:W-:Y:S01]  /*2a40*/  IMAD.MOV.U32 R8, RZ, RZ, R6 ;  /* 0x000000ffff087224 */ /* 0x002fe200078e0006 */
        /* <DEDUP_REMOVED lines=39> */
.L_x_3649:
[----:B------:R-:W-:Y:S05]  /*2cc0*/  BSYNC B1 ;  /* 0x0000000000017941 */ /* 0x000fea0003800000 */
.L_x_3648:
[----:B-1----:R1:W-:Y:S01]  /*2cd0*/  STG.E.128 desc[UR54][R12.64+0x40], R4 ;  /* 0x000040040c007986 */ /* 0x0023e2000c101d36 */
[----:B------:R-:W-:Y:S05]  /*2ce0*/  BRA `(.L_x_3643) ;  /* 0x0000000c00187947 */ /* 0x000fea0003800000 */
.L_x_3637:
        /* <DEDUP_REMOVED lines=27> */
[----:B--2---:R-:W-:Y:S02]  /*2ea0*/  IMAD.MOV.U32 R32, RZ, RZ, R4 ;  /* 0x000000ffff207224 */ /* 0x004fe400078e0004 */
[----:B------:R-:W-:Y:S02]  /*2eb0*/  IMAD.MOV.U32 R59, RZ, RZ, R6 ;  /* 0x000000ffff3b7224 */ /* 0x000fe400078e0006 */
[----:B------:R-:W-:Y:S02]  /*2ec0*/  IMAD.MOV.U32 R58, RZ, RZ, R5 ;  /* 0x000000ffff3a7224 */ /* 0x000fe400078e0005 */
[----:B------:R-:W-:Y:S01]  /*2ed0*/  IMAD.MOV.U32 R72, RZ, RZ, R7 ;  /* 0x000000ffff487224 */ /* 0x000fe200078e0007 */
[----:B------:R-:W-:Y:S01]  /*2ee0*/  PRMT R95, R32, 0x5410, R59 ;  /* 0x00005410205f7816 */ /* 0x000fe2000000003b */
[----:B---3--:R-:W-:Y:S01]  /*2ef0*/  IMAD.MOV.U32 R13, RZ, RZ, R9 ;  /* 0x000000ffff0d7224 */ /* 0x008fe200078e0009 */
        /* <DEDUP_REMOVED lines=10> */
.L_x_3650:
[----:B------:R-:W-:Y:S01]  /*2fa0*/  IMAD R72, R19, 0x8, R2 ;  /* 0x0000000813487824 */ /* 0x000fe200078e0202 */
[----:B------:R-:W-:Y:S01]  /*2fb0*/  SHF.L.U32 R59, R184, 0x1f, RZ ;  /* 0x0000001fb83b7819 */ /* 0x000fe200000006ff */
[----:B------:R-:W-:Y:S03]  /*2fc0*/  BSSY B1, `(.L_x_3651) ;  /* 0x0000003000017945 */ /* 0x000fe60003800000 */
[----:B------:R-:W0:Y:S02]  /*2fd0*/  SYNCS.PHASECHK.TRANS64.TRYWAIT P5, [R72+URZ+0x38890], R59 ;  /* 0x0388903b480075a7 */ /* 0x000e2400080a017f */
[----:B0-----:R-:W-:Y:S05]  /*2fe0*/  @!P5 BRA `(.L_x_3652) ;  /* 0x000001500078d947 */ /* 0x001fea0003800000 */
.L_x_3844:
[----:B------:R-:W-:Y:S05]  /*2ff0*/  BSYNC B1 ;  /* 0x0000000000017941 */ /* 0x000fea0003800000 */
.L_x_3651:
[----:B------:R-:W-:Y:S01]  /*3000*/  ISETP.GE.OR P5, PT, R16, R65, P1 ;  /* 0x000000411000720c */ /* 0x000fe20000fa6670 */
[----:B------:R-:W-:Y:S01]  /*3010*/  ULDC.64 UR4, c[0x0][0x2f0] ;  /* 0x0000bc0000047ab9 */ /* 0x000fe20000000a00 */
[----:B------:R-:W-:Y:S01]  /*3020*/  MOV R78, R14 ;  /* 0x0000000e004e7202 */ /* 0x000fe20000000f00 */
[----:B------:R-:W-:-:S04]  /*3030*/  IMAD R13, R218, UR4, RZ ;  /* 0x00000004da0d7c24 */ /* 0x000fc8000f8e02ff */
[----:B------:R-:W-:-:S04]  /*3040*/  IMAD.WIDE.U32 R78, R22, UR4, R78 ;  /* 0x00000004164e7c25 */ /* 0x000fc8000f8e004e */
[----:B------:R-:W-:Y:S02]  /*3050*/  IMAD R13, R22, UR5, R13 ;  /* 0x00000005160d7c24 */ /* 0x000fe4000f8e020d */
[----:B------:R-:W-:Y:S05]  /*3060*/  @P5 BRA `(.L_x_3643) ;  /* 0x0000000800385947 */ /* 0x000fea0003800000 */
[----:B------:R-:W-:Y:S01]  /*3070*/  IMAD.IADD R93, R13, 0x1, R79 ;  /* 0x000000010d5d7824 */ /* 0x000fe200078e024f */
[----:B------:R-:W-:Y:S01]  /*3080*/  IADD3 R12, P5, P6, R44, R78, R71 ;  /* 0x0000004e2c0c7210 */ /* 0x000fe20007ebe047 */
[----:B------:R-:W-:Y:S03]  /*3090*/  BSSY B1, `(.L_x_3653) ;  /* 0x0000069000017945 */ /* 0x000fe60003800000 */
[----:B------:R-:W-:Y:S02]  /*30a0*/  IADD3.X R13, R0, R93, R75, P5, P6 ;  /* 0x0000005d000d7210 */ /* 0x000fe40002fec44b */
[C---:B------:R-:W-:Y:S02]  /*30b0*/  LEA R80, P5, R12.reuse, R46, 0x1 ;  /* 0x0000002e0c507211 */ /* 0x040fe400078a08ff */
[----:B------:R-:W-:Y:S02]  /*30c0*/  ISETP.NE.AND P6, PT, R35, RZ, PT ;  /* 0x000000ff2300720c */ /* 0x000fe40003fc5270 */
[----:B------:R-:W-:Y:S01]  /*30d0*/  LEA.HI.X R81, R12, R47, R13, 0x1, P5 ;  /* 0x0000002f0c517211 */ /* 0x000fe200028f0c0d */
[----:B------:R-:W-:Y:S01]  /*30e0*/  IMAD.IADD R13, R65, 0x1, -R64 ;  /* 0x00000001410d7824 */ /* 0x000fe200078e0a40 */
[----:B------:R-:W-:-:S04]  /*30f0*/  ISETP.NE.AND P5, PT, R74, RZ, PT ;  /* 0x000000ff4a00720c */ /* 0x000fc80003fa5270 */
[----:B------:R-:W-:-:S04]  /*3100*/  SEL R13, R64, R13, !P5 ;  /* 0x0000000d400d7207 */ /* 0x000fc80006800000 */
[----:B------:R-:W-:-:S04]  /*3110*/  SHF.R.S32.HI R12, RZ, 0x1f, R13 ;  /* 0x0000001fff0c7819 */ /* 0x000fc8000001140d */
[----:B------:R-:W-:-:S04]  /*3120*/  LEA.HI R12, R12, R13, RZ, 0x4 ;  /* 0x0000000d0c0c7211 */ /* 0x000fc800078f20ff */
[----:B------:R-:W-:-:S04]  /*3130*/  SHF.R.S32.HI R13, RZ, 0x4, R12 ;  /* 0x00000004ff0d7819 */ /* 0x000fc8000001140c */
[----:B------:R-:W-:-:S05]  /*3140*/  LEA.HI.SX32 R13, R50, R13, 0x1d ;  /* 0x0000000d320d7211 */ /* 0x000fca00078feaff */
[----:B------:R-:W-:-:S05]  /*3150*/  IMAD.SHL.U32 R58, R13, 0x8, RZ ;  /* 0x000000080d3a7824 */ /* 0x000fca00078e00ff */
[----:B------:R-:W-:-:S04]  /*3160*/  LOP3.LUT R13, R61, 0x38, R58, 0xf8, !PT ;  /* 0x000000383d0d7812 */ /* 0x000fc800078ef83a */
[----:B------:R-:W-:Y:S02]  /*3170*/  LOP3.LUT R12, R13, R62, RZ, 0x3c, !PT ;  /* 0x0000003e0d0c7212 */ /* 0x000fe400078e3cff */
[----:B------:R-:W-:-:S03]  /*3180*/  IADD3 R13, R70, R33, RZ ;  /* 0x00000021460d7210 */ /* 0x000fc60007ffe0ff */
[----:B------:R-:W-:Y:S02]  /*3190*/  IMAD R12, R189, 0x200, R12 ;  /* 0x00000200bd0c7824 */ /* 0x000fe400078e020c */
[----:B------:R-:W-:Y:S02]  /*31a0*/  IMAD R13, R13, 0x2, R2 ;  /* 0x000000020d0d7824 */ /* 0x000fe400078e0202 */
[----:B------:R-:W-:-:S04]  /*31b0*/  IMAD.IADD R33, R33, 0x1, R12 ;  /* 0x0000000121217824 */ /* 0x000fc800078e020c */
[----:B------:R-:W-:Y:S01]  /*31c0*/  IMAD R33, R33, 0x2, R2 ;  /* 0x0000000221217824 */ /* 0x000fe200078e0202 */
[----:B------:R-:W1:Y:S05]  /*31d0*/  LDS.128 R12, [R13+0x22400] ;  /* 0x022400000d0c7984 */ /* 0x000e6a0000000c00 */
        /* <DEDUP_REMOVED lines=84> */
.L_x_3654:
[----:B------:R-:W-:Y:S05]  /*3720*/  BSYNC B1 ;  /* 0x0000000000017941 */ /* 0x000fea0003800000 */
.L_x_3653:
        /* <DEDUP_REMOVED lines=10> */
.L_x_3636:
[----:B------:R-:W-:-:S13]  /*37d0*/  ISETP.NE.AND P0, PT, R185, 0x3, PT ;  /* 0x00000003b900780c */ /* 0x000fda0003f05270 */
[----:B------:R-:W-:Y:S05]  /*37e0*/  @!P0 BRA `(.L_x_3655) ;  /* 0x0000000000048947 */ /* 0x000fea0003800000 */
[----:B------:R-:W-:Y:S01]  /*37f0*/  BPT.TRAP 0x1 ;  /* 0x000000040000795c */ /* 0x000fe20000300000 */
.L_x_3655:
        /* <DEDUP_REMOVED lines=8> */
.L_x_3845:
[----:B------:R-:W-:Y:S05]  /*3880*/  BSYNC B1 ;  /* 0x0000000000017941 */ /* 0x000fea0003800000 */
.L_x_3656:
[----:B------:R-:W-:Y:S05]  /*3890*/  @P1 BRA `(.L_x_3643) ;  /* 0x00000000002c1947 */ /* 0x000fea0003800000 */
[----:B------:R-:W-:Y:S01]  /*38a0*/  @!P3 LOP3.LUT P5, RZ, R186, 0x4, RZ, 0xc0, !PT ;  /* 0x00000004baffb812 */ /* 0x000fe200078ac0ff */
[----:B------:R-:W-:Y:S01]  /*38b0*/  @!P3 VIADD R4, R66, 0x20 ;  /* 0x000000204204b836 */ /* 0x000fe20000000000 */
[----:B------:R-:W-:Y:S02]  /*38c0*/  PLOP3.LUT P6, PT, PT, PT, PT, 0x8, 0x0 ;  /* 0x000000000000781c */ /* 0x000fe40003fce170 */
[----:B------:R-:W-:-:S13]  /*38d0*/  @!P3 PLOP3.LUT P6, PT, P5, PT, PT, 0x80, 0x0 ;  /* 0x000000000000b81c */ /* 0x000fda0002fcf070 */
[----:B------:R-:W-:-:S04]  /*38e0*/  @P6 VIADD R4, R66, 0xffffffe0 ;  /* 0xffffffe042046836 */ /* 0x000fc80000000000 */
[----:B------:R-:W-:Y:S02]  /*38f0*/  @!P3 IMAD.IADD R33, R33, 0x1, R4 ;  /* 0x000000012121b824 */ /* 0x000fe400078e0204 */
[----:B------:R-:W1:Y:S03]  /*3900*/  @!P4 LDS.128 R4, [R32+0x22400] ;  /* 0x022400002004c984 */ /* 0x000e660000000c00 */
[----:B------:R-:W-:-:S06]  /*3910*/  @!P3 LEA R8, R33, R2, 0x1 ;  /* 0x000000022108b211 */ /* 0x000fcc00078e08ff */
[----:B------:R-:W2:Y:S04]  /*3920*/  @!P3 LDS.128 R8, [R8+0x22400] ;  /* 0x022400000808b984 */ /* 0x000ea80000000c00 */
[----:B-1----:R1:W-:Y:S04]  /*3930*/  @!P4 STG.E.128 desc[UR54][R12.64], R4 ;  /* 0x000000040c00c986 */ /* 0x0023e8000c101d36 */
[----:B--2---:R1:W-:Y:S02]  /*3940*/  @!P3 STG.E.128 desc[UR54][R12.64+0x40], R8 ;  /* 0x000040080c00b986 */ /* 0x0043e4000c101d36 */
.L_x_3643:
[----:B------:R-:W-:Y:S05]  /*3950*/  BSYNC B0 ;  /* 0x0000000000007941 */ /* 0x000fea0003800000 */
.L_x_3635:
        /* <DEDUP_REMOVED lines=17> */
.L_x_3659:
[----:B------:R-:W-:Y:S05]  /*3a70*/  BSYNC B0 ;  /* 0x0000000000007941 */ /* 0x000fea0003800000 */
.L_x_3658:
[----:B------:R-:W4:Y:S01]  /*3a80*/  SYNCS.PHASECHK.TRANS64.TRYWAIT P0, [R72+URZ+0x388b0], R59 ;  /* 0x0388b03b480075a7 */ /* 0x000f22000800017f */
[----:B------:R-:W-:Y:S04]  /*3a90*/  BSSY B0, `(.L_x_3660) ;  /* 0x0000002000007945 */ /* 0x000fe80003800000 */
[----:B----4-:R-:W-:Y:S05]  /*3aa0*/  @!P0 BRA `(.L_x_3661) ;  /* 0x0000014400f08947 */ /* 0x010fea0003800000 */
.L_x_3846:
[----:B------:R-:W-:Y:S05]  /*3ab0*/  BSYNC B0 ;  /* 0x0000000000007941 */ /* 0x000fea0003800000 */
.L_x_3660:
[----:B------:R-:W-:Y:S04]  /*3ac0*/  BSSY B0, `(.L_x_3662) ;  /* 0x0000051000007945 */ /* 0x000fe80003800000 */
[----:B------:R-:W-:Y:S05]  /*3ad0*/  @P1 BRA `(.L_x_3663) ;  /* 0x00000004003c1947 */ /* 0x000fea0003800000 */
[----:B-1----:R-:W-:Y:S01]  /*3ae0*/  IMAD.WIDE R4, R51, 0x40, R48 ;  /* 0x0000004033047825 */ /* 0x002fe200078e0230 */
[----:B------:R-:W-:Y:S01]  /*3af0*/  ULDC.64 UR4, c[0x0][0x318] ;  /* 0x0000c60000047ab9 */ /* 0x000fe20000000a00 */
[----:B------:R-:W-:Y:S02]  /*3b00*/  LOP3.LUT P0, RZ, R186, 0x4, RZ, 0xc0, !PT ;  /* 0x00000004baff7812 */ /* 0x000fe4000780c0ff */
[----:B------:R-:W-:Y:S01]  /*3b10*/  IMAD R5, R5, UR4, RZ ;  /* 0x0000000405057c24 */ /* 0x000fe2000f8e02ff */
[----:B---3--:R-:W-:Y:S01]  /*3b20*/  IADD3 R13, R16, 0xc0, RZ ;  /* 0x000000c0100d7810 */ /* 0x008fe20007ffe0ff */
[----:B------:R-:W-:Y:S02]  /*3b30*/  IMAD.MOV.U32 R76, RZ, RZ, R40 ;  /* 0x000000ffff4c7224 */ /* 0x000fe400078e0028 */
[C---:B------:R-:W-:Y:S02]  /*3b40*/  IMAD R5, R4.reuse, UR5, R5 ;  /* 0x0000000504057c24 */ /* 0x040fe4000f8e0205 */
[----:B------:R-:W-:Y:S01]  /*3b50*/  IMAD.WIDE.U32 R6, R4, UR4, R76 ;  /* 0x0000000404067c25 */ /* 0x000fe2000f8e004c */
[----:B------:R-:W-:-:S03]  /*3b60*/  ULDC.64 UR4, c[0x0][0x308] ;  /* 0x0000c20000047ab9 */ /* 0x000fc60000000a00 */
[----:B------:R-:W-:Y:S01]  /*3b70*/  IMAD R9, R19, 0x8000, R66 ;  /* 0x0000800013097824 */ /* 0x000fe200078e0242 */
[----:B------:R-:W-:Y:S01]  /*3b80*/  LEA R58, P1, R6, UR4, 0x1 ;  /* 0x00000004063a7c11 */ /* 0x000fe2000f8208ff */
[----:B------:R-:W-:Y:S01]  /*3b90*/  IMAD.IADD R5, R7, 0x1, R5 ;  /* 0x0000000107057824 */ /* 0x000fe200078e0205 */
[----:B------:R-:W-:Y:S01]  /*3ba0*/  ULDC UR4, c[0x0][0x310] ;  /* 0x0000c40000047ab9 */ /* 0x000fe20000000800 */
[----:B------:R-:W-:Y:S01]  /*3bb0*/  VIADD R4, R16, 0x40 ;  /* 0x0000004010047836 */ /* 0x000fe20000000000 */
[C---:B------:R-:W-:Y:S01]  /*3bc0*/  IADD3 R79, R9.reuse, 0x20, RZ ;  /* 0x00000020094f7810 */ /* 0x040fe20007ffe0ff */
[C---:B------:R-:W-:Y:S01]  /*3bd0*/  @P0 VIADD R79, R9.reuse, 0xffffffe0 ;  /* 0xffffffe0094f0836 */ /* 0x040fe20000000000 */
[----:B0---4-:R-:W-:Y:S01]  /*3be0*/  LEA.HI.X R59, R6, UR5, R5, 0x1, P1 ;  /* 0x00000005063b7c11 */ /* 0x011fe200088f0c05 */
[----:B------:R-:W-:Y:S01]  /*3bf0*/  IMAD R80, R9, 0x2, R2 ;  /* 0x0000000209507824 */ /* 0x000fe200078e0202 */
[C---:B------:R-:W-:Y:S01]  /*3c00*/  ISETP.GE.AND P1, PT, R16.reuse, UR4, PT ;  /* 0x0000000410007c0c */ /* 0x040fe2000bf26270 */
[----:B------:R-:W-:Y:S01]  /*3c10*/  VIADD R12, R16, 0x80 ;  /* 0x00000080100c7836 */ /* 0x000fe20000000000 */
[----:B------:R-:W-:Y:S01]  /*3c20*/  ISETP.GE.AND P0, PT, R4, UR4, PT ;  /* 0x0000000404007c0c */ /* 0x000fe2000bf06270 */
[----:B------:R-:W-:-:S02]  /*3c30*/  VIADD R76, R16, 0x100 ;  /* 0x00000100104c7836 */ /* 0x000fc40000000000 */
[----:B------:R-:W-:Y:S02]  /*3c40*/  VIADD R78, R16, 0x140 ;  /* 0x00000140104e7836 */ /* 0x000fe40000000000 */
[----:B------:R-:W-:-:S06]  /*3c50*/  IMAD R79, R79, 0x2, R2 ;  /* 0x000000024f4f7824 */ /* 0x000fcc00078e0202 */
        /* <DEDUP_REMOVED lines=35> */
[----:B------:R-:W-:Y:S02]  /*3e90*/  ISETP.GE.AND P0, PT, R78, UR4, PT ;  /* 0x000000044e007c0c */ /* 0x000fe4000bf06270 */
[----:B------:R-:W-:-:S07]  /*3ea0*/  IADD3 R78, R16, 0x160, RZ ;  /* 0x00000160104e7810 */ /* 0x000fce0007ffe0ff */
        /* <DEDUP_REMOVED lines=18> */
.L_x_3663:
[----:B------:R-:W-:Y:S05]  /*3fd0*/  BSYNC B0 ;  /* 0x0000000000007941 */ /* 0x000fea0003800000 */
.L_x_3662:
[----:B------:R-:W-:Y:S01]  /*3fe0*/  @!PT LDS RZ, [RZ] ;  /* 0x00000000fffff984 */ /* 0x000fe20000000800 */
[----:B------:R-:W-:Y:S01]  /*3ff0*/  @!PT LDS RZ, [RZ] ;  /* 0x00000000fffff984 */ /* 0x000fe20000000800 */
[----:B------:R-:W-:Y:S01]  /*4000*/  @!PT LDS RZ, [RZ] ;  /* 0x00000000fffff984 */ /* 0x000fe20000000800 */
[----:B------:R-:W-:Y:S01]  /*4010*/  @!PT LDS RZ, [RZ] ;  /* 0x00000000fffff984 */ /* 0x000fe20000000800 */
[----:B------:R5:W-:Y:S06]  /*4020*/  MEMBAR.ALL.CTA ;  /* 0x0000000000007992 */ /* 0x000bec0000008000 */
[----:B-----5:R-:W5:Y:S01]  /*4030*/  FENCE.VIEW.ASYNC.S ;  /* 0x00000000000073c6 */ /* 0x020f620000000000 */
[----:B------:R-:W-:Y:S01]  /*4040*/  VIADD R19, R19, 0x1 ;  /* 0x0000000113137836 */ /* 0x000fe20000000000 */
[----:B-----5:R1:W-:Y:S01]  /*4050*/  BAR.SYNC.DEFER_BLOCKING R60, 0x80 ;  /* 0x0002003c0000751d */ /* 0x0203e20000010000 */
[----:B0---4-:R-:W-:-:S03]  /*4060*/  @!P5 VIADD R72, R72, 0x388c0 ;  /* 0x000388c04848d836 */ /* 0x011fc60000000000 */
[C---:B------:R-:W-:Y:S02]  /*4070*/  ISETP.NE.AND P1, PT, R19.reuse, 0x2, PT ;  /* 0x000000021300780c */ /* 0x040fe40003f25270 */
[----:B------:R-:W-:Y:S02]  /*4080*/  PLOP3.LUT P0, PT, PT, PT, PT, 0x8, 0x0 ;  /* 0x000000000000781c */ /* 0x000fe40003f0e170 */
[----:B------:R-:W-:Y:S02]  /*4090*/  @!P5 PRMT R72, RZ, 0x654, R72 ;  /* 0x00000654ff48d816 */ /* 0x000fe40000000048 */
[----:B------:R-:W-:Y:S02]  /*40a0*/  SEL R5, RZ, 0x1, P1 ;  /* 0x00000001ff057807 */ /* 0x000fe40000800000 */
[----:B------:R-:W-:Y:S02]  /*40b0*/  SEL R19, R19, RZ, P1 ;  /* 0x000000ff13137207 */ /* 0x000fe40000800000 */
[----:B------:R-:W-:Y:S01]  /*40c0*/  LOP3.LUT R184, R184, R5, RZ, 0x3c, !PT ;  /* 0x00000005b8b87212 */ /* 0x000fe200078e3cff */
[----:B------:R1:W-:Y:S01]  /*40d0*/  @!P5 SYNCS.ARRIVE.TRANS64.RED.A1T0 RZ, [R72+URZ], RZ ;  /* 0x000000ff48ffd9a7 */ /* 0x0003e2000810043f */
[----:B------:R-:W-:Y:S05]  /*40e0*/  @P2 BRA `(.L_x_3664) ;  /* 0xffffffe000202947 */ /* 0x000fea000383ffff */
.L_x_3630:
[----:B-1----:R-:W4:Y:S01]  /*40f0*/  LDL R4, [R1+0x4] ;  /* 0x0000040001047983 */ /* 0x002f220000100800 */
        /* <DEDUP_REMOVED lines=33> */
[----:B------:R-:W-:Y:S02]  /*4310*/  MOV R3, RZ ;  /* 0x000000ff00037202 */ /* 0x000fe40000000f00 */
        /* <DEDUP_REMOVED lines=8> */
[----:B---3--:R-:W-:Y:S02]  /*43a0*/  CS2R R80, SRZ ;  /* 0x0000000000507805 */ /* 0x008fe4000001ff00 */
        /* <DEDUP_REMOVED lines=14> */
[----:B--2---:R-:W-:Y:S02]  /*4490*/  CS2R R32, SRZ ;  /* 0x0000000000207805 */ /* 0x004fe4000001ff00 */
[----:B------:R-:W-:Y:S02]  /*44a0*/  CS2R R176, SRZ ;  /* 0x0000000000b07805 */ /* 0x000fe4000001ff00 */
[----:B------:R-:W-:-:S02]  /*44b0*/  CS2R R38, SRZ ;  /* 0x0000000000267805 */ /* 0x000fc4000001ff00 */
[----:B------:R-:W-:Y:S01]  /*44c0*/  CS2R R178, SRZ ;  /* 0x0000000000b27805 */ /* 0x000fe2000001ff00 */
[----:B------:R-:W-:Y:S01]  /*44d0*/  IMAD.MOV.U32 R35, RZ, RZ, RZ ;  /* 0x000000ffff237224 */ /* 0x000fe200078e00ff */
[----:B------:R-:W-:Y:S01]  /*44e0*/  CS2R R28, SRZ ;  /* 0x00000000001c7805 */ /* 0x000fe2000001ff00 */
[----:B------:R-:W-:Y:S01]  /*44f0*/  IMAD.MOV.U32 R180, RZ, RZ, RZ ;  /* 0x000000ffffb47224 */ /* 0x000fe200078e00ff */
[----:B------:R-:W-:Y:S01]  /*4500*/  MOV R182, RZ ;  /* 0x000000ff00b67202 */ /* 0x000fe20000000f00 */
[----:B------:R-:W-:Y:S02]  /*4510*/  IMAD.MOV.U32 R31, RZ, RZ, RZ ;  /* 0x000000ffff1f7224 */ /* 0x000fe400078e00ff */
[----:B------:R-:W-:Y:S02]  /*4520*/  IMAD.MOV.U32 R7, RZ, RZ, RZ ;  /* 0x000000ffff077224 */ /* 0x000fe400078e00ff */
[----:B------:R-:W-:Y:S02]  /*4530*/  IMAD.MOV.U32 R0, RZ, RZ, RZ ;  /* 0x000000ffff007224 */ /* 0x000fe400078e00ff */
[----:B------:R-:W-:Y:S01]  /*4540*/  IMAD.MOV.U32 R5, RZ, RZ, RZ ;  /* 0x000000ffff057224 */ /* 0x000fe200078e00ff */
[----:B----4-:R-:W-:Y:S01]  /*4550*/  ISETP.NE.AND P1, PT, R4, 0x1, PT ;  /* 0x000000010400780c */ /* 0x010fe20003f25270 */
[----:B------:R-:W-:-:S12]  /*4560*/  @P0 BRA `(.L_x_3666) ;  /* 0x0000000000080947 */ /* 0x000fd80003800000 */
[----:B------:R-:W0:Y:S02]  /*4570*/  FENCE.VIEW.ASYNC.G ;  /* 0x00000000000073c6 */ /* 0x000e240000000100 */
[----:B0-----:R-:W-:Y:S06]  /*4580*/  BAR.ARV 0xc, 0x120 ;  /* 0x0304800000007b1d */ /* 0x001fec0000002000 */
.L_x_3666:
[----:B------:R-:W-:Y:S05]  /*4590*/  BSYNC B0 ;  /* 0x0000000000007941 */ /* 0x000fea0003800000 */
.L_x_3665:
        /* <DEDUP_REMOVED lines=8> */
[----:B------:R-:W-:Y:S01]  /*4620*/  IMAD.MOV.U32 R7, RZ, RZ, 0x40000040 ;  /* 0x40000040ff077424 */ /* 0x000fe200078e00ff */
[----:B------:R-:W-:Y:S01]  /*4630*/  MOV R5, 0x40000040 ;  /* 0x4000004000057802 */ /* 0x000fe20000000f00 */
[----:B------:R-:W-:Y:S01]  /*4640*/  IMAD.MOV.U32 R11, RZ, RZ, 0x40000040 ;  /* 0x40000040ff0b7424 */ /* 0x000fe200078e00ff */
[----:B------:R-:W-:Y:S01]  /*4650*/  BAR.SYNC.DEFER_BLOCKING 0xe, 0x100 ;  /* 0x0384000000007b1d */ /* 0x000fe20000010000 */
[----:B------:R-:W-:Y:S01]  /*4660*/  MOV R9, 0x40000040 ;  /* 0x4000004000097802 */ /* 0x000fe20000000f00 */
[----:B------:R-:W-:Y:S01]  /*4670*/  IMAD.MOV.U32 R13, RZ, RZ, 0x40000040 ;  /* 0x40000040ff0d7424 */ /* 0x000fe200078e00ff */
[----:B------:R-:W-:Y:S02]  /*4680*/  R2UR UR5, R5 ;  /* 0x00000000050572ca */ /* 0x000fe400000e0000 */
[----:B------:R-:W-:Y:S01]  /*4690*/  R2UR UR7, R7 ;  /* 0x00000000070772ca */ /* 0x000fe200000e0000 */
[----:B------:R-:W-:Y:S01]  /*46a0*/  IMAD.MOV.U32 R7, RZ, RZ, 0x40000040 ;  /* 0x40000040ff077424 */ /* 0x000fe200078e00ff */
[----:B------:R-:W-:Y:S01]  /*46b0*/  ISETP.GE.AND P0, PT, R168, 0x41, PT ;  /* 0x00000041a800780c */ /* 0x000fe20003f06270 */
[----:B------:R-:W1:Y:S01]  /*46c0*/  S2R R20, SR_TID.X ;  /* 0x0000000000147919 */ /* 0x000e620000002100 */
[----:B------:R-:W-:Y:S01]  /*46d0*/  BSSY B0, `(.L_x_3670) ;  /* 0x00000f5000007945 */ /* 0x000fe20003800000 */
[----:B0-----:R-:W-:-:S04]  /*46e0*/  LEA.HI R3, R0, R0, RZ, 0x1 ;  /* 0x0000000000037211 */ /* 0x001fc800078f08ff */
[----:B------:R-:W-:Y:S01]  /*46f0*/  LOP3.LUT R3, R3, 0x1fffe, RZ, 0xc0, !PT ;  /* 0x0001fffe03037812 */ /* 0x000fe200078ec0ff */
[----:B-----5:R-:W-:-:S03]  /*4700*/  WARPGROUP.ARRIVE ;  /* 0x00000000000079c5 */ /* 0x020fc60000000000 */
[----:B------:R-:W-:Y:S01]  /*4710*/  IADD3 R3, R0, -R3, RZ ;  /* 0x8000000300037210 */ /* 0x000fe20007ffe0ff */
[----:B------:R-:W-:-:S04]  /*4720*/  VIADD R0, R2, 0x36400 ;  /* 0x0003640002007836 */ /* 0x000fc80000000000 */
[----:B------:R-:W-:Y:S01]  /*4730*/  IMAD R3, R3, 0x8000, R2 ;  /* 0x0000800003037824 */ /* 0x000fe200078e0202 */
[----:B------:R-:W-:-:S03]  /*4740*/  SHF.R.U32.HI R0, RZ, 0x4, R0 ;  /* 0x00000004ff007819 */ /* 0x000fc60000011600 */
[----:B------:R-:W-:Y:S01]  /*4750*/  VIADD R3, R3, 0x400 ;  /* 0x0000040003037836 */ /* 0x000fe20000000000 */
[----:B------:R-:W-:Y:S02]  /*4760*/  LOP3.LUT R0, R0, 0x3fff, RZ, 0xc0, !PT ;  /* 0x00003fff00007812 */ /* 0x000fe400078ec0ff */
[----:B-1----:R-:W-:Y:S02]  /*4770*/  LOP3.LUT R20, R20, 0x7f, RZ, 0xc0, !PT ;  /* 0x0000007f14147812 */ /* 0x002fe400078ec0ff */
[----:B------:R-:W-:Y:S02]  /*4780*/  SHF.R.U32.HI R3, RZ, 0x4, R3 ;  /* 0x00000004ff037819 */ /* 0x000fe40000011603 */
[----:B------:R-:W-:Y:S02]  /*4790*/  LOP3.LUT R4, R0, 0x10000, RZ, 0xfc, !PT ;  /* 0x0001000000047812 */ /* 0x000fe400078efcff */
[----:B------:R-:W-:Y:S02]  /*47a0*/  LOP3.LUT R3, R3, 0x3fff, RZ, 0xc0, !PT ;  /* 0x00003fff03037812 */ /* 0x000fe400078ec0ff */
[C---:B------:R-:W-:Y:S01]  /*47b0*/  R2UR UR4, R4.reuse ;  /* 0x00000000040472ca */ /* 0x040fe200000e0000 */
[----:B------:R-:W-:Y:S01]  /*47c0*/  VIADD R10, R4, 0x2 ;  /* 0x00000002040a7836 */ /* 0x000fe20000000000 */
[----:B------:R-:W-:-:S02]  /*47d0*/  LOP3.LUT R15, R3, 0x2000000, RZ, 0xfc, !PT ;  /* 0x02000000030f7812 */ /* 0x000fc400078efcff */
[----:B------:R-:W-:-:S03]  /*47e0*/  ISETP.NE.AND P2, PT, R20, RZ, PT ;  /* 0x000000ff1400720c */ /* 0x000fc60003f45270 */
[----:B------:R-:W-:-:S04]  /*47f0*/  IMAD R6, R18, 0x1000, R15 ;  /* 0x0000100012067824 */ /* 0x000fc800078e020f */
[C---:B------:R-:W-:Y:S01]  /*4800*/  VIADD R8, R6.reuse, 0x80 ;  /* 0x0000008006087836 */ /* 0x040fe20000000000 */
[C---:B------:R-:W-:Y:S01]  /*4810*/  R2UR UR6, R6.reuse ;  /* 0x00000000060672ca */ /* 0x040fe200000e0000 */
[C---:B------:R-:W-:Y:S01]  /*4820*/  VIADD R12, R6.reuse, 0x100 ;  /* 0x00000100060c7836 */ /* 0x040fe20000000000 */
[----:B------:R-:W-:-:S03]  /*4830*/  IADD3 R6, R6, 0x180, RZ ;  /* 0x0000018006067810 */ /* 0x000fc60007ffe0ff */
[----:B------:R-:W-:-:S05]  /*4840*/  @!P2 IMAD R0, R18, 0x8, R2 ;  /* 0x000000081200a824 */ /* 0x000fca00078e0202 */
[----:B------:R-:W-:-:S03]  /*4850*/  @!P2 IADD3 R0, R0, 0x38860, RZ ;  /* 0x000388600000a810 */ /* 0x000fc60007ffe0ff */
[----:B------:R-:W-:Y:S01]  /*4860*/  HGMMA.64x256x16.F32 R24, gdesc[UR4].tnspB, RZ, !UPT, gsb0 ;  /* 0x43e00000041879f0 */ /* 0x000fe2000c0008ff */
[----:B------:R-:W-:Y:S02]  /*4870*/  R2UR UR4, R10 ;  /* 0x000000000a0472ca */ /* 0x000fe400000e0000 */
[----:B------:R-:W-:Y:S02]  /*4880*/  R2UR UR5, R11 ;  /* 0x000000000b0572ca */ /* 0x000fe400000e0000 */
[----:B------:R-:W-:Y:S01]  /*4890*/  R2UR UR6, R8 ;  /* 0x00000000080672ca */ /* 0x000fe200000e0000 */
[----:B------:R-:W-:Y:S01]  /*48a0*/  VIADD R8, R4, 0x4 ;  /* 0x0000000404087836 */ /* 0x000fe20000000000 */
[----:B------:R-:W-:Y:S01]  /*48b0*/  R2UR UR7, R9 ;  /* 0x00000000090772ca */ /* 0x000fe200000e0000 */
[----:B------:R-:W-:Y:S01]  /*48c0*/  IMAD.MOV.U32 R9, RZ, RZ, 0x40000040 ;  /* 0x40000040ff097424 */ /* 0x000fe200078e00ff */
[----:B------:R-:W-:Y:S01]  /*48d0*/  @!P2 PRMT R0, RZ, 0x654, R0 ;  /* 0x00000654ff00a816 */ /* 0x000fe20000000000 */
[----:B------:R-:W-:-:S02]  /*48e0*/  WARPGROUP.DEPBAR.LE gsb0, 0x0 ;  /* 0x00008000000079c5 */ /* 0x000fc40000010000 */
[----:B------:R-:W-:-:S15]  /*48f0*/  WARPGROUP.ARRIVE ;  /* 0x00000000000079c5 */ /* 0x000fde0000000000 */
[----:B------:R-:W-:-:S01]  /*4900*/  NOP ;  /* 0x0000000000007918 */ /* 0x000fc20000000000 */
[----:B------:R-:W-:Y:S01]  /*4910*/  HGMMA.64x256x16.F32 R24, gdesc[UR4].tnspB, R24, gsb0 ;  /* 0x43e00000041879f0 */ /* 0x000fe20008000818 */
[----:B------:R-:W-:Y:S02]  /*4920*/  R2UR UR4, R8 ;  /* 0x00000000080472ca */ /* 0x000fe400000e0000 */
[----:B------:R-:W-:Y:S02]  /*4930*/  R2UR UR5, R9 ;  /* 0x00000000090572ca */ /* 0x000fe400000e0000 */
[----:B------:R-:W-:Y:S01]  /*4940*/  R2UR UR6, R12 ;  /* 0x000000000c0672ca */ /* 0x000fe200000e0000 */
[----:B------:R-:W-:Y:S01]  /*4950*/  VIADD R12, R4, 0x6 ;  /* 0x00000006040c7836 */ /* 0x000fe20000000000 */
[----:B------:R-:W-:Y:S01]  /*4960*/  R2UR UR7, R13 ;  /* 0x000000000d0772ca */ /* 0x000fe200000e0000 */
[----:B------:R-:W-:Y:S01]  /*4970*/  IMAD.MOV.U32 R13, RZ, RZ, 0x40000040 ;  /* 0x40000040ff0d7424 */ /* 0x000fe200078e00ff */
[----:B------:R-:W-:Y:S02]  /*4980*/  WARPGROUP.DEPBAR.LE gsb0, 0x0 ;  /* 0x00008000000079c5 */ /* 0x000fe40000010000 */
[----:B------:R-:W-:-:S15]  /*4990*/  WARPGROUP.ARRIVE ;  /* 0x00000000000079c5 */ /* 0x000fde0000000000 */
[----:B------:R-:W-:-:S02]  /*49a0*/  NOP ;  /* 0x0000000000007918 */ /* 0x000fc40000000000 */
        /* <DEDUP_REMOVED lines=12> */
[----:B------:R-:W-:Y:S05]  /*4a70*/  @!P0 BRA `(.L_x_3671) ;  /* 0x0000000800e88947 */ /* 0x000fea0003800000 */
[----:B------:R-:W-:-:S07]  /*4a80*/  VIADD R197, R197, 0xfffffffe ;  /* 0xfffffffec5c57836 */ /* 0x000fce0000000000 */
.L_x_3672:
[----:B------:R-:W-:Y:S01]  /*4a90*/  BAR.SYNC.DEFER_BLOCKING 0xe, 0x100 ;  /* 0x0384000000007b1d */ /* 0x000fe20000010000 */
[----:B------:R-:W-:Y:S01]  /*4aa0*/  IMAD R3, R18, 0x40, R188 ;  /* 0x0000004012037824 */ /* 0x000fe200078e02bc */
[----:B------:R-:W-:Y:S01]  /*4ab0*/  R2UR UR4, R4 ;  /* 0x00000000040472ca */ /* 0x000fe200000e0000 */
[----:B------:R-:W-:Y:S01]  /*4ac0*/  VIADD R18, R18, 0x1 ;  /* 0x0000000112127836 */ /* 0x000fe20000000000 */
[----:B------:R-:W-:Y:S01]  /*4ad0*/  R2UR UR5, R5 ;  /* 0x00000000050572ca */ /* 0x000fe200000e0000 */
[----:B------:R-:W-:Y:S01]  /*4ae0*/  IMAD R3, R3, 0x4, R2 ;  /* 0x0000000403037824 */ /* 0x000fe200078e0202 */
[C---:B------:R-:W-:Y:S01]  /*4af0*/  ISETP.GT.AND P1, PT, R197.reuse, RZ, PT ;  /* 0x000000ffc500720c */ /* 0x040fe20003f24270 */
[----:B------:R-:W-:Y:S01]  /*4b00*/  IMAD.MOV.U32 R7, RZ, RZ, 0x40000040 ;  /* 0x40000040ff077424 */ /* 0x000fe200078e00ff */
[----:B------:R-:W-:Y:S01]  /*4b10*/  ISETP.NE.AND P0, PT, R18, 0x2, PT ;  /* 0x000000021200780c */ /* 0x000fe20003f05270 */
[----:B------:R-:W-:Y:S01]  /*4b20*/  IMAD.MOV.U32 R21, RZ, RZ, 0x40000040 ;  /* 0x40000040ff157424 */ /* 0x000fe200078e00ff */
[----:B------:R-:W-:-:S02]  /*4b30*/  IADD3 R197, R197, -0x1, RZ ;  /* 0xffffffffc5c57810 */ /* 0x000fc40007ffe0ff */
[----:B------:R-:W-:Y:S02]  /*4b40*/  SEL R18, R18, RZ, P0 ;  /* 0x000000ff12127207 */ /* 0x000fe40000000000 */
[----:B------:R-:W-:Y:S01]  /*4b50*/  R2UR UR7, R7 ;  /* 0x00000000070772ca */ /* 0x000fe200000e0000 */
[----:B------:R-:W-:Y:S01]  /*4b60*/  IMAD.MOV.U32 R7, RZ, RZ, 0x40000040 ;  /* 0x40000040ff077424 */ /* 0x000fe200078e00ff */
[----:B------:R-:W-:-:S04]  /*4b70*/  LEA R6, R18, R15, 0xc ;  /* 0x0000000f12067211 */ /* 0x000fc800078e60ff */
[C---:B------:R-:W-:Y:S01]  /*4b80*/  R2UR UR6, R6.reuse ;  /* 0x00000000060672ca */ /* 0x040fe200000e0000 */
[----:B------:R-:W-:Y:S01]  /*4b90*/  VIADD R20, R6, 0x80 ;  /* 0x0000008006147836 */ /* 0x000fe20000000000 */
[----:B0-----:R-:W0:Y:S04]  /*4ba0*/  LDS R0, [R3+0x38400] ;  /* 0x0384000003007984 */ /* 0x001e280000000800 */
        /* <DEDUP_REMOVED lines=129> */
[----:B------:R-:W-:-:S04]  /*53c0*/  @!P2 IMAD R0, R18, 0x8, R2 ;  /* 0x000000081200a824 */ /* 0x000fc800078e0202 */
[----:B------:R-:W-:Y:S01]  /*53d0*/  @!P2 VIADD R0, R0, 0x38860 ;  /* 0x000388600000a836 */ /* 0x000fe20000000000 */
[----:B------:R-:W-:-:S04]  /*53e0*/  WARPGROUP.ARRIVE ;  /* 0x00000000000079c5 */ /* 0x000fc80000000000 */
[----:B------:R-:W-:Y:S02]  /*53f0*/  @!P2 PRMT R0, RZ, 0x654, R0 ;  /* 0x00000654ff00a816 */ /* 0x000fe40000000000 */
[----:B------:R-:W-:Y:S01]  /*5400*/  HGMMA.64x256x16.F32 R24, gdesc[UR4].tnspB, R24, gsb0 ;  /* 0x43e00000041879f0 */ /* 0x000fe20008000818 */
[----:B------:R-:W-:Y:S02]  /*5410*/  R2UR UR4, R10 ;  /* 0x000000000a0472ca */ /* 0x000fe400000e0000 */
[----:B------:R-:W-:Y:S02]  /*5420*/  R2UR UR5, R11 ;  /* 0x000000000b0572ca */ /* 0x000fe400000e0000 */
[----:B------:R-:W-:Y:S01]  /*5430*/  R2UR UR6, R20 ;  /* 0x00000000140672ca */ /* 0x000fe200000e0000 */
[C---:B------:R-:W-:Y:S01]  /*5440*/  VIADD R20, R6.reuse, 0x100 ;  /* 0x0000010006147836 */ /* 0x040fe20000000000 */
[----:B------:R-:W-:Y:S01]  /*5450*/  R2UR UR7, R21 ;  /* 0x00000000150772ca */ /* 0x000fe200000e0000 */
[----:B------:R-:W-:Y:S01]  /*5460*/  VIADD R6, R6, 0x180 ;  /* 0x0000018006067836 */ /* 0x000fe20000000000 */
[----:B------:R-:W-:Y:S01]  /*5470*/  MOV R21, 0x40000040 ;  /* 0x4000004000157802 */ /* 0x000fe20000000f00 */
[----:B------:R-:W-:-:S02]  /*5480*/  WARPGROUP.DEPBAR.LE gsb0, 0x0 ;  /* 0x00008000000079c5 */ /* 0x000fc40000010000 */
[----:B------:R-:W-:-:S15]  /*5490*/  WARPGROUP.ARRIVE ;  /* 0x00000000000079c5 */ /* 0x000fde0000000000 */
[----:B------:R-:W-:-:S01]  /*54a0*/  NOP ;  /* 0x0000000000007918 */ /* 0x000fc20000000000 */
        /* <DEDUP_REMOVED lines=19> */
[----:B------:R0:W-:Y:S02]  /*55e0*/  @!P2 SYNCS.ARRIVE.TRANS64.RED.A1T0 RZ, [R0+URZ], RZ ;  /* 0x000000ff00ffa9a7 */ /* 0x0001e4000810043f */
[----:B0-----:R-:W-:-:S04]  /*55f0*/  SEL R0, RZ, 0x1, P0 ;  /* 0x00000001ff007807 */ /* 0x001fc80000000000 */
[----:B------:R-:W-:Y:S01]  /*5600*/  LOP3.LUT R23, R23, R0, RZ, 0x3c, !PT ;  /* 0x0000000017177212 */ /* 0x000fe200078e3cff */
[----:B------:R-:W-:Y:S06]  /*5610*/  @P1 BRA `(.L_x_3672) ;  /* 0xfffffff4001c1947 */ /* 0x000fec000383ffff */
.L_x_3671:
[----:B------:R-:W-:Y:S05]  /*5620*/  BSYNC B0 ;  /* 0x0000000000007941 */ /* 0x000fea0003800000 */
.L_x_3670:
[----:B------:R-:W-:Y:S01]  /*5630*/  BAR.SYNC.DEFER_BLOCKING 0xe, 0x100 ;  /* 0x0384000000007b1d */ /* 0x000fe20000010000 */
[C---:B------:R-:W-:Y:S01]  /*5640*/  IMAD R3, R18.reuse, 0x40, R188 ;  /* 0x0000004012037824 */ /* 0x040fe200078e02bc */
[----:B------:R-:W-:Y:S01]  /*5650*/  PLOP3.LUT P0, PT, PT, PT, PT, 0x8, 0x0 ;  /* 0x000000000000781c */ /* 0x000fe20003f0e170 */
[----:B------:R-:W-:Y:S02]  /*5660*/  VIADD R18, R18, 0x1 ;  /* 0x0000000112127836 */ /* 0x000fe40000000000 */
[----:B------:R-:W-:-:S03]  /*5670*/  IMAD R3, R3, 0x4, R2 ;  /* 0x0000000403037824 */ /* 0x000fc600078e0202 */
[----:B------:R-:W-:-:S04]  /*5680*/  ISETP.NE.AND P1, PT, R18, 0x2, PT ;  /* 0x000000021200780c */ /* 0x000fc80003f25270 */
[----:B------:R-:W-:Y:S02]  /*5690*/  SEL R4, RZ, 0x1, P1 ;  /* 0x00000001ff047807 */ /* 0x000fe40000800000 */
[----:B------:R-:W-:Y:S02]  /*56a0*/  SEL R18, R18, RZ, P1 ;  /* 0x000000ff12127207 */ /* 0x000fe40000800000 */
[----:B------:R-:W-:Y:S01]  /*56b0*/  LOP3.LUT R23, R23, R4, RZ, 0x3c, !PT ;  /* 0x0000000417177212 */ /* 0x000fe200078e3cff */
        /* <DEDUP_REMOVED lines=132> */
.L_x_3668:
        /* <DEDUP_REMOVED lines=24> */
[----:B------:R-:W-:Y:S01]  /*6080*/  MOV R12, 0x1 ;  /* 0x00000001000c7802 */ /* 0x000fe20000000f00 */
[----:B------:R-:W-:-:S02]  /*6090*/  IMAD.U32 R10, RZ, RZ, UR4 ;  /* 0x00000004ff0a7e24 */ /* 0x000fc4000f8e00ff */
[----:B------:R-:W-:Y:S02]  /*60a0*/  IMAD.U32 R11, RZ, RZ, UR5 ;  /* 0x00000005ff0b7e24 */ /* 0x000fe4000f8e00ff */
[----:B------:R-:W-:Y:S02]  /*60b0*/  IMAD.MOV.U32 R8, RZ, RZ, 0x70 ;  /* 0x00000070ff087424 */ /* 0x000fe400078e00ff */
[----:B0-----:R-:W-:-:S07]  /*60c0*/  IMAD.MOV.U32 R13, RZ, RZ, RZ ;  /* 0x000000ffff0d7224 */ /* 0x001fce00078e00ff */
[----:B------:R-:W-:-:S07]  /*60d0*/  LEPC R20, `(.L_x_3674) ;  /* 0x000000001014794e */ /* 0x000fce0000000000 */
[----:B-1---5:R-:W-:Y:S05]  /*60e0*/  CALL.ABS.NOINC R14 ;  /* 0x000000000e007343 */ /* 0x022fea0003c00000 */
.L_x_3674:
[----:B------:R-:W-:Y:S05]  /*60f0*/  BSYNC B6 ;  /* 0x0000000000067941 */ /* 0x000fea0003800000 */
.L_x_3673:
        /* <DEDUP_REMOVED lines=12> */
.L_x_3678:
[----:B-1----:R1:W2:Y:S02]  /*61c0*/  SYNCS.PHASECHK.TRANS64.TRYWAIT P0, [R2+URZ+0x38800], R5 ;  /* 0x03880005020075a7 */ /* 0x0022a4000800017f */
[----:B--2---:R-:W-:Y:S05]  /*61d0*/  @!P0 NANOSLEEP.SYNCS 0x989680 ;  /* 0x009896800000895d */ /* 0x004fea0003900000 */
[----:B------:R-:W2:Y:S02]  /*61e0*/  @!P0 SYNCS.PHASECHK.TRANS64 P0, [R2+URZ+0x38800], R5 ;  /* 0x03880005020085a7 */ /* 0x000ea4000800007f */
[----:B--2---:R-:W-:Y:S05]  /*61f0*/  @!P0 BRA `(.L_x_3678) ;  /* 0xfffffffc00f08947 */ /* 0x004fea000383ffff */
.L_x_3677:
[----:B------:R-:W-:Y:S05]  /*6200*/  BSYNC B0 ;  /* 0x0000000000007941 */ /* 0x000fea0003800000 */
.L_x_3676:
[----:B------:R-:W-:Y:S05]  /*6210*/  BRA `(.L_x_3679) ;  /* 0x00000020006c7947 */ /* 0x000fea0003800000 */
.L_x_3675:
        /* <DEDUP_REMOVED lines=10> */
[C---:B------:R-:W-:Y:S01]  /*62c0*/  IMAD R11, R27.reuse, UR5, R6 ;  /* 0x000000051b0b7c24 */ /* 0x040fe2000f8e0206 */
[----:B------:R-:W-:Y:S01]  /*62d0*/  ULDC.64 UR4, c[0x0][0x3c8] ;  /* 0x0000f20000047ab9 */ /* 0x000fe20000000a00 */
[----:B------:R-:W-:Y:S01]  /*62e0*/  IMAD R0, R0, UR6, RZ ;  /* 0x0000000600007c24 */ /* 0x000fe2000f8e02ff */
[C---:B------:R-:W-:Y:S01]  /*62f0*/  LEA R24, P2, R4.reuse, UR4, 0x1 ;  /* 0x0000000404187c11 */ /* 0x040fe2000f8408ff */
[----:B------:R-:W-:Y:S01]  /*6300*/  IMAD.WIDE.U32 R6, R27, UR6, RZ ;  /* 0x000000061b067c25 */ /* 0x000fe2000f8e00ff */
[----:B------:R-:W-:Y:S02]  /*6310*/  IADD3 R11, R11, R5, RZ ;  /* 0x000000050b0b7210 */ /* 0x000fe40007ffe0ff */
[-C--:B------:R-:W-:Y:S01]  /*6320*/  IADD3 R3, P6, R29, R4.reuse, RZ ;  /* 0x000000041d037210 */ /* 0x080fe20007fde0ff */
[----:B------:R-:W-:Y:S01]  /*6330*/  IMAD R9, R27, UR7, R0 ;  /* 0x000000071b097c24 */ /* 0x000fe2000f8e0200 */
[----:B------:R-:W-:Y:S01]  /*6340*/  SHF.R.S32.HI R12, RZ, 0x1f, R29 ;  /* 0x0000001fff0c7819 */ /* 0x000fe2000001141d */
[----:B------:R-:W-:Y:S01]  /*6350*/  ULDC.64 UR6, c[0x0][0x3e0] ;  /* 0x0000f80000067ab9 */ /* 0x000fe20000000a00 */
[----:B------:R-:W-:Y:S01]  /*6360*/  LEA.HI.X R26, R4, UR5, R11, 0x1, P2 ;  /* 0x00000005041a7c11 */ /* 0x000fe200090f0c0b */
[----:B------:R-:W-:Y:S01]  /*6370*/  IMAD.IADD R9, R9, 0x1, R7 ;  /* 0x0000000109097824 */ /* 0x000fe200078e0207 */
[----:B------:R-:W-:Y:S01]  /*6380*/  IADD3 R5, P1, R16, R4, RZ ;  /* 0x0000000410057210 */ /* 0x000fe20007f3e0ff */
[----:B------:R-:W-:Y:S01]  /*6390*/  IMAD.X R10, R12, 0x1, R11, P6 ;  /* 0x000000010c0a7824 */ /* 0x000fe200030e060b */
[----:B------:R-:W-:-:S02]  /*63a0*/  IADD3 R8, P2, R29, R6, RZ ;  /* 0x000000061d087210 */ /* 0x000fc40007f5e0ff */
[C---:B------:R-:W-:Y:S01]  /*63b0*/  LEA R32, P5, R3.reuse, UR4, 0x1 ;  /* 0x0000000403207c11 */ /* 0x040fe2000f8a08ff */
[----:B------:R-:W-:Y:S01]  /*63c0*/  IMAD.X R4, R14, 0x1, R11, P1 ;  /* 0x000000010e047824 */ /* 0x000fe200008e060b */
[----:B------:R-:W-:Y:S01]  /*63d0*/  IADD3 R0, P4, R16, R6, RZ ;  /* 0x0000000610007210 */ /* 0x000fe20007f9e0ff */
[----:B------:R-:W-:Y:S01]  /*63e0*/  IMAD.X R7, R12, 0x1, R9, P2 ;  /* 0x000000010c077824 */ /* 0x000fe200010e0609 */
[----:B------:R-:W-:Y:S02]  /*63f0*/  LEA.HI.X R33, R3, UR5, R10, 0x1, P5 ;  /* 0x0000000503217c11 */ /* 0x000fe4000a8f0c0a */
[----:B------:R-:W-:Y:S02]  /*6400*/  LEA R27, P3, R6, UR6, 0x1 ;  /* 0x00000006061b7c11 */ /* 0x000fe4000f8608ff */
[----:B------:R-:W-:Y:S02]  /*6410*/  LEA R34, P6, R8, UR6, 0x1 ;  /* 0x0000000608227c11 */ /* 0x000fe4000f8c08ff */
[----:B------:R-:W-:-:S02]  /*6420*/  LEA R36, P1, R5, UR4, 0x1 ;  /* 0x0000000405247c11 */ /* 0x000fc4000f8208ff */
[----:B------:R-:W-:Y:S02]  /*6430*/  LEA R38, P2, R0, UR6, 0x1 ;  /* 0x0000000600267c11 */ /* 0x000fe4000f8408ff */
[----:B------:R-:W-:Y:S02]  /*6440*/  IADD3.X R3, R14, R9, RZ, P4, !PT ;  /* 0x000000090e037210 */ /* 0x000fe400027fe4ff */
[----:B------:R-:W-:Y:S02]  /*6450*/  LEA.HI.X R35, R8, UR7, R7, 0x1, P6 ;  /* 0x0000000708237c11 */ /* 0x000fe4000b0f0c07 */
[----:B------:R-:W-:Y:S02]  /*6460*/  LEA.HI.X R28, R6, UR7, R9, 0x1, P3 ;  /* 0x00000007061c7c11 */ /* 0x000fe400098f0c09 */
[----:B------:R-:W-:Y:S02]  /*6470*/  LEA.HI.X R37, R5, UR5, R4, 0x1, P1 ;  /* 0x0000000505257c11 */ /* 0x000fe400088f0c04 */
        /* <DEDUP_REMOVED lines=18> */
.L_x_3681:
[----:B------:R-:W-:Y:S05]  /*65a0*/  BSYNC B6 ;  /* 0x0000000000067941 */ /* 0x000fea0003800000 */
.L_x_3680:
[----:B------:R-:W-:Y:S01]  /*65b0*/  ULDC.U8 UR4, c[0x0][0x3f0] ;  /* 0x0000fc0000047ab9 */ /* 0x000fe20000000000 */
[----:B------:R-:W-:Y:S01]  /*65c0*/  BSSY B0, `(.L_x_3682) ;  /* 0x00001d8000007945 */ /* 0x000fe20003800000 */
[----:B------:R-:W-:-:S13]  /*65d0*/  ISETP.NE.AND P0, PT, RZ, UR4, PT ;  /* 0x00000004ff007c0c */ /* 0x000fda000bf05270 */
[----:B------:R-:W-:Y:S05]  /*65e0*/  @!P0 BRA `(.L_x_3683) ;  /* 0x0000000c00d48947 */ /* 0x000fea0003800000 */
[----:B------:R-:W-:Y:S01]  /*65f0*/  IMAD R30, R25, -0x40, R30 ;  /* 0xffffffc0191e7824 */ /* 0x000fe200078e021e */
[----:B------:R-:W-:Y:S01]  /*6600*/  SHF.L.U32 R3, R186, 0x6, RZ ;  /* 0x00000006ba037819 */ /* 0x000fe200000006ff */
[----:B------:R-:W-:Y:S01]  /*6610*/  BSSY B1, `(.L_x_3684) ;  /* 0x000001a000017945 */ /* 0x000fe20003800000 */
[----:B------:R-:W-:Y:S02]  /*6620*/  LEA.HI R0, R212, R212, RZ, 0x1 ;  /* 0x000000d4d4007211 */ /* 0x000fe400078f08ff */
        /* <DEDUP_REMOVED lines=14> */
[C---:B------:R-:W-:Y:S01]  /*6710*/  VIADD R4, R29.reuse, 0x10 ;  /* 0x000000101d047836 */ /* 0x040fe20000000000 */
[----:B------:R-:W-:Y:S01]  /*6720*/  ULDC UR4, c[0x0][0x3d4] ;  /* 0x0000f50000047ab9 */ /* 0x000fe20000000800 */
[----:B------:R-:W-:Y:S02]  /*6730*/  CS2R R8, SRZ ;  /* 0x0000000000087805 */ /* 0x000fe4000001ff00 */
[----:B------:R-:W-:Y:S02]  /*6740*/  ISETP.GE.AND P0, PT, R29, UR4, PT ;  /* 0x000000041d007c0c */ /* 0x000fe4000bf06270 */
[----:B------:R-:W-:Y:S02]  /*6750*/  ISETP.GE.AND P2, PT, R4, UR4, PT ;  /* 0x0000000404007c0c */ /* 0x000fe4000bf46270 */
[----:B------:R-:W-:-:S09]  /*6760*/  CS2R R4, SRZ ;  /* 0x0000000000047805 */ /* 0x000fd2000001ff00 */
[----:B------:R0:W5:Y:S04]  /*6770*/  @!P0 LDG.E.64 R6, desc[UR54][R32.64] ;  /* 0x0000003620068981 */ /* 0x000168000c1e1b00 */
[----:B------:R0:W5:Y:S04]  /*6780*/  @!P2 LDG.E.64 R4, desc[UR54][R32.64+0x20] ;  /* 0x000020362004a981 */ /* 0x000168000c1e1b00 */
[----:B------:R0:W5:Y:S04]  /*6790*/  @!P0 LDG.E.64 R20, desc[UR54][R34.64] ;  /* 0x0000003622148981 */ /* 0x000168000c1e1b00 */
[----:B------:R0:W5:Y:S02]  /*67a0*/  @!P2 LDG.E.64 R8, desc[UR54][R34.64+0x20] ;  /* 0x000020362208a981 */ /* 0x000164000c1e1b00 */
.L_x_3685:
[----:B------:R-:W-:Y:S05]  /*67b0*/  BSYNC B1 ;  /* 0x0000000000017941 */ /* 0x000fea0003800000 */
.L_x_3684:
[----:B------:R-:W-:-:S03]  /*67c0*/  UMOV UR4, 0xffffffff ;  /* 0xffffffff00047882 */ /* 0x000fc60000000000 */
[----:B------:R-:W-:Y:S05]  /*67d0*/  BRA.DIV UR4, `(.L_x_3686) ;  /* 0x0000011a04b87947 */ /* 0x000fea000b800000 */
.L_x_3849:
[----:B------:R-:W-:-:S03]  /*67e0*/  UMOV UR4, 0xffffffff ;  /* 0xffffffff00047882 */ /* 0x000fc60000000000 */
[----:B------:R-:W-:Y:S05]  /*67f0*/  BRA.DIV UR4, `(.L_x_3687) ;  /* 0x0000011a04d87947 */ /* 0x000fea000b800000 */
.L_x_3852:
[----:B------:R-:W-:-:S03]  /*6800*/  UMOV UR4, 0xffffffff ;  /* 0xffffffff00047882 */ /* 0x000fc60000000000 */
[----:B------:R-:W-:Y:S05]  /*6810*/  BRA.DIV UR4, `(.L_x_3688) ;  /* 0x0000011a04f87947 */ /* 0x000fea000b800000 */
.L_x_3855:
[----:B------:R-:W-:-:S03]  /*6820*/  UMOV UR4, 0xffffffff ;  /* 0xffffffff00047882 */ /* 0x000fc60000000000 */
[----:B------:R-:W-:Y:S05]  /*6830*/  BRA.DIV UR4, `(.L_x_3689) ;  /* 0x0000011e04187947 */ /* 0x000fea000b800000 */
.L_x_3858:
[----:B------:R-:W1:Y:S01]  /*6840*/  SYNCS.PHASECHK.TRANS64.TRYWAIT P0, [R2+URZ+0x38800], R25 ;  /* 0x03880019020075a7 */ /* 0x000e62000800017f */
[--C-:B0----5:R-:W-:Y:S01]  /*6850*/  IMAD.MOV.U32 R32, RZ, RZ, R7.reuse ;  /* 0x000000ffff207224 */ /* 0x121fe200078e0007 */
[--C-:B------:R-:W-:Y:S01]  /*6860*/  SHF.R.U64 R34, R6, 0x10, R7.reuse ;  /* 0x0000001006227819 */ /* 0x100fe20000001207 */
[----:B------:R-:W-:Y:S01]  /*6870*/  IMAD.MOV.U32 R27, RZ, RZ, R6 ;  /* 0x000000ffff1b7224 */ /* 0x000fe200078e0006 */
[----:B------:R-:W-:Y:S01]  /*6880*/  SHF.R.U32.HI R12, RZ, 0x10, R7 ;  /* 0x00000010ff0c7819 */ /* 0x000fe20000011607 */
[----:B------:R-:W-:Y:S01]  /*6890*/  IMAD.MOV.U32 R30, RZ, RZ, R4 ;  /* 0x000000ffff1e7224 */ /* 0x000fe200078e0004 */
[----:B------:R-:W-:Y:S01]  /*68a0*/  LEA R7, R189, R0, 0x9 ;  /* 0x00000000bd077211 */ /* 0x000fe200078e48ff */
[----:B------:R-:W-:Y:S01]  /*68b0*/  IMAD.MOV.U32 R6, RZ, RZ, R5 ;  /* 0x000000ffff067224 */ /* 0x000fe200078e0005 */
[----:B------:R-:W-:Y:S01]  /*68c0*/  LOP3.LUT P2, RZ, R186, 0x4, RZ, 0xc0, !PT ;  /* 0x00000004baff7812 */ /* 0x000fe2000784c0ff */
[----:B------:R-:W-:Y:S01]  /*68d0*/  IMAD.MOV.U32 R33, RZ, RZ, R9 ;  /* 0x000000ffff217224 */ /* 0x000fe200078e0009 */
[--C-:B------:R-:W-:Y:S01]  /*68e0*/  SHF.R.U64 R35, R4, 0x10, R5.reuse ;  /* 0x0000001004237819 */ /* 0x100fe20000001205 */
[----:B------:R-:W-:Y:S01]  /*68f0*/  IMAD R10, R7, 0x2, R2 ;  /* 0x00000002070a7824 */ /* 0x000fe200078e0202 */
        /* <DEDUP_REMOVED lines=8> */
[----:B------:R-:W-:Y:S01]  /*6980*/  VIADD R0, R10, 0x20440 ;  /* 0x000204400a007836 */ /* 0x000fe20000000000 */
[----:B------:R-:W-:-:S02]  /*6990*/  SHF.R.U64 R37, R8, 0x10, R9 ;  /* 0x0000001008257819 */ /* 0x000fc40000001209 */
[----:B------:R-:W-:Y:S02]  /*69a0*/  SHF.R.U32.HI R8, RZ, 0x10, R9 ;  /* 0x00000010ff087819 */ /* 0x000fe40000011609 */
[----:B------:R-:W-:Y:S02]  /*69b0*/  @P2 IADD3 R0, R4, -0x40, RZ ;  /* 0xffffffc004002810 */ /* 0x000fe40007ffe0ff */
[----:B------:R-:W-:Y:S02]  /*69c0*/  PRMT R34, R34, 0x5410, R12 ;  /* 0x0000541022227816 */ /* 0x000fe4000000000c */
[----:B------:R-:W-:Y:S02]  /*69d0*/  PRMT R30, R30, 0x5410, R6 ;  /* 0x000054101e1e7816 */ /* 0x000fe40000000006 */
[----:B------:R-:W-:Y:S02]  /*69e0*/  PRMT R35, R35, 0x5410, R13 ;  /* 0x0000541023237816 */ /* 0x000fe4000000000d */
[----:B------:R-:W-:-:S02]  /*69f0*/  PRMT R27, R27, 0x5410, R7 ;  /* 0x000054101b1b7816 */ /* 0x000fc40000000007 */
[----:B------:R-:W-:Y:S02]  /*6a00*/  PRMT R33, R33, 0x5410, R11 ;  /* 0x0000541021217816 */ /* 0x000fe4000000000b */
[----:B------:R-:W-:Y:S02]  /*6a10*/  PRMT R36, R36, 0x5410, R14 ;  /* 0x0000541024247816 */ /* 0x000fe4000000000e */
[----:B------:R-:W-:Y:S01]  /*6a20*/  PRMT R32, R32, 0x5410, R5 ;  /* 0x0000541020207816 */ /* 0x000fe20000000005 */
[----:B-1----:R-:W-:Y:S06]  /*6a30*/  @!P0 BRA `(.L_x_3691) ;  /* 0x0000011800c08947 */ /* 0x002fec0003800000 */
.L_x_3859:
[----:B------:R-:W-:Y:S05]  /*6a40*/  BSYNC B1 ;  /* 0x0000000000017941 */ /* 0x000fea0003800000 */
.L_x_3690:
        /* <DEDUP_REMOVED lines=10> */
[--C-:B------:R-:W-:Y:S02]  /*6af0*/  HADD2.F32 R15, -RZ, R27.reuse.H1_H1 ;  /* 0x3000001bff0f7230 */ /* 0x100fe40000004100 */
        /* <DEDUP_REMOVED lines=20> */
[----:B------:R-:W-:Y:S02]  /*6c40*/  HADD2.F32 R4, -RZ, R32.H0_H0 ;  /* 0x20000020ff047230 */ /* 0x000fe40000004100 */
[----:B------:R-:W-:Y:S02]  /*6c50*/  HADD2.F32 R13, -RZ, R36.H1_H1 ;  /* 0x30000024ff0d7230 */ /* 0x000fe40000004100 */
[----:B------:R-:W-:Y:S01]  /*6c60*/  FMUL.FTZ R14, R6, R8 ;  /* 0x00000008060e7220 */ /* 0x000fe20000410000 */
[----:B------:R-:W-:-:S02]  /*6c70*/  HADD2.F32 R5, -RZ, R34.H1_H1 ;  /* 0x30000022ff057230 */ /* 0x000fc40000004100 */
[-C--:B------:R-:W-:Y:S01]  /*6c80*/  FMUL.FTZ R15, R6, R4.reuse ;  /* 0x00000004060f7220 */ /* 0x080fe20000410000 */
[----:B0-----:R-:W-:Y:S01]  /*6c90*/  FMUL.FTZ R25, R7, R13 ;  /* 0x0000000d07197220 */ /* 0x001fe20000410000 */
[----:B------:R-:W-:Y:S01]  /*6ca0*/  FFMA.FTZ R6, R11, R4, -R14 ;  /* 0x000000040b067223 */ /* 0x000fe2000001080e */
        /* <DEDUP_REMOVED lines=9> */
.L_x_3695:
[----:B------:R-:W-:Y:S05]  /*6d40*/  BSYNC B2 ;  /* 0x0000000000027941 */ /* 0x000fea0003800000 */
.L_x_3694:
[----:B------:R-:W-:Y:S05]  /*6d50*/  @P1 BRA `(.L_x_3693) ;  /* 0x0000000000981947 */ /* 0x000fea0003800000 */
[----:B-1----:R-:W1:Y:S01]  /*6d60*/  LDS.128 R4, [R0] ;  /* 0x0000000000047984 */ /* 0x002e620000000c00 */
[----:B------:R-:W-:Y:S02]  /*6d70*/  HADD2.F32 R15, -RZ, R32.H1_H1 ;  /* 0x30000020ff0f7230 */ /* 0x000fe40000004100 */
        /* <DEDUP_REMOVED lines=19> */
[----:B------:R-:W-:Y:S02]  /*6eb0*/  HADD2.F32 R8, -RZ, R33.H0_H0 ;  /* 0x20000021ff087230 */ /* 0x000fe40000004100 */
[----:B------:R-:W-:Y:S02]  /*6ec0*/  HADD2.F32 R4, -RZ, R30.H1_H1 ;  /* 0x3000001eff047230 */ /* 0x000fe40000004100 */
        /* <DEDUP_REMOVED lines=15> */
.L_x_3693:
[----:B------:R-:W-:Y:S05]  /*6fc0*/  BSYNC B1 ;  /* 0x0000000000017941 */ /* 0x000fea0003800000 */
.L_x_3692:
        /* <DEDUP_REMOVED lines=9> */
[--C-:B------:R-:W-:Y:S02]  /*7060*/  HADD2.F32 R20, -RZ, R27.reuse.H0_H0 ;  /* 0x2000001bff147230 */ /* 0x100fe40000004100 */
[----:B------:R-:W-:Y:S02]  /*7070*/  HADD2.F32 R24, -RZ, R27.H1_H1 ;  /* 0x3000001bff187230 */ /* 0x000fe40000004100 */
[----:B0-----:R-:W-:Y:S02]  /*7080*/  HADD2.F32 R25, -RZ, R36.H0_H0 ;  /* 0x20000024ff197230 */ /* 0x001fe40000004100 */
[----:B------:R-:W-:Y:S02]  /*7090*/  HADD2.F32 R21, -RZ, R34.H0_H0 ;  /* 0x20000022ff157230 */ /* 0x000fe40000004100 */
[----:B------:R-:W-:Y:S02]  /*70a0*/  HADD2.F32 R27, -RZ, R33.H1_H1 ;  /* 0x30000021ff1b7230 */ /* 0x000fe40000004100 */
[----:B------:R-:W-:-:S02]  /*70b0*/  HADD2.F32 R26, -RZ, R36.H1_H1 ;  /* 0x30000024ff1a7230 */ /* 0x000fc40000004100 */
[--C-:B-1----:R-:W-:Y:S02]  /*70c0*/  HADD2.F32 R8, -RZ, R4.reuse.H0_H0 ;  /* 0x20000004ff087230 */ /* 0x102fe40000004100 */
[----:B------:R-:W-:Y:S02]  /*70d0*/  HADD2.F32 R4, -RZ, R4.H1_H1 ;  /* 0x30000004ff047230 */ /* 0x000fe40000004100 */
[--C-:B------:R-:W-:Y:S02]  /*70e0*/  HADD2.F32 R9, -RZ, R5.reuse.H0_H0 ;  /* 0x20000005ff097230 */ /* 0x100fe40000004100 */
[----:B------:R-:W-:Y:S02]  /*70f0*/  HADD2.F32 R5, -RZ, R5.H1_H1 ;  /* 0x30000005ff057230 */ /* 0x000fe40000004100 */
[-C--:B------:R-:W-:Y:S01]  /*7100*/  FMUL.FTZ R13, R24, R4.reuse ;  /* 0x00000004180d7220 */ /* 0x080fe20000410000 */
[----:B------:R-:W-:Y:S01]  /*7110*/  FMUL.FTZ R15, R20, R4 ;  /* 0x00000004140f7220 */ /* 0x000fe20000410000 */
[----:B------:R-:W-:-:S02]  /*7120*/  HADD2.F32 R11, -RZ, R6.H0_H0 ;  /* 0x20000006ff0b7230 */ /* 0x000fc40000004100 */
[-C--:B------:R-:W-:Y:S01]  /*7130*/  FMUL.FTZ R14, R25, R5.reuse ;  /* 0x00000005190e7220 */ /* 0x080fe20000410000 */
[-C--:B------:R-:W-:Y:S01]  /*7140*/  FFMA.FTZ R4, R20, R8.reuse, -R13 ;  /* 0x0000000814047223 */ /* 0x080fe2000001080d */
[----:B------:R-:W-:Y:S01]  /*7150*/  FFMA.FTZ R15, R24, R8, R15 ;  /* 0x00000008180f7223 */ /* 0x000fe2000001000f */
[--C-:B------:R-:W-:Y:S02]  /*7160*/  HADD2.F32 R12, -RZ, R7.reuse.H0_H0 ;  /* 0x20000007ff0c7230 */ /* 0x100fe40000004100 */
[C---:B------:R-:W-:Y:S01]  /*7170*/  FMUL.FTZ R8, R21.reuse, R5 ;  /* 0x0000000515087220 */ /* 0x040fe20000410000 */
[----:B------:R-:W-:Y:S02]  /*7180*/  HADD2.F32 R6, -RZ, R6.H1_H1 ;  /* 0x30000006ff067230 */ /* 0x000fe40000004100 */
[-C--:B------:R-:W-:Y:S01]  /*7190*/  FFMA.FTZ R5, R21, R9.reuse, -R14 ;  /* 0x0000000915057223 */ /* 0x080fe2000001080e */
[----:B------:R-:W-:Y:S02]  /*71a0*/  HADD2.F32 R7, -RZ, R7.H1_H1 ;  /* 0x30000007ff077230 */ /* 0x000fe40000004100 */
[----:B------:R-:W-:Y:S01]  /*71b0*/  FFMA.FTZ R8, R25, R9, R8 ;  /* 0x0000000919087223 */ /* 0x000fe20000010008 */
[----:B------:R-:W-:-:S02]  /*71c0*/  HADD2.F32 R21, -RZ, R32.H0_H0 ;  /* 0x20000020ff157230 */ /* 0x000fc40000004100 */
[----:B------:R-:W-:Y:S01]  /*71d0*/  FMUL.FTZ R14, R27, R6 ;  /* 0x000000061b0e7220 */ /* 0x000fe20000410000 */
[----:B------:R-:W-:Y:S02]  /*71e0*/  HADD2.F32 R24, -RZ, R34.H1_H1 ;  /* 0x30000022ff187230 */ /* 0x000fe40000004100 */
[----:B------:R-:W-:Y:S01]  /*71f0*/  FMUL.FTZ R9, R26, R7 ;  /* 0x000000071a097220 */ /* 0x000fe20000410000 */
[----:B------:R-:W-:Y:S01]  /*7200*/  F2FP.F16.F32.PACK_AB R4, R15, R4 ;  /* 0x000000040f04723e */ /* 0x000fe200000000ff */
[C---:B------:R-:W-:Y:S01]  /*7210*/  FMUL.FTZ R20, R21.reuse, R6 ;  /* 0x0000000615147220 */ /* 0x040fe20000410000 */
[----:B------:R-:W-:Y:S01]  /*7220*/  FFMA.FTZ R6, R21, R11, -R14 ;  /* 0x0000000b15067223 */ /* 0x000fe2000001080e */
[C---:B------:R-:W-:Y:S01]  /*7230*/  FMUL.FTZ R13, R24.reuse, R7 ;  /* 0x00000007180d7220 */ /* 0x040fe20000410000 */
[-C--:B------:R-:W-:Y:S01]  /*7240*/  FFMA.FTZ R7, R24, R12.reuse, -R9 ;  /* 0x0000000c18077223 */ /* 0x080fe20000010809 */
[----:B------:R-:W-:Y:S01]  /*7250*/  FFMA.FTZ R11, R27, R11, R20 ;  /* 0x0000000b1b0b7223 */ /* 0x000fe20000010014 */
[----:B------:R-:W-:Y:S01]  /*7260*/  F2FP.F16.F32.PACK_AB R5, R8, R5 ;  /* 0x000000050805723e */ /* 0x000fe200000000ff */
[----:B------:R-:W-:-:S03]  /*7270*/  FFMA.FTZ R12, R26, R12, R13 ;  /* 0x0000000c1a0c7223 */ /* 0x000fc6000001000d */
[----:B------:R-:W-:Y:S02]  /*7280*/  F2FP.F16.F32.PACK_AB R6, R11, R6 ;  /* 0x000000060b06723e */ /* 0x000fe400000000ff */
[----:B------:R-:W-:-:S05]  /*7290*/  F2FP.F16.F32.PACK_AB R7, R12, R7 ;  /* 0x000000070c07723e */ /* 0x000fca00000000ff */
[----:B------:R1:W-:Y:S02]  /*72a0*/  STS.128 [R10+0x21400], R4 ;  /* 0x021400040a007388 */ /* 0x0003e40000000c00 */
.L_x_3698:
[----:B------:R-:W-:Y:S05]  /*72b0*/  BSYNC B1 ;  /* 0x0000000000017941 */ /* 0x000fea0003800000 */
.L_x_3697:
[----:B------:R-:W-:Y:S05]  /*72c0*/  @P1 BRA `(.L_x_3696) ;  /* 0x00000010001c1947 */ /* 0x000fea0003800000 */
[----:B-1----:R-:W1:Y:S01]  /*72d0*/  LDS.128 R4, [R0+0x1000] ;  /* 0x0010000000047984 */ /* 0x002e620000000c00 */
[----:B------:R-:W-:Y:S02]  /*72e0*/  HADD2.F32 R14, -RZ, R32.H1_H1 ;  /* 0x30000020ff0e7230 */ /* 0x000fe40000004100 */
[----:B------:R-:W-:Y:S02]  /*72f0*/  HADD2.F32 R12, -RZ, R30.H0_H0 ;  /* 0x2000001eff0c7230 */ /* 0x000fe40000004100 */
[----:B0-----:R-:W-:Y:S02]  /*7300*/  HADD2.F32 R25, -RZ, R37.H0_H0 ;  /* 0x20000025ff197230 */ /* 0x001fe40000004100 */
[----:B------:R-:W-:Y:S02]  /*7310*/  HADD2.F32 R21, -RZ, R35.H0_H0 ;  /* 0x20000023ff157230 */ /* 0x000fe40000004100 */
[----:B------:R-:W-:Y:S02]  /*7320*/  HADD2.F32 R20, -RZ, R33.H0_H0 ;  /* 0x20000021ff147230 */ /* 0x000fe40000004100 */
        /* <DEDUP_REMOVED lines=11> */
[----:B------:R-:W-:Y:S02]  /*73e0*/  HADD2.F32 R6, -RZ, R6.H1_H1 ;  /* 0x30000006ff067230 */ /* 0x000fe40000004100 */
[C---:B------:R-:W-:Y:S01]  /*73f0*/  FMUL.FTZ R12, R21.reuse, R5 ;  /* 0x00000005150c7220 */ /* 0x040fe20000410000 */
[--C-:B------:R-:W-:Y:S02]  /*7400*/  HADD2.F32 R11, -RZ, R7.reuse.H0_H0 ;  /* 0x20000007ff0b7230 */ /* 0x100fe40000004100 */
[----:B------:R-:W-:Y:S01]  /*7410*/  FFMA.FTZ R4, R21, R9, -R4 ;  /* 0x0000000915047223 */ /* 0x000fe20000010804 */
[----:B------:R-:W-:Y:S02]  /*7420*/  HADD2.F32 R14, -RZ, R30.H1_H1 ;  /* 0x3000001eff0e7230 */ /* 0x000fe40000004100 */
[----:B------:R-:W-:Y:S01]  /*7430*/  FMUL.FTZ R5, R20, R6 ;  /* 0x0000000614057220 */ /* 0x000fe20000410000 */
[----:B------:R-:W-:-:S02]  /*7440*/  HADD2.F32 R7, -RZ, R7.H1_H1 ;  /* 0x30000007ff077230 */ /* 0x000fc40000004100 */
[----:B------:R-:W-:Y:S01]  /*7450*/  FFMA.FTZ R9, R25, R9, R12 ;  /* 0x0000000919097223 */ /* 0x000fe2000001000c */
[----:B------:R-:W-:Y:S02]  /*7460*/  HADD2.F32 R21, -RZ, R35.H1_H1 ;  /* 0x30000023ff157230 */ /* 0x000fe40000004100 */
[C---:B------:R-:W-:Y:S01]  /*7470*/  FMUL.FTZ R15, R14.reuse, R6 ;  /* 0x000000060e0f7220 */ /* 0x040fe20000410000 */
[-C--:B------:R-:W-:Y:S01]  /*7480*/  FFMA.FTZ R5, R14, R10.reuse, -R5 ;  /* 0x0000000a0e057223 */ /* 0x080fe20000010805 */
[----:B------:R-:W-:Y:S01]  /*7490*/  FMUL.FTZ R6, R27, R7 ;  /* 0x000000071b067220 */ /* 0x000fe20000410000 */
[----:B------:R-:W-:Y:S01]  /*74a0*/  F2FP.F16.F32.PACK_AB R8, R8, R13 ;  /* 0x0000000d0808723e */ /* 0x000fe200000000ff */
[C---:B------:R-:W-:Y:S01]  /*74b0*/  FMUL.FTZ R12, R21.reuse, R7 ;  /* 0x00000007150c7220 */ /* 0x040fe20000410000 */
[----:B------:R-:W-:Y:S01]  /*74c0*/  FFMA.FTZ R10, R20, R10, R15 ;  /* 0x0000000a140a7223 */ /* 0x000fe2000001000f */
[-C--:B------:R-:W-:Y:S01]  /*74d0*/  FFMA.FTZ R6, R21, R11.reuse, -R6 ;  /* 0x0000000b15067223 */ /* 0x080fe20000010806 */
[----:B------:R-:W-:Y:S01]  /*74e0*/  F2FP.F16.F32.PACK_AB R9, R9, R4 ;  /* 0x000000040909723e */ /* 0x000fe200000000ff */
[----:B------:R-:W-:-:S02]  /*74f0*/  FFMA.FTZ R11, R27, R11, R12 ;  /* 0x0000000b1b0b7223 */ /* 0x000fc4000001000c */
[----:B------:R-:W-:-:S03]  /*7500*/  F2FP.F16.F32.PACK_AB R10, R10, R5 ;  /* 0x000000050a0a723e */ /* 0x000fc600000000ff */
[----:B------:R-:W-:-:S05]  /*7510*/  F2FP.F16.F32.PACK_AB R11, R11, R6 ;  /* 0x000000060b0b723e */ /* 0x000fca00000000ff */
[----:B------:R3:W-:Y:S01]  /*7520*/  STS.128 [R0+0x1000], R8 ;  /* 0x0010000800007388 */ /* 0x0007e20000000c00 */
[----:B------:R-:W-:Y:S05]  /*7530*/  BRA `(.L_x_3696) ;  /* 0x0000000c00807947 */ /* 0x000fea0003800000 */
.L_x_3683:
        /* <DEDUP_REMOVED lines=14> */
.L_x_3862:
[----:B------:R-:W-:Y:S01]  /*7620*/  UMOV UR4, 0xffffffff ;  /* 0xffffffff00047882 */ /* 0x000fe20000000000 */
[----:B------:R-:W-:Y:S02]  /*7630*/  LOP3.LUT R3, R0, 0xfffffffe, RZ, 0xc0, !PT ;  /* 0xfffffffe00037812 */ /* 0x000fe400078ec0ff */
[----:B------:R-:W-:Y:S05]  /*7640*/  BRA.DIV UR4, `(.L_x_3700) ;  /* 0x0000010e04f87947 */ /* 0x000fea000b800000 */
.L_x_3865:
[----:B------:R-:W-:Y:S01]  /*7650*/  UMOV UR4, 0xffffffff ;  /* 0xffffffff00047882 */ /* 0x000fe20000000000 */
[----:B------:R-:W-:Y:S02]  /*7660*/  IMAD.IADD R3, R212, 0x1, -R3 ;  /* 0x00000001d4037824 */ /* 0x000fe400078e0a03 */
[----:B------:R-:W-:Y:S05]  /*7670*/  BRA.DIV UR4, `(.L_x_3701) ;  /* 0x0000011204147947 */ /* 0x000fea000b800000 */
.L_x_3868:
[----:B------:R-:W-:Y:S01]  /*7680*/  UMOV UR4, 0xffffffff ;  /* 0xffffffff00047882 */ /* 0x000fe20000000000 */
[----:B------:R-:W-:Y:S02]  /*7690*/  SHF.L.U32 R9, R3, 0x1f, RZ ;  /* 0x0000001f03097819 */ /* 0x000fe400000006ff */
[----:B------:R-:W-:Y:S05]  /*76a0*/  BRA.DIV UR4, `(.L_x_3702) ;  /* 0x0000011204307947 */ /* 0x000fea000b800000 */
.L_x_3871:
[----:B------:R-:W1:Y:S01]  /*76b0*/  SYNCS.PHASECHK.TRANS64.TRYWAIT P1, [R2+URZ+0x38800], R9 ;  /* 0x03880009020075a7 */ /* 0x000e62000802017f */
[----:B0----5:R-:W-:Y:S01]  /*76c0*/  IMAD.MOV.U32 R38, RZ, RZ, R32 ;  /* 0x000000ffff267224 */ /* 0x021fe200078e0020 */
[----:B------:R-:W-:Y:S01]  /*76d0*/  MOV R0, R33 ;  /* 0x0000002100007202 */ /* 0x000fe20000000f00 */
[----:B------:R-:W-:Y:S01]  /*76e0*/  IMAD.MOV.U32 R40, RZ, RZ, R4 ;  /* 0x000000ffff287224 */ /* 0x000fe200078e0004 */
[--C-:B------:R-:W-:Y:S01]  /*76f0*/  SHF.R.U64 R44, R4, 0x10, R5.reuse ;  /* 0x00000010042c7819 */ /* 0x100fe20000001205 */
[----:B------:R-:W-:Y:S01]  /*7700*/  IMAD.MOV.U32 R39, RZ, RZ, R34 ;  /* 0x000000ffff277224 */ /* 0x000fe200078e0022 */
[----:B------:R-:W-:Y:S01]  /*7710*/  PRMT R38, R38, 0x5410, R0 ;  /* 0x0000541026267816 */ /* 0x000fe20000000000 */
[----:B------:R-:W-:Y:S01]  /*7720*/  IMAD.MOV.U32 R0, RZ, RZ, R5 ;  /* 0x000000ffff007224 */ /* 0x000fe200078e0005 */
[----:B------:R-:W-:Y:S01]  /*7730*/  MOV R41, R6 ;  /* 0x0000000600297202 */ /* 0x000fe20000000f00 */
[----:B------:R-:W-:Y:S01]  /*7740*/  IMAD.MOV.U32 R8, RZ, RZ, R35 ;  /* 0x000000ffff087224 */ /* 0x000fe200078e0023 */
[--C-:B------:R-:W-:Y:S01]  /*7750*/  SHF.R.U64 R45, R6, 0x10, R7.reuse ;  /* 0x00000010062d7819 */ /* 0x100fe20000001207 */
[----:B------:R-:W-:Y:S01]  /*7760*/  IMAD.MOV.U32 R4, RZ, RZ, R7 ;  /* 0x000000ffff047224 */ /* 0x000fe200078e0007 */
[--C-:B------:R-:W-:Y:S01]  /*7770*/  SHF.R.U64 R42, R32, 0x10, R33.reuse ;  /* 0x00000010202a7819 */ /* 0x100fe20000001221 */
[----:B------:R-:W-:Y:S01]  /*7780*/  BSSY B1, `(.L_x_3703) ;  /* 0x0000011000017945 */ /* 0x000fe20003800000 */
[----:B------:R-:W-:-:S02]  /*7790*/  SHF.R.U32.HI R10, RZ, 0x10, R33 ;  /* 0x00000010ff0a7819 */ /* 0x000fc40000011621 */
[--C-:B------:R-:W-:Y:S02]  /*77a0*/  SHF.R.U64 R43, R34, 0x10, R35.reuse ;  /* 0x00000010222b7819 */ /* 0x100fe40000001223 */
[----:B------:R-:W-:Y:S02]  /*77b0*/  SHF.R.U32.HI R11, RZ, 0x10, R35 ;  /* 0x00000010ff0b7819 */ /* 0x000fe40000011623 */
[----:B------:R-:W-:Y:S02]  /*77c0*/  SHF.R.U32.HI R5, RZ, 0x10, R5 ;  /* 0x00000010ff057819 */ /* 0x000fe40000011605 */
[----:B------:R-:W-:Y:S02]  /*77d0*/  SHF.R.U32.HI R6, RZ, 0x10, R7 ;  /* 0x00000010ff067819 */ /* 0x000fe40000011607 */
[-C--:B------:R-:W-:Y:S02]  /*77e0*/  ISETP.GE.OR P2, PT, R22, R21.reuse, P0 ;  /* 0x000000151600720c */ /* 0x080fe40000746670 */
[----:B------:R-:W-:Y:S01]  /*77f0*/  PRMT R40, R40, 0x5410, R0 ;  /* 0x0000541028287816 */ /* 0x000fe20000000000 */
[----:B------:R-:W-:Y:S01]  /*7800*/  IMAD.IADD R0, R16, 0x1, R29 ;  /* 0x0000000110007824 */ /* 0x000fe200078e021d */
[----:B------:R-:W-:-:S02]  /*7810*/  ISETP.GE.OR P0, PT, R234, R21, P0 ;  /* 0x00000015ea00720c */ /* 0x000fc40000706670 */
[----:B------:R-:W-:Y:S02]  /*7820*/  PRMT R42, R42, 0x5410, R10 ;  /* 0x000054102a2a7816 */ /* 0x000fe4000000000a */
[----:B------:R-:W-:Y:S02]  /*7830*/  PRMT R39, R39, 0x5410, R8 ;  /* 0x0000541027277816 */ /* 0x000fe40000000008 */
[----:B------:R-:W-:Y:S02]  /*7840*/  PRMT R43, R43, 0x5410, R11 ;  /* 0x000054102b2b7816 */ /* 0x000fe4000000000b */
[----:B------:R-:W-:Y:S02]  /*7850*/  PRMT R44, R44, 0x5410, R5 ;  /* 0x000054102c2c7816 */ /* 0x000fe40000000005 */
[----:B------:R-:W-:Y:S02]  /*7860*/  PRMT R41, R41, 0x5410, R4 ;  /* 0x0000541029297816 */ /* 0x000fe40000000004 */
[----:B------:R-:W-:Y:S01]  /*7870*/  PRMT R45, R45, 0x5410, R6 ;  /* 0x000054102d2d7816 */ /* 0x000fe20000000006 */
[----:B-1----:R-:W-:Y:S06]  /*7880*/  @!P1 BRA `(.L_x_3704) ;  /* 0x0000010c00e09947 */ /* 0x002fec0003800000 */
.L_x_3872:
[----:B------:R-:W-:Y:S05]  /*7890*/  BSYNC B1 ;  /* 0x0000000000017941 */ /* 0x000fea0003800000 */
.L_x_3703:
[----:B------:R-:W-:Y:S01]  /*78a0*/  BSSY B1, `(.L_x_3705) ;  /* 0x0000059000017945 */ /* 0x000fe20003800000 */
[----:B------:R-:W-:-:S03]  /*78b0*/  LOP3.LUT R0, R0, 0x38, RZ, 0xc0, !PT ;  /* 0x0000003800007812 */ /* 0x000fc600078ec0ff */
[----:B------:R-:W-:Y:S05]  /*78c0*/  @P2 BRA `(.L_x_3706) ;  /* 0x0000000400582947 */ /* 0x000fea0003800000 */
[----:B------:R-:W-:Y:S02]  /*78d0*/  IMAD.SHL.U32 R4, R186, 0x40, RZ ;  /* 0x00000040ba047824 */ /* 0x000fe400078e00ff */
[----:B------:R-:W-:Y:S02]  /*78e0*/  HADD2.F32 R29, -RZ, R40.H0_H0 ;  /* 0x20000028ff1d7230 */ /* 0x000fe40000004100 */
[----:B------:R-:W-:Y:S01]  /*78f0*/  HADD2.F32 R27, -RZ, R38.H0_H0 ;  /* 0x20000026ff1b7230 */ /* 0x000fe20000004100 */
[----:B------:R-:W-:Y:S01]  /*7900*/  LOP3.LUT R7, R4, 0x1c0, RZ, 0xc0, !PT ;  /* 0x000001c004077812 */ /* 0x000fe200078ec0ff */
[--C-:B------:R-:W-:Y:S02]  /*7910*/  HADD2.F32 R31, -RZ, R44.reuse.H0_H0 ;  /* 0x2000002cff1f7230 */ /* 0x100fe40000004100 */
[----:B------:R-:W-:Y:S01]  /*7920*/  HADD2.F32 R26, -RZ, R44.H1_H1 ;  /* 0x3000002cff1a7230 */ /* 0x000fe20000004100 */
[----:B------:R-:W-:Y:S02]  /*7930*/  LOP3.LUT R4, R7, 0x38, R16, 0xf8, !PT ;  /* 0x0000003807047812 */ /* 0x000fe400078ef810 */
[----:B0-----:R-:W-:-:S04]  /*7940*/  SHF.R.U32.HI R9, RZ, 0x3, R7 ;  /* 0x00000003ff097819 */ /* 0x001fc80000011607 */
        /* <DEDUP_REMOVED lines=14> */
[----:B------:R-:W-:Y:S01]  /*7a30*/  FMUL.FTZ R35, R20, R27 ;  /* 0x0000001b14237220 */ /* 0x000fe20000410000 */
[----:B------:R-:W-:Y:S02]  /*7a40*/  HADD2.F32 R20, -RZ, R40.H1_H1 ;  /* 0x30000028ff147230 */ /* 0x000fe40000004100 */
[----:B------:R-:W-:Y:S01]  /*7a50*/  FMUL.FTZ R37, R4, R31 ;  /* 0x0000001f04257220 */ /* 0x000fe20000410000 */
[----:B------:R-:W-:Y:S01]  /*7a60*/  FFMA.FTZ R33, R12, R27, -R33 ;  /* 0x0000001b0c217223 */ /* 0x000fe20000010821 */
[----:B------:R-:W-:-:S02]  /*7a70*/  HADD2.F32 R27, -RZ, R42.H0_H0 ;  /* 0x2000002aff1b7230 */ /* 0x000fc40000004100 */
[----:B------:R-:W-:Y:S01]  /*7a80*/  FFMA.FTZ R35, R12, R29, R35 ;  /* 0x0000001d0c237223 */ /* 0x000fe20000010023 */
[----:B------:R-:W-:Y:S02]  /*7a90*/  HADD2.F32 R12, -RZ, R38.H1_H1 ;  /* 0x30000026ff0c7230 */ /* 0x000fe40000004100 */
[----:B------:R-:W-:Y:S02]  /*7aa0*/  HADD2.F32 R13, -RZ, R9.H0_H0 ;  /* 0x20000009ff0d7230 */ /* 0x000fe40000004100 */
[----:B------:R-:W-:Y:S01]  /*7ab0*/  FMUL.FTZ R29, R4, R27 ;  /* 0x0000001b041d7220 */ /* 0x000fe20000410000 */
[C---:B------:R-:W-:Y:S01]  /*7ac0*/  FMUL.FTZ R4, R21.reuse, R20 ;  /* 0x0000001415047220 */ /* 0x040fe20000410000 */
[-C--:B------:R-:W-:Y:S01]  /*7ad0*/  FMUL.FTZ R21, R21, R12.reuse ;  /* 0x0000000c15157220 */ /* 0x080fe20000410000 */
[----:B------:R-:W-:Y:S02]  /*7ae0*/  HADD2.F32 R5, -RZ, R5.H1_H1 ;  /* 0x30000005ff057230 */ /* 0x000fe40000004100 */
[----:B------:R-:W-:Y:S01]  /*7af0*/  FFMA.FTZ R30, R8, R31, R29 ;  /* 0x0000001f081e7223 */ /* 0x000fe2000001001d */
[----:B------:R-:W-:Y:S01]  /*7b00*/  FFMA.FTZ R29, R13, R12, -R4 ;  /* 0x0000000c0d1d7223 */ /* 0x000fe20000010804 */
[----:B------:R-:W-:-:S02]  /*7b10*/  HADD2.F32 R4, -RZ, R42.H1_H1 ;  /* 0x3000002aff047230 */ /* 0x000fc40000004100 */
[----:B------:R-:W-:Y:S01]  /*7b20*/  FFMA.FTZ R20, R13, R20, R21 ;  /* 0x000000140d147223 */ /* 0x000fe20000010015 */
[----:B------:R-:W-:Y:S02]  /*7b30*/  HADD2.F32 R24, -RZ, R6.H0_H0 ;  /* 0x20000006ff187230 */ /* 0x000fe40000004100 */
[----:B------:R-:W-:Y:S01]  /*7b40*/  FFMA.FTZ R28, R8, R27, -R37 ;  /* 0x0000001b081c7223 */ /* 0x000fe20000010825 */
[----:B------:R-:W-:Y:S02]  /*7b50*/  HADD2.F32 R21, -RZ, R41.H0_H0 ;  /* 0x20000029ff157230 */ /* 0x000fe40000004100 */
[C---:B------:R-:W-:Y:S01]  /*7b60*/  FMUL.FTZ R8, R5.reuse, R26 ;  /* 0x0000001a05087220 */ /* 0x040fe20000410000 */
[----:B------:R-:W-:Y:S02]  /*7b70*/  HADD2.F32 R9, -RZ, R9.H1_H1 ;  /* 0x30000009ff097230 */ /* 0x000fe40000004100 */
[----:B------:R-:W-:Y:S01]  /*7b80*/  FMUL.FTZ R12, R5, R4 ;  /* 0x00000004050c7220 */ /* 0x000fe20000410000 */
[----:B------:R-:W-:-:S02]  /*7b90*/  HADD2.F32 R14, -RZ, R10.H0_H0 ;  /* 0x2000000aff0e7230 */ /* 0x000fc40000004100 */
[C---:B------:R-:W-:Y:S01]  /*7ba0*/  FMUL.FTZ R31, R24.reuse, R21 ;  /* 0x00000015181f7220 */ /* 0x040fe20000410000 */
[----:B------:R-:W-:Y:S02]  /*7bb0*/  HADD2.F32 R13, -RZ, R39.H0_H0 ;  /* 0x20000027ff0d7230 */ /* 0x000fe40000004100 */
[C---:B------:R-:W-:Y:S01]  /*7bc0*/  FFMA.FTZ R32, R9.reuse, R4, -R8 ;  /* 0x0000000409207223 */ /* 0x040fe20000010808 */
[----:B------:R-:W-:Y:S02]  /*7bd0*/  HADD2.F32 R6, -RZ, R6.H1_H1 ;  /* 0x30000006ff067230 */ /* 0x000fe40000004100 */
[----:B------:R-:W-:Y:S01]  /*7be0*/  FFMA.FTZ R9, R9, R26, R12 ;  /* 0x0000001a09097223 */ /* 0x000fe2000001000c */
[----:B------:R-:W-:Y:S02]  /*7bf0*/  HADD2.F32 R27, -RZ, R45.H0_H0 ;  /* 0x2000002dff1b7230 */ /* 0x000fe40000004100 */
[----:B------:R-:W-:Y:S01]  /*7c00*/  FMUL.FTZ R24, R24, R13 ;  /* 0x0000000d18187220 */ /* 0x000fe20000410000 */
[----:B------:R-:W-:-:S02]  /*7c10*/  HADD2.F32 R5, -RZ, R43.H0_H0 ;  /* 0x2000002bff057230 */ /* 0x000fc40000004100 */
[----:B------:R-:W-:Y:S01]  /*7c20*/  FFMA.FTZ R31, R14, R13, -R31 ;  /* 0x0000000d0e1f7223 */ /* 0x000fe2000001081f */
[----:B------:R-:W-:Y:S02]  /*7c30*/  HADD2.F32 R10, -RZ, R10.H1_H1 ;  /* 0x3000000aff0a7230 */ /* 0x000fe40000004100 */
[C---:B------:R-:W-:Y:S01]  /*7c40*/  FMUL.FTZ R37, R6.reuse, R27 ;  /* 0x0000001b06257220 */ /* 0x040fe20000410000 */
[--C-:B------:R-:W-:Y:S02]  /*7c50*/  HADD2.F32 R25, -RZ, R7.reuse.H0_H0 ;  /* 0x20000007ff197230 */ /* 0x100fe40000004100 */
[----:B------:R-:W-:Y:S01]  /*7c60*/  FMUL.FTZ R13, R6, R5 ;  /* 0x00000005060d7220 */ /* 0x000fe20000410000 */
[----:B------:R-:W-:Y:S02]  /*7c70*/  HADD2.F32 R7, -RZ, R7.H1_H1 ;  /* 0x30000007ff077230 */ /* 0x000fe40000004100 */
[----:B------:R-:W-:Y:S01]  /*7c80*/  FFMA.FTZ R24, R14, R21, R24 ;  /* 0x000000150e187223 */ /* 0x000fe20000010018 */
[----:B------:R-:W-:-:S02]  /*7c90*/  HADD2.F32 R8, -RZ, R41.H1_H1 ;  /* 0x30000029ff087230 */ /* 0x000fc40000004100 */
[C---:B------:R-:W-:Y:S01]  /*7ca0*/  FFMA.FTZ R14, R10.reuse, R5, -R37 ;  /* 0x000000050a0e7223 */ /* 0x040fe20000010825 */
[----:B------:R-:W-:Y:S02]  /*7cb0*/  HADD2.F32 R12, -RZ, R45.H1_H1 ;  /* 0x3000002dff0c7230 */ /* 0x000fe40000004100 */
[----:B------:R-:W-:Y:S01]  /*7cc0*/  FFMA.FTZ R13, R10, R27, R13 ;  /* 0x0000001b0a0d7223 */ /* 0x000fe2000001000d */
[----:B------:R-:W-:Y:S02]  /*7cd0*/  HADD2.F32 R4, -RZ, R39.H1_H1 ;  /* 0x30000027ff047230 */ /* 0x000fe40000004100 */
[----:B------:R-:W-:Y:S01]  /*7ce0*/  FMUL.FTZ R10, R25, R8 ;  /* 0x00000008190a7220 */ /* 0x000fe20000410000 */
[----:B------:R-:W-:Y:S02]  /*7cf0*/  HADD2.F32 R6, -RZ, R43.H1_H1 ;  /* 0x3000002bff067230 */ /* 0x000fe40000004100 */
[----:B------:R-:W-:Y:S01]  /*7d00*/  FMUL.FTZ R26, R7, R12 ;  /* 0x0000000c071a7220 */ /* 0x000fe20000410000 */
[----:B------:R-:W-:-:S02]  /*7d10*/  HADD2.F32 R15, -RZ, R11.H0_H0 ;  /* 0x2000000bff0f7230 */ /* 0x000fc40000004100 */
[----:B------:R-:W-:Y:S01]  /*7d20*/  FMUL.FTZ R25, R25, R4 ;  /* 0x0000000419197220 */ /* 0x000fe20000410000 */
[----:B------:R-:W-:Y:S02]  /*7d30*/  HADD2.F32 R11, -RZ, R11.H1_H1 ;  /* 0x3000000bff0b7230 */ /* 0x000fe40000004100 */
[----:B------:R-:W-:Y:S01]  /*7d40*/  FMUL.FTZ R5, R7, R6 ;  /* 0x0000000607057220 */ /* 0x000fe20000410000 */
[----:B------:R-:W-:Y:S01]  /*7d50*/  F2FP.F16.F32.PACK_AB R9, R9, R20 ;  /* 0x000000140909723e */ /* 0x000fe200000000ff */
        /* <DEDUP_REMOVED lines=11> */
[----:B------:R-:W-:-:S05]  /*7e10*/  F2FP.F16.F32.PACK_AB R11, R12, R25 ;  /* 0x000000190c0b723e */ /* 0x000fca00000000ff */
[----:B------:R1:W-:Y:S02]  /*7e20*/  STS.128 [R36+0x20400], R8 ;  /* 0x0204000824007388 */ /* 0x0003e40000000c00 */
.L_x_3706:
[----:B------:R-:W-:Y:S05]  /*7e30*/  BSYNC B1 ;  /* 0x0000000000017941 */ /* 0x000fea0003800000 */
.L_x_3705:
[----:B------:R-:W-:Y:S05]  /*7e40*/  @P0 BRA `(.L_x_3696) ;  /* 0x00000004003c0947 */ /* 0x000fea0003800000 */
[----:B-1----:R-:W-:Y:S01]  /*7e50*/  LOP3.LUT R5, R233, R0, R219, 0x1e, !PT ;  /* 0x00000000e9057212 */ /* 0x002fe200078e1edb */
[----:B0-----:R-:W0:Y:S01]  /*7e60*/  LDS.128 R8, [R217+0x20400] ;  /* 0x02040000d9087984 */ /* 0x001e220000000c00 */
[----:B------:R-:W-:Y:S02]  /*7e70*/  HADD2.F32 R26, -RZ, R38.H0_H0 ;  /* 0x20000026ff1a7230 */ /* 0x000fe40000004100 */
[----:B------:R-:W-:Y:S02]  /*7e80*/  HADD2.F32 R28, -RZ, R40.H0_H0 ;  /* 0x20000028ff1c7230 */ /* 0x000fe40000004100 */
[----:B------:R-:W-:Y:S02]  /*7e90*/  IMAD.IADD R5, R220, 0x1, R5 ;  /* 0x00000001dc057824 */ /* 0x000fe400078e0205 */
[----:B------:R-:W-:Y:S02]  /*7ea0*/  HADD2.F32 R30, -RZ, R44.H0_H0 ;  /* 0x2000002cff1e7230 */ /* 0x000fe40000004100 */
[----:B------:R-:W-:-:S02]  /*7eb0*/  IMAD R0, R5, 0x2, R2 ;  /* 0x0000000205007824 */ /* 0x000fc400078e0202 */
[----:B------:R-:W-:Y:S02]  /*7ec0*/  HADD2.F32 R37, -RZ, R40.H1_H1 ;  /* 0x30000028ff257230 */ /* 0x000fe40000004100 */
[----:B------:R-:W-:Y:S01]  /*7ed0*/  HADD2.F32 R35, -RZ, R38.H1_H1 ;  /* 0x30000026ff237230 */ /* 0x000fe20000004100 */
[----:B------:R-:W1:Y:S01]  /*7ee0*/  LDS.128 R4, [R0+0x20400] ;  /* 0x0204000000047984 */ /* 0x000e620000000c00 */
[----:B------:R-:W-:Y:S02]  /*7ef0*/  HADD2.F32 R34, -RZ, R45.H0_H0 ;  /* 0x2000002dff227230 */ /* 0x000fe40000004100 */
[----:B------:R-:W-:Y:S02]  /*7f00*/  HADD2.F32 R32, -RZ, R41.H0_H0 ;  /* 0x20000029ff207230 */ /* 0x000fe40000004100 */
[--C-:B0-----:R-:W-:Y:S02]  /*7f10*/  HADD2.F32 R12, -RZ, R8.reuse.H0_H0 ;  /* 0x20000008ff0c7230 */ /* 0x101fe40000004100 */
[----:B------:R-:W-:-:S02]  /*7f20*/  HADD2.F32 R8, -RZ, R8.H1_H1 ;  /* 0x30000008ff087230 */ /* 0x000fc40000004100 */
[--C-:B------:R-:W-:Y:S02]  /*7f30*/  HADD2.F32 R13, -RZ, R9.reuse.H0_H0 ;  /* 0x20000009ff0d7230 */ /* 0x100fe40000004100 */
[----:B------:R-:W-:Y:S02]  /*7f40*/  HADD2.F32 R9, -RZ, R9.H1_H1 ;  /* 0x30000009ff097230 */ /* 0x000fe40000004100 */
[--C-:B------:R-:W-:Y:S02]  /*7f50*/  HADD2.F32 R14, -RZ, R10.reuse.H0_H0 ;  /* 0x2000000aff0e7230 */ /* 0x100fe40000004100 */
[----:B------:R-:W-:Y:S02]  /*7f60*/  HADD2.F32 R10, -RZ, R10.H1_H1 ;  /* 0x3000000aff0a7230 */ /* 0x000fe40000004100 */
[----:B------:R-:W-:Y:S02]  /*7f70*/  HADD2.F32 R15, -RZ, R11.H0_H0 ;  /* 0x2000000bff0f7230 */ /* 0x000fe40000004100 */
[----:B-1----:R-:W-:-:S02]  /*7f80*/  HADD2.F32 R20, -RZ, R4.H0_H0 ;  /* 0x20000004ff147230 */ /* 0x002fc40000004100 */
[----:B------:R-:W-:Y:S02]  /*7f90*/  HADD2.F32 R4, -RZ, R4.H1_H1 ;  /* 0x30000004ff047230 */ /* 0x000fe40000004100 */
[--C-:B------:R-:W-:Y:S02]  /*7fa0*/  HADD2.F32 R21, -RZ, R5.reuse.H0_H0 ;  /* 0x20000005ff157230 */ /* 0x100fe40000004100 */
[-C--:B------:R-:W-:Y:S01]  /*7fb0*/  FMUL.FTZ R27, R28, R20.reuse ;  /* 0x000000141c1b7220 */ /* 0x080fe20000410000 */
[----:B------:R-:W-:Y:S01]  /*7fc0*/  FMUL.FTZ R29, R26, R20 ;  /* 0x000000141a1d7220 */ /* 0x000fe20000410000 */
[----:B------:R-:W-:Y:S02]  /*7fd0*/  HADD2.F32 R20, -RZ, R42.H0_H0 ;  /* 0x2000002aff147230 */ /* 0x000fe40000004100 */
[----:B------:R-:W-:Y:S01]  /*7fe0*/  FMUL.FTZ R31, R30, R4 ;  /* 0x000000041e1f7220 */ /* 0x000fe20000410000 */
[----:B------:R-:W-:Y:S02]  /*7ff0*/  HADD2.F32 R5, -RZ, R5.H1_H1 ;  /* 0x30000005ff057230 */ /* 0x000fe40000004100 */
[-C--:B------:R-:W-:Y:S01]  /*8000*/  FFMA.FTZ R27, R26, R12.reuse, -R27 ;  /* 0x0000000c1a1b7223 */ /* 0x080fe2000001081b */
[----:B------:R-:W-:Y:S01]  /*8010*/  FFMA.FTZ R29, R28, R12, R29 ;  /* 0x0000000c1c1d7223 */ /* 0x000fe2000001001d */
[C---:B------:R-:W-:Y:S01]  /*8020*/  FMUL.FTZ R33, R20.reuse, R4 ;  /* 0x0000000414217220 */ /* 0x040fe20000410000 */
[----:B------:R-:W-:Y:S01]  /*8030*/  FFMA.FTZ R4, R20, R8, -R31 ;  /* 0x0000000814047223 */ /* 0x000fe2000001081f */
[----:B------:R-:W-:-:S02]  /*8040*/  HADD2.F32 R31, -RZ, R44.H1_H1 ;  /* 0x3000002cff1f7230 */ /* 0x000fc40000004100 */
[-C--:B------:R-:W-:Y:S01]  /*8050*/  FMUL.FTZ R12, R37, R21.reuse ;  /* 0x00000015250c7220 */ /* 0x080fe20000410000 */
[----:B------:R-:W-:Y:S01]  /*8060*/  FMUL.FTZ R20, R35, R21 ;  /* 0x0000001523147220 */ /* 0x000fe20000410000 */
[----:B------:R-:W-:Y:S02]  /*8070*/  HADD2.F32 R21, -RZ, R42.H1_H1 ;  /* 0x3000002aff157230 */ /* 0x000fe40000004100 */
[----:B------:R-:W-:Y:S01]  /*8080*/  FFMA.FTZ R8, R30, R8, R33 ;  /* 0x000000081e087223 */ /* 0x000fe20000010021 */
[----:B------:R-:W-:Y:S01]  /*8090*/  FMUL.FTZ R26, R31, R5 ;  /* 0x000000051f1a7220 */ /* 0x000fe20000410000 */
[--C-:B------:R-:W-:Y:S02]  /*80a0*/  HADD2.F32 R24, -RZ, R6.reuse.H0_H0 ;  /* 0x20000006ff187230 */ /* 0x100fe40000004100 */
[----:B------:R-:W-:Y:S01]  /*80b0*/  FFMA.FTZ R12, R35, R13, -R12 ;  /* 0x0000000d230c7223 */ /* 0x000fe2000001080c */
[----:B------:R-:W-:Y:S02]  /*80c0*/  HADD2.F32 R6, -RZ, R6.H1_H1 ;  /* 0x30000006ff067230 */ /* 0x000fe40000004100 */
[C---:B------:R-:W-:Y:S01]  /*80d0*/  FMUL.FTZ R28, R21.reuse, R5 ;  /* 0x00000005151c7220 */ /* 0x040fe20000410000 */
[----:B------:R-:W-:Y:S01]  /*80e0*/  FFMA.FTZ R5, R21, R9, -R26 ;  /* 0x0000000915057223 */ /* 0x000fe2000001081a */
[----:B------:R-:W-:-:S02]  /*80f0*/  HADD2.F32 R26, -RZ, R43.H0_H0 ;  /* 0x2000002bff1a7230 */ /* 0x000fc40000004100 */
[----:B------:R-:W-:Y:S01]  /*8100*/  FFMA.FTZ R20, R37, R13, R20 ;  /* 0x0000000d25147223 */ /* 0x000fe20000010014 */
[----:B------:R-:W-:Y:S01]  /*8110*/  FFMA.FTZ R9, R31, R9, R28 ;  /* 0x000000091f097223 */ /* 0x000fe2000001001c */
[-C--:B------:R-:W-:Y:S01]  /*8120*/  FMUL.FTZ R31, R34, R6.reuse ;  /* 0x00000006221f7220 */ /* 0x080fe20000410000 */
[----:B------:R-:W-:Y:S02]  /*8130*/  HADD2.F32 R30, -RZ, R39.H0_H0 ;  /* 0x20000027ff1e7230 */ /* 0x000fe40000004100 */
[C---:B------:R-:W-:Y:S01]  /*8140*/  FMUL.FTZ R33, R26.reuse, R6 ;  /* 0x000000061a217220 */ /* 0x040fe20000410000 */
[----:B------:R-:W-:Y:S02]  /*8150*/  HADD2.F32 R25, -RZ, R7.H0_H0 ;  /* 0x20000007ff197230 */ /* 0x000fe40000004100 */
[----:B------:R-:W-:Y:S01]  /*8160*/  FFMA.FTZ R6, R26, R10, -R31 ;  /* 0x0000000a1a067223 */ /* 0x000fe2000001081f */
[----:B------:R-:W-:Y:S02]  /*8170*/  HADD2.F32 R31, -RZ, R39.H1_H1 ;  /* 0x30000027ff1f7230 */ /* 0x000fe40000004100 */
[----:B------:R-:W-:Y:S01]  /*8180*/  FMUL.FTZ R13, R32, R24 ;  /* 0x00000018200d7220 */ /* 0x000fe20000410000 */
[----:B------:R-:W-:-:S02]  /*8190*/  HADD2.F32 R7, -RZ, R7.H1_H1 ;  /* 0x30000007ff077230 */ /* 0x000fc40000004100 */
[C---:B------:R-:W-:Y:S01]  /*81a0*/  FMUL.FTZ R21, R30.reuse, R24 ;  /* 0x000000181e157220 */ /* 0x040fe20000410000 */
[----:B------:R-:W-:Y:S02]  /*81b0*/  HADD2.F32 R37, -RZ, R41.H1_H1 ;  /* 0x30000029ff257230 */ /* 0x000fe40000004100 */
[-C--:B------:R-:W-:Y:S01]  /*81c0*/  FFMA.FTZ R13, R30, R14.reuse, -R13 ;  /* 0x0000000e1e0d7223 */ /* 0x080fe2000001080d */
[----:B------:R-:W-:Y:S02]  /*81d0*/  HADD2.F32 R39, -RZ, R45.H1_H1 ;  /* 0x3000002dff277230 */ /* 0x000fe40000004100 */
[----:B------:R-:W-:Y:S01]  /*81e0*/  FFMA.FTZ R21, R32, R14, R21 ;  /* 0x0000000e20157223 */ /* 0x000fe20000010015 */
[----:B------:R-:W-:Y:S02]  /*81f0*/  HADD2.F32 R35, -RZ, R43.H1_H1 ;  /* 0x3000002bff237230 */ /* 0x000fe40000004100 */
[----:B------:R-:W-:Y:S01]  /*8200*/  FMUL.FTZ R14, R37, R25 ;  /* 0x00000019250e7220 */ /* 0x000fe20000410000 */
[----:B------:R-:W-:-:S02]  /*8210*/  HADD2.F32 R11, -RZ, R11.H1_H1 ;  /* 0x3000000bff0b7230 */ /* 0x000fc40000004100 */
[----:B------:R-:W-:Y:S01]  /*8220*/  FMUL.FTZ R26, R39, R7 ;  /* 0x00000007271a7220 */ /* 0x000fe20000410000 */
[----:B------:R-:W-:Y:S01]  /*8230*/  FMUL.FTZ R24, R31, R25 ;  /* 0x000000191f187220 */ /* 0x000fe20000410000 */
[----:B------:R-:W-:Y:S01]  /*8240*/  FMUL.FTZ R28, R35, R7 ;  /* 0x00000007231c7220 */ /* 0x000fe20000410000 */
[----:B------:R-:W-:Y:S01]  /*8250*/  FFMA.FTZ R7, R31, R15, -R14 ;  /* 0x0000000f1f077223 */ /* 0x000fe2000001080e */
[----:B------:R-:W-:Y:S01]  /*8260*/  FFMA.FTZ R26, R35, R11, -R26 ;  /* 0x0000000b231a7223 */ /* 0x000fe2000001081a */
[----:B------:R-:W-:Y:S01]  /*8270*/  FFMA.FTZ R10, R34, R10, R33 ;  /* 0x0000000a220a7223 */ /* 0x000fe20000010021 */
        /* <DEDUP_REMOVED lines=12> */
.L_x_3696:
[----:B------:R-:W-:Y:S05]  /*8340*/  BSYNC B0 ;  /* 0x0000000000007941 */ /* 0x000fea0003800000 */
.L_x_3682:
        /* <DEDUP_REMOVED lines=8> */
.L_x_3679:
[----:B------:R-:W-:-:S13]  /*83d0*/  ISETP.NE.AND P0, PT, R185, 0x3, PT ;  /* 0x00000003b900780c */ /* 0x000fda0003f05270 */
[----:B------:R-:W-:Y:S05]  /*83e0*/  @!P0 BRA `(.L_x_3707) ;  /* 0x0000000000048947 */ /* 0x000fea0003800000 */
[----:B------:R-:W-:Y:S01]  /*83f0*/  BPT.TRAP 0x1 ;  /* 0x000000040000795c */ /* 0x000fe20000300000 */
.L_x_3707:
[----:B------:R-:W-:Y:S02]  /*8400*/  LEA R20, R18, R2, 0x3 ;  /* 0x0000000212147211 */ /* 0x000fe400078e18ff */
[----:B------:R-:W-:-:S04]  /*8410*/  SHF.L.U32 R13, R23, 0x1f, RZ ;  /* 0x0000001f170d7819 */ /* 0x000fc800000006ff */
[----:B------:R0:W0:Y:S01]  /*8420*/  SYNCS.PHASECHK.TRANS64.TRYWAIT P1, [R20+URZ+0x38830], R13 ;  /* 0x0388300d140075a7 */ /* 0x000022000802017f */
[----:B------:R-:W-:Y:S05]  /*8430*/  @!P0 BRA `(.L_x_3708) ;  /* 0x0000000000048947 */ /* 0x000fea0003800000 */
[----:B------:R-:W-:Y:S01]  /*8440*/  BPT.TRAP 0x1 ;  /* 0x000000040000795c */ /* 0x000fe20000300000 */
.L_x_3708:
[C---:B--234-:R-:W-:Y:S02]  /*8450*/  VIADD R0, R2.reuse, 0x22400 ;  /* 0x0002240002007836 */ /* 0x05cfe40000000000 */
[----:B-1----:R-:W-:-:S03]  /*8460*/  VIADD R4, R2, 0x20400 ;  /* 0x0002040002047836 */ /* 0x002fc60000000000 */
[----:B------:R-:W-:Y:S02]  /*8470*/  SHF.R.U32.HI R0, RZ, 0x4, R0 ;  /* 0x00000004ff007819 */ /* 0x000fe40000011600 */
[----:B------:R-:W-:Y:S02]  /*8480*/  SHF.R.U32.HI R4, RZ, 0x4, R4 ;  /* 0x00000004ff047819 */ /* 0x000fe40000011604 */
[----:B------:R-:W-:Y:S02]  /*8490*/  LOP3.LUT R0, R0, 0x3fff, RZ, 0xc0, !PT ;  /* 0x00003fff00007812 */ /* 0x000fe400078ec0ff */
[----:B------:R-:W-:Y:S02]  /*84a0*/  LOP3.LUT R4, R4, 0x3fff, RZ, 0xc0, !PT ;  /* 0x00003fff04047812 */ /* 0x000fe400078ec0ff */
[----:B------:R-:W-:Y:S01]  /*84b0*/  LOP3.LUT R0, R0, 0x10000, RZ, 0xfc, !PT ;  /* 0x0001000000007812 */ /* 0x000fe200078efcff */
[----:B0-----:R-:W-:Y:S06]  /*84c0*/  @P1 BRA `(.L_x_3709) ;  /* 0x0000000000081947 */ /* 0x001fec0003800000 */
[----:B------:R-:W0:Y:S02]  /*84d0*/  SYNCS.PHASECHK.TRANS64.TRYWAIT P1, [R20+URZ+0x38830], R13 ;  /* 0x0388300d140075a7 */ /* 0x000e24000802017f */
[----:B0-----:R-:W-:Y:S05]  /*84e0*/  @!P1 BRA `(.L_x_3710) ;  /* 0x0000010000dc9947 */ /* 0x001fea0003800000 */
.L_x_3709:
[----:B------:R-:W-:Y:S01]  /*84f0*/  IMAD R10, R18, 0x200, R0 ;  /* 0x00000200120a7824 */ /* 0x000fe200078e0200 */
[----:B------:R-:W-:Y:S01]  /*8500*/  LOP3.LUT R8, R4, 0x10000, RZ, 0xfc, !PT ;  /* 0x0001000004087812 */ /* 0x000fe200078efcff */
[----:B------:R-:W-:Y:S01]  /*8510*/  IMAD.MOV.U32 R9, RZ, RZ, 0x40000040 ;  /* 0x40000040ff097424 */ /* 0x000fe200078e00ff */
[----:B------:R-:W-:Y:S01]  /*8520*/  MOV R11, 0x40000040 ;  /* 0x40000040000b7802 */ /* 0x000fe20000000f00 */
[----:B------:R-:W-:Y:S05]  /*8530*/  WARPSYNC.ALL ;  /* 0x0000000000007948 */ /* 0x000fea0003800000 */
[C---:B------:R-:W-:Y:S01]  /*8540*/  R2UR UR4, R8.reuse ;  /* 0x00000000080472ca */ /* 0x040fe200000e0000 */
[----:B-----5:R-:W-:Y:S01]  /*8550*/  WARPGROUP.ARRIVE ;  /* 0x00000000000079c5 */ /* 0x020fe20000000000 */
[----:B------:R-:W-:Y:S01]  /*8560*/  R2UR UR5, R9 ;  /* 0x00000000090572ca */ /* 0x000fe200000e0000 */
[----:B------:R-:W-:Y:S01]  /*8570*/  VIADD R4, R8, 0x2 ;  /* 0x0000000208047836 */ /* 0x000fe20000000000 */
[C---:B------:R-:W-:Y:S01]  /*8580*/  R2UR UR6, R10.reuse ;  /* 0x000000000a0672ca */ /* 0x040fe200000e0000 */
[C---:B------:R-:W-:Y:S01]  /*8590*/  VIADD R6, R10.reuse, 0x2 ;  /* 0x000000020a067836 */ /* 0x040fe20000000000 */
[----:B------:R-:W-:Y:S01]  /*85a0*/  R2UR UR7, R11 ;  /* 0x000000000b0772ca */ /* 0x000fe200000e0000 */
[----:B------:R-:W-:Y:S01]  /*85b0*/  IMAD.MOV.U32 R5, RZ, RZ, 0x40000040 ;  /* 0x40000040ff057424 */ /* 0x000fe200078e00ff */
[----:B------:R-:W-:Y:S01]  /*85c0*/  SHF.L.U32 R3, R3, 0x1f, RZ ;  /* 0x0000001f03037819 */ /* 0x000fe200000006ff */
[----:B------:R-:W-:Y:S01]  /*85d0*/  IMAD.MOV.U32 R7, RZ, RZ, 0x40000040 ;  /* 0x40000040ff077424 */ /* 0x000fe200078e00ff */
[----:B------:R-:W-:Y:S01]  /*85e0*/  BSSY B0, `(.L_x_3711) ;  /* 0x0000022000007945 */ /* 0x000fe20003800000 */
[C---:B------:R-:W-:Y:S01]  /*85f0*/  VIADD R14, R10.reuse, 0x4 ;  /* 0x000000040a0e7836 */ /* 0x040fe20000000000 */
[----:B------:R-:W-:Y:S01]  /*8600*/  IADD3 R10, R10, 0x6, RZ ;  /* 0x000000060a0a7810 */ /* 0x000fe20007ffe0ff */
[----:B------:R-:W-:-:S02]  /*8610*/  IMAD.MOV.U32 R15, RZ, RZ, 0x40000040 ;  /* 0x40000040ff0f7424 */ /* 0x000fc400078e00ff */
[----:B------:R-:W-:Y:S02]  /*8620*/  IMAD.MOV.U32 R9, RZ, RZ, 0x40000040 ;  /* 0x40000040ff097424 */ /* 0x000fe400078e00ff */
[----:B------:R-:W-:Y:S02]  /*8630*/  IMAD.MOV.U32 R11, RZ, RZ, 0x40000040 ;  /* 0x40000040ff0b7424 */ /* 0x000fe400078e00ff */
[----:B------:R-:W-:Y:S01]  /*8640*/  HGMMA.64x64x16.F32 R24, gdesc[UR4], RZ, !UPT, gsb0 ;  /* 0x00e00000041879f0 */ /* 0x000fe2000c0008ff */
[----:B------:R-:W-:Y:S02]  /*8650*/  R2UR UR4, R4 ;  /* 0x00000000040472ca */ /* 0x000fe400000e0000 */
[----:B------:R-:W-:Y:S02]  /*8660*/  R2UR UR5, R5 ;  /* 0x00000000050572ca */ /* 0x000fe400000e0000 */
[----:B------:R-:W-:Y:S02]  /*8670*/  R2UR UR6, R6 ;  /* 0x00000000060672ca */ /* 0x000fe400000e0000 */
[----:B------:R-:W-:Y:S01]  /*8680*/  R2UR UR7, R7 ;  /* 0x00000000070772ca */ /* 0x000fe200000e0000 */
[----:B------:R-:W-:Y:S01]  /*8690*/  IMAD.MOV.U32 R7, RZ, RZ, 0x40000040 ;  /* 0x40000040ff077424 */ /* 0x000fe200078e00ff */
[C---:B------:R-:W-:Y:S01]  /*86a0*/  IADD3 R6, R8.reuse, 0x4, RZ ;  /* 0x0000000408067810 */ /* 0x040fe20007ffe0ff */
[----:B------:R-:W-:Y:S01]  /*86b0*/  VIADD R8, R8, 0x6 ;  /* 0x0000000608087836 */ /* 0x000fe20000000000 */
[----:B------:R-:W-:-:S02]  /*86c0*/  WARPGROUP.DEPBAR.LE gsb0, 0x0 ;  /* 0x00008000000079c5 */ /* 0x000fc40000010000 */
[----:B------:R-:W-:-:S07]  /*86d0*/  WARPGROUP.ARRIVE ;  /* 0x00000000000079c5 */ /* 0x000fce0000000000 */
        /* <DEDUP_REMOVED lines=16> */
[----:B------:R-:W1:Y:S02]  /*87e0*/  SYNCS.PHASECHK.TRANS64.TRYWAIT P1, [R2+URZ+0x38810], R3 ;  /* 0x03881003020075a7 */ /* 0x000e64000802017f */
[----:B-1----:R-:W-:Y:S05]  /*87f0*/  @!P1 BRA `(.L_x_3712) ;  /* 0x00000100002c9947 */ /* 0x002fea0003800000 */
.L_x_3873:
[----:B------:R-:W-:Y:S05]  /*8800*/  BSYNC B0 ;  /* 0x0000000000007941 */ /* 0x000fea0003800000 */
.L_x_3711:
[----:B------:R-:W-:Y:S05]  /*8810*/  @!P0 BRA `(.L_x_3713) ;  /* 0x0000000000048947 */ /* 0x000fea0003800000 */
[----:B------:R-:W-:Y:S01]  /*8820*/  BPT.TRAP 0x1 ;  /* 0x000000040000795c */ /* 0x000fe20000300000 */
.L_x_3713:
[----:B------:R2:W3:Y:S01]  /*8830*/  SYNCS.PHASECHK.TRANS64.TRYWAIT P1, [R20+URZ+0x38850], R13 ;  /* 0x0388500d140075a7 */ /* 0x0004e2000802017f */
[----:B------:R-:W-:Y:S05]  /*8840*/  @!P0 BRA `(.L_x_3714) ;  /* 0x0000000000048947 */ /* 0x000fea0003800000 */
[----:B------:R-:W-:Y:S01]  /*8850*/  BPT.TRAP 0x1 ;  /* 0x000000040000795c */ /* 0x000fe20000300000 */
.L_x_3714:
[C---:B-1----:R-:W-:Y:S01]  /*8860*/  VIADD R3, R2.reuse, 0x400 ;  /* 0x0000040002037836 */ /* 0x042fe20000000000 */
[----:B------:R-:W-:Y:S01]  /*8870*/  BSSY B0, `(.L_x_3715) ;  /* 0x000000a000007945 */ /* 0x000fe20003800000 */
[----:B------:R-:W-:-:S03]  /*8880*/  VIADD R10, R2, 0x26400 ;  /* 0x00026400020a7836 */ /* 0x000fc60000000000 */
[----:B------:R-:W-:Y:S02]  /*8890*/  SHF.R.U32.HI R3, RZ, 0x4, R3 ;  /* 0x00000004ff037819 */ /* 0x000fe40000011603 */
[----:B------:R-:W-:Y:S02]  /*88a0*/  SHF.R.U32.HI R10, RZ, 0x4, R10 ;  /* 0x00000004ff0a7819 */ /* 0x000fe4000001160a */
[----:B------:R-:W-:Y:S02]  /*88b0*/  LOP3.LUT R3, R3, 0x3fff, RZ, 0xc0, !PT ;  /* 0x00003fff03037812 */ /* 0x000fe400078ec0ff */
[----:B------:R-:W-:Y:S02]  /*88c0*/  LOP3.LUT R11, R10, 0x3fff, RZ, 0xc0, !PT ;  /* 0x00003fff0a0b7812 */ /* 0x000fe400078ec0ff */
[----:B------:R-:W-:Y:S01]  /*88d0*/  LOP3.LUT R10, R3, 0x10000, RZ, 0xfc, !PT ;  /* 0x00010000030a7812 */ /* 0x000fe200078efcff */
[----:B---3--:R-:W-:Y:S06]  /*88e0*/  @P1 BRA `(.L_x_3716) ;  /* 0x0000000000081947 */ /* 0x008fec0003800000 */
[----:B------:R-:W1:Y:S02]  /*88f0*/  SYNCS.PHASECHK.TRANS64.TRYWAIT P1, [R20+URZ+0x38850], R13 ;  /* 0x0388500d140075a7 */ /* 0x000e64000802017f */
[----:B-1----:R-:W-:Y:S05]  /*8900*/  @!P1 BRA `(.L_x_3717) ;  /* 0x000000fc00fc9947 */ /* 0x002fea0003800000 */
.L_x_3716:
[----:B------:R-:W-:Y:S05]  /*8910*/  BSYNC B0 ;  /* 0x0000000000007941 */ /* 0x000fea0003800000 */
.L_x_3715:
[----:B------:R-:W-:Y:S01]  /*8920*/  LOP3.LUT R3, R11, 0x10000, RZ, 0xfc, !PT ;  /* 0x000100000b037812 */ /* 0x000fe200078efcff */
[----:B------:R-:W-:Y:S01]  /*8930*/  IMAD.MOV.U32 R15, RZ, RZ, 0x40000040 ;  /* 0x40000040ff0f7424 */ /* 0x000fe200078e00ff */
[----:B------:R-:W-:Y:S01]  /*8940*/  LEA R12, R18, R10, 0xc ;  /* 0x0000000a120c7211 */ /* 0x000fe200078e60ff */
[----:B012---:R-:W-:Y:S01]  /*8950*/  IMAD.MOV.U32 R13, RZ, RZ, 0x40000040 ;  /* 0x40000040ff0d7424 */ /* 0x007fe200078e00ff */
[----:B------:R-:W-:Y:S05]  /*8960*/  WARPSYNC.ALL ;  /* 0x0000000000007948 */ /* 0x000fea0003800000 */
[----:B------:R-:W-:Y:S01]  /*8970*/  IMAD.MOV.U32 R14, RZ, RZ, R3 ;  /* 0x000000ffff0e7224 */ /* 0x000fe200078e0003 */
[----:B------:R-:W-:Y:S01]  /*8980*/  R2UR UR5, R15 ;  /* 0x000000000f0572ca */ /* 0x000fe200000e0000 */
[----:B------:R-:W-:Y:S01]  /*8990*/  WARPGROUP.ARRIVE ;  /* 0x00000000000079c5 */ /* 0x000fe20000000000 */
[----:B------:R-:W-:Y:S01]  /*89a0*/  R2UR UR6, R12 ;  /* 0x000000000c0672ca */ /* 0x000fe200000e0000 */
[----:B------:R-:W-:Y:S01]  /*89b0*/  VIADD R58, R3, 0x2 ;  /* 0x00000002033a7836 */ /* 0x000fe20000000000 */
[----:B------:R-:W-:Y:S01]  /*89c0*/  R2UR UR4, R14 ;  /* 0x000000000e0472ca */ /* 0x000fe200000e0000 */
[----:B------:R-:W-:Y:S01]  /*89d0*/  IMAD.MOV.U32 R59, RZ, RZ, 0x40000040 ;  /* 0x40000040ff3b7424 */ /* 0x000fe200078e00ff */
[----:B------:R-:W-:Y:S01]  /*89e0*/  R2UR UR7, R13 ;  /* 0x000000000d0772ca */ /* 0x000fe200000e0000 */
[----:B------:R-:W-:Y:S01]  /*89f0*/  IMAD.MOV.U32 R15, RZ, RZ, 0x40000040 ;  /* 0x40000040ff0f7424 */ /* 0x000fe200078e00ff */
[C---:B------:R-:W-:Y:S01]  /*8a00*/  IADD3 R14, R12.reuse, 0x2, RZ ;  /* 0x000000020c0e7810 */ /* 0x040fe20007ffe0ff */
[----:B------:R-:W0:Y:S01]  /*8a10*/  S2R R21, SR_TID.X ;  /* 0x0000000000157919 */ /* 0x000e220000002100 */
[----:B------:R-:W-:Y:S01]  /*8a20*/  IADD3 R60, R3, 0x800, RZ ;  /* 0x00000800033c7810 */ /* 0x000fe20007ffe0ff */
[----:B------:R-:W-:Y:S01]  /*8a30*/  VIADD R62, R12, 0x800 ;  /* 0x000008000c3e7836 */ /* 0x000fe20000000000 */
[----:B------:R-:W-:Y:S01]  /*8a40*/  BSSY B0, `(.L_x_3718) ;  /* 0x0000634000007945 */ /* 0x000fe20003800000 */
[----:B------:R-:W-:Y:S01]  /*8a50*/  IMAD.MOV.U32 R61, RZ, RZ, 0x40000040 ;  /* 0x40000040ff3d7424 */ /* 0x000fe200078e00ff */
[----:B------:R-:W1:Y:S01]  /*8a60*/  S2R R64, SR_TID.X ;  /* 0x0000000000407919 */ /* 0x000e620000002100 */
[----:B------:R-:W-:-:S04]  /*8a70*/  IMAD.MOV.U32 R63, RZ, RZ, 0x40000040 ;  /* 0x40000040ff3f7424 */ /* 0x000fc800078e00ff */
[----:B------:R-:W-:Y:S01]  /*8a80*/  HGMMA.64x64x16.F32 R24, gdesc[UR4], R24, gsb0 ;  /* 0x00e00000041879f0 */ /* 0x000fe20008000818 */
[----:B------:R-:W-:Y:S01]  /*8a90*/  R2UR UR4, R58 ;  /* 0x000000003a0472ca */ /* 0x000fe200000e0000 */
[----:B------:R-:W-:Y:S01]  /*8aa0*/  VIADD R58, R3, 0x4 ;  /* 0x00000004033a7836 */ /* 0x000fe20000000000 */
[----:B------:R-:W-:Y:S02]  /*8ab0*/  R2UR UR5, R59 ;  /* 0x000000003b0572ca */ /* 0x000fe400000e0000 */
[----:B------:R-:W-:Y:S01]  /*8ac0*/  R2UR UR6, R14 ;  /* 0x000000000e0672ca */ /* 0x000fe200000e0000 */
[----:B------:R-:W-:Y:S01]  /*8ad0*/  VIADD R14, R12, 0x4 ;  /* 0x000000040c0e7836 */ /* 0x000fe20000000000 */
[----:B------:R-:W-:Y:S01]  /*8ae0*/  R2UR UR7, R15 ;  /* 0x000000000f0772ca */ /* 0x000fe200000e0000 */
[----:B------:R-:W-:Y:S01]  /*8af0*/  IMAD.MOV.U32 R15, RZ, RZ, 0x40000040 ;  /* 0x40000040ff0f7424 */ /* 0x000fe200078e00ff */
[----:B------:R-:W-:Y:S02]  /*8b00*/  MOV R59, 0x40000040 ;  /* 0x40000040003b7802 */ /* 0x000fe40000000f00 */
[----:B0-----:R-:W-:-:S05]  /*8b10*/  SHF.R.U32.HI R21, RZ, 0x7, R21 ;  /* 0x00000007ff157819 */ /* 0x001fca0000011615 */
[----:B------:R0:W2:Y:S01]  /*8b20*/  SHFL.IDX PT, R11, R21, RZ, 0x1f ;  /* 0x00001fff150b7589 */ /* 0x0000a200000e0000 */
[----:B-1----:R-:W-:Y:S02]  /*8b30*/  LOP3.LUT R64, R64, 0x7f, RZ, 0xc0, !PT ;  /* 0x0000007f40407812 */ /* 0x002fe400078ec0ff */
[----:B0-----:R-:W-:Y:S02]  /*8b40*/  MOV R21, 0x4 ;  /* 0x0000000400157802 */ /* 0x001fe40000000f00 */
[----:B--2---:R-:W-:-:S04]  /*8b50*/  ISETP.GT.AND P1, PT, R11, 0x7f, PT ;  /* 0x0000007f0b00780c */ /* 0x004fc80003f24270 */
[----:B------:R-:W-:Y:S02]  /*8b60*/  SEL R11, RZ, 0x2, !P1 ;  /* 0x00000002ff0b7807 */ /* 0x000fe40004800000 */
[C---:B------:R-:W-:Y:S02]  /*8b70*/  SEL R13, R21.reuse, 0x2, P1 ;  /* 0x00000002150d7807 */ /* 0x040fe40000800000 */
[----:B------:R-:W-:Y:S01]  /*8b80*/  SEL R21, R21, 0x6, !P1 ;  /* 0x0000000615157807 */ /* 0x000fe20004800000 */
[----:B------:R-:W-:Y:S02]  /*8b90*/  WARPGROUP.DEPBAR.LE gsb0, 0x0 ;  /* 0x00008000000079c5 */ /* 0x000fe40000010000 */
[----:B------:R-:W-:-:S06]  /*8ba0*/  WARPGROUP.ARRIVE ;  /* 0x00000000000079c5 */ /* 0x000fcc0000000000 */
[----:B------:R-:W-:Y:S01]  /*8bb0*/  HGMMA.64x64x16.F32 R24, gdesc[UR4], R24, gsb0 ;  /* 0x00e00000041879f0 */ /* 0x000fe20008000818 */
[----:B------:R-:W-:Y:S01]  /*8bc0*/  R2UR UR4, R58 ;  /* 0x000000003a0472ca */ /* 0x000fe200000e0000 */
[----:B------:R-:W-:Y:S01]  /*8bd0*/  VIADD R58, R3, 0x6 ;  /* 0x00000006033a7836 */ /* 0x000fe20000000000 */
[----:B------:R-:W-:Y:S01]  /*8be0*/  R2UR UR5, R59 ;  /* 0x000000003b0572ca */ /* 0x000fe200000e0000 */
[----:B------:R-:W-:Y:S01]  /*8bf0*/  IMAD.MOV.U32 R59, RZ, RZ, 0x40000040 ;  /* 0x40000040ff3b7424 */ /* 0x000fe200078e00ff */
[----:B------:R-:W-:Y:S01]  /*8c00*/  R2UR UR6, R14 ;  /* 0x000000000e0672ca */ /* 0x000fe200000e0000 */
[----:B------:R-:W-:Y:S01]  /*8c10*/  VIADD R14, R12, 0x6 ;  /* 0x000000060c0e7836 */ /* 0x000fe20000000000 */
[----:B------:R-:W-:Y:S02]  /*8c20*/  R2UR UR7, R15 ;  /* 0x000000000f0772ca */ /* 0x000fe400000e0000 */
[----:B------:R-:W-:Y:S01]  /*8c30*/  MOV R15, 0x40000040 ;  /* 0x40000040000f7802 */ /* 0x000fe20000000f00 */
[----:B------:R-:W-:-:S02]  /*8c40*/  WARPGROUP.DEPBAR.LE gsb0, 0x0 ;  /* 0x00008000000079c5 */ /* 0x000fc40000010000 */
[----:B------:R-:W-:-:S08]  /*8c50*/  WARPGROUP.ARRIVE ;  /* 0x00000000000079c5 */ /* 0x000fd00000000000 */
[----:B------:R-:W-:Y:S01]  /*8c60*/  HGMMA.64x64x16.F32 R24, gdesc[UR4], R24, gsb0 ;  /* 0x00e00000041879f0 */ /* 0x000fe20008000818 */
[----:B------:R-:W-:Y:S01]  /*8c70*/  R2UR UR4, R58 ;  /* 0x000000003a0472ca */ /* 0x000fe200000e0000 */
[----:B------:R-:W-:Y:S01]  /*8c80*/  VIADD R58, R3, 0x200 ;  /* 0x00000200033a7836 */ /* 0x000fe20000000000 */
[----:B------:R-:W-:Y:S01]  /*8c90*/  R2UR UR5, R59 ;  /* 0x000000003b0572ca */ /* 0x000fe200000e0000 */
[----:B------:R-:W-:Y:S01]  /*8ca0*/  IMAD.MOV.U32 R59, RZ, RZ, 0x40000040 ;  /* 0x40000040ff3b7424 */ /* 0x000fe200078e00ff */
[----:B------:R-:W-:Y:S01]  /*8cb0*/  R2UR UR6, R14 ;  /* 0x000000000e0672ca */ /* 0x000fe200000e0000 */
[----:B------:R-:W-:Y:S01]  /*8cc0*/  VIADD R14, R12, 0x200 ;  /* 0x000002000c0e7836 */ /* 0x000fe20000000000 */
[----:B------:R-:W-:Y:S01]  /*8cd0*/  R2UR UR7, R15 ;  /* 0x000000000f0772ca */ /* 0x000fe200000e0000 */
[----:B------:R-:W-:Y:S01]  /*8ce0*/  IMAD.MOV.U32 R15, RZ, RZ, 0x40000040 ;  /* 0x40000040ff0f7424 */ /* 0x000fe200078e00ff */
[----:B------:R-:W-:Y:S02]  /*8cf0*/  WARPGROUP.DEPBAR.LE gsb0, 0x0 ;  /* 0x00008000000079c5 */ /* 0x000fe40000010000 */
[----:B------:R-:W-:-:S09]  /*8d00*/  WARPGROUP.ARRIVE ;  /* 0x00000000000079c5 */ /* 0x000fd20000000000 */
[----:B------:R-:W-:Y:S01]  /*8d10*/  HGMMA.64x64x16.F32 R24, gdesc[UR4], R24, gsb0 ;  /* 0x00e00000041879f0 */ /* 0x000fe20008000818 */
[----:B------:R-:W-:Y:S02]  /*8d20*/  R2UR UR4, R58 ;  /* 0x000000003a0472ca */ /* 0x000fe400000e0000 */
[----:B------:R-:W-:Y:S01]  /*8d30*/  R2UR UR5, R59 ;  /* 0x000000003b0572ca */ /* 0x000fe200000e0000 */
[----:B------:R-:W-:Y:S01]  /*8d40*/  IMAD.MOV.U32 R59, RZ, RZ, 0x40000040 ;  /* 0x40000040ff3b7424 */ /* 0x000fe200078e00ff */
[----:B------:R-:W-:Y:S01]  /*8d50*/  R2UR UR6, R14 ;  /* 0x000000000e0672ca */ /* 0x000fe200000e0000 */
[----:B------:R-:W-:Y:S01]  /*8d60*/  VIADD R14, R12, 0x202 ;  /* 0x000002020c0e7836 */ /* 0x000fe20000000000 */
[----:B------:R-:W-:Y:S01]  /*8d70*/  R2UR UR7, R15 ;  /* 0x000000000f0772ca */ /* 0x000fe200000e0000 */
[----:B------:R-:W-:Y:S01]  /*8d80*/  IMAD.MOV.U32 R15, RZ, RZ, 0x40000040 ;  /* 0x40000040ff0f7424 */ /* 0x000fe200078e00ff */
[----:B------:R-:W-:Y:S01]  /*8d90*/  IADD3 R58, R3, 0x202, RZ ;  /* 0x00000202033a7810 */ /* 0x000fe20007ffe0ff */
[----:B------:R-:W-:-:S02]  /*8da0*/  WARPGROUP.DEPBAR.LE gsb0, 0x0 ;  /* 0x00008000000079c5 */ /* 0x000fc40000010000 */
[----:B------:R-:W-:-:S08]  /*8db0*/  WARPGROUP.ARRIVE ;  /* 0x00000000000079c5 */ /* 0x000fd00000000000 */
[----:B------:R-:W-:Y:S01]  /*8dc0*/  HGMMA.64x64x16.F32 R24, gdesc[UR4], R24, gsb0 ;  /* 0x00e00000041879f0 */ /* 0x000fe20008000818 */
[----:B------:R-:W-:Y:S01]  /*8dd0*/  R2UR UR4, R58 ;  /* 0x000000003a0472ca */ /* 0x000fe200000e0000 */
[----:B------:R-:W-:Y:S01]  /*8de0*/  VIADD R58, R3, 0x204 ;  /* 0x00000204033a7836 */ /* 0x000fe20000000000 */
[----:B------:R-:W-:Y:S01]  /*8df0*/  R2UR UR5, R59 ;  /* 0x000000003b0572ca */ /* 0x000fe200000e0000 */
[----:B------:R-:W-:Y:S01]  /*8e00*/  IMAD.MOV.U32 R59, RZ, RZ, 0x40000040 ;  /* 0x40000040ff3b7424 */ /* 0x000fe200078e00ff */
[----:B------:R-:W-:Y:S02]  /*8e10*/  R2UR UR6, R14 ;  /* 0x000000000e0672ca */ /* 0x000fe400000e0000 */
        /* <DEDUP_REMOVED lines=106> */
[----:B------:R-:W-:Y:S01]  /*94c0*/  IMAD.IADD R58, R11, 0x1, R62 ;  /* 0x000000010b3a7824 */ /* 0x000fe200078e023e */
[----:B------:R-:W-:Y:S01]  /*94d0*/  R2UR UR5, R59 ;  /* 0x000000003b0572ca */ /* 0x000fe200000e0000 */
[----:B------:R-:W-:Y:S01]  /*94e0*/  IMAD.MOV.U32 R59, RZ, RZ, 0x40000040 ;  /* 0x40000040ff3b7424 */ /* 0x000fe200078e00ff */
[----:B------:R-:W-:Y:S01]  /*94f0*/  R2UR UR6, R14 ;  /* 0x000000000e0672ca */ /* 0x000fe200000e0000 */
[----:B------:R-:W-:Y:S01]  /*9500*/  IMAD.IADD R14, R11, 0x1, R60 ;  /* 0x000000010b0e7824 */ /* 0x000fe200078e023c */
[----:B------:R-:W-:Y:S01]  /*9510*/  R2UR UR7, R15 ;  /* 0x000000000f0772ca */ /* 0x000fe200000e0000 */
[----:B------:R-:W-:Y:S01]  /*9520*/  IMAD.MOV.U32 R15, RZ, RZ, 0x40000040 ;  /* 0x40000040ff0f7424 */ /* 0x000fe200078e00ff */
[----:B------:R-:W-:Y:S02]  /*9530*/  WARPGROUP.DEPBAR.LE gsb0, 0x0 ;  /* 0x00008000000079c5 */ /* 0x000fe40000010000 */
[----:B------:R-:W-:-:S09]  /*9540*/  WARPGROUP.ARRIVE ;  /* 0x00000000000079c5 */ /* 0x000fd20000000000 */
[----:B------:R-:W-:Y:S01]  /*9550*/  HGMMA.64x64x16.F32 R24, gdesc[UR4], R24, gsb0 ;  /* 0x00e00000041879f0 */ /* 0x000fe20008000818 */
[----:B------:R-:W-:Y:S01]  /*9560*/  R2UR UR6, R58 ;  /* 0x000000003a0672ca */ /* 0x000fe200000e0000 */
[--C-:B------:R-:W-:Y:S01]  /*9570*/  IMAD.IADD R58, R62, 0x1, R13.reuse ;  /* 0x000000013e3a7824 */ /* 0x100fe200078e020d */
        /* <DEDUP_REMOVED lines=10> */
[----:B------:R-:W-:Y:S01]  /*9620*/  IMAD.IADD R58, R62, 0x1, R21 ;  /* 0x000000013e3a7824 */ /* 0x000fe200078e0215 */
[----:B------:R-:W-:Y:S01]  /*9630*/  R2UR UR7, R59 ;  /* 0x000000003b0772ca */ /* 0x000fe200000e0000 */
[----:B------:R-:W-:Y:S01]  /*9640*/  IMAD.MOV.U32 R59, RZ, RZ, 0x40000040 ;  /* 0x40000040ff3b7424 */ /* 0x000fe200078e00ff */
[----:B------:R-:W-:Y:S02]  /*9650*/  R2UR UR4, R14 ;  /* 0x000000000e0472ca */ /* 0x000fe400000e0000 */
[----:B------:R-:W-:Y:S01]  /*9660*/  R2UR UR5, R15 ;  /* 0x000000000f0572ca */ /* 0x000fe200000e0000 */
[----:B------:R-:W-:Y:S01]  /*9670*/  IMAD.MOV.U32 R15, RZ, RZ, 0x40000040 ;  /* 0x40000040ff0f7424 */ /* 0x000fe200078e00ff */
[----:B------:R-:W-:Y:S01]  /*9680*/  IADD3 R14, R60, R21, RZ ;  /* 0x000000153c0e7210 */ /* 0x000fe20007ffe0ff */
[----:B------:R-:W-:-:S02]  /*9690*/  WARPGROUP.DEPBAR.LE gsb0, 0x0 ;  /* 0x00008000000079c5 */ /* 0x000fc40000010000 */
[----:B------:R-:W-:-:S08]  /*96a0*/  WARPGROUP.ARRIVE ;  /* 0x00000000000079c5 */ /* 0x000fd00000000000 */
[----:B------:R-:W-:Y:S01]  /*96b0*/  HGMMA.64x64x16.F32 R24, gdesc[UR4], R24, gsb0 ;  /* 0x00e00000041879f0 */ /* 0x000fe20008000818 */
[----:B------:R-:W-:Y:S01]  /*96c0*/  R2UR UR4, R14 ;  /* 0x000000000e0472ca */ /* 0x000fe200000e0000 */
[----:B------:R-:W-:Y:S01]  /*96d0*/  IMAD.MOV.U32 R14, RZ, RZ, 0x28 ;  /* 0x00000028ff0e7424 */ /* 0x000fe200078e00ff */
[----:B------:R-:W-:Y:S02]  /*96e0*/  R2UR UR5, R15 ;  /* 0x000000000f0572ca */ /* 0x000fe400000e0000 */
[----:B------:R-:W-:Y:S02]  /*96f0*/  R2UR UR6, R58 ;  /* 0x000000003a0672ca */ /* 0x000fe400000e0000 */
[----:B------:R-:W-:Y:S01]  /*9700*/  R2UR UR7, R59 ;  /* 0x000000003b0772ca */ /* 0x000fe200000e0000 */
[----:B------:R-:W-:Y:S01]  /*9710*/  IMAD.MOV.U32 R59, RZ, RZ, 0x40000040 ;  /* 0x40000040ff3b7424 */ /* 0x000fe200078e00ff */
[----:B------:R-:W-:Y:S02]  /*9720*/  MOV R15, 0xa00 ;  /* 0x00000a00000f7802 */ /* 0x000fe40000000f00 */
[----:B------:R-:W-:-:S02]  /*9730*/  SEL R14, R14, 0x26, P1 ;  /* 0x000000260e0e7807 */ /* 0x000fc40000800000 */
[----:B------:R-:W-:Y:S02]  /*9740*/  SEL R15, R15, 0x980, P1 ;  /* 0x000009800f0f7807 */ /* 0x000fe40000800000 */
[----:B------:R-:W-:Y:S02]  /*9750*/  LOP3.LUT R14, R14, 0x6, RZ, 0xc0, !PT ;  /* 0x000000060e0e7812 */ /* 0x000fe400078ec0ff */
[----:B------:R-:W-:-:S04]  /*9760*/  LOP3.LUT R15, R15, 0xa00, RZ, 0xc0, !PT ;  /* 0x00000a000f0f7812 */ /* 0x000fc800078ec0ff */
[CC--:B------:R-:W-:Y:S02]  /*9770*/  IADD3 R58, R14.reuse, R15.reuse, R3 ;  /* 0x0000000f0e3a7210 */ /* 0x0c0fe40007ffe003 */
[----:B------:R-:W-:Y:S01]  /*9780*/  IADD3 R14, R14, R15, R12 ;  /* 0x0000000f0e0e7210 */ /* 0x000fe20007ffe00c */
[----:B------:R-:W-:Y:S01]  /*9790*/  IMAD.MOV.U32 R15, RZ, RZ, 0x40000040 ;  /* 0x40000040ff0f7424 */ /* 0x000fe200078e00ff */
        /* <DEDUP_REMOVED lines=10> */
[C---:B------:R-:W-:Y:S01]  /*9840*/  IMAD.IADD R62, R11.reuse, 0x1, R58 ;  /* 0x000000010b3e7824 */ /* 0x040fe200078e023a */
[----:B------:R-:W-:Y:S02]  /*9850*/  MOV R15, 0x40000040 ;  /* 0x40000040000f7802 */ /* 0x000fe40000000f00 */
[----:B------:R-:W-:Y:S01]  /*9860*/  IADD3 R60, R11, R14, RZ ;  /* 0x0000000e0b3c7210 */ /* 0x000fe20007ffe0ff */
[----:B------:R-:W-:-:S02]  /*9870*/  WARPGROUP.DEPBAR.LE gsb0, 0x0 ;  /* 0x00008000000079c5 */ /* 0x000fc40000010000 */
[----:B------:R-:W-:-:S06]  /*9880*/  WARPGROUP.ARRIVE ;  /* 0x00000000000079c5 */ /* 0x000fcc0000000000 */
        /* <DEDUP_REMOVED lines=9> */
[----:B------:R-:W-:Y:S01]  /*9920*/  IADD3 R62, R13, R58, RZ ;  /* 0x0000003a0d3e7210 */ /* 0x000fe20007ffe0ff */
[----:B------:R-:W-:Y:S01]  /*9930*/  IMAD.IADD R58, R21, 0x1, R58 ;  /* 0x00000001153a7824 */ /* 0x000fe200078e023a */
[----:B------:R-:W-:-:S02]  /*9940*/  WARPGROUP.DEPBAR.LE gsb0, 0x0 ;  /* 0x00008000000079c5 */ /* 0x000fc40000010000 */
[----:B------:R-:W-:-:S07]  /*9950*/  WARPGROUP.ARRIVE ;  /* 0x00000000000079c5 */ /* 0x000fce0000000000 */
[----:B------:R-:W-:Y:S01]  /*9960*/  HGMMA.64x64x16.F32 R24, gdesc[UR4], R24, gsb0 ;  /* 0x00e00000041879f0 */ /* 0x000fe20008000818 */
[----:B------:R-:W-:Y:S02]  /*9970*/  R2UR UR4, R60 ;  /* 0x000000003c0472ca */ /* 0x000fe400000e0000 */
[----:B------:R-:W-:Y:S02]  /*9980*/  R2UR UR5, R61 ;  /* 0x000000003d0572ca */ /* 0x000fe400000e0000 */
[----:B------:R-:W-:Y:S02]  /*9990*/  R2UR UR6, R62 ;  /* 0x000000003e0672ca */ /* 0x000fe400000e0000 */
[----:B------:R-:W-:Y:S01]  /*99a0*/  R2UR UR7, R63 ;  /* 0x000000003f0772ca */ /* 0x000fe200000e0000 */
[----:B------:R-:W-:Y:S01]  /*99b0*/  IMAD.MOV.U32 R63, RZ, RZ, 0x40000040 ;  /* 0x40000040ff3f7424 */ /* 0x000fe200078e00ff */
[----:B------:R-:W-:Y:S01]  /*99c0*/  MOV R61, 0x40000040 ;  /* 0x40000040003d7802 */ /* 0x000fe20000000f00 */
[----:B------:R-:W-:-:S02]  /*99d0*/  WARPGROUP.DEPBAR.LE gsb0, 0x0 ;  /* 0x00008000000079c5 */ /* 0x000fc40000010000 */
[----:B------:R-:W-:-:S08]  /*99e0*/  WARPGROUP.ARRIVE ;  /* 0x00000000000079c5 */ /* 0x000fd00000000000 */
[----:B------:R-:W-:Y:S01]  /*99f0*/  HGMMA.64x64x16.F32 R24, gdesc[UR4], R24, gsb0 ;  /* 0x00e00000041879f0 */ /* 0x000fe20008000818 */
[----:B------:R-:W-:Y:S01]  /*9a00*/  R2UR UR4, R14 ;  /* 0x000000000e0472ca */ /* 0x000fe200000e0000 */
[----:B------:R-:W-:Y:S01]  /*9a10*/  IMAD.MOV.U32 R14, RZ, RZ, 0x30 ;  /* 0x00000030ff0e7424 */ /* 0x000fe200078e00ff */
[----:B------:R-:W-:Y:S01]  /*9a20*/  R2UR UR5, R15 ;  /* 0x000000000f0572ca */ /* 0x000fe200000e0000 */
[----:B------:R-:W-:Y:S01]  /*9a30*/  IMAD.MOV.U32 R15, RZ, RZ, 0xc00 ;  /* 0x00000c00ff0f7424 */ /* 0x000fe200078e00ff */
[----:B------:R-:W-:Y:S02]  /*9a40*/  R2UR UR6, R58 ;  /* 0x000000003a0672ca */ /* 0x000fe400000e0000 */
[----:B------:R-:W-:Y:S01]  /*9a50*/  R2UR UR7, R59 ;  /* 0x000000003b0772ca */ /* 0x000fe200000e0000 */
[----:B------:R-:W-:Y:S01]  /*9a60*/  IMAD.MOV.U32 R59, RZ, RZ, 0x40000040 ;  /* 0x40000040ff3b7424 */ /* 0x000fe200078e00ff */
[----:B------:R-:W-:Y:S02]  /*9a70*/  SEL R14, R14, 0x2e, P1 ;  /* 0x0000002e0e0e7807 */ /* 0x000fe40000800000 */
[----:B------:R-:W-:-:S02]  /*9a80*/  SEL R15, R15, 0xb80, P1 ;  /* 0x00000b800f0f7807 */ /* 0x000fc40000800000 */
[----:B------:R-:W-:Y:S02]  /*9a90*/  LOP3.LUT R14, R14, 0x6, RZ, 0xc0, !PT ;  /* 0x000000060e0e7812 */ /* 0x000fe400078ec0ff */
[----:B------:R-:W-:-:S04]  /*9aa0*/  LOP3.LUT R15, R15, 0xe00, RZ, 0xc0, !PT ;  /* 0x00000e000f0f7812 */ /* 0x000fc800078ec0ff */
[CC--:B------:R-:W-:Y:S02]  /*9ab0*/  IADD3 R58, R14.reuse, R15.reuse, R3 ;  /* 0x0000000f0e3a7210 */ /* 0x0c0fe40007ffe003 */
[----:B------:R-:W-:Y:S02]  /*9ac0*/  IADD3 R14, R14, R15, R12 ;  /* 0x0000000f0e0e7210 */ /* 0x000fe40007ffe00c */
[----:B------:R-:W-:Y:S01]  /*9ad0*/  MOV R15, 0x40000040 ;  /* 0x40000040000f7802 */ /* 0x000fe20000000f00 */
        /* <DEDUP_REMOVED lines=10> */
[C---:B------:R-:W-:Y:S02]  /*9b80*/  IMAD.IADD R62, R11.reuse, 0x1, R58 ;  /* 0x000000010b3e7824 */ /* 0x040fe400078e023a */
[----:B------:R-:W-:-:S02]  /*9b90*/  IMAD.IADD R60, R11, 0x1, R14 ;  /* 0x000000010b3c7824 */ /* 0x000fc400078e020e */
[----:B------:R-:W-:Y:S01]  /*9ba0*/  IMAD.MOV.U32 R15, RZ, RZ, 0x40000040 ;  /* 0x40000040ff0f7424 */ /* 0x000fe200078e00ff */
[----:B------:R-:W-:Y:S02]  /*9bb0*/  WARPGROUP.DEPBAR.LE gsb0, 0x0 ;  /* 0x00008000000079c5 */ /* 0x000fe40000010000 */
[----:B------:R-:W-:-:S06]  /*9bc0*/  WARPGROUP.ARRIVE ;  /* 0x00000000000079c5 */ /* 0x000fcc0000000000 */
        /* <DEDUP_REMOVED lines=8> */
[C---:B------:R-:W-:Y:S01]  /*9c50*/  IMAD.IADD R14, R21.reuse, 0x1, R14 ;  /* 0x00000001150e7824 */ /* 0x040fe200078e020e */
[----:B------:R-:W-:Y:S01]  /*9c60*/  MOV R63, 0x40000040 ;  /* 0x40000040003f7802 */ /* 0x000fe20000000f00 */
[----:B------:R-:W-:Y:S01]  /*9c70*/  IMAD.IADD R58, R21, 0x1, R58 ;  /* 0x00000001153a7824 */ /* 0x000fe200078e023a */
[----:B------:R-:W-:-:S02]  /*9c80*/  WARPGROUP.DEPBAR.LE gsb0, 0x0 ;  /* 0x00008000000079c5 */ /* 0x000fc40000010000 */
[----:B------:R-:W-:-:S07]  /*9c90*/  WARPGROUP.ARRIVE ;  /* 0x00000000000079c5 */ /* 0x000fce0000000000 */
[----:B------:R-:W-:Y:S01]  /*9ca0*/  HGMMA.64x64x16.F32 R24, gdesc[UR4], R24, gsb0 ;  /* 0x00e00000041879f0 */ /* 0x000fe20008000818 */
[----:B------:R-:W-:Y:S01]  /*9cb0*/  R2UR UR4, R60 ;  /* 0x000000003c0472ca */ /* 0x000fe200000e0000 */
[----:B------:R-:W-:Y:S01]  /*9cc0*/  VIADD R60, R12, 0xe00 ;  /* 0x00000e000c3c7836 */ /* 0x000fe20000000000 */
[----:B------:R-:W-:Y:S02]  /*9cd0*/  R2UR UR5, R61 ;  /* 0x000000003d0572ca */ /* 0x000fe400000e0000 */
[----:B------:R-:W-:Y:S01]  /*9ce0*/  R2UR UR6, R62 ;  /* 0x000000003e0672ca */ /* 0x000fe200000e0000 */
[----:B------:R-:W-:Y:S01]  /*9cf0*/  IMAD.IADD R62, R11, 0x1, R60 ;  /* 0x000000010b3e7824 */ /* 0x000fe200078e023c */
        /* <DEDUP_REMOVED lines=22> */
[----:B------:R-:W-:Y:S02]  /*9e60*/  R2UR UR4, R58 ;  /* 0x000000003a0472ca */ /* 0x000fe400000e0000 */
[----:B------:R-:W-:Y:S01]  /*9e70*/  R2UR UR5, R59 ;  /* 0x000000003b0572ca */ /* 0x000fe200000e0000 */
[----:B------:R-:W-:Y:S01]  /*9e80*/  IMAD.MOV.U32 R59, RZ, RZ, 0x40000040 ;  /* 0x40000040ff3b7424 */ /* 0x000fe200078e00ff */
[----:B------:R-:W-:Y:S02]  /*9e90*/  R2UR UR6, R14 ;  /* 0x000000000e0672ca */ /* 0x000fe400000e0000 */
[----:B------:R-:W-:Y:S01]  /*9ea0*/  R2UR UR7, R15 ;  /* 0x000000000f0772ca */ /* 0x000fe200000e0000 */
[----:B------:R-:W-:Y:S01]  /*9eb0*/  IMAD.MOV.U32 R15, RZ, RZ, 0x40000040 ;  /* 0x40000040ff0f7424 */ /* 0x000fe200078e00ff */
[----:B------:R-:W-:-:S05]  /*9ec0*/  IADD3 R58, R3, 0xe00, RZ ;  /* 0x00000e00033a7810 */ /* 0x000fca0007ffe0ff */
[----:B------:R-:W-:Y:S02]  /*9ed0*/  IMAD.IADD R14, R11, 0x1, R58 ;  /* 0x000000010b0e7824 */ /* 0x000fe400078e023a */
[----:B------:R-:W-:-:S05]  /*9ee0*/  IMAD.MOV.U32 R11, RZ, RZ, 0x40 ;  /* 0x00000040ff0b7424 */ /* 0x000fca00078e00ff */
[----:B------:R-:W-:-:S04]  /*9ef0*/  SEL R11, R11, 0x3e, P1 ;  /* 0x0000003e0b0b7807 */ /* 0x000fc80000800000 */
[----:B------:R-:W-:Y:S01]  /*9f00*/  LOP3.LUT R11, R11, 0x6, RZ, 0xc0, !PT ;  /* 0x000000060b0b7812 */ /* 0x000fe200078ec0ff */
[----:B------:R-:W-:Y:S02]  /*9f10*/  WARPGROUP.DEPBAR.LE gsb0, 0x0 ;  /* 0x00008000000079c5 */ /* 0x000fe40000010000 */
[----:B------:R-:W-:-:S06]  /*9f20*/  WARPGROUP.ARRIVE ;  /* 0x00000000000079c5 */ /* 0x000fcc0000000000 */
[----:B------:R-:W-:Y:S01]  /*9f30*/  HGMMA.64x64x16.F32 R24, gdesc[UR4], R24, gsb0 ;  /* 0x00e00000041879f0 */ /* 0x000fe20008000818 */
[----:B------:R-:W-:Y:S02]  /*9f40*/  R2UR UR6, R62 ;  /* 0x000000003e0672ca */ /* 0x000fe400000e0000 */
[----:B------:R-:W-:Y:S01]  /*9f50*/  R2UR UR7, R63 ;  /* 0x000000003f0772ca */ /* 0x000fe200000e0000 */
[----:B------:R-:W-:Y:S01]  /*9f60*/  IMAD.MOV.U32 R63, RZ, RZ, 0x40000040 ;  /* 0x40000040ff3f7424 */ /* 0x000fe200078e00ff */
[----:B------:R-:W-:Y:S01]  /*9f70*/  R2UR UR4, R14 ;  /* 0x000000000e0472ca */ /* 0x000fe200000e0000 */
[----:B------:R-:W-:Y:S01]  /*9f80*/  IMAD.IADD R14, R13, 0x1, R60 ;  /* 0x000000010d0e7824 */ /* 0x000fe200078e023c */
[----:B------:R-:W-:Y:S01]  /*9f90*/  R2UR UR5, R15 ;  /* 0x000000000f0572ca */ /* 0x000fe200000e0000 */
[----:B------:R-:W-:Y:S01]  /*9fa0*/  IMAD.MOV.U32 R15, RZ, RZ, 0x40000040 ;  /* 0x40000040ff0f7424 */ /* 0x000fe200078e00ff */
[----:B------:R-:W-:Y:S01]  /*9fb0*/  IADD3 R62, R13, R58, RZ ;  /* 0x0000003a0d3e7210 */ /* 0x000fe20007ffe0ff */
[----:B------:R-:W-:-:S05]  /*9fc0*/  IMAD.MOV.U32 R13, RZ, RZ, 0x1000 ;  /* 0x00001000ff0d7424 */ /* 0x000fca00078e00ff */
[----:B------:R-:W-:Y:S01]  /*9fd0*/  SEL R13, R13, 0xf80, P1 ;  /* 0x00000f800d0d7807 */ /* 0x000fe20000800000 */
[----:B------:R-:W-:Y:S02]  /*9fe0*/  WARPGROUP.DEPBAR.LE gsb0, 0x0 ;  /* 0x00008000000079c5 */ /* 0x000fe40000010000 */
[----:B------:R-:W-:-:S06]  /*9ff0*/  WARPGROUP.ARRIVE ;  /* 0x00000000000079c5 */ /* 0x000fcc0000000000 */
[----:B------:R-:W-:Y:S01]  /*a000*/  HGMMA.64x64x16.F32 R24, gdesc[UR4], R24, gsb0 ;  /* 0x00e00000041879f0 */ /* 0x000fe20008000818 */
[----:B------:R-:W-:Y:S02]  /*a010*/  R2UR UR4, R62 ;  /* 0x000000003e0472ca */ /* 0x000fe400000e0000 */
[----:B------:R-:W-:Y:S02]  /*a020*/  R2UR UR5, R63 ;  /* 0x000000003f0572ca */ /* 0x000fe400000e0000 */
[----:B------:R-:W-:Y:S01]  /*a030*/  R2UR UR6, R14 ;  /* 0x000000000e0672ca */ /* 0x000fe200000e0000 */
[----:B------:R-:W-:Y:S01]  /*a040*/  IMAD.IADD R14, R21, 0x1, R58 ;  /* 0x00000001150e7824 */ /* 0x000fe200078e023a */
[----:B------:R-:W-:Y:S01]  /*a050*/  R2UR UR7, R15 ;  /* 0x000000000f0772ca */ /* 0x000fe200000e0000 */
[----:B------:R-:W-:Y:S01]  /*a060*/  IMAD.MOV.U32 R15, RZ, RZ, 0x40000040 ;  /* 0x40000040ff0f7424 */ /* 0x000fe200078e00ff */
[----:B------:R-:W-:Y:S01]  /*a070*/  IADD3 R58, R21, R60, RZ ;  /* 0x0000003c153a7210 */ /* 0x000fe20007ffe0ff */
[----:B------:R-:W-:-:S02]  /*a080*/  WARPGROUP.DEPBAR.LE gsb0, 0x0 ;  /* 0x00008000000079c5 */ /* 0x000fc40000010000 */
[----:B------:R-:W-:-:S08]  /*a090*/  WARPGROUP.ARRIVE ;  /* 0x00000000000079c5 */ /* 0x000fd00000000000 */
[----:B------:R-:W-:Y:S01]  /*a0a0*/  HGMMA.64x64x16.F32 R24, gdesc[UR4], R24, gsb0 ;  /* 0x00e00000041879f0 */ /* 0x000fe20008000818 */
[----:B------:R-:W-:Y:S02]  /*a0b0*/  R2UR UR4, R14 ;  /* 0x000000000e0472ca */ /* 0x000fe400000e0000 */
[----:B------:R-:W-:Y:S02]  /*a0c0*/  R2UR UR5, R15 ;  /* 0x000000000f0572ca */ /* 0x000fe400000e0000 */
[----:B------:R-:W-:Y:S02]  /*a0d0*/  R2UR UR6, R58 ;  /* 0x000000003a0672ca */ /* 0x000fe400000e0000 */
[----:B------:R-:W-:Y:S02]  /*a0e0*/  R2UR UR7, R59 ;  /* 0x000000003b0772ca */ /* 0x000fe400000e0000 */
[----:B------:R-:W-:Y:S01]  /*a0f0*/  LOP3.LUT R14, R13, 0x1e00, RZ, 0xc0, !PT ;  /* 0x00001e000d0e7812 */ /* 0x000fe200078ec0ff */
[----:B------:R-:W-:Y:S01]  /*a100*/  IMAD.MOV.U32 R13, RZ, RZ, 0x40000040 ;  /* 0x40000040ff0d7424 */ /* 0x000fe200078e00ff */
[----:B------:R-:W-:-:S02]  /*a110*/  MOV R59, 0x40000040 ;  /* 0x40000040003b7802 */ /* 0x000fc40000000f00 */
[CC--:B------:R-:W-:Y:S02]  /*a120*/  IADD3 R58, R11.reuse, R14.reuse, R3 ;  /* 0x0000000e0b3a7210 */ /* 0x0c0fe40007ffe003 */
[----:B------:R-:W-:Y:S01]  /*a130*/  IADD3 R12, R11, R14, R12 ;  /* 0x0000000e0b0c7210 */ /* 0x000fe20007ffe00c */
[----:B------:R-:W-:-:S05]  /*a140*/  IMAD R11, R197, -0x40, R168 ;  /* 0xffffffc0c50b7824 */ /* 0x000fca00078e02a8 */
        /* <DEDUP_REMOVED lines=18> */
[----:B------:R-:W-:Y:S02]  /*a270*/  ULDC UR5, c[0x0][0xa80] ;  /* 0x0002a00000057ab9 */ /* 0x000fe40000000800 */
[----:B------:R-:W-:Y:S01]  /*a280*/  IMAD.U32 R170, RZ, RZ, UR5 ;  /* 0x00000005ffaa7e24 */ /* 0x000fe2000f8e00ff */
        /* <DEDUP_REMOVED lines=41> */
[----:B------:R-:W-:-:S03]  /*a520*/  FMUL.FTZ R55, R55, UR4 ;  /* 0x0000000437377c20 */ /* 0x000fc60008410000 */
[----:B------:R-:W-:-:S03]  /*a530*/  FMNMX.FTZ R12, R57, R12, !PT ;  /* 0x0000000c390c7209 */ /* 0x000fc60007810000 */
[----:B------:R-:W2:Y:S01]  /*a540*/  MUFU.TANH R26, R26 ;  /* 0x0000001a001a7308 */ /* 0x000ea20000002400 */
[----:B0-----:R-:W-:-:S04]  /*a550*/  FSEL R29, R29, -INF , P4 ;  /* 0xff8000001d1d7808 */ /* 0x001fc80002000000 */
[----:B------:R-:W-:-:S03]  /*a560*/  FMNMX.FTZ R12, R29, R12, !PT ;  /* 0x0000000c1d0c7209 */ /* 0x000fc60007810000 */
[----:B------:R-:W0:Y:S01]  /*a570*/  MUFU.TANH R33, R33 ;  /* 0x0000002100217308 */ /* 0x000e220000002400 */
[----:B-1----:R-:W-:-:S04]  /*a580*/  FSEL R59, R32, -INF , P5 ;  /* 0xff800000203b7808 */ /* 0x002fc80002800000 */
[----:B------:R-:W-:-:S03]  /*a590*/  FMNMX.FTZ R12, R59, R12, !PT ;  /* 0x0000000c3b0c7209 */ /* 0x000fc60007810000 */
[----:B------:R-:W1:Y:S01]  /*a5a0*/  MUFU.TANH R27, R27 ;  /* 0x0000001b001b7308 */ /* 0x000e620000002400 */
[----:B--2---:R-:W-:Y:S02]  /*a5b0*/  FSEL R13, R26, -INF , P1 ;  /* 0xff8000001a0d7808 */ /* 0x004fe40000800000 */
[----:B------:R-:W-:-:S05]  /*a5c0*/  ISETP.GT.AND P1, PT, R11, 0x18, PT ;  /* 0x000000180b00780c */ /* 0x000fca0003f24270 */
[----:B------:R-:W2:Y:S01]  /*a5d0*/  MUFU.TANH R36, R36 ;  /* 0x0000002400247308 */ /* 0x000ea20000002400 */
[----:B0-----:R-:W-:-:S04]  /*a5e0*/  FSEL R61, R33, -INF , P6 ;  /* 0xff800000213d7808 */ /* 0x001fc80003000000 */
[----:B------:R-:W-:-:S03]  /*a5f0*/  FMNMX.FTZ R12, R61, R12, !PT ;  /* 0x0000000c3d0c7209 */ /* 0x000fc60007810000 */
[----:B------:R-:W0:Y:S01]  /*a600*/  MUFU.TANH R30, R30 ;  /* 0x0000001e001e7308 */ /* 0x000e220000002400 */
[----:B-1----:R-:W-:Y:S02]  /*a610*/  FSEL R27, R27, -INF , P2 ;  /* 0xff8000001b1b7808 */ /* 0x002fe40001000000 */
[----:B------:R-:W-:-:S05]  /*a620*/  ISETP.GT.AND P2, PT, R11, 0x19, PT ;  /* 0x000000190b00780c */ /* 0x000fca0003f44270 */
[----:B------:R-:W1:Y:S01]  /*a630*/  MUFU.TANH R37, R37 ;  /* 0x0000002500257308 */ /* 0x000e620000002400 */
[----:B--2---:R-:W-:-:S04]  /*a640*/  FSEL R63, R36, -INF , P1 ;  /* 0xff800000243f7808 */ /* 0x004fc80000800000 */
[----:B------:R-:W-:-:S03]  /*a650*/  FMNMX.FTZ R12, R63, R12, !PT ;  /* 0x0000000c3f0c7209 */ /* 0x000fc60007810000 */
[----:B------:R-:W2:Y:S01]  /*a660*/  MUFU.TANH R31, R31 ;  /* 0x0000001f001f7308 */ /* 0x000ea20000002400 */
[----:B0-----:R-:W-:Y:S02]  /*a670*/  FSEL R21, R30, -INF , P3 ;  /* 0xff8000001e157808 */ /* 0x001fe40001800000 */
[----:B------:R-:W-:-:S05]  /*a680*/  ISETP.GT.AND P3, PT, R11, 0x20, PT ;  /* 0x000000200b00780c */ /* 0x000fca0003f64270 */
        /* <DEDUP_REMOVED lines=42> */
[----:B------:R-:W-:Y:S01]  /*a930*/  MUFU.TANH R46, R46 ;  /* 0x0000002e002e7308 */ /* 0x000fe20000002400 */
[----:B0-----:R-:W-:-:S04]  /*a940*/  FSEL R77, R52, -INF , P3 ;  /* 0xff800000344d7808 */ /* 0x001fc80001800000 */
[----:B------:R-:W-:-:S03]  /*a950*/  FMNMX.FTZ R12, R77, R12, !PT ;  /* 0x0000000c4d0c7209 */ /* 0x000fc60007810000 */
[----:B------:R-:W0:Y:S01]  /*a960*/  MUFU.TANH R47, R47 ;  /* 0x0000002f002f7308 */ /* 0x000e220000002400 */
[----:B-1----:R-:W-:-:S04]  /*a970*/  FSEL R53, R53, -INF , P4 ;  /* 0xff80000035357808 */ /* 0x002fc80002000000 */
[----:B------:R-:W-:-:S03]  /*a980*/  FMNMX.FTZ R11, R53, R12, !PT ;  /* 0x0000000c350b7209 */ /* 0x000fc60007810000 */
[----:B------:R-:W1:Y:S02]  /*a990*/  MUFU.TANH R50, R50 ;  /* 0x0000003200327308 */ /* 0x000e640000002400 */
[----:B------:R-:W2:Y:S06]  /*a9a0*/  SHFL.BFLY PT, R12, R11, 0x2, 0x1f ;  /* 0x0c401f000b0c7f89 */ /* 0x000eac00000e0000 */
[----:B------:R-:W3:Y:S01]  /*a9b0*/  MUFU.TANH R51, R51 ;  /* 0x0000003300337308 */ /* 0x000ee20000002400 */
[----:B0-----:R-:W-:-:S07]  /*a9c0*/  FSEL R47, R47, -INF , P6 ;  /* 0xff8000002f2f7808 */ /* 0x001fce0003000000 */
[----:B------:R-:W-:Y:S01]  /*a9d0*/  MUFU.TANH R54, R54 ;  /* 0x0000003600367308 */ /* 0x000fe20000002400 */
[----:B-1----:R-:W-:-:S07]  /*a9e0*/  FSEL R49, R50, -INF , P1 ;  /* 0xff80000032317808 */ /* 0x002fce0000800000 */
[----:B------:R-:W0:Y:S01]  /*a9f0*/  MUFU.TANH R55, R55 ;  /* 0x0000003700377308 */ /* 0x000e220000002400 */
[----:B---3--:R-:W-:Y:S02]  /*aa00*/  FSEL R51, R51, -INF , P2 ;  /* 0xff80000033337808 */ /* 0x008fe40001000000 */
[----:B--2---:R-:W-:Y:S02]  /*aa10*/  FMNMX.FTZ R169, R11, R12, !PT ;  /* 0x0000000c0ba97209 */ /* 0x004fe40007810000 */
[----:B------:R-:W-:Y:S02]  /*aa20*/  FMNMX.FTZ R12, R13, R27, !PT ;  /* 0x0000001b0d0c7209 */ /* 0x000fe40007810000 */
[----:B------:R-:W-:Y:S01]  /*aa30*/  FSEL R11, R46, -INF , P5 ;  /* 0xff8000002e0b7808 */ /* 0x000fe20002800000 */
[----:B------:R-:W1:Y:S01]  /*aa40*/  SHFL.BFLY PT, R14, R169, 0x1, 0x1f ;  /* 0x0c201f00a90e7f89 */ /* 0x000e6200000e0000 */
[----:B------:R-:W-:Y:S02]  /*aa50*/  FMNMX.FTZ R12, R21, R12, !PT ;  /* 0x0000000c150c7209 */ /* 0x000fe40007810000 */
[----:B------:R-:W-:-:S02]  /*aa60*/  ISETP.GE.AND P2, PT, R168, 0x41, PT ;  /* 0x00000041a800780c */ /* 0x000fc40003f46270 */
[----:B------:R-:W-:-:S04]  /*aa70*/  FMNMX.FTZ R12, R31, R12, !PT ;  /* 0x0000000c1f0c7209 */ /* 0x000fc80007810000 */
[----:B------:R-:W-:Y:S02]  /*aa80*/  FMNMX.FTZ R12, R33, R12, !PT ;  /* 0x0000000c210c7209 */ /* 0x000fe40007810000 */
[----:B0-----:R-:W-:Y:S02]  /*aa90*/  FSEL R55, R55, -INF , P4 ;  /* 0xff80000037377808 */ /* 0x001fe40002000000 */
        /* <DEDUP_REMOVED lines=10> */
[----:B------:R-:W-:-:S03]  /*ab40*/  FMNMX.FTZ R12, R47, R12, !PT ;  /* 0x0000000c2f0c7209 */ /* 0x000fc60007810000 */
[--C-:B------:R-:W-:Y:S01]  /*ab50*/  FFMA.FTZ R172, R15, R170, -R14.reuse ;  /* 0x000000aa0fac7223 */ /* 0x100fe2000001080e */
[----:B------:R-:W-:Y:S01]  /*ab60*/  FMNMX.FTZ R12, R49, R12, !PT ;  /* 0x0000000c310c7209 */ /* 0x000fe20007810000 */
[-CC-:B------:R-:W-:Y:S01]  /*ab70*/  FFMA.FTZ R173, R25, R170.reuse, -R14.reuse ;  /* 0x000000aa19ad7223 */ /* 0x180fe2000001080e */
[----:B------:R-:W-:Y:S01]  /*ab80*/  FSEL R15, R54, -INF , P3 ;  /* 0xff800000360f7808 */ /* 0x000fe20001800000 */
        /* <DEDUP_REMOVED lines=12> */
[-CC-:B------:R-:W-:Y:S01]  /*ac50*/  FFMA.FTZ R183, R45, R170.reuse, -R14.reuse ;  /* 0x000000aa2db77223 */ /* 0x180fe2000001080e */
[-CC-:B------:R-:W-:Y:S01]  /*ac60*/  FFMA.FTZ R198, R73, R170.reuse, -R14.reuse ;  /* 0x000000aa49c67223 */ /* 0x180fe2000001080e */
[----:B------:R-:W0:Y:S01]  /*ac70*/  SHFL.BFLY PT, R25, R12, 0x2, 0x1f ;  /* 0x0c401f000c197f89 */ /* 0x000e2200000e0000 */
[-CC-:B------:R-:W-:Y:S01]  /*ac80*/  FFMA.FTZ R199, R75, R170.reuse, -R14.reuse ;  /* 0x000000aa4bc77223 */ /* 0x180fe2000001080e */
[-CC-:B------:R-:W-:Y:S01]  /*ac90*/  FFMA.FTZ R200, R77, R170.reuse, -R14.reuse ;  /* 0x000000aa4dc87223 */ /* 0x180fe2000001080e */
[----:B------:R-:W-:Y:S01]  /*aca0*/  FFMA.FTZ R202, R53, R170, -R14 ;  /* 0x000000aa35ca7223 */ /* 0x000fe2000001080e */
[----:B------:R-:W-:Y:S08]  /*acb0*/  MUFU.EX2 R172, R172 ;  /* 0x000000ac00ac7308 */ /* 0x000ff00000000800 */
[----:B------:R-:W1:Y:S08]  /*acc0*/  MUFU.EX2 R173, R173 ;  /* 0x000000ad00ad7308 */ /* 0x000e700000000800 */
[----:B------:R-:W-:Y:S01]  /*acd0*/  MUFU.EX2 R174, R174 ;  /* 0x000000ae00ae7308 */ /* 0x000fe20000000800 */
[----:B0-----:R-:W-:-:S07]  /*ace0*/  FMNMX.FTZ R25, R12, R25, !PT ;  /* 0x000000190c197209 */ /* 0x001fce0007810000 */
[----:B------:R-:W0:Y:S01]  /*acf0*/  MUFU.EX2 R175, R175 ;  /* 0x000000af00af7308 */ /* 0x000e220000000800 */
[----:B------:R-:W2:Y:S01]  /*ad00*/  SHFL.BFLY PT, R12, R25, 0x1, 0x1f ;  /* 0x0c201f00190c7f89 */ /* 0x000ea200000e0000 */
[----:B-1----:R-:W-:Y:S01]  /*ad10*/  F2FP.F16.F32.PACK_AB R152, R173, R172 ;  /* 0x000000acad98723e */ /* 0x002fe200000000ff */
[----:B------:R-:W-:-:S05]  /*ad20*/  FADD.FTZ R173, R172, R173 ;  /* 0x000000adacad7221 */ /* 0x000fca0000010000 */
[----:B------:R-:W-:Y:S08]  /*ad30*/  MUFU.EX2 R176, R176 ;  /* 0x000000b000b07308 */ /* 0x000ff00000000800 */
[----:B------:R-:W1:Y:S01]  /*ad40*/  MUFU.EX2 R177, R177 ;  /* 0x000000b100b17308 */ /* 0x000e620000000800 */
[----:B0-----:R-:W-:Y:S01]  /*ad50*/  F2FP.F16.F32.PACK_AB R154, R175, R174 ;  /* 0x000000aeaf9a723e */ /* 0x001fe200000000ff */
[----:B------:R-:W-:-:S04]  /*ad60*/  FADD.FTZ R174, R174, R173 ;  /* 0x000000adaeae7221 */ /* 0x000fc80000010000 */
[----:B------:R-:W-:Y:S02]  /*ad70*/  FADD.FTZ R175, R175, R174 ;  /* 0x000000aeafaf7221 */ /* 0x000fe40000010000 */
[----:B------:R-:W-:Y:S01]  /*ad80*/  MUFU.EX2 R178, R178 ;  /* 0x000000b200b27308 */ /* 0x000fe20000000800 */
[----:B--2---:R-:W-:-:S04]  /*ad90*/  FMNMX.FTZ R171, R25, R12, !PT ;  /* 0x0000000c19ab7209 */ /* 0x004fc80007810000 */
[C---:B------:R-:W-:Y:S01]  /*ada0*/  FSETP.NEU.FTZ.AND P1, PT, R171.reuse, -INF , PT ;  /* 0xff800000ab00780b */ /* 0x040fe20003f3d000 */
[----:B------:R-:W-:Y:S02]  /*adb0*/  FMUL.FTZ R12, R171, R170 ;  /* 0x000000aaab0c7220 */ /* 0x000fe40000410000 */
[----:B------:R-:W0:Y:S01]  /*adc0*/  MUFU.EX2 R179, R179 ;  /* 0x000000b300b37308 */ /* 0x000e220000000800 */
[C---:B-1----:R-:W-:Y:S01]  /*add0*/  F2FP.F16.F32.PACK_AB R156, R177.reuse, R176 ;  /* 0x000000b0b19c723e */ /* 0x042fe200000000ff */
[----:B------:R-:W-:Y:S01]  /*ade0*/  FADD.FTZ R176, R176, R175 ;  /* 0x000000afb0b07221 */ /* 0x000fe20000010000 */
[----:B------:R-:W-:Y:S02]  /*adf0*/  FSEL R14, R12, RZ, P1 ;  /* 0x000000ff0c0e7208 */ /* 0x000fe40000800000 */
[----:B------:R-:W-:Y:S01]  /*ae00*/  ISETP.NE.AND P1, PT, R64, RZ, PT ;  /* 0x000000ff4000720c */ /* 0x000fe20003f25270 */
[----:B------:R-:W-:Y:S02]  /*ae10*/  FADD.FTZ R177, R177, R176 ;  /* 0x000000b0b1b17221 */ /* 0x000fe40000010000 */
        /* <DEDUP_REMOVED lines=9> */
[----:B------:R-:W-:Y:S01]  /*aeb0*/  FFMA.FTZ R225, R43, R170, -R14 ;  /* 0x000000aa2be17223 */ /* 0x000fe2000001080e */
[----:B------:R-:W-:-:S02]  /*aec0*/  @!P1 VIADD R13, R20, 0x38840 ;  /* 0x00038840140d9836 */ /* 0x000fc40000000000 */
[-CC-:B------:R-:W-:Y:S01]  /*aed0*/  FFMA.FTZ R226, R11, R170.reuse, -R14.reuse ;  /* 0x000000aa0be27223 */ /* 0x180fe2000001080e */
[-CC-:B------:R-:W-:Y:S01]  /*aee0*/  FFMA.FTZ R227, R47, R170.reuse, -R14.reuse ;  /* 0x000000aa2fe37223 */ /* 0x180fe2000001080e */
[-CC-:B------:R-:W-:Y:S01]  /*aef0*/  FFMA.FTZ R228, R49, R170.reuse, -R14.reuse ;  /* 0x000000aa31e47223 */ /* 0x180fe2000001080e */
[-CC-:B------:R-:W-:Y:S01]  /*af00*/  FFMA.FTZ R229, R51, R170.reuse, -R14.reuse ;  /* 0x000000aa33e57223 */ /* 0x180fe2000001080e */
[----:B------:R-:W-:Y:S01]  /*af10*/  @!P1 PRMT R13, RZ, 0x654, R13 ;  /* 0x00000654ff0d9816 */ /* 0x000fe2000000000d */
[-CC-:B------:R-:W-:Y:S01]  /*af20*/  FFMA.FTZ R230, R15, R170.reuse, -R14.reuse ;  /* 0x000000aa0fe67223 */ /* 0x180fe2000001080e */
[----:B------:R-:W-:Y:S01]  /*af30*/  FFMA.FTZ R21, R55, R170, -R14 ;  /* 0x000000aa37157223 */ /* 0x000fe2000001080e */
[----:B------:R-:W-:Y:S01]  /*af40*/  MUFU.EX2 R203, R203 ;  /* 0x000000cb00cb7308 */ /* 0x000fe20000000800 */
[----:B------:R1:W-:Y:S01]  /*af50*/  @!P1 SYNCS.ARRIVE.TRANS64.RED.A1T0 RZ, [R13+URZ], RZ ;  /* 0x000000ff0dff99a7 */ /* 0x0003e2000810043f */
[----:B------:R-:W-:Y:S01]  /*af60*/  LOP3.LUT R11, R56, 0x2000000, RZ, 0xfc, !PT ;  /* 0x02000000380b7812 */ /* 0x000fe200078efcff */
[----:B------:R-:W-:Y:S01]  /*af70*/  IMAD.MOV.U32 R15, RZ, RZ, 0x40000040 ;  /* 0x40000040ff0f7424 */ /* 0x000fe200078e00ff */
[----:B0-----:R-:W-:Y:S01]  /*af80*/  F2FP.F16.F32.PACK_AB R158, R179, R178 ;  /* 0x000000b2b39e723e */ /* 0x001fe200000000ff */
[----:B------:R-:W-:Y:S01]  /*af90*/  FADD.FTZ R178, R178, R177 ;  /* 0x000000b1b2b27221 */ /* 0x000fe20000010000 */
[----:B------:R-:W-:-:S02]  /*afa0*/  @!P1 VIADD R20, R20, 0x38860 ;  /* 0x0003886014149836 */ /* 0x000fc40000000000 */
[----:B------:R-:W0:Y:S01]  /*afb0*/  MUFU.EX2 R204, R204 ;  /* 0x000000cc00cc7308 */ /* 0x000e220000000800 */
[----:B------:R-:W-:Y:S01]  /*afc0*/  IMAD R12, R18, 0x1000, R11 ;  /* 0x00001000120c7824 */ /* 0x000fe200078e020b */
[----:B-1----:R-:W-:Y:S01]  /*afd0*/  MOV R13, 0x40000040 ;  /* 0x40000040000d7802 */ /* 0x002fe20000000f00 */
[----:B------:R-:W-:Y:S01]  /*afe0*/  FADD.FTZ R179, R179, R178 ;  /* 0x000000b2b3b37221 */ /* 0x000fe20000010000 */
[----:B------:R-:W-:Y:S01]  /*aff0*/  @!P1 PRMT R20, RZ, 0x654, R20 ;  /* 0x00000654ff149816 */ /* 0x000fe20000000014 */
[C---:B------:R-:W-:Y:S01]  /*b000*/  VIADD R14, R12.reuse, 0x80 ;  /* 0x000000800c0e7836 */ /* 0x040fe20000000000 */
[----:B------:R-:W-:Y:S02]  /*b010*/  R2UR UR6, R12 ;  /* 0x000000000c0672ca */ /* 0x000fe400000e0000 */
[----:B------:R-:W-:Y:S01]  /*b020*/  MUFU.EX2 R205, R205 ;  /* 0x000000cd00cd7308 */ /* 0x000fe20000000800 */
[----:B------:R-:W-:Y:S01]  /*b030*/  R2UR UR7, R13 ;  /* 0x000000000d0772ca */ /* 0x000fe200000e0000 */
[----:B------:R-:W-:-:S06]  /*b040*/  IMAD.MOV.U32 R13, RZ, RZ, 0x40000040 ;  /* 0x40000040ff0d7424 */ /* 0x000fcc00078e00ff */
[----:B------:R-:W1:Y:S01]  /*b050*/  MUFU.EX2 R206, R206 ;  /* 0x000000ce00ce7308 */ /* 0x000e620000000800 */
[----:B0-----:R-:W-:Y:S01]  /*b060*/  F2FP.F16.F32.PACK_AB R153, R204, R203 ;  /* 0x000000cbcc99723e */ /* 0x001fe200000000ff */
[----:B------:R-:W-:-:S06]  /*b070*/  FADD.FTZ R204, R203, R204 ;  /* 0x000000cccbcc7221 */ /* 0x000fcc0000010000 */
[----:B------:R-:W0:Y:S08]  /*b080*/  MUFU.EX2 R207, R207 ;  /* 0x000000cf00cf7308 */ /* 0x000e300000000800 */
[----:B------:R-:W2:Y:S01]  /*b090*/  MUFU.EX2 R221, R221 ;  /* 0x000000dd00dd7308 */ /* 0x000ea20000000800 */
[----:B-1----:R-:W-:Y:S01]  /*b0a0*/  F2FP.F16.F32.PACK_AB R155, R206, R205 ;  /* 0x000000cdce9b723e */ /* 0x002fe200000000ff */
[----:B------:R-:W-:Y:S01]  /*b0b0*/  BAR.SYNC.DEFER_BLOCKING 0xf, 0x100 ;  /* 0x03c4000000007b1d */ /* 0x000fe20000010000 */
[----:B------:R-:W-:-:S04]  /*b0c0*/  FADD.FTZ R205, R205, R204 ;  /* 0x000000cccdcd7221 */ /* 0x000fc80000010000 */
[----:B------:R-:W-:Y:S01]  /*b0d0*/  FADD.FTZ R206, R206, R205 ;  /* 0x000000cdcece7221 */ /* 0x000fe20000010000 */
[----:B------:R-:W-:Y:S03]  /*b0e0*/  MUFU.EX2 R222, R222 ;  /* 0x000000de00de7308 */ /* 0x000fe60000000800 */
[----:B0-----:R-:W-:-:S05]  /*b0f0*/  FADD.FTZ R206, R207, R206 ;  /* 0x000000cecfce7221 */ /* 0x001fca0000010000 */
[----:B------:R-:W0:Y:S01]  /*b100*/  MUFU.EX2 R223, R223 ;  /* 0x000000df00df7308 */ /* 0x000e220000000800 */
[C---:B--2---:R-:W-:Y:S01]  /*b110*/  F2FP.F16.F32.PACK_AB R157, R221.reuse, R207 ;  /* 0x000000cfdd9d723e */ /* 0x044fe200000000ff */
[----:B------:R-:W-:-:S06]  /*b120*/  FADD.FTZ R221, R221, R206 ;  /* 0x000000cedddd7221 */ /* 0x000fcc0000010000 */
[----:B------:R-:W-:Y:S01]  /*b130*/  MUFU.EX2 R180, R180 ;  /* 0x000000b400b47308 */ /* 0x000fe20000000800 */
[----:B------:R1:W-:Y:S07]  /*b140*/  STSM.16.M88.4 [R194+0x36400], R152 ;  /* 0x03640098c2007844 */ /* 0x0003ee0000000200 */
[----:B------:R-:W2:Y:S01]  /*b150*/  MUFU.EX2 R181, R181 ;  /* 0x000000b500b57308 */ /* 0x000ea20000000800 */
[----:B0-----:R-:W-:Y:S01]  /*b160*/  F2FP.F16.F32.PACK_AB R159, R223, R222 ;  /* 0x000000dedf9f723e */ /* 0x001fe200000000ff */
[----:B------:R-:W-:-:S04]  /*b170*/  FADD.FTZ R222, R222, R221 ;  /* 0x000000dddede7221 */ /* 0x000fc80000010000 */
[----:B------:R1:W-:Y:S01]  /*b180*/  STSM.16.M88.4 [R201], R156 ;  /* 0x0000009cc9007844 */ /* 0x0003e20000000200 */
[----:B------:R-:W-:Y:S01]  /*b190*/  FADD.FTZ R223, R223, R222 ;  /* 0x000000dedfdf7221 */ /* 0x000fe20000010000 */
[----:B------:R-:W-:Y:S08]  /*b1a0*/  MUFU.EX2 R182, R182 ;  /* 0x000000b600b67308 */ /* 0x000ff00000000800 */
[----:B------:R-:W0:Y:S01]  /*b1b0*/  MUFU.EX2 R183, R183 ;  /* 0x000000b700b77308 */ /* 0x000e220000000800 */
[----:B--2---:R-:W-:Y:S01]  /*b1c0*/  F2FP.F16.F32.PACK_AB R160, R181, R180 ;  /* 0x000000b4b5a0723e */ /* 0x004fe200000000ff */
[----:B------:R-:W-:-:S04]  /*b1d0*/  FADD.FTZ R180, R180, R179 ;  /* 0x000000b3b4b47221 */ /* 0x000fc80000010000 */
[----:B------:R-:W-:Y:S02]  /*b1e0*/  FADD.FTZ R181, R181, R180 ;  /* 0x000000b4b5b57221 */ /* 0x000fe40000010000 */
[----:B------:R-:W-:Y:S08]  /*b1f0*/  MUFU.EX2 R224, R224 ;  /* 0x000000e000e07308 */ /* 0x000ff00000000800 */
[----:B------:R-:W2:Y:S01]  /*b200*/  MUFU.EX2 R225, R225 ;  /* 0x000000e100e17308 */ /* 0x000ea20000000800 */
[----:B0-----:R-:W-:Y:S01]  /*b210*/  F2FP.F16.F32.PACK_AB R162, R183, R182 ;  /* 0x000000b6b7a2723e */ /* 0x001fe200000000ff */
[----:B------:R-:W-:-:S04]  /*b220*/  FADD.FTZ R182, R182, R181 ;  /* 0x000000b5b6b67221 */ /* 0x000fc80000010000 */
[----:B------:R-:W-:Y:S02]  /*b230*/  FADD.FTZ R183, R183, R182 ;  /* 0x000000b6b7b77221 */ /* 0x000fe40000010000 */
        /* <DEDUP_REMOVED lines=9> */
[----:B------:R1:W-:Y:S01]  /*b2d0*/  STSM.16.M88.4 [R195], R160 ;  /* 0x000000a0c3007844 */ /* 0x0003e20000000200 */
[----:B------:R-:W-:Y:S01]  /*b2e0*/  FADD.FTZ R227, R227, R226 ;  /* 0x000000e2e3e37221 */ /* 0x000fe20000010000 */
[----:B------:R-:W0:Y:S08]  /*b2f0*/  MUFU.EX2 R200, R200 ;  /* 0x000000c800c87308 */ /* 0x000e300000000800 */
[----:B------:R-:W3:Y:S01]  /*b300*/  MUFU.EX2 R202, R202 ;  /* 0x000000ca00ca7308 */ /* 0x000ee20000000800 */
[----:B--2---:R-:W-:Y:S01]  /*b310*/  F2FP.F16.F32.PACK_AB R164, R199, R198 ;  /* 0x000000c6c7a4723e */ /* 0x004fe200000000ff */
[----:B------:R-:W-:-:S04]  /*b320*/  FADD.FTZ R198, R198, R183 ;  /* 0x000000b7c6c67221 */ /* 0x000fc80000010000 */
[----:B------:R-:W-:Y:S02]  /*b330*/  FADD.FTZ R199, R199, R198 ;  /* 0x000000c6c7c77221 */ /* 0x000fe40000010000 */
[----:B------:R-:W-:Y:S02]  /*b340*/  MUFU.EX2 R228, R228 ;  /* 0x000000e400e47308 */ /* 0x000fe40000000800 */
[----:B0-----:R-:W-:-:S06]  /*b350*/  FADD.FTZ R199, R200, R199 ;  /* 0x000000c7c8c77221 */ /* 0x001fcc0000010000 */
[----:B------:R-:W0:Y:S01]  /*b360*/  MUFU.EX2 R229, R229 ;  /* 0x000000e500e57308 */ /* 0x000e220000000800 */
[----:B---3--:R-:W-:-:S07]  /*b370*/  F2FP.F16.F32.PACK_AB R166, R202, R200 ;  /* 0x000000c8caa6723e */ /* 0x008fce00000000ff */
[----:B------:R-:W-:Y:S08]  /*b380*/  MUFU.EX2 R230, R230 ;  /* 0x000000e600e67308 */ /* 0x000ff00000000800 */
[----:B------:R-:W2:Y:S01]  /*b390*/  MUFU.EX2 R21, R21 ;  /* 0x0000001500157308 */ /* 0x000ea20000000800 */
[----:B0-----:R-:W-:Y:S01]  /*b3a0*/  F2FP.F16.F32.PACK_AB R165, R229, R228 ;  /* 0x000000e4e5a5723e */ /* 0x001fe200000000ff */
[----:B------:R-:W-:-:S04]  /*b3b0*/  FADD.FTZ R228, R228, R227 ;  /* 0x000000e3e4e47221 */ /* 0x000fc80000010000 */
[----:B------:R-:W-:Y:S01]  /*b3c0*/  FADD.FTZ R229, R229, R228 ;  /* 0x000000e4e5e57221 */ /* 0x000fe20000010000 */
[----:B--2---:R-:W-:-:S03]  /*b3d0*/  F2FP.F16.F32.PACK_AB R167, R21, R230 ;  /* 0x000000e615a7723e */ /* 0x004fc600000000ff */
[----:B------:R-:W-:Y:S02]  /*b3e0*/  FADD.FTZ R230, R230, R229 ;  /* 0x000000e5e6e67221 */ /* 0x000fe40000010000 */
[----:B------:R1:W-:Y:S01]  /*b3f0*/  STSM.16.M88.4 [R196], R164 ;  /* 0x000000a4c4007844 */ /* 0x0003e20000000200 */
[----:B------:R-:W-:Y:S01]  /*b400*/  WARPGROUP.ARRIVE ;  /* 0x00000000000079c5 */ /* 0x000fe20000000000 */
[----:B------:R-:W-:-:S05]  /*b410*/  FADD.FTZ R21, R21, R230 ;  /* 0x000000e615157221 */ /* 0x000fca0000010000 */
[----:B------:R-:W-:Y:S01]  /*b420*/  HGMMA.64x256x16.F32 R24, R152, gdesc[UR4].tnspB, RZ, !UPT, gsb0 ;  /* 0x43e0000498187df0 */ /* 0x000fe2000c0008ff */
[----:B------:R-:W-:Y:S01]  /*b430*/  R2UR UR6, R14 ;  /* 0x000000000e0672ca */ /* 0x000fe200000e0000 */
[C---:B------:R-:W-:Y:S01]  /*b440*/  VIADD R14, R12.reuse, 0x100 ;  /* 0x000001000c0e7836 */ /* 0x040fe20000000000 */
[----:B------:R-:W-:Y:S01]  /*b450*/  R2UR UR7, R15 ;  /* 0x000000000f0772ca */ /* 0x000fe200000e0000 */
[----:B------:R-:W-:Y:S01]  /*b460*/  IMAD.MOV.U32 R15, RZ, RZ, 0x40000040 ;  /* 0x40000040ff0f7424 */ /* 0x000fe200078e00ff */
[----:B------:R-:W-:Y:S01]  /*b470*/  IADD3 R12, R12, 0x180, RZ ;  /* 0x000001800c0c7810 */ /* 0x000fe20007ffe0ff */
[----:B------:R-:W-:Y:S02]  /*b480*/  WARPGROUP.DEPBAR.LE gsb0, 0x0 ;  /* 0x00008000000079c5 */ /* 0x000fe40000010000 */
[----:B------:R-:W-:-:S15]  /*b490*/  WARPGROUP.ARRIVE ;  /* 0x00000000000079c5 */ /* 0x000fde0000000000 */
[----:B------:R-:W-:-:S05]  /*b4a0*/  NOP ;  /* 0x0000000000007918 */ /* 0x000fca0000000000 */
        /* <DEDUP_REMOVED lines=22> */
[----:B------:R0:W-:Y:S02]  /*b610*/  @!P1 SYNCS.ARRIVE.TRANS64.RED.A1T0 RZ, [R20+URZ], RZ ;  /* 0x000000ff14ff99a7 */ /* 0x0001e4000810043f */
[----:B0-----:R-:W-:Y:S01]  /*b620*/  FADD.FTZ R20, R202, R199 ;  /* 0x000000c7ca147221 */ /* 0x001fe20000010000 */
[----:B-1----:R-:W-:Y:S06]  /*b630*/  @!P2 BRA `(.L_x_3719) ;  /* 0x0000003400d0a947 */ /* 0x002fec0003800000 */
[----:B------:R-:W-:Y:S01]  /*b640*/  VIADD R13, R197, 0xfffffffe ;  /* 0xfffffffec50d7836 */ /* 0x000fe20000000000 */
[----:B------:R-:W-:Y:S01]  /*b650*/  MOV R14, R169 ;  /* 0x000000a9000e7202 */ /* 0x000fe20000000f00 */
[----:B------:R-:W-:Y:S02]  /*b660*/  IMAD.MOV.U32 R197, RZ, RZ, R171 ;  /* 0x000000ffffc57224 */ /* 0x000fe400078e00ab */
[----:B------:R-:W-:-:S07]  /*b670*/  IMAD.MOV.U32 R15, RZ, RZ, R18 ;  /* 0x000000ffff0f7224 */ /* 0x000fce00078e0012 */
.L_x_3730:
[----:B------:R-:W-:Y:S01]  /*b680*/  VIADD R18, R15, 0x1 ;  /* 0x000000010f127836 */ /* 0x000fe20000000000 */
[C---:B------:R-:W-:Y:S01]  /*b690*/  ISETP.GT.AND P2, PT, R13.reuse, RZ, PT ;  /* 0x000000ff0d00720c */ /* 0x040fe20003f44270 */
[----:B------:R-:W-:-:S03]  /*b6a0*/  VIADD R13, R13, 0xffffffff ;  /* 0xffffffff0d0d7836 */ /* 0x000fc60000000000 */
[----:B------:R-:W-:-:S04]  /*b6b0*/  ISETP.NE.AND P3, PT, R18, 0x2, PT ;  /* 0x000000021200780c */ /* 0x000fc80003f65270 */
[----:B--2---:R-:W-:Y:S02]  /*b6c0*/  SEL R12, RZ, 0x1, P3 ;  /* 0x00000001ff0c7807 */ /* 0x004fe40001800000 */
[----:B------:R-:W-:Y:S02]  /*b6d0*/  SEL R18, R18, RZ, P3 ;  /* 0x000000ff12127207 */ /* 0x000fe40001800000 */
[----:B------:R-:W-:Y:S01]  /*b6e0*/  LOP3.LUT R23, R23, R12, RZ, 0x3c, !PT ;  /* 0x0000000c17177212 */ /* 0x000fe200078e3cff */
[----:B------:R-:W-:Y:S06]  /*b6f0*/  @!P0 BRA `(.L_x_3720) ;  /* 0x0000000000048947 */ /* 0x000fec0003800000 */
[----:B------:R-:W-:Y:S01]  /*b700*/  BPT.TRAP 0x1 ;  /* 0x000000040000795c */ /* 0x000fe20000300000 */
.L_x_3720:
[----:B------:R-:W-:Y:S01]  /*b710*/  IMAD R12, R18, 0x8, R2 ;  /* 0x00000008120c7824 */ /* 0x000fe200078e0202 */
[----:B------:R-:W-:-:S04]  /*b720*/  SHF.L.U32 R205, R23, 0x1f, RZ ;  /* 0x0000001f17cd7819 */ /* 0x000fc800000006ff */
[----:B------:R0:W1:Y:S01]  /*b730*/  SYNCS.PHASECHK.TRANS64.TRYWAIT P3, [R12+URZ+0x38830], R205 ;  /* 0x038830cd0c0075a7 */ /* 0x000062000806017f */
[----:B------:R-:W-:Y:S05]  /*b740*/  @!P0 BRA `(.L_x_3721) ;  /* 0x0000000000048947 */ /* 0x000fea0003800000 */
[----:B------:R-:W-:Y:S01]  /*b750*/  BPT.TRAP 0x1 ;  /* 0x000000040000795c */ /* 0x000fe20000300000 */
.L_x_3721:
[----:B------:R-:W-:Y:S01]  /*b760*/  IADD3 R152, R2, 0x20400, RZ ;  /* 0x0002040002987810 */ /* 0x000fe20007ffe0ff */
[----:B------:R-:W-:Y:S01]  /*b770*/  BSSY B1, `(.L_x_3722) ;  /* 0x0000009000017945 */ /* 0x000fe20003800000 */
[----:B------:R-:W-:Y:S02]  /*b780*/  IMAD R198, R18, 0x200, R0 ;  /* 0x0000020012c67824 */ /* 0x000fe400078e0200 */
[----:B------:R-:W-:Y:S01]  /*b790*/  SHF.R.U32.HI R152, RZ, 0x4, R152 ;  /* 0x00000004ff987819 */ /* 0x000fe20000011698 */
[----:B------:R-:W-:-:S03]  /*b7a0*/  IMAD.MOV.U32 R199, RZ, RZ, 0x40000040 ;  /* 0x40000040ffc77424 */ /* 0x000fc600078e00ff */
[----:B------:R-:W-:-:S04]  /*b7b0*/  LOP3.LUT R152, R152, 0x3fff, RZ, 0xc0, !PT ;  /* 0x00003fff98987812 */ /* 0x000fc800078ec0ff */
[----:B------:R-:W-:Y:S01]  /*b7c0*/  LOP3.LUT R152, R152, 0x10000, RZ, 0xfc, !PT ;  /* 0x0001000098987812 */ /* 0x000fe200078efcff */
[----:B-1----:R-:W-:Y:S06]  /*b7d0*/  @P3 BRA `(.L_x_3723) ;  /* 0x0000000000083947 */ /* 0x002fec0003800000 */
[----:B------:R-:W1:Y:S02]  /*b7e0*/  SYNCS.PHASECHK.TRANS64.TRYWAIT P3, [R12+URZ+0x38830], R205 ;  /* 0x038830cd0c0075a7 */ /* 0x000e64000806017f */
[----:B-1----:R-:W-:Y:S05]  /*b7f0*/  @!P3 BRA `(.L_x_3724) ;  /* 0x000000d00054b947 */ /* 0x002fea0003800000 */
.L_x_3723:
[----:B------:R-:W-:Y:S05]  /*b800*/  BSYNC B1 ;  /* 0x0000000000017941 */ /* 0x000fea0003800000 */
.L_x_3722:
[----:B------:R-:W-:Y:S01]  /*b810*/  IMAD.MOV.U32 R153, RZ, RZ, 0x40000040 ;  /* 0x40000040ff997424 */ /* 0x000fe200078e00ff */
[C---:B------:R-:W-:Y:S01]  /*b820*/  R2UR UR6, R198.reuse ;  /* 0x00000000c60672ca */ /* 0x040fe200000e0000 */
[----:B------:R-:W-:Y:S01]  /*b830*/  VIADD R202, R198, 0x2 ;  /* 0x00000002c6ca7836 */ /* 0x000fe20000000000 */
[----:B------:R-:W-:Y:S01]  /*b840*/  R2UR UR7, R199 ;  /* 0x00000000c70772ca */ /* 0x000fe200000e0000 */
[----:B------:R-:W-:Y:S01]  /*b850*/  IMAD.MOV.U32 R199, RZ, RZ, 0x40000040 ;  /* 0x40000040ffc77424 */ /* 0x000fe200078e00ff */
[----:B------:R-:W-:Y:S02]  /*b860*/  R2UR UR4, R152 ;  /* 0x00000000980472ca */ /* 0x000fe400000e0000 */
[----:B------:R-:W-:Y:S02]  /*b870*/  R2UR UR5, R153 ;  /* 0x00000000990572ca */ /* 0x000fe400000e0000 */
[----:B------:R-:W-:Y:S01]  /*b880*/  WARPGROUP.ARRIVE ;  /* 0x00000000000079c5 */ /* 0x000fe20000000000 */
[----:B------:R-:W-:-:S10]  /*b890*/  MOV R203, 0x40000040 ;  /* 0x4000004000cb7802 */ /* 0x000fd40000000f00 */
[----:B------:R-:W-:Y:S01]  /*b8a0*/  HGMMA.64x64x16.F32 R152, gdesc[UR4], RZ, !UPT, gsb0 ;  /* 0x00e00000049879f0 */ /* 0x000fe2000c0008ff */
[----:B------:R-:W-:Y:S01]  /*b8b0*/  R2UR UR6, R202 ;  /* 0x00000000ca0672ca */ /* 0x000fe200000e0000 */
[----:B------:R-:W-:Y:S01]  /*b8c0*/  VIADD R202, R198, 0x4 ;  /* 0x00000004c6ca7836 */ /* 0x000fe20000000000 */
[----:B------:R-:W-:Y:S01]  /*b8d0*/  R2UR UR7, R203 ;  /* 0x00000000cb0772ca */ /* 0x000fe200000e0000 */
[----:B------:R-:W-:Y:S01]  /*b8e0*/  IMAD.MOV.U32 R203, RZ, RZ, 0x40000040 ;  /* 0x40000040ffcb7424 */ /* 0x000fe200078e00ff */
[----:B------:R-:W-:Y:S01]  /*b8f0*/  R2UR UR4, R4 ;  /* 0x00000000040472ca */ /* 0x000fe200000e0000 */
[----:B------:R-:W-:Y:S01]  /*b900*/  VIADD R198, R198, 0x6 ;  /* 0x00000006c6c67836 */ /* 0x000fe20000000000 */
        /* <DEDUP_REMOVED lines=19> */
[----:B------:R-:W-:Y:S05]  /*ba40*/  @!P0 BRA `(.L_x_3725) ;  /* 0x0000000000048947 */ /* 0x000fea0003800000 */
[----:B------:R-:W-:Y:S01]  /*ba50*/  BPT.TRAP 0x1 ;  /* 0x000000040000795c */ /* 0x000fe20000300000 */
.L_x_3725:
[----:B------:R2:W3:Y:S01]  /*ba60*/  SYNCS.PHASECHK.TRANS64.TRYWAIT P3, [R12+URZ+0x38850], R205 ;  /* 0x038850cd0c0075a7 */ /* 0x0004e2000806017f */
[----:B------:R-:W-:Y:S05]  /*ba70*/  @!P0 BRA `(.L_x_3726) ;  /* 0x0000000000048947 */ /* 0x000fea0003800000 */
[----:B------:R-:W-:Y:S01]  /*ba80*/  BPT.TRAP 0x1 ;  /* 0x000000040000795c */ /* 0x000fe20000300000 */
.L_x_3726:
[----:B------:R-:W-:Y:S04]  /*ba90*/  BSSY B1, `(.L_x_3727) ;  /* 0x0000004000017945 */ /* 0x000fe80003800000 */
[----:B---3--:R-:W-:Y:S05]  /*baa0*/  @P3 BRA `(.L_x_3728) ;  /* 0x0000000000083947 */ /* 0x008fea0003800000 */
[----:B------:R-:W3:Y:S02]  /*bab0*/  SYNCS.PHASECHK.TRANS64.TRYWAIT P3, [R12+URZ+0x38850], R205 ;  /* 0x038850cd0c0075a7 */ /* 0x000ee4000806017f */
[----:B---3--:R-:W-:Y:S05]  /*bac0*/  @!P3 BRA `(.L_x_3729) ;  /* 0x000000cc00b4b947 */ /* 0x008fea0003800000 */
.L_x_3728:
[----:B------:R-:W-:Y:S05]  /*bad0*/  BSYNC B1 ;  /* 0x0000000000017941 */ /* 0x000fea0003800000 */
.L_x_3727:
[----:B------:R-:W-:Y:S01]  /*bae0*/  IADD3 R198, R2, 0x26400, RZ ;  /* 0x0002640002c67810 */ /* 0x000fe20007ffe0ff */
[----:B------:R-:W-:Y:S01]  /*baf0*/  VIADD R204, R3, 0x4 ;  /* 0x0000000403cc7836 */ /* 0x000fe20000000000 */
[----:B------:R-:W-:Y:S01]  /*bb00*/  WARPGROUP.ARRIVE ;  /* 0x00000000000079c5 */ /* 0x000fe20000000000 */
[----:B------:R-:W-:Y:S01]  /*bb10*/  IMAD R202, R18, 0x1000, R10 ;  /* 0x0000100012ca7824 */ /* 0x000fe200078e020a */
[----:B------:R-:W-:Y:S01]  /*bb20*/  SHF.R.U32.HI R198, RZ, 0x4, R198 ;  /* 0x00000004ffc67819 */ /* 0x000fe200000116c6 */
[----:B------:R-:W-:-:S03]  /*bb30*/  IMAD.MOV.U32 R203, RZ, RZ, 0x40000040 ;  /* 0x40000040ffcb7424 */ /* 0x000fc600078e00ff */
[----:B------:R-:W4:Y:S01]  /*bb40*/  S2R R200, SR_TID.X ;  /* 0x0000000000c87919 */ /* 0x000f220000002100 */
[----:B------:R-:W-:Y:S01]  /*bb50*/  IMAD.MOV.U32 R207, RZ, RZ, 0x40000040 ;  /* 0x40000040ffcf7424 */ /* 0x000fe200078e00ff */
[----:B------:R-:W-:Y:S01]  /*bb60*/  LOP3.LUT R199, R198, 0x3fff, RZ, 0xc0, !PT ;  /* 0x00003fffc6c77812 */ /* 0x000fe200078ec0ff */
[----:B------:R-:W-:Y:S01]  /*bb70*/  VIADD R198, R3, 0x6 ;  /* 0x0000000603c67836 */ /* 0x000fe20000000000 */
[----:B------:R-:W-:Y:S01]  /*bb80*/  R2UR UR6, R202 ;  /* 0x00000000ca0672ca */ /* 0x000fe200000e0000 */
[----:B0123--:R-:W-:Y:S01]  /*bb90*/  IMAD.MOV.U32 R205, RZ, RZ, 0x40000040 ;  /* 0x40000040ffcd7424 */ /* 0x00ffe200078e00ff */
[----:B------:R-:W-:Y:S01]  /*bba0*/  LOP3.LUT R3, R199, 0x10000, RZ, 0xfc, !PT ;  /* 0x00010000c7037812 */ /* 0x000fe200078efcff */
[----:B------:R-:W-:Y:S01]  /*bbb0*/  IMAD.MOV.U32 R199, RZ, RZ, 0x40000040 ;  /* 0x40000040ffc77424 */ /* 0x000fe200078e00ff */
[----:B------:R-:W-:Y:S02]  /*bbc0*/  R2UR UR7, R203 ;  /* 0x00000000cb0772ca */ /* 0x000fe400000e0000 */
[----:B------:R-:W-:-:S02]  /*bbd0*/  MOV R206, R3 ;  /* 0x0000000300ce7202 */ /* 0x000fc40000000f00 */
[----:B------:R-:W-:Y:S01]  /*bbe0*/  R2UR UR5, R207 ;  /* 0x00000000cf0572ca */ /* 0x000fe200000e0000 */
[----:B------:R-:W-:Y:S01]  /*bbf0*/  IMAD.MOV.U32 R207, RZ, RZ, 0x40000040 ;  /* 0x40000040ffcf7424 */ /* 0x000fe200078e00ff */
[----:B------:R-:W-:Y:S01]  /*bc00*/  R2UR UR4, R206 ;  /* 0x00000000ce0472ca */ /* 0x000fe200000e0000 */
[C---:B------:R-:W-:Y:S01]  /*bc10*/  VIADD R206, R202.reuse, 0x2 ;  /* 0x00000002cace7836 */ /* 0x040fe20000000000 */
[----:B------:R-:W-:-:S11]  /*bc20*/  IADD3 R203, R202, 0x800, RZ ;  /* 0x00000800cacb7810 */ /* 0x000fd60007ffe0ff */
[----:B------:R-:W-:Y:S01]  /*bc30*/  HGMMA.64x64x16.F32 R152, gdesc[UR4], R152, gsb0 ;  /* 0x00e00000049879f0 */ /* 0x000fe20008000898 */
[----:B------:R-:W-:Y:S01]  /*bc40*/  R2UR UR6, R206 ;  /* 0x00000000ce0672ca */ /* 0x000fe200000e0000 */
[----:B------:R-:W-:Y:S01]  /*bc50*/  VIADD R206, R3, 0x2 ;  /* 0x0000000203ce7836 */ /* 0x000fe20000000000 */
[----:B------:R-:W-:Y:S02]  /*bc60*/  R2UR UR7, R207 ;  /* 0x00000000cf0772ca */ /* 0x000fe400000e0000 */
[----:B------:R-:W-:Y:S02]  /*bc70*/  MOV R207, 0x40000040 ;  /* 0x4000004000cf7802 */ /* 0x000fe40000000f00 */
[----:B------:R-:W-:Y:S02]  /*bc80*/  R2UR UR4, R206 ;  /* 0x00000000ce0472ca */ /* 0x000fe400000e0000 */
[----:B------:R-:W-:Y:S01]  /*bc90*/  R2UR UR5, R207 ;  /* 0x00000000cf0572ca */ /* 0x000fe200000e0000 */
[----:B------:R-:W-:Y:S01]  /*bca0*/  VIADD R207, R3, 0x800 ;  /* 0x0000080003cf7836 */ /* 0x000fe20000000000 */
[----:B----4-:R-:W-:Y:S01]  /*bcb0*/  SHF.R.U32.HI R200, RZ, 0x7, R200 ;  /* 0x00000007ffc87819 */ /* 0x010fe200000116c8 */
[----:B------:R-:W-:-:S02]  /*bcc0*/  WARPGROUP.DEPBAR.LE gsb0, 0x0 ;  /* 0x00008000000079c5 */ /* 0x000fc40000010000 */
[----:B------:R-:W-:-:S08]  /*bcd0*/  WARPGROUP.ARRIVE ;  /* 0x00000000000079c5 */ /* 0x000fd00000000000 */
[----:B------:R-:W-:Y:S01]  /*bce0*/  HGMMA.64x64x16.F32 R152, gdesc[UR4], R152, gsb0 ;  /* 0x00e00000049879f0 */ /* 0x000fe20008000898 */
[----:B------:R-:W-:Y:S01]  /*bcf0*/  R2UR UR4, R204 ;  /* 0x00000000cc0472ca */ /* 0x000fe200000e0000 */
[----:B------:R-:W-:Y:S01]  /*bd00*/  VIADD R204, R202, 0x4 ;  /* 0x00000004cacc7836 */ /* 0x000fe20000000000 */
[----:B------:R-:W-:Y:S01]  /*bd10*/  R2UR UR5, R205 ;  /* 0x00000000cd0572ca */ /* 0x000fe200000e0000 */
[----:B------:R-:W-:-:S03]  /*bd20*/  IMAD.MOV.U32 R205, RZ, RZ, 0x40000040 ;  /* 0x40000040ffcd7424 */ /* 0x000fc600078e00ff */
[----:B------:R-:W-:Y:S02]  /*bd30*/  R2UR UR6, R204 ;  /* 0x00000000cc0672ca */ /* 0x000fe400000e0000 */
[----:B------:R-:W-:Y:S01]  /*bd40*/  R2UR UR7, R205 ;  /* 0x00000000cd0772ca */ /* 0x000fe200000e0000 */
[----:B------:R-:W-:Y:S01]  /*bd50*/  IMAD.MOV.U32 R205, RZ, RZ, 0x40000040 ;  /* 0x40000040ffcd7424 */ /* 0x000fe200078e00ff */
[----:B------:R-:W-:Y:S02]  /*bd60*/  WARPGROUP.DEPBAR.LE gsb0, 0x0 ;  /* 0x00008000000079c5 */ /* 0x000fe40000010000 */
[----:B------:R-:W-:-:S09]  /*bd70*/  WARPGROUP.ARRIVE ;  /* 0x00000000000079c5 */ /* 0x000fd20000000000 */
[----:B------:R-:W-:Y:S01]  /*bd80*/  HGMMA.64x64x16.F32 R152, gdesc[UR4], R152, gsb0 ;  /* 0x00e00000049879f0 */ /* 0x000fe20008000898 */
[----:B------:R-:W-:Y:S01]  /*bd90*/  R2UR UR5, R199 ;  /* 0x00000000c70572ca */ /* 0x000fe200000e0000 */
[----:B------:R-:W-:Y:S01]  /*bda0*/  IMAD.MOV.U32 R199, RZ, RZ, 0x40000040 ;  /* 0x40000040ffc77424 */ /* 0x000fe200078e00ff */
[----:B------:R-:W-:Y:S02]  /*bdb0*/  R2UR UR4, R198 ;  /* 0x00000000c60472ca */ /* 0x000fe400000e0000 */
[----:B------:R-:W-:Y:S02]  /*bdc0*/  IADD3 R198, R202, 0x6, RZ ;  /* 0x00000006cac67810 */ /* 0x000fe40007ffe0ff */
[----:B------:R-:W-:Y:S01]  /*bdd0*/  R2UR UR7, R199 ;  /* 0x00000000c70772ca */ /* 0x000fe200000e0000 */
[----:B------:R-:W-:Y:S01]  /*bde0*/  IMAD.MOV.U32 R199, RZ, RZ, 0x40000040 ;  /* 0x40000040ffc77424 */ /* 0x000fe200078e00ff */
[----:B------:R-:W-:Y:S01]  /*bdf0*/  R2UR UR6, R198 ;  /* 0x00000000c60672ca */ /* 0x000fe200000e0000 */
[----:B------:R-:W-:Y:S01]  /*be00*/  VIADD R198, R202, 0x200 ;  /* 0x00000200cac67836 */ /* 0x000fe20000000000 */
[----:B------:R-:W-:-:S02]  /*be10*/  WARPGROUP.DEPBAR.LE gsb0, 0x0 ;  /* 0x00008000000079c5 */ /* 0x000fc40000010000 */
[----:B------:R-:W-:-:S09]  /*be20*/  WARPGROUP.ARRIVE ;  /* 0x00000000000079c5 */ /* 0x000fd20000000000 */
[----:B------:R-:W-:Y:S01]  /*be30*/  HGMMA.64x64x16.F32 R152, gdesc[UR4], R152, gsb0 ;  /* 0x00e00000049879f0 */ /* 0x000fe20008000898 */
[----:B------:R-:W-:Y:S01]  /*be40*/  R2UR UR6, R198 ;  /* 0x00000000c60672ca */ /* 0x000fe200000e0000 */
[----:B------:R-:W-:Y:S01]  /*be50*/  VIADD R198, R3, 0x200 ;  /* 0x0000020003c67836 */ /* 0x000fe20000000000 */
[----:B------:R-:W-:Y:S02]  /*be60*/  R2UR UR7, R199 ;  /* 0x00000000c70772ca */ /* 0x000fe400000e0000 */
[----:B------:R-:W-:Y:S02]  /*be70*/  MOV R199, 0x40000040 ;  /* 0x4000004000c77802 */ /* 0x000fe40000000f00 */
[----:B------:R-:W-:Y:S01]  /*be80*/  R2UR UR4, R198 ;  /* 0x00000000c60472ca */ /* 0x000fe200000e0000 */
[----:B------:R-:W-:Y:S01]  /*be90*/  VIADD R198, R202, 0x202 ;  /* 0x00000202cac67836 */ /* 0x000fe20000000000 */
[----:B------:R-:W-:Y:S01]  /*bea0*/  R2UR UR5, R199 ;  /* 0x00000000c70572ca */ /* 0x000fe200000e0000 */
[----:B------:R-:W-:Y:S01]  /*beb0*/  IMAD.MOV.U32 R199, RZ, RZ, 0x40000040 ;  /* 0x40000040ffc77424 */ /* 0x000fe200078e00ff */
[----:B------:R-:W-:-:S02]  /*bec0*/  WARPGROUP.DEPBAR.LE gsb0, 0x0 ;  /* 0x00008000000079c5 */ /* 0x000fc40000010000 */
[----:B------:R-:W-:-:S09]  /*bed0*/  WARPGROUP.ARRIVE ;  /* 0x00000000000079c5 */ /* 0x000fd20000000000 */
        /* <DEDUP_REMOVED lines=8> */
[----:B------:R-:W-:Y:S01]  /*bf60*/  IADD3 R198, R202, 0x204, RZ ;  /* 0x00000204cac67810 */ /* 0x000fe20007ffe0ff */
[----:B------:R-:W-:Y:S02]  /*bf70*/  WARPGROUP.DEPBAR.LE gsb0, 0x0 ;  /* 0x00008000000079c5 */ /* 0x000fe40000010000 */
[----:B------:R-:W-:-:S08]  /*bf80*/  WARPGROUP.ARRIVE ;  /* 0x00000000000079c5 */ /* 0x000fd00000000000 */
[----:B------:R-:W-:Y:S01]  /*bf90*/  HGMMA.64x64x16.F32 R152, gdesc[UR4], R152, gsb0 ;  /* 0x00e00000049879f0 */ /* 0x000fe20008000898 */
[----:B------:R-:W-:Y:S01]  /*bfa0*/  R2UR UR6, R198 ;  /* 0x00000000c60672ca */ /* 0x000fe200000e0000 */
[----:B------:R-:W-:Y:S01]  /*bfb0*/  VIADD R198, R3, 0x204 ;  /* 0x0000020403c67836 */ /* 0x000fe20000000000 */
[----:B------:R-:W-:Y:S01]  /*bfc0*/  R2UR UR7, R199 ;  /* 0x00000000c70772ca */ /* 0x000fe200000e0000 */
[----:B------:R-:W-:-:S03]  /*bfd0*/  IMAD.MOV.U32 R199, RZ, RZ, 0x40000040 ;  /* 0x40000040ffc77424 */ /* 0x000fc600078e00ff */
[----:B------:R-:W-:Y:S01]  /*bfe0*/  R2UR UR4, R198 ;  /* 0x00000000c60472ca */ /* 0x000fe200000e0000 */
[----:B------:R-:W-:Y:S01]  /*bff0*/  VIADD R198, R202, 0x206 ;  /* 0x00000206cac67836 */ /* 0x000fe20000000000 */
[----:B------:R-:W-:Y:S02]  /*c000*/  R2UR UR5, R199 ;  /* 0x00000000c70572ca */ /* 0x000fe400000e0000 */
[----:B------:R-:W-:Y:S01]  /*c010*/  MOV R199, 0x40000040 ;  /* 0x4000004000c77802 */ /* 0x000fe20000000f00 */
        /* <DEDUP_REMOVED lines=97> */
[----:B------:R0:W1:Y:S02]  /*c630*/  SHFL.IDX PT, R198, R200, RZ, 0x1f ;  /* 0x00001fffc8c67589 */ /* 0x00006400000e0000 */
[----:B0-----:R-:W-:Y:S01]  /*c640*/  IMAD.MOV.U32 R200, RZ, RZ, 0x4 ;  /* 0x00000004ffc87424 */ /* 0x001fe200078e00ff */
[----:B-1----:R-:W-:-:S04]  /*c650*/  ISETP.GT.AND P3, PT, R198, 0x7f, PT ;  /* 0x0000007fc600780c */ /* 0x002fc80003f64270 */
[----:B------:R-:W-:Y:S02]  /*c660*/  SEL R199, RZ, 0x2, !P3 ;  /* 0x00000002ffc77807 */ /* 0x000fe40005800000 */
[C---:B------:R-:W-:Y:S02]  /*c670*/  SEL R198, R200.reuse, 0x2, P3 ;  /* 0x00000002c8c67807 */ /* 0x040fe40001800000 */
[----:B------:R-:W-:Y:S01]  /*c680*/  SEL R200, R200, 0x6, !P3 ;  /* 0x00000006c8c87807 */ /* 0x000fe20005800000 */
[----:B------:R-:W-:Y:S01]  /*c690*/  IMAD.IADD R204, R199, 0x1, R203 ;  /* 0x00000001c7cc7824 */ /* 0x000fe200078e02cb */
[----:B------:R-:W-:Y:S02]  /*c6a0*/  WARPGROUP.DEPBAR.LE gsb0, 0x0 ;  /* 0x00008000000079c5 */ /* 0x000fe40000010000 */
[----:B------:R-:W-:-:S06]  /*c6b0*/  WARPGROUP.ARRIVE ;  /* 0x00000000000079c5 */ /* 0x000fcc0000000000 */
[----:B------:R-:W-:Y:S01]  /*c6c0*/  HGMMA.64x64x16.F32 R152, gdesc[UR4], R152, gsb0 ;  /* 0x00e00000049879f0 */ /* 0x000fe20008000898 */
[----:B------:R-:W-:Y:S01]  /*c6d0*/  R2UR UR6, R204 ;  /* 0x00000000cc0672ca */ /* 0x000fe200000e0000 */
[----:B------:R-:W-:Y:S01]  /*c6e0*/  IMAD.IADD R204, R207, 0x1, R199 ;  /* 0x00000001cfcc7824 */ /* 0x000fe200078e02c7 */
[----:B------:R-:W-:Y:S02]  /*c6f0*/  R2UR UR7, R205 ;  /* 0x00000000cd0772ca */ /* 0x000fe400000e0000 */
[----:B------:R-:W-:Y:S02]  /*c700*/  MOV R205, 0x40000040 ;  /* 0x4000004000cd7802 */ /* 0x000fe40000000f00 */
[----:B------:R-:W-:Y:S01]  /*c710*/  R2UR UR4, R204 ;  /* 0x00000000cc0472ca */ /* 0x000fe200000e0000 */
[----:B------:R-:W-:Y:S01]  /*c720*/  IMAD.IADD R204, R203, 0x1, R198 ;  /* 0x00000001cbcc7824 */ /* 0x000fe200078e02c6 */
[----:B------:R-:W-:Y:S01]  /*c730*/  R2UR UR5, R205 ;  /* 0x00000000cd0572ca */ /* 0x000fe200000e0000 */
[----:B------:R-:W-:Y:S01]  /*c740*/  IMAD.MOV.U32 R205, RZ, RZ, 0x40000040 ;  /* 0x40000040ffcd7424 */ /* 0x000fe200078e00ff */
[----:B------:R-:W-:-:S02]  /*c750*/  WARPGROUP.DEPBAR.LE gsb0, 0x0 ;  /* 0x00008000000079c5 */ /* 0x000fc40000010000 */
[----:B------:R-:W-:-:S09]  /*c760*/  WARPGROUP.ARRIVE ;  /* 0x00000000000079c5 */ /* 0x000fd20000000000 */
        /* <DEDUP_REMOVED lines=9> */
[----:B------:R-:W-:-:S04]  /*c800*/  MOV R203, 0x28 ;  /* 0x0000002800cb7802 */ /* 0x000fc80000000f00 */
[----:B------:R-:W-:-:S04]  /*c810*/  SEL R203, R203, 0x26, P3 ;  /* 0x00000026cbcb7807 */ /* 0x000fc80001800000 */
[----:B------:R-:W-:Y:S01]  /*c820*/  LOP3.LUT R203, R203, 0x6, RZ, 0xc0, !PT ;  /* 0x00000006cbcb7812 */ /* 0x000fe200078ec0ff */
[----:B------:R-:W-:Y:S02]  /*c830*/  WARPGROUP.DEPBAR.LE gsb0, 0x0 ;  /* 0x00008000000079c5 */ /* 0x000fe40000010000 */
[----:B------:R-:W-:-:S06]  /*c840*/  WARPGROUP.ARRIVE ;  /* 0x00000000000079c5 */ /* 0x000fcc0000000000 */
[----:B------:R-:W-:Y:S01]  /*c850*/  HGMMA.64x64x16.F32 R152, gdesc[UR4], R152, gsb0 ;  /* 0x00e00000049879f0 */ /* 0x000fe20008000898 */
[----:B------:R-:W-:Y:S01]  /*c860*/  R2UR UR6, R204 ;  /* 0x00000000cc0672ca */ /* 0x000fe200000e0000 */
[----:B------:R-:W-:Y:S01]  /*c870*/  IMAD.IADD R204, R207, 0x1, R200 ;  /* 0x00000001cfcc7824 */ /* 0x000fe200078e02c8 */
[----:B------:R-:W-:Y:S01]  /*c880*/  R2UR UR7, R205 ;  /* 0x00000000cd0772ca */ /* 0x000fe200000e0000 */
[----:B------:R-:W-:Y:S02]  /*c890*/  IMAD.MOV.U32 R205, RZ, RZ, 0x40000040 ;  /* 0x40000040ffcd7424 */ /* 0x000fe400078e00ff */
[----:B------:R-:W-:Y:S01]  /*c8a0*/  IMAD.MOV.U32 R207, RZ, RZ, 0x40000040 ;  /* 0x40000040ffcf7424 */ /* 0x000fe200078e00ff */
[----:B------:R-:W-:Y:S01]  /*c8b0*/  R2UR UR4, R204 ;  /* 0x00000000cc0472ca */ /* 0x000fe200000e0000 */
[----:B------:R-:W-:Y:S01]  /*c8c0*/  IMAD.MOV.U32 R204, RZ, RZ, 0xa00 ;  /* 0x00000a00ffcc7424 */ /* 0x000fe200078e00ff */
[----:B------:R-:W-:Y:S01]  /*c8d0*/  R2UR UR5, R205 ;  /* 0x00000000cd0572ca */ /* 0x000fe200000e0000 */
[----:B------:R-:W-:-:S03]  /*c8e0*/  IMAD.MOV.U32 R205, RZ, RZ, 0x40000040 ;  /* 0x40000040ffcd7424 */ /* 0x000fc600078e00ff */
        /* <DEDUP_REMOVED lines=13> */
[----:B------:R-:W-:Y:S01]  /*c9c0*/  VIADD R207, R3, 0xa00 ;  /* 0x00000a0003cf7836 */ /* 0x000fe20000000000 */
[----:B------:R-:W-:Y:S01]  /*c9d0*/  IADD3 R204, R199, R203, RZ ;  /* 0x000000cbc7cc7210 */ /* 0x000fe20007ffe0ff */
[----:B------:R-:W-:-:S02]  /*c9e0*/  WARPGROUP.DEPBAR.LE gsb0, 0x0 ;  /* 0x00008000000079c5 */ /* 0x000fc40000010000 */
[----:B------:R-:W-:-:S08]  /*c9f0*/  WARPGROUP.ARRIVE ;  /* 0x00000000000079c5 */ /* 0x000fd00000000000 */
[----:B------:R-:W-:Y:S01]  /*ca00*/  HGMMA.64x64x16.F32 R152, gdesc[UR4], R152, gsb0 ;  /* 0x00e00000049879f0 */ /* 0x000fe20008000898 */
[----:B------:R-:W-:Y:S01]  /*ca10*/  R2UR UR6, R204 ;  /* 0x00000000cc0672ca */ /* 0x000fe200000e0000 */
[----:B------:R-:W-:Y:S01]  /*ca20*/  IMAD.IADD R204, R207, 0x1, R199 ;  /* 0x00000001cfcc7824 */ /* 0x000fe200078e02c7 */
[----:B------:R-:W-:Y:S01]  /*ca30*/  R2UR UR7, R205 ;  /* 0x00000000cd0772ca */ /* 0x000fe200000e0000 */
[----:B------:R-:W-:-:S03]  /*ca40*/  IMAD.MOV.U32 R205, RZ, RZ, 0x40000040 ;  /* 0x40000040ffcd7424 */ /* 0x000fc600078e00ff */
[----:B------:R-:W-:Y:S02]  /*ca50*/  R2UR UR4, R204 ;  /* 0x00000000cc0472ca */ /* 0x000fe400000e0000 */
[----:B------:R-:W-:Y:S01]  /*ca60*/  R2UR UR5, R205 ;  /* 0x00000000cd0572ca */ /* 0x000fe200000e0000 */
[----:B------:R-:W-:Y:S01]  /*ca70*/  IMAD.MOV.U32 R205, RZ, RZ, 0x40000040 ;  /* 0x40000040ffcd7424 */ /* 0x000fe200078e00ff */
[----:B------:R-:W-:Y:S01]  /*ca80*/  IADD3 R204, R198, R203, RZ ;  /* 0x000000cbc6cc7210 */ /* 0x000fe20007ffe0ff */
[----:B------:R-:W-:Y:S02]  /*ca90*/  WARPGROUP.DEPBAR.LE gsb0, 0x0 ;  /* 0x00008000000079c5 */ /* 0x000fe40000010000 */
[----:B------:R-:W-:-:S08]  /*caa0*/  WARPGROUP.ARRIVE ;  /* 0x00000000000079c5 */ /* 0x000fd00000000000 */
[----:B------:R-:W-:Y:S01]  /*cab0*/  HGMMA.64x64x16.F32 R152, gdesc[UR4], R152, gsb0 ;  /* 0x00e00000049879f0 */ /* 0x000fe20008000898 */
[----:B------:R-:W-:Y:S01]  /*cac0*/  R2UR UR6, R204 ;  /* 0x00000000cc0672ca */ /* 0x000fe200000e0000 */
[----:B------:R-:W-:Y:S01]  /*cad0*/  IMAD.IADD R204, R207, 0x1, R198 ;  /* 0x00000001cfcc7824 */ /* 0x000fe200078e02c6 */
[----:B------:R-:W-:Y:S01]  /*cae0*/  R2UR UR7, R205 ;  /* 0x00000000cd0772ca */ /* 0x000fe200000e0000 */
[----:B------:R-:W-:-:S03]  /*caf0*/  IMAD.MOV.U32 R205, RZ, RZ, 0x40000040 ;  /* 0x40000040ffcd7424 */ /* 0x000fc600078e00ff */
        /* <DEDUP_REMOVED lines=17> */
[----:B------:R-:W-:Y:S02]  /*cc10*/  R2UR UR5, R205 ;  /* 0x00000000cd0572ca */ /* 0x000fe400000e0000 */
[----:B------:R-:W-:-:S02]  /*cc20*/  MOV R205, 0x40000040 ;  /* 0x4000004000cd7802 */ /* 0x000fc40000000f00 */
        /* <DEDUP_REMOVED lines=9> */
[----:B------:R-:W-:Y:S01]  /*ccc0*/  IMAD.IADD R204, R199, 0x1, R203 ;  /* 0x00000001c7cc7824 */ /* 0x000fe200078e02cb */
[----:B------:R-:W-:Y:S01]  /*ccd0*/  R2UR UR5, R205 ;  /* 0x00000000cd0572ca */ /* 0x000fe200000e0000 */
[----:B------:R-:W-:Y:S01]  /*cce0*/  IMAD.MOV.U32 R205, RZ, RZ, 0x40000040 ;  /* 0x40000040ffcd7424 */ /* 0x000fe200078e00ff */
[----:B------:R-:W-:Y:S02]  /*ccf0*/  R2UR UR6, R206 ;  /* 0x00000000ce0672ca */ /* 0x000fe400000e0000 */
[----:B------:R-:W-:Y:S02]  /*cd00*/  R2UR UR7, R207 ;  /* 0x00000000cf0772ca */ /* 0x000fe400000e0000 */
[----:B------:R-:W-:Y:S01]  /*cd10*/  IADD3 R207, R3, 0xc00, RZ ;  /* 0x00000c0003cf7810 */ /* 0x000fe20007ffe0ff */
[----:B------:R-:W-:-:S02]  /*cd20*/  WARPGROUP.DEPBAR.LE gsb0, 0x0 ;  /* 0x00008000000079c5 */ /* 0x000fc40000010000 */
        /* <DEDUP_REMOVED lines=16> */
[----:B------:R-:W-:Y:S02]  /*ce30*/  IADD3 R204, R207, R198, RZ ;  /* 0x000000c6cfcc7210 */ /* 0x000fe40007ffe0ff */
[----:B------:R-:W-:Y:S01]  /*ce40*/  R2UR UR5, R205 ;  /* 0x00000000cd0572ca */ /* 0x000fe200000e0000 */
[----:B------:R-:W-:Y:S01]  /*ce50*/  IMAD.MOV.U32 R205, RZ, RZ, 0x40000040 ;  /* 0x40000040ffcd7424 */ /* 0x000fe200078e00ff */
[----:B------:R-:W-:Y:S01]  /*ce60*/  R2UR UR4, R204 ;  /* 0x00000000cc0472ca */ /* 0x000fe200000e0000 */
[----:B------:R-:W-:-:S02]  /*ce70*/  IMAD.IADD R204, R200, 0x1, R203 ;  /* 0x00000001c8cc7824 */ /* 0x000fc400078e02cb */
[----:B------:R-:W-:-:S05]  /*ce80*/  IMAD.MOV.U32 R203, RZ, RZ, 0x38 ;  /* 0x00000038ffcb7424 */ /* 0x000fca00078e00ff */
        /* <DEDUP_REMOVED lines=8> */
[----:B------:R-:W-:Y:S01]  /*cf10*/  IMAD.MOV.U32 R207, RZ, RZ, 0x40000040 ;  /* 0x40000040ffcf7424 */ /* 0x000fe200078e00ff */
[----:B------:R-:W-:Y:S02]  /*cf20*/  MOV R205, 0x40000040 ;  /* 0x4000004000cd7802 */ /* 0x000fe40000000f00 */
[----:B------:R-:W-:Y:S01]  /*cf30*/  R2UR UR4, R204 ;  /* 0x00000000cc0472ca */ /* 0x000fe200000e0000 */
[----:B------:R-:W-:Y:S01]  /*cf40*/  IMAD.MOV.U32 R204, RZ, RZ, 0xe00 ;  /* 0x00000e00ffcc7424 */ /* 0x000fe200078e00ff */
[----:B------:R-:W-:Y:S01]  /*cf50*/  R2UR UR5, R205 ;  /* 0x00000000cd0572ca */ /* 0x000fe200000e0000 */
[----:B------:R-:W-:-:S03]  /*cf60*/  IMAD.MOV.U32 R205, RZ, RZ, 0x40000040 ;  /* 0x40000040ffcd7424 */ /* 0x000fc600078e00ff */
        /* <DEDUP_REMOVED lines=13> */
[----:B------:R-:W-:Y:S01]  /*d040*/  R2UR UR7, R207 ;  /* 0x00000000cf0772ca */ /* 0x000fe200000e0000 */
[----:B------:R-:W-:Y:S01]  /*d050*/  VIADD R207, R3, 0xe00 ;  /* 0x00000e0003cf7836 */ /* 0x000fe20000000000 */
[----:B------:R-:W-:Y:S02]  /*d060*/  WARPGROUP.DEPBAR.LE gsb0, 0x0 ;  /* 0x00008000000079c5 */ /* 0x000fe40000010000 */
[----:B------:R-:W-:-:S09]  /*d070*/  WARPGROUP.ARRIVE ;  /* 0x00000000000079c5 */ /* 0x000fd20000000000 */
[----:B------:R-:W-:Y:S01]  /*d080*/  HGMMA.64x64x16.F32 R152, gdesc[UR4], R152, gsb0 ;  /* 0x00e00000049879f0 */ /* 0x000fe20008000898 */
[----:B------:R-:W-:Y:S01]  /*d090*/  R2UR UR6, R204 ;  /* 0x00000000cc0672ca */ /* 0x000fe200000e0000 */
[----:B------:R-:W-:Y:S01]  /*d0a0*/  IMAD.IADD R204, R207, 0x1, R199 ;  /* 0x00000001cfcc7824 */ /* 0x000fe200078e02c7 */
[----:B------:R-:W-:Y:S01]  /*d0b0*/  R2UR UR7, R205 ;  /* 0x00000000cd0772ca */ /* 0x000fe200000e0000 */
[----:B------:R-:W-:Y:S01]  /*d0c0*/  IMAD.MOV.U32 R199, RZ, RZ, 0x40000040 ;  /* 0x40000040ffc77424 */ /* 0x000fe200078e00ff */
[----:B------:R-:W-:Y:S02]  /*d0d0*/  MOV R205, 0x40000040 ;  /* 0x4000004000cd7802 */ /* 0x000fe40000000f00 */
[----:B------:R-:W-:Y:S01]  /*d0e0*/  R2UR UR4, R204 ;  /* 0x00000000cc0472ca */ /* 0x000fe200000e0000 */
[----:B------:R-:W-:Y:S01]  /*d0f0*/  IMAD.IADD R204, R198, 0x1, R203 ;  /* 0x00000001c6cc7824 */ /* 0x000fe200078e02cb */
[----:B------:R-:W-:Y:S01]  /*d100*/  R2UR UR5, R205 ;  /* 0x00000000cd0572ca */ /* 0x000fe200000e0000 */
[----:B------:R-:W-:-:S02]  /*d110*/  IMAD.MOV.U32 R205, RZ, RZ, 0x40000040 ;  /* 0x40000040ffcd7424 */ /* 0x000fc400078e00ff */
[----:B------:R-:W-:Y:S01]  /*d120*/  IMAD.IADD R198, R207, 0x1, R198 ;  /* 0x00000001cfc67824 */ /* 0x000fe200078e02c6 */
[----:B------:R-:W-:Y:S02]  /*d130*/  WARPGROUP.DEPBAR.LE gsb0, 0x0 ;  /* 0x00008000000079c5 */ /* 0x000fe40000010000 */
[----:B------:R-:W-:-:S07]  /*d140*/  WARPGROUP.ARRIVE ;  /* 0x00000000000079c5 */ /* 0x000fce0000000000 */
        /* <DEDUP_REMOVED lines=16> */
[----:B------:R-:W-:Y:S02]  /*d250*/  R2UR UR5, R205 ;  /* 0x00000000cd0572ca */ /* 0x000fe400000e0000 */
[----:B------:R-:W-:Y:S02]  /*d260*/  MOV R199, 0x1000 ;  /* 0x0000100000c77802 */ /* 0x000fe40000000f00 */
[----:B------:R-:W-:-:S02]  /*d270*/  SEL R198, R198, 0x3e, P3 ;  /* 0x0000003ec6c67807 */ /* 0x000fc40001800000 */
[----:B------:R-:W-:Y:S02]  /*d280*/  SEL R199, R199, 0xf80, P3 ;  /* 0x00000f80c7c77807 */ /* 0x000fe40001800000 */
[----:B------:R-:W-:Y:S02]  /*d290*/  LOP3.LUT R203, R198, 0x6, RZ, 0xc0, !PT ;  /* 0x00000006c6cb7812 */ /* 0x000fe400078ec0ff */
[----:B------:R-:W-:Y:S01]  /*d2a0*/  LOP3.LUT R200, R199, 0x1e00, RZ, 0xc0, !PT ;  /* 0x00001e00c7c87812 */ /* 0x000fe200078ec0ff */
[----:B------:R-:W-:-:S03]  /*d2b0*/  IMAD.MOV.U32 R199, RZ, RZ, 0x40000040 ;  /* 0x40000040ffc77424 */ /* 0x000fc600078e00ff */
[CC--:B------:R-:W-:Y:S02]  /*d2c0*/  IADD3 R198, R203.reuse, R200.reuse, R3 ;  /* 0x000000c8cbc67210 */ /* 0x0c0fe40007ffe003 */
[----:B------:R-:W-:Y:S01]  /*d2d0*/  IADD3 R202, R203, R200, R202 ;  /* 0x000000c8cbca7210 */ /* 0x000fe20007ffe0ca */
[----:B------:R-:W-:Y:S01]  /*d2e0*/  IMAD.MOV.U32 R203, RZ, RZ, 0x40000040 ;  /* 0x40000040ffcb7424 */ /* 0x000fe200078e00ff */
        /* <DEDUP_REMOVED lines=10> */
[----:B------:R-:W-:Y:S02]  /*d390*/  ULDC UR4, c[0x0][0xad0] ;  /* 0x0002b40000047ab9 */ /* 0x000fe40000000800 */
        /* <DEDUP_REMOVED lines=32> */
[----:B-1----:R-:W-:Y:S01]  /*d5a0*/  FMNMX.FTZ R168, R198, R169, !PT ;  /* 0x000000a9c6a87209 */ /* 0x002fe20007810000 */
[----:B------:R-:W-:Y:S01]  /*d5b0*/  FMUL.FTZ R203, R171, UR4 ;  /* 0x00000004abcb7c20 */ /* 0x000fe20008410000 */
[----:B------:R-:W-:Y:S01]  /*d5c0*/  FMUL.FTZ R204, R174, UR4 ;  /* 0x00000004aecc7c20 */ /* 0x000fe20008410000 */
[----:B------:R-:W-:Y:S01]  /*d5d0*/  FMUL.FTZ R207, R179, UR4 ;  /* 0x00000004b3cf7c20 */ /* 0x000fe20008410000 */
[----:B------:R-:W-:Y:S01]  /*d5e0*/  FMUL.FTZ R221, R182, UR4 ;  /* 0x00000004b6dd7c20 */ /* 0x000fe20008410000 */
[----:B------:R-:W-:-:S02]  /*d5f0*/  FMUL.FTZ R223, R183, UR4 ;  /* 0x00000004b7df7c20 */ /* 0x000fc40008410000 */
        /* <DEDUP_REMOVED lines=26> */
[----:B------:R-:W-:-:S05]  /*d7a0*/  IMAD.MOV.U32 R169, RZ, RZ, 0x40000040 ;  /* 0x40000040ffa97424 */ /* 0x000fca00078e00ff */
[----:B------:R-:W-:Y:S01]  /*d7b0*/  R2UR UR7, R169 ;  /* 0x00000000a90772ca */ /* 0x000fe200000e0000 */
[----:B------:R-:W2:Y:S01]  /*d7c0*/  MUFU.TANH R154, R154 ;  /* 0x0000009a009a7308 */ /* 0x000ea20000002400 */
[----:B0-----:R-:W-:Y:S01]  /*d7d0*/  FMNMX.FTZ R177, R181, R168, !PT ;  /* 0x000000a8b5b17209 */ /* 0x001fe20007810000 */
[----:B------:R-:W-:-:S04]  /*d7e0*/  IMAD R168, R18, 0x1000, R11 ;  /* 0x0000100012a87824 */ /* 0x000fc800078e020b */
[----:B------:R-:W0:Y:S01]  /*d7f0*/  SHFL.BFLY PT, R206, R177, 0x2, 0x1f ;  /* 0x0c401f00b1ce7f89 */ /* 0x000e2200000e0000 */
[----:B------:R-:W-:Y:S01]  /*d800*/  R2UR UR6, R168 ;  /* 0x00000000a80672ca */ /* 0x000fe200000e0000 */
[----:B------:R-:W3:Y:S01]  /*d810*/  MUFU.TANH R156, R156 ;  /* 0x0000009c009c7308 */ /* 0x000ee20000002400 */
[----:B-1----:R-:W-:-:S07]  /*d820*/  FMNMX.FTZ R169, R153, R197, !PT ;  /* 0x000000c599a97209 */ /* 0x002fce0007810000 */
[----:B------:R-:W1:Y:S01]  /*d830*/  MUFU.TANH R158, R158 ;  /* 0x0000009e009e7308 */ /* 0x000e620000002400 */
[----:B--2---:R-:W-:-:S07]  /*d840*/  FMNMX.FTZ R169, R154, R169, !PT ;  /* 0x000000a99aa97209 */ /* 0x004fce0007810000 */
[----:B------:R-:W2:Y:S01]  /*d850*/  MUFU.TANH R162, R162 ;  /* 0x000000a200a27308 */ /* 0x000ea20000002400 */
[----:B---3--:R-:W-:Y:S02]  /*d860*/  FMNMX.FTZ R169, R156, R169, !PT ;  /* 0x000000a99ca97209 */ /* 0x008fe40007810000 */
[----:B0-----:R-:W-:Y:S01]  /*d870*/  FMNMX.FTZ R170, R177, R206, !PT ;  /* 0x000000ceb1aa7209 */ /* 0x001fe20007810000 */
[----:B------:R-:W-:-:S04]  /*d880*/  FMUL.FTZ R206, R178, UR4 ;  /* 0x00000004b2ce7c20 */ /* 0x000fc80008410000 */
[----:B------:R-:W0:Y:S01]  /*d890*/  MUFU.TANH R163, R163 ;  /* 0x000000a300a37308 */ /* 0x000e220000002400 */
[----:B-1----:R-:W-:Y:S01]  /*d8a0*/  FMNMX.FTZ R171, R158, R169, !PT ;  /* 0x000000a99eab7209 */ /* 0x002fe20007810000 */
[----:B------:R-:W-:Y:S01]  /*d8b0*/  ULDC UR4, c[0x0][0xa80] ;  /* 0x0002a00000047ab9 */ /* 0x000fe20000000800 */
[----:B------:R-:W1:Y:S05]  /*d8c0*/  SHFL.BFLY PT, R175, R170, 0x1, 0x1f ;  /* 0x0c201f00aaaf7f89 */ /* 0x000e6a00000e0000 */
[----:B------:R-:W3:Y:S08]  /*d8d0*/  MUFU.TANH R166, R166 ;  /* 0x000000a600a67308 */ /* 0x000ef00000002400 */
[----:B------:R-:W4:Y:S08]  /*d8e0*/  MUFU.TANH R167, R167 ;  /* 0x000000a700a77308 */ /* 0x000f300000002400 */
[----:B------:R-:W5:Y:S01]  /*d8f0*/  MUFU.TANH R202, R202 ;  /* 0x000000ca00ca7308 */ /* 0x000f620000002400 */
[----:B-1----:R-:W-:-:S02]  /*d900*/  FMNMX.FTZ R169, R170, R175, !PT ;  /* 0x000000afaaa97209 */ /* 0x002fc40007810000 */
[----:B--2---:R-:W-:-:S05]  /*d910*/  FMNMX.FTZ R170, R162, R171, !PT ;  /* 0x000000aba2aa7209 */ /* 0x004fca0007810000 */
[----:B------:R-:W1:Y:S01]  /*d920*/  MUFU.TANH R203, R203 ;  /* 0x000000cb00cb7308 */ /* 0x000e620000002400 */
[----:B0-----:R-:W-:Y:S01]  /*d930*/  FMNMX.FTZ R171, R163, R170, !PT ;  /* 0x000000aaa3ab7209 */ /* 0x001fe20007810000 */
[----:B------:R-:W-:Y:S01]  /*d940*/  FADD.FTZ R175, -R169, R14 ;  /* 0x0000000ea9af7221 */ /* 0x000fe20000010100 */
[----:B------:R-:W-:Y:S02]  /*d950*/  MOV R170, UR4 ;  /* 0x0000000400aa7c02 */ /* 0x000fe40008000f00 */
[----:B---3--:R-:W-:-:S03]  /*d960*/  FMNMX.FTZ R14, R166, R171, !PT ;  /* 0x000000aba60e7209 */ /* 0x008fc60007810000 */
[----:B------:R-:W0:Y:S01]  /*d970*/  MUFU.TANH R204, R204 ;  /* 0x000000cc00cc7308 */ /* 0x000e220000002400 */
[----:B----4-:R-:W-:Y:S01]  /*d980*/  FMNMX.FTZ R171, R167, R14, !PT ;  /* 0x0000000ea7ab7209 */ /* 0x010fe20007810000 */
[-C--:B------:R-:W-:Y:S01]  /*d990*/  FMUL.FTZ R222, R169, R170.reuse ;  /* 0x000000aaa9de7220 */ /* 0x080fe20000410000 */
[-C--:B------:R-:W-:Y:S02]  /*d9a0*/  FMUL.FTZ R175, R175, R170.reuse ;  /* 0x000000aaafaf7220 */ /* 0x080fe40000410000 */
[----:B-----5:R-:W-:Y:S01]  /*d9b0*/  FMNMX.FTZ R14, R202, R171, !PT ;  /* 0x000000abca0e7209 */ /* 0x020fe20007810000 */
[--C-:B------:R-:W-:Y:S01]  /*d9c0*/  FFMA.FTZ R177, R159, R170, -R222.reuse ;  /* 0x000000aa9fb17223 */ /* 0x100fe200000108de */
[----:B------:R-:W-:Y:S01]  /*d9d0*/  IMAD.MOV R159, RZ, RZ, -R191 ;  /* 0x000000ffff9f7224 */ /* 0x000fe200078e0abf */
[----:B------:R-:W2:Y:S01]  /*d9e0*/  MUFU.TANH R205, R205 ;  /* 0x000000cd00cd7308 */ /* 0x000ea20000002400 */
[----:B-1----:R-:W-:Y:S01]  /*d9f0*/  FMNMX.FTZ R171, R203, R14, !PT ;  /* 0x0000000ecbab7209 */ /* 0x002fe20007810000 */
[-CC-:B------:R-:W-:Y:S01]  /*da00*/  FFMA.FTZ R14, R198, R170.reuse, -R222.reuse ;  /* 0x000000aac60e7223 */ /* 0x180fe200000108de */
[-CC-:B------:R-:W-:Y:S01]  /*da10*/  FFMA.FTZ R152, R152, R170.reuse, -R222.reuse ;  /* 0x000000aa98987223 */ /* 0x180fe200000108de */
[----:B------:R-:W-:Y:S01]  /*da20*/  ISETP.NE.AND P3, PT, R190, R159, PT ;  /* 0x0000009fbe00720c */ /* 0x000fe20003f65270 */
[-CC-:B------:R-:W-:Y:S01]  /*da30*/  FFMA.FTZ R179, R161, R170.reuse, -R222.reuse ;  /* 0x000000aaa1b37223 */ /* 0x180fe200000108de */
[-CC-:B------:R-:W-:Y:S01]  /*da40*/  FFMA.FTZ R182, R164, R170.reuse, -R222.reuse ;  /* 0x000000aaa4b67223 */ /* 0x180fe200000108de */
[-CC-:B------:R-:W-:Y:S01]  /*da50*/  FFMA.FTZ R183, R165, R170.reuse, -R222.reuse ;  /* 0x000000aaa5b77223 */ /* 0x180fe200000108de */
[----:B------:R-:W1:Y:S01]  /*da60*/  MUFU.TANH R206, R206 ;  /* 0x000000ce00ce7308 */ /* 0x000e620000002400 */
[----:B0-----:R-:W-:Y:S01]  /*da70*/  FMNMX.FTZ R174, R204, R171, !PT ;  /* 0x000000abccae7209 */ /* 0x001fe20007810000 */
[-CC-:B------:R-:W-:Y:S01]  /*da80*/  FFMA.FTZ R172, R172, R170.reuse, -R222.reuse ;  /* 0x000000aaacac7223 */ /* 0x180fe200000108de */
[-CC-:B------:R-:W-:Y:S01]  /*da90*/  FFMA.FTZ R173, R173, R170.reuse, -R222.reuse ;  /* 0x000000aaadad7223 */ /* 0x180fe200000108de */
[-CC-:B------:R-:W-:Y:S01]  /*daa0*/  FFMA.FTZ R176, R176, R170.reuse, -R222.reuse ;  /* 0x000000aab0b07223 */ /* 0x180fe200000108de */
[-CC-:B------:R-:W-:Y:S01]  /*dab0*/  FFMA.FTZ R180, R180, R170.reuse, -R222.reuse ;  /* 0x000000aab4b47223 */ /* 0x180fe200000108de */
[----:B------:R-:W-:-:S02]  /*dac0*/  FFMA.FTZ R181, R181, R170, -R222 ;  /* 0x000000aab5b57223 */ /* 0x000fc400000108de */
[----:B------:R-:W0:Y:S01]  /*dad0*/  MUFU.TANH R207, R207 ;  /* 0x000000cf00cf7308 */ /* 0x000e220000002400 */
[----:B--2---:R-:W-:Y:S01]  /*dae0*/  FMNMX.FTZ R171, R205, R174, !PT ;  /* 0x000000aecdab7209 */ /* 0x004fe20007810000 */
[----:B------:R-:W-:Y:S01]  /*daf0*/  FFMA.FTZ R174, R155, R170, -R222 ;  /* 0x000000aa9bae7223 */ /* 0x000fe200000108de */
[----:B------:R-:W-:-:S04]  /*db00*/  @!P3 IMAD R159, R15, 0x40, R188 ;  /* 0x000000400f9fb824 */ /* 0x000fc800078e02bc */
[----:B------:R-:W-:Y:S01]  /*db10*/  @!P3 IMAD R159, R159, 0x4, R2 ;  /* 0x000000049f9fb824 */ /* 0x000fe200078e0202 */
[----:B------:R-:W2:Y:S01]  /*db20*/  MUFU.TANH R221, R221 ;  /* 0x000000dd00dd7308 */ /* 0x000ea20000002400 */
[----:B-1----:R-:W-:-:S07]  /*db30*/  FMNMX.FTZ R178, R206, R171, !PT ;  /* 0x000000abceb27209 */ /* 0x002fce0007810000 */
[----:B------:R-:W1:Y:S01]  /*db40*/  MUFU.TANH R223, R223 ;  /* 0x000000df00df7308 */ /* 0x000e620000002400 */
[----:B0-----:R-:W-:-:S07]  /*db50*/  FMNMX.FTZ R178, R207, R178, !PT ;  /* 0x000000b2cfb27209 */ /* 0x001fce0007810000 */
[----:B------:R0:W3:Y:S01]  /*db60*/  MUFU.EX2 R224, R175 ;  /* 0x000000af00e07308 */ /* 0x0000e20000000800 */
[----:B--2---:R-:W-:-:S07]  /*db70*/  FMNMX.FTZ R178, R221, R178, !PT ;  /* 0x000000b2ddb27209 */ /* 0x004fce0007810000 */
[----:B------:R-:W-:Y:S01]  /*db80*/  MUFU.EX2 R152, R152 ;  /* 0x0000009800987308 */ /* 0x000fe20000000800 */
[----:B-1----:R-:W-:Y:S01]  /*db90*/  FMNMX.FTZ R155, R223, R178, !PT ;  /* 0x000000b2df9b7209 */ /* 0x002fe20007810000 */
[-CC-:B0-----:R-:W-:Y:S01]  /*dba0*/  FFMA.FTZ R175, R157, R170.reuse, -R222.reuse ;  /* 0x000000aa9daf7223 */ /* 0x181fe200000108de */
[----:B------:R-:W-:-:S03]  /*dbb0*/  FFMA.FTZ R178, R160, R170, -R222 ;  /* 0x000000aaa0b27223 */ /* 0x000fc600000108de */
[----:B------:R-:W0:Y:S02]  /*dbc0*/  SHFL.BFLY PT, R198, R155, 0x2, 0x1f ;  /* 0x0c401f009bc67f89 */ /* 0x000e2400000e0000 */
        /* <DEDUP_REMOVED lines=23> */
[-CC-:B------:R-:W-:Y:S01]  /*dd40*/  FFMA.FTZ R198, R199, R170.reuse, -R222.reuse ;  /* 0x000000aac7c67223 */ /* 0x180fe200000108de */
[----:B------:R-:W-:Y:S01]  /*dd50*/  FFMA.FTZ R199, R200, R170, -R222 ;  /* 0x000000aac8c77223 */ /* 0x000fe200000108de */
        /* <DEDUP_REMOVED lines=27> */
[-C--:B------:R-:W-:Y:S01]  /*df10*/  FMUL.FTZ R104, R104, R224.reuse ;  /* 0x000000e068687220 */ /* 0x080fe20000410000 */
[-C--:B------:R-:W-:Y:S01]  /*df20*/  FMUL.FTZ R105, R105, R224.reuse ;  /* 0x000000e069697220 */ /* 0x080fe20000410000 */
[-C--:B------:R-:W-:Y:S01]  /*df30*/  FMUL.FTZ R108, R108, R224.reuse ;  /* 0x000000e06c6c7220 */ /* 0x080fe20000410000 */
[----:B------:R-:W-:Y:S01]  /*df40*/  FMUL.FTZ R109, R109, R224 ;  /* 0x000000e06d6d7220 */ /* 0x000fe20000410000 */
[C---:B------:R-:W-:Y:S01]  /*df50*/  FADD.FTZ R155, -R171.reuse, R197 ;  /* 0x000000c5ab9b7221 */ /* 0x040fe20000010100 */
[----:B------:R-:W-:Y:S01]  /*df60*/  FMUL.FTZ R157, R171, R170 ;  /* 0x000000aaab9d7220 */ /* 0x000fe20000410000 */
[----:B------:R-:W-:Y:S01]  /*df70*/  MUFU.EX2 R183, R183 ;  /* 0x000000b700b77308 */ /* 0x000fe20000000800 */
[----:B------:R-:W-:Y:S01]  /*df80*/  FMUL.FTZ R112, R112, R224 ;  /* 0x000000e070707220 */ /* 0x000fe20000410000 */
[-C--:B------:R-:W-:Y:S01]  /*df90*/  FMUL.FTZ R155, R155, R170.reuse ;  /* 0x000000aa9b9b7220 */ /* 0x080fe20000410000 */
[----:B------:R-:W-:Y:S01]  /*dfa0*/  FFMA.FTZ R197, R154, R170, -R157 ;  /* 0x000000aa9ac57223 */ /* 0x000fe2000001089d */
[----:B------:R-:W-:-:S02]  /*dfb0*/  @!P1 VIADD R154, R12, 0x38840 ;  /* 0x000388400c9a9836 */ /* 0x000fc40000000000 */
[-CC-:B------:R-:W-:Y:S01]  /*dfc0*/  FFMA.FTZ R153, R153, R170.reuse, -R157.reuse ;  /* 0x000000aa99997223 */ /* 0x180fe2000001089d */
[-CC-:B------:R-:W-:Y:S01]  /*dfd0*/  FFMA.FTZ R200, R156, R170.reuse, -R157.reuse ;  /* 0x000000aa9cc87223 */ /* 0x180fe2000001089d */
[-CC-:B------:R-:W-:Y:S01]  /*dfe0*/  FFMA.FTZ R222, R158, R170.reuse, -R157.reuse ;  /* 0x000000aa9ede7223 */ /* 0x180fe2000001089d */
[----:B------:R-:W0:Y:S01]  /*dff0*/  MUFU.EX2 R155, R155 ;  /* 0x0000009b009b7308 */ /* 0x000e220000000800 */
[----:B------:R-:W-:Y:S01]  /*e000*/  @!P1 PRMT R154, RZ, 0x654, R154 ;  /* 0x00000654ff9a9816 */ /* 0x000fe2000000009a */
[-CC-:B------:R-:W-:Y:S01]  /*e010*/  FFMA.FTZ R225, R162, R170.reuse, -R157.reuse ;  /* 0x000000aaa2e17223 */ /* 0x180fe2000001089d */
[-CC-:B------:R-:W-:Y:S01]  /*e020*/  FFMA.FTZ R226, R163, R170.reuse, -R157.reuse ;  /* 0x000000aaa3e27223 */ /* 0x180fe2000001089d */
[-CC-:B------:R-:W-:Y:S01]  /*e030*/  FFMA.FTZ R227, R166, R170.reuse, -R157.reuse ;  /* 0x000000aaa6e37223 */ /* 0x180fe2000001089d */
[-CC-:B------:R-:W-:Y:S01]  /*e040*/  FFMA.FTZ R228, R167, R170.reuse, -R157.reuse ;  /* 0x000000aaa7e47223 */ /* 0x180fe2000001089d */
[----:B------:R1:W-:Y:S01]  /*e050*/  @!P1 SYNCS.ARRIVE.TRANS64.RED.A1T0 RZ, [R154+URZ], RZ ;  /* 0x000000ff9aff99a7 */ /* 0x0003e2000810043f */
[-CC-:B------:R-:W-:Y:S01]  /*e060*/  FFMA.FTZ R202, R202, R170.reuse, -R157.reuse ;  /* 0x000000aacaca7223 */ /* 0x180fe2000001089d */
[-CC-:B------:R-:W-:Y:S01]  /*e070*/  FFMA.FTZ R203, R203, R170.reuse, -R157.reuse ;  /* 0x000000aacbcb7223 */ /* 0x180fe2000001089d */
[-CC-:B------:R-:W-:Y:S01]  /*e080*/  FFMA.FTZ R204, R204, R170.reuse, -R157.reuse ;  /* 0x000000aacccc7223 */ /* 0x180fe2000001089d */
[-CC-:B------:R-:W-:Y:S01]  /*e090*/  FFMA.FTZ R205, R205, R170.reuse, -R157.reuse ;  /* 0x000000aacdcd7223 */ /* 0x180fe2000001089d */
[-CC-:B------:R-:W-:Y:S01]  /*e0a0*/  FFMA.FTZ R221, R221, R170.reuse, -R157.reuse ;  /* 0x000000aadddd7223 */ /* 0x180fe2000001089d */
[-CC-:B------:R-:W-:Y:S01]  /*e0b0*/  FFMA.FTZ R223, R223, R170.reuse, -R157.reuse ;  /* 0x000000aadfdf7223 */ /* 0x180fe2000001089d */
[----:B------:R2:W-:Y:S01]  /*e0c0*/  @!P3 STS [R159+0x38400], R224 ;  /* 0x038400e09f00b388 */ /* 0x0005e20000000800 */
[-CC-:B-1----:R-:W-:Y:S01]  /*e0d0*/  FFMA.FTZ R154, R206, R170.reuse, -R157.reuse ;  /* 0x000000aace9a7223 */ /* 0x182fe2000001089d */
[----:B------:R-:W-:Y:S01]  /*e0e0*/  FFMA.FTZ R206, R207, R170, -R157 ;  /* 0x000000aacfce7223 */ /* 0x000fe2000001089d */
[----:B------:R-:W2:Y:S01]  /*e0f0*/  MUFU.EX2 R153, R153 ;  /* 0x0000009900997308 */ /* 0x000ea20000000800 */
[----:B0-----:R0:W-:Y:S01]  /*e100*/  @!P3 STS [R159+0x38420], R155 ;  /* 0x0384209b9f00b388 */ /* 0x0011e20000000800 */
[----:B------:R-:W-:Y:S01]  /*e110*/  FFMA.FTZ R207, R224, R20, R152 ;  /* 0x00000014e0cf7223 */ /* 0x000fe20000010098 */
[-C--:B------:R-:W-:Y:S01]  /*e120*/  FMUL.FTZ R113, R113, R224.reuse ;  /* 0x000000e071717220 */ /* 0x080fe20000410000 */
[-C--:B------:R-:W-:Y:S01]  /*e130*/  FMUL.FTZ R116, R116, R224.reuse ;  /* 0x000000e074747220 */ /* 0x080fe20000410000 */
[-C--:B------:R-:W-:Y:S01]  /*e140*/  FMUL.FTZ R117, R117, R224.reuse ;  /* 0x000000e075757220 */ /* 0x080fe20000410000 */
[-C--:B------:R-:W-:Y:S01]  /*e150*/  FMUL.FTZ R120, R120, R224.reuse ;  /* 0x000000e078787220 */ /* 0x080fe20000410000 */
[-C--:B------:R-:W-:Y:S01]  /*e160*/  FMUL.FTZ R121, R121, R224.reuse ;  /* 0x000000e079797220 */ /* 0x080fe20000410000 */
[----:B------:R-:W1:Y:S01]  /*e170*/  MUFU.EX2 R197, R197 ;  /* 0x000000c500c57308 */ /* 0x000e620000000800 */
        /* <DEDUP_REMOVED lines=15> */
[----:B------:R-:W0:Y:S01]  /*e270*/  MUFU.EX2 R222, R222 ;  /* 0x000000de00de7308 */ /* 0x000e220000000800 */
[----:B--2---:R-:W-:Y:S01]  /*e280*/  FFMA.FTZ R224, R155, R21, R153 ;  /* 0x000000159be07223 */ /* 0x004fe20000010099 */
        /* <DEDUP_REMOVED lines=30> */
[----:B------:R-:W3:Y:S01]  /*e470*/  MUFU.EX2 R228, R228 ;  /* 0x000000e400e47308 */ /* 0x000ee20000000800 */
[-C--:B------:R-:W-:Y:S01]  /*e480*/  FMUL.FTZ R79, R79, R155.reuse ;  /* 0x0000009b4f4f7220 */ /* 0x080fe20000410000 */
[-C--:B------:R-:W-:Y:S01]  /*e490*/  FMUL.FTZ R82, R82, R155.reuse ;  /* 0x0000009b52527220 */ /* 0x080fe20000410000 */
[-C--:B------:R-:W-:Y:S01]  /*e4a0*/  FMUL.FTZ R83, R83, R155.reuse ;  /* 0x0000009b53537220 */ /* 0x080fe20000410000 */
[-C--:B------:R-:W-:Y:S01]  /*e4b0*/  FMUL.FTZ R86, R86, R155.reuse ;  /* 0x0000009b56567220 */ /* 0x080fe20000410000 */
[-C--:B------:R-:W-:Y:S01]  /*e4c0*/  FMUL.FTZ R87, R87, R155.reuse ;  /* 0x0000009b57577220 */ /* 0x080fe20000410000 */
[-C--:B------:R-:W-:Y:S01]  /*e4d0*/  FMUL.FTZ R90, R90, R155.reuse ;  /* 0x0000009b5a5a7220 */ /* 0x080fe20000410000 */
[-C--:B------:R-:W-:Y:S01]  /*e4e0*/  FMUL.FTZ R91, R91, R155.reuse ;  /* 0x0000009b5b5b7220 */ /* 0x080fe20000410000 */
[----:B------:R-:W4:Y:S01]  /*e4f0*/  MUFU.EX2 R198, R198 ;  /* 0x000000c600c67308 */ /* 0x000f220000000800 */
        /* <DEDUP_REMOVED lines=31> */
[----:B------:R-:W5:Y:S01]  /*e6f0*/  MUFU.EX2 R203, R203 ;  /* 0x000000cb00cb7308 */ /* 0x000f620000000800 */
[-C--:B------:R-:W-:Y:S01]  /*e700*/  FMUL.FTZ R150, R150, R155.reuse ;  /* 0x0000009b96967220 */ /* 0x080fe20000410000 */
[----:B------:R-:W-:Y:S01]  /*e710*/  FMUL.FTZ R151, R151, R155 ;  /* 0x0000009b97977220 */ /* 0x000fe20000410000 */
[C---:B------:R-:W-:Y:S01]  /*e720*/  F2FP.F16.F32.PACK_AB R152, R14.reuse, R152 ;  /* 0x000000980e98723e */ /* 0x040fe200000000ff */
[----:B------:R-:W-:Y:S01]  /*e730*/  IMAD.MOV.U32 R21, RZ, RZ, 0x40000040 ;  /* 0x40000040ff157424 */ /* 0x000fe200078e00ff */
[C---:B-1----:R-:W-:Y:S01]  /*e740*/  F2FP.F16.F32.PACK_AB R153, R197.reuse, R153 ;  /* 0x00000099c599723e */ /* 0x042fe200000000ff */
[----:B------:R-:W-:Y:S01]  /*e750*/  FADD.FTZ R207, R14, R207 ;  /* 0x000000cf0ecf7221 */ /* 0x000fe20000010000 */
[----:B0-----:R-:W-:Y:S01]  /*e760*/  F2FP.F16.F32.PACK_AB R155, R222, R200 ;  /* 0x000000c8de9b723e */ /* 0x001fe200000000ff */
[----:B------:R-:W-:Y:S01]  /*e770*/  MUFU.EX2 R204, R204 ;  /* 0x000000cc00cc7308 */ /* 0x000fe20000000800 */
[----:B------:R-:W-:Y:S01]  /*e780*/  F2FP.F16.F32.PACK_AB R156, R178, R177 ;  /* 0x000000b1b29c723e */ /* 0x000fe200000000ff */
[----:B------:R-:W-:Y:S01]  /*e790*/  FADD.FTZ R197, R197, R224 ;  /* 0x000000e0c5c57221 */ /* 0x000fe20000010000 */
[----:B--2---:R-:W-:Y:S01]  /*e7a0*/  F2FP.F16.F32.PACK_AB R157, R226, R225 ;  /* 0x000000e1e29d723e */ /* 0x004fe200000000ff */
[----:B------:R-:W-:Y:S01]  /*e7b0*/  @!P1 VIADD R12, R12, 0x38860 ;  /* 0x000388600c0c9836 */ /* 0x000fe20000000000 */
[----:B------:R-:W-:Y:S01]  /*e7c0*/  F2FP.F16.F32.PACK_AB R158, R182, R179 ;  /* 0x000000b3b69e723e */ /* 0x000fe200000000ff */
[----:B------:R-:W-:Y:S01]  /*e7d0*/  FADD.FTZ R197, R200, R197 ;  /* 0x000000c5c8c57221 */ /* 0x000fe20000010000 */
[----:B---3--:R-:W-:Y:S01]  /*e7e0*/  F2FP.F16.F32.PACK_AB R159, R228, R227 ;  /* 0x000000e3e49f723e */ /* 0x008fe200000000ff */
[----:B------:R-:W0:Y:S01]  /*e7f0*/  MUFU.EX2 R205, R205 ;  /* 0x000000cd00cd7308 */ /* 0x000e220000000800 */
[----:B----4-:R-:W-:Y:S01]  /*e800*/  F2FP.F16.F32.PACK_AB R160, R198, R183 ;  /* 0x000000b7c6a0723e */ /* 0x010fe200000000ff */
[----:B------:R-:W-:Y:S01]  /*e810*/  FADD.FTZ R222, R222, R197 ;  /* 0x000000c5dede7221 */ /* 0x000fe20000010000 */
[----:B-----5:R-:W-:Y:S01]  /*e820*/  F2FP.F16.F32.PACK_AB R161, R203, R202 ;  /* 0x000000cacba1723e */ /* 0x020fe200000000ff */
[----:B------:R-:W-:Y:S01]  /*e830*/  IMAD.MOV.U32 R197, RZ, RZ, R171 ;  /* 0x000000ffffc57224 */ /* 0x000fe200078e00ab */
[----:B------:R-:W-:Y:S01]  /*e840*/  F2FP.F16.F32.PACK_AB R162, R173, R172 ;  /* 0x000000acada2723e */ /* 0x000fe200000000ff */
[----:B------:R-:W-:Y:S01]  /*e850*/  FADD.FTZ R225, R225, R222 ;  /* 0x000000dee1e17221 */ /* 0x000fe20000010000 */
[----:B------:R-:W-:Y:S01]  /*e860*/  IADD3 R20, R168, 0x80, RZ ;  /* 0x00000080a8147810 */ /* 0x000fe20007ffe0ff */
[----:B------:R-:W-:Y:S01]  /*e870*/  MUFU.EX2 R176, R176 ;  /* 0x000000b000b07308 */ /* 0x000fe20000000800 */
[----:B------:R-:W-:Y:S01]  /*e880*/  @!P1 PRMT R12, RZ, 0x654, R12 ;  /* 0x00000654ff0c9816 */ /* 0x000fe2000000000c */
[----:B------:R-:W-:Y:S01]  /*e890*/  FADD.FTZ R226, R226, R225 ;  /* 0x000000e1e2e27221 */ /* 0x000fe20000010000 */
[----:B------:R-:W-:-:S03]  /*e8a0*/  IMAD.MOV.U32 R14, RZ, RZ, R169 ;  /* 0x000000ffff0e7224 */ /* 0x000fc600078e00a9 */
[----:B------:R-:W-:Y:S02]  /*e8b0*/  FADD.FTZ R227, R227, R226 ;  /* 0x000000e2e3e37221 */ /* 0x000fe40000010000 */
[----:B------:R-:W1:Y:S01]  /*e8c0*/  MUFU.EX2 R199, R199 ;  /* 0x000000c700c77308 */ /* 0x000e620000000800 */
[----:B0-----:R-:W-:Y:S01]  /*e8d0*/  F2FP.F16.F32.PACK_AB R163, R205, R204 ;  /* 0x000000cccda3723e */ /* 0x001fe200000000ff */
[----:B------:R-:W-:-:S04]  /*e8e0*/  FADD.FTZ R227, R228, R227 ;  /* 0x000000e3e4e37221 */ /* 0x000fc80000010000 */
[----:B------:R-:W-:Y:S02]  /*e8f0*/  FADD.FTZ R202, R202, R227 ;  /* 0x000000e3caca7221 */ /* 0x000fe40000010000 */
[----:B------:R-:W-:Y:S02]  /*e900*/  MUFU.EX2 R180, R180 ;  /* 0x000000b400b47308 */ /* 0x000fe40000000800 */
[----:B------:R-:W-:-:S04]  /*e910*/  FADD.FTZ R203, R203, R202 ;  /* 0x000000cacbcb7221 */ /* 0x000fc80000010000 */
[----:B------:R-:W-:Y:S02]  /*e920*/  FADD.FTZ R204, R204, R203 ;  /* 0x000000cbcccc7221 */ /* 0x000fe40000010000 */
[----:B------:R-:W0:Y:S01]  /*e930*/  MUFU.EX2 R181, R181 ;  /* 0x000000b500b57308 */ /* 0x000e220000000800 */
[----:B-1----:R-:W-:Y:S01]  /*e940*/  F2FP.F16.F32.PACK_AB R164, R199, R176 ;  /* 0x000000b0c7a4723e */ /* 0x002fe200000000ff */
[----:B------:R-:W-:-:S06]  /*e950*/  FADD.FTZ R204, R205, R204 ;  /* 0x000000cccdcc7221 */ /* 0x000fcc0000010000 */
[----:B------:R1:W-:Y:S08]  /*e960*/  MUFU.EX2 R15, R154 ;  /* 0x0000009a000f7308 */ /* 0x0003f00000000800 */
[----:B------:R-:W2:Y:S01]  /*e970*/  MUFU.EX2 R206, R206 ;  /* 0x000000ce00ce7308 */ /* 0x000ea20000000800 */
[----:B-1----:R-:W-:Y:S01]  /*e980*/  F2FP.F16.F32.PACK_AB R154, R175, R174 ;  /* 0x000000aeaf9a723e */ /* 0x002fe200000000ff */
[----:B------:R-:W-:Y:S01]  /*e990*/  BAR.SYNC.DEFER_BLOCKING 0xf, 0x100 ;  /* 0x03c4000000007b1d */ /* 0x000fe20000010000 */
[----:B0-----:R-:W-:Y:S01]  /*e9a0*/  F2FP.F16.F32.PACK_AB R166, R181, R180 ;  /* 0x000000b4b5a6723e */ /* 0x001fe200000000ff */
[----:B------:R-:W-:-:S04]  /*e9b0*/  FADD.FTZ R174, R174, R207 ;  /* 0x000000cfaeae7221 */ /* 0x000fc80000010000 */
[----:B------:R-:W0:Y:S01]  /*e9c0*/  MUFU.EX2 R221, R221 ;  /* 0x000000dd00dd7308 */ /* 0x000e220000000800 */
[----:B------:R-:W-:-:S04]  /*e9d0*/  FADD.FTZ R174, R175, R174 ;  /* 0x000000aeafae7221 */ /* 0x000fc80000010000 */
[----:B------:R-:W-:-:S03]  /*e9e0*/  FADD.FTZ R177, R177, R174 ;  /* 0x000000aeb1b17221 */ /* 0x000fc60000010000 */
[----:B------:R-:W1:Y:S01]  /*e9f0*/  MUFU.EX2 R223, R223 ;  /* 0x000000df00df7308 */ /* 0x000e620000000800 */
[----:B--2---:R-:W-:Y:S01]  /*ea00*/  F2FP.F16.F32.PACK_AB R165, R206, R15 ;  /* 0x0000000fcea5723e */ /* 0x004fe200000000ff */
[----:B------:R-:W-:Y:S01]  /*ea10*/  FADD.FTZ R178, R178, R177 ;  /* 0x000000b1b2b27221 */ /* 0x000fe20000010000 */
[----:B------:R-:W-:-:S03]  /*ea20*/  FADD.FTZ R15, R15, R204 ;  /* 0x000000cc0f0f7221 */ /* 0x000fc60000010000 */
[----:B------:R-:W-:Y:S01]  /*ea30*/  FADD.FTZ R179, R179, R178 ;  /* 0x000000b2b3b37221 */ /* 0x000fe20000010000 */
[----:B------:R-:W-:Y:S01]  /*ea40*/  FADD.FTZ R206, R206, R15 ;  /* 0x0000000fcece7221 */ /* 0x000fe20000010000 */
[----:B------:R-:W-:Y:S01]  /*ea50*/  IMAD.MOV.U32 R15, RZ, RZ, R18 ;  /* 0x000000ffff0f7224 */ /* 0x000fe200078e0012 */
[----:B------:R2:W-:Y:S01]  /*ea60*/  STSM.16.M88.4 [R194+0x36400], R152 ;  /* 0x03640098c2007844 */ /* 0x0005e20000000200 */
[----:B------:R-:W-:Y:S01]  /*ea70*/  FADD.FTZ R182, R182, R179 ;  /* 0x000000b3b6b67221 */ /* 0x000fe20000010000 */
[----:B0-----:R-:W-:Y:S02]  /*ea80*/  FADD.FTZ R206, R221, R206 ;  /* 0x000000ceddce7221 */ /* 0x001fe40000010000 */
[----:B------:R2:W-:Y:S01]  /*ea90*/  STSM.16.M88.4 [R201], R156 ;  /* 0x0000009cc9007844 */ /* 0x0005e20000000200 */
[----:B------:R-:W-:Y:S01]  /*eaa0*/  FADD.FTZ R183, R183, R182 ;  /* 0x000000b6b7b77221 */ /* 0x000fe20000010000 */
[----:B-1----:R-:W-:Y:S02]  /*eab0*/  F2FP.F16.F32.PACK_AB R167, R223, R221 ;  /* 0x000000dddfa7723e */ /* 0x002fe400000000ff */
[----:B------:R2:W-:Y:S01]  /*eac0*/  STSM.16.M88.4 [R195], R160 ;  /* 0x000000a0c3007844 */ /* 0x0005e20000000200 */
[----:B------:R-:W-:-:S03]  /*ead0*/  FADD.FTZ R183, R198, R183 ;  /* 0x000000b7c6b77221 */ /* 0x000fc60000010000 */
[----:B------:R2:W-:Y:S01]  /*eae0*/  STSM.16.M88.4 [R196], R164 ;  /* 0x000000a4c4007844 */ /* 0x0005e20000000200 */
[----:B------:R-:W-:Y:S01]  /*eaf0*/  WARPGROUP.ARRIVE ;  /* 0x00000000000079c5 */ /* 0x000fe20000000000 */
[----:B------:R-:W-:-:S04]  /*eb00*/  FADD.FTZ R172, R172, R183 ;  /* 0x000000b7acac7221 */ /* 0x000fc80000010000 */
[----:B------:R-:W-:Y:S01]  /*eb10*/  FADD.FTZ R173, R173, R172 ;  /* 0x000000acadad7221 */ /* 0x000fe20000010000 */
[----:B------:R-:W-:Y:S01]  /*eb20*/  HGMMA.64x256x16.F32 R24, R152, gdesc[UR4].tnspB, R24, gsb0 ;  /* 0x43e0000498187df0 */ /* 0x000fe20008000818 */
[----:B------:R-:W-:Y:S01]  /*eb30*/  R2UR UR6, R20 ;  /* 0x00000000140672ca */ /* 0x000fe200000e0000 */
[----:B------:R-:W-:Y:S01]  /*eb40*/  VIADD R20, R168, 0x100 ;  /* 0x00000100a8147836 */ /* 0x000fe20000000000 */
[----:B------:R-:W-:Y:S01]  /*eb50*/  R2UR UR7, R21 ;  /* 0x00000000150772ca */ /* 0x000fe200000e0000 */
[----:B------:R-:W-:Y:S02]  /*eb60*/  IMAD.MOV.U32 R21, RZ, RZ, 0x40000040 ;  /* 0x40000040ff157424 */ /* 0x000fe400078e00ff */
[----:B------:R-:W-:-:S04]  /*eb70*/  FADD.FTZ R176, R176, R173 ;  /* 0x000000adb0b07221 */ /* 0x000fc80000010000 */
[----:B------:R-:W-:Y:S01]  /*eb80*/  FADD.FTZ R199, R199, R176 ;  /* 0x000000b0c7c77221 */ /* 0x000fe20000010000 */
[----:B------:R-:W-:Y:S02]  /*eb90*/  WARPGROUP.DEPBAR.LE gsb0, 0x0 ;  /* 0x00008000000079c5 */ /* 0x000fe40000010000 */
[----:B------:R-:W-:-:S15]  /*eba0*/  WARPGROUP.ARRIVE ;  /* 0x00000000000079c5 */ /* 0x000fde0000000000 */
[----:B------:R-:W-:Y:S01]  /*ebb0*/  HGMMA.64x256x16.F32 R24, R156, gdesc[UR4].tnspB, R24, gsb0 ;  /* 0x43e000049c187df0 */ /* 0x000fe20008000818 */
[----:B------:R-:W-:Y:S01]  /*ebc0*/  R2UR UR6, R20 ;  /* 0x00000000140672ca */ /* 0x000fe200000e0000 */
[----:B------:R-:W-:Y:S01]  /*ebd0*/  VIADD R20, R168, 0x180 ;  /* 0x00000180a8147836 */ /* 0x000fe20000000000 */
[----:B------:R-:W-:Y:S02]  /*ebe0*/  R2UR UR7, R21 ;  /* 0x00000000150772ca */ /* 0x000fe400000e0000 */
[----:B------:R-:W-:Y:S01]  /*ebf0*/  MOV R21, 0x40000040 ;  /* 0x4000004000157802 */ /* 0x000fe20000000f00 */
[----:B------:R-:W-:Y:S02]  /*ec00*/  WARPGROUP.DEPBAR.LE gsb0, 0x0 ;  /* 0x00008000000079c5 */ /* 0x000fe40000010000 */
[----:B------:R-:W-:-:S15]  /*ec10*/  WARPGROUP.ARRIVE ;  /* 0x00000000000079c5 */ /* 0x000fde0000000000 */
[----:B------:R-:W-:-:S05]  /*ec20*/  NOP ;  /* 0x0000000000007918 */ /* 0x000fca0000000000 */
[----:B------:R-:W-:Y:S01]  /*ec30*/  HGMMA.64x256x16.F32 R24, R160, gdesc[UR4].tnspB, R24, gsb0 ;  /* 0x43e00004a0187df0 */ /* 0x000fe20008000818 */
[----:B------:R-:W-:Y:S01]  /*ec40*/  R2UR UR6, R20 ;  /* 0x00000000140672ca */ /* 0x000fe200000e0000 */
[----:B------:R-:W-:Y:S01]  /*ec50*/  FADD.FTZ R20, R180, R199 ;  /* 0x000000c7b4147221 */ /* 0x000fe20000010000 */
[----:B------:R-:W-:Y:S01]  /*ec60*/  R2UR UR7, R21 ;  /* 0x00000000150772ca */ /* 0x000fe200000e0000 */
[----:B------:R-:W-:Y:S02]  /*ec70*/  FADD.FTZ R21, R223, R206 ;  /* 0x000000cedf157221 */ /* 0x000fe40000010000 */
[----:B------:R-:W-:Y:S01]  /*ec80*/  FADD.FTZ R20, R181, R20 ;  /* 0x00000014b5147221 */ /* 0x000fe20000010000 */
[----:B------:R-:W-:Y:S02]  /*ec90*/  WARPGROUP.DEPBAR.LE gsb0, 0x0 ;  /* 0x00008000000079c5 */ /* 0x000fe40000010000 */
[----:B------:R-:W-:-:S15]  /*eca0*/  WARPGROUP.ARRIVE ;  /* 0x00000000000079c5 */ /* 0x000fde0000000000 */
[----:B------:R-:W-:-:S04]  /*ecb0*/  NOP ;  /* 0x0000000000007918 */ /* 0x000fc80000000000 */
        /* <DEDUP_REMOVED lines=12> */
.L_x_3719:
[----:B------:R-:W-:Y:S05]  /*ed80*/  BSYNC B0 ;  /* 0x0000000000007941 */ /* 0x000fea0003800000 */
.L_x_3718:
[----:B------:R-:W0:Y:S01]  /*ed90*/  SHFL.BFLY PT, R3, R20, 0x2, 0x1f ;  /* 0x0c401f0014037f89 */ /* 0x000e2200000e0000 */
[----:B------:R-:W-:Y:S02]  /*eda0*/  IMAD.MOV.U32 R6, RZ, RZ, RZ ;  /* 0x000000ffff067224 */ /* 0x000fe400078e00ff */
[----:B------:R-:W-:Y:S01]  /*edb0*/  IMAD.MOV.U32 R174, RZ, RZ, -0x800000 ;  /* 0xff800000ffae7424 */ /* 0x000fe200078e00ff */
[----:B------:R-:W1:Y:S01]  /*edc0*/  SHFL.BFLY PT, R0, R21, 0x2, 0x1f ;  /* 0x0c401f0015007f89 */ /* 0x000e6200000e0000 */
[----:B------:R-:W-:Y:S02]  /*edd0*/  IMAD.MOV.U32 R175, RZ, RZ, -0x800000 ;  /* 0xff800000ffaf7424 */ /* 0x000fe400078e00ff */
[----:B------:R-:W-:Y:S01]  /*ede0*/  VIADD R212, R212, 0x1 ;  /* 0x00000001d4d47836 */ /* 0x000fe20000000000 */
[----:B------:R-:W-:Y:S08]  /*edf0*/  BAR.ARV 0x8, 0xa0 ;  /* 0x0202800000007b1d */ /* 0x000ff00000002000 */
[----:B------:R-:W-:Y:S01]  /*ee00*/  BAR.SYNC.DEFER_BLOCKING 0xf, 0x100 ;  /* 0x03c4000000007b1d */ /* 0x000fe20000010000 */
[----:B0-----:R-:W-:Y:S01]  /*ee10*/  FADD.FTZ R4, R3, R20 ;  /* 0x0000001403047221 */ /* 0x001fe20000010000 */
[----:B-1----:R-:W-:-:S04]  /*ee20*/  FADD.FTZ R5, R0, R21 ;  /* 0x0000001500057221 */ /* 0x002fc80000010000 */
[----:B------:R-:W0:Y:S04]  /*ee30*/  SHFL.BFLY PT, R3, R4, 0x1, 0x1f ;  /* 0x0c201f0004037f89 */ /* 0x000e2800000e0000 */
[----:B------:R-:W1:Y:S01]  /*ee40*/  SHFL.BFLY PT, R0, R5, 0x1, 0x1f ;  /* 0x0c201f0005007f89 */ /* 0x000e6200000e0000 */
[----:B0-----:R-:W-:Y:S01]  /*ee50*/  FADD.FTZ R7, R4, R3 ;  /* 0x0000000304077221 */ /* 0x001fe20000010000 */
[----:B------:R-:W-:Y:S01]  /*ee60*/  IADD3 R3, -R191, RZ, RZ ;  /* 0x000000ffbf037210 */ /* 0x000fe20007ffe1ff */
[----:B------:R-:W-:Y:S02]  /*ee70*/  VIADD R4, R18, 0x1 ;  /* 0x0000000112047836 */ /* 0x000fe40000000000 */
[----:B-1----:R-:W-:Y:S01]  /*ee80*/  FADD.FTZ R0, R5, R0 ;  /* 0x0000000005007221 */ /* 0x002fe20000010000 */
[----:B------:R-:W-:-:S02]  /*ee90*/  FSETP.NE.FTZ.AND P2, PT, R7, RZ, PT ;  /* 0x000000ff0700720b */ /* 0x000fc40003f55000 */
[----:B------:R-:W-:Y:S01]  /*eea0*/  ISETP.NE.AND P0, PT, R190, R3, PT ;  /* 0x00000003be00720c */ /* 0x000fe20003f05270 */
[----:B------:R-:W-:Y:S01]  /*eeb0*/  IMAD.MOV.U32 R3, RZ, RZ, RZ ;  /* 0x000000ffff037224 */ /* 0x000fe200078e00ff */
[----:B------:R-:W-:Y:S02]  /*eec0*/  FSETP.NE.FTZ.AND P3, PT, R0, RZ, PT ;  /* 0x000000ff0000720b */ /* 0x000fe40003f75000 */
[----:B------:R-:W-:-:S04]  /*eed0*/  ISETP.NE.AND P1, PT, R4, 0x2, PT ;  /* 0x000000020400780c */ /* 0x000fc80003f25270 */
[----:B------:R-:W-:-:S03]  /*eee0*/  SEL R8, RZ, 0x1, P1 ;  /* 0x00000001ff087807 */ /* 0x000fc60000800000 */
[----:B------:R-:W0:Y:S01]  /*eef0*/  @P2 MUFU.RCP R3, R7 ;  /* 0x0000000700032308 */ /* 0x000e220000001000 */
[----:B------:R-:W-:Y:S01]  /*ef00*/  LOP3.LUT R23, R23, R8, RZ, 0x3c, !PT ;  /* 0x0000000817177212 */ /* 0x000fe200078e3cff */
[----:B------:R-:W-:Y:S02]  /*ef10*/  @!P0 IMAD R5, R18, 0x40, R188 ;  /* 0x0000004012058824 */ /* 0x000fe400078e02bc */
[C---:B------:R-:W-:Y:S01]  /*ef20*/  @P2 FMUL.FTZ R18, R170.reuse, 0.69314718246459960938 ;  /* 0x3f317218aa122820 */ /* 0x040fe20000410000 */
[----:B------:R-:W-:Y:S02]  /*ef30*/  @P3 FMUL.FTZ R170, R170, 0.69314718246459960938 ;  /* 0x3f317218aaaa3820 */ /* 0x000fe40000410000 */
[----:B------:R-:W-:Y:S01]  /*ef40*/  @!P0 LEA R5, R5, R2, 0x2 ;  /* 0x0000000205058211 */ /* 0x000fe200078e10ff */
[----:B------:R-:W1:Y:S08]  /*ef50*/  @P3 MUFU.RCP R6, R0 ;  /* 0x0000000000063308 */ /* 0x000e700000001000 */
[----:B------:R-:W3:Y:S01]  /*ef60*/  @P2 MUFU.LG2 R2, R7 ;  /* 0x0000000700022308 */ /* 0x000ee20000000c00 */
[----:B0-----:R-:W-:Y:S01]  /*ef70*/  @!P0 STS [R5+0x38400], R3 ;  /* 0x0384000305008388 */ /* 0x001fe20000000800 */
[-C--:B------:R-:W-:Y:S01]  /*ef80*/  FMUL.FTZ R181, R25, R3.reuse ;  /* 0x0000000319b57220 */ /* 0x080fe20000410000 */
        /* <DEDUP_REMOVED lines=12> */
[-C--:B--2---:R-:W-:Y:S01]  /*f050*/  FMUL.FTZ R167, R45, R3.reuse ;  /* 0x000000032da77220 */ /* 0x084fe20000410000 */
[-C--:B------:R-:W-:Y:S01]  /*f060*/  FMUL.FTZ R172, R48, R3.reuse ;  /* 0x0000000330ac7220 */ /* 0x080fe20000410000 */
[----:B---3--:R-:W-:Y:S01]  /*f070*/  @P2 FMUL.FTZ R21, R2, 0.69314718246459960938 ;  /* 0x3f31721802152820 */ /* 0x008fe20000410000 */
[-C--:B------:R-:W-:Y:S01]  /*f080*/  FMUL.FTZ R12, R49, R3.reuse ;  /* 0x00000003310c7220 */ /* 0x080fe20000410000 */
[-C--:B------:R-:W-:Y:S01]  /*f090*/  FMUL.FTZ R166, R52, R3.reuse ;  /* 0x0000000334a67220 */ /* 0x080fe20000410000 */
        /* <DEDUP_REMOVED lines=55> */
[----:B------:R-:W-:Y:S01]  /*f410*/  @P2 FFMA.FTZ R174, R18, R169, R21 ;  /* 0x000000a912ae2223 */ /* 0x000fe20000010015 */
[----:B------:R-:W-:Y:S01]  /*f420*/  PLOP3.LUT P0, PT, PT, PT, PT, 0x8, 0x0 ;  /* 0x000000000000781c */ /* 0x000fe20003f0e170 */
        /* <DEDUP_REMOVED lines=62> */
.L_x_3669:
[----:B------:R-:W-:Y:S05]  /*f810*/  BSYNC B7 ;  /* 0x0000000000077941 */ /* 0x000fea0003800000 */
.L_x_3667:
        /* <DEDUP_REMOVED lines=36> */
[----:B------:R-:W-:Y:S02]  /*fa60*/  LOP3.LUT R44, R169, 0x380, RZ, 0xc0, !PT ;  /* 0x00000380a92c7812 */ /* 0x000fe400078ec0ff */
[----:B------:R-:W-:Y:S01]  /*fa70*/  LOP3.LUT R48, R171, 0x380, RZ, 0xc0, !PT ;  /* 0x00000380ab307812 */ /* 0x000fe200078ec0ff */
[--C-:B------:R-:W-:Y:S01]  /*fa80*/  IMAD.X R49, RZ, RZ, R123.reuse, P0 ;  /* 0x000000ffff317224 */ /* 0x100fe200000e067b */
[----:B------:R-:W-:Y:S02]  /*fa90*/  IADD3 R199, P3, R122, 0x2000, RZ ;  /* 0x000020007ac77810 */ /* 0x000fe40007f7e0ff */
[----:B------:R-:W-:Y:S02]  /*faa0*/  SHF.R.U64 R44, R44, 0x3, RZ ;  /* 0x000000032c2c7819 */ /* 0x000fe400000012ff */
[C---:B------:R-:W-:Y:S01]  /*fab0*/  IADD3 R60, P6, R122.reuse, 0x2020, RZ ;  /* 0x000020207a3c7810 */ /* 0x040fe20007fde0ff */
[----:B------:R-:W-:Y:S01]  /*fac0*/  IMAD.X R57, RZ, RZ, R123, P3 ;  /* 0x000000ffff397224 */ /* 0x000fe200018e067b */
[----:B------:R-:W-:-:S02]  /*fad0*/  IADD3 R197, P4, R122, 0x60, RZ ;  /* 0x000000607ac57810 */ /* 0x000fc40007f9e0ff */
[----:B------:R-:W-:Y:S01]  /*fae0*/  SHF.R.U64 R48, R48, 0x3, RZ ;  /* 0x0000000330307819 */ /* 0x000fe200000012ff */
[--C-:B------:R-:W-:Y:S01]  /*faf0*/  IMAD.X R61, RZ, RZ, R123.reuse, P6 ;  /* 0x000000ffff3d7224 */ /* 0x100fe200030e067b */
[----:B------:R-:W-:Y:S01]  /*fb00*/  IADD3 R64, P5, R122, 0x2040, RZ ;  /* 0x000020407a407810 */ /* 0x000fe20007fbe0ff */
[----:B------:R-:W-:Y:S01]  /*fb10*/  IMAD.X R53, RZ, RZ, R123, P4 ;  /* 0x000000ffff357224 */ /* 0x000fe200020e067b */
[----:B------:R-:W-:Y:S02]  /*fb20*/  LOP3.LUT R56, R199, 0x380, RZ, 0xc0, !PT ;  /* 0x00000380c7387812 */ /* 0x000fe400078ec0ff */
[----:B------:R-:W-:Y:S02]  /*fb30*/  LOP3.LUT R44, R44, R169, RZ, 0x3c, !PT ;  /* 0x000000a92c2c7212 */ /* 0x000fe400078e3cff */
[----:B------:R-:W-:Y:S02]  /*fb40*/  LOP3.LUT R169, R60, 0x380, RZ, 0xc0, !PT ;  /* 0x000003803ca97812 */ /* 0x000fe400078ec0ff */
[----:B------:R-:W-:-:S02]  /*fb50*/  LOP3.LUT R52, R197, 0x380, RZ, 0xc0, !PT ;  /* 0x00000380c5347812 */ /* 0x000fc400078ec0ff */
[----:B------:R-:W-:Y:S02]  /*fb60*/  LOP3.LUT R48, R48, R171, RZ, 0x3c, !PT ;  /* 0x000000ab30307212 */ /* 0x000fe400078e3cff */
[----:B------:R-:W-:Y:S02]  /*fb70*/  LOP3.LUT R171, R64, 0x380, RZ, 0xc0, !PT ;  /* 0x0000038040ab7812 */ /* 0x000fe400078ec0ff */
[----:B------:R-:W-:Y:S02]  /*fb80*/  IADD3.X R45, RZ, R123, RZ, P1, !PT ;  /* 0x0000007bff2d7210 */ /* 0x000fe40000ffe4ff */
[----:B------:R-:W-:Y:S02]  /*fb90*/  SHF.R.U64 R56, R56, 0x3, RZ ;  /* 0x0000000338387819 */ /* 0x000fe400000012ff */
[----:B------:R-:W-:Y:S02]  /*fba0*/  IADD3 R98, P1, R122, 0x4000, RZ ;  /* 0x000040007a627810 */ /* 0x000fe40007f3e0ff */
[----:B------:R-:W-:-:S02]  /*fbb0*/  SHF.R.U64 R169, R169, 0x3, RZ ;  /* 0x00000003a9a97819 */ /* 0x000fc400000012ff */
[----:B------:R-:W-:Y:S01]  /*fbc0*/  IADD3 R4, P0, R122, 0x4020, RZ ;  /* 0x000040207a047810 */ /* 0x000fe20007f1e0ff */
[--C-:B------:R-:W-:Y:S01]  /*fbd0*/  IMAD.X R99, RZ, RZ, R123.reuse, P1 ;  /* 0x000000ffff637224 */ /* 0x100fe200008e067b */
[----:B------:R-:W-:Y:S02]  /*fbe0*/  SHF.R.U64 R52, R52, 0x3, RZ ;  /* 0x0000000334347819 */ /* 0x000fe400000012ff */
[C---:B------:R-:W-:Y:S01]  /*fbf0*/  IADD3 R68, P2, R122.reuse, 0x2060, RZ ;  /* 0x000020607a447810 */ /* 0x040fe20007f5e0ff */
[--C-:B------:R-:W-:Y:S01]  /*fc00*/  IMAD.X R103, RZ, RZ, R123.reuse, P0 ;  /* 0x000000ffff677224 */ /* 0x100fe200000e067b */
[----:B------:R-:W-:Y:S02]  /*fc10*/  SHF.R.U64 R171, R171, 0x3, RZ ;  /* 0x00000003abab7819 */ /* 0x000fe400000012ff */
[----:B------:R-:W-:Y:S01]  /*fc20*/  IADD3 R36, P4, R122, 0x4040, RZ ;  /* 0x000040407a247810 */ /* 0x000fe20007f9e0ff */
[----:B------:R-:W-:Y:S01]  /*fc30*/  IMAD.X R69, RZ, RZ, R123, P2 ;  /* 0x000000ffff457224 */ /* 0x000fe200010e067b */
[----:B------:R-:W-:-:S02]  /*fc40*/  LOP3.LUT R56, R56, R199, RZ, 0x3c, !PT ;  /* 0x000000c738387212 */ /* 0x000fc400078e3cff */
[----:B------:R-:W-:Y:S01]  /*fc50*/  LOP3.LUT R199, R98, 0x380, RZ, 0xc0, !PT ;  /* 0x0000038062c77812 */ /* 0x000fe200078ec0ff */
[----:B------:R-:W-:Y:S01]  /*fc60*/  IMAD.X R107, RZ, RZ, R123, P4 ;  /* 0x000000ffff6b7224 */ /* 0x000fe200020e067b */
[----:B------:R-:W-:Y:S02]  /*fc70*/  LOP3.LUT R60, R169, R60, RZ, 0x3c, !PT ;  /* 0x0000003ca93c7212 */ /* 0x000fe400078e3cff */
[----:B------:R-:W-:Y:S02]  /*fc80*/  LOP3.LUT R52, R52, R197, RZ, 0x3c, !PT ;  /* 0x000000c534347212 */ /* 0x000fe400078e3cff */
[----:B------:R-:W-:Y:S02]  /*fc90*/  LOP3.LUT R169, R4, 0x380, RZ, 0xc0, !PT ;  /* 0x0000038004a97812 */ /* 0x000fe400078ec0ff */
[----:B------:R-:W-:Y:S02]  /*fca0*/  LOP3.LUT R197, R68, 0x380, RZ, 0xc0, !PT ;  /* 0x0000038044c57812 */ /* 0x000fe400078ec0ff */
[----:B------:R-:W-:-:S02]  /*fcb0*/  LOP3.LUT R64, R171, R64, RZ, 0x3c, !PT ;  /* 0x00000040ab407212 */ /* 0x000fc400078e3cff */
[----:B------:R-:W-:Y:S02]  /*fcc0*/  LOP3.LUT R171, R36, 0x380, RZ, 0xc0, !PT ;  /* 0x0000038024ab7812 */ /* 0x000fe400078ec0ff */
[----:B------:R-:W-:Y:S02]  /*fcd0*/  SHF.R.U64 R199, R199, 0x3, RZ ;  /* 0x00000003c7c77819 */ /* 0x000fe400000012ff */
[C---:B------:R-:W-:Y:S02]  /*fce0*/  IADD3 R6, P6, R122.reuse, 0x6000, RZ ;  /* 0x000060007a067810 */ /* 0x040fe40007fde0ff */
[----:B------:R-:W-:Y:S02]  /*fcf0*/  SHF.R.U64 R169, R169, 0x3, RZ ;  /* 0x00000003a9a97819 */ /* 0x000fe400000012ff */
[C---:B------:R-:W-:Y:S01]  /*fd00*/  LOP3.LUT R37, R122.reuse, 0x380, RZ, 0xc0, !PT ;  /* 0x000003807a257812 */ /* 0x040fe200078ec0ff */
[----:B------:R-:W-:Y:S01]  /*fd10*/  IMAD.X R115, RZ, RZ, R123, P6 ;  /* 0x000000ffff737224 */ /* 0x000fe200030e067b */
[----:B------:R-:W-:-:S02]  /*fd20*/  IADD3 R30, P2, R122, 0x6040, RZ ;  /* 0x000060407a1e7810 */ /* 0x000fc40007f5e0ff */
[----:B------:R-:W-:Y:S02]  /*fd30*/  SHF.R.U64 R197, R197, 0x3, RZ ;  /* 0x00000003c5c57819 */ /* 0x000fe400000012ff */
[C---:B------:R-:W-:Y:S02]  /*fd40*/  IADD3 R40, P3, R122.reuse, 0x4060, RZ ;  /* 0x000040607a287810 */ /* 0x040fe40007f7e0ff */
[----:B------:R-:W-:Y:S02]  /*fd50*/  SHF.R.U64 R171, R171, 0x3, RZ ;  /* 0x00000003abab7819 */ /* 0x000fe400000012ff */
[----:B------:R-:W-:Y:S02]  /*fd60*/  IADD3 R34, P1, R122, 0x6060, RZ ;  /* 0x000060607a227810 */ /* 0x000fe40007f3e0ff */
[----:B------:R-:W-:Y:S02]  /*fd70*/  LOP3.LUT R98, R199, R98, RZ, 0x3c, !PT ;  /* 0x00000062c7627212 */ /* 0x000fe400078e3cff */
[----:B------:R-:W-:Y:S01]  /*fd80*/  LOP3.LUT R199, R6, 0x380, RZ, 0xc0, !PT ;  /* 0x0000038006c77812 */ /* 0x000fe200078ec0ff */
[----:B------:R-:W-:Y:S01]  /*fd90*/  IMAD.X R41, RZ, RZ, R123, P1 ;  /* 0x000000ffff297224 */ /* 0x000fe200008e067b */
[----:B------:R-:W-:-:S02]  /*fda0*/  LOP3.LUT R102, R169, R4, RZ, 0x3c, !PT ;  /* 0x00000004a9667212 */ /* 0x000fc400078e3cff */
[----:B------:R-:W-:Y:S02]  /*fdb0*/  SHF.R.U64 R37, R37, 0x3, RZ ;  /* 0x0000000325257819 */ /* 0x000fe400000012ff */
[----:B------:R-:W-:Y:S02]  /*fdc0*/  LOP3.LUT R68, R197, R68, RZ, 0x3c, !PT ;  /* 0x00000044c5447212 */ /* 0x000fe400078e3cff */
[----:B------:R-:W-:Y:S02]  /*fdd0*/  LOP3.LUT R169, R30, 0x380, RZ, 0xc0, !PT ;  /* 0x000003801ea97812 */ /* 0x000fe400078ec0ff */
[----:B------:R-:W-:Y:S02]  /*fde0*/  LOP3.LUT R197, R40, 0x380, RZ, 0xc0, !PT ;  /* 0x0000038028c57812 */ /* 0x000fe400078ec0ff */
[----:B------:R-:W-:Y:S02]  /*fdf0*/  LOP3.LUT R106, R171, R36, RZ, 0x3c, !PT ;  /* 0x00000024ab6a7212 */ /* 0x000fe400078e3cff */
[----:B------:R-:W-:-:S02]  /*fe00*/  IADD3.X R65, RZ, R123, RZ, P5, !PT ;  /* 0x0000007bff417210 */ /* 0x000fc40002ffe4ff */
[----:B------:R-:W-:Y:S02]  /*fe10*/  LOP3.LUT R171, R34, 0x380, RZ, 0xc0, !PT ;  /* 0x0000038022ab7812 */ /* 0x000fe400078ec0ff */
[----:B-1----:R-:W-:Y:S02]  /*fe20*/  IADD3 R24, P5, R122, 0x6020, RZ ;  /* 0x000060207a187810 */ /* 0x002fe40007fbe0ff */
[----:B------:R-:W-:Y:S02]  /*fe30*/  SHF.R.U64 R199, R199, 0x3, RZ ;  /* 0x00000003c7c77819 */ /* 0x000fe400000012ff */
[----:B------:R-:W-:Y:S01]  /*fe40*/  LOP3.LUT R122, R37, R122, RZ, 0x3c, !PT ;  /* 0x0000007a257a7212 */ /* 0x000fe200078e3cff */
[--C-:B------:R-:W-:Y:S01]  /*fe50*/  IMAD.X R119, RZ, RZ, R123.reuse, P5 ;  /* 0x000000ffff777224 */ /* 0x100fe200028e067b */
[----:B------:R-:W-:Y:S01]  /*fe60*/  SHF.R.U64 R169, R169, 0x3, RZ ;  /* 0x00000003a9a97819 */ /* 0x000fe200000012ff */
[----:B------:R-:W-:Y:S01]  /*fe70*/  IMAD.X R37, RZ, RZ, R123, P2 ;  /* 0x000000ffff257224 */ /* 0x000fe200010e067b */
[----:B------:R-:W-:-:S02]  /*fe80*/  SHF.R.U64 R197, R197, 0x3, RZ ;  /* 0x00000003c5c57819 */ /* 0x000fc400000012ff */
[----:B------:R-:W-:Y:S02]  /*fe90*/  SHF.R.U64 R171, R171, 0x3, RZ ;  /* 0x00000003abab7819 */ /* 0x000fe400000012ff */
[----:B------:R-:W-:Y:S02]  /*fea0*/  LOP3.LUT R114, R199, R6, RZ, 0x3c, !PT ;  /* 0x00000006c7727212 */ /* 0x000fe400078e3cff */
[-C--:B------:R-:W-:Y:S02]  /*feb0*/  IADD3.X R111, RZ, R123.reuse, RZ, P3, !PT ;  /* 0x0000007bff6f7210 */ /* 0x080fe40001ffe4ff */
[----:B------:R-:W-:Y:S02]  /*fec0*/  MOV R122, R122 ;  /* 0x0000007a007a7202 */ /* 0x000fe40000000f00 */
[----:B------:R-:W-:Y:S02]  /*fed0*/  F2FP.F16.F32.PACK_AB R4, R181, R183 ;  /* 0x000000b7b504723e */ /* 0x000fe400000000ff */
[----:B------:R-:W-:Y:S01]  /*fee0*/  F2FP.F16.F32.PACK_AB R6, R179, R182 ;  /* 0x000000b6b306723e */ /* 0x000fe200000000ff */
[----:B------:R-:W-:Y:S01]  /*fef0*/  BAR.SYNC.DEFER_BLOCKING 0x1, 0x100 ;  /* 0x0044000000007b1d */ /* 0x000fe20000010000 */
[----:B------:R-:W-:-:S02]  /*ff00*/  LOP3.LUT R36, R169, R30, RZ, 0x3c, !PT ;  /* 0x0000001ea9247212 */ /* 0x000fc400078e3cff */
[----:B------:R-:W-:Y:S02]  /*ff10*/  LOP3.LUT R110, R197, R40, RZ, 0x3c, !PT ;  /* 0x00000028c56e7212 */ /* 0x000fe400078e3cff */
[----:B------:R-:W-:Y:S02]  /*ff20*/  LOP3.LUT R123, R24, 0x380, RZ, 0xc0, !PT ;  /* 0x00000380187b7812 */ /* 0x000fe400078ec0ff */
[----:B------:R-:W-:Y:S02]  /*ff30*/  MOV R45, R44 ;  /* 0x0000002c002d7202 */ /* 0x000fe40000000f00 */
[----:B------:R-:W-:Y:S02]  /*ff40*/  F2FP.F16.F32.PACK_AB R30, R176, R178 ;  /* 0x000000b2b01e723e */ /* 0x000fe400000000ff */
[----:B------:R-:W-:Y:S02]  /*ff50*/  LOP3.LUT R40, R171, R34, RZ, 0x3c, !PT ;  /* 0x00000022ab287212 */ /* 0x000fe400078e3cff */
[----:B------:R-:W-:-:S02]  /*ff60*/  MOV R48, R48 ;  /* 0x0000003000307202 */ /* 0x000fc40000000f00 */
[----:B------:R-:W-:Y:S02]  /*ff70*/  F2FP.F16.F32.PACK_AB R34, R167, R173 ;  /* 0x000000ada722723e */ /* 0x000fe400000000ff */
[----:B------:R-:W-:Y:S02]  /*ff80*/  MOV R52, R52 ;  /* 0x0000003400347202 */ /* 0x000fe40000000f00 */
[----:B------:R-:W-:Y:S02]  /*ff90*/  SHF.R.U64 R123, R123, 0x3, RZ ;  /* 0x000000037b7b7819 */ /* 0x000fe400000012ff */
[----:B------:R-:W-:Y:S02]  /*ffa0*/  MOV R56, R56 ;  /* 0x0000003800387202 */ /* 0x000fe40000000f00 */
[----:B------:R-:W-:Y:S01]  /*ffb0*/  MOV R60, R60 ;  /* 0x0000003c003c7202 */ /* 0x000fe20000000f00 */
[----:B------:R1:W-:Y:S01]  /*ffc0*/  STSM.16.M88.4 [R122], R4 ;  /* 0x000000047a007844 */ /* 0x0003e20000000200 */
[----:B------:R-:W-:-:S02]  /*ffd0*/  MOV R64, R64 ;  /* 0x0000004000407202 */ /* 0x000fc40000000f00 */
[----:B------:R-:W-:Y:S01]  /*ffe0*/  MOV R68, R68 ;  /* 0x0000004400447202 */ /* 0x000fe20000000f00 */
[----:B------:R2:W-:Y:S01]  /*fff0*/  STSM.16.M88.4 [R45], R28 ;  /* 0x0000001c2d007844 */ /* 0x0005e20000000200 */
[----:B------:R-:W-:Y:S02]  /*10000*/  F2FP.F16.F32.PACK_AB R83, R87, R86 ;  /* 0x000000565753723e */ /* 0x000fe400000000ff */
[----:B------:R-:W-:Y:S01]  /*10010*/  F2FP.F16.F32.PACK_AB R89, R91, R90 ;  /* 0x0000005a5b59723e */ /* 0x000fe200000000ff */
[----:B------:R-:W-:Y:S01]  /*10020*/  STSM.16.M88.4 [R48], R32 ;  /* 0x0000002030007844 */ /* 0x000fe20000000200 */
[----:B------:R-:W-:Y:S02]  /*10030*/  LOP3.LUT R118, R123, R24, RZ, 0x3c, !PT ;  /* 0x000000187b767212 */ /* 0x000fe400078e3cff */
[----:B------:R-:W-:Y:S01]  /*10040*/  MOV R0, R98 ;  /* 0x0000006200007202 */ /* 0x000fe20000000f00 */
[----:B------:R-:W-:Y:S01]  /*10050*/  STSM.16.M88.4 [R52], R12 ;  /* 0x0000000c34007844 */ /* 0x000fe20000000200 */
[----:B------:R-:W-:-:S02]  /*10060*/  F2FP.F16.F32.PACK_AB R90, R93, R92 ;  /* 0x0000005c5d5a723e */ /* 0x000fc400000000ff */
[----:B------:R-:W-:Y:S01]  /*10070*/  F2FP.F16.F32.PACK_AB R91, R95, R94 ;  /* 0x0000005e5f5b723e */ /* 0x000fe200000000ff */
[----:B------:R-:W-:Y:S01]  /*10080*/  STSM.16.M88.4 [R56], R8 ;  /* 0x0000000838007844 */ /* 0x000fe20000000200 */
[----:B-1----:R-:W-:Y:S02]  /*10090*/  F2FP.F16.F32.PACK_AB R4, R160, R163 ;  /* 0x000000a3a004723e */ /* 0x002fe400000000ff */
[----:B------:R-:W-:Y:S02]  /*100a0*/  F2FP.F16.F32.PACK_AB R5, R67, R66 ;  /* 0x000000424305723e */ /* 0x000fe400000000ff */
[----:B------:R-:W-:Y:S02]  /*100b0*/  F2FP.F16.F32.PACK_AB R6, R152, R162 ;  /* 0x000000a29806723e */ /* 0x000fe400000000ff */
[----:B------:R-:W-:Y:S02]  /*100c0*/  F2FP.F16.F32.PACK_AB R7, R71, R70 ;  /* 0x000000464707723e */ /* 0x000fe400000000ff */
[----:B--2---:R-:W-:-:S02]  /*100d0*/  F2FP.F16.F32.PACK_AB R28, R73, R158 ;  /* 0x0000009e491c723e */ /* 0x004fc400000000ff */
[----:B------:R-:W-:Y:S01]  /*100e0*/  F2FP.F16.F32.PACK_AB R29, R75, R74 ;  /* 0x0000004a4b1d723e */ /* 0x000fe200000000ff */
[----:B------:R1:W-:Y:S01]  /*100f0*/  STSM.16.M88.4 [R60], R4 ;  /* 0x000000043c007844 */ /* 0x0003e20000000200 */
[----:B------:R-:W-:Y:S02]  /*10100*/  F2FP.F16.F32.PACK_AB R30, R77, R76 ;  /* 0x0000004c4d1e723e */ /* 0x000fe400000000ff */
[----:B------:R-:W-:Y:S02]  /*10110*/  F2FP.F16.F32.PACK_AB R31, R79, R78 ;  /* 0x0000004e4f1f723e */ /* 0x000fe400000000ff */
[----:B------:R-:W-:Y:S02]  /*10120*/  F2FP.F16.F32.PACK_AB R96, R97, R96 ;  /* 0x000000606160723e */ /* 0x000fe400000000ff */
[----:B------:R-:W-:Y:S01]  /*10130*/  MOV R102, R102 ;  /* 0x0000006600667202 */ /* 0x000fe20000000f00 */
[----:B------:R-:W-:Y:S01]  /*10140*/  STSM.16.M88.4 [R64], R28 ;  /* 0x0000001c40007844 */ /* 0x000fe20000000200 */
[----:B------:R-:W-:-:S02]  /*10150*/  MOV R24, R106 ;  /* 0x0000006a00187202 */ /* 0x000fc40000000f00 */
[----:B------:R-:W-:Y:S01]  /*10160*/  F2FP.F16.F32.PACK_AB R97, R42, R3 ;  /* 0x000000032a61723e */ /* 0x000fe200000000ff */
[----:B------:R-:W-:Y:S01]  /*10170*/  STSM.16.M88.4 [R68], R80 ;  /* 0x0000005044007844 */ /* 0x000fe20000000200 */
[----:B------:R-:W-:Y:S02]  /*10180*/  F2FP.F16.F32.PACK_AB R98, R101, R100 ;  /* 0x000000646562723e */ /* 0x000fe400000000ff */
[----:B------:R-:W-:Y:S01]  /*10190*/  F2FP.F16.F32.PACK_AB R99, R54, R50 ;  /* 0x000000323663723e */ /* 0x000fe200000000ff */
[----:B------:R2:W-:Y:S01]  /*101a0*/  STSM.16.M88.4 [R0], R88 ;  /* 0x0000005800007844 */ /* 0x0005e20000000200 */
[----:B------:R-:W-:Y:S02]  /*101b0*/  F2FP.F16.F32.PACK_AB R104, R105, R104 ;  /* 0x000000686968723e */ /* 0x000fe400000000ff */
[----:B------:R-:W-:Y:S01]  /*101c0*/  MOV R44, R114 ;  /* 0x00000072002c7202 */ /* 0x000fe20000000f00 */
[----:B------:R-:W-:Y:S01]  /*101d0*/  STSM.16.M88.4 [R102], R96 ;  /* 0x0000006066007844 */ /* 0x000fe20000000200 */
[----:B------:R-:W-:-:S02]  /*101e0*/  F2FP.F16.F32.PACK_AB R105, R62, R58 ;  /* 0x0000003a3e69723e */ /* 0x000fc400000000ff */
[----:B------:R-:W-:Y:S02]  /*101f0*/  F2FP.F16.F32.PACK_AB R106, R109, R108 ;  /* 0x0000006c6d6a723e */ /* 0x000fe400000000ff */
[----:B------:R-:W-:Y:S02]  /*10200*/  F2FP.F16.F32.PACK_AB R107, R153, R72 ;  /* 0x00000048996b723e */ /* 0x000fe400000000ff */
[----:B------:R-:W-:Y:S02]  /*10210*/  F2FP.F16.F32.PACK_AB R112, R113, R112 ;  /* 0x000000707170723e */ /* 0x000fe400000000ff */
[----:B------:R-:W-:Y:S01]  /*10220*/  MOV R110, R110 ;  /* 0x0000006e006e7202 */ /* 0x000fe20000000f00 */
[----:B------:R3:W-:Y:S01]  /*10230*/  STSM.16.M88.4 [R24], R104 ;  /* 0x0000006818007844 */ /* 0x0007e20000000200 */
        /* <DEDUP_REMOVED lines=12> */
[----:B------:R-:W-:Y:S02]  /*10300*/  ISETP.NE.U32.AND P0, PT, RZ, UR4, PT ;  /* 0x00000004ff007c0c */ /* 0x000fe4000bf05070 */
[----:B-1----:R-:W-:Y:S02]  /*10310*/  IADD3 R6, P1, R209, UR4, RZ ;  /* 0x00000004d1067c10 */ /* 0x002fe4000ff3e0ff */
[----:B------:R-:W-:Y:S02]  /*10320*/  MOV R118, R118 ;  /* 0x0000007600767202 */ /* 0x000fe40000000f00 */
[----:B------:R-:W-:-:S02]  /*10330*/  F2FP.F16.F32.PACK_AB R130, R133, R132 ;  /* 0x000000848582723e */ /* 0x000fc400000000ff */
[----:B------:R-:W-:Y:S02]  /*10340*/  F2FP.F16.F32.PACK_AB R131, R135, R134 ;  /* 0x000000868783723e */ /* 0x000fe400000000ff */
[----:B------:R-:W-:Y:S02]  /*10350*/  F2FP.F16.F32.PACK_AB R137, R139, R138 ;  /* 0x0000008a8b89723e */ /* 0x000fe400000000ff */
[----:B------:R-:W-:Y:S01]  /*10360*/  F2FP.F16.F32.PACK_AB R144, R145, R144 ;  /* 0x000000909190723e */ /* 0x000fe200000000ff */
[----:B------:R-:W-:Y:S01]  /*10370*/  STSM.16.M88.4 [R118], R128 ;  /* 0x0000008076007844 */ /* 0x000fe20000000200 */
[----:B------:R-:W-:Y:S02]  /*10380*/  MOV R36, R36 ;  /* 0x0000002400247202 */ /* 0x000fe40000000f00 */
[----:B------:R-:W-:Y:S02]  /*10390*/  F2FP.F16.F32.PACK_AB R138, R141, R140 ;  /* 0x0000008c8d8a723e */ /* 0x000fe400000000ff */
[----:B------:R-:W-:-:S02]  /*103a0*/  F2FP.F16.F32.PACK_AB R139, R143, R142 ;  /* 0x0000008e8f8b723e */ /* 0x000fc400000000ff */
[----:B------:R-:W-:Y:S02]  /*103b0*/  F2FP.F16.F32.PACK_AB R145, R147, R146 ;  /* 0x000000929391723e */ /* 0x000fe400000000ff */
[----:B------:R-:W-:Y:S01]  /*103c0*/  MOV R40, R40 ;  /* 0x0000002800287202 */ /* 0x000fe20000000f00 */
[----:B------:R1:W-:Y:S01]  /*103d0*/  STSM.16.M88.4 [R36], R136 ;  /* 0x0000008824007844 */ /* 0x0003e20000000200 */
        /* <DEDUP_REMOVED lines=8> */
[----:B--2---:R-:W-:Y:S02]  /*10460*/  MOV R0, RZ ;  /* 0x000000ff00007202 */ /* 0x004fe40000000f00 */
[----:B------:R-:W-:-:S13]  /*10470*/  ISETP.NE.AND.EX P6, PT, RZ, UR5, PT, P6 ;  /* 0x00000005ff007c0c */ /* 0x000fda000bfc5360 */
[----:B------:R-:W-:Y:S01]  /*10480*/  @P6 IADD3 R4, P4, R209, UR4, RZ ;  /* 0x00000004d1046c10 */ /* 0x000fe2000ff9e0ff */
[----:B------:R-:W-:Y:S02]  /*10490*/  ULDC UR4, c[0x0][0xb88] ;  /* 0x0002e20000047ab9 */ /* 0x000fe40000000800 */
[----:B---3--:R-:W-:Y:S01]  /*104a0*/  IMAD.U32 R24, RZ, RZ, UR4 ;  /* 0x00000004ff187e24 */ /* 0x008fe2000f8e00ff */
        /* <DEDUP_REMOVED lines=20> */
[----:B------:R-:W-:Y:S01]  /*105f0*/  LOP3.LUT R12, R12, R13, RZ, 0x3c, !PT ;  /* 0x0000000d0c0c7212 */ /* 0x000fe200078e3cff */
[--C-:B------:R-:W-:Y:S01]  /*10600*/  IMAD.X R13, RZ, RZ, R21.reuse, P2 ;  /* 0x000000ffff0d7224 */ /* 0x100fe200010e0615 */
[----:B------:R-:W-:Y:S01]  /*10610*/  LOP3.LUT R28, R28, R29, RZ, 0x3c, !PT ;  /* 0x0000001d1c1c7212 */ /* 0x000fe200078e3cff */
[----:B------:R-:W-:Y:S01]  /*10620*/  IMAD.X R29, RZ, RZ, R21, P3 ;  /* 0x000000ffff1d7224 */ /* 0x000fe200018e0615 */
[----:B------:R-:W-:Y:S02]  /*10630*/  LOP3.LUT R32, R32, R33, RZ, 0x3c, !PT ;  /* 0x0000002120207212 */ /* 0x000fe400078e3cff */
[----:B------:R-:W-:-:S02]  /*10640*/  P2R R10, PR, RZ, 0x20 ;  /* 0x00000020ff0a7803 */ /* 0x000fc40000000000 */
[----:B------:R-:W-:Y:S02]  /*10650*/  IADD3.X R33, RZ, R21, RZ, P4, !PT ;  /* 0x00000015ff217210 */ /* 0x000fe400027fe4ff */
[C---:B------:R-:W-:Y:S02]  /*10660*/  IADD3 R41, P1, R20.reuse, 0x6000, RZ ;  /* 0x0000600014297810 */ /* 0x040fe40007f3e0ff */
[C---:B------:R-:W-:Y:S02]  /*10670*/  IADD3 R45, P2, R20.reuse, 0x7000, RZ ;  /* 0x00007000142d7810 */ /* 0x040fe40007f5e0ff */
[C---:B------:R-:W-:Y:S02]  /*10680*/  IADD3 R49, P3, R20.reuse, 0x8000, RZ ;  /* 0x0000800014317810 */ /* 0x040fe40007f7e0ff */
[C---:B------:R-:W-:Y:S02]  /*10690*/  IADD3 R53, P4, R20.reuse, 0x9000, RZ ;  /* 0x0000900014357810 */ /* 0x040fe40007f9e0ff */
[----:B------:R-:W-:-:S02]  /*106a0*/  IADD3 R57, P5, R20, 0xa000, RZ ;  /* 0x0000a00014397810 */ /* 0x000fc40007fbe0ff */
[----:B-1----:R-:W-:Y:S02]  /*106b0*/  LOP3.LUT R36, R37, 0x380, RZ, 0xc0, !PT ;  /* 0x0000038025247812 */ /* 0x002fe400078ec0ff */
[----:B----4-:R-:W-:Y:S02]  /*106c0*/  LOP3.LUT R40, R41, 0x380, RZ, 0xc0, !PT ;  /* 0x0000038029287812 */ /* 0x010fe400078ec0ff */
[----:B------:R-:W-:Y:S02]  /*106d0*/  LOP3.LUT R44, R45, 0x380, RZ, 0xc0, !PT ;  /* 0x000003802d2c7812 */ /* 0x000fe400078ec0ff */
        /* <DEDUP_REMOVED lines=15> */
[----:B--2---:R-:W-:Y:S06]  /*107d0*/  @P6 BRA `(.L_x_3733) ;  /* 0x0000000000106947 */ /* 0x004fec0003800000 */
[----:B------:R-:W-:Y:S05]  /*107e0*/  @!P0 BRA `(.L_x_3733) ;  /* 0x00000000000c8947 */ /* 0x000fea0003800000 */
[----:B------:R-:W2:Y:S04]  /*107f0*/  LDG.E R3, desc[UR54][R6.64] ;  /* 0x0000003606037981 */ /* 0x000ea8000c1e1900 */
[----:B-----5:R-:W2:Y:S02]  /*10800*/  LDG.E R24, desc[UR54][R6.64+0x4] ;  /* 0x0000043606187981 */ /* 0x020ea4000c1e1900 */
[----:B--2---:R-:W-:-:S07]  /*10810*/  IMAD.IADD R24, R24, 0x1, -R3 ;  /* 0x0000000118187824 */ /* 0x004fce00078e0a03 */
.L_x_3733:
        /* <DEDUP_REMOVED lines=8> */
[--C-:B------:R-:W-:Y:S01]  /*108a0*/  IMAD.X R49, RZ, RZ, R21.reuse, P3 ;  /* 0x000000ffff317224 */ /* 0x100fe200018e0615 */
[C---:B------:R-:W-:Y:S01]  /*108b0*/  IADD3 R69, P2, R20.reuse, 0xd000, RZ ;  /* 0x0000d00014457810 */ /* 0x040fe20007f5e0ff */
[----:B------:R-:W-:Y:S01]  /*108c0*/  IMAD.X R53, RZ, RZ, R21, P4 ;  /* 0x000000ffff357224 */ /* 0x000fe200020e0615 */
[----:B------:R-:W-:-:S02]  /*108d0*/  IADD3 R73, P3, R20, 0xe000, RZ ;  /* 0x0000e00014497810 */ /* 0x000fc40007f7e0ff */
[C---:B------:R-:W-:Y:S02]  /*108e0*/  IADD3 R4, P4, R20.reuse, 0xf000, RZ ;  /* 0x0000f00014047810 */ /* 0x040fe40007f9e0ff */
[----:B------:R-:W-:Y:S02]  /*108f0*/  LOP3.LUT R60, R61, 0x380, RZ, 0xc0, !PT ;  /* 0x000003803d3c7812 */ /* 0x000fe400078ec0ff */
[----:B------:R-:W-:Y:S01]  /*10900*/  LOP3.LUT R64, R65, 0x380, RZ, 0xc0, !PT ;  /* 0x0000038041407812 */ /* 0x000fe200078ec0ff */
[----:B------:R-:W-:Y:S01]  /*10910*/  IMAD.X R77, RZ, RZ, R21, P4 ;  /* 0x000000ffff4d7224 */ /* 0x000fe200020e0615 */
[----:B------:R-:W-:Y:S02]  /*10920*/  LOP3.LUT R68, R69, 0x380, RZ, 0xc0, !PT ;  /* 0x0000038045447812 */ /* 0x000fe400078ec0ff */
[----:B------:R-:W-:Y:S02]  /*10930*/  LOP3.LUT R72, R73, 0x380, RZ, 0xc0, !PT ;  /* 0x0000038049487812 */ /* 0x000fe400078ec0ff */
[----:B------:R-:W-:-:S02]  /*10940*/  LOP3.LUT R5, R20, 0x380, RZ, 0xc0, !PT ;  /* 0x0000038014057812 */ /* 0x000fc400078ec0ff */
[----:B-1----:R-:W-:Y:S02]  /*10950*/  ISETP.NE.AND P5, PT, R3, RZ, PT ;  /* 0x000000ff0300720c */ /* 0x002fe40003fa5270 */
[----:B------:R-:W-:Y:S02]  /*10960*/  LOP3.LUT R3, R4, 0x380, RZ, 0xc0, !PT ;  /* 0x0000038004037812 */ /* 0x000fe400078ec0ff */
        /* <DEDUP_REMOVED lines=12> */
[----:B------:R-:W-:Y:S01]  /*10a30*/  IMAD.X R73, RZ, RZ, R21, P3 ;  /* 0x000000ffff497224 */ /* 0x000fe200018e0615 */
[----:B------:R-:W-:-:S02]  /*10a40*/  IADD3.X R65, RZ, R21, RZ, P1, !PT ;  /* 0x00000015ff417210 */ /* 0x000fc40000ffe4ff */
[----:B------:R-:W-:Y:S02]  /*10a50*/  LOP3.LUT R20, R5, R20, RZ, 0x3c, !PT ;  /* 0x0000001405147212 */ /* 0x000fe400078e3cff */
        /* <DEDUP_REMOVED lines=8> */
[----:B------:R-:W-:Y:S02]  /*10ae0*/  IMAD R3, R80, UR4, RZ ;  /* 0x0000000450037c24 */ /* 0x000fe4000f8e02ff */
[----:B------:R-:W-:Y:S02]  /*10af0*/  IMAD.MOV.U32 R4, RZ, RZ, R0 ;  /* 0x000000ffff047224 */ /* 0x000fe400078e0000 */
[C---:B------:R-:W-:Y:S02]  /*10b00*/  IMAD R3, R208.reuse, UR5, R3 ;  /* 0x00000005d0037c24 */ /* 0x040fe4000f8e0203 */
[----:B------:R-:W-:Y:S01]  /*10b10*/  IMAD.WIDE.U32 R4, R208, UR4, R4 ;  /* 0x00000004d0047c25 */ /* 0x000fe2000f8e0004 */
[----:B------:R-:W-:-:S03]  /*10b20*/  ULDC.64 UR4, c[0x0][0xc78] ;  /* 0x00031e0000047ab9 */ /* 0x000fc60000000a00 */
[----:B------:R-:W-:Y:S02]  /*10b30*/  IMAD.IADD R5, R5, 0x1, R3 ;  /* 0x0000000105057824 */ /* 0x000fe400078e0203 */
[----:B------:R-:W-:Y:S02]  /*10b40*/  IMAD.MOV R7, RZ, RZ, -R191 ;  /* 0x000000ffff077224 */ /* 0x000fe400078e0abf */
[----:B------:R-:W-:Y:S02]  /*10b50*/  IMAD R3, R215, UR4, RZ ;  /* 0x00000004d7037c24 */ /* 0x000fe4000f8e02ff */
[----:B------:R-:W-:Y:S01]  /*10b60*/  IMAD R11, R213, 0x40, R188 ;  /* 0x00000040d50b7824 */ /* 0x000fe200078e02bc */
[----:B------:R-:W-:Y:S01]  /*10b70*/  ISETP.NE.AND P0, PT, R190, R7, PT ;  /* 0x00000007be00720c */ /* 0x000fe20003f05270 */
[----:B------:R-:W-:-:S03]  /*10b80*/  IMAD.WIDE.U32 R4, R83, UR4, R4 ;  /* 0x0000000453047c25 */ /* 0x000fc6000f8e0004 */
[----:B------:R-:W-:Y:S01]  /*10b90*/  SHF.R.S32.HI R7, RZ, 0x1f, R11 ;  /* 0x0000001fff077819 */ /* 0x000fe2000001140b */
[----:B------:R-:W-:Y:S01]  /*10ba0*/  IMAD R10, R83, UR5, R3 ;  /* 0x00000005530a7c24 */ /* 0x000fe2000f8e0203 */
[C---:B------:R-:W-:Y:S01]  /*10bb0*/  IADD3 R6, P2, R11.reuse, R4, RZ ;  /* 0x000000040b067210 */ /* 0x040fe20007f5e0ff */
[C---:B------:R-:W-:Y:S01]  /*10bc0*/  VIADD R3, R11.reuse, 0x8 ;  /* 0x000000080b037836 */ /* 0x040fe20000000000 */
[-C--:B------:R-:W-:Y:S01]  /*10bd0*/  ISETP.GE.OR P1, PT, R11, R24.reuse, P0 ;  /* 0x000000180b00720c */ /* 0x080fe20000726670 */
[----:B------:R-:W-:Y:S01]  /*10be0*/  ULDC.64 UR4, c[0x0][0xc40] ;  /* 0x0003100000047ab9 */ /* 0x000fe20000000a00 */
[----:B------:R-:W-:Y:S02]  /*10bf0*/  IADD3.X R7, R7, R5, R10, P2, !PT ;  /* 0x0000000507077210 */ /* 0x000fe400017fe40a */
[----:B------:R-:W-:Y:S02]  /*10c00*/  ISETP.GE.OR P0, PT, R3, R24, P0 ;  /* 0x000000180300720c */ /* 0x000fe40000706670 */
[----:B------:R-:W-:-:S04]  /*10c10*/  LEA R4, P2, R6, UR4, 0x2 ;  /* 0x0000000406047c11 */ /* 0x000fc8000f8410ff */
[----:B------:R-:W-:-:S05]  /*10c20*/  LEA.HI.X R5, R6, UR5, R7, 0x2, P2 ;  /* 0x0000000506057c11 */ /* 0x000fca00090f1407 */
[----:B------:R1:W-:Y:S04]  /*10c30*/  @!P1 STG.E desc[UR54][R4.64], R174 ;  /* 0x000000ae04009986 */ /* 0x0003e8000c101936 */
[----:B------:R1:W-:Y:S02]  /*10c40*/  @!P0 STG.E desc[UR54][R4.64+0x20], R175 ;  /* 0x000020af04008986 */ /* 0x0003e4000c101936 */
.L_x_3734:
[----:B------:R-:W2:Y:S01]  /*10c50*/  LDC R90, c[0x0][0xb8c] ;  /* 0x0002e300ff5a7b82 */ /* 0x000ea20000000800 */
[----:B-1----:R1:W5:Y:S01]  /*10c60*/  LD.E.128 R4, desc[UR54][R20.64] ;  /* 0x0000003614047980 */ /* 0x002362000c101d00 */
[----:B------:R-:W-:Y:S02]  /*10c70*/  ULDC.64 UR4, c[0x0][0xba0] ;  /* 0x0002e80000047ab9 */ /* 0x000fe40000000a00 */
[----:B------:R-:W-:Y:S01]  /*10c80*/  IMAD R3, R81, UR4, RZ ;  /* 0x0000000451037c24 */ /* 0x000fe2000f8e02ff */
[----:B------:R-:W5:Y:S04]  /*10c90*/  LD.E.128 R8, desc[UR54][R8.64] ;  /* 0x0000003608087980 */ /* 0x000f68000c101d00 */
[----:B------:R-:W5:Y:S01]  /*10ca0*/  LD.E.128 R12, desc[UR54][R12.64] ;  /* 0x000000360c0c7980 */ /* 0x000f62000c101d00 */
[----:B-1----:R-:W-:-:S02]  /*10cb0*/  SHF.R.S32.HI R21, RZ, 0x1f, R187 ;  /* 0x0000001fff157819 */ /* 0x002fc400000114bb */
[----:B------:R-:W-:Y:S01]  /*10cc0*/  MOV R20, R187 ;  /* 0x000000bb00147202 */ /* 0x000fe20000000f00 */
[C---:B------:R-:W-:Y:S01]  /*10cd0*/  IMAD R3, R0.reuse, UR5, R3 ;  /* 0x0000000500037c24 */ /* 0x040fe2000f8e0203 */
[----:B------:R-:W5:Y:S03]  /*10ce0*/  LD.E.128 R28, desc[UR54][R28.64] ;  /* 0x000000361c1c7980 */ /* 0x000f66000c101d00 */
[----:B------:R-:W-:Y:S01]  /*10cf0*/  IMAD.WIDE.U32 R20, R0, UR4, R20 ;  /* 0x0000000400147c25 */ /* 0x000fe2000f8e0014 */
[----:B------:R-:W-:Y:S01]  /*10d00*/  ULDC.64 UR4, c[0x0][0xbe0] ;  /* 0x0002f80000047ab9 */ /* 0x000fe20000000a00 */
[----:B------:R-:W5:Y:S02]  /*10d10*/  LD.E.128 R32, desc[UR54][R32.64] ;  /* 0x0000003620207980 */ /* 0x000f64000c101d00 */
[----:B------:R-:W-:Y:S02]  /*10d20*/  IMAD.IADD R21, R21, 0x1, R3 ;  /* 0x0000000115157824 */ /* 0x000fe400078e0203 */
[----:B------:R-:W-:Y:S01]  /*10d30*/  VIADD R3, R187, 0x40 ;  /* 0x00000040bb037836 */ /* 0x000fe20000000000 */
[----:B------:R-:W5:Y:S01]  /*10d40*/  LD.E.128 R36, desc[UR54][R36.64] ;  /* 0x0000003624247980 */ /* 0x000f62000c101d00 */
[----:B------:R-:W-:-:S03]  /*10d50*/  IMAD R81, R80, UR4, RZ ;  /* 0x0000000450517c24 */ /* 0x000fc6000f8e02ff */
[-C--:B--2---:R-:W-:Y:S01]  /*10d60*/  ISETP.GE.AND P3, PT, R3, R90.reuse, PT ;  /* 0x0000005a0300720c */ /* 0x084fe20003f66270 */
[----:B------:R-:W-:Y:S01]  /*10d70*/  IMAD R85, R213, -0x40, R24 ;  /* 0xffffffc0d5557824 */ /* 0x000fe200078e0218 */
[----:B------:R-:W5:Y:S01]  /*10d80*/  LD.E.128 R40, desc[UR54][R40.64] ;  /* 0x0000003628287980 */ /* 0x000f62000c101d00 */
[----:B------:R-:W-:Y:S01]  /*10d90*/  VIADD R0, R192, 0x20 ;  /* 0x00000020c0007836 */ /* 0x000fe20000000000 */
[----:B------:R-:W-:Y:S01]  /*10da0*/  SEL R24, RZ, 0xffffffff, P3 ;  /* 0xffffffffff187807 */ /* 0x000fe20001800000 */
[C---:B------:R-:W-:Y:S01]  /*10db0*/  IMAD R81, R208.reuse, UR5, R81 ;  /* 0x00000005d0517c24 */ /* 0x040fe2000f8e0251 */
[----:B------:R-:W5:Y:S01]  /*10dc0*/  LD.E.128 R44, desc[UR54][R44.64] ;  /* 0x000000362c2c7980 */ /* 0x000f62000c101d00 */
[----:B------:R-:W-:Y:S01]  /*10dd0*/  IMAD.WIDE.U32 R20, R208, UR4, R20 ;  /* 0x00000004d0147c25 */ /* 0x000fe2000f8e0014 */
[C---:B------:R-:W-:Y:S01]  /*10de0*/  ISETP.GE.AND P2, PT, R187.reuse, R90, PT ;  /* 0x0000005abb00720c */ /* 0x040fe20003f46270 */
[----:B------:R-:W-:Y:S01]  /*10df0*/  ULDC.64 UR4, c[0x0][0xbe8] ;  /* 0x0002fa0000047ab9 */ /* 0x000fe20000000a00 */
[----:B------:R-:W5:Y:S01]  /*10e00*/  LD.E.128 R48, desc[UR54][R48.64] ;  /* 0x0000003630307980 */ /* 0x000f62000c101d00 */
[----:B------:R-:W-:-:S03]  /*10e10*/  VIADD R87, R187, 0xc0 ;  /* 0x000000c0bb577836 */ /* 0x000fc60000000000 */
[----:B------:R-:W5:Y:S01]  /*10e20*/  LD.E.128 R52, desc[UR54][R52.64] ;  /* 0x0000003634347980 */ /* 0x000f62000c101d00 */
[----:B------:R-:W-:-:S03]  /*10e30*/  IADD3 R86, R187, 0x80, RZ ;  /* 0x00000080bb567810 */ /* 0x000fc60007ffe0ff */
[----:B------:R-:W5:Y:S04]  /*10e40*/  LD.E.128 R56, desc[UR54][R56.64] ;  /* 0x0000003638387980 */ /* 0x000f68000c101d00 */
[----:B------:R-:W5:Y:S04]  /*10e50*/  LD.E.128 R60, desc[UR54][R60.64] ;  /* 0x000000363c3c7980 */ /* 0x000f68000c101d00 */
[----:B------:R-:W5:Y:S04]  /*10e60*/  LD.E.128 R64, desc[UR54][R64.64] ;  /* 0x0000003640407980 */ /* 0x000f68000c101d00 */
[----:B------:R-:W5:Y:S04]  /*10e70*/  LD.E.128 R68, desc[UR54][R68.64] ;  /* 0x0000003644447980 */ /* 0x000f68000c101d00 */
[----:B------:R-:W5:Y:S04]  /*10e80*/  LD.E.128 R72, desc[UR54][R72.64] ;  /* 0x0000003648487980 */ /* 0x000f68000c101d00 */
[----:B------:R-:W5:Y:S01]  /*10e90*/  LD.E.128 R76, desc[UR54][R76.64] ;  /* 0x000000364c4c7980 */ /* 0x000f62000c101d00 */
[----:B------:R-:W-:Y:S01]  /*10ea0*/  IMAD.IADD R21, R21, 0x1, R81 ;  /* 0x0000000115157824 */ /* 0x000fe200078e0251 */
[----:B------:R-:W-:Y:S01]  /*10eb0*/  ISETP.GE.AND P0, PT, R0, R85, PT ;  /* 0x000000550000720c */ /* 0x000fe20003f06270 */
[----:B------:R-:W-:Y:S01]  /*10ec0*/  IMAD.SHL.U32 R81, R24, 0x2, RZ ;  /* 0x0000000218517824 */ /* 0x000fe200078e00ff */
        /* <DEDUP_REMOVED lines=8> */
[-C--:B------:R-:W-:Y:S01]  /*10f50*/  ISETP.GE.AND P2, PT, R86, R90.reuse, PT ;  /* 0x0000005a5600720c */ /* 0x080fe20003f46270 */
[----:B------:R-:W-:Y:S01]  /*10f60*/  VIADD R80, R187, 0x180 ;  /* 0x00000180bb507836 */ /* 0x000fe20000000000 */
[----:B------:R-:W-:Y:S01]  /*10f70*/  ISETP.GE.AND P3, PT, R87, R90, PT ;  /* 0x0000005a5700720c */ /* 0x000fe20003f66270 */
[----:B------:R-:W-:Y:S01]  /*10f80*/  VIADD R82, R187, 0x1c0 ;  /* 0x000001c0bb527836 */ /* 0x000fe20000000000 */
[----:B------:R-:W-:Y:S01]  /*10f90*/  LOP3.LUT R0, R81, 0x2, R0, 0xe2, !PT ;  /* 0x0000000251007812 */ /* 0x000fe200078ee200 */
[----:B------:R-:W-:Y:S01]  /*10fa0*/  BSSY B1, `(.L_x_3735) ;  /* 0x0000035000017945 */ /* 0x000fe20003800000 */
[----:B------:R-:W-:-:S02]  /*10fb0*/  SEL R81, RZ, 0x4, P2 ;  /* 0x00000004ff517807 */ /* 0x000fc40001000000 */
[----:B------:R-:W-:Y:S02]  /*10fc0*/  SEL R24, RZ, 0x8, P3 ;  /* 0x00000008ff187807 */ /* 0x000fe40001800000 */
[----:B------:R-:W-:Y:S02]  /*10fd0*/  IADD3 R89, R187, 0x140, RZ ;  /* 0x00000140bb597810 */ /* 0x000fe40007ffe0ff */
[----:B------:R-:W-:Y:S01]  /*10fe0*/  LOP3.LUT R24, R24, R0, R81, 0xfe, !PT ;  /* 0x0000000018187212 */ /* 0x000fe200078efe51 */
[----:B------:R-:W-:Y:S01]  /*10ff0*/  VIADD R0, R2, 0x38820 ;  /* 0x0003882002007836 */ /* 0x000fe20000000000 */
[-C--:B------:R-:W-:Y:S02]  /*11000*/  ISETP.GE.AND P2, PT, R88, R90.reuse, PT ;  /* 0x0000005a5800720c */ /* 0x080fe40003f46270 */
[-C--:B------:R-:W-:Y:S02]  /*11010*/  ISETP.GE.AND P3, PT, R89, R90.reuse, PT ;  /* 0x0000005a5900720c */ /* 0x080fe40003f66270 */
[----:B------:R-:W-:-:S02]  /*11020*/  ISETP.GE.AND P4, PT, R80, R90, PT ;  /* 0x0000005a5000720c */ /* 0x000fc40003f86270 */
[----:B------:R-:W-:Y:S02]  /*11030*/  ISETP.GE.AND P1, PT, R192, R85, PT ;  /* 0x00000055c000720c */ /* 0x000fe40003f26270 */
[----:B------:R-:W-:Y:S02]  /*11040*/  SEL R81, RZ, 0x10, P2 ;  /* 0x00000010ff517807 */ /* 0x000fe40001000000 */
[----:B------:R-:W-:Y:S02]  /*11050*/  SEL R80, RZ, 0x20, P3 ;  /* 0x00000020ff507807 */ /* 0x000fe40001800000 */
[----:B------:R-:W-:Y:S02]  /*11060*/  PRMT R0, RZ, 0x654, R0 ;  /* 0x00000654ff007816 */ /* 0x000fe40000000000 */
[----:B------:R-:W-:Y:S01]  /*11070*/  LOP3.LUT R81, R80, R24, R81, 0xfe, !PT ;  /* 0x0000001850517212 */ /* 0x000fe200078efe51 */
[----:B------:R-:W-:Y:S01]  /*11080*/  IMAD R24, R215, UR4, RZ ;  /* 0x00000004d7187c24 */ /* 0x000fe2000f8e02ff */
[----:B-1----:R1:W-:Y:S01]  /*11090*/  SYNCS.ARRIVE.TRANS64.RED.A1T0 RZ, [R0+URZ], RZ ;  /* 0x000000ff00ff79a7 */ /* 0x0023e2000810043f */
[----:B------:R-:W-:-:S02]  /*110a0*/  ISETP.GE.AND P2, PT, R82, R90, PT ;  /* 0x0000005a5200720c */ /* 0x000fc40003f46270 */
[C---:B------:R-:W-:Y:S01]  /*110b0*/  IMAD R85, R83.reuse, UR5, R24 ;  /* 0x0000000553557c24 */ /* 0x040fe2000f8e0218 */
[----:B------:R-:W-:Y:S01]  /*110c0*/  SHF.R.S32.HI R193, RZ, 0x1f, R192 ;  /* 0x0000001fffc17819 */ /* 0x000fe200000114c0 */
[----:B------:R-:W-:Y:S01]  /*110d0*/  IMAD.WIDE.U32 R82, R83, UR4, R20 ;  /* 0x0000000453527c25 */ /* 0x000fe2000f8e0014 */
[----:B------:R-:W-:Y:S02]  /*110e0*/  SEL R21, RZ, 0x80, P2 ;  /* 0x00000080ff157807 */ /* 0x000fe40001000000 */
[----:B-1----:R-:W-:Y:S01]  /*110f0*/  SEL R0, RZ, 0x40, P4 ;  /* 0x00000040ff007807 */ /* 0x002fe20002000000 */
[----:B------:R-:W-:-:S03]  /*11100*/  IMAD.IADD R91, R83, 0x1, R85 ;  /* 0x00000001535b7824 */ /* 0x000fc600078e0255 */
[----:B------:R-:W-:Y:S01]  /*11110*/  LOP3.LUT R0, R81, R0, RZ, 0xfc, !PT ;  /* 0x0000000051007212 */ /* 0x000fe200078efcff */
[----:B------:R-:W-:-:S03]  /*11120*/  IMAD.WIDE R80, R213, 0x40, R192 ;  /* 0x00000040d5507825 */ /* 0x000fc600078e02c0 */
[----:B------:R-:W-:Y:S01]  /*11130*/  LOP3.LUT R24, R0, R21, RZ, 0xfc, !PT ;  /* 0x0000001500187212 */ /* 0x000fe200078efcff */
[----:B------:R-:W-:Y:S06]  /*11140*/  @P1 BRA `(.L_x_3736) ;  /* 0x0000000000681947 */ /* 0x000fec0003800000 */
[----:B------:R-:W-:Y:S01]  /*11150*/  ULDC.64 UR4, c[0x0][0xbd8] ;  /* 0x0002f60000047ab9 */ /* 0x000fe20000000a00 */
[----:B------:R-:W-:Y:S01]  /*11160*/  MOV R21, R91 ;  /* 0x0000005b00157202 */ /* 0x000fe20000000f00 */
[----:B------:R-:W-:Y:S01]  /*11170*/  IMAD R85, R81, UR4, RZ ;  /* 0x0000000451557c24 */ /* 0x000fe2000f8e02ff */
[-C--:B------:R-:W-:Y:S01]  /*11180*/  ISETP.GE.AND P2, PT, R187, R90.reuse, PT ;  /* 0x0000005abb00720c */ /* 0x080fe20003f46270 */
[----:B------:R-:W-:Y:S01]  /*11190*/  IMAD.MOV.U32 R20, RZ, RZ, R82 ;  /* 0x000000ffff147224 */ /* 0x000fe200078e0052 */
[-C--:B------:R-:W-:Y:S01]  /*111a0*/  ISETP.GE.AND P3, PT, R3, R90.reuse, PT ;  /* 0x0000005a0300720c */ /* 0x080fe20003f66270 */
[C---:B------:R-:W-:Y:S01]  /*111b0*/  IMAD R85, R80.reuse, UR5, R85 ;  /* 0x0000000550557c24 */ /* 0x040fe2000f8e0255 */
[----:B------:R-:W-:Y:S01]  /*111c0*/  ISETP.GE.AND P4, PT, R89, R90, PT ;  /* 0x0000005a5900720c */ /* 0x000fe20003f86270 */
[----:B------:R-:W-:Y:S01]  /*111d0*/  IMAD.WIDE.U32 R20, R80, UR4, R20 ;  /* 0x0000000450147c25 */ /* 0x000fe2000f8e0014 */
[----:B------:R-:W-:Y:S01]  /*111e0*/  ULDC.64 UR4, c[0x0][0xb80] ;  /* 0x0002e00000047ab9 */ /* 0x000fe20000000a00 */
[----:B------:R-:W-:-:S02]  /*111f0*/  LOP3.LUT P5, RZ, R0, 0x40, RZ, 0xc0, !PT ;  /* 0x0000004000ff7812 */ /* 0x000fc400078ac0ff */
[----:B------:R-:W-:Y:S01]  /*11200*/  IMAD.IADD R21, R21, 0x1, R85 ;  /* 0x0000000115157824 */ /* 0x000fe200078e0255 */
[----:B------:R-:W-:Y:S02]  /*11210*/  LEA R84, P1, R20, UR4, 0x1 ;  /* 0x0000000414547c11 */ /* 0x000fe4000f8208ff */
[----:B------:R-:W-:Y:S02]  /*11220*/  LOP3.LUT P6, RZ, R24, 0x80, RZ, 0xc0, !PT ;  /* 0x0000008018ff7812 */ /* 0x000fe400078cc0ff */
        /* <DEDUP_REMOVED lines=12> */
.L_x_3736:
[----:B------:R-:W-:Y:S05]  /*112f0*/  BSYNC B1 ;  /* 0x0000000000017941 */ /* 0x000fea0003800000 */
.L_x_3735:
[----:B------:R-:W-:Y:S05]  /*11300*/  @P0 BRA `(.L_x_3737) ;  /* 0x0000000c00040947 */ /* 0x000fea0003800000 */
[----:B-1---5:R-:W-:Y:S01]  /*11310*/  IADD3 R7, P0, R80, 0x20, RZ ;  /* 0x0000002050077810 */ /* 0x022fe20007f1e0ff */
[----:B------:R-:W-:Y:S01]  /*11320*/  ULDC.64 UR4, c[0x0][0xbd8] ;  /* 0x0002f60000047ab9 */ /* 0x000fe20000000a00 */
[----:B------:R-:W-:Y:S01]  /*11330*/  IMAD.MOV.U32 R4, RZ, RZ, R82 ;  /* 0x000000ffff047224 */ /* 0x000fe200078e0052 */
[-C--:B------:R-:W-:Y:S01]  /*11340*/  ISETP.GE.AND P4, PT, R3, R90.reuse, PT ;  /* 0x0000005a0300720c */ /* 0x080fe20003f86270 */
        /* <DEDUP_REMOVED lines=8> */
[----:B------:R-:W-:-:S03]  /*113d0*/  ISETP.GE.AND P0, PT, R89, R90, PT ;  /* 0x0000005a5900720c */ /* 0x000fc60003f06270 */
[----:B------:R-:W-:Y:S01]  /*113e0*/  IMAD R3, R7, UR5, R80 ;  /* 0x0000000507037c24 */ /* 0x000fe2000f8e0250 */
[----:B------:R-:W-:Y:S02]  /*113f0*/  ULDC.64 UR4, c[0x0][0xb80] ;  /* 0x0002e00000047ab9 */ /* 0x000fe40000000a00 */
[----:B------:R-:W-:Y:S02]  /*11400*/  LEA R6, P6, R4, UR4, 0x1 ;  /* 0x0000000404067c11 */ /* 0x000fe4000f8c08ff */
[----:B------:R-:W-:-:S04]  /*11410*/  IADD3 R3, R5, R3, RZ ;  /* 0x0000000305037210 */ /* 0x000fc80007ffe0ff */
        /* <DEDUP_REMOVED lines=13> */
.L_x_3732:
        /* <DEDUP_REMOVED lines=22> */
.L_x_3738:
        /* <DEDUP_REMOVED lines=29> */
.L_x_3740:
[----:B------:R-:W-:Y:S05]  /*11820*/  BSYNC B1 ;  /* 0x0000000000017941 */ /* 0x000fea0003800000 */
.L_x_3739:
[----:B------:R-:W-:Y:S01]  /*11830*/  ULDC.64 UR4, c[0x0][0xba0] ;  /* 0x0002e80000047ab9 */ /* 0x000fe20000000a00 */
[----:B---34-:R-:W-:Y:S01]  /*11840*/  MOV R5, R10 ;  /* 0x0000000a00057202 */ /* 0x018fe20000000f00 */
[----:B------:R-:W-:Y:S01]  /*11850*/  IMAD.MOV.U32 R4, RZ, RZ, R187 ;  /* 0x000000ffff047224 */ /* 0x000fe200078e00bb */
[C---:B--2---:R-:W-:Y:S01]  /*11860*/  ISETP.GE.AND P2, PT, R187.reuse, R12, PT ;  /* 0x0000000cbb00720c */ /* 0x044fe20003f46270 */
[----:B------:R-:W-:Y:S01]  /*11870*/  IMAD R6, R8, UR4, RZ ;  /* 0x0000000408067c24 */ /* 0x000fe2000f8e02ff */
[----:B------:R-:W-:Y:S01]  /*11880*/  IADD3 R31, R187, 0x140, RZ ;  /* 0x00000140bb1f7810 */ /* 0x000fe20007ffe0ff */
[----:B------:R-:W-:Y:S01]  /*11890*/  IMAD.WIDE.U32 R4, R3, UR4, R4 ;  /* 0x0000000403047c25 */ /* 0x000fe2000f8e0004 */
[----:B------:R-:W-:Y:S03]  /*118a0*/  BSSY B1, `(.L_x_3741) ;  /* 0x000004a000017945 */ /* 0x000fe60003800000 */
[----:B------:R-:W-:-:S02]  /*118b0*/  VIADD R13, R187, 0x40 ;  /* 0x00000040bb0d7836 */ /* 0x000fc40000000000 */
[----:B------:R-:W-:Y:S01]  /*118c0*/  IMAD R3, R3, UR5, R6 ;  /* 0x0000000503037c24 */ /* 0x000fe2000f8e0206 */
[----:B------:R-:W-:Y:S01]  /*118d0*/  ULDC.64 UR4, c[0x0][0xbe0] ;  /* 0x0002f80000047ab9 */ /* 0x000fe20000000a00 */
[----:B------:R-:W-:Y:S01]  /*118e0*/  VIADD R15, R187, 0x80 ;  /* 0x00000080bb0f7836 */ /* 0x000fe20000000000 */
[-C--:B------:R-:W-:Y:S01]  /*118f0*/  ISETP.GE.AND P0, PT, R13, R12.reuse, PT ;  /* 0x0000000c0d00720c */ /* 0x080fe20003f06270 */
[----:B------:R-:W-:Y:S02]  /*11900*/  IMAD.IADD R5, R5, 0x1, R3 ;  /* 0x0000000105057824 */ /* 0x000fe400078e0203 */
[----:B------:R-:W-:Y:S01]  /*11910*/  IMAD R3, R213, -0x40, R0 ;  /* 0xffffffc0d5037824 */ /* 0x000fe200078e0200 */
[----:B------:R-:W-:Y:S01]  /*11920*/  SEL R6, RZ, 0xffffffff, P0 ;  /* 0xffffffffff067807 */ /* 0x000fe20000000000 */
[C---:B------:R-:W-:Y:S02]  /*11930*/  VIADD R0, R192.reuse, 0x20 ;  /* 0x00000020c0007836 */ /* 0x040fe40000000000 */
[----:B------:R-:W-:Y:S01]  /*11940*/  IMAD R7, R9, UR4, RZ ;  /* 0x0000000409077c24 */ /* 0x000fe2000f8e02ff */
[-C--:B------:R-:W-:Y:S01]  /*11950*/  ISETP.GE.AND P1, PT, R192, R3.reuse, PT ;  /* 0x00000003c000720c */ /* 0x080fe20003f26270 */
[----:B------:R-:W-:Y:S01]  /*11960*/  VIADD R21, R187, 0xc0 ;  /* 0x000000c0bb157836 */ /* 0x000fe20000000000 */
[----:B------:R-:W-:Y:S01]  /*11970*/  ISETP.GE.AND P0, PT, R0, R3, PT ;  /* 0x000000030000720c */ /* 0x000fe20003f06270 */
[C---:B------:R-:W-:Y:S01]  /*11980*/  IMAD R7, R208.reuse, UR5, R7 ;  /* 0x00000005d0077c24 */ /* 0x040fe2000f8e0207 */
[----:B------:R-:W-:Y:S01]  /*11990*/  SEL R0, RZ, 0x1, P2 ;  /* 0x00000001ff007807 */ /* 0x000fe20001000000 */
[----:B------:R-:W-:Y:S01]  /*119a0*/  IMAD.WIDE.U32 R4, R208, UR4, R4 ;  /* 0x00000004d0047c25 */ /* 0x000fe2000f8e0004 */
[----:B------:R-:W-:Y:S01]  /*119b0*/  SHF.L.U32 R3, R6, 0x1, RZ ;  /* 0x0000000106037819 */ /* 0x000fe200000006ff */
[----:B------:R-:W-:Y:S01]  /*119c0*/  ULDC.64 UR4, c[0x0][0xbe8] ;  /* 0x0002fa0000047ab9 */ /* 0x000fe20000000a00 */
[-C--:B------:R-:W-:Y:S01]  /*119d0*/  ISETP.GE.AND P2, PT, R15, R12.reuse, PT ;  /* 0x0000000c0f00720c */ /* 0x080fe20003f46270 */
[----:B------:R-:W-:Y:S01]  /*119e0*/  VIADD R29, R187, 0x100 ;  /* 0x00000100bb1d7836 */ /* 0x000fe20000000000 */
[----:B------:R-:W-:Y:S01]  /*119f0*/  ISETP.GE.AND P3, PT, R21, R12, PT ;  /* 0x0000000c1500720c */ /* 0x000fe20003f66270 */
[----:B------:R-:W-:Y:S01]  /*11a00*/  IMAD.IADD R5, R5, 0x1, R7 ;  /* 0x0000000105057824 */ /* 0x000fe200078e0207 */
[----:B------:R-:W-:Y:S01]  /*11a10*/  LOP3.LUT R0, R3, 0x2, R0, 0xe2, !PT ;  /* 0x0000000203007812 */ /* 0x000fe200078ee200 */
[C---:B------:R-:W-:Y:S01]  /*11a20*/  VIADD R7, R187.reuse, 0x180 ;  /* 0x00000180bb077836 */ /* 0x040fe20000000000 */
[----:B------:R-:W-:Y:S01]  /*11a30*/  SEL R3, RZ, 0x4, P2 ;  /* 0x00000004ff037807 */ /* 0x000fe20001000000 */
        /* <DEDUP_REMOVED lines=17> */
[----:B------:R-:W-:Y:S01]  /*11b50*/  SEL R0, RZ, 0x80, P2 ;  /* 0x00000080ff007807 */ /* 0x000fe20001000000 */
[----:B------:R-:W-:-:S02]  /*11b60*/  IMAD.IADD R11, R7, 0x1, R3 ;  /* 0x00000001070b7824 */ /* 0x000fc400078e0203 */
[----:B------:R-:W-:Y:S01]  /*11b70*/  IMAD.WIDE R8, R213, 0x40, R8 ;  /* 0x00000040d5087825 */ /* 0x000fe200078e0208 */
        /* <DEDUP_REMOVED lines=13> */
[----:B------:R-:W-:Y:S01]  /*11c50*/  IMAD.IADD R3, R5, 0x1, R3 ;  /* 0x0000000105037824 */ /* 0x000fe200078e0203 */
[C---:B------:R-:W-:Y:S02]  /*11c60*/  LEA R34, P1, R4.reuse, UR4, 0x1 ;  /* 0x0000000404227c11 */ /* 0x040fe4000f8208ff */
[-C--:B------:R-:W-:Y:S02]  /*11c70*/  ISETP.GE.AND P2, PT, R31, R12.reuse, PT ;  /* 0x0000000c1f00720c */ /* 0x080fe40003f46270 */
        /* <DEDUP_REMOVED lines=12> */
.L_x_3742:
[----:B------:R-:W-:Y:S05]  /*11d40*/  BSYNC B1 ;  /* 0x0000000000017941 */ /* 0x000fea0003800000 */
.L_x_3741:
[----:B------:R-:W-:Y:S05]  /*11d50*/  @P0 BRA `(.L_x_3737) ;  /* 0x0000000000700947 */ /* 0x000fea0003800000 */
[----:B------:R-:W-:Y:S01]  /*11d60*/  IADD3 R3, P0, R8, 0x20, RZ ;  /* 0x0000002008037810 */ /* 0x000fe20007f1e0ff */
        /* <DEDUP_REMOVED lines=27> */
.L_x_3737:
[----:B------:R-:W-:Y:S05]  /*11f20*/  BSYNC B0 ;  /* 0x0000000000007941 */ /* 0x000fea0003800000 */
.L_x_3731:
[----:B------:R-:W-:Y:S02]  /*11f30*/  ULDC UR4, c[0x0][0xd14] ;  /* 0x0003450000047ab9 */ /* 0x000fe40000000800 */
[----:B-1----:R-:W-:-:S13]  /*11f40*/  ISETP.GE.AND P0, PT, R27, UR4, PT ;  /* 0x000000041b007c0c */ /* 0x002fda000bf06270 */
[----:B------:R-:W-:Y:S05]  /*11f50*/  @!P0 BRA `(.L_x_3743) ;  /* 0xfffffef0007c8947 */ /* 0x000fea000383ffff */
[----:B------:R-:W-:Y:S05]  /*11f60*/  BRA `(.L_x_3626) ;  /* 0x00000060007c7947 */ /* 0x000fea0003800000 */
.L_x_3624:
        /* <DEDUP_REMOVED lines=56> */
[----:B------:R-:W-:Y:S01]  /*122f0*/  MOV R5, R6 ;  /* 0x0000000600057202 */ /* 0x000fe20000000f00 */
[----:B------:R-:W-:Y:S01]  /*12300*/  IMAD.MOV.U32 R19, RZ, RZ, RZ ;  /* 0x000000ffff137224 */ /* 0x000fe200078e00ff */
[----:B------:R-:W-:Y:S01]  /*12310*/  ULDC UR5, c[0x0][0xd14] ;  /* 0x0003450000057ab9 */ /* 0x000fe20000000800 */
[----:B------:R-:W-:Y:S01]  /*12320*/  ULDC UR7, c[0x0][0xd14] ;  /* 0x0003450000077ab9 */ /* 0x000fe20000000800 */
[----:B------:R-:W-:-:S05]  /*12330*/  ULDC UR4, c[0x0][0xd10] ;  /* 0x0003440000047ab9 */ /* 0x000fca0000000800 */
.L_x_3748:
        /* <DEDUP_REMOVED lines=16> */
.L_x_3747:
[----:B------:R-:W-:Y:S05]  /*12440*/  BSYNC B0 ;  /* 0x0000000000007941 */ /* 0x000fea0003800000 */
.L_x_3746:
        /* <DEDUP_REMOVED lines=26> */
.L_x_3744:
        /* <DEDUP_REMOVED lines=16> */
.L_x_3749:
[----:B-1----:R-:W-:Y:S01]  /*126f0*/  IMAD R16, R16, UR4, R7 ;  /* 0x0000000410107c24 */ /* 0x002fe2000f8e0207 */
[----:B------:R-:W-:Y:S01]  /*12700*/  IADD3 R19, R5, R19, RZ ;  /* 0x0000001305137210 */ /* 0x000fe20007ffe0ff */
[----:B------:R-:W-:Y:S02]  /*12710*/  IMAD R7, R11, R6, RZ ;  /* 0x000000060b077224 */ /* 0x000fe400078e02ff */
[----:B0-----:R-:W-:Y:S01]  /*12720*/  IMAD.MOV.U32 R2, RZ, RZ, RZ ;  /* 0x000000ffff027224 */ /* 0x001fe200078e00ff */
[----:B------:R-:W-:-:S03]  /*12730*/  IADD3 R17, -R16, UR6, RZ ;  /* 0x0000000610117c10 */ /* 0x000fc6000fffe1ff */
        /* <DEDUP_REMOVED lines=20> */
.L_x_3745:
[----:B------:R-:W-:Y:S02]  /*12880*/  IMAD.MOV.U32 R17, RZ, RZ, RZ ;  /* 0x000000ffff117224 */ /* 0x000fe400078e00ff */
[----:B------:R-:W-:Y:S02]  /*12890*/  IMAD.U32 R16, RZ, RZ, UR6 ;  /* 0x00000006ff107e24 */ /* 0x000fe4000f8e00ff */
[----:B------:R-:W-:-:S07]  /*128a0*/  IMAD.MOV.U32 R18, RZ, RZ, RZ ;  /* 0x000000ffff127224 */ /* 0x000fce00078e00ff */
.L_x_3750:
[----:B------:R-:W0:Y:S01]  /*128b0*/  S2R R0, SR_TID.X ;  /* 0x0000000000007919 */ /* 0x000e220000002100 */
        /* <DEDUP_REMOVED lines=10> */
[----:B------:R0:W-:Y:S04]  /*12960*/  STL [R1+0x8], R0 ;  /* 0x0000080001007387 */ /* 0x0001e80000100800 */
[----:B------:R0:W-:Y:S02]  /*12970*/  STL [R1+0x28], RZ ;  /* 0x000028ff01007387 */ /* 0x0001e40000100800 */
[----:B------:R-:W-:Y:S05]  /*12980*/  @P0 BRA `(.L_x_3751) ;  /* 0x0000005400140947 */ /* 0x000fea0003800000 */
[----:B0-----:R-:W-:Y:S01]  /*12990*/  IMAD.MOV.U32 R0, RZ, RZ, 0x1 ;  /* 0x00000001ff007424 */ /* 0x001fe200078e00ff */
[----:B------:R-:W-:Y:S01]  /*129a0*/  STL [R1+0x28], RZ ;  /* 0x000028ff01007387 */ /* 0x000fe20000100800 */
[----:B------:R-:W-:Y:S01]  /*129b0*/  ULDC UR4, c[0x0][0xc] ;  /* 0x0000030000047ab9 */ /* 0x000fe20000000800 */
[----:B------:R-:W-:Y:S02]  /*129c0*/  IMAD.MOV.U32 R2, RZ, RZ, 0x1 ;  /* 0x00000001ff027424 */ /* 0x000fe400078e00ff */
[----:B------:R0:W-:Y:S04]  /*129d0*/  STL [R1+0xc], R0 ;  /* 0x00000c0001007387 */ /* 0x0001e80000100800 */
[----:B------:R1:W-:Y:S04]  /*129e0*/  STL [R1+0x4], RZ ;  /* 0x000004ff01007387 */ /* 0x0003e80000100800 */
[----:B------:R1:W-:Y:S01]  /*129f0*/  STL [R1], RZ ;  /* 0x000000ff01007387 */ /* 0x0003e20000100800 */
[----:B0-----:R-:W-:-:S03]  /*12a00*/  IMAD.U32 R0, RZ, RZ, UR4 ;  /* 0x00000004ff007e24 */ /* 0x001fc6000f8e00ff */
[----:B------:R1:W-:Y:S04]  /*12a10*/  STL [R1+0x8], R2 ;  /* 0x0000080201007387 */ /* 0x0003e80000100800 */
[----:B------:R1:W-:Y:S02]  /*12a20*/  STL [R1+0x38], R0 ;  /* 0x0000380001007387 */ /* 0x0003e40000100800 */
.L_x_3833:
[----:B-1-3--:R-:W0:Y:S02]  /*12a30*/  LDC.64 R2, c[0x0][0xd60] ;  /* 0x00035800ff027b82 */ /* 0x00ae240000000a00 */
[----:B0-----:R-:W-:-:S05]  /*12a40*/  IMAD.WIDE R2, R19, 0x4, R2 ;  /* 0x0000000413027825 */ /* 0x001fca00078e0202 */
[----:B--2---:R-:W2:Y:S01]  /*12a50*/  LDG.E R11, desc[UR54][R2.64] ;  /* 0x00000036020b7981 */ /* 0x004ea2000c1e1900 */
[----:B------:R-:W-:Y:S05]  /*12a60*/  YIELD ;  /* 0x0000000000007946 */ /* 0x000fea0003800000 */
[----:B------:R-:W-:Y:S01]  /*12a70*/  ULDC.64 UR4, c[0x0][0xb20] ;  /* 0x0002c80000047ab9 */ /* 0x000fe20000000a00 */
[----:B------:R-:W-:Y:S01]  /*12a80*/  IMAD.MOV.U32 R6, RZ, RZ, RZ ;  /* 0x000000ffff067224 */ /* 0x000fe200078e00ff */
[----:B------:R-:W-:Y:S01]  /*12a90*/  ISETP.NE.U32.AND P0, PT, RZ, UR4, PT ;  /* 0x00000004ff007c0c */ /* 0x000fe2000bf05070 */
[----:B------:R-:W-:-:S03]  /*12aa0*/  ULDC.64 UR6, c[0x0][0xb08] ;  /* 0x0002c20000067ab9 */ /* 0x000fc60000000a00 */
[----:B------:R-:W-:Y:S02]  /*12ab0*/  ISETP.NE.AND.EX P0, PT, RZ, UR5, PT, P0 ;  /* 0x00000005ff007c0c */ /* 0x000fe4000bf05300 */
[----:B------:R-:W-:Y:S02]  /*12ac0*/  MOV R4, RZ ;  /* 0x000000ff00047202 */ /* 0x000fe40000000f00 */
[----:B--2---:R-:W-:Y:S01]  /*12ad0*/  SHF.R.S32.HI R0, RZ, 0x1f, R11 ;  /* 0x0000001fff007819 */ /* 0x004fe2000001140b */
[----:B------:R-:W-:-:S08]  /*12ae0*/  IMAD.SHL.U32 R7, R11, 0x4, RZ ;  /* 0x000000040b077824 */ /* 0x000fd000078e00ff */
        /* <DEDUP_REMOVED lines=13> */
[----:B------:R-:W-:Y:S01]  /*12bc0*/  SHF.L.U64.HI R0, R11, 0x2, R0 ;  /* 0x000000020b007819 */ /* 0x000fe20000010200 */
[----:B------:R-:W-:Y:S01]  /*12bd0*/  STL [R1+0x20], R7 ;  /* 0x0000200701007387 */ /* 0x000fe20000100800 */
[----:B------:R-:W-:-:S03]  /*12be0*/  ISETP.NE.AND.EX P1, PT, RZ, UR5, PT, P1 ;  /* 0x00000005ff007c0c */ /* 0x000fc6000bf25310 */
[----:B------:R-:W-:Y:S10]  /*12bf0*/  STL [R1+0x24], R0 ;  /* 0x0000240001007387 */ /* 0x000ff40000100800 */
        /* <DEDUP_REMOVED lines=22> */
[----:B------:R-:W-:Y:S01]  /*12d60*/  IMAD.U32 R7, RZ, RZ, UR4 ;  /* 0x00000004ff077e24 */ /* 0x000fe2000f8e00ff */
[----:B------:R-:W-:Y:S01]  /*12d70*/  ISETP.NE.AND.EX P0, PT, RZ, UR7, PT, P0 ;  /* 0x00000007ff007c0c */ /* 0x000fe2000bf05300 */
[----:B------:R-:W-:-:S12]  /*12d80*/  @P1 BRA `(.L_x_3752) ;  /* 0x0000000000101947 */ /* 0x000fd80003800000 */
[----:B------:R-:W-:Y:S05]  /*12d90*/  @!P2 BRA `(.L_x_3752) ;  /* 0x00000000000ca947 */ /* 0x000fea0003800000 */
[----:B0-----:R-:W2:Y:S04]  /*12da0*/  LDG.E R8, desc[UR54][R4.64] ;  /* 0x0000003604087981 */ /* 0x001ea8000c1e1900 */
[----:B-----5:R-:W2:Y:S02]  /*12db0*/  LDG.E R0, desc[UR54][R4.64+0x4] ;  /* 0x0000043604007981 */ /* 0x020ea4000c1e1900 */
[----:B--2---:R-:W-:-:S07]  /*12dc0*/  IADD3 R0, -R8, R0, RZ ;  /* 0x0000000008007210 */ /* 0x004fce0007ffe1ff */
.L_x_3752:
[----:B0-----:R-:W2:Y:S04]  /*12dd0*/  @P0 LDG.E R4, desc[UR54][R2.64] ;  /* 0x0000003602040981 */ /* 0x001ea8000c1e1900 */
[----:B------:R-:W2:Y:S01]  /*12de0*/  @P0 LDG.E R5, desc[UR54][R2.64+0x4] ;  /* 0x0000043602050981 */ /* 0x000ea2000c1e1900 */
[----:B-----5:R-:W-:Y:S01]  /*12df0*/  IMAD.IADD R0, R0, 0x1, -R6 ;  /* 0x0000000100007824 */ /* 0x020fe200078e0a06 */
        /* <DEDUP_REMOVED lines=18> */
[----:B------:R-:W-:Y:S01]  /*12f20*/  @P1 SHF.R.S32.HI R0, RZ, 0x6, R7 ;  /* 0x00000006ff001819 */ /* 0x000fe20000011407 */
[----:B------:R-:W-:-:S06]  /*12f30*/  IMAD.MOV.U32 R7, RZ, RZ, RZ ;  /* 0x000000ffff077224 */ /* 0x000fcc00078e00ff */
        /* <DEDUP_REMOVED lines=17> */
.L_x_3876:
[----:B------:R-:W-:-:S03]  /*13050*/  UMOV UR4, 0xffffffff ;  /* 0xffffffff00047882 */ /* 0x000fc60000000000 */
[----:B------:R-:W-:Y:S05]  /*13060*/  BRA.DIV UR4, `(.L_x_3756) ;  /* 0x0000005a04947947 */ /* 0x000fea000b800000 */
[----:B------:R-:W-:-:S13]  /*13070*/  ELECT P6, URZ, PT ;  /* 0x00000000003f782f */ /* 0x000fda00038c0000 */
.L_x_3879:
[----:B------:R-:W2:Y:S01]  /*13080*/  LDL R5, [R1+0x28] ;  /* 0x0000280001057983 */ /* 0x000ea20000100800 */
[----:B------:R-:W-:Y:S01]  /*13090*/  MOV R8, 0x400 ;  /* 0x0000040000087802 */ /* 0x000fe20000000f00 */
[----:B--2---:R-:W-:-:S05]  /*130a0*/  VIADD R5, R5, 0x1 ;  /* 0x0000000105057836 */ /* 0x004fca0000000000 */
        /* <DEDUP_REMOVED lines=8> */
.L_x_3880:
        /* <DEDUP_REMOVED lines=8> */
.L_x_3881:
        /* <DEDUP_REMOVED lines=11> */
.L_x_3761:
[----:B-1----:R-:W2:Y:S01]  /*13260*/  LDL R8, [R1+0x4] ;  /* 0x0000040001087983 */ /* 0x002ea20000100800 */
[----:B------:R-:W-:Y:S01]  /*13270*/  R2UR UR9, R6 ;  /* 0x00000000060972ca */ /* 0x000fe200000e0000 */
[----:B------:R-:W-:Y:S01]  /*13280*/  ULDC.64 UR6, c[0x0][0x198] ;  /* 0x0000660000067ab9 */ /* 0x000fe20000000a00 */
[----:B------:R-:W-:Y:S01]  /*13290*/  R2UR UR12, R3 ;  /* 0x00000000030c72ca */ /* 0x000fe200000e0000 */
[----:B------:R-:W-:Y:S01]  /*132a0*/  UIADD3 UR4, UP0, UR6, 0x570, URZ ;  /* 0x0000057006047890 */ /* 0x000fe2000ff1e03f */
[----:B------:R-:W-:Y:S01]  /*132b0*/  R2UR UR13, R2 ;  /* 0x00000000020d72ca */ /* 0x000fe200000e0000 */
[----:B------:R-:W-:Y:S01]  /*132c0*/  UMOV UR10, URZ ;  /* 0x0000003f000a7c82 */ /* 0x000fe20008000000 */
[----:B------:R-:W-:Y:S01]  /*132d0*/  UMOV UR6, 0x0 ;  /* 0x0000000000067882 */ /* 0x000fe20000000000 */
[----:B------:R-:W-:-:S03]  /*132e0*/  UIADD3.X UR5, URZ, UR7, URZ, UP0, !UPT ;  /* 0x000000073f057290 */ /* 0x000fc600087fe43f */
[----:B------:R-:W-:-:S03]  /*132f0*/  UMOV UR7, 0x12f00000 ;  /* 0x12f0000000077882 */ /* 0x000fc60000000000 */
[----:B------:R-:W-:Y:S01]  /*13300*/  UIADD3 UR9, UR9, 0x38890, URZ ;  /* 0x0003889009097890 */ /* 0x000fe2000fffe03f */
[----:B--2---:R-:W-:-:S04]  /*13310*/  LEA R8, R8, R5, 0xd ;  /* 0x0000000508087211 */ /* 0x004fc800078e68ff */
[----:B------:R-:W-:Y:S01]  /*13320*/  R2UR UR8, R8 ;  /* 0x00000000080872ca */ /* 0x000fe200000e0000 */
[----:B-----5:R-:W-:-:S04]  /*13330*/  IMAD R8, R0, 0x40, R7 ;  /* 0x0000004000087824 */ /* 0x020fc800078e0207 */
[----:B------:R-:W-:-:S05]  /*13340*/  VIADD R8, R8, 0xffffffc0 ;  /* 0xffffffc008087836 */ /* 0x000fca0000000000 */
[----:B------:R-:W-:-:S03]  /*13350*/  R2UR UR11, R8 ;  /* 0x00000000080b72ca */ /* 0x000fc600000e0000 */
[----:B------:R-:W-:-:S10]  /*13360*/  UIADD3 UR8, UR8, 0x22400, URZ ;  /* 0x0002240008087890 */ /* 0x000fd4000fffe03f */
[----:B------:R1:W-:Y:S01]  /*13370*/  UTMALDG.4D [UR8], [UR4], desc[UR6] ;  /* 0x00000608040075b4 */ /* 0x0003e20008019000 */
[----:B------:R-:W2:Y:S02]  /*13380*/  SYNCS.PHASECHK.TRANS64.TRYWAIT P0, [R6+URZ+0x388c0], R9 ;  /* 0x0388c009060075a7 */ /* 0x000ea4000800017f */
[----:B-12---:R-:W-:Y:S05]  /*13390*/  @!P0 BRA `(.L_x_3762) ;  /* 0x0000005800108947 */ /* 0x006fea0003800000 */
.L_x_3882:
        /* <DEDUP_REMOVED lines=8> */
.L_x_3763:
[----:B01----:R-:W2:Y:S01]  /*13420*/  LDL R9, [R1+0x4] ;  /* 0x0000040001097983 */ /* 0x003ea20000100800 */
[----:B------:R-:W-:Y:S01]  /*13430*/  R2UR UR9, R6 ;  /* 0x00000000060972ca */ /* 0x000fe200000e0000 */
[----:B------:R-:W-:Y:S01]  /*13440*/  ULDC.64 UR24, c[0x0][0x198] ;  /* 0x0000660000187ab9 */ /* 0x000fe20000000a00 */
        /* <DEDUP_REMOVED lines=8> */
[----:B------:R-:W-:Y:S01]  /*134d0*/  UMOV UR16, 0x40 ;  /* 0x0000004000107882 */ /* 0x000fe20000000000 */
[----:B------:R-:W-:-:S02]  /*134e0*/  UMOV UR18, 0x80 ;  /* 0x0000008000127882 */ /* 0x000fc40000000000 */
[----:B------:R-:W-:Y:S01]  /*134f0*/  UIADD3 UR9, UR9, 0x388b0, URZ ;  /* 0x000388b009097890 */ /* 0x000fe2000fffe03f */
        /* <DEDUP_REMOVED lines=38> */
.L_x_3759:
[----:B------:R-:W-:Y:S05]  /*13760*/  BSYNC B1 ;  /* 0x0000000000017941 */ /* 0x000fea0003800000 */
.L_x_3758:
[----:B0-----:R-:W2:Y:S04]  /*13770*/  LDL.LU R6, [R1+0x4] ;  /* 0x0000040001067983 */ /* 0x001ea80000300800 */
[----:B------:R-:W3:Y:S01]  /*13780*/  LDL.LU R9, [R1+0xc] ;  /* 0x00000c0001097983 */ /* 0x000ee20000300800 */
[----:B------:R-:W-:Y:S02]  /*13790*/  PLOP3.LUT P2, PT, PT, PT, PT, 0x8, 0x0 ;  /* 0x000000000000781c */ /* 0x000fe40003f4e170 */
[----:B--2---:R-:W-:-:S04]  /*137a0*/  IADD3 R6, R6, 0x1, RZ ;  /* 0x0000000106067810 */ /* 0x004fc80007ffe0ff */
[----:B------:R-:W-:-:S04]  /*137b0*/  ISETP.NE.AND P0, PT, R6, 0x2, PT ;  /* 0x000000020600780c */ /* 0x000fc80003f05270 */
[----:B------:R-:W-:-:S04]  /*137c0*/  SEL R8, RZ, 0x1, P0 ;  /* 0x00000001ff087807 */ /* 0x000fc80000000000 */
[----:B---3--:R-:W-:Y:S02]  /*137d0*/  LOP3.LUT R9, R9, R8, RZ, 0x3c, !PT ;  /* 0x0000000809097212 */ /* 0x008fe400078e3cff */
[----:B------:R-:W-:Y:S01]  /*137e0*/  SEL R8, R6, RZ, P0 ;  /* 0x000000ff06087207 */ /* 0x000fe20000000000 */
[----:B------:R-:W-:Y:S02]  /*137f0*/  VIADD R6, R0, 0xfffffffe ;  /* 0xfffffffe00067836 */ /* 0x000fe40000000000 */
[----:B------:R1:W-:Y:S03]  /*13800*/  STL [R1+0xc], R9 ;  /* 0x00000c0901007387 */ /* 0x0003e60000100800 */
[----:B------:R-:W-:Y:S01]  /*13810*/  ISETP.GE.AND P0, PT, R6, R4, PT ;  /* 0x000000040600720c */ /* 0x000fe20003f06270 */
[----:B------:R1:W-:-:S12]  /*13820*/  STL [R1+0x4], R8 ;  /* 0x0000040801007387 */ /* 0x0003d80000100800 */
[----:B-1----:R-:W-:Y:S05]  /*13830*/  @!P0 BRA `(.L_x_3754) ;  /* 0x0000000400cc8947 */ /* 0x002fea0003800000 */
[C---:B-----5:R-:W-:Y:S02]  /*13840*/  IMAD R6, R0.reuse, 0x40, R7 ;  /* 0x0000004000067824 */ /* 0x060fe400078e0207 */
[----:B------:R-:W-:Y:S02]  /*13850*/  VIADD R0, R0, 0xffffffff ;  /* 0xffffffff00007836 */ /* 0x000fe40000000000 */
[----:B------:R-:W-:-:S07]  /*13860*/  VIADD R6, R6, 0xffffff80 ;  /* 0xffffff8006067836 */ /* 0x000fce0000000000 */
.L_x_3770:
[----:B------:R-:W-:Y:S05]  /*13870*/  YIELD ;  /* 0x0000000000007946 */ /* 0x000fea0003800000 */
[----:B------:R-:W-:Y:S04]  /*13880*/  BSSY B1, `(.L_x_3764) ;  /* 0x0000061000017945 */ /* 0x000fe80003800000 */
[----:B-1----:R-:W-:Y:S05]  /*13890*/  @!P6 BRA `(.L_x_3765) ;  /* 0x00000004007ce947 */ /* 0x002fea0003800000 */
[----:B------:R-:W2:Y:S04]  /*138a0*/  LDL R7, [R1+0x4] ;  /* 0x0000040001077983 */ /* 0x000ea80000100800 */
[----:B------:R-:W3:Y:S01]  /*138b0*/  LDL R8, [R1+0xc] ;  /* 0x00000c0001087983 */ /* 0x000ee20000100800 */
[----:B--2---:R-:W-:Y:S02]  /*138c0*/  LEA R7, R7, R5, 0x3 ;  /* 0x0000000507077211 */ /* 0x004fe400078e18ff */
[----:B---3--:R-:W-:-:S04]  /*138d0*/  SHF.L.U32 R8, R8, 0x1f, RZ ;  /* 0x0000001f08087819 */ /* 0x008fc800000006ff */
[----:B------:R-:W0:Y:S02]  /*138e0*/  SYNCS.PHASECHK.TRANS64.TRYWAIT P0, [R7+URZ+0x388a0], R8 ;  /* 0x0388a008070075a7 */ /* 0x000e24000800017f */
[----:B0-----:R-:W-:Y:S05]  /*138f0*/  @!P0 BRA `(.L_x_3766) ;  /* 0x0000005000cc8947 */ /* 0x001fea0003800000 */
.L_x_3883:
        /* <DEDUP_REMOVED lines=11> */
.L_x_3767:
[----:B-1----:R-:W2:Y:S01]  /*139b0*/  LDL R9, [R1+0x4] ;  /* 0x0000040001097983 */ /* 0x002ea20000100800 */
        /* <DEDUP_REMOVED lines=8> */
[----:B------:R-:W-:Y:S02]  /*13a40*/  UMOV UR6, 0x0 ;  /* 0x0000000000067882 */ /* 0x000fe40000000000 */
[----:B------:R-:W-:-:S03]  /*13a50*/  UMOV UR7, 0x12f00000 ;  /* 0x12f0000000077882 */ /* 0x000fc60000000000 */
[----:B------:R-:W-:Y:S01]  /*13a60*/  UIADD3 UR9, UR9, 0x38890, URZ ;  /* 0x0003889009097890 */ /* 0x000fe2000fffe03f */
[----:B--2---:R-:W-:-:S05]  /*13a70*/  IMAD R9, R9, 0x2000, R5 ;  /* 0x0000200009097824 */ /* 0x004fca00078e0205 */
[----:B------:R-:W-:-:S13]  /*13a80*/  R2UR UR8, R9 ;  /* 0x00000000090872ca */ /* 0x000fda00000e0000 */
[----:B------:R-:W-:-:S09]  /*13a90*/  UIADD3 UR8, UR8, 0x22400, URZ ;  /* 0x0002240008087890 */ /* 0x000fd2000fffe03f */
[----:B------:R1:W-:Y:S01]  /*13aa0*/  UTMALDG.4D [UR8], [UR4], desc[UR6] ;  /* 0x00000608040075b4 */ /* 0x0003e20008019000 */
[----:B------:R-:W2:Y:S02]  /*13ab0*/  SYNCS.PHASECHK.TRANS64.TRYWAIT P1, [R7+URZ+0x388c0], R8 ;  /* 0x0388c008070075a7 */ /* 0x000ea4000802017f */
[----:B-12---:R-:W-:Y:S05]  /*13ac0*/  @!P1 BRA `(.L_x_3768) ;  /* 0x00000050006c9947 */ /* 0x006fea0003800000 */
.L_x_3884:
        /* <DEDUP_REMOVED lines=8> */
.L_x_3769:
        /* <DEDUP_REMOVED lines=52> */
.L_x_3765:
[----:B------:R-:W-:Y:S05]  /*13e90*/  BSYNC B1 ;  /* 0x0000000000017941 */ /* 0x000fea0003800000 */
.L_x_3764:
[----:B------:R-:W2:Y:S04]  /*13ea0*/  LDL.LU R7, [R1+0x4] ;  /* 0x0000040001077983 */ /* 0x000ea80000300800 */
[----:B------:R-:W3:Y:S01]  /*13eb0*/  LDL.LU R9, [R1+0xc] ;  /* 0x00000c0001097983 */ /* 0x000ee20000300800 */
[----:B------:R-:W-:Y:S02]  /*13ec0*/  VIADD R0, R0, 0xffffffff ;  /* 0xffffffff00007836 */ /* 0x000fe40000000000 */
[----:B------:R-:W-:Y:S01]  /*13ed0*/  VIADD R6, R6, 0xffffffc0 ;  /* 0xffffffc006067836 */ /* 0x000fe20000000000 */
[----:B--2---:R-:W-:-:S04]  /*13ee0*/  IADD3 R7, R7, 0x1, RZ ;  /* 0x0000000107077810 */ /* 0x004fc80007ffe0ff */
[----:B------:R-:W-:-:S04]  /*13ef0*/  ISETP.NE.AND P0, PT, R7, 0x2, PT ;  /* 0x000000020700780c */ /* 0x000fc80003f05270 */
[----:B------:R-:W-:Y:S02]  /*13f00*/  SEL R8, RZ, 0x1, P0 ;  /* 0x00000001ff087807 */ /* 0x000fe40000000000 */
[----:B------:R-:W-:Y:S02]  /*13f10*/  SEL R7, R7, RZ, P0 ;  /* 0x000000ff07077207 */ /* 0x000fe40000000000 */
[----:B---3--:R-:W-:Y:S02]  /*13f20*/  LOP3.LUT R9, R9, R8, RZ, 0x3c, !PT ;  /* 0x0000000809097212 */ /* 0x008fe400078e3cff */
[----:B------:R-:W-:-:S03]  /*13f30*/  ISETP.GT.AND P0, PT, R0, R4, PT ;  /* 0x000000040000720c */ /* 0x000fc60003f04270 */
[----:B------:R1:W-:Y:S04]  /*13f40*/  STL [R1+0xc], R9 ;  /* 0x00000c0901007387 */ /* 0x0003e80000100800 */
[----:B------:R1:W-:Y:S06]  /*13f50*/  STL [R1+0x4], R7 ;  /* 0x0000040701007387 */ /* 0x0003ec0000100800 */
[----:B------:R-:W-:Y:S05]  /*13f60*/  @P0 BRA `(.L_x_3770) ;  /* 0xfffffff800400947 */ /* 0x000fea000383ffff */
.L_x_3754:
[----:B------:R-:W-:Y:S05]  /*13f70*/  BSYNC B0 ;  /* 0x0000000000007941 */ /* 0x000fea0003800000 */
.L_x_3753:
[----:B-1---5:R-:W2:Y:S01]  /*13f80*/  LDL R7, [R1+0x2c] ;  /* 0x00002c0001077983 */ /* 0x022ea20000100800 */
        /* <DEDUP_REMOVED lines=9> */
[----:B------:R-:W2:Y:S01]  /*14020*/  LDL R7, [R1+0x38] ;  /* 0x0000380001077983 */ /* 0x000ea20000100800 */
[----:B------:R-:W-:Y:S01]  /*14030*/  VOTEU.ANY UR4, UPT, PT ;  /* 0x0000000000047886 */ /* 0x000fe200038e0100 */
[----:B0-----:R-:W0:Y:S01]  /*14040*/  LDC.64 R2, c[0x0][0xd38] ;  /* 0x00034e00ff027b82 */ /* 0x001e220000000a00 */
[----:B------:R-:W1:Y:S08]  /*14050*/  FLO.U32 R0, UR4 ;  /* 0x0000000400007d00 */ /* 0x000e7000080e0000 */
[----:B------:R-:W0:Y:S01]  /*14060*/  POPC R5, UR4 ;  /* 0x0000000400057d09 */ /* 0x000e220008000000 */
[----:B--2---:R-:W-:-:S02]  /*14070*/  R2UR UR5, R7 ;  /* 0x00000000070572ca */ /* 0x004fc400000e0000 */
[----:B------:R-:W1:Y:S02]  /*14080*/  S2R R7, SR_LANEID ;  /* 0x0000000000077919 */ /* 0x000e640000000000 */
[----:B-1----:R-:W-:-:S13]  /*14090*/  ISETP.EQ.U32.AND P0, PT, R0, R7, PT ;  /* 0x000000070000720c */ /* 0x002fda0003f02070 */
[----:B0-----:R-:W2:Y:S01]  /*140a0*/  @P0 ATOMG.E.ADD.STRONG.GPU PT, R3, desc[UR54][R2.64], R5 ;  /* 0x00000005020309a8 */ /* 0x001ea200081ee1f6 */
[----:B------:R-:W0:Y:S02]  /*140b0*/  S2R R4, SR_LTMASK ;  /* 0x0000000000047919 */ /* 0x000e240000003900 */
[----:B0-----:R-:W-:-:S04]  /*140c0*/  LOP3.LUT R4, R4, UR4, RZ, 0xc0, !PT ;  /* 0x0000000404047c12 */ /* 0x001fc8000f8ec0ff */
[----:B------:R-:W0:Y:S01]  /*140d0*/  POPC R7, R4 ;  /* 0x0000000400077309 */ /* 0x000e220000000000 */
[----:B--2---:R-:W0:Y:S02]  /*140e0*/  SHFL.IDX PT, R0, R3, R0, 0x1f ;  /* 0x00001f0003007589 */ /* 0x004e2400000e0000 */
[----:B0-----:R-:W-:Y:S01]  /*140f0*/  IADD3 R16, R0, UR5, R7 ;  /* 0x0000000500107c10 */ /* 0x001fe2000fffe007 */
[----:B------:R-:W-:Y:S06]  /*14100*/  BRA `(.L_x_3773) ;  /* 0x0000003000bc7947 */ /* 0x000fec0003800000 */
.L_x_3772:
        /* <DEDUP_REMOVED lines=23> */
.L_x_3774:
        /* <DEDUP_REMOVED lines=20> */
.L_x_3776:
        /* <DEDUP_REMOVED lines=16> */
.L_x_3775:
[----:B------:R-:W2:Y:S01]  /*144c0*/  LDL.LU R2, [R1+0x20] ;  /* 0x0000200001027983 */ /* 0x000ea20000300800 */
[----:B------:R-:W-:-:S03]  /*144d0*/  ULDC.64 UR4, c[0x0][0xaf0] ;  /* 0x0002bc0000047ab9 */ /* 0x000fc60000000a00 */
[----:B------:R-:W3:Y:S04]  /*144e0*/  LDL.LU R0, [R1+0x24] ;  /* 0x0000240001007983 */ /* 0x000ee80000300800 */
[----:B------:R-:W4:Y:S04]  /*144f0*/  LDL.LU R4, [R1+0x34] ;  /* 0x0000340001047983 */ /* 0x000f280000300800 */
[----:B------:R-:W4:Y:S01]  /*14500*/  LDL.LU R5, [R1+0x18] ;  /* 0x0000180001057983 */ /* 0x000f220000300800 */
[----:B------:R-:W-:-:S04]  /*14510*/  ISETP.NE.U32.AND P0, PT, RZ, UR4, PT ;  /* 0x00000004ff007c0c */ /* 0x000fc8000bf05070 */
[----:B------:R-:W-:Y:S01]  /*14520*/  ISETP.NE.AND.EX P0, PT, RZ, UR5, PT, P0 ;  /* 0x00000005ff007c0c */ /* 0x000fe2000bf05300 */
[----:B------:R-:W0:Y:S01]  /*14530*/  S2R R6, SR_TID.X ;  /* 0x0000000000067919 */ /* 0x000e220000002100 */
[----:B------:R-:W-:Y:S01]  /*14540*/  ULDC.64 UR6, c[0x0][0x198] ;  /* 0x0000660000067ab9 */ /* 0x000fe20000000a00 */
        /* <DEDUP_REMOVED lines=11> */
[----:B------:R-:W-:Y:S01]  /*14600*/  IMAD R17, R17, 0x40, R4 ;  /* 0x0000004011117824 */ /* 0x000fe200078e0204 */
[----:B------:R-:W-:Y:S01]  /*14610*/  PLOP3.LUT P1, PT, P6, PT, PT, 0x8, 0x0 ;  /* 0x000000000000781c */ /* 0x000fe2000372e170 */
[----:B------:R-:W-:Y:S01]  /*14620*/  IMAD.MOV.U32 R4, RZ, RZ, R18 ;  /* 0x000000ffff047224 */ /* 0x000fe200078e0012 */
[----:B0-----:R-:W0:Y:S02]  /*14630*/  LDC R2, c[0x0][0x428] ;  /* 0x00010a00ff027b82 */ /* 0x001e240000000800 */
[----:B0-----:R-:W-:-:S13]  /*14640*/  ISETP.NE.AND P0, PT, R2, 0x1, PT ;  /* 0x000000010200780c */ /* 0x001fda0003f05270 */
[----:B------:R-:W0:Y:S08]  /*14650*/  @P0 LDC R3, c[0x0][0x42c] ;  /* 0x00010b00ff030b82 */ /* 0x000e300000000800 */
[----:B------:R-:W1:Y:S01]  /*14660*/  @P0 LDC R2, c[0x0][0x430] ;  /* 0x00010c00ff020b82 */ /* 0x000e620000000800 */
[----:B0-----:R-:W-:-:S05]  /*14670*/  @P0 IMAD.HI.U32 R3, R18, R3, RZ ;  /* 0x0000000312030227 */ /* 0x001fca00078e00ff */
[----:B-1----:R-:W-:Y:S02]  /*14680*/  @P0 SHF.R.U32.HI R4, RZ, R2, R3 ;  /* 0x00000002ff040219 */ /* 0x002fe40000011603 */
[----:B------:R-:W-:-:S04]  /*14690*/  ISETP.NE.U32.AND P0, PT, RZ, UR4, PT ;  /* 0x00000004ff007c0c */ /* 0x000fc8000bf05070 */
[----:B------:R-:W-:-:S04]  /*146a0*/  ISETP.NE.AND.EX P0, PT, RZ, UR5, PT, P0 ;  /* 0x00000005ff007c0c */ /* 0x000fc8000bf05300 */
[----:B------:R-:W-:-:S09]  /*146b0*/  SEL R5, R5, RZ, !P0 ;  /* 0x000000ff05057207 */ /* 0x000fd20004000000 */
.L_x_3777:
        /* <DEDUP_REMOVED lines=17> */
.L_x_3887:
[----:B------:R-:W2:Y:S01]  /*147d0*/  LDL R7, [R1+0x1c] ;  /* 0x00001c0001077983 */ /* 0x000ea20000100800 */
[----:B------:R-:W-:Y:S01]  /*147e0*/  UMOV UR4, 0xffffffff ;  /* 0xffffffff00047882 */ /* 0x000fe20000000000 */
[----:B------:R-:W-:Y:S02]  /*147f0*/  SHF.R.S32.HI R8, RZ, 0x1f, R0 ;  /* 0x0000001fff087819 */ /* 0x000fe40000011400 */
[----:B--2---:R-:W-:Y:S01]  /*14800*/  IADD3 R7, R7, -0x1, RZ ;  /* 0xffffffff07077810 */ /* 0x004fe20007ffe0ff */
[----:B------:R-:W-:Y:S06]  /*14810*/  BRA.DIV UR4, `(.L_x_3779) ;  /* 0x0000004604607947 */ /* 0x000fec000b800000 */
[----:B------:R-:W-:-:S13]  /*14820*/  ELECT P6, URZ, PT ;  /* 0x00000000003f782f */ /* 0x000fda00038c0000 */
.L_x_3890:
        /* <DEDUP_REMOVED lines=12> */
[--C-:B------:R-:W-:Y:S02]  /*148f0*/  IMAD.MOV R9, RZ, RZ, -R6.reuse ;  /* 0x000000ffff097224 */ /* 0x100fe400078e0a06 */
[----:B------:R-:W-:Y:S02]  /*14900*/  IMAD.MOV.U32 R10, RZ, RZ, R6 ;  /* 0x000000ffff0a7224 */ /* 0x000fe400078e0006 */
        /* <DEDUP_REMOVED lines=10> */
.L_x_3781:
[----:B------:R-:W2:Y:S01]  /*149b0*/  LDL R9, [R1] ;  /* 0x0000000001097983 */ /* 0x000ea20000100800 */
[----:B------:R-:W-:-:S03]  /*149c0*/  MOV R11, 0x400 ;  /* 0x00000400000b7802 */ /* 0x000fc60000000f00 */
[----:B------:R-:W3:Y:S01]  /*149d0*/  LDL R10, [R1+0x8] ;  /* 0x00000800010a7983 */ /* 0x000ee20000100800 */
[----:B0-----:R-:W0:Y:S02]  /*149e0*/  S2R R12, SR_CgaCtaId ;  /* 0x00000000000c7919 */ /* 0x001e240000008800 */
[----:B0-----:R-:W-:-:S04]  /*149f0*/  LEA R11, R12, R11, 0x18 ;  /* 0x0000000b0c0b7211 */ /* 0x001fc800078ec0ff */
[----:B--2---:R-:W-:Y:S02]  /*14a00*/  LEA R9, R9, R11, 0x3 ;  /* 0x0000000b09097211 */ /* 0x004fe400078e18ff */
[----:B---3--:R-:W-:-:S04]  /*14a10*/  SHF.L.U32 R10, R10, 0x1f, RZ ;  /* 0x0000001f0a0a7819 */ /* 0x008fc800000006ff */
[----:B------:R-:W0:Y:S02]  /*14a20*/  SYNCS.PHASECHK.TRANS64.TRYWAIT P0, [R9+URZ+0x38840], R10 ;  /* 0x0388400a090075a7 */ /* 0x000e24000800017f */
[----:B0-----:R-:W-:Y:S05]  /*14a30*/  @!P0 BRA `(.L_x_3782) ;  /* 0x0000004000f88947 */ /* 0x001fea0003800000 */
.L_x_3891:
        /* <DEDUP_REMOVED lines=11> */
.L_x_3783:
[----:B------:R-:W2:Y:S04]  /*14af0*/  LDL R11, [R1] ;  /* 0x00000000010b7983 */ /* 0x000ea80000100800 */
[----:B------:R-:W3:Y:S04]  /*14b00*/  LDL R14, [R1+0x30] ;  /* 0x00003000010e7983 */ /* 0x000ee80000100800 */
[----:B0-----:R-:W4:Y:S01]  /*14b10*/  LDL R10, [R1+0x10] ;  /* 0x00001000010a7983 */ /* 0x001f220000100800 */
[----:B------:R-:W0:Y:S01]  /*14b20*/  S2R R13, SR_CgaCtaId ;  /* 0x00000000000d7919 */ /* 0x000e220000008800 */
[----:B------:R-:W-:-:S02]  /*14b30*/  MOV R12, 0x400 ;  /* 0x00000400000c7802 */ /* 0x000fc40000000f00 */
[----:B------:R-:W-:Y:S01]  /*14b40*/  R2UR UR9, R9 ;  /* 0x00000000090972ca */ /* 0x000fe200000e0000 */
[----:B------:R-:W-:Y:S01]  /*14b50*/  ULDC.64 UR14, c[0x0][0x198] ;  /* 0x00006600000e7ab9 */ /* 0x000fe20000000a00 */
[----:B------:R-:W-:Y:S01]  /*14b60*/  R2UR UR12, R4 ;  /* 0x00000000040c72ca */ /* 0x000fe200000e0000 */
[----:B------:R-:W-:Y:S01]  /*14b70*/  UIADD3 UR6, UP0, UR14, 0x370, URZ ;  /* 0x000003700e067890 */ /* 0x000fe2000ff1e03f */
[----:B-----5:R-:W-:Y:S02]  /*14b80*/  R2UR UR13, R6 ;  /* 0x00000000060d72ca */ /* 0x020fe400000e0000 */
[----:B0-----:R-:W-:-:S07]  /*14b90*/  LEA R12, R13, R12, 0x18 ;  /* 0x0000000c0d0c7211 */ /* 0x001fce00078ec0ff */
[----:B------:R-:W-:Y:S02]  /*14ba0*/  UIADD3 UR9, UR9, 0x38830, URZ ;  /* 0x0003883009097890 */ /* 0x000fe4000fffe03f */
[----:B------:R-:W-:Y:S01]  /*14bb0*/  UIADD3.X UR7, URZ, UR15, URZ, UP0, !UPT ;  /* 0x0000000f3f077290 */ /* 0x000fe200087fe43f */
        /* <DEDUP_REMOVED lines=11> */
.L_x_3780:
        /* <DEDUP_REMOVED lines=9> */
[----:B------:R-:W-:Y:S01]  /*14d00*/  ULDC.64 UR20, c[0x0][0x198] ;  /* 0x0000660000147ab9 */ /* 0x000fe20000000a00 */
[----:B------:R-:W-:Y:S01]  /*14d10*/  R2UR UR11, R17 ;  /* 0x00000000110b72ca */ /* 0x000fe200000e0000 */
[----:B------:R-:W-:Y:S01]  /*14d20*/  UIADD3 UR14, UP0, UR20, 0x270, URZ ;  /* 0x00000270140e7890 */ /* 0x000fe2000ff1e03f */
[----:B------:R-:W-:Y:S01]  /*14d30*/  R2UR UR12, R18 ;  /* 0x00000000120c72ca */ /* 0x000fe200000e0000 */
[----:B------:R-:W-:Y:S01]  /*14d40*/  UMOV UR6, 0x0 ;  /* 0x0000000000067882 */ /* 0x000fe20000000000 */
[----:B------:R-:W-:Y:S01]  /*14d50*/  R2UR UR13, R5 ;  /* 0x00000000050d72ca */ /* 0x000fe200000e0000 */
[----:B------:R-:W-:Y:S01]  /*14d60*/  UIADD3.X UR15, URZ, UR21, URZ, UP0, !UPT ;  /* 0x000000153f0f7290 */ /* 0x000fe200087fe43f */
[----:B------:R-:W-:Y:S01]  /*14d70*/  IMAD.MOV.U32 R5, RZ, RZ, 0x2000 ;  /* 0x00002000ff057424 */ /* 0x000fe200078e00ff */
[----:B------:R-:W-:Y:S01]  /*14d80*/  UIADD3 UR4, UP0, UR20, 0x770, URZ ;  /* 0x0000077014047890 */ /* 0x000fe2000ff1e03f */
[----:B------:R-:W-:Y:S01]  /*14d90*/  MOV R10, UR55 ;  /* 0x00000037000a7c02 */ /* 0x000fe20008000f00 */
[----:B------:R-:W-:Y:S01]  /*14da0*/  UMOV UR7, 0x12f00000 ;  /* 0x12f0000000077882 */ /* 0x000fe20000000000 */
[----:B------:R-:W-:Y:S01]  /*14db0*/  UMOV UR10, URZ ;  /* 0x0000003f000a7c82 */ /* 0x000fe20008000000 */
[----:B------:R-:W-:Y:S01]  /*14dc0*/  UIADD3 UR8, UR16, 0x20400, URZ ;  /* 0x0002040010087890 */ /* 0x000fe2000fffe03f */
[----:B------:R0:W-:Y:S01]  /*14dd0*/  SYNCS.ARRIVE.TRANS64 RZ, [R11+URZ+0x38800], R5 ;  /* 0x038800050bff79a7 */ /* 0x0001e2000800003f */
[----:B------:R-:W-:Y:S01]  /*14de0*/  UIADD3 UR9, UR16, 0x38800, URZ ;  /* 0x0003880010097890 */ /* 0x000fe2000fffe03f */
[----:B------:R-:W-:Y:S01]  /*14df0*/  MOV R9, UR54 ;  /* 0x0000003600097c02 */ /* 0x000fe20008000f00 */
[----:B------:R-:W-:Y:S01]  /*14e00*/  UIADD3.X UR5, URZ, UR21, URZ, UP0, !UPT ;  /* 0x000000153f057290 */ /* 0x000fe200087fe43f */
[----:B------:R-:W-:Y:S01]  /*14e10*/  R2UR UR55, R10 ;  /* 0x000000000a3772ca */ /* 0x000fe200000e0000 */
[----:B------:R-:W-:Y:S01]  /*14e20*/  UIADD3 UR48, UR16, 0x28400, URZ ;  /* 0x0002840010307890 */ /* 0x000fe2000fffe03f */
[----:B------:R-:W-:Y:S01]  /*14e30*/  R2UR UR54, R9 ;  /* 0x00000000093672ca */ /* 0x000fe200000e0000 */
[----:B------:R-:W-:Y:S01]  /*14e40*/  UMOV UR50, 0xc0 ;  /* 0x000000c000327882 */ /* 0x000fe20000000000 */
[----:B------:R-:W-:Y:S01]  /*14e50*/  UMOV UR51, UR11 ;  /* 0x0000000b00337c82 */ /* 0x000fe20008000000 */
[----:B------:R-:W-:Y:S01]  /*14e60*/  UMOV UR52, UR12 ;  /* 0x0000000c00347c82 */ /* 0x000fe20008000000 */
[----:B------:R1:W-:Y:S01]  /*14e70*/  UTMALDG.4D [UR8], [UR14], desc[UR6] ;  /* 0x000006080e0075b4 */ /* 0x0003e20008019000 */
[----:B0-----:R-:W-:Y:S01]  /*14e80*/  IMAD.MOV.U32 R5, RZ, RZ, 0x10000 ;  /* 0x00010000ff057424 */ /* 0x001fe200078e00ff */
[----:B------:R-:W-:Y:S01]  /*14e90*/  UMOV UR53, UR13 ;  /* 0x0000000d00357c82 */ /* 0x000fe20008000000 */
[----:B------:R-:W-:-:S02]  /*14ea0*/  UIADD3 UR56, UR16, 0x2a400, URZ ;  /* 0x0002a40010387890 */ /* 0x000fc4000fffe03f */
[----:B------:R-:W-:Y:S01]  /*14eb0*/  UIADD3 UR40, UR16, 0x2e400, URZ ;  /* 0x0002e40010287890 */ /* 0x000fe2000fffe03f */
[----:B------:R0:W-:Y:S01]  /*14ec0*/  SYNCS.ARRIVE.TRANS64 RZ, [R11+URZ+0x38810], R5 ;  /* 0x038810050bff79a7 */ /* 0x0001e2000800003f */
[----:B------:R-:W-:Y:S02]  /*14ed0*/  UIADD3 UR32, UR16, 0x30400, URZ ;  /* 0x0003040010207890 */ /* 0x000fe4000fffe03f */
[----:B------:R-:W-:Y:S01]  /*14ee0*/  UIADD3 UR24, UR16, 0x32400, URZ ;  /* 0x0003240010187890 */ /* 0x000fe2000fffe03f */
[----:B------:R-:W-:Y:S01]  /*14ef0*/  UMOV UR58, 0x80 ;  /* 0x00000080003a7882 */ /* 0x000fe20000000000 */
[----:B------:R-:W-:Y:S01]  /*14f00*/  UMOV UR59, UR11 ;  /* 0x0000000b003b7c82 */ /* 0x000fe20008000000 */
[----:B------:R-:W-:Y:S01]  /*14f10*/  UMOV UR60, UR12 ;  /* 0x0000000c003c7c82 */ /* 0x000fe20008000000 */
[----:B------:R-:W-:Y:S01]  /*14f20*/  UMOV UR61, UR13 ;  /* 0x0000000d003d7c82 */ /* 0x000fe20008000000 */
[----:B------:R-:W-:Y:S01]  /*14f30*/  UMOV UR42, 0x100 ;  /* 0x00000100002a7882 */ /* 0x000fe20000000000 */
[----:B0-----:R-:W-:Y:S01]  /*14f40*/  MOV R5, UR50 ;  /* 0x0000003200057c02 */ /* 0x001fe20008000f00 */
        /* <DEDUP_REMOVED lines=9> */
[----:B-1----:R-:W-:-:S02]  /*14fe0*/  UIADD3 UR8, UR16, 0x26400, URZ ;  /* 0x0002640010087890 */ /* 0x002fc4000fffe03f */
[----:B------:R-:W-:Y:S01]  /*14ff0*/  UIADD3 UR9, UR16, 0x38810, URZ ;  /* 0x0003881010097890 */ /* 0x000fe2000fffe03f */
[----:B------:R-:W-:Y:S01]  /*15000*/  UMOV UR27, UR11 ;  /* 0x0000000b001b7c82 */ /* 0x000fe20008000000 */
[----:B------:R-:W-:Y:S01]  /*15010*/  UMOV UR28, UR12 ;  /* 0x0000000c001c7c82 */ /* 0x000fe20008000000 */
[----:B------:R-:W-:Y:S01]  /*15020*/  UMOV UR29, UR13 ;  /* 0x0000000d001d7c82 */ /* 0x000fe20008000000 */
[----:B------:R-:W-:Y:S01]  /*15030*/  UMOV UR18, 0x1c0 ;  /* 0x000001c000127882 */ /* 0x000fe20000000000 */
[----:B------:R-:W-:Y:S02]  /*15040*/  UMOV UR19, UR11 ;  /* 0x0000000b00137c82 */ /* 0x000fe40008000000 */
        /* <DEDUP_REMOVED lines=17> */
[----:B------:R1:W-:Y:S01]  /*15160*/  UTMALDG.4D [UR24], [UR4], desc[UR6] ;  /* 0x00000618040075b4 */ /* 0x0003e20008019000 */
[----:B------:R1:W-:Y:S02]  /*15170*/  UTMALDG.4D [UR16], [UR4], desc[UR6] ;  /* 0x00000610040075b4 */ /* 0x0003e40008019000 */
[----:B-1----:R-:W-:Y:S01]  /*15180*/  NOP ;  /* 0x0000000000007918 */ /* 0x002fe20000000000 */
.L_x_3785:
[----:B------:R-:W-:Y:S05]  /*15190*/  BSYNC B0 ;  /* 0x0000000000007941 */ /* 0x000fea0003800000 */
.L_x_3784:
[----:B------:R-:W2:Y:S02]  /*151a0*/  LDL.LU R9, [R1+0x28] ;  /* 0x0000280001097983 */ /* 0x000ea40000300800 */
        /* <DEDUP_REMOVED lines=8> */
.L_x_3892:
        /* <DEDUP_REMOVED lines=13> */
.L_x_3893:
        /* <DEDUP_REMOVED lines=11> */
.L_x_3790:
        /* <DEDUP_REMOVED lines=59> */
.L_x_3788:
[----:B------:R-:W-:Y:S05]  /*15760*/  BSYNC B0 ;  /* 0x0000000000007941 */ /* 0x000fea0003800000 */
.L_x_3787:
        /* <DEDUP_REMOVED lines=29> */
[----:B------:R-:W-:Y:S01]  /*15940*/  MOV R6, R5 ;  /* 0x0000000500067202 */ /* 0x000fe20000000f00 */
        /* <DEDUP_REMOVED lines=11> */
[----:B------:R-:W-:Y:S01]  /*15a00*/  IMAD.IADD R12, R12, 0x1, R11 ;  /* 0x000000010c0c7824 */ /* 0x000fe200078e020b */
[----:B------:R-:W-:Y:S01]  /*15a10*/  LEA R2, P0, R10, R2, 0x2 ;  /* 0x000000020a027211 */ /* 0x000fe200078010ff */
[----:B------:R-:W-:-:S03]  /*15a20*/  IMAD R5, R13, R6, R5 ;  /* 0x000000060d057224 */ /* 0x000fc600078e0205 */
[----:B------:R-:W-:-:S05]  /*15a30*/  LEA.HI.X R3, R10, R3, R12, 0x2, P0 ;  /* 0x000000030a037211 */ /* 0x000fca00000f140c */
[----:B------:R1:W5:Y:S04]  /*15a40*/  LDG.E R6, desc[UR54][R2.64] ;  /* 0x0000003602067981 */ /* 0x000368000c1e1900 */
.L_x_3797:
[----:B-1----:R-:W1:Y:S01]  /*15a50*/  S2R R3, SR_CgaCtaId ;  /* 0x0000000000037919 */ /* 0x002e620000008800 */
[----:B------:R-:W-:-:S04]  /*15a60*/  MOV R2, 0x400 ;  /* 0x0000040000027802 */ /* 0x000fc80000000f00 */
[----:B-1----:R-:W-:Y:S02]  /*15a70*/  LEA R2, R3, R2, 0x18 ;  /* 0x0000000203027211 */ /* 0x002fe400078ec0ff */
[----:B------:R-:W-:-:S03]  /*15a80*/  SHF.L.U32 R3, R14, 0x1f, RZ ;  /* 0x0000001f0e037819 */ /* 0x000fc600000006ff */
[----:B------:R-:W-:-:S04]  /*15a90*/  IMAD R2, R15, 0x8, R2 ;  /* 0x000000080f027824 */ /* 0x000fc800078e0202 */
[----:B------:R-:W1:Y:S02]  /*15aa0*/  SYNCS.PHASECHK.TRANS64.TRYWAIT P0, [R2+URZ+0x38840], R3 ;  /* 0x03884003020075a7 */ /* 0x000e64000800017f */
[----:B-1----:R-:W-:Y:S05]  /*15ab0*/  @!P0 BRA `(.L_x_3798) ;  /* 0x0000003400208947 */ /* 0x002fea0003800000 */
.L_x_3894:
[----:B------:R-:W2:Y:S02]  /*15ac0*/  S2R R10, SR_TID.X ;  /* 0x00000000000a7919 */ /* 0x000ea40000002100 */
[----:B--2---:R-:W-:-:S04]  /*15ad0*/  LOP3.LUT R10, R10, 0x7f, RZ, 0xc0, !PT ;  /* 0x0000007f0a0a7812 */ /* 0x004fc800078ec0ff */
[----:B------:R-:W-:-:S13]  /*15ae0*/  ISETP.NE.AND P1, PT, R10, RZ, PT ;  /* 0x000000ff0a00720c */ /* 0x000fda0003f25270 */
[----:B------:R-:W-:Y:S05]  /*15af0*/  @P1 BRA `(.L_x_3799) ;  /* 0x00000000001c1947 */ /* 0x000fea0003800000 */
[----:B------:R-:W2:Y:S02]  /*15b00*/  S2R R10, SR_TID.X ;  /* 0x00000000000a7919 */ /* 0x000ea40000002100 */
[----:B--2---:R-:W-:-:S04]  /*15b10*/  LOP3.LUT R10, R10, 0x1f, RZ, 0xc0, !PT ;  /* 0x0000001f0a0a7812 */ /* 0x004fc800078ec0ff */
[----:B------:R-:W-:Y:S02]  /*15b20*/  ISETP.NE.AND P0, PT, R10, RZ, PT ;  /* 0x000000ff0a00720c */ /* 0x000fe40003f05270 */
[----:B------:R-:W-:-:S04]  /*15b30*/  MOV R10, 0x2000 ;  /* 0x00002000000a7802 */ /* 0x000fc80000000f00 */
[----:B------:R2:W-:Y:S07]  /*15b40*/  SYNCS.ARRIVE.TRANS64 RZ, [R2+URZ+0x38830], R10 ;  /* 0x0388300a02ff79a7 */ /* 0x0005ee000800003f */
[----:B------:R-:W-:Y:S05]  /*15b50*/  @!P0 BRA `(.L_x_3799) ;  /* 0x0000000000048947 */ /* 0x000fea0003800000 */
[----:B------:R-:W-:Y:S01]  /*15b60*/  BPT.TRAP 0x1 ;  /* 0x000000040000795c */ /* 0x000fe20000300000 */
.L_x_3799:
[----:B--2---:R-:W2:Y:S01]  /*15b70*/  LDL R10, [R1] ;  /* 0x00000000010a7983 */ /* 0x004ea20000100800 */
[----:B------:R-:W-:-:S03]  /*15b80*/  MOV R12, 0x400 ;  /* 0x00000400000c7802 */ /* 0x000fc60000000f00 */
[----:B------:R-:W3:Y:S01]  /*15b90*/  LDL R11, [R1+0x10] ;  /* 0x00001000010b7983 */ /* 0x000ee20000100800 */
[----:B------:R-:W4:Y:S01]  /*15ba0*/  S2R R13, SR_CgaCtaId ;  /* 0x00000000000d7919 */ /* 0x000f220000008800 */
[----:B------:R-:W-:Y:S01]  /*15bb0*/  R2UR UR9, R2 ;  /* 0x00000000020972ca */ /* 0x000fe200000e0000 */
[----:B------:R-:W-:Y:S01]  /*15bc0*/  ULDC.64 UR6, c[0x0][0x198] ;  /* 0x0000660000067ab9 */ /* 0x000fe20000000a00 */
[----:B------:R-:W-:Y:S01]  /*15bd0*/  R2UR UR12, R4 ;  /* 0x00000000040c72ca */ /* 0x000fe200000e0000 */
[----:B------:R-:W-:Y:S01]  /*15be0*/  UIADD3 UR4, UP0, UR6, 0x370, URZ ;  /* 0x0000037006047890 */ /* 0x000fe2000ff1e03f */
[----:B-----5:R-:W-:-:S03]  /*15bf0*/  R2UR UR13, R6 ;  /* 0x00000000060d72ca */ /* 0x020fc600000e0000 */
[----:B------:R-:W-:Y:S01]  /*15c00*/  UIADD3.X UR5, URZ, UR7, URZ, UP0, !UPT ;  /* 0x000000073f057290 */ /* 0x000fe200087fe43f */
[----:B----4-:R-:W-:-:S05]  /*15c10*/  LEA R12, R13, R12, 0x18 ;  /* 0x0000000c0d0c7211 */ /* 0x010fca00078ec0ff */
[----:B------:R-:W-:Y:S01]  /*15c20*/  UIADD3 UR9, UR9, 0x38830, URZ ;  /* 0x0003883009097890 */ /* 0x000fe2000fffe03f */
[----:B------:R-:W-:Y:S01]  /*15c30*/  UMOV UR6, 0x0 ;  /* 0x0000000000067882 */ /* 0x000fe20000000000 */
[----:B------:R-:W-:Y:S01]  /*15c40*/  UMOV UR7, 0x14f00000 ;  /* 0x14f0000000077882 */ /* 0x000fe20000000000 */
[----:B------:R-:W-:Y:S01]  /*15c50*/  UMOV UR10, URZ ;  /* 0x0000003f000a7c82 */ /* 0x000fe20008000000 */
[----:B--2---:R-:W-:-:S05]  /*15c60*/  IMAD R10, R10, 0x2000, R12 ;  /* 0x000020000a0a7824 */ /* 0x004fca00078e020c */
[----:B------:R-:W-:Y:S01]  /*15c70*/  R2UR UR8, R10 ;  /* 0x000000000a0872ca */ /* 0x000fe200000e0000 */
[----:B---3--:R-:W-:-:S05]  /*15c80*/  IMAD R5, R5, 0x40, R11 ;  /* 0x0000004005057824 */ /* 0x008fca00078e020b */
[----:B------:R-:W-:-:S07]  /*15c90*/  R2UR UR11, R5 ;  /* 0x00000000050b72ca */ /* 0x000fce00000e0000 */
[----:B------:R-:W-:-:S09]  /*15ca0*/  UIADD3 UR8, UR8, 0x22400, URZ ;  /* 0x0002240008087890 */ /* 0x000fd2000fffe03f */
[----:B------:R2:W-:Y:S01]  /*15cb0*/  UTMALDG.4D [UR8], [UR4], desc[UR6] ;  /* 0x00000608040075b4 */ /* 0x0005e20008019000 */
[----:B------:R-:W3:Y:S02]  /*15cc0*/  SYNCS.PHASECHK.TRANS64.TRYWAIT P0, [R2+URZ+0x38860], R3 ;  /* 0x03886003020075a7 */ /* 0x000ee4000800017f */
[----:B--23--:R-:W-:Y:S05]  /*15cd0*/  @!P0 BRA `(.L_x_3800) ;  /* 0x0000003000ac8947 */ /* 0x00cfea0003800000 */
.L_x_3895:
        /* <DEDUP_REMOVED lines=8> */
.L_x_3801:
[----:B-12---:R-:W2:Y:S01]  /*15d60*/  LDL R3, [R1] ;  /* 0x0000000001037983 */ /* 0x006ea20000100800 */
[----:B------:R-:W-:Y:S01]  /*15d70*/  MOV R10, 0x400 ;  /* 0x00000400000a7802 */ /* 0x000fe20000000f00 */
[----:B------:R-:W-:Y:S01]  /*15d80*/  ULDC.64 UR24, c[0x0][0x198] ;  /* 0x0000660000187ab9 */ /* 0x000fe20000000a00 */
[----:B------:R-:W-:Y:S01]  /*15d90*/  R2UR UR9, R2 ;  /* 0x00000000020972ca */ /* 0x000fe200000e0000 */
[----:B------:R-:W1:Y:S01]  /*15da0*/  S2R R11, SR_CgaCtaId ;  /* 0x00000000000b7919 */ /* 0x000e620000008800 */
        /* <DEDUP_REMOVED lines=14> */
[----:B-1----:R-:W-:-:S05]  /*15e90*/  LEA R10, R11, R10, 0x18 ;  /* 0x0000000a0b0a7211 */ /* 0x002fca00078ec0ff */
        /* <DEDUP_REMOVED lines=14> */
[----:B------:R-:W-:Y:S01]  /*15f80*/  UIADD3 UR17, UR14, 0xc400, URZ ;  /* 0x0000c4000e117890 */ /* 0x000fe2000fffe03f */
[----:B------:R1:W-:Y:S02]  /*15f90*/  UTMALDG.4D [UR8], [UR4], desc[UR6] ;  /* 0x00000608040075b4 */ /* 0x0003e40008019000 */
        /* <DEDUP_REMOVED lines=19> */
.L_x_3796:
[----:B------:R-:W-:Y:S05]  /*160d0*/  BSYNC B2 ;  /* 0x0000000000027941 */ /* 0x000fea0003800000 */
.L_x_3795:
[----:B------:R-:W2:Y:S02]  /*160e0*/  LDL.LU R2, [R1+0x1c] ;  /* 0x00001c0001027983 */ /* 0x000ea40000300800 */
[----:B--2---:R-:W-:-:S07]  /*160f0*/  IADD3 R5, R2, -0x3, RZ ;  /* 0xfffffffd02057810 */ /* 0x004fce0007ffe0ff */
.L_x_3794:
[----:B------:R-:W-:Y:S05]  /*16100*/  BSYNC B1 ;  /* 0x0000000000017941 */ /* 0x000fea0003800000 */
.L_x_3793:
[----:B------:R-:W-:-:S05]  /*16110*/  IMAD.MOV R9, RZ, RZ, -R9 ;  /* 0x000000ffff097224 */ /* 0x000fca00078e0a09 */
[----:B------:R-:W-:-:S13]  /*16120*/  ISETP.NE.AND P0, PT, R7, R9, PT ;  /* 0x000000090700720c */ /* 0x000fda0003f05270 */
[----:B------:R-:W-:Y:S05]  /*16130*/  @!P0 BRA `(.L_x_3792) ;  /* 0x0000001000388947 */ /* 0x000fea0003800000 */
.L_x_3816:
        /* <DEDUP_REMOVED lines=14> */
[----:B------:R-:W1:Y:S02]  /*16220*/  LDC R11, c[0x0][0x41c] ;  /* 0x00010700ff0b7b82 */ /* 0x000e640000000800 */
        /* <DEDUP_REMOVED lines=15> */
.L_x_3804:
[----:B------:R-:W2:Y:S01]  /*16320*/  S2R R3, SR_CgaCtaId ;  /* 0x0000000000037919 */ /* 0x000ea20000008800 */
[----:B------:R-:W-:-:S04]  /*16330*/  MOV R2, 0x400 ;  /* 0x0000040000027802 */ /* 0x000fc80000000f00 */
[----:B--2---:R-:W-:Y:S02]  /*16340*/  LEA R2, R3, R2, 0x18 ;  /* 0x0000000203027211 */ /* 0x004fe400078ec0ff */
[----:B------:R-:W-:-:S03]  /*16350*/  SHF.L.U32 R3, R9, 0x1f, RZ ;  /* 0x0000001f09037819 */ /* 0x000fc600000006ff */
[----:B------:R-:W-:-:S04]  /*16360*/  IMAD R2, R10, 0x8, R2 ;  /* 0x000000080a027824 */ /* 0x000fc800078e0202 */
[----:B------:R-:W2:Y:S02]  /*16370*/  SYNCS.PHASECHK.TRANS64.TRYWAIT P0, [R2+URZ+0x38840], R3 ;  /* 0x03884003020075a7 */ /* 0x000ea4000800017f */
[----:B--2---:R-:W-:Y:S05]  /*16380*/  @!P0 BRA `(.L_x_3805) ;  /* 0x0000002c00148947 */ /* 0x004fea0003800000 */
.L_x_3896:
[----:B-1----:R-:W1:Y:S02]  /*16390*/  S2R R7, SR_TID.X ;  /* 0x0000000000077919 */ /* 0x002e640000002100 */
        /* <DEDUP_REMOVED lines=10> */
.L_x_3806:
[----:B------:R-:W3:Y:S01]  /*16440*/  LDL R12, [R1+0x10] ;  /* 0x00001000010c7983 */ /* 0x000ee20000100800 */
[----:B-1----:R-:W-:Y:S01]  /*16450*/  MOV R7, 0x400 ;  /* 0x0000040000077802 */ /* 0x002fe20000000f00 */
[----:B------:R-:W1:Y:S01]  /*16460*/  S2R R13, SR_CgaCtaId ;  /* 0x00000000000d7919 */ /* 0x000e620000008800 */
[----:B------:R-:W-:Y:S01]  /*16470*/  R2UR UR9, R2 ;  /* 0x00000000020972ca */ /* 0x000fe200000e0000 */
[----:B------:R-:W-:Y:S01]  /*16480*/  ULDC.64 UR6, c[0x0][0x198] ;  /* 0x0000660000067ab9 */ /* 0x000fe20000000a00 */
[----:B------:R-:W-:Y:S01]  /*16490*/  R2UR UR12, R4 ;  /* 0x00000000040c72ca */ /* 0x000fe200000e0000 */
[----:B------:R-:W-:Y:S01]  /*164a0*/  UIADD3 UR4, UP0, UR6, 0x370, URZ ;  /* 0x0000037006047890 */ /* 0x000fe2000ff1e03f */
[----:B-----5:R-:W-:-:S03]  /*164b0*/  R2UR UR13, R6 ;  /* 0x00000000060d72ca */ /* 0x020fc600000e0000 */
        /* <DEDUP_REMOVED lines=9> */
[----:B---3--:R-:W-:-:S04]  /*16550*/  LEA R7, R11, R12, 0x6 ;  /* 0x0000000c0b077211 */ /* 0x008fc800078e30ff */
[----:B------:R-:W-:-:S13]  /*16560*/  R2UR UR11, R7 ;  /* 0x00000000070b72ca */ /* 0x000fda00000e0000 */
[----:B------:R1:W-:Y:S01]  /*16570*/  UTMALDG.4D [UR8], [UR4], desc[UR6] ;  /* 0x00000608040075b4 */ /* 0x0003e20008019000 */
[----:B------:R-:W3:Y:S02]  /*16580*/  SYNCS.PHASECHK.TRANS64.TRYWAIT P1, [R2+URZ+0x38860], R3 ;  /* 0x03886003020075a7 */ /* 0x000ee4000802017f */
[----:B-1-3--:R-:W-:Y:S05]  /*16590*/  @!P1 BRA `(.L_x_3807) ;  /* 0x0000002800a49947 */ /* 0x00afea0003800000 */
.L_x_3897:
        /* <DEDUP_REMOVED lines=8> */
.L_x_3808:
[----:B------:R-:W3:Y:S01]  /*16620*/  S2R R11, SR_CgaCtaId ;  /* 0x00000000000b7919 */ /* 0x000ee20000008800 */
[----:B-12---:R-:W-:Y:S01]  /*16630*/  MOV R3, 0x400 ;  /* 0x0000040000037802 */ /* 0x006fe20000000f00 */
[----:B------:R-:W-:Y:S01]  /*16640*/  ULDC.64 UR16, c[0x0][0x198] ;  /* 0x0000660000107ab9 */ /* 0x000fe20000000a00 */
        /* <DEDUP_REMOVED lines=51> */
.L_x_3803:
[----:B------:R-:W-:Y:S05]  /*16980*/  BSYNC B1 ;  /* 0x0000000000017941 */ /* 0x000fea0003800000 */
.L_x_3802:
        /* <DEDUP_REMOVED lines=13> */
[----:B------:R-:W2:Y:S02]  /*16a60*/  LDC R6, c[0x0][0x41c] ;  /* 0x00010700ff067b82 */ /* 0x000ea40000000800 */
[----:B--2---:R-:W-:-:S13]  /*16a70*/  ISETP.NE.AND P0, PT, R6, 0x1, PT ;  /* 0x000000010600780c */ /* 0x004fda0003f05270 */
[----:B------:R-:W2:Y:S02]  /*16a80*/  @P0 LDC.64 R2, c[0x0][0x420] ;  /* 0x00010800ff020b82 */ /* 0x000ea40000000a00 */
[----:B--2---:R-:W-:Y:S01]  /*16a90*/  @P0 IMAD.HI.U32 R7, R9, R2, RZ ;  /* 0x0000000209070227 */ /* 0x004fe200078e00ff */
[----:B------:R-:W-:-:S04]  /*16aa0*/  MOV R2, R9 ;  /* 0x0000000900027202 */ /* 0x000fc80000000f00 */
[----:B------:R-:W-:-:S05]  /*16ab0*/  @P0 SHF.R.U32.HI R2, RZ, R3, R7 ;  /* 0x00000003ff020219 */ /* 0x000fca0000011607 */
[----:B------:R-:W-:-:S04]  /*16ac0*/  IMAD.MOV R3, RZ, RZ, -R2 ;  /* 0x000000ffff037224 */ /* 0x000fc800078e0a02 */
        /* <DEDUP_REMOVED lines=9> */
.L_x_3811:
[----:B------:R-:W3:Y:S01]  /*16b60*/  S2R R3, SR_CgaCtaId ;  /* 0x0000000000037919 */ /* 0x000ee20000008800 */
[----:B------:R-:W-:-:S04]  /*16b70*/  MOV R2, 0x400 ;  /* 0x0000040000027802 */ /* 0x000fc80000000f00 */
[----:B---3--:R-:W-:Y:S02]  /*16b80*/  LEA R2, R3, R2, 0x18 ;  /* 0x0000000203027211 */ /* 0x008fe400078ec0ff */
[----:B------:R-:W-:-:S03]  /*16b90*/  SHF.L.U32 R3, R11, 0x1f, RZ ;  /* 0x0000001f0b037819 */ /* 0x000fc600000006ff */
[----:B------:R-:W-:-:S04]  /*16ba0*/  IMAD R2, R12, 0x8, R2 ;  /* 0x000000080c027824 */ /* 0x000fc800078e0202 */
[----:B------:R-:W3:Y:S02]  /*16bb0*/  SYNCS.PHASECHK.TRANS64.TRYWAIT P0, [R2+URZ+0x38840], R3 ;  /* 0x03884003020075a7 */ /* 0x000ee4000800017f */
[----:B---3--:R-:W-:Y:S05]  /*16bc0*/  @!P0 BRA `(.L_x_3812) ;  /* 0x00000024002c8947 */ /* 0x008fea0003800000 */
.L_x_3898:
        /* <DEDUP_REMOVED lines=11> */
.L_x_3813:
[----:B--2---:R-:W2:Y:S01]  /*16c80*/  LDL R7, [R1] ;  /* 0x0000000001077983 */ /* 0x004ea20000100800 */
[----:B-1----:R-:W-:-:S03]  /*16c90*/  MOV R11, 0x400 ;  /* 0x00000400000b7802 */ /* 0x002fc60000000f00 */
[----:B------:R-:W4:Y:S01]  /*16ca0*/  LDL R10, [R1+0x10] ;  /* 0x00001000010a7983 */ /* 0x000f220000100800 */
        /* <DEDUP_REMOVED lines=8> */
[----:B------:R-:W-:Y:S01]  /*16d30*/  UIADD3 UR9, UR9, 0x38830, URZ ;  /* 0x0003883009097890 */ /* 0x000fe2000fffe03f */
[----:B------:R-:W-:Y:S01]  /*16d40*/  UMOV UR6, 0x0 ;  /* 0x0000000000067882 */ /* 0x000fe20000000000 */
[----:B------:R-:W-:Y:S01]  /*16d50*/  UMOV UR7, 0x14f00000 ;  /* 0x14f0000000077882 */ /* 0x000fe20000000000 */
[----:B------:R-:W-:Y:S01]  /*16d60*/  UMOV UR10, URZ ;  /* 0x0000003f000a7c82 */ /* 0x000fe20008000000 */
[----:B--2---:R-:W-:-:S04]  /*16d70*/  LEA R7, R7, R11, 0xd ;  /* 0x0000000b07077211 */ /* 0x004fc800078e68ff */
[----:B------:R-:W-:Y:S01]  /*16d80*/  R2UR UR8, R7 ;  /* 0x00000000070872ca */ /* 0x000fe200000e0000 */
[----:B----4-:R-:W-:-:S05]  /*16d90*/  IMAD R9, R9, 0x40, R10 ;  /* 0x0000004009097824 */ /* 0x010fca00078e020a */
[----:B------:R-:W-:-:S07]  /*16da0*/  R2UR UR11, R9 ;  /* 0x00000000090b72ca */ /* 0x000fce00000e0000 */
[----:B------:R-:W-:-:S09]  /*16db0*/  UIADD3 UR8, UR8, 0x22400, URZ ;  /* 0x0002240008087890 */ /* 0x000fd2000fffe03f */
[----:B------:R1:W-:Y:S01]  /*16dc0*/  UTMALDG.4D [UR8], [UR4], desc[UR6] ;  /* 0x00000608040075b4 */ /* 0x0003e20008019000 */
[----:B------:R-:W2:Y:S02]  /*16dd0*/  SYNCS.PHASECHK.TRANS64.TRYWAIT P1, [R2+URZ+0x38860], R3 ;  /* 0x03886003020075a7 */ /* 0x000ea4000802017f */
[----:B-12---:R-:W-:Y:S05]  /*16de0*/  @!P1 BRA `(.L_x_3814) ;  /* 0x0000002000b89947 */ /* 0x006fea0003800000 */
.L_x_3899:
        /* <DEDUP_REMOVED lines=8> */
.L_x_3815:
[----:B-1-3--:R-:W2:Y:S01]  /*16e70*/  LDL R3, [R1] ;  /* 0x0000000001037983 */ /* 0x00aea20000100800 */
        /* <DEDUP_REMOVED lines=54> */
.L_x_3810:
[----:B------:R-:W-:Y:S05]  /*171e0*/  BSYNC B1 ;  /* 0x0000000000017941 */ /* 0x000fea0003800000 */
.L_x_3809:
[C---:B------:R-:W-:Y:S01]  /*171f0*/  ISETP.GT.AND P0, PT, R5.reuse, 0x1, PT ;  /* 0x000000010500780c */ /* 0x040fe20003f04270 */
[----:B------:R-:W-:-:S12]  /*17200*/  VIADD R5, R5, 0xfffffffe ;  /* 0xfffffffe05057836 */ /* 0x000fd80000000000 */
[----:B------:R-:W-:Y:S05]  /*17210*/  @P0 BRA `(.L_x_3816) ;  /* 0xffffffec00c80947 */ /* 0x000fea000383ffff */
.L_x_3792:
[----:B------:R-:W-:Y:S05]  /*17220*/  BSYNC B0 ;  /* 0x0000000000007941 */ /* 0x000fea0003800000 */
.L_x_3791:
[----:B------:R-:W2:Y:S01]  /*17230*/  LDL.LU R3, [R1] ;  /* 0x0000000001037983 */ /* 0x000ea20000300800 */
[----:B------:R-:W-:Y:S01]  /*17240*/  BSSY B0, `(.L_x_3817) ;  /* 0x0000018000007945 */ /* 0x000fe20003800000 */
[----:B------:R-:W3:Y:S02]  /*17250*/  S2R R2, SR_TID.X ;  /* 0x0000000000027919 */ /* 0x000ee40000002100 */
[----:B---3--:R-:W-:-:S04]  /*17260*/  LOP3.LUT R2, R2, 0x1f, RZ, 0xc0, !PT ;  /* 0x0000001f02027812 */ /* 0x008fc800078ec0ff */
[----:B------:R-:W-:Y:S02]  /*17270*/  ISETP.NE.AND P1, PT, R2, RZ, PT ;  /* 0x000000ff0200720c */ /* 0x000fe40003f25270 */
[----:B--2---:R-:W-:-:S04]  /*17280*/  IADD3 R0, R3, 0x1, RZ ;  /* 0x0000000103007810 */ /* 0x004fc80007ffe0ff */
[----:B------:R-:W-:-:S04]  /*17290*/  ISETP.NE.AND P0, PT, R0, 0x2, PT ;  /* 0x000000020000780c */ /* 0x000fc80003f05270 */
[----:B------:R-:W-:Y:S02]  /*172a0*/  SEL R2, R0, RZ, P0 ;  /* 0x000000ff00027207 */ /* 0x000fe40000000000 */
[----:B------:R-:W-:-:S03]  /*172b0*/  SEL R0, RZ, 0x1, P0 ;  /* 0x00000001ff007807 */ /* 0x000fc60000000000 */
[----:B------:R2:W-:Y:S01]  /*172c0*/  STL [R1], R2 ;  /* 0x0000000201007387 */ /* 0x0005e20000100800 */
[----:B------:R-:W-:Y:S05]  /*172d0*/  @P1 BRA `(.L_x_3818) ;  /* 0x0000000000381947 */ /* 0x000fea0003800000 */
[----:B--2---:R-:W2:Y:S01]  /*172e0*/  LDL R2, [R1+0x38] ;  /* 0x0000380001027983 */ /* 0x004ea20000100800 */
[----:B------:R-:W-:Y:S02]  /*172f0*/  VOTEU.ANY UR4, UPT, PT ;  /* 0x0000000000047886 */ /* 0x000fe400038e0100 */
        /* <DEDUP_REMOVED lines=12> */
.L_x_3818:
[----:B------:R-:W-:Y:S05]  /*173c0*/  BSYNC B0 ;  /* 0x0000000000007941 */ /* 0x000fea0003800000 */
.L_x_3817:
[----:B--2---:R-:W2:Y:S02]  /*173d0*/  LDL.LU R2, [R1+0x8] ;  /* 0x0000080001027983 */ /* 0x004ea40000300800 */
[----:B--2---:R-:W-:-:S05]  /*173e0*/  LOP3.LUT R2, R2, R0, RZ, 0x3c, !PT ;  /* 0x0000000002027212 */ /* 0x004fca00078e3cff */
[----:B------:R2:W-:Y:S02]  /*173f0*/  STL [R1+0x8], R2 ;  /* 0x0000080201007387 */ /* 0x0005e40000100800 */
.L_x_3773:
[----:B------:R-:W-:Y:S05]  /*17400*/  BSYNC B6 ;  /* 0x0000000000067941 */ /* 0x000fea0003800000 */
.L_x_3771:
[----:B------:R-:W-:-:S03]  /*17410*/  UMOV UR4, 0xffffffff ;  /* 0xffffffff00047882 */ /* 0x000fc60000000000 */
[----:B------:R-:W-:Y:S05]  /*17420*/  BRA.DIV UR4, `(.L_x_3819) ;  /* 0x0000001e043c7947 */ /* 0x000fea000b800000 */
[----:B------:R3:W4:Y:S04]  /*17430*/  SHFL.IDX PT, R4, R16, RZ, 0x1f ;  /* 0x00001fff10047589 */ /* 0x00072800000e0000 */
[----:B------:R3:W0:Y:S02]  /*17440*/  SHFL.IDX PT, R6, R16, 0x1, 0x1f ;  /* 0x00201f0010067f89 */ /* 0x00062400000e0000 */
.L_x_3903:
[----:B------:R-:W0:Y:S01]  /*17450*/  S2R R0, SR_TID.X ;  /* 0x0000000000007919 */ /* 0x000e220000002100 */
        /* <DEDUP_REMOVED lines=9> */
[----:B--2---:R-:W0:Y:S02]  /*174f0*/  LDC.64 R2, c[0x0][0xd58] ;  /* 0x00035600ff027b82 */ /* 0x004e240000000a00 */
[----:B0-----:R-:W-:-:S05]  /*17500*/  IMAD.WIDE R2, R5, 0x4, R2 ;  /* 0x0000000405027825 */ /* 0x001fca00078e0202 */
[----:B------:R0:W5:Y:S02]  /*17510*/  LDG.E R17, desc[UR54][R2.64] ;  /* 0x0000003602117981 */ /* 0x000164000c1e1900 */
.L_x_3821:
[----:B------:R-:W-:Y:S05]  /*17520*/  BSYNC B0 ;  /* 0x0000000000007941 */ /* 0x000fea0003800000 */
.L_x_3820:
        /* <DEDUP_REMOVED lines=19> */
[----:B------:R-:W2:Y:S02]  /*17660*/  SHFL.UP PT, R14, R7, 0x10, RZ ;  /* 0x06000000070e7989 */ /* 0x000ea400000e00ff */
[----:B--2---:R-:W-:-:S05]  /*17670*/  SEL R2, R14, RZ, P0 ;  /* 0x000000ff0e027207 */ /* 0x004fca0000000000 */
[----:B------:R-:W-:-:S05]  /*17680*/  IMAD.IADD R2, R7, 0x1, R2 ;  /* 0x0000000107027824 */ /* 0x000fca00078e0202 */
[----:B------:R0:W2:Y:S02]  /*17690*/  SHFL.IDX PT, R14, R2, 0x1f, 0x1f ;  /* 0x03e01f00020e7f89 */ /* 0x0000a400000e0000 */
.L_x_3911:
[----:B------:R-:W-:Y:S02]  /*176a0*/  ULDC UR4, c[0x0][0xd10] ;  /* 0x0003440000047ab9 */ /* 0x000fe40000000800 */
[----:B---3--:R-:W-:-:S04]  /*176b0*/  IMAD.U32 R16, RZ, RZ, UR4 ;  /* 0x00000004ff107e24 */ /* 0x008fc8000f8e00ff */
[----:B--2---:R-:W-:-:S05]  /*176c0*/  IMAD R3, R14, R16, RZ ;  /* 0x000000100e037224 */ /* 0x004fca00078e02ff */
[----:B------:R-:W-:-:S04]  /*176d0*/  IADD3 R6, R6, R3, RZ ;  /* 0x0000000306067210 */ /* 0x000fc80007ffe0ff */
[----:B----4-:R-:W-:-:S13]  /*176e0*/  ISETP.GT.AND P0, PT, R6, R4, PT ;  /* 0x000000040600720c */ /* 0x010fda0003f04270 */
[----:B------:R-:W-:Y:S05]  /*176f0*/  @P0 BRA `(.L_x_3823) ;  /* 0x0000000000b40947 */ /* 0x000fea0003800000 */
[----:B------:R-:W2:Y:S02]  /*17700*/  LDC R0, c[0x0][0xd14] ;  /* 0x00034500ff007b82 */ /* 0x000ea40000000800 */
.L_x_3828:
[----:B------:R-:W-:-:S05]  /*17710*/  VIADD R19, R19, 0x1f ;  /* 0x0000001f13137836 */ /* 0x000fca0000000000 */
        /* <DEDUP_REMOVED lines=11> */
[----:B0-----:R-:W-:-:S05]  /*177d0*/  IMAD.WIDE R2, R5, 0x4, R2 ;  /* 0x0000000405027825 */ /* 0x001fca00078e0202 */
[----:B------:R0:W5:Y:S02]  /*177e0*/  LDG.E R17, desc[UR54][R2.64] ;  /* 0x0000003602117981 */ /* 0x000164000c1e1900 */
.L_x_3826:
[----:B------:R-:W-:Y:S05]  /*177f0*/  BSYNC B0 ;  /* 0x0000000000007941 */ /* 0x000fea0003800000 */
.L_x_3825:
[----:B------:R-:W-:-:S03]  /*17800*/  UMOV UR4, 0xffffffff ;  /* 0xffffffff00047882 */ /* 0x000fc60000000000 */
[----:B------:R-:W-:Y:S05]  /*17810*/  BRA.DIV UR4, `(.L_x_3827) ;  /* 0x0000001e045c7947 */ /* 0x000fea000b800000 */
[----:B-----5:R-:W0:Y:S01]  /*17820*/  SHFL.UP PT, R14, R17, 0x1, RZ ;  /* 0x04200000110e7989 */ /* 0x020e2200000e00ff */
        /* <DEDUP_REMOVED lines=20> */
.L_x_3919:
[----:B------:R-:W-:Y:S02]  /*17970*/  ULDC UR4, c[0x0][0xd10] ;  /* 0x0003440000047ab9 */ /* 0x000fe40000000800 */
[----:B------:R-:W-:-:S04]  /*17980*/  IMAD.U32 R16, RZ, RZ, UR4 ;  /* 0x00000004ff107e24 */ /* 0x000fc8000f8e00ff */
[----:B--2---:R-:W-:-:S05]  /*17990*/  IMAD R3, R14, R16, RZ ;  /* 0x000000100e037224 */ /* 0x004fca00078e02ff */
[----:B------:R-:W-:-:S04]  /*179a0*/  IADD3 R6, R3, R6, RZ ;  /* 0x0000000603067210 */ /* 0x000fc80007ffe0ff */
[----:B------:R-:W-:-:S13]  /*179b0*/  ISETP.GT.AND P0, PT, R6, R4, PT ;  /* 0x000000040600720c */ /* 0x000fda0003f04270 */
[----:B------:R-:W-:Y:S05]  /*179c0*/  @!P0 BRA `(.L_x_3828) ;  /* 0xfffffffc00508947 */ /* 0x000fea000383ffff */
.L_x_3823:
        /* <DEDUP_REMOVED lines=8> */
.L_x_3923:
[----:B------:R-:W-:Y:S01]  /*17a50*/  ISETP.NE.AND P0, PT, R3, RZ, PT ;  /* 0x000000ff0300720c */ /* 0x000fe20003f05270 */
[----:B------:R-:W-:-:S12]  /*17a60*/  IMAD.MOV.U32 R14, RZ, RZ, RZ ;  /* 0x000000ffff0e7224 */ /* 0x000fd800078e00ff */
[----:B------:R-:W-:Y:S05]  /*17a70*/  @!P0 BRA `(.L_x_3830) ;  /* 0x0000000000108947 */ /* 0x000fea0003800000 */
[----:B------:R-:W-:Y:S01]  /*17a80*/  UMOV UR4, 0xffffffff ;  /* 0xffffffff00047882 */ /* 0x000fe20000000000 */
[----:B-1----:R-:W-:Y:S02]  /*17a90*/  VIADD R12, R5, 0xffffffff ;  /* 0xffffffff050c7836 */ /* 0x002fe40000000000 */
[----:B------:R-:W-:Y:S05]  /*17aa0*/  BRA.DIV UR4, `(.L_x_3831) ;  /* 0x0000001e04d47947 */ /* 0x000fea000b800000 */
[----:B------:R4:W1:Y:S02]  /*17ab0*/  SHFL.IDX PT, R14, R2, R12, 0x1f ;  /* 0x00001f0c020e7589 */ /* 0x00086400000e0000 */
.L_x_3830:
[----:B-1----:R-:W-:Y:S01]  /*17ac0*/  IMAD R16, R14, R16, R6 ;  /* 0x000000100e107224 */ /* 0x002fe200078e0206 */
[-C--:B---3--:R-:W-:Y:S01]  /*17ad0*/  IABS R6, R17.reuse ;  /* 0x0000001100067213 */ /* 0x088fe20000000000 */
[----:B0---4-:R-:W-:Y:S01]  /*17ae0*/  IMAD.MOV.U32 R2, RZ, RZ, RZ ;  /* 0x000000ffff027224 */ /* 0x011fe200078e00ff */
[----:B------:R-:W-:Y:S01]  /*17af0*/  IABS R8, R17 ;  /* 0x0000001100087213 */ /* 0x000fe20000000000 */
[----:B------:R-:W-:Y:S01]  /*17b00*/  IMAD.IADD R4, R4, 0x1, -R16 ;  /* 0x0000000104047824 */ /* 0x000fe200078e0a10 */
[----:B------:R-:W0:Y:S01]  /*17b10*/  I2F.RP R7, R6 ;  /* 0x0000000600077306 */ /* 0x000e220000209400 */
[----:B------:R-:W-:Y:S02]  /*17b20*/  IMAD.IADD R19, R5, 0x1, R19 ;  /* 0x0000000105137824 */ /* 0x000fe400078e0213 */
[----:B------:R-:W-:-:S05]  /*17b30*/  IMAD.MOV R8, RZ, RZ, -R8 ;  /* 0x000000ffff087224 */ /* 0x000fca00078e0a08 */
[----:B0-----:R-:W0:Y:S02]  /*17b40*/  MUFU.RCP R7, R7 ;  /* 0x0000000700077308 */ /* 0x001e240000001000 */
[----:B0-----:R-:W-:-:S06]  /*17b50*/  VIADD R9, R7, 0xffffffe ;  /* 0x0ffffffe07097836 */ /* 0x001fcc0000000000 */
[----:B------:R-:W0:Y:S02]  /*17b60*/  F2I.FTZ.U32.TRUNC.NTZ R3, R9 ;  /* 0x0000000900037305 */ /* 0x000e24000021f000 */
[----:B0-----:R-:W-:-:S05]  /*17b70*/  IADD3 R11, RZ, -R3, RZ ;  /* 0x80000003ff0b7210 */ /* 0x001fca0007ffe0ff */
[----:B------:R-:W-:-:S04]  /*17b80*/  IMAD R11, R11, R6, RZ ;  /* 0x000000060b0b7224 */ /* 0x000fc800078e02ff */
[----:B------:R-:W-:Y:S01]  /*17b90*/  IMAD.HI.U32 R2, R3, R11, R2 ;  /* 0x0000000b03027227 */ /* 0x000fe200078e0002 */
[----:B------:R-:W-:-:S05]  /*17ba0*/  IABS R3, R4 ;  /* 0x0000000400037213 */ /* 0x000fca0000000000 */
        /* <DEDUP_REMOVED lines=16> */
.L_x_3824:
[----:B------:R-:W-:Y:S01]  /*17cb0*/  UMOV UR4, URZ ;  /* 0x0000003f00047c82 */ /* 0x000fe20008000000 */
[----:B------:R-:W-:Y:S01]  /*17cc0*/  UMOV UR5, URZ ;  /* 0x0000003f00057c82 */ /* 0x000fe20008000000 */
[----:B------:R-:W-:Y:S01]  /*17cd0*/  ULDC UR6, c[0x0][0xd14] ;  /* 0x0003450000067ab9 */ /* 0x000fe20000000800 */
[----:B------:R-:W-:Y:S02]  /*17ce0*/  IMAD.MOV.U32 R16, RZ, RZ, R4 ;  /* 0x000000ffff107224 */ /* 0x000fe400078e0004 */
[----:B------:R-:W-:Y:S02]  /*17cf0*/  IMAD.U32 R17, RZ, RZ, UR4 ;  /* 0x00000004ff117e24 */ /* 0x000fe4000f8e00ff */
[----:B------:R-:W-:Y:S02]  /*17d00*/  IMAD.U32 R18, RZ, RZ, UR5 ;  /* 0x00000005ff127e24 */ /* 0x000fe4000f8e00ff */
[----:B------:R-:W-:-:S07]  /*17d10*/  IMAD.U32 R19, RZ, RZ, UR6 ;  /* 0x00000006ff137e24 */ /* 0x000fce000f8e00ff */
.L_x_3832:
        /* <DEDUP_REMOVED lines=12> */
.L_x_3751:
[----:B0-----:R-:W4:Y:S01]  /*17de0*/  LDL.LU R0, [R1+0x28] ;  /* 0x0000280001007983 */ /* 0x001f220000300800 */
[----:B--2---:R-:W0:Y:S01]  /*17df0*/  S2R R5, SR_CgaCtaId ;  /* 0x0000000000057919 */ /* 0x004e220000008800 */
[----:B----4-:R-:W-:-:S04]  /*17e00*/  IADD3 R0, R0, 0x1, RZ ;  /* 0x0000000100007810 */ /* 0x010fc80007ffe0ff */
        /* <DEDUP_REMOVED lines=8> */
.L_x_3926:
[----:B------:R-:W-:-:S03]  /*17e90*/  UMOV UR4, 0xffffffff ;  /* 0xffffffff00047882 */ /* 0x000fc60000000000 */
[----:B------:R-:W-:Y:S05]  /*17ea0*/  BRA.DIV UR4, `(.L_x_3835) ;  /* 0x0000001e040c7947 */ /* 0x000fea000b800000 */
[----:B------:R-:W2:Y:S02]  /*17eb0*/  S2R R2, SR_TID.X ;  /* 0x0000000000027919 */ /* 0x000ea40000002100 */
[----:B--2---:R-:W-:-:S04]  /*17ec0*/  SHF.R.U32.HI R2, RZ, 0x5, R2 ;  /* 0x00000005ff027819 */ /* 0x004fc80000011602 */
[----:B------:R-:W-:-:S05]  /*17ed0*/  LOP3.LUT R2, R2, 0x3, RZ, 0xc0, !PT ;  /* 0x0000000302027812 */ /* 0x000fca00078ec0ff */
[----:B------:R2:W3:Y:S02]  /*17ee0*/  SHFL.IDX PT, R14, R2, RZ, 0x1f ;  /* 0x00001fff020e7589 */ /* 0x0004e400000e0000 */
.L_x_3929:
[----:B---3--:R-:W-:-:S13]  /*17ef0*/  ISETP.NE.AND P0, PT, R14, RZ, PT ;  /* 0x000000ff0e00720c */ /* 0x008fda0003f05270 */
[----:B------:R-:W-:Y:S05]  /*17f00*/  @P0 BRA `(.L_x_3626) ;  /* 0x0000000000940947 */ /* 0x000fea0003800000 */
[----:B------:R-:W-:-:S03]  /*17f10*/  UMOV UR4, 0xffffffff ;  /* 0xffffffff00047882 */ /* 0x000fc60000000000 */
[----:B------:R-:W-:Y:S05]  /*17f20*/  BRA.DIV UR4, `(.L_x_3836) ;  /* 0x0000001e04207947 */ /* 0x000fea000b800000 */
[----:B------:R-:W-:-:S13]  /*17f30*/  ELECT P6, URZ, PT ;  /* 0x00000000003f782f */ /* 0x000fda00038c0000 */
.L_x_3932:
[----:B------:R-:W-:Y:S05]  /*17f40*/  @!P6 BRA `(.L_x_3626) ;  /* 0x000000000084e947 */ /* 0x000fea0003800000 */
[----:B--2---:R-:W2:Y:S02]  /*17f50*/  LDL.LU R2, [R1+0x3c] ;  /* 0x00003c0001027983 */ /* 0x004ea40000300800 */
[----:B--2---:R-:W-:-:S04]  /*17f60*/  LOP3.LUT R2, R2, 0x2, RZ, 0xfc, !PT ;  /* 0x0000000202027812 */ /* 0x004fc800078efcff */
[----:B------:R-:W-:-:S13]  /*17f70*/  ISETP.NE.AND P2, PT, R2, 0x3, PT ;  /* 0x000000030200780c */ /* 0x000fda0003f45270 */
[----:B------:R-:W-:Y:S05]  /*17f80*/  @!P2 BRA `(.L_x_3837) ;  /* 0x000000000004a947 */ /* 0x000fea0003800000 */
[----:B------:R-:W-:Y:S01]  /*17f90*/  BPT.TRAP 0x1 ;  /* 0x000000040000795c */ /* 0x000fe20000300000 */
.L_x_3837:
        /* <DEDUP_REMOVED lines=14> */
.L_x_3933:
[----:B------:R-:W2:Y:S02]  /*18080*/  SYNCS.PHASECHK.TRANS64.TRYWAIT P0, [R7+URZ], R2 ;  /* 0x00000002070075a7 */ /* 0x000ea4000800017f */
[----:B--2---:R-:W-:Y:S05]  /*18090*/  @!P0 BRA `(.L_x_3839) ;  /* 0x0000001800f88947 */ /* 0x004fea0003800000 */
.L_x_3934:
[----:B------:R-:W-:Y:S05]  /*180a0*/  @!P2 BRA `(.L_x_3840) ;  /* 0x000000000004a947 */ /* 0x000fea0003800000 */
[----:B------:R-:W-:Y:S01]  /*180b0*/  BPT.TRAP 0x1 ;  /* 0x000000040000795c */ /* 0x000fe20000300000 */
.L_x_3840:
[----:B------:R-:W3:Y:S01]  /*180c0*/  LDL.LU R4, [R1] ;  /* 0x0000000001047983 */ /* 0x000ee20000300800 */
[----:B------:R-:W-:-:S04]  /*180d0*/  VIADD R0, R0, 0x38860 ;  /* 0x0003886000007836 */ /* 0x000fc80000000000 */
[----:B---3--:R-:W-:-:S04]  /*180e0*/  IMAD R4, R4, 0x8, R0 ;  /* 0x0000000804047824 */ /* 0x008fc800078e0200 */
[----:B------:R-:W3:Y:S02]  /*180f0*/  SYNCS.PHASECHK.TRANS64.TRYWAIT P0, [R4+URZ], R5 ;  /* 0x00000005040075a7 */ /* 0x000ee4000800017f */
[----:B---3--:R-:W-:Y:S05]  /*18100*/  @!P0 BRA `(.L_x_3841) ;  /* 0x0000001800f08947 */ /* 0x008fea0003800000 */
.L_x_3935:
[----:B------:R-:W-:-:S07]  /*18110*/  IMAD R3, R3, 0x8, R0 ;  /* 0x0000000803037824 */ /* 0x000fce00078e0200 */
.L_x_3842:
[----:B----4-:R4:W0:Y:S02]  /*18120*/  SYNCS.PHASECHK.TRANS64.TRYWAIT P0, [R3+URZ], R2 ;  /* 0x00000002030075a7 */ /* 0x010824000800017f */
[----:B0-----:R-:W-:Y:S05]  /*18130*/  @!P0 NANOSLEEP.SYNCS 0x989680 ;  /* 0x009896800000895d */ /* 0x001fea0003900000 */
[----:B------:R-:W0:Y:S02]  /*18140*/  @!P0 SYNCS.PHASECHK.TRANS64 P0, [R3+URZ], R2 ;  /* 0x00000002030085a7 */ /* 0x000e24000800007f */
[----:B0-----:R-:W-:Y:S05]  /*18150*/  @!P0 BRA `(.L_x_3842) ;  /* 0xfffffffc00f08947 */ /* 0x001fea000383ffff */
.L_x_3626:
[----:B------:R-:W-:Y:S05]  /*18160*/  BSYNC B8 ;  /* 0x0000000000087941 */ /* 0x000fea0003800000 */
.L_x_3623:
[----:B------:R-:W-:Y:S05]  /*18170*/  EXIT ;  /* 0x000000000000794d */ /* 0x000fea0003800000 */
.L_x_3642:
[----:B0-----:R0:W1:Y:S02]  /*18180*/  SYNCS.PHASECHK.TRANS64.TRYWAIT P5, [R72+URZ+0x38890], R59 ;  /* 0x0388903b480075a7 */ /* 0x00106400080a017f */
[----:B-1----:R-:W-:Y:S05]  /*18190*/  @!P5 NANOSLEEP.SYNCS 0x989680 ;  /* 0x009896800000d95d */ /* 0x002fea0003900000 */
[----:B------:R-:W1:Y:S02]  /*181a0*/  @!P5 SYNCS.PHASECHK.TRANS64 P5, [R72+URZ+0x38890], R59 ;  /* 0x0388903b4800d5a7 */ /* 0x000e6400080a007f */
[----:B-1----:R-:W-:Y:S05]  /*181b0*/  @!P5 BRA `(.L_x_3642) ;  /* 0xfffffffc00f0d947 */ /* 0x002fea000383ffff */
[----:B------:R-:W-:Y:S05]  /*181c0*/  BRA `(.L_x_3843) ;  /* 0xfffffea4001c7947 */ /* 0x000fea000383ffff */
.L_x_3652:
[----:B0-----:R0:W1:Y:S02]  /*181d0*/  SYNCS.PHASECHK.TRANS64.TRYWAIT P5, [R72+URZ+0x38890], R59 ;  /* 0x0388903b480075a7 */ /* 0x00106400080a017f */
[----:B-1----:R-:W-:Y:S05]  /*181e0*/  @!P5 NANOSLEEP.SYNCS 0x989680 ;  /* 0x009896800000d95d */ /* 0x002fea0003900000 */
[----:B------:R-:W1:Y:S02]  /*181f0*/  @!P5 SYNCS.PHASECHK.TRANS64 P5, [R72+URZ+0x38890], R59 ;  /* 0x0388903b4800d5a7 */ /* 0x000e6400080a007f */
[----:B-1----:R-:W-:Y:S05]  /*18200*/  @!P5 BRA `(.L_x_3652) ;  /* 0xfffffffc00f0d947 */ /* 0x002fea000383ffff */
[----:B------:R-:W-:Y:S05]  /*18210*/  BRA `(.L_x_3844) ;  /* 0xfffffeac00747947 */ /* 0x000fea000383ffff */
.L_x_3657:
[----:B0-----:R0:W1:Y:S02]  /*18220*/  SYNCS.PHASECHK.TRANS64.TRYWAIT P5, [R72+URZ+0x38890], R59 ;  /* 0x0388903b480075a7 */ /* 0x00106400080a017f */
[----:B-1----:R-:W-:Y:S05]  /*18230*/  @!P5 NANOSLEEP.SYNCS 0x989680 ;  /* 0x009896800000d95d */ /* 0x002fea0003900000 */
[----:B------:R-:W1:Y:S02]  /*18240*/  @!P5 SYNCS.PHASECHK.TRANS64 P5, [R72+URZ+0x38890], R59 ;  /* 0x0388903b4800d5a7 */ /* 0x000e6400080a007f */
[----:B-1----:R-:W-:Y:S05]  /*18250*/  @!P5 BRA `(.L_x_3657) ;  /* 0xfffffffc00f0d947 */ /* 0x002fea000383ffff */
[----:B------:R-:W-:Y:S05]  /*18260*/  BRA `(.L_x_3845) ;  /* 0xfffffeb400847947 */ /* 0x000fea000383ffff */
.L_x_3661:
[----:B----4-:R4:W0:Y:S02]  /*18270*/  SYNCS.PHASECHK.TRANS64.TRYWAIT P0, [R72+URZ+0x388b0], R59 ;  /* 0x0388b03b480075a7 */ /* 0x010824000800017f */
[----:B0-----:R-:W-:Y:S05]  /*18280*/  @!P0 NANOSLEEP.SYNCS 0x989680 ;  /* 0x009896800000895d */ /* 0x001fea0003900000 */
[----:B------:R-:W0:Y:S02]  /*18290*/  @!P0 SYNCS.PHASECHK.TRANS64 P0, [R72+URZ+0x388b0], R59 ;  /* 0x0388b03b480085a7 */ /* 0x000e24000800007f */
[----:B0-----:R-:W-:Y:S05]  /*182a0*/  @!P0 BRA `(.L_x_3661) ;  /* 0xfffffffc00f08947 */ /* 0x001fea000383ffff */
[----:B------:R-:W-:Y:S05]  /*182b0*/  BRA `(.L_x_3846) ;  /* 0xfffffeb400fc7947 */ /* 0x000fea000383ffff */
.L_x_3686:
        /* <DEDUP_REMOVED lines=8> */
.L_x_3848:
[----:B------:R-:W-:Y:S05]  /*18340*/  BSYNC B1 ;  /* 0x0000000000017941 */ /* 0x000fea0003800000 */
.L_x_3847:
[----:B------:R-:W-:Y:S05]  /*18350*/  BRA `(.L_x_3849) ;  /* 0xfffffee400207947 */ /* 0x000fea000383ffff */
.L_x_3687:
        /* <DEDUP_REMOVED lines=8> */
.L_x_3851:
[----:B------:R-:W-:Y:S05]  /*183e0*/  BSYNC B1 ;  /* 0x0000000000017941 */ /* 0x000fea0003800000 */
.L_x_3850:
[----:B------:R-:W-:Y:S05]  /*183f0*/  BRA `(.L_x_3852) ;  /* 0xfffffee400007947 */ /* 0x000fea000383ffff */
.L_x_3688:
[----:B------:R-:W-:Y:S01]  /*18400*/  BSSY B1, `(.L_x_3853) ;  /* 0x0000008000017945 */ /* 0x000fe20003800000 */
[----:B------:R-:W-:Y:S01]  /*18410*/  IMAD.MOV.U32 R13, RZ, RZ, R28 ;  /* 0x000000ffff0d7224 */ /* 0x000fe200078e001c */
[----:B------:R-:W-:Y:S01]  /*18420*/  MOV R15, 0xffffffff ;  /* 0xffffffff000f7802 */ /* 0x000fe20000000f00 */
[----:B------:R-:W-:Y:S02]  /*18430*/  IMAD.MOV.U32 R12, RZ, RZ, RZ ;  /* 0x000000ffff0c7224 */ /* 0x000fe400078e00ff */
[----:B------:R-:W-:-:S07]  /*18440*/  IMAD.MOV.U32 R11, RZ, RZ, 0x1c1f ;  /* 0x00001c1fff0b7424 */ /* 0x000fce00078e00ff */
[----:B0----5:R-:W-:Y:S05]  /*18450*/  WARPSYNC.COLLECTIVE R15, `(.L_x_3854) ;  /* 0x000000000f087348 */ /* 0x021fea0003c00000 */
[----:B------:R1:W2:Y:S02]  /*18460*/  SHFL.IDX P6, R14, R13, R12, R11 ;  /* 0x0000000c0d0e7389 */ /* 0x0002a400000c000b */
[----:B012--5:R-:W-:Y:S01]  /*18470*/  ENDCOLLECTIVE ;  /* 0x000000000000791b */ /* 0x027fe20003800000 */
.L_x_3854:
[----:B------:R-:W-:Y:S05]  /*18480*/  BSYNC B1 ;  /* 0x0000000000017941 */ /* 0x000fea0003800000 */
.L_x_3853:
[----:B------:R-:W-:Y:S05]  /*18490*/  BRA `(.L_x_3855) ;  /* 0xfffffee000e07947 */ /* 0x000fea000383ffff */
.L_x_3689:
[----:B------:R-:W-:Y:S01]  /*184a0*/  BSSY B1, `(.L_x_3856) ;  /* 0x0000008000017945 */ /* 0x000fe20003800000 */
[----:B------:R-:W-:Y:S02]  /*184b0*/  IMAD.MOV.U32 R13, RZ, RZ, R27 ;  /* 0x000000ffff0d7224 */ /* 0x000fe400078e001b */
[----:B------:R-:W-:Y:S02]  /*184c0*/  IMAD.MOV.U32 R12, RZ, RZ, RZ ;  /* 0x000000ffff0c7224 */ /* 0x000fe400078e00ff */
[----:B------:R-:W-:Y:S02]  /*184d0*/  IMAD.MOV.U32 R11, RZ, RZ, 0x1c1f ;  /* 0x00001c1fff0b7424 */ /* 0x000fe400078e00ff */
[----:B------:R-:W-:-:S07]  /*184e0*/  IMAD.MOV.U32 R15, RZ, RZ, -0x1 ;  /* 0xffffffffff0f7424 */ /* 0x000fce00078e00ff */
[----:B0----5:R-:W-:Y:S05]  /*184f0*/  WARPSYNC.COLLECTIVE R15, `(.L_x_3857) ;  /* 0x000000000f087348 */ /* 0x021fea0003c00000 */
[----:B------:R1:W2:Y:S02]  /*18500*/  SHFL.IDX P6, R14, R13, R12, R11 ;  /* 0x0000000c0d0e7389 */ /* 0x0002a400000c000b */
[----:B012--5:R-:W-:Y:S01]  /*18510*/  ENDCOLLECTIVE ;  /* 0x000000000000791b */ /* 0x027fe20003800000 */
.L_x_3857:
[----:B------:R-:W-:Y:S05]  /*18520*/  BSYNC B1 ;  /* 0x0000000000017941 */ /* 0x000fea0003800000 */
.L_x_3856:
[----:B------:R-:W-:Y:S05]  /*18530*/  BRA `(.L_x_3858) ;  /* 0xfffffee000c07947 */ /* 0x000fea000383ffff */
.L_x_3691:
[----:B0-----:R0:W1:Y:S02]  /*18540*/  SYNCS.PHASECHK.TRANS64.TRYWAIT P0, [R2+URZ+0x38800], R25 ;  /* 0x03880019020075a7 */ /* 0x001064000800017f */
[----:B-1----:R-:W-:Y:S05]  /*18550*/  @!P0 NANOSLEEP.SYNCS 0x989680 ;  /* 0x009896800000895d */ /* 0x002fea0003900000 */
[----:B------:R-:W1:Y:S02]  /*18560*/  @!P0 SYNCS.PHASECHK.TRANS64 P0, [R2+URZ+0x38800], R25 ;  /* 0x03880019020085a7 */ /* 0x000e64000800007f */
[----:B-1----:R-:W-:Y:S05]  /*18570*/  @!P0 BRA `(.L_x_3691) ;  /* 0xfffffffc00f08947 */ /* 0x002fea000383ffff */
[----:B------:R-:W-:Y:S05]  /*18580*/  BRA `(.L_x_3859) ;  /* 0xfffffee4002c7947 */ /* 0x000fea000383ffff */
.L_x_3699:
[----:B------:R-:W-:Y:S01]  /*18590*/  BSSY B1, `(.L_x_3860) ;  /* 0x0000008000017945 */ /* 0x000fe20003800000 */
[----:B------:R-:W-:Y:S01]  /*185a0*/  MOV R13, R26 ;  /* 0x0000001a000d7202 */ /* 0x000fe20000000f00 */
[----:B------:R-:W-:Y:S02]  /*185b0*/  IMAD.MOV.U32 R12, RZ, RZ, RZ ;  /* 0x000000ffff0c7224 */ /* 0x000fe400078e00ff */
[----:B------:R-:W-:Y:S02]  /*185c0*/  IMAD.MOV.U32 R11, RZ, RZ, 0x1c1f ;  /* 0x00001c1fff0b7424 */ /* 0x000fe400078e00ff */
[----:B------:R-:W-:-:S07]  /*185d0*/  IMAD.MOV.U32 R15, RZ, RZ, -0x1 ;  /* 0xffffffffff0f7424 */ /* 0x000fce00078e00ff */
[----:B0----5:R-:W-:Y:S05]  /*185e0*/  WARPSYNC.COLLECTIVE R15, `(.L_x_3861) ;  /* 0x000000000f087348 */ /* 0x021fea0003c00000 */
[----:B------:R1:W2:Y:S02]  /*185f0*/  SHFL.IDX P6, R14, R13, R12, R11 ;  /* 0x0000000c0d0e7389 */ /* 0x0002a400000c000b */
[----:B012--5:R-:W-:Y:S01]  /*18600*/  ENDCOLLECTIVE ;  /* 0x000000000000791b */ /* 0x027fe20003800000 */
.L_x_3861:
[----:B------:R-:W-:Y:S05]  /*18610*/  BSYNC B1 ;  /* 0x0000000000017941 */ /* 0x000fea0003800000 */
.L_x_3860:
[----:B------:R-:W-:Y:S05]  /*18620*/  BRA `(.L_x_3862) ;  /* 0xfffffeec00fc7947 */ /* 0x000fea000383ffff */
.L_x_3700:
        /* <DEDUP_REMOVED lines=8> */
.L_x_3864:
[----:B------:R-:W-:Y:S05]  /*186b0*/  BSYNC B1 ;  /* 0x0000000000017941 */ /* 0x000fea0003800000 */
.L_x_3863:
[----:B------:R-:W-:Y:S05]  /*186c0*/  BRA `(.L_x_3865) ;  /* 0xfffffeec00e07947 */ /* 0x000fea000383ffff */
.L_x_3701:
        /* <DEDUP_REMOVED lines=8> */
.L_x_3867:
[----:B------:R-:W-:Y:S05]  /*18750*/  BSYNC B1 ;  /* 0x0000000000017941 */ /* 0x000fea0003800000 */
.L_x_3866:
[----:B------:R-:W-:Y:S05]  /*18760*/  BRA `(.L_x_3868) ;  /* 0xfffffeec00c47947 */ /* 0x000fea000383ffff */
.L_x_3702:
        /* <DEDUP_REMOVED lines=8> */
.L_x_3870:
[----:B------:R-:W-:Y:S05]  /*187f0*/  BSYNC B1 ;  /* 0x0000000000017941 */ /* 0x000fea0003800000 */
.L_x_3869:
[----:B------:R-:W-:Y:S05]  /*18800*/  BRA `(.L_x_3871) ;  /* 0xfffffeec00a87947 */ /* 0x000fea000383ffff */
.L_x_3704:
[----:B0-----:R0:W1:Y:S02]  /*18810*/  SYNCS.PHASECHK.TRANS64.TRYWAIT P1, [R2+URZ+0x38800], R9 ;  /* 0x03880009020075a7 */ /* 0x001064000802017f */
[----:B-1----:R-:W-:Y:S05]  /*18820*/  @!P1 NANOSLEEP.SYNCS 0x989680 ;  /* 0x009896800000995d */ /* 0x002fea0003900000 */
[----:B------:R-:W1:Y:S02]  /*18830*/  @!P1 SYNCS.PHASECHK.TRANS64 P1, [R2+URZ+0x38800], R9 ;  /* 0x03880009020095a7 */ /* 0x000e64000802007f */
[----:B-1----:R-:W-:Y:S05]  /*18840*/  @!P1 BRA `(.L_x_3704) ;  /* 0xfffffffc00f09947 */ /* 0x002fea000383ffff */
[----:B------:R-:W-:Y:S05]  /*18850*/  BRA `(.L_x_3872) ;  /* 0xfffffef0000c7947 */ /* 0x000fea000383ffff */
.L_x_3710:
[----:B0-----:R0:W1:Y:S02]  /*18860*/  SYNCS.PHASECHK.TRANS64.TRYWAIT P1, [R20+URZ+0x38830], R13 ;  /* 0x0388300d140075a7 */ /* 0x001064000802017f */
[----:B-1----:R-:W-:Y:S05]  /*18870*/  @!P1 NANOSLEEP.SYNCS 0x989680 ;  /* 0x009896800000995d */ /* 0x002fea0003900000 */
[----:B------:R-:W1:Y:S02]  /*18880*/  @!P1 SYNCS.PHASECHK.TRANS64 P1, [R20+URZ+0x38830], R13 ;  /* 0x0388300d140095a7 */ /* 0x000e64000802007f */
[----:B-1----:R-:W-:Y:S05]  /*18890*/  @!P1 BRA `(.L_x_3710) ;  /* 0xfffffffc00f09947 */ /* 0x002fea000383ffff */
[----:B------:R-:W-:Y:S05]  /*188a0*/  BRA `(.L_x_3709) ;  /* 0xfffffefc00107947 */ /* 0x000fea000383ffff */
.L_x_3712:
[----:B-1----:R1:W2:Y:S02]  /*188b0*/  SYNCS.PHASECHK.TRANS64.TRYWAIT P1, [R2+URZ+0x38810], R3 ;  /* 0x03881003020075a7 */ /* 0x0022a4000802017f */
[----:B--2---:R-:W-:Y:S05]  /*188c0*/  @!P1 NANOSLEEP.SYNCS 0x989680 ;  /* 0x009896800000995d */ /* 0x004fea0003900000 */
[----:B------:R-:W2:Y:S02]  /*188d0*/  @!P1 SYNCS.PHASECHK.TRANS64 P1, [R2+URZ+0x38810], R3 ;  /* 0x03881003020095a7 */ /* 0x000ea4000802007f */
[----:B--2---:R-:W-:Y:S05]  /*188e0*/  @!P1 BRA `(.L_x_3712) ;  /* 0xfffffffc00f09947 */ /* 0x004fea000383ffff */
[----:B------:R-:W-:Y:S05]  /*188f0*/  BRA `(.L_x_3873) ;  /* 0xfffffefc00c07947 */ /* 0x000fea000383ffff */
.L_x_3717:
[----:B-1----:R1:W3:Y:S02]  /*18900*/  SYNCS.PHASECHK.TRANS64.TRYWAIT P1, [R20+URZ+0x38850], R13 ;  /* 0x0388500d140075a7 */ /* 0x0022e4000802017f */
[----:B---3--:R-:W-:Y:S05]  /*18910*/  @!P1 NANOSLEEP.SYNCS 0x989680 ;  /* 0x009896800000995d */ /* 0x008fea0003900000 */
[----:B------:R-:W3:Y:S02]  /*18920*/  @!P1 SYNCS.PHASECHK.TRANS64 P1, [R20+URZ+0x38850], R13 ;  /* 0x0388500d140095a7 */ /* 0x000ee4000802007f */
[----:B---3--:R-:W-:Y:S05]  /*18930*/  @!P1 BRA `(.L_x_3717) ;  /* 0xfffffffc00f09947 */ /* 0x008fea000383ffff */
[----:B------:R-:W-:Y:S05]  /*18940*/  BRA `(.L_x_3716) ;  /* 0xfffffefc00f07947 */ /* 0x000fea000383ffff */
.L_x_3724:
[----:B-1----:R1:W2:Y:S02]  /*18950*/  SYNCS.PHASECHK.TRANS64.TRYWAIT P3, [R12+URZ+0x38830], R205 ;  /* 0x038830cd0c0075a7 */ /* 0x0022a4000806017f */
[----:B--2---:R-:W-:Y:S05]  /*18960*/  @!P3 NANOSLEEP.SYNCS 0x989680 ;  /* 0x009896800000b95d */ /* 0x004fea0003900000 */
[----:B------:R-:W2:Y:S02]  /*18970*/  @!P3 SYNCS.PHASECHK.TRANS64 P3, [R12+URZ+0x38830], R205 ;  /* 0x038830cd0c00b5a7 */ /* 0x000ea4000806007f */
[----:B--2---:R-:W-:Y:S05]  /*18980*/  @!P3 BRA `(.L_x_3724) ;  /* 0xfffffffc00f0b947 */ /* 0x004fea000383ffff */
[----:B------:R-:W-:Y:S05]  /*18990*/  BRA `(.L_x_3723) ;  /* 0xffffff2c00987947 */ /* 0x000fea000383ffff */
.L_x_3729:
[----:B---3--:R3:W4:Y:S02]  /*189a0*/  SYNCS.PHASECHK.TRANS64.TRYWAIT P3, [R12+URZ+0x38850], R205 ;  /* 0x038850cd0c0075a7 */ /* 0x008724000806017f */
[----:B----4-:R-:W-:Y:S05]  /*189b0*/  @!P3 NANOSLEEP.SYNCS 0x989680 ;  /* 0x009896800000b95d */ /* 0x010fea0003900000 */
[----:B------:R-:W4:Y:S02]  /*189c0*/  @!P3 SYNCS.PHASECHK.TRANS64 P3, [R12+URZ+0x38850], R205 ;  /* 0x038850cd0c00b5a7 */ /* 0x000f24000806007f */
[----:B----4-:R-:W-:Y:S05]  /*189d0*/  @!P3 BRA `(.L_x_3729) ;  /* 0xfffffffc00f0b947 */ /* 0x010fea000383ffff */
[----:B------:R-:W-:Y:S05]  /*189e0*/  BRA `(.L_x_3728) ;  /* 0xffffff3000387947 */ /* 0x000fea000383ffff */
.L_x_3755:
[----:B------:R-:W0:Y:S01]  /*189f0*/  S2R R8, SR_TID.X ;  /* 0x0000000000087919 */ /* 0x000e220000002100 */
[----:B------:R-:W-:Y:S01]  /*18a00*/  BSSY B1, `(.L_x_3874) ;  /* 0x000000a000017945 */ /* 0x000fe20003800000 */
[----:B------:R-:W-:Y:S02]  /*18a10*/  IMAD.MOV.U32 R12, RZ, RZ, RZ ;  /* 0x000000ffff0c7224 */ /* 0x000fe400078e00ff */
[----:B------:R-:W-:Y:S02]  /*18a20*/  IMAD.MOV.U32 R11, RZ, RZ, 0x1f ;  /* 0x0000001fff0b7424 */ /* 0x000fe400078e00ff */
[----:B------:R-:W-:Y:S01]  /*18a30*/  IMAD.MOV.U32 R15, RZ, RZ, -0x1 ;  /* 0xffffffffff0f7424 */ /* 0x000fe200078e00ff */
[----:B0-----:R-:W-:-:S04]  /*18a40*/  SHF.R.U32.HI R8, RZ, 0x5, R8 ;  /* 0x00000005ff087819 */ /* 0x001fc80000011608 */
[----:B------:R-:W-:-:S05]  /*18a50*/  LOP3.LUT R8, R8, 0x3, RZ, 0xc0, !PT ;  /* 0x0000000308087812 */ /* 0x000fca00078ec0ff */
[----:B------:R-:W-:-:S07]  /*18a60*/  IMAD.MOV.U32 R13, RZ, RZ, R8 ;  /* 0x000000ffff0d7224 */ /* 0x000fce00078e0008 */
[----:B-----5:R-:W-:Y:S05]  /*18a70*/  WARPSYNC.COLLECTIVE R15, `(.L_x_3875) ;  /* 0x000000000f087348 */ /* 0x020fea0003c00000 */
[----:B------:R0:W1:Y:S02]  /*18a80*/  SHFL.IDX P6, R14, R13, R12, R11 ;  /* 0x0000000c0d0e7389 */ /* 0x00006400000c000b */
[----:B01---5:R-:W-:Y:S01]  /*18a90*/  ENDCOLLECTIVE ;  /* 0x000000000000791b */ /* 0x023fe20003800000 */
.L_x_3875:
[----:B------:R-:W-:Y:S05]  /*18aa0*/  BSYNC B1 ;  /* 0x0000000000017941 */ /* 0x000fea0003800000 */
.L_x_3874:
[----:B------:R-:W-:Y:S05]  /*18ab0*/  BRA `(.L_x_3876) ;  /* 0xffffffa400647947 */ /* 0x000fea000383ffff */
.L_x_3756:
[----:B------:R-:W-:Y:S01]  /*18ac0*/  BSSY B1, `(.L_x_3877) ;  /* 0x0000006000017945 */ /* 0x000fe20003800000 */
[----:B------:R-:W-:-:S07]  /*18ad0*/  MOV R15, 0xffffffff ;  /* 0xffffffff000f7802 */ /* 0x000fce0000000f00 */
[----:B-----5:R-:W-:Y:S05]  /*18ae0*/  WARPSYNC.COLLECTIVE R15, `(.L_x_3878) ;  /* 0x000000000f0c7348 */ /* 0x020fea0003c00000 */
[----:B------:R-:W-:Y:S02]  /*18af0*/  ELECT P6, UR62, PT ;  /* 0x00000000003e782f */ /* 0x000fe400038c0000 */
[----:B------:R-:W-:Y:S01]  /*18b00*/  MOV R14, UR62 ;  /* 0x0000003e000e7c02 */ /* 0x000fe20008000f00 */
[----:B-----5:R-:W-:Y:S10]  /*18b10*/  ENDCOLLECTIVE ;  /* 0x000000000000791b */ /* 0x020ff40003800000 */
.L_x_3878:
[----:B------:R-:W-:Y:S05]  /*18b20*/  BSYNC B1 ;  /* 0x0000000000017941 */ /* 0x000fea0003800000 */
.L_x_3877:
[----:B------:R-:W-:Y:S05]  /*18b30*/  BRA `(.L_x_3879) ;  /* 0xffffffa400507947 */ /* 0x000fea000383ffff */
.L_x_3757:
[----:B0-----:R0:W1:Y:S02]  /*18b40*/  SYNCS.PHASECHK.TRANS64.TRYWAIT P0, [R5+URZ+0x38820], R6 ;  /* 0x03882006050075a7 */ /* 0x001064000800017f */
[----:B-1----:R-:W-:Y:S05]  /*18b50*/  @!P0 NANOSLEEP.SYNCS 0x989680 ;  /* 0x009896800000895d */ /* 0x002fea0003900000 */
[----:B------:R-:W1:Y:S02]  /*18b60*/  @!P0 SYNCS.PHASECHK.TRANS64 P0, [R5+URZ+0x38820], R6 ;  /* 0x03882006050085a7 */ /* 0x000e64000800007f */
[----:B-1----:R-:W-:Y:S05]  /*18b70*/  @!P0 BRA `(.L_x_3757) ;  /* 0xfffffffc00f08947 */ /* 0x002fea000383ffff */
[----:B------:R-:W-:Y:S05]  /*18b80*/  BRA `(.L_x_3880) ;  /* 0xffffffa400687947 */ /* 0x000fea000383ffff */
.L_x_3760:
[----:B0-----:R0:W1:Y:S02]  /*18b90*/  SYNCS.PHASECHK.TRANS64.TRYWAIT P0, [R6+URZ+0x388a0], R9 ;  /* 0x0388a009060075a7 */ /* 0x001064000800017f */
[----:B-1----:R-:W-:Y:S05]  /*18ba0*/  @!P0 NANOSLEEP.SYNCS 0x989680 ;  /* 0x009896800000895d */ /* 0x002fea0003900000 */
[----:B------:R-:W1:Y:S02]  /*18bb0*/  @!P0 SYNCS.PHASECHK.TRANS64 P0, [R6+URZ+0x388a0], R9 ;  /* 0x0388a009060085a7 */ /* 0x000e64000800007f */
[----:B-1----:R-:W-:Y:S05]  /*18bc0*/  @!P0 BRA `(.L_x_3760) ;  /* 0xfffffffc00f08947 */ /* 0x002fea000383ffff */
[----:B------:R-:W-:Y:S05]  /*18bd0*/  BRA `(.L_x_3881) ;  /* 0xffffffa400747947 */ /* 0x000fea000383ffff */
.L_x_3762:
[----:B-1----:R1:W2:Y:S02]  /*18be0*/  SYNCS.PHASECHK.TRANS64.TRYWAIT P0, [R6+URZ+0x388c0], R9 ;  /* 0x0388c009060075a7 */ /* 0x0022a4000800017f */
[----:B--2---:R-:W-:Y:S05]  /*18bf0*/  @!P0 NANOSLEEP.SYNCS 0x989680 ;  /* 0x009896800000895d */ /* 0x004fea0003900000 */
[----:B------:R-:W2:Y:S02]  /*18c00*/  @!P0 SYNCS.PHASECHK.TRANS64 P0, [R6+URZ+0x388c0], R9 ;  /* 0x0388c009060085a7 */ /* 0x000ea4000800007f */
[----:B--2---:R-:W-:Y:S05]  /*18c10*/  @!P0 BRA `(.L_x_3762) ;  /* 0xfffffffc00f08947 */ /* 0x004fea000383ffff */
[----:B------:R-:W-:Y:S05]  /*18c20*/  BRA `(.L_x_3882) ;  /* 0xffffffa400dc7947 */ /* 0x000fea000383ffff */
.L_x_3766:
[----:B0-----:R0:W1:Y:S02]  /*18c30*/  SYNCS.PHASECHK.TRANS64.TRYWAIT P0, [R7+URZ+0x388a0], R8 ;  /* 0x0388a008070075a7 */ /* 0x001064000800017f */
[----:B-1----:R-:W-:Y:S05]  /*18c40*/  @!P0 NANOSLEEP.SYNCS 0x989680 ;  /* 0x009896800000895d */ /* 0x002fea0003900000 */
[----:B------:R-:W1:Y:S02]  /*18c50*/  @!P0 SYNCS.PHASECHK.TRANS64 P0, [R7+URZ+0x388a0], R8 ;  /* 0x0388a008070085a7 */ /* 0x000e64000800007f */
[----:B-1----:R-:W-:Y:S05]  /*18c60*/  @!P0 BRA `(.L_x_3766) ;  /* 0xfffffffc00f08947 */ /* 0x002fea000383ffff */
[----:B------:R-:W-:Y:S05]  /*18c70*/  BRA `(.L_x_3883) ;  /* 0xffffffac00207947 */ /* 0x000fea000383ffff */
.L_x_3768:
[----:B-1----:R1:W2:Y:S02]  /*18c80*/  SYNCS.PHASECHK.TRANS64.TRYWAIT P1, [R7+URZ+0x388c0], R8 ;  /* 0x0388c008070075a7 */ /* 0x0022a4000802017f */
[----:B--2---:R-:W-:Y:S05]  /*18c90*/  @!P1 NANOSLEEP.SYNCS 0x989680 ;  /* 0x009896800000995d */ /* 0x004fea0003900000 */
[----:B------:R-:W2:Y:S02]  /*18ca0*/  @!P1 SYNCS.PHASECHK.TRANS64 P1, [R7+URZ+0x388c0], R8 ;  /* 0x0388c008070095a7 */ /* 0x000ea4000802007f */
[----:B--2---:R-:W-:Y:S05]  /*18cb0*/  @!P1 BRA `(.L_x_3768) ;  /* 0xfffffffc00f09947 */ /* 0x004fea000383ffff */
[----:B------:R-:W-:Y:S05]  /*18cc0*/  BRA `(.L_x_3884) ;  /* 0xffffffac00807947 */ /* 0x000fea000383ffff */
.L_x_3778:
        /* <DEDUP_REMOVED lines=11> */
.L_x_3886:
[----:B------:R-:W-:Y:S05]  /*18d80*/  BSYNC B0 ;  /* 0x0000000000007941 */ /* 0x000fea0003800000 */
.L_x_3885:
[----:B------:R-:W-:Y:S05]  /*18d90*/  BRA `(.L_x_3887) ;  /* 0xffffffb8008c7947 */ /* 0x000fea000383ffff */
.L_x_3779:
[----:B------:R-:W-:Y:S01]  /*18da0*/  BSSY B0, `(.L_x_3888) ;  /* 0x0000006000007945 */ /* 0x000fe20003800000 */
[----:B------:R-:W-:-:S07]  /*18db0*/  MOV R15, 0xffffffff ;  /* 0xffffffff000f7802 */ /* 0x000fce0000000f00 */
[----:B------:R-:W-:Y:S05]  /*18dc0*/  WARPSYNC.COLLECTIVE R15, `(.L_x_3889) ;  /* 0x000000000f0c7348 */ /* 0x000fea0003c00000 */
[----:B------:R-:W-:Y:S02]  /*18dd0*/  ELECT P6, UR62, PT ;  /* 0x00000000003e782f */ /* 0x000fe400038c0000 */
[----:B------:R-:W-:Y:S01]  /*18de0*/  MOV R14, UR62 ;  /* 0x0000003e000e7c02 */ /* 0x000fe20008000f00 */
[----:B------:R-:W-:Y:S10]  /*18df0*/  ENDCOLLECTIVE ;  /* 0x000000000000791b */ /* 0x000ff40003800000 */
.L_x_3889:
[----:B------:R-:W-:Y:S05]  /*18e00*/  BSYNC B0 ;  /* 0x0000000000007941 */ /* 0x000fea0003800000 */
.L_x_3888:
[----:B------:R-:W-:Y:S05]  /*18e10*/  BRA `(.L_x_3890) ;  /* 0xffffffb800847947 */ /* 0x000fea000383ffff */
.L_x_3782:
[----:B0-----:R0:W1:Y:S02]  /*18e20*/  SYNCS.PHASECHK.TRANS64.TRYWAIT P0, [R9+URZ+0x38840], R10 ;  /* 0x0388400a090075a7 */ /* 0x001064000800017f */
[----:B-1----:R-:W-:Y:S05]  /*18e30*/  @!P0 NANOSLEEP.SYNCS 0x989680 ;  /* 0x009896800000895d */ /* 0x002fea0003900000 */
[----:B------:R-:W1:Y:S02]  /*18e40*/  @!P0 SYNCS.PHASECHK.TRANS64 P0, [R9+URZ+0x38840], R10 ;  /* 0x0388400a090085a7 */ /* 0x000e64000800007f */
[----:B-1----:R-:W-:Y:S05]  /*18e50*/  @!P0 BRA `(.L_x_3782) ;  /* 0xfffffffc00f08947 */ /* 0x002fea000383ffff */
[----:B------:R-:W-:Y:S05]  /*18e60*/  BRA `(.L_x_3891) ;  /* 0xffffffb800f47947 */ /* 0x000fea000383ffff */
.L_x_3786:
        /* <DEDUP_REMOVED lines=8> */
.L_x_3789:
[----:B0-----:R0:W1:Y:S02]  /*18ef0*/  SYNCS.PHASECHK.TRANS64.TRYWAIT P0, [R5+URZ+0x38860], R9 ;  /* 0x03886009050075a7 */ /* 0x001064000800017f */
[----:B-1----:R-:W-:Y:S05]  /*18f00*/  @!P0 NANOSLEEP.SYNCS 0x989680 ;  /* 0x009896800000895d */ /* 0x002fea0003900000 */
[----:B------:R-:W1:Y:S02]  /*18f10*/  @!P0 SYNCS.PHASECHK.TRANS64 P0, [R5+URZ+0x38860], R9 ;  /* 0x03886009050085a7 */ /* 0x000e64000800007f */
[----:B-1----:R-:W-:Y:S05]  /*18f20*/  @!P0 BRA `(.L_x_3789) ;  /* 0xfffffffc00f08947 */ /* 0x002fea000383ffff */
[----:B------:R-:W-:Y:S05]  /*18f30*/  BRA `(.L_x_3893) ;  /* 0xffffffc000f07947 */ /* 0x000fea000383ffff */
.L_x_3798:
[----:B-1----:R1:W2:Y:S02]  /*18f40*/  SYNCS.PHASECHK.TRANS64.TRYWAIT P0, [R2+URZ+0x38840], R3 ;  /* 0x03884003020075a7 */ /* 0x0022a4000800017f */
[----:B--2---:R-:W-:Y:S05]  /*18f50*/  @!P0 NANOSLEEP.SYNCS 0x989680 ;  /* 0x009896800000895d */ /* 0x004fea0003900000 */
[----:B------:R-:W2:Y:S02]  /*18f60*/  @!P0 SYNCS.PHASECHK.TRANS64 P0, [R2+URZ+0x38840], R3 ;  /* 0x03884003020085a7 */ /* 0x000ea4000800007f */
[----:B--2---:R-:W-:Y:S05]  /*18f70*/  @!P0 BRA `(.L_x_3798) ;  /* 0xfffffffc00f08947 */ /* 0x004fea000383ffff */
[----:B------:R-:W-:Y:S05]  /*18f80*/  BRA `(.L_x_3894) ;  /* 0xffffffc800cc7947 */ /* 0x000fea000383ffff */
.L_x_3800:
[----:B--2---:R2:W3:Y:S02]  /*18f90*/  SYNCS.PHASECHK.TRANS64.TRYWAIT P0, [R2+URZ+0x38860], R3 ;  /* 0x03886003020075a7 */ /* 0x0044e4000800017f */
[----:B---3--:R-:W-:Y:S05]  /*18fa0*/  @!P0 NANOSLEEP.SYNCS 0x989680 ;  /* 0x009896800000895d */ /* 0x008fea0003900000 */
[----:B------:R-:W3:Y:S02]  /*18fb0*/  @!P0 SYNCS.PHASECHK.TRANS64 P0, [R2+URZ+0x38860], R3 ;  /* 0x03886003020085a7 */ /* 0x000ee4000800007f */
[----:B---3--:R-:W-:Y:S05]  /*18fc0*/  @!P0 BRA `(.L_x_3800) ;  /* 0xfffffffc00f08947 */ /* 0x008fea000383ffff */
[----:B------:R-:W-:Y:S05]  /*18fd0*/  BRA `(.L_x_3895) ;  /* 0xffffffcc00407947 */ /* 0x000fea000383ffff */
.L_x_3805:
[----:B--2---:R2:W3:Y:S02]  /*18fe0*/  SYNCS.PHASECHK.TRANS64.TRYWAIT P0, [R2+URZ+0x38840], R3 ;  /* 0x03884003020075a7 */ /* 0x0044e4000800017f */
[----:B---3--:R-:W-:Y:S05]  /*18ff0*/  @!P0 NANOSLEEP.SYNCS 0x989680 ;  /* 0x009896800000895d */ /* 0x008fea0003900000 */
[----:B------:R-:W3:Y:S02]  /*19000*/  @!P0 SYNCS.PHASECHK.TRANS64 P0, [R2+URZ+0x38840], R3 ;  /* 0x03884003020085a7 */ /* 0x000ee4000800007f */
[----:B---3--:R-:W-:Y:S05]  /*19010*/  @!P0 BRA `(.L_x_3805) ;  /* 0xfffffffc00f08947 */ /* 0x008fea000383ffff */
[----:B------:R-:W-:Y:S05]  /*19020*/  BRA `(.L_x_3896) ;  /* 0xffffffd000d87947 */ /* 0x000fea000383ffff */
.L_x_3807:
[----:B-1----:R1:W3:Y:S02]  /*19030*/  SYNCS.PHASECHK.TRANS64.TRYWAIT P1, [R2+URZ+0x38860], R3 ;  /* 0x03886003020075a7 */ /* 0x0022e4000802017f */
[----:B---3--:R-:W-:Y:S05]  /*19040*/  @!P1 NANOSLEEP.SYNCS 0x989680 ;  /* 0x009896800000995d */ /* 0x008fea0003900000 */
[----:B------:R-:W3:Y:S02]  /*19050*/  @!P1 SYNCS.PHASECHK.TRANS64 P1, [R2+URZ+0x38860], R3 ;  /* 0x03886003020095a7 */ /* 0x000ee4000802007f */
[----:B---3--:R-:W-:Y:S05]  /*19060*/  @!P1 BRA `(.L_x_3807) ;  /* 0xfffffffc00f09947 */ /* 0x008fea000383ffff */
[----:B------:R-:W-:Y:S05]  /*19070*/  BRA `(.L_x_3897) ;  /* 0xffffffd400487947 */ /* 0x000fea000383ffff */
.L_x_3812:
[----:B---3--:R3:W4:Y:S02]  /*19080*/  SYNCS.PHASECHK.TRANS64.TRYWAIT P0, [R2+URZ+0x38840], R3 ;  /* 0x03884003020075a7 */ /* 0x008724000800017f */
[----:B----4-:R-:W-:Y:S05]  /*19090*/  @!P0 NANOSLEEP.SYNCS 0x989680 ;  /* 0x009896800000895d */ /* 0x010fea0003900000 */
[----:B------:R-:W4:Y:S02]  /*190a0*/  @!P0 SYNCS.PHASECHK.TRANS64 P0, [R2+URZ+0x38840], R3 ;  /* 0x03884003020085a7 */ /* 0x000f24000800007f */
[----:B----4-:R-:W-:Y:S05]  /*190b0*/  @!P0 BRA `(.L_x_3812) ;  /* 0xfffffffc00f08947 */ /* 0x010fea000383ffff */
[----:B------:R-:W-:Y:S05]  /*190c0*/  BRA `(.L_x_3898) ;  /* 0xffffffd800c07947 */ /* 0x000fea000383ffff */
.L_x_3814:
[----:B-1----:R1:W2:Y:S02]  /*190d0*/  SYNCS.PHASECHK.TRANS64.TRYWAIT P1, [R2+URZ+0x38860], R3 ;  /* 0x03886003020075a7 */ /* 0x0022a4000802017f */
[----:B--2---:R-:W-:Y:S05]  /*190e0*/  @!P1 NANOSLEEP.SYNCS 0x989680 ;  /* 0x009896800000995d */ /* 0x004fea0003900000 */
[----:B------:R-:W2:Y:S02]  /*190f0*/  @!P1 SYNCS.PHASECHK.TRANS64 P1, [R2+URZ+0x38860], R3 ;  /* 0x03886003020095a7 */ /* 0x000ea4000802007f */
[----:B--2---:R-:W-:Y:S05]  /*19100*/  @!P1 BRA `(.L_x_3814) ;  /* 0xfffffffc00f09947 */ /* 0x004fea000383ffff */
[----:B------:R-:W-:Y:S05]  /*19110*/  BRA `(.L_x_3899) ;  /* 0xffffffdc00347947 */ /* 0x000fea000383ffff */
.L_x_3819:
[----:B------:R-:W-:Y:S01]  /*19120*/  BSSY B0, `(.L_x_3900) ;  /* 0x0000008000007945 */ /* 0x000fe20003800000 */
[----:B------:R-:W-:Y:S02]  /*19130*/  IMAD.MOV.U32 R13, RZ, RZ, R16 ;  /* 0x000000ffff0d7224 */ /* 0x000fe400078e0010 */
[----:B-1----:R-:W-:Y:S02]  /*19140*/  IMAD.MOV.U32 R12, RZ, RZ, RZ ;  /* 0x000000ffff0c7224 */ /* 0x002fe400078e00ff */
[----:B------:R-:W-:Y:S02]  /*19150*/  IMAD.MOV.U32 R11, RZ, RZ, 0x1f ;  /* 0x0000001fff0b7424 */ /* 0x000fe400078e00ff */
[----:B0-----:R-:W-:-:S07]  /*19160*/  IMAD.MOV.U32 R15, RZ, RZ, -0x1 ;  /* 0xffffffffff0f7424 */ /* 0x001fce00078e00ff */
[----:B--2---:R-:W-:Y:S05]  /*19170*/  WARPSYNC.COLLECTIVE R15, `(.L_x_3901) ;  /* 0x000000000f087348 */ /* 0x004fea0003c00000 */
[----:B------:R0:W1:Y:S02]  /*19180*/  SHFL.IDX P6, R14, R13, R12, R11 ;  /* 0x0000000c0d0e7389 */ /* 0x00006400000c000b */
[----:B012---:R-:W-:Y:S01]  /*19190*/  ENDCOLLECTIVE ;  /* 0x000000000000791b */ /* 0x007fe20003800000 */
.L_x_3901:
[----:B------:R-:W-:Y:S05]  /*191a0*/  BSYNC B0 ;  /* 0x0000000000007941 */ /* 0x000fea0003800000 */
.L_x_3900:
[----:B------:R-:W-:Y:S01]  /*191b0*/  IMAD.MOV.U32 R13, RZ, RZ, R16 ;  /* 0x000000ffff0d7224 */ /* 0x000fe200078e0010 */
[----:B------:R-:W-:Y:S01]  /*191c0*/  MOV R4, R14 ;  /* 0x0000000e00047202 */ /* 0x000fe20000000f00 */
[----:B------:R-:W-:Y:S02]  /*191d0*/  IMAD.MOV.U32 R12, RZ, RZ, 0x1 ;  /* 0x00000001ff0c7424 */ /* 0x000fe400078e00ff */
[----:B------:R-:W-:Y:S02]  /*191e0*/  IMAD.MOV.U32 R11, RZ, RZ, 0x1f ;  /* 0x0000001fff0b7424 */ /* 0x000fe400078e00ff */
[----:B------:R-:W-:-:S07]  /*191f0*/  IMAD.MOV.U32 R15, RZ, RZ, -0x1 ;  /* 0xffffffffff0f7424 */ /* 0x000fce00078e00ff */
[----:B------:R-:W-:Y:S05]  /*19200*/  WARPSYNC.COLLECTIVE R15, `(.L_x_3902) ;  /* 0x000000000f087348 */ /* 0x000fea0003c00000 */
[----:B------:R0:W1:Y:S02]  /*19210*/  SHFL.IDX P6, R14, R13, R12, R11 ;  /* 0x0000000c0d0e7389 */ /* 0x00006400000c000b */
[----:B01----:R-:W-:Y:S01]  /*19220*/  ENDCOLLECTIVE ;  /* 0x000000000000791b */ /* 0x003fe20003800000 */
.L_x_3902:
[----:B------:R-:W-:Y:S01]  /*19230*/  MOV R6, R14 ;  /* 0x0000000e00067202 */ /* 0x000fe20000000f00 */
[----:B------:R-:W-:Y:S06]  /*19240*/  BRA `(.L_x_3903) ;  /* 0xffffffe000807947 */ /* 0x000fec000383ffff */
.L_x_3822:
[----:B------:R-:W-:Y:S01]  /*19250*/  BSSY B0, `(.L_x_3904) ;  /* 0x0000008000007945 */ /* 0x000fe20003800000 */
[----:B-----5:R-:W-:Y:S02]  /*19260*/  IMAD.MOV.U32 R13, RZ, RZ, R17 ;  /* 0x000000ffff0d7224 */ /* 0x020fe400078e0011 */
[----:B-1----:R-:W-:Y:S02]  /*19270*/  IMAD.MOV.U32 R12, RZ, RZ, 0x1 ;  /* 0x00000001ff0c7424 */ /* 0x002fe400078e00ff */
[----:B------:R-:W-:Y:S02]  /*19280*/  IMAD.MOV.U32 R11, RZ, RZ, RZ ;  /* 0x000000ffff0b7224 */ /* 0x000fe400078e00ff */
[----:B------:R-:W-:-:S07]  /*19290*/  IMAD.MOV.U32 R15, RZ, RZ, -0x1 ;  /* 0xffffffffff0f7424 */ /* 0x000fce00078e00ff */
[----:B0-234-:R-:W-:Y:S05]  /*192a0*/  WARPSYNC.COLLECTIVE R15, `(.L_x_3905) ;  /* 0x000000000f087348 */ /* 0x01dfea0003c00000 */
[----:B------:R1:W0:Y:S02]  /*192b0*/  SHFL.UP P6, R14, R13, R12, R11 ;  /* 0x0400000c0d0e7389 */ /* 0x00022400000c000b */
[----:B01234-:R-:W-:Y:S01]  /*192c0*/  ENDCOLLECTIVE ;  /* 0x000000000000791b */ /* 0x01ffe20003800000 */
.L_x_3905:
[----:B------:R-:W-:Y:S05]  /*192d0*/  BSYNC B0 ;  /* 0x0000000000007941 */ /* 0x000fea0003800000 */
.L_x_3904:
[----:B------:R-:W-:Y:S01]  /*192e0*/  ISETP.NE.AND P0, PT, R8, RZ, PT ;  /* 0x000000ff0800720c */ /* 0x000fe20003f05270 */
[----:B------:R-:W-:Y:S02]  /*192f0*/  IMAD.MOV.U32 R12, RZ, RZ, 0x2 ;  /* 0x00000002ff0c7424 */ /* 0x000fe400078e00ff */
[----:B------:R-:W-:Y:S01]  /*19300*/  IMAD.MOV.U32 R11, RZ, RZ, RZ ;  /* 0x000000ffff0b7224 */ /* 0x000fe200078e00ff */
[----:B------:R-:W-:Y:S01]  /*19310*/  SEL R14, R14, RZ, P0 ;  /* 0x000000ff0e0e7207 */ /* 0x000fe20000000000 */
[----:B------:R-:W-:Y:S01]  /*19320*/  IMAD.MOV.U32 R15, RZ, RZ, -0x1 ;  /* 0xffffffffff0f7424 */ /* 0x000fe200078e00ff */
[----:B------:R-:W-:Y:S02]  /*19330*/  ISETP.GE.U32.AND P0, PT, R8, 0x2, PT ;  /* 0x000000020800780c */ /* 0x000fe40003f06070 */
[----:B------:R-:W-:-:S11]  /*19340*/  IADD3 R13, R17, R14, RZ ;  /* 0x0000000e110d7210 */ /* 0x000fd60007ffe0ff */
[----:B------:R-:W-:Y:S05]  /*19350*/  WARPSYNC.COLLECTIVE R15, `(.L_x_3906) ;  /* 0x000000000f087348 */ /* 0x000fea0003c00000 */
[----:B------:R0:W1:Y:S02]  /*19360*/  SHFL.UP P6, R14, R13, R12, R11 ;  /* 0x0400000c0d0e7389 */ /* 0x00006400000c000b */
[----:B01----:R-:W-:Y:S01]  /*19370*/  ENDCOLLECTIVE ;  /* 0x000000000000791b */ /* 0x003fe20003800000 */
.L_x_3906:
        /* <DEDUP_REMOVED lines=8> */
.L_x_3907:
        /* <DEDUP_REMOVED lines=8> */
.L_x_3908:
        /* <DEDUP_REMOVED lines=8> */
.L_x_3909:
        /* <DEDUP_REMOVED lines=8> */
.L_x_3910:
[----:B------:R-:W-:Y:S05]  /*19580*/  BRA `(.L_x_3911) ;  /* 0xffffffe000447947 */ /* 0x000fea000383ffff */
.L_x_3827:
[----:B------:R-:W-:Y:S01]  /*19590*/  BSSY B0, `(.L_x_3912) ;  /* 0x0000008000007945 */ /* 0x000fe20003800000 */
[----:B-----5:R-:W-:Y:S01]  /*195a0*/  IMAD.MOV.U32 R13, RZ, RZ, R17 ;  /* 0x000000ffff0d7224 */ /* 0x020fe200078e0011 */
[----:B------:R-:W-:Y:S01]  /*195b0*/  MOV R15, 0xffffffff ;  /* 0xffffffff000f7802 */ /* 0x000fe20000000f00 */
[----:B-1----:R-:W-:Y:S02]  /*195c0*/  IMAD.MOV.U32 R12, RZ, RZ, 0x1 ;  /* 0x00000001ff0c7424 */ /* 0x002fe400078e00ff */
[----:B------:R-:W-:-:S07]  /*195d0*/  IMAD.MOV.U32 R11, RZ, RZ, RZ ;  /* 0x000000ffff0b7224 */ /* 0x000fce00078e00ff */
[----:B0-----:R-:W-:Y:S05]  /*195e0*/  WARPSYNC.COLLECTIVE R15, `(.L_x_3913) ;  /* 0x000000000f087348 */ /* 0x001fea0003c00000 */
[----:B------:R1:W2:Y:S02]  /*195f0*/  SHFL.UP P6, R14, R13, R12, R11 ;  /* 0x0400000c0d0e7389 */ /* 0x0002a400000c000b */
[----:B012---:R-:W-:Y:S01]  /*19600*/  ENDCOLLECTIVE ;  /* 0x000000000000791b */ /* 0x007fe20003800000 */
.L_x_3913:
[----:B------:R-:W-:Y:S05]  /*19610*/  BSYNC B0 ;  /* 0x0000000000007941 */ /* 0x000fea0003800000 */
.L_x_3912:
[C---:B------:R-:W-:Y:S01]  /*19620*/  ISETP.NE.AND P0, PT, R7.reuse, RZ, PT ;  /* 0x000000ff0700720c */ /* 0x040fe20003f05270 */
[----:B------:R-:W-:Y:S01]  /*19630*/  IMAD.MOV.U32 R12, RZ, RZ, 0x2 ;  /* 0x00000002ff0c7424 */ /* 0x000fe200078e00ff */
[----:B------:R-:W-:Y:S01]  /*19640*/  MOV R15, 0xffffffff ;  /* 0xffffffff000f7802 */ /* 0x000fe20000000f00 */
[----:B------:R-:W-:Y:S01]  /*19650*/  IMAD.MOV.U32 R11, RZ, RZ, RZ ;  /* 0x000000ffff0b7224 */ /* 0x000fe200078e00ff */
[----:B------:R-:W-:Y:S02]  /*19660*/  SEL R2, R14, RZ, P0 ;  /* 0x000000ff0e027207 */ /* 0x000fe40000000000 */
[----:B------:R-:W-:-:S03]  /*19670*/  ISETP.GE.U32.AND P0, PT, R7, 0x2, PT ;  /* 0x000000020700780c */ /* 0x000fc60003f06070 */
[----:B------:R-:W-:-:S04]  /*19680*/  IMAD.IADD R2, R17, 0x1, R2 ;  /* 0x0000000111027824 */ /* 0x000fc800078e0202 */
[----:B------:R-:W-:-:S07]  /*19690*/  IMAD.MOV.U32 R13, RZ, RZ, R2 ;  /* 0x000000ffff0d7224 */ /* 0x000fce00078e0002 */
[----:B------:R-:W-:Y:S05]  /*196a0*/  WARPSYNC.COLLECTIVE R15, `(.L_x_3914) ;  /* 0x000000000f087348 */ /* 0x000fea0003c00000 */
[----:B------:R0:W1:Y:S02]  /*196b0*/  SHFL.UP P6, R14, R13, R12, R11 ;  /* 0x0400000c0d0e7389 */ /* 0x00006400000c000b */
[----:B01----:R-:W-:Y:S01]  /*196c0*/  ENDCOLLECTIVE ;  /* 0x000000000000791b */ /* 0x003fe20003800000 */
.L_x_3914:
        /* <DEDUP_REMOVED lines=8> */
.L_x_3915:
        /* <DEDUP_REMOVED lines=8> */
.L_x_3916:
        /* <DEDUP_REMOVED lines=8> */
.L_x_3917:
        /* <DEDUP_REMOVED lines=8> */
.L_x_3918:
[----:B------:R-:W-:Y:S05]  /*198d0*/  BRA `(.L_x_3919) ;  /* 0xffffffe000247947 */ /* 0x000fea000383ffff */
.L_x_3829:
[----:B------:R-:W-:Y:S01]  /*198e0*/  BSSY B0, `(.L_x_3920) ;  /* 0x0000006000007945 */ /* 0x000fe20003800000 */
[----:B------:R-:W-:Y:S01]  /*198f0*/  PLOP3.LUT P6, PT, P6, PT, PT, 0x8, 0x0 ;  /* 0x000000000000781c */ /* 0x000fe200037ce170 */
[----:B------:R-:W-:-:S12]  /*19900*/  IMAD.MOV.U32 R15, RZ, RZ, -0x1 ;  /* 0xffffffffff0f7424 */ /* 0x000fd800078e00ff */
[----:B01----:R-:W-:Y:S05]  /*19910*/  WARPSYNC.COLLECTIVE R15, `(.L_x_3921) ;  /* 0x000000000f087348 */ /* 0x003fea0003c00000 */
[----:B------:R-:W-:Y:S01]  /*19920*/  VOTE.ANY R14, PT, P6 ;  /* 0x00000000000e7806 */ /* 0x000fe200030e0100 */
[----:B01----:R-:W-:Y:S06]  /*19930*/  ENDCOLLECTIVE ;  /* 0x000000000000791b */ /* 0x003fec0003800000 */
.L_x_3921:
[----:B------:R-:W-:Y:S05]  /*19940*/  BSYNC B0 ;  /* 0x0000000000007941 */ /* 0x000fea0003800000 */
.L_x_3920:
[----:B------:R-:W-:Y:S01]  /*19950*/  MOV R3, R14 ;  /* 0x0000000e00037202 */ /* 0x000fe20000000f00 */
[----:B------:R-:W-:Y:S02]  /*19960*/  IMAD.MOV.U32 R13, RZ, RZ, R17 ;  /* 0x000000ffff0d7224 */ /* 0x000fe400078e0011 */
[----:B------:R-:W-:Y:S01]  /*19970*/  IMAD.MOV.U32 R11, RZ, RZ, 0x1f ;  /* 0x0000001fff0b7424 */ /* 0x000fe200078e00ff */
[----:B------:R-:W0:Y:S01]  /*19980*/  POPC R5, R3 ;  /* 0x0000000300057309 */ /* 0x000e220000000000 */
[----:B------:R-:W-:Y:S02]  /*19990*/  IMAD.MOV.U32 R15, RZ, RZ, -0x1 ;  /* 0xffffffffff0f7424 */ /* 0x000fe400078e00ff */
[----:B0-----:R-:W-:-:S07]  /*199a0*/  IMAD.MOV.U32 R12, RZ, RZ, R5 ;  /* 0x000000ffff0c7224 */ /* 0x001fce00078e0005 */
[----:B------:R-:W-:Y:S05]  /*199b0*/  WARPSYNC.COLLECTIVE R15, `(.L_x_3922) ;  /* 0x000000000f087348 */ /* 0x000fea0003c00000 */
[----:B------:R0:W1:Y:S02]  /*199c0*/  SHFL.IDX P6, R14, R13, R12, R11 ;  /* 0x0000000c0d0e7389 */ /* 0x00006400000c000b */
[----:B01----:R-:W-:Y:S01]  /*199d0*/  ENDCOLLECTIVE ;  /* 0x000000000000791b */ /* 0x003fe20003800000 */
.L_x_3922:
[----:B------:R-:W-:Y:S01]  /*199e0*/  MOV R17, R14 ;  /* 0x0000000e00117202 */ /* 0x000fe20000000f00 */
[----:B------:R-:W-:Y:S06]  /*199f0*/  BRA `(.L_x_3923) ;  /* 0xffffffe000147947 */ /* 0x000fec000383ffff */
.L_x_3831:
[----:B------:R-:W-:Y:S01]  /*19a00*/  BSSY B0, `(.L_x_3924) ;  /* 0x0000007000007945 */ /* 0x000fe20003800000 */
[----:B------:R-:W-:Y:S02]  /*19a10*/  IMAD.MOV.U32 R13, RZ, RZ, R2 ;  /* 0x000000ffff0d7224 */ /* 0x000fe400078e0002 */
[----:B------:R-:W-:Y:S02]  /*19a20*/  IMAD.MOV.U32 R11, RZ, RZ, 0x1f ;  /* 0x0000001fff0b7424 */ /* 0x000fe400078e00ff */
[----:B------:R-:W-:-:S07]  /*19a30*/  IMAD.MOV.U32 R15, RZ, RZ, -0x1 ;  /* 0xffffffffff0f7424 */ /* 0x000fce00078e00ff */
[----:B0-23--:R-:W-:Y:S05]  /*19a40*/  WARPSYNC.COLLECTIVE R15, `(.L_x_3925) ;  /* 0x000000000f087348 */ /* 0x00dfea0003c00000 */
[----:B------:R1:W4:Y:S02]  /*19a50*/  SHFL.IDX P6, R14, R13, R12, R11 ;  /* 0x0000000c0d0e7389 */ /* 0x00032400000c000b */
[----:B01234-:R-:W-:Y:S01]  /*19a60*/  ENDCOLLECTIVE ;  /* 0x000000000000791b */ /* 0x01ffe20003800000 */
.L_x_3925:
[----:B------:R-:W-:Y:S05]  /*19a70*/  BSYNC B0 ;  /* 0x0000000000007941 */ /* 0x000fea0003800000 */
.L_x_3924:
[----:B------:R-:W-:Y:S05]  /*19a80*/  BRA `(.L_x_3830) ;  /* 0xffffffe0000c7947 */ /* 0x000fea000383ffff */
.L_x_3834:
[----:B0-----:R0:W2:Y:S02]  /*19a90*/  SYNCS.PHASECHK.TRANS64.TRYWAIT P0, [R0+URZ+0x38820], R3 ;  /* 0x03882003000075a7 */ /* 0x0010a4000800017f */
[----:B--2---:R-:W-:Y:S05]  /*19aa0*/  @!P0 NANOSLEEP.SYNCS 0x989680 ;  /* 0x009896800000895d */ /* 0x004fea0003900000 */
[----:B------:R-:W2:Y:S02]  /*19ab0*/  @!P0 SYNCS.PHASECHK.TRANS64 P0, [R0+URZ+0x38820], R3 ;  /* 0x03882003000085a7 */ /* 0x000ea4000800007f */
[----:B--2---:R-:W-:Y:S05]  /*19ac0*/  @!P0 BRA `(.L_x_3834) ;  /* 0xfffffffc00f08947 */ /* 0x004fea000383ffff */
[----:B------:R-:W-:Y:S05]  /*19ad0*/  BRA `(.L_x_3926) ;  /* 0xffffffe000ec7947 */ /* 0x000fea000383ffff */
.L_x_3835:
[----:B------:R-:W2:Y:S01]  /*19ae0*/  S2R R2, SR_TID.X ;  /* 0x0000000000027919 */ /* 0x000ea20000002100 */
[----:B------:R-:W-:Y:S01]  /*19af0*/  BSSY B0, `(.L_x_3927) ;  /* 0x000000a000007945 */ /* 0x000fe20003800000 */
[----:B-1----:R-:W-:Y:S01]  /*19b00*/  MOV R12, RZ ;  /* 0x000000ff000c7202 */ /* 0x002fe20000000f00 */
[----:B------:R-:W-:Y:S02]  /*19b10*/  IMAD.MOV.U32 R11, RZ, RZ, 0x1f ;  /* 0x0000001fff0b7424 */ /* 0x000fe400078e00ff */
[----:B------:R-:W-:Y:S01]  /*19b20*/  IMAD.MOV.U32 R15, RZ, RZ, -0x1 ;  /* 0xffffffffff0f7424 */ /* 0x000fe200078e00ff */
[----:B--2---:R-:W-:-:S04]  /*19b30*/  SHF.R.U32.HI R2, RZ, 0x5, R2 ;  /* 0x00000005ff027819 */ /* 0x004fc80000011602 */
[----:B------:R-:W-:-:S05]  /*19b40*/  LOP3.LUT R2, R2, 0x3, RZ, 0xc0, !PT ;  /* 0x0000000302027812 */ /* 0x000fca00078ec0ff */
[----:B------:R-:W-:-:S07]  /*19b50*/  IMAD.MOV.U32 R13, RZ, RZ, R2 ;  /* 0x000000ffff0d7224 */ /* 0x000fce00078e0002 */
[----:B0-----:R-:W-:Y:S05]  /*19b60*/  WARPSYNC.COLLECTIVE R15, `(.L_x_3928) ;  /* 0x000000000f087348 */ /* 0x001fea0003c00000 */
[----:B------:R1:W2:Y:S02]  /*19b70*/  SHFL.IDX P6, R14, R13, R12, R11 ;  /* 0x0000000c0d0e7389 */ /* 0x0002a400000c000b */
[----:B012---:R-:W-:Y:S01]  /*19b80*/  ENDCOLLECTIVE ;  /* 0x000000000000791b */ /* 0x007fe20003800000 */
.L_x_3928:
[----:B------:R-:W-:Y:S05]  /*19b90*/  BSYNC B0 ;  /* 0x0000000000007941 */ /* 0x000fea0003800000 */
.L_x_3927:
[----:B------:R-:W-:Y:S05]  /*19ba0*/  BRA `(.L_x_3929) ;  /* 0xffffffe000d07947 */ /* 0x000fea000383ffff */
.L_x_3836:
[----:B------:R-:W-:Y:S01]  /*19bb0*/  BSSY B0, `(.L_x_3930) ;  /* 0x0000006000007945 */ /* 0x000fe20003800000 */
[----:B------:R-:W-:-:S07]  /*19bc0*/  IMAD.MOV.U32 R15, RZ, RZ, -0x1 ;  /* 0xffffffffff0f7424 */ /* 0x000fce00078e00ff */
[----:B012---:R-:W-:Y:S05]  /*19bd0*/  WARPSYNC.COLLECTIVE R15, `(.L_x_3931) ;  /* 0x000000000f0c7348 */ /* 0x007fea0003c00000 */
[----:B------:R-:W-:Y:S02]  /*19be0*/  ELECT P6, UR62, PT ;  /* 0x00000000003e782f */ /* 0x000fe400038c0000 */
[----:B------:R-:W-:Y:S01]  /*19bf0*/  MOV R14, UR62 ;  /* 0x0000003e000e7c02 */ /* 0x000fe20008000f00 */
[----:B012---:R-:W-:Y:S10]  /*19c00*/  ENDCOLLECTIVE ;  /* 0x000000000000791b */ /* 0x007ff40003800000 */
.L_x_3931:
[----:B------:R-:W-:Y:S05]  /*19c10*/  BSYNC B0 ;  /* 0x0000000000007941 */ /* 0x000fea0003800000 */
.L_x_3930:
[----:B------:R-:W-:Y:S05]  /*19c20*/  BRA `(.L_x_3932) ;  /* 0xffffffe000c47947 */ /* 0x000fea000383ffff */
.L_x_3838:
[----:B0-----:R0:W2:Y:S02]  /*19c30*/  SYNCS.PHASECHK.TRANS64.TRYWAIT P0, [R6+URZ], R5 ;  /* 0x00000005060075a7 */ /* 0x0010a4000800017f */
[----:B--2---:R-:W-:Y:S05]  /*19c40*/  @!P0 NANOSLEEP.SYNCS 0x989680 ;  /* 0x009896800000895d */ /* 0x004fea0003900000 */
[----:B------:R-:W2:Y:S02]  /*19c50*/  @!P0 SYNCS.PHASECHK.TRANS64 P0, [R6+URZ], R5 ;  /* 0x00000005060085a7 */ /* 0x000ea4000800007f */
[----:B--2---:R-:W-:Y:S05]  /*19c60*/  @!P0 BRA `(.L_x_3838) ;  /* 0xfffffffc00f08947 */ /* 0x004fea000383ffff */
[----:B------:R-:W-:Y:S05]  /*19c70*/  BRA `(.L_x_3933) ;  /* 0xffffffe400007947 */ /* 0x000fea000383ffff */
.L_x_3839:
[----:B--2---:R2:W3:Y:S02]  /*19c80*/  SYNCS.PHASECHK.TRANS64.TRYWAIT P0, [R7+URZ], R2 ;  /* 0x00000002070075a7 */ /* 0x0044e4000800017f */
[----:B---3--:R-:W-:Y:S05]  /*19c90*/  @!P0 NANOSLEEP.SYNCS 0x989680 ;  /* 0x009896800000895d */ /* 0x008fea0003900000 */
[----:B------:R-:W3:Y:S02]  /*19ca0*/  @!P0 SYNCS.PHASECHK.TRANS64 P0, [R7+URZ], R2 ;  /* 0x00000002070085a7 */ /* 0x000ee4000800007f */
[----:B---3--:R-:W-:Y:S05]  /*19cb0*/  @!P0 BRA `(.L_x_3839) ;  /* 0xfffffffc00f08947 */ /* 0x008fea000383ffff */
[----:B------:R-:W-:Y:S05]  /*19cc0*/  BRA `(.L_x_3934) ;  /* 0xffffffe000f47947 */ /* 0x000fea000383ffff */
.L_x_3841:
[----:B---3--:R3:W4:Y:S02]  /*19cd0*/  SYNCS.PHASECHK.TRANS64.TRYWAIT P0, [R4+URZ], R5 ;  /* 0x00000005040075a7 */ /* 0x008724000800017f */
[----:B----4-:R-:W-:Y:S05]  /*19ce0*/  @!P0 NANOSLEEP.SYNCS 0x989680 ;  /* 0x009896800000895d */ /* 0x010fea0003900000 */
[----:B------:R-:W4:Y:S02]  /*19cf0*/  @!P0 SYNCS.PHASECHK.TRANS64 P0, [R4+URZ], R5 ;  /* 0x00000005040085a7 */ /* 0x000f24000800007f */
[----:B----4-:R-:W-:Y:S05]  /*19d00*/  @!P0 BRA `(.L_x_3841) ;  /* 0xfffffffc00f08947 */ /* 0x010fea000383ffff */
[----:B------:R-:W-:Y:S05]  /*19d10*/  BRA `(.L_x_3935) ;  /* 0xffffffe000fc7947 */ /* 0x000fea000383ffff */
.L_x_3936:
        /* <DEDUP_REMOVED lines=14> */
.L_x_11946:


//--------------------- .text._ZN7cutlass13device_kernelIN5flash11enable_sm90INS1_16FlashAttnFwdSm90INS1_25CollectiveMainloopFwdSm90ILi2EN4cute5tupleIJNS5_1CILi1EEES8_S8_EEENS6_IJNS7_ILi64EEESA_SA_EEELi512ENS_6half_tEfNS_4arch4Sm90ELb0ELb1ELb1ELb0ELb0ELb0ELb0ELb0ELb0ELb0ELb0ELb0EEENS1_21CollectiveEpilogueFwdINS6_IJSA_NS7_ILi512EEESA_EEES9_SC_SE_Li256ELb0ELb0ELb0ELb0EEENS1_30DynamicPersistentTileSchedulerILi256ELi32ELb0ELb0ELb1EEEEEEEEEvNT_6ParamsE --------------------------
	.section	.text._ZN7cutlass13device_kernelIN5flash11enable_sm90INS1_16FlashAttnFwdSm90INS1_25CollectiveMainloopFwdSm90ILi2EN4cute5tupleIJNS5_1CILi1EEES8_S8_EEENS6_IJNS7_ILi64EEESA_SA_EEELi512ENS_6half_tEfNS_4arch4Sm90ELb0ELb1ELb1ELb0ELb0ELb0ELb0ELb0ELb0ELb0ELb0ELb0EEENS1_21CollectiveEpilogueFwdINS6_IJSA_NS7_ILi512EEESA_EEES9_SC_SE_Li256ELb0ELb0ELb0ELb0EEENS1_30DynamicPersistentTileSchedulerILi256ELi32ELb0ELb0ELb1EEEEEEEEEvNT_6ParamsE,"ax",@progbits
	.align	128
.text._ZN7cutlass13device_kernelIN5flash11enable_sm90INS1_16FlashAttnFwdSm90INS1_25CollectiveMainloopFwdSm90ILi2EN4cute5tupleIJNS5_1CILi1EEES8_S8_EEENS6_IJNS7_ILi64EEESA_SA_EEELi512ENS_6half_tEfNS_4arch4Sm90ELb0ELb1ELb1ELb0ELb0ELb0ELb0ELb0ELb0ELb0ELb0ELb0EEENS1_21CollectiveEpilogueFwdINS6_IJSA_NS7_ILi512EEESA_EEES9_SC_SE_Li256ELb0ELb0ELb0ELb0EEENS1_30DynamicPersistentTileSchedulerILi256ELi32ELb0ELb0ELb1EEEEEEEEEvNT_6ParamsE:
        .type           _ZN7cutlass13device_kernelIN5flash11enable_sm90INS1_16FlashAttnFwdSm90INS1_25CollectiveMainloopFwdSm90ILi2EN4cute5tupleIJNS5_1CILi1EEES8_S8_EEENS6_IJNS7_ILi64EEESA_SA_EEELi512ENS_6half_tEfNS_4arch4Sm90ELb0ELb1ELb1ELb0ELb0ELb0ELb0ELb0ELb0ELb0ELb0ELb0EEENS1_21CollectiveEpilogueFwdINS6_IJSA_NS7_ILi512EEESA_EEES9_SC_SE_Li256ELb0ELb0ELb0ELb0EEENS1_30DynamicPersistentTileSchedulerILi256ELi32ELb0ELb0ELb1EEEEEEEEEvNT_6ParamsE,@function
        .size           _ZN7cutlass13device_kernelIN5flash11enable_sm90INS1_16FlashAttnFwdSm90INS1_25CollectiveMainloopFwdSm90ILi2EN4cute5tupleIJNS5_1CILi1EEES8_S8_EEENS6_IJNS7_ILi64EEESA_SA_EEELi512ENS_6half_tEfNS_4arch4Sm90ELb0ELb1ELb1ELb0ELb0ELb0ELb0ELb0ELb0ELb0ELb0ELb0EEENS1_21CollectiveEpilogueFwdINS6_IJSA_NS7_ILi512EEESA_EEES9_SC_SE_Li256ELb0ELb0ELb0ELb0EEENS1_30DynamicPersistentTileSchedulerILi256ELi32ELb0ELb0ELb1EEEEEEEEEvNT_6ParamsE,(.L_x_11947 - _ZN7cutlass13device_kernelIN5flash11enable_sm90INS1_16FlashAttnFwdSm90INS1_25CollectiveMainloopFwdSm90ILi2EN4cute5tupleIJNS5_1CILi1EEES8_S8_EEENS6_IJNS7_ILi64EEESA_SA_EEELi512ENS_6half_tEfNS_4arch4Sm90ELb0ELb1ELb1ELb0ELb0ELb0ELb0ELb0ELb0ELb0ELb0ELb0EEENS1_21CollectiveEpilogueFwdINS6_IJSA_NS7_ILi512EEESA_EEES9_SC_SE_Li256ELb0ELb0ELb0ELb0EEENS1_30DynamicPersistentTileSchedulerILi256ELi32ELb0ELb0ELb1EEEEEEEEEvNT_6ParamsE)
        .other          _ZN7cutlass13device_kernelIN5flash11enable_sm90INS1_16FlashAttnFwdSm90INS1_25CollectiveMainloopFwdSm90ILi2EN4cute5tupleIJNS5_1CILi1EEES8_S8_EEENS6_IJNS7_ILi64EEESA_SA_EEELi512ENS_6half_tEfNS_4arch4Sm90ELb0ELb1ELb1ELb0ELb0ELb0ELb0ELb0ELb0ELb0ELb0ELb0EEENS1_21CollectiveEpilogueFwdINS6_IJSA_NS7_ILi512EEESA_EEES9_SC_SE_Li256ELb0ELb0ELb0ELb0EEENS1_30DynamicPersistentTileSchedulerILi256ELi32ELb0ELb0ELb1EEEEEEEEEvNT_6ParamsE,@"STO_CUDA_ENTRY STV_DEFAULT"
_ZN7cutlass13device_kernelIN5flash11enable_sm90INS1_16FlashAttnFwdSm90INS1_25CollectiveMainloopFwdSm90ILi2EN4cute5tupleIJNS5_1CILi1EEES8_S8_EEENS6_IJNS7_ILi64EEESA_SA_EEELi512ENS_6half_tEfNS_4arch4Sm90ELb0ELb1ELb1ELb0ELb0ELb0ELb0ELb0ELb0ELb0ELb0ELb0EEENS1_21CollectiveEpilogueFwdINS6_IJSA_NS7_ILi512EEESA_EEES9_SC_SE_Li256ELb0ELb0ELb0ELb0EEENS1_30DynamicPersistentTileSchedulerILi256ELi32ELb0ELb0ELb1EEEEEEEEEvNT_6ParamsE:
[----:B------:R-:W1:Y:S01]  /*0000*/  LDC R1, c[0x0][0x28] ;  /* 0x00000a00ff017b82 */ /* 0x000e620000000800 */
[----:B------:R-:W2:Y:S01]  /*0010*/  S2R R19, SR_TID.X ;  /* 0x0000000000137919 */ /* 0x000ea20000002100 */
[----:B------:R-:W-:Y:S01]  /*0020*/  ELECT P0, URZ, PT ;  /* 0x00000000003f782f */ /* 0x000fe20003800000 */
[----:B------:R-:W-:Y:S01]  /*0030*/  BSSY B0, `(.L_x_3937) ;  /* 0x0000014000007945 */ /* 0x000fe20003800000 */
[----:B--2---:R-:W-:-:S05]  /*0040*/  SHF.R.U32.HI R0, RZ, 0x5, R19 ;  /* 0x00000005ff007819 */ /* 0x004fca0000011613 */
[----:B------:R-:W2:Y:S02]  /*0050*/  SHFL.IDX PT, R2, R0, RZ, 0x1f ;  /* 0x00001fff00027589 */ /* 0x000ea400000e0000 */
[----:B--2---:R-:W-:Y:S02]  /*0060*/  ISETP.EQ.AND P0, PT, R2, RZ, P0 ;  /* 0x000000ff0200720c */ /* 0x004fe40000702270 */
[----:B------:R-:W-:-:S11]  /*0070*/  SHF.R.U32.HI R2, RZ, 0x7, R19 ;  /* 0x00000007ff027819 */ /* 0x000fd60000011613 */
[----:B-1----:R-:W-:Y:S05]  /*0080*/  @!P0 BRA `(.L_x_3938) ;  /* 0x0000000000388947 */ /* 0x002fea0003800000 */
        /* <DEDUP_REMOVED lines=14> */
.L_x_3938:
[----:B------:R-:W-:Y:S05]  /*0170*/  BSYNC B0 ;  /* 0x0000000000007941 */ /* 0x000fea0003800000 */
.L_x_3937:
        /* <DEDUP_REMOVED lines=33> */
.L_x_3939:
        /* <DEDUP_REMOVED lines=22> */
.L_x_3940:
        /* <DEDUP_REMOVED lines=18> */
.L_x_3941:
        /* <DEDUP_REMOVED lines=22> */
.L_x_3942:
        /* <DEDUP_REMOVED lines=22> */
.L_x_3943:
[----:B------:R-:W-:Y:S01]  /*08d0*/  PLOP3.LUT P0, PT, PT, PT, UP0, 0x80, 0x0 ;  /* 0x000000000000781c */ /* 0x000fe20003f0f008 */
[----:B------:R-:W-:Y:S01]  /*08e0*/  UMOV UR36, 0x1 ;  /* 0x0000000100247882 */ /* 0x000fe20000000000 */
[----:B------:R-:W-:Y:S01]  /*08f0*/  NOP ;  /* 0x0000000000007918 */ /* 0x000fe20000000000 */
[----:B------:R-:W-:Y:S01]  /*0900*/  USEL UR36, UR36, 0x2, !UP0 ;  /* 0x0000000224247887 */ /* 0x000fe2000c000000 */
[----:B------:R-:W-:Y:S01]  /*0910*/  ULDC.64 UR50, c[0x0][0x208] ;  /* 0x0000820000327ab9 */ /* 0x000fe20000000a00 */
[----:B-123--:R-:W-:Y:S08]  /*0920*/  BAR.SYNC.DEFER_BLOCKING 0x0 ;  /* 0x0000000000007b1d */ /* 0x00eff00000010000 */
[----:B------:R-:W-:Y:S05]  /*0930*/  @!P0 BRA `(.L_x_3944) ;  /* 0x000000e8000c8947 */ /* 0x000fea0003800000 */
.L_x_3945:
[----:B------:R-:W-:-:S08]  /*0940*/  NOP ;  /* 0x0000000000007918 */ /* 0x000fd00000000000 */
[----:B------:R-:W1:Y:S02]  /*0950*/  USETMAXREG.TRY_ALLOC.CTAPOOL UP0, 0xf0 ;  /* 0x000000f0000079c8 */ /* 0x000e640008000600 */
[----:B-1----:R-:W-:-:S13]  /*0960*/  PLOP3.LUT P0, PT, PT, PT, UP0, 0x80, 0x0 ;  /* 0x000000000000781c */ /* 0x002fda0003f0f008 */
[----:B------:R-:W-:Y:S05]  /*0970*/  @!P0 BRA `(.L_x_3945) ;  /* 0xfffffffc00f08947 */ /* 0x000fea000383ffff */
[----:B------:R-:W-:Y:S01]  /*0980*/  LOP3.LUT R0, R19, 0xffffff80, RZ, 0xc0, !PT ;  /* 0xffffff8013007812 */ /* 0x000fe200078ec0ff */
[----:B------:R-:W1:Y:S08]  /*0990*/  S2UR UR4, SR_CTAID.X ;  /* 0x00000000000479c3 */ /* 0x000e700000002500 */
[----:B------:R-:W-:Y:S06]  /*09a0*/  BAR.ARV 0x4, 0x120 ;  /* 0x0104800000007b1d */ /* 0x000fec0000002000 */
[----:B------:R-:W-:-:S02]  /*09b0*/  ISETP.NE.AND P0, PT, R0, 0x80, PT ;  /* 0x000000800000780c */ /* 0x000fc40003f05270 */
[----:B------:R-:W1:Y:S11]  /*09c0*/  LDC R0, c[0x0][0xda8] ;  /* 0x00036a00ff007b82 */ /* 0x000e760000000800 */
        /* <DEDUP_REMOVED lines=17> */
[--C-:B------:R-:W-:Y:S02]  /*0ae0*/  SHF.R.S32.HI R189, RZ, 0x5, R4.reuse ;  /* 0x00000005ffbd7819 */ /* 0x100fe40000011404 */
[----:B------:R-:W-:Y:S02]  /*0af0*/  SHF.R.S32.HI R6, RZ, 0x1f, R4 ;  /* 0x0000001fff067819 */ /* 0x000fe40000011404 */
[----:B------:R-:W-:Y:S02]  /*0b00*/  LOP3.LUT R4, R2, 0xfffffff0, RZ, 0xc0, !PT ;  /* 0xfffffff002047812 */ /* 0x000fe400078ec0ff */
[----:B------:R-:W-:Y:S02]  /*0b10*/  LEA.HI R3, R0, R191, RZ, 0x7 ;  /* 0x000000bf00037211 */ /* 0x000fe400078f38ff */
[----:B------:R-:W-:Y:S02]  /*0b20*/  IADD3 R5, R191, -R4, RZ ;  /* 0x80000004bf057210 */ /* 0x000fe40007ffe0ff */
[----:B------:R-:W-:-:S02]  /*0b30*/  LOP3.LUT R8, R3, 0xffffff80, RZ, 0xc0, !PT ;  /* 0xffffff8003087812 */ /* 0x000fc400078ec0ff */
[----:B------:R-:W-:Y:S01]  /*0b40*/  SHF.R.S32.HI R10, RZ, 0x1f, R5 ;  /* 0x0000001fff0a7819 */ /* 0x000fe20000011405 */
[----:B-1----:R-:W-:Y:S01]  /*0b50*/  ULEA UR48, UR5, UR48, 0x18 ;  /* 0x0000003005307291 */ /* 0x002fe2000f8ec03f */
[----:B------:R-:W-:Y:S01]  /*0b60*/  SHF.R.S32.HI R7, RZ, 0x4, R2 ;  /* 0x00000004ff077819 */ /* 0x000fe20000011402 */
[----:B------:R-:W-:Y:S01]  /*0b70*/  IMAD.IADD R8, R191, 0x1, -R8 ;  /* 0x00000001bf087824 */ /* 0x000fe200078e0a08 */
[----:B------:R-:W-:Y:S02]  /*0b80*/  LEA.HI R12, R10, R5, RZ, 0x3 ;  /* 0x000000050a0c7211 */ /* 0x000fe400078f18ff */
[----:B------:R-:W-:Y:S02]  /*0b90*/  LEA.HI R2, R2, R7, RZ, 0x1 ;  /* 0x0000000702027211 */ /* 0x000fe400078f08ff */
[----:B------:R-:W-:Y:S02]  /*0ba0*/  LEA.HI R6, R6, R189, RZ, 0x2 ;  /* 0x000000bd06067211 */ /* 0x000fe400078f10ff */
[----:B------:R-:W-:-:S02]  /*0bb0*/  SHF.R.S32.HI R9, RZ, 0x1f, R8 ;  /* 0x0000001fff097819 */ /* 0x000fc40000011408 */
[C---:B------:R-:W-:Y:S01]  /*0bc0*/  LOP3.LUT R14, R12.reuse, 0xfffffff8, RZ, 0xc0, !PT ;  /* 0xfffffff80c0e7812 */ /* 0x040fe200078ec0ff */
[----:B------:R-:W-:Y:S01]  /*0bd0*/  IMAD.SHL.U32 R12, R12, 0x40, RZ ;  /* 0x000000400c0c7824 */ /* 0x000fe200078e00ff */
[----:B------:R-:W-:Y:S02]  /*0be0*/  SHF.R.S32.HI R188, RZ, 0x7, R3 ;  /* 0x00000007ffbc7819 */ /* 0x000fe40000011403 */
[----:B------:R-:W-:Y:S01]  /*0bf0*/  LOP3.LUT R2, R2, 0x1ffffffe, RZ, 0xc0, !PT ;  /* 0x1ffffffe02027812 */ /* 0x000fe200078ec0ff */
[----:B------:R-:W-:Y:S01]  /*0c00*/  IMAD.IADD R14, R5, 0x1, -R14 ;  /* 0x00000001050e7824 */ /* 0x000fe200078e0a0e */
[----:B------:R-:W-:Y:S01]  /*0c10*/  LOP3.LUT R6, R6, 0x3ffffc, RZ, 0xc0, !PT ;  /* 0x003ffffc06067812 */ /* 0x000fe200078ec0ff */
[----:B------:R-:W-:Y:S01]  /*0c20*/  IMAD R13, R188, 0x100, R5 ;  /* 0x00000100bc0d7824 */ /* 0x000fe200078e0205 */
[----:B------:R-:W-:Y:S02]  /*0c30*/  LEA.HI R4, R9, R8, RZ, 0x2 ;  /* 0x0000000809047211 */ /* 0x000fe400078f10ff */
[----:B------:R-:W-:Y:S01]  /*0c40*/  IADD3 R2, R7, -R2, RZ ;  /* 0x8000000207027210 */ /* 0x000fe20007ffe0ff */
[----:B------:R-:W-:Y:S01]  /*0c50*/  IMAD.IADD R6, R189, 0x1, -R6 ;  /* 0x00000001bd067824 */ /* 0x000fe200078e0a06 */
[----:B------:R-:W-:-:S02]  /*0c60*/  LOP3.LUT R5, R4, 0x7ffffffc, RZ, 0xc0, !PT ;  /* 0x7ffffffc04057812 */ /* 0x000fc400078ec0ff */
[--C-:B------:R-:W-:Y:S01]  /*0c70*/  SHF.R.S32.HI R10, RZ, 0x2, R4.reuse ;  /* 0x00000002ff0a7819 */ /* 0x100fe20000011404 */
[----:B------:R-:W-:Y:S01]  /*0c80*/  IMAD R13, R6, 0x10, R13 ;  /* 0x00000010060d7824 */ /* 0x000fe200078e020d */
[----:B------:R-:W-:Y:S02]  /*0c90*/  SHF.R.S32.HI R11, RZ, 0x1f, R4 ;  /* 0x0000001fff0b7819 */ /* 0x000fe40000011404 */
[----:B------:R-:W-:Y:S02]  /*0ca0*/  SHF.L.U32 R4, R14, 0x6, RZ ;  /* 0x000000060e047819 */ /* 0x000fe400000006ff */
[----:B------:R-:W-:Y:S01]  /*0cb0*/  LEA.HI R9, R9, R8, RZ, 0x5 ;  /* 0x0000000809097211 */ /* 0x000fe200078f28ff */
[----:B------:R-:W-:Y:S01]  /*0cc0*/  IMAD.IADD R8, R8, 0x1, -R5 ;  /* 0x0000000108087824 */ /* 0x000fe200078e0a05 */
[----:B------:R-:W-:Y:S02]  /*0cd0*/  SHF.L.U32 R2, R2, 0x3, RZ ;  /* 0x0000000302027819 */ /* 0x000fe400000006ff */
[----:B------:R-:W-:-:S02]  /*0ce0*/  LOP3.LUT R5, R4, 0x1c0, RZ, 0xc0, !PT ;  /* 0x000001c004057812 */ /* 0x000fc400078ec0ff */
[----:B------:R-:W-:Y:S01]  /*0cf0*/  LOP3.LUT R12, R12, 0x7ffffe00, RZ, 0xc0, !PT ;  /* 0x7ffffe000c0c7812 */ /* 0x000fe200078ec0ff */
[--C-:B------:R-:W-:Y:S01]  /*0d00*/  IMAD.U32 R190, R13, 0x40, R2.reuse ;  /* 0x000000400dbe7824 */ /* 0x100fe200078e0002 */
[----:B------:R-:W-:Y:S02]  /*0d10*/  LOP3.LUT R2, R5, 0x8, R2, 0xf8, !PT ;  /* 0x0000000805027812 */ /* 0x000fe400078ef802 */
[----:B------:R-:W-:Y:S01]  /*0d20*/  SHF.R.U32.HI R5, RZ, 0x3, R5 ;  /* 0x00000003ff057819 */ /* 0x000fe20000011605 */
[----:B------:R-:W-:Y:S01]  /*0d30*/  IMAD R12, R189, 0x400, R12 ;  /* 0x00000400bd0c7824 */ /* 0x000fe200078e020c */
[----:B------:R-:W-:Y:S02]  /*0d40*/  R2P PR, R14, 0x6 ;  /* 0x000000060e007804 */ /* 0x000fe40000000000 */
[----:B------:R-:W-:Y:S02]  /*0d50*/  LOP3.LUT R5, R2, R5, RZ, 0x3c, !PT ;  /* 0x0000000502057212 */ /* 0x000fe400078e3cff */
[----:B------:R-:W-:-:S02]  /*0d60*/  LEA.HI R11, R11, R10, RZ, 0x3 ;  /* 0x0000000a0b0b7211 */ /* 0x000fc400078f18ff */
[----:B------:R-:W-:Y:S01]  /*0d70*/  LEA.HI R0, R0, R191, RZ, 0x3 ;  /* 0x000000bf00007211 */ /* 0x000fe200078f18ff */
[----:B------:R-:W-:Y:S01]  /*0d80*/  IMAD.IADD R5, R12, 0x1, R5 ;  /* 0x000000010c057824 */ /* 0x000fe200078e0205 */
[----:B------:R-:W-:Y:S02]  /*0d90*/  LEA.HI R3, R3, R188, RZ, 0x1 ;  /* 0x000000bc03037211 */ /* 0x000fe400078f08ff */
[----:B------:R-:W-:Y:S02]  /*0da0*/  LOP3.LUT R11, R11, 0xfffffff8, RZ, 0xc0, !PT ;  /* 0xfffffff80b0b7812 */ /* 0x000fe400078ec0ff */
[----:B------:R-:W-:Y:S02]  /*0db0*/  LEA R18, R5, UR48, 0x1 ;  /* 0x0000003005127c11 */ /* 0x000fe4000f8e08ff */
[----:B------:R-:W-:Y:S01]  /*0dc0*/  LOP3.LUT R2, R0, 0x1ffffff8, RZ, 0xc0, !PT ;  /* 0x1ffffff800027812 */ /* 0x000fe200078ec0ff */
[----:B------:R-:W-:Y:S01]  /*0dd0*/  IMAD.IADD R16, R10, 0x1, -R11 ;  /* 0x000000010a107824 */ /* 0x000fe200078e0a0b */
[----:B------:R-:W-:Y:S01]  /*0de0*/  LOP3.LUT R3, R3, 0xfffffe, RZ, 0xc0, !PT ;  /* 0x00fffffe03037812 */ /* 0x000fe200078ec0ff */
[C---:B------:R-:W-:Y:S01]  /*0df0*/  VIADD R23, R18.reuse, 0x26800 ;  /* 0x0002680012177836 */ /* 0x040fe20000000000 */
[----:B------:R-:W-:Y:S01]  /*0e00*/  IADD3 R19, R18, 0x26840, RZ ;  /* 0x0002684012137810 */ /* 0x000fe20007ffe0ff */
[----:B------:R-:W-:Y:S01]  /*0e10*/  IMAD.IADD R2, R191, 0x1, -R2 ;  /* 0x00000001bf027824 */ /* 0x000fe200078e0a02 */
[----:B------:R-:W-:Y:S01]  /*0e20*/  SEL R22, R22, 0xffffffe0, !P1 ;  /* 0xffffffe016167807 */ /* 0x000fe20004800000 */
[----:B------:R-:W-:Y:S01]  /*0e30*/  IMAD.IADD R3, R188, 0x1, -R3 ;  /* 0x00000001bc037824 */ /* 0x000fe200078e0a03 */
[----:B------:R-:W-:Y:S01]  /*0e40*/  @P2 IADD3 R19, R23, -0x40, RZ ;  /* 0xffffffc017132810 */ /* 0x000fe20007ffe0ff */
[----:B------:R-:W-:Y:S01]  /*0e50*/  IMAD.SHL.U32 R184, R2, 0x8, RZ ;  /* 0x0000000802b87824 */ /* 0x000fe200078e00ff */
[----:B------:R-:W-:Y:S01]  /*0e60*/  SHF.R.S32.HI R9, RZ, 0x5, R9 ;  /* 0x00000005ff097819 */ /* 0x000fe20000011409 */
[----:B------:R-:W-:Y:S01]  /*0e70*/  IMAD.SHL.U32 R17, R3, 0x100, RZ ;  /* 0x0000010003117824 */ /* 0x000fe200078e00ff */
[----:B------:R-:W-:Y:S01]  /*0e80*/  IADD3 R23, R23, R22, RZ ;  /* 0x0000001617177210 */ /* 0x000fe20007ffe0ff */
[----:B------:R-:W-:Y:S01]  /*0e90*/  IMAD.SHL.U32 R2, R8, 0x2, RZ ;  /* 0x0000000208027824 */ /* 0x000fe200078e00ff */
[----:B------:R-:W-:Y:S01]  /*0ea0*/  LEA R16, R9, R16, 0x4 ;  /* 0x0000001009107211 */ /* 0x000fe200078e20ff */
[----:B------:R-:W-:Y:S01]  /*0eb0*/  IMAD.IADD R22, R22, 0x1, R19 ;  /* 0x0000000116167824 */ /* 0x000fe200078e0213 */
[----:B------:R-:W-:-:S07]  /*0ec0*/  SHF.R.S32.HI R186, RZ, 0x3, R0 ;  /* 0x00000003ffba7819 */ /* 0x000fce0000011400 */
.L_x_4050:
        /* <DEDUP_REMOVED lines=11> */
[----:B--2---:R-:W-:Y:S05]  /*0f80*/  @!P0 BRA `(.L_x_3946) ;  /* 0x0000000000208947 */ /* 0x004fea0003800000 */
        /* <DEDUP_REMOVED lines=8> */
.L_x_3946:
[----:B------:R-:W-:Y:S01]  /*1010*/  ULDC UR6, c[0x0][0xdc4] ;  /* 0x0003710000067ab9 */ /* 0x000fe20000000800 */
[----:B------:R-:W-:Y:S01]  /*1020*/  UMOV UR40, UR7 ;  /* 0x0000000700287c82 */ /* 0x000fe20008000000 */
[----:B------:R-:W-:-:S11]  /*1030*/  UISETP.NE.AND UP0, UPT, UR6, 0x1, UPT ;  /* 0x000000010600788c */ /* 0x000fd6000bf05270 */
[----:B------:R-:W-:Y:S02]  /*1040*/  @UP0 ULDC.64 UR10, c[0x0][0xdc8] ;  /* 0x00037200000a0ab9 */ /* 0x000fe40000000a00 */
[----:B------:R-:W-:-:S04]  /*1050*/  UIMAD.WIDE.U32 UR4, UR7, UR10, URZ ;  /* 0x0000000a070472a5 */ /* 0x000fc8000f8e003f */
[----:B------:R-:W-:-:S04]  /*1060*/  @UP0 USHF.R.U32.HI UR40, URZ, UR11, UR5 ;  /* 0x0000000b3f280299 */ /* 0x000fc80008011605 */
[----:B------:R-:W-:-:S12]  /*1070*/  UIMAD UR4, UR40, UR6, URZ ;  /* 0x00000006280472a4 */ /* 0x000fd8000f8e023f */
.L_x_3947:
[----:B------:R-:W-:Y:S01]  /*1080*/  ULDC UR43, c[0x0][0xdb8] ;  /* 0x00036e00002b7ab9 */ /* 0x000fe20000000800 */
[----:B------:R-:W-:Y:S01]  /*1090*/  ULDC.64 UR10, c[0x0][0x3f8] ;  /* 0x0000fe00000a7ab9 */ /* 0x000fe20000000a00 */
[----:B------:R-:W-:Y:S02]  /*10a0*/  ULOP3.LUT UR5, URZ, UR40, URZ, 0x33, !UPT ;  /* 0x000000283f057292 */ /* 0x000fe4000f8e333f */
[----:B------:R-:W-:Y:S02]  /*10b0*/  UISETP.NE.AND UP1, UPT, UR43, 0x1, UPT ;  /* 0x000000012b00788c */ /* 0x000fe4000bf25270 */
[----:B------:R-:W-:Y:S01]  /*10c0*/  UISETP.NE.U32.AND UP0, UPT, UR10, URZ, UPT ;  /* 0x0000003f0a00728c */ /* 0x000fe2000bf05070 */
[----:B------:R-:W-:Y:S01]  /*10d0*/  ULDC UR6, c[0x0][0xdac] ;  /* 0x00036b0000067ab9 */ /* 0x000fe20000000800 */
[----:B------:R-:W-:Y:S02]  /*10e0*/  UIADD3 UR4, UR7, -UR4, URZ ;  /* 0x8000000407047290 */ /* 0x000fe4000fffe03f */
[----:B------:R-:W-:-:S02]  /*10f0*/  UIADD3 UR5, UR5, UR6, URZ ;  /* 0x0000000605057290 */ /* 0x000fc4000fffe03f */
[----:B------:R-:W-:Y:S01]  /*1100*/  UISETP.NE.AND.EX UP0, UPT, UR11, URZ, UPT, UP0 ;  /* 0x0000003f0b00728c */ /* 0x000fe2000bf05300 */
[----:B------:R-:W-:Y:S01]  /*1110*/  ULDC UR12, c[0x0][0xdc4] ;  /* 0x00037100000c7ab9 */ /* 0x000fe20000000800 */
[----:B------:R-:W-:Y:S01]  /*1120*/  ULDC UR49, c[0x0][0x404] ;  /* 0x0001010000317ab9 */ /* 0x000fe20000000800 */
[----:B------:R-:W-:Y:S02]  /*1130*/  UISETP.NE.AND UP2, UPT, UR46, 0x1, UPT ;  /* 0x000000012e00788c */ /* 0x000fe4000bf45270 */
[----:B------:R-:W-:Y:S01]  /*1140*/  USHF.L.U32 UR42, UR5, 0x6, URZ ;  /* 0x00000006052a7899 */ /* 0x000fe2000800063f */
[----:B------:R-:W-:Y:S01]  /*1150*/  ULDC UR10, c[0x0][0x288] ;  /* 0x0000a200000a7ab9 */ /* 0x000fe20000000800 */
[----:B------:R-:W-:Y:S02]  /*1160*/  UIMAD UR12, UR8, UR12, UR4 ;  /* 0x0000000c080c72a4 */ /* 0x000fe4000f8e0204 */
[----:B------:R-:W-:Y:S01]  /*1170*/  PLOP3.LUT P0, PT, PT, PT, UP2, 0x80, 0x0 ;  /* 0x000000000000781c */ /* 0x000fe20003f0f028 */
[----:B------:R-:W-:Y:S01]  /*1180*/  USEL UR49, UR49, 0x1, UP0 ;  /* 0x0000000131317887 */ /* 0x000fe20008000000 */
[----:B------:R-:W-:Y:S01]  /*1190*/  ULDC UR9, c[0x0][0x2e0] ;  /* 0x0000b80000097ab9 */ /* 0x000fe20000000800 */
[----:B------:R-:W-:Y:S01]  /*11a0*/  @UP1 ULDC UR4, c[0x0][0xdbc] ;  /* 0x00036f0000041ab9 */ /* 0x000fe20000000800 */
[----:B------:R-:W-:-:S02]  /*11b0*/  UIADD3 UR54, UR42, 0x40, -UR10 ;  /* 0x000000402a367890 */ /* 0x000fc4000fffe80a */
[----:B------:R-:W-:Y:S02]  /*11c0*/  UIMAD.WIDE.U32 UR4, UR12, UR4, URZ ;  /* 0x000000040c0472a5 */ /* 0x000fe4000f8e003f */
[----:B------:R-:W-:Y:S02]  /*11d0*/  UIMAD UR6, UR49, UR9, 0x3f ;  /* 0x0000003f310674a4 */ /* 0x000fe4000f8e0209 */
[----:B------:R-:W-:Y:S01]  /*11e0*/  UIMAD UR54, UR49, UR9, UR54 ;  /* 0x00000009313672a4 */ /* 0x000fe2000f8e0236 */
[----:B------:R-:W-:Y:S01]  /*11f0*/  @UP1 ULDC UR13, c[0x0][0xdc0] ;  /* 0x00037000000d1ab9 */ /* 0x000fe20000000800 */
[----:B------:R-:W-:Y:S01]  /*1200*/  UMOV UR44, UR12 ;  /* 0x0000000c002c7c82 */ /* 0x000fe20008000000 */
[----:B------:R-:W-:Y:S01]  /*1210*/  ULDC UR11, c[0x0][0x9e0] ;  /* 0x00027800000b7ab9 */ /* 0x000fe20000000800 */
[----:B------:R-:W-:Y:S02]  /*1220*/  USHF.R.S32.HI UR7, URZ, 0x1f, UR6 ;  /* 0x0000001f3f077899 */ /* 0x000fe40008011406 */
[----:B------:R-:W-:-:S02]  /*1230*/  @UP1 USHF.R.U32.HI UR44, URZ, UR13, UR5 ;  /* 0x0000000d3f2c1299 */ /* 0x000fc40008011605 */
[----:B------:R-:W-:Y:S02]  /*1240*/  UIADD3 UR8, UR54, UR11, URZ ;  /* 0x0000000b36087290 */ /* 0x000fe4000fffe03f */
[----:B------:R-:W-:Y:S02]  /*1250*/  ULEA.HI UR7, UR7, UR6, URZ, 0x6 ;  /* 0x0000000607077291 */ /* 0x000fe4000f8f303f */
[----:B------:R-:W-:Y:S02]  /*1260*/  UIADD3 UR4, -UR44, URZ, URZ ;  /* 0x0000003f2c047290 */ /* 0x000fe4000fffe13f */
[----:B------:R-:W-:Y:S01]  /*1270*/  USHF.R.S32.HI UR7, URZ, 0x6, UR7 ;  /* 0x000000063f077899 */ /* 0x000fe20008011407 */
[----:B------:R-:W-:Y:S01]  /*1280*/  IMAD.U32 R0, RZ, RZ, UR8 ;  /* 0x00000008ff007e24 */ /* 0x000fe2000f8e00ff */
[----:B------:R-:W-:Y:S01]  /*1290*/  UIMAD UR43, UR43, UR4, UR12 ;  /* 0x000000042b2b72a4 */ /* 0x000fe2000f8e020c */
[----:B------:R-:W-:Y:S11]  /*12a0*/  @!P0 BRA `(.L_x_3948) ;  /* 0x0000001c00f88947 */ /* 0x000ff60003800000 */
[----:B------:R-:W1:Y:S02]  /*12b0*/  LDC R8, c[0x0][0x9e4] ;  /* 0x00027900ff087b82 */ /* 0x000e640000000800 */
[----:B-1----:R-:W-:-:S13]  /*12c0*/  ISETP.GE.AND P1, PT, R8, 0x1, PT ;  /* 0x000000010800780c */ /* 0x002fda0003f26270 */
[----:B------:R-:W-:Y:S05]  /*12d0*/  @!P1 BRA `(.L_x_3949) ;  /* 0x0000000000449947 */ /* 0x000fea0003800000 */
[----:B------:R-:W-:Y:S01]  /*12e0*/  ISETP.LT.AND P0, PT, RZ, UR54, PT ;  /* 0x00000036ff007c0c */ /* 0x000fe2000bf01270 */
[----:B------:R-:W-:-:S06]  /*12f0*/  UIADD3 UR4, UR54, -0x1, URZ ;  /* 0xffffffff36047890 */ /* 0x000fcc000fffe03f */
[----:B------:R-:W-:-:S06]  /*1300*/  MOV R3, UR4 ;  /* 0x0000000400037c02 */ /* 0x000fcc0008000f00 */
[----:B------:R-:W-:Y:S05]  /*1310*/  @P0 BRA `(.L_x_3950) ;  /* 0x00000000001c0947 */ /* 0x000fea0003800000 */
[----:B------:R-:W-:Y:S01]  /*1320*/  ISETP.NE.AND P0, PT, R8, 0x1, PT ;  /* 0x000000010800780c */ /* 0x000fe20003f05270 */
[----:B------:R-:W-:-:S12]  /*1330*/  IMAD R3, RZ, RZ, -UR54 ;  /* 0x80000036ff037e24 */ /* 0x000fd8000f8e02ff */
[----:B------:R-:W1:Y:S02]  /*1340*/  @P0 LDC.64 R4, c[0x0][0x9e8] ;  /* 0x00027a00ff040b82 */ /* 0x000e640000000a00 */
[----:B-1----:R-:W-:-:S05]  /*1350*/  @P0 IMAD.HI.U32 R4, R3, R4, RZ ;  /* 0x0000000403040227 */ /* 0x002fca00078e00ff */
[----:B------:R-:W-:-:S04]  /*1360*/  @P0 SHF.R.U32.HI R3, RZ, R5, R4 ;  /* 0x00000005ff030219 */ /* 0x000fc80000011604 */
[----:B------:R-:W-:Y:S01]  /*1370*/  LOP3.LUT R3, RZ, R3, RZ, 0x33, !PT ;  /* 0x00000003ff037212 */ /* 0x000fe200078e33ff */
[----:B------:R-:W-:Y:S06]  /*1380*/  BRA `(.L_x_3951) ;  /* 0x0000000000107947 */ /* 0x000fec0003800000 */
.L_x_3950:
[----:B------:R-:W-:-:S13]  /*1390*/  ISETP.NE.AND P0, PT, R8, 0x1, PT ;  /* 0x000000010800780c */ /* 0x000fda0003f05270 */
[----:B------:R-:W1:Y:S02]  /*13a0*/  @P0 LDC.64 R4, c[0x0][0x9e8] ;  /* 0x00027a00ff040b82 */ /* 0x000e640000000a00 */
[----:B-1----:R-:W-:-:S05]  /*13b0*/  @P0 IMAD.HI.U32 R4, R3, R4, RZ ;  /* 0x0000000403040227 */ /* 0x002fca00078e00ff */
[----:B------:R-:W-:-:S07]  /*13c0*/  @P0 SHF.R.U32.HI R3, RZ, R5, R4 ;  /* 0x00000005ff030219 */ /* 0x000fce0000011604 */
.L_x_3951:
[----:B------:R-:W-:-:S05]  /*13d0*/  IMAD R3, R3, R8, R8 ;  /* 0x0000000803037224 */ /* 0x000fca00078e0208 */
[----:B------:R-:W-:-:S07]  /*13e0*/  VIMNMX R0, R0, R3, PT ;  /* 0x0000000300007248 */ /* 0x000fce0003fe0100 */
.L_x_3949:
[----:B------:R-:W-:Y:S01]  /*13f0*/  VIADD R0, R0, 0x3f ;  /* 0x0000003f00007836 */ /* 0x000fe20000000000 */
[----:B------:R-:W-:Y:S01]  /*1400*/  UIADD3 UR4, UR42, -UR10, URZ ;  /* 0x8000000a2a047290 */ /* 0x000fe2000fffe03f */
[----:B------:R-:W-:-:S03]  /*1410*/  ULDC UR5, c[0x0][0x9dc] ;  /* 0x0002770000057ab9 */ /* 0x000fc60000000800 */
[----:B------:R-:W-:Y:S01]  /*1420*/  SHF.R.S32.HI R3, RZ, 0x1f, R0 ;  /* 0x0000001fff037819 */ /* 0x000fe20000011400 */
[----:B------:R-:W-:-:S03]  /*1430*/  UIMAD UR4, UR49, UR9, UR4 ;  /* 0x00000009310472a4 */ /* 0x000fc6000f8e0204 */
[----:B------:R-:W-:Y:S01]  /*1440*/  LEA.HI R3, R3, R0, RZ, 0x6 ;  /* 0x0000000003037211 */ /* 0x000fe200078f30ff */
[----:B------:R-:W-:-:S03]  /*1450*/  UIADD3 UR5, UR4, -UR5, URZ ;  /* 0x8000000504057290 */ /* 0x000fc6000fffe03f */
[----:B------:R-:W-:-:S03]  /*1460*/  SHF.R.S32.HI R3, RZ, 0x6, R3 ;  /* 0x00000006ff037819 */ /* 0x000fc60000011403 */
[----:B------:R-:W-:Y:S02]  /*1470*/  MOV R0, UR5 ;  /* 0x0000000500007c02 */ /* 0x000fe40008000f00 */
[----:B------:R-:W-:Y:S01]  /*1480*/  VIMNMX R4, R3, UR7, PT ;  /* 0x0000000703047c48 */ /* 0x000fe2000bfe0100 */
[----:B------:R-:W-:Y:S06]  /*1490*/  @!P1 BRA `(.L_x_3952) ;  /* 0x0000000000409947 */ /* 0x000fec0003800000 */
[----:B------:R-:W-:-:S05]  /*14a0*/  IMAD.U32 R3, RZ, RZ, UR4 ;  /* 0x00000004ff037e24 */ /* 0x000fca000f8e00ff */
        /* <DEDUP_REMOVED lines=9> */
.L_x_3953:
[----:B------:R-:W-:-:S13]  /*1540*/  ISETP.NE.AND P0, PT, R8, 0x1, PT ;  /* 0x000000010800780c */ /* 0x000fda0003f05270 */
[----:B------:R-:W1:Y:S02]  /*1550*/  @P0 LDC.64 R6, c[0x0][0x9e8] ;  /* 0x00027a00ff060b82 */ /* 0x000e640000000a00 */
[----:B-1----:R-:W-:-:S05]  /*1560*/  @P0 IMAD.HI.U32 R6, R3, R6, RZ ;  /* 0x0000000603060227 */ /* 0x002fca00078e00ff */
[----:B------:R-:W-:-:S07]  /*1570*/  @P0 SHF.R.U32.HI R3, RZ, R7, R6 ;  /* 0x00000007ff030219 */ /* 0x000fce0000011606 */
.L_x_3954:
[----:B------:R-:W-:-:S05]  /*1580*/  IMAD R3, R3, R8, RZ ;  /* 0x0000000803037224 */ /* 0x000fca00078e02ff */
[----:B------:R-:W-:-:S07]  /*1590*/  VIMNMX R0, R0, R3, !PT ;  /* 0x0000000300007248 */ /* 0x000fce0007fe0100 */
.L_x_3952:
[----:B------:R-:W-:Y:S02]  /*15a0*/  SHF.R.S32.HI R3, RZ, 0x1f, R0 ;  /* 0x0000001fff037819 */ /* 0x000fe40000011400 */
[----:B------:R-:W-:Y:S02]  /*15b0*/  CS2R R28, SRZ ;  /* 0x00000000001c7805 */ /* 0x000fe4000001ff00 */
[----:B------:R-:W-:Y:S02]  /*15c0*/  PLOP3.LUT P0, PT, PT, PT, PT, 0x80, 0x0 ;  /* 0x000000000000781c */ /* 0x000fe40003f0f070 */
[----:B------:R-:W-:Y:S02]  /*15d0*/  CS2R R150, SRZ ;  /* 0x0000000000967805 */ /* 0x000fe4000001ff00 */
[----:B------:R-:W-:Y:S01]  /*15e0*/  LEA.HI R0, R3, R0, RZ, 0x6 ;  /* 0x0000000003007211 */ /* 0x000fe200078f30ff */
[----:B------:R-:W-:Y:S01]  /*15f0*/  IMAD.MOV.U32 R3, RZ, RZ, RZ ;  /* 0x000000ffff037224 */ /* 0x000fe200078e00ff */
[----:B------:R-:W-:-:S02]  /*1600*/  CS2R R148, SRZ ;  /* 0x0000000000947805 */ /* 0x000fc4000001ff00 */
[----:B------:R-:W-:Y:S02]  /*1610*/  CS2R R146, SRZ ;  /* 0x0000000000927805 */ /* 0x000fe4000001ff00 */
[----:B------:R-:W-:Y:S02]  /*1620*/  SHF.R.S32.HI R0, RZ, 0x6, R0 ;  /* 0x00000006ff007819 */ /* 0x000fe40000011400 */
        /* <DEDUP_REMOVED lines=63> */
[----:B------:R-:W-:Y:S01]  /*1a20*/  IMAD.MOV.U32 R153, RZ, RZ, RZ ;  /* 0x000000ffff997224 */ /* 0x000fe200078e00ff */
[----:B------:R-:W-:Y:S06]  /*1a30*/  @!P1 BRA `(.L_x_3955) ;  /* 0x000000bc00289947 */ /* 0x000fec0003800000 */
        /* <DEDUP_REMOVED lines=14> */
.L_x_3956:
[----:B------:R-:W-:Y:S01]  /*1b20*/  ULEA UR21, UR39, UR48, 0x3 ;  /* 0x0000003027157291 */ /* 0x000fe2000f8e183f */
[----:B------:R-:W-:-:S04]  /*1b30*/  MOV R3, UR38 ;  /* 0x0000002600037c02 */ /* 0x000fc80008000f00 */
[----:B------:R-:W-:-:S04]  /*1b40*/  SHF.L.U32 R3, R3, 0x1f, RZ ;  /* 0x0000001f03037819 */ /* 0x000fc800000006ff */
[----:B------:R-:W1:Y:S02]  /*1b50*/  SYNCS.PHASECHK.TRANS64.TRYWAIT P1, [UR21+0x28c50], R3 ;  /* 0x028c5003ff0075a7 */ /* 0x000e640008020155 */
[----:B-1----:R-:W-:Y:S05]  /*1b60*/  @!P1 BRA `(.L_x_3957) ;  /* 0x0000010800a09947 */ /* 0x002fea0003800000 */
.L_x_4115:
[----:B------:R-:W-:Y:S01]  /*1b70*/  BAR.SYNC.DEFER_BLOCKING 0xe, 0x100 ;  /* 0x0384000000007b1d */ /* 0x000fe20000010000 */
[----:B------:R-:W-:Y:S01]  /*1b80*/  UIADD3 UR4, UR48, 0x26800, URZ ;  /* 0x0002680030047890 */ /* 0x000fe2000fffe03f */
[----:B-1----:R-:W-:Y:S01]  /*1b90*/  IMAD.U32 R3, RZ, RZ, UR21 ;  /* 0x00000015ff037e24 */ /* 0x002fe2000f8e00ff */
[----:B------:R-:W-:Y:S02]  /*1ba0*/  ULEA UR18, UR39, UR20, 0xc ;  /* 0x0000001427127291 */ /* 0x000fe4000f8e603f */
[----:B------:R-:W-:Y:S01]  /*1bb0*/  USHF.R.U32.HI UR4, URZ, 0x4, UR4 ;  /* 0x000000043f047899 */ /* 0x000fe20008011604 */
[----:B------:R-:W-:Y:S01]  /*1bc0*/  UMOV UR19, 0x40000040 ;  /* 0x4000004000137882 */ /* 0x000fe20000000000 */
[----:B------:R-:W-:Y:S02]  /*1bd0*/  UMOV UR17, 0x40000040 ;  /* 0x4000004000117882 */ /* 0x000fe40000000000 */
[----:B------:R-:W-:Y:S01]  /*1be0*/  ULOP3.LUT UR4, UR4, 0x3fff, URZ, 0xc0, !UPT ;  /* 0x00003fff04047892 */ /* 0x000fe2000f8ec03f */
[----:B------:R-:W1:Y:S01]  /*1bf0*/  S2R R5, SR_TID.X ;  /* 0x0000000000057919 */ /* 0x000e620000002100 */
[----:B------:R-:W-:-:S02]  /*1c00*/  UIADD3 UR6, UR18, 0x80, URZ ;  /* 0x0000008012067890 */ /* 0x000fc4000fffe03f */
[----:B------:R-:W-:Y:S01]  /*1c10*/  ULOP3.LUT UR16, UR4, 0x10000, URZ, 0xfc, !UPT ;  /* 0x0001000004107892 */ /* 0x000fe2000f8efc3f */
[----:B------:R-:W-:Y:S01]  /*1c20*/  UMOV UR7, 0x40000040 ;  /* 0x4000004000077882 */ /* 0x000fe20000000000 */
[----:B------:R-:W-:Y:S02]  /*1c30*/  UMOV UR5, 0x40000040 ;  /* 0x4000004000057882 */ /* 0x000fe40000000000 */
[----:B------:R-:W-:Y:S02]  /*1c40*/  UIADD3 UR4, UR16, 0x2, URZ ;  /* 0x0000000210047890 */ /* 0x000fe4000fffe03f */
[----:B------:R-:W-:Y:S02]  /*1c50*/  UIADD3 UR10, UR18, 0x100, URZ ;  /* 0x00000100120a7890 */ /* 0x000fe4000fffe03f */
[----:B------:R-:W-:Y:S01]  /*1c60*/  UIADD3 UR8, UR16, 0x4, URZ ;  /* 0x0000000410087890 */ /* 0x000fe2000fffe03f */
[----:B------:R-:W-:Y:S01]  /*1c70*/  UMOV UR11, 0x40000040 ;  /* 0x40000040000b7882 */ /* 0x000fe20000000000 */
[----:B------:R-:W-:Y:S01]  /*1c80*/  WARPGROUP.ARRIVE ;  /* 0x00000000000079c5 */ /* 0x000fe20000000000 */
[----:B------:R-:W-:Y:S01]  /*1c90*/  UMOV UR9, 0x40000040 ;  /* 0x4000004000097882 */ /* 0x000fe20000000000 */
[----:B------:R-:W-:-:S02]  /*1ca0*/  UIADD3 UR14, UR18, 0x180, URZ ;  /* 0x00000180120e7890 */ /* 0x000fc4000fffe03f */
[----:B------:R-:W-:Y:S02]  /*1cb0*/  UIADD3 UR12, UR16, 0x6, URZ ;  /* 0x00000006100c7890 */ /* 0x000fe4000fffe03f */
[----:B------:R-:W-:Y:S01]  /*1cc0*/  HGMMA.64x256x16.F32 R24, gdesc[UR16].tnspB, RZ, !UPT, gsb0 ;  /* 0x43e00000101879f0 */ /* 0x000fe2000c0008ff */
[----:B------:R-:W-:Y:S01]  /*1cd0*/  UMOV UR15, 0x40000040 ;  /* 0x40000040000f7882 */ /* 0x000fe20000000000 */
[----:B------:R-:W-:Y:S01]  /*1ce0*/  UMOV UR13, 0x40000040 ;  /* 0x40000040000d7882 */ /* 0x000fe20000000000 */
[----:B-1----:R-:W-:-:S04]  /*1cf0*/  LOP3.LUT R5, R5, 0x7f, RZ, 0xc0, !PT ;  /* 0x0000007f05057812 */ /* 0x002fc800078ec0ff */
        /* <DEDUP_REMOVED lines=17> */
[----:B-1----:R-:W-:-:S04]  /*1e10*/  IADD3 R3, R4, -0x2, RZ ;  /* 0xfffffffe04037810 */ /* 0x002fc80007ffe0ff */
[----:B------:R-:W-:-:S13]  /*1e20*/  ISETP.GE.AND P1, PT, R3, R0, PT ;  /* 0x000000000300720c */ /* 0x000fda0003f26270 */
[----:B------:R-:W-:Y:S05]  /*1e30*/  @!P1 BRA `(.L_x_3958) ;  /* 0x0000000800d49947 */ /* 0x000fea0003800000 */
.L_x_3963:
[----:B------:R-:W-:Y:S01]  /*1e40*/  BAR.SYNC.DEFER_BLOCKING 0xe, 0x100 ;  /* 0x0384000000007b1d */ /* 0x000fe20000010000 */
[----:B------:R-:W-:Y:S01]  /*1e50*/  IMAD.U32 R5, RZ, RZ, UR39 ;  /* 0x00000027ff057e24 */ /* 0x000fe2000f8e00ff */
[----:B------:R-:W-:Y:S01]  /*1e60*/  UIADD3 UR39, UR39, 0x1, URZ ;  /* 0x0000000127277890 */ /* 0x000fe2000fffe03f */
[----:B------:R-:W-:Y:S02]  /*1e70*/  ISETP.GT.AND P3, PT, R3, R0, PT ;  /* 0x000000000300720c */ /* 0x000fe40003f64270 */
[----:B-1----:R-:W-:Y:S01]  /*1e80*/  IMAD R4, R5, 0x40, R16 ;  /* 0x0000004005047824 */ /* 0x002fe200078e0210 */
[----:B------:R-:W-:Y:S01]  /*1e90*/  UISETP.NE.AND UP0, UPT, UR39, 0x2, UPT ;  /* 0x000000022700788c */ /* 0x000fe2000bf05270 */
[----:B------:R-:W-:-:S03]  /*1ea0*/  IADD3 R3, R3, -0x1, RZ ;  /* 0xffffffff03037810 */ /* 0x000fc60007ffe0ff */
[----:B------:R-:W-:Y:S01]  /*1eb0*/  LEA R4, R4, UR48, 0x2 ;  /* 0x0000003004047c11 */ /* 0x000fe2000f8e10ff */
[----:B------:R-:W-:Y:S02]  /*1ec0*/  USEL UR6, URZ, 0x1, UP0 ;  /* 0x000000013f067887 */ /* 0x000fe40008000000 */
        /* <DEDUP_REMOVED lines=134> */
.L_x_3959:
[----:B------:R-:W-:Y:S01]  /*2730*/  ULEA UR21, UR39, UR48, 0x3 ;  /* 0x0000003027157291 */ /* 0x000fe2000f8e183f */
[----:B------:R-:W-:-:S05]  /*2740*/  IMAD.U32 R4, RZ, RZ, UR38 ;  /* 0x00000026ff047e24 */ /* 0x000fca000f8e00ff */
[----:B------:R-:W-:-:S04]  /*2750*/  SHF.L.U32 R4, R4, 0x1f, RZ ;  /* 0x0000001f04047819 */ /* 0x000fc800000006ff */
[----:B------:R1:W2:Y:S01]  /*2760*/  SYNCS.PHASECHK.TRANS64.TRYWAIT P1, [UR21+0x28c50], R4 ;  /* 0x028c5004ff0075a7 */ /* 0x0002a20008020155 */
[----:B------:R-:W-:Y:S05]  /*2770*/  @!P0 BRA `(.L_x_3960) ;  /* 0x0000000000048947 */ /* 0x000fea0003800000 */
[----:B------:R-:W-:Y:S01]  /*2780*/  BPT.TRAP 0x1 ;  /* 0x000000040000795c */ /* 0x000fe20000300000 */
.L_x_3960:
[----:B--2---:R-:W-:Y:S05]  /*2790*/  @P1 BRA `(.L_x_3961) ;  /* 0x0000000000081947 */ /* 0x004fea0003800000 */
[----:B------:R-:W2:Y:S02]  /*27a0*/  SYNCS.PHASECHK.TRANS64.TRYWAIT P1, [UR21+0x28c50], R4 ;  /* 0x028c5004ff0075a7 */ /* 0x000ea40008020155 */
[----:B--2---:R-:W-:Y:S05]  /*27b0*/  @!P1 BRA `(.L_x_3962) ;  /* 0x000000fc00a49947 */ /* 0x004fea0003800000 */
.L_x_3961:
[----:B------:R-:W-:Y:S01]  /*27c0*/  ULEA UR18, UR39, UR20, 0xc ;  /* 0x0000001427127291 */ /* 0x000fe2000f8e603f */
[----:B------:R-:W-:Y:S01]  /*27d0*/  WARPGROUP.ARRIVE ;  /* 0x00000000000079c5 */ /* 0x000fe20000000000 */
[----:B------:R-:W-:Y:S01]  /*27e0*/  UMOV UR19, 0x40000040 ;  /* 0x4000004000137882 */ /* 0x000fe20000000000 */
[----:B------:R-:W-:Y:S01]  /*27f0*/  UMOV UR7, 0x40000040 ;  /* 0x4000004000077882 */ /* 0x000fe20000000000 */
[----:B------:R-:W-:Y:S01]  /*2800*/  UIADD3 UR6, UR18, 0x80, URZ ;  /* 0x0000008012067890 */ /* 0x000fe2000fffe03f */
[----:B-12---:R-:W-:Y:S01]  /*2810*/  IMAD.U32 R4, RZ, RZ, UR21 ;  /* 0x00000015ff047e24 */ /* 0x006fe2000f8e00ff */
[----:B------:R-:W-:Y:S01]  /*2820*/  UIADD3 UR10, UR18, 0x100, URZ ;  /* 0x00000100120a7890 */ /* 0x000fe2000fffe03f */
[----:B------:R-:W-:Y:S02]  /*2830*/  UMOV UR11, 0x40000040 ;  /* 0x40000040000b7882 */ /* 0x000fe40000000000 */
[----:B------:R-:W-:Y:S01]  /*2840*/  HGMMA.64x256x16.F32 R24, gdesc[UR16].tnspB, R24, gsb0 ;  /* 0x43e00000101879f0 */ /* 0x000fe20008000818 */
[----:B------:R-:W-:Y:S01]  /*2850*/  UIADD3 UR14, UR18, 0x180, URZ ;  /* 0x00000180120e7890 */ /* 0x000fe2000fffe03f */
[----:B------:R-:W-:Y:S01]  /*2860*/  @!P2 IADD3 R4, R4, 0x28c60, RZ ;  /* 0x00028c600404a810 */ /* 0x000fe20007ffe0ff */
[----:B------:R-:W-:-:S03]  /*2870*/  UMOV UR15, 0x40000040 ;  /* 0x40000040000f7882 */ /* 0x000fc60000000000 */
[----:B------:R-:W-:Y:S01]  /*2880*/  @!P2 PRMT R4, RZ, 0x654, R4 ;  /* 0x00000654ff04a816 */ /* 0x000fe20000000004 */
[----:B------:R-:W-:Y:S02]  /*2890*/  WARPGROUP.DEPBAR.LE gsb0, 0x0 ;  /* 0x00008000000079c5 */ /* 0x000fe40000010000 */
[----:B------:R-:W-:-:S15]  /*28a0*/  WARPGROUP.ARRIVE ;  /* 0x00000000000079c5 */ /* 0x000fde0000000000 */
[----:B------:R-:W-:-:S04]  /*28b0*/  NOP ;  /* 0x0000000000007918 */ /* 0x000fc80000000000 */
        /* <DEDUP_REMOVED lines=13> */
.L_x_3958:
[----:B------:R-:W-:Y:S01]  /*2990*/  BAR.SYNC.DEFER_BLOCKING 0xe, 0x100 ;  /* 0x0384000000007b1d */ /* 0x000fe20000010000 */
[----:B------:R-:W-:Y:S01]  /*29a0*/  IMAD.U32 R3, RZ, RZ, UR39 ;  /* 0x00000027ff037e24 */ /* 0x000fe2000f8e00ff */
[----:B------:R-:W-:Y:S01]  /*29b0*/  UIADD3 UR39, UR39, 0x1, URZ ;  /* 0x0000000127277890 */ /* 0x000fe2000fffe03f */
[----:B------:R-:W-:Y:S02]  /*29c0*/  PLOP3.LUT P0, PT, PT, PT, PT, 0x8, 0x0 ;  /* 0x000000000000781c */ /* 0x000fe40003f0e170 */
[----:B------:R-:W-:Y:S01]  /*29d0*/  IMAD R0, R3, 0x40, R16 ;  /* 0x0000004003007824 */ /* 0x000fe200078e0210 */
[----:B------:R-:W-:-:S04]  /*29e0*/  UISETP.NE.AND UP0, UPT, UR39, 0x2, UPT ;  /* 0x000000022700788c */ /* 0x000fc8000bf05270 */
[----:B-1----:R-:W-:Y:S01]  /*29f0*/  LEA R4, R0, UR48, 0x2 ;  /* 0x0000003000047c11 */ /* 0x002fe2000f8e10ff */
        /* <DEDUP_REMOVED lines=133> */
[----:B------:R-:W-:Y:S01]  /*3250*/  MOV R28, RZ ;  /* 0x000000ff001c7202 */ /* 0x000fe20000000f00 */
[----:B------:R-:W-:Y:S01]  /*3260*/  IMAD.MOV.U32 R3, RZ, RZ, RZ ;  /* 0x000000ffff037224 */ /* 0x000fe200078e00ff */
[----:B------:R-:W-:Y:S06]  /*3270*/  BAR.ARV 0xf, 0x100 ;  /* 0x03c4000000007b1d */ /* 0x000fec0000002000 */
[----:B------:R-:W-:Y:S05]  /*3280*/  BRA `(.L_x_3955) ;  /* 0x000000a400147947 */ /* 0x000fea0003800000 */
.L_x_3948:
[----:B------:R-:W-:Y:S02]  /*3290*/  ULDC UR11, c[0x0][0x9e4] ;  /* 0x00027900000b7ab9 */ /* 0x000fe40000000800 */
[----:B------:R-:W-:-:S06]  /*32a0*/  UISETP.GE.AND UP0, UPT, UR11, 0x1, UPT ;  /* 0x000000010b00788c */ /* 0x000fcc000bf06270 */
[----:B------:R-:W-:-:S13]  /*32b0*/  PLOP3.LUT P1, PT, PT, PT, UP0, 0x80, 0x0 ;  /* 0x000000000000781c */ /* 0x000fda0003f2f008 */
[----:B------:R-:W-:Y:S05]  /*32c0*/  @!P1 BRA `(.L_x_3964) ;  /* 0x0000000000409947 */ /* 0x000fea0003800000 */
        /* <DEDUP_REMOVED lines=10> */
.L_x_3965:
[----:B------:R-:W-:-:S11]  /*3370*/  UISETP.NE.AND UP0, UPT, UR11, 0x1, UPT ;  /* 0x000000010b00788c */ /* 0x000fd6000bf05270 */
[----:B------:R-:W-:Y:S02]  /*3380*/  @UP0 ULDC.64 UR12, c[0x0][0x9e8] ;  /* 0x00027a00000c0ab9 */ /* 0x000fe40000000a00 */
[----:B------:R-:W-:-:S04]  /*3390*/  UIMAD.WIDE.U32 UR4, UR6, UR12, URZ ;  /* 0x0000000c060472a5 */ /* 0x000fc8000f8e003f */
[----:B------:R-:W-:-:S12]  /*33a0*/  @UP0 USHF.R.U32.HI UR6, URZ, UR13, UR5 ;  /* 0x0000000d3f060299 */ /* 0x000fd80008011605 */
.L_x_3966:
[----:B------:R-:W-:-:S06]  /*33b0*/  UIMAD UR6, UR6, UR11, UR11 ;  /* 0x0000000b060672a4 */ /* 0x000fcc000f8e020b */
[----:B------:R-:W-:-:S07]  /*33c0*/  VIMNMX R0, R0, UR6, PT ;  /* 0x0000000600007c48 */ /* 0x000fce000bfe0100 */
.L_x_3964:
[----:B------:R-:W-:Y:S01]  /*33d0*/  VIADD R0, R0, 0x3f ;  /* 0x0000003f00007836 */ /* 0x000fe20000000000 */
[----:B------:R-:W-:Y:S01]  /*33e0*/  UIADD3 UR10, UR42, -UR10, URZ ;  /* 0x8000000a2a0a7290 */ /* 0x000fe2000fffe03f */
[----:B------:R-:W-:-:S03]  /*33f0*/  ULDC UR8, c[0x0][0x9dc] ;  /* 0x0002770000087ab9 */ /* 0x000fc60000000800 */
[----:B------:R-:W-:Y:S01]  /*3400*/  SHF.R.S32.HI R3, RZ, 0x1f, R0 ;  /* 0x0000001fff037819 */ /* 0x000fe20000011400 */
[----:B------:R-:W-:-:S03]  /*3410*/  UIMAD UR6, UR49, UR9, UR10 ;  /* 0x00000009310672a4 */ /* 0x000fc6000f8e020a */
[----:B------:R-:W-:Y:S01]  /*3420*/  LEA.HI R3, R3, R0, RZ, 0x6 ;  /* 0x0000000003037211 */ /* 0x000fe200078f30ff */
[----:B------:R-:W-:-:S03]  /*3430*/  UIADD3 UR8, UR6, -UR8, URZ ;  /* 0x8000000806087290 */ /* 0x000fc6000fffe03f */
[----:B------:R-:W-:-:S04]  /*3440*/  SHF.R.S32.HI R3, RZ, 0x6, R3 ;  /* 0x00000006ff037819 */ /* 0x000fc80000011403 */
[----:B------:R-:W-:Y:S01]  /*3450*/  VIMNMX R152, R3, UR7, PT ;  /* 0x0000000703987c48 */ /* 0x000fe2000bfe0100 */
[----:B------:R-:W-:Y:S06]  /*3460*/  @!P1 BRA `(.L_x_3967) ;  /* 0x0000000000449947 */ /* 0x000fec0003800000 */
        /* <DEDUP_REMOVED lines=10> */
.L_x_3968:
[----:B------:R-:W-:-:S11]  /*3510*/  UISETP.NE.AND UP0, UPT, UR11, 0x1, UPT ;  /* 0x000000010b00788c */ /* 0x000fd6000bf05270 */
[----:B------:R-:W-:Y:S02]  /*3520*/  @UP0 ULDC.64 UR12, c[0x0][0x9e8] ;  /* 0x00027a00000c0ab9 */ /* 0x000fe40000000a00 */
[----:B------:R-:W-:-:S04]  /*3530*/  UIMAD.WIDE.U32 UR4, UR6, UR12, URZ ;  /* 0x0000000c060472a5 */ /* 0x000fc8000f8e003f */
[----:B------:R-:W-:-:S12]  /*3540*/  @UP0 USHF.R.U32.HI UR6, URZ, UR13, UR5 ;  /* 0x0000000d3f060299 */ /* 0x000fd80008011605 */
.L_x_3969:
[----:B------:R-:W-:-:S04]  /*3550*/  UIMAD UR6, UR6, UR11, URZ ;  /* 0x0000000b060672a4 */ /* 0x000fc8000f8e023f */
[----:B------:R-:W-:-:S04]  /*3560*/  UISETP.LT.AND UP0, UPT, UR8, UR6, UPT ;  /* 0x000000060800728c */ /* 0x000fc8000bf01270 */
[----:B------:R-:W-:-:S12]  /*3570*/  USEL UR8, UR8, UR6, !UP0 ;  /* 0x0000000608087287 */ /* 0x000fd8000c000000 */
.L_x_3967:
[----:B------:R-:W-:Y:S01]  /*3580*/  USHF.R.S32.HI UR4, URZ, 0x1f, UR8 ;  /* 0x0000001f3f047899 */ /* 0x000fe20008011408 */
[----:B------:R-:W-:Y:S02]  /*3590*/  PLOP3.LUT P0, PT, PT, PT, PT, 0x80, 0x0 ;  /* 0x000000000000781c */ /* 0x000fe40003f0f070 */
[----:B------:R-:W-:Y:S02]  /*35a0*/  CS2R R28, SRZ ;  /* 0x00000000001c7805 */ /* 0x000fe4000001ff00 */
[----:B------:R-:W-:Y:S01]  /*35b0*/  MOV R3, RZ ;  /* 0x000000ff00037202 */ /* 0x000fe20000000f00 */
[----:B------:R-:W-:Y:S01]  /*35c0*/  ULEA.HI UR4, UR4, UR8, URZ, 0x6 ;  /* 0x0000000804047291 */ /* 0x000fe2000f8f303f */
[----:B------:R-:W-:Y:S02]  /*35d0*/  CS2R R150, SRZ ;  /* 0x0000000000967805 */ /* 0x000fe4000001ff00 */
[----:B------:R-:W-:Y:S02]  /*35e0*/  CS2R R148, SRZ ;  /* 0x0000000000947805 */ /* 0x000fe4000001ff00 */
[----:B------:R-:W-:Y:S01]  /*35f0*/  CS2R R146, SRZ ;  /* 0x0000000000927805 */ /* 0x000fe2000001ff00 */
[----:B------:R-:W-:Y:S01]  /*3600*/  USHF.R.S32.HI UR4, URZ, 0x6, UR4 ;  /* 0x000000063f047899 */ /* 0x000fe20008011404 */
[----:B------:R-:W-:-:S02]  /*3610*/  CS2R R144, SRZ ;  /* 0x0000000000907805 */ /* 0x000fc4000001ff00 */
[----:B------:R-:W-:Y:S02]  /*3620*/  CS2R R142, SRZ ;  /* 0x00000000008e7805 */ /* 0x000fe4000001ff00 */
[----:B------:R-:W-:Y:S01]  /*3630*/  CS2R R140, SRZ ;  /* 0x00000000008c7805 */ /* 0x000fe2000001ff00 */
[----:B------:R-:W-:Y:S01]  /*3640*/  UISETP.LT.AND UP0, UPT, URZ, UR4, UPT ;  /* 0x000000043f00728c */ /* 0x000fe2000bf01270 */
[----:B------:R-:W-:Y:S02]  /*3650*/  CS2R R138, SRZ ;  /* 0x00000000008a7805 */ /* 0x000fe4000001ff00 */
[----:B------:R-:W-:Y:S02]  /*3660*/  CS2R R136, SRZ ;  /* 0x0000000000887805 */ /* 0x000fe4000001ff00 */
[----:B------:R-:W-:Y:S01]  /*3670*/  CS2R R134, SRZ ;  /* 0x0000000000867805 */ /* 0x000fe2000001ff00 */
[----:B------:R-:W-:Y:S01]  /*3680*/  USEL UR41, URZ, UR4, !UP0 ;  /* 0x000000043f297287 */ /* 0x000fe2000c000000 */
[----:B------:R-:W-:-:S02]  /*3690*/  CS2R R132, SRZ ;  /* 0x0000000000847805 */ /* 0x000fc4000001ff00 */
[----:B------:R-:W-:Y:S02]  /*36a0*/  CS2R R130, SRZ ;  /* 0x0000000000827805 */ /* 0x000fe4000001ff00 */
[----:B------:R-:W-:Y:S02]  /*36b0*/  CS2R R128, SRZ ;  /* 0x0000000000807805 */ /* 0x000fe4000001ff00 */
[----:B------:R-:W-:Y:S02]  /*36c0*/  CS2R R126, SRZ ;  /* 0x00000000007e7805 */ /* 0x000fe4000001ff00 */
[----:B------:R-:W-:Y:S02]  /*36d0*/  CS2R R124, SRZ ;  /* 0x00000000007c7805 */ /* 0x000fe4000001ff00 */
[----:B------:R-:W-:Y:S01]  /*36e0*/  ISETP.GT.AND P1, PT, R152, UR41, PT ;  /* 0x0000002998007c0c */ /* 0x000fe2000bf24270 */
        /* <DEDUP_REMOVED lines=51> */
[----:B------:R-:W-:Y:S06]  /*3a20*/  @!P1 BRA `(.L_x_3955) ;  /* 0x0000009c002c9947 */ /* 0x000fec0003800000 */
        /* <DEDUP_REMOVED lines=11> */
[----:B------:R-:W-:-:S04]  /*3ae0*/  ULOP3.LUT UR5, UR5, 0x3fff, URZ, 0xc0, !UPT ;  /* 0x00003fff05057892 */ /* 0x000fc8000f8ec03f */
[----:B------:R-:W-:-:S04]  /*3af0*/  ULOP3.LUT UR45, UR5, 0x2000000, URZ, 0xfc, !UPT ;  /* 0x02000000052d7892 */ /* 0x000fc8000f8efc3f */
[----:B------:R-:W-:Y:S08]  /*3b00*/  @!P0 BRA `(.L_x_3970) ;  /* 0x0000000000408947 */ /* 0x000ff00003800000 */
        /* <DEDUP_REMOVED lines=16> */
.L_x_3970:
[----:B------:R-:W-:Y:S01]  /*3c10*/  ULEA.HI UR4, UR37, UR37, URZ, 0x1 ;  /* 0x0000002525047291 */ /* 0x000fe2000f8f083f */
[----:B------:R-:W-:-:S03]  /*3c20*/  IMAD.U32 R3, RZ, RZ, UR47 ;  /* 0x0000002fff037e24 */ /* 0x000fc6000f8e00ff */
[----:B------:R-:W-:Y:S02]  /*3c30*/  ULOP3.LUT UR4, UR4, 0xfffffffe, URZ, 0xc0, !UPT ;  /* 0xfffffffe04047892 */ /* 0x000fe4000f8ec03f */
[----:B------:R-:W-:Y:S02]  /*3c40*/  ISETP.NE.AND P0, PT, R3, 0x3, PT ;  /* 0x000000030300780c */ /* 0x000fe40003f05270 */
[----:B------:R-:W-:-:S06]  /*3c50*/  UIADD3 UR4, UR37, -UR4, URZ ;  /* 0x8000000425047290 */ /* 0x000fcc000fffe03f */
[----:B------:R-:W-:-:S05]  /*3c60*/  IMAD.U32 R0, RZ, RZ, UR4 ;  /* 0x00000004ff007e24 */ /* 0x000fca000f8e00ff */
[----:B------:R-:W-:-:S04]  /*3c70*/  SHF.L.U32 R0, R0, 0x1f, RZ ;  /* 0x0000001f00007819 */ /* 0x000fc800000006ff */
[----:B------:R-:W1:Y:S02]  /*3c80*/  SYNCS.PHASECHK.TRANS64.TRYWAIT P1, [UR48+0x28c00], R0 ;  /* 0x028c0000ff0075a7 */ /* 0x000e640008020170 */
[----:B-1----:R-:W-:Y:S05]  /*3c90*/  @!P1 BRA `(.L_x_3971) ;  /* 0x000000e800849947 */ /* 0x002fea0003800000 */
.L_x_4116:
[----:B------:R-:W-:Y:S05]  /*3ca0*/  @!P0 BRA `(.L_x_3972) ;  /* 0x0000000000048947 */ /* 0x000fea0003800000 */
[----:B------:R-:W-:Y:S01]  /*3cb0*/  BPT.TRAP 0x1 ;  /* 0x000000040000795c */ /* 0x000fe20000300000 */
.L_x_3972:
[----:B------:R-:W-:Y:S01]  /*3cc0*/  IMAD.U32 R13, RZ, RZ, UR38 ;  /* 0x00000026ff0d7e24 */ /* 0x000fe2000f8e00ff */
[----:B------:R-:W-:-:S04]  /*3cd0*/  MOV R6, UR39 ;  /* 0x0000002700067c02 */ /* 0x000fc80008000f00 */
[----:B------:R-:W-:Y:S02]  /*3ce0*/  LEA R6, R6, UR48, 0x3 ;  /* 0x0000003006067c11 */ /* 0x000fe4000f8e18ff */
[----:B------:R-:W-:-:S04]  /*3cf0*/  SHF.L.U32 R13, R13, 0x1f, RZ ;  /* 0x0000001f0d0d7819 */ /* 0x000fc800000006ff */
[----:B------:R2:W3:Y:S01]  /*3d00*/  SYNCS.PHASECHK.TRANS64.TRYWAIT P1, [R6+URZ+0x28c30], R13 ;  /* 0x028c300d060075a7 */ /* 0x0004e2000802017f */
[----:B------:R-:W-:Y:S05]  /*3d10*/  @!P0 BRA `(.L_x_3973) ;  /* 0x0000000000048947 */ /* 0x000fea0003800000 */
[----:B------:R-:W-:Y:S01]  /*3d20*/  BPT.TRAP 0x1 ;  /* 0x000000040000795c */ /* 0x000fe20000300000 */
.L_x_3973:
[----:B---3--:R-:W-:Y:S05]  /*3d30*/  @P1 BRA `(.L_x_3974) ;  /* 0x0000000000081947 */ /* 0x008fea0003800000 */
[----:B------:R-:W3:Y:S02]  /*3d40*/  SYNCS.PHASECHK.TRANS64.TRYWAIT P1, [R6+URZ+0x28c30], R13 ;  /* 0x028c300d060075a7 */ /* 0x000ee4000802017f */
[----:B---3--:R-:W-:Y:S05]  /*3d50*/  @!P1 BRA `(.L_x_3975) ;  /* 0x000000e8006c9947 */ /* 0x008fea0003800000 */
.L_x_3974:
[----:B-1----:R-:W1:Y:S01]  /*3d60*/  S2R R3, SR_TID.X ;  /* 0x0000000000037919 */ /* 0x002e620000002100 */
[----:B------:R-:W-:-:S04]  /*3d70*/  UIADD3 UR4, UR48, 0x22400, URZ ;  /* 0x0002240030047890 */ /* 0x000fc8000fffe03f */
[----:B------:R-:W-:-:S04]  /*3d80*/  USHF.R.U32.HI UR4, URZ, 0x4, UR4 ;  /* 0x000000043f047899 */ /* 0x000fc80008011604 */
[----:B------:R-:W-:-:S06]  /*3d90*/  ULOP3.LUT UR4, UR4, 0x3fff, URZ, 0xc0, !UPT ;  /* 0x00003fff04047892 */ /* 0x000fcc000f8ec03f */
[----:B------:R-:W-:Y:S01]  /*3da0*/  IMAD.U32 R0, RZ, RZ, UR4 ;  /* 0x00000004ff007e24 */ /* 0x000fe2000f8e00ff */
        /* <DEDUP_REMOVED lines=10> */
[----:B------:R-:W1:Y:S01]  /*3e50*/  LDC R9, c[0x0][0x2e0] ;  /* 0x0000b800ff097b82 */ /* 0x000e620000000800 */
[----:B------:R-:W-:Y:S01]  /*3e60*/  UMOV UR7, 0x40000040 ;  /* 0x4000004000077882 */ /* 0x000fe20000000000 */
[----:B------:R-:W-:Y:S01]  /*3e70*/  UMOV UR5, 0x40000040 ;  /* 0x4000004000057882 */ /* 0x000fe20000000000 */
[----:B------:R-:W-:Y:S01]  /*3e80*/  ULOP3.LUT UR4, UR4, 0x3fff, URZ, 0xc0, !UPT ;  /* 0x00003fff04047892 */ /* 0x000fe2000f8ec03f */
[----:B------:R-:W-:Y:S01]  /*3e90*/  IMAD.MOV.U32 R5, RZ, RZ, -0x40 ;  /* 0xffffffc0ff057424 */ /* 0x000fe200078e00ff */
[----:B------:R-:W-:Y:S01]  /*3ea0*/  UMOV UR11, 0x40000040 ;  /* 0x40000040000b7882 */ /* 0x000fe20000000000 */
[----:B------:R-:W-:Y:S01]  /*3eb0*/  UMOV UR9, 0x40000040 ;  /* 0x4000004000097882 */ /* 0x000fe20000000000 */
[----:B------:R-:W-:Y:S01]  /*3ec0*/  ULEA UR18, UR39, UR18, 0x9 ;  /* 0x0000001227127291 */ /* 0x000fe2000f8e483f */
[----:B------:R-:W4:Y:S01]  /*3ed0*/  LDC.64 R10, c[0x0][0x9e0] ;  /* 0x00027800ff0a7b82 */ /* 0x000f220000000a00 */
[----:B------:R-:W-:Y:S01]  /*3ee0*/  ULOP3.LUT UR16, UR4, 0x10000, URZ, 0xfc, !UPT ;  /* 0x0001000004107892 */ /* 0x000fe2000f8efc3f */
[----:B------:R-:W-:Y:S01]  /*3ef0*/  IMAD R4, R152, R5, 0x41 ;  /* 0x0000004198047424 */ /* 0x000fe200078e0205 */
[----:B------:R-:W-:Y:S01]  /*3f00*/  UIADD3 UR6, UR18, 0x2, URZ ;  /* 0x0000000212067890 */ /* 0x000fe2000fffe03f */
[----:B------:R-:W-:Y:S01]  /*3f10*/  @!P1 IADD3 R3, R6, 0x28c40, RZ ;  /* 0x00028c4006039810 */ /* 0x000fe20007ffe0ff */
[----:B------:R-:W-:-:S02]  /*3f20*/  UIADD3 UR4, UR16, 0x2, URZ ;  /* 0x0000000210047890 */ /* 0x000fc4000fffe03f */
[----:B------:R-:W-:Y:S01]  /*3f30*/  UIADD3 UR10, UR18, 0x4, URZ ;  /* 0x00000004120a7890 */ /* 0x000fe2000fffe03f */
[----:B------:R-:W5:Y:S01]  /*3f40*/  LDC R12, c[0x0][0x288] ;  /* 0x0000a200ff0c7b82 */ /* 0x000f620000000800 */
[----:B------:R-:W-:Y:S02]  /*3f50*/  UIADD3 UR8, UR16, 0x4, URZ ;  /* 0x0000000410087890 */ /* 0x000fe4000fffe03f */
[----:B------:R-:W-:Y:S01]  /*3f60*/  HGMMA.64x64x16.F32 R24, gdesc[UR16], RZ, !UPT, gsb0 ;  /* 0x00e00000101879f0 */ /* 0x000fe2000c0008ff */
[----:B------:R-:W-:Y:S01]  /*3f70*/  UIADD3 UR14, UR18, 0x6, URZ ;  /* 0x00000006120e7890 */ /* 0x000fe2000fffe03f */
[----:B------:R-:W-:Y:S01]  /*3f80*/  @!P1 PRMT R3, RZ, 0x654, R3 ;  /* 0x00000654ff039816 */ /* 0x000fe20000000003 */
[----:B------:R-:W-:Y:S01]  /*3f90*/  UIADD3 UR12, UR16, 0x6, URZ ;  /* 0x00000006100c7890 */ /* 0x000fe2000fffe03f */
[----:B------:R-:W-:Y:S01]  /*3fa0*/  UMOV UR15, 0x40000040 ;  /* 0x40000040000f7882 */ /* 0x000fe20000000000 */
[----:B------:R-:W-:Y:S01]  /*3fb0*/  UMOV UR13, 0x40000040 ;  /* 0x40000040000d7882 */ /* 0x000fe20000000000 */
[----:B-1----:R-:W-:Y:S01]  /*3fc0*/  IMAD R5, R9, UR49, R4 ;  /* 0x0000003109057c24 */ /* 0x002fe2000f8e0204 */
[----:B----4-:R-:W-:-:S04]  /*3fd0*/  ISETP.GE.AND P2, PT, R11, 0x1, PT ;  /* 0x000000010b00780c */ /* 0x010fc80003f46270 */
[----:B-----5:R-:W-:Y:S01]  /*3fe0*/  IADD3 R7, R5, -R12, -R2 ;  /* 0x8000000c05077210 */ /* 0x020fe20007ffe802 */
[----:B------:R-:W-:Y:S01]  /*3ff0*/  VIADD R5, R16, UR42 ;  /* 0x0000002a10057c36 */ /* 0x000fe20008000000 */
[----:B------:R-:W-:Y:S02]  /*4000*/  WARPGROUP.DEPBAR.LE gsb0, 0x0 ;  /* 0x00008000000079c5 */ /* 0x000fe40000010000 */
[----:B------:R-:W-:-:S06]  /*4010*/  WARPGROUP.ARRIVE ;  /* 0x00000000000079c5 */ /* 0x000fcc0000000000 */
[----:B------:R-:W-:Y:S01]  /*4020*/  HGMMA.64x64x16.F32 R24, gdesc[UR4], R24, gsb0 ;  /* 0x00e00000041879f0 */ /* 0x000fe20008000818 */
[----:B------:R-:W-:Y:S02]  /*4030*/  ULDC.64 UR6, c[0x0][0x9d8] ;  /* 0x0002760000067ab9 */ /* 0x000fe40000000a00 */
[----:B------:R-:W-:-:S06]  /*4040*/  ULOP3.LUT UR20, URZ, UR7, URZ, 0x33, !UPT ;  /* 0x000000073f147292 */ /* 0x000fcc000f8e333f */
[----:B------:R-:W-:Y:S01]  /*4050*/  VIADD R58, R7, UR20 ;  /* 0x00000014073a7c36 */ /* 0x000fe20008000000 */
        /* <DEDUP_REMOVED lines=37> */
[----:B------:R4:W-:Y:S01]  /*42b0*/  @!P1 SYNCS.ARRIVE.TRANS64.RED.A1T0 RZ, [R3+URZ], RZ ;  /* 0x000000ff03ff99a7 */ /* 0x0009e2000810043f */
[----:B------:R-:W-:Y:S01]  /*42c0*/  FMUL.FTZ R46, R46, UR6 ;  /* 0x000000062e2e7c20 */ /* 0x000fe20008410000 */
[----:B------:R-:W-:Y:S01]  /*42d0*/  FMUL.FTZ R31, R31, UR6 ;  /* 0x000000061f1f7c20 */ /* 0x000fe20008410000 */
[----:B------:R-:W-:Y:S01]  /*42e0*/  FMUL.FTZ R47, R47, UR6 ;  /* 0x000000062f2f7c20 */ /* 0x000fe20008410000 */
[----:B------:R5:W1:Y:S08]  /*42f0*/  MUFU.TANH R26, R38 ;  /* 0x00000026001a7308 */ /* 0x000a700000002400 */
[----:B------:R-:W1:Y:S01]  /*4300*/  MUFU.TANH R24, R24 ;  /* 0x0000001800187308 */ /* 0x000e620000002400 */
[----:B-----5:R-:W-:-:S05]  /*4310*/  LEA R38, R152, 0xffffffc0, 0x6 ;  /* 0xffffffc098267811 */ /* 0x020fca00078e30ff */
[----:B----4-:R-:W-:Y:S02]  /*4320*/  IMAD R3, R9, UR49, -R38 ;  /* 0x0000003109037c24 */ /* 0x010fe4000f8e0a26 */
        /* <DEDUP_REMOVED lines=27> */
[----:B-----5:R-:W-:-:S07]  /*44e0*/  IMAD.IADD R39, R7, 0x1, R10 ;  /* 0x0000000107277824 */ /* 0x020fce00078e020a */
[----:B------:R-:W1:Y:S01]  /*44f0*/  MUFU.TANH R21, R31 ;  /* 0x0000001f00157308 */ /* 0x000e620000002400 */
[----:B--2---:R-:W-:Y:S01]  /*4500*/  IADD3 R46, -R2, R3, RZ ;  /* 0x00000003022e7210 */ /* 0x004fe20007ffe1ff */
[----:B------:R-:W-:-:S06]  /*4510*/  IMAD.IADD R3, R58, 0x1, R5 ;  /* 0x000000013a037824 */ /* 0x000fcc00078e0205 */
[----:B------:R2:W1:Y:S02]  /*4520*/  MUFU.TANH R31, R47 ;  /* 0x0000002f001f7308 */ /* 0x0004640000002400 */
[----:B--2---:R-:W-:Y:S02]  /*4530*/  IADD3 R47, R4, -0x1, RZ ;  /* 0xffffffff042f7810 */ /* 0x004fe40007ffe0ff */
[----:B------:R-:W-:Y:S01]  /*4540*/  VIADDMNMX R4, R5, R39, R46, PT ;  /* 0x0000002705047246 */ /* 0x000fe2000380012e */
[----:B----4-:R-:W-:Y:S06]  /*4550*/  @!P2 BRA `(.L_x_3976) ;  /* 0x000000000054a947 */ /* 0x010fec0003800000 */
[----:B------:R-:W-:Y:S01]  /*4560*/  IMAD R8, R9, UR49, -R12 ;  /* 0x0000003109087c24 */ /* 0x000fe2000f8e0a0c */
[----:B------:R-:W-:Y:S03]  /*4570*/  BSSY B0, `(.L_x_3977) ;  /* 0x000000f000007945 */ /* 0x000fe60003800000 */
[----:B------:R-:W-:-:S05]  /*4580*/  IMAD.IADD R8, R5, 0x1, R8 ;  /* 0x0000000105087824 */ /* 0x000fca00078e0208 */
        /* <DEDUP_REMOVED lines=9> */
.L_x_3978:
[----:B------:R-:W-:-:S13]  /*4620*/  ISETP.NE.AND P3, PT, R11, 0x1, PT ;  /* 0x000000010b00780c */ /* 0x000fda0003f65270 */
[----:B------:R-:W2:Y:S02]  /*4630*/  @P3 LDC.64 R60, c[0x0][0x9e8] ;  /* 0x00027a00ff3c3b82 */ /* 0x000ea40000000a00 */
[----:B--2---:R-:W-:-:S05]  /*4640*/  @P3 IMAD.HI.U32 R14, R8, R60, RZ ;  /* 0x0000003c080e3227 */ /* 0x004fca00078e00ff */
[----:B------:R-:W-:-:S07]  /*4650*/  @P3 SHF.R.U32.HI R8, RZ, R61, R14 ;  /* 0x0000003dff083219 */ /* 0x000fce000001160e */
.L_x_3979:
[----:B------:R-:W-:Y:S05]  /*4660*/  BSYNC B0 ;  /* 0x0000000000007941 */ /* 0x000fea0003800000 */
.L_x_3977:
[----:B------:R-:W-:-:S05]  /*4670*/  IMAD R7, R8, R11, -R38 ;  /* 0x0000000b08077224 */ /* 0x000fca00078e0a26 */
[----:B------:R-:W-:-:S04]  /*4680*/  IADD3 R8, -R2, R7, RZ ;  /* 0x0000000702087210 */ /* 0x000fc80007ffe1ff */
[----:B------:R-:W-:Y:S02]  /*4690*/  VIMNMX R3, R3, R8, !PT ;  /* 0x0000000803037248 */ /* 0x000fe40007fe0100 */
[----:B------:R-:W-:-:S07]  /*46a0*/  VIADDMNMX R4, R8, R11, R4, PT ;  /* 0x0000000b08047246 */ /* 0x000fce0003800104 */
.L_x_3976:
[C---:B------:R-:W-:Y:S02]  /*46b0*/  ISETP.GE.AND P3, PT, R47.reuse, 0x2, PT ;  /* 0x000000022f00780c */ /* 0x040fe40003f66270 */
[----:B------:R-:W-:Y:S02]  /*46c0*/  ISETP.GE.AND P4, PT, R47, 0x9, PT ;  /* 0x000000092f00780c */ /* 0x000fe40003f86270 */
[C---:B------:R-:W-:Y:S02]  /*46d0*/  ISETP.GT.AND P6, PT, R3.reuse, 0x1, !P3 ;  /* 0x000000010300780c */ /* 0x040fe40005fc4270 */
[----:B------:R-:W-:Y:S02]  /*46e0*/  ISETP.GT.AND P5, PT, R3, 0x8, !P4 ;  /* 0x000000080300780c */ /* 0x000fe400067a4270 */
[C---:B------:R-:W-:Y:S02]  /*46f0*/  ISETP.LT.OR P6, PT, R4.reuse, 0x2, P6 ;  /* 0x000000020400780c */ /* 0x040fe400037c1670 */
[----:B------:R-:W-:-:S02]  /*4700*/  ISETP.LT.OR P5, PT, R4, 0x9, P5 ;  /* 0x000000090400780c */ /* 0x000fc40002fa1670 */
[----:B------:R-:W-:Y:S02]  /*4710*/  FSEL R57, R25, -INF , !P6 ;  /* 0xff80000019397808 */ /* 0x000fe40007000000 */
[----:B------:R-:W-:Y:S02]  /*4720*/  ISETP.GE.AND P6, PT, R47, 0xa, PT ;  /* 0x0000000a2f00780c */ /* 0x000fe40003fc6270 */
[----:B-1----:R-:W-:Y:S02]  /*4730*/  FSEL R59, R28, -INF , !P5 ;  /* 0xff8000001c3b7808 */ /* 0x002fe40006800000 */
        /* <DEDUP_REMOVED lines=65> */
[----:B------:R-:W-:Y:S01]  /*4b50*/  ISETP.GT.AND P6, PT, R3, 0x39, !P6 ;  /* 0x000000390300780c */ /* 0x000fe200077c4270 */
[----:B------:R-:W-:-:S03]  /*4b60*/  VIADD R3, R5, 0x8 ;  /* 0x0000000805037836 */ /* 0x000fc60000000000 */
[----:B------:R-:W-:Y:S02]  /*4b70*/  ISETP.LT.OR P6, PT, R4, 0x3a, P6 ;  /* 0x0000003a0400780c */ /* 0x000fe400037c1670 */
[----:B------:R-:W-:Y:S02]  /*4b80*/  VIADDMNMX R4, R3, R39, R46, PT ;  /* 0x0000002703047246 */ /* 0x000fe4000380012e */
[----:B------:R-:W-:Y:S02]  /*4b90*/  FSEL R53, R53, -INF , !P6 ;  /* 0xff80000035357808 */ /* 0x000fe40007000000 */
[----:B------:R-:W-:Y:S01]  /*4ba0*/  IADD3 R3, R58, 0x8, R5 ;  /* 0x000000083a037810 */ /* 0x000fe20007ffe005 */
[----:B------:R-:W-:Y:S06]  /*4bb0*/  @!P2 BRA `(.L_x_3980) ;  /* 0x000000000054a947 */ /* 0x000fec0003800000 */
[----:B------:R-:W-:Y:S01]  /*4bc0*/  IMAD R8, R9, UR49, -R12 ;  /* 0x0000003109087c24 */ /* 0x000fe2000f8e0a0c */
[----:B------:R-:W-:Y:S04]  /*4bd0*/  BSSY B0, `(.L_x_3981) ;  /* 0x000000f000007945 */ /* 0x000fe80003800000 */
[----:B------:R-:W-:-:S04]  /*4be0*/  IADD3 R7, R8, 0x8, R5 ;  /* 0x0000000808077810 */ /* 0x000fc80007ffe005 */
        /* <DEDUP_REMOVED lines=9> */
.L_x_3982:
[----:B------:R-:W-:-:S13]  /*4c80*/  ISETP.NE.AND P6, PT, R11, 0x1, PT ;  /* 0x000000010b00780c */ /* 0x000fda0003fc5270 */
[----:B------:R-:W1:Y:S02]  /*4c90*/  @P6 LDC.64 R24, c[0x0][0x9e8] ;  /* 0x00027a00ff186b82 */ /* 0x000e640000000a00 */
[----:B-1----:R-:W-:-:S05]  /*4ca0*/  @P6 IMAD.HI.U32 R8, R7, R24, RZ ;  /* 0x0000001807086227 */ /* 0x002fca00078e00ff */
[----:B------:R-:W-:-:S07]  /*4cb0*/  @P6 SHF.R.U32.HI R7, RZ, R25, R8 ;  /* 0x00000019ff076219 */ /* 0x000fce0000011608 */
.L_x_3983:
[----:B------:R-:W-:Y:S05]  /*4cc0*/  BSYNC B0 ;  /* 0x0000000000007941 */ /* 0x000fea0003800000 */
.L_x_3981:
[----:B------:R-:W-:-:S04]  /*4cd0*/  IMAD R7, R7, R11, -R38 ;  /* 0x0000000b07077224 */ /* 0x000fc800078e0a26 */
[----:B------:R-:W-:-:S05]  /*4ce0*/  IMAD.IADD R8, R7, 0x1, -R2 ;  /* 0x0000000107087824 */ /* 0x000fca00078e0a02 */
[----:B------:R-:W-:Y:S02]  /*4cf0*/  VIMNMX R3, R3, R8, !PT ;  /* 0x0000000803037248 */ /* 0x000fe40007fe0100 */
[----:B------:R-:W-:-:S07]  /*4d00*/  VIADDMNMX R4, R8, R11, R4, PT ;  /* 0x0000000b08047246 */ /* 0x000fce0003800104 */
.L_x_3980:
[----:B------:R-:W-:Y:S01]  /*4d10*/  BAR.SYNC.DEFER_BLOCKING 0xf, 0x100 ;  /* 0x03c4000000007b1d */ /* 0x000fe20000010000 */
[----:B------:R-:W-:Y:S02]  /*4d20*/  ISETP.GT.AND P3, PT, R3, 0x1, !P3 ;  /* 0x000000010300780c */ /* 0x000fe40005f64270 */
[----:B------:R-:W-:Y:S02]  /*4d30*/  FMNMX.FTZ R7, R37, R57, !PT ;  /* 0x0000003925077209 */ /* 0x000fe40007810000 */
[----:B------:R-:W-:Y:S01]  /*4d40*/  ISETP.LT.OR P3, PT, R4, 0x2, P3 ;  /* 0x000000020400780c */ /* 0x000fe20001f61670 */
[----:B------:R-:W-:Y:S01]  /*4d50*/  ULDC UR10, c[0x0][0x988] ;  /* 0x00026200000a7ab9 */ /* 0x000fe20000000800 */
        /* <DEDUP_REMOVED lines=33> */
[----:B------:R-:W-:Y:S01]  /*4f70*/  ISETP.GT.AND P4, PT, R3, 0x8, !P4 ;  /* 0x000000080300780c */ /* 0x000fe20006784270 */
[----:B------:R-:W1:Y:S01]  /*4f80*/  SHFL.BFLY PT, R7, R32, 0x2, 0x1f ;  /* 0x0c401f0020077f89 */ /* 0x000e6200000e0000 */
[C---:B------:R-:W-:Y:S02]  /*4f90*/  ISETP.LT.OR P3, PT, R4.reuse, 0x1a, P3 ;  /* 0x0000001a0400780c */ /* 0x040fe40001f61670 */
[----:B------:R-:W-:Y:S02]  /*4fa0*/  ISETP.LT.OR P4, PT, R4, 0x9, P4 ;  /* 0x000000090400780c */ /* 0x000fe40002781670 */
[----:B------:R-:W-:Y:S02]  /*4fb0*/  FSEL R27, R27, -INF , !P3 ;  /* 0xff8000001b1b7808 */ /* 0x000fe40005800000 */
[----:B------:R-:W-:Y:S02]  /*4fc0*/  ISETP.NE.AND P3, PT, R60, RZ, PT ;  /* 0x000000ff3c00720c */ /* 0x000fe40003f65270 */
[----:B------:R-:W-:-:S02]  /*4fd0*/  FSEL R20, R20, -INF , !P4 ;  /* 0xff80000014147808 */ /* 0x000fc40006000000 */
[----:B------:R-:W-:Y:S02]  /*4fe0*/  ISETP.GT.AND P3, PT, R3, 0x20, !P3 ;  /* 0x000000200300780c */ /* 0x000fe40005f64270 */
[----:B------:R-:W-:Y:S02]  /*4ff0*/  ISETP.NE.AND P4, PT, R44, RZ, PT ;  /* 0x000000ff2c00720c */ /* 0x000fe40003f85270 */
[----:B------:R-:W-:Y:S02]  /*5000*/  ISETP.LT.OR P3, PT, R4, 0x21, P3 ;  /* 0x000000210400780c */ /* 0x000fe40001f61670 */
[----:B------:R-:W-:Y:S02]  /*5010*/  ISETP.NE.AND P6, PT, R14, RZ, PT ;  /* 0x000000ff0e00720c */ /* 0x000fe40003fc5270 */
[----:B------:R-:W-:Y:S02]  /*5020*/  FSEL R28, R42, -INF , !P3 ;  /* 0xff8000002a1c7808 */ /* 0x000fe40005800000 */
[----:B------:R-:W-:-:S02]  /*5030*/  ISETP.NE.AND P3, PT, R40, RZ, PT ;  /* 0x000000ff2800720c */ /* 0x000fc40003f65270 */
[C---:B------:R-:W-:Y:S02]  /*5040*/  ISETP.GT.AND P5, PT, R3.reuse, 0x38, !P5 ;  /* 0x000000380300780c */ /* 0x040fe40006fa4270 */
[----:B------:R-:W-:Y:S02]  /*5050*/  ISETP.GT.AND P3, PT, R3, 0x21, !P3 ;  /* 0x000000210300780c */ /* 0x000fe40005f64270 */
[----:B-1----:R-:W-:Y:S02]  /*5060*/  FMNMX.FTZ R34, R32, R7, !PT ;  /* 0x0000000720227209 */ /* 0x002fe40007810000 */
[C---:B------:R-:W-:Y:S02]  /*5070*/  ISETP.LT.OR P3, PT, R4.reuse, 0x22, P3 ;  /* 0x000000220400780c */ /* 0x040fe40001f61670 */
[----:B------:R-:W-:Y:S01]  /*5080*/  ISETP.LT.OR P5, PT, R4, 0x39, P5 ;  /* 0x000000390400780c */ /* 0x000fe20002fa1670 */
[----:B------:R-:W1:Y:S01]  /*5090*/  SHFL.BFLY PT, R7, R34, 0x1, 0x1f ;  /* 0x0c201f0022077f89 */ /* 0x000e6200000e0000 */
[----:B------:R-:W-:-:S02]  /*50a0*/  FSEL R29, R43, -INF , !P3 ;  /* 0xff8000002b1d7808 */ /* 0x000fc40005800000 */
[----:B------:R-:W-:-:S04]  /*50b0*/  ISETP.NE.AND P3, PT, R41, RZ, PT ;  /* 0x000000ff2900720c */ /* 0x000fc80003f65270 */
[----:B------:R-:W-:-:S04]  /*50c0*/  ISETP.GT.AND P3, PT, R3, 0x28, !P3 ;  /* 0x000000280300780c */ /* 0x000fc80005f64270 */
[----:B------:R-:W-:-:S04]  /*50d0*/  ISETP.LT.OR P3, PT, R4, 0x29, P3 ;  /* 0x000000290400780c */ /* 0x000fc80001f61670 */
[----:B------:R-:W-:Y:S02]  /*50e0*/  FSEL R30, R30, -INF , !P3 ;  /* 0xff8000001e1e7808 */ /* 0x000fe40005800000 */
[C---:B------:R-:W-:Y:S02]  /*50f0*/  ISETP.GT.AND P3, PT, R3.reuse, 0x29, !P4 ;  /* 0x000000290300780c */ /* 0x040fe40006764270 */
[----:B------:R-:W-:Y:S02]  /*5100*/  ISETP.NE.AND P4, PT, R48, RZ, PT ;  /* 0x000000ff3000720c */ /* 0x000fe40003f85270 */
[----:B------:R-:W-:Y:S02]  /*5110*/  ISETP.LT.OR P3, PT, R4, 0x2a, P3 ;  /* 0x0000002a0400780c */ /* 0x000fe40001f61670 */
[----:B------:R-:W-:Y:S02]  /*5120*/  ISETP.GT.AND P4, PT, R3, 0x31, !P4 ;  /* 0x000000310300780c */ /* 0x000fe40006784270 */
[----:B------:R-:W-:-:S02]  /*5130*/  FSEL R31, R31, -INF , !P3 ;  /* 0xff8000001f1f7808 */ /* 0x000fc40005800000 */
[----:B------:R-:W-:Y:S02]  /*5140*/  ISETP.GT.AND P3, PT, R3, RZ, !P6 ;  /* 0x000000ff0300720c */ /* 0x000fe40007764270 */
[----:B-1----:R-:W-:Y:S02]  /*5150*/  FMNMX.FTZ R7, R34, R7, !PT ;  /* 0x0000000722077209 */ /* 0x002fe40007810000 */
[----:B------:R-:W-:Y:S02]  /*5160*/  ISETP.LT.OR P3, PT, R4, 0x1, P3 ;  /* 0x000000010400780c */ /* 0x000fe40001f61670 */
[----:B------:R-:W-:Y:S01]  /*5170*/  ISETP.NE.AND P6, PT, R47, RZ, PT ;  /* 0x000000ff2f00720c */ /* 0x000fe20003fc5270 */
[C---:B------:R-:W-:Y:S01]  /*5180*/  FMUL.FTZ R8, R7.reuse, UR10 ;  /* 0x0000000a07087c20 */ /* 0x040fe20008410000 */
[----:B------:R-:W-:Y:S02]  /*5190*/  FSEL R14, R56, -INF , !P3 ;  /* 0xff800000380e7808 */ /* 0x000fe40005800000 */
[----:B------:R-:W-:-:S02]  /*51a0*/  FSETP.NEU.FTZ.AND P3, PT, R7, -INF , PT ;  /* 0xff8000000700780b */ /* 0x000fc40003f7d000 */
[----:B------:R-:W-:Y:S02]  /*51b0*/  FMNMX.FTZ R33, R14, R15, !PT ;  /* 0x0000000f0e217209 */ /* 0x000fe40007810000 */
[----:B------:R-:W-:Y:S02]  /*51c0*/  FSEL R36, R8, RZ, P3 ;  /* 0x000000ff08247208 */ /* 0x000fe40001800000 */
[----:B------:R-:W-:Y:S02]  /*51d0*/  FMNMX.FTZ R8, R20, R33, !PT ;  /* 0x0000002114087209 */ /* 0x000fe40007810000 */
[----:B------:R-:W-:Y:S01]  /*51e0*/  ISETP.NE.AND P3, PT, R45, RZ, PT ;  /* 0x000000ff2d00720c */ /* 0x000fe20003f65270 */
[--C-:B------:R-:W-:Y:S01]  /*51f0*/  FFMA.FTZ R34, R37, UR10, -R36.reuse ;  /* 0x0000000a25227c23 */ /* 0x100fe20008010824 */
[----:B------:R-:W-:Y:S01]  /*5200*/  FMNMX.FTZ R33, R21, R8, !PT ;  /* 0x0000000815217209 */ /* 0x000fe20007810000 */
[--C-:B------:R-:W-:Y:S01]  /*5210*/  FFMA.FTZ R37, R57, UR10, -R36.reuse ;  /* 0x0000000a39257c23 */ /* 0x100fe20008010824 */
[----:B------:R-:W-:Y:S01]  /*5220*/  ISETP.GT.AND P3, PT, R3, 0x30, !P3 ;  /* 0x000000300300780c */ /* 0x000fe20005f64270 */
[--C-:B------:R-:W-:Y:S01]  /*5230*/  FFMA.FTZ R38, R59, UR10, -R36.reuse ;  /* 0x0000000a3b267c23 */ /* 0x100fe20008010824 */
[----:B------:R-:W-:Y:S01]  /*5240*/  FMNMX.FTZ R8, R24, R33, !PT ;  /* 0x0000002118087209 */ /* 0x000fe20007810000 */
[----:B------:R-:W-:Y:S01]  /*5250*/  MUFU.EX2 R34, R34 ;  /* 0x0000002200227308 */ /* 0x000fe20000000800 */
[----:B------:R-:W-:Y:S01]  /*5260*/  ISETP.LT.OR P3, PT, R4, 0x31, P3 ;  /* 0x000000310400780c */ /* 0x000fe20001f61670 */
[--C-:B------:R-:W-:Y:S01]  /*5270*/  FFMA.FTZ R39, R61, UR10, -R36.reuse ;  /* 0x0000000a3d277c23 */ /* 0x100fe20008010824 */
[----:B------:R-:W-:Y:S01]  /*5280*/  FMNMX.FTZ R33, R25, R8, !PT ;  /* 0x0000000819217209 */ /* 0x000fe20007810000 */
[--C-:B------:R-:W-:Y:S01]  /*5290*/  FFMA.FTZ R40, R63, UR10, -R36.reuse ;  /* 0x0000000a3f287c23 */ /* 0x100fe20008010824 */
[----:B------:R-:W-:Y:S01]  /*52a0*/  ISETP.GT.AND P6, PT, R3, 0x39, !P6 ;  /* 0x000000390300780c */ /* 0x000fe200077c4270 */
[--C-:B------:R-:W-:Y:S01]  /*52b0*/  FFMA.FTZ R41, R65, UR10, -R36.reuse ;  /* 0x0000000a41297c23 */ /* 0x100fe20008010824 */
[----:B------:R-:W-:Y:S01]  /*52c0*/  FMNMX.FTZ R8, R26, R33, !PT ;  /* 0x000000211a087209 */ /* 0x000fe20007810000 */
[----:B------:R-:W1:Y:S01]  /*52d0*/  MUFU.EX2 R37, R37 ;  /* 0x0000002500257308 */ /* 0x000e620000000800 */
[----:B------:R-:W-:Y:S01]  /*52e0*/  ISETP.LT.OR P4, PT, R4, 0x32, P4 ;  /* 0x000000320400780c */ /* 0x000fe20002781670 */
[--C-:B------:R-:W-:Y:S01]  /*52f0*/  FFMA.FTZ R42, R67, UR10, -R36.reuse ;  /* 0x0000000a432a7c23 */ /* 0x100fe20008010824 */
[----:B------:R-:W-:Y:S01]  /*5300*/  FMNMX.FTZ R33, R27, R8, !PT ;  /* 0x000000081b217209 */ /* 0x000fe20007810000 */
[--C-:B------:R-:W-:Y:S01]  /*5310*/  FFMA.FTZ R43, R69, UR10, -R36.reuse ;  /* 0x0000000a452b7c23 */ /* 0x100fe20008010824 */
[----:B------:R-:W-:Y:S01]  /*5320*/  FSEL R3, R50, -INF , !P3 ;  /* 0xff80000032037808 */ /* 0x000fe20005800000 */
[--C-:B------:R-:W-:Y:S01]  /*5330*/  FFMA.FTZ R44, R71, UR10, -R36.reuse ;  /* 0x0000000a472c7c23 */ /* 0x100fe20008010824 */
[----:B------:R-:W-:Y:S01]  /*5340*/  FMNMX.FTZ R8, R28, R33, !PT ;  /* 0x000000211c087209 */ /* 0x000fe20007810000 */
[----:B------:R-:W2:Y:S01]  /*5350*/  MUFU.EX2 R38, R38 ;  /* 0x0000002600267308 */ /* 0x000ea20000000800 */
[----:B------:R-:W-:Y:S01]  /*5360*/  FSEL R32, R51, -INF , !P4 ;  /* 0xff80000033207808 */ /* 0x000fe20006000000 */
[--C-:B------:R-:W-:Y:S01]  /*5370*/  FFMA.FTZ R45, R73, UR10, -R36.reuse ;  /* 0x0000000a492d7c23 */ /* 0x100fe20008010824 */
[----:B------:R-:W-:Y:S01]  /*5380*/  FMNMX.FTZ R33, R29, R8, !PT ;  /* 0x000000081d217209 */ /* 0x000fe20007810000 */
[--C-:B------:R-:W-:Y:S01]  /*5390*/  FFMA.FTZ R46, R75, UR10, -R36.reuse ;  /* 0x0000000a4b2e7c23 */ /* 0x100fe20008010824 */
[----:B------:R-:W-:Y:S01]  /*53a0*/  ISETP.LT.OR P6, PT, R4, 0x3a, P6 ;  /* 0x0000003a0400780c */ /* 0x000fe200037c1670 */
[--C-:B------:R-:W-:Y:S01]  /*53b0*/  FFMA.FTZ R47, R77, UR10, -R36.reuse ;  /* 0x0000000a4d2f7c23 */ /* 0x100fe20008010824 */
[----:B------:R-:W-:Y:S01]  /*53c0*/  FMNMX.FTZ R8, R30, R33, !PT ;  /* 0x000000211e087209 */ /* 0x000fe20007810000 */
[----:B------:R-:W4:Y:S01]  /*53d0*/  MUFU.EX2 R39, R39 ;  /* 0x0000002700277308 */ /* 0x000f220000000800 */
[----:B------:R-:W-:Y:S01]  /*53e0*/  FSEL R4, R54, -INF , !P5 ;  /* 0xff80000036047808 */ /* 0x000fe20006800000 */
[----:B-1----:R-:W-:Y:S01]  /*53f0*/  FADD.FTZ R51, R34, R37 ;  /* 0x0000002522337221 */ /* 0x002fe20000010000 */
[----:B------:R-:W-:Y:S01]  /*5400*/  FMNMX.FTZ R8, R31, R8, !PT ;  /* 0x000000081f087209 */ /* 0x000fe20007810000 */
[--C-:B------:R-:W-:Y:S01]  /*5410*/  FFMA.FTZ R48, R79, UR10, -R36.reuse ;  /* 0x0000000a4f307c23 */ /* 0x100fe20008010824 */
[----:B------:R-:W-:Y:S01]  /*5420*/  FFMA.FTZ R49, R49, UR10, -R36 ;  /* 0x0000000a31317c23 */ /* 0x000fe20008010824 */
[----:B------:R-:W-:-:S02]  /*5430*/  F2FP.F16.F32.PACK_AB R156, R37, R34 ;  /* 0x00000022259c723e */ /* 0x000fc400000000ff */
[----:B------:R-:W-:Y:S01]  /*5440*/  FMNMX.FTZ R33, R3, R8, !PT ;  /* 0x0000000803217209 */ /* 0x000fe20007810000 */
[----:B------:R-:W-:Y:S01]  /*5450*/  MUFU.EX2 R40, R40 ;  /* 0x0000002800287308 */ /* 0x000fe20000000800 */
[----:B--2---:R-:W-:Y:S02]  /*5460*/  FADD.FTZ R52, R38, R51 ;  /* 0x0000003326347221 */ /* 0x004fe40000010000 */
[----:B------:R-:W-:Y:S02]  /*5470*/  FMNMX.FTZ R35, R32, R33, !PT ;  /* 0x0000002120237209 */ /* 0x000fe40007810000 */
[----:B------:R-:W-:Y:S02]  /*5480*/  FSEL R33, R55, -INF , !P6 ;  /* 0xff80000037217808 */ /* 0x000fe40007000000 */
[----:B------:R-:W-:Y:S01]  /*5490*/  FMNMX.FTZ R8, R4, R35, !PT ;  /* 0x0000002304087209 */ /* 0x000fe20007810000 */
[----:B------:R-:W1:Y:S01]  /*54a0*/  MUFU.EX2 R41, R41 ;  /* 0x0000002900297308 */ /* 0x000e620000000800 */
[----:B----4-:R-:W-:-:S02]  /*54b0*/  F2FP.F16.F32.PACK_AB R158, R39, R38 ;  /* 0x00000026279e723e */ /* 0x010fc400000000ff */
[----:B------:R-:W-:-:S05]  /*54c0*/  FMNMX.FTZ R8, R33, R8, !PT ;  /* 0x0000000821087209 */ /* 0x000fca0007810000 */
[----:B------:R-:W2:Y:S01]  /*54d0*/  SHFL.BFLY PT, R35, R8, 0x2, 0x1f ;  /* 0x0c401f0008237f89 */ /* 0x000ea200000e0000 */
[----:B------:R-:W-:Y:S08]  /*54e0*/  MUFU.EX2 R42, R42 ;  /* 0x0000002a002a7308 */ /* 0x000ff00000000800 */
[----:B------:R-:W4:Y:S01]  /*54f0*/  MUFU.EX2 R43, R43 ;  /* 0x0000002b002b7308 */ /* 0x000f220000000800 */
[----:B-1----:R-:W-:-:S07]  /*5500*/  F2FP.F16.F32.PACK_AB R160, R41, R40 ;  /* 0x0000002829a0723e */ /* 0x002fce00000000ff */
[----:B------:R-:W-:Y:S01]  /*5510*/  MUFU.EX2 R44, R44 ;  /* 0x0000002c002c7308 */ /* 0x000fe20000000800 */
[----:B--2---:R-:W-:-:S07]  /*5520*/  FMNMX.FTZ R35, R8, R35, !PT ;  /* 0x0000002308237209 */ /* 0x004fce0007810000 */
[----:B------:R-:W1:Y:S01]  /*5530*/  MUFU.EX2 R45, R45 ;  /* 0x0000002d002d7308 */ /* 0x000e620000000800 */
[----:B----4-:R-:W-:Y:S01]  /*5540*/  F2FP.F16.F32.PACK_AB R162, R43, R42 ;  /* 0x0000002a2ba2723e */ /* 0x010fe200000000ff */
[----:B------:R-:W2:Y:S06]  /*5550*/  SHFL.BFLY PT, R8, R35, 0x1, 0x1f ;  /* 0x0c201f0023087f89 */ /* 0x000eac00000e0000 */
[----:B------:R-:W-:Y:S08]  /*5560*/  MUFU.EX2 R46, R46 ;  /* 0x0000002e002e7308 */ /* 0x000ff00000000800 */
[----:B------:R-:W4:Y:S01]  /*5570*/  MUFU.EX2 R47, R47 ;  /* 0x0000002f002f7308 */ /* 0x000f220000000800 */
[----:B-1----:R-:W-:-:S07]  /*5580*/  F2FP.F16.F32.PACK_AB R164, R45, R44 ;  /* 0x0000002c2da4723e */ /* 0x002fce00000000ff */
[----:B------:R-:W-:Y:S01]  /*5590*/  MUFU.EX2 R48, R48 ;  /* 0x0000003000307308 */ /* 0x000fe20000000800 */
[----:B--2---:R-:W-:Y:S01]  /*55a0*/  FMNMX.FTZ R8, R35, R8, !PT ;  /* 0x0000000823087209 */ /* 0x004fe20007810000 */
[--C-:B------:R-:W-:Y:S01]  /*55b0*/  FFMA.FTZ R35, R81, UR10, -R36.reuse ;  /* 0x0000000a51237c23 */ /* 0x100fe20008010824 */
[----:B------:R-:W-:Y:S01]  /*55c0*/  FFMA.FTZ R36, R53, UR10, -R36 ;  /* 0x0000000a35247c23 */ /* 0x000fe20008010824 */
[----:B------:R-:W-:Y:S01]  /*55d0*/  FADD.FTZ R53, R39, R52 ;  /* 0x0000003427357221 */ /* 0x000fe20000010000 */
[C---:B------:R-:W-:Y:S01]  /*55e0*/  FSETP.NEU.FTZ.AND P3, PT, R8.reuse, -INF , PT ;  /* 0xff8000000800780b */ /* 0x040fe20003f7d000 */
[----:B------:R-:W-:Y:S02]  /*55f0*/  FMUL.FTZ R50, R8, UR10 ;  /* 0x0000000a08327c20 */ /* 0x000fe40008410000 */
[----:B------:R-:W1:Y:S01]  /*5600*/  MUFU.EX2 R49, R49 ;  /* 0x0000003100317308 */ /* 0x000e620000000800 */
[----:B------:R-:W-:Y:S01]  /*5610*/  FADD.FTZ R54, R40, R53 ;  /* 0x0000003528367221 */ /* 0x000fe20000010000 */
[----:B----4-:R-:W-:-:S02]  /*5620*/  F2FP.F16.F32.PACK_AB R166, R47, R46 ;  /* 0x0000002e2fa6723e */ /* 0x010fc400000000ff */
        /* <DEDUP_REMOVED lines=18> */
[----:B------:R-:W2:Y:S01]  /*5750*/  MUFU.EX2 R15, R15 ;  /* 0x0000000f000f7308 */ /* 0x000ea20000000800 */
[--C-:B------:R-:W-:Y:S01]  /*5760*/  FFMA.FTZ R4, R4, UR10, -R50.reuse ;  /* 0x0000000a04047c23 */ /* 0x100fe20008010832 */
[----:B------:R-:W-:Y:S01]  /*5770*/  FFMA.FTZ R33, R33, UR10, -R50 ;  /* 0x0000000a21217c23 */ /* 0x000fe20008010832 */
[----:B-1----:R-:W-:-:S05]  /*5780*/  F2FP.F16.F32.PACK_AB R168, R49, R48 ;  /* 0x0000003031a8723e */ /* 0x002fca00000000ff */
[----:B------:R-:W1:Y:S08]  /*5790*/  MUFU.EX2 R20, R20 ;  /* 0x0000001400147308 */ /* 0x000e700000000800 */
[----:B------:R-:W4:Y:S01]  /*57a0*/  MUFU.EX2 R21, R21 ;  /* 0x0000001500157308 */ /* 0x000f220000000800 */
[----:B--2---:R-:W-:Y:S01]  /*57b0*/  FADD.FTZ R51, R14, R15 ;  /* 0x0000000f0e337221 */ /* 0x004fe20000010000 */
[----:B------:R-:W-:-:S06]  /*57c0*/  F2FP.F16.F32.PACK_AB R157, R15, R14 ;  /* 0x0000000e0f9d723e */ /* 0x000fcc00000000ff */
[----:B------:R-:W2:Y:S01]  /*57d0*/  MUFU.EX2 R24, R24 ;  /* 0x0000001800187308 */ /* 0x000ea20000000800 */
[----:B-1----:R-:W-:-:S07]  /*57e0*/  FADD.FTZ R52, R20, R51 ;  /* 0x0000003314347221 */ /* 0x002fce0000010000 */
[----:B------:R-:W1:Y:S01]  /*57f0*/  MUFU.EX2 R25, R25 ;  /* 0x0000001900197308 */ /* 0x000e620000000800 */
[C---:B----4-:R-:W-:Y:S01]  /*5800*/  FADD.FTZ R51, R21.reuse, R52 ;  /* 0x0000003415337221 */ /* 0x050fe20000010000 */
[----:B------:R-:W-:Y:S01]  /*5810*/  FADD.FTZ R52, R42, R53 ;  /* 0x000000352a347221 */ /* 0x000fe20000010000 */
[----:B------:R-:W-:-:S05]  /*5820*/  F2FP.F16.F32.PACK_AB R159, R21, R20 ;  /* 0x00000014159f723e */ /* 0x000fca00000000ff */
[----:B------:R-:W4:Y:S01]  /*5830*/  MUFU.EX2 R26, R26 ;  /* 0x0000001a001a7308 */ /* 0x000f220000000800 */
[----:B--2---:R-:W-:Y:S01]  /*5840*/  FADD.FTZ R50, R24, R51 ;  /* 0x0000003318327221 */ /* 0x004fe20000010000 */
[----:B------:R-:W-:Y:S01]  /*5850*/  FADD.FTZ R51, R43, R52 ;  /* 0x000000342b337221 */ /* 0x000fe20000010000 */
[----:B------:R2:W-:Y:S03]  /*5860*/  STSM.16.M88.4 [R18+0x26800], R156 ;  /* 0x0268009c12007844 */ /* 0x0005e60000000200 */
[----:B------:R-:W-:Y:S02]  /*5870*/  FADD.FTZ R38, R44, R51 ;  /* 0x000000332c267221 */ /* 0x000fe40000010000 */
[----:B------:R-:W5:Y:S01]  /*5880*/  MUFU.EX2 R27, R27 ;  /* 0x0000001b001b7308 */ /* 0x000f620000000800 */
[----:B-1----:R-:W-:Y:S01]  /*5890*/  FADD.FTZ R37, R25, R50 ;  /* 0x0000003219257221 */ /* 0x002fe20000010000 */
[----:B------:R-:W-:Y:S01]  /*58a0*/  FADD.FTZ R39, R45, R38 ;  /* 0x000000262d277221 */ /* 0x000fe20000010000 */
[----:B------:R-:W-:-:S05]  /*58b0*/  F2FP.F16.F32.PACK_AB R161, R25, R24 ;  /* 0x0000001819a1723e */ /* 0x000fca00000000ff */
[----:B------:R-:W1:Y:S01]  /*58c0*/  MUFU.EX2 R28, R28 ;  /* 0x0000001c001c7308 */ /* 0x000e620000000800 */
[----:B----4-:R-:W-:-:S07]  /*58d0*/  FADD.FTZ R34, R26, R37 ;  /* 0x000000251a227221 */ /* 0x010fce0000010000 */
[----:B------:R-:W4:Y:S01]  /*58e0*/  MUFU.EX2 R29, R29 ;  /* 0x0000001d001d7308 */ /* 0x000f220000000800 */
[C---:B-----5:R-:W-:Y:S01]  /*58f0*/  FADD.FTZ R37, R27.reuse, R34 ;  /* 0x000000221b257221 */ /* 0x060fe20000010000 */
[----:B------:R-:W-:-:S05]  /*5900*/  F2FP.F16.F32.PACK_AB R163, R27, R26 ;  /* 0x0000001a1ba3723e */ /* 0x000fca00000000ff */
[----:B------:R2:W-:Y:S01]  /*5910*/  STSM.16.M88.4 [R23], R160 ;  /* 0x000000a017007844 */ /* 0x0005e20000000200 */
[----:B------:R-:W5:Y:S01]  /*5920*/  MUFU.EX2 R30, R30 ;  /* 0x0000001e001e7308 */ /* 0x000f620000000800 */
[----:B-1----:R-:W-:-:S07]  /*5930*/  FADD.FTZ R14, R28, R37 ;  /* 0x000000251c0e7221 */ /* 0x002fce0000010000 */
[----:B------:R-:W1:Y:S01]  /*5940*/  MUFU.EX2 R31, R31 ;  /* 0x0000001f001f7308 */ /* 0x000e620000000800 */
[C---:B----4-:R-:W-:Y:S01]  /*5950*/  FADD.FTZ R15, R29.reuse, R14 ;  /* 0x0000000e1d0f7221 */ /* 0x050fe20000010000 */
[----:B------:R-:W-:Y:S01]  /*5960*/  FADD.FTZ R14, R46, R39 ;  /* 0x000000272e0e7221 */ /* 0x000fe20000010000 */
[----:B------:R-:W-:-:S03]  /*5970*/  F2FP.F16.F32.PACK_AB R165, R29, R28 ;  /* 0x0000001c1da5723e */ /* 0x000fc600000000ff */
[----:B------:R-:W-:Y:S02]  /*5980*/  FADD.FTZ R47, R47, R14 ;  /* 0x0000000e2f2f7221 */ /* 0x000fe40000010000 */
[----:B------:R-:W-:Y:S01]  /*5990*/  MUFU.EX2 R3, R3 ;  /* 0x0000000300037308 */ /* 0x000fe20000000800 */
[----:B-----5:R-:W-:Y:S01]  /*59a0*/  FADD.FTZ R20, R30, R15 ;  /* 0x0000000f1e147221 */ /* 0x020fe20000010000 */
[----:B------:R-:W-:-:S04]  /*59b0*/  FADD.FTZ R48, R48, R47 ;  /* 0x0000002f30307221 */ /* 0x000fc80000010000 */
[----:B------:R-:W-:Y:S02]  /*59c0*/  FADD.FTZ R48, R49, R48 ;  /* 0x0000003031307221 */ /* 0x000fe40000010000 */
[----:B------:R-:W4:Y:S01]  /*59d0*/  MUFU.EX2 R32, R32 ;  /* 0x0000002000207308 */ /* 0x000f220000000800 */
[C---:B-1----:R-:W-:Y:S01]  /*59e0*/  FADD.FTZ R20, R31.reuse, R20 ;  /* 0x000000141f147221 */ /* 0x042fe20000010000 */
[----:B------:R-:W-:-:S05]  /*59f0*/  F2FP.F16.F32.PACK_AB R167, R31, R30 ;  /* 0x0000001e1fa7723e */ /* 0x000fca00000000ff */
[----:B------:R2:W-:Y:S01]  /*5a00*/  STSM.16.M88.4 [R19], R164 ;  /* 0x000000a413007844 */ /* 0x0005e20000000200 */
[----:B------:R-:W1:Y:S08]  /*5a10*/  MUFU.EX2 R36, R36 ;  /* 0x0000002400247308 */ /* 0x000e700000000800 */
[----:B------:R-:W5:Y:S01]  /*5a20*/  MUFU.EX2 R4, R4 ;  /* 0x0000000400047308 */ /* 0x000f620000000800 */
[----:B----4-:R-:W-:Y:S01]  /*5a30*/  F2FP.F16.F32.PACK_AB R169, R32, R3 ;  /* 0x0000000320a9723e */ /* 0x010fe200000000ff */
[----:B------:R-:W-:-:S04]  /*5a40*/  FADD.FTZ R3, R3, R20 ;  /* 0x0000001403037221 */ /* 0x000fc80000010000 */
[----:B------:R-:W-:Y:S02]  /*5a50*/  FADD.FTZ R3, R32, R3 ;  /* 0x0000000320037221 */ /* 0x000fe40000010000 */
[----:B------:R-:W4:Y:S01]  /*5a60*/  MUFU.EX2 R33, R33 ;  /* 0x0000002100217308 */ /* 0x000f220000000800 */
[----:B-1----:R-:W-:Y:S01]  /*5a70*/  F2FP.F16.F32.PACK_AB R170, R36, R35 ;  /* 0x0000002324aa723e */ /* 0x002fe200000000ff */
[----:B------:R-:W-:Y:S01]  /*5a80*/  FADD.FTZ R35, R35, R48 ;  /* 0x0000003023237221 */ /* 0x000fe20000010000 */
[----:B-----5:R-:W-:Y:S01]  /*5a90*/  FADD.FTZ R14, R4, R3 ;  /* 0x00000003040e7221 */ /* 0x020fe20000010000 */
[C---:B----4-:R-:W-:Y:S02]  /*5aa0*/  F2FP.F16.F32.PACK_AB R171, R33.reuse, R4 ;  /* 0x0000000421ab723e */ /* 0x050fe400000000ff */
[----:B------:R-:W-:Y:S01]  /*5ab0*/  FADD.FTZ R4, R36, R35 ;  /* 0x0000002324047221 */ /* 0x000fe20000010000 */
[----:B------:R-:W-:Y:S02]  /*5ac0*/  FADD.FTZ R3, R33, R14 ;  /* 0x0000000e21037221 */ /* 0x000fe40000010000 */
[----:B------:R2:W-:Y:S01]  /*5ad0*/  STSM.16.M88.4 [R22], R168 ;  /* 0x000000a816007844 */ /* 0x0005e20000000200 */
[----:B------:R-:W-:Y:S05]  /*5ae0*/  @!P0 BRA `(.L_x_3984) ;  /* 0x0000000000048947 */ /* 0x000fea0003800000 */
[----:B------:R-:W-:Y:S01]  /*5af0*/  BPT.TRAP 0x1 ;  /* 0x000000040000795c */ /* 0x000fe20000300000 */
.L_x_3984:
[----:B------:R1:W4:Y:S01]  /*5b00*/  SYNCS.PHASECHK.TRANS64.TRYWAIT P3, [R6+URZ+0x28c50], R13 ;  /* 0x028c500d060075a7 */ /* 0x000322000806017f */
[----:B------:R-:W-:Y:S05]  /*5b10*/  @!P0 BRA `(.L_x_3985) ;  /* 0x0000000000048947 */ /* 0x000fea0003800000 */
[----:B------:R-:W-:Y:S01]  /*5b20*/  BPT.TRAP 0x1 ;  /* 0x000000040000795c */ /* 0x000fe20000300000 */
.L_x_3985:
[----:B----4-:R-:W-:Y:S05]  /*5b30*/  @P3 BRA `(.L_x_3986) ;  /* 0x0000000000083947 */ /* 0x010fea0003800000 */
[----:B------:R-:W4:Y:S02]  /*5b40*/  SYNCS.PHASECHK.TRANS64.TRYWAIT P3, [R6+URZ+0x28c50], R13 ;  /* 0x028c500d060075a7 */ /* 0x000f24000806017f */
[----:B----4-:R-:W-:Y:S05]  /*5b50*/  @!P3 BRA `(.L_x_3987) ;  /* 0x000000cc0000b947 */ /* 0x010fea0003800000 */
.L_x_3986:
[----:B------:R-:W-:Y:S01]  /*5b60*/  ULEA UR11, UR39, UR45, 0xc ;  /* 0x0000002d270b7291 */ /* 0x000fe2000f8e603f */
[----:B------:R-:W-:Y:S01]  /*5b70*/  WARPGROUP.ARRIVE ;  /* 0x00000000000079c5 */ /* 0x000fe20000000000 */
[----:B------:R-:W-:Y:S01]  /*5b80*/  UMOV UR7, 0x40000040 ;  /* 0x4000004000077882 */ /* 0x000fe20000000000 */
[----:B-1-34-:R-:W-:-:S04]  /*5b90*/  @!P1 IADD3 R6, R6, 0x28c60, RZ ;  /* 0x00028c6006069810 */ /* 0x01afc80007ffe0ff */
[----:B------:R-:W-:Y:S01]  /*5ba0*/  UMOV UR6, UR11 ;  /* 0x0000000b00067c82 */ /* 0x000fe20008000000 */
[----:B------:R-:W-:Y:S01]  /*5bb0*/  @!P1 PRMT R6, RZ, 0x654, R6 ;  /* 0x00000654ff069816 */ /* 0x000fe20000000006 */
[----:B------:R-:W-:Y:S01]  /*5bc0*/  HGMMA.64x256x16.F32 R24, R156, gdesc[UR4].tnspB, RZ, !UPT, gsb0 ;  /* 0x43e000049c187df0 */ /* 0x000fe2000c0008ff */
        /* <DEDUP_REMOVED lines=28> */
[----:B-1----:R-:W-:-:S02]  /*5d90*/  IMAD R6, R9, UR49, -R12 ;  /* 0x0000003109067c24 */ /* 0x002fc4000f8e0a0c */
[----:B------:R-:W-:Y:S02]  /*5da0*/  VIADD R9, R152, 0xfffffffe ;  /* 0xfffffffe98097836 */ /* 0x000fe40000000000 */
[----:B------:R-:W-:-:S05]  /*5db0*/  VIADD R13, R6, UR42 ;  /* 0x0000002a060d7c36 */ /* 0x000fca0008000000 */
[----:B------:R-:W-:Y:S01]  /*5dc0*/  IADD3 R10, R13, R10, RZ ;  /* 0x0000000a0d0a7210 */ /* 0x000fe20007ffe0ff */
        /* <DEDUP_REMOVED lines=11> */
.L_x_3989:
[----:B------:R-:W-:-:S13]  /*5e80*/  ISETP.NE.AND P3, PT, R11, 0x1, PT ;  /* 0x000000010b00780c */ /* 0x000fda0003f65270 */
[----:B------:R-:W1:Y:S02]  /*5e90*/  @P3 LDC.64 R14, c[0x0][0x9e8] ;  /* 0x00027a00ff0e3b82 */ /* 0x000e640000000a00 */
[----:B-1----:R-:W-:-:S05]  /*5ea0*/  @P3 IMAD.HI.U32 R14, R12, R14, RZ ;  /* 0x0000000e0c0e3227 */ /* 0x002fca00078e00ff */
[----:B------:R-:W-:-:S07]  /*5eb0*/  @P3 SHF.R.U32.HI R12, RZ, R15, R14 ;  /* 0x0000000fff0c3219 */ /* 0x000fce000001160e */
.L_x_3990:
[----:B------:R-:W-:-:S05]  /*5ec0*/  IMAD R11, R12, R11, R11 ;  /* 0x0000000b0c0b7224 */ /* 0x000fca00078e020b */
[----:B------:R-:W-:-:S07]  /*5ed0*/  VIMNMX R10, R10, R11, PT ;  /* 0x0000000b0a0a7248 */ /* 0x000fce0003fe0100 */
.L_x_3988:
[----:B------:R-:W-:Y:S01]  /*5ee0*/  SHF.R.S32.HI R11, RZ, 0x1f, R10 ;  /* 0x0000001fff0b7819 */ /* 0x000fe2000001140a */
[----:B------:R-:W-:Y:S01]  /*5ef0*/  ULDC UR25, c[0x0][0x9e4] ;  /* 0x0002790000197ab9 */ /* 0x000fe20000000800 */
[----:B------:R-:W-:Y:S01]  /*5f00*/  ULDC UR24, c[0x0][0x288] ;  /* 0x0000a20000187ab9 */ /* 0x000fe20000000800 */
[----:B------:R-:W-:Y:S01]  /*5f10*/  ULDC UR21, c[0x0][0x988] ;  /* 0x0002620000157ab9 */ /* 0x000fe20000000800 */
[----:B------:R-:W-:Y:S01]  /*5f20*/  LEA.HI R11, R11, R10, RZ, 0x6 ;  /* 0x0000000a0b0b7211 */ /* 0x000fe200078f30ff */
[----:B------:R-:W-:Y:S01]  /*5f30*/  ULDC UR23, c[0x0][0x9d8] ;  /* 0x0002760000177ab9 */ /* 0x000fe20000000800 */
[----:B------:R-:W-:Y:S02]  /*5f40*/  ULDC UR22, c[0x0][0x9e0] ;  /* 0x0002780000167ab9 */ /* 0x000fe40000000800 */
[----:B------:R-:W-:-:S04]  /*5f50*/  SHF.R.S32.HI R11, RZ, 0x6, R11 ;  /* 0x00000006ff0b7819 */ /* 0x000fc8000001140b */
[----:B------:R-:W-:-:S04]  /*5f60*/  VIMNMX R12, R11, UR41, !PT ;  /* 0x000000290b0c7c48 */ /* 0x000fc8000ffe0100 */
[----:B------:R-:W-:-:S13]  /*5f70*/  ISETP.GE.AND P3, PT, R9, R12, PT ;  /* 0x0000000c0900720c */ /* 0x000fda0003f66270 */
[----:B------:R-:W-:Y:S05]  /*5f80*/  @!P3 BRA `(.L_x_3991) ;  /* 0x0000002400acb947 */ /* 0x000fea0003800000 */
.L_x_4008:
[----:B------:R-:W-:-:S04]  /*5f90*/  UIADD3 UR26, UR39, 0x1, URZ ;  /* 0x00000001271a7890 */ /* 0x000fc8000fffe03f */
[----:B------:R-:W-:-:S04]  /*5fa0*/  UISETP.NE.AND UP0, UPT, UR26, 0x2, UPT ;  /* 0x000000021a00788c */ /* 0x000fc8000bf05270 */
[----:B------:R-:W-:Y:S02]  /*5fb0*/  USEL UR6, URZ, 0x1, UP0 ;  /* 0x000000013f067887 */ /* 0x000fe40008000000 */
[----:B------:R-:W-:Y:S02]  /*5fc0*/  USEL UR26, UR26, URZ, UP0 ;  /* 0x0000003f1a1a7287 */ /* 0x000fe40008000000 */
[----:B------:R-:W-:Y:S01]  /*5fd0*/  ULOP3.LUT UR38, UR38, UR6, URZ, 0x3c, !UPT ;  /* 0x0000000626267292 */ /* 0x000fe2000f8e3c3f */
[----:B-123--:R-:W-:Y:S11]  /*5fe0*/  @!P0 BRA `(.L_x_3992) ;  /* 0x0000000000048947 */ /* 0x00eff60003800000 */
[----:B------:R-:W-:Y:S01]  /*5ff0*/  BPT.TRAP 0x1 ;  /* 0x000000040000795c */ /* 0x000fe20000300000 */
.L_x_3992:
[----:B------:R-:W-:Y:S01]  /*6000*/  ULEA UR27, UR26, UR48, 0x3 ;  /* 0x000000301a1b7291 */ /* 0x000fe2000f8e183f */
[----:B------:R-:W-:-:S04]  /*6010*/  MOV R10, UR38 ;  /* 0x00000026000a7c02 */ /* 0x000fc80008000f00 */
[----:B------:R-:W-:-:S04]  /*6020*/  SHF.L.U32 R10, R10, 0x1f, RZ ;  /* 0x0000001f0a0a7819 */ /* 0x000fc800000006ff */
[----:B------:R1:W3:Y:S01]  /*6030*/  SYNCS.PHASECHK.TRANS64.TRYWAIT P3, [UR27+0x28c30], R10 ;  /* 0x028c300aff0075a7 */ /* 0x0002e2000806015b */
[----:B------:R-:W-:Y:S05]  /*6040*/  @!P0 BRA `(.L_x_3993) ;  /* 0x0000000000048947 */ /* 0x000fea0003800000 */
[----:B------:R-:W-:Y:S01]  /*6050*/  BPT.TRAP 0x1 ;  /* 0x000000040000795c */ /* 0x000fe20000300000 */
.L_x_3993:
[----:B---3--:R-:W-:Y:S05]  /*6060*/  @P3 BRA `(.L_x_3994) ;  /* 0x0000000000083947 */ /* 0x008fea0003800000 */
[----:B------:R-:W3:Y:S02]  /*6070*/  SYNCS.PHASECHK.TRANS64.TRYWAIT P3, [UR27+0x28c30], R10 ;  /* 0x028c300aff0075a7 */ /* 0x000ee4000806015b */
[----:B---3--:R-:W-:Y:S05]  /*6080*/  @!P3 BRA `(.L_x_3995) ;  /* 0x000000c400c8b947 */ /* 0x008fea0003800000 */
.L_x_3994:
[----:B------:R-:W-:Y:S01]  /*6090*/  R2UR UR18, R0 ;  /* 0x00000000001272ca */ /* 0x000fe200000e0000 */
[----:B--2---:R-:W-:Y:S01]  /*60a0*/  WARPGROUP.ARRIVE ;  /* 0x00000000000079c5 */ /* 0x004fe20000000000 */
[----:B------:R-:W-:Y:S01]  /*60b0*/  UMOV UR19, 0x40000040 ;  /* 0x4000004000137882 */ /* 0x000fe20000000000 */
[----:B------:R-:W-:Y:S01]  /*60c0*/  UMOV UR7, 0x40000040 ;  /* 0x4000004000077882 */ /* 0x000fe20000000000 */
[----:B------:R-:W-:Y:S01]  /*60d0*/  UMOV UR11, 0x40000040 ;  /* 0x40000040000b7882 */ /* 0x000fe20000000000 */
[----:B------:R-:W-:Y:S01]  /*60e0*/  UMOV UR15, 0x40000040 ;  /* 0x40000040000f7882 */ /* 0x000fe20000000000 */
[----:B------:R-:W2:Y:S01]  /*60f0*/  LDC R15, c[0x0][0x2e0] ;  /* 0x0000b800ff0f7b82 */ /* 0x000ea20000000800 */
[----:B------:R-:W-:-:S04]  /*6100*/  IMAD.U32 R13, RZ, RZ, UR27 ;  /* 0x0000001bff0d7e24 */ /* 0x000fc8000f8e00ff */
[----:B------:R-:W-:Y:S02]  /*6110*/  @!P1 VIADD R14, R13, 0x28c40 ;  /* 0x00028c400d0e9836 */ /* 0x000fe40000000000 */
[----:B------:R-:W-:-:S03]  /*6120*/  ULEA UR18, UR26, UR18, 0x9 ;  /* 0x000000121a127291 */ /* 0x000fc6000f8e483f */
[----:B------:R-:W-:Y:S01]  /*6130*/  @!P1 PRMT R14, RZ, 0x654, R14 ;  /* 0x00000654ff0e9816 */ /* 0x000fe2000000000e */
[----:B------:R-:W-:Y:S02]  /*6140*/  UIADD3 UR6, UR18, 0x2, URZ ;  /* 0x0000000212067890 */ /* 0x000fe4000fffe03f */
[----:B------:R-:W-:Y:S02]  /*6150*/  UIADD3 UR10, UR18, 0x4, URZ ;  /* 0x00000004120a7890 */ /* 0x000fe4000fffe03f */
[----:B------:R-:W-:Y:S02]  /*6160*/  UIADD3 UR14, UR18, 0x6, URZ ;  /* 0x00000006120e7890 */ /* 0x000fe4000fffe03f */
[----:B------:R-:W-:Y:S03]  /*6170*/  HGMMA.64x64x16.F32 R152, gdesc[UR16], RZ, !UPT, gsb0 ;  /* 0x00e00000109879f0 */ /* 0x000fe6000c0008ff */
        /* <DEDUP_REMOVED lines=12> */
[----:B---3--:R-:W-:Y:S01]  /*6240*/  FMUL.FTZ R11, R154, UR23 ;  /* 0x000000179a0b7c20 */ /* 0x008fe20008410000 */
        /* <DEDUP_REMOVED lines=27> */
[----:B------:R-:W-:Y:S01]  /*6400*/  SHF.L.U32 R178, R9, 0x6, RZ ;  /* 0x0000000609b27819 */ /* 0x000fe200000006ff */
[----:B------:R-:W-:Y:S01]  /*6410*/  FMUL.FTZ R167, R183, UR23 ;  /* 0x00000017b7a77c20 */ /* 0x000fe20008410000 */
[----:B------:R3:W-:Y:S01]  /*6420*/  @!P1 SYNCS.ARRIVE.TRANS64.RED.A1T0 RZ, [R14+URZ], RZ ;  /* 0x000000ff0eff99a7 */ /* 0x0007e2000810043f */
[----:B------:R-:W4:Y:S01]  /*6430*/  MUFU.TANH R192, R192 ;  /* 0x000000c000c07308 */ /* 0x000f220000002400 */
[----:B------:R-:W-:Y:S01]  /*6440*/  FMUL.FTZ R176, R176, UR23 ;  /* 0x00000017b0b07c20 */ /* 0x000fe20008410000 */
[----:B---3--:R-:W-:-:S06]  /*6450*/  IADD3 R14, -R178, 0x1, RZ ;  /* 0x00000001b20e7810 */ /* 0x008fcc0007ffe1ff */
[----:B------:R-:W3:Y:S01]  /*6460*/  MUFU.TANH R193, R193 ;  /* 0x000000c100c17308 */ /* 0x000ee20000002400 */
[----:B--2---:R-:W-:-:S07]  /*6470*/  IMAD R15, R15, UR49, R14 ;  /* 0x000000310f0f7c24 */ /* 0x004fce000f8e020e */
[----:B------:R-:W2:Y:S01]  /*6480*/  MUFU.TANH R11, R11 ;  /* 0x0000000b000b7308 */ /* 0x000ea20000002400 */
[----:B------:R-:W-:-:S04]  /*6490*/  IADD3 R174, R15, -UR24, -R2 ;  /* 0x800000180fae7c10 */ /* 0x000fc8000fffe802 */
[----:B------:R-:W-:-:S03]  /*64a0*/  IADD3 R177, R5, UR20, R174 ;  /* 0x0000001405b17c10 */ /* 0x000fc6000fffe0ae */
        /* <DEDUP_REMOVED lines=28> */
[----:B------:R5:W1:Y:S02]  /*6670*/  MUFU.TANH R199, R176 ;  /* 0x000000b000c77308 */ /* 0x000a640000002400 */
[----:B-----5:R-:W-:Y:S01]  /*6680*/  IADD3 R176, R5, UR22, R174 ;  /* 0x0000001605b07c10 */ /* 0x020fe2000fffe0ae */
[----:B--234-:R-:W-:Y:S06]  /*6690*/  @!P2 BRA `(.L_x_3996) ;  /* 0x000000000058a947 */ /* 0x01cfec0003800000 */
[----:B------:R-:W-:Y:S01]  /*66a0*/  IMAD.IADD R171, R5, 0x1, R6 ;  /* 0x0000000105ab7824 */ /* 0x000fe200078e0206 */
[----:B------:R-:W-:Y:S04]  /*66b0*/  BSSY B0, `(.L_x_3997) ;  /* 0x0000010000007945 */ /* 0x000fe80003800000 */
[----:B------:R-:W-:-:S13]  /*66c0*/  ISETP.GT.AND P3, PT, R171, -0x1, PT ;  /* 0xffffffffab00780c */ /* 0x000fda0003f64270 */
        /* <DEDUP_REMOVED lines=9> */
.L_x_3998:
[----:B------:R-:W-:-:S04]  /*6760*/  MOV R170, UR25 ;  /* 0x0000001900aa7c02 */ /* 0x000fc80008000f00 */
[----:B------:R-:W-:-:S13]  /*6770*/  ISETP.NE.AND P3, PT, R170, 0x1, PT ;  /* 0x00000001aa00780c */ /* 0x000fda0003f65270 */
[----:B------:R-:W2:Y:S02]  /*6780*/  @P3 LDC.64 R14, c[0x0][0x9e8] ;  /* 0x00027a00ff0e3b82 */ /* 0x000ea40000000a00 */
[----:B--2---:R-:W-:-:S05]  /*6790*/  @P3 IMAD.HI.U32 R14, R171, R14, RZ ;  /* 0x0000000eab0e3227 */ /* 0x004fca00078e00ff */
[----:B------:R-:W-:-:S07]  /*67a0*/  @P3 SHF.R.U32.HI R171, RZ, R15, R14 ;  /* 0x0000000fffab3219 */ /* 0x000fce000001160e */
.L_x_3999:
[----:B------:R-:W-:Y:S05]  /*67b0*/  BSYNC B0 ;  /* 0x0000000000007941 */ /* 0x000fea0003800000 */
.L_x_3997:
[----:B------:R-:W-:-:S04]  /*67c0*/  IMAD R171, R171, R170, -R178 ;  /* 0x000000aaabab7224 */ /* 0x000fc800078e0ab2 */
[----:B------:R-:W-:-:S05]  /*67d0*/  IMAD.IADD R171, R171, 0x1, -R2 ;  /* 0x00000001abab7824 */ /* 0x000fca00078e0a02 */
[----:B------:R-:W-:Y:S02]  /*67e0*/  VIADDMNMX R176, R171, R170, R176, PT ;  /* 0x000000aaabb07246 */ /* 0x000fe400038001b0 */
[----:B------:R-:W-:-:S07]  /*67f0*/  VIMNMX R177, R177, R171, !PT ;  /* 0x000000abb1b17248 */ /* 0x000fce0007fe0100 */
.L_x_3996:
[----:B------:R-:W-:Y:S01]  /*6800*/  ISETP.GT.AND P3, PT, R9, -0x1, PT ;  /* 0xffffffff0900780c */ /* 0x000fe20003f64270 */
[C---:B------:R-:W-:Y:S01]  /*6810*/  VIADD R14, R174.reuse, UR22 ;  /* 0x00000016ae0e7c36 */ /* 0x040fe20008000000 */
[----:B------:R-:W-:Y:S02]  /*6820*/  IADD3 R174, R174, UR20, RZ ;  /* 0x00000014aeae7c10 */ /* 0x000fe4000fffe0ff */
[C---:B------:R-:W-:Y:S02]  /*6830*/  ISETP.GT.AND P4, PT, R177.reuse, RZ, P3 ;  /* 0x000000ffb100720c */ /* 0x040fe40001f84270 */
[C---:B------:R-:W-:Y:S02]  /*6840*/  ISETP.GT.AND P6, PT, R177.reuse, 0x1, P3 ;  /* 0x00000001b100780c */ /* 0x040fe40001fc4270 */
[----:B------:R-:W-:Y:S02]  /*6850*/  ISETP.LT.OR P5, PT, R176, 0x1, P4 ;  /* 0x00000001b000780c */ /* 0x000fe400027a1670 */
[----:B------:R-:W-:-:S02]  /*6860*/  ISETP.GT.AND P4, PT, R177, 0x8, P3 ;  /* 0x00000008b100780c */ /* 0x000fc40001f84270 */
[----:B------:R-:W-:Y:S02]  /*6870*/  FSEL R192, R192, -INF , !P5 ;  /* 0xff800000c0c07808 */ /* 0x000fe40006800000 */
[----:B------:R-:W-:Y:S02]  /*6880*/  ISETP.GT.AND P5, PT, R177, 0x9, P3 ;  /* 0x00000009b100780c */ /* 0x000fe40001fa4270 */
[C---:B------:R-:W-:Y:S02]  /*6890*/  ISETP.LT.OR P6, PT, R176.reuse, 0x2, P6 ;  /* 0x00000002b000780c */ /* 0x040fe400037c1670 */
[C---:B------:R-:W-:Y:S02]  /*68a0*/  ISETP.LT.OR P4, PT, R176.reuse, 0x9, P4 ;  /* 0x00000009b000780c */ /* 0x040fe40002781670 */
[----:B------:R-:W-:Y:S02]  /*68b0*/  ISETP.LT.OR P5, PT, R176, 0xa, P5 ;  /* 0x0000000ab000780c */ /* 0x000fe40002fa1670 */
[----:B------:R-:W-:-:S02]  /*68c0*/  FSEL R193, R193, -INF , !P6 ;  /* 0xff800000c1c17808 */ /* 0x000fc40007000000 */
[----:B-1----:R-:W-:Y:S02]  /*68d0*/  FSEL R194, R194, -INF , !P4 ;  /* 0xff800000c2c27808 */ /* 0x002fe40006000000 */
[----:B------:R-:W-:Y:S02]  /*68e0*/  FSEL R195, R195, -INF , !P5 ;  /* 0xff800000c3c37808 */ /* 0x000fe40006800000 */
[C---:B------:R-:W-:Y:S02]  /*68f0*/  ISETP.GT.AND P6, PT, R177.reuse, 0x10, P3 ;  /* 0x00000010b100780c */ /* 0x040fe40001fc4270 */
[C---:B------:R-:W-:Y:S02]  /*6900*/  ISETP.GT.AND P4, PT, R177.reuse, 0x11, P3 ;  /* 0x00000011b100780c */ /* 0x040fe40001f84270 */
[----:B------:R-:W-:Y:S02]  /*6910*/  ISETP.GT.AND P5, PT, R177, 0x18, P3 ;  /* 0x00000018b100780c */ /* 0x000fe40001fa4270 */
[----:B------:R-:W-:-:S02]  /*6920*/  ISETP.LT.OR P6, PT, R176, 0x11, P6 ;  /* 0x00000011b000780c */ /* 0x000fc400037c1670 */
[C---:B------:R-:W-:Y:S02]  /*6930*/  ISETP.LT.OR P4, PT, R176.reuse, 0x12, P4 ;  /* 0x00000012b000780c */ /* 0x040fe40002781670 */
[----:B------:R-:W-:Y:S02]  /*6940*/  ISETP.LT.OR P5, PT, R176, 0x19, P5 ;  /* 0x00000019b000780c */ /* 0x000fe40002fa1670 */
[----:B------:R-:W-:Y:S02]  /*6950*/  FSEL R196, R196, -INF , !P6 ;  /* 0xff800000c4c47808 */ /* 0x000fe40007000000 */
[----:B------:R-:W-:Y:S02]  /*6960*/  FSEL R173, R161, -INF , !P4 ;  /* 0xff800000a1ad7808 */ /* 0x000fe40006000000 */
[----:B------:R-:W-:Y:S02]  /*6970*/  FSEL R164, R164, -INF , !P5 ;  /* 0xff800000a4a47808 */ /* 0x000fe40006800000 */
[----:B------:R-:W-:-:S02]  /*6980*/  ISETP.GT.AND P6, PT, R177, 0x19, P3 ;  /* 0x00000019b100780c */ /* 0x000fc40001fc4270 */
[C---:B------:R-:W-:Y:S02]  /*6990*/  ISETP.GT.AND P4, PT, R177.reuse, 0x20, P3 ;  /* 0x00000020b100780c */ /* 0x040fe40001f84270 */
[----:B------:R-:W-:Y:S02]  /*69a0*/  ISETP.GT.AND P5, PT, R177, 0x21, P3 ;  /* 0x00000021b100780c */ /* 0x000fe40001fa4270 */
[C---:B------:R-:W-:Y:S02]  /*69b0*/  ISETP.LT.OR P6, PT, R176.reuse, 0x1a, P6 ;  /* 0x0000001ab000780c */ /* 0x040fe400037c1670 */
[C---:B------:R-:W-:Y:S02]  /*69c0*/  ISETP.LT.OR P4, PT, R176.reuse, 0x21, P4 ;  /* 0x00000021b000780c */ /* 0x040fe40002781670 */
[----:B------:R-:W-:Y:S02]  /*69d0*/  ISETP.LT.OR P5, PT, R176, 0x22, P5 ;  /* 0x00000022b000780c */ /* 0x000fe40002fa1670 */
[----:B------:R-:W-:-:S02]  /*69e0*/  FSEL R172, R165, -INF , !P6 ;  /* 0xff800000a5ac7808 */ /* 0x000fc40007000000 */
[----:B------:R-:W-:Y:S02]  /*69f0*/  FSEL R170, R168, -INF , !P4 ;  /* 0xff800000a8aa7808 */ /* 0x000fe40006000000 */
        /* <DEDUP_REMOVED lines=16> */
[----:B------:R-:W-:-:S02]  /*6b00*/  IADD3 R177, R174, 0x8, R5 ;  /* 0x00000008aeb17810 */ /* 0x000fc40007ffe005 */
[----:B------:R-:W-:Y:S02]  /*6b10*/  IADD3 R176, R14, 0x8, R5 ;  /* 0x000000080eb07810 */ /* 0x000fe40007ffe005 */
[----:B------:R-:W-:Y:S02]  /*6b20*/  FSEL R175, R175, -INF , !P6 ;  /* 0xff800000afaf7808 */ /* 0x000fe40007000000 */
[----:B------:R-:W-:Y:S02]  /*6b30*/  FSEL R174, R180, -INF , !P4 ;  /* 0xff800000b4ae7808 */ /* 0x000fe40006000000 */
[----:B------:R-:W-:Y:S01]  /*6b40*/  FSEL R168, R181, -INF , !P5 ;  /* 0xff800000b5a87808 */ /* 0x000fe20006800000 */
[----:B------:R-:W-:Y:S06]  /*6b50*/  @!P2 BRA `(.L_x_4000) ;  /* 0x00000000005ca947 */ /* 0x000fec0003800000 */
[----:B------:R-:W-:Y:S01]  /*6b60*/  IMAD.IADD R179, R5, 0x1, R6 ;  /* 0x0000000105b37824 */ /* 0x000fe200078e0206 */
[----:B------:R-:W-:Y:S03]  /*6b70*/  BSSY B0, `(.L_x_4001) ;  /* 0x0000011000007945 */ /* 0x000fe60003800000 */
[----:B------:R-:W-:-:S05]  /*6b80*/  VIADD R179, R179, 0x8 ;  /* 0x00000008b3b37836 */ /* 0x000fca0000000000 */
[----:B------:R-:W-:-:S13]  /*6b90*/  ISETP.GT.AND P4, PT, R179, -0x1, PT ;  /* 0xffffffffb300780c */ /* 0x000fda0003f84270 */
[----:B------:R-:W-:Y:S05]  /*6ba0*/  @P4 BRA `(.L_x_4002) ;  /* 0x0000000000204947 */ /* 0x000fea0003800000 */
[----:B------:R-:W-:Y:S02]  /*6bb0*/  MOV R180, UR25 ;  /* 0x0000001900b47c02 */ /* 0x000fe40008000f00 */
[----:B------:R-:W-:Y:S02]  /*6bc0*/  LOP3.LUT R179, RZ, R179, RZ, 0x33, !PT ;  /* 0x000000b3ffb37212 */ /* 0x000fe400078e33ff */
[----:B------:R-:W-:-:S13]  /*6bd0*/  ISETP.NE.AND P4, PT, R180, 0x1, PT ;  /* 0x00000001b400780c */ /* 0x000fda0003f85270 */
[----:B------:R-:W1:Y:S02]  /*6be0*/  @P4 LDC.64 R14, c[0x0][0x9e8] ;  /* 0x00027a00ff0e4b82 */ /* 0x000e640000000a00 */
[----:B-1----:R-:W-:-:S05]  /*6bf0*/  @P4 IMAD.HI.U32 R14, R179, R14, RZ ;  /* 0x0000000eb30e4227 */ /* 0x002fca00078e00ff */
[----:B------:R-:W-:-:S04]  /*6c00*/  @P4 SHF.R.U32.HI R179, RZ, R15, R14 ;  /* 0x0000000fffb34219 */ /* 0x000fc8000001160e */
[----:B------:R-:W-:Y:S01]  /*6c10*/  LOP3.LUT R179, RZ, R179, RZ, 0x33, !PT ;  /* 0x000000b3ffb37212 */ /* 0x000fe200078e33ff */
[----:B------:R-:W-:Y:S06]  /*6c20*/  BRA `(.L_x_4003) ;  /* 0x0000000000147947 */ /* 0x000fec0003800000 */
.L_x_4002:
[----:B------:R-:W-:-:S05]  /*6c30*/  IMAD.U32 R180, RZ, RZ, UR25 ;  /* 0x00000019ffb47e24 */ /* 0x000fca000f8e00ff */
[----:B------:R-:W-:-:S13]  /*6c40*/  ISETP.NE.AND P4, PT, R180, 0x1, PT ;  /* 0x00000001b400780c */ /* 0x000fda0003f85270 */
[----:B------:R-:W1:Y:S02]  /*6c50*/  @P4 LDC.64 R14, c[0x0][0x9e8] ;  /* 0x00027a00ff0e4b82 */ /* 0x000e640000000a00 */
[----:B-1----:R-:W-:-:S05]  /*6c60*/  @P4 IMAD.HI.U32 R14, R179, R14, RZ ;  /* 0x0000000eb30e4227 */ /* 0x002fca00078e00ff */
[----:B------:R-:W-:-:S07]  /*6c70*/  @P4 SHF.R.U32.HI R179, RZ, R15, R14 ;  /* 0x0000000fffb34219 */ /* 0x000fce000001160e */
.L_x_4003:
[----:B------:R-:W-:Y:S05]  /*6c80*/  BSYNC B0 ;  /* 0x0000000000007941 */ /* 0x000fea0003800000 */
.L_x_4001:
[----:B------:R-:W-:-:S04]  /*6c90*/  IMAD R179, R179, R180, -R178 ;  /* 0x000000b4b3b37224 */ /* 0x000fc800078e0ab2 */
[----:B------:R-:W-:-:S05]  /*6ca0*/  IMAD.IADD R179, R179, 0x1, -R2 ;  /* 0x00000001b3b37824 */ /* 0x000fca00078e0a02 */
[----:B------:R-:W-:Y:S02]  /*6cb0*/  VIADDMNMX R176, R179, R180, R176, PT ;  /* 0x000000b4b3b07246 */ /* 0x000fe400038001b0 */
[----:B------:R-:W-:-:S07]  /*6cc0*/  VIMNMX R177, R177, R179, !PT ;  /* 0x000000b3b1b17248 */ /* 0x000fce0007fe0100 */
.L_x_4000:
[----:B------:R-:W-:Y:S01]  /*6cd0*/  FMNMX.FTZ R14, R192, R7, !PT ;  /* 0x00000007c00e7209 */ /* 0x000fe20007810000 */
[----:B------:R-:W-:Y:S01]  /*6ce0*/  UMOV UR10, UR21 ;  /* 0x00000015000a7c82 */ /* 0x000fe20008000000 */
[----:B------:R-:W-:Y:S02]  /*6cf0*/  ISETP.GT.AND P4, PT, R177, 0x1, P3 ;  /* 0x00000001b100780c */ /* 0x000fe40001f84270 */
[----:B------:R-:W-:Y:S02]  /*6d00*/  FMNMX.FTZ R15, R193, R14, !PT ;  /* 0x0000000ec10f7209 */ /* 0x000fe40007810000 */
[----:B------:R-:W-:Y:S02]  /*6d10*/  ISETP.LT.OR P4, PT, R176, 0x2, P4 ;  /* 0x00000002b000780c */ /* 0x000fe40002781670 */
[----:B------:R-:W-:Y:S02]  /*6d20*/  FMNMX.FTZ R14, R194, R15, !PT ;  /* 0x0000000fc20e7209 */ /* 0x000fe40007810000 */
[----:B------:R-:W-:-:S02]  /*6d30*/  FSEL R20, R20, -INF , !P4 ;  /* 0xff80000014147808 */ /* 0x000fc40006000000 */
[----:B------:R-:W-:Y:S02]  /*6d40*/  FMNMX.FTZ R15, R195, R14, !PT ;  /* 0x0000000ec30f7209 */ /* 0x000fe40007810000 */
[----:B------:R-:W-:Y:S02]  /*6d50*/  ISETP.GT.AND P4, PT, R177, RZ, P3 ;  /* 0x000000ffb100720c */ /* 0x000fe40001f84270 */
[----:B------:R-:W-:Y:S02]  /*6d60*/  FMNMX.FTZ R14, R196, R15, !PT ;  /* 0x0000000fc40e7209 */ /* 0x000fe40007810000 */
[----:B------:R-:W-:Y:S02]  /*6d70*/  ISETP.LT.OR P4, PT, R176, 0x1, P4 ;  /* 0x00000001b000780c */ /* 0x000fe40002781670 */
[----:B------:R-:W-:Y:S02]  /*6d80*/  FMNMX.FTZ R15, R173, R14, !PT ;  /* 0x0000000ead0f7209 */ /* 0x000fe40007810000 */
[----:B------:R-:W-:-:S02]  /*6d90*/  ISETP.GT.AND P5, PT, R177, 0x8, P3 ;  /* 0x00000008b100780c */ /* 0x000fc40001fa4270 */
[----:B------:R-:W-:Y:S02]  /*6da0*/  FMNMX.FTZ R15, R164, R15, !PT ;  /* 0x0000000fa40f7209 */ /* 0x000fe40007810000 */
[----:B------:R-:W-:Y:S02]  /*6db0*/  FSEL R11, R11, -INF , !P4 ;  /* 0xff8000000b0b7808 */ /* 0x000fe40006000000 */
        /* <DEDUP_REMOVED lines=18> */
[C---:B------:R-:W-:Y:S01]  /*6ee0*/  ISETP.GT.AND P4, PT, R177.reuse, 0x18, P3 ;  /* 0x00000018b100780c */ /* 0x040fe20001f84270 */
[----:B------:R-:W1:Y:S01]  /*6ef0*/  SHFL.BFLY PT, R14, R15, 0x2, 0x1f ;  /* 0x0c401f000f0e7f89 */ /* 0x000e6200000e0000 */
[C---:B------:R-:W-:Y:S02]  /*6f00*/  ISETP.LT.OR P6, PT, R176.reuse, 0x12, P6 ;  /* 0x00000012b000780c */ /* 0x040fe400037c1670 */
[----:B------:R-:W-:Y:S02]  /*6f10*/  ISETP.GT.AND P5, PT, R177, 0x19, P3 ;  /* 0x00000019b100780c */ /* 0x000fe40001fa4270 */
[----:B------:R-:W-:-:S02]  /*6f20*/  ISETP.LT.OR P4, PT, R176, 0x19, P4 ;  /* 0x00000019b000780c */ /* 0x000fc40002781670 */
[----:B------:R-:W-:Y:S02]  /*6f30*/  FSEL R154, R154, -INF , !P6 ;  /* 0xff8000009a9a7808 */ /* 0x000fe40007000000 */
[----:B------:R-:W-:Y:S02]  /*6f40*/  ISETP.GT.AND P6, PT, R177, 0x20, P3 ;  /* 0x00000020b100780c */ /* 0x000fe40001fc4270 */
[C---:B------:R-:W-:Y:S02]  /*6f50*/  ISETP.LT.OR P5, PT, R176.reuse, 0x1a, P5 ;  /* 0x0000001ab000780c */ /* 0x040fe40002fa1670 */
[----:B------:R-:W-:Y:S02]  /*6f60*/  FSEL R155, R155, -INF , !P4 ;  /* 0xff8000009b9b7808 */ /* 0x000fe40006000000 */
[----:B------:R-:W-:Y:S02]  /*6f70*/  ISETP.GT.AND P4, PT, R177, 0x21, P3 ;  /* 0x00000021b100780c */ /* 0x000fe40001f84270 */
[----:B------:R-:W-:-:S02]  /*6f80*/  ISETP.LT.OR P6, PT, R176, 0x21, P6 ;  /* 0x00000021b000780c */ /* 0x000fc400037c1670 */
[----:B------:R-:W-:Y:S02]  /*6f90*/  FSEL R156, R156, -INF , !P5 ;  /* 0xff8000009c9c7808 */ /* 0x000fe40006800000 */
[----:B------:R-:W-:Y:S02]  /*6fa0*/  ISETP.GT.AND P5, PT, R177, 0x28, P3 ;  /* 0x00000028b100780c */ /* 0x000fe40001fa4270 */
[----:B------:R-:W-:Y:S02]  /*6fb0*/  ISETP.LT.OR P4, PT, R176, 0x22, P4 ;  /* 0x00000022b000780c */ /* 0x000fe40002781670 */
[----:B-1----:R-:W-:Y:S02]  /*6fc0*/  FMNMX.FTZ R178, R15, R14, !PT ;  /* 0x0000000e0fb27209 */ /* 0x002fe40007810000 */
[----:B------:R-:W-:Y:S02]  /*6fd0*/  FMNMX.FTZ R15, R11, R8, !PT ;  /* 0x000000080b0f7209 */ /* 0x000fe40007810000 */
[----:B------:R-:W-:Y:S01]  /*6fe0*/  FSEL R157, R157, -INF , !P6 ;  /* 0xff8000009d9d7808 */ /* 0x000fe20007000000 */
[----:B------:R-:W1:Y:S01]  /*6ff0*/  SHFL.BFLY PT, R179, R178, 0x1, 0x1f ;  /* 0x0c201f00b2b37f89 */ /* 0x000e6200000e0000 */
[----:B------:R-:W-:-:S02]  /*7000*/  FMNMX.FTZ R15, R20, R15, !PT ;  /* 0x0000000f140f7209 */ /* 0x000fc40007810000 */
[----:B------:R-:W-:Y:S02]  /*7010*/  ISETP.LT.OR P5, PT, R176, 0x29, P5 ;  /* 0x00000029b000780c */ /* 0x000fe40002fa1670 */
[----:B------:R-:W-:Y:S02]  /*7020*/  FSEL R158, R158, -INF , !P4 ;  /* 0xff8000009e9e7808 */ /* 0x000fe40006000000 */
[----:B------:R-:W-:Y:S02]  /*7030*/  ISETP.GT.AND P4, PT, R177, 0x29, P3 ;  /* 0x00000029b100780c */ /* 0x000fe40001f84270 */
[----:B------:R-:W-:Y:S02]  /*7040*/  FSEL R159, R159, -INF , !P5 ;  /* 0xff8000009f9f7808 */ /* 0x000fe40006800000 */
[----:B------:R-:W-:Y:S02]  /*7050*/  ISETP.GT.AND P5, PT, R177, 0x30, P3 ;  /* 0x00000030b100780c */ /* 0x000fe40001fa4270 */
[----:B------:R-:W-:-:S02]  /*7060*/  ISETP.LT.OR P4, PT, R176, 0x2a, P4 ;  /* 0x0000002ab000780c */ /* 0x000fc40002781670 */
[----:B------:R-:W-:Y:S02]  /*7070*/  ISETP.LT.OR P5, PT, R176, 0x31, P5 ;  /* 0x00000031b000780c */ /* 0x000fe40002fa1670 */
[----:B------:R-:W-:Y:S02]  /*7080*/  FSEL R160, R160, -INF , !P4 ;  /* 0xff800000a0a07808 */ /* 0x000fe40006000000 */
[C---:B------:R-:W-:Y:S02]  /*7090*/  ISETP.GT.AND P4, PT, R177.reuse, 0x31, P3 ;  /* 0x00000031b100780c */ /* 0x040fe40001f84270 */
[----:B------:R-:W-:Y:S02]  /*70a0*/  FSEL R162, R162, -INF , !P5 ;  /* 0xff800000a2a27808 */ /* 0x000fe40006800000 */
[----:B------:R-:W-:Y:S02]  /*70b0*/  ISETP.GT.AND P5, PT, R177, 0x38, P3 ;  /* 0x00000038b100780c */ /* 0x000fe40001fa4270 */
[----:B-1----:R-:W-:-:S02]  /*70c0*/  FMNMX.FTZ R14, R178, R179, !PT ;  /* 0x000000b3b20e7209 */ /* 0x002fc40007810000 */
[----:B------:R-:W-:Y:S02]  /*70d0*/  FMNMX.FTZ R178, R152, R15, !PT ;  /* 0x0000000f98b27209 */ /* 0x000fe40007810000 */
[----:B------:R-:W-:Y:S02]  /*70e0*/  ISETP.LT.OR P4, PT, R176, 0x32, P4 ;  /* 0x00000032b000780c */ /* 0x000fe40002781670 */
[----:B------:R-:W-:Y:S02]  /*70f0*/  FMNMX.FTZ R178, R21, R178, !PT ;  /* 0x000000b215b27209 */ /* 0x000fe40007810000 */
[----:B------:R-:W-:Y:S02]  /*7100*/  ISETP.GT.AND P3, PT, R177, 0x39, P3 ;  /* 0x00000039b100780c */ /* 0x000fe40001f64270 */
[----:B------:R-:W-:Y:S01]  /*7110*/  FMNMX.FTZ R15, R153, R178, !PT ;  /* 0x000000b2990f7209 */ /* 0x000fe20007810000 */
[----:B------:R-:W-:Y:S01]  /*7120*/  FMUL.FTZ R178, R14, UR10 ;  /* 0x0000000a0eb27c20 */ /* 0x000fe20008410000 */
[----:B------:R-:W-:-:S02]  /*7130*/  ISETP.LT.OR P5, PT, R176, 0x39, P5 ;  /* 0x00000039b000780c */ /* 0x000fc40002fa1670 */
[----:B------:R-:W-:Y:S02]  /*7140*/  FMNMX.FTZ R180, R154, R15, !PT ;  /* 0x0000000f9ab47209 */ /* 0x000fe40007810000 */
[----:B------:R-:W-:Y:S02]  /*7150*/  FSEL R163, R163, -INF , !P4 ;  /* 0xff800000a3a37808 */ /* 0x000fe40006000000 */
[----:B------:R-:W-:Y:S02]  /*7160*/  FMNMX.FTZ R15, R155, R180, !PT ;  /* 0x000000b49b0f7209 */ /* 0x000fe40007810000 */
[----:B------:R-:W-:Y:S02]  /*7170*/  FSETP.NEU.FTZ.AND P6, PT, R14, -INF , PT ;  /* 0xff8000000e00780b */ /* 0x000fe40003fdd000 */
[----:B------:R-:W-:Y:S02]  /*7180*/  FMNMX.FTZ R180, R156, R15, !PT ;  /* 0x0000000f9cb47209 */ /* 0x000fe40007810000 */
[----:B------:R-:W-:-:S02]  /*7190*/  ISETP.LT.OR P3, PT, R176, 0x3a, P3 ;  /* 0x0000003ab000780c */ /* 0x000fc40001f61670 */
[----:B------:R-:W-:Y:S02]  /*71a0*/  FMNMX.FTZ R179, R157, R180, !PT ;  /* 0x000000b49db37209 */ /* 0x000fe40007810000 */
[----:B------:R-:W-:Y:S02]  /*71b0*/  FSEL R166, R166, -INF , !P5 ;  /* 0xff800000a6a67808 */ /* 0x000fe40006800000 */
[----:B------:R-:W-:Y:S02]  /*71c0*/  FMNMX.FTZ R182, R158, R179, !PT ;  /* 0x000000b39eb67209 */ /* 0x000fe40007810000 */
[----:B------:R-:W-:Y:S02]  /*71d0*/  FSEL R178, R178, RZ, P6 ;  /* 0x000000ffb2b27208 */ /* 0x000fe40003000000 */
[----:B------:R-:W-:Y:S02]  /*71e0*/  FMNMX.FTZ R179, R159, R182, !PT ;  /* 0x000000b69fb37209 */ /* 0x000fe40007810000 */
[----:B------:R-:W-:Y:S01]  /*71f0*/  FSEL R167, R167, -INF , !P3 ;  /* 0xff800000a7a77808 */ /* 0x000fe20005800000 */
        /* <DEDUP_REMOVED lines=8> */
[----:B------:R-:W-:Y:S01]  /*7280*/  IADD3 R175, -R17, RZ, RZ ;  /* 0x000000ff11af7210 */ /* 0x000fe20007ffe1ff */
[--C-:B------:R-:W-:Y:S01]  /*7290*/  FFMA.FTZ R164, R164, UR10, -R178.reuse ;  /* 0x0000000aa4a47c23 */ /* 0x100fe200080108b2 */
[----:B------:R-:W-:Y:S01]  /*72a0*/  FMNMX.FTZ R179, R163, R182, !PT ;  /* 0x000000b6a3b37209 */ /* 0x000fe20007810000 */
[--C-:B------:R-:W-:Y:S01]  /*72b0*/  FFMA.FTZ R170, R170, UR10, -R178.reuse ;  /* 0x0000000aaaaa7c23 */ /* 0x100fe200080108b2 */
[----:B------:R-:W-:Y:S01]  /*72c0*/  MUFU.EX2 R180, R180 ;  /* 0x000000b400b47308 */ /* 0x000fe20000000800 */
[----:B------:R-:W-:Y:S01]  /*72d0*/  ISETP.NE.AND P3, PT, R2, R175, PT ;  /* 0x000000af0200720c */ /* 0x000fe20003f65270 */
[--C-:B------:R-:W-:Y:S01]  /*72e0*/  FFMA.FTZ R171, R171, UR10, -R178.reuse ;  /* 0x0000000aabab7c23 */ /* 0x100fe200080108b2 */
[----:B------:R-:W-:Y:S01]  /*72f0*/  FMNMX.FTZ R182, R166, R179, !PT ;  /* 0x000000b3a6b67209 */ /* 0x000fe20007810000 */
[--C-:B------:R-:W-:Y:S01]  /*7300*/  FFMA.FTZ R179, R196, UR10, -R178.reuse ;  /* 0x0000000ac4b37c23 */ /* 0x100fe200080108b2 */
[----:B------:R-:W-:-:S02]  /*7310*/  FFMA.FTZ R165, R165, UR10, -R178 ;  /* 0x0000000aa5a57c23 */ /* 0x000fc400080108b2 */
[----:B------:R-:W-:Y:S01]  /*7320*/  FMNMX.FTZ R181, R167, R182, !PT ;  /* 0x000000b6a7b57209 */ /* 0x000fe20007810000 */
[--C-:B------:R-:W-:Y:S01]  /*7330*/  FFMA.FTZ R182, R173, UR10, -R178.reuse ;  /* 0x0000000aadb67c23 */ /* 0x100fe200080108b2 */
[--C-:B------:R-:W-:Y:S01]  /*7340*/  FFMA.FTZ R173, R172, UR10, -R178.reuse ;  /* 0x0000000aacad7c23 */ /* 0x100fe200080108b2 */
[----:B------:R-:W-:Y:S01]  /*7350*/  FSEL R172, R14, RZ, P6 ;  /* 0x000000ff0eac7208 */ /* 0x000fe20003000000 */
[----:B------:R-:W-:Y:S01]  /*7360*/  MUFU.EX2 R177, R177 ;  /* 0x000000b100b17308 */ /* 0x000fe20000000800 */
[----:B-1----:R-:W1:Y:S03]  /*7370*/  SHFL.BFLY PT, R192, R181, 0x2, 0x1f ;  /* 0x0c401f00b5c07f89 */ /* 0x002e6600000e0000 */
[----:B------:R-:W-:Y:S01]  /*7380*/  FADD.FTZ R172, -R172, R7 ;  /* 0x00000007acac7221 */ /* 0x000fe20000010100 */
[--C-:B------:R-:W-:Y:S01]  /*7390*/  FFMA.FTZ R7, R161, UR10, -R178.reuse ;  /* 0x0000000aa1077c23 */ /* 0x100fe200080108b2 */
[--C-:B------:R-:W-:Y:S01]  /*73a0*/  FFMA.FTZ R161, R174, UR10, -R178.reuse ;  /* 0x0000000aaea17c23 */ /* 0x100fe200080108b2 */
[----:B------:R-:W-:Y:S01]  /*73b0*/  FFMA.FTZ R174, R168, UR10, -R178 ;  /* 0x0000000aa8ae7c23 */ /* 0x000fe200080108b2 */
[----:B------:R-:W-:Y:S01]  /*73c0*/  FMUL.FTZ R172, R172, UR10 ;  /* 0x0000000aacac7c20 */ /* 0x000fe20008410000 */
[----:B------:R-:W-:Y:S08]  /*73d0*/  MUFU.EX2 R176, R176 ;  /* 0x000000b000b07308 */ /* 0x000ff00000000800 */
[----:B------:R-:W2:Y:S01]  /*73e0*/  MUFU.EX2 R172, R172 ;  /* 0x000000ac00ac7308 */ /* 0x000ea20000000800 */
[----:B-1----:R-:W-:-:S07]  /*73f0*/  FMNMX.FTZ R183, R181, R192, !PT ;  /* 0x000000c0b5b77209 */ /* 0x002fce0007810000 */
[----:B------:R-:W1:Y:S01]  /*7400*/  MUFU.EX2 R179, R179 ;  /* 0x000000b300b37308 */ /* 0x000e620000000800 */
[----:B------:R-:W-:Y:S01]  /*7410*/  FFMA.FTZ R192, R169, UR10, -R178 ;  /* 0x0000000aa9c07c23 */ /* 0x000fe200080108b2 */
[----:B------:R-:W3:Y:S01]  /*7420*/  SHFL.BFLY PT, R196, R183, 0x1, 0x1f ;  /* 0x0c201f00b7c47f89 */ /* 0x000ee200000e0000 */
[----:B--2---:R-:W-:-:S05]  /*7430*/  FFMA.FTZ R175, R172, R4, R15 ;  /* 0x00000004acaf7223 */ /* 0x004fca000001000f */
[----:B------:R-:W2:Y:S01]  /*7440*/  MUFU.EX2 R182, R182 ;  /* 0x000000b600b67308 */ /* 0x000ea20000000800 */
[-C--:B------:R-:W-:Y:S01]  /*7450*/  FMUL.FTZ R24, R24, R172.reuse ;  /* 0x000000ac18187220 */ /* 0x080fe20000410000 */
[-C--:B------:R-:W-:Y:S01]  /*7460*/  FMUL.FTZ R25, R25, R172.reuse ;  /* 0x000000ac19197220 */ /* 0x080fe20000410000 */
[----:B------:R-:W-:Y:S01]  /*7470*/  FADD.FTZ R168, R180, R175 ;  /* 0x000000afb4a87221 */ /* 0x000fe20000010000 */
[-C--:B------:R-:W-:Y:S01]  /*7480*/  FMUL.FTZ R28, R28, R172.reuse ;  /* 0x000000ac1c1c7220 */ /* 0x080fe20000410000 */
[-C--:B------:R-:W-:Y:S01]  /*7490*/  FMUL.FTZ R29, R29, R172.reuse ;  /* 0x000000ac1d1d7220 */ /* 0x080fe20000410000 */
[-C--:B------:R-:W-:Y:S01]  /*74a0*/  FMUL.FTZ R32, R32, R172.reuse ;  /* 0x000000ac20207220 */ /* 0x080fe20000410000 */
[----:B------:R-:W-:Y:S01]  /*74b0*/  FADD.FTZ R175, R177, R168 ;  /* 0x000000a8b1af7221 */ /* 0x000fe20000010000 */
        /* <DEDUP_REMOVED lines=11> */
[----:B---3--:R-:W-:Y:S01]  /*7570*/  FMNMX.FTZ R169, R183, R196, !PT ;  /* 0x000000c4b7a97209 */ /* 0x008fe20007810000 */
[-C--:B------:R-:W-:Y:S01]  /*7580*/  FMUL.FTZ R52, R52, R172.reuse ;  /* 0x000000ac34347220 */ /* 0x080fe20000410000 */
[-C--:B------:R-:W-:Y:S01]  /*7590*/  FMUL.FTZ R53, R53, R172.reuse ;  /* 0x000000ac35357220 */ /* 0x080fe20000410000 */
[-C--:B------:R-:W-:Y:S01]  /*75a0*/  FMUL.FTZ R56, R56, R172.reuse ;  /* 0x000000ac38387220 */ /* 0x080fe20000410000 */
[C---:B------:R-:W-:Y:S01]  /*75b0*/  FSETP.NEU.FTZ.AND P4, PT, R169.reuse, -INF , PT ;  /* 0xff800000a900780b */ /* 0x040fe20003f9d000 */
[----:B------:R-:W-:Y:S01]  /*75c0*/  FMUL.FTZ R4, R169, UR10 ;  /* 0x0000000aa9047c20 */ /* 0x000fe20008410000 */
[----:B------:R-:W3:Y:S01]  /*75d0*/  MUFU.EX2 R170, R170 ;  /* 0x000000aa00aa7308 */ /* 0x000ee20000000800 */
[-C--:B------:R-:W-:Y:S01]  /*75e0*/  FMUL.FTZ R57, R57, R172.reuse ;  /* 0x000000ac39397220 */ /* 0x080fe20000410000 */
[-C--:B------:R-:W-:Y:S01]  /*75f0*/  FMUL.FTZ R60, R60, R172.reuse ;  /* 0x000000ac3c3c7220 */ /* 0x080fe20000410000 */
[----:B------:R-:W-:Y:S01]  /*7600*/  FMUL.FTZ R61, R61, R172 ;  /* 0x000000ac3d3d7220 */ /* 0x000fe20000410000 */
[----:B------:R-:W-:Y:S01]  /*7610*/  FSEL R178, R4, RZ, P4 ;  /* 0x000000ff04b27208 */ /* 0x000fe20002000000 */
[----:B------:R-:W-:Y:S01]  /*7620*/  FADD.FTZ R4, R176, R175 ;  /* 0x000000afb0047221 */ /* 0x000fe20000010000 */
[----:B------:R-:W-:-:S02]  /*7630*/  IMAD.U32 R175, RZ, RZ, UR39 ;  /* 0x00000027ffaf7e24 */ /* 0x000fc4000f8e00ff */
[----:B------:R-:W-:Y:S01]  /*7640*/  FMUL.FTZ R64, R64, R172 ;  /* 0x000000ac40407220 */ /* 0x000fe20000410000 */
[----:B------:R-:W3:Y:S01]  /*7650*/  MUFU.EX2 R171, R171 ;  /* 0x000000ab00ab7308 */ /* 0x000ee20000000800 */
[----:B-1----:R-:W-:Y:S01]  /*7660*/  FADD.FTZ R181, R179, R4 ;  /* 0x00000004b3b57221 */ /* 0x002fe20000010000 */
[--C-:B------:R-:W-:Y:S01]  /*7670*/  FFMA.FTZ R168, R11, UR10, -R178.reuse ;  /* 0x0000000a0ba87c23 */ /* 0x100fe200080108b2 */
[----:B------:R-:W-:Y:S01]  /*7680*/  FSEL R11, R169, RZ, P4 ;  /* 0x000000ffa90b7208 */ /* 0x000fe20002000000 */
[--C-:B------:R-:W-:Y:S01]  /*7690*/  FFMA.FTZ R195, R157, UR10, -R178.reuse ;  /* 0x0000000a9dc37c23 */ /* 0x100fe200080108b2 */
[----:B--2---:R-:W-:Y:S01]  /*76a0*/  FADD.FTZ R181, R182, R181 ;  /* 0x000000b5b6b57221 */ /* 0x004fe20000010000 */
[--C-:B------:R-:W-:Y:S01]  /*76b0*/  FFMA.FTZ R20, R20, UR10, -R178.reuse ;  /* 0x0000000a14147c23 */ /* 0x100fe200080108b2 */
[--C-:B------:R-:W-:Y:S01]  /*76c0*/  FFMA.FTZ R152, R152, UR10, -R178.reuse ;  /* 0x0000000a98987c23 */ /* 0x100fe200080108b2 */
[----:B------:R-:W1:Y:S01]  /*76d0*/  MUFU.EX2 R165, R165 ;  /* 0x000000a500a57308 */ /* 0x000e620000000800 */
[----:B----4-:R-:W-:Y:S01]  /*76e0*/  FADD.FTZ R196, R164, R181 ;  /* 0x000000b5a4c47221 */ /* 0x010fe20000010000 */
[----:B------:R-:W-:Y:S01]  /*76f0*/  FFMA.FTZ R181, R154, UR10, -R178 ;  /* 0x0000000a9ab57c23 */ /* 0x000fe200080108b2 */
[----:B------:R-:W-:Y:S01]  /*7700*/  FADD.FTZ R4, -R11, R8 ;  /* 0x000000080b047221 */ /* 0x000fe20000010100 */
[----:B------:R-:W-:Y:S01]  /*7710*/  FFMA.FTZ R8, R21, UR10, -R178 ;  /* 0x0000000a15087c23 */ /* 0x000fe200080108b2 */
[----:B-----5:R-:W-:Y:S01]  /*7720*/  FADD.FTZ R193, R173, R196 ;  /* 0x000000c4adc17221 */ /* 0x020fe20000010000 */
[--C-:B------:R-:W-:Y:S01]  /*7730*/  FFMA.FTZ R183, R155, UR10, -R178.reuse ;  /* 0x0000000a9bb77c23 */ /* 0x100fe200080108b2 */
[----:B------:R-:W-:Y:S01]  /*7740*/  FMUL.FTZ R4, R4, UR10 ;  /* 0x0000000a04047c20 */ /* 0x000fe20008410000 */
[----:B------:R-:W2:Y:S01]  /*7750*/  MUFU.EX2 R192, R192 ;  /* 0x000000c000c07308 */ /* 0x000ea20000000800 */
[----:B---3--:R-:W-:Y:S01]  /*7760*/  FADD.FTZ R154, R170, R193 ;  /* 0x000000c1aa9a7221 */ /* 0x008fe20000010000 */
[--C-:B------:R-:W-:Y:S01]  /*7770*/  FFMA.FTZ R153, R153, UR10, -R178.reuse ;  /* 0x0000000a99997c23 */ /* 0x100fe200080108b2 */
[--C-:B------:R-:W-:Y:S01]  /*7780*/  FFMA.FTZ R201, R166, UR10, -R178.reuse ;  /* 0x0000000aa6c97c23 */ /* 0x100fe200080108b2 */
[----:B------:R-:W-:Y:S01]  /*7790*/  FFMA.FTZ R197, R159, UR10, -R178 ;  /* 0x0000000a9fc57c23 */ /* 0x000fe200080108b2 */
[----:B------:R-:W-:Y:S01]  /*77a0*/  FADD.FTZ R154, R171, R154 ;  /* 0x0000009aab9a7221 */ /* 0x000fe20000010000 */
[--C-:B------:R-:W-:Y:S01]  /*77b0*/  FFMA.FTZ R193, R156, UR10, -R178.reuse ;  /* 0x0000000a9cc17c23 */ /* 0x100fe200080108b2 */
[----:B------:R-:W-:Y:S01]  /*77c0*/  FFMA.FTZ R198, R160, UR10, -R178 ;  /* 0x0000000aa0c67c23 */ /* 0x000fe200080108b2 */
[----:B------:R-:W-:Y:S01]  /*77d0*/  MUFU.EX2 R7, R7 ;  /* 0x0000000700077308 */ /* 0x000fe20000000800 */
[----:B-1----:R-:W-:Y:S01]  /*77e0*/  FADD.FTZ R157, R165, R154 ;  /* 0x0000009aa59d7221 */ /* 0x002fe20000010000 */
[----:B------:R-:W-:Y:S01]  /*77f0*/  F2FP.F16.F32.PACK_AB R160, R171, R170 ;  /* 0x000000aaaba0723e */ /* 0x000fe200000000ff */
[--C-:B------:R-:W-:Y:S01]  /*7800*/  FFMA.FTZ R196, R158, UR10, -R178.reuse ;  /* 0x0000000a9ec47c23 */ /* 0x100fe200080108b2 */
[----:B------:R-:W-:Y:S01]  /*7810*/  FFMA.FTZ R200, R163, UR10, -R178 ;  /* 0x0000000aa3c87c23 */ /* 0x000fe200080108b2 */
[----:B------:R-:W-:-:S02]  /*7820*/  @!P3 IMAD R175, R175, 0x40, R16 ;  /* 0x00000040afafb824 */ /* 0x000fc400078e0210 */
[--C-:B------:R-:W-:Y:S01]  /*7830*/  FFMA.FTZ R199, R162, UR10, -R178.reuse ;  /* 0x0000000aa2c77c23 */ /* 0x100fe200080108b2 */
[----:B------:R-:W-:Y:S01]  /*7840*/  FFMA.FTZ R178, R167, UR10, -R178 ;  /* 0x0000000aa7b27c23 */ /* 0x000fe200080108b2 */
[----:B------:R-:W1:Y:S01]  /*7850*/  MUFU.EX2 R194, R194 ;  /* 0x000000c200c27308 */ /* 0x000e620000000800 */
[----:B--2---:R-:W-:Y:S01]  /*7860*/  F2FP.F16.F32.PACK_AB R162, R192, R165 ;  /* 0x000000a5c0a2723e */ /* 0x004fe200000000ff */
[-C--:B------:R-:W-:Y:S01]  /*7870*/  FMUL.FTZ R65, R65, R172.reuse ;  /* 0x000000ac41417220 */ /* 0x080fe20000410000 */
[----:B------:R-:W-:Y:S01]  /*7880*/  @!P3 LEA R175, R175, UR48, 0x2 ;  /* 0x00000030afafbc11 */ /* 0x000fe2000f8e10ff */
[-C--:B------:R-:W-:Y:S01]  /*7890*/  FMUL.FTZ R68, R68, R172.reuse ;  /* 0x000000ac44447220 */ /* 0x080fe20000410000 */
[----:B------:R-:W-:Y:S01]  /*78a0*/  F2FP.F16.F32.PACK_AB R154, R176, R177 ;  /* 0x000000b1b09a723e */ /* 0x000fe200000000ff */
[----:B------:R-:W-:Y:S01]  /*78b0*/  FMUL.FTZ R69, R69, R172 ;  /* 0x000000ac45457220 */ /* 0x000fe20000410000 */
[----:B------:R-:W-:Y:S01]  /*78c0*/  F2FP.F16.F32.PACK_AB R156, R182, R179 ;  /* 0x000000b3b69c723e */ /* 0x000fe200000000ff */
[----:B------:R-:W-:Y:S01]  /*78d0*/  MUFU.EX2 R161, R161 ;  /* 0x000000a100a17308 */ /* 0x000fe20000000800 */
[----:B------:R2:W-:Y:S01]  /*78e0*/  @!P3 STS [R175+0x28800], R172 ;  /* 0x028800acaf00b388 */ /* 0x0005e20000000800 */
[----:B------:R-:W-:Y:S01]  /*78f0*/  F2FP.F16.F32.PACK_AB R158, R173, R164 ;  /* 0x000000a4ad9e723e */ /* 0x000fe200000000ff */
[-C--:B------:R-:W-:Y:S01]  /*7900*/  FMUL.FTZ R72, R72, R172.reuse ;  /* 0x000000ac48487220 */ /* 0x080fe20000410000 */
[-C--:B------:R-:W-:Y:S01]  /*7910*/  FMUL.FTZ R73, R73, R172.reuse ;  /* 0x000000ac49497220 */ /* 0x080fe20000410000 */
[-C--:B------:R-:W-:Y:S01]  /*7920*/  FMUL.FTZ R76, R76, R172.reuse ;  /* 0x000000ac4c4c7220 */ /* 0x080fe20000410000 */
[-C--:B------:R-:W-:Y:S01]  /*7930*/  FMUL.FTZ R77, R77, R172.reuse ;  /* 0x000000ac4d4d7220 */ /* 0x080fe20000410000 */
[-C--:B------:R-:W-:Y:S01]  /*7940*/  FMUL.FTZ R80, R80, R172.reuse ;  /* 0x000000ac50507220 */ /* 0x080fe20000410000 */
[----:B------:R-:W3:Y:S01]  /*7950*/  MUFU.EX2 R174, R174 ;  /* 0x000000ae00ae7308 */ /* 0x000ee20000000800 */
[----:B-1----:R-:W-:Y:S01]  /*7960*/  F2FP.F16.F32.PACK_AB R164, R194, R7 ;  /* 0x00000007c2a4723e */ /* 0x002fe200000000ff */
[-C--:B------:R-:W-:Y:S01]  /*7970*/  FMUL.FTZ R81, R81, R172.reuse ;  /* 0x000000ac51517220 */ /* 0x080fe20000410000 */
[-C--:B------:R-:W-:Y:S01]  /*7980*/  FMUL.FTZ R84, R84, R172.reuse ;  /* 0x000000ac54547220 */ /* 0x080fe20000410000 */
[-C--:B------:R-:W-:Y:S01]  /*7990*/  FMUL.FTZ R85, R85, R172.reuse ;  /* 0x000000ac55557220 */ /* 0x080fe20000410000 */
[-C--:B------:R-:W-:Y:S01]  /*79a0*/  FMUL.FTZ R88, R88, R172.reuse ;  /* 0x000000ac58587220 */ /* 0x080fe20000410000 */
[-C--:B------:R-:W-:Y:S01]  /*79b0*/  FMUL.FTZ R89, R89, R172.reuse ;  /* 0x000000ac59597220 */ /* 0x080fe20000410000 */
[-C--:B------:R-:W-:Y:S01]  /*79c0*/  FMUL.FTZ R92, R92, R172.reuse ;  /* 0x000000ac5c5c7220 */ /* 0x080fe20000410000 */
[----:B------:R1:W4:Y:S01]  /*79d0*/  MUFU.EX2 R21, R4 ;  /* 0x0000000400157308 */ /* 0x0003220000000800 */
        /* <DEDUP_REMOVED lines=8> */
[----:B-1----:R-:W-:Y:S01]  /*7a60*/  FADD.FTZ R4, R192, R157 ;  /* 0x0000009dc0047221 */ /* 0x002fe20000010000 */
[----:B---3--:R-:W-:Y:S01]  /*7a70*/  F2FP.F16.F32.PACK_AB R166, R174, R161 ;  /* 0x000000a1aea6723e */ /* 0x008fe200000000ff */
[-C--:B------:R-:W-:Y:S01]  /*7a80*/  FMUL.FTZ R108, R108, R172.reuse ;  /* 0x000000ac6c6c7220 */ /* 0x080fe20000410000 */
[-C--:B------:R-:W-:Y:S01]  /*7a90*/  FMUL.FTZ R109, R109, R172.reuse ;  /* 0x000000ac6d6d7220 */ /* 0x080fe20000410000 */
[----:B------:R-:W-:Y:S01]  /*7aa0*/  FADD.FTZ R157, R7, R4 ;  /* 0x00000004079d7221 */ /* 0x000fe20000010000 */
[-C--:B------:R-:W-:Y:S01]  /*7ab0*/  FMUL.FTZ R112, R112, R172.reuse ;  /* 0x000000ac70707220 */ /* 0x080fe20000410000 */
[-C--:B------:R-:W-:Y:S01]  /*7ac0*/  FMUL.FTZ R113, R113, R172.reuse ;  /* 0x000000ac71717220 */ /* 0x080fe20000410000 */
[----:B------:R-:W1:Y:S01]  /*7ad0*/  MUFU.EX2 R11, R20 ;  /* 0x00000014000b7308 */ /* 0x000e620000000800 */
[----:B------:R-:W-:Y:S01]  /*7ae0*/  FADD.FTZ R4, R194, R157 ;  /* 0x0000009dc2047221 */ /* 0x000fe20000010000 */
[----:B----4-:R2:W-:Y:S01]  /*7af0*/  @!P3 STS [R175+0x28820], R21 ;  /* 0x02882015af00b388 */ /* 0x0105e20000000800 */
        /* <DEDUP_REMOVED lines=14> */
[----:B---3--:R-:W-:Y:S01]  /*7be0*/  F2FP.F16.F32.PACK_AB R152, R180, R15 ;  /* 0x0000000fb498723e */ /* 0x008fe200000000ff */
[----:B------:R-:W-:Y:S01]  /*7bf0*/  FADD.FTZ R15, R161, R4 ;  /* 0x00000004a10f7221 */ /* 0x000fe20000010000 */
[-C--:B------:R-:W-:Y:S01]  /*7c00*/  FMUL.FTZ R140, R140, R172.reuse ;  /* 0x000000ac8c8c7220 */ /* 0x080fe20000410000 */
[-C--:B------:R-:W-:Y:S01]  /*7c10*/  FMUL.FTZ R141, R141, R172.reuse ;  /* 0x000000ac8d8d7220 */ /* 0x080fe20000410000 */
[-C--:B------:R-:W-:Y:S01]  /*7c20*/  FMUL.FTZ R144, R144, R172.reuse ;  /* 0x000000ac90907220 */ /* 0x080fe20000410000 */
[----:B------:R-:W-:Y:S01]  /*7c30*/  FADD.FTZ R4, R174, R15 ;  /* 0x0000000fae047221 */ /* 0x000fe20000010000 */
[----:B-----5:R-:W-:Y:S01]  /*7c40*/  FFMA.FTZ R174, R21, R3, R168 ;  /* 0x0000000315ae7223 */ /* 0x020fe200000100a8 */
[----:B------:R3:W5:Y:S01]  /*7c50*/  MUFU.EX2 R157, R153 ;  /* 0x00000099009d7308 */ /* 0x0007620000000800 */
[-C--:B------:R-:W-:Y:S01]  /*7c60*/  FMUL.FTZ R145, R145, R172.reuse ;  /* 0x000000ac91917220 */ /* 0x080fe20000410000 */
[-C--:B------:R-:W-:Y:S01]  /*7c70*/  FMUL.FTZ R148, R148, R172.reuse ;  /* 0x000000ac94947220 */ /* 0x080fe20000410000 */
[----:B-1----:R-:W-:Y:S01]  /*7c80*/  FADD.FTZ R174, R11, R174 ;  /* 0x000000ae0bae7221 */ /* 0x002fe20000010000 */
[----:B------:R-:W-:Y:S01]  /*7c90*/  FMUL.FTZ R149, R149, R172 ;  /* 0x000000ac95957220 */ /* 0x000fe20000410000 */
[-C--:B------:R-:W-:Y:S01]  /*7ca0*/  FMUL.FTZ R26, R26, R21.reuse ;  /* 0x000000151a1a7220 */ /* 0x080fe20000410000 */
[-C--:B------:R-:W-:Y:S01]  /*7cb0*/  FMUL.FTZ R27, R27, R21.reuse ;  /* 0x000000151b1b7220 */ /* 0x080fe20000410000 */
[----:B----4-:R-:W-:Y:S01]  /*7cc0*/  FADD.FTZ R3, R155, R174 ;  /* 0x000000ae9b037221 */ /* 0x010fe20000010000 */
[----:B------:R-:W1:Y:S01]  /*7cd0*/  MUFU.EX2 R20, R181 ;  /* 0x000000b500147308 */ /* 0x000e620000000800 */
[----:B---3--:R-:W-:Y:S01]  /*7ce0*/  F2FP.F16.F32.PACK_AB R153, R11, R168 ;  /* 0x000000a80b99723e */ /* 0x008fe200000000ff */
[----:B------:R-:W-:Y:S01]  /*7cf0*/  FMUL.FTZ R30, R30, R21 ;  /* 0x000000151e1e7220 */ /* 0x000fe20000410000 */
[C---:B--2---:R-:W-:Y:S01]  /*7d00*/  FADD.FTZ R174, R8.reuse, R3 ;  /* 0x0000000308ae7221 */ /* 0x044fe20000010000 */
[----:B------:R-:W-:Y:S01]  /*7d10*/  F2FP.F16.F32.PACK_AB R155, R8, R155 ;  /* 0x0000009b089b723e */ /* 0x000fe200000000ff */
[----:B------:R-:W-:Y:S01]  /*7d20*/  BAR.SYNC.DEFER_BLOCKING 0xf, 0x100 ;  /* 0x03c4000000007b1d */ /* 0x000fe20000010000 */
[-C--:B------:R-:W-:Y:S01]  /*7d30*/  FMUL.FTZ R31, R31, R21.reuse ;  /* 0x000000151f1f7220 */ /* 0x080fe20000410000 */
[-C--:B------:R-:W-:Y:S01]  /*7d40*/  FMUL.FTZ R34, R34, R21.reuse ;  /* 0x0000001522227220 */ /* 0x080fe20000410000 */
[-C--:B------:R-:W-:Y:S01]  /*7d50*/  FMUL.FTZ R35, R35, R21.reuse ;  /* 0x0000001523237220 */ /* 0x080fe20000410000 */
[----:B-----5:R-:W-:Y:S01]  /*7d60*/  FADD.FTZ R3, R157, R174 ;  /* 0x000000ae9d037221 */ /* 0x020fe20000010000 */
[-C--:B------:R-:W-:Y:S01]  /*7d70*/  FMUL.FTZ R38, R38, R21.reuse ;  /* 0x0000001526267220 */ /* 0x080fe20000410000 */
[----:B------:R-:W2:Y:S01]  /*7d80*/  MUFU.EX2 R159, R183 ;  /* 0x000000b7009f7308 */ /* 0x000ea20000000800 */
[-C--:B------:R-:W-:Y:S01]  /*7d90*/  FMUL.FTZ R39, R39, R21.reuse ;  /* 0x0000001527277220 */ /* 0x080fe20000410000 */
[-C--:B------:R-:W-:Y:S01]  /*7da0*/  FMUL.FTZ R42, R42, R21.reuse ;  /* 0x000000152a2a7220 */ /* 0x080fe20000410000 */
[-C--:B------:R-:W-:Y:S01]  /*7db0*/  FMUL.FTZ R43, R43, R21.reuse ;  /* 0x000000152b2b7220 */ /* 0x080fe20000410000 */
[-C--:B------:R-:W-:Y:S01]  /*7dc0*/  FMUL.FTZ R46, R46, R21.reuse ;  /* 0x000000152e2e7220 */ /* 0x080fe20000410000 */
[----:B------:R-:W-:Y:S01]  /*7dd0*/  FMUL.FTZ R47, R47, R21 ;  /* 0x000000152f2f7220 */ /* 0x000fe20000410000 */
[C---:B-1----:R-:W-:Y:S01]  /*7de0*/  FADD.FTZ R174, R20.reuse, R3 ;  /* 0x0000000314ae7221 */ /* 0x042fe20000010000 */
[----:B------:R-:W-:Y:S01]  /*7df0*/  F2FP.F16.F32.PACK_AB R157, R20, R157 ;  /* 0x0000009d149d723e */ /* 0x000fe200000000ff */
        /* <DEDUP_REMOVED lines=9> */
[----:B--2---:R-:W-:Y:S01]  /*7e90*/  FADD.FTZ R3, R159, R174 ;  /* 0x000000ae9f037221 */ /* 0x004fe20000010000 */
[----:B------:R2:W-:Y:S01]  /*7ea0*/  STSM.16.M88.4 [R18+0x26800], R152 ;  /* 0x0268009812007844 */ /* 0x0005e20000000200 */
[-C--:B------:R-:W-:Y:S01]  /*7eb0*/  FMUL.FTZ R63, R63, R21.reuse ;  /* 0x000000153f3f7220 */ /* 0x080fe20000410000 */
[-C--:B------:R-:W-:Y:S01]  /*7ec0*/  FMUL.FTZ R66, R66, R21.reuse ;  /* 0x0000001542427220 */ /* 0x080fe20000410000 */
[-C--:B------:R-:W-:Y:S01]  /*7ed0*/  FMUL.FTZ R67, R67, R21.reuse ;  /* 0x0000001543437220 */ /* 0x080fe20000410000 */
[-C--:B------:R-:W-:Y:S01]  /*7ee0*/  FMUL.FTZ R70, R70, R21.reuse ;  /* 0x0000001546467220 */ /* 0x080fe20000410000 */
[----:B------:R-:W-:Y:S01]  /*7ef0*/  FMUL.FTZ R71, R71, R21 ;  /* 0x0000001547477220 */ /* 0x000fe20000410000 */
[----:B------:R-:W4:Y:S01]  /*7f00*/  MUFU.EX2 R196, R196 ;  /* 0x000000c400c47308 */ /* 0x000f220000000800 */
[C---:B-1----:R-:W-:Y:S01]  /*7f10*/  FADD.FTZ R174, R170.reuse, R3 ;  /* 0x00000003aaae7221 */ /* 0x042fe20000010000 */
[----:B------:R-:W-:Y:S01]  /*7f20*/  F2FP.F16.F32.PACK_AB R159, R170, R159 ;  /* 0x0000009faa9f723e */ /* 0x000fe200000000ff */
[-C--:B------:R-:W-:Y:S01]  /*7f30*/  FMUL.FTZ R74, R74, R21.reuse ;  /* 0x000000154a4a7220 */ /* 0x080fe20000410000 */
[-C--:B------:R-:W-:Y:S01]  /*7f40*/  FMUL.FTZ R75, R75, R21.reuse ;  /* 0x000000154b4b7220 */ /* 0x080fe20000410000 */
[-C--:B------:R-:W-:Y:S01]  /*7f50*/  FMUL.FTZ R78, R78, R21.reuse ;  /* 0x000000154e4e7220 */ /* 0x080fe20000410000 */
[-C--:B------:R-:W-:Y:S01]  /*7f60*/  FMUL.FTZ R79, R79, R21.reuse ;  /* 0x000000154f4f7220 */ /* 0x080fe20000410000 */
[----:B------:R2:W-:Y:S01]  /*7f70*/  STSM.16.M88.4 [R23], R156 ;  /* 0x0000009c17007844 */ /* 0x0005e20000000200 */
[----:B------:R-:W1:Y:S01]  /*7f80*/  MUFU.EX2 R163, R197 ;  /* 0x000000c500a37308 */ /* 0x000e620000000800 */
        /* <DEDUP_REMOVED lines=8> */
[C---:B----4-:R-:W-:Y:S01]  /*8010*/  FADD.FTZ R174, R196.reuse, R3 ;  /* 0x00000003c4ae7221 */ /* 0x050fe20000010000 */
[----:B------:R-:W-:Y:S01]  /*8020*/  F2FP.F16.F32.PACK_AB R161, R196, R161 ;  /* 0x000000a1c4a1723e */ /* 0x000fe200000000ff */
[-C--:B------:R-:W-:Y:S01]  /*8030*/  FMUL.FTZ R94, R94, R21.reuse ;  /* 0x000000155e5e7220 */ /* 0x080fe20000410000 */
[-C--:B------:R-:W-:Y:S01]  /*8040*/  FMUL.FTZ R95, R95, R21.reuse ;  /* 0x000000155f5f7220 */ /* 0x080fe20000410000 */
[-C--:B------:R-:W-:Y:S01]  /*8050*/  FMUL.FTZ R98, R98, R21.reuse ;  /* 0x0000001562627220 */ /* 0x080fe20000410000 */
[-C--:B------:R-:W-:Y:S01]  /*8060*/  FMUL.FTZ R99, R99, R21.reuse ;  /* 0x0000001563637220 */ /* 0x080fe20000410000 */
[-C--:B------:R-:W-:Y:S01]  /*8070*/  FMUL.FTZ R102, R102, R21.reuse ;  /* 0x0000001566667220 */ /* 0x080fe20000410000 */
[----:B------:R-:W4:Y:S01]  /*8080*/  MUFU.EX2 R165, R199 ;  /* 0x000000c700a57308 */ /* 0x000f220000000800 */
        /* <DEDUP_REMOVED lines=8> */
[C---:B---3--:R-:W-:Y:S01]  /*8110*/  FADD.FTZ R174, R198.reuse, R3 ;  /* 0x00000003c6ae7221 */ /* 0x048fe20000010000 */
[----:B------:R-:W-:Y:S01]  /*8120*/  F2FP.F16.F32.PACK_AB R163, R198, R163 ;  /* 0x000000a3c6a3723e */ /* 0x000fe200000000ff */
[-C--:B------:R-:W-:Y:S01]  /*8130*/  FMUL.FTZ R115, R115, R21.reuse ;  /* 0x0000001573737220 */ /* 0x080fe20000410000 */
[-C--:B------:R-:W-:Y:S01]  /*8140*/  FMUL.FTZ R118, R118, R21.reuse ;  /* 0x0000001576767220 */ /* 0x080fe20000410000 */
[-C--:B------:R-:W-:Y:S01]  /*8150*/  FMUL.FTZ R119, R119, R21.reuse ;  /* 0x0000001577777220 */ /* 0x080fe20000410000 */
[-C--:B------:R-:W-:Y:S01]  /*8160*/  FMUL.FTZ R122, R122, R21.reuse ;  /* 0x000000157a7a7220 */ /* 0x080fe20000410000 */
[----:B------:R2:W-:Y:S01]  /*8170*/  STSM.16.M88.4 [R19], R160 ;  /* 0x000000a013007844 */ /* 0x0005e20000000200 */
[----:B------:R-:W3:Y:S01]  /*8180*/  MUFU.EX2 R167, R201 ;  /* 0x000000c900a77308 */ /* 0x000ee20000000800 */
[----:B----4-:R-:W-:Y:S01]  /*8190*/  FADD.FTZ R3, R165, R174 ;  /* 0x000000aea5037221 */ /* 0x010fe20000010000 */
[-C--:B------:R-:W-:Y:S01]  /*81a0*/  FMUL.FTZ R123, R123, R21.reuse ;  /* 0x000000157b7b7220 */ /* 0x080fe20000410000 */
        /* <DEDUP_REMOVED lines=12> */
[-C--:B------:R-:W-:Y:S01]  /*8270*/  FMUL.FTZ R143, R143, R21.reuse ;  /* 0x000000158f8f7220 */ /* 0x080fe20000410000 */
[-C--:B------:R-:W-:Y:S01]  /*8280*/  FMUL.FTZ R146, R146, R21.reuse ;  /* 0x0000001592927220 */ /* 0x080fe20000410000 */
[----:B---3--:R-:W-:Y:S01]  /*8290*/  FADD.FTZ R3, R167, R168 ;  /* 0x000000a8a7037221 */ /* 0x008fe20000010000 */
[-C--:B------:R-:W-:Y:S01]  /*82a0*/  FMUL.FTZ R147, R147, R21.reuse ;  /* 0x0000001593937220 */ /* 0x080fe20000410000 */
[-C--:B------:R-:W-:Y:S01]  /*82b0*/  FMUL.FTZ R150, R150, R21.reuse ;  /* 0x0000001596967220 */ /* 0x080fe20000410000 */
[----:B------:R-:W-:Y:S01]  /*82c0*/  FMUL.FTZ R151, R151, R21 ;  /* 0x0000001597977220 */ /* 0x000fe20000410000 */
[C---:B----4-:R-:W-:Y:S01]  /*82d0*/  F2FP.F16.F32.PACK_AB R167, R178.reuse, R167 ;  /* 0x000000a7b2a7723e */ /* 0x050fe200000000ff */
[----:B------:R-:W-:-:S04]  /*82e0*/  FADD.FTZ R3, R178, R3 ;  /* 0x00000003b2037221 */ /* 0x000fc80000010000 */
[----:B------:R2:W-:Y:S01]  /*82f0*/  STSM.16.M88.4 [R22], R164 ;  /* 0x000000a416007844 */ /* 0x0005e20000000200 */
[----:B------:R-:W-:Y:S05]  /*8300*/  @!P0 BRA `(.L_x_4004) ;  /* 0x0000000000048947 */ /* 0x000fea0003800000 */
[----:B------:R-:W-:Y:S01]  /*8310*/  BPT.TRAP 0x1 ;  /* 0x000000040000795c */ /* 0x000fe20000300000 */
.L_x_4004:
[----:B------:R1:W3:Y:S01]  /*8320*/  SYNCS.PHASECHK.TRANS64.TRYWAIT P3, [UR27+0x28c50], R10 ;  /* 0x028c500aff0075a7 */ /* 0x0002e2000806015b */
[----:B------:R-:W-:Y:S05]  /*8330*/  @!P0 BRA `(.L_x_4005) ;  /* 0x0000000000048947 */ /* 0x000fea0003800000 */
[----:B------:R-:W-:Y:S01]  /*8340*/  BPT.TRAP 0x1 ;  /* 0x000000040000795c */ /* 0x000fe20000300000 */
.L_x_4005:
[----:B---3--:R-:W-:Y:S05]  /*8350*/  @P3 BRA `(.L_x_4006) ;  /* 0x0000000000083947 */ /* 0x008fea0003800000 */
[----:B------:R-:W3:Y:S02]  /*8360*/  SYNCS.PHASECHK.TRANS64.TRYWAIT P3, [UR27+0x28c50], R10 ;  /* 0x028c500aff0075a7 */ /* 0x000ee4000806015b */
[----:B---3--:R-:W-:Y:S05]  /*8370*/  @!P3 BRA `(.L_x_4007) ;  /* 0x000000a40024b947 */ /* 0x008fea0003800000 */
.L_x_4006:
[----:B------:R-:W-:Y:S01]  /*8380*/  ULEA UR11, UR26, UR45, 0xc ;  /* 0x0000002d1a0b7291 */ /* 0x000fe2000f8e603f */
[----:B------:R-:W-:Y:S01]  /*8390*/  WARPGROUP.ARRIVE ;  /* 0x00000000000079c5 */ /* 0x000fe20000000000 */
[----:B------:R-:W-:Y:S01]  /*83a0*/  UMOV UR7, 0x40000040 ;  /* 0x4000004000077882 */ /* 0x000fe20000000000 */
[----:B------:R-:W-:Y:S01]  /*83b0*/  ISETP.GT.AND P3, PT, R9, R12, PT ;  /* 0x0000000c0900720c */ /* 0x000fe20003f64270 */
[----:B------:R-:W-:Y:S01]  /*83c0*/  UMOV UR39, UR26 ;  /* 0x0000001a00277c82 */ /* 0x000fe20008000000 */
[----:B---3--:R-:W-:Y:S01]  /*83d0*/  @!P1 IADD3 R13, R13, 0x28c60, RZ ;  /* 0x00028c600d0d9810 */ /* 0x008fe20007ffe0ff */
[----:B------:R-:W-:Y:S01]  /*83e0*/  VIADD R9, R9, 0xffffffff ;  /* 0xffffffff09097836 */ /* 0x000fe20000000000 */
[----:B------:R-:W-:Y:S01]  /*83f0*/  UMOV UR6, UR11 ;  /* 0x0000000b00067c82 */ /* 0x000fe20008000000 */
[----:B------:R-:W-:Y:S01]  /*8400*/  MOV R8, R169 ;  /* 0x000000a900087202 */ /* 0x000fe20000000f00 */
[----:B------:R-:W-:Y:S01]  /*8410*/  HGMMA.64x256x16.F32 R24, R152, gdesc[UR4].tnspB, R24, gsb0 ;  /* 0x43e0000498187df0 */ /* 0x000fe20008000818 */
[----:B------:R-:W-:Y:S01]  /*8420*/  UIADD3 UR6, UR11, 0x80, URZ ;  /* 0x000000800b067890 */ /* 0x000fe2000fffe03f */
[----:B------:R-:W-:Y:S01]  /*8430*/  @!P1 PRMT R13, RZ, 0x654, R13 ;  /* 0x00000654ff0d9816 */ /* 0x000fe2000000000d */
[----:B------:R-:W-:Y:S01]  /*8440*/  UMOV UR7, 0x40000040 ;  /* 0x4000004000077882 */ /* 0x000fe20000000000 */
[----:B------:R-:W-:Y:S01]  /*8450*/  IMAD.MOV.U32 R7, RZ, RZ, R14 ;  /* 0x000000ffff077224 */ /* 0x000fe200078e000e */
[----:B------:R-:W-:-:S02]  /*8460*/  WARPGROUP.DEPBAR.LE gsb0, 0x0 ;  /* 0x00008000000079c5 */ /* 0x000fc40000010000 */
[----:B------:R-:W-:-:S15]  /*8470*/  WARPGROUP.ARRIVE ;  /* 0x00000000000079c5 */ /* 0x000fde0000000000 */
[----:B------:R-:W-:-:S06]  /*8480*/  NOP ;  /* 0x0000000000007918 */ /* 0x000fcc0000000000 */
        /* <DEDUP_REMOVED lines=24> */
[----:B------:R-:W-:Y:S01]  /*8610*/  MOV R8, R169 ;  /* 0x000000a900087202 */ /* 0x000fe20000000f00 */
[----:B------:R-:W-:Y:S01]  /*8620*/  IMAD.MOV.U32 R7, RZ, RZ, R14 ;  /* 0x000000ffff077224 */ /* 0x000fe200078e000e */
[----:B------:R-:W-:-:S06]  /*8630*/  UMOV UR39, UR26 ;  /* 0x0000001a00277c82 */ /* 0x000fcc0008000000 */
.L_x_3991:
[----:B------:R-:W-:Y:S01]  /*8640*/  ULDC UR14, c[0x0][0x9e4] ;  /* 0x00027900000e7ab9 */ /* 0x000fe20000000800 */
[----:B------:R-:W-:Y:S01]  /*8650*/  ULDC UR11, c[0x0][0x9dc] ;  /* 0x00027700000b7ab9 */ /* 0x000fe20000000800 */
[----:B------:R-:W-:Y:S02]  /*8660*/  UISETP.GE.AND UP0, UPT, UR14, 0x1, UPT ;  /* 0x000000010e00788c */ /* 0x000fe4000bf06270 */
[----:B------:R-:W-:-:S04]  /*8670*/  UIADD3 UR11, UR54, -UR11, URZ ;  /* 0x8000000b360b7290 */ /* 0x000fc8000fffe03f */
[----:B------:R-:W-:-:S13]  /*8680*/  PLOP3.LUT P6, PT, PT, PT, UP0, 0x80, 0x0 ;  /* 0x000000000000781c */ /* 0x000fda0003fcf008 */
[----:B------:R-:W-:Y:S05]  /*8690*/  @!P6 BRA `(.L_x_4009) ;  /* 0x000000000044e947 */ /* 0x000fea0003800000 */
        /* <DEDUP_REMOVED lines=10> */
.L_x_4010:
[----:B------:R-:W-:-:S11]  /*8740*/  UISETP.NE.AND UP0, UPT, UR14, 0x1, UPT ;  /* 0x000000010e00788c */ /* 0x000fd6000bf05270 */
[----:B------:R-:W-:Y:S02]  /*8750*/  @UP0 ULDC.64 UR18, c[0x0][0x9e8] ;  /* 0x00027a0000120ab9 */ /* 0x000fe40000000a00 */
[----:B------:R-:W-:-:S04]  /*8760*/  UIMAD.WIDE.U32 UR6, UR54, UR18, URZ ;  /* 0x00000012360672a5 */ /* 0x000fc8000f8e003f */
[----:B------:R-:W-:-:S12]  /*8770*/  @UP0 USHF.R.U32.HI UR54, URZ, UR19, UR7 ;  /* 0x000000133f360299 */ /* 0x000fd80008011607 */
.L_x_4011:
[----:B------:R-:W-:-:S04]  /*8780*/  UIMAD UR54, UR54, UR14, URZ ;  /* 0x0000000e363672a4 */ /* 0x000fc8000f8e023f */
[----:B------:R-:W-:-:S04]  /*8790*/  UISETP.LT.AND UP0, UPT, UR11, UR54, UPT ;  /* 0x000000360b00728c */ /* 0x000fc8000bf01270 */
[----:B------:R-:W-:-:S12]  /*87a0*/  USEL UR11, UR11, UR54, !UP0 ;  /* 0x000000360b0b7287 */ /* 0x000fd8000c000000 */
.L_x_4009:
[----:B------:R-:W-:-:S04]  /*87b0*/  UIADD3 UR11, UR11, 0x3f, URZ ;  /* 0x0000003f0b0b7890 */ /* 0x000fc8000fffe03f */
[----:B------:R-:W-:-:S04]  /*87c0*/  USHF.R.S32.HI UR6, URZ, 0x1f, UR11 ;  /* 0x0000001f3f067899 */ /* 0x000fc8000801140b */
[----:B------:R-:W-:-:S04]  /*87d0*/  ULEA.HI UR6, UR6, UR11, URZ, 0x6 ;  /* 0x0000000b06067291 */ /* 0x000fc8000f8f303f */
[----:B------:R-:W-:-:S04]  /*87e0*/  USHF.R.S32.HI UR6, URZ, 0x6, UR6 ;  /* 0x000000063f067899 */ /* 0x000fc80008011406 */
[----:B------:R-:W-:-:S04]  /*87f0*/  UISETP.LT.AND UP0, UPT, UR41, UR6, UPT ;  /* 0x000000062900728c */ /* 0x000fc8000bf01270 */
[----:B------:R-:W-:-:S06]  /*8800*/  USEL UR21, UR41, UR6, !UP0 ;  /* 0x0000000629157287 */ /* 0x000fcc000c000000 */
[----:B------:R-:W-:-:S13]  /*8810*/  ISETP.GE.AND P2, PT, R9, UR21, PT ;  /* 0x0000001509007c0c */ /* 0x000fda000bf46270 */
[----:B------:R-:W-:Y:S05]  /*8820*/  @!P2 BRA `(.L_x_4012) ;  /* 0x0000001c0038a947 */ /* 0x000fea0003800000 */
[----:B------:R-:W-:Y:S01]  /*8830*/  MOV R11, R8 ;  /* 0x00000008000b7202 */ /* 0x000fe20000000f00 */
[----:B------:R-:W-:Y:S01]  /*8840*/  IMAD.MOV.U32 R20, RZ, RZ, R7 ;  /* 0x000000ffff147224 */ /* 0x000fe200078e0007 */
[----:B-1----:R-:W-:Y:S01]  /*8850*/  MOV R10, R9 ;  /* 0x00000009000a7202 */ /* 0x002fe20000000f00 */
[----:B------:R-:W-:Y:S01]  /*8860*/  UMOV UR23, UR39 ;  /* 0x0000002700177c82 */ /* 0x000fe20008000000 */
[----:B------:R-:W-:Y:S01]  /*8870*/  ULDC UR22, c[0x0][0x988] ;  /* 0x0002620000167ab9 */ /* 0x000fe20000000800 */
[----:B------:R-:W-:-:S05]  /*8880*/  ULDC UR24, c[0x0][0x9d8] ;  /* 0x0002760000187ab9 */ /* 0x000fca0000000800 */
.L_x_4021:
[----:B------:R-:W-:Y:S01]  /*8890*/  UIADD3 UR39, UR23, 0x1, URZ ;  /* 0x0000000117277890 */ /* 0x000fe2000fffe03f */
[C---:B------:R-:W-:Y:S01]  /*88a0*/  ISETP.GT.AND P2, PT, R10.reuse, UR21, PT ;  /* 0x000000150a007c0c */ /* 0x040fe2000bf44270 */
[----:B------:R-:W-:Y:S02]  /*88b0*/  VIADD R10, R10, 0xffffffff ;  /* 0xffffffff0a0a7836 */ /* 0x000fe40000000000 */
[----:B------:R-:W-:-:S04]  /*88c0*/  UISETP.NE.AND UP0, UPT, UR39, 0x2, UPT ;  /* 0x000000022700788c */ /* 0x000fc8000bf05270 */
[----:B------:R-:W-:Y:S02]  /*88d0*/  USEL UR6, URZ, 0x1, UP0 ;  /* 0x000000013f067887 */ /* 0x000fe40008000000 */
[----:B------:R-:W-:Y:S02]  /*88e0*/  USEL UR39, UR39, URZ, UP0 ;  /* 0x0000003f27277287 */ /* 0x000fe40008000000 */
[----:B------:R-:W-:Y:S01]  /*88f0*/  ULOP3.LUT UR38, UR38, UR6, URZ, 0x3c, !UPT ;  /* 0x0000000626267292 */ /* 0x000fe2000f8e3c3f */
[----:B-1--4-:R-:W-:Y:S11]  /*8900*/  @!P0 BRA `(.L_x_4013) ;  /* 0x0000000000048947 */ /* 0x012ff60003800000 */
[----:B------:R-:W-:Y:S01]  /*8910*/  BPT.TRAP 0x1 ;  /* 0x000000040000795c */ /* 0x000fe20000300000 */
.L_x_4013:
[----:B------:R-:W-:Y:S01]  /*8920*/  ULEA UR25, UR39, UR48, 0x3 ;  /* 0x0000003027197291 */ /* 0x000fe2000f8e183f */
[----:B------:R-:W-:-:S04]  /*8930*/  MOV R9, UR38 ;  /* 0x0000002600097c02 */ /* 0x000fc80008000f00 */
[----:B------:R-:W-:-:S04]  /*8940*/  SHF.L.U32 R9, R9, 0x1f, RZ ;  /* 0x0000001f09097819 */ /* 0x000fc800000006ff */
[----:B------:R1:W4:Y:S01]  /*8950*/  SYNCS.PHASECHK.TRANS64.TRYWAIT P3, [UR25+0x28c30], R9 ;  /* 0x028c3009ff0075a7 */ /* 0x0003220008060159 */
[----:B------:R-:W-:Y:S05]  /*8960*/  @!P0 BRA `(.L_x_4014) ;  /* 0x0000000000048947 */ /* 0x000fea0003800000 */
[----:B------:R-:W-:Y:S01]  /*8970*/  BPT.TRAP 0x1 ;  /* 0x000000040000795c */ /* 0x000fe20000300000 */
.L_x_4014:
[----:B----4-:R-:W-:Y:S05]  /*8980*/  @P3 BRA `(.L_x_4015) ;  /* 0x0000000000083947 */ /* 0x010fea0003800000 */
[----:B------:R-:W4:Y:S02]  /*8990*/  SYNCS.PHASECHK.TRANS64.TRYWAIT P3, [UR25+0x28c30], R9 ;  /* 0x028c3009ff0075a7 */ /* 0x000f240008060159 */
[----:B----4-:R-:W-:Y:S05]  /*89a0*/  @!P3 BRA `(.L_x_4016) ;  /* 0x0000009c00acb947 */ /* 0x010fea0003800000 */
.L_x_4015:
[----:B------:R-:W-:Y:S01]  /*89b0*/  R2UR UR18, R0 ;  /* 0x00000000001272ca */ /* 0x000fe200000e0000 */
[----:B--2---:R-:W-:Y:S01]  /*89c0*/  WARPGROUP.ARRIVE ;  /* 0x00000000000079c5 */ /* 0x004fe20000000000 */
[----:B------:R-:W-:Y:S01]  /*89d0*/  UMOV UR19, 0x40000040 ;  /* 0x4000004000137882 */ /* 0x000fe20000000000 */
[----:B------:R-:W-:Y:S01]  /*89e0*/  UMOV UR7, 0x40000040 ;  /* 0x4000004000077882 */ /* 0x000fe20000000000 */
[----:B------:R-:W-:Y:S01]  /*89f0*/  UMOV UR11, 0x40000040 ;  /* 0x40000040000b7882 */ /* 0x000fe20000000000 */
[----:B------:R-:W-:-:S08]  /*8a00*/  UMOV UR15, 0x40000040 ;  /* 0x40000040000f7882 */ /* 0x000fd00000000000 */
[----:B------:R-:W-:-:S04]  /*8a10*/  ULEA UR18, UR39, UR18, 0x9 ;  /* 0x0000001227127291 */ /* 0x000fc8000f8e483f */
[----:B------:R-:W-:Y:S02]  /*8a20*/  UIADD3 UR6, UR18, 0x2, URZ ;  /* 0x0000000212067890 */ /* 0x000fe4000fffe03f */
[----:B------:R-:W-:Y:S02]  /*8a30*/  UIADD3 UR10, UR18, 0x4, URZ ;  /* 0x00000004120a7890 */ /* 0x000fe4000fffe03f */
[----:B------:R-:W-:Y:S02]  /*8a40*/  UIADD3 UR14, UR18, 0x6, URZ ;  /* 0x00000006120e7890 */ /* 0x000fe4000fffe03f */
[----:B------:R-:W-:Y:S03]  /*8a50*/  HGMMA.64x64x16.F32 R152, gdesc[UR16], RZ, !UPT, gsb0 ;  /* 0x00e00000109879f0 */ /* 0x000fe6000c0008ff */
[----:B------:R-:W-:Y:S02]  /*8a60*/  WARPGROUP.DEPBAR.LE gsb0, 0x0 ;  /* 0x00008000000079c5 */ /* 0x000fe40000010000 */
[----:B------:R-:W-:-:S06]  /*8a70*/  WARPGROUP.ARRIVE ;  /* 0x00000000000079c5 */ /* 0x000fcc0000000000 */
[----:B------:R-:W-:Y:S03]  /*8a80*/  HGMMA.64x64x16.F32 R152, gdesc[UR4], R152, gsb0 ;  /* 0x00e00000049879f0 */ /* 0x000fe60008000898 */
[----:B------:R-:W-:Y:S02]  /*8a90*/  WARPGROUP.DEPBAR.LE gsb0, 0x0 ;  /* 0x00008000000079c5 */ /* 0x000fe40000010000 */
[----:B------:R-:W-:-:S06]  /*8aa0*/  WARPGROUP.ARRIVE ;  /* 0x00000000000079c5 */ /* 0x000fcc0000000000 */
[----:B------:R-:W-:Y:S01]  /*8ab0*/  HGMMA.64x64x16.F32 R152, gdesc[UR8], R152, gsb0 ;  /* 0x00e00000089879f0 */ /* 0x000fe20008000898 */
[----:B------:R-:W-:Y:S02]  /*8ac0*/  UMOV UR10, UR22 ;  /* 0x00000016000a7c82 */ /* 0x000fe40008000000 */
[----:B------:R-:W-:Y:S02]  /*8ad0*/  WARPGROUP.DEPBAR.LE gsb0, 0x0 ;  /* 0x00008000000079c5 */ /* 0x000fe40000010000 */
[----:B------:R-:W-:-:S06]  /*8ae0*/  WARPGROUP.ARRIVE ;  /* 0x00000000000079c5 */ /* 0x000fcc0000000000 */
[----:B------:R-:W-:Y:S03]  /*8af0*/  HGMMA.64x64x16.F32 R152, gdesc[UR12], R152, gsb0 ;  /* 0x00e000000c9879f0 */ /* 0x000fe60008000898 */
[----:B------:R-:W-:Y:S02]  /*8b00*/  WARPGROUP.DEPBAR.LE gsb0, 0x0 ;  /* 0x00008000000079c5 */ /* 0x000fe40000010000 */
[----:B------:R-:W-:Y:S01]  /*8b10*/  FMUL.FTZ R21, R152, UR24 ;  /* 0x0000001898157c20 */ /* 0x000fe20008410000 */
[----:B----4-:R-:W-:Y:S01]  /*8b20*/  FMUL.FTZ R8, R153, UR24 ;  /* 0x0000001899087c20 */ /* 0x010fe20008410000 */
[----:B------:R-:W-:Y:S01]  /*8b30*/  FMUL.FTZ R152, R156, UR24 ;  /* 0x000000189c987c20 */ /* 0x000fe20008410000 */
[----:B------:R-:W-:Y:S01]  /*8b40*/  FMUL.FTZ R153, R157, UR24 ;  /* 0x000000189d997c20 */ /* 0x000fe20008410000 */
[----:B------:R-:W-:Y:S01]  /*8b50*/  FMUL.FTZ R12, R154, UR24 ;  /* 0x000000189a0c7c20 */ /* 0x000fe20008410000 */
[----:B------:R-:W-:Y:S01]  /*8b60*/  FMUL.FTZ R154, R160, UR24 ;  /* 0x00000018a09a7c20 */ /* 0x000fe20008410000 */
[----:B------:R-:W2:Y:S01]  /*8b70*/  MUFU.TANH R21, R21 ;  /* 0x0000001500157308 */ /* 0x000ea20000002400 */
[----:B---3--:R-:W-:Y:S01]  /*8b80*/  FMUL.FTZ R13, R155, UR24 ;  /* 0x000000189b0d7c20 */ /* 0x008fe20008410000 */
        /* <DEDUP_REMOVED lines=25> */
[----:B------:R-:W-:-:S05]  /*8d20*/  FMUL.FTZ R177, R183, UR24 ;  /* 0x00000018b7b17c20 */ /* 0x000fca0008410000 */
[----:B------:R-:W3:Y:S01]  /*8d30*/  MUFU.TANH R154, R154 ;  /* 0x0000009a009a7308 */ /* 0x000ee20000002400 */
[----:B----4-:R-:W-:-:S07]  /*8d40*/  FMNMX.FTZ R168, R152, R7, !PT ;  /* 0x0000000798a87209 */ /* 0x010fce0007810000 */
[----:B------:R-:W4:Y:S01]  /*8d50*/  MUFU.TANH R155, R155 ;  /* 0x0000009b009b7308 */ /* 0x000f220000002400 */
[----:B--2---:R-:W-:-:S07]  /*8d60*/  FMNMX.FTZ R7, R153, R168, !PT ;  /* 0x000000a899077209 */ /* 0x004fce0007810000 */
[----:B------:R-:W2:Y:S01]  /*8d70*/  MUFU.TANH R156, R156 ;  /* 0x0000009c009c7308 */ /* 0x000ea20000002400 */
[----:B---3--:R-:W-:-:S07]  /*8d80*/  FMNMX.FTZ R168, R154, R7, !PT ;  /* 0x000000079aa87209 */ /* 0x008fce0007810000 */
[----:B------:R-:W3:Y:S01]  /*8d90*/  MUFU.TANH R157, R157 ;  /* 0x0000009d009d7308 */ /* 0x000ee20000002400 */
[----:B----4-:R-:W-:Y:S01]  /*8da0*/  FMNMX.FTZ R7, R155, R168, !PT ;  /* 0x000000a89b077209 */ /* 0x010fe20007810000 */
[----:B------:R-:W-:-:S06]  /*8db0*/  FMUL.FTZ R168, R180, UR24 ;  /* 0x00000018b4a87c20 */ /* 0x000fcc0008410000 */
        /* <DEDUP_REMOVED lines=19> */
[----:B--2---:R-:W-:Y:S01]  /*8ef0*/  FMNMX.FTZ R7, R169, R172, !PT ;  /* 0x000000aca9077209 */ /* 0x004fe20007810000 */
[----:B------:R-:W-:Y:S01]  /*8f00*/  FMUL.FTZ R172, R174, UR24 ;  /* 0x00000018aeac7c20 */ /* 0x000fe20008410000 */
[----:B------:R-:W-:-:S03]  /*8f10*/  FMUL.FTZ R174, R179, UR24 ;  /* 0x00000018b3ae7c20 */ /* 0x000fc60008410000 */
[----:B------:R-:W2:Y:S02]  /*8f20*/  SHFL.BFLY PT, R176, R7, 0x2, 0x1f ;  /* 0x0c401f0007b07f89 */ /* 0x000ea400000e0000 */
[----:B------:R-:W5:Y:S08]  /*8f30*/  MUFU.TANH R14, R14 ;  /* 0x0000000e000e7308 */ /* 0x000f700000002400 */
[----:B------:R-:W1:Y:S08]  /*8f40*/  MUFU.TANH R15, R15 ;  /* 0x0000000f000f7308 */ /* 0x000e700000002400 */
[----:B------:R-:W1:Y:S01]  /*8f50*/  MUFU.TANH R162, R162 ;  /* 0x000000a200a27308 */ /* 0x000e620000002400 */
[----:B--2---:R-:W-:-:S02]  /*8f60*/  FMNMX.FTZ R180, R7, R176, !PT ;  /* 0x000000b007b47209 */ /* 0x004fc40007810000 */
[----:B---3--:R-:W-:-:S05]  /*8f70*/  FMNMX.FTZ R176, R12, R11, !PT ;  /* 0x0000000b0cb07209 */ /* 0x008fca0007810000 */
[----:B------:R-:W2:Y:S01]  /*8f80*/  MUFU.TANH R163, R163 ;  /* 0x000000a300a37308 */ /* 0x000ea20000002400 */
[----:B------:R-:W3:Y:S01]  /*8f90*/  SHFL.BFLY PT, R181, R180, 0x1, 0x1f ;  /* 0x0c201f00b4b57f89 */ /* 0x000ee200000e0000 */
[----:B----4-:R-:W-:Y:S01]  /*8fa0*/  FMNMX.FTZ R7, R13, R176, !PT ;  /* 0x000000b00d077209 */ /* 0x010fe20007810000 */
[----:B------:R-:W-:-:S03]  /*8fb0*/  FMUL.FTZ R176, R182, UR24 ;  /* 0x00000018b6b07c20 */ /* 0x000fc60008410000 */
[----:B-----5:R-:W-:Y:S02]  /*8fc0*/  FMNMX.FTZ R178, R14, R7, !PT ;  /* 0x000000070eb27209 */ /* 0x020fe40007810000 */
[----:B------:R-:W4:Y:S02]  /*8fd0*/  MUFU.TANH R166, R166 ;  /* 0x000000a600a67308 */ /* 0x000f240000002400 */
[----:B-1----:R-:W-:-:S04]  /*8fe0*/  FMNMX.FTZ R7, R15, R178, !PT ;  /* 0x000000b20f077209 */ /* 0x002fc80007810000 */
[----:B------:R-:W-:Y:S02]  /*8ff0*/  FMNMX.FTZ R178, R162, R7, !PT ;  /* 0x00000007a2b27209 */ /* 0x000fe40007810000 */
[----:B------:R-:W1:Y:S02]  /*9000*/  MUFU.TANH R167, R167 ;  /* 0x000000a700a77308 */ /* 0x000e640000002400 */
[----:B--2---:R-:W-:-:S06]  /*9010*/  FMNMX.FTZ R179, R163, R178, !PT ;  /* 0x000000b2a3b37209 */ /* 0x004fcc0007810000 */
[----:B------:R-:W2:Y:S01]  /*9020*/  MUFU.TANH R170, R170 ;  /* 0x000000aa00aa7308 */ /* 0x000ea20000002400 */
[----:B---3--:R-:W-:-:S05]  /*9030*/  FMNMX.FTZ R7, R180, R181, !PT ;  /* 0x000000b5b4077209 */ /* 0x008fca0007810000 */
[C---:B------:R-:W-:Y:S02]  /*9040*/  FADD.FTZ R178, -R7.reuse, R20 ;  /* 0x0000001407b27221 */ /* 0x040fe40000010100 */
[----:B------:R-:W3:Y:S01]  /*9050*/  MUFU.TANH R171, R171 ;  /* 0x000000ab00ab7308 */ /* 0x000ee20000002400 */
[----:B----4-:R-:W-:Y:S01]  /*9060*/  FMNMX.FTZ R20, R166, R179, !PT ;  /* 0x000000b3a6147209 */ /* 0x010fe20007810000 */
[----:B------:R-:W-:Y:S01]  /*9070*/  FMUL.FTZ R193, R7, UR10 ;  /* 0x0000000a07c17c20 */ /* 0x000fe20008410000 */
[----:B------:R-:W-:Y:S02]  /*9080*/  FMUL.FTZ R179, R178, UR10 ;  /* 0x0000000ab2b37c20 */ /* 0x000fe40008410000 */
[----:B-1----:R-:W-:Y:S01]  /*9090*/  FMNMX.FTZ R181, R167, R20, !PT ;  /* 0x00000014a7b57209 */ /* 0x002fe20007810000 */
        /* <DEDUP_REMOVED lines=13> */
[--C-:B------:R-:W-:Y:S01]  /*9170*/  FFMA.FTZ R159, R160, UR10, -R193.reuse ;  /* 0x0000000aa09f7c23 */ /* 0x100fe200080108c1 */
[--C-:B------:R-:W-:Y:S01]  /*9180*/  FFMA.FTZ R196, R169, UR10, -R193.reuse ;  /* 0x0000000aa9c47c23 */ /* 0x100fe200080108c1 */
[----:B------:R-:W-:-:S03]  /*9190*/  FFMA.FTZ R164, R164, UR10, -R193 ;  /* 0x0000000aa4a47c23 */ /* 0x000fc600080108c1 */
[----:B------:R-:W3:Y:S01]  /*91a0*/  MUFU.TANH R173, R173 ;  /* 0x000000ad00ad7308 */ /* 0x000ee20000002400 */
[----:B-1----:R-:W-:Y:S01]  /*91b0*/  FMNMX.FTZ R178, R172, R21, !PT ;  /* 0x00000015acb27209 */ /* 0x002fe20007810000 */
[----:B------:R-:W-:-:S06]  /*91c0*/  FFMA.FTZ R21, R8, UR10, -R193 ;  /* 0x0000000a08157c23 */ /* 0x000fcc00080108c1 */
[----:B------:R-:W1:Y:S01]  /*91d0*/  MUFU.TANH R174, R174 ;  /* 0x000000ae00ae7308 */ /* 0x000e620000002400 */
[----:B--2---:R-:W-:-:S07]  /*91e0*/  FMNMX.FTZ R178, R175, R178, !PT ;  /* 0x000000b2afb27209 */ /* 0x004fce0007810000 */
[----:B------:R-:W2:Y:S01]  /*91f0*/  MUFU.TANH R176, R176 ;  /* 0x000000b000b07308 */ /* 0x000ea20000002400 */
[----:B---3--:R-:W-:Y:S01]  /*9200*/  FMNMX.FTZ R181, R173, R178, !PT ;  /* 0x000000b2adb57209 */ /* 0x008fe20007810000 */
[----:B------:R-:W-:-:S06]  /*9210*/  FFMA.FTZ R178, R152, UR10, -R193 ;  /* 0x0000000a98b27c23 */ /* 0x000fcc00080108c1 */
[----:B------:R-:W3:Y:S01]  /*9220*/  MUFU.TANH R177, R177 ;  /* 0x000000b100b17308 */ /* 0x000ee20000002400 */
[----:B-1----:R-:W-:-:S07]  /*9230*/  FMNMX.FTZ R181, R174, R181, !PT ;  /* 0x000000b5aeb57209 */ /* 0x002fce0007810000 */
[----:B------:R-:W1:Y:S01]  /*9240*/  MUFU.EX2 R179, R179 ;  /* 0x000000b300b37308 */ /* 0x000e620000000800 */
[----:B--2---:R-:W-:Y:S01]  /*9250*/  FMNMX.FTZ R8, R176, R181, !PT ;  /* 0x000000b5b0087209 */ /* 0x004fe20007810000 */
[----:B------:R-:W-:-:S06]  /*9260*/  FFMA.FTZ R181, R156, UR10, -R193 ;  /* 0x0000000a9cb57c23 */ /* 0x000fcc00080108c1 */
[----:B------:R2:W4:Y:S01]  /*9270*/  MUFU.EX2 R20, R180 ;  /* 0x000000b400147308 */ /* 0x0005220000000800 */
[----:B---3--:R-:W-:-:S05]  /*9280*/  FMNMX.FTZ R8, R177, R8, !PT ;  /* 0x00000008b1087209 */ /* 0x008fca0007810000 */
[----:B------:R-:W3:Y:S02]  /*9290*/  SHFL.BFLY PT, R183, R8, 0x2, 0x1f ;  /* 0x0c401f0008b77f89 */ /* 0x000ee400000e0000 */
[----:B------:R-:W5:Y:S01]  /*92a0*/  MUFU.EX2 R21, R21 ;  /* 0x0000001500157308 */ /* 0x000f620000000800 */
[----:B--2---:R-:W-:Y:S01]  /*92b0*/  FFMA.FTZ R180, R154, UR10, -R193 ;  /* 0x0000000a9ab47c23 */ /* 0x004fe200080108c1 */
[-C--:B-1----:R-:W-:Y:S01]  /*92c0*/  FMUL.FTZ R24, R24, R179.reuse ;  /* 0x000000b318187220 */ /* 0x082fe20000410000 */
[-C--:B------:R-:W-:Y:S01]  /*92d0*/  FMUL.FTZ R25, R25, R179.reuse ;  /* 0x000000b319197220 */ /* 0x080fe20000410000 */
[-C--:B------:R-:W-:Y:S01]  /*92e0*/  FMUL.FTZ R28, R28, R179.reuse ;  /* 0x000000b31c1c7220 */ /* 0x080fe20000410000 */
[-C--:B------:R-:W-:Y:S01]  /*92f0*/  FMUL.FTZ R29, R29, R179.reuse ;  /* 0x000000b31d1d7220 */ /* 0x080fe20000410000 */
[-C--:B------:R-:W-:Y:S01]  /*9300*/  FMUL.FTZ R32, R32, R179.reuse ;  /* 0x000000b320207220 */ /* 0x080fe20000410000 */
[-C--:B------:R-:W-:Y:S01]  /*9310*/  FMUL.FTZ R33, R33, R179.reuse ;  /* 0x000000b321217220 */ /* 0x080fe20000410000 */
[----:B------:R-:W1:Y:S01]  /*9320*/  MUFU.EX2 R178, R178 ;  /* 0x000000b200b27308 */ /* 0x000e620000000800 */
[----:B----4-:R-:W-:Y:S01]  /*9330*/  FFMA.FTZ R4, R179, R4, R20 ;  /* 0x00000004b3047223 */ /* 0x010fe20000010014 */
        /* <DEDUP_REMOVED lines=11> */
[----:B------:R-:W-:Y:S01]  /*93f0*/  FMUL.FTZ R56, R56, R179 ;  /* 0x000000b338387220 */ /* 0x000fe20000410000 */
[----:B---3--:R-:W-:Y:S01]  /*9400*/  FMNMX.FTZ R183, R8, R183, !PT ;  /* 0x000000b708b77209 */ /* 0x008fe20007810000 */
[-C--:B------:R-:W-:Y:S01]  /*9410*/  FMUL.FTZ R57, R57, R179.reuse ;  /* 0x000000b339397220 */ /* 0x080fe20000410000 */
[----:B------:R-:W-:Y:S01]  /*9420*/  MUFU.EX2 R180, R180 ;  /* 0x000000b400b47308 */ /* 0x000fe20000000800 */
[-C--:B------:R-:W-:Y:S01]  /*9430*/  FMUL.FTZ R60, R60, R179.reuse ;  /* 0x000000b33c3c7220 */ /* 0x080fe20000410000 */
[-C--:B------:R-:W-:Y:S01]  /*9440*/  FMUL.FTZ R61, R61, R179.reuse ;  /* 0x000000b33d3d7220 */ /* 0x080fe20000410000 */
[----:B------:R-:W3:Y:S01]  /*9450*/  SHFL.BFLY PT, R8, R183, 0x1, 0x1f ;  /* 0x0c201f00b7087f89 */ /* 0x000ee200000e0000 */
        /* <DEDUP_REMOVED lines=23> */
[----:B---3--:R-:W-:Y:S01]  /*95d0*/  FMNMX.FTZ R8, R183, R8, !PT ;  /* 0x00000008b7087209 */ /* 0x008fe20007810000 */
[-C--:B------:R-:W-:Y:S01]  /*95e0*/  FMUL.FTZ R104, R104, R179.reuse ;  /* 0x000000b368687220 */ /* 0x080fe20000410000 */
[-C--:B------:R-:W-:Y:S01]  /*95f0*/  FMUL.FTZ R105, R105, R179.reuse ;  /* 0x000000b369697220 */ /* 0x080fe20000410000 */
[-C--:B------:R-:W-:Y:S01]  /*9600*/  FMUL.FTZ R108, R108, R179.reuse ;  /* 0x000000b36c6c7220 */ /* 0x080fe20000410000 */
[-C--:B------:R-:W-:Y:S01]  /*9610*/  FMUL.FTZ R109, R109, R179.reuse ;  /* 0x000000b36d6d7220 */ /* 0x080fe20000410000 */
[C---:B------:R-:W-:Y:S01]  /*9620*/  FADD.FTZ R11, -R8.reuse, R11 ;  /* 0x0000000b080b7221 */ /* 0x040fe20000010100 */
[----:B------:R-:W-:Y:S01]  /*9630*/  FMUL.FTZ R156, R8, UR10 ;  /* 0x0000000a089c7c20 */ /* 0x000fe20008410000 */
[----:B------:R-:W-:Y:S01]  /*9640*/  MUFU.EX2 R157, R157 ;  /* 0x0000009d009d7308 */ /* 0x000fe20000000800 */
[----:B------:R-:W-:Y:S01]  /*9650*/  FMUL.FTZ R112, R112, R179 ;  /* 0x000000b370707220 */ /* 0x000fe20000410000 */
[----:B------:R-:W-:Y:S01]  /*9660*/  FMUL.FTZ R168, R11, UR10 ;  /* 0x0000000a0ba87c20 */ /* 0x000fe20008410000 */
[--C-:B------:R-:W-:Y:S01]  /*9670*/  FFMA.FTZ R11, R12, UR10, -R156.reuse ;  /* 0x0000000a0c0b7c23 */ /* 0x100fe2000801089c */
[--C-:B------:R-:W-:Y:S01]  /*9680*/  FFMA.FTZ R12, R13, UR10, -R156.reuse ;  /* 0x0000000a0d0c7c23 */ /* 0x100fe2000801089c */
[--C-:B------:R-:W-:Y:S01]  /*9690*/  FFMA.FTZ R13, R14, UR10, -R156.reuse ;  /* 0x0000000a0e0d7c23 */ /* 0x100fe2000801089c */
[--C-:B------:R-:W-:Y:S01]  /*96a0*/  FFMA.FTZ R202, R171, UR10, -R156.reuse ;  /* 0x0000000aabca7c23 */ /* 0x100fe2000801089c */
[----:B------:R-:W-:Y:S01]  /*96b0*/  IMAD.MOV R171, RZ, RZ, -R17 ;  /* 0x000000ffffab7224 */ /* 0x000fe200078e0a11 */
[----:B------:R-:W-:Y:S01]  /*96c0*/  MUFU.EX2 R168, R168 ;  /* 0x000000a800a87308 */ /* 0x000fe20000000800 */
[--C-:B------:R-:W-:Y:S01]  /*96d0*/  FFMA.FTZ R14, R15, UR10, -R156.reuse ;  /* 0x0000000a0f0e7c23 */ /* 0x100fe2000801089c */
[--C-:B------:R-:W-:Y:S01]  /*96e0*/  FFMA.FTZ R15, R162, UR10, -R156.reuse ;  /* 0x0000000aa20f7c23 */ /* 0x100fe2000801089c */
[--C-:B------:R-:W-:Y:S01]  /*96f0*/  FFMA.FTZ R200, R167, UR10, -R156.reuse ;  /* 0x0000000aa7c87c23 */ /* 0x100fe2000801089c */
[----:B------:R-:W-:Y:S01]  /*9700*/  ISETP.NE.AND P3, PT, R2, R171, PT ;  /* 0x000000ab0200720c */ /* 0x000fe20003f65270 */
[----:B------:R-:W-:Y:S01]  /*9710*/  FFMA.FTZ R171, R173, UR10, -R156 ;  /* 0x0000000aadab7c23 */ /* 0x000fe2000801089c */
[----:B-----5:R-:W-:Y:S01]  /*9720*/  FADD.FTZ R173, R21, R4 ;  /* 0x0000000415ad7221 */ /* 0x020fe20000010000 */
[--C-:B------:R-:W-:Y:S01]  /*9730*/  FFMA.FTZ R198, R163, UR10, -R156.reuse ;  /* 0x0000000aa3c67c23 */ /* 0x100fe2000801089c */
[----:B------:R-:W3:Y:S01]  /*9740*/  MUFU.EX2 R11, R11 ;  /* 0x0000000b000b7308 */ /* 0x000ee20000000800 */
[--C-:B------:R-:W-:Y:S01]  /*9750*/  FFMA.FTZ R167, R170, UR10, -R156.reuse ;  /* 0x0000000aaaa77c23 */ /* 0x100fe2000801089c */
[----:B------:R-:W-:Y:S01]  /*9760*/  MOV R170, UR25 ;  /* 0x0000001900aa7c02 */ /* 0x000fe20008000f00 */
[----:B-1----:R-:W-:Y:S01]  /*9770*/  FADD.FTZ R4, R178, R173 ;  /* 0x000000adb2047221 */ /* 0x002fe20000010000 */
[--C-:B------:R-:W-:Y:S01]  /*9780*/  FFMA.FTZ R163, R166, UR10, -R156.reuse ;  /* 0x0000000aa6a37c23 */ /* 0x100fe2000801089c */
[----:B------:R-:W-:Y:S01]  /*9790*/  FFMA.FTZ R169, R172, UR10, -R156 ;  /* 0x0000000aaca97c23 */ /* 0x000fe2000801089c */
[----:B------:R-:W-:Y:S01]  /*97a0*/  @!P1 IADD3 R152, R170, 0x28c40, RZ ;  /* 0x00028c40aa989810 */ /* 0x000fe20007ffe0ff */
[----:B--2---:R-:W-:Y:S01]  /*97b0*/  FADD.FTZ R173, R153, R4 ;  /* 0x0000000499ad7221 */ /* 0x004fe20000010000 */
[----:B------:R-:W1:Y:S01]  /*97c0*/  MUFU.EX2 R12, R12 ;  /* 0x0000000c000c7308 */ /* 0x000e620000000800 */
[----:B------:R-:W-:Y:S01]  /*97d0*/  FFMA.FTZ R172, R175, UR10, -R156 ;  /* 0x0000000aafac7c23 */ /* 0x000fe2000801089c */
[----:B------:R-:W-:Y:S01]  /*97e0*/  @!P1 PRMT R152, RZ, 0x654, R152 ;  /* 0x00000654ff989816 */ /* 0x000fe20000000098 */
[----:B------:R-:W-:-:S02]  /*97f0*/  IMAD.U32 R175, RZ, RZ, UR23 ;  /* 0x00000017ffaf7e24 */ /* 0x000fc4000f8e00ff */
[--C-:B------:R-:W-:Y:S01]  /*9800*/  FFMA.FTZ R174, R174, UR10, -R156.reuse ;  /* 0x0000000aaeae7c23 */ /* 0x100fe2000801089c */
[----:B------:R-:W-:Y:S01]  /*9810*/  FFMA.FTZ R176, R176, UR10, -R156 ;  /* 0x0000000ab0b07c23 */ /* 0x000fe2000801089c */
[----:B------:R2:W-:Y:S01]  /*9820*/  @!P1 SYNCS.ARRIVE.TRANS64.RED.A1T0 RZ, [R152+URZ], RZ ;  /* 0x000000ff98ff99a7 */ /* 0x0005e2000810043f */
[----:B------:R-:W-:Y:S01]  /*9830*/  @!P3 IMAD R154, R175, 0x40, R16 ;  /* 0x00000040af9ab824 */ /* 0x000fe200078e0210 */
[----:B------:R-:W4:Y:S01]  /*9840*/  MUFU.EX2 R13, R13 ;  /* 0x0000000d000d7308 */ /* 0x000f220000000800 */
[----:B---3--:R-:W-:Y:S01]  /*9850*/  FFMA.FTZ R3, R168, R3, R11 ;  /* 0x00000003a8037223 */ /* 0x008fe2000001000b */
[----:B------:R-:W-:Y:S01]  /*9860*/  FFMA.FTZ R177, R177, UR10, -R156 ;  /* 0x0000000ab1b17c23 */ /* 0x000fe2000801089c */
[----:B------:R-:W-:Y:S01]  /*9870*/  F2FP.F16.F32.PACK_AB R156, R155, R180 ;  /* 0x000000b49b9c723e */ /* 0x000fe200000000ff */
[----:B------:R-:W-:Y:S01]  /*9880*/  FMUL.FTZ R113, R113, R179 ;  /* 0x000000b371717220 */ /* 0x000fe20000410000 */
[----:B------:R-:W-:Y:S01]  /*9890*/  @!P3 LEA R154, R154, UR48, 0x2 ;  /* 0x000000309a9abc11 */ /* 0x000fe2000f8e10ff */
[----:B--2---:R-:W-:Y:S01]  /*98a0*/  FADD.FTZ R152, R180, R173 ;  /* 0x000000adb4987221 */ /* 0x004fe20000010000 */
[----:B------:R-:W-:Y:S01]  /*98b0*/  F2FP.F16.F32.PACK_AB R158, R182, R181 ;  /* 0x000000b5b69e723e */ /* 0x000fe200000000ff */
[----:B------:R-:W2:Y:S01]  /*98c0*/  MUFU.EX2 R14, R14 ;  /* 0x0000000e000e7308 */ /* 0x000ea20000000800 */
[----:B-1----:R-:W-:Y:S01]  /*98d0*/  FADD.FTZ R4, R12, R3 ;  /* 0x000000030c047221 */ /* 0x002fe20000010000 */
[----:B------:R-:W-:Y:S01]  /*98e0*/  FADD.FTZ R152, R155, R152 ;  /* 0x000000989b987221 */ /* 0x000fe20000010000 */
[----:B------:R-:W-:Y:S01]  /*98f0*/  @!P3 STS [R154+0x28800], R179 ;  /* 0x028800b39a00b388 */ /* 0x000fe20000000800 */
[-C--:B------:R-:W-:Y:S01]  /*9900*/  FMUL.FTZ R116, R116, R179.reuse ;  /* 0x000000b374747220 */ /* 0x080fe20000410000 */
[-C--:B------:R-:W-:Y:S01]  /*9910*/  FMUL.FTZ R117, R117, R179.reuse ;  /* 0x000000b375757220 */ /* 0x080fe20000410000 */
[----:B------:R-:W-:Y:S01]  /*9920*/  FADD.FTZ R173, R181, R152 ;  /* 0x00000098b5ad7221 */ /* 0x000fe20000010000 */
[----:B------:R1:W-:Y:S01]  /*9930*/  @!P3 STS [R154+0x28820], R168 ;  /* 0x028820a89a00b388 */ /* 0x0003e20000000800 */
[----:B------:R-:W3:Y:S01]  /*9940*/  MUFU.EX2 R15, R15 ;  /* 0x0000000f000f7308 */ /* 0x000ee20000000800 */
[----:B----4-:R-:W-:Y:S01]  /*9950*/  FADD.FTZ R3, R13, R4 ;  /* 0x000000040d037221 */ /* 0x010fe20000010000 */
[----:B------:R-:W-:Y:S01]  /*9960*/  FADD.FTZ R152, R182, R173 ;  /* 0x000000adb6987221 */ /* 0x000fe20000010000 */
[-C--:B------:R-:W-:Y:S01]  /*9970*/  FMUL.FTZ R120, R120, R179.reuse ;  /* 0x000000b378787220 */ /* 0x080fe20000410000 */
[-C--:B------:R-:W-:Y:S01]  /*9980*/  FMUL.FTZ R121, R121, R179.reuse ;  /* 0x000000b379797220 */ /* 0x080fe20000410000 */
[-C--:B------:R-:W-:Y:S01]  /*9990*/  FMUL.FTZ R124, R124, R179.reuse ;  /* 0x000000b37c7c7220 */ /* 0x080fe20000410000 */
[----:B------:R-:W-:Y:S01]  /*99a0*/  FADD.FTZ R173, R157, R152 ;  /* 0x000000989dad7221 */ /* 0x000fe20000010000 */
[-C--:B------:R-:W-:Y:S01]  /*99b0*/  FMUL.FTZ R125, R125, R179.reuse ;  /* 0x000000b37d7d7220 */ /* 0x080fe20000410000 */
[----:B------:R-:W4:Y:S01]  /*99c0*/  MUFU.EX2 R198, R198 ;  /* 0x000000c600c67308 */ /* 0x000f220000000800 */
[----:B--2---:R-:W-:Y:S01]  /*99d0*/  FADD.FTZ R4, R14, R3 ;  /* 0x000000030e047221 */ /* 0x004fe20000010000 */
[----:B-1----:R-:W-:Y:S01]  /*99e0*/  F2FP.F16.F32.PACK_AB R154, R153, R178 ;  /* 0x000000b2999a723e */ /* 0x002fe200000000ff */
[----:B------:R-:W-:Y:S01]  /*99f0*/  FMUL.FTZ R128, R128, R179 ;  /* 0x000000b380807220 */ /* 0x000fe20000410000 */
[----:B------:R-:W-:Y:S01]  /*9a00*/  F2FP.F16.F32.PACK_AB R153, R12, R11 ;  /* 0x0000000b0c99723e */ /* 0x000fe200000000ff */
[----:B------:R-:W-:Y:S01]  /*9a10*/  FMUL.FTZ R129, R129, R179 ;  /* 0x000000b381817220 */ /* 0x000fe20000410000 */
[----:B------:R-:W-:Y:S01]  /*9a20*/  F2FP.F16.F32.PACK_AB R155, R14, R13 ;  /* 0x0000000d0e9b723e */ /* 0x000fe200000000ff */
[-C--:B------:R-:W-:Y:S01]  /*9a30*/  FMUL.FTZ R132, R132, R179.reuse ;  /* 0x000000b384847220 */ /* 0x080fe20000410000 */
[----:B------:R-:W1:Y:S01]  /*9a40*/  MUFU.EX2 R163, R163 ;  /* 0x000000a300a37308 */ /* 0x000e620000000800 */
[----:B---3--:R-:W-:Y:S01]  /*9a50*/  FADD.FTZ R3, R15, R4 ;  /* 0x000000040f037221 */ /* 0x008fe20000010000 */
[-C--:B------:R-:W-:Y:S01]  /*9a60*/  FMUL.FTZ R133, R133, R179.reuse ;  /* 0x000000b385857220 */ /* 0x080fe20000410000 */
[-C--:B------:R-:W-:Y:S01]  /*9a70*/  FMUL.FTZ R136, R136, R179.reuse ;  /* 0x000000b388887220 */ /* 0x080fe20000410000 */
[-C--:B------:R-:W-:Y:S01]  /*9a80*/  FMUL.FTZ R137, R137, R179.reuse ;  /* 0x000000b389897220 */ /* 0x080fe20000410000 */
[-C--:B------:R-:W-:Y:S01]  /*9a90*/  FMUL.FTZ R140, R140, R179.reuse ;  /* 0x000000b38c8c7220 */ /* 0x080fe20000410000 */
[-C--:B------:R-:W-:Y:S01]  /*9aa0*/  FMUL.FTZ R141, R141, R179.reuse ;  /* 0x000000b38d8d7220 */ /* 0x080fe20000410000 */
[-C--:B------:R-:W-:Y:S01]  /*9ab0*/  FMUL.FTZ R144, R144, R179.reuse ;  /* 0x000000b390907220 */ /* 0x080fe20000410000 */
[----:B------:R-:W2:Y:S01]  /*9ac0*/  MUFU.EX2 R200, R200 ;  /* 0x000000c800c87308 */ /* 0x000ea20000000800 */
[----:B----4-:R-:W-:Y:S01]  /*9ad0*/  FADD.FTZ R4, R198, R3 ;  /* 0x00000003c6047221 */ /* 0x010fe20000010000 */
[-C--:B------:R-:W-:Y:S01]  /*9ae0*/  FMUL.FTZ R145, R145, R179.reuse ;  /* 0x000000b391917220 */ /* 0x080fe20000410000 */
[-C--:B------:R-:W-:Y:S01]  /*9af0*/  FMUL.FTZ R148, R148, R179.reuse ;  /* 0x000000b394947220 */ /* 0x080fe20000410000 */
[----:B------:R-:W-:Y:S01]  /*9b00*/  FMUL.FTZ R149, R149, R179 ;  /* 0x000000b395957220 */ /* 0x000fe20000410000 */
        /* <DEDUP_REMOVED lines=23> */
[----:B------:R-:W-:Y:S01]  /*9c80*/  F2FP.F16.F32.PACK_AB R157, R198, R15 ;  /* 0x0000000fc69d723e */ /* 0x000fe200000000ff */
        /* <DEDUP_REMOVED lines=29> */
[C---:B-1----:R-:W-:Y:S01]  /*9e60*/  FADD.FTZ R173, R194.reuse, R173 ;  /* 0x000000adc2ad7221 */ /* 0x042fe20000010000 */
[----:B------:R-:W-:Y:S01]  /*9e70*/  F2FP.F16.F32.PACK_AB R162, R194, R159 ;  /* 0x0000009fc2a2723e */ /* 0x000fe200000000ff */
[-C--:B------:R-:W-:Y:S01]  /*9e80*/  FMUL.FTZ R98, R98, R168.reuse ;  /* 0x000000a862627220 */ /* 0x080fe20000410000 */
[----:B------:R-:W-:Y:S01]  /*9e90*/  F2FP.F16.F32.PACK_AB R159, R200, R163 ;  /* 0x000000a3c89f723e */ /* 0x000fe200000000ff */
[-C--:B------:R-:W-:Y:S01]  /*9ea0*/  FMUL.FTZ R99, R99, R168.reuse ;  /* 0x000000a863637220 */ /* 0x080fe20000410000 */
[-C--:B------:R-:W-:Y:S01]  /*9eb0*/  FMUL.FTZ R102, R102, R168.reuse ;  /* 0x000000a866667220 */ /* 0x080fe20000410000 */
[-C--:B------:R-:W-:Y:S01]  /*9ec0*/  FMUL.FTZ R103, R103, R168.reuse ;  /* 0x000000a867677220 */ /* 0x080fe20000410000 */
[----:B------:R-:W1:Y:S01]  /*9ed0*/  MUFU.EX2 R172, R172 ;  /* 0x000000ac00ac7308 */ /* 0x000e620000000800 */
[----:B--2---:R-:W-:Y:S01]  /*9ee0*/  FADD.FTZ R3, R169, R4 ;  /* 0x00000004a9037221 */ /* 0x004fe20000010000 */
[----:B------:R2:W-:Y:S01]  /*9ef0*/  STSM.16.M88.4 [R18+0x26800], R152 ;  /* 0x0268009812007844 */ /* 0x0005e20000000200 */
[-C--:B------:R-:W-:Y:S01]  /*9f00*/  FMUL.FTZ R106, R106, R168.reuse ;  /* 0x000000a86a6a7220 */ /* 0x080fe20000410000 */
[-C--:B------:R-:W-:Y:S01]  /*9f10*/  FMUL.FTZ R107, R107, R168.reuse ;  /* 0x000000a86b6b7220 */ /* 0x080fe20000410000 */
[-C--:B------:R-:W-:Y:S01]  /*9f20*/  FMUL.FTZ R110, R110, R168.reuse ;  /* 0x000000a86e6e7220 */ /* 0x080fe20000410000 */
[----:B------:R2:W-:Y:S01]  /*9f30*/  STSM.16.M88.4 [R23], R156 ;  /* 0x0000009c17007844 */ /* 0x0005e20000000200 */
[-C--:B------:R-:W-:Y:S01]  /*9f40*/  FMUL.FTZ R111, R111, R168.reuse ;  /* 0x000000a86f6f7220 */ /* 0x080fe20000410000 */
[----:B------:R-:W4:Y:S01]  /*9f50*/  MUFU.EX2 R161, R161 ;  /* 0x000000a100a17308 */ /* 0x000f220000000800 */
        /* <DEDUP_REMOVED lines=11> */
[-C--:B------:R-:W-:Y:S01]  /*a010*/  FMUL.FTZ R127, R127, R168.reuse ;  /* 0x000000a87f7f7220 */ /* 0x080fe20000410000 */
[-C--:B------:R-:W-:Y:S01]  /*a020*/  FMUL.FTZ R130, R130, R168.reuse ;  /* 0x000000a882827220 */ /* 0x080fe20000410000 */
[-C--:B------:R-:W-:Y:S01]  /*a030*/  FMUL.FTZ R131, R131, R168.reuse ;  /* 0x000000a883837220 */ /* 0x080fe20000410000 */
[----:B------:R-:W-:Y:S01]  /*a040*/  FMUL.FTZ R134, R134, R168 ;  /* 0x000000a886867220 */ /* 0x000fe20000410000 */
[----:B------:R-:W1:Y:S01]  /*a050*/  MUFU.EX2 R165, R165 ;  /* 0x000000a500a57308 */ /* 0x000e620000000800 */
[C---:B----4-:R-:W-:Y:S01]  /*a060*/  FADD.FTZ R20, R161.reuse, R20 ;  /* 0x00000014a1147221 */ /* 0x050fe20000010000 */
[----:B------:R-:W-:Y:S01]  /*a070*/  F2FP.F16.F32.PACK_AB R164, R161, R164 ;  /* 0x000000a4a1a4723e */ /* 0x000fe200000000ff */
[-C--:B------:R-:W-:Y:S01]  /*a080*/  FMUL.FTZ R135, R135, R168.reuse ;  /* 0x000000a887877220 */ /* 0x080fe20000410000 */
[----:B------:R-:W-:Y:S01]  /*a090*/  F2FP.F16.F32.PACK_AB R161, R202, R167 ;  /* 0x000000a7caa1723e */ /* 0x000fe200000000ff */
[-C--:B------:R-:W-:Y:S01]  /*a0a0*/  FMUL.FTZ R138, R138, R168.reuse ;  /* 0x000000a88a8a7220 */ /* 0x080fe20000410000 */
[-C--:B------:R-:W-:Y:S01]  /*a0b0*/  FMUL.FTZ R139, R139, R168.reuse ;  /* 0x000000a88b8b7220 */ /* 0x080fe20000410000 */
[-C--:B------:R-:W-:Y:S01]  /*a0c0*/  FMUL.FTZ R142, R142, R168.reuse ;  /* 0x000000a88e8e7220 */ /* 0x080fe20000410000 */
[----:B------:R-:W4:Y:S01]  /*a0d0*/  MUFU.EX2 R196, R196 ;  /* 0x000000c400c47308 */ /* 0x000f220000000800 */
[----:B---3--:R-:W-:Y:S01]  /*a0e0*/  FADD.FTZ R3, R171, R4 ;  /* 0x00000004ab037221 */ /* 0x008fe20000010000 */
[----:B------:R2:W-:Y:S01]  /*a0f0*/  STSM.16.M88.4 [R19], R160 ;  /* 0x000000a013007844 */ /* 0x0005e20000000200 */
[-C--:B------:R-:W-:Y:S01]  /*a100*/  FMUL.FTZ R143, R143, R168.reuse ;  /* 0x000000a88f8f7220 */ /* 0x080fe20000410000 */
[-C--:B------:R-:W-:Y:S01]  /*a110*/  FMUL.FTZ R146, R146, R168.reuse ;  /* 0x000000a892927220 */ /* 0x080fe20000410000 */
[-C--:B------:R-:W-:Y:S01]  /*a120*/  FMUL.FTZ R147, R147, R168.reuse ;  /* 0x000000a893937220 */ /* 0x080fe20000410000 */
[-C--:B------:R-:W-:Y:S01]  /*a130*/  FMUL.FTZ R150, R150, R168.reuse ;  /* 0x000000a896967220 */ /* 0x080fe20000410000 */
[----:B------:R-:W-:Y:S01]  /*a140*/  FMUL.FTZ R151, R151, R168 ;  /* 0x000000a897977220 */ /* 0x000fe20000410000 */
[----:B------:R-:W3:Y:S01]  /*a150*/  MUFU.EX2 R174, R174 ;  /* 0x000000ae00ae7308 */ /* 0x000ee20000000800 */
[----:B-1----:R-:W-:-:S07]  /*a160*/  FADD.FTZ R21, R165, R20 ;  /* 0x00000014a5157221 */ /* 0x002fce0000010000 */
[----:B------:R-:W1:Y:S01]  /*a170*/  MUFU.EX2 R176, R176 ;  /* 0x000000b000b07308 */ /* 0x000e620000000800 */
[C---:B----4-:R-:W-:Y:S01]  /*a180*/  F2FP.F16.F32.PACK_AB R166, R196.reuse, R165 ;  /* 0x000000a5c4a6723e */ /* 0x050fe200000000ff */
[----:B------:R-:W-:-:S06]  /*a190*/  FADD.FTZ R4, R196, R21 ;  /* 0x00000015c4047221 */ /* 0x000fcc0000010000 */
[----:B------:R-:W4:Y:S01]  /*a1a0*/  MUFU.EX2 R177, R177 ;  /* 0x000000b100b17308 */ /* 0x000f220000000800 */
[C---:B---3--:R-:W-:Y:S01]  /*a1b0*/  FADD.FTZ R3, R174.reuse, R3 ;  /* 0x00000003ae037221 */ /* 0x048fe20000010000 */
[----:B------:R-:W-:-:S03]  /*a1c0*/  F2FP.F16.F32.PACK_AB R165, R174, R171 ;  /* 0x000000abaea5723e */ /* 0x000fc600000000ff */
[----:B-1----:R-:W-:Y:S01]  /*a1d0*/  FADD.FTZ R12, R176, R3 ;  /* 0x00000003b00c7221 */ /* 0x002fe20000010000 */
[----:B----4-:R-:W-:-:S03]  /*a1e0*/  F2FP.F16.F32.PACK_AB R167, R177, R176 ;  /* 0x000000b0b1a7723e */ /* 0x010fc600000000ff */
[----:B------:R-:W-:Y:S02]  /*a1f0*/  FADD.FTZ R3, R177, R12 ;  /* 0x0000000cb1037221 */ /* 0x000fe40000010000 */
[----:B------:R2:W-:Y:S01]  /*a200*/  STSM.16.M88.4 [R22], R164 ;  /* 0x000000a416007844 */ /* 0x0005e20000000200 */
[----:B------:R-:W-:Y:S05]  /*a210*/  @!P0 BRA `(.L_x_4017) ;  /* 0x0000000000048947 */ /* 0x000fea0003800000 */
[----:B------:R-:W-:Y:S01]  /*a220*/  BPT.TRAP 0x1 ;  /* 0x000000040000795c */ /* 0x000fe20000300000 */
.L_x_4017:
[----:B------:R1:W3:Y:S01]  /*a230*/  SYNCS.PHASECHK.TRANS64.TRYWAIT P3, [UR25+0x28c50], R9 ;  /* 0x028c5009ff0075a7 */ /* 0x0002e20008060159 */
[----:B------:R-:W-:Y:S05]  /*a240*/  @!P0 BRA `(.L_x_4018) ;  /* 0x0000000000048947 */ /* 0x000fea0003800000 */
[----:B------:R-:W-:Y:S01]  /*a250*/  BPT.TRAP 0x1 ;  /* 0x000000040000795c */ /* 0x000fe20000300000 */
.L_x_4018:
[----:B---3--:R-:W-:Y:S05]  /*a260*/  @P3 BRA `(.L_x_4019) ;  /* 0x0000000000083947 */ /* 0x008fea0003800000 */
[----:B------:R-:W3:Y:S02]  /*a270*/  SYNCS.PHASECHK.TRANS64.TRYWAIT P3, [UR25+0x28c50], R9 ;  /* 0x028c5009ff0075a7 */ /* 0x000ee40008060159 */
[----:B---3--:R-:W-:Y:S05]  /*a280*/  @!P3 BRA `(.L_x_4020) ;  /* 0x00000084008cb947 */ /* 0x008fea0003800000 */
.L_x_4019:
[----:B------:R-:W-:Y:S01]  /*a290*/  ULEA UR11, UR39, UR45, 0xc ;  /* 0x0000002d270b7291 */ /* 0x000fe2000f8e603f */
[----:B------:R-:W-:Y:S01]  /*a2a0*/  WARPGROUP.ARRIVE ;  /* 0x00000000000079c5 */ /* 0x000fe20000000000 */
[----:B------:R-:W-:Y:S01]  /*a2b0*/  UMOV UR7, 0x40000040 ;  /* 0x4000004000077882 */ /* 0x000fe20000000000 */
[----:B---3--:R-:W-:Y:S01]  /*a2c0*/  @!P1 IADD3 R170, R170, 0x28c60, RZ ;  /* 0x00028c60aaaa9810 */ /* 0x008fe20007ffe0ff */
[----:B------:R-:W-:Y:S01]  /*a2d0*/  UMOV UR23, UR39 ;  /* 0x0000002700177c82 */ /* 0x000fe20008000000 */
[----:B------:R-:W-:Y:S01]  /*a2e0*/  IMAD.MOV.U32 R11, RZ, RZ, R8 ;  /* 0x000000ffff0b7224 */ /* 0x000fe200078e0008 */
[----:B------:R-:W-:Y:S01]  /*a2f0*/  MOV R20, R7 ;  /* 0x0000000700147202 */ /* 0x000fe20000000f00 */
[----:B------:R-:W-:Y:S01]  /*a300*/  UMOV UR6, UR11 ;  /* 0x0000000b00067c82 */ /* 0x000fe20008000000 */
[----:B------:R-:W-:Y:S01]  /*a310*/  @!P1 PRMT R170, RZ, 0x654, R170 ;  /* 0x00000654ffaa9816 */ /* 0x000fe200000000aa */
[----:B------:R-:W-:Y:S01]  /*a320*/  HGMMA.64x256x16.F32 R24, R152, gdesc[UR4].tnspB, R24, gsb0 ;  /* 0x43e0000498187df0 */ /* 0x000fe20008000818 */
[----:B------:R-:W-:Y:S01]  /*a330*/  UIADD3 UR6, UR11, 0x80, URZ ;  /* 0x000000800b067890 */ /* 0x000fe2000fffe03f */
[----:B------:R-:W-:Y:S01]  /*a340*/  UMOV UR7, 0x40000040 ;  /* 0x4000004000077882 */ /* 0x000fe20000000000 */
[----:B------:R-:W-:-:S02]  /*a350*/  WARPGROUP.DEPBAR.LE gsb0, 0x0 ;  /* 0x00008000000079c5 */ /* 0x000fc40000010000 */
        /* <DEDUP_REMOVED lines=26> */
[----:B-1----:R-:W-:-:S07]  /*a500*/  IMAD.MOV.U32 R9, RZ, RZ, R10 ;  /* 0x000000ffff097224 */ /* 0x002fce00078e000a */
.L_x_4012:
[----:B------:R-:W-:-:S13]  /*a510*/  ISETP.GE.AND P2, PT, R9, UR41, PT ;  /* 0x0000002909007c0c */ /* 0x000fda000bf46270 */
[----:B------:R-:W-:Y:S05]  /*a520*/  @!P2 BRA `(.L_x_4022) ;  /* 0x0000002400c0a947 */ /* 0x000fea0003800000 */
[----:B------:R-:W-:Y:S01]  /*a530*/  MOV R14, R8 ;  /* 0x00000008000e7202 */ /* 0x000fe20000000f00 */
[----:B------:R-:W-:Y:S01]  /*a540*/  IMAD.MOV.U32 R11, RZ, RZ, R7 ;  /* 0x000000ffff0b7224 */ /* 0x000fe200078e0007 */
[----:B------:R-:W-:Y:S01]  /*a550*/  UMOV UR22, UR39 ;  /* 0x0000002700167c82 */ /* 0x000fe20008000000 */
[----:B------:R-:W-:Y:S01]  /*a560*/  ULDC UR24, c[0x0][0x9e4] ;  /* 0x0002790000187ab9 */ /* 0x000fe20000000800 */
[----:B------:R-:W-:Y:S01]  /*a570*/  ULDC UR25, c[0x0][0x288] ;  /* 0x0000a20000197ab9 */ /* 0x000fe20000000800 */
[----:B------:R-:W-:Y:S01]  /*a580*/  ULDC UR21, c[0x0][0x988] ;  /* 0x0002620000157ab9 */ /* 0x000fe20000000800 */
[----:B------:R-:W-:Y:S01]  /*a590*/  ULDC UR26, c[0x0][0x9d8] ;  /* 0x00027600001a7ab9 */ /* 0x000fe20000000800 */
[----:B------:R-:W-:-:S05]  /*a5a0*/  ULDC UR23, c[0x0][0x9e0] ;  /* 0x0002780000177ab9 */ /* 0x000fca0000000800 */
.L_x_4039:
[----:B------:R-:W-:-:S04]  /*a5b0*/  UIADD3 UR39, UR22, 0x1, URZ ;  /* 0x0000000116277890 */ /* 0x000fc8000fffe03f */
[----:B------:R-:W-:-:S04]  /*a5c0*/  UISETP.NE.AND UP0, UPT, UR39, 0x2, UPT ;  /* 0x000000022700788c */ /* 0x000fc8000bf05270 */
[----:B------:R-:W-:Y:S02]  /*a5d0*/  USEL UR6, URZ, 0x1, UP0 ;  /* 0x000000013f067887 */ /* 0x000fe40008000000 */
[----:B------:R-:W-:Y:S02]  /*a5e0*/  USEL UR39, UR39, URZ, UP0 ;  /* 0x0000003f27277287 */ /* 0x000fe40008000000 */
[----:B------:R-:W-:Y:S01]  /*a5f0*/  ULOP3.LUT UR38, UR38, UR6, URZ, 0x3c, !UPT ;  /* 0x0000000626267292 */ /* 0x000fe2000f8e3c3f */
[----:B---3--:R-:W-:Y:S11]  /*a600*/  @!P0 BRA `(.L_x_4023) ;  /* 0x0000000000048947 */ /* 0x008ff60003800000 */
[----:B------:R-:W-:Y:S01]  /*a610*/  BPT.TRAP 0x1 ;  /* 0x000000040000795c */ /* 0x000fe20000300000 */
.L_x_4023:
[----:B------:R-:W-:Y:S01]  /*a620*/  ULEA UR27, UR39, UR48, 0x3 ;  /* 0x00000030271b7291 */ /* 0x000fe2000f8e183f */
[----:B-1----:R-:W-:-:S04]  /*a630*/  MOV R10, UR38 ;  /* 0x00000026000a7c02 */ /* 0x002fc80008000f00 */
[----:B------:R-:W-:-:S04]  /*a640*/  SHF.L.U32 R10, R10, 0x1f, RZ ;  /* 0x0000001f0a0a7819 */ /* 0x000fc800000006ff */
[----:B------:R1:W1:Y:S01]  /*a650*/  SYNCS.PHASECHK.TRANS64.TRYWAIT P2, [UR27+0x28c30], R10 ;  /* 0x028c300aff0075a7 */ /* 0x000262000804015b */
[----:B------:R-:W-:Y:S05]  /*a660*/  @!P0 BRA `(.L_x_4024) ;  /* 0x0000000000048947 */ /* 0x000fea0003800000 */
[----:B------:R-:W-:Y:S01]  /*a670*/  BPT.TRAP 0x1 ;  /* 0x000000040000795c */ /* 0x000fe20000300000 */
.L_x_4024:
[----:B-1----:R-:W-:Y:S05]  /*a680*/  @P2 BRA `(.L_x_4025) ;  /* 0x0000000000082947 */ /* 0x002fea0003800000 */
[----:B------:R-:W1:Y:S02]  /*a690*/  SYNCS.PHASECHK.TRANS64.TRYWAIT P2, [UR27+0x28c30], R10 ;  /* 0x028c300aff0075a7 */ /* 0x000e64000804015b */
[----:B-1----:R-:W-:Y:S05]  /*a6a0*/  @!P2 BRA `(.L_x_4026) ;  /* 0x000000800098a947 */ /* 0x002fea0003800000 */
.L_x_4025:
[----:B------:R-:W-:Y:S01]  /*a6b0*/  R2UR UR18, R0 ;  /* 0x00000000001272ca */ /* 0x000fe200000e0000 */
[----:B--2-4-:R-:W-:Y:S01]  /*a6c0*/  WARPGROUP.ARRIVE ;  /* 0x00000000000079c5 */ /* 0x014fe20000000000 */
[----:B------:R-:W-:Y:S01]  /*a6d0*/  UMOV UR19, 0x40000040 ;  /* 0x4000004000137882 */ /* 0x000fe20000000000 */
[----:B------:R-:W-:Y:S01]  /*a6e0*/  UMOV UR7, 0x40000040 ;  /* 0x4000004000077882 */ /* 0x000fe20000000000 */
[----:B------:R-:W-:Y:S01]  /*a6f0*/  UMOV UR11, 0x40000040 ;  /* 0x40000040000b7882 */ /* 0x000fe20000000000 */
[----:B------:R-:W-:Y:S01]  /*a700*/  UMOV UR15, 0x40000040 ;  /* 0x40000040000f7882 */ /* 0x000fe20000000000 */
[----:B------:R-:W-:-:S07]  /*a710*/  IMAD.U32 R15, RZ, RZ, UR27 ;  /* 0x0000001bff0f7e24 */ /* 0x000fce000f8e00ff */
        /* <DEDUP_REMOVED lines=17> */
[----:B------:R-:W1:Y:S01]  /*a830*/  LDC R165, c[0x0][0x2e0] ;  /* 0x0000b800ffa57b82 */ /* 0x000e620000000800 */
[----:B------:R-:W-:Y:S01]  /*a840*/  @!P1 IADD3 R164, R15, 0x28c40, RZ ;  /* 0x00028c400fa49810 */ /* 0x000fe20007ffe0ff */
[----:B------:R-:W-:Y:S01]  /*a850*/  FMUL.FTZ R8, R154, UR26 ;  /* 0x0000001a9a087c20 */ /* 0x000fe20008410000 */
[----:B------:R-:W-:Y:S01]  /*a860*/  FMUL.FTZ R154, R163, UR26 ;  /* 0x0000001aa39a7c20 */ /* 0x000fe20008410000 */
[----:B------:R-:W-:Y:S01]  /*a870*/  FMUL.FTZ R7, R152, UR26 ;  /* 0x0000001a98077c20 */ /* 0x000fe20008410000 */
        /* <DEDUP_REMOVED lines=11> */
[----:B------:R-:W-:Y:S01]  /*a930*/  @!P1 PRMT R164, RZ, 0x654, R164 ;  /* 0x00000654ffa49816 */ /* 0x000fe200000000a4 */
[----:B------:R-:W-:-:S02]  /*a940*/  IMAD.SHL.U32 R179, R9, 0x40, RZ ;  /* 0x0000004009b37824 */ /* 0x000fc400078e00ff */
        /* <DEDUP_REMOVED lines=15> */
[----:B------:R-:W3:Y:S01]  /*aa40*/  MUFU.TANH R7, R7 ;  /* 0x0000000700077308 */ /* 0x000ee20000002400 */
[----:B------:R-:W-:Y:S01]  /*aa50*/  FMUL.FTZ R177, R177, UR26 ;  /* 0x0000001ab1b17c20 */ /* 0x000fe20008410000 */
[----:B------:R-:W-:Y:S01]  /*aa60*/  FMUL.FTZ R180, R180, UR26 ;  /* 0x0000001ab4b47c20 */ /* 0x000fe20008410000 */
[----:B--2---:R-:W-:-:S05]  /*aa70*/  IADD3 R164, -R179, 0x1, RZ ;  /* 0x00000001b3a47810 */ /* 0x004fca0007ffe1ff */
[----:B------:R-:W2:Y:S01]  /*aa80*/  MUFU.TANH R12, R12 ;  /* 0x0000000c000c7308 */ /* 0x000ea20000002400 */
[----:B-1----:R-:W-:-:S07]  /*aa90*/  IMAD R165, R165, UR49, R164 ;  /* 0x00000031a5a57c24 */ /* 0x002fce000f8e02a4 */
[----:B------:R-:W1:Y:S01]  /*aaa0*/  MUFU.TANH R8, R8 ;  /* 0x0000000800087308 */ /* 0x000e620000002400 */
[----:B------:R-:W-:-:S07]  /*aab0*/  IADD3 R178, R165, -UR25, -R2 ;  /* 0x80000019a5b27c10 */ /* 0x000fce000fffe802 */
        /* <DEDUP_REMOVED lines=29> */
[----:B-----5:R-:W-:-:S02]  /*ac90*/  IADD3 R177, R5, UR23, R178 ;  /* 0x0000001705b17c10 */ /* 0x020fc4000fffe0b2 */
[----:B---3--:R-:W-:Y:S01]  /*aca0*/  IADD3 R180, R5, UR20, R178 ;  /* 0x0000001405b47c10 */ /* 0x008fe2000fffe0b2 */
[----:B--2-4-:R-:W-:Y:S06]  /*acb0*/  @!P6 BRA `(.L_x_4027) ;  /* 0x000000000058e947 */ /* 0x014fec0003800000 */
[----:B------:R-:W-:Y:S01]  /*acc0*/  IADD3 R170, R5, R6, RZ ;  /* 0x0000000605aa7210 */ /* 0x000fe20007ffe0ff */
[----:B------:R-:W-:Y:S03]  /*acd0*/  BSSY B0, `(.L_x_4028) ;  /* 0x0000010000007945 */ /* 0x000fe60003800000 */
        /* <DEDUP_REMOVED lines=10> */
.L_x_4029:
[----:B------:R-:W-:-:S04]  /*ad80*/  MOV R174, UR24 ;  /* 0x0000001800ae7c02 */ /* 0x000fc80008000f00 */
[----:B------:R-:W-:-:S13]  /*ad90*/  ISETP.NE.AND P2, PT, R174, 0x1, PT ;  /* 0x00000001ae00780c */ /* 0x000fda0003f45270 */
[----:B------:R-:W2:Y:S02]  /*ada0*/  @P2 LDC.64 R164, c[0x0][0x9e8] ;  /* 0x00027a00ffa42b82 */ /* 0x000ea40000000a00 */
[----:B--2---:R-:W-:-:S05]  /*adb0*/  @P2 IMAD.HI.U32 R164, R170, R164, RZ ;  /* 0x000000a4aaa42227 */ /* 0x004fca00078e00ff */
[----:B------:R-:W-:-:S07]  /*adc0*/  @P2 SHF.R.U32.HI R170, RZ, R165, R164 ;  /* 0x000000a5ffaa2219 */ /* 0x000fce00000116a4 */
.L_x_4030:
[----:B------:R-:W-:Y:S05]  /*add0*/  BSYNC B0 ;  /* 0x0000000000007941 */ /* 0x000fea0003800000 */
.L_x_4028:
[----:B------:R-:W-:-:S04]  /*ade0*/  IMAD R165, R170, R174, -R179 ;  /* 0x000000aeaaa57224 */ /* 0x000fc800078e0ab3 */
[----:B------:R-:W-:-:S05]  /*adf0*/  IMAD.IADD R165, R165, 0x1, -R2 ;  /* 0x00000001a5a57824 */ /* 0x000fca00078e0a02 */
[----:B------:R-:W-:Y:S02]  /*ae00*/  VIADDMNMX R177, R165, R174, R177, PT ;  /* 0x000000aea5b17246 */ /* 0x000fe400038001b1 */
[----:B------:R-:W-:-:S07]  /*ae10*/  VIMNMX R180, R180, R165, !PT ;  /* 0x000000a5b4b47248 */ /* 0x000fce0007fe0100 */
.L_x_4027:
[----:B------:R-:W-:-:S04]  /*ae20*/  ISETP.GT.AND P2, PT, R9, -0x1, PT ;  /* 0xffffffff0900780c */ /* 0x000fc80003f44270 */
[C---:B------:R-:W-:Y:S02]  /*ae30*/  ISETP.GT.AND P3, PT, R180.reuse, RZ, P2 ;  /* 0x000000ffb400720c */ /* 0x040fe40001764270 */
[C---:B------:R-:W-:Y:S02]  /*ae40*/  ISETP.GT.AND P5, PT, R180.reuse, 0x1, P2 ;  /* 0x00000001b400780c */ /* 0x040fe400017a4270 */
[----:B------:R-:W-:Y:S02]  /*ae50*/  ISETP.LT.OR P4, PT, R177, 0x1, P3 ;  /* 0x00000001b100780c */ /* 0x000fe40001f81670 */
[C---:B------:R-:W-:Y:S02]  /*ae60*/  ISETP.GT.AND P3, PT, R180.reuse, 0x8, P2 ;  /* 0x00000008b400780c */ /* 0x040fe40001764270 */
[----:B------:R-:W-:Y:S02]  /*ae70*/  FSEL R176, R7, -INF , !P4 ;  /* 0xff80000007b07808 */ /* 0x000fe40006000000 */
[----:B------:R-:W-:-:S02]  /*ae80*/  ISETP.GT.AND P4, PT, R180, 0x9, P2 ;  /* 0x00000009b400780c */ /* 0x000fc40001784270 */
[C---:B------:R-:W-:Y:S02]  /*ae90*/  ISETP.LT.OR P5, PT, R177.reuse, 0x2, P5 ;  /* 0x00000002b100780c */ /* 0x040fe40002fa1670 */
[C---:B------:R-:W-:Y:S02]  /*aea0*/  ISETP.LT.OR P3, PT, R177.reuse, 0x9, P3 ;  /* 0x00000009b100780c */ /* 0x040fe40001f61670 */
[----:B------:R-:W-:Y:S02]  /*aeb0*/  ISETP.LT.OR P4, PT, R177, 0xa, P4 ;  /* 0x0000000ab100780c */ /* 0x000fe40002781670 */
[----:B------:R-:W-:Y:S02]  /*aec0*/  FSEL R175, R12, -INF , !P5 ;  /* 0xff8000000caf7808 */ /* 0x000fe40006800000 */
[----:B-1----:R-:W-:Y:S02]  /*aed0*/  FSEL R174, R13, -INF , !P3 ;  /* 0xff8000000dae7808 */ /* 0x002fe40005800000 */
[----:B------:R-:W-:-:S02]  /*aee0*/  FSEL R192, R192, -INF , !P4 ;  /* 0xff800000c0c07808 */ /* 0x000fc40006000000 */
[C---:B------:R-:W-:Y:S02]  /*aef0*/  ISETP.GT.AND P5, PT, R180.reuse, 0x10, P2 ;  /* 0x00000010b400780c */ /* 0x040fe400017a4270 */
[C---:B------:R-:W-:Y:S02]  /*af00*/  ISETP.GT.AND P3, PT, R180.reuse, 0x11, P2 ;  /* 0x00000011b400780c */ /* 0x040fe40001764270 */
[----:B------:R-:W-:Y:S02]  /*af10*/  ISETP.GT.AND P4, PT, R180, 0x18, P2 ;  /* 0x00000018b400780c */ /* 0x000fe40001784270 */
[C---:B------:R-:W-:Y:S02]  /*af20*/  ISETP.LT.OR P5, PT, R177.reuse, 0x11, P5 ;  /* 0x00000011b100780c */ /* 0x040fe40002fa1670 */
[C---:B------:R-:W-:Y:S02]  /*af30*/  ISETP.LT.OR P3, PT, R177.reuse, 0x12, P3 ;  /* 0x00000012b100780c */ /* 0x040fe40001f61670 */
[----:B------:R-:W-:-:S02]  /*af40*/  ISETP.LT.OR P4, PT, R177, 0x19, P4 ;  /* 0x00000019b100780c */ /* 0x000fc40002781670 */
[----:B------:R-:W-:Y:S02]  /*af50*/  FSEL R193, R193, -INF , !P5 ;  /* 0xff800000c1c17808 */ /* 0x000fe40006800000 */
[----:B------:R-:W-:Y:S02]  /*af60*/  FSEL R171, R161, -INF , !P3 ;  /* 0xff800000a1ab7808 */ /* 0x000fe40005800000 */
[----:B------:R-:W-:Y:S02]  /*af70*/  FSEL R194, R194, -INF , !P4 ;  /* 0xff800000c2c27808 */ /* 0x000fe40006000000 */
[C---:B------:R-:W-:Y:S02]  /*af80*/  ISETP.GT.AND P5, PT, R180.reuse, 0x19, P2 ;  /* 0x00000019b400780c */ /* 0x040fe400017a4270 */
[C---:B------:R-:W-:Y:S02]  /*af90*/  ISETP.GT.AND P3, PT, R180.reuse, 0x20, P2 ;  /* 0x00000020b400780c */ /* 0x040fe40001764270 */
[----:B------:R-:W-:-:S02]  /*afa0*/  ISETP.GT.AND P4, PT, R180, 0x21, P2 ;  /* 0x00000021b400780c */ /* 0x000fc40001784270 */
[C---:B------:R-:W-:Y:S02]  /*afb0*/  ISETP.LT.OR P5, PT, R177.reuse, 0x1a, P5 ;  /* 0x0000001ab100780c */ /* 0x040fe40002fa1670 */
[C---:B------:R-:W-:Y:S02]  /*afc0*/  ISETP.LT.OR P3, PT, R177.reuse, 0x21, P3 ;  /* 0x00000021b100780c */ /* 0x040fe40001f61670 */
[----:B------:R-:W-:Y:S02]  /*afd0*/  ISETP.LT.OR P4, PT, R177, 0x22, P4 ;  /* 0x00000022b100780c */ /* 0x000fe40002781670 */
[----:B------:R-:W-:Y:S02]  /*afe0*/  FSEL R195, R195, -INF , !P5 ;  /* 0xff800000c3c37808 */ /* 0x000fe40006800000 */
[----:B------:R-:W-:Y:S02]  /*aff0*/  FSEL R168, R168, -INF , !P3 ;  /* 0xff800000a8a87808 */ /* 0x000fe40005800000 */
        /* <DEDUP_REMOVED lines=13> */
[C---:B------:R-:W-:Y:S01]  /*b0d0*/  IADD3 R12, R178.reuse, UR23, RZ ;  /* 0x00000017b20c7c10 */ /* 0x040fe2000fffe0ff */
[----:B------:R-:W-:Y:S01]  /*b0e0*/  VIADD R178, R178, UR20 ;  /* 0x00000014b2b27c36 */ /* 0x000fe20008000000 */
[C---:B------:R-:W-:Y:S02]  /*b0f0*/  ISETP.LT.OR P5, PT, R177.reuse, 0x32, P5 ;  /* 0x00000032b100780c */ /* 0x040fe40002fa1670 */
[C---:B------:R-:W-:Y:S02]  /*b100*/  ISETP.LT.OR P3, PT, R177.reuse, 0x39, P3 ;  /* 0x00000039b100780c */ /* 0x040fe40001f61670 */
[----:B------:R-:W-:Y:S02]  /*b110*/  ISETP.LT.OR P4, PT, R177, 0x3a, P4 ;  /* 0x0000003ab100780c */ /* 0x000fe40002781670 */
[--C-:B------:R-:W-:Y:S02]  /*b120*/  IADD3 R177, R12, 0x8, R5.reuse ;  /* 0x000000080cb17810 */ /* 0x100fe40007ffe005 */
[----:B------:R-:W-:-:S02]  /*b130*/  IADD3 R178, R178, 0x8, R5 ;  /* 0x00000008b2b27810 */ /* 0x000fc40007ffe005 */
[----:B------:R-:W-:Y:S02]  /*b140*/  FSEL R173, R197, -INF , !P5 ;  /* 0xff800000c5ad7808 */ /* 0x000fe40006800000 */
[----:B------:R-:W-:Y:S02]  /*b150*/  FSEL R172, R198, -INF , !P3 ;  /* 0xff800000c6ac7808 */ /* 0x000fe40005800000 */
[----:B------:R-:W-:Y:S01]  /*b160*/  FSEL R164, R181, -INF , !P4 ;  /* 0xff800000b5a47808 */ /* 0x000fe20006000000 */
[----:B------:R-:W-:Y:S06]  /*b170*/  @!P6 BRA `(.L_x_4031) ;  /* 0x00000000005ce947 */ /* 0x000fec0003800000 */
[----:B------:R-:W-:Y:S01]  /*b180*/  IADD3 R7, R5, R6, RZ ;  /* 0x0000000605077210 */ /* 0x000fe20007ffe0ff */
[----:B------:R-:W-:Y:S04]  /*b190*/  BSSY B0, `(.L_x_4032) ;  /* 0x0000011000007945 */ /* 0x000fe80003800000 */
        /* <DEDUP_REMOVED lines=11> */
.L_x_4033:
[----:B------:R-:W-:-:S05]  /*b250*/  IMAD.U32 R180, RZ, RZ, UR24 ;  /* 0x00000018ffb47e24 */ /* 0x000fca000f8e00ff */
[----:B------:R-:W-:-:S13]  /*b260*/  ISETP.NE.AND P3, PT, R180, 0x1, PT ;  /* 0x00000001b400780c */ /* 0x000fda0003f65270 */
[----:B------:R-:W1:Y:S02]  /*b270*/  @P3 LDC.64 R12, c[0x0][0x9e8] ;  /* 0x00027a00ff0c3b82 */ /* 0x000e640000000a00 */
[----:B-1----:R-:W-:-:S05]  /*b280*/  @P3 IMAD.HI.U32 R12, R7, R12, RZ ;  /* 0x0000000c070c3227 */ /* 0x002fca00078e00ff */
[----:B------:R-:W-:-:S07]  /*b290*/  @P3 SHF.R.U32.HI R7, RZ, R13, R12 ;  /* 0x0000000dff073219 */ /* 0x000fce000001160c */
.L_x_4034:
[----:B------:R-:W-:Y:S05]  /*b2a0*/  BSYNC B0 ;  /* 0x0000000000007941 */ /* 0x000fea0003800000 */
.L_x_4032:
[----:B------:R-:W-:-:S05]  /*b2b0*/  IMAD R7, R7, R180, -R179 ;  /* 0x000000b407077224 */ /* 0x000fca00078e0ab3 */
[----:B------:R-:W-:-:S04]  /*b2c0*/  IADD3 R7, -R2, R7, RZ ;  /* 0x0000000702077210 */ /* 0x000fc80007ffe1ff */
[----:B------:R-:W-:Y:S02]  /*b2d0*/  VIADDMNMX R177, R7, R180, R177, PT ;  /* 0x000000b407b17246 */ /* 0x000fe400038001b1 */
[----:B------:R-:W-:-:S07]  /*b2e0*/  VIMNMX R178, R178, R7, !PT ;  /* 0x00000007b2b27248 */ /* 0x000fce0007fe0100 */
.L_x_4031:
        /* <DEDUP_REMOVED lines=8> */
[C---:B------:R-:W-:Y:S02]  /*b370*/  ISETP.GT.AND P3, PT, R178.reuse, RZ, P2 ;  /* 0x000000ffb200720c */ /* 0x040fe40001764270 */
[----:B------:R-:W-:Y:S02]  /*b380*/  FMNMX.FTZ R12, R193, R12, !PT ;  /* 0x0000000cc10c7209 */ /* 0x000fe40007810000 */
[----:B------:R-:W-:Y:S02]  /*b390*/  ISETP.LT.OR P3, PT, R177, 0x1, P3 ;  /* 0x00000001b100780c */ /* 0x000fe40001f61670 */
[----:B------:R-:W-:Y:S02]  /*b3a0*/  FMNMX.FTZ R7, R171, R12, !PT ;  /* 0x0000000cab077209 */ /* 0x000fe40007810000 */
[----:B------:R-:W-:-:S02]  /*b3b0*/  ISETP.GT.AND P4, PT, R178, 0x8, P2 ;  /* 0x00000008b200780c */ /* 0x000fc40001784270 */
[----:B------:R-:W-:Y:S02]  /*b3c0*/  FMNMX.FTZ R12, R194, R7, !PT ;  /* 0x00000007c20c7209 */ /* 0x000fe40007810000 */
[----:B------:R-:W-:Y:S02]  /*b3d0*/  ISETP.LT.OR P4, PT, R177, 0x9, P4 ;  /* 0x00000009b100780c */ /* 0x000fe40002781670 */
[----:B------:R-:W-:Y:S02]  /*b3e0*/  FMNMX.FTZ R7, R195, R12, !PT ;  /* 0x0000000cc3077209 */ /* 0x000fe40007810000 */
[----:B------:R-:W-:Y:S02]  /*b3f0*/  ISETP.GT.AND P5, PT, R178, 0x9, P2 ;  /* 0x00000009b200780c */ /* 0x000fe400017a4270 */
[----:B------:R-:W-:Y:S02]  /*b400*/  FMNMX.FTZ R7, R168, R7, !PT ;  /* 0x00000007a8077209 */ /* 0x000fe40007810000 */
[----:B------:R-:W-:-:S02]  /*b410*/  FSEL R21, R21, -INF , !P4 ;  /* 0xff80000015157808 */ /* 0x000fc40006000000 */
        /* <DEDUP_REMOVED lines=13> */
[C---:B------:R-:W-:Y:S02]  /*b4f0*/  ISETP.LT.OR P5, PT, R177.reuse, 0x12, P5 ;  /* 0x00000012b100780c */ /* 0x040fe40002fa1670 */
[----:B------:R-:W-:Y:S01]  /*b500*/  ISETP.GT.AND P4, PT, R178, 0x19, P2 ;  /* 0x00000019b200780c */ /* 0x000fe20001784270 */
[----:B------:R-:W1:Y:S01]  /*b510*/  SHFL.BFLY PT, R7, R12, 0x2, 0x1f ;  /* 0x0c401f000c077f89 */ /* 0x000e6200000e0000 */
[----:B------:R-:W-:Y:S02]  /*b520*/  FSEL R154, R154, -INF , !P5 ;  /* 0xff8000009a9a7808 */ /* 0x000fe40006800000 */
[----:B------:R-:W-:Y:S02]  /*b530*/  ISETP.GT.AND P5, PT, R178, 0x20, P2 ;  /* 0x00000020b200780c */ /* 0x000fe400017a4270 */
[----:B------:R-:W-:-:S02]  /*b540*/  ISETP.LT.OR P4, PT, R177, 0x1a, P4 ;  /* 0x0000001ab100780c */ /* 0x000fc40002781670 */
[----:B------:R-:W-:Y:S02]  /*b550*/  ISETP.LT.OR P5, PT, R177, 0x21, P5 ;  /* 0x00000021b100780c */ /* 0x000fe40002fa1670 */
[----:B------:R-:W-:Y:S02]  /*b560*/  FSEL R156, R156, -INF , !P4 ;  /* 0xff8000009c9c7808 */ /* 0x000fe40006000000 */
[----:B------:R-:W-:Y:S02]  /*b570*/  ISETP.GT.AND P4, PT, R178, 0x28, P2 ;  /* 0x00000028b200780c */ /* 0x000fe40001784270 */
[----:B------:R-:W-:Y:S02]  /*b580*/  FSEL R157, R157, -INF , !P5 ;  /* 0xff8000009d9d7808 */ /* 0x000fe40006800000 */
[----:B------:R-:W-:-:S04]  /*b590*/  ISETP.LT.OR P4, PT, R177, 0x29, P4 ;  /* 0x00000029b100780c */ /* 0x000fc80002781670 */
[----:B------:R-:W-:Y:S02]  /*b5a0*/  FSEL R159, R159, -INF , !P4 ;  /* 0xff8000009f9f7808 */ /* 0x000fe40006000000 */
[----:B------:R-:W-:Y:S02]  /*b5b0*/  ISETP.GT.AND P4, PT, R178, 0x30, P2 ;  /* 0x00000030b200780c */ /* 0x000fe40001784270 */
[----:B-1----:R-:W-:Y:S02]  /*b5c0*/  FMNMX.FTZ R13, R12, R7, !PT ;  /* 0x000000070c0d7209 */ /* 0x002fe40007810000 */
[----:B------:R-:W-:-:S03]  /*b5d0*/  ISETP.LT.OR P4, PT, R177, 0x31, P4 ;  /* 0x00000031b100780c */ /* 0x000fc60002781670 */
[----:B------:R-:W1:Y:S01]  /*b5e0*/  SHFL.BFLY PT, R180, R13, 0x1, 0x1f ;  /* 0x0c201f000db47f89 */ /* 0x000e6200000e0000 */
[----:B------:R-:W-:Y:S02]  /*b5f0*/  FSEL R162, R162, -INF , !P4 ;  /* 0xff800000a2a27808 */ /* 0x000fe40006000000 */
[----:B------:R-:W-:-:S04]  /*b600*/  ISETP.GT.AND P4, PT, R178, 0x38, P2 ;  /* 0x00000038b200780c */ /* 0x000fc80001784270 */
[----:B------:R-:W-:-:S04]  /*b610*/  ISETP.LT.OR P4, PT, R177, 0x39, P4 ;  /* 0x00000039b100780c */ /* 0x000fc80002781670 */
[----:B------:R-:W-:Y:S02]  /*b620*/  FSEL R166, R166, -INF , !P4 ;  /* 0xff800000a6a67808 */ /* 0x000fe40006000000 */
[----:B-1----:R-:W-:Y:S02]  /*b630*/  FMNMX.FTZ R7, R13, R180, !PT ;  /* 0x000000b40d077209 */ /* 0x002fe40007810000 */
[----:B------:R-:W-:Y:S02]  /*b640*/  FSEL R13, R8, -INF , !P3 ;  /* 0xff800000080d7808 */ /* 0x000fe40005800000 */
[----:B------:R-:W-:Y:S01]  /*b650*/  ISETP.GT.AND P3, PT, R178, 0x18, P2 ;  /* 0x00000018b200780c */ /* 0x000fe20001764270 */
[----:B------:R-:W-:Y:S01]  /*b660*/  FMUL.FTZ R12, R7, UR10 ;  /* 0x0000000a070c7c20 */ /* 0x000fe20008410000 */
[----:B------:R-:W-:Y:S02]  /*b670*/  FMNMX.FTZ R179, R13, R14, !PT ;  /* 0x0000000e0db37209 */ /* 0x000fe40007810000 */
[----:B------:R-:W-:-:S02]  /*b680*/  ISETP.LT.OR P3, PT, R177, 0x19, P3 ;  /* 0x00000019b100780c */ /* 0x000fc40001f61670 */
[----:B------:R-:W-:Y:S02]  /*b690*/  FMNMX.FTZ R8, R20, R179, !PT ;  /* 0x000000b314087209 */ /* 0x000fe40007810000 */
[----:B------:R-:W-:Y:S02]  /*b6a0*/  FSEL R155, R155, -INF , !P3 ;  /* 0xff8000009b9b7808 */ /* 0x000fe40005800000 */
[----:B------:R-:W-:Y:S02]  /*b6b0*/  FMNMX.FTZ R179, R21, R8, !PT ;  /* 0x0000000815b37209 */ /* 0x000fe40007810000 */
[----:B------:R-:W-:Y:S02]  /*b6c0*/  ISETP.GT.AND P3, PT, R178, 0x21, P2 ;  /* 0x00000021b200780c */ /* 0x000fe40001764270 */
[----:B------:R-:W-:Y:S02]  /*b6d0*/  FMNMX.FTZ R8, R152, R179, !PT ;  /* 0x000000b398087209 */ /* 0x000fe40007810000 */
[----:B------:R-:W-:-:S02]  /*b6e0*/  ISETP.LT.OR P3, PT, R177, 0x22, P3 ;  /* 0x00000022b100780c */ /* 0x000fc40001f61670 */
[----:B------:R-:W-:Y:S02]  /*b6f0*/  FMNMX.FTZ R179, R153, R8, !PT ;  /* 0x0000000899b37209 */ /* 0x000fe40007810000 */
[----:B------:R-:W-:Y:S02]  /*b700*/  FSETP.NEU.FTZ.AND P5, PT, R7, -INF , PT ;  /* 0xff8000000700780b */ /* 0x000fe40003fbd000 */
[----:B------:R-:W-:Y:S02]  /*b710*/  FMNMX.FTZ R8, R154, R179, !PT ;  /* 0x000000b39a087209 */ /* 0x000fe40007810000 */
[----:B------:R-:W-:Y:S02]  /*b720*/  FSEL R158, R158, -INF , !P3 ;  /* 0xff8000009e9e7808 */ /* 0x000fe40005800000 */
[----:B------:R-:W-:Y:S02]  /*b730*/  FMNMX.FTZ R179, R155, R8, !PT ;  /* 0x000000089bb37209 */ /* 0x000fe40007810000 */
[----:B------:R-:W-:-:S02]  /*b740*/  ISETP.GT.AND P3, PT, R178, 0x29, P2 ;  /* 0x00000029b200780c */ /* 0x000fc40001764270 */
[----:B------:R-:W-:Y:S02]  /*b750*/  FMNMX.FTZ R8, R156, R179, !PT ;  /* 0x000000b39c087209 */ /* 0x000fe40007810000 */
[----:B------:R-:W-:Y:S02]  /*b760*/  FSEL R12, R12, RZ, P5 ;  /* 0x000000ff0c0c7208 */ /* 0x000fe40002800000 */
[----:B------:R-:W-:Y:S02]  /*b770*/  FMNMX.FTZ R181, R157, R8, !PT ;  /* 0x000000089db57209 */ /* 0x000fe40007810000 */
[----:B------:R-:W-:Y:S01]  /*b780*/  ISETP.LT.OR P3, PT, R177, 0x2a, P3 ;  /* 0x0000002ab100780c */ /* 0x000fe20001f61670 */
[--C-:B------:R-:W-:Y:S01]  /*b790*/  FFMA.FTZ R180, R176, UR10, -R12.reuse ;  /* 0x0000000ab0b47c23 */ /* 0x100fe2000801080c */
[----:B------:R-:W-:Y:S01]  /*b7a0*/  FMNMX.FTZ R8, R158, R181, !PT ;  /* 0x000000b59e087209 */ /* 0x000fe20007810000 */
[--C-:B------:R-:W-:Y:S01]  /*b7b0*/  FFMA.FTZ R176, R175, UR10, -R12.reuse ;  /* 0x0000000aafb07c23 */ /* 0x100fe2000801080c */
[----:B------:R-:W-:Y:S01]  /*b7c0*/  FSEL R160, R160, -INF , !P3 ;  /* 0xff800000a0a07808 */ /* 0x000fe20005800000 */
[--C-:B------:R-:W-:Y:S01]  /*b7d0*/  FFMA.FTZ R181, R170, UR10, -R12.reuse ;  /* 0x0000000aaab57c23 */ /* 0x100fe2000801080c */
[----:B------:R-:W-:Y:S01]  /*b7e0*/  ISETP.GT.AND P3, PT, R178, 0x31, P2 ;  /* 0x00000031b200780c */ /* 0x000fe20001764270 */
[----:B------:R1:W-:Y:S01]  /*b7f0*/  MUFU.EX2 R179, R180 ;  /* 0x000000b400b37308 */ /* 0x0003e20000000800 */
[----:B------:R-:W-:Y:S01]  /*b800*/  FMNMX.FTZ R175, R159, R8, !PT ;  /* 0x000000089faf7209 */ /* 0x000fe20007810000 */
[--C-:B------:R-:W-:Y:S01]  /*b810*/  FFMA.FTZ R174, R174, UR10, -R12.reuse ;  /* 0x0000000aaeae7c23 */ /* 0x100fe2000801080c */
[----:B------:R-:W-:Y:S01]  /*b820*/  ISETP.LT.OR P3, PT, R177, 0x32, P3 ;  /* 0x00000032b100780c */ /* 0x000fe20001f61670 */
[--C-:B------:R-:W-:Y:S01]  /*b830*/  FFMA.FTZ R192, R192, UR10, -R12.reuse ;  /* 0x0000000ac0c07c23 */ /* 0x100fe2000801080c */
[----:B------:R-:W-:Y:S01]  /*b840*/  FMNMX.FTZ R175, R160, R175, !PT ;  /* 0x000000afa0af7209 */ /* 0x000fe20007810000 */
[--C-:B------:R-:W-:Y:S01]  /*b850*/  FFMA.FTZ R182, R169, UR10, -R12.reuse ;  /* 0x0000000aa9b67c23 */ /* 0x100fe2000801080c */
[----:B------:R-:W-:Y:S01]  /*b860*/  ISETP.GT.AND P2, PT, R178, 0x39, P2 ;  /* 0x00000039b200780c */ /* 0x000fe20001744270 */
[----:B------:R-:W-:Y:S01]  /*b870*/  MUFU.EX2 R176, R176 ;  /* 0x000000b000b07308 */ /* 0x000fe20000000800 */
[----:B------:R-:W-:Y:S01]  /*b880*/  FSEL R163, R163, -INF , !P3 ;  /* 0xff800000a3a37808 */ /* 0x000fe20005800000 */
[----:B------:R-:W-:Y:S01]  /*b890*/  IMAD.MOV R169, RZ, RZ, -R17 ;  /* 0x000000ffffa97224 */ /* 0x000fe200078e0a11 */
[----:B------:R-:W-:Y:S01]  /*b8a0*/  FMNMX.FTZ R8, R162, R175, !PT ;  /* 0x000000afa2087209 */ /* 0x000fe20007810000 */
[--C-:B------:R-:W-:Y:S01]  /*b8b0*/  FFMA.FTZ R178, R171, UR10, -R12.reuse ;  /* 0x0000000aabb27c23 */ /* 0x100fe2000801080c */
[----:B------:R-:W-:Y:S01]  /*b8c0*/  ISETP.LT.OR P2, PT, R177, 0x3a, P2 ;  /* 0x0000003ab100780c */ /* 0x000fe20001741670 */
[--C-:B------:R-:W-:Y:S01]  /*b8d0*/  FFMA.FTZ R171, R194, UR10, -R12.reuse ;  /* 0x0000000ac2ab7c23 */ /* 0x100fe2000801080c */
[----:B------:R-:W-:Y:S01]  /*b8e0*/  FMNMX.FTZ R177, R163, R8, !PT ;  /* 0x00000008a3b17209 */ /* 0x000fe20007810000 */
[----:B------:R-:W-:Y:S01]  /*b8f0*/  MUFU.EX2 R174, R174 ;  /* 0x000000ae00ae7308 */ /* 0x000fe20000000800 */
[----:B------:R-:W-:Y:S01]  /*b900*/  FSEL R175, R167, -INF , !P2 ;  /* 0xff800000a7af7808 */ /* 0x000fe20005000000 */
[--C-:B-1----:R-:W-:Y:S01]  /*b910*/  FFMA.FTZ R180, R195, UR10, -R12.reuse ;  /* 0x0000000ac3b47c23 */ /* 0x102fe2000801080c */
[----:B------:R-:W-:Y:S01]  /*b920*/  FMNMX.FTZ R8, R166, R177, !PT ;  /* 0x000000b1a6087209 */ /* 0x000fe20007810000 */
[--C-:B------:R-:W-:Y:S01]  /*b930*/  FFMA.FTZ R177, R193, UR10, -R12.reuse ;  /* 0x0000000ac1b17c23 */ /* 0x100fe2000801080c */
[----:B------:R-:W-:Y:S01]  /*b940*/  FSEL R170, R7, RZ, P5 ;  /* 0x000000ff07aa7208 */ /* 0x000fe20002800000 */
[--C-:B------:R-:W-:Y:S01]  /*b950*/  FFMA.FTZ R168, R168, UR10, -R12.reuse ;  /* 0x0000000aa8a87c23 */ /* 0x100fe2000801080c */
[----:B------:R-:W-:Y:S01]  /*b960*/  FMNMX.FTZ R8, R175, R8, !PT ;  /* 0x00000008af087209 */ /* 0x000fe20007810000 */
[----:B------:R1:W-:Y:S01]  /*b970*/  MUFU.EX2 R167, R192 ;  /* 0x000000c000a77308 */ /* 0x0003e20000000800 */
[----:B------:R-:W-:Y:S01]  /*b980*/  ISETP.NE.AND P3, PT, R2, R169, PT ;  /* 0x000000a90200720c */ /* 0x000fe20003f65270 */
[----:B------:R-:W-:Y:S01]  /*b990*/  FADD.FTZ R170, -R170, R11 ;  /* 0x0000000baaaa7221 */ /* 0x000fe20000010100 */
[--C-:B------:R-:W-:Y:S01]  /*b9a0*/  FFMA.FTZ R11, R161, UR10, -R12.reuse ;  /* 0x0000000aa10b7c23 */ /* 0x100fe2000801080c */
[----:B------:R-:W2:Y:S01]  /*b9b0*/  SHFL.BFLY PT, R183, R8, 0x2, 0x1f ;  /* 0x0c401f0008b77f89 */ /* 0x000ea200000e0000 */
[--C-:B------:R-:W-:Y:S01]  /*b9c0*/  FFMA.FTZ R161, R172, UR10, -R12.reuse ;  /* 0x0000000aaca17c23 */ /* 0x100fe2000801080c */
[----:B------:R-:W-:Y:S01]  /*b9d0*/  FMUL.FTZ R170, R170, UR10 ;  /* 0x0000000aaaaa7c20 */ /* 0x000fe20008410000 */
[--C-:B------:R-:W-:Y:S01]  /*b9e0*/  FFMA.FTZ R165, R165, UR10, -R12.reuse ;  /* 0x0000000aa5a57c23 */ /* 0x100fe2000801080c */
[----:B------:R-:W-:Y:S01]  /*b9f0*/  MUFU.EX2 R177, R177 ;  /* 0x000000b100b17308 */ /* 0x000fe20000000800 */
[--C-:B-1----:R-:W-:Y:S01]  /*ba00*/  FFMA.FTZ R192, R173, UR10, -R12.reuse ;  /* 0x0000000aadc07c23 */ /* 0x102fe2000801080c */
[----:B------:R-:W-:-:S06]  /*ba10*/  FFMA.FTZ R172, R164, UR10, -R12 ;  /* 0x0000000aa4ac7c23 */ /* 0x000fcc000801080c */
[----:B------:R-:W1:Y:S08]  /*ba20*/  MUFU.EX2 R170, R170 ;  /* 0x000000aa00aa7308 */ /* 0x000e700000000800 */
[----:B------:R-:W3:Y:S01]  /*ba30*/  MUFU.EX2 R178, R178 ;  /* 0x000000b200b27308 */ /* 0x000ee20000000800 */
[----:B--2---:R-:W-:-:S07]  /*ba40*/  FMNMX.FTZ R183, R8, R183, !PT ;  /* 0x000000b708b77209 */ /* 0x004fce0007810000 */
[----:B------:R-:W2:Y:S01]  /*ba50*/  MUFU.EX2 R171, R171 ;  /* 0x000000ab00ab7308 */ /* 0x000ea20000000800 */
[----:B------:R-:W4:Y:S01]  /*ba60*/  SHFL.BFLY PT, R8, R183, 0x1, 0x1f ;  /* 0x0c201f00b7087f89 */ /* 0x000f2200000e0000 */
[----:B-1----:R-:W-:Y:S01]  /*ba70*/  FFMA.FTZ R169, R170, R4, R179 ;  /* 0x00000004aaa97223 */ /* 0x002fe200000100b3 */
[-C--:B------:R-:W-:Y:S01]  /*ba80*/  FMUL.FTZ R24, R24, R170.reuse ;  /* 0x000000aa18187220 */ /* 0x080fe20000410000 */
[-C--:B------:R-:W-:Y:S01]  /*ba90*/  FMUL.FTZ R25, R25, R170.reuse ;  /* 0x000000aa19197220 */ /* 0x080fe20000410000 */
[-C--:B------:R-:W-:Y:S01]  /*baa0*/  FMUL.FTZ R28, R28, R170.reuse ;  /* 0x000000aa1c1c7220 */ /* 0x080fe20000410000 */
[----:B------:R-:W-:Y:S01]  /*bab0*/  FADD.FTZ R173, R176, R169 ;  /* 0x000000a9b0ad7221 */ /* 0x000fe20000010000 */
        /* <DEDUP_REMOVED lines=11> */
[-C--:B------:R-:W-:Y:S01]  /*bb70*/  FMUL.FTZ R48, R48, R170.reuse ;  /* 0x000000aa30307220 */ /* 0x080fe20000410000 */
[-C--:B------:R-:W-:Y:S01]  /*bb80*/  FMUL.FTZ R49, R49, R170.reuse ;  /* 0x000000aa31317220 */ /* 0x080fe20000410000 */
[-C--:B------:R-:W-:Y:S01]  /*bb90*/  FMUL.FTZ R52, R52, R170.reuse ;  /* 0x000000aa34347220 */ /* 0x080fe20000410000 */
[-C--:B------:R-:W-:Y:S01]  /*bba0*/  FMUL.FTZ R53, R53, R170.reuse ;  /* 0x000000aa35357220 */ /* 0x080fe20000410000 */
[-C--:B------:R-:W-:Y:S01]  /*bbb0*/  FMUL.FTZ R56, R56, R170.reuse ;  /* 0x000000aa38387220 */ /* 0x080fe20000410000 */
[----:B------:R-:W-:Y:S01]  /*bbc0*/  FMUL.FTZ R57, R57, R170 ;  /* 0x000000aa39397220 */ /* 0x000fe20000410000 */
[----:B------:R-:W5:Y:S01]  /*bbd0*/  MUFU.EX2 R181, R181 ;  /* 0x000000b500b57308 */ /* 0x000f620000000800 */
[----:B----4-:R-:W-:Y:S01]  /*bbe0*/  FMNMX.FTZ R8, R183, R8, !PT ;  /* 0x00000008b7087209 */ /* 0x010fe20007810000 */
[-C--:B------:R-:W-:Y:S01]  /*bbf0*/  FMUL.FTZ R60, R60, R170.reuse ;  /* 0x000000aa3c3c7220 */ /* 0x080fe20000410000 */
[----:B------:R-:W-:Y:S01]  /*bc00*/  MOV R183, UR22 ;  /* 0x0000001600b77c02 */ /* 0x000fe20008000f00 */
[-C--:B------:R-:W-:Y:S01]  /*bc10*/  FMUL.FTZ R61, R61, R170.reuse ;  /* 0x000000aa3d3d7220 */ /* 0x080fe20000410000 */
[C---:B------:R-:W-:Y:S01]  /*bc20*/  FSETP.NEU.FTZ.AND P2, PT, R8.reuse, -INF , PT ;  /* 0xff8000000800780b */ /* 0x040fe20003f5d000 */
[----:B------:R-:W-:Y:S01]  /*bc30*/  FMUL.FTZ R4, R8, UR10 ;  /* 0x0000000a08047c20 */ /* 0x000fe20008410000 */
[-C--:B------:R-:W-:Y:S01]  /*bc40*/  FMUL.FTZ R64, R64, R170.reuse ;  /* 0x000000aa40407220 */ /* 0x080fe20000410000 */
[----:B------:R-:W-:Y:S01]  /*bc50*/  @!P3 IMAD R164, R183, 0x40, R16 ;  /* 0x00000040b7a4b824 */ /* 0x000fe200078e0210 */
[----:B------:R-:W4:Y:S01]  /*bc60*/  MUFU.EX2 R165, R165 ;  /* 0x000000a500a57308 */ /* 0x000f220000000800 */
[-C--:B------:R-:W-:Y:S01]  /*bc70*/  FMUL.FTZ R65, R65, R170.reuse ;  /* 0x000000aa41417220 */ /* 0x080fe20000410000 */
[----:B------:R-:W-:Y:S01]  /*bc80*/  FSEL R169, R4, RZ, P2 ;  /* 0x000000ff04a97208 */ /* 0x000fe20001000000 */
[----:B------:R-:W-:Y:S01]  /*bc90*/  FADD.FTZ R4, R174, R173 ;  /* 0x000000adae047221 */ /* 0x000fe20000010000 */
[-C--:B------:R-:W-:Y:S01]  /*bca0*/  FMUL.FTZ R68, R68, R170.reuse ;  /* 0x000000aa44447220 */ /* 0x080fe20000410000 */
[-C--:B------:R-:W-:Y:S01]  /*bcb0*/  FMUL.FTZ R69, R69, R170.reuse ;  /* 0x000000aa45457220 */ /* 0x080fe20000410000 */
[----:B------:R-:W-:Y:S01]  /*bcc0*/  FMUL.FTZ R72, R72, R170 ;  /* 0x000000aa48487220 */ /* 0x000fe20000410000 */
[----:B------:R-:W-:Y:S01]  /*bcd0*/  FADD.FTZ R4, R167, R4 ;  /* 0x00000004a7047221 */ /* 0x000fe20000010000 */
[--C-:B------:R-:W-:Y:S01]  /*bce0*/  FFMA.FTZ R12, R13, UR10, -R169.reuse ;  /* 0x0000000a0d0c7c23 */ /* 0x100fe200080108a9 */
[----:B------:R-:W-:Y:S01]  /*bcf0*/  FSEL R13, R8, RZ, P2 ;  /* 0x000000ff080d7208 */ /* 0x000fe20001000000 */
[----:B------:R-:W4:Y:S01]  /*bd00*/  MUFU.EX2 R182, R182 ;  /* 0x000000b600b67308 */ /* 0x000f220000000800 */
[----:B------:R-:W-:Y:S01]  /*bd10*/  FADD.FTZ R173, R177, R4 ;  /* 0x00000004b1ad7221 */ /* 0x000fe20000010000 */
[--C-:B------:R-:W-:Y:S01]  /*bd20*/  FFMA.FTZ R20, R20, UR10, -R169.reuse ;  /* 0x0000000a14147c23 */ /* 0x100fe200080108a9 */
[----:B------:R-:W-:Y:S01]  /*bd30*/  FFMA.FTZ R193, R155, UR10, -R169 ;  /* 0x0000000a9bc17c23 */ /* 0x000fe200080108a9 */
[----:B------:R-:W-:Y:S01]  /*bd40*/  FADD.FTZ R4, -R13, R14 ;  /* 0x0000000e0d047221 */ /* 0x000fe20000010100 */
[----:B---3--:R-:W-:Y:S01]  /*bd50*/  FADD.FTZ R194, R178, R173 ;  /* 0x000000adb2c27221 */ /* 0x008fe20000010000 */
[----:B------:R-:W-:Y:S01]  /*bd60*/  @!P3 LEA R14, R164, UR48, 0x2 ;  /* 0x00000030a40ebc11 */ /* 0x000fe2000f8e10ff */
[--C-:B------:R-:W-:Y:S01]  /*bd70*/  FFMA.FTZ R164, R21, UR10, -R169.reuse ;  /* 0x0000000a15a47c23 */ /* 0x100fe200080108a9 */
[----:B------:R-:W3:Y:S01]  /*bd80*/  MUFU.EX2 R11, R11 ;  /* 0x0000000b000b7308 */ /* 0x000ee20000000800 */
[----:B--2---:R-:W-:Y:S01]  /*bd90*/  FADD.FTZ R21, R171, R194 ;  /* 0x000000c2ab157221 */ /* 0x004fe20000010000 */
[--C-:B------:R-:W-:Y:S01]  /*bda0*/  FFMA.FTZ R173, R152, UR10, -R169.reuse ;  /* 0x0000000a98ad7c23 */ /* 0x100fe200080108a9 */
[----:B------:R-:W-:Y:S01]  /*bdb0*/  FMUL.FTZ R4, R4, UR10 ;  /* 0x0000000a04047c20 */ /* 0x000fe20008410000 */
[----:B------:R-:W-:Y:S01]  /*bdc0*/  FFMA.FTZ R153, R153, UR10, -R169 ;  /* 0x0000000a99997c23 */ /* 0x000fe200080108a9 */
[----:B-1----:R-:W-:Y:S01]  /*bdd0*/  FADD.FTZ R195, R180, R21 ;  /* 0x00000015b4c37221 */ /* 0x002fe20000010000 */
[--C-:B------:R-:W-:Y:S01]  /*bde0*/  FFMA.FTZ R198, R160, UR10, -R169.reuse ;  /* 0x0000000aa0c67c23 */ /* 0x100fe200080108a9 */
[----:B------:R-:W-:Y:S01]  /*bdf0*/  FFMA.FTZ R183, R154, UR10, -R169 ;  /* 0x0000000a9ab77c23 */ /* 0x000fe200080108a9 */
[----:B------:R-:W1:Y:S01]  /*be00*/  MUFU.EX2 R192, R192 ;  /* 0x000000c000c07308 */ /* 0x000e620000000800 */
[----:B-----5:R-:W-:Y:S01]  /*be10*/  FADD.FTZ R152, R168, R195 ;  /* 0x000000c3a8987221 */ /* 0x020fe20000010000 */
[--C-:B------:R-:W-:Y:S01]  /*be20*/  FFMA.FTZ R195, R157, UR10, -R169.reuse ;  /* 0x0000000a9dc37c23 */ /* 0x100fe200080108a9 */
[----:B------:R-:W-:Y:S01]  /*be30*/  F2FP.F16.F32.PACK_AB R160, R181, R168 ;  /* 0x000000a8b5a0723e */ /* 0x000fe200000000ff */
[--C-:B------:R-:W-:Y:S01]  /*be40*/  FFMA.FTZ R197, R159, UR10, -R169.reuse ;  /* 0x0000000a9fc57c23 */ /* 0x100fe200080108a9 */
[----:B------:R-:W-:Y:S01]  /*be50*/  FADD.FTZ R152, R181, R152 ;  /* 0x00000098b5987221 */ /* 0x000fe20000010000 */
[----:B------:R-:W-:Y:S01]  /*be60*/  @!P3 STS [R14+0x28800], R170 ;  /* 0x028800aa0e00b388 */ /* 0x000fe20000000800 */
[--C-:B------:R-:W-:Y:S01]  /*be70*/  FFMA.FTZ R194, R156, UR10, -R169.reuse ;  /* 0x0000000a9cc27c23 */ /* 0x100fe200080108a9 */
[----:B------:R-:W-:Y:S01]  /*be80*/  MUFU.EX2 R12, R12 ;  /* 0x0000000c000c7308 */ /* 0x000fe20000000800 */
[----:B----4-:R-:W-:Y:S01]  /*be90*/  FADD.FTZ R157, R165, R152 ;  /* 0x00000098a59d7221 */ /* 0x010fe20000010000 */
[--C-:B------:R-:W-:Y:S01]  /*bea0*/  FFMA.FTZ R196, R158, UR10, -R169.reuse ;  /* 0x0000000a9ec47c23 */ /* 0x100fe200080108a9 */
[--C-:B------:R-:W-:Y:S01]  /*beb0*/  FFMA.FTZ R201, R166, UR10, -R169.reuse ;  /* 0x0000000aa6c97c23 */ /* 0x100fe200080108a9 */
[--C-:B------:R-:W-:Y:S01]  /*bec0*/  FFMA.FTZ R200, R163, UR10, -R169.reuse ;  /* 0x0000000aa3c87c23 */ /* 0x100fe200080108a9 */
[--C-:B------:R-:W-:Y:S01]  /*bed0*/  FFMA.FTZ R199, R162, UR10, -R169.reuse ;  /* 0x0000000aa2c77c23 */ /* 0x100fe200080108a9 */
[----:B------:R-:W-:Y:S01]  /*bee0*/  F2FP.F16.F32.PACK_AB R162, R182, R165 ;  /* 0x000000a5b6a2723e */ /* 0x000fe200000000ff */
[----:B------:R-:W-:Y:S01]  /*bef0*/  FFMA.FTZ R169, R175, UR10, -R169 ;  /* 0x0000000aafa97c23 */ /* 0x000fe200080108a9 */
[----:B------:R2:W4:Y:S01]  /*bf00*/  MUFU.EX2 R21, R4 ;  /* 0x0000000400157308 */ /* 0x0005220000000800 */
[----:B------:R-:W-:Y:S01]  /*bf10*/  F2FP.F16.F32.PACK_AB R154, R167, R174 ;  /* 0x000000aea79a723e */ /* 0x000fe200000000ff */
[-C--:B------:R-:W-:Y:S01]  /*bf20*/  FMUL.FTZ R73, R73, R170.reuse ;  /* 0x000000aa49497220 */ /* 0x080fe20000410000 */
[----:B------:R-:W-:Y:S01]  /*bf30*/  F2FP.F16.F32.PACK_AB R152, R176, R179 ;  /* 0x000000b3b098723e */ /* 0x000fe200000000ff */
[-C--:B------:R-:W-:Y:S01]  /*bf40*/  FMUL.FTZ R76, R76, R170.reuse ;  /* 0x000000aa4c4c7220 */ /* 0x080fe20000410000 */
[----:B------:R-:W-:Y:S01]  /*bf50*/  F2FP.F16.F32.PACK_AB R156, R178, R177 ;  /* 0x000000b1b29c723e */ /* 0x000fe200000000ff */
[-C--:B------:R-:W-:Y:S01]  /*bf60*/  FMUL.FTZ R77, R77, R170.reuse ;  /* 0x000000aa4d4d7220 */ /* 0x080fe20000410000 */
[----:B------:R-:W-:Y:S01]  /*bf70*/  F2FP.F16.F32.PACK_AB R158, R180, R171 ;  /* 0x000000abb49e723e */ /* 0x000fe200000000ff */
[----:B------:R-:W5:Y:S01]  /*bf80*/  MUFU.EX2 R161, R161 ;  /* 0x000000a100a17308 */ /* 0x000f620000000800 */
[----:B--2---:R-:W-:Y:S01]  /*bf90*/  FADD.FTZ R4, R182, R157 ;  /* 0x0000009db6047221 */ /* 0x004fe20000010000 */
[-C--:B------:R-:W-:Y:S01]  /*bfa0*/  FMUL.FTZ R80, R80, R170.reuse ;  /* 0x000000aa50507220 */ /* 0x080fe20000410000 */
[-C--:B------:R-:W-:Y:S01]  /*bfb0*/  FMUL.FTZ R81, R81, R170.reuse ;  /* 0x000000aa51517220 */ /* 0x080fe20000410000 */
[-C--:B------:R-:W-:Y:S01]  /*bfc0*/  FMUL.FTZ R84, R84, R170.reuse ;  /* 0x000000aa54547220 */ /* 0x080fe20000410000 */
[----:B---3--:R-:W-:Y:S01]  /*bfd0*/  FADD.FTZ R157, R11, R4 ;  /* 0x000000040b9d7221 */ /* 0x008fe20000010000 */
[-C--:B------:R-:W-:Y:S01]  /*bfe0*/  FMUL.FTZ R85, R85, R170.reuse ;  /* 0x000000aa55557220 */ /* 0x080fe20000410000 */
[-C--:B------:R-:W-:Y:S01]  /*bff0*/  FMUL.FTZ R88, R88, R170.reuse ;  /* 0x000000aa58587220 */ /* 0x080fe20000410000 */
[----:B------:R-:W2:Y:S01]  /*c000*/  MUFU.EX2 R13, R20 ;  /* 0x00000014000d7308 */ /* 0x000ea20000000800 */
[----:B-1----:R-:W-:Y:S01]  /*c010*/  FADD.FTZ R4, R192, R157 ;  /* 0x0000009dc0047221 */ /* 0x002fe20000010000 */
[----:B----4-:R-:W-:Y:S01]  /*c020*/  FFMA.FTZ R168, R21, R3, R12 ;  /* 0x0000000315a87223 */ /* 0x010fe2000001000c */
[----:B------:R1:W-:Y:S01]  /*c030*/  @!P3 STS [R14+0x28820], R21 ;  /* 0x028820150e00b388 */ /* 0x0003e20000000800 */
[-C--:B------:R-:W-:Y:S01]  /*c040*/  FMUL.FTZ R89, R89, R170.reuse ;  /* 0x000000aa59597220 */ /* 0x080fe20000410000 */
[-C--:B------:R-:W-:Y:S01]  /*c050*/  FMUL.FTZ R92, R92, R170.reuse ;  /* 0x000000aa5c5c7220 */ /* 0x080fe20000410000 */
[-C--:B------:R-:W-:Y:S01]  /*c060*/  FMUL.FTZ R93, R93, R170.reuse ;  /* 0x000000aa5d5d7220 */ /* 0x080fe20000410000 */
[-C--:B------:R-:W-:Y:S01]  /*c070*/  FMUL.FTZ R96, R96, R170.reuse ;  /* 0x000000aa60607220 */ /* 0x080fe20000410000 */
[----:B------:R-:W3:Y:S01]  /*c080*/  MUFU.EX2 R172, R172 ;  /* 0x000000ac00ac7308 */ /* 0x000ee20000000800 */
[----:B-----5:R-:W-:Y:S01]  /*c090*/  FADD.FTZ R159, R161, R4 ;  /* 0x00000004a19f7221 */ /* 0x020fe20000010000 */
[-C--:B------:R-:W-:Y:S01]  /*c0a0*/  FMUL.FTZ R97, R97, R170.reuse ;  /* 0x000000aa61617220 */ /* 0x080fe20000410000 */
[-C--:B------:R-:W-:Y:S01]  /*c0b0*/  FMUL.FTZ R100, R100, R170.reuse ;  /* 0x000000aa64647220 */ /* 0x080fe20000410000 */
[-C--:B------:R-:W-:Y:S01]  /*c0c0*/  FMUL.FTZ R101, R101, R170.reuse ;  /* 0x000000aa65657220 */ /* 0x080fe20000410000 */
[-C--:B------:R-:W-:Y:S01]  /*c0d0*/  FMUL.FTZ R104, R104, R170.reuse ;  /* 0x000000aa68687220 */ /* 0x080fe20000410000 */
[-C--:B------:R-:W-:Y:S01]  /*c0e0*/  FMUL.FTZ R105, R105, R170.reuse ;  /* 0x000000aa69697220 */ /* 0x080fe20000410000 */
[-C--:B------:R-:W-:Y:S01]  /*c0f0*/  FMUL.FTZ R108, R108, R170.reuse ;  /* 0x000000aa6c6c7220 */ /* 0x080fe20000410000 */
[----:B------:R4:W5:Y:S01]  /*c100*/  MUFU.EX2 R155, R164 ;  /* 0x000000a4009b7308 */ /* 0x0009620000000800 */
        /* <DEDUP_REMOVED lines=11> */
[----:B----4-:R-:W-:Y:S01]  /*c1c0*/  F2FP.F16.F32.PACK_AB R164, R192, R11 ;  /* 0x0000000bc0a4723e */ /* 0x010fe200000000ff */
[-C--:B------:R-:W-:Y:S01]  /*c1d0*/  FMUL.FTZ R124, R124, R170.reuse ;  /* 0x000000aa7c7c7220 */ /* 0x080fe20000410000 */
[-C--:B------:R-:W-:Y:S01]  /*c1e0*/  FMUL.FTZ R125, R125, R170.reuse ;  /* 0x000000aa7d7d7220 */ /* 0x080fe20000410000 */
[-C--:B------:R-:W-:Y:S01]  /*c1f0*/  FMUL.FTZ R128, R128, R170.reuse ;  /* 0x000000aa80807220 */ /* 0x080fe20000410000 */
[----:B------:R3:W4:Y:S01]  /*c200*/  MUFU.EX2 R157, R153 ;  /* 0x00000099009d7308 */ /* 0x0007220000000800 */
[----:B-----5:R-:W-:Y:S01]  /*c210*/  FADD.FTZ R3, R155, R168 ;  /* 0x000000a89b037221 */ /* 0x020fe20000010000 */
[-C--:B------:R-:W-:Y:S01]  /*c220*/  FMUL.FTZ R129, R129, R170.reuse ;  /* 0x000000aa81817220 */ /* 0x080fe20000410000 */
[-C--:B------:R-:W-:Y:S01]  /*c230*/  FMUL.FTZ R132, R132, R170.reuse ;  /* 0x000000aa84847220 */ /* 0x080fe20000410000 */
[-C--:B------:R-:W-:Y:S01]  /*c240*/  FMUL.FTZ R133, R133, R170.reuse ;  /* 0x000000aa85857220 */ /* 0x080fe20000410000 */
[-C--:B------:R-:W-:Y:S01]  /*c250*/  FMUL.FTZ R136, R136, R170.reuse ;  /* 0x000000aa88887220 */ /* 0x080fe20000410000 */
[-C--:B------:R-:W-:Y:S01]  /*c260*/  FMUL.FTZ R137, R137, R170.reuse ;  /* 0x000000aa89897220 */ /* 0x080fe20000410000 */
[----:B------:R-:W-:Y:S01]  /*c270*/  FMUL.FTZ R140, R140, R170 ;  /* 0x000000aa8c8c7220 */ /* 0x000fe20000410000 */
[----:B-1----:R-:W1:Y:S01]  /*c280*/  MUFU.EX2 R14, R183 ;  /* 0x000000b7000e7308 */ /* 0x002e620000000800 */
[C---:B--2---:R-:W-:Y:S01]  /*c290*/  FADD.FTZ R168, R20.reuse, R3 ;  /* 0x0000000314a87221 */ /* 0x044fe20000010000 */
[----:B---3--:R-:W-:Y:S01]  /*c2a0*/  F2FP.F16.F32.PACK_AB R153, R13, R12 ;  /* 0x0000000c0d99723e */ /* 0x008fe200000000ff */
[-C--:B------:R-:W-:Y:S01]  /*c2b0*/  FMUL.FTZ R141, R141, R170.reuse ;  /* 0x000000aa8d8d7220 */ /* 0x080fe20000410000 */
[----:B------:R-:W-:Y:S01]  /*c2c0*/  F2FP.F16.F32.PACK_AB R155, R20, R155 ;  /* 0x0000009b149b723e */ /* 0x000fe200000000ff */
[----:B------:R-:W-:Y:S01]  /*c2d0*/  BAR.SYNC.DEFER_BLOCKING 0xf, 0x100 ;  /* 0x03c4000000007b1d */ /* 0x000fe20000010000 */
[-C--:B------:R-:W-:Y:S01]  /*c2e0*/  FMUL.FTZ R144, R144, R170.reuse ;  /* 0x000000aa90907220 */ /* 0x080fe20000410000 */
[-C--:B------:R-:W-:Y:S01]  /*c2f0*/  FMUL.FTZ R145, R145, R170.reuse ;  /* 0x000000aa91917220 */ /* 0x080fe20000410000 */
[-C--:B------:R-:W-:Y:S01]  /*c300*/  FMUL.FTZ R148, R148, R170.reuse ;  /* 0x000000aa94947220 */ /* 0x080fe20000410000 */
[----:B----4-:R-:W-:Y:S01]  /*c310*/  FADD.FTZ R3, R157, R168 ;  /* 0x000000a89d037221 */ /* 0x010fe20000010000 */
[----:B------:R-:W-:Y:S01]  /*c320*/  FMUL.FTZ R149, R149, R170 ;  /* 0x000000aa95957220 */ /* 0x000fe20000410000 */
        /* <DEDUP_REMOVED lines=84> */
[-C--:B------:R-:W-:Y:S01]  /*c870*/  FMUL.FTZ R138, R138, R21.reuse ;  /* 0x000000158a8a7220 */ /* 0x080fe20000410000 */
[-C--:B------:R-:W-:Y:S01]  /*c880*/  FMUL.FTZ R139, R139, R21.reuse ;  /* 0x000000158b8b7220 */ /* 0x080fe20000410000 */
[-C--:B------:R-:W-:Y:S01]  /*c890*/  FMUL.FTZ R142, R142, R21.reuse ;  /* 0x000000158e8e7220 */ /* 0x080fe20000410000 */
[-C--:B------:R-:W-:Y:S01]  /*c8a0*/  FMUL.FTZ R143, R143, R21.reuse ;  /* 0x000000158f8f7220 */ /* 0x080fe20000410000 */
[----:B------:R-:W-:Y:S01]  /*c8b0*/  FMUL.FTZ R146, R146, R21 ;  /* 0x0000001592927220 */ /* 0x000fe20000410000 */
[C---:B----4-:R-:W-:Y:S01]  /*c8c0*/  F2FP.F16.F32.PACK_AB R167, R168.reuse, R167 ;  /* 0x000000a7a8a7723e */ /* 0x050fe200000000ff */
[----:B------:R-:W-:Y:S01]  /*c8d0*/  FADD.FTZ R3, R168, R3 ;  /* 0x00000003a8037221 */ /* 0x000fe20000010000 */
[-C--:B------:R-:W-:Y:S01]  /*c8e0*/  FMUL.FTZ R147, R147, R21.reuse ;  /* 0x0000001593937220 */ /* 0x080fe20000410000 */
[-C--:B------:R-:W-:Y:S01]  /*c8f0*/  FMUL.FTZ R150, R150, R21.reuse ;  /* 0x0000001596967220 */ /* 0x080fe20000410000 */
[----:B------:R-:W-:Y:S01]  /*c900*/  FMUL.FTZ R151, R151, R21 ;  /* 0x0000001597977220 */ /* 0x000fe20000410000 */
[----:B------:R2:W-:Y:S01]  /*c910*/  STSM.16.M88.4 [R22], R164 ;  /* 0x000000a416007844 */ /* 0x0005e20000000200 */
[----:B------:R-:W-:Y:S05]  /*c920*/  @!P0 BRA `(.L_x_4035) ;  /* 0x0000000000048947 */ /* 0x000fea0003800000 */
[----:B------:R-:W-:Y:S01]  /*c930*/  BPT.TRAP 0x1 ;  /* 0x000000040000795c */ /* 0x000fe20000300000 */
.L_x_4035:
[----:B------:R1:W3:Y:S01]  /*c940*/  SYNCS.PHASECHK.TRANS64.TRYWAIT P2, [UR27+0x28c50], R10 ;  /* 0x028c500aff0075a7 */ /* 0x0002e2000804015b */
[----:B------:R-:W-:Y:S05]  /*c950*/  @!P0 BRA `(.L_x_4036) ;  /* 0x0000000000048947 */ /* 0x000fea0003800000 */
[----:B------:R-:W-:Y:S01]  /*c960*/  BPT.TRAP 0x1 ;  /* 0x000000040000795c */ /* 0x000fe20000300000 */
.L_x_4036:
[----:B---3--:R-:W-:Y:S05]  /*c970*/  @P2 BRA `(.L_x_4037) ;  /* 0x0000000000082947 */ /* 0x008fea0003800000 */
[----:B------:R-:W3:Y:S02]  /*c980*/  SYNCS.PHASECHK.TRANS64.TRYWAIT P2, [UR27+0x28c50], R10 ;  /* 0x028c500aff0075a7 */ /* 0x000ee4000804015b */
[----:B---3--:R-:W-:Y:S05]  /*c990*/  @!P2 BRA `(.L_x_4038) ;  /* 0x0000005c00f4a947 */ /* 0x008fea0003800000 */
.L_x_4037:
[----:B------:R-:W-:Y:S01]  /*c9a0*/  ULEA UR11, UR39, UR45, 0xc ;  /* 0x0000002d270b7291 */ /* 0x000fe2000f8e603f */
[----:B------:R-:W-:Y:S01]  /*c9b0*/  WARPGROUP.ARRIVE ;  /* 0x00000000000079c5 */ /* 0x000fe20000000000 */
[----:B------:R-:W-:Y:S01]  /*c9c0*/  UMOV UR7, 0x40000040 ;  /* 0x4000004000077882 */ /* 0x000fe20000000000 */
[----:B------:R-:W-:Y:S01]  /*c9d0*/  ISETP.GT.AND P2, PT, R9, UR41, PT ;  /* 0x0000002909007c0c */ /* 0x000fe2000bf44270 */
        /* <DEDUP_REMOVED lines=37> */
.L_x_4022:
[----:B------:R-:W5:Y:S01]  /*cc30*/  SHFL.BFLY PT, R5, R4, 0x2, 0x1f ;  /* 0x0c401f0004057f89 */ /* 0x000f6200000e0000 */
[----:B---3--:R-:W-:Y:S01]  /*cc40*/  IADD3 R13, -R17, RZ, RZ ;  /* 0x000000ff110d7210 */ /* 0x008fe20007ffe1ff */
[----:B-1----:R-:W-:Y:S01]  /*cc50*/  IMAD.MOV.U32 R10, RZ, RZ, RZ ;  /* 0x000000ffff0a7224 */ /* 0x002fe200078e00ff */
[----:B------:R-:W-:Y:S01]  /*cc60*/  UIADD3 UR37, UR37, 0x1, URZ ;  /* 0x0000000125257890 */ /* 0x000fe2000fffe03f */
[----:B------:R-:W1:Y:S01]  /*cc70*/  SHFL.BFLY PT, R6, R3, 0x2, 0x1f ;  /* 0x0c401f0003067f89 */ /* 0x000e6200000e0000 */
[----:B------:R-:W-:Y:S08]  /*cc80*/  BAR.ARV 0x8, 0xa0 ;  /* 0x0202800000007b1d */ /* 0x000ff00000002000 */
[----:B------:R-:W-:Y:S01]  /*cc90*/  BAR.SYNC.DEFER_BLOCKING 0xf, 0x100 ;  /* 0x03c4000000007b1d */ /* 0x000fe20000010000 */
[----:B------:R-:W-:Y:S01]  /*cca0*/  ISETP.NE.AND P0, PT, R2, R13, PT ;  /* 0x0000000d0200720c */ /* 0x000fe20003f05270 */
[----:B------:R-:W-:-:S02]  /*ccb0*/  IMAD.U32 R12, RZ, RZ, UR10 ;  /* 0x0000000aff0c7e24 */ /* 0x000fc4000f8e00ff */
[----:B-----5:R-:W-:Y:S01]  /*ccc0*/  FADD.FTZ R5, R5, R4 ;  /* 0x0000000405057221 */ /* 0x020fe20000010000 */
[----:B------:R-:W-:Y:S02]  /*ccd0*/  IMAD.U32 R4, RZ, RZ, UR10 ;  /* 0x0000000aff047e24 */ /* 0x000fe4000f8e00ff */
[----:B-1----:R-:W-:Y:S02]  /*cce0*/  FADD.FTZ R6, R6, R3 ;  /* 0x0000000306067221 */ /* 0x002fe40000010000 */
[----:B------:R-:W1:Y:S01]  /*ccf0*/  SHFL.BFLY PT, R0, R5, 0x1, 0x1f ;  /* 0x0c201f0005007f89 */ /* 0x000e6200000e0000 */
[----:B------:R-:W-:Y:S01]  /*cd00*/  MOV R3, UR39 ;  /* 0x0000002700037c02 */ /* 0x000fe20008000f00 */
[----:B------:R-:W-:Y:S02]  /*cd10*/  UIADD3 UR39, UR39, 0x1, URZ ;  /* 0x0000000127277890 */ /* 0x000fe4000fffe03f */
[----:B------:R-:W3:Y:S01]  /*cd20*/  SHFL.BFLY PT, R9, R6, 0x1, 0x1f ;  /* 0x0c201f0006097f89 */ /* 0x000ee200000e0000 */
[----:B------:R-:W-:Y:S01]  /*cd30*/  @!P0 LEA R3, R3, R16, 0x6 ;  /* 0x0000001003038211 */ /* 0x000fe200078e30ff */
[----:B------:R-:W-:-:S04]  /*cd40*/  UISETP.NE.AND UP0, UPT, UR39, 0x2, UPT ;  /* 0x000000022700788c */ /* 0x000fc8000bf05270 */
[----:B------:R-:W-:Y:S02]  /*cd50*/  USEL UR4, URZ, 0x1, UP0 ;  /* 0x000000013f047887 */ /* 0x000fe40008000000 */
[----:B------:R-:W-:Y:S02]  /*cd60*/  USEL UR39, UR39, URZ, UP0 ;  /* 0x0000003f27277287 */ /* 0x000fe40008000000 */
[----:B------:R-:W-:Y:S01]  /*cd70*/  ULOP3.LUT UR38, UR38, UR4, URZ, 0x3c, !UPT ;  /* 0x0000000426267292 */ /* 0x000fe2000f8e3c3f */
[----:B-1----:R-:W-:Y:S01]  /*cd80*/  FADD.FTZ R11, R5, R0 ;  /* 0x00000000050b7221 */ /* 0x002fe20000010000 */
[----:B------:R-:W-:Y:S01]  /*cd90*/  IMAD.MOV.U32 R0, RZ, RZ, RZ ;  /* 0x000000ffff007224 */ /* 0x000fe200078e00ff */
[----:B------:R-:W-:Y:S01]  /*cda0*/  @!P0 LEA R5, R3, UR48, 0x2 ;  /* 0x0000003003058c11 */ /* 0x000fe2000f8e10ff */
[----:B---3--:R-:W-:Y:S02]  /*cdb0*/  FADD.FTZ R9, R6, R9 ;  /* 0x0000000906097221 */ /* 0x008fe40000010000 */
[----:B------:R-:W-:-:S02]  /*cdc0*/  FSETP.NE.FTZ.AND P1, PT, R11, RZ, PT ;  /* 0x000000ff0b00720b */ /* 0x000fc40003f35000 */
[----:B------:R-:W-:Y:S02]  /*cdd0*/  MOV R3, 0xff800000 ;  /* 0xff80000000037802 */ /* 0x000fe40000000f00 */
[----:B------:R-:W-:-:S09]  /*cde0*/  FSETP.NE.FTZ.AND P2, PT, R9, RZ, PT ;  /* 0x000000ff0900720b */ /* 0x000fd20003f55000 */
[----:B------:R-:W2:Y:S01]  /*cdf0*/  @P1 MUFU.RCP R10, R11 ;  /* 0x0000000b000a1308 */ /* 0x000ea20000001000 */
[----:B------:R-:W-:-:S03]  /*ce00*/  @P1 FMUL.FTZ R4, R4, 0.69314718246459960938 ;  /* 0x3f31721804041820 */ /* 0x000fc60000410000 */
[----:B------:R-:W-:-:S04]  /*ce10*/  @P2 FMUL.FTZ R12, R12, 0.69314718246459960938 ;  /* 0x3f3172180c0c2820 */ /* 0x000fc80000410000 */
[----:B------:R-:W1:Y:S08]  /*ce20*/  @P2 MUFU.RCP R0, R9 ;  /* 0x0000000900002308 */ /* 0x000e700000001000 */
[----:B------:R-:W3:Y:S01]  /*ce30*/  @P1 MUFU.LG2 R6, R11 ;  /* 0x0000000b00061308 */ /* 0x000ee20000000c00 */
        /* <DEDUP_REMOVED lines=64> */
[----:B------:R2:W-:Y:S01]  /*d240*/  @!P0 STS [R5+0x28800], R10 ;  /* 0x0288000a05008388 */ /* 0x0005e20000000800 */
[----:B------:R-:W-:Y:S01]  /*d250*/  MOV R28, 0xff800000 ;  /* 0xff800000001c7802 */ /* 0x000fe20000000f00 */
[-C--:B-1----:R-:W-:Y:S01]  /*d260*/  FMUL.FTZ R27, R27, R0.reuse ;  /* 0x000000001b1b7220 */ /* 0x082fe20000410000 */
[-C--:B------:R-:W-:Y:S01]  /*d270*/  FMUL.FTZ R30, R30, R0.reuse ;  /* 0x000000001e1e7220 */ /* 0x080fe20000410000 */
[----:B------:R1:W-:Y:S01]  /*d280*/  @!P0 STS [R5+0x28820], R0 ;  /* 0x0288200005008388 */ /* 0x0003e20000000800 */
[----:B------:R-:W-:Y:S01]  /*d290*/  PLOP3.LUT P0, PT, PT, PT, PT, 0x8, 0x0 ;  /* 0x000000000000781c */ /* 0x000fe20003f0e170 */
[-C--:B------:R-:W-:Y:S01]  /*d2a0*/  FMUL.FTZ R31, R31, R0.reuse ;  /* 0x000000001f1f7220 */ /* 0x080fe20000410000 */
[-C--:B------:R-:W-:Y:S01]  /*d2b0*/  FMUL.FTZ R34, R34, R0.reuse ;  /* 0x0000000022227220 */ /* 0x080fe20000410000 */
[-C--:B------:R-:W-:Y:S01]  /*d2c0*/  FMUL.FTZ R35, R35, R0.reuse ;  /* 0x0000000023237220 */ /* 0x080fe20000410000 */
[-C--:B------:R-:W-:Y:S01]  /*d2d0*/  FMUL.FTZ R38, R38, R0.reuse ;  /* 0x0000000026267220 */ /* 0x080fe20000410000 */
[----:B--2---:R3:W2:Y:S01]  /*d2e0*/  @P2 MUFU.LG2 R10, R9 ;  /* 0x00000009000a2308 */ /* 0x0046a20000000c00 */
        /* <DEDUP_REMOVED lines=16> */
[----:B--2---:R-:W-:Y:S01]  /*d3f0*/  @P2 FMUL.FTZ R11, R10, 0.69314718246459960938 ;  /* 0x3f3172180a0b2820 */ /* 0x004fe20000410000 */
        /* <DEDUP_REMOVED lines=26> */
[-C--:B----4-:R-:W-:Y:S01]  /*d5a0*/  FMUL.FTZ R170, R119, R0.reuse ;  /* 0x0000000077aa7220 */ /* 0x090fe20000410000 */
        /* <DEDUP_REMOVED lines=19> */
.L_x_3955:
        /* <DEDUP_REMOVED lines=34> */
[----:B------:R-:W-:Y:S01]  /*d900*/  LOP3.LUT R0, R173, 0x380, RZ, 0xc0, !PT ;  /* 0x00000380ad007812 */ /* 0x000fe200078ec0ff */
[----:B------:R-:W-:Y:S01]  /*d910*/  IMAD.X R9, RZ, RZ, R7, P2 ;  /* 0x000000ffff097224 */ /* 0x000fe200010e0607 */
[----:B------:R-:W-:-:S02]  /*d920*/  IADD3 R181, P6, R6, 0x2020, RZ ;  /* 0x0000202006b57810 */ /* 0x000fc40007fde0ff */
[----:B------:R-:W-:Y:S02]  /*d930*/  SHF.R.U64 R0, R0, 0x3, RZ ;  /* 0x0000000300007819 */ /* 0x000fe400000012ff */
[----:B------:R-:W-:Y:S01]  /*d940*/  LOP3.LUT R4, R175, 0x380, RZ, 0xc0, !PT ;  /* 0x00000380af047812 */ /* 0x000fe200078ec0ff */
[--C-:B------:R-:W-:Y:S01]  /*d950*/  IMAD.X R21, RZ, RZ, R7.reuse, P6 ;  /* 0x000000ffff157224 */ /* 0x100fe200030e0607 */
[----:B------:R-:W-:Y:S02]  /*d960*/  IADD3 R177, P4, R6, 0x60, RZ ;  /* 0x0000006006b17810 */ /* 0x000fe40007f9e0ff */
[----:B------:R-:W-:Y:S02]  /*d970*/  LOP3.LUT R8, R0, R173, RZ, 0x3c, !PT ;  /* 0x000000ad00087212 */ /* 0x000fe400078e3cff */
[----:B------:R-:W-:Y:S01]  /*d980*/  LOP3.LUT R0, R181, 0x380, RZ, 0xc0, !PT ;  /* 0x00000380b5007812 */ /* 0x000fe200078ec0ff */
[----:B------:R-:W-:Y:S01]  /*d990*/  IMAD.X R13, RZ, RZ, R7, P4 ;  /* 0x000000ffff0d7224 */ /* 0x000fe200020e0607 */
[----:B------:R-:W-:-:S02]  /*d9a0*/  SHF.R.U64 R4, R4, 0x3, RZ ;  /* 0x0000000304047819 */ /* 0x000fc400000012ff */
[----:B------:R-:W-:Y:S02]  /*d9b0*/  IADD3 R183, P1, R6, 0x2040, RZ ;  /* 0x0000204006b77810 */ /* 0x000fe40007f3e0ff */
[----:B------:R-:W-:Y:S02]  /*d9c0*/  SHF.R.U64 R0, R0, 0x3, RZ ;  /* 0x0000000300007819 */ /* 0x000fe400000012ff */
[----:B------:R-:W-:Y:S02]  /*d9d0*/  IADD3 R197, P4, R6, 0x4020, RZ ;  /* 0x0000402006c57810 */ /* 0x000fe40007f9e0ff */
[----:B------:R-:W-:Y:S02]  /*d9e0*/  LOP3.LUT R10, R4, R175, RZ, 0x3c, !PT ;  /* 0x000000af040a7212 */ /* 0x000fe400078e3cff */
[C---:B------:R-:W-:Y:S01]  /*d9f0*/  LOP3.LUT R111, R6.reuse, 0x380, RZ, 0xc0, !PT ;  /* 0x00000380066f7812 */ /* 0x040fe200078ec0ff */
[----:B------:R-:W-:Y:S01]  /*da00*/  IMAD.X R99, RZ, RZ, R7, P4 ;  /* 0x000000ffff637224 */ /* 0x000fe200020e0607 */
[----:B------:R-:W-:-:S02]  /*da10*/  IADD3 R179, P5, R6, 0x2000, RZ ;  /* 0x0000200006b37810 */ /* 0x000fc40007fbe0ff */
[C---:B------:R-:W-:Y:S02]  /*da20*/  IADD3 R193, P2, R6.reuse, 0x2060, RZ ;  /* 0x0000206006c17810 */ /* 0x040fe40007f5e0ff */
[----:B------:R-:W-:Y:S02]  /*da30*/  LOP3.LUT R4, R183, 0x380, RZ, 0xc0, !PT ;  /* 0x00000380b7047812 */ /* 0x000fe400078ec0ff */
[----:B------:R-:W-:Y:S01]  /*da40*/  IADD3.X R11, RZ, R7, RZ, P3, !PT ;  /* 0x00000007ff0b7210 */ /* 0x000fe20001ffe4ff */
[----:B------:R-:W-:Y:S01]  /*da50*/  IMAD.X R91, RZ, RZ, R7, P2 ;  /* 0x000000ffff5b7224 */ /* 0x000fe200010e0607 */
[----:B------:R-:W-:Y:S02]  /*da60*/  IADD3 R195, P3, R6, 0x4000, RZ ;  /* 0x0000400006c37810 */ /* 0x000fe40007f7e0ff */
[----:B------:R-:W-:Y:S02]  /*da70*/  LOP3.LUT R20, R0, R181, RZ, 0x3c, !PT ;  /* 0x000000b500147212 */ /* 0x000fe400078e3cff */
[----:B------:R-:W-:-:S02]  /*da80*/  LOP3.LUT R0, R197, 0x380, RZ, 0xc0, !PT ;  /* 0x00000380c5007812 */ /* 0x000fc400078ec0ff */
[-C--:B------:R-:W-:Y:S02]  /*da90*/  IADD3.X R15, RZ, R7.reuse, RZ, P5, !PT ;  /* 0x00000007ff0f7210 */ /* 0x080fe40002ffe4ff */
[----:B------:R-:W-:Y:S02]  /*daa0*/  SHF.R.U64 R111, R111, 0x3, RZ ;  /* 0x000000036f6f7819 */ /* 0x000fe400000012ff */
[----:B------:R-:W-:Y:S02]  /*dab0*/  SHF.R.U64 R4, R4, 0x3, RZ ;  /* 0x0000000304047819 */ /* 0x000fe400000012ff */
[C---:B------:R-:W-:Y:S02]  /*dac0*/  IADD3 R199, P5, R6.reuse, 0x4040, RZ ;  /* 0x0000404006c77810 */ /* 0x040fe40007fbe0ff */
[----:B------:R-:W-:Y:S02]  /*dad0*/  IADD3.X R25, RZ, R7, RZ, P1, !PT ;  /* 0x00000007ff197210 */ /* 0x000fe40000ffe4ff */
[----:B------:R-:W-:-:S02]  /*dae0*/  IADD3 R114, P2, R6, 0x6020, RZ ;  /* 0x0000602006727810 */ /* 0x000fc40007f5e0ff */
[----:B------:R-:W-:Y:S02]  /*daf0*/  IADD3.X R95, RZ, R7, RZ, P3, !PT ;  /* 0x00000007ff5f7210 */ /* 0x000fe40001ffe4ff */
[C---:B------:R-:W-:Y:S01]  /*db00*/  IADD3 R201, P6, R6.reuse, 0x4060, RZ ;  /* 0x0000406006c97810 */ /* 0x040fe20007fde0ff */
[--C-:B------:R-:W-:Y:S01]  /*db10*/  IMAD.X R115, RZ, RZ, R7.reuse, P2 ;  /* 0x000000ffff737224 */ /* 0x100fe200010e0607 */
[C---:B------:R-:W-:Y:S02]  /*db20*/  IADD3 R203, P1, R6.reuse, 0x6000, RZ ;  /* 0x0000600006cb7810 */ /* 0x040fe40007f3e0ff */
[C---:B------:R-:W-:Y:S01]  /*db30*/  IADD3 R118, P3, R6.reuse, 0x6040, RZ ;  /* 0x0000604006767810 */ /* 0x040fe20007f7e0ff */
[----:B------:R-:W-:Y:S01]  /*db40*/  IMAD.X R107, RZ, RZ, R7, P6 ;  /* 0x000000ffff6b7224 */ /* 0x000fe200030e0607 */
[----:B------:R-:W-:Y:S02]  /*db50*/  IADD3 R205, P4, R6, 0x6060, RZ ;  /* 0x0000606006cd7810 */ /* 0x000fe40007f9e0ff */
[----:B------:R-:W-:-:S02]  /*db60*/  SHF.R.U64 R0, R0, 0x3, RZ ;  /* 0x0000000300007819 */ /* 0x000fc400000012ff */
[----:B------:R-:W-:Y:S01]  /*db70*/  LOP3.LUT R6, R111, R6, RZ, 0x3c, !PT ;  /* 0x000000066f067212 */ /* 0x000fe200078e3cff */
[----:B------:R-:W-:Y:S01]  /*db80*/  IMAD.X R123, RZ, RZ, R7, P4 ;  /* 0x000000ffff7b7224 */ /* 0x000fe200020e0607 */
[----:B------:R-:W-:Y:S02]  /*db90*/  LOP3.LUT R24, R4, R183, RZ, 0x3c, !PT ;  /* 0x000000b704187212 */ /* 0x000fe400078e3cff */
[----:B------:R-:W-:Y:S02]  /*dba0*/  LOP3.LUT R12, R177, 0x380, RZ, 0xc0, !PT ;  /* 0x00000380b10c7812 */ /* 0x000fe400078ec0ff */
[----:B------:R-:W-:Y:S02]  /*dbb0*/  LOP3.LUT R4, R199, 0x380, RZ, 0xc0, !PT ;  /* 0x00000380c7047812 */ /* 0x000fe400078ec0ff */
[----:B------:R-:W-:Y:S02]  /*dbc0*/  LOP3.LUT R14, R179, 0x380, RZ, 0xc0, !PT ;  /* 0x00000380b30e7812 */ /* 0x000fe400078ec0ff */
[----:B------:R-:W-:-:S02]  /*dbd0*/  LOP3.LUT R27, R114, 0x380, RZ, 0xc0, !PT ;  /* 0x00000380721b7812 */ /* 0x000fc400078ec0ff */
[----:B------:R-:W-:Y:S02]  /*dbe0*/  LOP3.LUT R98, R0, R197, RZ, 0x3c, !PT ;  /* 0x000000c500627212 */ /* 0x000fe400078e3cff */
[-C--:B------:R-:W-:Y:S02]  /*dbf0*/  IADD3.X R103, RZ, R7.reuse, RZ, P5, !PT ;  /* 0x00000007ff677210 */ /* 0x080fe40002ffe4ff */
[-C--:B------:R-:W-:Y:S02]  /*dc00*/  IADD3.X R111, RZ, R7.reuse, RZ, P1, !PT ;  /* 0x00000007ff6f7210 */ /* 0x080fe40000ffe4ff */
[-C--:B------:R-:W-:Y:S02]  /*dc10*/  IADD3.X R119, RZ, R7.reuse, RZ, P3, !PT ;  /* 0x00000007ff777210 */ /* 0x080fe40001ffe4ff */
[----:B------:R-:W-:Y:S02]  /*dc20*/  MOV R0, R6 ;  /* 0x0000000600007202 */ /* 0x000fe40000000f00 */
[----:B------:R-:W-:-:S02]  /*dc30*/  SHF.R.U64 R12, R12, 0x3, RZ ;  /* 0x000000030c0c7819 */ /* 0x000fc400000012ff */
[----:B------:R-:W-:Y:S02]  /*dc40*/  LOP3.LUT R90, R193, 0x380, RZ, 0xc0, !PT ;  /* 0x00000380c15a7812 */ /* 0x000fe400078ec0ff */
[----:B------:R-:W-:Y:S02]  /*dc50*/  SHF.R.U64 R4, R4, 0x3, RZ ;  /* 0x0000000304047819 */ /* 0x000fe400000012ff */
[----:B------:R-:W-:Y:S02]  /*dc60*/  LOP3.LUT R7, R118, 0x380, RZ, 0xc0, !PT ;  /* 0x0000038076077812 */ /* 0x000fe400078ec0ff */
[----:B------:R-:W-:Y:S02]  /*dc70*/  SHF.R.U64 R14, R14, 0x3, RZ ;  /* 0x000000030e0e7819 */ /* 0x000fe400000012ff */
[----:B------:R-:W-:Y:S02]  /*dc80*/  LOP3.LUT R94, R195, 0x380, RZ, 0xc0, !PT ;  /* 0x00000380c35e7812 */ /* 0x000fe400078ec0ff */
[----:B------:R-:W-:-:S02]  /*dc90*/  SHF.R.U64 R27, R27, 0x3, RZ ;  /* 0x000000031b1b7819 */ /* 0x000fc400000012ff */
[----:B------:R-:W-:Y:S02]  /*dca0*/  LOP3.LUT R106, R201, 0x380, RZ, 0xc0, !PT ;  /* 0x00000380c96a7812 */ /* 0x000fe400078ec0ff */
[----:B------:R-:W-:Y:S02]  /*dcb0*/  F2FP.F16.F32.PACK_AB R6, R29, R156 ;  /* 0x0000009c1d06723e */ /* 0x000fe400000000ff */
[----:B------:R-:W-:Y:S02]  /*dcc0*/  LOP3.LUT R12, R12, R177, RZ, 0x3c, !PT ;  /* 0x000000b10c0c7212 */ /* 0x000fe400078e3cff */
[----:B------:R-:W-:Y:S02]  /*dcd0*/  SHF.R.U64 R90, R90, 0x3, RZ ;  /* 0x000000035a5a7819 */ /* 0x000fe400000012ff */
[----:B------:R-:W-:Y:S02]  /*dce0*/  LOP3.LUT R102, R4, R199, RZ, 0x3c, !PT ;  /* 0x000000c704667212 */ /* 0x000fe400078e3cff */
[----:B------:R-:W-:-:S02]  /*dcf0*/  LOP3.LUT R122, R205, 0x380, RZ, 0xc0, !PT ;  /* 0x00000380cd7a7812 */ /* 0x000fc400078ec0ff */
[----:B------:R-:W-:Y:S02]  /*dd00*/  SHF.R.U64 R29, R7, 0x3, RZ ;  /* 0x00000003071d7819 */ /* 0x000fe400000012ff */
[----:B------:R-:W-:Y:S02]  /*dd10*/  LOP3.LUT R14, R14, R179, RZ, 0x3c, !PT ;  /* 0x000000b30e0e7212 */ /* 0x000fe400078e3cff */
[----:B------:R-:W-:Y:S02]  /*dd20*/  SHF.R.U64 R94, R94, 0x3, RZ ;  /* 0x000000035e5e7819 */ /* 0x000fe400000012ff */
[----:B------:R-:W-:Y:S02]  /*dd30*/  LOP3.LUT R110, R203, 0x380, RZ, 0xc0, !PT ;  /* 0x00000380cb6e7812 */ /* 0x000fe400078ec0ff */
[----:B------:R-:W-:Y:S02]  /*dd40*/  F2FP.F16.F32.PACK_AB R4, R153, R162 ;  /* 0x000000a29904723e */ /* 0x000fe400000000ff */
[----:B------:R-:W-:-:S02]  /*dd50*/  F2FP.F16.F32.PACK_AB R7, R31, R30 ;  /* 0x0000001e1f07723e */ /* 0x000fc400000000ff */
[----:B------:R-:W-:Y:S02]  /*dd60*/  LOP3.LUT R114, R27, R114, RZ, 0x3c, !PT ;  /* 0x000000721b727212 */ /* 0x000fe400078e3cff */
[----:B------:R-:W-:Y:S01]  /*dd70*/  SHF.R.U64 R106, R106, 0x3, RZ ;  /* 0x000000036a6a7819 */ /* 0x000fe200000012ff */
[----:B------:R1:W-:Y:S01]  /*dd80*/  STSM.16.M88.4 [R0], R4 ;  /* 0x0000000400007844 */ /* 0x0003e20000000200 */
[----:B------:R-:W-:Y:S02]  /*dd90*/  MOV R27, R8 ;  /* 0x00000008001b7202 */ /* 0x000fe40000000f00 */
[----:B------:R-:W-:Y:S02]  /*dda0*/  MOV R10, R10 ;  /* 0x0000000a000a7202 */ /* 0x000fe40000000f00 */
[----:B------:R-:W-:Y:S01]  /*ddb0*/  LOP3.LUT R90, R90, R193, RZ, 0x3c, !PT ;  /* 0x000000c15a5a7212 */ /* 0x000fe200078e3cff */
[----:B------:R2:W-:Y:S01]  /*ddc0*/  STSM.16.M88.4 [R27], R32 ;  /* 0x000000201b007844 */ /* 0x0005e20000000200 */
[----:B------:R-:W-:-:S02]  /*ddd0*/  SHF.R.U64 R122, R122, 0x3, RZ ;  /* 0x000000037a7a7819 */ /* 0x000fc400000012ff */
[----:B------:R-:W-:Y:S01]  /*dde0*/  MOV R12, R12 ;  /* 0x0000000c000c7202 */ /* 0x000fe20000000f00 */
[----:B------:R2:W-:Y:S01]  /*ddf0*/  STSM.16.M88.4 [R10], R40 ;  /* 0x000000280a007844 */ /* 0x0005e20000000200 */
[----:B------:R-:W-:Y:S02]  /*de00*/  F2FP.F16.F32.PACK_AB R64, R65, R64 ;  /* 0x000000404140723e */ /* 0x000fe400000000ff */
[----:B------:R-:W-:Y:S01]  /*de10*/  LOP3.LUT R94, R94, R195, RZ, 0x3c, !PT ;  /* 0x000000c35e5e7212 */ /* 0x000fe200078e3cff */
        /* <DEDUP_REMOVED lines=8> */
[----:B------:R-:W-:Y:S02]  /*dea0*/  LOP3.LUT R106, R106, R201, RZ, 0x3c, !PT ;  /* 0x000000c96a6a7212 */ /* 0x000fe400078e3cff */
        /* <DEDUP_REMOVED lines=13> */
[----:B------:R-:W-:Y:S02]  /*df80*/  F2FP.F16.F32.PACK_AB R82, R85, R84 ;  /* 0x000000545552723e */ /* 0x000fe400000000ff */
[----:B------:R-:W-:Y:S02]  /*df90*/  F2FP.F16.F32.PACK_AB R83, R87, R86 ;  /* 0x000000565753723e */ /* 0x000fe400000000ff */
[----:B------:R-:W-:-:S02]  /*dfa0*/  F2FP.F16.F32.PACK_AB R88, R89, R88 ;  /* 0x000000585958723e */ /* 0x000fc400000000ff */
[----:B------:R-:W-:Y:S01]  /*dfb0*/  LOP3.LUT R110, R110, R203, RZ, 0x3c, !PT ;  /* 0x000000cb6e6e7212 */ /* 0x000fe200078e3cff */
[----:B------:R2:W-:Y:S01]  /*dfc0*/  STSM.16.M88.4 [R9], R80 ;  /* 0x0000005009007844 */ /* 0x0005e20000000200 */
[----:B------:R-:W-:Y:S02]  /*dfd0*/  MOV R94, R94 ;  /* 0x0000005e005e7202 */ /* 0x000fe40000000f00 */
[----:B------:R-:W-:Y:S02]  /*dfe0*/  MOV R8, R98 ;  /* 0x0000006200087202 */ /* 0x000fe40000000f00 */
[----:B------:R-:W-:Y:S02]  /*dff0*/  F2FP.F16.F32.PACK_AB R89, R154, R26 ;  /* 0x0000001a9a59723e */ /* 0x000fe400000000ff */
[----:B------:R-:W-:Y:S02]  /*e000*/  F2FP.F16.F32.PACK_AB R90, R93, R92 ;  /* 0x0000005c5d5a723e */ /* 0x000fe400000000ff */
[----:B------:R-:W-:-:S02]  /*e010*/  F2FP.F16.F32.PACK_AB R91, R157, R155 ;  /* 0x0000009b9d5b723e */ /* 0x000fc400000000ff */
[----:B------:R-:W-:Y:S02]  /*e020*/  F2FP.F16.F32.PACK_AB R96, R97, R96 ;  /* 0x000000606160723e */ /* 0x000fe400000000ff */
[----:B-1----:R-:W-:Y:S01]  /*e030*/  MOV R5, R106 ;  /* 0x0000006a00057202 */ /* 0x002fe20000000f00 */
[----:B------:R2:W-:Y:S01]  /*e040*/  STSM.16.M88.4 [R94], R88 ;  /* 0x000000585e007844 */ /* 0x0005e20000000200 */
[----:B------:R-:W-:Y:S02]  /*e050*/  F2FP.F16.F32.PACK_AB R97, R159, R158 ;  /* 0x0000009e9f61723e */ /* 0x000fe400000000ff */
        /* <DEDUP_REMOVED lines=47> */
[----:B------:R-:W1:Y:S01]  /*e350*/  LDC.64 R6, c[0x0][0xb78] ;  /* 0x0002de00ff067b82 */ /* 0x000e620000000a00 */
[----:B------:R-:W-:Y:S01]  /*e360*/  USHF.R.S32.HI UR5, URZ, 0x1f, UR43 ;  /* 0x0000001f3f057899 */ /* 0x000fe2000801142b */
[----:B--2---:R-:W-:Y:S01]  /*e370*/  IADD3 R9, -R17, RZ, RZ ;  /* 0x000000ff11097210 */ /* 0x004fe20007ffe1ff */
[----:B------:R-:W-:Y:S02]  /*e380*/  ULDC.64 UR8, c[0x0][0xb70] ;  /* 0x0002dc0000087ab9 */ /* 0x000fe40000000a00 */
[----:B------:R-:W-:Y:S01]  /*e390*/  UIMAD UR5, UR5, UR8, URZ ;  /* 0x00000008050572a4 */ /* 0x000fe2000f8e023f */
[----:B------:R-:W-:Y:S01]  /*e3a0*/  ISETP.NE.AND P0, PT, R2, R9, PT ;  /* 0x000000090200720c */ /* 0x000fe20003f05270 */
[----:B------:R-:W-:Y:S01]  /*e3b0*/  UIMAD.WIDE.U32 UR6, UR43, UR8, URZ ;  /* 0x000000082b0672a5 */ /* 0x000fe2000f8e003f */
[----:B------:R-:W-:Y:S01]  /*e3c0*/  IADD3 R9, R16, UR42, RZ ;  /* 0x0000002a10097c10 */ /* 0x000fe2000fffe0ff */
[----:B------:R-:W-:Y:S02]  /*e3d0*/  UIMAD UR5, UR43, UR9, UR5 ;  /* 0x000000092b0572a4 */ /* 0x000fe4000f8e0205 */
[----:B------:R-:W-:-:S02]  /*e3e0*/  USHF.R.S32.HI UR8, URZ, 0x1f, UR44 ;  /* 0x0000001f3f087899 */ /* 0x000fc4000801142c */
[----:B------:R-:W-:Y:S02]  /*e3f0*/  UIADD3 UR5, UR7, UR5, URZ ;  /* 0x0000000507057290 */ /* 0x000fe4000fffe03f */
[----:B------:R-:W-:Y:S01]  /*e400*/  MOV R5, UR7 ;  /* 0x0000000700057c02 */ /* 0x000fe20008000f00 */
[----:B------:R-:W-:Y:S01]  /*e410*/  IMAD.U32 R4, RZ, RZ, UR6 ;  /* 0x00000006ff047e24 */ /* 0x000fe2000f8e00ff */
[----:B------:R-:W-:Y:S01]  /*e420*/  ULDC.64 UR6, c[0x0][0xb40] ;  /* 0x0002d00000067ab9 */ /* 0x000fe20000000a00 */
[C---:B------:R-:W-:Y:S02]  /*e430*/  VIADD R8, R9.reuse, 0x8 ;  /* 0x0000000809087836 */ /* 0x040fe40000000000 */
[----:B------:R-:W-:Y:S01]  /*e440*/  IMAD.U32 R5, RZ, RZ, UR5 ;  /* 0x00000005ff057e24 */ /* 0x000fe2000f8e00ff */
[----:B------:R-:W-:Y:S02]  /*e450*/  ULDC UR5, c[0x0][0xa88] ;  /* 0x0002a20000057ab9 */ /* 0x000fe40000000800 */
[----:B------:R-:W-:Y:S01]  /*e460*/  ISETP.GE.OR P1, PT, R9, UR5, P0 ;  /* 0x0000000509007c0c */ /* 0x000fe20008726670 */
[----:B-1----:R-:W-:Y:S01]  /*e470*/  IMAD R0, R6, UR8, RZ ;  /* 0x0000000806007c24 */ /* 0x002fe2000f8e02ff */
[----:B------:R-:W-:Y:S01]  /*e480*/  ISETP.GE.OR P0, PT, R8, UR5, P0 ;  /* 0x0000000508007c0c */ /* 0x000fe20008706670 */
[----:B------:R-:W-:-:S04]  /*e490*/  IMAD.WIDE.U32 R4, R6, UR44, R4 ;  /* 0x0000002c06047c25 */ /* 0x000fc8000f8e0004 */
[----:B------:R-:W-:Y:S01]  /*e4a0*/  IMAD R6, R7, UR44, R0 ;  /* 0x0000002c07067c24 */ /* 0x000fe2000f8e0200 */
[----:B------:R-:W-:Y:S02]  /*e4b0*/  SHF.R.S32.HI R7, RZ, 0x1f, R9 ;  /* 0x0000001fff077819 */ /* 0x000fe40000011409 */
[----:B------:R-:W-:-:S04]  /*e4c0*/  IADD3 R0, P2, R9, R4, RZ ;  /* 0x0000000409007210 */ /* 0x000fc80007f5e0ff */
[----:B------:R-:W-:Y:S02]  /*e4d0*/  IADD3.X R7, R7, R5, R6, P2, !PT ;  /* 0x0000000507077210 */ /* 0x000fe400017fe406 */
[----:B------:R-:W-:-:S04]  /*e4e0*/  LEA R4, P2, R0, UR6, 0x2 ;  /* 0x0000000600047c11 */ /* 0x000fc8000f8410ff */
[----:B------:R-:W-:-:S05]  /*e4f0*/  LEA.HI.X R5, R0, UR7, R7, 0x2, P2 ;  /* 0x0000000700057c11 */ /* 0x000fca00090f1407 */
[----:B------:R1:W-:Y:S04]  /*e500*/  @!P1 STG.E desc[UR50][R4.64], R3 ;  /* 0x0000000304009986 */ /* 0x0003e8000c101932 */
[----:B------:R1:W-:Y:S02]  /*e510*/  @!P0 STG.E desc[UR50][R4.64+0x20], R28 ;  /* 0x0000201c04008986 */ /* 0x0003e4000c101932 */
.L_x_4041:
[----:B--2---:R-:W2:Y:S02]  /*e520*/  SHFL.IDX PT, R0, R189, RZ, 0x1f ;  /* 0x00001fffbd007589 */ /* 0x004ea400000e0000 */
[----:B--2---:R-:W-:-:S13]  /*e530*/  ISETP.NE.AND P0, PT, R0, 0x7, PT ;  /* 0x000000070000780c */ /* 0x004fda0003f05270 */
[----:B------:R-:W-:Y:S05]  /*e540*/  @P0 BRA `(.L_x_4042) ;  /* 0x0000000800f80947 */ /* 0x000fea0003800000 */
[----:B------:R-:W-:Y:S01]  /*e550*/  BAR.SYNC.DEFER_BLOCKING 0x1, 0x120 ;  /* 0x0044800000007b1d */ /* 0x000fe20000010000 */
[----:B------:R-:W-:-:S05]  /*e560*/  ELECT P0, URZ, PT ;  /* 0x00000000003f782f */ /* 0x000fca0003800000 */
[----:B------:R-:W-:Y:S08]  /*e570*/  BSSY B0, `(.L_x_4043) ;  /* 0x0000030000007945 */ /* 0x000ff00003800000 */
[----:B------:R-:W-:Y:S05]  /*e580*/  @!P0 BRA `(.L_x_4044) ;  /* 0x0000000000b88947 */ /* 0x000fea0003800000 */
[----:B------:R-:W-:Y:S02]  /*e590*/  UIADD3 UR6, UP0, UR52, 0x9f0, URZ ;  /* 0x000009f034067890 */ /* 0x000fe4000ff1e03f */
[----:B------:R-:W-:Y:S02]  /*e5a0*/  UIADD3 UR5, UR48, 0x2000, URZ ;  /* 0x0000200030057890 */ /* 0x000fe4000fffe03f */
[----:B------:R-:W-:Y:S02]  /*e5b0*/  UIADD3.X UR7, URZ, UR53, URZ, UP0, !UPT ;  /* 0x000000353f077290 */ /* 0x000fe400087fe43f */
[----:B------:R-:W-:Y:S01]  /*e5c0*/  UIADD3 UR9, UR48, 0x4000, URZ ;  /* 0x0000400030097890 */ /* 0x000fe2000fffe03f */
[----:B------:R-:W-:Y:S01]  /*e5d0*/  UMOV UR41, URZ ;  /* 0x0000003f00297c82 */ /* 0x000fe20008000000 */
[----:B------:R-:W-:Y:S01]  /*e5e0*/  UMOV UR45, URZ ;  /* 0x0000003f002d7c82 */ /* 0x000fe20008000000 */
[----:B------:R-:W-:Y:S01]  /*e5f0*/  UMOV UR40, UR48 ;  /* 0x0000003000287c82 */ /* 0x000fe20008000000 */
[----:B------:R-:W-:Y:S01]  /*e600*/  UMOV UR8, 0x40 ;  /* 0x0000004000087882 */ /* 0x000fe20000000000 */
[----:B------:R-:W-:-:S02]  /*e610*/  UIADD3 UR11, UR48, 0x6000, URZ ;  /* 0x00006000300b7890 */ /* 0x000fc4000fffe03f */
        /* <DEDUP_REMOVED lines=37> */
.L_x_4044:
[----:B------:R-:W-:Y:S05]  /*e870*/  BSYNC B0 ;  /* 0x0000000000007941 */ /* 0x000fea0003800000 */
.L_x_4043:
[----:B------:R-:W-:Y:S05]  /*e880*/  BRA `(.L_x_4042) ;  /* 0x0000000800287947 */ /* 0x000fea0003800000 */
.L_x_4040:
[----:B------:R-:W1:Y:S01]  /*e890*/  LDC.64 R8, c[0x0][0xae0] ;  /* 0x0002b800ff087b82 */ /* 0x000e620000000a00 */
[----:B------:R-:W-:Y:S01]  /*e8a0*/  ISETP.GT.AND P0, PT, R191, 0x3f, PT ;  /* 0x0000003fbf00780c */ /* 0x000fe20003f04270 */
[----:B------:R-:W-:Y:S01]  /*e8b0*/  USHF.R.S32.HI UR5, URZ, 0x1f, UR43 ;  /* 0x0000001f3f057899 */ /* 0x000fe2000801142b */
[----:B------:R-:W-:Y:S01]  /*e8c0*/  BSSY B0, `(.L_x_4045) ;  /* 0x000001a000007945 */ /* 0x000fe20003800000 */
[----:B------:R-:W-:Y:S01]  /*e8d0*/  USHF.R.S32.HI UR8, URZ, 0x1f, UR44 ;  /* 0x0000001f3f087899 */ /* 0x000fe2000801142c */
[----:B------:R-:W-:-:S09]  /*e8e0*/  IADD3 R12, R184, 0x40, RZ ;  /* 0x00000040b80c7810 */ /* 0x000fd20007ffe0ff */
[----:B------:R-:W-:Y:S05]  /*e8f0*/  @P0 BRA `(.L_x_4046) ;  /* 0x0000000000580947 */ /* 0x000fea0003800000 */
[----:B------:R-:W2:Y:S01]  /*e900*/  S2R R4, SR_TID.X ;  /* 0x0000000000047919 */ /* 0x000ea20000002100 */
[----:B------:R-:W-:Y:S01]  /*e910*/  IMAD.U32 R5, RZ, RZ, UR42 ;  /* 0x0000002aff057e24 */ /* 0x000fe2000f8e00ff */
[----:B------:R-:W-:-:S04]  /*e920*/  ULDC UR6, c[0x0][0xa88] ;  /* 0x0002a20000067ab9 */ /* 0x000fc80000000800 */
[----:B--2---:R-:W-:-:S04]  /*e930*/  IADD3 R4, R5, -0x80, R4 ;  /* 0xffffff8005047810 */ /* 0x004fc80007ffe004 */
[----:B------:R-:W-:-:S13]  /*e940*/  ISETP.GE.AND P0, PT, R4, UR6, PT ;  /* 0x0000000604007c0c */ /* 0x000fda000bf06270 */
[----:B------:R-:W-:Y:S05]  /*e950*/  @P0 BRA `(.L_x_4046) ;  /* 0x0000000000400947 */ /* 0x000fea0003800000 */
[----:B------:R-:W2:Y:S01]  /*e960*/  LDC.64 R6, c[0x0][0xb70] ;  /* 0x0002dc00ff067b82 */ /* 0x000ea20000000a00 */
[----:B------:R-:W-:Y:S01]  /*e970*/  SHF.R.S32.HI R5, RZ, 0x1f, R4 ;  /* 0x0000001fff057819 */ /* 0x000fe20000011404 */
[----:B------:R-:W-:-:S06]  /*e980*/  ULDC.64 UR6, c[0x0][0xb40] ;  /* 0x0002d00000067ab9 */ /* 0x000fcc0000000a00 */
[----:B------:R-:W3:Y:S01]  /*e990*/  LDC.64 R10, c[0x0][0xb78] ;  /* 0x0002de00ff0a7b82 */ /* 0x000ee20000000a00 */
[C---:B--2---:R-:W-:Y:S02]  /*e9a0*/  IMAD R0, R6.reuse, UR5, RZ ;  /* 0x0000000506007c24 */ /* 0x044fe4000f8e02ff */
[----:B------:R-:W-:-:S04]  /*e9b0*/  IMAD.WIDE.U32 R4, R6, UR43, R4 ;  /* 0x0000002b06047c25 */ /* 0x000fc8000f8e0004 */
[----:B------:R-:W-:Y:S02]  /*e9c0*/  IMAD R3, R7, UR43, R0 ;  /* 0x0000002b07037c24 */ /* 0x000fe4000f8e0200 */
[----:B---3--:R-:W-:-:S03]  /*e9d0*/  IMAD R0, R10, UR8, RZ ;  /* 0x000000080a007c24 */ /* 0x008fc6000f8e02ff */
[----:B------:R-:W-:Y:S01]  /*e9e0*/  IADD3 R5, R5, R3, RZ ;  /* 0x0000000305057210 */ /* 0x000fe20007ffe0ff */
[----:B------:R-:W-:Y:S02]  /*e9f0*/  IMAD R3, R11, UR44, R0 ;  /* 0x0000002c0b037c24 */ /* 0x000fe4000f8e0200 */
[----:B------:R-:W-:-:S04]  /*ea00*/  IMAD.WIDE.U32 R4, R10, UR44, R4 ;  /* 0x0000002c0a047c25 */ /* 0x000fc8000f8e0004 */
[----:B------:R-:W-:Y:S01]  /*ea10*/  IMAD.IADD R3, R5, 0x1, R3 ;  /* 0x0000000105037824 */ /* 0x000fe200078e0203 */
[----:B------:R-:W-:-:S04]  /*ea20*/  LEA R6, P0, R4, UR6, 0x2 ;  /* 0x0000000604067c11 */ /* 0x000fc8000f8010ff */
[----:B------:R-:W-:Y:S02]  /*ea30*/  LEA.HI.X R7, R4, UR7, R3, 0x2, P0 ;  /* 0x0000000704077c11 */ /* 0x000fe400080f1403 */
[----:B------:R-:W-:-:S05]  /*ea40*/  MOV R3, 0xff800000 ;  /* 0xff80000000037802 */ /* 0x000fca0000000f00 */
[----:B------:R2:W-:Y:S02]  /*ea50*/  STG.E desc[UR50][R6.64], R3 ;  /* 0x0000000306007986 */ /* 0x0005e4000c101932 */
.L_x_4046:
[----:B------:R-:W-:Y:S05]  /*ea60*/  BSYNC B0 ;  /* 0x0000000000007941 */ /* 0x000fea0003800000 */
.L_x_4045:
[----:B------:R-:W-:Y:S01]  /*ea70*/  ULDC.64 UR6, c[0x0][0xa88] ;  /* 0x0002a20000067ab9 */ /* 0x000fe20000000a00 */
[----:B-12---:R-:W-:Y:S01]  /*ea80*/  IMAD R6, R8, UR5, RZ ;  /* 0x0000000508067c24 */ /* 0x006fe2000f8e02ff */
[----:B------:R-:W-:Y:S01]  /*ea90*/  ISETP.GE.AND P1, PT, R12, UR7, PT ;  /* 0x000000070c007c0c */ /* 0x000fe2000bf26270 */
[----:B------:R-:W1:Y:S01]  /*eaa0*/  LDC.64 R10, c[0x0][0xae8] ;  /* 0x0002ba00ff0a7b82 */ /* 0x000e620000000a00 */
[C---:B------:R-:W-:Y:S01]  /*eab0*/  ISETP.GE.AND P0, PT, R184.reuse, UR7, PT ;  /* 0x00000007b8007c0c */ /* 0x040fe2000bf06270 */
[C---:B------:R-:W-:Y:S01]  /*eac0*/  VIADD R15, R184.reuse, 0xc0 ;  /* 0x000000c0b80f7836 */ /* 0x040fe20000000000 */
[----:B------:R-:W-:Y:S01]  /*ead0*/  SEL R3, RZ, 0xffffffff, P1 ;  /* 0xffffffffff037807 */ /* 0x000fe20000800000 */
[----:B------:R-:W-:Y:S01]  /*eae0*/  IMAD R7, R9, UR43, R6 ;  /* 0x0000002b09077c24 */ /* 0x000fe2000f8e0206 */
[C---:B------:R-:W-:Y:S01]  /*eaf0*/  IADD3 R14, R184.reuse, 0x80, RZ ;  /* 0x00000080b80e7810 */ /* 0x040fe20007ffe0ff */
[----:B------:R-:W-:Y:S01]  /*eb00*/  VIADD R21, R184, 0x140 ;  /* 0x00000140b8157836 */ /* 0x000fe20000000000 */
[----:B------:R-:W-:Y:S01]  /*eb10*/  SEL R0, RZ, 0x1, P0 ;  /* 0x00000001ff007807 */ /* 0x000fe20000000000 */
[----:B------:R-:W2:Y:S01]  /*eb20*/  LDC R9, c[0x0][0xdac] ;  /* 0x00036b00ff097b82 */ /* 0x000ea20000000800 */
[----:B------:R-:W-:Y:S01]  /*eb30*/  IMAD.SHL.U32 R3, R3, 0x2, RZ ;  /* 0x0000000203037824 */ /* 0x000fe200078e00ff */
[----:B------:R-:W-:Y:S01]  /*eb40*/  ISETP.GE.AND P0, PT, R14, UR7, PT ;  /* 0x000000070e007c0c */ /* 0x000fe2000bf06270 */
[C---:B------:R-:W-:Y:S01]  /*eb50*/  VIADD R4, R184.reuse, 0x180 ;  /* 0x00000180b8047836 */ /* 0x040fe20000000000 */
[----:B------:R-:W-:Y:S01]  /*eb60*/  ISETP.GE.AND P2, PT, R15, UR7, PT ;  /* 0x000000070f007c0c */ /* 0x000fe2000bf46270 */
[----:B------:R-:W-:Y:S01]  /*eb70*/  UIADD3 UR42, -UR42, UR6, URZ ;  /* 0x000000062a2a7290 */ /* 0x000fe2000fffe13f */
[----:B------:R-:W-:Y:S01]  /*eb80*/  LOP3.LUT R0, R3, 0x2, R0, 0xe2, !PT ;  /* 0x0000000203007812 */ /* 0x000fe200078ee200 */
[----:B------:R-:W-:Y:S01]  /*eb90*/  ULOP3.LUT UR40, URZ, UR40, URZ, 0x33, !UPT ;  /* 0x000000283f287292 */ /* 0x000fe2000f8e333f */
[----:B------:R-:W-:Y:S01]  /*eba0*/  IADD3 R20, R184, 0x100, RZ ;  /* 0x00000100b8147810 */ /* 0x000fe20007ffe0ff */
[----:B------:R-:W-:Y:S01]  /*ebb0*/  BSSY B0, `(.L_x_4047) ;  /* 0x0000038000007945 */ /* 0x000fe20003800000 */
[----:B------:R-:W-:-:S02]  /*ebc0*/  SEL R3, RZ, 0x4, P0 ;  /* 0x00000004ff037807 */ /* 0x000fc40000000000 */
[----:B------:R-:W-:Y:S02]  /*ebd0*/  SEL R6, RZ, 0x8, P2 ;  /* 0x00000008ff067807 */ /* 0x000fe40001000000 */
[----:B------:R-:W-:Y:S02]  /*ebe0*/  SHF.R.S32.HI R185, RZ, 0x1f, R184 ;  /* 0x0000001fffb97819 */ /* 0x000fe400000114b8 */
[----:B------:R-:W-:Y:S02]  /*ebf0*/  IADD3 R5, R184, 0x1c0, RZ ;  /* 0x000001c0b8057810 */ /* 0x000fe40007ffe0ff */
[----:B------:R-:W-:Y:S02]  /*ec00*/  ISETP.GE.AND P2, PT, R21, UR7, PT ;  /* 0x0000000715007c0c */ /* 0x000fe4000bf46270 */
[----:B------:R-:W-:Y:S02]  /*ec10*/  ISETP.GE.AND P0, PT, R20, UR7, PT ;  /* 0x0000000714007c0c */ /* 0x000fe4000bf06270 */
[----:B------:R-:W-:-:S02]  /*ec20*/  LOP3.LUT R0, R6, R0, R3, 0xfe, !PT ;  /* 0x0000000006007212 */ /* 0x000fc400078efe03 */
[----:B------:R-:W-:Y:S02]  /*ec30*/  ISETP.GE.AND P3, PT, R4, UR7, PT ;  /* 0x0000000704007c0c */ /* 0x000fe4000bf66270 */
[----:B------:R-:W-:Y:S01]  /*ec40*/  ISETP.GE.AND P1, PT, R5, UR7, PT ;  /* 0x0000000705007c0c */ /* 0x000fe2000bf26270 */
[----:B------:R-:W-:Y:S01]  /*ec50*/  IMAD.WIDE.U32 R4, R8, UR43, R184 ;  /* 0x0000002b08047c25 */ /* 0x000fe2000f8e00b8 */
[----:B------:R-:W-:Y:S02]  /*ec60*/  SEL R6, RZ, 0x20, P2 ;  /* 0x00000020ff067807 */ /* 0x000fe40001000000 */
[C---:B------:R-:W-:Y:S01]  /*ec70*/  ISETP.GE.AND P2, PT, R186.reuse, UR42, PT ;  /* 0x0000002aba007c0c */ /* 0x040fe2000bf46270 */
[----:B------:R-:W-:Y:S01]  /*ec80*/  IMAD.IADD R5, R5, 0x1, R7 ;  /* 0x0000000105057824 */ /* 0x000fe200078e0207 */
[----:B------:R-:W-:Y:S02]  /*ec90*/  IADD3 R8, R186, 0x20, RZ ;  /* 0x00000020ba087810 */ /* 0x000fe40007ffe0ff */
[----:B------:R-:W-:-:S02]  /*eca0*/  SEL R3, RZ, 0x10, P0 ;  /* 0x00000010ff037807 */ /* 0x000fc40000000000 */
[----:B------:R-:W-:Y:S01]  /*ecb0*/  ISETP.GE.AND P0, PT, R8, UR42, PT ;  /* 0x0000002a08007c0c */ /* 0x000fe2000bf06270 */
[----:B-1----:R-:W-:Y:S01]  /*ecc0*/  IMAD R8, R10, UR8, RZ ;  /* 0x000000080a087c24 */ /* 0x002fe2000f8e02ff */
[----:B------:R-:W-:Y:S02]  /*ecd0*/  LOP3.LUT R3, R6, R0, R3, 0xfe, !PT ;  /* 0x0000000006037212 */ /* 0x000fe400078efe03 */
[----:B------:R-:W-:Y:S01]  /*ece0*/  SEL R0, RZ, 0x40, P3 ;  /* 0x00000040ff007807 */ /* 0x000fe20001800000 */
[----:B------:R-:W-:Y:S01]  /*ecf0*/  IMAD R11, R11, UR44, R8 ;  /* 0x0000002c0b0b7c24 */ /* 0x000fe2000f8e0208 */
[----:B------:R-:W-:Y:S02]  /*ed00*/  SHF.R.S32.HI R187, RZ, 0x1f, R186 ;  /* 0x0000001fffbb7819 */ /* 0x000fe400000114ba */
[----:B--2---:R-:W-:Y:S01]  /*ed10*/  IADD3 R7, R9, UR40, RZ ;  /* 0x0000002809077c10 */ /* 0x004fe2000fffe0ff */
[----:B------:R-:W-:Y:S01]  /*ed20*/  IMAD.WIDE.U32 R8, R10, UR44, R4 ;  /* 0x0000002c0a087c25 */ /* 0x000fe2000f8e0004 */
[----:B------:R-:W-:-:S02]  /*ed30*/  LOP3.LUT R3, R3, R0, RZ, 0xfc, !PT ;  /* 0x0000000003037212 */ /* 0x000fc400078efcff */
[----:B------:R-:W-:Y:S01]  /*ed40*/  SEL R0, RZ, 0x80, P1 ;  /* 0x00000080ff007807 */ /* 0x000fe20000800000 */
[----:B------:R-:W-:-:S03]  /*ed50*/  IMAD.WIDE R6, R7, 0x40, R186 ;  /* 0x0000004007067825 */ /* 0x000fc600078e02ba */
[----:B------:R-:W-:Y:S01]  /*ed60*/  LOP3.LUT R0, R3, R0, RZ, 0xfc, !PT ;  /* 0x0000000003007212 */ /* 0x000fe200078efcff */
[----:B------:R-:W-:Y:S01]  /*ed70*/  IMAD.IADD R13, R9, 0x1, R11 ;  /* 0x00000001090d7824 */ /* 0x000fe200078e020b */
[----:B------:R-:W-:Y:S06]  /*ed80*/  @P2 BRA `(.L_x_4048) ;  /* 0x0000000000682947 */ /* 0x000fec0003800000 */
[----:B------:R-:W-:Y:S01]  /*ed90*/  ULDC.64 UR8, c[0x0][0xad8] ;  /* 0x0002b60000087ab9 */ /* 0x000fe20000000a00 */
[----:B------:R-:W-:Y:S01]  /*eda0*/  MOV R4, R8 ;  /* 0x0000000800047202 */ /* 0x000fe20000000f00 */
[----:B------:R-:W-:Y:S01]  /*edb0*/  IMAD R11, R7, UR8, RZ ;  /* 0x00000008070b7c24 */ /* 0x000fe2000f8e02ff */
[----:B------:R-:W-:Y:S01]  /*edc0*/  ISETP.GE.AND P6, PT, R184, UR7, PT ;  /* 0x00000007b8007c0c */ /* 0x000fe2000bfc6270 */
[----:B------:R-:W-:Y:S01]  /*edd0*/  IMAD.MOV.U32 R5, RZ, RZ, R13 ;  /* 0x000000ffff057224 */ /* 0x000fe200078e000d */
[----:B------:R-:W-:Y:S01]  /*ede0*/  ISETP.GE.AND P1, PT, R12, UR7, PT ;  /* 0x000000070c007c0c */ /* 0x000fe2000bf26270 */
[C---:B------:R-:W-:Y:S01]  /*edf0*/  IMAD R11, R6.reuse, UR9, R11 ;  /* 0x00000009060b7c24 */ /* 0x040fe2000f8e020b */
        /* <DEDUP_REMOVED lines=19> */
.L_x_4048:
[----:B------:R-:W-:Y:S05]  /*ef30*/  BSYNC B0 ;  /* 0x0000000000007941 */ /* 0x000fea0003800000 */
.L_x_4047:
[----:B------:R-:W-:Y:S04]  /*ef40*/  BSSY B0, `(.L_x_4042) ;  /* 0x000001e000007945 */ /* 0x000fe80003800000 */
[----:B------:R-:W-:Y:S05]  /*ef50*/  @P0 BRA `(.L_x_4049) ;  /* 0x0000000000700947 */ /* 0x000fea0003800000 */
[----:B------:R-:W-:Y:S01]  /*ef60*/  IADD3 R9, P0, R6, 0x20, RZ ;  /* 0x0000002006097810 */ /* 0x000fe20007f1e0ff */
[----:B------:R-:W-:Y:S01]  /*ef70*/  ULDC.64 UR8, c[0x0][0xad8] ;  /* 0x0002b60000087ab9 */ /* 0x000fe20000000a00 */
[----:B------:R-:W-:Y:S01]  /*ef80*/  MOV R4, R8 ;  /* 0x0000000800047202 */ /* 0x000fe20000000f00 */
        /* <DEDUP_REMOVED lines=25> */
.L_x_4049:
[----:B------:R-:W-:Y:S05]  /*f120*/  BSYNC B0 ;  /* 0x0000000000007941 */ /* 0x000fea0003800000 */
.L_x_4042:
[----:B------:R-:W3:Y:S02]  /*f130*/  LDC R0, c[0x0][0xda8] ;  /* 0x00036a00ff007b82 */ /* 0x000ee40000000800 */
[----:B---3--:R-:W-:-:S13]  /*f140*/  ISETP.LE.AND P0, PT, R0, UR4, PT ;  /* 0x0000000400007c0c */ /* 0x008fda000bf03270 */
[----:B------:R-:W-:Y:S05]  /*f150*/  @!P0 BRA `(.L_x_4050) ;  /* 0xffffff1c005c8947 */ /* 0x000fea000383ffff */
[----:B------:R-:W-:Y:S05]  /*f160*/  EXIT ;  /* 0x000000000000794d */ /* 0x000fea0003800000 */
.L_x_3944:
[----:B------:R-:W-:-:S08]  /*f170*/  NOP ;  /* 0x0000000000007918 */ /* 0x000fd00000000000 */
[----:B------:R-:W1:-:S00]  /*f180*/  USETMAXREG.DEALLOC.CTAPOOL 0x18 ;  /* 0x00000018000079c8 */ /* 0x000e4000080e0500 */
[----:B-1----:R-:W-:-:S06]  /*f190*/  LOP3.LUT R0, R0, 0x3, RZ, 0xc0, !PT ;  /* 0x0000000300007812 */ /* 0x002fcc00078ec0ff */
[----:B------:R-:W1:Y:S02]  /*f1a0*/  SHFL.IDX PT, R0, R0, RZ, 0x1f ;  /* 0x00001fff00007589 */ /* 0x000e6400000e0000 */
[----:B-1----:R-:W-:-:S13]  /*f1b0*/  ISETP.NE.AND P0, PT, R0, RZ, PT ;  /* 0x000000ff0000720c */ /* 0x002fda0003f05270 */
[----:B------:R-:W-:Y:S05]  /*f1c0*/  @P0 EXIT ;  /* 0x000000000000094d */ /* 0x000fea0003800000 */
[----:B------:R-:W1:Y:S01]  /*f1d0*/  S2UR UR4, SR_CTAID.X ;  /* 0x00000000000479c3 */ /* 0x000e620000002500 */
[----:B------:R-:W-:Y:S01]  /*f1e0*/  UMOV UR45, URZ ;  /* 0x0000003f002d7c82 */ /* 0x000fe20008000000 */
[----:B------:R-:W-:Y:S01]  /*f1f0*/  IMAD.MOV.U32 R16, RZ, RZ, RZ ;  /* 0x000000ffff107224 */ /* 0x000fe200078e00ff */
[----:B------:R-:W-:-:S05]  /*f200*/  MOV R17, 0x1 ;  /* 0x0000000100117802 */ /* 0x000fca0000000f00 */
[----:B------:R-:W1:Y:S02]  /*f210*/  LDC R0, c[0x0][0xda8] ;  /* 0x00036a00ff007b82 */ /* 0x000e640000000800 */
[----:B-1----:R-:W-:-:S13]  /*f220*/  ISETP.LE.AND P0, PT, R0, UR4, PT ;  /* 0x0000000400007c0c */ /* 0x002fda000bf03270 */
[----:B------:R-:W-:Y:S05]  /*f230*/  @P0 BRA `(.L_x_4051) ;  /* 0x00000030001c0947 */ /* 0x000fea0003800000 */
[----:B------:R-:W-:Y:S01]  /*f240*/  LOP3.LUT R19, R19, 0x1f, RZ, 0xc0, !PT ;  /* 0x0000001f13137812 */ /* 0x000fe200078ec0ff */
[----:B------:R-:W-:Y:S01]  /*f250*/  IMAD.U32 R18, RZ, RZ, UR4 ;  /* 0x00000004ff127e24 */ /* 0x000fe2000f8e00ff */
[----:B------:R-:W-:Y:S01]  /*f260*/  MOV R17, 0x1 ;  /* 0x0000000100117802 */ /* 0x000fe20000000f00 */
[----:B------:R-:W-:Y:S01]  /*f270*/  IMAD.MOV.U32 R16, RZ, RZ, RZ ;  /* 0x000000ffff107224 */ /* 0x000fe200078e00ff */
[----:B------:R-:W-:Y:S01]  /*f280*/  ULDC UR44, c[0x0][0xc] ;  /* 0x00000300002c7ab9 */ /* 0x000fe20000000800 */
[----:B------:R-:W-:Y:S01]  /*f290*/  ULDC.64 UR46, c[0x0][0x198] ;  /* 0x00006600002e7ab9 */ /* 0x000fe20000000a00 */
[----:B------:R-:W-:-:S05]  /*f2a0*/  UMOV UR45, URZ ;  /* 0x0000003f002d7c82 */ /* 0x000fca0008000000 */
.L_x_4105:
[----:B------:R-:W-:Y:S01]  /*f2b0*/  ULDC UR10, c[0x0][0xdd0] ;  /* 0x00037400000a7ab9 */ /* 0x000fe20000000800 */
[----:B------:R-:W1:Y:S01]  /*f2c0*/  LDC R0, c[0x0][0xde8] ;  /* 0x00037a00ff007b82 */ /* 0x000e620000000800 */
        /* <DEDUP_REMOVED lines=19> */
.L_x_4052:
[----:B------:R-:W-:Y:S01]  /*f400*/  ULDC UR11, c[0x0][0xdc4] ;  /* 0x00037100000b7ab9 */ /* 0x000fe20000000800 */
[----:B------:R-:W-:Y:S01]  /*f410*/  UMOV UR9, UR10 ;  /* 0x0000000a00097c82 */ /* 0x000fe20008000000 */
[----:B------:R-:W-:-:S11]  /*f420*/  UISETP.NE.AND UP0, UPT, UR11, 0x1, UPT ;  /* 0x000000010b00788c */ /* 0x000fd6000bf05270 */
[----:B------:R-:W-:Y:S02]  /*f430*/  @UP0 ULDC.64 UR12, c[0x0][0xdc8] ;  /* 0x00037200000c0ab9 */ /* 0x000fe40000000a00 */
[----:B------:R-:W-:-:S04]  /*f440*/  UIMAD.WIDE.U32 UR6, UR10, UR12, URZ ;  /* 0x0000000c0a0672a5 */ /* 0x000fc8000f8e003f */
[----:B------:R-:W-:-:S04]  /*f450*/  @UP0 USHF.R.U32.HI UR9, URZ, UR13, UR7 ;  /* 0x0000000d3f090299 */ /* 0x000fc80008011607 */
[----:B------:R-:W-:-:S12]  /*f460*/  UIMAD UR6, UR9, UR11, URZ ;  /* 0x0000000b090672a4 */ /* 0x000fd8000f8e023f */
.L_x_4053:
[----:B------:R-:W-:Y:S01]  /*f470*/  ULDC.64 UR12, c[0x0][0x3f8] ;  /* 0x0000fe00000c7ab9 */ /* 0x000fe20000000a00 */
[----:B------:R-:W-:Y:S02]  /*f480*/  UIADD3 UR10, UR10, -UR6, URZ ;  /* 0x800000060a0a7290 */ /* 0x000fe4000fffe03f */
[----:B------:R-:W-:Y:S02]  /*f490*/  UISETP.NE.U32.AND UP0, UPT, UR12, URZ, UPT ;  /* 0x0000003f0c00728c */ /* 0x000fe4000bf05070 */
[----:B------:R-:W-:Y:S01]  /*f4a0*/  ULOP3.LUT UR9, URZ, UR9, URZ, 0x33, !UPT ;  /* 0x000000093f097292 */ /* 0x000fe2000f8e333f */
[----:B------:R-:W-:Y:S01]  /*f4b0*/  ULDC UR12, c[0x0][0xdb8] ;  /* 0x00036e00000c7ab9 */ /* 0x000fe20000000800 */
[----:B------:R-:W-:Y:S01]  /*f4c0*/  ULDC.64 UR6, c[0x0][0x9e0] ;  /* 0x0002780000067ab9 */ /* 0x000fe20000000a00 */
[----:B------:R-:W-:Y:S01]  /*f4d0*/  UISETP.NE.AND UP1, UPT, UR12, 0x1, UPT ;  /* 0x000000010c00788c */ /* 0x000fe2000bf25270 */
[----:B------:R-:W-:Y:S01]  /*f4e0*/  ULDC UR11, c[0x0][0xdc4] ;  /* 0x00037100000b7ab9 */ /* 0x000fe20000000800 */
[----:B------:R-:W-:Y:S01]  /*f4f0*/  ULDC UR41, c[0x0][0xdac] ;  /* 0x00036b0000297ab9 */ /* 0x000fe20000000800 */
[----:B------:R-:W-:-:S02]  /*f500*/  UISETP.GE.AND UP2, UPT, UR7, 0x1, UPT ;  /* 0x000000010700788c */ /* 0x000fc4000bf46270 */
[----:B------:R-:W-:Y:S02]  /*f510*/  UIMAD UR11, UR8, UR11, UR10 ;  /* 0x0000000b080b72a4 */ /* 0x000fe4000f8e020a */
[----:B------:R-:W-:Y:S02]  /*f520*/  UIADD3 UR41, UR9, UR41, URZ ;  /* 0x0000002909297290 */ /* 0x000fe4000fffe03f */
[----:B------:R-:W-:Y:S01]  /*f530*/  UISETP.NE.AND.EX UP0, UPT, UR13, URZ, UPT, UP0 ;  /* 0x0000003f0d00728c */ /* 0x000fe2000bf05300 */
[----:B------:R-:W-:Y:S01]  /*f540*/  PLOP3.LUT P1, PT, PT, PT, UP2, 0x80, 0x0 ;  /* 0x000000000000781c */ /* 0x000fe20003f2f028 */
[----:B------:R-:W-:Y:S01]  /*f550*/  @UP1 ULDC UR8, c[0x0][0xdbc] ;  /* 0x00036f0000081ab9 */ /* 0x000fe20000000800 */
[----:B------:R-:W-:Y:S02]  /*f560*/  USHF.L.U32 UR41, UR41, 0x6, URZ ;  /* 0x0000000629297899 */ /* 0x000fe4000800063f */
[----:B------:R-:W-:Y:S01]  /*f570*/  UIMAD.WIDE.U32 UR8, UR11, UR8, URZ ;  /* 0x000000080b0872a5 */ /* 0x000fe2000f8e003f */
        /* <DEDUP_REMOVED lines=23> */
.L_x_4055:
[----:B------:R-:W-:-:S11]  /*f6f0*/  UISETP.NE.AND UP0, UPT, UR7, 0x1, UPT ;  /* 0x000000010700788c */ /* 0x000fd6000bf05270 */
[----:B------:R-:W-:Y:S02]  /*f700*/  @UP0 ULDC.64 UR16, c[0x0][0x9e8] ;  /* 0x00027a0000100ab9 */ /* 0x000fe40000000a00 */
[----:B------:R-:W-:-:S04]  /*f710*/  UIMAD.WIDE.U32 UR8, UR10, UR16, URZ ;  /* 0x000000100a0872a5 */ /* 0x000fc8000f8e003f */
[----:B------:R-:W-:-:S12]  /*f720*/  @UP0 USHF.R.U32.HI UR10, URZ, UR17, UR9 ;  /* 0x000000113f0a0299 */ /* 0x000fd80008011609 */
.L_x_4056:
[----:B------:R-:W-:-:S04]  /*f730*/  UIMAD UR10, UR10, UR7, UR7 ;  /* 0x000000070a0a72a4 */ /* 0x000fc8000f8e0207 */
[----:B------:R-:W-:-:S04]  /*f740*/  UISETP.LT.AND UP0, UPT, UR6, UR10, UPT ;  /* 0x0000000a0600728c */ /* 0x000fc8000bf01270 */
[----:B------:R-:W-:-:S12]  /*f750*/  USEL UR6, UR6, UR10, UP0 ;  /* 0x0000000a06067287 */ /* 0x000fd80008000000 */
.L_x_4054:
[----:B------:R-:W-:Y:S02]  /*f760*/  UIMAD UR9, UR13, UR15, 0x3f ;  /* 0x0000003f0d0974a4 */ /* 0x000fe4000f8e020f */
[----:B------:R-:W-:Y:S02]  /*f770*/  UIADD3 UR6, UR6, 0x3f, URZ ;  /* 0x0000003f06067890 */ /* 0x000fe4000fffe03f */
[----:B------:R-:W-:Y:S02]  /*f780*/  USHF.R.S32.HI UR10, URZ, 0x1f, UR9 ;  /* 0x0000001f3f0a7899 */ /* 0x000fe40008011409 */
[----:B------:R-:W-:Y:S02]  /*f790*/  USHF.R.S32.HI UR8, URZ, 0x1f, UR6 ;  /* 0x0000001f3f087899 */ /* 0x000fe40008011406 */
[----:B------:R-:W-:Y:S02]  /*f7a0*/  ULEA.HI UR10, UR10, UR9, URZ, 0x6 ;  /* 0x000000090a0a7291 */ /* 0x000fe4000f8f303f */
[----:B------:R-:W-:-:S02]  /*f7b0*/  ULEA.HI UR8, UR8, UR6, URZ, 0x6 ;  /* 0x0000000608087291 */ /* 0x000fc4000f8f303f */
[----:B------:R-:W-:Y:S02]  /*f7c0*/  UIADD3 UR6, UR41, -UR14, URZ ;  /* 0x8000000e29067290 */ /* 0x000fe4000fffe03f */
[----:B------:R-:W-:Y:S02]  /*f7d0*/  USHF.R.S32.HI UR39, URZ, 0x6, UR10 ;  /* 0x000000063f277899 */ /* 0x000fe4000801140a */
[----:B------:R-:W-:Y:S02]  /*f7e0*/  USHF.R.S32.HI UR8, URZ, 0x6, UR8 ;  /* 0x000000063f087899 */ /* 0x000fe40008011408 */
[----:B------:R-:W-:Y:S02]  /*f7f0*/  UIMAD UR6, UR13, UR15, UR6 ;  /* 0x0000000f0d0672a4 */ /* 0x000fe4000f8e0206 */
[----:B------:R-:W-:Y:S01]  /*f800*/  UISETP.LT.AND UP0, UPT, UR39, UR8, UPT ;  /* 0x000000082700728c */ /* 0x000fe2000bf01270 */
[----:B------:R-:W-:Y:S02]  /*f810*/  ULDC UR10, c[0x0][0x9dc] ;  /* 0x00027700000a7ab9 */ /* 0x000fe40000000800 */
[----:B------:R-:W-:-:S02]  /*f820*/  UIADD3 UR10, UR6, -UR10, URZ ;  /* 0x8000000a060a7290 */ /* 0x000fc4000fffe03f */
[----:B------:R-:W-:Y:S01]  /*f830*/  USEL UR39, UR39, UR8, UP0 ;  /* 0x0000000827277287 */ /* 0x000fe20008000000 */
[----:B------:R-:W-:Y:S11]  /*f840*/  @!P1 BRA `(.L_x_4057) ;  /* 0x0000000000449947 */ /* 0x000ff60003800000 */
        /* <DEDUP_REMOVED lines=10> */
.L_x_4058:
[----:B------:R-:W-:-:S11]  /*f8f0*/  UISETP.NE.AND UP0, UPT, UR7, 0x1, UPT ;  /* 0x000000010700788c */ /* 0x000fd6000bf05270 */
[----:B------:R-:W-:Y:S02]  /*f900*/  @UP0 ULDC.64 UR12, c[0x0][0x9e8] ;  /* 0x00027a00000c0ab9 */ /* 0x000fe40000000a00 */
[----:B------:R-:W-:-:S04]  /*f910*/  UIMAD.WIDE.U32 UR8, UR6, UR12, URZ ;  /* 0x0000000c060872a5 */ /* 0x000fc8000f8e003f */
[----:B------:R-:W-:-:S12]  /*f920*/  @UP0 USHF.R.U32.HI UR6, URZ, UR13, UR9 ;  /* 0x0000000d3f060299 */ /* 0x000fd80008011609 */
.L_x_4059:
[----:B------:R-:W-:-:S04]  /*f930*/  UIMAD UR6, UR6, UR7, URZ ;  /* 0x00000007060672a4 */ /* 0x000fc8000f8e023f */
[----:B------:R-:W-:-:S04]  /*f940*/  UISETP.LT.AND UP0, UPT, UR10, UR6, UPT ;  /* 0x000000060a00728c */ /* 0x000fc8000bf01270 */
[----:B------:R-:W-:-:S12]  /*f950*/  USEL UR10, UR10, UR6, !UP0 ;  /* 0x000000060a0a7287 */ /* 0x000fd8000c000000 */
.L_x_4057:
[----:B------:R-:W-:Y:S01]  /*f960*/  USHF.R.S32.HI UR6, URZ, 0x1f, UR10 ;  /* 0x0000001f3f067899 */ /* 0x000fe2000801140a */
[----:B------:R-:W-:Y:S03]  /*f970*/  BSSY B6, `(.L_x_4060) ;  /* 0x0000284000067945 */ /* 0x000fe60003800000 */
[----:B------:R-:W-:-:S04]  /*f980*/  ULEA.HI UR6, UR6, UR10, URZ, 0x6 ;  /* 0x0000000a06067291 */ /* 0x000fc8000f8f303f */
[----:B------:R-:W-:-:S04]  /*f990*/  USHF.R.S32.HI UR6, URZ, 0x6, UR6 ;  /* 0x000000063f067899 */ /* 0x000fc80008011406 */
[----:B------:R-:W-:-:S04]  /*f9a0*/  UISETP.LT.AND UP0, UPT, URZ, UR6, UPT ;  /* 0x000000063f00728c */ /* 0x000fc8000bf01270 */
[----:B------:R-:W-:-:S04]  /*f9b0*/  USEL UR38, URZ, UR6, !UP0 ;  /* 0x000000063f267287 */ /* 0x000fc8000c000000 */
[----:B------:R-:W-:-:S06]  /*f9c0*/  UISETP.GT.AND UP0, UPT, UR39, UR38, UPT ;  /* 0x000000262700728c */ /* 0x000fcc000bf04270 */
[----:B------:R-:W-:-:S13]  /*f9d0*/  PLOP3.LUT P0, PT, PT, PT, UP0, 0x80, 0x0 ;  /* 0x000000000000781c */ /* 0x000fda0003f0f008 */
[----:B------:R-:W-:Y:S05]  /*f9e0*/  @P0 BRA `(.L_x_4061) ;  /* 0x0000000000400947 */ /* 0x000fea0003800000 */
[----:B------:R-:W-:Y:S02]  /*f9f0*/  ISETP.NE.AND P0, PT, R19, RZ, PT ;  /* 0x000000ff1300720c */ /* 0x000fe40003f05270 */
[----:B------:R-:W-:-:S11]  /*fa00*/  MOV R13, R18 ;  /* 0x00000012000d7202 */ /* 0x000fd60000000f00 */
        /* <DEDUP_REMOVED lines=14> */
.L_x_4061:
        /* <DEDUP_REMOVED lines=18> */
[----:B------:R-:W-:Y:S01]  /*fc10*/  IMAD.MOV.U32 R8, RZ, RZ, 0x70 ;  /* 0x00000070ff087424 */ /* 0x000fe200078e00ff */
[----:B------:R-:W-:Y:S01]  /*fc20*/  MOV R12, 0x1 ;  /* 0x00000001000c7802 */ /* 0x000fe20000000f00 */
[----:B------:R-:W-:-:S07]  /*fc30*/  IMAD.MOV.U32 R13, RZ, RZ, RZ ;  /* 0x000000ffff0d7224 */ /* 0x000fce00078e00ff */
[----:B------:R-:W-:-:S07]  /*fc40*/  LEPC R20, `(.L_x_4063) ;  /* 0x000000001014794e */ /* 0x000fce0000000000 */
[----:B-1----:R-:W-:Y:S05]  /*fc50*/  CALL.ABS.NOINC R2 ;  /* 0x0000000002007343 */ /* 0x002fea0003c00000 */
.L_x_4063:
        /* <DEDUP_REMOVED lines=13> */
[----:B------:R-:W-:Y:S01]  /*fd30*/  MOV R10, UR4 ;  /* 0x00000004000a7c02 */ /* 0x000fe20008000f00 */
[----:B------:R-:W-:Y:S01]  /*fd40*/  IMAD.U32 R11, RZ, RZ, UR5 ;  /* 0x00000005ff0b7e24 */ /* 0x000fe2000f8e00ff */
[----:B------:R-:W-:Y:S01]  /*fd50*/  MOV R8, 0x70 ;  /* 0x0000007000087802 */ /* 0x000fe20000000f00 */
[----:B------:R-:W-:Y:S01]  /*fd60*/  IMAD.MOV.U32 R12, RZ, RZ, 0x1 ;  /* 0x00000001ff0c7424 */ /* 0x000fe200078e00ff */
[----:B-1----:R-:W-:-:S07]  /*fd70*/  MOV R13, RZ ;  /* 0x000000ff000d7202 */ /* 0x002fce0000000f00 */
[----:B------:R-:W-:-:S07]  /*fd80*/  LEPC R20, `(.L_x_4065) ;  /* 0x000000001014794e */ /* 0x000fce0000000000 */
[----:B--2---:R-:W-:Y:S05]  /*fd90*/  CALL.ABS.NOINC R2 ;  /* 0x0000000002007343 */ /* 0x004fea0003c00000 */
.L_x_4065:
        /* <DEDUP_REMOVED lines=16> */
.L_x_4064:
[----:B------:R-:W-:Y:S01]  /*fea0*/  ULDC.64 UR4, c[0x0][0x9f8] ;  /* 0x00027e0000047ab9 */ /* 0x000fe20000000a00 */
[----:B------:R-:W-:Y:S01]  /*feb0*/  MOV R5, UR43 ;  /* 0x0000002b00057c02 */ /* 0x000fe20008000f00 */
[----:B------:R-:W-:Y:S01]  /*fec0*/  IMAD.U32 R6, RZ, RZ, UR43 ;  /* 0x0000002bff067e24 */ /* 0x000fe2000f8e00ff */
[----:B------:R-:W-:Y:S01]  /*fed0*/  ISETP.NE.U32.AND P0, PT, RZ, UR4, PT ;  /* 0x00000004ff007c0c */ /* 0x000fe2000bf05070 */
[----:B------:R-:W1:Y:S03]  /*fee0*/  LDC R0, c[0x0][0x428] ;  /* 0x00010a00ff007b82 */ /* 0x000e660000000800 */
[----:B------:R-:W-:-:S13]  /*fef0*/  ISETP.NE.AND.EX P0, PT, RZ, UR5, PT, P0 ;  /* 0x00000005ff007c0c */ /* 0x000fda000bf05300 */
[----:B------:R-:W2:Y:S02]  /*ff00*/  @P0 LDC.64 R2, c[0x0][0x9f8] ;  /* 0x00027e00ff020b82 */ /* 0x000ea40000000a00 */
[----:B--2---:R-:W-:-:S05]  /*ff10*/  @P0 IMAD.WIDE R2, R5, 0x4, R2 ;  /* 0x0000000405020825 */ /* 0x004fca00078e0202 */
[----:B------:R2:W3:Y:S01]  /*ff20*/  @P0 LDG.E R6, desc[UR50][R2.64] ;  /* 0x0000003202060981 */ /* 0x0004e2000c1e1900 */
[----:B-1----:R-:W-:Y:S01]  /*ff30*/  ISETP.NE.AND P0, PT, R0, 0x1, PT ;  /* 0x000000010000780c */ /* 0x002fe20003f05270 */
[----:B------:R-:W-:Y:S01]  /*ff40*/  UMOV UR40, URZ ;  /* 0x0000003f00287c82 */ /* 0x000fe20008000000 */
[----:B------:R-:W-:Y:S01]  /*ff50*/  ISETP.NE.AND P1, PT, R19, RZ, PT ;  /* 0x000000ff1300720c */ /* 0x000fe20003f25270 */
[----:B------:R-:W-:Y:S01]  /*ff60*/  IMAD.U32 R10, RZ, RZ, UR39 ;  /* 0x00000027ff0a7e24 */ /* 0x000fe2000f8e00ff */
[----:B------:R-:W-:Y:S01]  /*ff70*/  MOV R0, UR42 ;  /* 0x0000002a00007c02 */ /* 0x000fe20008000f00 */
[----:B------:R-:W-:-:S03]  /*ff80*/  UMOV UR6, 0xffffffff ;  /* 0xffffffff00067882 */ /* 0x000fc60000000000 */
[----:B------:R-:W-:Y:S01]  /*ff90*/  IADD3 R10, R10, -0x1, RZ ;  /* 0xffffffff0a0a7810 */ /* 0x000fe20007ffe0ff */
[----:B--2---:R-:W1:Y:S06]  /*ffa0*/  LDC.64 R2, c[0x0][0x3f8] ;  /* 0x0000fe00ff027b82 */ /* 0x004e6c0000000a00 */
[----:B------:R-:W-:Y:S02]  /*ffb0*/  VOTEU.ALL UP1, P1 ;  /* 0x00000000003f7886 */ /* 0x000fe40000820000 */
[----:B------:R-:W2:Y:S03]  /*ffc0*/  @P0 LDC R4, c[0x0][0x42c] ;  /* 0x00010b00ff040b82 */ /* 0x000ea60000000800 */
[----:B------:R-:W-:-:S04]  /*ffd0*/  @!UP1 UIADD3 UR4, UP0, UR46, 0x270, URZ ;  /* 0x000002702e049890 */ /* 0x000fc8000ff1e03f */
[----:B------:R-:W-:Y:S01]  /*ffe0*/  @!UP1 UIADD3.X UR5, URZ, UR47, URZ, UP0, !UPT ;  /* 0x0000002f3f059290 */ /* 0x000fe200087fe43f */
[----:B------:R-:W4:Y:S08]  /*fff0*/  @P0 LDC R5, c[0x0][0x430] ;  /* 0x00010c00ff050b82 */ /* 0x000f300000000800 */
[----:B------:R1:W-:Y:S01]  /*10000*/  @!UP1 UTMAPF.L2.4D [UR40], [UR4] ;  /* 0x00000028040095b8 */ /* 0x0003e20008018000 */
[----:B--2---:R-:W-:-:S05]  /*10010*/  @P0 IMAD.HI.U32 R4, R4, UR42, RZ ;  /* 0x0000002a04040c27 */ /* 0x004fca000f8e00ff */
[----:B----4-:R-:W-:Y:S02]  /*10020*/  @P0 SHF.R.U32.HI R0, RZ, R5, R4 ;  /* 0x00000005ff000219 */ /* 0x010fe40000011604 */
[----:B-1----:R-:W-:-:S04]  /*10030*/  ISETP.NE.U32.AND P0, PT, R2, RZ, PT ;  /* 0x000000ff0200720c */ /* 0x002fc80003f05070 */
[----:B------:R-:W-:-:S04]  /*10040*/  ISETP.NE.AND.EX P0, PT, R3, RZ, PT, P0 ;  /* 0x000000ff0300720c */ /* 0x000fc80003f05300 */
[----:B---3--:R-:W-:Y:S01]  /*10050*/  SEL R4, R6, RZ, !P0 ;  /* 0x000000ff06047207 */ /* 0x008fe20004000000 */
[----:B------:R-:W-:Y:S08]  /*10060*/  BRA.DIV UR6, `(.L_x_4066) ;  /* 0x0000002a06547947 */ /* 0x000ff0000b800000 */
.L_x_4118:
[----:B------:R-:W-:Y:S01]  /*10070*/  UMOV UR4, 0xffffffff ;  /* 0xffffffff00047882 */ /* 0x000fe20000000000 */
[----:B------:R-:W-:Y:S02]  /*10080*/  SHF.R.S32.HI R7, RZ, 0x1f, R6 ;  /* 0x0000001fff077819 */ /* 0x000fe40000011406 */
[----:B------:R-:W-:Y:S05]  /*10090*/  BRA.DIV UR4, `(.L_x_4067) ;  /* 0x0000002a04747947 */ /* 0x000fea000b800000 */
[----:B------:R-:W-:-:S13]  /*100a0*/  ELECT P6, URZ, PT ;  /* 0x00000000003f782f */ /* 0x000fda00038c0000 */
.L_x_4121:
[----:B------:R-:W-:Y:S05]  /*100b0*/  @!P6 BRA `(.L_x_4068) ;  /* 0x0000000000c4e947 */ /* 0x000fea0003800000 */
[----:B------:R-:W-:Y:S01]  /*100c0*/  IMAD.MOV.U32 R4, RZ, RZ, R6 ;  /* 0x000000ffff047224 */ /* 0x000fe200078e0006 */
[----:B------:R-:W-:Y:S06]  /*100d0*/  @!P0 BRA `(.L_x_4069) ;  /* 0x0000000000488947 */ /* 0x000fec0003800000 */
[----:B------:R-:W1:Y:S01]  /*100e0*/  LDC R11, c[0x0][0x41c] ;  /* 0x00010700ff0b7b82 */ /* 0x000e620000000800 */
[----:B------:R-:W-:Y:S01]  /*100f0*/  MOV R12, R10 ;  /* 0x0000000a000c7202 */ /* 0x000fe20000000f00 */
        /* <DEDUP_REMOVED lines=12> */
[----:B------:R-:W-:-:S05]  /*101c0*/  LEA.HI.X R9, R4, R3, R5, 0x2, P2 ;  /* 0x0000000304097211 */ /* 0x000fca00010f1405 */
[----:B------:R1:W5:Y:S01]  /*101d0*/  LDG.E R4, desc[UR50][R8.64] ;  /* 0x0000003208047981 */ /* 0x000362000c1e1900 */
[----:B------:R-:W-:-:S04]  /*101e0*/  IMAD.MOV R5, RZ, RZ, -R12 ;  /* 0x000000ffff057224 */ /* 0x000fc800078e0a0c */
[----:B------:R-:W-:-:S07]  /*101f0*/  IMAD R10, R11, R5, R10 ;  /* 0x000000050b0a7224 */ /* 0x000fce00078e020a */
.L_x_4069:
[----:B-1----:R-:W-:Y:S01]  /*10200*/  LEA R8, R16, UR37, 0x3 ;  /* 0x0000002510087c11 */ /* 0x002fe2000f8e18ff */
[----:B------:R-:W1:Y:S01]  /*10210*/  S2R R9, SR_TID.X ;  /* 0x0000000000097919 */ /* 0x000e620000002100 */
[----:B------:R-:W-:-:S04]  /*10220*/  SHF.L.U32 R5, R17, 0x1f, RZ ;  /* 0x0000001f11057819 */ /* 0x000fc800000006ff */
[----:B------:R-:W2:Y:S01]  /*10230*/  SYNCS.PHASECHK.TRANS64.TRYWAIT P2, [R8+URZ+0x28c40], R5 ;  /* 0x028c4005080075a7 */ /* 0x000ea2000804017f */
[----:B-1----:R-:W-:-:S04]  /*10240*/  LOP3.LUT R9, R9, 0x7f, RZ, 0xc0, !PT ;  /* 0x0000007f09097812 */ /* 0x002fc800078ec0ff */
[----:B------:R-:W-:Y:S01]  /*10250*/  ISETP.NE.AND P3, PT, R9, RZ, PT ;  /* 0x000000ff0900720c */ /* 0x000fe20003f65270 */
[----:B--2---:R-:W-:-:S12]  /*10260*/  @!P2 BRA `(.L_x_4070) ;  /* 0x000000280020a947 */ /* 0x004fd80003800000 */
.L_x_4122:
[----:B------:R-:W-:Y:S05]  /*10270*/  @P3 BRA `(.L_x_4071) ;  /* 0x0000000000143947 */ /* 0x000fea0003800000 */
[----:B------:R-:W-:Y:S02]  /*10280*/  ISETP.NE.AND P2, PT, R19, RZ, PT ;  /* 0x000000ff1300720c */ /* 0x000fe40003f45270 */
[----:B-1----:R-:W-:-:S04]  /*10290*/  MOV R5, 0x2000 ;  /* 0x0000200000057802 */ /* 0x002fc80000000f00 */
[----:B------:R2:W-:Y:S07]  /*102a0*/  SYNCS.ARRIVE.TRANS64 RZ, [R8+URZ+0x28c30], R5 ;  /* 0x028c300508ff79a7 */ /* 0x0005ee000800003f */
[----:B------:R-:W-:Y:S05]  /*102b0*/  @!P2 BRA `(.L_x_4071) ;  /* 0x000000000004a947 */ /* 0x000fea0003800000 */
[----:B------:R-:W-:Y:S01]  /*102c0*/  BPT.TRAP 0x1 ;  /* 0x000000040000795c */ /* 0x000fe20000300000 */
.L_x_4071:
        /* <DEDUP_REMOVED lines=8> */
[----:B-----5:R-:W-:Y:S01]  /*10350*/  R2UR UR13, R4 ;  /* 0x00000000040d72ca */ /* 0x020fe200000e0000 */
[----:B------:R-:W-:-:S04]  /*10360*/  UMOV UR10, URZ ;  /* 0x0000003f000a7c82 */ /* 0x000fc80008000000 */
[----:B------:R-:W-:Y:S02]  /*10370*/  ULEA UR8, UR8, UR37, 0xd ;  /* 0x0000002508087291 */ /* 0x000fe4000f8e683f */
[----:B------:R-:W-:Y:S02]  /*10380*/  UIADD3 UR9, UR9, 0x28c30, URZ ;  /* 0x00028c3009097890 */ /* 0x000fe4000fffe03f */
[----:B------:R-:W-:Y:S02]  /*10390*/  USHF.L.U32 UR11, UR11, 0x6, URZ ;  /* 0x000000060b0b7899 */ /* 0x000fe4000800063f */
[----:B------:R-:W-:-:S09]  /*103a0*/  UIADD3 UR8, UR8, 0x22400, URZ ;  /* 0x0002240008087890 */ /* 0x000fd2000fffe03f */
[----:B------:R3:W-:Y:S02]  /*103b0*/  UTMALDG.4D [UR8], [UR4], desc[UR6] ;  /* 0x00000608040075b4 */ /* 0x0007e40008019000 */
[----:B---3--:R-:W-:Y:S01]  /*103c0*/  NOP ;  /* 0x0000000000007918 */ /* 0x008fe20000000000 */
.L_x_4068:
        /* <DEDUP_REMOVED lines=11> */
[----:B------:R-:W-:Y:S01]  /*10480*/  UIADD3.X UR7, URZ, UR47, URZ, UP0, !UPT ;  /* 0x0000002f3f077290 */ /* 0x000fe200087fe43f */
[----:B------:R-:W-:Y:S01]  /*10490*/  UMOV UR11, UR41 ;  /* 0x00000029000b7c82 */ /* 0x000fe20008000000 */
[----:B------:R-:W-:Y:S01]  /*104a0*/  UMOV UR12, UR42 ;  /* 0x0000002a000c7c82 */ /* 0x000fe20008000000 */
[----:B------:R-:W-:Y:S01]  /*104b0*/  UMOV UR13, UR43 ;  /* 0x0000002b000d7c82 */ /* 0x000fe20008000000 */
[----:B------:R-:W-:Y:S01]  /*104c0*/  UMOV UR5, 0x12f00000 ;  /* 0x12f0000000057882 */ /* 0x000fe20000000000 */
[----:B------:R-:W-:Y:S01]  /*104d0*/  UMOV UR10, URZ ;  /* 0x0000003f000a7c82 */ /* 0x000fe20008000000 */
[----:B------:R1:W-:Y:S02]  /*104e0*/  @P2 SYNCS.ARRIVE.TRANS64 RZ, [UR37+0x28c00], R5 ;  /* 0x028c0005ffff29a7 */ /* 0x0003e40008000025 */
[----:B-1----:R-:W-:Y:S01]  /*104f0*/  MOV R5, UR4 ;  /* 0x0000000400057c02 */ /* 0x002fe20008000f00 */
[----:B------:R-:W-:-:S02]  /*10500*/  UMOV UR4, 0x0 ;  /* 0x0000000000047882 */ /* 0x000fc40000000000 */
[----:B------:R1:W-:Y:S01]  /*10510*/  UTMALDG.4D [UR8], [UR6], desc[UR4] ;  /* 0x00000408060075b4 */ /* 0x0003e20008019000 */
[----:B------:R-:W-:-:S04]  /*10520*/  SHF.L.U32 R5, R5, 0x1f, RZ ;  /* 0x0000001f05057819 */ /* 0x000fc800000006ff */
[----:B------:R-:W2:Y:S02]  /*10530*/  SYNCS.PHASECHK.TRANS64.TRYWAIT P2, [UR37+0x28c20], R5 ;  /* 0x028c2005ff0075a7 */ /* 0x000ea40008040165 */
[----:B-12---:R-:W-:Y:S05]  /*10540*/  @!P2 BRA `(.L_x_4072) ;  /* 0x00000024007ca947 */ /* 0x006fea0003800000 */
.L_x_4123:
[----:B------:R-:W-:Y:S01]  /*10550*/  ULDC.64 UR4, c[0x0][0x408] ;  /* 0x0001020000047ab9 */ /* 0x000fe20000000a00 */
[----:B------:R-:W-:Y:S04]  /*10560*/  BSSY B0, `(.L_x_4073) ;  /* 0x0000042000007945 */ /* 0x000fe80003800000 */
[----:B------:R-:W-:Y:S05]  /*10570*/  @!P6 BRA `(.L_x_4074) ;  /* 0x000000040000e947 */ /* 0x000fea0003800000 */
[----:B-1----:R-:W-:Y:S01]  /*10580*/  LEA R8, R16, UR37, 0x3 ;  /* 0x0000002510087c11 */ /* 0x002fe2000f8e18ff */
[----:B------:R-:W1:Y:S01]  /*10590*/  S2R R9, SR_TID.X ;  /* 0x0000000000097919 */ /* 0x000e620000002100 */
[----:B------:R-:W-:-:S04]  /*105a0*/  SHF.L.U32 R5, R17, 0x1f, RZ ;  /* 0x0000001f11057819 */ /* 0x000fc800000006ff */
[----:B------:R-:W2:Y:S01]  /*105b0*/  SYNCS.PHASECHK.TRANS64.TRYWAIT P2, [R8+URZ+0x28c60], R5 ;  /* 0x028c6005080075a7 */ /* 0x000ea2000804017f */
[----:B-1----:R-:W-:-:S04]  /*105c0*/  LOP3.LUT R9, R9, 0x7f, RZ, 0xc0, !PT ;  /* 0x0000007f09097812 */ /* 0x002fc800078ec0ff */
[----:B------:R-:W-:Y:S01]  /*105d0*/  ISETP.NE.AND P3, PT, R9, RZ, PT ;  /* 0x000000ff0900720c */ /* 0x000fe20003f65270 */
[----:B--2---:R-:W-:-:S12]  /*105e0*/  @!P2 BRA `(.L_x_4075) ;  /* 0x00000024006ca947 */ /* 0x004fd80003800000 */
.L_x_4124:
[----:B------:R-:W-:Y:S05]  /*105f0*/  @P3 BRA `(.L_x_4076) ;  /* 0x0000000000143947 */ /* 0x000fea0003800000 */
[----:B------:R-:W-:Y:S01]  /*10600*/  ISETP.NE.AND P2, PT, R19, RZ, PT ;  /* 0x000000ff1300720c */ /* 0x000fe20003f45270 */
[----:B-1----:R-:W-:-:S04]  /*10610*/  IMAD.MOV.U32 R5, RZ, RZ, 0x10000 ;  /* 0x00010000ff057424 */ /* 0x002fc800078e00ff */
[----:B------:R2:W-:Y:S08]  /*10620*/  SYNCS.ARRIVE.TRANS64 RZ, [R8+URZ+0x28c50], R5 ;  /* 0x028c500508ff79a7 */ /* 0x0005f0000800003f */
[----:B------:R-:W-:Y:S05]  /*10630*/  @!P2 BRA `(.L_x_4076) ;  /* 0x000000000004a947 */ /* 0x000fea0003800000 */
[----:B------:R-:W-:Y:S01]  /*10640*/  BPT.TRAP 0x1 ;  /* 0x000000040000795c */ /* 0x000fe20000300000 */
.L_x_4076:
        /* <DEDUP_REMOVED lines=13> */
[----:B------:R-:W-:-:S02]  /*10720*/  ULEA UR16, UR16, UR37, 0x10 ;  /* 0x0000002510107291 */ /* 0x000fc4000f8e803f */
[----:B------:R-:W-:Y:S02]  /*10730*/  USHF.L.U32 UR11, UR11, 0x6, URZ ;  /* 0x000000060b0b7899 */ /* 0x000fe4000800063f */
[----:B------:R-:W-:Y:S02]  /*10740*/  UIADD3 UR9, UR9, 0x28c50, URZ ;  /* 0x00028c5009097890 */ /* 0x000fe4000fffe03f */
[----:B------:R-:W-:Y:S02]  /*10750*/  UIADD3 UR8, UR16, 0x400, URZ ;  /* 0x0000040010087890 */ /* 0x000fe4000fffe03f */
[----:B------:R-:W-:Y:S02]  /*10760*/  UIADD3 UR17, UR16, 0x2400, URZ ;  /* 0x0000240010117890 */ /* 0x000fe4000fffe03f */
[----:B------:R-:W-:Y:S02]  /*10770*/  UIADD3 UR19, UR16, 0x4400, URZ ;  /* 0x0000440010137890 */ /* 0x000fe4000fffe03f */
[----:B------:R-:W-:Y:S01]  /*10780*/  UIADD3 UR21, UR16, 0x6400, URZ ;  /* 0x0000640010157890 */ /* 0x000fe2000fffe03f */
[----:B------:R-:W-:-:S02]  /*10790*/  UMOV UR23, 0x100 ;  /* 0x0000010000177882 */ /* 0x000fc40000000000 */
[----:B------:R3:W-:Y:S01]  /*107a0*/  UTMALDG.4D [UR8], [UR14], desc[UR6] ;  /* 0x000006080e0075b4 */ /* 0x0007e20008019000 */
[----:B------:R-:W-:Y:S01]  /*107b0*/  UMOV UR24, 0x140 ;  /* 0x0000014000187882 */ /* 0x000fe20000000000 */
[----:B---3--:R-:W-:Y:S01]  /*107c0*/  UMOV UR8, UR17 ;  /* 0x0000001100087c82 */ /* 0x008fe20008000000 */
[----:B------:R-:W-:Y:S01]  /*107d0*/  UMOV UR10, UR18 ;  /* 0x00000012000a7c82 */ /* 0x000fe20008000000 */
[----:B------:R-:W-:Y:S01]  /*107e0*/  UIADD3 UR17, UR16, 0x8400, URZ ;  /* 0x0000840010117890 */ /* 0x000fe2000fffe03f */
[----:B------:R3:W-:Y:S01]  /*107f0*/  UTMALDG.4D [UR8], [UR14], desc[UR6] ;  /* 0x000006080e0075b4 */ /* 0x0007e20008019000 */
[----:B------:R-:W-:Y:S01]  /*10800*/  UIADD3 UR18, UR16, 0xa400, URZ ;  /* 0x0000a40010127890 */ /* 0x000fe2000fffe03f */
[----:B---3--:R-:W-:Y:S01]  /*10810*/  UMOV UR8, UR19 ;  /* 0x0000001300087c82 */ /* 0x008fe20008000000 */
[----:B------:R-:W-:Y:S01]  /*10820*/  UMOV UR10, UR20 ;  /* 0x00000014000a7c82 */ /* 0x000fe20008000000 */
[----:B------:R-:W-:Y:S01]  /*10830*/  UIADD3 UR19, UR16, 0xc400, URZ ;  /* 0x0000c40010137890 */ /* 0x000fe2000fffe03f */
[----:B------:R3:W-:Y:S02]  /*10840*/  UTMALDG.4D [UR8], [UR14], desc[UR6] ;  /* 0x000006080e0075b4 */ /* 0x0007e40008019000 */
[----:B---3--:R-:W-:Y:S01]  /*10850*/  UMOV UR8, UR21 ;  /* 0x0000001500087c82 */ /* 0x008fe20008000000 */
[----:B------:R-:W-:-:S02]  /*10860*/  UMOV UR10, UR22 ;  /* 0x00000016000a7c82 */ /* 0x000fc40008000000 */
[----:B------:R3:W-:Y:S02]  /*10870*/  UTMALDG.4D [UR8], [UR14], desc[UR6] ;  /* 0x000006080e0075b4 */ /* 0x0007e40008019000 */
[----:B---3--:R-:W-:Y:S01]  /*10880*/  UMOV UR8, UR17 ;  /* 0x0000001100087c82 */ /* 0x008fe20008000000 */
[----:B------:R-:W-:Y:S01]  /*10890*/  UMOV UR10, UR23 ;  /* 0x00000017000a7c82 */ /* 0x000fe20008000000 */
[----:B------:R-:W-:Y:S01]  /*108a0*/  UIADD3 UR17, UR16, 0xe400, URZ ;  /* 0x0000e40010117890 */ /* 0x000fe2000fffe03f */
[----:B------:R3:W-:Y:S02]  /*108b0*/  UTMALDG.4D [UR8], [UR14], desc[UR6] ;  /* 0x000006080e0075b4 */ /* 0x0007e40008019000 */
[----:B------:R-:W-:Y:S01]  /*108c0*/  UMOV UR16, 0x180 ;  /* 0x0000018000107882 */ /* 0x000fe20000000000 */
[----:B---3--:R-:W-:Y:S01]  /*108d0*/  UMOV UR8, UR18 ;  /* 0x0000001200087c82 */ /* 0x008fe20008000000 */
[----:B------:R-:W-:Y:S02]  /*108e0*/  UMOV UR10, UR24 ;  /* 0x00000018000a7c82 */ /* 0x000fe40008000000 */
[----:B------:R3:W-:Y:S02]  /*108f0*/  UTMALDG.4D [UR8], [UR14], desc[UR6] ;  /* 0x000006080e0075b4 */ /* 0x0007e40008019000 */
[----:B---3--:R-:W-:Y:S01]  /*10900*/  UMOV UR8, UR19 ;  /* 0x0000001300087c82 */ /* 0x008fe20008000000 */
[----:B------:R-:W-:Y:S01]  /*10910*/  UMOV UR10, UR16 ;  /* 0x00000010000a7c82 */ /* 0x000fe20008000000 */
[----:B------:R-:W-:Y:S01]  /*10920*/  UMOV UR16, 0x1c0 ;  /* 0x000001c000107882 */ /* 0x000fe20000000000 */
[----:B------:R3:W-:Y:S02]  /*10930*/  UTMALDG.4D [UR8], [UR14], desc[UR6] ;  /* 0x000006080e0075b4 */ /* 0x0007e40008019000 */
[----:B---3--:R-:W-:Y:S01]  /*10940*/  UMOV UR8, UR17 ;  /* 0x0000001100087c82 */ /* 0x008fe20008000000 */
[----:B------:R-:W-:-:S02]  /*10950*/  UMOV UR10, UR16 ;  /* 0x00000010000a7c82 */ /* 0x000fc40008000000 */
[----:B------:R3:W-:Y:S02]  /*10960*/  UTMALDG.4D [UR8], [UR14], desc[UR6] ;  /* 0x000006080e0075b4 */ /* 0x0007e40008019000 */
[----:B---3--:R-:W-:Y:S01]  /*10970*/  NOP ;  /* 0x0000000000007918 */ /* 0x008fe20000000000 */
.L_x_4074:
[----:B------:R-:W-:Y:S05]  /*10980*/  BSYNC B0 ;  /* 0x0000000000007941 */ /* 0x000fea0003800000 */
.L_x_4073:
[----:B------:R-:W-:-:S04]  /*10990*/  UIADD3 UR6, UR39, -0x2, URZ ;  /* 0xfffffffe27067890 */ /* 0x000fc8000fffe03f */
[----:B------:R-:W-:-:S06]  /*109a0*/  UISETP.GE.AND UP0, UPT, UR6, UR38, UPT ;  /* 0x000000260600728c */ /* 0x000fcc000bf06270 */
[----:B------:R-:W-:-:S13]  /*109b0*/  PLOP3.LUT P2, PT, PT, PT, UP0, 0x80, 0x0 ;  /* 0x000000000000781c */ /* 0x000fda0003f4f008 */
[----:B------:R-:W-:Y:S05]  /*109c0*/  @!P2 BRA `(.L_x_4077) ;  /* 0x0000001400a4a947 */ /* 0x000fea0003800000 */
[----:B------:R-:W-:Y:S02]  /*109d0*/  LOP3.LUT R9, RZ, UR38, RZ, 0x33, !PT ;  /* 0x00000026ff097c12 */ /* 0x000fe4000f8e33ff */
[----:B-12---:R-:W-:-:S04]  /*109e0*/  IADD3 R8, RZ, -UR39, RZ ;  /* 0x80000027ff087c10 */ /* 0x006fc8000fffe0ff */
[----:B------:R-:W-:Y:S02]  /*109f0*/  VIADDMNMX R9, R8, 0x1, R9, !PT ;  /* 0x0000000108097846 */ /* 0x000fe40007800109 */
[----:B------:R-:W-:-:S03]  /*10a00*/  MOV R8, UR6 ;  /* 0x0000000600087c02 */ /* 0x000fc60008000f00 */
[----:B------:R-:W-:-:S05]  /*10a10*/  VIADD R5, R9, UR39 ;  /* 0x0000002709057c36 */ /* 0x000fca0008000000 */
[----:B------:R-:W-:-:S04]  /*10a20*/  LOP3.LUT R5, R5, 0x1, RZ, 0xc0, !PT ;  /* 0x0000000105057812 */ /* 0x000fc800078ec0ff */
[----:B------:R-:W-:-:S13]  /*10a30*/  ISETP.NE.U32.AND P2, PT, R5, 0x1, PT ;  /* 0x000000010500780c */ /* 0x000fda0003f45070 */
        /* <DEDUP_REMOVED lines=8> */
[----:B------:R-:W-:Y:S05]  /*10ac0*/  @!P0 BRA `(.L_x_4081) ;  /* 0x0000000000488947 */ /* 0x000fea0003800000 */
        /* <DEDUP_REMOVED lines=11> */
[----:B------:R-:W-:-:S03]  /*10b80*/  IMAD.WIDE.U32 R4, R6, UR6, R4 ;  /* 0x0000000606047c25 */ /* 0x000fc6000f8e0004 */
[----:B------:R-:W-:Y:S02]  /*10b90*/  LEA R2, P2, R4, R2, 0x2 ;  /* 0x0000000204027211 */ /* 0x000fe400078410ff */
[----:B------:R-:W-:-:S04]  /*10ba0*/  IADD3 R5, R13, R5, RZ ;  /* 0x000000050d057210 */ /* 0x000fc80007ffe0ff */
[----:B------:R-:W-:-:S05]  /*10bb0*/  LEA.HI.X R3, R4, R3, R5, 0x2, P2 ;  /* 0x0000000304037211 */ /* 0x000fca00010f1405 */
[----:B------:R1:W5:Y:S01]  /*10bc0*/  LDG.E R4, desc[UR50][R2.64] ;  /* 0x0000003202047981 */ /* 0x000362000c1e1900 */
[----:B------:R-:W-:-:S04]  /*10bd0*/  IMAD.MOV R5, RZ, RZ, -R11 ;  /* 0x000000ffff057224 */ /* 0x000fc800078e0a0b */
[----:B------:R-:W-:-:S07]  /*10be0*/  IMAD R8, R10, R5, R8 ;  /* 0x000000050a087224 */ /* 0x000fce00078e0208 */
.L_x_4081:
[----:B-1----:R-:W-:Y:S01]  /*10bf0*/  LEA R2, R16, UR37, 0x3 ;  /* 0x0000002510027c11 */ /* 0x002fe2000f8e18ff */
[----:B------:R-:W1:Y:S01]  /*10c00*/  S2R R5, SR_TID.X ;  /* 0x0000000000057919 */ /* 0x000e620000002100 */
[----:B------:R-:W-:-:S04]  /*10c10*/  SHF.L.U32 R3, R17, 0x1f, RZ ;  /* 0x0000001f11037819 */ /* 0x000fc800000006ff */
[----:B------:R-:W2:Y:S01]  /*10c20*/  SYNCS.PHASECHK.TRANS64.TRYWAIT P3, [R2+URZ+0x28c40], R3 ;  /* 0x028c4003020075a7 */ /* 0x000ea2000806017f */
[----:B-1----:R-:W-:-:S04]  /*10c30*/  LOP3.LUT R5, R5, 0x7f, RZ, 0xc0, !PT ;  /* 0x0000007f05057812 */ /* 0x002fc800078ec0ff */
[----:B------:R-:W-:Y:S01]  /*10c40*/  ISETP.NE.AND P2, PT, R5, RZ, PT ;  /* 0x000000ff0500720c */ /* 0x000fe20003f45270 */
[----:B--2---:R-:W-:-:S12]  /*10c50*/  @!P3 BRA `(.L_x_4082) ;  /* 0x0000001c00e4b947 */ /* 0x004fd80003800000 */
.L_x_4125:
[----:B------:R-:W-:Y:S05]  /*10c60*/  @P2 BRA `(.L_x_4083) ;  /* 0x0000000000142947 */ /* 0x000fea0003800000 */
[----:B------:R-:W-:Y:S02]  /*10c70*/  ISETP.NE.AND P3, PT, R19, RZ, PT ;  /* 0x000000ff1300720c */ /* 0x000fe40003f65270 */
[----:B------:R-:W-:-:S04]  /*10c80*/  MOV R5, 0x2000 ;  /* 0x0000200000057802 */ /* 0x000fc80000000f00 */
[----:B------:R2:W-:Y:S07]  /*10c90*/  SYNCS.ARRIVE.TRANS64 RZ, [R2+URZ+0x28c30], R5 ;  /* 0x028c300502ff79a7 */ /* 0x0005ee000800003f */
[----:B------:R-:W-:Y:S05]  /*10ca0*/  @!P3 BRA `(.L_x_4083) ;  /* 0x000000000004b947 */ /* 0x000fea0003800000 */
[----:B------:R-:W-:Y:S01]  /*10cb0*/  BPT.TRAP 0x1 ;  /* 0x000000040000795c */ /* 0x000fe20000300000 */
.L_x_4083:
[----:B------:R-:W-:Y:S01]  /*10cc0*/  R2UR UR8, R16 ;  /* 0x00000000100872ca */ /* 0x000fe200000e0000 */
        /* <DEDUP_REMOVED lines=9> */
[----:B------:R-:W-:-:S03]  /*10d60*/  UMOV UR10, URZ ;  /* 0x0000003f000a7c82 */ /* 0x000fc60008000000 */
[----:B------:R-:W-:Y:S02]  /*10d70*/  ULEA UR8, UR8, UR37, 0xd ;  /* 0x0000002508087291 */ /* 0x000fe4000f8e683f */
[----:B------:R-:W-:Y:S02]  /*10d80*/  UIADD3 UR9, UR9, 0x28c30, URZ ;  /* 0x00028c3009097890 */ /* 0x000fe4000fffe03f */
[----:B------:R-:W-:-:S09]  /*10d90*/  UIADD3 UR8, UR8, 0x22400, URZ ;  /* 0x0002240008087890 */ /* 0x000fd2000fffe03f */
[----:B------:R3:W-:Y:S01]  /*10da0*/  UTMALDG.4D [UR8], [UR6], desc[UR14] ;  /* 0x00000e08060075b4 */ /* 0x0007e20008019000 */
[----:B------:R-:W4:Y:S02]  /*10db0*/  SYNCS.PHASECHK.TRANS64.TRYWAIT P3, [R2+URZ+0x28c60], R3 ;  /* 0x028c6003020075a7 */ /* 0x000f24000806017f */
[----:B---34-:R-:W-:Y:S05]  /*10dc0*/  @!P3 BRA `(.L_x_4084) ;  /* 0x0000001c009cb947 */ /* 0x018fea0003800000 */
.L_x_4126:
[----:B------:R-:W-:Y:S05]  /*10dd0*/  @P2 BRA `(.L_x_4085) ;  /* 0x0000000000142947 */ /* 0x000fea0003800000 */
[----:B------:R-:W-:Y:S02]  /*10de0*/  ISETP.NE.AND P2, PT, R19, RZ, PT ;  /* 0x000000ff1300720c */ /* 0x000fe40003f45270 */
[----:B-1-3--:R-:W-:-:S04]  /*10df0*/  MOV R3, 0x10000 ;  /* 0x0001000000037802 */ /* 0x00afc80000000f00 */
[----:B------:R4:W-:Y:S07]  /*10e00*/  SYNCS.ARRIVE.TRANS64 RZ, [R2+URZ+0x28c50], R3 ;  /* 0x028c500302ff79a7 */ /* 0x0009ee000800003f */
[----:B------:R-:W-:Y:S05]  /*10e10*/  @!P2 BRA `(.L_x_4085) ;  /* 0x000000000004a947 */ /* 0x000fea0003800000 */
[----:B------:R-:W-:Y:S01]  /*10e20*/  BPT.TRAP 0x1 ;  /* 0x000000040000795c */ /* 0x000fe20000300000 */
.L_x_4085:
        /* <DEDUP_REMOVED lines=14> */
[----:B------:R-:W-:Y:S02]  /*10f10*/  UIADD3 UR9, UR9, 0x28c50, URZ ;  /* 0x00028c5009097890 */ /* 0x000fe4000fffe03f */
[----:B------:R-:W-:Y:S02]  /*10f20*/  UIADD3 UR8, UR16, 0x400, URZ ;  /* 0x0000040010087890 */ /* 0x000fe4000fffe03f */
[----:B------:R-:W-:Y:S02]  /*10f30*/  UIADD3 UR17, UR16, 0x2400, URZ ;  /* 0x0000240010117890 */ /* 0x000fe4000fffe03f */
[----:B------:R-:W-:Y:S02]  /*10f40*/  UIADD3 UR19, UR16, 0x4400, URZ ;  /* 0x0000440010137890 */ /* 0x000fe4000fffe03f */
[----:B------:R-:W-:Y:S01]  /*10f50*/  UIADD3 UR21, UR16, 0x6400, URZ ;  /* 0x0000640010157890 */ /* 0x000fe2000fffe03f */
[----:B------:R-:W-:Y:S02]  /*10f60*/  UMOV UR23, 0x100 ;  /* 0x0000010000177882 */ /* 0x000fe40000000000 */
[----:B------:R5:W-:Y:S01]  /*10f70*/  UTMALDG.4D [UR8], [UR14], desc[UR6] ;  /* 0x000006080e0075b4 */ /* 0x000be20008019000 */
[----:B------:R-:W-:Y:S01]  /*10f80*/  UMOV UR24, 0x140 ;  /* 0x0000014000187882 */ /* 0x000fe20000000000 */
[----:B-----5:R-:W-:Y:S01]  /*10f90*/  UMOV UR8, UR17 ;  /* 0x0000001100087c82 */ /* 0x020fe20008000000 */
[----:B------:R-:W-:Y:S01]  /*10fa0*/  UMOV UR10, UR18 ;  /* 0x00000012000a7c82 */ /* 0x000fe20008000000 */
[----:B------:R-:W-:Y:S01]  /*10fb0*/  UIADD3 UR17, UR16, 0x8400, URZ ;  /* 0x0000840010117890 */ /* 0x000fe2000fffe03f */
[----:B------:R5:W-:Y:S01]  /*10fc0*/  UTMALDG.4D [UR8], [UR14], desc[UR6] ;  /* 0x000006080e0075b4 */ /* 0x000be20008019000 */
[----:B------:R-:W-:Y:S01]  /*10fd0*/  UIADD3 UR18, UR16, 0xa400, URZ ;  /* 0x0000a40010127890 */ /* 0x000fe2000fffe03f */
[----:B-----5:R-:W-:Y:S01]  /*10fe0*/  UMOV UR8, UR19 ;  /* 0x0000001300087c82 */ /* 0x020fe20008000000 */
[----:B------:R-:W-:Y:S01]  /*10ff0*/  UMOV UR10, UR20 ;  /* 0x00000014000a7c82 */ /* 0x000fe20008000000 */
[----:B------:R-:W-:Y:S01]  /*11000*/  UIADD3 UR19, UR16, 0xc400, URZ ;  /* 0x0000c40010137890 */ /* 0x000fe2000fffe03f */
[----:B------:R5:W-:Y:S02]  /*11010*/  UTMALDG.4D [UR8], [UR14], desc[UR6] ;  /* 0x000006080e0075b4 */ /* 0x000be40008019000 */
[----:B-----5:R-:W-:Y:S01]  /*11020*/  UMOV UR8, UR21 ;  /* 0x0000001500087c82 */ /* 0x020fe20008000000 */
[----:B------:R-:W-:-:S02]  /*11030*/  UMOV UR10, UR22 ;  /* 0x00000016000a7c82 */ /* 0x000fc40008000000 */
[----:B------:R5:W-:Y:S02]  /*11040*/  UTMALDG.4D [UR8], [UR14], desc[UR6] ;  /* 0x000006080e0075b4 */ /* 0x000be40008019000 */
[----:B-----5:R-:W-:Y:S01]  /*11050*/  UMOV UR8, UR17 ;  /* 0x0000001100087c82 */ /* 0x020fe20008000000 */
[----:B------:R-:W-:Y:S01]  /*11060*/  UMOV UR10, UR23 ;  /* 0x00000017000a7c82 */ /* 0x000fe20008000000 */
[----:B------:R-:W-:Y:S01]  /*11070*/  UIADD3 UR17, UR16, 0xe400, URZ ;  /* 0x0000e40010117890 */ /* 0x000fe2000fffe03f */
[----:B------:R5:W-:Y:S02]  /*11080*/  UTMALDG.4D [UR8], [UR14], desc[UR6] ;  /* 0x000006080e0075b4 */ /* 0x000be40008019000 */
[----:B------:R-:W-:Y:S01]  /*11090*/  UMOV UR16, 0x180 ;  /* 0x0000018000107882 */ /* 0x000fe20000000000 */
[----:B-----5:R-:W-:Y:S01]  /*110a0*/  UMOV UR8, UR18 ;  /* 0x0000001200087c82 */ /* 0x020fe20008000000 */
[----:B------:R-:W-:Y:S02]  /*110b0*/  UMOV UR10, UR24 ;  /* 0x00000018000a7c82 */ /* 0x000fe40008000000 */
[----:B------:R5:W-:Y:S02]  /*110c0*/  UTMALDG.4D [UR8], [UR14], desc[UR6] ;  /* 0x000006080e0075b4 */ /* 0x000be40008019000 */
[----:B-----5:R-:W-:Y:S01]  /*110d0*/  UMOV UR8, UR19 ;  /* 0x0000001300087c82 */ /* 0x020fe20008000000 */
[----:B------:R-:W-:Y:S01]  /*110e0*/  UMOV UR10, UR16 ;  /* 0x00000010000a7c82 */ /* 0x000fe20008000000 */
[----:B------:R-:W-:Y:S01]  /*110f0*/  UMOV UR16, 0x1c0 ;  /* 0x000001c000107882 */ /* 0x000fe20000000000 */
[----:B------:R5:W-:Y:S02]  /*11100*/  UTMALDG.4D [UR8], [UR14], desc[UR6] ;  /* 0x000006080e0075b4 */ /* 0x000be40008019000 */
[----:B-----5:R-:W-:Y:S01]  /*11110*/  UMOV UR8, UR17 ;  /* 0x0000001100087c82 */ /* 0x020fe20008000000 */
[----:B------:R-:W-:-:S02]  /*11120*/  UMOV UR10, UR16 ;  /* 0x00000010000a7c82 */ /* 0x000fc40008000000 */
[----:B------:R1:W-:Y:S02]  /*11130*/  UTMALDG.4D [UR8], [UR14], desc[UR6] ;  /* 0x000006080e0075b4 */ /* 0x0003e40008019000 */
[----:B-1----:R-:W-:Y:S01]  /*11140*/  NOP ;  /* 0x0000000000007918 */ /* 0x002fe20000000000 */
.L_x_4080:
[----:B------:R-:W-:Y:S05]  /*11150*/  BSYNC B0 ;  /* 0x0000000000007941 */ /* 0x000fea0003800000 */
.L_x_4079:
[----:B------:R-:W-:-:S06]  /*11160*/  UIADD3 UR6, UR39, -0x3, URZ ;  /* 0xfffffffd27067890 */ /* 0x000fcc000fffe03f */
[----:B------:R-:W-:-:S07]  /*11170*/  IMAD.U32 R8, RZ, RZ, UR6 ;  /* 0x00000006ff087e24 */ /* 0x000fce000f8e00ff */
.L_x_4078:
[----:B------:R-:W-:Y:S01]  /*11180*/  ULOP3.LUT UR6, URZ, UR39, URZ, 0x33, !UPT ;  /* 0x000000273f067292 */ /* 0x000fe2000f8e333f */
[----:B------:R-:W-:Y:S01]  /*11190*/  IADD3 R9, R9, -0x2, RZ ;  /* 0xfffffffe09097810 */ /* 0x000fe20007ffe0ff */
[----:B------:R-:W-:Y:S04]  /*111a0*/  BSSY B0, `(.L_x_4077) ;  /* 0x00000eb000007945 */ /* 0x000fe80003800000 */
[----:B------:R-:W-:-:S13]  /*111b0*/  ISETP.NE.AND P2, PT, R9, UR6, PT ;  /* 0x0000000609007c0c */ /* 0x000fda000bf45270 */
[----:B------:R-:W-:Y:S05]  /*111c0*/  @!P2 BRA `(.L_x_4086) ;  /* 0x0000000c00a0a947 */ /* 0x000fea0003800000 */
.L_x_4101:
[----:B------:R-:W-:Y:S01]  /*111d0*/  VIADD R9, R16, 0x1 ;  /* 0x0000000110097836 */ /* 0x000fe20000000000 */
[----:B------:R-:W-:Y:S05]  /*111e0*/  YIELD ;  /* 0x0000000000007946 */ /* 0x000fea0003800000 */
[----:B------:R-:W-:Y:S01]  /*111f0*/  ISETP.NE.AND P2, PT, R9, 0x2, PT ;  /* 0x000000020900780c */ /* 0x000fe20003f45270 */
[----:B------:R-:W-:Y:S03]  /*11200*/  BSSY B1, `(.L_x_4087) ;  /* 0x000006f000017945 */ /* 0x000fe60003800000 */
[----:B-1234-:R-:W-:-:S02]  /*11210*/  SEL R2, RZ, 0x1, P2 ;  /* 0x00000001ff027807 */ /* 0x01efc40001000000 */
[----:B------:R-:W-:Y:S02]  /*11220*/  SEL R9, R9, RZ, P2 ;  /* 0x000000ff09097207 */ /* 0x000fe40001000000 */
[----:B------:R-:W-:Y:S01]  /*11230*/  LOP3.LUT R17, R17, R2, RZ, 0x3c, !PT ;  /* 0x0000000211117212 */ /* 0x000fe200078e3cff */
[----:B------:R-:W-:Y:S06]  /*11240*/  @!P6 BRA `(.L_x_4088) ;  /* 0x0000000400a8e947 */ /* 0x000fec0003800000 */
[----:B------:R-:W-:Y:S01]  /*11250*/  MOV R10, R8 ;  /* 0x00000008000a7202 */ /* 0x000fe20000000f00 */
[----:B------:R-:W-:Y:S06]  /*11260*/  @!P0 BRA `(.L_x_4089) ;  /* 0x0000000000488947 */ /* 0x000fec0003800000 */
[----:B------:R-:W1:Y:S01]  /*11270*/  LDC R10, c[0x0][0x41c] ;  /* 0x00010700ff0a7b82 */ /* 0x000e620000000800 */
[----:B------:R-:W-:Y:S02]  /*11280*/  IMAD.MOV.U32 R11, RZ, RZ, R8 ;  /* 0x000000ffff0b7224 */ /* 0x000fe400078e0008 */
[----:B------:R-:W-:-:S04]  /*11290*/  IMAD R13, R7, UR4, RZ ;  /* 0x00000004070d7c24 */ /* 0x000fc8000f8e02ff */
[----:B------:R-:W-:Y:S01]  /*112a0*/  IMAD R13, R6, UR5, R13 ;  /* 0x00000005060d7c24 */ /* 0x000fe2000f8e020d */
[----:B------:R-:W2:Y:S01]  /*112b0*/  LDC.64 R4, c[0x0][0x3f8] ;  /* 0x0000fe00ff047b82 */ /* 0x000ea20000000a00 */
[----:B-1----:R-:W-:-:S13]  /*112c0*/  ISETP.NE.AND P2, PT, R10, 0x1, PT ;  /* 0x000000010a00780c */ /* 0x002fda0003f45270 */
[----:B------:R-:W1:Y:S02]  /*112d0*/  @P2 LDC.64 R2, c[0x0][0x420] ;  /* 0x00010800ff022b82 */ /* 0x000e640000000a00 */
[----:B-1----:R-:W-:-:S05]  /*112e0*/  @P2 IMAD.HI.U32 R2, R8, R2, RZ ;  /* 0x0000000208022227 */ /* 0x002fca00078e00ff */
[----:B------:R-:W-:-:S04]  /*112f0*/  @P2 SHF.R.U32.HI R11, RZ, R3, R2 ;  /* 0x00000003ff0b2219 */ /* 0x000fc80000011602 */
[----:B------:R-:W-:Y:S02]  /*11300*/  SHF.R.S32.HI R3, RZ, 0x1f, R11 ;  /* 0x0000001fff037819 */ /* 0x000fe4000001140b */
[----:B------:R-:W-:-:S05]  /*11310*/  MOV R2, R11 ;  /* 0x0000000b00027202 */ /* 0x000fca0000000f00 */
[----:B------:R-:W-:-:S04]  /*11320*/  IMAD.WIDE.U32 R2, R6, UR4, R2 ;  /* 0x0000000406027c25 */ /* 0x000fc8000f8e0002 */
[----:B------:R-:W-:Y:S01]  /*11330*/  IMAD.IADD R3, R13, 0x1, R3 ;  /* 0x000000010d037824 */ /* 0x000fe200078e0203 */
[----:B--2---:R-:W-:-:S04]  /*11340*/  LEA R4, P2, R2, R4, 0x2 ;  /* 0x0000000402047211 */ /* 0x004fc800078410ff */
[----:B------:R-:W-:-:S05]  /*11350*/  LEA.HI.X R5, R2, R5, R3, 0x2, P2 ;  /* 0x0000000502057211 */ /* 0x000fca00010f1403 */
[----:B------:R1:W5:Y:S01]  /*11360*/  LDG.E R4, desc[UR50][R4.64] ;  /* 0x0000003204047981 */ /* 0x000362000c1e1900 */
[----:B------:R-:W-:-:S05]  /*11370*/  IADD3 R3, -R11, RZ, RZ ;  /* 0x000000ff0b037210 */ /* 0x000fca0007ffe1ff */
[----:B------:R-:W-:-:S07]  /*11380*/  IMAD R10, R10, R3, R8 ;  /* 0x000000030a0a7224 */ /* 0x000fce00078e0208 */
.L_x_4089:
[----:B------:R-:W-:Y:S01]  /*11390*/  LEA R3, R9, UR37, 0x3 ;  /* 0x0000002509037c11 */ /* 0x000fe2000f8e18ff */
[----:B-1----:R-:W1:Y:S01]  /*113a0*/  S2R R5, SR_TID.X ;  /* 0x0000000000057919 */ /* 0x002e620000002100 */
[----:B------:R-:W-:-:S04]  /*113b0*/  SHF.L.U32 R2, R17, 0x1f, RZ ;  /* 0x0000001f11027819 */ /* 0x000fc800000006ff */
[----:B------:R-:W2:Y:S01]  /*113c0*/  SYNCS.PHASECHK.TRANS64.TRYWAIT P3, [R3+URZ+0x28c40], R2 ;  /* 0x028c4002030075a7 */ /* 0x000ea2000806017f */
[----:B-1----:R-:W-:-:S04]  /*113d0*/  LOP3.LUT R5, R5, 0x7f, RZ, 0xc0, !PT ;  /* 0x0000007f05057812 */ /* 0x002fc800078ec0ff */
[----:B------:R-:W-:Y:S01]  /*113e0*/  ISETP.NE.AND P2, PT, R5, RZ, PT ;  /* 0x000000ff0500720c */ /* 0x000fe20003f45270 */
[----:B--2---:R-:W-:-:S12]  /*113f0*/  @!P3 BRA `(.L_x_4090) ;  /* 0x000000180024b947 */ /* 0x004fd80003800000 */
.L_x_4127:
[----:B------:R-:W-:Y:S05]  /*11400*/  @P2 BRA `(.L_x_4091) ;  /* 0x0000000000142947 */ /* 0x000fea0003800000 */
[----:B------:R-:W-:Y:S01]  /*11410*/  ISETP.NE.AND P3, PT, R19, RZ, PT ;  /* 0x000000ff1300720c */ /* 0x000fe20003f65270 */
[----:B------:R-:W-:-:S04]  /*11420*/  IMAD.MOV.U32 R12, RZ, RZ, 0x2000 ;  /* 0x00002000ff0c7424 */ /* 0x000fc800078e00ff */
[----:B------:R2:W-:Y:S08]  /*11430*/  SYNCS.ARRIVE.TRANS64 RZ, [R3+URZ+0x28c30], R12 ;  /* 0x028c300c03ff79a7 */ /* 0x0005f0000800003f */
[----:B------:R-:W-:Y:S05]  /*11440*/  @!P3 BRA `(.L_x_4091) ;  /* 0x000000000004b947 */ /* 0x000fea0003800000 */
[----:B------:R-:W-:Y:S01]  /*11450*/  BPT.TRAP 0x1 ;  /* 0x000000040000795c */ /* 0x000fe20000300000 */
.L_x_4091:
[----:B------:R-:W-:Y:S01]  /*11460*/  R2UR UR8, R9 ;  /* 0x00000000090872ca */ /* 0x000fe200000e0000 */
        /* <DEDUP_REMOVED lines=9> */
[----:B------:R-:W-:-:S03]  /*11500*/  R2UR UR11, R5 ;  /* 0x00000000050b72ca */ /* 0x000fc600000e0000 */
[----:B------:R-:W-:Y:S02]  /*11510*/  ULEA UR8, UR8, UR37, 0xd ;  /* 0x0000002508087291 */ /* 0x000fe4000f8e683f */
[----:B------:R-:W-:Y:S02]  /*11520*/  UIADD3 UR9, UR9, 0x28c30, URZ ;  /* 0x00028c3009097890 */ /* 0x000fe4000fffe03f */
[----:B------:R-:W-:-:S09]  /*11530*/  UIADD3 UR8, UR8, 0x22400, URZ ;  /* 0x0002240008087890 */ /* 0x000fd2000fffe03f */
[----:B------:R3:W-:Y:S01]  /*11540*/  UTMALDG.4D [UR8], [UR6], desc[UR14] ;  /* 0x00000e08060075b4 */ /* 0x0007e20008019000 */
[----:B------:R-:W4:Y:S02]  /*11550*/  SYNCS.PHASECHK.TRANS64.TRYWAIT P3, [R3+URZ+0x28c60], R2 ;  /* 0x028c6002030075a7 */ /* 0x000f24000806017f */
[----:B---34-:R-:W-:Y:S05]  /*11560*/  @!P3 BRA `(.L_x_4092) ;  /* 0x0000001400dcb947 */ /* 0x018fea0003800000 */
.L_x_4128:
[----:B------:R-:W-:Y:S05]  /*11570*/  @P2 BRA `(.L_x_4093) ;  /* 0x0000000000142947 */ /* 0x000fea0003800000 */
[----:B------:R-:W-:Y:S01]  /*11580*/  ISETP.NE.AND P2, PT, R19, RZ, PT ;  /* 0x000000ff1300720c */ /* 0x000fe20003f45270 */
[----:B-1-3--:R-:W-:-:S04]  /*11590*/  IMAD.MOV.U32 R2, RZ, RZ, 0x10000 ;  /* 0x00010000ff027424 */ /* 0x00afc800078e00ff */
[----:B------:R4:W-:Y:S08]  /*115a0*/  SYNCS.ARRIVE.TRANS64 RZ, [R3+URZ+0x28c50], R2 ;  /* 0x028c500203ff79a7 */ /* 0x0009f0000800003f */
[----:B------:R-:W-:Y:S05]  /*115b0*/  @!P2 BRA `(.L_x_4093) ;  /* 0x000000000004a947 */ /* 0x000fea0003800000 */
[----:B------:R-:W-:Y:S01]  /*115c0*/  BPT.TRAP 0x1 ;  /* 0x000000040000795c */ /* 0x000fe20000300000 */
.L_x_4093:
        /* <DEDUP_REMOVED lines=25> */
[----:B------:R5:W-:Y:S02]  /*11760*/  UTMALDG.4D [UR8], [UR14], desc[UR6] ;  /* 0x000006080e0075b4 */ /* 0x000be40008019000 */
[----:B-----5:R-:W-:Y:S01]  /*11770*/  UMOV UR8, UR18 ;  /* 0x0000001200087c82 */ /* 0x020fe20008000000 */
[----:B------:R-:W-:Y:S01]  /*11780*/  UMOV UR10, UR21 ;  /* 0x00000015000a7c82 */ /* 0x000fe20008000000 */
[----:B------:R-:W-:Y:S01]  /*11790*/  UIADD3 UR18, UR16, 0xa400, URZ ;  /* 0x0000a40010127890 */ /* 0x000fe2000fffe03f */
[----:B------:R5:W-:Y:S02]  /*117a0*/  UTMALDG.4D [UR8], [UR14], desc[UR6] ;  /* 0x000006080e0075b4 */ /* 0x000be40008019000 */
[----:B-----5:R-:W-:Y:S01]  /*117b0*/  UMOV UR8, UR19 ;  /* 0x0000001300087c82 */ /* 0x020fe20008000000 */
[----:B------:R-:W-:Y:S01]  /*117c0*/  UMOV UR10, UR22 ;  /* 0x00000016000a7c82 */ /* 0x000fe20008000000 */
[----:B------:R-:W-:Y:S01]  /*117d0*/  UIADD3 UR19, UR16, 0xc400, URZ ;  /* 0x0000c40010137890 */ /* 0x000fe2000fffe03f */
[----:B------:R5:W-:Y:S01]  /*117e0*/  UTMALDG.4D [UR8], [UR14], desc[UR6] ;  /* 0x000006080e0075b4 */ /* 0x000be20008019000 */
[----:B------:R-:W-:Y:S01]  /*117f0*/  UIADD3 UR16, UR16, 0xe400, URZ ;  /* 0x0000e40010107890 */ /* 0x000fe2000fffe03f */
[----:B-----5:R-:W-:Y:S01]  /*11800*/  UMOV UR8, UR17 ;  /* 0x0000001100087c82 */ /* 0x020fe20008000000 */
[----:B------:R-:W-:Y:S01]  /*11810*/  UMOV UR10, UR23 ;  /* 0x00000017000a7c82 */ /* 0x000fe20008000000 */
[----:B------:R-:W-:Y:S01]  /*11820*/  UMOV UR17, 0x180 ;  /* 0x0000018000117882 */ /* 0x000fe20000000000 */
[----:B------:R5:W-:Y:S02]  /*11830*/  UTMALDG.4D [UR8], [UR14], desc[UR6] ;  /* 0x000006080e0075b4 */ /* 0x000be40008019000 */
[----:B-----5:R-:W-:Y:S01]  /*11840*/  UMOV UR8, UR18 ;  /* 0x0000001200087c82 */ /* 0x020fe20008000000 */
[----:B------:R-:W-:-:S02]  /*11850*/  UMOV UR10, UR24 ;  /* 0x00000018000a7c82 */ /* 0x000fc40008000000 */
[----:B------:R5:W-:Y:S02]  /*11860*/  UTMALDG.4D [UR8], [UR14], desc[UR6] ;  /* 0x000006080e0075b4 */ /* 0x000be40008019000 */
[----:B-----5:R-:W-:Y:S01]  /*11870*/  UMOV UR8, UR19 ;  /* 0x0000001300087c82 */ /* 0x020fe20008000000 */
[----:B------:R-:W-:Y:S01]  /*11880*/  UMOV UR10, UR17 ;  /* 0x00000011000a7c82 */ /* 0x000fe20008000000 */
[----:B------:R-:W-:Y:S01]  /*11890*/  UMOV UR17, 0x1c0 ;  /* 0x000001c000117882 */ /* 0x000fe20000000000 */
[----:B------:R5:W-:Y:S02]  /*118a0*/  UTMALDG.4D [UR8], [UR14], desc[UR6] ;  /* 0x000006080e0075b4 */ /* 0x000be40008019000 */
[----:B-----5:R-:W-:Y:S01]  /*118b0*/  UMOV UR8, UR16 ;  /* 0x0000001000087c82 */ /* 0x020fe20008000000 */
[----:B------:R-:W-:Y:S02]  /*118c0*/  UMOV UR10, UR17 ;  /* 0x00000011000a7c82 */ /* 0x000fe40008000000 */
[----:B------:R1:W-:Y:S02]  /*118d0*/  UTMALDG.4D [UR8], [UR14], desc[UR6] ;  /* 0x000006080e0075b4 */ /* 0x0003e40008019000 */
[----:B-1----:R-:W-:Y:S01]  /*118e0*/  NOP ;  /* 0x0000000000007918 */ /* 0x002fe20000000000 */
.L_x_4088:
[----:B------:R-:W-:Y:S05]  /*118f0*/  BSYNC B1 ;  /* 0x0000000000017941 */ /* 0x000fea0003800000 */
.L_x_4087:
[----:B------:R-:W-:Y:S01]  /*11900*/  IADD3 R9, R9, 0x1, RZ ;  /* 0x0000000109097810 */ /* 0x000fe20007ffe0ff */
[----:B------:R-:W-:Y:S03]  /*11910*/  BSSY B1, `(.L_x_4094) ;  /* 0x0000070000017945 */ /* 0x000fe60003800000 */
[----:B------:R-:W-:-:S04]  /*11920*/  ISETP.NE.AND P2, PT, R9, 0x2, PT ;  /* 0x000000020900780c */ /* 0x000fc80003f45270 */
[----:B---34-:R-:W-:Y:S02]  /*11930*/  SEL R2, RZ, 0x1, P2 ;  /* 0x00000001ff027807 */ /* 0x018fe40001000000 */
[----:B------:R-:W-:Y:S01]  /*11940*/  SEL R16, R9, RZ, P2 ;  /* 0x000000ff09107207 */ /* 0x000fe20001000000 */
[----:B------:R-:W-:Y:S01]  /*11950*/  VIADD R9, R8, 0xffffffff ;  /* 0xffffffff08097836 */ /* 0x000fe20000000000 */
[----:B------:R-:W-:Y:S01]  /*11960*/  LOP3.LUT R17, R17, R2, RZ, 0x3c, !PT ;  /* 0x0000000211117212 */ /* 0x000fe200078e3cff */
[----:B------:R-:W-:Y:S06]  /*11970*/  @!P6 BRA `(.L_x_4095) ;  /* 0x0000000400a4e947 */ /* 0x000fec0003800000 */
[----:B------:R-:W-:Y:S01]  /*11980*/  MOV R10, R9 ;  /* 0x00000009000a7202 */ /* 0x000fe20000000f00 */
[----:B------:R-:W-:Y:S06]  /*11990*/  @!P0 BRA `(.L_x_4096) ;  /* 0x0000000000448947 */ /* 0x000fec0003800000 */
[----:B------:R-:W1:Y:S02]  /*119a0*/  LDC R11, c[0x0][0x41c] ;  /* 0x00010700ff0b7b82 */ /* 0x000e640000000800 */
[----:B-1----:R-:W-:-:S13]  /*119b0*/  ISETP.NE.AND P2, PT, R11, 0x1, PT ;  /* 0x000000010b00780c */ /* 0x002fda0003f45270 */
[----:B--2---:R-:W1:Y:S02]  /*119c0*/  @P2 LDC.64 R2, c[0x0][0x420] ;  /* 0x00010800ff022b82 */ /* 0x004e640000000a00 */
[----:B-1----:R-:W-:-:S04]  /*119d0*/  @P2 IMAD.HI.U32 R4, R10, R2, RZ ;  /* 0x000000020a042227 */ /* 0x002fc800078e00ff */
[----:B------:R-:W-:Y:S01]  /*119e0*/  IMAD.MOV.U32 R2, RZ, RZ, R10 ;  /* 0x000000ffff027224 */ /* 0x000fe200078e000a */
[----:B------:R-:W-:Y:S02]  /*119f0*/  @P2 SHF.R.U32.HI R2, RZ, R3, R4 ;  /* 0x00000003ff022219 */ /* 0x000fe40000011604 */
[----:B------:R-:W1:Y:S02]  /*11a00*/  LDC.64 R4, c[0x0][0x3f8] ;  /* 0x0000fe00ff047b82 */ /* 0x000e640000000a00 */
[----:B------:R-:W-:-:S05]  /*11a10*/  IADD3 R3, -R2, RZ, RZ ;  /* 0x000000ff02037210 */ /* 0x000fca0007ffe1ff */
[----:B------:R-:W-:Y:S01]  /*11a20*/  IMAD R10, R11, R3, R10 ;  /* 0x000000030b0a7224 */ /* 0x000fe200078e020a */
[----:B------:R-:W-:Y:S01]  /*11a30*/  SHF.R.S32.HI R3, RZ, 0x1f, R2 ;  /* 0x0000001fff037819 */ /* 0x000fe20000011402 */
[----:B------:R-:W-:-:S04]  /*11a40*/  IMAD R11, R7, UR4, RZ ;  /* 0x00000004070b7c24 */ /* 0x000fc8000f8e02ff */
[C---:B------:R-:W-:Y:S02]  /*11a50*/  IMAD R11, R6.reuse, UR5, R11 ;  /* 0x00000005060b7c24 */ /* 0x040fe4000f8e020b */
[----:B------:R-:W-:-:S04]  /*11a60*/  IMAD.WIDE.U32 R2, R6, UR4, R2 ;  /* 0x0000000406027c25 */ /* 0x000fc8000f8e0002 */
[----:B------:R-:W-:Y:S01]  /*11a70*/  IMAD.IADD R3, R11, 0x1, R3 ;  /* 0x000000010b037824 */ /* 0x000fe200078e0203 */
[----:B-1----:R-:W-:-:S04]  /*11a80*/  LEA R4, P2, R2, R4, 0x2 ;  /* 0x0000000402047211 */ /* 0x002fc800078410ff */
[----:B------:R-:W-:-:S05]  /*11a90*/  LEA.HI.X R5, R2, R5, R3, 0x2, P2 ;  /* 0x0000000502057211 */ /* 0x000fca00010f1403 */
[----:B------:R1:W5:Y:S04]  /*11aa0*/  LDG.E R4, desc[UR50][R4.64] ;  /* 0x0000003204047981 */ /* 0x000368000c1e1900 */
.L_x_4096:
[----:B------:R-:W-:Y:S01]  /*11ab0*/  LEA R2, R16, UR37, 0x3 ;  /* 0x0000002510027c11 */ /* 0x000fe2000f8e18ff */
[----:B-1----:R-:W1:Y:S01]  /*11ac0*/  S2R R5, SR_TID.X ;  /* 0x0000000000057919 */ /* 0x002e620000002100 */
[----:B--2---:R-:W-:-:S04]  /*11ad0*/  SHF.L.U32 R3, R17, 0x1f, RZ ;  /* 0x0000001f11037819 */ /* 0x004fc800000006ff */
[----:B------:R-:W2:Y:S01]  /*11ae0*/  SYNCS.PHASECHK.TRANS64.TRYWAIT P3, [R2+URZ+0x28c40], R3 ;  /* 0x028c4003020075a7 */ /* 0x000ea2000806017f */
[----:B-1----:R-:W-:-:S04]  /*11af0*/  LOP3.LUT R5, R5, 0x7f, RZ, 0xc0, !PT ;  /* 0x0000007f05057812 */ /* 0x002fc800078ec0ff */
[----:B------:R-:W-:Y:S01]  /*11b00*/  ISETP.NE.AND P2, PT, R5, RZ, PT ;  /* 0x000000ff0500720c */ /* 0x000fe20003f45270 */
[----:B--2---:R-:W-:-:S12]  /*11b10*/  @!P3 BRA `(.L_x_4097) ;  /* 0x000000100084b947 */ /* 0x004fd80003800000 */
.L_x_4129:
[----:B------:R-:W-:Y:S05]  /*11b20*/  @P2 BRA `(.L_x_4098) ;  /* 0x0000000000142947 */ /* 0x000fea0003800000 */
[----:B------:R-:W-:Y:S02]  /*11b30*/  ISETP.NE.AND P3, PT, R19, RZ, PT ;  /* 0x000000ff1300720c */ /* 0x000fe40003f65270 */
[----:B------:R-:W-:-:S04]  /*11b40*/  MOV R5, 0x2000 ;  /* 0x0000200000057802 */ /* 0x000fc80000000f00 */
[----:B------:R2:W-:Y:S07]  /*11b50*/  SYNCS.ARRIVE.TRANS64 RZ, [R2+URZ+0x28c30], R5 ;  /* 0x028c300502ff79a7 */ /* 0x0005ee000800003f */
[----:B------:R-:W-:Y:S05]  /*11b60*/  @!P3 BRA `(.L_x_4098) ;  /* 0x000000000004b947 */ /* 0x000fea0003800000 */
[----:B------:R-:W-:Y:S01]  /*11b70*/  BPT.TRAP 0x1 ;  /* 0x000000040000795c */ /* 0x000fe20000300000 */
.L_x_4098:
[----:B------:R-:W-:Y:S01]  /*11b80*/  R2UR UR8, R16 ;  /* 0x00000000100872ca */ /* 0x000fe200000e0000 */
[----:B--2---:R-:W-:Y:S01]  /*11b90*/  IMAD.SHL.U32 R5, R10, 0x40, RZ ;  /* 0x000000400a057824 */ /* 0x004fe200078e00ff */
        /* <DEDUP_REMOVED lines=13> */
[----:B------:R-:W3:Y:S02]  /*11c70*/  SYNCS.PHASECHK.TRANS64.TRYWAIT P3, [R2+URZ+0x28c60], R3 ;  /* 0x028c6003020075a7 */ /* 0x000ee4000806017f */
[----:B--23--:R-:W-:Y:S05]  /*11c80*/  @!P3 BRA `(.L_x_4099) ;  /* 0x00000010003cb947 */ /* 0x00cfea0003800000 */
.L_x_4130:
[----:B------:R-:W-:Y:S05]  /*11c90*/  @P2 BRA `(.L_x_4100) ;  /* 0x0000000000142947 */ /* 0x000fea0003800000 */
[----:B------:R-:W-:Y:S02]  /*11ca0*/  ISETP.NE.AND P2, PT, R19, RZ, PT ;  /* 0x000000ff1300720c */ /* 0x000fe40003f45270 */
[----:B-12---:R-:W-:-:S04]  /*11cb0*/  MOV R3, 0x10000 ;  /* 0x0001000000037802 */ /* 0x006fc80000000f00 */
[----:B------:R3:W-:Y:S07]  /*11cc0*/  SYNCS.ARRIVE.TRANS64 RZ, [R2+URZ+0x28c50], R3 ;  /* 0x028c500302ff79a7 */ /* 0x0007ee000800003f */
[----:B------:R-:W-:Y:S05]  /*11cd0*/  @!P2 BRA `(.L_x_4100) ;  /* 0x000000000004a947 */ /* 0x000fea0003800000 */
[----:B------:R-:W-:Y:S01]  /*11ce0*/  BPT.TRAP 0x1 ;  /* 0x000000040000795c */ /* 0x000fe20000300000 */
.L_x_4100:
        /* <DEDUP_REMOVED lines=22> */
[----:B----4-:R-:W-:Y:S01]  /*11e50*/  UMOV UR8, UR17 ;  /* 0x0000001100087c82 */ /* 0x010fe20008000000 */
[----:B------:R-:W-:Y:S01]  /*11e60*/  UMOV UR10, UR18 ;  /* 0x00000012000a7c82 */ /* 0x000fe20008000000 */
[----:B------:R-:W-:Y:S01]  /*11e70*/  UIADD3 UR17, UR16, 0x8400, URZ ;  /* 0x0000840010117890 */ /* 0x000fe2000fffe03f */
[----:B------:R4:W-:Y:S01]  /*11e80*/  UTMALDG.4D [UR8], [UR14], desc[UR6] ;  /* 0x000006080e0075b4 */ /* 0x0009e20008019000 */
[----:B------:R-:W-:Y:S01]  /*11e90*/  UIADD3 UR18, UR16, 0xa400, URZ ;  /* 0x0000a40010127890 */ /* 0x000fe2000fffe03f */
[----:B----4-:R-:W-:Y:S01]  /*11ea0*/  UMOV UR8, UR19 ;  /* 0x0000001300087c82 */ /* 0x010fe20008000000 */
[----:B------:R-:W-:Y:S01]  /*11eb0*/  UMOV UR10, UR20 ;  /* 0x00000014000a7c82 */ /* 0x000fe20008000000 */
[----:B------:R-:W-:Y:S01]  /*11ec0*/  UIADD3 UR19, UR16, 0xc400, URZ ;  /* 0x0000c40010137890 */ /* 0x000fe2000fffe03f */
[----:B------:R4:W-:Y:S02]  /*11ed0*/  UTMALDG.4D [UR8], [UR14], desc[UR6] ;  /* 0x000006080e0075b4 */ /* 0x0009e40008019000 */
[----:B----4-:R-:W-:Y:S01]  /*11ee0*/  UMOV UR8, UR21 ;  /* 0x0000001500087c82 */ /* 0x010fe20008000000 */
[----:B------:R-:W-:-:S02]  /*11ef0*/  UMOV UR10, UR22 ;  /* 0x00000016000a7c82 */ /* 0x000fc40008000000 */
[----:B------:R4:W-:Y:S02]  /*11f00*/  UTMALDG.4D [UR8], [UR14], desc[UR6] ;  /* 0x000006080e0075b4 */ /* 0x0009e40008019000 */
[----:B----4-:R-:W-:Y:S01]  /*11f10*/  UMOV UR8, UR17 ;  /* 0x0000001100087c82 */ /* 0x010fe20008000000 */
[----:B------:R-:W-:Y:S01]  /*11f20*/  UMOV UR10, UR23 ;  /* 0x00000017000a7c82 */ /* 0x000fe20008000000 */
[----:B------:R-:W-:Y:S01]  /*11f30*/  UIADD3 UR17, UR16, 0xe400, URZ ;  /* 0x0000e40010117890 */ /* 0x000fe2000fffe03f */
[----:B------:R4:W-:Y:S02]  /*11f40*/  UTMALDG.4D [UR8], [UR14], desc[UR6] ;  /* 0x000006080e0075b4 */ /* 0x0009e40008019000 */
[----:B------:R-:W-:Y:S01]  /*11f50*/  UMOV UR16, 0x180 ;  /* 0x0000018000107882 */ /* 0x000fe20000000000 */
[----:B----4-:R-:W-:Y:S01]  /*11f60*/  UMOV UR8, UR18 ;  /* 0x0000001200087c82 */ /* 0x010fe20008000000 */
[----:B------:R-:W-:Y:S02]  /*11f70*/  UMOV UR10, UR24 ;  /* 0x00000018000a7c82 */ /* 0x000fe40008000000 */
[----:B------:R4:W-:Y:S02]  /*11f80*/  UTMALDG.4D [UR8], [UR14], desc[UR6] ;  /* 0x000006080e0075b4 */ /* 0x0009e40008019000 */
[----:B----4-:R-:W-:Y:S01]  /*11f90*/  UMOV UR8, UR19 ;  /* 0x0000001300087c82 */ /* 0x010fe20008000000 */
[----:B------:R-:W-:Y:S01]  /*11fa0*/  UMOV UR10, UR16 ;  /* 0x00000010000a7c82 */ /* 0x000fe20008000000 */
[----:B------:R-:W-:Y:S01]  /*11fb0*/  UMOV UR16, 0x1c0 ;  /* 0x000001c000107882 */ /* 0x000fe20000000000 */
[----:B------:R4:W-:Y:S02]  /*11fc0*/  UTMALDG.4D [UR8], [UR14], desc[UR6] ;  /* 0x000006080e0075b4 */ /* 0x0009e40008019000 */
[----:B----4-:R-:W-:Y:S01]  /*11fd0*/  UMOV UR8, UR17 ;  /* 0x0000001100087c82 */ /* 0x010fe20008000000 */
[----:B------:R-:W-:-:S02]  /*11fe0*/  UMOV UR10, UR16 ;  /* 0x00000010000a7c82 */ /* 0x000fc40008000000 */
[----:B------:R4:W-:Y:S02]  /*11ff0*/  UTMALDG.4D [UR8], [UR14], desc[UR6] ;  /* 0x000006080e0075b4 */ /* 0x0009e40008019000 */
[----:B----4-:R-:W-:Y:S01]  /*12000*/  NOP ;  /* 0x0000000000007918 */ /* 0x010fe20000000000 */
.L_x_4095:
[----:B------:R-:W-:Y:S05]  /*12010*/  BSYNC B1 ;  /* 0x0000000000017941 */ /* 0x000fea0003800000 */
.L_x_4094:
[----:B------:R-:W-:Y:S01]  /*12020*/  ISETP.GT.AND P2, PT, R9, UR38, PT ;  /* 0x0000002609007c0c */ /* 0x000fe2000bf44270 */
[----:B------:R-:W-:-:S12]  /*12030*/  VIADD R8, R8, 0xfffffffe ;  /* 0xfffffffe08087836 */ /* 0x000fd80000000000 */
[----:B------:R-:W-:Y:S05]  /*12040*/  @P2 BRA `(.L_x_4101) ;  /* 0xfffffff000602947 */ /* 0x000fea000383ffff */
.L_x_4086:
[----:B------:R-:W-:Y:S05]  /*12050*/  BSYNC B0 ;  /* 0x0000000000007941 */ /* 0x000fea0003800000 */
.L_x_4077:
[----:B------:R-:W-:Y:S01]  /*12060*/  IADD3 R16, R16, 0x1, RZ ;  /* 0x0000000110107810 */ /* 0x000fe20007ffe0ff */
[----:B------:R-:W-:Y:S03]  /*12070*/  BSSY B0, `(.L_x_4102) ;  /* 0x0000011000007945 */ /* 0x000fe60003800000 */
[----:B------:R-:W-:-:S04]  /*12080*/  ISETP.NE.AND P0, PT, R16, 0x2, PT ;  /* 0x000000021000780c */ /* 0x000fc80003f05270 */
[----:B------:R-:W-:-:S04]  /*12090*/  SEL R0, RZ, 0x1, P0 ;  /* 0x00000001ff007807 */ /* 0x000fc80000000000 */
[----:B------:R-:W-:Y:S01]  /*120a0*/  LOP3.LUT R17, R17, R0, RZ, 0x3c, !PT ;  /* 0x0000000011117212 */ /* 0x000fe200078e3cff */
[----:B------:R-:W-:Y:S06]  /*120b0*/  @P1 BRA `(.L_x_4103) ;  /* 0x0000000000301947 */ /* 0x000fec0003800000 */
[----:B-12---:R-:W1:Y:S01]  /*120c0*/  S2R R5, SR_LANEID ;  /* 0x0000000000057919 */ /* 0x006e620000000000 */
[----:B------:R-:W-:Y:S01]  /*120d0*/  VOTEU.ANY UR6, UPT, PT ;  /* 0x0000000000067886 */ /* 0x000fe200038e0100 */
[----:B---34-:R-:W2:Y:S01]  /*120e0*/  LDC.64 R2, c[0x0][0xdf0] ;  /* 0x00037c00ff027b82 */ /* 0x018ea20000000a00 */
        /* <DEDUP_REMOVED lines=9> */
.L_x_4103:
[----:B------:R-:W-:Y:S05]  /*12180*/  BSYNC B0 ;  /* 0x0000000000007941 */ /* 0x000fea0003800000 */
.L_x_4102:
[----:B------:R-:W-:Y:S01]  /*12190*/  SEL R16, R16, RZ, P0 ;  /* 0x000000ff10107207 */ /* 0x000fe20000000000 */
[----:B------:R-:W-:-:S07]  /*121a0*/  IMAD.MOV.U32 R13, RZ, RZ, R18 ;  /* 0x000000ffff0d7224 */ /* 0x000fce00078e0012 */
.L_x_4062:
[----:B------:R-:W-:Y:S05]  /*121b0*/  BSYNC B6 ;  /* 0x0000000000067941 */ /* 0x000fea0003800000 */
.L_x_4060:
[----:B------:R-:W-:-:S03]  /*121c0*/  UMOV UR6, 0xffffffff ;  /* 0xffffffff00067882 */ /* 0x000fc60000000000 */
[----:B------:R-:W-:Y:S05]  /*121d0*/  BRA.DIV UR6, `(.L_x_4104) ;  /* 0x0000000a06fc7947 */ /* 0x000fea000b800000 */
[----:B------:R1:W1:Y:S02]  /*121e0*/  SHFL.IDX PT, R14, R13, RZ, 0x1f ;  /* 0x00001fff0d0e7589 */ /* 0x00026400000e0000 */
.L_x_4133:
[----:B------:R-:W-:Y:S01]  /*121f0*/  ISETP.NE.AND P0, PT, R19, RZ, PT ;  /* 0x000000ff1300720c */ /* 0x000fe20003f05270 */
[----:B------:R-:W-:Y:S05]  /*12200*/  WARPSYNC.ALL ;  /* 0x0000000000007948 */ /* 0x000fea0003800000 */
[----:B------:R-:W-:Y:S01]  /*12210*/  BAR.SYNC.DEFER_BLOCKING 0x4, 0x120 ;  /* 0x0104800000007b1d */ /* 0x000fe20000010000 */
[----:B-1----:R-:W-:-:S05]  /*12220*/  MOV R18, R14 ;  /* 0x0000000e00127202 */ /* 0x002fca0000000f00 */
[----:B------:R-:W-:Y:S01]  /*12230*/  ULDC UR6, c[0x0][0xda8] ;  /* 0x00036a0000067ab9 */ /* 0x000fe20000000800 */
[----:B------:R-:W-:Y:S01]  /*12240*/  @!P0 MOV R0, 0x400 ;  /* 0x0000040000008802 */ /* 0x000fe20000000f00 */
[----:B--234-:R-:W1:Y:S03]  /*12250*/  @!P0 S2R R3, SR_CgaCtaId ;  /* 0x0000000000038919 */ /* 0x01ce660000008800 */
[----:B-1----:R-:W-:-:S05]  /*12260*/  @!P0 LEA R0, R3, R0, 0x18 ;  /* 0x0000000003008211 */ /* 0x002fca00078ec0ff */
[----:B------:R1:W-:Y:S01]  /*12270*/  @!P0 STS [R0+0x28cd0], R13 ;  /* 0x028cd00d00008388 */ /* 0x0003e20000000800 */
[----:B------:R-:W-:Y:S06]  /*12280*/  BAR.ARV 0x5, 0x120 ;  /* 0x0144800000007b1d */ /* 0x000fec0000002000 */
[----:B------:R-:W-:-:S13]  /*12290*/  ISETP.GE.AND P0, PT, R18, UR6, PT ;  /* 0x0000000612007c0c */ /* 0x000fda000bf06270 */
[----:B-1----:R-:W-:Y:S05]  /*122a0*/  @!P0 BRA `(.L_x_4105) ;  /* 0xffffffd000008947 */ /* 0x002fea000383ffff */
.L_x_4051:
[----:B------:R-:W1:Y:S01]  /*122b0*/  S2R R3, SR_CgaCtaId ;  /* 0x0000000000037919 */ /* 0x000e620000008800 */
[----:B------:R-:W-:Y:S01]  /*122c0*/  UIADD3 UR45, UR45, 0x1, URZ ;  /* 0x000000012d2d7890 */ /* 0x000fe2000fffe03f */
[----:B------:R-:W-:-:S03]  /*122d0*/  MOV R0, 0x400 ;  /* 0x0000040000007802 */ /* 0x000fc60000000f00 */
[----:B------:R-:W-:-:S04]  /*122e0*/  ULEA.HI UR4, UR45, UR45, URZ, 0x1 ;  /* 0x0000002d2d047291 */ /* 0x000fc8000f8f083f */
[----:B------:R-:W-:-:S04]  /*122f0*/  ULOP3.LUT UR4, UR4, 0xfffffffe, URZ, 0xc0, !UPT ;  /* 0xfffffffe04047892 */ /* 0x000fc8000f8ec03f */
[----:B------:R-:W-:Y:S01]  /*12300*/  UIADD3 UR4, UR45, -UR4, URZ ;  /* 0x800000042d047290 */ /* 0x000fe2000fffe03f */
[----:B-1----:R-:W-:-:S05]  /*12310*/  LEA R7, R3, R0, 0x18 ;  /* 0x0000000003077211 */ /* 0x002fca00078ec0ff */
[----:B------:R-:W-:-:S05]  /*12320*/  IMAD.U32 R0, RZ, RZ, UR4 ;  /* 0x00000004ff007e24 */ /* 0x000fca000f8e00ff */
[----:B------:R-:W-:-:S04]  /*12330*/  SHF.L.U32 R0, R0, 0x1f, RZ ;  /* 0x0000001f00007819 */ /* 0x000fc800000006ff */
[----:B------:R-:W1:Y:S02]  /*12340*/  SYNCS.PHASECHK.TRANS64.TRYWAIT P0, [R7+URZ+0x28c20], R0 ;  /* 0x028c2000070075a7 */ /* 0x000e64000800017f */
[----:B-1----:R-:W-:Y:S05]  /*12350*/  @!P0 BRA `(.L_x_4106) ;  /* 0x0000000800c08947 */ /* 0x002fea0003800000 */
.L_x_4134:
[----:B------:R-:W2:Y:S02]  /*12360*/  S2R R2, SR_TID.X ;  /* 0x0000000000027919 */ /* 0x000ea40000002100 */
[----:B--2---:R-:W-:-:S04]  /*12370*/  SHF.R.U32.HI R2, RZ, 0x5, R2 ;  /* 0x00000005ff027819 */ /* 0x004fc80000011602 */
[----:B------:R-:W-:-:S05]  /*12380*/  LOP3.LUT R2, R2, 0x3, RZ, 0xc0, !PT ;  /* 0x0000000302027812 */ /* 0x000fca00078ec0ff */
[----:B-1----:R-:W1:Y:S02]  /*12390*/  SHFL.IDX PT, R0, R2, RZ, 0x1f ;  /* 0x00001fff02007589 */ /* 0x002e6400000e0000 */
[----:B-1----:R-:W-:-:S13]  /*123a0*/  ISETP.NE.AND P0, PT, R0, RZ, PT ;  /* 0x000000ff0000720c */ /* 0x002fda0003f05270 */
[----:B------:R-:W-:Y:S05]  /*123b0*/  @P0 EXIT ;  /* 0x000000000000094d */ /* 0x000fea0003800000 */
[----:B------:R-:W-:Y:S01]  /*123c0*/  ELECT P0, URZ, PT ;  /* 0x00000000003f782f */ /* 0x000fe20003800000 */
[----:B------:R-:W-:-:S12]  /*123d0*/  BSSY B0, `(.L_x_4107) ;  /* 0x0000020000007945 */ /* 0x000fd80003800000 */
[----:B------:R-:W-:Y:S05]  /*123e0*/  @!P0 BRA `(.L_x_4108) ;  /* 0x0000000000788947 */ /* 0x000fea0003800000 */
[----:B------:R-:W-:-:S06]  /*123f0*/  ULOP3.LUT UR4, UR36, 0x2, URZ, 0xfc, !UPT ;  /* 0x0000000224047892 */ /* 0x000fcc000f8efc3f */
[----:B------:R-:W-:-:S04]  /*12400*/  MOV R0, UR4 ;  /* 0x0000000400007c02 */ /* 0x000fc80008000f00 */
[----:B------:R-:W-:-:S13]  /*12410*/  ISETP.NE.AND P2, PT, R0, 0x3, PT ;  /* 0x000000030000780c */ /* 0x000fda0003f45270 */
[----:B------:R-:W-:Y:S05]  /*12420*/  @!P2 BRA `(.L_x_4109) ;  /* 0x000000000004a947 */ /* 0x000fea0003800000 */
[----:B------:R-:W-:Y:S01]  /*12430*/  BPT.TRAP 0x1 ;  /* 0x000000040000795c */ /* 0x000fe20000300000 */
.L_x_4109:
[----:B------:R-:W-:Y:S01]  /*12440*/  VIADD R3, R7, 0x28c40 ;  /* 0x00028c4007037836 */ /* 0x000fe20000000000 */
[----:B------:R-:W-:Y:S01]  /*12450*/  SHF.L.U32 R4, R17, 0x1f, RZ ;  /* 0x0000001f11047819 */ /* 0x000fe200000006ff */
[----:B------:R-:W-:-:S03]  /*12460*/  VIADD R0, R16, 0x1 ;  /* 0x0000000110007836 */ /* 0x000fc60000000000 */
[----:B------:R-:W-:Y:S02]  /*12470*/  LEA R5, R16, R3, 0x3 ;  /* 0x0000000310057211 */ /* 0x000fe400078e18ff */
[----:B------:R-:W-:Y:S02]  /*12480*/  ISETP.NE.AND P1, PT, R0, 0x2, PT ;  /* 0x000000020000780c */ /* 0x000fe40003f25270 */
[----:B------:R-:W1:Y:S02]  /*12490*/  SYNCS.PHASECHK.TRANS64.TRYWAIT P0, [R5+URZ], R4 ;  /* 0x00000004050075a7 */ /* 0x000e64000800017f */
[----:B------:R-:W-:-:S04]  /*124a0*/  SEL R2, RZ, 0x1, P1 ;  /* 0x00000001ff027807 */ /* 0x000fc80000800000 */
[----:B------:R-:W-:Y:S02]  /*124b0*/  LOP3.LUT R17, R17, R2, RZ, 0x3c, !PT ;  /* 0x0000000211117212 */ /* 0x000fe400078e3cff */
[----:B------:R-:W-:Y:S02]  /*124c0*/  SEL R2, R0, RZ, P1 ;  /* 0x000000ff00027207 */ /* 0x000fe40000800000 */
[----:B------:R-:W-:Y:S02]  /*124d0*/  SHF.L.U32 R0, R17, 0x1f, RZ ;  /* 0x0000001f11007819 */ /* 0x000fe400000006ff */
[----:B------:R-:W-:Y:S01]  /*124e0*/  LEA R3, R2, R3, 0x3 ;  /* 0x0000000302037211 */ /* 0x000fe200078e18ff */
[----:B-1----:R-:W-:Y:S06]  /*124f0*/  @!P0 BRA `(.L_x_4110) ;  /* 0x00000008006c8947 */ /* 0x002fec0003800000 */
.L_x_4135:
[----:B------:R-:W2:Y:S02]  /*12500*/  SYNCS.PHASECHK.TRANS64.TRYWAIT P0, [R3+URZ], R0 ;  /* 0x00000000030075a7 */ /* 0x000ea4000800017f */
[----:B--2---:R-:W-:Y:S05]  /*12510*/  @!P0 BRA `(.L_x_4111) ;  /* 0x0000000800788947 */ /* 0x004fea0003800000 */
.L_x_4136:
[----:B------:R-:W-:Y:S05]  /*12520*/  @!P2 BRA `(.L_x_4112) ;  /* 0x000000000004a947 */ /* 0x000fea0003800000 */
[----:B------:R-:W-:Y:S01]  /*12530*/  BPT.TRAP 0x1 ;  /* 0x000000040000795c */ /* 0x000fe20000300000 */
.L_x_4112:
[----:B--2---:R-:W-:-:S05]  /*12540*/  VIADD R3, R7, 0x28c60 ;  /* 0x00028c6007037836 */ /* 0x004fca0000000000 */
[----:B-1----:R-:W-:-:S04]  /*12550*/  LEA R5, R16, R3, 0x3 ;  /* 0x0000000310057211 */ /* 0x002fc800078e18ff */
[----:B------:R-:W1:Y:S02]  /*12560*/  SYNCS.PHASECHK.TRANS64.TRYWAIT P0, [R5+URZ], R4 ;  /* 0x00000004050075a7 */ /* 0x000e64000800017f */
[----:B-1----:R-:W-:Y:S05]  /*12570*/  @!P0 BRA `(.L_x_4113) ;  /* 0x0000000800748947 */ /* 0x002fea0003800000 */
.L_x_4137:
[----:B------:R-:W-:-:S07]  /*12580*/  IMAD R3, R2, 0x8, R3 ;  /* 0x0000000802037824 */ /* 0x000fce00078e0203 */
.L_x_4114:
[----:B--2---:R2:W3:Y:S02]  /*12590*/  SYNCS.PHASECHK.TRANS64.TRYWAIT P0, [R3+URZ], R0 ;  /* 0x00000000030075a7 */ /* 0x0044e4000800017f */
[----:B---3--:R-:W-:Y:S05]  /*125a0*/  @!P0 NANOSLEEP.SYNCS 0x989680 ;  /* 0x009896800000895d */ /* 0x008fea0003900000 */
[----:B------:R-:W3:Y:S02]  /*125b0*/  @!P0 SYNCS.PHASECHK.TRANS64 P0, [R3+URZ], R0 ;  /* 0x00000000030085a7 */ /* 0x000ee4000800007f */
[----:B---3--:R-:W-:Y:S05]  /*125c0*/  @!P0 BRA `(.L_x_4114) ;  /* 0xfffffffc00f08947 */ /* 0x008fea000383ffff */
.L_x_4108:
[----:B------:R-:W-:Y:S05]  /*125d0*/  BSYNC B0 ;  /* 0x0000000000007941 */ /* 0x000fea0003800000 */
.L_x_4107:
[----:B------:R-:W-:Y:S05]  /*125e0*/  EXIT ;  /* 0x000000000000794d */ /* 0x000fea0003800000 */
.L_x_3957:
[----:B-1----:R-:W-:-:S04]  /*125f0*/  MOV R6, UR21 ;  /* 0x0000001500067c02 */ /* 0x002fc80008000f00 */
[----:B------:R1:W2:Y:S03]  /*12600*/  SYNCS.PHASECHK.TRANS64.TRYWAIT P1, [R6+URZ+0x28c50], R3 ;  /* 0x028c5003060075a7 */ /* 0x0002a6000802017f */
[----:B--2---:R-:W-:Y:S05]  /*12610*/  @!P1 NANOSLEEP.SYNCS 0x989680 ;  /* 0x009896800000995d */ /* 0x004fea0003900000 */
[----:B------:R-:W2:Y:S02]  /*12620*/  @!P1 SYNCS.PHASECHK.TRANS64 P1, [R6+URZ+0x28c50], R3 ;  /* 0x028c5003060095a7 */ /* 0x000ea4000802007f */
[----:B--2---:R-:W-:Y:S05]  /*12630*/  @!P1 BRA `(.L_x_3957) ;  /* 0xfffffffc00ec9947 */ /* 0x004fea000383ffff */
[----:B------:R-:W-:Y:S05]  /*12640*/  BRA `(.L_x_4115) ;  /* 0xfffffef400487947 */ /* 0x000fea000383ffff */
.L_x_3962:
[----:B--2---:R-:W-:-:S04]  /*12650*/  IMAD.U32 R5, RZ, RZ, UR21 ;  /* 0x00000015ff057e24 */ /* 0x004fc8000f8e00ff */
[----:B------:R2:W3:Y:S03]  /*12660*/  SYNCS.PHASECHK.TRANS64.TRYWAIT P1, [R5+URZ+0x28c50], R4 ;  /* 0x028c5004050075a7 */ /* 0x0004e6000802017f */
[----:B---3--:R-:W-:Y:S05]  /*12670*/  @!P1 NANOSLEEP.SYNCS 0x989680 ;  /* 0x009896800000995d */ /* 0x008fea0003900000 */
[----:B------:R-:W3:Y:S02]  /*12680*/  @!P1 SYNCS.PHASECHK.TRANS64 P1, [R5+URZ+0x28c50], R4 ;  /* 0x028c5004050095a7 */ /* 0x000ee4000802007f */
[----:B---3--:R-:W-:Y:S05]  /*12690*/  @!P1 BRA `(.L_x_3962) ;  /* 0xfffffffc00ec9947 */ /* 0x008fea000383ffff */
[----:B------:R-:W-:Y:S05]  /*126a0*/  BRA `(.L_x_3961) ;  /* 0xffffff0000447947 */ /* 0x000fea000383ffff */
.L_x_3971:
[----:B-1----:R-:W-:-:S04]  /*126b0*/  MOV R3, UR48 ;  /* 0x0000003000037c02 */ /* 0x002fc80008000f00 */
[----:B------:R1:W2:Y:S03]  /*126c0*/  SYNCS.PHASECHK.TRANS64.TRYWAIT P1, [R3+URZ+0x28c00], R0 ;  /* 0x028c0000030075a7 */ /* 0x0002a6000802017f */
[----:B--2---:R-:W-:Y:S05]  /*126d0*/  @!P1 NANOSLEEP.SYNCS 0x989680 ;  /* 0x009896800000995d */ /* 0x004fea0003900000 */
[----:B------:R-:W2:Y:S02]  /*126e0*/  @!P1 SYNCS.PHASECHK.TRANS64 P1, [R3+URZ+0x28c00], R0 ;  /* 0x028c0000030095a7 */ /* 0x000ea4000802007f */
[----:B--2---:R-:W-:Y:S05]  /*126f0*/  @!P1 BRA `(.L_x_3971) ;  /* 0xfffffffc00ec9947 */ /* 0x004fea000383ffff */
[----:B------:R-:W-:Y:S05]  /*12700*/  BRA `(.L_x_4116) ;  /* 0xffffff1400647947 */ /* 0x000fea000383ffff */
.L_x_3975:
[----:B---3--:R3:W4:Y:S02]  /*12710*/  SYNCS.PHASECHK.TRANS64.TRYWAIT P1, [R6+URZ+0x28c30], R13 ;  /* 0x028c300d060075a7 */ /* 0x008724000802017f */
[----:B----4-:R-:W-:Y:S05]  /*12720*/  @!P1 NANOSLEEP.SYNCS 0x989680 ;  /* 0x009896800000995d */ /* 0x010fea0003900000 */
[----:B------:R-:W4:Y:S02]  /*12730*/  @!P1 SYNCS.PHASECHK.TRANS64 P1, [R6+URZ+0x28c30], R13 ;  /* 0x028c300d060095a7 */ /* 0x000f24000802007f */
[----:B----4-:R-:W-:Y:S05]  /*12740*/  @!P1 BRA `(.L_x_3975) ;  /* 0xfffffffc00f09947 */ /* 0x010fea000383ffff */
[----:B------:R-:W-:Y:S05]  /*12750*/  BRA `(.L_x_3974) ;  /* 0xffffff1400807947 */ /* 0x000fea000383ffff */
.L_x_3987:
[----:B----4-:R4:W1:Y:S02]  /*12760*/  SYNCS.PHASECHK.TRANS64.TRYWAIT P3, [R6+URZ+0x28c50], R13 ;  /* 0x028c500d060075a7 */ /* 0x010864000806017f */
[----:B-1----:R-:W-:Y:S05]  /*12770*/  @!P3 NANOSLEEP.SYNCS 0x989680 ;  /* 0x009896800000b95d */ /* 0x002fea0003900000 */
[----:B------:R-:W1:Y:S02]  /*12780*/  @!P3 SYNCS.PHASECHK.TRANS64 P3, [R6+URZ+0x28c50], R13 ;  /* 0x028c500d0600b5a7 */ /* 0x000e64000806007f */
[----:B-1----:R-:W-:Y:S05]  /*12790*/  @!P3 BRA `(.L_x_3987) ;  /* 0xfffffffc00f0b947 */ /* 0x002fea000383ffff */
[----:B------:R-:W-:Y:S05]  /*127a0*/  BRA `(.L_x_3986) ;  /* 0xffffff3000ec7947 */ /* 0x000fea000383ffff */
.L_x_3995:
[----:B---3--:R-:W-:-:S04]  /*127b0*/  IMAD.U32 R11, RZ, RZ, UR27 ;  /* 0x0000001bff0b7e24 */ /* 0x008fc8000f8e00ff */
[----:B------:R3:W4:Y:S03]  /*127c0*/  SYNCS.PHASECHK.TRANS64.TRYWAIT P3, [R11+URZ+0x28c30], R10 ;  /* 0x028c300a0b0075a7 */ /* 0x000726000806017f */
[----:B----4-:R-:W-:Y:S05]  /*127d0*/  @!P3 NANOSLEEP.SYNCS 0x989680 ;  /* 0x009896800000b95d */ /* 0x010fea0003900000 */
[----:B------:R-:W4:Y:S02]  /*127e0*/  @!P3 SYNCS.PHASECHK.TRANS64 P3, [R11+URZ+0x28c30], R10 ;  /* 0x028c300a0b00b5a7 */ /* 0x000f24000806007f */
[----:B----4-:R-:W-:Y:S05]  /*127f0*/  @!P3 BRA `(.L_x_3995) ;  /* 0xfffffffc00ecb947 */ /* 0x010fea000383ffff */
[----:B------:R-:W-:Y:S05]  /*12800*/  BRA `(.L_x_3994) ;  /* 0xffffff3800207947 */ /* 0x000fea000383ffff */
.L_x_4007:
[----:B---3--:R3:W4:Y:S02]  /*12810*/  SYNCS.PHASECHK.TRANS64.TRYWAIT P3, [R13+URZ+0x28c50], R10 ;  /* 0x028c500a0d0075a7 */ /* 0x008724000806017f */
[----:B----4-:R-:W-:Y:S05]  /*12820*/  @!P3 NANOSLEEP.SYNCS 0x989680 ;  /* 0x009896800000b95d */ /* 0x010fea0003900000 */
[----:B------:R-:W4:Y:S02]  /*12830*/  @!P3 SYNCS.PHASECHK.TRANS64 P3, [R13+URZ+0x28c50], R10 ;  /* 0x028c500a0d00b5a7 */ /* 0x000f24000806007f */
[----:B----4-:R-:W-:Y:S05]  /*12840*/  @!P3 BRA `(.L_x_4007) ;  /* 0xfffffffc00f0b947 */ /* 0x010fea000383ffff */
[----:B------:R-:W-:Y:S05]  /*12850*/  BRA `(.L_x_4006) ;  /* 0xffffff5800c87947 */ /* 0x000fea000383ffff */
.L_x_4016:
[----:B----4-:R-:W-:-:S04]  /*12860*/  MOV R8, UR25 ;  /* 0x0000001900087c02 */ /* 0x010fc80008000f00 */
[----:B------:R4:W1:Y:S03]  /*12870*/  SYNCS.PHASECHK.TRANS64.TRYWAIT P3, [R8+URZ+0x28c30], R9 ;  /* 0x028c3009080075a7 */ /* 0x000866000806017f */
[----:B-1----:R-:W-:Y:S05]  /*12880*/  @!P3 NANOSLEEP.SYNCS 0x989680 ;  /* 0x009896800000b95d */ /* 0x002fea0003900000 */
[----:B------:R-:W1:Y:S02]  /*12890*/  @!P3 SYNCS.PHASECHK.TRANS64 P3, [R8+URZ+0x28c30], R9 ;  /* 0x028c30090800b5a7 */ /* 0x000e64000806007f */
[----:B-1----:R-:W-:Y:S05]  /*128a0*/  @!P3 BRA `(.L_x_4016) ;  /* 0xfffffffc00ecb947 */ /* 0x002fea000383ffff */
[----:B------:R-:W-:Y:S05]  /*128b0*/  BRA `(.L_x_4015) ;  /* 0xffffff60003c7947 */ /* 0x000fea000383ffff */
.L_x_4020:
[----:B---3--:R3:W4:Y:S02]  /*128c0*/  SYNCS.PHASECHK.TRANS64.TRYWAIT P3, [R170+URZ+0x28c50], R9 ;  /* 0x028c5009aa0075a7 */ /* 0x008724000806017f */
[----:B----4-:R-:W-:Y:S05]  /*128d0*/  @!P3 NANOSLEEP.SYNCS 0x989680 ;  /* 0x009896800000b95d */ /* 0x010fea0003900000 */
[----:B------:R-:W4:Y:S02]  /*128e0*/  @!P3 SYNCS.PHASECHK.TRANS64 P3, [R170+URZ+0x28c50], R9 ;  /* 0x028c5009aa00b5a7 */ /* 0x000f24000806007f */
[----:B----4-:R-:W-:Y:S05]  /*128f0*/  @!P3 BRA `(.L_x_4020) ;  /* 0xfffffffc00f0b947 */ /* 0x010fea000383ffff */
[----:B------:R-:W-:Y:S05]  /*12900*/  BRA `(.L_x_4019) ;  /* 0xffffff7800607947 */ /* 0x000fea000383ffff */
.L_x_4026:
[----:B------:R-:W-:-:S04]  /*12910*/  IMAD.U32 R7, RZ, RZ, UR27 ;  /* 0x0000001bff077e24 */ /* 0x000fc8000f8e00ff */
[----:B------:R1:W1:Y:S03]  /*12920*/  SYNCS.PHASECHK.TRANS64.TRYWAIT P2, [R7+URZ+0x28c30], R10 ;  /* 0x028c300a070075a7 */ /* 0x000266000804017f */
[----:B-1----:R-:W-:Y:S05]  /*12930*/  @!P2 NANOSLEEP.SYNCS 0x989680 ;  /* 0x009896800000a95d */ /* 0x002fea0003900000 */
[----:B------:R-:W1:Y:S02]  /*12940*/  @!P2 SYNCS.PHASECHK.TRANS64 P2, [R7+URZ+0x28c30], R10 ;  /* 0x028c300a0700a5a7 */ /* 0x000e64000804007f */
[----:B-1----:R-:W-:Y:S05]  /*12950*/  @!P2 BRA `(.L_x_4026) ;  /* 0xfffffffc00eca947 */ /* 0x002fea000383ffff */
[----:B------:R-:W-:Y:S05]  /*12960*/  BRA `(.L_x_4025) ;  /* 0xffffff7c00507947 */ /* 0x000fea000383ffff */
.L_x_4038:
[----:B---3--:R3:W4:Y:S02]  /*12970*/  SYNCS.PHASECHK.TRANS64.TRYWAIT P2, [R15+URZ+0x28c50], R10 ;  /* 0x028c500a0f0075a7 */ /* 0x008724000804017f */
[----:B----4-:R-:W-:Y:S05]  /*12980*/  @!P2 NANOSLEEP.SYNCS 0x989680 ;  /* 0x009896800000a95d */ /* 0x010fea0003900000 */
[----:B------:R-:W4:Y:S02]  /*12990*/  @!P2 SYNCS.PHASECHK.TRANS64 P2, [R15+URZ+0x28c50], R10 ;  /* 0x028c500a0f00a5a7 */ /* 0x000f24000804007f */
[----:B----4-:R-:W-:Y:S05]  /*129a0*/  @!P2 BRA `(.L_x_4038) ;  /* 0xfffffffc00f0a947 */ /* 0x010fea000383ffff */
[----:B------:R-:W-:Y:S05]  /*129b0*/  BRA `(.L_x_4037) ;  /* 0xffffff9c00f87947 */ /* 0x000fea000383ffff */
.L_x_4066:
        /* <DEDUP_REMOVED lines=10> */
.L_x_4117:
[----:B------:R-:W-:Y:S05]  /*12a60*/  BRA `(.L_x_4118) ;  /* 0xffffffd400807947 */ /* 0x000fea000383ffff */
.L_x_4067:
[----:B------:R-:W-:Y:S01]  /*12a70*/  BSSY B0, `(.L_x_4119) ;  /* 0x0000006000007945 */ /* 0x000fe20003800000 */
[----:B------:R-:W-:-:S07]  /*12a80*/  MOV R15, 0xffffffff ;  /* 0xffffffff000f7802 */ /* 0x000fce0000000f00 */
[----:B------:R-:W-:Y:S05]  /*12a90*/  WARPSYNC.COLLECTIVE R15, `(.L_x_4120) ;  /* 0x000000000f0c7348 */ /* 0x000fea0003c00000 */
[----:B------:R-:W-:Y:S02]  /*12aa0*/  ELECT P6, UR62, PT ;  /* 0x00000000003e782f */ /* 0x000fe400038c0000 */
[----:B------:R-:W-:Y:S01]  /*12ab0*/  MOV R14, UR62 ;  /* 0x0000003e000e7c02 */ /* 0x000fe20008000f00 */
[----:B------:R-:W-:Y:S10]  /*12ac0*/  ENDCOLLECTIVE ;  /* 0x000000000000791b */ /* 0x000ff40003800000 */
.L_x_4120:
[----:B------:R-:W-:Y:S05]  /*12ad0*/  BSYNC B0 ;  /* 0x0000000000007941 */ /* 0x000fea0003800000 */
.L_x_4119:
[----:B------:R-:W-:Y:S05]  /*12ae0*/  BRA `(.L_x_4121) ;  /* 0xffffffd400707947 */ /* 0x000fea000383ffff */
.L_x_4070:
[----:B-1----:R1:W2:Y:S02]  /*12af0*/  SYNCS.PHASECHK.TRANS64.TRYWAIT P2, [R8+URZ+0x28c40], R5 ;  /* 0x028c4005080075a7 */ /* 0x0022a4000804017f */
[----:B--2---:R-:W-:Y:S05]  /*12b00*/  @!P2 NANOSLEEP.SYNCS 0x989680 ;  /* 0x009896800000a95d */ /* 0x004fea0003900000 */
[----:B------:R-:W2:Y:S02]  /*12b10*/  @!P2 SYNCS.PHASECHK.TRANS64 P2, [R8+URZ+0x28c40], R5 ;  /* 0x028c40050800a5a7 */ /* 0x000ea4000804007f */
[----:B--2---:R-:W-:Y:S05]  /*12b20*/  @!P2 BRA `(.L_x_4070) ;  /* 0xfffffffc00f0a947 */ /* 0x004fea000383ffff */
[----:B------:R-:W-:Y:S05]  /*12b30*/  BRA `(.L_x_4122) ;  /* 0xffffffd400cc7947 */ /* 0x000fea000383ffff */
.L_x_4072:
[----:B-1----:R-:W-:-:S04]  /*12b40*/  IMAD.U32 R8, RZ, RZ, UR37 ;  /* 0x00000025ff087e24 */ /* 0x002fc8000f8e00ff */
[----:B------:R1:W2:Y:S03]  /*12b50*/  SYNCS.PHASECHK.TRANS64.TRYWAIT P2, [R8+URZ+0x28c20], R5 ;  /* 0x028c2005080075a7 */ /* 0x0002a6000804017f */
[----:B--2---:R-:W-:Y:S05]  /*12b60*/  @!P2 NANOSLEEP.SYNCS 0x989680 ;  /* 0x009896800000a95d */ /* 0x004fea0003900000 */
[----:B------:R-:W2:Y:S02]  /*12b70*/  @!P2 SYNCS.PHASECHK.TRANS64 P2, [R8+URZ+0x28c20], R5 ;  /* 0x028c20050800a5a7 */ /* 0x000ea4000804007f */
[----:B--2---:R-:W-:Y:S05]  /*12b80*/  @!P2 BRA `(.L_x_4072) ;  /* 0xfffffffc00eca947 */ /* 0x004fea000383ffff */
[----:B------:R-:W-:Y:S05]  /*12b90*/  BRA `(.L_x_4123) ;  /* 0xffffffd8006c7947 */ /* 0x000fea000383ffff */
.L_x_4075:
[----:B-1----:R1:W2:Y:S02]  /*12ba0*/  SYNCS.PHASECHK.TRANS64.TRYWAIT P2, [R8+URZ+0x28c60], R5 ;  /* 0x028c6005080075a7 */ /* 0x0022a4000804017f */
[----:B--2---:R-:W-:Y:S05]  /*12bb0*/  @!P2 NANOSLEEP.SYNCS 0x989680 ;  /* 0x009896800000a95d */ /* 0x004fea0003900000 */
[----:B------:R-:W2:Y:S02]  /*12bc0*/  @!P2 SYNCS.PHASECHK.TRANS64 P2, [R8+URZ+0x28c60], R5 ;  /* 0x028c60050800a5a7 */ /* 0x000ea4000804007f */
[----:B--2---:R-:W-:Y:S05]  /*12bd0*/  @!P2 BRA `(.L_x_4075) ;  /* 0xfffffffc00f0a947 */ /* 0x004fea000383ffff */
[----:B------:R-:W-:Y:S05]  /*12be0*/  BRA `(.L_x_4124) ;  /* 0xffffffd800807947 */ /* 0x000fea000383ffff */
.L_x_4082:
[----:B-1----:R1:W2:Y:S02]  /*12bf0*/  SYNCS.PHASECHK.TRANS64.TRYWAIT P3, [R2+URZ+0x28c40], R3 ;  /* 0x028c4003020075a7 */ /* 0x0022a4000806017f */
[----:B--2---:R-:W-:Y:S05]  /*12c00*/  @!P3 NANOSLEEP.SYNCS 0x989680 ;  /* 0x009896800000b95d */ /* 0x004fea0003900000 */
[----:B------:R-:W2:Y:S02]  /*12c10*/  @!P3 SYNCS.PHASECHK.TRANS64 P3, [R2+URZ+0x28c40], R3 ;  /* 0x028c40030200b5a7 */ /* 0x000ea4000806007f */
[----:B--2---:R-:W-:Y:S05]  /*12c20*/  @!P3 BRA `(.L_x_4082) ;  /* 0xfffffffc00f0b947 */ /* 0x004fea000383ffff */
[----:B------:R-:W-:Y:S05]  /*12c30*/  BRA `(.L_x_4125) ;  /* 0xffffffe000087947 */ /* 0x000fea000383ffff */
.L_x_4084:
[----:B---3--:R3:W4:Y:S02]  /*12c40*/  SYNCS.PHASECHK.TRANS64.TRYWAIT P3, [R2+URZ+0x28c60], R3 ;  /* 0x028c6003020075a7 */ /* 0x008724000806017f */
[----:B----4-:R-:W-:Y:S05]  /*12c50*/  @!P3 NANOSLEEP.SYNCS 0x989680 ;  /* 0x009896800000b95d */ /* 0x010fea0003900000 */
[----:B------:R-:W4:Y:S02]  /*12c60*/  @!P3 SYNCS.PHASECHK.TRANS64 P3, [R2+URZ+0x28c60], R3 ;  /* 0x028c60030200b5a7 */ /* 0x000f24000806007f */
[----:B----4-:R-:W-:Y:S05]  /*12c70*/  @!P3 BRA `(.L_x_4084) ;  /* 0xfffffffc00f0b947 */ /* 0x010fea000383ffff */
[----:B------:R-:W-:Y:S05]  /*12c80*/  BRA `(.L_x_4126) ;  /* 0xffffffe000507947 */ /* 0x000fea000383ffff */
.L_x_4090:
[----:B-1----:R1:W2:Y:S02]  /*12c90*/  SYNCS.PHASECHK.TRANS64.TRYWAIT P3, [R3+URZ+0x28c40], R2 ;  /* 0x028c4002030075a7 */ /* 0x0022a4000806017f */
[----:B--2---:R-:W-:Y:S05]  /*12ca0*/  @!P3 NANOSLEEP.SYNCS 0x989680 ;  /* 0x009896800000b95d */ /* 0x004fea0003900000 */
[----:B------:R-:W2:Y:S02]  /*12cb0*/  @!P3 SYNCS.PHASECHK.TRANS64 P3, [R3+URZ+0x28c40], R2 ;  /* 0x028c40020300b5a7 */ /* 0x000ea4000806007f */
[----:B--2---:R-:W-:Y:S05]  /*12cc0*/  @!P3 BRA `(.L_x_4090) ;  /* 0xfffffffc00f0b947 */ /* 0x004fea000383ffff */
[----:B------:R-:W-:Y:S05]  /*12cd0*/  BRA `(.L_x_4127) ;  /* 0xffffffe400c87947 */ /* 0x000fea000383ffff */
.L_x_4092:
[----:B---3--:R3:W4:Y:S02]  /*12ce0*/  SYNCS.PHASECHK.TRANS64.TRYWAIT P3, [R3+URZ+0x28c60], R2 ;  /* 0x028c6002030075a7 */ /* 0x008724000806017f */
[----:B----4-:R-:W-:Y:S05]  /*12cf0*/  @!P3 NANOSLEEP.SYNCS 0x989680 ;  /* 0x009896800000b95d */ /* 0x010fea0003900000 */
[----:B------:R-:W4:Y:S02]  /*12d00*/  @!P3 SYNCS.PHASECHK.TRANS64 P3, [R3+URZ+0x28c60], R2 ;  /* 0x028c60020300b5a7 */ /* 0x000f24000806007f */
[----:B----4-:R-:W-:Y:S05]  /*12d10*/  @!P3 BRA `(.L_x_4092) ;  /* 0xfffffffc00f0b947 */ /* 0x010fea000383ffff */
[----:B------:R-:W-:Y:S05]  /*12d20*/  BRA `(.L_x_4128) ;  /* 0xffffffe800107947 */ /* 0x000fea000383ffff */
.L_x_4097:
[----:B-1----:R1:W2:Y:S02]  /*12d30*/  SYNCS.PHASECHK.TRANS64.TRYWAIT P3, [R2+URZ+0x28c40], R3 ;  /* 0x028c4003020075a7 */ /* 0x0022a4000806017f */
[----:B--2---:R-:W-:Y:S05]  /*12d40*/  @!P3 NANOSLEEP.SYNCS 0x989680 ;  /* 0x009896800000b95d */ /* 0x004fea0003900000 */
[----:B------:R-:W2:Y:S02]  /*12d50*/  @!P3 SYNCS.PHASECHK.TRANS64 P3, [R2+URZ+0x28c40], R3 ;  /* 0x028c40030200b5a7 */ /* 0x000ea4000806007f */
[----:B--2---:R-:W-:Y:S05]  /*12d60*/  @!P3 BRA `(.L_x_4097) ;  /* 0xfffffffc00f0b947 */ /* 0x004fea000383ffff */
[----:B------:R-:W-:Y:S05]  /*12d70*/  BRA `(.L_x_4129) ;  /* 0xffffffec00687947 */ /* 0x000fea000383ffff */
.L_x_4099:
[----:B--2---:R2:W3:Y:S02]  /*12d80*/  SYNCS.PHASECHK.TRANS64.TRYWAIT P3, [R2+URZ+0x28c60], R3 ;  /* 0x028c6003020075a7 */ /* 0x0044e4000806017f */
[----:B---3--:R-:W-:Y:S05]  /*12d90*/  @!P3 NANOSLEEP.SYNCS 0x989680 ;  /* 0x009896800000b95d */ /* 0x008fea0003900000 */
[----:B------:R-:W3:Y:S02]  /*12da0*/  @!P3 SYNCS.PHASECHK.TRANS64 P3, [R2+URZ+0x28c60], R3 ;  /* 0x028c60030200b5a7 */ /* 0x000ee4000806007f */
[----:B---3--:R-:W-:Y:S05]  /*12db0*/  @!P3 BRA `(.L_x_4099) ;  /* 0xfffffffc00f0b947 */ /* 0x008fea000383ffff */
[----:B------:R-:W-:Y:S05]  /*12dc0*/  BRA `(.L_x_4130) ;  /* 0xffffffec00b07947 */ /* 0x000fea000383ffff */
.L_x_4104:
[----:B------:R-:W-:Y:S01]  /*12dd0*/  BSSY B0, `(.L_x_4131) ;  /* 0x0000007000007945 */ /* 0x000fe20003800000 */
[----:B--2---:R-:W-:Y:S01]  /*12de0*/  MOV R12, RZ ;  /* 0x000000ff000c7202 */ /* 0x004fe20000000f00 */
[----:B------:R-:W-:Y:S01]  /*12df0*/  IMAD.MOV.U32 R11, RZ, RZ, 0x1f ;  /* 0x0000001fff0b7424 */ /* 0x000fe200078e00ff */
[----:B------:R-:W-:-:S07]  /*12e00*/  MOV R15, 0xffffffff ;  /* 0xffffffff000f7802 */ /* 0x000fce0000000f00 */
[----:B-1-34-:R-:W-:Y:S05]  /*12e10*/  WARPSYNC.COLLECTIVE R15, `(.L_x_4132) ;  /* 0x000000000f087348 */ /* 0x01afea0003c00000 */
[----:B------:R2:W1:Y:S02]  /*12e20*/  SHFL.IDX P6, R14, R13, R12, R11 ;  /* 0x0000000c0d0e7389 */ /* 0x00046400000c000b */
[----:B-1234-:R-:W-:Y:S01]  /*12e30*/  ENDCOLLECTIVE ;  /* 0x000000000000791b */ /* 0x01efe20003800000 */
.L_x_4132:
[----:B------:R-:W-:Y:S05]  /*12e40*/  BSYNC B0 ;  /* 0x0000000000007941 */ /* 0x000fea0003800000 */
.L_x_4131:
[----:B------:R-:W-:Y:S05]  /*12e50*/  BRA `(.L_x_4133) ;  /* 0xfffffff000e47947 */ /* 0x000fea000383ffff */
.L_x_4106:
[----:B-1----:R1:W2:Y:S02]  /*12e60*/  SYNCS.PHASECHK.TRANS64.TRYWAIT P0, [R7+URZ+0x28c20], R0 ;  /* 0x028c2000070075a7 */ /* 0x0022a4000800017f */
[----:B--2---:R-:W-:Y:S05]  /*12e70*/  @!P0 NANOSLEEP.SYNCS 0x989680 ;  /* 0x009896800000895d */ /* 0x004fea0003900000 */
[----:B------:R-:W2:Y:S02]  /*12e80*/  @!P0 SYNCS.PHASECHK.TRANS64 P0, [R7+URZ+0x28c20], R0 ;  /* 0x028c2000070085a7 */ /* 0x000ea4000800007f */
[----:B--2---:R-:W-:Y:S05]  /*12e90*/  @!P0 BRA `(.L_x_4106) ;  /* 0xfffffffc00f08947 */ /* 0x004fea000383ffff */
[----:B------:R-:W-:Y:S05]  /*12ea0*/  BRA `(.L_x_4134) ;  /* 0xfffffff4002c7947 */ /* 0x000fea000383ffff */
.L_x_4110:
[----:B-1----:R1:W2:Y:S02]  /*12eb0*/  SYNCS.PHASECHK.TRANS64.TRYWAIT P0, [R5+URZ], R4 ;  /* 0x00000004050075a7 */ /* 0x0022a4000800017f */
[----:B--2---:R-:W-:Y:S05]  /*12ec0*/  @!P0 NANOSLEEP.SYNCS 0x989680 ;  /* 0x009896800000895d */ /* 0x004fea0003900000 */
[----:B------:R-:W2:Y:S02]  /*12ed0*/  @!P0 SYNCS.PHASECHK.TRANS64 P0, [R5+URZ], R4 ;  /* 0x00000004050085a7 */ /* 0x000ea4000800007f */
[----:B--2---:R-:W-:Y:S05]  /*12ee0*/  @!P0 BRA `(.L_x_4110) ;  /* 0xfffffffc00f08947 */ /* 0x004fea000383ffff */
[----:B------:R-:W-:Y:S05]  /*12ef0*/  BRA `(.L_x_4135) ;  /* 0xfffffff400807947 */ /* 0x000fea000383ffff */
.L_x_4111:
[----:B--2---:R2:W3:Y:S02]  /*12f00*/  SYNCS.PHASECHK.TRANS64.TRYWAIT P0, [R3+URZ], R0 ;  /* 0x00000000030075a7 */ /* 0x0044e4000800017f */
[----:B---3--:R-:W-:Y:S05]  /*12f10*/  @!P0 NANOSLEEP.SYNCS 0x989680 ;  /* 0x009896800000895d */ /* 0x008fea0003900000 */
[----:B------:R-:W3:Y:S02]  /*12f20*/  @!P0 SYNCS.PHASECHK.TRANS64 P0, [R3+URZ], R0 ;  /* 0x00000000030085a7 */ /* 0x000ee4000800007f */
[----:B---3--:R-:W-:Y:S05]  /*12f30*/  @!P0 BRA `(.L_x_4111) ;  /* 0xfffffffc00f08947 */ /* 0x008fea000383ffff */
[----:B------:R-:W-:Y:S05]  /*12f40*/  BRA `(.L_x_4136) ;  /* 0xfffffff400747947 */ /* 0x000fea000383ffff */
.L_x_4113:
[----:B-1----:R1:W2:Y:S02]  /*12f50*/  SYNCS.PHASECHK.TRANS64.TRYWAIT P0, [R5+URZ], R4 ;  /* 0x00000004050075a7 */ /* 0x0022a4000800017f */
[----:B--2---:R-:W-:Y:S05]  /*12f60*/  @!P0 NANOSLEEP.SYNCS 0x989680 ;  /* 0x009896800000895d */ /* 0x004fea0003900000 */
[----:B------:R-:W2:Y:S02]  /*12f70*/  @!P0 SYNCS.PHASECHK.TRANS64 P0, [R5+URZ], R4 ;  /* 0x00000004050085a7 */ /* 0x000ea4000800007f */
[----:B--2---:R-:W-:Y:S05]  /*12f80*/  @!P0 BRA `(.L_x_4113) ;  /* 0xfffffffc00f08947 */ /* 0x004fea000383ffff */
[----:B------:R-:W-:Y:S05]  /*12f90*/  BRA `(.L_x_4137) ;  /* 0xfffffff400787947 */ /* 0x000fea000383ffff */
.L_x_4138:
        /* <DEDUP_REMOVED lines=14> */
.L_x_11947:


//--------------------- .text._ZN7cutlass13device_kernelIN5flash11enable_sm90INS1_16FlashAttnFwdSm90INS1_25CollectiveMainloopFwdSm90ILi2EN4cute5tupleIJNS5_1CILi1EEES8_S8_EEENS6_IJNS7_ILi64EEESA_SA_EEELi512ENS_6half_tEfNS_4arch4Sm90ELb0ELb1ELb1ELb0ELb0ELb0ELb1ELb0ELb0ELb0ELb0ELb0EEENS1_21CollectiveEpilogueFwdINS6_IJSA_NS7_ILi512EEESA_EEES9_SC_SE_Li256ELb0ELb0ELb0ELb0EEENS1_30DynamicPersistentTileSchedulerILi256ELi32ELb0ELb0ELb1EEEEEEEEEvNT_6ParamsE --------------------------
	.section	.text._ZN7cutlass13device_kernelIN5flash11enable_sm90INS1_16FlashAttnFwdSm90INS1_25CollectiveMainloopFwdSm90ILi2EN4cute5tupleIJNS5_1CILi1EEES8_S8_EEENS6_IJNS7_ILi64EEESA_SA_EEELi512ENS_6half_tEfNS_4arch4Sm90ELb0ELb1ELb1ELb0ELb0ELb0ELb1ELb0ELb0ELb0ELb0ELb0EEENS1_21CollectiveEpilogueFwdINS6_IJSA_NS7_ILi512EEESA_EEES9_SC_SE_Li256ELb0ELb0ELb0ELb0EEENS1_30DynamicPersistentTileSchedulerILi256ELi32ELb0ELb0ELb1EEEEEEEEEvNT_6ParamsE,"ax",@progbits
	.align	128
.text._ZN7cutlass13device_kernelIN5flash11enable_sm90INS1_16FlashAttnFwdSm90INS1_25CollectiveMainloopFwdSm90ILi2EN4cute5tupleIJNS5_1CILi1EEES8_S8_EEENS6_IJNS7_ILi64EEESA_SA_EEELi512ENS_6half_tEfNS_4arch4Sm90ELb0ELb1ELb1ELb0ELb0ELb0ELb1ELb0ELb0ELb0ELb0ELb0EEENS1_21CollectiveEpilogueFwdINS6_IJSA_NS7_ILi512EEESA_EEES9_SC_SE_Li256ELb0ELb0ELb0ELb0EEENS1_30DynamicPersistentTileSchedulerILi256ELi32ELb0ELb0ELb1EEEEEEEEEvNT_6ParamsE:
        .type           _ZN7cutlass13device_kernelIN5flash11enable_sm90INS1_16FlashAttnFwdSm90INS1_25CollectiveMainloopFwdSm90ILi2EN4cute5tupleIJNS5_1CILi1EEES8_S8_EEENS6_IJNS7_ILi64EEESA_SA_EEELi512ENS_6half_tEfNS_4arch4Sm90ELb0ELb1ELb1ELb0ELb0ELb0ELb1ELb0ELb0ELb0ELb0ELb0EEENS1_21CollectiveEpilogueFwdINS6_IJSA_NS7_ILi512EEESA_EEES9_SC_SE_Li256ELb0ELb0ELb0ELb0EEENS1_30DynamicPersistentTileSchedulerILi256ELi32ELb0ELb0ELb1EEEEEEEEEvNT_6ParamsE,@function
        .size           _ZN7cutlass13device_kernelIN5flash11enable_sm90INS1_16FlashAttnFwdSm90INS1_25CollectiveMainloopFwdSm90ILi2EN4cute5tupleIJNS5_1CILi1EEES8_S8_EEENS6_IJNS7_ILi64EEESA_SA_EEELi512ENS_6half_tEfNS_4arch4Sm90ELb0ELb1ELb1ELb0ELb0ELb0ELb1ELb0ELb0ELb0ELb0ELb0EEENS1_21CollectiveEpilogueFwdINS6_IJSA_NS7_ILi512EEESA_EEES9_SC_SE_Li256ELb0ELb0ELb0ELb0EEENS1_30DynamicPersistentTileSchedulerILi256ELi32ELb0ELb0ELb1EEEEEEEEEvNT_6ParamsE,(.L_x_11948 - _ZN7cutlass13device_kernelIN5flash11enable_sm90INS1_16FlashAttnFwdSm90INS1_25CollectiveMainloopFwdSm90ILi2EN4cute5tupleIJNS5_1CILi1EEES8_S8_EEENS6_IJNS7_ILi64EEESA_SA_EEELi512ENS_6half_tEfNS_4arch4Sm90ELb0ELb1ELb1ELb0ELb0ELb0ELb1ELb0ELb0ELb0ELb0ELb0EEENS1_21CollectiveEpilogueFwdINS6_IJSA_NS7_ILi512EEESA_EEES9_SC_SE_Li256ELb0ELb0ELb0ELb0EEENS1_30DynamicPersistentTileSchedulerILi256ELi32ELb0ELb0ELb1EEEEEEEEEvNT_6ParamsE)
        .other          _ZN7cutlass13device_kernelIN5flash11enable_sm90INS1_16FlashAttnFwdSm90INS1_25CollectiveMainloopFwdSm90ILi2EN4cute5tupleIJNS5_1CILi1EEES8_S8_EEENS6_IJNS7_ILi64EEESA_SA_EEELi512ENS_6half_tEfNS_4arch4Sm90ELb0ELb1ELb1ELb0ELb0ELb0ELb1ELb0ELb0ELb0ELb0ELb0EEENS1_21CollectiveEpilogueFwdINS6_IJSA_NS7_ILi512EEESA_EEES9_SC_SE_Li256ELb0ELb0ELb0ELb0EEENS1_30DynamicPersistentTileSchedulerILi256ELi32ELb0ELb0ELb1EEEEEEEEEvNT_6ParamsE,@"STO_CUDA_ENTRY STV_DEFAULT"
_ZN7cutlass13device_kernelIN5flash11enable_sm90INS1_16FlashAttnFwdSm90INS1_25CollectiveMainloopFwdSm90ILi2EN4cute5tupleIJNS5_1CILi1EEES8_S8_EEENS6_IJNS7_ILi64EEESA_SA_EEELi512ENS_6half_tEfNS_4arch4Sm90ELb0ELb1ELb1ELb0ELb0ELb0ELb1ELb0ELb0ELb0ELb0ELb0EEENS1_21CollectiveEpilogueFwdINS6_IJSA_NS7_ILi512EEESA_EEES9_SC_SE_Li256ELb0ELb0ELb0ELb0EEENS1_30DynamicPersistentTileSchedulerILi256ELi32ELb0ELb0ELb1EEEEEEEEEvNT_6ParamsE:
[----:B------:R-:W1:Y:S02]  /*0000*/  LDC R1, c[0x0][0x28] ;  /* 0x00000a00ff017b82 */ /* 0x000e640000000800 */
[----:B-1----:R-:W-:Y:S01]  /*0010*/  VIADD R1, R1, 0xfffffff8 ;  /* 0xfffffff801017836 */ /* 0x002fe20000000000 */
[----:B------:R-:W1:Y:S01]  /*0020*/  S2R R19, SR_TID.X ;  /* 0x0000000000137919 */ /* 0x000e620000002100 */
[----:B------:R-:W-:Y:S01]  /*0030*/  ELECT P0, URZ, PT ;  /* 0x00000000003f782f */ /* 0x000fe20003800000 */
[----:B------:R-:W-:Y:S01]  /*0040*/  BSSY B0, `(.L_x_4139) ;  /* 0x0000017000007945 */ /* 0x000fe20003800000 */
[--C-:B-1----:R-:W-:Y:S02]  /*0050*/  SHF.R.U32.HI R0, RZ, 0x5, R19.reuse ;  /* 0x00000005ff007819 */ /* 0x102fe40000011613 */
[----:B------:R-:W-:-:S03]  /*0060*/  SHF.R.U32.HI R3, RZ, 0x7, R19 ;  /* 0x00000007ff037819 */ /* 0x000fc60000011613 */
        /* <DEDUP_REMOVED lines=20> */
.L_x_4140:
[----:B------:R-:W-:Y:S05]  /*01b0*/  BSYNC B0 ;  /* 0x0000000000007941 */ /* 0x000fea0003800000 */
.L_x_4139:
        /* <DEDUP_REMOVED lines=14> */
[----:B---3--:R-:W-:-:S11]  /*02a0*/  ISETP.NE.AND P1, PT, R2, RZ, PT ;  /* 0x000000ff0200720c */ /* 0x008fd60003f25270 */
[----:B------:R-:W-:Y:S01]  /*02b0*/  UISETP.NE.AND UP0, UPT, UR47, URZ, UPT ;  /* 0x0000003f2f00728c */ /* 0x000fe2000bf05270 */
[----:B------:R-:W1:Y:S02]  /*02c0*/  FENCE.VIEW.ASYNC.S ;  /* 0x00000000000073c6 */ /* 0x000e640000000000 */
[----:B-1----:R1:W2:Y:S01]  /*02d0*/  @UP1 SYNCS.EXCH.64 URZ, [UR6+0x38800], UR4 ;  /* 0x03880004063f15b2 */ /* 0x0022a20008000100 */
[----:B------:R1:W3:Y:S01]  /*02e0*/  @UP2 SYNCS.EXCH.64 URZ, [UR6+0x38810], UR4 ;  /* 0x03881004063f25b2 */ /* 0x0002e20008000100 */
[----:B------:R1:W4:Y:S01]  /*02f0*/  @UP3 SYNCS.EXCH.64 URZ, [UR6+0x38820], UR4 ;  /* 0x03882004063f35b2 */ /* 0x0003220008000100 */
        /* <DEDUP_REMOVED lines=15> */
.L_x_4141:
        /* <DEDUP_REMOVED lines=22> */
.L_x_4142:
        /* <DEDUP_REMOVED lines=18> */
.L_x_4143:
        /* <DEDUP_REMOVED lines=22> */
.L_x_4144:
        /* <DEDUP_REMOVED lines=22> */
.L_x_4145:
[----:B-1----:R-:W-:Y:S01]  /*0930*/  UMOV UR4, 0x1 ;  /* 0x0000000100047882 */ /* 0x002fe20000000000 */
[----:B------:R-:W-:Y:S01]  /*0940*/  PLOP3.LUT P0, PT, PT, PT, UP0, 0x80, 0x0 ;  /* 0x000000000000781c */ /* 0x000fe20003f0f008 */
[----:B------:R-:W-:Y:S01]  /*0950*/  USEL UR4, UR4, 0x2, !UP0 ;  /* 0x0000000204047887 */ /* 0x000fe2000c000000 */
[----:B------:R-:W-:Y:S01]  /*0960*/  NOP ;  /* 0x0000000000007918 */ /* 0x000fe20000000000 */
[----:B------:R-:W-:-:S04]  /*0970*/  ULDC.64 UR54, c[0x0][0x208] ;  /* 0x0000820000367ab9 */ /* 0x000fc80000000a00 */
[----:B------:R-:W-:-:S05]  /*0980*/  IMAD.U32 R2, RZ, RZ, UR4 ;  /* 0x00000004ff027e24 */ /* 0x000fca000f8e00ff */
[----:B------:R1:W-:Y:S01]  /*0990*/  STL [R1+0x4], R2 ;  /* 0x0000040201007387 */ /* 0x0003e20000100800 */
[----:B--234-:R-:W-:Y:S06]  /*09a0*/  BAR.SYNC.DEFER_BLOCKING 0x0 ;  /* 0x0000000000007b1d */ /* 0x01cfec0000010000 */
[----:B------:R-:W-:Y:S05]  /*09b0*/  @!P0 BRA `(.L_x_4146) ;  /* 0x0000013800408947 */ /* 0x000fea0003800000 */
.L_x_4147:
[----:B------:R-:W-:-:S08]  /*09c0*/  NOP ;  /* 0x0000000000007918 */ /* 0x000fd00000000000 */
[----:B------:R-:W2:Y:S02]  /*09d0*/  USETMAXREG.TRY_ALLOC.CTAPOOL UP0, 0xf0 ;  /* 0x000000f0000079c8 */ /* 0x000ea40008000600 */
[----:B--2---:R-:W-:-:S13]  /*09e0*/  PLOP3.LUT P0, PT, PT, PT, UP0, 0x80, 0x0 ;  /* 0x000000000000781c */ /* 0x004fda0003f0f008 */
[----:B------:R-:W-:Y:S05]  /*09f0*/  @!P0 BRA `(.L_x_4147) ;  /* 0xfffffffc00f08947 */ /* 0x000fea000383ffff */
[----:B------:R-:W-:Y:S01]  /*0a00*/  LOP3.LUT R0, R19, 0xffffff80, RZ, 0xc0, !PT ;  /* 0xffffff8013007812 */ /* 0x000fe200078ec0ff */
[----:B------:R-:W2:Y:S08]  /*0a10*/  S2UR UR4, SR_CTAID.X ;  /* 0x00000000000479c3 */ /* 0x000eb00000002500 */
[----:B------:R-:W-:Y:S06]  /*0a20*/  BAR.ARV 0x4, 0x120 ;  /* 0x0104800000007b1d */ /* 0x000fec0000002000 */
[----:B------:R-:W-:-:S02]  /*0a30*/  ISETP.NE.AND P0, PT, R0, 0x80, PT ;  /* 0x000000800000780c */ /* 0x000fc40003f05270 */
[----:B------:R-:W2:Y:S11]  /*0a40*/  LDC R0, c[0x0][0xea8] ;  /* 0x0003aa00ff007b82 */ /* 0x000eb60000000800 */
[----:B------:R-:W-:Y:S06]  /*0a50*/  @!P0 BAR.ARV 0x8, 0xa0 ;  /* 0x0202800000008b1d */ /* 0x000fec0000002000 */
[----:B------:R-:W-:-:S13]  /*0a60*/  ISETP.GE.U32.AND P0, PT, R19, 0x100, PT ;  /* 0x000001001300780c */ /* 0x000fda0003f06070 */
[----:B------:R-:W-:Y:S06]  /*0a70*/  @P0 BAR.ARV 0xf, 0x100 ;  /* 0x03c4000000000b1d */ /* 0x000fec0000002000 */
[----:B--2---:R-:W-:-:S13]  /*0a80*/  ISETP.LE.AND P0, PT, R0, UR4, PT ;  /* 0x0000000400007c0c */ /* 0x004fda000bf03270 */
[----:B------:R-:W-:Y:S05]  /*0a90*/  @P0 EXIT ;  /* 0x000000000000094d */ /* 0x000fea0003800000 */
[----:B-1----:R-:W2:Y:S01]  /*0aa0*/  LDL R2, [R1+0x4] ;  /* 0x0000040001027983 */ /* 0x002ea20000100800 */
        /* <DEDUP_REMOVED lines=8> */
[----:B------:R-:W-:-:S02]  /*0b30*/  LEA.HI R4, R3, R194, RZ, 0x5 ;  /* 0x000000c203047211 */ /* 0x000fc400078f28ff */
[----:B------:R-:W-:Y:S02]  /*0b40*/  LEA.HI R0, R3, R194, RZ, 0x7 ;  /* 0x000000c203007211 */ /* 0x000fe400078f38ff */
[--C-:B------:R-:W-:Y:S02]  /*0b50*/  SHF.R.S32.HI R192, RZ, 0x5, R4.reuse ;  /* 0x00000005ffc07819 */ /* 0x100fe40000011404 */
[----:B------:R-:W-:Y:S02]  /*0b60*/  SHF.R.S32.HI R9, RZ, 0x1f, R4 ;  /* 0x0000001fff097819 */ /* 0x000fe40000011404 */
[----:B------:R-:W-:Y:S02]  /*0b70*/  SHF.R.S32.HI R187, RZ, 0x7, R0 ;  /* 0x00000007ffbb7819 */ /* 0x000fe40000011400 */
[----:B------:R-:W-:-:S04]  /*0b80*/  LEA.HI R9, R9, R192, RZ, 0x2 ;  /* 0x000000c009097211 */ /* 0x000fc800078f10ff */
[----:B------:R-:W-:Y:S01]  /*0b90*/  LOP3.LUT R9, R9, 0x3ffffc, RZ, 0xc0, !PT ;  /* 0x003ffffc09097812 */ /* 0x000fe200078ec0ff */
[----:B-1----:R-:W-:-:S04]  /*0ba0*/  ULEA UR36, UR5, UR36, 0x18 ;  /* 0x0000002405247291 */ /* 0x002fc8000f8ec03f */
[----:B------:R-:W-:Y:S01]  /*0bb0*/  IMAD.IADD R9, R192, 0x1, -R9 ;  /* 0x00000001c0097824 */ /* 0x000fe200078e0a09 */
[----:B--2---:R-:W-:Y:S02]  /*0bc0*/  R2UR UR6, R2 ;  /* 0x00000000020672ca */ /* 0x004fe400000e0000 */
[CC--:B------:R-:W-:Y:S02]  /*0bd0*/  LEA.HI R2, R3.reuse, R194.reuse, RZ, 0x4 ;  /* 0x000000c203027211 */ /* 0x0c0fe400078f20ff */
[----:B------:R-:W-:Y:S02]  /*0be0*/  LEA.HI R3, R3, R194, RZ, 0x3 ;  /* 0x000000c203037211 */ /* 0x000fe400078f18ff */
[----:B------:R-:W-:Y:S02]  /*0bf0*/  LOP3.LUT R5, R2, 0xfffffff0, RZ, 0xc0, !PT ;  /* 0xfffffff002057812 */ /* 0x000fe400078ec0ff */
[----:B------:R-:W-:Y:S02]  /*0c00*/  SHF.R.S32.HI R7, RZ, 0x4, R2 ;  /* 0x00000004ff077819 */ /* 0x000fe40000011402 */
[----:B------:R-:W-:Y:S01]  /*0c10*/  SHF.R.S32.HI R190, RZ, 0x3, R3 ;  /* 0x00000003ffbe7819 */ /* 0x000fe20000011403 */
[----:B------:R-:W-:Y:S01]  /*0c20*/  IMAD.IADD R4, R194, 0x1, -R5 ;  /* 0x00000001c2047824 */ /* 0x000fe200078e0a05 */
[----:B------:R-:W-:Y:S01]  /*0c30*/  LOP3.LUT R5, R0, 0xffffff80, RZ, 0xc0, !PT ;  /* 0xffffff8000057812 */ /* 0x000fe200078ec0ff */
[----:B------:R-:W-:Y:S01]  /*0c40*/  ULOP3.LUT UR48, UR6, 0x1, URZ, 0xfc, !UPT ;  /* 0x0000000106307892 */ /* 0x000fe2000f8efc3f */
[----:B------:R-:W-:Y:S01]  /*0c50*/  LEA.HI R2, R2, R7, RZ, 0x1 ;  /* 0x0000000702027211 */ /* 0x000fe200078f08ff */
[--C-:B------:R-:W-:Y:S01]  /*0c60*/  IMAD R8, R187, 0x100, R4.reuse ;  /* 0x00000100bb087824 */ /* 0x100fe200078e0204 */
[----:B------:R-:W-:Y:S01]  /*0c70*/  SHF.R.S32.HI R11, RZ, 0x1f, R4 ;  /* 0x0000001fff0b7819 */ /* 0x000fe20000011404 */
[----:B------:R-:W-:Y:S01]  /*0c80*/  IMAD.IADD R5, R194, 0x1, -R5 ;  /* 0x00000001c2057824 */ /* 0x000fe200078e0a05 */
[----:B------:R-:W-:Y:S01]  /*0c90*/  LOP3.LUT R2, R2, 0x1ffffffe, RZ, 0xc0, !PT ;  /* 0x1ffffffe02027812 */ /* 0x000fe200078ec0ff */
[----:B------:R-:W-:Y:S01]  /*0ca0*/  IMAD R9, R9, 0x10, R8 ;  /* 0x0000001009097824 */ /* 0x000fe200078e0208 */
[----:B------:R-:W-:-:S02]  /*0cb0*/  LEA.HI R11, R11, R4, RZ, 0x3 ;  /* 0x000000040b0b7211 */ /* 0x000fc400078f18ff */
[----:B------:R-:W-:Y:S02]  /*0cc0*/  SHF.R.S32.HI R6, RZ, 0x1f, R5 ;  /* 0x0000001fff067819 */ /* 0x000fe40000011405 */
[C---:B------:R-:W-:Y:S01]  /*0cd0*/  LOP3.LUT R13, R11.reuse, 0xfffffff8, RZ, 0xc0, !PT ;  /* 0xfffffff80b0d7812 */ /* 0x040fe200078ec0ff */
[----:B------:R-:W-:Y:S01]  /*0ce0*/  IMAD.SHL.U32 R11, R11, 0x40, RZ ;  /* 0x000000400b0b7824 */ /* 0x000fe200078e00ff */
[----:B------:R-:W-:Y:S02]  /*0cf0*/  IADD3 R2, R7, -R2, RZ ;  /* 0x8000000207027210 */ /* 0x000fe40007ffe0ff */
[-C--:B------:R-:W-:Y:S01]  /*0d00*/  LEA.HI R7, R6, R5.reuse, RZ, 0x2 ;  /* 0x0000000506077211 */ /* 0x080fe200078f10ff */
[----:B------:R-:W-:Y:S01]  /*0d10*/  IMAD.IADD R13, R4, 0x1, -R13 ;  /* 0x00000001040d7824 */ /* 0x000fe200078e0a0d */
[----:B------:R-:W-:Y:S01]  /*0d20*/  LEA.HI R6, R6, R5, RZ, 0x5 ;  /* 0x0000000506067211 */ /* 0x000fe200078f28ff */
[----:B------:R-:W-:Y:S01]  /*0d30*/  IMAD.SHL.U32 R2, R2, 0x8, RZ ;  /* 0x0000000802027824 */ /* 0x000fe200078e00ff */
[----:B------:R-:W-:Y:S01]  /*0d40*/  LOP3.LUT R10, R7, 0x7ffffffc, RZ, 0xc0, !PT ;  /* 0x7ffffffc070a7812 */ /* 0x000fe200078ec0ff */
[----:B------:R-:W-:Y:S01]  /*0d50*/  IMAD.SHL.U32 R8, R13, 0x40, RZ ;  /* 0x000000400d087824 */ /* 0x000fe200078e00ff */
[----:B------:R-:W-:Y:S01]  /*0d60*/  LOP3.LUT R11, R11, 0x7ffffe00, RZ, 0xc0, !PT ;  /* 0x7ffffe000b0b7812 */ /* 0x000fe200078ec0ff */
[----:B------:R-:W-:Y:S01]  /*0d70*/  IMAD.U32 R193, R9, 0x40, R2 ;  /* 0x0000004009c17824 */ /* 0x000fe200078e0002 */
[----:B------:R-:W-:Y:S01]  /*0d80*/  SHF.R.S32.HI R4, RZ, 0x2, R7 ;  /* 0x00000002ff047819 */ /* 0x000fe20000011407 */
[----:B------:R-:W-:Y:S01]  /*0d90*/  IMAD.IADD R10, R5, 0x1, -R10 ;  /* 0x00000001050a7824 */ /* 0x000fe200078e0a0a */
[----:B------:R-:W-:Y:S01]  /*0da0*/  LOP3.LUT R5, R8, 0x1c0, RZ, 0xc0, !PT ;  /* 0x000001c008057812 */ /* 0x000fe200078ec0ff */
[----:B------:R-:W-:Y:S01]  /*0db0*/  IMAD R11, R192, 0x400, R11 ;  /* 0x00000400c00b7824 */ /* 0x000fe200078e020b */
[----:B------:R-:W-:Y:S01]  /*0dc0*/  R2P PR, R13, 0x6 ;  /* 0x000000060d007804 */ /* 0x000fe20000000000 */
[----:B------:R-:W-:Y:S01]  /*0dd0*/  IMAD.SHL.U32 R17, R10, 0x2, RZ ;  /* 0x000000020a117824 */ /* 0x000fe200078e00ff */
[----:B------:R-:W-:-:S02]  /*0de0*/  LOP3.LUT R2, R5, 0x8, R2, 0xf8, !PT ;  /* 0x0000000805027812 */ /* 0x000fc400078ef802 */
[----:B------:R-:W-:Y:S02]  /*0df0*/  SHF.R.U32.HI R5, RZ, 0x3, R5 ;  /* 0x00000003ff057819 */ /* 0x000fe40000011605 */
[----:B------:R-:W-:Y:S02]  /*0e00*/  SHF.R.S32.HI R7, RZ, 0x1f, R7 ;  /* 0x0000001fff077819 */ /* 0x000fe40000011407 */
[----:B------:R-:W-:Y:S02]  /*0e10*/  LOP3.LUT R2, R2, R5, RZ, 0x3c, !PT ;  /* 0x0000000502027212 */ /* 0x000fe400078e3cff */
[----:B------:R-:W-:Y:S02]  /*0e20*/  LEA.HI R7, R7, R4, RZ, 0x3 ;  /* 0x0000000407077211 */ /* 0x000fe400078f18ff */
[----:B------:R-:W-:Y:S01]  /*0e30*/  LEA.HI R0, R0, R187, RZ, 0x1 ;  /* 0x000000bb00007211 */ /* 0x000fe200078f08ff */
[----:B------:R-:W-:Y:S01]  /*0e40*/  IMAD.IADD R11, R11, 0x1, R2 ;  /* 0x000000010b0b7824 */ /* 0x000fe200078e0202 */
[----:B------:R-:W-:Y:S01]  /*0e50*/  LOP3.LUT R7, R7, 0xfffffff8, RZ, 0xc0, !PT ;  /* 0xfffffff807077812 */ /* 0x000fe200078ec0ff */
[----:B------:R-:W-:Y:S01]  /*0e60*/  IMAD.MOV.U32 R2, RZ, RZ, RZ ;  /* 0x000000ffff027224 */ /* 0x000fe200078e00ff */
[----:B------:R-:W-:-:S02]  /*0e70*/  LOP3.LUT R5, R3, 0x1ffffff8, RZ, 0xc0, !PT ;  /* 0x1ffffff803057812 */ /* 0x000fc400078ec0ff */
[----:B------:R-:W-:Y:S02]  /*0e80*/  LEA R23, R11, UR36, 0x1 ;  /* 0x000000240b177c11 */ /* 0x000fe4000f8e08ff */
[----:B------:R-:W-:Y:S01]  /*0e90*/  LOP3.LUT R0, R0, 0xfffffe, RZ, 0xc0, !PT ;  /* 0x00fffffe00007812 */ /* 0x000fe200078ec0ff */
[----:B------:R-:W-:Y:S01]  /*0ea0*/  IMAD.IADD R5, R194, 0x1, -R5 ;  /* 0x00000001c2057824 */ /* 0x000fe200078e0a05 */
[C---:B------:R-:W-:Y:S01]  /*0eb0*/  IADD3 R186, R23.reuse, 0x36400, RZ ;  /* 0x0003640017ba7810 */ /* 0x040fe20007ffe0ff */
[----:B------:R-:W-:Y:S01]  /*0ec0*/  VIADD R184, R23, 0x36440 ;  /* 0x0003644017b87836 */ /* 0x000fe20000000000 */
[----:B------:R-:W-:Y:S01]  /*0ed0*/  SEL R185, R185, 0xffffffe0, !P1 ;  /* 0xffffffe0b9b97807 */ /* 0x000fe20004800000 */
[----:B------:R-:W-:Y:S01]  /*0ee0*/  IMAD.IADD R0, R187, 0x1, -R0 ;  /* 0x00000001bb007824 */ /* 0x000fe200078e0a00 */
[----:B------:R-:W-:Y:S01]  /*0ef0*/  IADD3 R7, R4, -R7, RZ ;  /* 0x8000000704077210 */ /* 0x000fe20007ffe0ff */
[C---:B------:R-:W-:Y:S01]  /*0f00*/  @P2 VIADD R184, R186.reuse, 0xffffffc0 ;  /* 0xffffffc0bab82836 */ /* 0x040fe20000000000 */
[----:B------:R-:W-:Y:S01]  /*0f10*/  SHF.R.S32.HI R6, RZ, 0x5, R6 ;  /* 0x00000005ff067819 */ /* 0x000fe20000011406 */
[----:B------:R-:W-:-:S02]  /*0f20*/  IMAD.IADD R186, R186, 0x1, R185 ;  /* 0x00000001baba7824 */ /* 0x000fc400078e02b9 */
[----:B------:R-:W-:Y:S01]  /*0f30*/  IMAD.SHL.U32 R188, R5, 0x8, RZ ;  /* 0x0000000805bc7824 */ /* 0x000fe200078e00ff */
[----:B------:R-:W-:Y:S01]  /*0f40*/  IADD3 R185, R185, R184, RZ ;  /* 0x000000b8b9b97210 */ /* 0x000fe20007ffe0ff */
[----:B------:R-:W-:Y:S02]  /*0f50*/  IMAD R19, R6, 0x10, R7 ;  /* 0x0000001006137824 */ /* 0x000fe400078e0207 */
[----:B------:R-:W-:-:S07]  /*0f60*/  IMAD.SHL.U32 R22, R0, 0x100, RZ ;  /* 0x0000010000167824 */ /* 0x000fce00078e00ff */
.L_x_4247:
        /* <DEDUP_REMOVED lines=20> */
.L_x_4148:
[----:B------:R-:W-:Y:S01]  /*10b0*/  ULDC UR6, c[0x0][0xec4] ;  /* 0x0003b10000067ab9 */ /* 0x000fe20000000800 */
[----:B------:R-:W-:Y:S01]  /*10c0*/  UMOV UR40, UR7 ;  /* 0x0000000700287c82 */ /* 0x000fe20008000000 */
[----:B------:R-:W-:-:S11]  /*10d0*/  UISETP.NE.AND UP0, UPT, UR6, 0x1, UPT ;  /* 0x000000010600788c */ /* 0x000fd6000bf05270 */
[----:B------:R-:W-:Y:S02]  /*10e0*/  @UP0 ULDC.64 UR10, c[0x0][0xec8] ;  /* 0x0003b200000a0ab9 */ /* 0x000fe40000000a00 */
[----:B------:R-:W-:-:S04]  /*10f0*/  UIMAD.WIDE.U32 UR4, UR7, UR10, URZ ;  /* 0x0000000a070472a5 */ /* 0x000fc8000f8e003f */
[----:B------:R-:W-:-:S04]  /*1100*/  @UP0 USHF.R.U32.HI UR40, URZ, UR11, UR5 ;  /* 0x0000000b3f280299 */ /* 0x000fc80008011605 */
[----:B------:R-:W-:-:S12]  /*1110*/  UIMAD UR4, UR40, UR6, URZ ;  /* 0x00000006280472a4 */ /* 0x000fd8000f8e023f */
.L_x_4149:
        /* <DEDUP_REMOVED lines=40> */
[----:B------:R-:W-:-:S06]  /*13a0*/  IMAD.U32 R3, RZ, RZ, UR4 ;  /* 0x00000004ff037e24 */ /* 0x000fcc000f8e00ff */
        /* <DEDUP_REMOVED lines=8> */
.L_x_4152:
[----:B------:R-:W-:-:S13]  /*1430*/  ISETP.NE.AND P0, PT, R8, 0x1, PT ;  /* 0x000000010800780c */ /* 0x000fda0003f05270 */
[----:B------:R-:W1:Y:S02]  /*1440*/  @P0 LDC.64 R4, c[0x0][0xae0] ;  /* 0x0002b800ff040b82 */ /* 0x000e640000000a00 */
[----:B-1----:R-:W-:-:S05]  /*1450*/  @P0 IMAD.HI.U32 R4, R3, R4, RZ ;  /* 0x0000000403040227 */ /* 0x002fca00078e00ff */
[----:B------:R-:W-:-:S07]  /*1460*/  @P0 SHF.R.U32.HI R3, RZ, R5, R4 ;  /* 0x00000005ff030219 */ /* 0x000fce0000011604 */
.L_x_4153:
[----:B------:R-:W-:-:S05]  /*1470*/  IMAD R3, R3, R8, R8 ;  /* 0x0000000803037224 */ /* 0x000fca00078e0208 */
[----:B------:R-:W-:-:S07]  /*1480*/  VIMNMX R0, R0, R3, PT ;  /* 0x0000000300007248 */ /* 0x000fce0003fe0100 */
.L_x_4151:
        /* <DEDUP_REMOVED lines=8> */
[----:B------:R-:W-:Y:S01]  /*1510*/  IMAD.U32 R4, RZ, RZ, UR5 ;  /* 0x00000005ff047e24 */ /* 0x000fe2000f8e00ff */
        /* <DEDUP_REMOVED lines=12> */
.L_x_4155:
[----:B------:R-:W-:-:S13]  /*15e0*/  ISETP.NE.AND P0, PT, R8, 0x1, PT ;  /* 0x000000010800780c */ /* 0x000fda0003f05270 */
[----:B------:R-:W1:Y:S02]  /*15f0*/  @P0 LDC.64 R6, c[0x0][0xae0] ;  /* 0x0002b800ff060b82 */ /* 0x000e640000000a00 */
[----:B-1----:R-:W-:-:S05]  /*1600*/  @P0 IMAD.HI.U32 R6, R3, R6, RZ ;  /* 0x0000000603060227 */ /* 0x002fca00078e00ff */
[----:B------:R-:W-:-:S07]  /*1610*/  @P0 SHF.R.U32.HI R3, RZ, R7, R6 ;  /* 0x00000007ff030219 */ /* 0x000fce0000011606 */
.L_x_4156:
[----:B------:R-:W-:-:S05]  /*1620*/  IMAD R3, R3, R8, RZ ;  /* 0x0000000803037224 */ /* 0x000fca00078e02ff */
[----:B------:R-:W-:-:S07]  /*1630*/  VIMNMX R4, R4, R3, !PT ;  /* 0x0000000304047248 */ /* 0x000fce0007fe0100 */
.L_x_4154:
[----:B------:R-:W-:Y:S01]  /*1640*/  SHF.R.S32.HI R3, RZ, 0x1f, R4 ;  /* 0x0000001fff037819 */ /* 0x000fe20000011404 */
[----:B------:R-:W-:Y:S01]  /*1650*/  IMAD.MOV.U32 R18, RZ, RZ, RZ ;  /* 0x000000ffff127224 */ /* 0x000fe200078e00ff */
[----:B------:R-:W-:Y:S02]  /*1660*/  PLOP3.LUT P0, PT, PT, PT, PT, 0x80, 0x0 ;  /* 0x000000000000781c */ /* 0x000fe40003f0f070 */
[----:B------:R-:W-:Y:S02]  /*1670*/  CS2R R150, SRZ ;  /* 0x0000000000967805 */ /* 0x000fe4000001ff00 */
[----:B------:R-:W-:Y:S02]  /*1680*/  LEA.HI R4, R3, R4, RZ, 0x6 ;  /* 0x0000000403047211 */ /* 0x000fe400078f30ff */
[----:B------:R-:W-:Y:S02]  /*1690*/  CS2R R148, SRZ ;  /* 0x0000000000947805 */ /* 0x000fe4000001ff00 */
[----:B------:R-:W-:-:S02]  /*16a0*/  MOV R3, RZ ;  /* 0x000000ff00037202 */ /* 0x000fc40000000f00 */
        /* <DEDUP_REMOVED lines=66> */
[----:B------:R-:W-:Y:S06]  /*1ad0*/  @!P1 BRA `(.L_x_4157) ;  /* 0x0000010c00549947 */ /* 0x000fec0003800000 */
[----:B------:R-:W1:Y:S01]  /*1ae0*/  SHFL.IDX PT, R3, R187, RZ, 0x1f ;  /* 0x00001fffbb037589 */ /* 0x000e6200000e0000 */
[----:B------:R-:W-:Y:S01]  /*1af0*/  UIADD3 UR4, UR36, 0x36400, URZ ;  /* 0x0003640024047890 */ /* 0x000fe2000fffe03f */
[----:B------:R-:W-:Y:S01]  /*1b00*/  UMOV UR17, 0x40000040 ;  /* 0x4000004000117882 */ /* 0x000fe20000000000 */
[----:B------:R-:W-:Y:S02]  /*1b10*/  BAR.SYNC.DEFER_BLOCKING 0xe, 0x100 ;  /* 0x0384000000007b1d */ /* 0x000fe40000010000 */
[----:B------:R-:W-:-:S04]  /*1b20*/  USHF.R.U32.HI UR4, URZ, 0x4, UR4 ;  /* 0x000000043f047899 */ /* 0x000fc80008011604 */
[----:B------:R-:W-:Y:S01]  /*1b30*/  ULOP3.LUT UR4, UR4, 0x3fff, URZ, 0xc0, !UPT ;  /* 0x00003fff04047892 */ /* 0x000fe2000f8ec03f */
[----:B------:R-:W-:Y:S01]  /*1b40*/  UMOV UR19, 0x40000040 ;  /* 0x4000004000137882 */ /* 0x000fe20000000000 */
[----:B------:R-:W-:Y:S02]  /*1b50*/  UMOV UR5, 0x40000040 ;  /* 0x4000004000057882 */ /* 0x000fe40000000000 */
[----:B------:R-:W-:Y:S01]  /*1b60*/  ULOP3.LUT UR16, UR4, 0x10000, URZ, 0xfc, !UPT ;  /* 0x0001000004107892 */ /* 0x000fe2000f8efc3f */
[----:B------:R-:W2:Y:S01]  /*1b70*/  S2R R8, SR_TID.X ;  /* 0x0000000000087919 */ /* 0x000ea20000002100 */
[----:B------:R-:W-:Y:S01]  /*1b80*/  UMOV UR7, 0x40000040 ;  /* 0x4000004000077882 */ /* 0x000fe20000000000 */
[----:B------:R-:W-:Y:S01]  /*1b90*/  UMOV UR9, 0x40000040 ;  /* 0x4000004000097882 */ /* 0x000fe20000000000 */
[----:B------:R-:W-:Y:S02]  /*1ba0*/  UIADD3 UR4, UR16, 0x2, URZ ;  /* 0x0000000210047890 */ /* 0x000fe4000fffe03f */
[----:B------:R-:W-:Y:S01]  /*1bb0*/  UIADD3 UR8, UR16, 0x4, URZ ;  /* 0x0000000410087890 */ /* 0x000fe2000fffe03f */
[----:B------:R-:W-:Y:S01]  /*1bc0*/  UMOV UR11, 0x40000040 ;  /* 0x40000040000b7882 */ /* 0x000fe20000000000 */
[----:B------:R-:W-:Y:S01]  /*1bd0*/  UIADD3 UR12, UR16, 0x6, URZ ;  /* 0x00000006100c7890 */ /* 0x000fe2000fffe03f */
[----:B-1----:R-:W-:Y:S01]  /*1be0*/  LEA.HI R5, R3, R3, RZ, 0x1 ;  /* 0x0000000303057211 */ /* 0x002fe200078f08ff */
[----:B------:R-:W-:Y:S01]  /*1bf0*/  UMOV UR13, 0x40000040 ;  /* 0x40000040000d7882 */ /* 0x000fe20000000000 */
[----:B------:R-:W-:-:S02]  /*1c00*/  UMOV UR15, 0x40000040 ;  /* 0x40000040000f7882 */ /* 0x000fc40000000000 */
[----:B------:R-:W-:Y:S01]  /*1c10*/  LOP3.LUT R6, R5, 0x1fffe, RZ, 0xc0, !PT ;  /* 0x0001fffe05067812 */ /* 0x000fe200078ec0ff */
[----:B------:R-:W-:-:S04]  /*1c20*/  WARPGROUP.ARRIVE ;  /* 0x00000000000079c5 */ /* 0x000fc80000000000 */
[----:B------:R-:W-:-:S05]  /*1c30*/  IMAD.IADD R6, R3, 0x1, -R6 ;  /* 0x0000000103067824 */ /* 0x000fca00078e0a06 */
[----:B------:R-:W-:-:S05]  /*1c40*/  LEA R6, R6, UR36, 0xf ;  /* 0x0000002406067c11 */ /* 0x000fca000f8e78ff */
[----:B------:R-:W-:Y:S01]  /*1c50*/  VIADD R6, R6, 0x400 ;  /* 0x0000040006067836 */ /* 0x000fe20000000000 */
[----:B--2---:R-:W-:-:S04]  /*1c60*/  LOP3.LUT R8, R8, 0x7f, RZ, 0xc0, !PT ;  /* 0x0000007f08087812 */ /* 0x004fc800078ec0ff */
[----:B------:R-:W-:Y:S02]  /*1c70*/  SHF.R.U32.HI R6, RZ, 0x4, R6 ;  /* 0x00000004ff067819 */ /* 0x000fe40000011606 */
[----:B------:R-:W-:Y:S02]  /*1c80*/  ISETP.NE.AND P1, PT, R8, RZ, PT ;  /* 0x000000ff0800720c */ /* 0x000fe40003f25270 */
[----:B------:R-:W-:-:S04]  /*1c90*/  LOP3.LUT R6, R6, 0x3fff, RZ, 0xc0, !PT ;  /* 0x00003fff06067812 */ /* 0x000fc800078ec0ff */
[----:B------:R-:W-:-:S05]  /*1ca0*/  LOP3.LUT R7, R6, 0x2000000, RZ, 0xfc, !PT ;  /* 0x0200000006077812 */ /* 0x000fca00078efcff */
[----:B------:R-:W-:-:S04]  /*1cb0*/  IMAD R3, R2, 0x1000, R7 ;  /* 0x0000100002037824 */ /* 0x000fc800078e0207 */
[C---:B------:R-:W-:Y:S01]  /*1cc0*/  VIADD R5, R3.reuse, 0x80 ;  /* 0x0000008003057836 */ /* 0x040fe20000000000 */
[----:B------:R-:W-:-:S04]  /*1cd0*/  R2UR UR18, R3 ;  /* 0x00000000031272ca */ /* 0x000fc800000e0000 */
[----:B------:R-:W-:Y:S01]  /*1ce0*/  R2UR UR6, R5 ;  /* 0x00000000050672ca */ /* 0x000fe200000e0000 */
[C---:B------:R-:W-:Y:S01]  /*1cf0*/  VIADD R5, R3.reuse, 0x100 ;  /* 0x0000010003057836 */ /* 0x040fe20000000000 */
[----:B------:R-:W-:-:S04]  /*1d00*/  IADD3 R3, R3, 0x180, RZ ;  /* 0x0000018003037810 */ /* 0x000fc80007ffe0ff */
[----:B------:R-:W-:Y:S01]  /*1d10*/  R2UR UR10, R5 ;  /* 0x00000000050a72ca */ /* 0x000fe200000e0000 */
[----:B------:R-:W-:Y:S01]  /*1d20*/  VIADD R5, R0, 0xfffffffe ;  /* 0xfffffffe00057836 */ /* 0x000fe20000000000 */
[----:B------:R-:W-:Y:S01]  /*1d30*/  R2UR UR14, R3 ;  /* 0x00000000030e72ca */ /* 0x000fe200000e0000 */
[----:B------:R-:W-:Y:S01]  /*1d40*/  HGMMA.64x256x16.F32 R24, gdesc[UR16].tnspB, RZ, !UPT, gsb0 ;  /* 0x43e00000101879f0 */ /* 0x000fe2000c0008ff */
[----:B------:R-:W-:Y:S02]  /*1d50*/  @!P1 LEA R3, R2, UR36, 0x3 ;  /* 0x0000002402039c11 */ /* 0x000fe4000f8e18ff */
[----:B------:R-:W-:-:S03]  /*1d60*/  ISETP.GE.AND P0, PT, R5, R4, PT ;  /* 0x000000040500720c */ /* 0x000fc60003f06270 */
[----:B------:R-:W-:-:S05]  /*1d70*/  @!P1 VIADD R3, R3, 0x38860 ;  /* 0x0003886003039836 */ /* 0x000fca0000000000 */
        /* <DEDUP_REMOVED lines=16> */
.L_x_4159:
[----:B------:R-:W-:Y:S01]  /*1e80*/  BAR.SYNC.DEFER_BLOCKING 0xe, 0x100 ;  /* 0x0384000000007b1d */ /* 0x000fe20000010000 */
[C---:B--2---:R-:W-:Y:S01]  /*1e90*/  IMAD R0, R2.reuse, 0x40, R19 ;  /* 0x0000004002007824 */ /* 0x044fe200078e0213 */
[C---:B------:R-:W-:Y:S01]  /*1ea0*/  ISETP.GT.AND P2, PT, R5.reuse, R4, PT ;  /* 0x000000040500720c */ /* 0x040fe20003f44270 */
[----:B------:R-:W-:Y:S02]  /*1eb0*/  VIADD R2, R2, 0x1 ;  /* 0x0000000102027836 */ /* 0x000fe40000000000 */
[----:B------:R-:W-:Y:S01]  /*1ec0*/  VIADD R5, R5, 0xffffffff ;  /* 0xffffffff05057836 */ /* 0x000fe20000000000 */
[----:B------:R-:W-:Y:S01]  /*1ed0*/  LEA R0, R0, UR36, 0x2 ;  /* 0x0000002400007c11 */ /* 0x000fe2000f8e10ff */
[----:B------:R-:W-:Y:S01]  /*1ee0*/  UMOV UR19, 0x40000040 ;  /* 0x4000004000137882 */ /* 0x000fe20000000000 */
[C---:B------:R-:W-:Y:S01]  /*1ef0*/  ISETP.NE.AND P0, PT, R2.reuse, 0x2, PT ;  /* 0x000000020200780c */ /* 0x040fe20003f05270 */
[----:B------:R-:W-:Y:S01]  /*1f00*/  UMOV UR7, 0x40000040 ;  /* 0x4000004000077882 */ /* 0x000fe20000000000 */
[----:B------:R-:W-:Y:S01]  /*1f10*/  UMOV UR11, 0x40000040 ;  /* 0x40000040000b7882 */ /* 0x000fe20000000000 */
[----:B------:R-:W-:Y:S01]  /*1f20*/  UMOV UR15, 0x40000040 ;  /* 0x40000040000f7882 */ /* 0x000fe20000000000 */
[----:B------:R-:W-:Y:S01]  /*1f30*/  SEL R2, R2, RZ, P0 ;  /* 0x000000ff02027207 */ /* 0x000fe20000000000 */
[----:B-1----:R-:W1:Y:S04]  /*1f40*/  LDS R3, [R0+0x38400] ;  /* 0x0384000000037984 */ /* 0x002e680000000800 */
        /* <DEDUP_REMOVED lines=133> */
[----:B------:R-:W-:Y:S01]  /*27a0*/  R2UR UR6, R3 ;  /* 0x00000000030672ca */ /* 0x000fe200000e0000 */
[C---:B------:R-:W-:Y:S01]  /*27b0*/  VIADD R3, R0.reuse, 0x100 ;  /* 0x0000010000037836 */ /* 0x040fe20000000000 */
[----:B------:R-:W-:-:S03]  /*27c0*/  IADD3 R0, R0, 0x180, RZ ;  /* 0x0000018000007810 */ /* 0x000fc60007ffe0ff */
[----:B------:R-:W-:Y:S01]  /*27d0*/  HGMMA.64x256x16.F32 R24, gdesc[UR16].tnspB, R24, gsb0 ;  /* 0x43e00000101879f0 */ /* 0x000fe20008000818 */
[----:B------:R-:W-:Y:S02]  /*27e0*/  R2UR UR10, R3 ;  /* 0x00000000030a72ca */ /* 0x000fe400000e0000 */
[----:B------:R-:W-:Y:S02]  /*27f0*/  R2UR UR14, R0 ;  /* 0x00000000000e72ca */ /* 0x000fe400000e0000 */
[----:B------:R-:W-:Y:S02]  /*2800*/  @!P1 LEA R0, R2, UR36, 0x3 ;  /* 0x0000002402009c11 */ /* 0x000fe4000f8e18ff */
[----:B------:R-:W-:-:S03]  /*2810*/  SEL R3, RZ, 0x1, P0 ;  /* 0x00000001ff037807 */ /* 0x000fc60000000000 */
[----:B------:R-:W-:Y:S01]  /*2820*/  @!P1 VIADD R0, R0, 0x38860 ;  /* 0x0003886000009836 */ /* 0x000fe20000000000 */
[----:B------:R-:W-:-:S04]  /*2830*/  LOP3.LUT R16, R16, R3, RZ, 0x3c, !PT ;  /* 0x0000000310107212 */ /* 0x000fc800078e3cff */
        /* <DEDUP_REMOVED lines=16> */
.L_x_4158:
[----:B------:R-:W-:Y:S01]  /*2940*/  BAR.SYNC.DEFER_BLOCKING 0xe, 0x100 ;  /* 0x0384000000007b1d */ /* 0x000fe20000010000 */
[C---:B--2---:R-:W-:Y:S01]  /*2950*/  IMAD R0, R2.reuse, 0x40, R19 ;  /* 0x0000004002007824 */ /* 0x044fe200078e0213 */
[----:B------:R-:W-:Y:S01]  /*2960*/  PLOP3.LUT P0, PT, PT, PT, PT, 0x8, 0x0 ;  /* 0x000000000000781c */ /* 0x000fe20003f0e170 */
[----:B------:R-:W-:Y:S02]  /*2970*/  VIADD R2, R2, 0x1 ;  /* 0x0000000102027836 */ /* 0x000fe40000000000 */
[----:B------:R-:W-:Y:S01]  /*2980*/  IMAD.MOV.U32 R18, RZ, RZ, RZ ;  /* 0x000000ffff127224 */ /* 0x000fe200078e00ff */
[----:B------:R-:W-:Y:S02]  /*2990*/  LEA R4, R0, UR36, 0x2 ;  /* 0x0000002400047c11 */ /* 0x000fe4000f8e10ff */
[----:B------:R-:W-:-:S04]  /*29a0*/  ISETP.NE.AND P1, PT, R2, 0x2, PT ;  /* 0x000000020200780c */ /* 0x000fc80003f25270 */
[----:B------:R-:W-:Y:S02]  /*29b0*/  SEL R5, RZ, 0x1, P1 ;  /* 0x00000001ff057807 */ /* 0x000fe40000800000 */
[----:B------:R-:W-:Y:S02]  /*29c0*/  SEL R2, R2, RZ, P1 ;  /* 0x000000ff02027207 */ /* 0x000fe40000800000 */
[----:B------:R-:W-:Y:S01]  /*29d0*/  LOP3.LUT R16, R16, R5, RZ, 0x3c, !PT ;  /* 0x0000000510107212 */ /* 0x000fe200078e3cff */
[----:B-1----:R-:W1:Y:S04]  /*29e0*/  LDS R3, [R4+0x38400] ;  /* 0x0384000004037984 */ /* 0x002e680000000800 */
        /* <DEDUP_REMOVED lines=132> */
.L_x_4150:
        /* <DEDUP_REMOVED lines=14> */
.L_x_4161:
[----:B------:R-:W-:-:S11]  /*3310*/  UISETP.NE.AND UP0, UPT, UR11, 0x1, UPT ;  /* 0x000000010b00788c */ /* 0x000fd6000bf05270 */
[----:B------:R-:W-:Y:S02]  /*3320*/  @UP0 ULDC.64 UR12, c[0x0][0xae0] ;  /* 0x0002b800000c0ab9 */ /* 0x000fe40000000a00 */
[----:B------:R-:W-:-:S04]  /*3330*/  UIMAD.WIDE.U32 UR4, UR6, UR12, URZ ;  /* 0x0000000c060472a5 */ /* 0x000fc8000f8e003f */
[----:B------:R-:W-:-:S12]  /*3340*/  @UP0 USHF.R.U32.HI UR6, URZ, UR13, UR5 ;  /* 0x0000000d3f060299 */ /* 0x000fd80008011605 */
.L_x_4162:
[----:B------:R-:W-:-:S06]  /*3350*/  UIMAD UR6, UR6, UR11, UR11 ;  /* 0x0000000b060672a4 */ /* 0x000fcc000f8e020b */
[----:B------:R-:W-:-:S07]  /*3360*/  VIMNMX R0, R0, UR6, PT ;  /* 0x0000000600007c48 */ /* 0x000fce000bfe0100 */
.L_x_4160:
        /* <DEDUP_REMOVED lines=20> */
.L_x_4164:
[----:B------:R-:W-:-:S11]  /*34b0*/  UISETP.NE.AND UP0, UPT, UR11, 0x1, UPT ;  /* 0x000000010b00788c */ /* 0x000fd6000bf05270 */
[----:B------:R-:W-:Y:S02]  /*34c0*/  @UP0 ULDC.64 UR12, c[0x0][0xae0] ;  /* 0x0002b800000c0ab9 */ /* 0x000fe40000000a00 */
[----:B------:R-:W-:-:S04]  /*34d0*/  UIMAD.WIDE.U32 UR4, UR6, UR12, URZ ;  /* 0x0000000c060472a5 */ /* 0x000fc8000f8e003f */
[----:B------:R-:W-:-:S12]  /*34e0*/  @UP0 USHF.R.U32.HI UR6, URZ, UR13, UR5 ;  /* 0x0000000d3f060299 */ /* 0x000fd80008011605 */
.L_x_4165:
[----:B------:R-:W-:-:S04]  /*34f0*/  UIMAD UR6, UR6, UR11, URZ ;  /* 0x0000000b060672a4 */ /* 0x000fc8000f8e023f */
[----:B------:R-:W-:-:S04]  /*3500*/  UISETP.LT.AND UP0, UPT, UR8, UR6, UPT ;  /* 0x000000060800728c */ /* 0x000fc8000bf01270 */
[----:B------:R-:W-:-:S12]  /*3510*/  USEL UR8, UR8, UR6, !UP0 ;  /* 0x0000000608087287 */ /* 0x000fd8000c000000 */
.L_x_4163:
[----:B------:R-:W-:Y:S01]  /*3520*/  USHF.R.S32.HI UR4, URZ, 0x1f, UR8 ;  /* 0x0000001f3f047899 */ /* 0x000fe20008011408 */
[----:B------:R-:W-:Y:S01]  /*3530*/  PLOP3.LUT P0, PT, PT, PT, PT, 0x80, 0x0 ;  /* 0x000000000000781c */ /* 0x000fe20003f0f070 */
[----:B------:R-:W-:Y:S01]  /*3540*/  IMAD.MOV.U32 R3, RZ, RZ, RZ ;  /* 0x000000ffff037224 */ /* 0x000fe200078e00ff */
        /* <DEDUP_REMOVED lines=19> */
[----:B------:R-:W-:Y:S02]  /*3680*/  ISETP.GT.AND P1, PT, R168, UR37, PT ;  /* 0x00000025a8007c0c */ /* 0x000fe4000bf24270 */
        /* <DEDUP_REMOVED lines=51> */
[----:B------:R-:W-:Y:S06]  /*39c0*/  @!P1 BRA `(.L_x_4157) ;  /* 0x000000ec00989947 */ /* 0x000fec0003800000 */
[----:B------:R-:W1:Y:S01]  /*39d0*/  SHFL.IDX PT, R0, R187, RZ, 0x1f ;  /* 0x00001fffbb007589 */ /* 0x000e6200000e0000 */
[----:B------:R-:W-:-:S04]  /*39e0*/  UIADD3 UR4, UR36, 0x36400, URZ ;  /* 0x0003640024047890 */ /* 0x000fc8000fffe03f */
[----:B------:R-:W-:-:S06]  /*39f0*/  ULOP3.LUT UP0, URZ, UR4, 0x3ff, URZ, 0xc0, !UPT ;  /* 0x000003ff043f7892 */ /* 0x000fcc000f80c03f */
[----:B------:R-:W-:Y:S02]  /*3a00*/  PLOP3.LUT P0, PT, PT, PT, UP0, 0x80, 0x0 ;  /* 0x000000000000781c */ /* 0x000fe40003f0f008 */
[----:B-1----:R-:W-:-:S04]  /*3a10*/  LEA.HI R3, R0, R0, RZ, 0x1 ;  /* 0x0000000000037211 */ /* 0x002fc800078f08ff */
[----:B------:R-:W-:-:S05]  /*3a20*/  LOP3.LUT R3, R3, 0x1fffe, RZ, 0xc0, !PT ;  /* 0x0001fffe03037812 */ /* 0x000fca00078ec0ff */
[----:B------:R-:W-:-:S05]  /*3a30*/  IMAD.IADD R3, R0, 0x1, -R3 ;  /* 0x0000000100037824 */ /* 0x000fca00078e0a03 */
[----:B------:R-:W-:-:S05]  /*3a40*/  LEA R3, R3, UR36, 0xf ;  /* 0x0000002403037c11 */ /* 0x000fca000f8e78ff */
[----:B------:R-:W-:-:S05]  /*3a50*/  VIADD R3, R3, 0x400 ;  /* 0x0000040003037836 */ /* 0x000fca0000000000 */
[----:B------:R-:W-:-:S04]  /*3a60*/  SHF.R.U32.HI R3, RZ, 0x4, R3 ;  /* 0x00000004ff037819 */ /* 0x000fc80000011603 */
[----:B------:R-:W-:-:S04]  /*3a70*/  LOP3.LUT R3, R3, 0x3fff, RZ, 0xc0, !PT ;  /* 0x00003fff03037812 */ /* 0x000fc800078ec0ff */
[----:B------:R-:W-:Y:S01]  /*3a80*/  LOP3.LUT R18, R3, 0x2000000, RZ, 0xfc, !PT ;  /* 0x0200000003127812 */ /* 0x000fe200078efcff */
[----:B------:R-:W-:Y:S06]  /*3a90*/  @!P0 BRA `(.L_x_4166) ;  /* 0x0000000000408947 */ /* 0x000fec0003800000 */
        /* <DEDUP_REMOVED lines=13> */
[----:B-1----:R-:W-:-:S07]  /*3b70*/  IMAD.MOV.U32 R13, RZ, RZ, RZ ;  /* 0x000000ffff0d7224 */ /* 0x002fce00078e00ff */
[----:B------:R-:W-:-:S07]  /*3b80*/  LEPC R20, `(.L_x_4166) ;  /* 0x000000001014794e */ /* 0x000fce0000000000 */
[----:B--2---:R-:W-:Y:S05]  /*3b90*/  CALL.ABS.NOINC R14 ;  /* 0x000000000e007343 */ /* 0x004fea0003c00000 */
.L_x_4166:
[----:B------:R-:W-:Y:S01]  /*3ba0*/  ULEA.HI UR4, UR46, UR46, URZ, 0x1 ;  /* 0x0000002e2e047291 */ /* 0x000fe2000f8f083f */
[----:B------:R-:W-:-:S03]  /*3bb0*/  MOV R3, UR48 ;  /* 0x0000003000037c02 */ /* 0x000fc60008000f00 */
[----:B------:R-:W-:Y:S01]  /*3bc0*/  ULOP3.LUT UR4, UR4, 0xfffffffe, URZ, 0xc0, !UPT ;  /* 0xfffffffe04047892 */ /* 0x000fe2000f8ec03f */
[----:B------:R-:W-:-:S03]  /*3bd0*/  ISETP.NE.AND P0, PT, R3, 0x3, PT ;  /* 0x000000030300780c */ /* 0x000fc60003f05270 */
[----:B------:R-:W-:-:S06]  /*3be0*/  UIADD3 UR4, UR46, -UR4, URZ ;  /* 0x800000042e047290 */ /* 0x000fcc000fffe03f */
[----:B------:R-:W-:-:S05]  /*3bf0*/  IMAD.U32 R0, RZ, RZ, UR4 ;  /* 0x00000004ff007e24 */ /* 0x000fca000f8e00ff */
[----:B------:R-:W-:-:S04]  /*3c00*/  SHF.L.U32 R0, R0, 0x1f, RZ ;  /* 0x0000001f00007819 */ /* 0x000fc800000006ff */
[----:B------:R-:W1:Y:S02]  /*3c10*/  SYNCS.PHASECHK.TRANS64.TRYWAIT P1, [UR36+0x38800], R0 ;  /* 0x03880000ff0075a7 */ /* 0x000e640008020164 */
[----:B-1----:R-:W-:Y:S05]  /*3c20*/  @!P1 BRA `(.L_x_4167) ;  /* 0x0000013c00b89947 */ /* 0x002fea0003800000 */
.L_x_4314:
[----:B------:R-:W-:Y:S05]  /*3c30*/  @!P0 BRA `(.L_x_4168) ;  /* 0x0000000000048947 */ /* 0x000fea0003800000 */
[----:B------:R-:W-:Y:S01]  /*3c40*/  BPT.TRAP 0x1 ;  /* 0x000000040000795c */ /* 0x000fe20000300000 */
.L_x_4168:
[----:B------:R-:W-:Y:S02]  /*3c50*/  LEA R6, R2, UR36, 0x3 ;  /* 0x0000002402067c11 */ /* 0x000fe4000f8e18ff */
[----:B------:R-:W-:-:S04]  /*3c60*/  SHF.L.U32 R7, R16, 0x1f, RZ ;  /* 0x0000001f10077819 */ /* 0x000fc800000006ff */
[----:B------:R2:W3:Y:S01]  /*3c70*/  SYNCS.PHASECHK.TRANS64.TRYWAIT P1, [R6+URZ+0x38830], R7 ;  /* 0x03883007060075a7 */ /* 0x0004e2000802017f */
[----:B------:R-:W-:Y:S05]  /*3c80*/  @!P0 BRA `(.L_x_4169) ;  /* 0x0000000000048947 */ /* 0x000fea0003800000 */
[----:B------:R-:W-:Y:S01]  /*3c90*/  BPT.TRAP 0x1 ;  /* 0x000000040000795c */ /* 0x000fe20000300000 */
.L_x_4169:
[----:B---3--:R-:W-:Y:S05]  /*3ca0*/  @P1 BRA `(.L_x_4170) ;  /* 0x0000000000081947 */ /* 0x008fea0003800000 */
[----:B------:R-:W3:Y:S02]  /*3cb0*/  SYNCS.PHASECHK.TRANS64.TRYWAIT P1, [R6+URZ+0x38830], R7 ;  /* 0x03883007060075a7 */ /* 0x000ee4000802017f */
[----:B---3--:R-:W-:Y:S05]  /*3cc0*/  @!P1 BRA `(.L_x_4171) ;  /* 0x0000013c00a89947 */ /* 0x008fea0003800000 */
.L_x_4170:
[----:B------:R-:W-:-:S04]  /*3cd0*/  UIADD3 UR4, UR36, 0x22400, URZ ;  /* 0x0002240024047890 */ /* 0x000fc8000fffe03f */
[----:B------:R-:W-:-:S04]  /*3ce0*/  USHF.R.U32.HI UR4, URZ, 0x4, UR4 ;  /* 0x000000043f047899 */ /* 0x000fc80008011604 */
[----:B------:R-:W-:-:S06]  /*3cf0*/  ULOP3.LUT UR4, UR4, 0x3fff, URZ, 0xc0, !UPT ;  /* 0x00003fff04047892 */ /* 0x000fcc000f8ec03f */
[----:B------:R-:W-:Y:S01]  /*3d00*/  IMAD.U32 R4, RZ, RZ, UR4 ;  /* 0x00000004ff047e24 */ /* 0x000fe2000f8e00ff */
        /* <DEDUP_REMOVED lines=36> */
.L_x_4315:
[----:B------:R-:W-:Y:S05]  /*3f50*/  @!P0 BRA `(.L_x_4173) ;  /* 0x0000000000048947 */ /* 0x000fea0003800000 */
[----:B------:R-:W-:Y:S01]  /*3f60*/  BPT.TRAP 0x1 ;  /* 0x000000040000795c */ /* 0x000fe20000300000 */
.L_x_4173:
[----:B------:R4:W1:Y:S01]  /*3f70*/  SYNCS.PHASECHK.TRANS64.TRYWAIT P1, [R6+URZ+0x38850], R7 ;  /* 0x03885007060075a7 */ /* 0x000862000802017f */
[----:B------:R-:W-:Y:S05]  /*3f80*/  @!P0 BRA `(.L_x_4174) ;  /* 0x0000000000048947 */ /* 0x000fea0003800000 */
[----:B------:R-:W-:Y:S01]  /*3f90*/  BPT.TRAP 0x1 ;  /* 0x000000040000795c */ /* 0x000fe20000300000 */
.L_x_4174:
[----:B-1----:R-:W-:-:S04]  /*3fa0*/  IMAD.U32 R3, RZ, RZ, UR36 ;  /* 0x00000024ff037e24 */ /* 0x002fc8000f8e00ff */
[C---:B------:R-:W-:Y:S02]  /*3fb0*/  VIADD R0, R3.reuse, 0x400 ;  /* 0x0000040003007836 */ /* 0x040fe40000000000 */
[----:B------:R-:W-:-:S03]  /*3fc0*/  VIADD R3, R3, 0x26400 ;  /* 0x0002640003037836 */ /* 0x000fc60000000000 */
        /* <DEDUP_REMOVED lines=10> */
.L_x_4175:
[C---:B------:R-:W-:Y:S01]  /*4070*/  R2UR UR24, R0.reuse ;  /* 0x00000000001872ca */ /* 0x040fe200000e0000 */
[----:B------:R-:W-:Y:S01]  /*4080*/  WARPGROUP.ARRIVE ;  /* 0x00000000000079c5 */ /* 0x000fe20000000000 */
[C---:B------:R-:W-:Y:S01]  /*4090*/  R2UR UR26, R5.reuse ;  /* 0x00000000051a72ca */ /* 0x040fe200000e0000 */
[----:B------:R-:W-:Y:S01]  /*40a0*/  UMOV UR25, 0x40000040 ;  /* 0x4000004000197882 */ /* 0x000fe20000000000 */
[----:B------:R-:W-:Y:S01]  /*40b0*/  UMOV UR27, 0x40000040 ;  /* 0x40000040001b7882 */ /* 0x000fe20000000000 */
[----:B------:R-:W-:Y:S01]  /*40c0*/  VIADD R8, R0, 0x2 ;  /* 0x0000000200087836 */ /* 0x000fe20000000000 */
[----:B--234-:R-:W-:Y:S01]  /*40d0*/  IADD3 R7, R5, 0x2, RZ ;  /* 0x0000000205077810 */ /* 0x01cfe20007ffe0ff */
[----:B------:R-:W-:Y:S01]  /*40e0*/  UMOV UR5, 0x40000040 ;  /* 0x4000004000057882 */ /* 0x000fe20000000000 */
[----:B------:R-:W-:Y:S01]  /*40f0*/  UMOV UR7, 0x40000040 ;  /* 0x4000004000077882 */ /* 0x000fe20000000000 */
[----:B------:R-:W1:Y:S01]  /*4100*/  S2R R9, SR_TID.X ;  /* 0x0000000000097919 */ /* 0x000e620000002100 */
[----:B------:R-:W-:Y:S01]  /*4110*/  R2UR UR4, R8 ;  /* 0x00000000080472ca */ /* 0x000fe200000e0000 */
[----:B------:R-:W-:Y:S01]  /*4120*/  VIADD R8, R0, 0x4 ;  /* 0x0000000400087836 */ /* 0x000fe20000000000 */
[----:B------:R-:W-:Y:S01]  /*4130*/  R2UR UR6, R7 ;  /* 0x00000000070672ca */ /* 0x000fe200000e0000 */
[C---:B------:R-:W-:Y:S01]  /*4140*/  VIADD R7, R5.reuse, 0x4 ;  /* 0x0000000405077836 */ /* 0x040fe20000000000 */
[----:B------:R-:W2:Y:S01]  /*4150*/  S2R R14, SR_TID.X ;  /* 0x00000000000e7919 */ /* 0x000ea20000002100 */
[----:B------:R-:W-:Y:S01]  /*4160*/  HGMMA.64x64x16.F32 R24, gdesc[UR24], R24, gsb0 ;  /* 0x00e00000181879f0 */ /* 0x000fe20008000818 */
[----:B------:R-:W-:Y:S01]  /*4170*/  VIADD R10, R5, 0x800 ;  /* 0x00000800050a7836 */ /* 0x000fe20000000000 */
[----:B-1----:R-:W-:-:S02]  /*4180*/  SHF.R.U32.HI R9, RZ, 0x7, R9 ;  /* 0x00000007ff097819 */ /* 0x002fc40000011609 */
        /* <DEDUP_REMOVED lines=125> */
[----:B------:R-:W1:Y:S01]  /*4960*/  SHFL.IDX PT, R7, R9, RZ, 0x1f ;  /* 0x00001fff09077589 */ /* 0x000e6200000e0000 */
[----:B------:R-:W-:Y:S01]  /*4970*/  VIADD R8, R0, 0x800 ;  /* 0x0000080000087836 */ /* 0x000fe20000000000 */
[----:B-1----:R-:W-:-:S04]  /*4980*/  ISETP.GT.AND P1, PT, R7, 0x7f, PT ;  /* 0x0000007f0700780c */ /* 0x002fc80003f24270 */
        /* <DEDUP_REMOVED lines=12> */
[----:B------:R-:W-:-:S03]  /*4a50*/  SEL R11, R11, 0x6, !P1 ;  /* 0x000000060b0b7807 */ /* 0x000fc60004800000 */
[--C-:B------:R-:W-:Y:S02]  /*4a60*/  IMAD.IADD R12, R8, 0x1, R9.reuse ;  /* 0x00000001080c7824 */ /* 0x100fe400078e0209 */
[----:B------:R-:W-:Y:S02]  /*4a70*/  IMAD.IADD R13, R10, 0x1, R9 ;  /* 0x000000010a0d7824 */ /* 0x000fe400078e0209 */
[--C-:B------:R-:W-:Y:S02]  /*4a80*/  IMAD.IADD R8, R8, 0x1, R11.reuse ;  /* 0x0000000108087824 */ /* 0x100fe400078e020b */
        /* <DEDUP_REMOVED lines=41> */
[C---:B------:R-:W-:Y:S02]  /*4d20*/  IMAD.IADD R12, R9.reuse, 0x1, R8 ;  /* 0x00000001090c7824 */ /* 0x040fe400078e0208 */
[----:B------:R-:W-:Y:S02]  /*4d30*/  IMAD.IADD R13, R9, 0x1, R10 ;  /* 0x00000001090d7824 */ /* 0x000fe400078e020a */
        /* <DEDUP_REMOVED lines=32> */
[----:B------:R-:W-:Y:S02]  /*4f40*/  VIADD R10, R5, 0xc00 ;  /* 0x00000c00050a7836 */ /* 0x000fe40000000000 */
        /* <DEDUP_REMOVED lines=53> */
[C---:B------:R-:W-:Y:S01]  /*52a0*/  IADD3 R7, R9.reuse, R8, RZ ;  /* 0x0000000809077210 */ /* 0x040fe20007ffe0ff */
[----:B------:R-:W-:Y:S01]  /*52b0*/  IMAD.IADD R9, R9, 0x1, R10 ;  /* 0x0000000109097824 */ /* 0x000fe200078e020a */
[----:B------:R-:W1:Y:S01]  /*52c0*/  LDC.64 R12, c[0x0][0xad8] ;  /* 0x0002b600ff0c7b82 */ /* 0x000e620000000a00 */
[C---:B------:R-:W-:Y:S02]  /*52d0*/  IMAD.IADD R8, R11.reuse, 0x1, R8 ;  /* 0x000000010b087824 */ /* 0x040fe400078e0208 */
[----:B------:R-:W-:Y:S01]  /*52e0*/  IMAD.IADD R10, R11, 0x1, R10 ;  /* 0x000000010b0a7824 */ /* 0x000fe200078e020a */
[----:B-1----:R-:W-:Y:S01]  /*52f0*/  ISETP.GE.AND P2, PT, R13, 0x1, PT ;  /* 0x000000010d00780c */ /* 0x002fe20003f46270 */
[----:B------:R-:W-:-:S02]  /*5300*/  WARPGROUP.DEPBAR.LE gsb0, 0x0 ;  /* 0x00008000000079c5 */ /* 0x000fc40000010000 */
[----:B------:R-:W-:-:S06]  /*5310*/  WARPGROUP.ARRIVE ;  /* 0x00000000000079c5 */ /* 0x000fcc0000000000 */
[----:B------:R-:W-:Y:S01]  /*5320*/  HGMMA.64x64x16.F32 R24, gdesc[UR4], R24, gsb0 ;  /* 0x00e00000041879f0 */ /* 0x000fe20008000818 */
[----:B------:R-:W-:Y:S01]  /*5330*/  R2UR UR4, R7 ;  /* 0x00000000070472ca */ /* 0x000fe200000e0000 */
[----:B------:R-:W-:Y:S01]  /*5340*/  UMOV UR5, 0x40000040 ;  /* 0x4000004000057882 */ /* 0x000fe20000000000 */
[----:B------:R-:W-:Y:S01]  /*5350*/  R2UR UR6, R9 ;  /* 0x00000000090672ca */ /* 0x000fe200000e0000 */
[----:B------:R-:W-:Y:S01]  /*5360*/  UMOV UR7, 0x40000040 ;  /* 0x4000004000077882 */ /* 0x000fe20000000000 */
[----:B------:R-:W-:-:S05]  /*5370*/  IMAD.MOV.U32 R7, RZ, RZ, 0x40 ;  /* 0x00000040ff077424 */ /* 0x000fca00078e00ff */
[----:B------:R-:W-:-:S04]  /*5380*/  SEL R7, R7, 0x3e, P1 ;  /* 0x0000003e07077807 */ /* 0x000fc80000800000 */
        /* <DEDUP_REMOVED lines=9> */
[----:B------:R-:W-:Y:S02]  /*5420*/  SEL R8, R8, 0xf80, P1 ;  /* 0x00000f8008087807 */ /* 0x000fe40000800000 */
[----:B------:R-:W-:Y:S02]  /*5430*/  ISETP.NE.AND P1, PT, R14, RZ, PT ;  /* 0x000000ff0e00720c */ /* 0x000fe40003f25270 */
[----:B------:R-:W-:-:S04]  /*5440*/  LOP3.LUT R8, R8, 0x1e00, RZ, 0xc0, !PT ;  /* 0x00001e0008087812 */ /* 0x000fc800078ec0ff */
[CC--:B------:R-:W-:Y:S02]  /*5450*/  IADD3 R9, R7.reuse, R8.reuse, R0 ;  /* 0x0000000807097210 */ /* 0x0c0fe40007ffe000 */
[----:B------:R-:W-:Y:S01]  /*5460*/  IADD3 R5, R7, R8, R5 ;  /* 0x0000000807057210 */ /* 0x000fe20007ffe005 */
[----:B------:R-:W-:Y:S01]  /*5470*/  IMAD.MOV.U32 R7, RZ, RZ, -0x40 ;  /* 0xffffffc0ff077424 */ /* 0x000fe200078e00ff */
[----:B------:R-:W1:Y:S03]  /*5480*/  LDC R8, c[0x0][0x288] ;  /* 0x0000a200ff087b82 */ /* 0x000e660000000800 */
[----:B------:R-:W-:-:S04]  /*5490*/  IMAD R14, R168, R7, 0x41 ;  /* 0x00000041a80e7424 */ /* 0x000fc800078e0207 */
        /* <DEDUP_REMOVED lines=8> */
[----:B------:R-:W2:Y:S01]  /*5520*/  LDC R9, c[0x0][0x2e0] ;  /* 0x0000b800ff097b82 */ /* 0x000ea20000000800 */
[----:B------:R-:W-:-:S05]  /*5530*/  @!P1 VIADD R5, R6, 0x38840 ;  /* 0x0003884006059836 */ /* 0x000fca0000000000 */
[----:B------:R-:W-:Y:S01]  /*5540*/  @!P1 PRMT R5, RZ, 0x654, R5 ;  /* 0x00000654ff059816 */ /* 0x000fe20000000005 */
[----:B------:R-:W-:Y:S02]  /*5550*/  WARPGROUP.DEPBAR.LE gsb0, 0x0 ;  /* 0x00008000000079c5 */ /* 0x000fe40000010000 */
[----:B------:R-:W-:-:S06]  /*5560*/  WARPGROUP.ARRIVE ;  /* 0x00000000000079c5 */ /* 0x000fcc0000000000 */
[----:B------:R-:W-:Y:S01]  /*5570*/  HGMMA.64x64x16.F32 R24, gdesc[UR4], R24, gsb0 ;  /* 0x00e00000041879f0 */ /* 0x000fe20008000818 */
[----:B------:R-:W-:Y:S02]  /*5580*/  ULDC.64 UR4, c[0x0][0xad0] ;  /* 0x0002b40000047ab9 */ /* 0x000fe40000000a00 */
        /* <DEDUP_REMOVED lines=34> */
[----:B------:R3:W4:Y:S01]  /*57b0*/  MUFU.TANH R15, R26 ;  /* 0x0000001a000f7308 */ /* 0x0007220000002400 */
[----:B------:R-:W-:Y:S01]  /*57c0*/  ULOP3.LUT UR4, URZ, UR5, URZ, 0x33, !UPT ;  /* 0x000000053f047292 */ /* 0x000fe2000f8e333f */
[----:B--2---:R-:W-:-:S06]  /*57d0*/  IMAD R5, R9, UR38, R14 ;  /* 0x0000002609057c24 */ /* 0x004fcc000f8e020e */
[----:B------:R-:W2:Y:S01]  /*57e0*/  MUFU.TANH R24, R24 ;  /* 0x0000001800187308 */ /* 0x000ea20000002400 */
[----:B---3--:R-:W-:Y:S02]  /*57f0*/  LEA R26, R168, 0xffffffc0, 0x6 ;  /* 0xffffffc0a81a7811 */ /* 0x008fe400078e30ff */
[----:B-1----:R-:W-:-:S03]  /*5800*/  IADD3 R7, R5, -R8, -R17 ;  /* 0x8000000805077210 */ /* 0x002fc60007ffe811 */
[----:B------:R-:W-:Y:S01]  /*5810*/  IMAD R10, R9, UR38, -R26 ;  /* 0x00000026090a7c24 */ /* 0x000fe2000f8e0a1a */
[----:B------:R-:W-:Y:S01]  /*5820*/  IADD3 R5, R19, UR42, RZ ;  /* 0x0000002a13057c10 */ /* 0x000fe2000fffe0ff */
[----:B------:R-:W1:Y:S01]  /*5830*/  MUFU.TANH R25, R25 ;  /* 0x0000001900197308 */ /* 0x000e620000002400 */
[C---:B------:R-:W-:Y:S02]  /*5840*/  IMAD.IADD R21, R7.reuse, 0x1, R12 ;  /* 0x0000000107157824 */ /* 0x040fe400078e020c */
[----:B------:R-:W-:Y:S02]  /*5850*/  IMAD.IADD R56, R10, 0x1, -R17 ;  /* 0x000000010a387824 */ /* 0x000fe400078e0a11 */
[----:B------:R-:W-:-:S03]  /*5860*/  VIADD R58, R7, UR4 ;  /* 0x00000004073a7c36 */ /* 0x000fc60008000000 */
[----:B------:R-:W3:Y:S01]  /*5870*/  MUFU.TANH R27, R27 ;  /* 0x0000001b001b7308 */ /* 0x000ee20000002400 */
[----:B------:R-:W-:Y:S01]  /*5880*/  VIADDMNMX R10, R5, R21, R56, PT ;  /* 0x00000015050a7246 */ /* 0x000fe20003800138 */
[----:B------:R-:W-:-:S06]  /*5890*/  IMAD.IADD R7, R58, 0x1, R5 ;  /* 0x000000013a077824 */ /* 0x000fcc00078e0205 */
        /* <DEDUP_REMOVED lines=28> */
[----:B--234-:R-:W-:Y:S05]  /*5a60*/  @!P2 BRA `(.L_x_4177) ;  /* 0x000000000054a947 */ /* 0x01cfea0003800000 */
        /* <DEDUP_REMOVED lines=12> */
.L_x_4179:
[----:B------:R-:W-:-:S13]  /*5b30*/  ISETP.NE.AND P3, PT, R13, 0x1, PT ;  /* 0x000000010d00780c */ /* 0x000fda0003f65270 */
[----:B------:R-:W2:Y:S02]  /*5b40*/  @P3 LDC.64 R60, c[0x0][0xae0] ;  /* 0x0002b800ff3c3b82 */ /* 0x000ea40000000a00 */
[----:B--2---:R-:W-:-:S05]  /*5b50*/  @P3 IMAD.HI.U32 R20, R14, R60, RZ ;  /* 0x0000003c0e143227 */ /* 0x004fca00078e00ff */
[----:B------:R-:W-:-:S07]  /*5b60*/  @P3 SHF.R.U32.HI R14, RZ, R61, R20 ;  /* 0x0000003dff0e3219 */ /* 0x000fce0000011614 */
.L_x_4180:
[----:B------:R-:W-:Y:S05]  /*5b70*/  BSYNC B0 ;  /* 0x0000000000007941 */ /* 0x000fea0003800000 */
.L_x_4178:
[----:B------:R-:W-:-:S04]  /*5b80*/  IMAD R14, R14, R13, -R26 ;  /* 0x0000000d0e0e7224 */ /* 0x000fc800078e0a1a */
[----:B------:R-:W-:-:S05]  /*5b90*/  IMAD.IADD R14, R14, 0x1, -R17 ;  /* 0x000000010e0e7824 */ /* 0x000fca00078e0a11 */
[----:B------:R-:W-:Y:S02]  /*5ba0*/  VIMNMX R7, R7, R14, !PT ;  /* 0x0000000e07077248 */ /* 0x000fe40007fe0100 */
[----:B------:R-:W-:-:S07]  /*5bb0*/  VIADDMNMX R10, R14, R13, R10, PT ;  /* 0x0000000d0e0a7246 */ /* 0x000fce000380010a */
.L_x_4177:
[C---:B------:R-:W-:Y:S02]  /*5bc0*/  ISETP.GE.AND P3, PT, R57.reuse, 0x2, PT ;  /* 0x000000023900780c */ /* 0x040fe40003f66270 */
[----:B------:R-:W-:Y:S02]  /*5bd0*/  ISETP.GE.AND P4, PT, R57, 0x9, PT ;  /* 0x000000093900780c */ /* 0x000fe40003f86270 */
[C---:B------:R-:W-:Y:S02]  /*5be0*/  ISETP.GT.AND P6, PT, R7.reuse, 0x1, !P3 ;  /* 0x000000010700780c */ /* 0x040fe40005fc4270 */
[----:B------:R-:W-:Y:S02]  /*5bf0*/  ISETP.GT.AND P5, PT, R7, 0x8, !P4 ;  /* 0x000000080700780c */ /* 0x000fe400067a4270 */
[C---:B------:R-:W-:Y:S02]  /*5c00*/  ISETP.LT.OR P6, PT, R10.reuse, 0x2, P6 ;  /* 0x000000020a00780c */ /* 0x040fe400037c1670 */
[----:B------:R-:W-:-:S02]  /*5c10*/  ISETP.LT.OR P5, PT, R10, 0x9, P5 ;  /* 0x000000090a00780c */ /* 0x000fc40002fa1670 */
[----:B-1----:R-:W-:Y:S02]  /*5c20*/  FSEL R60, R25, -INF , !P6 ;  /* 0xff800000193c7808 */ /* 0x002fe40007000000 */
        /* <DEDUP_REMOVED lines=67> */
[----:B------:R-:W-:Y:S02]  /*6060*/  ISETP.GT.AND P6, PT, R7, 0x39, !P6 ;  /* 0x000000390700780c */ /* 0x000fe400077c4270 */
[----:B------:R-:W-:Y:S02]  /*6070*/  IADD3 R7, R5, 0x8, RZ ;  /* 0x0000000805077810 */ /* 0x000fe40007ffe0ff */
[----:B------:R-:W-:Y:S02]  /*6080*/  ISETP.LT.OR P6, PT, R10, 0x3a, P6 ;  /* 0x0000003a0a00780c */ /* 0x000fe400037c1670 */
[----:B------:R-:W-:Y:S02]  /*6090*/  VIADDMNMX R14, R7, R21, R56, PT ;  /* 0x00000015070e7246 */ /* 0x000fe40003800138 */
[----:B------:R-:W-:-:S02]  /*60a0*/  FSEL R180, R53, -INF , !P6 ;  /* 0xff80000035b47808 */ /* 0x000fc40007000000 */
        /* <DEDUP_REMOVED lines=14> */
.L_x_4183:
[----:B------:R-:W-:-:S13]  /*6190*/  ISETP.NE.AND P6, PT, R13, 0x1, PT ;  /* 0x000000010d00780c */ /* 0x000fda0003fc5270 */
[----:B------:R-:W1:Y:S02]  /*61a0*/  @P6 LDC.64 R20, c[0x0][0xae0] ;  /* 0x0002b800ff146b82 */ /* 0x000e640000000a00 */
[----:B-1----:R-:W-:-:S05]  /*61b0*/  @P6 IMAD.HI.U32 R20, R10, R20, RZ ;  /* 0x000000140a146227 */ /* 0x002fca00078e00ff */
[----:B------:R-:W-:-:S07]  /*61c0*/  @P6 SHF.R.U32.HI R10, RZ, R21, R20 ;  /* 0x00000015ff0a6219 */ /* 0x000fce0000011614 */
.L_x_4184:
[----:B------:R-:W-:Y:S05]  /*61d0*/  BSYNC B0 ;  /* 0x0000000000007941 */ /* 0x000fea0003800000 */
.L_x_4182:
[----:B------:R-:W-:-:S04]  /*61e0*/  IMAD R10, R10, R13, -R26 ;  /* 0x0000000d0a0a7224 */ /* 0x000fc800078e0a1a */
[----:B------:R-:W-:-:S05]  /*61f0*/  IMAD.IADD R10, R10, 0x1, -R17 ;  /* 0x000000010a0a7824 */ /* 0x000fca00078e0a11 */
[----:B------:R-:W-:Y:S02]  /*6200*/  VIMNMX R7, R7, R10, !PT ;  /* 0x0000000a07077248 */ /* 0x000fe40007fe0100 */
[----:B------:R-:W-:-:S07]  /*6210*/  VIADDMNMX R14, R10, R13, R14, PT ;  /* 0x0000000d0a0e7246 */ /* 0x000fce000380010e */
.L_x_4181:
[----:B------:R-:W-:Y:S01]  /*6220*/  ISETP.GT.AND P3, PT, R7, 0x1, !P3 ;  /* 0x000000010700780c */ /* 0x000fe20005f64270 */
[----:B------:R-:W-:Y:S01]  /*6230*/  ULDC UR10, c[0x0][0xa80] ;  /* 0x0002a000000a7ab9 */ /* 0x000fe20000000800 */
[----:B------:R-:W-:Y:S01]  /*6240*/  ISETP.NE.AND P6, PT, R25, RZ, PT ;  /* 0x000000ff1900720c */ /* 0x000fe20003fc5270 */
[----:B------:R-:W-:Y:S01]  /*6250*/  IMAD R205, R2, 0x1000, R18 ;  /* 0x0000100002cd7824 */ /* 0x000fe200078e0212 */
[----:B------:R-:W-:Y:S01]  /*6260*/  ISETP.LT.OR P3, PT, R14, 0x2, P3 ;  /* 0x000000020e00780c */ /* 0x000fe20001f61670 */
[----:B------:R-:W-:Y:S01]  /*6270*/  UMOV UR7, 0x40000040 ;  /* 0x4000004000077882 */ /* 0x000fe20000000000 */
[----:B------:R-:W-:Y:S01]  /*6280*/  ISETP.GT.AND P4, PT, R7, 0x8, !P4 ;  /* 0x000000080700780c */ /* 0x000fe20006784270 */
[----:B------:R-:W-:Y:S01]  /*6290*/  VIADD R207, R205, 0x80 ;  /* 0x00000080cdcf7836 */ /* 0x000fe20000000000 */
[----:B------:R-:W-:Y:S01]  /*62a0*/  FSEL R25, R27, -INF , !P3 ;  /* 0xff8000001b197808 */ /* 0x000fe20005800000 */
[----:B------:R-:W-:Y:S01]  /*62b0*/  @!P1 VIADD R6, R6, 0x38860 ;  /* 0x0003886006069836 */ /* 0x000fe20000000000 */
[----:B------:R-:W-:Y:S01]  /*62c0*/  BAR.SYNC.DEFER_BLOCKING 0xf, 0x100 ;  /* 0x03c4000000007b1d */ /* 0x000fe20000010000 */
[----:B------:R-:W-:Y:S01]  /*62d0*/  ISETP.NE.AND P3, PT, R28, RZ, PT ;  /* 0x000000ff1c00720c */ /* 0x000fe20003f65270 */
[----:B------:R-:W-:Y:S01]  /*62e0*/  IMAD R9, R9, UR38, -R8 ;  /* 0x0000002609097c24 */ /* 0x000fe2000f8e0a08 */
[----:B------:R-:W-:-:S02]  /*62f0*/  ISETP.LT.OR P4, PT, R14, 0x9, P4 ;  /* 0x000000090e00780c */ /* 0x000fc40002781670 */
[----:B------:R-:W-:Y:S02]  /*6300*/  ISETP.GT.AND P3, PT, R7, 0x9, !P3 ;  /* 0x000000090700780c */ /* 0x000fe40005f64270 */
[----:B------:R-:W-:Y:S02]  /*6310*/  FSEL R26, R30, -INF , !P4 ;  /* 0xff8000001e1a7808 */ /* 0x000fe40006000000 */
        /* <DEDUP_REMOVED lines=22> */
[----:B------:R-:W-:Y:S02]  /*6480*/  ISETP.NE.AND P4, PT, R61, RZ, PT ;  /* 0x000000ff3d00720c */ /* 0x000fe40003f85270 */
        /* <DEDUP_REMOVED lines=13> */
[----:B------:R-:W-:Y:S02]  /*6560*/  ISETP.GT.AND P5, PT, R7, 0x38, !P5 ;  /* 0x000000380700780c */ /* 0x000fe40006fa4270 */
[----:B------:R-:W-:Y:S02]  /*6570*/  FSEL R32, R42, -INF , !P3 ;  /* 0xff8000002a207808 */ /* 0x000fe40005800000 */
[----:B------:R-:W-:Y:S02]  /*6580*/  ISETP.NE.AND P3, PT, R40, RZ, PT ;  /* 0x000000ff2800720c */ /* 0x000fe40003f65270 */
[----:B------:R-:W-:-:S02]  /*6590*/  ISETP.LT.OR P5, PT, R14, 0x39, P5 ;  /* 0x000000390e00780c */ /* 0x000fc40002fa1670 */
[----:B------:R-:W-:Y:S02]  /*65a0*/  ISETP.GT.AND P3, PT, R7, 0x21, !P3 ;  /* 0x000000210700780c */ /* 0x000fe40005f64270 */
[----:B------:R-:W-:Y:S02]  /*65b0*/  FSEL R38, R54, -INF , !P5 ;  /* 0xff80000036267808 */ /* 0x000fe40006800000 */
[----:B------:R-:W-:Y:S02]  /*65c0*/  ISETP.LT.OR P3, PT, R14, 0x22, P3 ;  /* 0x000000220e00780c */ /* 0x000fe40001f61670 */
[----:B------:R-:W-:Y:S02]  /*65d0*/  R2UR UR6, R205 ;  /* 0x00000000cd0672ca */ /* 0x000fe400000e0000 */
[----:B------:R-:W-:Y:S02]  /*65e0*/  FSEL R33, R43, -INF , !P3 ;  /* 0xff8000002b217808 */ /* 0x000fe40005800000 */
[----:B------:R-:W-:-:S02]  /*65f0*/  ISETP.NE.AND P3, PT, R41, RZ, PT ;  /* 0x000000ff2900720c */ /* 0x000fc40003f65270 */
[----:B------:R-:W-:Y:S02]  /*6600*/  @!P1 PRMT R6, RZ, 0x654, R6 ;  /* 0x00000654ff069816 */ /* 0x000fe40000000006 */
[----:B------:R-:W-:Y:S02]  /*6610*/  ISETP.GT.AND P3, PT, R7, 0x28, !P3 ;  /* 0x000000280700780c */ /* 0x000fe40005f64270 */
[----:B------:R-:W-:Y:S02]  /*6620*/  IADD3 R8, R168, -0x2, RZ ;  /* 0xfffffffea8087810 */ /* 0x000fe40007ffe0ff */
[----:B------:R-:W-:-:S04]  /*6630*/  ISETP.LT.OR P3, PT, R14, 0x29, P3 ;  /* 0x000000290e00780c */ /* 0x000fc80001f61670 */
[----:B------:R-:W-:Y:S02]  /*6640*/  FSEL R34, R46, -INF , !P3 ;  /* 0xff8000002e227808 */ /* 0x000fe40005800000 */
[----:B------:R-:W-:Y:S02]  /*6650*/  ISETP.GT.AND P3, PT, R7, 0x29, !P4 ;  /* 0x000000290700780c */ /* 0x000fe40006764270 */
[----:B------:R-:W-:Y:S02]  /*6660*/  ISETP.NE.AND P4, PT, R63, RZ, PT ;  /* 0x000000ff3f00720c */ /* 0x000fe40003f85270 */
[----:B------:R-:W-:Y:S02]  /*6670*/  ISETP.LT.OR P3, PT, R14, 0x2a, P3 ;  /* 0x0000002a0e00780c */ /* 0x000fe40001f61670 */
[----:B------:R-:W-:Y:S02]  /*6680*/  ISETP.GT.AND P4, PT, R7, 0x31, !P4 ;  /* 0x000000310700780c */ /* 0x000fe40006784270 */
[----:B------:R-:W-:-:S02]  /*6690*/  FSEL R35, R47, -INF , !P3 ;  /* 0xff8000002f237808 */ /* 0x000fc40005800000 */
[C---:B------:R-:W-:Y:S02]  /*66a0*/  ISETP.GT.AND P3, PT, R7.reuse, RZ, !P6 ;  /* 0x000000ff0700720c */ /* 0x040fe40007764270 */
[----:B------:R-:W-:Y:S02]  /*66b0*/  ISETP.NE.AND P6, PT, R24, RZ, PT ;  /* 0x000000ff1800720c */ /* 0x000fe40003fc5270 */
[----:B------:R-:W-:Y:S02]  /*66c0*/  ISETP.LT.OR P3, PT, R14, 0x1, P3 ;  /* 0x000000010e00780c */ /* 0x000fe40001f61670 */
[----:B------:R-:W-:Y:S02]  /*66d0*/  ISETP.GT.AND P6, PT, R7, 0x39, !P6 ;  /* 0x000000390700780c */ /* 0x000fe400077c4270 */
[----:B------:R-:W-:Y:S02]  /*66e0*/  FSEL R24, R15, -INF , !P3 ;  /* 0xff8000000f187808 */ /* 0x000fe40005800000 */
[----:B------:R-:W-:-:S02]  /*66f0*/  FMNMX.FTZ R15, R180, R10, !PT ;  /* 0x0000000ab40f7209 */ /* 0x000fc40007810000 */
[C---:B------:R-:W-:Y:S02]  /*6700*/  ISETP.LT.OR P4, PT, R14.reuse, 0x32, P4 ;  /* 0x000000320e00780c */ /* 0x040fe40002781670 */
[----:B------:R-:W-:Y:S01]  /*6710*/  ISETP.LT.OR P6, PT, R14, 0x3a, P6 ;  /* 0x0000003a0e00780c */ /* 0x000fe200037c1670 */
[----:B------:R-:W1:Y:S01]  /*6720*/  SHFL.BFLY PT, R10, R15, 0x2, 0x1f ;  /* 0x0c401f000f0a7f89 */ /* 0x000e6200000e0000 */
[----:B------:R-:W-:Y:S02]  /*6730*/  FSEL R37, R51, -INF , !P4 ;  /* 0xff80000033257808 */ /* 0x000fe40006000000 */
[----:B------:R-:W-:Y:S02]  /*6740*/  FSEL R39, R55, -INF , !P6 ;  /* 0xff80000037277808 */ /* 0x000fe40007000000 */
[----:B-1----:R-:W-:-:S05]  /*6750*/  FMNMX.FTZ R21, R15, R10, !PT ;  /* 0x0000000a0f157209 */ /* 0x002fca0007810000 */
[----:B------:R-:W1:Y:S02]  /*6760*/  SHFL.BFLY PT, R10, R21, 0x1, 0x1f ;  /* 0x0c201f00150a7f89 */ /* 0x000e6400000e0000 */
[----:B-1----:R-:W-:-:S04]  /*6770*/  FMNMX.FTZ R10, R21, R10, !PT ;  /* 0x0000000a150a7209 */ /* 0x002fc80007810000 */
[C---:B------:R-:W-:Y:S01]  /*6780*/  FSETP.NEU.FTZ.AND P3, PT, R10.reuse, -INF , PT ;  /* 0xff8000000a00780b */ /* 0x040fe20003f7d000 */
[----:B------:R-:W-:-:S05]  /*6790*/  FMUL.FTZ R11, R10, UR10 ;  /* 0x0000000a0a0b7c20 */ /* 0x000fca0008410000 */
        /* <DEDUP_REMOVED lines=9> */
[--C-:B------:R-:W-:Y:S01]  /*6830*/  FFMA.FTZ R170, R170, UR10, -R41.reuse ;  /* 0x0000000aaaaa7c23 */ /* 0x100fe20008010829 */
[----:B------:R-:W-:Y:S01]  /*6840*/  ISETP.LT.OR P3, PT, R14, 0x31, P3 ;  /* 0x000000310e00780c */ /* 0x000fe20001f61670 */
[--C-:B------:R-:W-:Y:S01]  /*6850*/  FFMA.FTZ R169, R68, UR10, -R41.reuse ;  /* 0x0000000a44a97c23 */ /* 0x100fe20008010829 */
[----:B------:R-:W-:Y:S01]  /*6860*/  FMNMX.FTZ R20, R28, R11, !PT ;  /* 0x0000000b1c147209 */ /* 0x000fe20007810000 */
[--C-:B------:R-:W-:Y:S01]  /*6870*/  FFMA.FTZ R172, R172, UR10, -R41.reuse ;  /* 0x0000000aacac7c23 */ /* 0x100fe20008010829 */
[----:B------:R-:W-:Y:S01]  /*6880*/  FSEL R36, R50, -INF , !P3 ;  /* 0xff80000032247808 */ /* 0x000fe20005800000 */
        /* <DEDUP_REMOVED lines=11> */
[----:B------:R-:W-:Y:S01]  /*6940*/  FFMA.FTZ R180, R180, UR10, -R41 ;  /* 0x0000000ab4b47c23 */ /* 0x000fe20008010829 */
[----:B------:R-:W-:Y:S01]  /*6950*/  MUFU.EX2 R7, R7 ;  /* 0x0000000700077308 */ /* 0x000fe20000000800 */
[----:B------:R-:W-:-:S04]  /*6960*/  FMNMX.FTZ R20, R32, R11, !PT ;  /* 0x0000000b20147209 */ /* 0x000fc80007810000 */
[----:B------:R-:W-:-:S03]  /*6970*/  FMNMX.FTZ R11, R33, R20, !PT ;  /* 0x00000014210b7209 */ /* 0x000fc60007810000 */
[----:B------:R-:W1:Y:S01]  /*6980*/  MUFU.EX2 R14, R21 ;  /* 0x00000015000e7308 */ /* 0x000e620000000800 */
[----:B------:R-:W-:-:S04]  /*6990*/  FMNMX.FTZ R20, R34, R11, !PT ;  /* 0x0000000b22147209 */ /* 0x000fc80007810000 */
[----:B------:R-:W-:-:S03]  /*69a0*/  FMNMX.FTZ R11, R35, R20, !PT ;  /* 0x00000014230b7209 */ /* 0x000fc60007810000 */
[----:B------:R-:W-:Y:S01]  /*69b0*/  MUFU.EX2 R15, R15 ;  /* 0x0000000f000f7308 */ /* 0x000fe20000000800 */
[----:B------:R-:W-:-:S04]  /*69c0*/  FMNMX.FTZ R20, R36, R11, !PT ;  /* 0x0000000b24147209 */ /* 0x000fc80007810000 */
[----:B------:R-:W-:-:S03]  /*69d0*/  FMNMX.FTZ R11, R37, R20, !PT ;  /* 0x00000014250b7209 */ /* 0x000fc60007810000 */
[----:B------:R-:W-:Y:S01]  /*69e0*/  MUFU.EX2 R21, R42 ;  /* 0x0000002a00157308 */ /* 0x000fe20000000800 */
[----:B------:R-:W-:Y:S02]  /*69f0*/  FMNMX.FTZ R20, R38, R11, !PT ;  /* 0x0000000b26147209 */ /* 0x000fe40007810000 */
[----:B-1----:R-:W-:Y:S01]  /*6a00*/  F2FP.F16.F32.PACK_AB R152, R14, R7 ;  /* 0x000000070e98723e */ /* 0x002fe200000000ff */
[----:B------:R-:W-:Y:S01]  /*6a10*/  FADD.FTZ R14, R7, R14 ;  /* 0x0000000e070e7221 */ /* 0x000fe20000010000 */
[----:B------:R-:W-:Y:S01]  /*6a20*/  FMNMX.FTZ R11, R39, R20, !PT ;  /* 0x00000014270b7209 */ /* 0x000fe20007810000 */
[----:B------:R-:W-:Y:S02]  /*6a30*/  FFMA.FTZ R20, R64, UR10, -R41 ;  /* 0x0000000a40147c23 */ /* 0x000fe40008010829 */
[----:B------:R-:W1:Y:S02]  /*6a40*/  MUFU.EX2 R170, R170 ;  /* 0x000000aa00aa7308 */ /* 0x000e640000000800 */
[----:B------:R-:W2:Y:S06]  /*6a50*/  SHFL.BFLY PT, R40, R11, 0x2, 0x1f ;  /* 0x0c401f000b287f89 */ /* 0x000eac00000e0000 */
[----:B------:R-:W3:Y:S08]  /*6a60*/  MUFU.EX2 R20, R20 ;  /* 0x0000001400147308 */ /* 0x000ef00000000800 */
[----:B------:R-:W-:Y:S01]  /*6a70*/  MUFU.EX2 R169, R169 ;  /* 0x000000a900a97308 */ /* 0x000fe20000000800 */
[----:B-1----:R-:W-:-:S07]  /*6a80*/  F2FP.F16.F32.PACK_AB R156, R170, R21 ;  /* 0x00000015aa9c723e */ /* 0x002fce00000000ff */
[----:B------:R-:W1:Y:S01]  /*6a90*/  MUFU.EX2 R172, R172 ;  /* 0x000000ac00ac7308 */ /* 0x000e620000000800 */
[----:B---3--:R-:W-:Y:S01]  /*6aa0*/  F2FP.F16.F32.PACK_AB R154, R20, R15 ;  /* 0x0000000f149a723e */ /* 0x008fe200000000ff */
[----:B------:R-:W-:Y:S01]  /*6ab0*/  FADD.FTZ R15, R15, R14 ;  /* 0x0000000e0f0f7221 */ /* 0x000fe20000010000 */
[----:B--2---:R-:W-:-:S03]  /*6ac0*/  FMNMX.FTZ R40, R11, R40, !PT ;  /* 0x000000280b287209 */ /* 0x004fc60007810000 */
[----:B------:R-:W-:Y:S01]  /*6ad0*/  FADD.FTZ R20, R20, R15 ;  /* 0x0000000f14147221 */ /* 0x000fe20000010000 */
[----:B------:R-:W-:Y:S01]  /*6ae0*/  VIADD R15, R9, UR42 ;  /* 0x0000002a090f7c36 */ /* 0x000fe20008000000 */
[----:B------:R-:W2:Y:S01]  /*6af0*/  SHFL.BFLY PT, R11, R40, 0x1, 0x1f ;  /* 0x0c201f00280b7f89 */ /* 0x000ea200000e0000 */
[----:B------:R-:W-:Y:S01]  /*6b00*/  MUFU.EX2 R171, R171 ;  /* 0x000000ab00ab7308 */ /* 0x000fe20000000800 */
[----:B------:R-:W-:Y:S01]  /*6b10*/  FADD.FTZ R21, R21, R20 ;  /* 0x0000001415157221 */ /* 0x000fe20000010000 */
[----:B------:R-:W-:-:S03]  /*6b20*/  IMAD.IADD R12, R15, 0x1, R12 ;  /* 0x000000010f0c7824 */ /* 0x000fc600078e020c */
[----:B------:R-:W-:-:S03]  /*6b30*/  FADD.FTZ R170, R170, R21 ;  /* 0x00000015aaaa7221 */ /* 0x000fc60000010000 */
[----:B------:R-:W3:Y:S01]  /*6b40*/  MUFU.EX2 R174, R174 ;  /* 0x000000ae00ae7308 */ /* 0x000ee20000000800 */
[----:B-1----:R-:W-:Y:S01]  /*6b50*/  F2FP.F16.F32.PACK_AB R158, R172, R169 ;  /* 0x000000a9ac9e723e */ /* 0x002fe200000000ff */
[----:B------:R-:W-:-:S04]  /*6b60*/  FADD.FTZ R169, R169, R170 ;  /* 0x000000aaa9a97221 */ /* 0x000fc80000010000 */
[----:B------:R-:W-:Y:S02]  /*6b70*/  FADD.FTZ R172, R172, R169 ;  /* 0x000000a9acac7221 */ /* 0x000fe40000010000 */
[----:B------:R-:W-:Y:S01]  /*6b80*/  MUFU.EX2 R173, R173 ;  /* 0x000000ad00ad7308 */ /* 0x000fe20000000800 */
[----:B--2---:R-:W-:-:S07]  /*6b90*/  FMNMX.FTZ R11, R40, R11, !PT ;  /* 0x0000000b280b7209 */ /* 0x004fce0007810000 */
[----:B------:R-:W1:Y:S01]  /*6ba0*/  MUFU.EX2 R176, R176 ;  /* 0x000000b000b07308 */ /* 0x000e620000000800 */
[C---:B---3--:R-:W-:Y:S01]  /*6bb0*/  F2FP.F16.F32.PACK_AB R160, R174.reuse, R171 ;  /* 0x000000abaea0723e */ /* 0x048fe200000000ff */
[----:B------:R-:W-:Y:S01]  /*6bc0*/  FADD.FTZ R171, R171, R172 ;  /* 0x000000acabab7221 */ /* 0x000fe20000010000 */
[C---:B------:R-:W-:Y:S01]  /*6bd0*/  FSETP.NEU.FTZ.AND P3, PT, R11.reuse, -INF , PT ;  /* 0xff8000000b00780b */ /* 0x040fe20003f7d000 */
[----:B------:R-:W-:Y:S02]  /*6be0*/  FMUL.FTZ R40, R11, UR10 ;  /* 0x0000000a0b287c20 */ /* 0x000fe40008410000 */
[----:B------:R-:W-:Y:S02]  /*6bf0*/  FADD.FTZ R174, R174, R171 ;  /* 0x000000abaeae7221 */ /* 0x000fe40000010000 */
[----:B------:R-:W-:Y:S01]  /*6c00*/  MUFU.EX2 R175, R175 ;  /* 0x000000af00af7308 */ /* 0x000fe20000000800 */
[----:B------:R-:W-:-:S05]  /*6c10*/  FSEL R40, R40, RZ, P3 ;  /* 0x000000ff28287208 */ /* 0x000fca0001800000 */
        /* <DEDUP_REMOVED lines=17> */
[----:B-1----:R-:W-:Y:S01]  /*6d30*/  F2FP.F16.F32.PACK_AB R162, R176, R173 ;  /* 0x000000adb0a2723e */ /* 0x002fe200000000ff */
[----:B------:R-:W-:-:S04]  /*6d40*/  FADD.FTZ R173, R173, R174 ;  /* 0x000000aeadad7221 */ /* 0x000fc80000010000 */
[----:B------:R-:W-:Y:S02]  /*6d50*/  FADD.FTZ R176, R176, R173 ;  /* 0x000000adb0b07221 */ /* 0x000fe40000010000 */
[----:B------:R-:W1:Y:S08]  /*6d60*/  MUFU.EX2 R182, R182 ;  /* 0x000000b600b67308 */ /* 0x000e700000000800 */
[----:B------:R-:W-:Y:S08]  /*6d70*/  MUFU.EX2 R181, R181 ;  /* 0x000000b500b57308 */ /* 0x000ff00000000800 */
[----:B------:R-:W2:Y:S01]  /*6d80*/  MUFU.EX2 R196, R196 ;  /* 0x000000c400c47308 */ /* 0x000ea20000000800 */
[----:B-1----:R-:W-:Y:S01]  /*6d90*/  F2FP.F16.F32.PACK_AB R153, R182, R179 ;  /* 0x000000b3b699723e */ /* 0x002fe200000000ff */
[----:B------:R-:W-:-:S06]  /*6da0*/  FADD.FTZ R182, R179, R182 ;  /* 0x000000b6b3b67221 */ /* 0x000fcc0000010000 */
[----:B------:R-:W-:Y:S08]  /*6db0*/  MUFU.EX2 R183, R183 ;  /* 0x000000b700b77308 */ /* 0x000ff00000000800 */
[----:B------:R-:W1:Y:S01]  /*6dc0*/  MUFU.EX2 R198, R198 ;  /* 0x000000c600c67308 */ /* 0x000e620000000800 */
[----:B--2---:R-:W-:Y:S01]  /*6dd0*/  F2FP.F16.F32.PACK_AB R155, R196, R181 ;  /* 0x000000b5c49b723e */ /* 0x004fe200000000ff */
[----:B------:R-:W-:-:S04]  /*6de0*/  FADD.FTZ R181, R181, R182 ;  /* 0x000000b6b5b57221 */ /* 0x000fc80000010000 */
[----:B------:R2:W-:Y:S01]  /*6df0*/  STSM.16.M88.4 [R23+0x36400], R152 ;  /* 0x0364009817007844 */ /* 0x0005e20000000200 */
        /* <DEDUP_REMOVED lines=17> */
[----:B------:R-:W1:Y:S08]  /*6f10*/  MUFU.EX2 R178, R178 ;  /* 0x000000b200b27308 */ /* 0x000e700000000800 */
        /* <DEDUP_REMOVED lines=12> */
[----:B------:R-:W-:-:S06]  /*6fe0*/  FADD.FTZ R177, R177, R178 ;  /* 0x000000b2b1b17221 */ /* 0x000fcc0000010000 */
[----:B------:R-:W3:Y:S08]  /*6ff0*/  MUFU.EX2 R203, R203 ;  /* 0x000000cb00cb7308 */ /* 0x000ef00000000800 */
[----:B------:R-:W4:Y:S01]  /*7000*/  MUFU.EX2 R208, R208 ;  /* 0x000000d000d07308 */ /* 0x000f220000000800 */
[----:B-1----:R-:W-:Y:S01]  /*7010*/  F2FP.F16.F32.PACK_AB R165, R206, R201 ;  /* 0x000000c9cea5723e */ /* 0x002fe200000000ff */
[----:B------:R-:W-:-:S04]  /*7020*/  FADD.FTZ R201, R201, R204 ;  /* 0x000000ccc9c97221 */ /* 0x000fc80000010000 */
[----:B------:R-:W-:-:S04]  /*7030*/  FADD.FTZ R206, R206, R201 ;  /* 0x000000c9cece7221 */ /* 0x000fc80000010000 */
[----:B---3--:R-:W-:Y:S01]  /*7040*/  FADD.FTZ R7, R203, R206 ;  /* 0x000000cecb077221 */ /* 0x008fe20000010000 */
[----:B----4-:R-:W-:-:S03]  /*7050*/  F2FP.F16.F32.PACK_AB R167, R208, R203 ;  /* 0x000000cbd0a7723e */ /* 0x010fc600000000ff */
[----:B------:R-:W-:Y:S02]  /*7060*/  FADD.FTZ R7, R208, R7 ;  /* 0x00000007d0077221 */ /* 0x000fe40000010000 */
[----:B------:R2:W-:Y:S01]  /*7070*/  STSM.16.M88.4 [R185], R164 ;  /* 0x000000a4b9007844 */ /* 0x0005e20000000200 */
[----:B------:R-:W-:-:S06]  /*7080*/  WARPGROUP.ARRIVE ;  /* 0x00000000000079c5 */ /* 0x000fcc0000000000 */
[----:B------:R-:W-:Y:S01]  /*7090*/  HGMMA.64x256x16.F32 R24, R152, gdesc[UR4].tnspB, RZ, !UPT, gsb0 ;  /* 0x43e0000498187df0 */ /* 0x000fe2000c0008ff */
[----:B------:R-:W-:Y:S01]  /*70a0*/  R2UR UR6, R207 ;  /* 0x00000000cf0672ca */ /* 0x000fe200000e0000 */
[----:B------:R-:W-:Y:S01]  /*70b0*/  UMOV UR7, 0x40000040 ;  /* 0x4000004000077882 */ /* 0x000fe20000000000 */
[C---:B------:R-:W-:Y:S02]  /*70c0*/  VIADD R207, R205.reuse, 0x100 ;  /* 0x00000100cdcf7836 */ /* 0x040fe40000000000 */
[----:B------:R-:W-:Y:S01]  /*70d0*/  VIADD R205, R205, 0x180 ;  /* 0x00000180cdcd7836 */ /* 0x000fe20000000000 */
[----:B------:R-:W-:Y:S02]  /*70e0*/  WARPGROUP.DEPBAR.LE gsb0, 0x0 ;  /* 0x00008000000079c5 */ /* 0x000fe40000010000 */
[----:B------:R-:W-:-:S15]  /*70f0*/  WARPGROUP.ARRIVE ;  /* 0x00000000000079c5 */ /* 0x000fde0000000000 */
[----:B------:R-:W-:-:S05]  /*7100*/  NOP ;  /* 0x0000000000007918 */ /* 0x000fca0000000000 */
        /* <DEDUP_REMOVED lines=14> */
[----:B------:R1:W-:Y:S06]  /*71f0*/  MEMBAR.ALL.CTA ;  /* 0x0000000000007992 */ /* 0x0003ec0000008000 */
[----:B-1----:R-:W1:Y:S02]  /*7200*/  FENCE.VIEW.ASYNC.S ;  /* 0x00000000000073c6 */ /* 0x002e640000000000 */
[----:B-1----:R-:W-:Y:S01]  /*7210*/  NOP ;  /* 0x0000000000007918 */ /* 0x002fe20000000000 */
[----:B------:R-:W-:Y:S06]  /*7220*/  BAR.ARV 0xe, 0x100 ;  /* 0x0384000000007b1d */ /* 0x000fec0000002000 */
[----:B------:R1:W-:Y:S02]  /*7230*/  @!P1 SYNCS.ARRIVE.TRANS64.RED.A1T0 RZ, [R6+URZ], RZ ;  /* 0x000000ff06ff99a7 */ /* 0x0003e4000810043f */
[----:B-1----:R-:W-:Y:S01]  /*7240*/  FADD.FTZ R6, R180, R177 ;  /* 0x000000b1b4067221 */ /* 0x002fe20000010000 */
[----:B--2---:R-:W-:Y:S06]  /*7250*/  @!P2 BRA `(.L_x_4185) ;  /* 0x000000000040a947 */ /* 0x004fec0003800000 */
        /* <DEDUP_REMOVED lines=10> */
.L_x_4186:
[----:B------:R-:W-:-:S13]  /*7300*/  ISETP.NE.AND P3, PT, R13, 0x1, PT ;  /* 0x000000010d00780c */ /* 0x000fda0003f65270 */
[----:B------:R-:W1:Y:S02]  /*7310*/  @P3 LDC.64 R20, c[0x0][0xae0] ;  /* 0x0002b800ff143b82 */ /* 0x000e640000000a00 */
[----:B-1----:R-:W-:-:S05]  /*7320*/  @P3 IMAD.HI.U32 R20, R14, R20, RZ ;  /* 0x000000140e143227 */ /* 0x002fca00078e00ff */
[----:B------:R-:W-:-:S07]  /*7330*/  @P3 SHF.R.U32.HI R14, RZ, R21, R20 ;  /* 0x00000015ff0e3219 */ /* 0x000fce0000011614 */
.L_x_4187:
[----:B------:R-:W-:-:S05]  /*7340*/  IMAD R13, R14, R13, R13 ;  /* 0x0000000d0e0d7224 */ /* 0x000fca00078e020d */
[----:B------:R-:W-:-:S07]  /*7350*/  VIMNMX R12, R12, R13, PT ;  /* 0x0000000d0c0c7248 */ /* 0x000fce0003fe0100 */
.L_x_4185:
[----:B------:R-:W-:-:S04]  /*7360*/  SHF.R.S32.HI R13, RZ, 0x1f, R12 ;  /* 0x0000001fff0d7819 */ /* 0x000fc8000001140c */
[----:B------:R-:W-:-:S04]  /*7370*/  LEA.HI R13, R13, R12, RZ, 0x6 ;  /* 0x0000000c0d0d7211 */ /* 0x000fc800078f30ff */
[----:B------:R-:W-:-:S04]  /*7380*/  SHF.R.S32.HI R13, RZ, 0x6, R13 ;  /* 0x00000006ff0d7819 */ /* 0x000fc8000001140d */
[----:B------:R-:W-:-:S04]  /*7390*/  VIMNMX R15, R13, UR37, !PT ;  /* 0x000000250d0f7c48 */ /* 0x000fc8000ffe0100 */
[----:B------:R-:W-:-:S13]  /*73a0*/  ISETP.GE.AND P3, PT, R8, R15, PT ;  /* 0x0000000f0800720c */ /* 0x000fda0003f66270 */
[----:B------:R-:W-:Y:S05]  /*73b0*/  @!P3 BRA `(.L_x_4188) ;  /* 0x0000003800d8b947 */ /* 0x000fea0003800000 */
.L_x_4205:
[----:B------:R-:W-:-:S05]  /*73c0*/  VIADD R13, R2, 0x1 ;  /* 0x00000001020d7836 */ /* 0x000fca0000000000 */
[----:B------:R-:W-:-:S04]  /*73d0*/  ISETP.NE.AND P3, PT, R13, 0x2, PT ;  /* 0x000000020d00780c */ /* 0x000fc80003f65270 */
[----:B------:R-:W-:Y:S02]  /*73e0*/  SEL R21, RZ, 0x1, P3 ;  /* 0x00000001ff157807 */ /* 0x000fe40001800000 */
[----:B------:R-:W-:Y:S02]  /*73f0*/  SEL R13, R13, RZ, P3 ;  /* 0x000000ff0d0d7207 */ /* 0x000fe40001800000 */
[----:B------:R-:W-:Y:S01]  /*7400*/  LOP3.LUT R16, R16, R21, RZ, 0x3c, !PT ;  /* 0x0000001510107212 */ /* 0x000fe200078e3cff */
[----:B------:R-:W-:Y:S06]  /*7410*/  @!P0 BRA `(.L_x_4189) ;  /* 0x0000000000048947 */ /* 0x000fec0003800000 */
[----:B------:R-:W-:Y:S01]  /*7420*/  BPT.TRAP 0x1 ;  /* 0x000000040000795c */ /* 0x000fe20000300000 */
.L_x_4189:
[----:B------:R-:W-:Y:S02]  /*7430*/  LEA R12, R13, UR36, 0x3 ;  /* 0x000000240d0c7c11 */ /* 0x000fe4000f8e18ff */
[----:B------:R-:W-:-:S04]  /*7440*/  SHF.L.U32 R21, R16, 0x1f, RZ ;  /* 0x0000001f10157819 */ /* 0x000fc800000006ff */
[----:B------:R1:W2:Y:S01]  /*7450*/  SYNCS.PHASECHK.TRANS64.TRYWAIT P3, [R12+URZ+0x38830], R21 ;  /* 0x038830150c0075a7 */ /* 0x0002a2000806017f */
[----:B------:R-:W-:Y:S05]  /*7460*/  @!P0 BRA `(.L_x_4190) ;  /* 0x0000000000048947 */ /* 0x000fea0003800000 */
[----:B------:R-:W-:Y:S01]  /*7470*/  BPT.TRAP 0x1 ;  /* 0x000000040000795c */ /* 0x000fe20000300000 */
.L_x_4190:
[----:B------:R-:W-:Y:S01]  /*7480*/  IMAD R14, R13, 0x200, R4 ;  /* 0x000002000d0e7824 */ /* 0x000fe200078e0204 */
[----:B--2---:R-:W-:Y:S06]  /*7490*/  @P3 BRA `(.L_x_4191) ;  /* 0x0000000000083947 */ /* 0x004fec0003800000 */
[----:B------:R-:W2:Y:S02]  /*74a0*/  SYNCS.PHASECHK.TRANS64.TRYWAIT P3, [R12+URZ+0x38830], R21 ;  /* 0x038830150c0075a7 */ /* 0x000ea4000806017f */
[----:B--2---:R-:W-:Y:S05]  /*74b0*/  @!P3 BRA `(.L_x_4192) ;  /* 0x0000010400ecb947 */ /* 0x004fea0003800000 */
.L_x_4191:
[----:B------:R-:W-:Y:S01]  /*74c0*/  R2UR UR10, R14 ;  /* 0x000000000e0a72ca */ /* 0x000fe200000e0000 */
[----:B------:R-:W-:Y:S01]  /*74d0*/  WARPGROUP.ARRIVE ;  /* 0x00000000000079c5 */ /* 0x000fe20000000000 */
[----:B------:R-:W-:Y:S01]  /*74e0*/  UMOV UR11, 0x40000040 ;  /* 0x40000040000b7882 */ /* 0x000fe20000000000 */
[----:B------:R-:W-:Y:S01]  /*74f0*/  UMOV UR15, 0x40000040 ;  /* 0x40000040000f7882 */ /* 0x000fe20000000000 */
[----:B------:R-:W-:Y:S01]  /*7500*/  UMOV UR19, 0x40000040 ;  /* 0x4000004000137882 */ /* 0x000fe20000000000 */
[----:B------:R-:W-:-:S08]  /*7510*/  UMOV UR23, 0x40000040 ;  /* 0x4000004000177882 */ /* 0x000fd00000000000 */
[----:B------:R-:W-:Y:S01]  /*7520*/  HGMMA.64x64x16.F32 R152, gdesc[UR8], RZ, !UPT, gsb0 ;  /* 0x00e00000089879f0 */ /* 0x000fe2000c0008ff */
[----:B------:R-:W-:Y:S02]  /*7530*/  UIADD3 UR14, UR10, 0x2, URZ ;  /* 0x000000020a0e7890 */ /* 0x000fe4000fffe03f */
[----:B------:R-:W-:Y:S02]  /*7540*/  UIADD3 UR18, UR10, 0x4, URZ ;  /* 0x000000040a127890 */ /* 0x000fe4000fffe03f */
[----:B------:R-:W-:Y:S01]  /*7550*/  UIADD3 UR22, UR10, 0x6, URZ ;  /* 0x000000060a167890 */ /* 0x000fe2000fffe03f */
        /* <DEDUP_REMOVED lines=10> */
[----:B------:R-:W-:Y:S05]  /*7600*/  @!P0 BRA `(.L_x_4193) ;  /* 0x0000000000048947 */ /* 0x000fea0003800000 */
[----:B------:R-:W-:Y:S01]  /*7610*/  BPT.TRAP 0x1 ;  /* 0x000000040000795c */ /* 0x000fe20000300000 */
.L_x_4193:
[----:B------:R3:W4:Y:S01]  /*7620*/  SYNCS.PHASECHK.TRANS64.TRYWAIT P3, [R12+URZ+0x38850], R21 ;  /* 0x038850150c0075a7 */ /* 0x000722000806017f */
[----:B------:R-:W-:Y:S05]  /*7630*/  @!P0 BRA `(.L_x_4194) ;  /* 0x0000000000048947 */ /* 0x000fea0003800000 */
[----:B------:R-:W-:Y:S01]  /*7640*/  BPT.TRAP 0x1 ;  /* 0x000000040000795c */ /* 0x000fe20000300000 */
.L_x_4194:
[----:B------:R-:W-:Y:S01]  /*7650*/  IMAD R14, R13, 0x1000, R3 ;  /* 0x000010000d0e7824 */ /* 0x000fe200078e0203 */
[----:B----4-:R-:W-:Y:S06]  /*7660*/  @P3 BRA `(.L_x_4195) ;  /* 0x0000000000083947 */ /* 0x010fec0003800000 */
[----:B------:R-:W4:Y:S02]  /*7670*/  SYNCS.PHASECHK.TRANS64.TRYWAIT P3, [R12+URZ+0x38850], R21 ;  /* 0x038850150c0075a7 */ /* 0x000f24000806017f */
[----:B----4-:R-:W-:Y:S05]  /*7680*/  @!P3 BRA `(.L_x_4196) ;  /* 0x00000104008cb947 */ /* 0x010fea0003800000 */
.L_x_4195:
[----:B------:R-:W-:Y:S01]  /*7690*/  R2UR UR26, R14 ;  /* 0x000000000e1a72ca */ /* 0x000fe200000e0000 */
[----:B------:R-:W-:Y:S01]  /*76a0*/  WARPGROUP.ARRIVE ;  /* 0x00000000000079c5 */ /* 0x000fe20000000000 */
[----:B------:R-:W-:Y:S01]  /*76b0*/  UMOV UR27, 0x40000040 ;  /* 0x40000040001b7882 */ /* 0x000fe20000000000 */
[----:B-1234-:R-:W-:Y:S01]  /*76c0*/  VIADD R21, R0, 0x2 ;  /* 0x0000000200157836 */ /* 0x01efe20000000000 */
[----:B------:R-:W-:Y:S01]  /*76d0*/  IADD3 R20, R14, 0x2, RZ ;  /* 0x000000020e147810 */ /* 0x000fe20007ffe0ff */
[----:B------:R-:W-:Y:S01]  /*76e0*/  UMOV UR29, 0x40000040 ;  /* 0x40000040001d7882 */ /* 0x000fe20000000000 */
[----:B------:R-:W-:Y:S01]  /*76f0*/  UMOV UR31, 0x40000040 ;  /* 0x40000040001f7882 */ /* 0x000fe20000000000 */
[----:B------:R-:W1:Y:S01]  /*7700*/  S2R R195, SR_TID.X ;  /* 0x0000000000c37919 */ /* 0x000e620000002100 */
[----:B------:R-:W-:Y:S01]  /*7710*/  R2UR UR28, R21 ;  /* 0x00000000151c72ca */ /* 0x000fe200000e0000 */
[----:B------:R-:W-:Y:S01]  /*7720*/  VIADD R21, R0, 0x4 ;  /* 0x0000000400157836 */ /* 0x000fe20000000000 */
[----:B------:R-:W-:Y:S01]  /*7730*/  R2UR UR30, R20 ;  /* 0x00000000141e72ca */ /* 0x000fe200000e0000 */
[----:B------:R-:W-:Y:S01]  /*7740*/  VIADD R20, R14, 0x4 ;  /* 0x000000040e147836 */ /* 0x000fe20000000000 */
[----:B------:R-:W-:Y:S01]  /*7750*/  ULDC UR5, c[0x0][0xad0] ;  /* 0x0002b40000057ab9 */ /* 0x000fe20000000800 */
[----:B------:R-:W-:Y:S01]  /*7760*/  HGMMA.64x64x16.F32 R152, gdesc[UR24], R152, gsb0 ;  /* 0x00e00000189879f0 */ /* 0x000fe20008000898 */
[----:B------:R-:W-:Y:S01]  /*7770*/  VIADD R198, R0, 0x800 ;  /* 0x0000080000c67836 */ /* 0x000fe20000000000 */
[----:B------:R-:W-:Y:S01]  /*7780*/  ULDC UR6, c[0x0][0xadc] ;  /* 0x0002b70000067ab9 */ /* 0x000fe20000000800 */
[----:B------:R-:W-:Y:S01]  /*7790*/  VIADD R196, R14, 0x800 ;  /* 0x000008000ec47836 */ /* 0x000fe20000000000 */
[----:B-1----:R-:W-:Y:S01]  /*77a0*/  SHF.R.U32.HI R195, RZ, 0x7, R195 ;  /* 0x00000007ffc37819 */ /* 0x002fe200000116c3 */
[----:B------:R-:W-:-:S02]  /*77b0*/  WARPGROUP.DEPBAR.LE gsb0, 0x0 ;  /* 0x00008000000079c5 */ /* 0x000fc40000010000 */
        /* <DEDUP_REMOVED lines=123> */
[----:B------:R-:W1:Y:S02]  /*7f70*/  SHFL.IDX PT, R20, R195, RZ, 0x1f ;  /* 0x00001fffc3147589 */ /* 0x000e6400000e0000 */
[----:B-1----:R-:W-:-:S04]  /*7f80*/  ISETP.GT.AND P3, PT, R20, 0x7f, PT ;  /* 0x0000007f1400780c */ /* 0x002fc80003f64270 */
[----:B------:R-:W-:-:S04]  /*7f90*/  SEL R20, RZ, 0x2, !P3 ;  /* 0x00000002ff147807 */ /* 0x000fc80005800000 */
        /* <DEDUP_REMOVED lines=47> */
[----:B------:R-:W-:Y:S02]  /*8290*/  IMAD.IADD R197, R198, 0x1, R20 ;  /* 0x00000001c6c57824 */ /* 0x000fe400078e0214 */
        /* <DEDUP_REMOVED lines=8> */
[----:B------:R-:W-:Y:S02]  /*8320*/  IMAD.IADD R197, R198, 0x1, R21 ;  /* 0x00000001c6c57824 */ /* 0x000fe400078e0215 */
        /* <DEDUP_REMOVED lines=53> */
[----:B------:R-:W-:Y:S01]  /*8680*/  IADD3 R197, R198, R195, RZ ;  /* 0x000000c3c6c57210 */ /* 0x000fe20007ffe0ff */
        /* <DEDUP_REMOVED lines=34> */
[----:B------:R-:W-:Y:S01]  /*88b0*/  IMAD.IADD R21, R21, 0x1, R196 ;  /* 0x0000000115157824 */ /* 0x000fe200078e02c4 */
[----:B------:R-:W-:Y:S02]  /*88c0*/  WARPGROUP.DEPBAR.LE gsb0, 0x0 ;  /* 0x00008000000079c5 */ /* 0x000fe40000010000 */
[----:B------:R-:W-:-:S07]  /*88d0*/  WARPGROUP.ARRIVE ;  /* 0x00000000000079c5 */ /* 0x000fce0000000000 */
        /* <DEDUP_REMOVED lines=21> */
[----:B------:R-:W-:Y:S02]  /*8a30*/  IADD3 R14, R21, R195, R14 ;  /* 0x000000c3150e7210 */ /* 0x000fe40007ffe00e */
[----:B------:R-:W1:Y:S01]  /*8a40*/  LDC R21, c[0x0][0x2e0] ;  /* 0x0000b800ff157b82 */ /* 0x000e620000000800 */
[----:B------:R-:W-:Y:S02]  /*8a50*/  WARPGROUP.DEPBAR.LE gsb0, 0x0 ;  /* 0x00008000000079c5 */ /* 0x000fe40000010000 */
[----:B------:R-:W-:-:S06]  /*8a60*/  WARPGROUP.ARRIVE ;  /* 0x00000000000079c5 */ /* 0x000fcc0000000000 */
[----:B------:R-:W-:Y:S01]  /*8a70*/  HGMMA.64x64x16.F32 R152, gdesc[UR28], R152, gsb0 ;  /* 0x00e000001c9879f0 */ /* 0x000fe20008000898 */
[----:B------:R-:W-:Y:S01]  /*8a80*/  R2UR UR28, R20 ;  /* 0x00000000141c72ca */ /* 0x000fe200000e0000 */
[----:B------:R-:W-:Y:S01]  /*8a90*/  UMOV UR29, 0x40000040 ;  /* 0x40000040001d7882 */ /* 0x000fe20000000000 */
[----:B------:R-:W-:Y:S01]  /*8aa0*/  R2UR UR30, R14 ;  /* 0x000000000e1e72ca */ /* 0x000fe200000e0000 */
[----:B------:R-:W-:Y:S01]  /*8ab0*/  UMOV UR31, 0x40000040 ;  /* 0x40000040001f7882 */ /* 0x000fe20000000000 */
[----:B------:R-:W-:-:S05]  /*8ac0*/  @!P1 VIADD R20, R12, 0x38840 ;  /* 0x000388400c149836 */ /* 0x000fca0000000000 */
[----:B------:R-:W-:Y:S01]  /*8ad0*/  @!P1 PRMT R20, RZ, 0x654, R20 ;  /* 0x00000654ff149816 */ /* 0x000fe20000000014 */
        /* <DEDUP_REMOVED lines=39> */
[----:B------:R-:W-:Y:S01]  /*8d50*/  ULDC UR5, c[0x0][0x288] ;  /* 0x0000a20000057ab9 */ /* 0x000fe20000000800 */
[----:B--2---:R-:W-:-:S06]  /*8d60*/  IADD3 R20, -R173, 0x1, RZ ;  /* 0x00000001ad147810 */ /* 0x004fcc0007ffe1ff */
[----:B------:R-:W2:Y:S01]  /*8d70*/  MUFU.TANH R196, R196 ;  /* 0x000000c400c47308 */ /* 0x000ea20000002400 */
[----:B-1----:R-:W-:-:S07]  /*8d80*/  IMAD R20, R21, UR38, R20 ;  /* 0x0000002615147c24 */ /* 0x002fce000f8e0214 */
[----:B------:R-:W1:Y:S01]  /*8d90*/  MUFU.TANH R14, R14 ;  /* 0x0000000e000e7308 */ /* 0x000e620000002400 */
[----:B------:R-:W-:Y:S01]  /*8da0*/  IADD3 R174, R20, -UR5, -R17 ;  /* 0x8000000514ae7c10 */ /* 0x000fe2000fffe811 */
[----:B------:R-:W-:-:S03]  /*8db0*/  ULDC UR5, c[0x0][0xad8] ;  /* 0x0002b60000057ab9 */ /* 0x000fc60000000800 */
[C-C-:B------:R-:W-:Y:S02]  /*8dc0*/  IADD3 R179, R5.reuse, UR5, R174.reuse ;  /* 0x0000000505b37c10 */ /* 0x140fe4000fffe0ae */
[----:B------:R-:W-:Y:S01]  /*8dd0*/  IADD3 R182, R5, UR4, R174 ;  /* 0x0000000405b67c10 */ /* 0x000fe2000fffe0ae */
        /* <DEDUP_REMOVED lines=42> */
.L_x_4199:
[----:B------:R-:W-:-:S05]  /*9080*/  IMAD.U32 R177, RZ, RZ, UR6 ;  /* 0x00000006ffb17e24 */ /* 0x000fca000f8e00ff */
[----:B------:R-:W-:-:S13]  /*9090*/  ISETP.NE.AND P3, PT, R177, 0x1, PT ;  /* 0x00000001b100780c */ /* 0x000fda0003f65270 */
[----:B------:R-:W2:Y:S02]  /*90a0*/  @P3 LDC.64 R20, c[0x0][0xae0] ;  /* 0x0002b800ff143b82 */ /* 0x000ea40000000a00 */
[----:B--2---:R-:W-:-:S05]  /*90b0*/  @P3 IMAD.HI.U32 R20, R176, R20, RZ ;  /* 0x00000014b0143227 */ /* 0x004fca00078e00ff */
[----:B------:R-:W-:-:S07]  /*90c0*/  @P3 SHF.R.U32.HI R176, RZ, R21, R20 ;  /* 0x00000015ffb03219 */ /* 0x000fce0000011614 */
.L_x_4200:
[----:B------:R-:W-:Y:S05]  /*90d0*/  BSYNC B0 ;  /* 0x0000000000007941 */ /* 0x000fea0003800000 */
.L_x_4198:
[----:B------:R-:W-:-:S04]  /*90e0*/  IMAD R176, R176, R177, -R173 ;  /* 0x000000b1b0b07224 */ /* 0x000fc800078e0aad */
[----:B------:R-:W-:-:S05]  /*90f0*/  IMAD.IADD R176, R176, 0x1, -R17 ;  /* 0x00000001b0b07824 */ /* 0x000fca00078e0a11 */
[----:B------:R-:W-:Y:S02]  /*9100*/  VIADDMNMX R179, R176, R177, R179, PT ;  /* 0x000000b1b0b37246 */ /* 0x000fe400038001b3 */
[----:B------:R-:W-:-:S07]  /*9110*/  VIMNMX R182, R182, R176, !PT ;  /* 0x000000b0b6b67248 */ /* 0x000fce0007fe0100 */
.L_x_4197:
[----:B------:R-:W-:Y:S01]  /*9120*/  ISETP.GT.AND P3, PT, R8, -0x1, PT ;  /* 0xffffffff0800780c */ /* 0x000fe20003f64270 */
[----:B------:R-:W-:-:S03]  /*9130*/  VIADD R20, R174, UR5 ;  /* 0x00000005ae147c36 */ /* 0x000fc60008000000 */
        /* <DEDUP_REMOVED lines=29> */
[----:B------:R-:W-:Y:S01]  /*9310*/  FSEL R175, R168, -INF , !P5 ;  /* 0xff800000a8af7808 */ /* 0x000fe20006800000 */
[----:B------:R-:W-:Y:S01]  /*9320*/  VIADD R168, R174, UR4 ;  /* 0x00000004aea87c36 */ /* 0x000fe20008000000 */
        /* <DEDUP_REMOVED lines=15> */
[--C-:B------:R-:W-:Y:S02]  /*9420*/  IADD3 R169, R20, 0x8, R5.reuse ;  /* 0x0000000814a97810 */ /* 0x100fe40007ffe005 */
[----:B------:R-:W-:Y:S02]  /*9430*/  IADD3 R168, R168, 0x8, R5 ;  /* 0x00000008a8a87810 */ /* 0x000fe40007ffe005 */
[----:B------:R-:W-:Y:S02]  /*9440*/  FSEL R179, R171, -INF , !P6 ;  /* 0xff800000abb37808 */ /* 0x000fe40007000000 */
[----:B------:R-:W-:-:S02]  /*9450*/  FSEL R180, R180, -INF , !P4 ;  /* 0xff800000b4b47808 */ /* 0x000fc40006000000 */
        /* <DEDUP_REMOVED lines=15> */
.L_x_4203:
[----:B------:R-:W-:-:S05]  /*9550*/  IMAD.U32 R170, RZ, RZ, UR6 ;  /* 0x00000006ffaa7e24 */ /* 0x000fca000f8e00ff */
[----:B------:R-:W-:-:S13]  /*9560*/  ISETP.NE.AND P4, PT, R170, 0x1, PT ;  /* 0x00000001aa00780c */ /* 0x000fda0003f85270 */
[----:B------:R-:W1:Y:S02]  /*9570*/  @P4 LDC.64 R20, c[0x0][0xae0] ;  /* 0x0002b800ff144b82 */ /* 0x000e640000000a00 */
[----:B-1----:R-:W-:-:S05]  /*9580*/  @P4 IMAD.HI.U32 R20, R171, R20, RZ ;  /* 0x00000014ab144227 */ /* 0x002fca00078e00ff */
[----:B------:R-:W-:-:S07]  /*9590*/  @P4 SHF.R.U32.HI R171, RZ, R21, R20 ;  /* 0x00000015ffab4219 */ /* 0x000fce0000011614 */
.L_x_4204:
[----:B------:R-:W-:Y:S05]  /*95a0*/  BSYNC B0 ;  /* 0x0000000000007941 */ /* 0x000fea0003800000 */
.L_x_4202:
[----:B------:R-:W-:-:S04]  /*95b0*/  IMAD R20, R171, R170, -R173 ;  /* 0x000000aaab147224 */ /* 0x000fc800078e0aad */
[----:B------:R-:W-:-:S05]  /*95c0*/  IMAD.IADD R20, R20, 0x1, -R17 ;  /* 0x0000000114147824 */ /* 0x000fca00078e0a11 */
[----:B------:R-:W-:Y:S02]  /*95d0*/  VIADDMNMX R169, R20, R170, R169, PT ;  /* 0x000000aa14a97246 */ /* 0x000fe400038001a9 */
[----:B------:R-:W-:-:S07]  /*95e0*/  VIMNMX R168, R168, R20, !PT ;  /* 0x00000014a8a87248 */ /* 0x000fce0007fe0100 */
.L_x_4201:
[----:B------:R-:W-:Y:S01]  /*95f0*/  FMNMX.FTZ R21, R195, R10, !PT ;  /* 0x0000000ac3157209 */ /* 0x000fe20007810000 */
[----:B------:R-:W-:Y:S01]  /*9600*/  ULDC UR10, c[0x0][0xa80] ;  /* 0x0002a000000a7ab9 */ /* 0x000fe20000000800 */
[----:B------:R-:W-:Y:S01]  /*9610*/  ISETP.GT.AND P4, PT, R168, 0x1, P3 ;  /* 0x00000001a800780c */ /* 0x000fe20001f84270 */
[----:B------:R-:W-:Y:S01]  /*9620*/  UMOV UR7, 0x40000040 ;  /* 0x4000004000077882 */ /* 0x000fe20000000000 */
[----:B------:R-:W-:Y:S01]  /*9630*/  FMNMX.FTZ R20, R196, R21, !PT ;  /* 0x00000015c4147209 */ /* 0x000fe20007810000 */
[----:B------:R-:W-:Y:S01]  /*9640*/  @!P1 VIADD R12, R12, 0x38860 ;  /* 0x000388600c0c9836 */ /* 0x000fe20000000000 */
        /* <DEDUP_REMOVED lines=35> */
[C---:B------:R-:W-:Y:S02]  /*9880*/  ISETP.GT.AND P6, PT, R168.reuse, 0x20, P3 ;  /* 0x00000020a800780c */ /* 0x040fe40001fc4270 */
[----:B------:R-:W-:Y:S02]  /*9890*/  ISETP.LT.OR P5, PT, R169, 0x1a, P5 ;  /* 0x0000001aa900780c */ /* 0x000fe40002fa1670 */
        /* <DEDUP_REMOVED lines=12> */
[----:B------:R-:W-:Y:S02]  /*9960*/  FMNMX.FTZ R21, R153, R14, !PT ;  /* 0x0000000e99157209 */ /* 0x000fe40007810000 */
[----:B------:R-:W-:Y:S02]  /*9970*/  FSEL R160, R160, -INF , !P4 ;  /* 0xff800000a0a07808 */ /* 0x000fe40006000000 */
[----:B------:R-:W-:Y:S02]  /*9980*/  FMNMX.FTZ R14, R154, R21, !PT ;  /* 0x000000159a0e7209 */ /* 0x000fe40007810000 */
[----:B------:R-:W-:Y:S02]  /*9990*/  ISETP.GT.AND P4, PT, R168, 0x29, P3 ;  /* 0x00000029a800780c */ /* 0x000fe40001f84270 */
[----:B------:R-:W-:-:S02]  /*99a0*/  FMNMX.FTZ R21, R155, R14, !PT ;  /* 0x0000000e9b157209 */ /* 0x000fc40007810000 */
[----:B------:R-:W-:Y:S02]  /*99b0*/  FSEL R161, R161, -INF , !P5 ;  /* 0xff800000a1a17808 */ /* 0x000fe40006800000 */
[----:B------:R-:W-:Y:S02]  /*99c0*/  FMNMX.FTZ R14, R156, R21, !PT ;  /* 0x000000159c0e7209 */ /* 0x000fe40007810000 */
[----:B------:R-:W-:Y:S02]  /*99d0*/  ISETP.GT.AND P5, PT, R168, 0x30, P3 ;  /* 0x00000030a800780c */ /* 0x000fe40001fa4270 */
[----:B------:R-:W-:Y:S02]  /*99e0*/  FMNMX.FTZ R21, R157, R14, !PT ;  /* 0x0000000e9d157209 */ /* 0x000fe40007810000 */
[----:B------:R-:W-:Y:S02]  /*99f0*/  ISETP.LT.OR P4, PT, R169, 0x2a, P4 ;  /* 0x0000002aa900780c */ /* 0x000fe40002781670 */
[----:B------:R-:W-:-:S02]  /*9a00*/  FMNMX.FTZ R14, R158, R21, !PT ;  /* 0x000000159e0e7209 */ /* 0x000fc40007810000 */
[----:B-1----:R-:W-:Y:S02]  /*9a10*/  FMNMX.FTZ R20, R170, R171, !PT ;  /* 0x000000abaa147209 */ /* 0x002fe40007810000 */
[----:B------:R-:W-:Y:S02]  /*9a20*/  FMNMX.FTZ R171, R159, R14, !PT ;  /* 0x0000000e9fab7209 */ /* 0x000fe40007810000 */
[----:B------:R-:W-:Y:S01]  /*9a30*/  ISETP.LT.OR P5, PT, R169, 0x31, P5 ;  /* 0x00000031a900780c */ /* 0x000fe20002fa1670 */
[----:B------:R-:W-:Y:S01]  /*9a40*/  FMUL.FTZ R204, R20, UR10 ;  /* 0x0000000a14cc7c20 */ /* 0x000fe20008410000 */
[----:B------:R-:W-:Y:S02]  /*9a50*/  FMNMX.FTZ R170, R160, R171, !PT ;  /* 0x000000aba0aa7209 */ /* 0x000fe40007810000 */
[----:B------:R-:W-:Y:S02]  /*9a60*/  FSEL R162, R162, -INF , !P4 ;  /* 0xff800000a2a27808 */ /* 0x000fe40006000000 */
[----:B------:R-:W-:-:S02]  /*9a70*/  ISETP.GT.AND P4, PT, R168, 0x31, P3 ;  /* 0x00000031a800780c */ /* 0x000fc40001f84270 */
[----:B------:R-:W-:Y:S02]  /*9a80*/  FMNMX.FTZ R171, R161, R170, !PT ;  /* 0x000000aaa1ab7209 */ /* 0x000fe40007810000 */
[----:B------:R-:W-:Y:S02]  /*9a90*/  FSEL R163, R163, -INF , !P5 ;  /* 0xff800000a3a37808 */ /* 0x000fe40006800000 */
[----:B------:R-:W-:Y:S02]  /*9aa0*/  ISETP.GT.AND P5, PT, R168, 0x38, P3 ;  /* 0x00000038a800780c */ /* 0x000fe40001fa4270 */
[----:B------:R-:W-:Y:S02]  /*9ab0*/  ISETP.LT.OR P4, PT, R169, 0x32, P4 ;  /* 0x00000032a900780c */ /* 0x000fe40002781670 */
[----:B------:R-:W-:Y:S02]  /*9ac0*/  FMNMX.FTZ R170, R162, R171, !PT ;  /* 0x000000aba2aa7209 */ /* 0x000fe40007810000 */
[----:B------:R-:W-:-:S02]  /*9ad0*/  ISETP.GT.AND P3, PT, R168, 0x39, P3 ;  /* 0x00000039a800780c */ /* 0x000fc40001f64270 */
[----:B------:R-:W-:Y:S02]  /*9ae0*/  ISETP.LT.OR P5, PT, R169, 0x39, P5 ;  /* 0x00000039a900780c */ /* 0x000fe40002fa1670 */
[----:B------:R-:W-:Y:S02]  /*9af0*/  FSEL R164, R164, -INF , !P4 ;  /* 0xff800000a4a47808 */ /* 0x000fe40006000000 */
[----:B------:R-:W-:Y:S02]  /*9b00*/  FMNMX.FTZ R171, R163, R170, !PT ;  /* 0x000000aaa3ab7209 */ /* 0x000fe40007810000 */
[----:B------:R-:W-:Y:S02]  /*9b10*/  ISETP.LT.OR P3, PT, R169, 0x3a, P3 ;  /* 0x0000003aa900780c */ /* 0x000fe40001f61670 */
[----:B------:R-:W-:Y:S02]  /*9b20*/  FSEL R165, R165, -INF , !P5 ;  /* 0xff800000a5a57808 */ /* 0x000fe40006800000 */
[----:B------:R-:W-:-:S02]  /*9b30*/  FMNMX.FTZ R170, R164, R171, !PT ;  /* 0x000000aba4aa7209 */ /* 0x000fc40007810000 */
[----:B------:R-:W-:Y:S02]  /*9b40*/  FSETP.NEU.FTZ.AND P6, PT, R20, -INF , PT ;  /* 0xff8000001400780b */ /* 0x000fe40003fdd000 */
[----:B------:R-:W-:Y:S02]  /*9b50*/  FSEL R166, R166, -INF , !P3 ;  /* 0xff800000a6a67808 */ /* 0x000fe40005800000 */
[----:B------:R-:W-:Y:S02]  /*9b60*/  FMNMX.FTZ R171, R165, R170, !PT ;  /* 0x000000aaa5ab7209 */ /* 0x000fe40007810000 */
[----:B------:R-:W-:Y:S02]  /*9b70*/  FSEL R204, R204, RZ, P6 ;  /* 0x000000ffcccc7208 */ /* 0x000fe40003000000 */
[----:B------:R-:W-:Y:S02]  /*9b80*/  FMNMX.FTZ R183, R166, R171, !PT ;  /* 0x000000aba6b77209 */ /* 0x000fe40007810000 */
[----:B------:R-:W-:Y:S01]  /*9b90*/  @!P1 PRMT R12, RZ, 0x654, R12 ;  /* 0x00000654ff0c9816 */ /* 0x000fe2000000000c */
[--C-:B------:R-:W-:Y:S01]  /*9ba0*/  FFMA.FTZ R14, R196, UR10, -R204.reuse ;  /* 0x0000000ac40e7c23 */ /* 0x100fe200080108cc */
[--C-:B------:R-:W-:Y:S01]  /*9bb0*/  FFMA.FTZ R174, R167, UR10, -R204.reuse ;  /* 0x0000000aa7ae7c23 */ /* 0x100fe200080108cc */
[----:B------:R-:W1:Y:S01]  /*9bc0*/  SHFL.BFLY PT, R196, R183, 0x2, 0x1f ;  /* 0x0c401f00b7c47f89 */ /* 0x000e6200000e0000 */
        /* <DEDUP_REMOVED lines=15> */
[----:B------:R-:W-:-:S07]  /*9cc0*/  IMAD.MOV R198, RZ, RZ, -R22 ;  /* 0x000000ffffc67224 */ /* 0x000fce00078e0a16 */
[----:B------:R-:W-:Y:S01]  /*9cd0*/  MUFU.EX2 R14, R14 ;  /* 0x0000000e000e7308 */ /* 0x000fe20000000800 */
[----:B-1----:R-:W-:Y:S02]  /*9ce0*/  FMNMX.FTZ R196, R183, R196, !PT ;  /* 0x000000c4b7c47209 */ /* 0x002fe40007810000 */
[----:B------:R-:W-:-:S03]  /*9cf0*/  FSEL R183, R20, RZ, P6 ;  /* 0x000000ff14b77208 */ /* 0x000fc60003000000 */
[----:B------:R-:W1:Y:S02]  /*9d00*/  SHFL.BFLY PT, R167, R196, 0x1, 0x1f ;  /* 0x0c201f00c4a77f89 */ /* 0x000e6400000e0000 */
[----:B------:R-:W-:Y:S01]  /*9d10*/  FADD.FTZ R10, -R183, R10 ;  /* 0x0000000ab70a7221 */ /* 0x000fe20000010100 */
[----:B------:R-:W-:Y:S03]  /*9d20*/  MUFU.EX2 R168, R168 ;  /* 0x000000a800a87308 */ /* 0x000fe60000000800 */
[----:B------:R-:W-:-:S05]  /*9d30*/  FMUL.FTZ R10, R10, UR10 ;  /* 0x0000000a0a0a7c20 */ /* 0x000fca0008410000 */
[----:B------:R-:W-:Y:S08]  /*9d40*/  MUFU.EX2 R183, R204 ;  /* 0x000000cc00b77308 */ /* 0x000ff00000000800 */
[----:B------:R-:W2:Y:S01]  /*9d50*/  MUFU.EX2 R10, R10 ;  /* 0x0000000a000a7308 */ /* 0x000ea20000000800 */
[----:B-1----:R-:W-:-:S07]  /*9d60*/  FMNMX.FTZ R181, R196, R167, !PT ;  /* 0x000000a7c4b57209 */ /* 0x002fce0007810000 */
[----:B------:R-:W-:Y:S01]  /*9d70*/  MUFU.EX2 R169, R169 ;  /* 0x000000a900a97308 */ /* 0x000fe20000000800 */
[C---:B------:R-:W-:Y:S01]  /*9d80*/  FSETP.NEU.FTZ.AND P3, PT, R181.reuse, -INF , PT ;  /* 0xff800000b500780b */ /* 0x040fe20003f7d000 */
[----:B------:R-:W-:-:S05]  /*9d90*/  FMUL.FTZ R167, R181, UR10 ;  /* 0x0000000ab5a77c20 */ /* 0x000fca0008410000 */
[----:B------:R-:W-:Y:S01]  /*9da0*/  FSEL R167, R167, RZ, P3 ;  /* 0x000000ffa7a77208 */ /* 0x000fe20001800000 */
[----:B------:R-:W-:Y:S01]  /*9db0*/  MUFU.EX2 R170, R170 ;  /* 0x000000aa00aa7308 */ /* 0x000fe20000000800 */
[-C--:B--2---:R-:W-:Y:S01]  /*9dc0*/  FMUL.FTZ R24, R24, R10.reuse ;  /* 0x0000000a18187220 */ /* 0x084fe20000410000 */
[-C--:B------:R-:W-:Y:S01]  /*9dd0*/  FMUL.FTZ R25, R25, R10.reuse ;  /* 0x0000000a19197220 */ /* 0x080fe20000410000 */
[----:B------:R-:W-:Y:S01]  /*9de0*/  FMUL.FTZ R28, R28, R10 ;  /* 0x0000000a1c1c7220 */ /* 0x000fe20000410000 */
[--C-:B------:R-:W-:Y:S01]  /*9df0*/  FFMA.FTZ R195, R152, UR10, -R167.reuse ;  /* 0x0000000a98c37c23 */ /* 0x100fe200080108a7 */
[----:B------:R-:W-:Y:S01]  /*9e00*/  FSEL R152, R181, RZ, P3 ;  /* 0x000000ffb5987208 */ /* 0x000fe20001800000 */
[--C-:B------:R-:W-:Y:S01]  /*9e10*/  FFMA.FTZ R196, R153, UR10, -R167.reuse ;  /* 0x0000000a99c47c23 */ /* 0x100fe200080108a7 */
[----:B------:R-:W-:Y:S01]  /*9e20*/  ISETP.NE.AND P3, PT, R17, R198, PT ;  /* 0x000000c61100720c */ /* 0x000fe20003f65270 */
[--C-:B------:R-:W-:Y:S01]  /*9e30*/  FFMA.FTZ R182, R182, UR10, -R167.reuse ;  /* 0x0000000ab6b67c23 */ /* 0x100fe200080108a7 */
[----:B------:R-:W-:Y:S01]  /*9e40*/  FFMA.FTZ R199, R156, UR10, -R167 ;  /* 0x0000000a9cc77c23 */ /* 0x000fe200080108a7 */
[----:B------:R-:W-:Y:S01]  /*9e50*/  FADD.FTZ R152, -R152, R11 ;  /* 0x0000000b98987221 */ /* 0x000fe20000010100 */
[--C-:B------:R-:W-:Y:S01]  /*9e60*/  FFMA.FTZ R209, R157, UR10, -R167.reuse ;  /* 0x0000000a9dd17c23 */ /* 0x100fe200080108a7 */
[--C-:B------:R-:W-:Y:S01]  /*9e70*/  FFMA.FTZ R208, R158, UR10, -R167.reuse ;  /* 0x0000000a9ed07c23 */ /* 0x100fe200080108a7 */
[--C-:B------:R-:W-:Y:S01]  /*9e80*/  FFMA.FTZ R154, R154, UR10, -R167.reuse ;  /* 0x0000000a9a9a7c23 */ /* 0x100fe200080108a7 */
[----:B------:R-:W-:Y:S01]  /*9e90*/  FMUL.FTZ R152, R152, UR10 ;  /* 0x0000000a98987c20 */ /* 0x000fe20008410000 */
[--C-:B------:R-:W-:Y:S01]  /*9ea0*/  FFMA.FTZ R206, R159, UR10, -R167.reuse ;  /* 0x0000000a9fce7c23 */ /* 0x100fe200080108a7 */
[--C-:B------:R-:W-:Y:S01]  /*9eb0*/  FFMA.FTZ R201, R160, UR10, -R167.reuse ;  /* 0x0000000aa0c97c23 */ /* 0x100fe200080108a7 */
[--C-:B------:R-:W-:Y:S01]  /*9ec0*/  FFMA.FTZ R200, R161, UR10, -R167.reuse ;  /* 0x0000000aa1c87c23 */ /* 0x100fe200080108a7 */
[----:B------:R1:W2:Y:S01]  /*9ed0*/  MUFU.EX2 R197, R152 ;  /* 0x0000009800c57308 */ /* 0x0002a20000000800 */
[----:B------:R-:W-:Y:S01]  /*9ee0*/  FFMA.FTZ R203, R162, UR10, -R167 ;  /* 0x0000000aa2cb7c23 */ /* 0x000fe200080108a7 */
[----:B------:R-:W-:-:S02]  /*9ef0*/  @!P3 IMAD R2, R2, 0x40, R19 ;  /* 0x000000400202b824 */ /* 0x000fc400078e0213 */
[--C-:B------:R-:W-:Y:S01]  /*9f00*/  FFMA.FTZ R155, R155, UR10, -R167.reuse ;  /* 0x0000000a9b9b7c23 */ /* 0x100fe200080108a7 */
[--C-:B------:R-:W-:Y:S01]  /*9f10*/  FFMA.FTZ R202, R163, UR10, -R167.reuse ;  /* 0x0000000aa3ca7c23 */ /* 0x100fe200080108a7 */
[--C-:B------:R-:W-:Y:S01]  /*9f20*/  FFMA.FTZ R205, R164, UR10, -R167.reuse ;  /* 0x0000000aa4cd7c23 */ /* 0x100fe200080108a7 */
[--C-:B------:R-:W-:Y:S01]  /*9f30*/  FFMA.FTZ R204, R165, UR10, -R167.reuse ;  /* 0x0000000aa5cc7c23 */ /* 0x100fe200080108a7 */
[----:B------:R-:W-:Y:S01]  /*9f40*/  @!P3 LEA R153, R2, UR36, 0x2 ;  /* 0x000000240299bc11 */ /* 0x000fe2000f8e10ff */
[----:B------:R-:W-:Y:S01]  /*9f50*/  FFMA.FTZ R207, R166, UR10, -R167 ;  /* 0x0000000aa6cf7c23 */ /* 0x000fe200080108a7 */
[----:B------:R-:W-:Y:S01]  /*9f60*/  MUFU.EX2 R182, R182 ;  /* 0x000000b600b67308 */ /* 0x000fe20000000800 */
[----:B------:R-:W-:Y:S01]  /*9f70*/  IMAD R198, R13, 0x1000, R18 ;  /* 0x000010000dc67824 */ /* 0x000fe200078e0212 */
[----:B-1----:R-:W-:Y:S01]  /*9f80*/  F2FP.F16.F32.PACK_AB R152, R14, R21 ;  /* 0x000000150e98723e */ /* 0x002fe200000000ff */
[----:B------:R-:W-:Y:S01]  /*9f90*/  @!P3 STS [R153+0x38400], R10 ;  /* 0x0384000a9900b388 */ /* 0x000fe20000000800 */
[-C--:B------:R-:W-:Y:S01]  /*9fa0*/  FMUL.FTZ R29, R29, R10.reuse ;  /* 0x0000000a1d1d7220 */ /* 0x080fe20000410000 */
[-C--:B------:R-:W-:Y:S01]  /*9fb0*/  FMUL.FTZ R32, R32, R10.reuse ;  /* 0x0000000a20207220 */ /* 0x080fe20000410000 */
[----:B------:R-:W-:Y:S01]  /*9fc0*/  R2UR UR6, R198 ;  /* 0x00000000c60672ca */ /* 0x000fe200000e0000 */
[-C--:B------:R-:W-:Y:S01]  /*9fd0*/  FMUL.FTZ R33, R33, R10.reuse ;  /* 0x0000000a21217220 */ /* 0x080fe20000410000 */
[----:B--2---:R1:W-:Y:S01]  /*9fe0*/  @!P3 STS [R153+0x38420], R197 ;  /* 0x038420c59900b388 */ /* 0x0043e20000000800 */
        /* <DEDUP_REMOVED lines=16> */
[----:B------:R2:W-:Y:S01]  /*a0f0*/  MUFU.EX2 R11, R154 ;  /* 0x0000009a000b7308 */ /* 0x0005e20000000800 */
[----:B-1----:R-:W-:Y:S01]  /*a100*/  F2FP.F16.F32.PACK_AB R153, R195, R182 ;  /* 0x000000b6c399723e */ /* 0x002fe200000000ff */
[-C--:B------:R-:W-:Y:S01]  /*a110*/  FMUL.FTZ R64, R64, R10.reuse ;  /* 0x0000000a40407220 */ /* 0x080fe20000410000 */
[-C--:B------:R-:W-:Y:S01]  /*a120*/  FMUL.FTZ R65, R65, R10.reuse ;  /* 0x0000000a41417220 */ /* 0x080fe20000410000 */
[-C--:B------:R-:W-:Y:S01]  /*a130*/  FMUL.FTZ R68, R68, R10.reuse ;  /* 0x0000000a44447220 */ /* 0x080fe20000410000 */
[-C--:B------:R-:W-:Y:S01]  /*a140*/  FMUL.FTZ R69, R69, R10.reuse ;  /* 0x0000000a45457220 */ /* 0x080fe20000410000 */
[-C--:B------:R-:W-:Y:S01]  /*a150*/  FMUL.FTZ R72, R72, R10.reuse ;  /* 0x0000000a48487220 */ /* 0x080fe20000410000 */
[----:B------:R-:W-:Y:S01]  /*a160*/  FMUL.FTZ R73, R73, R10 ;  /* 0x0000000a49497220 */ /* 0x000fe20000410000 */
        /* <DEDUP_REMOVED lines=18> */
[-C--:B------:R-:W-:Y:S01]  /*a290*/  FMUL.FTZ R101, R101, R10.reuse ;  /* 0x0000000a65657220 */ /* 0x080fe20000410000 */
[-C--:B------:R-:W-:Y:S01]  /*a2a0*/  FMUL.FTZ R104, R104, R10.reuse ;  /* 0x0000000a68687220 */ /* 0x080fe20000410000 */
[-C--:B------:R-:W-:Y:S01]  /*a2b0*/  FMUL.FTZ R105, R105, R10.reuse ;  /* 0x0000000a69697220 */ /* 0x080fe20000410000 */
[-C--:B------:R-:W-:Y:S01]  /*a2c0*/  FMUL.FTZ R108, R108, R10.reuse ;  /* 0x0000000a6c6c7220 */ /* 0x080fe20000410000 */
[-C--:B------:R-:W-:Y:S01]  /*a2d0*/  FMUL.FTZ R109, R109, R10.reuse ;  /* 0x0000000a6d6d7220 */ /* 0x080fe20000410000 */
[-C--:B------:R-:W-:Y:S01]  /*a2e0*/  FMUL.FTZ R112, R112, R10.reuse ;  /* 0x0000000a70707220 */ /* 0x080fe20000410000 */
[----:B------:R1:W-:Y:S01]  /*a2f0*/  MUFU.EX2 R2, R155 ;  /* 0x0000009b00027308 */ /* 0x0003e20000000800 */
        /* <DEDUP_REMOVED lines=8> */
[----:B-1----:R-:W-:Y:S01]  /*a380*/  F2FP.F16.F32.PACK_AB R155, R11, R196 ;  /* 0x000000c40b9b723e */ /* 0x002fe200000000ff */
[----:B------:R-:W-:Y:S01]  /*a390*/  BAR.SYNC.DEFER_BLOCKING 0xf, 0x100 ;  /* 0x03c4000000007b1d */ /* 0x000fe20000010000 */
[----:B--2---:R-:W-:Y:S01]  /*a3a0*/  F2FP.F16.F32.PACK_AB R158, R173, R172 ;  /* 0x000000acad9e723e */ /* 0x004fe200000000ff */
        /* <DEDUP_REMOVED lines=12> */
[----:B------:R-:W1:Y:S01]  /*a470*/  MUFU.EX2 R208, R208 ;  /* 0x000000d000d07308 */ /* 0x000e620000000800 */
[----:B---3--:R-:W-:Y:S01]  /*a480*/  F2FP.F16.F32.PACK_AB R157, R199, R2 ;  /* 0x00000002c79d723e */ /* 0x008fe200000000ff */
[----:B------:R-:W-:Y:S01]  /*a490*/  FMUL.FTZ R149, R149, R10 ;  /* 0x0000000a95957220 */ /* 0x000fe20000410000 */
        /* <DEDUP_REMOVED lines=79> */
[----:B------:R1:W-:Y:S01]  /*a990*/  STSM.16.M88.4 [R23+0x36400], R152 ;  /* 0x0364009817007844 */ /* 0x0003e20000000200 */
[----:B------:R-:W-:-:S02]  /*a9a0*/  VIADD R210, R198, 0x80 ;  /* 0x00000080c6d27836 */ /* 0x000fc40000000000 */
[----:B------:R-:W-:Y:S01]  /*a9b0*/  FFMA.FTZ R21, R10, R6, R21 ;  /* 0x000000060a157223 */ /* 0x000fe20000010015 */
[----:B------:R-:W-:Y:S01]  /*a9c0*/  FFMA.FTZ R182, R197, R7, R182 ;  /* 0x00000007c5b67223 */ /* 0x000fe200000100b6 */
[----:B------:R1:W-:Y:S01]  /*a9d0*/  STSM.16.M88.4 [R186], R156 ;  /* 0x0000009cba007844 */ /* 0x0003e20000000200 */
[----:B------:R-:W-:Y:S01]  /*a9e0*/  ISETP.GT.AND P3, PT, R8, R15, PT ;  /* 0x0000000f0800720c */ /* 0x000fe20003f64270 */
[----:B------:R-:W3:Y:S01]  /*a9f0*/  MUFU.EX2 R180, R180 ;  /* 0x000000b400b47308 */ /* 0x000ee20000000800 */
[----:B------:R-:W-:Y:S01]  /*aa00*/  FADD.FTZ R21, R14, R21 ;  /* 0x000000150e157221 */ /* 0x000fe20000010000 */
[----:B------:R1:W-:Y:S01]  /*aa10*/  STSM.16.M88.4 [R184], R160 ;  /* 0x000000a0b8007844 */ /* 0x0003e20000000200 */
[----:B------:R-:W-:Y:S01]  /*aa20*/  FADD.FTZ R195, R195, R182 ;  /* 0x000000b6c3c37221 */ /* 0x000fe20000010000 */
[----:B------:R-:W-:Y:S02]  /*aa30*/  IMAD.MOV.U32 R10, RZ, RZ, R20 ;  /* 0x000000ffff0a7224 */ /* 0x000fe400078e0014 */
[----:B------:R-:W-:Y:S01]  /*aa40*/  FADD.FTZ R168, R168, R21 ;  /* 0x00000015a8a87221 */ /* 0x000fe20000010000 */
[----:B------:R-:W-:Y:S01]  /*aa50*/  FADD.FTZ R196, R196, R195 ;  /* 0x000000c3c4c47221 */ /* 0x000fe20000010000 */
[----:B------:R-:W-:Y:S01]  /*aa60*/  MUFU.EX2 R202, R202 ;  /* 0x000000ca00ca7308 */ /* 0x000fe20000000800 */
[----:B--2---:R-:W-:Y:S01]  /*aa70*/  F2FP.F16.F32.PACK_AB R164, R179, R178 ;  /* 0x000000b2b3a4723e */ /* 0x004fe200000000ff */
[----:B------:R-:W-:Y:S01]  /*aa80*/  FADD.FTZ R169, R169, R168 ;  /* 0x000000a8a9a97221 */ /* 0x000fe20000010000 */
[----:B------:R-:W-:-:S03]  /*aa90*/  FADD.FTZ R11, R11, R196 ;  /* 0x000000c40b0b7221 */ /* 0x000fc60000010000 */
[----:B------:R-:W-:Y:S01]  /*aaa0*/  FADD.FTZ R170, R170, R169 ;  /* 0x000000a9aaaa7221 */ /* 0x000fe20000010000 */
[----:B------:R-:W-:Y:S01]  /*aab0*/  FADD.FTZ R2, R2, R11 ;  /* 0x0000000b02027221 */ /* 0x000fe20000010000 */
[----:B------:R-:W2:Y:S01]  /*aac0*/  MUFU.EX2 R205, R205 ;  /* 0x000000cd00cd7308 */ /* 0x000ea20000000800 */
[----:B---3--:R-:W-:Y:S01]  /*aad0*/  F2FP.F16.F32.PACK_AB R166, R183, R180 ;  /* 0x000000b4b7a6723e */ /* 0x008fe200000000ff */
[----:B------:R-:W-:Y:S01]  /*aae0*/  FADD.FTZ R171, R171, R170 ;  /* 0x000000aaabab7221 */ /* 0x000fe20000010000 */
[----:B------:R-:W-:Y:S01]  /*aaf0*/  FADD.FTZ R2, R199, R2 ;  /* 0x00000002c7027221 */ /* 0x000fe20000010000 */
[----:B------:R-:W-:Y:S02]  /*ab00*/  IMAD.MOV.U32 R11, RZ, RZ, R181 ;  /* 0x000000ffff0b7224 */ /* 0x000fe400078e00b5 */
[----:B------:R-:W-:Y:S01]  /*ab10*/  FADD.FTZ R172, R172, R171 ;  /* 0x000000abacac7221 */ /* 0x000fe20000010000 */
[----:B------:R-:W-:Y:S01]  /*ab20*/  FADD.FTZ R209, R209, R2 ;  /* 0x00000002d1d17221 */ /* 0x000fe20000010000 */
[----:B------:R-:W-:Y:S01]  /*ab30*/  MUFU.EX2 R204, R204 ;  /* 0x000000cc00cc7308 */ /* 0x000fe20000000800 */
[----:B------:R-:W-:-:S02]  /*ab40*/  IMAD.MOV.U32 R2, RZ, RZ, R13 ;  /* 0x000000ffff027224 */ /* 0x000fc400078e000d */
[----:B------:R-:W-:Y:S01]  /*ab50*/  FADD.FTZ R173, R173, R172 ;  /* 0x000000acadad7221 */ /* 0x000fe20000010000 */
[----:B------:R-:W-:-:S03]  /*ab60*/  FADD.FTZ R209, R208, R209 ;  /* 0x000000d1d0d17221 */ /* 0x000fc60000010000 */
[----:B------:R-:W-:Y:S01]  /*ab70*/  FADD.FTZ R174, R174, R173 ;  /* 0x000000adaeae7221 */ /* 0x000fe20000010000 */
[----:B------:R-:W-:Y:S01]  /*ab80*/  FADD.FTZ R206, R206, R209 ;  /* 0x000000d1cece7221 */ /* 0x000fe20000010000 */
[----:B------:R-:W3:Y:S01]  /*ab90*/  MUFU.EX2 R207, R207 ;  /* 0x000000cf00cf7308 */ /* 0x000ee20000000800 */
[----:B--2---:R-:W-:Y:S01]  /*aba0*/  F2FP.F16.F32.PACK_AB R165, R205, R202 ;  /* 0x000000cacda5723e */ /* 0x004fe200000000ff */
        /* <DEDUP_REMOVED lines=8> */
[----:B---3--:R-:W-:Y:S02]  /*ac30*/  F2FP.F16.F32.PACK_AB R167, R207, R204 ;  /* 0x000000cccfa7723e */ /* 0x008fe400000000ff */
[----:B------:R-:W-:Y:S01]  /*ac40*/  FADD.FTZ R179, R179, R178 ;  /* 0x000000b2b3b37221 */ /* 0x000fe20000010000 */
[----:B------:R-:W-:Y:S02]  /*ac50*/  FADD.FTZ R205, R205, R202 ;  /* 0x000000cacdcd7221 */ /* 0x000fe40000010000 */
[----:B------:R1:W-:Y:S01]  /*ac60*/  STSM.16.M88.4 [R185], R164 ;  /* 0x000000a4b9007844 */ /* 0x0003e20000000200 */
[----:B------:R-:W-:Y:S01]  /*ac70*/  WARPGROUP.ARRIVE ;  /* 0x00000000000079c5 */ /* 0x000fe20000000000 */
[----:B------:R-:W-:Y:S01]  /*ac80*/  FADD.FTZ R6, R180, R179 ;  /* 0x000000b3b4067221 */ /* 0x000fe20000010000 */
[----:B------:R-:W-:-:S03]  /*ac90*/  FADD.FTZ R204, R204, R205 ;  /* 0x000000cdcccc7221 */ /* 0x000fc60000010000 */
[----:B------:R-:W-:Y:S01]  /*aca0*/  FADD.FTZ R6, R183, R6 ;  /* 0x00000006b7067221 */ /* 0x000fe20000010000 */
[----:B------:R-:W-:Y:S01]  /*acb0*/  HGMMA.64x256x16.F32 R24, R152, gdesc[UR4].tnspB, R24, gsb0 ;  /* 0x43e0000498187df0 */ /* 0x000fe20008000818 */
[----:B------:R-:W-:Y:S01]  /*acc0*/  R2UR UR6, R210 ;  /* 0x00000000d20672ca */ /* 0x000fe200000e0000 */
[----:B------:R-:W-:Y:S01]  /*acd0*/  UMOV UR7, 0x40000040 ;  /* 0x4000004000077882 */ /* 0x000fe20000000000 */
[C---:B------:R-:W-:Y:S01]  /*ace0*/  VIADD R210, R198.reuse, 0x100 ;  /* 0x00000100c6d27836 */ /* 0x040fe20000000000 */
[----:B------:R-:W-:Y:S01]  /*acf0*/  IADD3 R198, R198, 0x180, RZ ;  /* 0x00000180c6c67810 */ /* 0x000fe20007ffe0ff */
[----:B------:R-:W-:Y:S01]  /*ad00*/  FADD.FTZ R7, R207, R204 ;  /* 0x000000cccf077221 */ /* 0x000fe20000010000 */
        /* <DEDUP_REMOVED lines=25> */
[----:B------:R2:W-:Y:S02]  /*aea0*/  @!P1 SYNCS.ARRIVE.TRANS64.RED.A1T0 RZ, [R12+URZ], RZ ;  /* 0x000000ff0cff99a7 */ /* 0x0005e4000810043f */
[----:B--2---:R-:W-:-:S04]  /*aeb0*/  VIADD R12, R8, 0xffffffff ;  /* 0xffffffff080c7836 */ /* 0x004fc80000000000 */
[----:B------:R-:W-:Y:S01]  /*aec0*/  IMAD.MOV.U32 R8, RZ, RZ, R12 ;  /* 0x000000ffff087224 */ /* 0x000fe200078e000c */
[----:B-1----:R-:W-:Y:S06]  /*aed0*/  @P3 BRA `(.L_x_4205) ;  /* 0xffffffc400383947 */ /* 0x002fec000383ffff */
[----:B------:R-:W-:Y:S01]  /*aee0*/  IMAD.MOV.U32 R11, RZ, RZ, R181 ;  /* 0x000000ffff0b7224 */ /* 0x000fe200078e00b5 */
[----:B------:R-:W-:Y:S01]  /*aef0*/  MOV R10, R20 ;  /* 0x00000014000a7202 */ /* 0x000fe20000000f00 */
[----:B------:R-:W-:Y:S02]  /*af00*/  IMAD.MOV.U32 R2, RZ, RZ, R13 ;  /* 0x000000ffff027224 */ /* 0x000fe400078e000d */
[----:B------:R-:W-:-:S07]  /*af10*/  IMAD.MOV.U32 R8, RZ, RZ, R12 ;  /* 0x000000ffff087224 */ /* 0x000fce00078e000c */
.L_x_4188:
        /* <DEDUP_REMOVED lines=16> */
.L_x_4207:
[----:B------:R-:W-:-:S11]  /*b020*/  UISETP.NE.AND UP0, UPT, UR11, 0x1, UPT ;  /* 0x000000010b00788c */ /* 0x000fd6000bf05270 */
[----:B------:R-:W-:Y:S02]  /*b030*/  @UP0 ULDC.64 UR14, c[0x0][0xae0] ;  /* 0x0002b800000e0ab9 */ /* 0x000fe40000000a00 */
[----:B------:R-:W-:-:S04]  /*b040*/  UIMAD.WIDE.U32 UR6, UR39, UR14, URZ ;  /* 0x0000000e270672a5 */ /* 0x000fc8000f8e003f */
[----:B------:R-:W-:-:S12]  /*b050*/  @UP0 USHF.R.U32.HI UR39, URZ, UR15, UR7 ;  /* 0x0000000f3f270299 */ /* 0x000fd80008011607 */
.L_x_4208:
[----:B------:R-:W-:-:S04]  /*b060*/  UIMAD UR39, UR39, UR11, URZ ;  /* 0x0000000b272772a4 */ /* 0x000fc8000f8e023f */
[----:B------:R-:W-:-:S04]  /*b070*/  UISETP.LT.AND UP0, UPT, UR5, UR39, UPT ;  /* 0x000000270500728c */ /* 0x000fc8000bf01270 */
[----:B------:R-:W-:-:S12]  /*b080*/  USEL UR5, UR5, UR39, !UP0 ;  /* 0x0000002705057287 */ /* 0x000fd8000c000000 */
.L_x_4206:
        /* <DEDUP_REMOVED lines=8> */
[----:B------:R-:W-:Y:S02]  /*b110*/  IMAD.MOV.U32 R14, RZ, RZ, R11 ;  /* 0x000000ffff0e7224 */ /* 0x000fe400078e000b */
[----:B------:R-:W-:Y:S02]  /*b120*/  IMAD.MOV.U32 R195, RZ, RZ, R10 ;  /* 0x000000ffffc37224 */ /* 0x000fe400078e000a */
[----:B------:R-:W-:Y:S02]  /*b130*/  IMAD.MOV.U32 R12, RZ, RZ, R8 ;  /* 0x000000ffff0c7224 */ /* 0x000fe400078e0008 */
[----:B------:R-:W-:-:S07]  /*b140*/  IMAD.MOV.U32 R20, RZ, RZ, R2 ;  /* 0x000000ffff147224 */ /* 0x000fce00078e0002 */
.L_x_4218:
[----:B------:R-:W-:Y:S01]  /*b150*/  VIADD R2, R20, 0x1 ;  /* 0x0000000114027836 */ /* 0x000fe20000000000 */
[C---:B------:R-:W-:Y:S02]  /*b160*/  ISETP.GT.AND P2, PT, R12.reuse, UR5, PT ;  /* 0x000000050c007c0c */ /* 0x040fe4000bf44270 */
[----:B------:R-:W-:Y:S02]  /*b170*/  IADD3 R12, R12, -0x1, RZ ;  /* 0xffffffff0c0c7810 */ /* 0x000fe40007ffe0ff */
[----:B------:R-:W-:-:S04]  /*b180*/  ISETP.NE.AND P3, PT, R2, 0x2, PT ;  /* 0x000000020200780c */ /* 0x000fc80003f65270 */
[----:B------:R-:W-:Y:S02]  /*b190*/  SEL R11, RZ, 0x1, P3 ;  /* 0x00000001ff0b7807 */ /* 0x000fe40001800000 */
[----:B------:R-:W-:Y:S02]  /*b1a0*/  SEL R2, R2, RZ, P3 ;  /* 0x000000ff02027207 */ /* 0x000fe40001800000 */
[----:B------:R-:W-:Y:S01]  /*b1b0*/  LOP3.LUT R16, R16, R11, RZ, 0x3c, !PT ;  /* 0x0000000b10107212 */ /* 0x000fe200078e3cff */
[----:B-1----:R-:W-:Y:S06]  /*b1c0*/  @!P0 BRA `(.L_x_4210) ;  /* 0x0000000000048947 */ /* 0x002fec0003800000 */
[----:B------:R-:W-:Y:S01]  /*b1d0*/  BPT.TRAP 0x1 ;  /* 0x000000040000795c */ /* 0x000fe20000300000 */
.L_x_4210:
[----:B------:R-:W-:Y:S02]  /*b1e0*/  LEA R8, R2, UR36, 0x3 ;  /* 0x0000002402087c11 */ /* 0x000fe4000f8e18ff */
[----:B------:R-:W-:-:S04]  /*b1f0*/  SHF.L.U32 R11, R16, 0x1f, RZ ;  /* 0x0000001f100b7819 */ /* 0x000fc800000006ff */
[----:B------:R1:W2:Y:S01]  /*b200*/  SYNCS.PHASECHK.TRANS64.TRYWAIT P3, [R8+URZ+0x38830], R11 ;  /* 0x0388300b080075a7 */ /* 0x0002a2000806017f */
[----:B------:R-:W-:Y:S05]  /*b210*/  @!P0 BRA `(.L_x_4211) ;  /* 0x0000000000048947 */ /* 0x000fea0003800000 */
[----:B------:R-:W-:Y:S01]  /*b220*/  BPT.TRAP 0x1 ;  /* 0x000000040000795c */ /* 0x000fe20000300000 */
.L_x_4211:
[----:B------:R-:W-:Y:S01]  /*b230*/  IMAD R10, R2, 0x200, R4 ;  /* 0x00000200020a7824 */ /* 0x000fe200078e0204 */
[----:B--2---:R-:W-:Y:S06]  /*b240*/  @P3 BRA `(.L_x_4212) ;  /* 0x0000000000083947 */ /* 0x004fec0003800000 */
[----:B------:R-:W2:Y:S02]  /*b250*/  SYNCS.PHASECHK.TRANS64.TRYWAIT P3, [R8+URZ+0x38830], R11 ;  /* 0x0388300b080075a7 */ /* 0x000ea4000806017f */
[----:B--2---:R-:W-:Y:S05]  /*b260*/  @!P3 BRA `(.L_x_4213) ;  /* 0x000000c800a8b947 */ /* 0x004fea0003800000 */
.L_x_4212:
        /* <DEDUP_REMOVED lines=22> */
.L_x_4214:
[----:B------:R3:W4:Y:S01]  /*b3d0*/  SYNCS.PHASECHK.TRANS64.TRYWAIT P3, [R8+URZ+0x38850], R11 ;  /* 0x0388500b080075a7 */ /* 0x000722000806017f */
[----:B------:R-:W-:Y:S05]  /*b3e0*/  @!P0 BRA `(.L_x_4215) ;  /* 0x0000000000048947 */ /* 0x000fea0003800000 */
[----:B------:R-:W-:Y:S01]  /*b3f0*/  BPT.TRAP 0x1 ;  /* 0x000000040000795c */ /* 0x000fe20000300000 */
.L_x_4215:
[----:B----4-:R-:W-:Y:S05]  /*b400*/  @P3 BRA `(.L_x_4216) ;  /* 0x0000000000083947 */ /* 0x010fea0003800000 */
[----:B------:R-:W4:Y:S02]  /*b410*/  SYNCS.PHASECHK.TRANS64.TRYWAIT P3, [R8+URZ+0x38850], R11 ;  /* 0x0388500b080075a7 */ /* 0x000f24000806017f */
[----:B----4-:R-:W-:Y:S05]  /*b420*/  @!P3 BRA `(.L_x_4217) ;  /* 0x000000c8004cb947 */ /* 0x010fea0003800000 */
.L_x_4216:
[----:B------:R-:W-:Y:S01]  /*b430*/  IMAD R10, R2, 0x1000, R3 ;  /* 0x00001000020a7824 */ /* 0x000fe200078e0203 */
[----:B------:R-:W-:Y:S01]  /*b440*/  WARPGROUP.ARRIVE ;  /* 0x00000000000079c5 */ /* 0x000fe20000000000 */
[----:B------:R-:W-:Y:S01]  /*b450*/  UMOV UR27, 0x40000040 ;  /* 0x40000040001b7882 */ /* 0x000fe20000000000 */
[----:B-1234-:R-:W-:Y:S01]  /*b460*/  VIADD R11, R0, 0x2 ;  /* 0x00000002000b7836 */ /* 0x01efe20000000000 */
[----:B------:R-:W-:Y:S01]  /*b470*/  UMOV UR29, 0x40000040 ;  /* 0x40000040001d7882 */ /* 0x000fe20000000000 */
[C---:B------:R-:W-:Y:S01]  /*b480*/  R2UR UR26, R10.reuse ;  /* 0x000000000a1a72ca */ /* 0x040fe200000e0000 */
[----:B------:R-:W-:Y:S01]  /*b490*/  VIADD R13, R10, 0x2 ;  /* 0x000000020a0d7836 */ /* 0x000fe20000000000 */
[----:B------:R-:W-:Y:S01]  /*b4a0*/  UMOV UR31, 0x40000040 ;  /* 0x40000040001f7882 */ /* 0x000fe20000000000 */
[----:B------:R-:W-:Y:S01]  /*b4b0*/  R2UR UR28, R11 ;  /* 0x000000000b1c72ca */ /* 0x000fe200000e0000 */
[----:B------:R-:W-:Y:S01]  /*b4c0*/  VIADD R11, R0, 0x4 ;  /* 0x00000004000b7836 */ /* 0x000fe20000000000 */
[----:B------:R-:W1:Y:S01]  /*b4d0*/  S2R R15, SR_TID.X ;  /* 0x00000000000f7919 */ /* 0x000e620000002100 */
[----:B------:R-:W-:Y:S01]  /*b4e0*/  R2UR UR30, R13 ;  /* 0x000000000d1e72ca */ /* 0x000fe200000e0000 */
[----:B------:R-:W-:Y:S01]  /*b4f0*/  VIADD R13, R10, 0x4 ;  /* 0x000000040a0d7836 */ /* 0x000fe20000000000 */
[----:B------:R-:W-:Y:S01]  /*b500*/  ULDC UR6, c[0x0][0xad0] ;  /* 0x0002b40000067ab9 */ /* 0x000fe20000000800 */
[----:B------:R-:W-:Y:S01]  /*b510*/  VIADD R196, R0, 0x800 ;  /* 0x0000080000c47836 */ /* 0x000fe20000000000 */
[----:B------:R-:W-:Y:S01]  /*b520*/  ULDC UR10, c[0x0][0xa80] ;  /* 0x0002a000000a7ab9 */ /* 0x000fe20000000800 */
[----:B------:R-:W-:Y:S01]  /*b530*/  VIADD R198, R10, 0x800 ;  /* 0x000008000ac67836 */ /* 0x000fe20000000000 */
[----:B------:R-:W-:Y:S01]  /*b540*/  UMOV UR7, 0x40000040 ;  /* 0x4000004000077882 */ /* 0x000fe20000000000 */
[----:B------:R-:W-:Y:S01]  /*b550*/  HGMMA.64x64x16.F32 R152, gdesc[UR24], R152, gsb0 ;  /* 0x00e00000189879f0 */ /* 0x000fe20008000898 */
[----:B------:R-:W-:Y:S01]  /*b560*/  IMAD R209, R2, 0x1000, R18 ;  /* 0x0000100002d17824 */ /* 0x000fe200078e0212 */
        /* <DEDUP_REMOVED lines=150> */
[----:B------:R-:W-:Y:S02]  /*bed0*/  IMAD.IADD R196, R198, 0x1, R15 ;  /* 0x00000001c6c47824 */ /* 0x000fe400078e020f */
        /* <DEDUP_REMOVED lines=42> */
[--C-:B------:R-:W-:Y:S02]  /*c180*/  IMAD.IADD R21, R196, 0x1, R15.reuse ;  /* 0x00000001c4157824 */ /* 0x100fe400078e020f */
[----:B------:R-:W-:Y:S02]  /*c190*/  IMAD.IADD R196, R198, 0x1, R15 ;  /* 0x00000001c6c47824 */ /* 0x000fe400078e020f */
[----:B------:R-:W-:Y:S01]  /*c1a0*/  VIADD R198, R10, 0xc00 ;  /* 0x00000c000ac67836 */ /* 0x000fe20000000000 */
[----:B------:R-:W-:-:S02]  /*c1b0*/  WARPGROUP.DEPBAR.LE gsb0, 0x0 ;  /* 0x00008000000079c5 */ /* 0x000fc40000010000 */
        /* <DEDUP_REMOVED lines=159> */
[----:B-1----:R-:W-:Y:S01]  /*cbb0*/  FMNMX.FTZ R10, R164, R157, !PT ;  /* 0x0000009da40a7209 */ /* 0x002fe20007810000 */
[----:B------:R-:W-:Y:S01]  /*cbc0*/  FMUL.FTZ R157, R162, UR6 ;  /* 0x00000006a29d7c20 */ /* 0x000fe20008410000 */
[----:B------:R-:W-:Y:S01]  /*cbd0*/  FMUL.FTZ R162, R166, UR6 ;  /* 0x00000006a6a27c20 */ /* 0x000fe20008410000 */
[----:B------:R-:W-:-:S04]  /*cbe0*/  FMUL.FTZ R166, R170, UR6 ;  /* 0x00000006aaa67c20 */ /* 0x000fc80008410000 */
[----:B------:R-:W1:Y:S01]  /*cbf0*/  MUFU.TANH R198, R198 ;  /* 0x000000c600c67308 */ /* 0x000e620000002400 */
[----:B--2---:R-:W-:-:S07]  /*cc00*/  FMNMX.FTZ R10, R165, R10, !PT ;  /* 0x0000000aa50a7209 */ /* 0x004fce0007810000 */
[----:B------:R-:W2:Y:S01]  /*cc10*/  MUFU.TANH R199, R199 ;  /* 0x000000c700c77308 */ /* 0x000ea20000002400 */
[----:B---3--:R-:W-:-:S07]  /*cc20*/  FMNMX.FTZ R161, R197, R10, !PT ;  /* 0x0000000ac5a17209 */ /* 0x008fce0007810000 */
[----:B------:R-:W3:Y:S01]  /*cc30*/  MUFU.TANH R200, R200 ;  /* 0x000000c800c87308 */ /* 0x000ee20000002400 */
[----:B-1----:R-:W-:Y:S01]  /*cc40*/  FMNMX.FTZ R10, R198, R161, !PT ;  /* 0x000000a1c60a7209 */ /* 0x002fe20007810000 */
[----:B------:R-:W-:-:S06]  /*cc50*/  FMUL.FTZ R161, R163, UR6 ;  /* 0x00000006a3a17c20 */ /* 0x000fcc0008410000 */
        /* <DEDUP_REMOVED lines=8> */
[----:B------:R-:W-:Y:S02]  /*cce0*/  R2UR UR6, R209 ;  /* 0x00000000d10672ca */ /* 0x000fe400000e0000 */
[----:B------:R-:W1:Y:S02]  /*ccf0*/  SHFL.BFLY PT, R169, R10, 0x2, 0x1f ;  /* 0x0c401f000aa97f89 */ /* 0x000e6400000e0000 */
[----:B------:R-:W4:Y:S08]  /*cd00*/  MUFU.TANH R21, R21 ;  /* 0x0000001500157308 */ /* 0x000f300000002400 */
[----:B------:R-:W5:Y:S08]  /*cd10*/  MUFU.TANH R152, R152 ;  /* 0x0000009800987308 */ /* 0x000f700000002400 */
[----:B------:R-:W5:Y:S01]  /*cd20*/  MUFU.TANH R157, R157 ;  /* 0x0000009d009d7308 */ /* 0x000f620000002400 */
[----:B-1----:R-:W-:-:S02]  /*cd30*/  FMNMX.FTZ R170, R10, R169, !PT ;  /* 0x000000a90aaa7209 */ /* 0x002fc40007810000 */
        /* <DEDUP_REMOVED lines=15> */
[C---:B------:R-:W-:Y:S01]  /*ce30*/  FADD.FTZ R170, -R10.reuse, R195 ;  /* 0x000000c30aaa7221 */ /* 0x040fe20000010100 */
[----:B------:R-:W-:-:S03]  /*ce40*/  FMUL.FTZ R205, R10, UR10 ;  /* 0x0000000a0acd7c20 */ /* 0x000fc60008410000 */
[----:B------:R-:W-:Y:S01]  /*ce50*/  FMUL.FTZ R169, R170, UR10 ;  /* 0x0000000aaaa97c20 */ /* 0x000fe20008410000 */
        /* <DEDUP_REMOVED lines=16> */
[----:B------:R-:W-:Y:S01]  /*cf60*/  FFMA.FTZ R178, R165, UR10, -R205 ;  /* 0x0000000aa5b27c23 */ /* 0x000fe200080108cd */
        /* <DEDUP_REMOVED lines=8> */
[----:B------:R3:W-:Y:S01]  /*cff0*/  MUFU.EX2 R168, R196 ;  /* 0x000000c400a87308 */ /* 0x0007e20000000800 */
[----:B-1----:R-:W-:-:S07]  /*d000*/  FMNMX.FTZ R172, R182, R11, !PT ;  /* 0x0000000bb6ac7209 */ /* 0x002fce0007810000 */
[----:B------:R-:W1:Y:S01]  /*d010*/  MUFU.EX2 R169, R169 ;  /* 0x000000a900a97308 */ /* 0x000e620000000800 */
[----:B--2---:R-:W-:Y:S01]  /*d020*/  FMNMX.FTZ R11, R183, R172, !PT ;  /* 0x000000acb70b7209 */ /* 0x004fe20007810000 */
[--C-:B---3--:R-:W-:Y:S01]  /*d030*/  FFMA.FTZ R196, R198, UR10, -R205.reuse ;  /* 0x0000000ac6c47c23 */ /* 0x108fe200080108cd */
[--C-:B------:R-:W-:Y:S01]  /*d040*/  FFMA.FTZ R198, R200, UR10, -R205.reuse ;  /* 0x0000000ac8c67c23 */ /* 0x100fe200080108cd */
[----:B------:R-:W-:Y:S02]  /*d050*/  FFMA.FTZ R172, R155, UR10, -R205 ;  /* 0x0000000a9bac7c23 */ /* 0x000fe400080108cd */
[----:B------:R-:W2:Y:S02]  /*d060*/  SHFL.BFLY PT, R154, R11, 0x2, 0x1f ;  /* 0x0c401f000b9a7f89 */ /* 0x000ea400000e0000 */
[----:B------:R-:W-:Y:S08]  /*d070*/  MUFU.EX2 R170, R153 ;  /* 0x0000009900aa7308 */ /* 0x000ff00000000800 */
[----:B------:R-:W-:Y:S01]  /*d080*/  MUFU.EX2 R171, R171 ;  /* 0x000000ab00ab7308 */ /* 0x000fe20000000800 */
[-C--:B-1----:R-:W-:Y:S01]  /*d090*/  FMUL.FTZ R24, R24, R169.reuse ;  /* 0x000000a918187220 */ /* 0x082fe20000410000 */
        /* <DEDUP_REMOVED lines=39> */
[----:B--2---:R-:W-:Y:S01]  /*d310*/  F2FP.F16.F32.PACK_AB R156, R175, R172 ;  /* 0x000000acaf9c723e */ /* 0x004fe200000000ff */
[----:B------:R-:W-:Y:S01]  /*d320*/  FMUL.FTZ R89, R89, R169 ;  /* 0x000000a959597220 */ /* 0x000fe20000410000 */
        /* <DEDUP_REMOVED lines=16> */
[----:B------:R-:W-:Y:S01]  /*d430*/  @!P1 VIADD R152, R8, 0x38840 ;  /* 0x0003884008989836 */ /* 0x000fe20000000000 */
[----:B------:R-:W1:Y:S01]  /*d440*/  MUFU.EX2 R14, R14 ;  /* 0x0000000e000e7308 */ /* 0x000e620000000800 */
        /* <DEDUP_REMOVED lines=8> */
[--C-:B------:R-:W-:Y:S01]  /*d4d0*/  FFMA.FTZ R181, R181, UR10, -R154.reuse ;  /* 0x0000000ab5b57c23 */ /* 0x100fe2000801089a */
[--C-:B------:R-:W-:Y:S01]  /*d4e0*/  FFMA.FTZ R201, R202, UR10, -R154.reuse ;  /* 0x0000000acac97c23 */ /* 0x100fe2000801089a */
[----:B------:R-:W-:Y:S01]  /*d4f0*/  @!P3 IMAD R20, R20, 0x40, R19 ;  /* 0x000000401414b824 */ /* 0x000fe200078e0213 */
[----:B------:R2:W-:Y:S01]  /*d500*/  @!P1 SYNCS.ARRIVE.TRANS64.RED.A1T0 RZ, [R152+URZ], RZ ;  /* 0x000000ff98ff99a7 */ /* 0x0005e2000810043f */
[--C-:B------:R-:W-:Y:S01]  /*d510*/  FFMA.FTZ R202, R203, UR10, -R154.reuse ;  /* 0x0000000acbca7c23 */ /* 0x100fe2000801089a */
[--C-:B------:R-:W-:Y:S01]  /*d520*/  FFMA.FTZ R183, R183, UR10, -R154.reuse ;  /* 0x0000000ab7b77c23 */ /* 0x100fe2000801089a */
[----:B------:R-:W-:Y:S01]  /*d530*/  FFMA.FTZ R182, R182, UR10, -R154 ;  /* 0x0000000ab6b67c23 */ /* 0x000fe2000801089a */
[----:B------:R-:W-:Y:S01]  /*d540*/  @!P3 LEA R153, R20, UR36, 0x2 ;  /* 0x000000241499bc11 */ /* 0x000fe2000f8e10ff */
[----:B------:R-:W-:Y:S01]  /*d550*/  MUFU.EX2 R13, R13 ;  /* 0x0000000d000d7308 */ /* 0x000fe20000000800 */
[----:B------:R-:W-:Y:S01]  /*d560*/  F2FP.F16.F32.PACK_AB R154, R173, R170 ;  /* 0x000000aaad9a723e */ /* 0x000fe200000000ff */
[----:B-1----:R-:W-:Y:S01]  /*d570*/  FMUL.FTZ R26, R26, R14 ;  /* 0x0000000e1a1a7220 */ /* 0x002fe20000410000 */
[----:B--2---:R-:W-:Y:S01]  /*d580*/  F2FP.F16.F32.PACK_AB R152, R171, R168 ;  /* 0x000000a8ab98723e */ /* 0x004fe200000000ff */
[----:B------:R-:W-:Y:S01]  /*d590*/  @!P3 STS [R153+0x38400], R169 ;  /* 0x038400a99900b388 */ /* 0x000fe20000000800 */
[----:B------:R-:W-:Y:S01]  /*d5a0*/  F2FP.F16.F32.PACK_AB R158, R177, R174 ;  /* 0x000000aeb19e723e */ /* 0x000fe200000000ff */
[-C--:B------:R-:W-:Y:S01]  /*d5b0*/  FMUL.FTZ R27, R27, R14.reuse ;  /* 0x0000000e1b1b7220 */ /* 0x080fe20000410000 */
[-C--:B------:R-:W-:Y:S01]  /*d5c0*/  FMUL.FTZ R30, R30, R14.reuse ;  /* 0x0000000e1e1e7220 */ /* 0x080fe20000410000 */
[----:B------:R1:W-:Y:S01]  /*d5d0*/  @!P3 STS [R153+0x38420], R14 ;  /* 0x0384200e9900b388 */ /* 0x0003e20000000800 */
        /* <DEDUP_REMOVED lines=34> */
[----:B------:R-:W-:Y:S01]  /*d800*/  BAR.SYNC.DEFER_BLOCKING 0xf, 0x100 ;  /* 0x03c4000000007b1d */ /* 0x000fe20000010000 */
        /* <DEDUP_REMOVED lines=28> */
[----:B------:R-:W-:Y:S01]  /*d9d0*/  FMUL.FTZ R117, R117, R169 ;  /* 0x000000a975757220 */ /* 0x000fe20000410000 */
[----:B------:R-:W-:Y:S01]  /*d9e0*/  MUFU.EX2 R178, R178 ;  /* 0x000000b200b27308 */ /* 0x000fe20000000800 */
[----:B--2---:R-:W-:Y:S01]  /*d9f0*/  F2FP.F16.F32.PACK_AB R159, R206, R205 ;  /* 0x000000cdce9f723e */ /* 0x004fe200000000ff */
        /* <DEDUP_REMOVED lines=41> */
[----:B------:R-:W-:Y:S01]  /*dc90*/  FMUL.FTZ R151, R151, R14 ;  /* 0x0000000e97977220 */ /* 0x000fe20000410000 */
[----:B------:R1:W-:Y:S01]  /*dca0*/  STSM.16.M88.4 [R23+0x36400], R152 ;  /* 0x0364009817007844 */ /* 0x0003e20000000200 */
[----:B------:R-:W-:Y:S01]  /*dcb0*/  FFMA.FTZ R7, R14, R7, R13 ;  /* 0x000000070e077223 */ /* 0x000fe2000001000d */
[----:B------:R-:W-:Y:S01]  /*dcc0*/  FFMA.FTZ R6, R169, R6, R168 ;  /* 0x00000006a9067223 */ /* 0x000fe200000100a8 */
[----:B------:R-:W-:Y:S01]  /*dcd0*/  @!P1 VIADD R8, R8, 0x38860 ;  /* 0x0003886008089836 */ /* 0x000fe20000000000 */
[----:B------:R-:W-:Y:S01]  /*dce0*/  MUFU.EX2 R196, R196 ;  /* 0x000000c400c47308 */ /* 0x000fe20000000800 */
[----:B------:R1:W-:Y:S01]  /*dcf0*/  STSM.16.M88.4 [R186], R156 ;  /* 0x0000009cba007844 */ /* 0x0003e20000000200 */
[----:B------:R-:W-:Y:S01]  /*dd00*/  FADD.FTZ R180, R180, R7 ;  /* 0x00000007b4b47221 */ /* 0x000fe20000010000 */
[----:B------:R-:W-:Y:S01]  /*dd10*/  FADD.FTZ R171, R171, R6 ;  /* 0x00000006abab7221 */ /* 0x000fe20000010000 */
[----:B------:R-:W-:Y:S01]  /*dd20*/  @!P1 PRMT R8, RZ, 0x654, R8 ;  /* 0x00000654ff089816 */ /* 0x000fe20000000008 */
[----:B------:R-:W-:-:S02]  /*dd30*/  IMAD.MOV.U32 R14, RZ, RZ, R11 ;  /* 0x000000ffff0e7224 */ /* 0x000fc400078e000b */
[----:B------:R-:W-:Y:S01]  /*dd40*/  FADD.FTZ R15, R15, R180 ;  /* 0x000000b40f0f7221 */ /* 0x000fe20000010000 */
[----:B------:R-:W-:Y:S01]  /*dd50*/  FADD.FTZ R170, R170, R171 ;  /* 0x000000abaaaa7221 */ /* 0x000fe20000010000 */
[----:B------:R-:W3:Y:S01]  /*dd60*/  MUFU.EX2 R197, R197 ;  /* 0x000000c500c57308 */ /* 0x000ee20000000800 */
[----:B--2---:R-:W-:Y:S01]  /*dd70*/  F2FP.F16.F32.PACK_AB R163, R210, R181 ;  /* 0x000000b5d2a3723e */ /* 0x004fe200000000ff */
[----:B------:R-:W-:Y:S01]  /*dd80*/  FADD.FTZ R200, R200, R15 ;  /* 0x0000000fc8c87221 */ /* 0x000fe20000010000 */
[----:B------:R-:W-:-:S03]  /*dd90*/  FADD.FTZ R173, R173, R170 ;  /* 0x000000aaadad7221 */ /* 0x000fc60000010000 */
[----:B------:R1:W-:Y:S01]  /*dda0*/  STSM.16.M88.4 [R184], R160 ;  /* 0x000000a0b8007844 */ /* 0x0003e20000000200 */
[----:B------:R-:W-:Y:S01]  /*ddb0*/  FADD.FTZ R21, R21, R200 ;  /* 0x000000c815157221 */ /* 0x000fe20000010000 */
[----:B------:R-:W-:Y:S01]  /*ddc0*/  MUFU.EX2 R198, R198 ;  /* 0x000000c600c67308 */ /* 0x000fe20000000800 */
[----:B------:R-:W-:Y:S02]  /*ddd0*/  FADD.FTZ R172, R172, R173 ;  /* 0x000000adacac7221 */ /* 0x000fe40000010000 */
[----:B------:R-:W-:Y:S02]  /*dde0*/  FADD.FTZ R204, R204, R21 ;  /* 0x00000015cccc7221 */ /* 0x000fe40000010000 */
[----:B------:R-:W-:Y:S02]  /*ddf0*/  FADD.FTZ R175, R175, R172 ;  /* 0x000000acafaf7221 */ /* 0x000fe40000010000 */
[----:B------:R-:W-:Y:S01]  /*de00*/  FADD.FTZ R205, R205, R204 ;  /* 0x000000cccdcd7221 */ /* 0x000fe20000010000 */
[----:B------:R-:W2:Y:S01]  /*de10*/  MUFU.EX2 R199, R199 ;  /* 0x000000c700c77308 */ /* 0x000ea20000000800 */
        /* <DEDUP_REMOVED lines=14> */
[----:B------:R-:W-:Y:S02]  /*df00*/  FADD.FTZ R195, R195, R178 ;  /* 0x000000b2c3c37221 */ /* 0x000fe40000010000 */
[----:B------:R2:W-:Y:S02]  /*df10*/  MUFU.EX2 R20, R182 ;  /* 0x000000b600147308 */ /* 0x0005e40000000800 */
[----:B------:R-:W-:Y:S01]  /*df20*/  FADD.FTZ R196, R196, R195 ;  /* 0x000000c3c4c47221 */ /* 0x000fe20000010000 */
[----:B------:R-:W-:-:S03]  /*df30*/  IMAD.MOV.U32 R195, RZ, RZ, R10 ;  /* 0x000000ffffc37224 */ /* 0x000fc600078e000a */
[----:B------:R-:W-:Y:S02]  /*df40*/  FADD.FTZ R197, R197, R196 ;  /* 0x000000c4c5c57221 */ /* 0x000fe40000010000 */
[----:B------:R-:W4:Y:S01]  /*df50*/  MUFU.EX2 R183, R183 ;  /* 0x000000b700b77308 */ /* 0x000f220000000800 */
[----:B---3--:R-:W-:Y:S01]  /*df60*/  F2FP.F16.F32.PACK_AB R165, R202, R201 ;  /* 0x000000c9caa5723e */ /* 0x008fe200000000ff */
[----:B--2---:R-:W-:Y:S02]  /*df70*/  VIADD R182, R209, 0x80 ;  /* 0x00000080d1b67836 */ /* 0x004fe40000000000 */
[----:B------:R-:W-:Y:S01]  /*df80*/  FADD.FTZ R201, R201, R210 ;  /* 0x000000d2c9c97221 */ /* 0x000fe20000010000 */
[----:B------:R-:W-:-:S03]  /*df90*/  FADD.FTZ R6, R198, R197 ;  /* 0x000000c5c6067221 */ /* 0x000fc60000010000 */
[----:B------:R-:W-:Y:S01]  /*dfa0*/  FADD.FTZ R201, R202, R201 ;  /* 0x000000c9cac97221 */ /* 0x000fe20000010000 */
[----:B------:R-:W-:Y:S01]  /*dfb0*/  FADD.FTZ R6, R199, R6 ;  /* 0x00000006c7067221 */ /* 0x000fe20000010000 */
[----:B----4-:R-:W-:Y:S02]  /*dfc0*/  F2FP.F16.F32.PACK_AB R167, R183, R20 ;  /* 0x00000014b7a7723e */ /* 0x010fe400000000ff */
[----:B------:R-:W-:-:S03]  /*dfd0*/  FADD.FTZ R20, R20, R201 ;  /* 0x000000c914147221 */ /* 0x000fc60000010000 */
[----:B------:R1:W-:Y:S01]  /*dfe0*/  STSM.16.M88.4 [R185], R164 ;  /* 0x000000a4b9007844 */ /* 0x0003e20000000200 */
[----:B------:R-:W-:Y:S01]  /*dff0*/  WARPGROUP.ARRIVE ;  /* 0x00000000000079c5 */ /* 0x000fe20000000000 */
[----:B------:R-:W-:Y:S01]  /*e000*/  FADD.FTZ R7, R183, R20 ;  /* 0x00000014b7077221 */ /* 0x000fe20000010000 */
[----:B------:R-:W-:-:S04]  /*e010*/  IMAD.MOV.U32 R20, RZ, RZ, R2 ;  /* 0x000000ffff147224 */ /* 0x000fc800078e0002 */
[----:B------:R-:W-:Y:S01]  /*e020*/  HGMMA.64x256x16.F32 R24, R152, gdesc[UR4].tnspB, R24, gsb0 ;  /* 0x43e0000498187df0 */ /* 0x000fe20008000818 */
[----:B------:R-:W-:Y:S01]  /*e030*/  R2UR UR6, R182 ;  /* 0x00000000b60672ca */ /* 0x000fe200000e0000 */
[----:B------:R-:W-:Y:S01]  /*e040*/  UMOV UR7, 0x40000040 ;  /* 0x4000004000077882 */ /* 0x000fe20000000000 */
[C---:B------:R-:W-:Y:S01]  /*e050*/  VIADD R182, R209.reuse, 0x100 ;  /* 0x00000100d1b67836 */ /* 0x040fe20000000000 */
[----:B------:R-:W-:Y:S01]  /*e060*/  IADD3 R209, R209, 0x180, RZ ;  /* 0x00000180d1d17810 */ /* 0x000fe20007ffe0ff */
        /* <DEDUP_REMOVED lines=26> */
[----:B------:R-:W-:Y:S05]  /*e210*/  @P2 BRA `(.L_x_4218) ;  /* 0xffffffcc00cc2947 */ /* 0x000fea000383ffff */
[----:B-1----:R-:W-:-:S07]  /*e220*/  IMAD.MOV.U32 R8, RZ, RZ, R12 ;  /* 0x000000ffff087224 */ /* 0x002fce00078e000c */
.L_x_4209:
[----:B------:R-:W-:-:S13]  /*e230*/  ISETP.GE.AND P2, PT, R8, UR37, PT ;  /* 0x0000002508007c0c */ /* 0x000fda000bf46270 */
[----:B------:R-:W-:Y:S05]  /*e240*/  @!P2 BRA `(.L_x_4219) ;  /* 0x0000003800d0a947 */ /* 0x000fea0003800000 */
[----:B------:R-:W-:Y:S01]  /*e250*/  IMAD.MOV.U32 R15, RZ, RZ, R11 ;  /* 0x000000ffff0f7224 */ /* 0x000fe200078e000b */
[----:B------:R-:W-:Y:S01]  /*e260*/  MOV R14, R2 ;  /* 0x00000002000e7202 */ /* 0x000fe20000000f00 */
[----:B------:R-:W-:-:S07]  /*e270*/  IMAD.MOV.U32 R13, RZ, RZ, R10 ;  /* 0x000000ffff0d7224 */ /* 0x000fce00078e000a */
.L_x_4236:
[----:B------:R-:W-:-:S05]  /*e280*/  VIADD R2, R14, 0x1 ;  /* 0x000000010e027836 */ /* 0x000fca0000000000 */
[----:B------:R-:W-:-:S04]  /*e290*/  ISETP.NE.AND P2, PT, R2, 0x2, PT ;  /* 0x000000020200780c */ /* 0x000fc80003f45270 */
[----:B------:R-:W-:Y:S02]  /*e2a0*/  SEL R11, RZ, 0x1, P2 ;  /* 0x00000001ff0b7807 */ /* 0x000fe40001000000 */
[----:B------:R-:W-:Y:S02]  /*e2b0*/  SEL R2, R2, RZ, P2 ;  /* 0x000000ff02027207 */ /* 0x000fe40001000000 */
[----:B------:R-:W-:Y:S01]  /*e2c0*/  LOP3.LUT R16, R16, R11, RZ, 0x3c, !PT ;  /* 0x0000000b10107212 */ /* 0x000fe200078e3cff */
[----:B------:R-:W-:Y:S06]  /*e2d0*/  @!P0 BRA `(.L_x_4220) ;  /* 0x0000000000048947 */ /* 0x000fec0003800000 */
[----:B------:R-:W-:Y:S01]  /*e2e0*/  BPT.TRAP 0x1 ;  /* 0x000000040000795c */ /* 0x000fe20000300000 */
.L_x_4220:
[----:B------:R-:W-:Y:S02]  /*e2f0*/  LEA R12, R2, UR36, 0x3 ;  /* 0x00000024020c7c11 */ /* 0x000fe4000f8e18ff */
[----:B------:R-:W-:-:S04]  /*e300*/  SHF.L.U32 R11, R16, 0x1f, RZ ;  /* 0x0000001f100b7819 */ /* 0x000fc800000006ff */
[----:B------:R1:W2:Y:S01]  /*e310*/  SYNCS.PHASECHK.TRANS64.TRYWAIT P2, [R12+URZ+0x38830], R11 ;  /* 0x0388300b0c0075a7 */ /* 0x0002a2000804017f */
[----:B------:R-:W-:Y:S05]  /*e320*/  @!P0 BRA `(.L_x_4221) ;  /* 0x0000000000048947 */ /* 0x000fea0003800000 */
[----:B------:R-:W-:Y:S01]  /*e330*/  BPT.TRAP 0x1 ;  /* 0x000000040000795c */ /* 0x000fe20000300000 */
.L_x_4221:
[----:B------:R-:W-:Y:S01]  /*e340*/  IMAD R10, R2, 0x200, R4 ;  /* 0x00000200020a7824 */ /* 0x000fe200078e0204 */
[----:B--2---:R-:W-:Y:S06]  /*e350*/  @P2 BRA `(.L_x_4222) ;  /* 0x0000000000082947 */ /* 0x004fec0003800000 */
[----:B------:R-:W2:Y:S02]  /*e360*/  SYNCS.PHASECHK.TRANS64.TRYWAIT P2, [R12+URZ+0x38830], R11 ;  /* 0x0388300b0c0075a7 */ /* 0x000ea4000804017f */
[----:B--2---:R-:W-:Y:S05]  /*e370*/  @!P2 BRA `(.L_x_4223) ;  /* 0x00000098008ca947 */ /* 0x004fea0003800000 */
.L_x_4222:
        /* <DEDUP_REMOVED lines=22> */
.L_x_4224:
[----:B------:R3:W4:Y:S01]  /*e4e0*/  SYNCS.PHASECHK.TRANS64.TRYWAIT P2, [R12+URZ+0x38850], R11 ;  /* 0x0388500b0c0075a7 */ /* 0x000722000804017f */
[----:B------:R-:W-:Y:S05]  /*e4f0*/  @!P0 BRA `(.L_x_4225) ;  /* 0x0000000000048947 */ /* 0x000fea0003800000 */
[----:B------:R-:W-:Y:S01]  /*e500*/  BPT.TRAP 0x1 ;  /* 0x000000040000795c */ /* 0x000fe20000300000 */
.L_x_4225:
[----:B------:R-:W-:Y:S01]  /*e510*/  IMAD R10, R2, 0x1000, R3 ;  /* 0x00001000020a7824 */ /* 0x000fe200078e0203 */
[----:B----4-:R-:W-:Y:S06]  /*e520*/  @P2 BRA `(.L_x_4226) ;  /* 0x0000000000082947 */ /* 0x010fec0003800000 */
[----:B------:R-:W4:Y:S02]  /*e530*/  SYNCS.PHASECHK.TRANS64.TRYWAIT P2, [R12+URZ+0x38850], R11 ;  /* 0x0388500b0c0075a7 */ /* 0x000f24000804017f */
[----:B----4-:R-:W-:Y:S05]  /*e540*/  @!P2 BRA `(.L_x_4227) ;  /* 0x00000098002ca947 */ /* 0x010fea0003800000 */
.L_x_4226:
[----:B------:R-:W-:Y:S01]  /*e550*/  R2UR UR26, R10 ;  /* 0x000000000a1a72ca */ /* 0x000fe200000e0000 */
[----:B------:R-:W-:Y:S01]  /*e560*/  WARPGROUP.ARRIVE ;  /* 0x00000000000079c5 */ /* 0x000fe20000000000 */
[----:B------:R-:W-:Y:S01]  /*e570*/  UMOV UR27, 0x40000040 ;  /* 0x40000040001b7882 */ /* 0x000fe20000000000 */
[----:B-1234-:R-:W-:Y:S01]  /*e580*/  VIADD R11, R0, 0x2 ;  /* 0x00000002000b7836 */ /* 0x01efe20000000000 */
[----:B------:R-:W-:Y:S01]  /*e590*/  UMOV UR29, 0x40000040 ;  /* 0x40000040001d7882 */ /* 0x000fe20000000000 */
[----:B------:R-:W-:Y:S01]  /*e5a0*/  VIADD R20, R10, 0x2 ;  /* 0x000000020a147836 */ /* 0x000fe20000000000 */
        /* <DEDUP_REMOVED lines=409> */
.L_x_4230:
[----:B------:R-:W-:-:S05]  /*ff40*/  IMAD.U32 R174, RZ, RZ, UR6 ;  /* 0x00000006ffae7e24 */ /* 0x000fca000f8e00ff */
[----:B------:R-:W-:-:S13]  /*ff50*/  ISETP.NE.AND P2, PT, R174, 0x1, PT ;  /* 0x00000001ae00780c */ /* 0x000fda0003f45270 */
[----:B------:R-:W2:Y:S02]  /*ff60*/  @P2 LDC.64 R10, c[0x0][0xae0] ;  /* 0x0002b800ff0a2b82 */ /* 0x000ea40000000a00 */
[----:B--2---:R-:W-:-:S05]  /*ff70*/  @P2 IMAD.HI.U32 R10, R175, R10, RZ ;  /* 0x0000000aaf0a2227 */ /* 0x004fca00078e00ff */
[----:B------:R-:W-:-:S07]  /*ff80*/  @P2 SHF.R.U32.HI R175, RZ, R11, R10 ;  /* 0x0000000bffaf2219 */ /* 0x000fce000001160a */
.L_x_4231:
[----:B------:R-:W-:Y:S05]  /*ff90*/  BSYNC B0 ;  /* 0x0000000000007941 */ /* 0x000fea0003800000 */
.L_x_4229:
[----:B------:R-:W-:-:S05]  /*ffa0*/  IMAD R10, R175, R174, -R172 ;  /* 0x000000aeaf0a7224 */ /* 0x000fca00078e0aac */
[----:B------:R-:W-:-:S04]  /*ffb0*/  IADD3 R10, -R17, R10, RZ ;  /* 0x0000000a110a7210 */ /* 0x000fc80007ffe1ff */
[----:B------:R-:W-:Y:S02]  /*ffc0*/  VIADDMNMX R173, R10, R174, R173, PT ;  /* 0x000000ae0aad7246 */ /* 0x000fe400038001ad */
[----:B------:R-:W-:-:S07]  /*ffd0*/  VIMNMX R181, R181, R10, !PT ;  /* 0x0000000ab5b57248 */ /* 0x000fce0007fe0100 */
.L_x_4228:
[----:B------:R-:W-:Y:S01]  /*ffe0*/  ISETP.GT.AND P2, PT, R8, -0x1, PT ;  /* 0xffffffff0800780c */ /* 0x000fe20003f44270 */
[----:B------:R-:W-:-:S03]  /*fff0*/  VIADD R10, R178, UR5 ;  /* 0x00000005b20a7c36 */ /* 0x000fc60008000000 */
[C---:B------:R-:W-:Y:S02]  /*10000*/  ISETP.GT.AND P3, PT, R181.reuse, RZ, P2 ;  /* 0x000000ffb500720c */ /* 0x040fe40001764270 */
[----:B------:R-:W-:Y:S02]  /*10010*/  ISETP.GT.AND P5, PT, R181, 0x1, P2 ;  /* 0x00000001b500780c */ /* 0x000fe400017a4270 */
[----:B------:R-:W-:Y:S02]  /*10020*/  ISETP.LT.OR P4, PT, R173, 0x1, P3 ;  /* 0x00000001ad00780c */ /* 0x000fe40001f81670 */
[----:B------:R-:W-:Y:S02]  /*10030*/  ISETP.GT.AND P3, PT, R181, 0x8, P2 ;  /* 0x00000008b500780c */ /* 0x000fe40001764270 */
        /* <DEDUP_REMOVED lines=32> */
[----:B------:R-:W-:Y:S01]  /*10240*/  FSEL R175, R168, -INF , !P5 ;  /* 0xff800000a8af7808 */ /* 0x000fe20006800000 */
[----:B------:R-:W-:Y:S01]  /*10250*/  VIADD R168, R178, UR4 ;  /* 0x00000004b2a87c36 */ /* 0x000fe20008000000 */
        /* <DEDUP_REMOVED lines=8> */
[--C-:B------:R-:W-:Y:S02]  /*102e0*/  IADD3 R169, R10, 0x8, R5.reuse ;  /* 0x000000080aa97810 */ /* 0x100fe40007ffe005 */
[----:B------:R-:W-:Y:S02]  /*102f0*/  IADD3 R168, R168, 0x8, R5 ;  /* 0x00000008a8a87810 */ /* 0x000fe40007ffe005 */
[----:B------:R-:W-:-:S02]  /*10300*/  FSEL R178, R170, -INF , !P5 ;  /* 0xff800000aab27808 */ /* 0x000fc40006800000 */
        /* <DEDUP_REMOVED lines=16> */
.L_x_4234:
[----:B------:R-:W-:-:S05]  /*10410*/  IMAD.U32 R170, RZ, RZ, UR6 ;  /* 0x00000006ffaa7e24 */ /* 0x000fca000f8e00ff */
[----:B------:R-:W-:-:S13]  /*10420*/  ISETP.NE.AND P3, PT, R170, 0x1, PT ;  /* 0x00000001aa00780c */ /* 0x000fda0003f65270 */
[----:B------:R-:W1:Y:S02]  /*10430*/  @P3 LDC.64 R10, c[0x0][0xae0] ;  /* 0x0002b800ff0a3b82 */ /* 0x000e640000000a00 */
[----:B-1----:R-:W-:-:S05]  /*10440*/  @P3 IMAD.HI.U32 R10, R171, R10, RZ ;  /* 0x0000000aab0a3227 */ /* 0x002fca00078e00ff */
[----:B------:R-:W-:-:S07]  /*10450*/  @P3 SHF.R.U32.HI R171, RZ, R11, R10 ;  /* 0x0000000bffab3219 */ /* 0x000fce000001160a */
.L_x_4235:
[----:B------:R-:W-:Y:S05]  /*10460*/  BSYNC B0 ;  /* 0x0000000000007941 */ /* 0x000fea0003800000 */
.L_x_4233:
[----:B------:R-:W-:-:S04]  /*10470*/  IMAD R172, R171, R170, -R172 ;  /* 0x000000aaabac7224 */ /* 0x000fc800078e0aac */
[----:B------:R-:W-:-:S05]  /*10480*/  IMAD.IADD R172, R172, 0x1, -R17 ;  /* 0x00000001acac7824 */ /* 0x000fca00078e0a11 */
[----:B------:R-:W-:Y:S02]  /*10490*/  VIADDMNMX R169, R172, R170, R169, PT ;  /* 0x000000aaaca97246 */ /* 0x000fe400038001a9 */
[----:B------:R-:W-:-:S07]  /*104a0*/  VIMNMX R168, R168, R172, !PT ;  /* 0x000000aca8a87248 */ /* 0x000fce0007fe0100 */
.L_x_4232:
        /* <DEDUP_REMOVED lines=22> */
[----:B------:R-:W-:Y:S02]  /*10610*/  FMNMX.FTZ R20, R182, R15, !PT ;  /* 0x0000000fb6147209 */ /* 0x000fe40007810000 */
[----:B------:R-:W-:Y:S02]  /*10620*/  FMNMX.FTZ R11, R175, R10, !PT ;  /* 0x0000000aaf0b7209 */ /* 0x000fe40007810000 */
[----:B------:R-:W-:Y:S02]  /*10630*/  FSEL R152, R152, -INF , !P4 ;  /* 0xff80000098987808 */ /* 0x000fe40006000000 */
[----:B------:R-:W-:Y:S02]  /*10640*/  FMNMX.FTZ R10, R176, R11, !PT ;  /* 0x0000000bb00a7209 */ /* 0x000fe40007810000 */
[----:B------:R-:W-:-:S02]  /*10650*/  ISETP.LT.OR P5, PT, R169, 0xa, P5 ;  /* 0x0000000aa900780c */ /* 0x000fc40002fa1670 */
[----:B------:R-:W-:Y:S02]  /*10660*/  FMNMX.FTZ R11, R177, R10, !PT ;  /* 0x0000000ab10b7209 */ /* 0x000fe40007810000 */
[----:B------:R-:W-:Y:S02]  /*10670*/  ISETP.GT.AND P4, PT, R168, 0x10, P2 ;  /* 0x00000010a800780c */ /* 0x000fe40001784270 */
[----:B------:R-:W-:Y:S02]  /*10680*/  FMNMX.FTZ R10, R178, R11, !PT ;  /* 0x0000000bb20a7209 */ /* 0x000fe40007810000 */
[----:B------:R-:W-:Y:S02]  /*10690*/  FSEL R153, R153, -INF , !P5 ;  /* 0xff80000099997808 */ /* 0x000fe40006800000 */
[----:B------:R-:W-:Y:S02]  /*106a0*/  FMNMX.FTZ R11, R179, R10, !PT ;  /* 0x0000000ab30b7209 */ /* 0x000fe40007810000 */
[----:B------:R-:W-:-:S02]  /*106b0*/  ISETP.LT.OR P4, PT, R169, 0x11, P4 ;  /* 0x00000011a900780c */ /* 0x000fc40002781670 */
[----:B------:R-:W-:Y:S02]  /*106c0*/  FMNMX.FTZ R11, R180, R11, !PT ;  /* 0x0000000bb40b7209 */ /* 0x000fe40007810000 */
[----:B------:R-:W-:Y:S02]  /*106d0*/  ISETP.GT.AND P5, PT, R168, 0x11, P2 ;  /* 0x00000011a800780c */ /* 0x000fe400017a4270 */
[----:B------:R-:W-:Y:S01]  /*106e0*/  FSEL R154, R154, -INF , !P4 ;  /* 0xff8000009a9a7808 */ /* 0x000fe20006000000 */
[----:B------:R-:W1:Y:S01]  /*106f0*/  SHFL.BFLY PT, R10, R11, 0x2, 0x1f ;  /* 0x0c401f000b0a7f89 */ /* 0x000e6200000e0000 */
[C---:B------:R-:W-:Y:S02]  /*10700*/  ISETP.GT.AND P3, PT, R168.reuse, 0x18, P2 ;  /* 0x00000018a800780c */ /* 0x040fe40001764270 */
[----:B------:R-:W-:Y:S02]  /*10710*/  ISETP.LT.OR P5, PT, R169, 0x12, P5 ;  /* 0x00000012a900780c */ /* 0x000fe40002fa1670 */
[----:B------:R-:W-:-:S02]  /*10720*/  ISETP.GT.AND P4, PT, R168, 0x19, P2 ;  /* 0x00000019a800780c */ /* 0x000fc40001784270 */
[----:B------:R-:W-:Y:S02]  /*10730*/  ISETP.LT.OR P3, PT, R169, 0x19, P3 ;  /* 0x00000019a900780c */ /* 0x000fe40001f61670 */
[----:B------:R-:W-:Y:S02]  /*10740*/  FSEL R155, R155, -INF , !P5 ;  /* 0xff8000009b9b7808 */ /* 0x000fe40006800000 */
[----:B------:R-:W-:Y:S02]  /*10750*/  ISETP.GT.AND P5, PT, R168, 0x20, P2 ;  /* 0x00000020a800780c */ /* 0x000fe400017a4270 */
[----:B------:R-:W-:Y:S02]  /*10760*/  ISETP.LT.OR P4, PT, R169, 0x1a, P4 ;  /* 0x0000001aa900780c */ /* 0x000fe40002781670 */
[----:B------:R-:W-:Y:S02]  /*10770*/  FSEL R156, R156, -INF , !P3 ;  /* 0xff8000009c9c7808 */ /* 0x000fe40005800000 */
[----:B------:R-:W-:-:S02]  /*10780*/  ISETP.GT.AND P3, PT, R168, 0x21, P2 ;  /* 0x00000021a800780c */ /* 0x000fc40001764270 */
[----:B------:R-:W-:Y:S02]  /*10790*/  ISETP.LT.OR P5, PT, R169, 0x21, P5 ;  /* 0x00000021a900780c */ /* 0x000fe40002fa1670 */
[----:B------:R-:W-:Y:S02]  /*107a0*/  FSEL R157, R157, -INF , !P4 ;  /* 0xff8000009d9d7808 */ /* 0x000fe40006000000 */
[----:B------:R-:W-:Y:S02]  /*107b0*/  ISETP.GT.AND P4, PT, R168, 0x28, P2 ;  /* 0x00000028a800780c */ /* 0x000fe40001784270 */
[----:B-1----:R-:W-:Y:S02]  /*107c0*/  FMNMX.FTZ R170, R11, R10, !PT ;  /* 0x0000000a0baa7209 */ /* 0x002fe40007810000 */
[----:B------:R-:W-:Y:S02]  /*107d0*/  FMNMX.FTZ R11, R181, R20, !PT ;  /* 0x00000014b50b7209 */ /* 0x000fe40007810000 */
[----:B------:R-:W-:Y:S01]  /*107e0*/  ISETP.LT.OR P3, PT, R169, 0x22, P3 ;  /* 0x00000022a900780c */ /* 0x000fe20001f61670 */
[----:B------:R-:W1:Y:S01]  /*107f0*/  SHFL.BFLY PT, R171, R170, 0x1, 0x1f ;  /* 0x0c201f00aaab7f89 */ /* 0x000e6200000e0000 */
[----:B------:R-:W-:-:S02]  /*10800*/  FMNMX.FTZ R20, R152, R11, !PT ;  /* 0x0000000b98147209 */ /* 0x000fc40007810000 */
[----:B------:R-:W-:Y:S02]  /*10810*/  FSEL R158, R158, -INF , !P5 ;  /* 0xff8000009e9e7808 */ /* 0x000fe40006800000 */
[----:B------:R-:W-:Y:S02]  /*10820*/  FMNMX.FTZ R11, R153, R20, !PT ;  /* 0x00000014990b7209 */ /* 0x000fe40007810000 */
[----:B------:R-:W-:Y:S02]  /*10830*/  ISETP.LT.OR P4, PT, R169, 0x29, P4 ;  /* 0x00000029a900780c */ /* 0x000fe40002781670 */
[----:B------:R-:W-:Y:S02]  /*10840*/  FMNMX.FTZ R20, R154, R11, !PT ;  /* 0x0000000b9a147209 */ /* 0x000fe40007810000 */
[----:B------:R-:W-:Y:S02]  /*10850*/  FSEL R159, R159, -INF , !P3 ;  /* 0xff8000009f9f7808 */ /* 0x000fe40005800000 */
[----:B------:R-:W-:-:S02]  /*10860*/  FMNMX.FTZ R21, R155, R20, !PT ;  /* 0x000000149b157209 */ /* 0x000fc40007810000 */
[----:B------:R-:W-:Y:S02]  /*10870*/  ISETP.GT.AND P3, PT, R168, 0x29, P2 ;  /* 0x00000029a800780c */ /* 0x000fe40001764270 */
[----:B------:R-:W-:Y:S02]  /*10880*/  FMNMX.FTZ R20, R156, R21, !PT ;  /* 0x000000159c147209 */ /* 0x000fe40007810000 */
[----:B------:R-:W-:Y:S02]  /*10890*/  FSEL R160, R160, -INF , !P4 ;  /* 0xff800000a0a07808 */ /* 0x000fe40006000000 */
[----:B------:R-:W-:Y:S02]  /*108a0*/  ISETP.GT.AND P4, PT, R168, 0x30, P2 ;  /* 0x00000030a800780c */ /* 0x000fe40001784270 */
[----:B------:R-:W-:Y:S02]  /*108b0*/  ISETP.LT.OR P3, PT, R169, 0x2a, P3 ;  /* 0x0000002aa900780c */ /* 0x000fe40001f61670 */
[----:B-1----:R-:W-:-:S02]  /*108c0*/  FMNMX.FTZ R10, R170, R171, !PT ;  /* 0x000000abaa0a7209 */ /* 0x002fc40007810000 */
[----:B------:R-:W-:Y:S02]  /*108d0*/  FMNMX.FTZ R171, R157, R20, !PT ;  /* 0x000000149dab7209 */ /* 0x000fe40007810000 */
[----:B------:R-:W-:Y:S01]  /*108e0*/  ISETP.LT.OR P4, PT, R169, 0x31, P4 ;  /* 0x00000031a900780c */ /* 0x000fe20002781670 */
[----:B------:R-:W-:Y:S01]  /*108f0*/  FMUL.FTZ R11, R10, UR10 ;  /* 0x0000000a0a0b7c20 */ /* 0x000fe20008410000 */
[----:B------:R-:W-:Y:S02]  /*10900*/  FMNMX.FTZ R20, R158, R171, !PT ;  /* 0x000000ab9e147209 */ /* 0x000fe40007810000 */
[----:B------:R-:W-:Y:S02]  /*10910*/  FSEL R161, R161, -INF , !P3 ;  /* 0xff800000a1a17808 */ /* 0x000fe40005800000 */
[----:B------:R-:W-:Y:S02]  /*10920*/  FMNMX.FTZ R171, R159, R20, !PT ;  /* 0x000000149fab7209 */ /* 0x000fe40007810000 */
[----:B------:R-:W-:-:S02]  /*10930*/  ISETP.GT.AND P3, PT, R168, 0x31, P2 ;  /* 0x00000031a800780c */ /* 0x000fc40001764270 */
[----:B------:R-:W-:Y:S02]  /*10940*/  FMNMX.FTZ R170, R160, R171, !PT ;  /* 0x000000aba0aa7209 */ /* 0x000fe40007810000 */
[----:B------:R-:W-:Y:S02]  /*10950*/  FSEL R162, R162, -INF , !P4 ;  /* 0xff800000a2a27808 */ /* 0x000fe40006000000 */
[C---:B------:R-:W-:Y:S02]  /*10960*/  ISETP.GT.AND P4, PT, R168.reuse, 0x38, P2 ;  /* 0x00000038a800780c */ /* 0x040fe40001784270 */
[----:B------:R-:W-:Y:S02]  /*10970*/  ISETP.LT.OR P3, PT, R169, 0x32, P3 ;  /* 0x00000032a900780c */ /* 0x000fe40001f61670 */
[----:B------:R-:W-:Y:S02]  /*10980*/  FMNMX.FTZ R171, R161, R170, !PT ;  /* 0x000000aaa1ab7209 */ /* 0x000fe40007810000 */
[----:B------:R-:W-:-:S02]  /*10990*/  ISETP.GT.AND P2, PT, R168, 0x39, P2 ;  /* 0x00000039a800780c */ /* 0x000fc40001744270 */
[----:B------:R-:W-:Y:S02]  /*109a0*/  ISETP.LT.OR P4, PT, R169, 0x39, P4 ;  /* 0x00000039a900780c */ /* 0x000fe40002781670 */
[----:B------:R-:W-:Y:S02]  /*109b0*/  FSEL R163, R163, -INF , !P3 ;  /* 0xff800000a3a37808 */ /* 0x000fe40005800000 */
[----:B------:R-:W-:Y:S02]  /*109c0*/  FMNMX.FTZ R170, R162, R171, !PT ;  /* 0x000000aba2aa7209 */ /* 0x000fe40007810000 */
[----:B------:R-:W-:Y:S02]  /*109d0*/  FSETP.NEU.FTZ.AND P5, PT, R10, -INF , PT ;  /* 0xff8000000a00780b */ /* 0x000fe40003fbd000 */
[----:B------:R-:W-:Y:S02]  /*109e0*/  ISETP.LT.OR P2, PT, R169, 0x3a, P2 ;  /* 0x0000003aa900780c */ /* 0x000fe40001741670 */
[----:B------:R-:W-:-:S02]  /*109f0*/  FSEL R164, R164, -INF , !P4 ;  /* 0xff800000a4a47808 */ /* 0x000fc40006000000 */
[----:B------:R-:W-:Y:S02]  /*10a00*/  FMNMX.FTZ R171, R163, R170, !PT ;  /* 0x000000aaa3ab7209 */ /* 0x000fe40007810000 */
[----:B------:R-:W-:Y:S02]  /*10a10*/  FSEL R11, R11, RZ, P5 ;  /* 0x000000ff0b0b7208 */ /* 0x000fe40002800000 */
[----:B------:R-:W-:Y:S02]  /*10a20*/  FSEL R165, R165, -INF , !P2 ;  /* 0xff800000a5a57808 */ /* 0x000fe40005000000 */
[----:B------:R-:W-:Y:S01]  /*10a30*/  FMNMX.FTZ R170, R164, R171, !PT ;  /* 0x000000aba4aa7209 */ /* 0x000fe20007810000 */
[--C-:B------:R-:W-:Y:S01]  /*10a40*/  FFMA.FTZ R196, R196, UR10, -R11.reuse ;  /* 0x0000000ac4c47c23 */ /* 0x100fe2000801080b */
[--C-:B------:R-:W-:Y:S01]  /*10a50*/  FFMA.FTZ R183, R167, UR10, -R11.reuse ;  /* 0x0000000aa7b77c23 */ /* 0x100fe2000801080b */
[--C-:B------:R-:W-:Y:S01]  /*10a60*/  FFMA.FTZ R21, R174, UR10, -R11.reuse ;  /* 0x0000000aae157c23 */ /* 0x100fe2000801080b */
[----:B------:R-:W-:Y:S01]  /*10a70*/  FMNMX.FTZ R195, R165, R170, !PT ;  /* 0x000000aaa5c37209 */ /* 0x000fe20007810000 */
[----:B------:R1:W-:Y:S01]  /*10a80*/  MUFU.EX2 R20, R196 ;  /* 0x000000c400147308 */ /* 0x0003e20000000800 */
        /* <DEDUP_REMOVED lines=13> */
[----:B------:R-:W-:Y:S01]  /*10b60*/  FFMA.FTZ R180, R180, UR10, -R11 ;  /* 0x0000000ab4b47c23 */ /* 0x000fe2000801080b */
[----:B------:R-:W-:Y:S01]  /*10b70*/  FSEL R166, R10, RZ, P5 ;  /* 0x000000ff0aa67208 */ /* 0x000fe20002800000 */
[----:B------:R2:W-:Y:S01]  /*10b80*/  MUFU.EX2 R170, R199 ;  /* 0x000000c700aa7308 */ /* 0x0005e20000000800 */
[----:B------:R-:W-:-:S02]  /*10b90*/  IADD3 R198, -R22, RZ, RZ ;  /* 0x000000ff16c67210 */ /* 0x000fc40007ffe1ff */
[----:B------:R-:W-:Y:S01]  /*10ba0*/  @!P1 PRMT R12, RZ, 0x654, R12 ;  /* 0x00000654ff0c9816 */ /* 0x000fe2000000000c */
[----:B------:R-:W-:-:S04]  /*10bb0*/  FADD.FTZ R166, -R166, R13 ;  /* 0x0000000da6a67221 */ /* 0x000fc80000010100 */
[----:B------:R-:W-:Y:S01]  /*10bc0*/  FMUL.FTZ R166, R166, UR10 ;  /* 0x0000000aa6a67c20 */ /* 0x000fe20008410000 */
[----:B------:R-:W3:Y:S01]  /*10bd0*/  MUFU.EX2 R21, R21 ;  /* 0x0000001500157308 */ /* 0x000ee20000000800 */
[----:B-1----:R-:W-:-:S07]  /*10be0*/  FMNMX.FTZ R196, R195, R196, !PT ;  /* 0x000000c4c3c47209 */ /* 0x002fce0007810000 */
[----:B------:R-:W-:Y:S01]  /*10bf0*/  MUFU.EX2 R168, R168 ;  /* 0x000000a800a87308 */ /* 0x000fe20000000800 */
[----:B------:R-:W-:Y:S01]  /*10c00*/  IMAD R195, R2, 0x1000, R18 ;  /* 0x0000100002c37824 */ /* 0x000fe200078e0212 */
[----:B------:R-:W1:Y:S03]  /*10c10*/  SHFL.BFLY PT, R167, R196, 0x1, 0x1f ;  /* 0x0c201f00c4a77f89 */ /* 0x000e6600000e0000 */
[C---:B------:R-:W-:Y:S01]  /*10c20*/  VIADD R209, R195.reuse, 0x80 ;  /* 0x00000080c3d17836 */ /* 0x040fe20000000000 */
[----:B------:R-:W-:Y:S02]  /*10c30*/  R2UR UR6, R195 ;  /* 0x00000000c30672ca */ /* 0x000fe400000e0000 */
[----:B------:R-:W-:Y:S08]  /*10c40*/  MUFU.EX2 R169, R169 ;  /* 0x000000a900a97308 */ /* 0x000ff00000000800 */
[----:B------:R-:W-:Y:S08]  /*10c50*/  MUFU.EX2 R171, R171 ;  /* 0x000000ab00ab7308 */ /* 0x000ff00000000800 */
[----:B------:R-:W-:Y:S01]  /*10c60*/  MUFU.EX2 R172, R172 ;  /* 0x000000ac00ac7308 */ /* 0x000fe20000000800 */
[----:B-1----:R-:W-:-:S04]  /*10c70*/  FMNMX.FTZ R11, R196, R167, !PT ;  /* 0x000000a7c40b7209 */ /* 0x002fc80007810000 */
[C---:B------:R-:W-:Y:S01]  /*10c80*/  FSETP.NEU.FTZ.AND P2, PT, R11.reuse, -INF , PT ;  /* 0xff8000000b00780b */ /* 0x040fe20003f5d000 */
[----:B------:R-:W-:Y:S02]  /*10c90*/  FMUL.FTZ R167, R11, UR10 ;  /* 0x0000000a0ba77c20 */ /* 0x000fe40008410000 */
[----:B------:R-:W1:Y:S03]  /*10ca0*/  MUFU.EX2 R196, R166 ;  /* 0x000000a600c47308 */ /* 0x000e660000000800 */
[----:B------:R-:W-:-:S05]  /*10cb0*/  FSEL R167, R167, RZ, P2 ;  /* 0x000000ffa7a77208 */ /* 0x000fca0001000000 */
[----:B------:R-:W4:Y:S01]  /*10cc0*/  MUFU.EX2 R173, R173 ;  /* 0x000000ad00ad7308 */ /* 0x000f220000000800 */
[--C-:B------:R-:W-:Y:S01]  /*10cd0*/  FFMA.FTZ R13, R181, UR10, -R167.reuse ;  /* 0x0000000ab50d7c23 */ /* 0x100fe200080108a7 */
        /* <DEDUP_REMOVED lines=12> */
[--C-:B--2---:R-:W-:Y:S01]  /*10da0*/  FFMA.FTZ R199, R161, UR10, -R167.reuse ;  /* 0x0000000aa1c77c23 */ /* 0x104fe200080108a7 */
[--C-:B------:R-:W-:Y:S01]  /*10db0*/  FFMA.FTZ R154, R154, UR10, -R167.reuse ;  /* 0x0000000a9a9a7c23 */ /* 0x100fe200080108a7 */
[--C-:B------:R-:W-:Y:S01]  /*10dc0*/  FFMA.FTZ R155, R156, UR10, -R167.reuse ;  /* 0x0000000a9c9b7c23 */ /* 0x100fe200080108a7 */
[----:B------:R-:W-:Y:S01]  /*10dd0*/  FFMA.FTZ R201, R162, UR10, -R167 ;  /* 0x0000000aa2c97c23 */ /* 0x000fe200080108a7 */
[----:B------:R-:W2:Y:S01]  /*10de0*/  MUFU.EX2 R15, R15 ;  /* 0x0000000f000f7308 */ /* 0x000ea20000000800 */
[----:B------:R-:W-:-:S02]  /*10df0*/  @!P2 IMAD R14, R14, 0x40, R19 ;  /* 0x000000400e0ea824 */ /* 0x000fc400078e0213 */
[--C-:B------:R-:W-:Y:S01]  /*10e00*/  FFMA.FTZ R202, R163, UR10, -R167.reuse ;  /* 0x0000000aa3ca7c23 */ /* 0x100fe200080108a7 */
[--C-:B------:R-:W-:Y:S01]  /*10e10*/  FFMA.FTZ R203, R164, UR10, -R167.reuse ;  /* 0x0000000aa4cb7c23 */ /* 0x100fe200080108a7 */
[----:B------:R-:W-:Y:S01]  /*10e20*/  FFMA.FTZ R204, R165, UR10, -R167 ;  /* 0x0000000aa5cc7c23 */ /* 0x000fe200080108a7 */
[----:B---3--:R-:W-:Y:S01]  /*10e30*/  F2FP.F16.F32.PACK_AB R152, R20, R21 ;  /* 0x000000151498723e */ /* 0x008fe200000000ff */
[----:B-1----:R-:W-:Y:S01]  /*10e40*/  FMUL.FTZ R24, R24, R196 ;  /* 0x000000c418187220 */ /* 0x002fe20000410000 */
[----:B------:R-:W-:Y:S01]  /*10e50*/  @!P2 LEA R153, R14, UR36, 0x2 ;  /* 0x000000240e99ac11 */ /* 0x000fe2000f8e10ff */
[----:B------:R-:W-:Y:S01]  /*10e60*/  MUFU.EX2 R182, R182 ;  /* 0x000000b600b67308 */ /* 0x000fe20000000800 */
[----:B------:R-:W-:Y:S01]  /*10e70*/  F2FP.F16.F32.PACK_AB R156, R171, R170 ;  /* 0x000000aaab9c723e */ /* 0x000fe200000000ff */
[----:B------:R-:W-:Y:S01]  /*10e80*/  FMUL.FTZ R25, R25, R196 ;  /* 0x000000c419197220 */ /* 0x000fe20000410000 */
[----:B----4-:R-:W-:Y:S01]  /*10e90*/  F2FP.F16.F32.PACK_AB R158, R173, R172 ;  /* 0x000000acad9e723e */ /* 0x010fe200000000ff */
[----:B------:R-:W-:Y:S01]  /*10ea0*/  @!P2 STS [R153+0x38400], R196 ;  /* 0x038400c49900a388 */ /* 0x000fe20000000800 */
[-C--:B------:R-:W-:Y:S01]  /*10eb0*/  FMUL.FTZ R28, R28, R196.reuse ;  /* 0x000000c41c1c7220 */ /* 0x080fe20000410000 */
[-C--:B------:R-:W-:Y:S01]  /*10ec0*/  FMUL.FTZ R29, R29, R196.reuse ;  /* 0x000000c41d1d7220 */ /* 0x080fe20000410000 */
[-C--:B------:R-:W-:Y:S01]  /*10ed0*/  FMUL.FTZ R32, R32, R196.reuse ;  /* 0x000000c420207220 */ /* 0x080fe20000410000 */
[----:B------:R-:W1:Y:S01]  /*10ee0*/  MUFU.EX2 R13, R13 ;  /* 0x0000000d000d7308 */ /* 0x000e620000000800 */
[----:B--2---:R1:W-:Y:S01]  /*10ef0*/  @!P2 STS [R153+0x38420], R15 ;  /* 0x0384200f9900a388 */ /* 0x0043e20000000800 */
        /* <DEDUP_REMOVED lines=48> */
[----:B------:R-:W-:Y:S01]  /*11200*/  BAR.SYNC.DEFER_BLOCKING 0xf, 0x100 ;  /* 0x03c4000000007b1d */ /* 0x000fe20000010000 */
[----:B---3--:R-:W-:Y:S01]  /*11210*/  F2FP.F16.F32.PACK_AB R157, R197, R14 ;  /* 0x0000000ec59d723e */ /* 0x008fe200000000ff */
        /* <DEDUP_REMOVED lines=23> */
[----:B------:R-:W-:Y:S01]  /*11390*/  FMUL.FTZ R149, R149, R196 ;  /* 0x000000c495957220 */ /* 0x000fe20000410000 */
        /* <DEDUP_REMOVED lines=79> */
[----:B------:R2:W-:Y:S01]  /*11890*/  STSM.16.M88.4 [R23+0x36400], R152 ;  /* 0x0364009817007844 */ /* 0x0005e20000000200 */
[----:B------:R-:W-:Y:S01]  /*118a0*/  FFMA.FTZ R21, R196, R6, R21 ;  /* 0x00000006c4157223 */ /* 0x000fe20000010015 */
[----:B------:R-:W-:Y:S01]  /*118b0*/  FFMA.FTZ R182, R15, R7, R182 ;  /* 0x000000070fb67223 */ /* 0x000fe200000100b6 */
[----:B------:R-:W-:Y:S01]  /*118c0*/  ISETP.GT.AND P2, PT, R8, UR37, PT ;  /* 0x0000002508007c0c */ /* 0x000fe2000bf44270 */
[----:B------:R2:W-:Y:S01]  /*118d0*/  STSM.16.M88.4 [R186], R156 ;  /* 0x0000009cba007844 */ /* 0x0005e20000000200 */
[----:B------:R-:W3:Y:S01]  /*118e0*/  MUFU.EX2 R202, R202 ;  /* 0x000000ca00ca7308 */ /* 0x000ee20000000800 */
[----:B-1----:R-:W-:Y:S01]  /*118f0*/  F2FP.F16.F32.PACK_AB R166, R180, R179 ;  /* 0x000000b3b4a6723e */ /* 0x002fe200000000ff */
[----:B------:R-:W-:Y:S01]  /*11900*/  FADD.FTZ R21, R20, R21 ;  /* 0x0000001514157221 */ /* 0x000fe20000010000 */
[----:B------:R2:W-:Y:S01]  /*11910*/  STSM.16.M88.4 [R184], R160 ;  /* 0x000000a0b8007844 */ /* 0x0005e20000000200 */
[----:B------:R-:W-:Y:S01]  /*11920*/  FADD.FTZ R182, R13, R182 ;  /* 0x000000b60db67221 */ /* 0x000fe20000010000 */
[----:B------:R-:W-:-:S02]  /*11930*/  IMAD.MOV.U32 R13, RZ, RZ, R10 ;  /* 0x000000ffff0d7224 */ /* 0x000fc400078e000a */
[----:B------:R-:W-:Y:S01]  /*11940*/  FADD.FTZ R168, R168, R21 ;  /* 0x00000015a8a87221 */ /* 0x000fe20000010000 */
[----:B------:R-:W-:Y:S01]  /*11950*/  IMAD.MOV.U32 R15, RZ, RZ, R11 ;  /* 0x000000ffff0f7224 */ /* 0x000fe200078e000b */
[----:B------:R-:W-:Y:S01]  /*11960*/  MUFU.EX2 R203, R203 ;  /* 0x000000cb00cb7308 */ /* 0x000fe20000000800 */
[----:B------:R-:W-:Y:S01]  /*11970*/  FADD.FTZ R181, R181, R182 ;  /* 0x000000b6b5b57221 */ /* 0x000fe20000010000 */
[----:B------:R-:W-:-:S03]  /*11980*/  FADD.FTZ R169, R169, R168 ;  /* 0x000000a8a9a97221 */ /* 0x000fc60000010000 */
[----:B------:R-:W-:Y:S01]  /*11990*/  FADD.FTZ R181, R198, R181 ;  /* 0x000000b5c6b57221 */ /* 0x000fe20000010000 */
[----:B------:R-:W-:Y:S02]  /*119a0*/  FADD.FTZ R170, R170, R169 ;  /* 0x000000a9aaaa7221 */ /* 0x000fe40000010000 */
[----:B------:R-:W1:Y:S01]  /*119b0*/  MUFU.EX2 R204, R204 ;  /* 0x000000cc00cc7308 */ /* 0x000e620000000800 */
[----:B---3--:R-:W-:Y:S01]  /*119c0*/  F2FP.F16.F32.PACK_AB R165, R202, R201 ;  /* 0x000000c9caa5723e */ /* 0x008fe200000000ff */
[----:B------:R-:W-:Y:S01]  /*119d0*/  FADD.FTZ R14, R14, R181 ;  /* 0x000000b50e0e7221 */ /* 0x000fe20000010000 */
[----:B------:R-:W-:-:S03]  /*119e0*/  FADD.FTZ R171, R171, R170 ;  /* 0x000000aaabab7221 */ /* 0x000fc60000010000 */
[----:B------:R-:W-:Y:S01]  /*119f0*/  FADD.FTZ R197, R197, R14 ;  /* 0x0000000ec5c57221 */ /* 0x000fe20000010000 */
[----:B------:R-:W-:Y:S01]  /*11a00*/  FADD.FTZ R172, R172, R171 ;  /* 0x000000abacac7221 */ /* 0x000fe20000010000 */
[----:B------:R-:W-:Y:S02]  /*11a10*/  IMAD.MOV.U32 R14, RZ, RZ, R2 ;  /* 0x000000ffff0e7224 */ /* 0x000fe400078e0002 */
[----:B------:R-:W-:Y:S01]  /*11a20*/  FADD.FTZ R208, R208, R197 ;  /* 0x000000c5d0d07221 */ /* 0x000fe20000010000 */
[----:B------:R-:W-:-:S03]  /*11a30*/  FADD.FTZ R173, R173, R172 ;  /* 0x000000acadad7221 */ /* 0x000fc60000010000 */
[----:B------:R-:W-:Y:S01]  /*11a40*/  FADD.FTZ R207, R207, R208 ;  /* 0x000000d0cfcf7221 */ /* 0x000fe20000010000 */
[----:B------:R-:W-:Y:S01]  /*11a50*/  FADD.FTZ R174, R174, R173 ;  /* 0x000000adaeae7221 */ /* 0x000fe20000010000 */
[----:B-1----:R-:W-:Y:S02]  /*11a60*/  F2FP.F16.F32.PACK_AB R167, R204, R203 ;  /* 0x000000cbcca7723e */ /* 0x002fe400000000ff */
        /* <DEDUP_REMOVED lines=10> */
[C---:B------:R-:W-:Y:S02]  /*11b10*/  VIADD R209, R195.reuse, 0x100 ;  /* 0x00000100c3d17836 */ /* 0x040fe40000000000 */
[----:B------:R-:W-:Y:S01]  /*11b20*/  FADD.FTZ R176, R176, R175 ;  /* 0x000000afb0b07221 */ /* 0x000fe20000010000 */
[----:B------:R-:W-:Y:S02]  /*11b30*/  VIADD R195, R195, 0x180 ;  /* 0x00000180c3c37836 */ /* 0x000fe40000000000 */
        /* <DEDUP_REMOVED lines=9> */
[----:B------:R-:W-:Y:S02]  /*11bd0*/  WARPGROUP.DEPBAR.LE gsb0, 0x0 ;  /* 0x00008000000079c5 */ /* 0x000fe40000010000 */
[----:B------:R-:W-:-:S06]  /*11be0*/  WARPGROUP.ARRIVE ;  /* 0x00000000000079c5 */ /* 0x000fcc0000000000 */
        /* <DEDUP_REMOVED lines=23> */
[----:B-1----:R-:W-:-:S05]  /*11d60*/  VIADD R12, R8, 0xffffffff ;  /* 0xffffffff080c7836 */ /* 0x002fca0000000000 */
[----:B------:R-:W-:Y:S01]  /*11d70*/  MOV R8, R12 ;  /* 0x0000000c00087202 */ /* 0x000fe20000000f00 */
[----:B--2---:R-:W-:Y:S06]  /*11d80*/  @P2 BRA `(.L_x_4236) ;  /* 0xffffffc4003c2947 */ /* 0x004fec000383ffff */
.L_x_4219:
[----:B------:R-:W1:Y:S01]  /*11d90*/  SHFL.BFLY PT, R3, R6, 0x2, 0x1f ;  /* 0x0c401f0006037f89 */ /* 0x000e6200000e0000 */
[----:B------:R-:W-:Y:S01]  /*11da0*/  IMAD.MOV.U32 R9, RZ, RZ, RZ ;  /* 0x000000ffff097224 */ /* 0x000fe200078e00ff */
[----:B------:R-:W-:Y:S01]  /*11db0*/  UIADD3 UR46, UR46, 0x1, URZ ;  /* 0x000000012e2e7890 */ /* 0x000fe2000fffe03f */
[----:B------:R-:W-:Y:S01]  /*11dc0*/  IMAD.U32 R13, RZ, RZ, UR10 ;  /* 0x0000000aff0d7e24 */ /* 0x000fe2000f8e00ff */
[----:B------:R-:W2:Y:S01]  /*11dd0*/  SHFL.BFLY PT, R4, R7, 0x2, 0x1f ;  /* 0x0c401f0007047f89 */ /* 0x000ea200000e0000 */
[----:B------:R-:W-:Y:S01]  /*11de0*/  IMAD.MOV.U32 R18, RZ, RZ, -0x800000 ;  /* 0xff800000ff127424 */ /* 0x000fe200078e00ff */
[----:B------:R-:W-:Y:S08]  /*11df0*/  BAR.ARV 0x8, 0xa0 ;  /* 0x0202800000007b1d */ /* 0x000ff00000002000 */
[----:B------:R-:W-:Y:S01]  /*11e00*/  BAR.SYNC.DEFER_BLOCKING 0xf, 0x100 ;  /* 0x03c4000000007b1d */ /* 0x000fe20000010000 */
[----:B-1----:R-:W-:Y:S01]  /*11e10*/  FADD.FTZ R3, R3, R6 ;  /* 0x0000000603037221 */ /* 0x002fe20000010000 */
[----:B--2---:R-:W-:-:S04]  /*11e20*/  FADD.FTZ R5, R4, R7 ;  /* 0x0000000704057221 */ /* 0x004fc80000010000 */
[----:B------:R-:W1:Y:S01]  /*11e30*/  SHFL.BFLY PT, R0, R3, 0x1, 0x1f ;  /* 0x0c201f0003007f89 */ /* 0x000e6200000e0000 */
[----:B------:R-:W-:Y:S02]  /*11e40*/  VIADD R4, R2, 0x1 ;  /* 0x0000000102047836 */ /* 0x000fe40000000000 */
[----:B------:R-:W-:Y:S01]  /*11e50*/  IMAD.U32 R7, RZ, RZ, UR10 ;  /* 0x0000000aff077e24 */ /* 0x000fe2000f8e00ff */
[----:B------:R-:W2:Y:S02]  /*11e60*/  SHFL.BFLY PT, R8, R5, 0x1, 0x1f ;  /* 0x0c201f0005087f89 */ /* 0x000ea400000e0000 */
[----:B------:R-:W-:Y:S01]  /*11e70*/  ISETP.NE.AND P1, PT, R4, 0x2, PT ;  /* 0x000000020400780c */ /* 0x000fe20003f25270 */
[----:B-1----:R-:W-:Y:S01]  /*11e80*/  FADD.FTZ R12, R3, R0 ;  /* 0x00000000030c7221 */ /* 0x002fe20000010000 */
[----:B------:R-:W-:Y:S02]  /*11e90*/  IMAD.MOV R0, RZ, RZ, -R22 ;  /* 0x000000ffff007224 */ /* 0x000fe400078e0a16 */
[----:B------:R-:W-:Y:S01]  /*11ea0*/  SEL R3, RZ, 0x1, P1 ;  /* 0x00000001ff037807 */ /* 0x000fe20000800000 */
[----:B--2---:R-:W-:Y:S01]  /*11eb0*/  FADD.FTZ R8, R5, R8 ;  /* 0x0000000805087221 */ /* 0x004fe20000010000 */
[----:B------:R-:W-:-:S02]  /*11ec0*/  FSETP.NE.FTZ.AND P2, PT, R12, RZ, PT ;  /* 0x000000ff0c00720b */ /* 0x000fc40003f55000 */
[----:B------:R-:W-:Y:S01]  /*11ed0*/  ISETP.NE.AND P0, PT, R17, R0, PT ;  /* 0x000000001100720c */ /* 0x000fe20003f05270 */
[----:B------:R-:W-:Y:S01]  /*11ee0*/  IMAD.MOV.U32 R0, RZ, RZ, RZ ;  /* 0x000000ffff007224 */ /* 0x000fe200078e00ff */
[----:B------:R-:W-:Y:S02]  /*11ef0*/  FSETP.NE.FTZ.AND P3, PT, R8, RZ, PT ;  /* 0x000000ff0800720b */ /* 0x000fe40003f75000 */
[----:B------:R-:W-:Y:S01]  /*11f00*/  LOP3.LUT R16, R16, R3, RZ, 0x3c, !PT ;  /* 0x0000000310107212 */ /* 0x000fe200078e3cff */
[----:B------:R-:W-:-:S06]  /*11f10*/  IMAD.MOV.U32 R3, RZ, RZ, -0x800000 ;  /* 0xff800000ff037424 */ /* 0x000fcc00078e00ff */
[----:B------:R-:W1:Y:S01]  /*11f20*/  @P2 MUFU.RCP R9, R12 ;  /* 0x0000000c00092308 */ /* 0x000e620000001000 */
[----:B------:R-:W-:Y:S01]  /*11f30*/  @P2 FMUL.FTZ R13, R13, 0.69314718246459960938 ;  /* 0x3f3172180d0d2820 */ /* 0x000fe20000410000 */
[----:B------:R-:W-:-:S04]  /*11f40*/  @!P0 LEA R2, R2, R19, 0x6 ;  /* 0x0000001302028211 */ /* 0x000fc800078e30ff */
[----:B------:R-:W-:Y:S02]  /*11f50*/  @!P0 LEA R5, R2, UR36, 0x2 ;  /* 0x0000002402058c11 */ /* 0x000fe4000f8e10ff */
        /* <DEDUP_REMOVED lines=69> */
[----:B---3--:R-:W-:Y:S01]  /*123b0*/  @P2 FMUL.FTZ R2, R2, 0.69314718246459960938 ;  /* 0x3f31721802022820 */ /* 0x008fe20000410000 */
[----:B-1----:R-:W-:Y:S01]  /*123c0*/  @P3 FMUL.FTZ R9, R7, 0.69314718246459960938 ;  /* 0x3f31721807093820 */ /* 0x002fe20000410000 */
[----:B----4-:R-:W-:Y:S01]  /*123d0*/  @P3 FMUL.FTZ R8, R8, 0.69314718246459960938 ;  /* 0x3f31721808083820 */ /* 0x010fe20000410000 */
[-C--:B--2---:R-:W-:Y:S01]  /*123e0*/  FMUL.FTZ R5, R26, R0.reuse ;  /* 0x000000001a057220 */ /* 0x084fe20000410000 */
[----:B------:R-:W-:Y:S01]  /*123f0*/  FMUL.FTZ R7, R30, R0 ;  /* 0x000000001e077220 */ /* 0x000fe20000410000 */
[----:B------:R-:W-:Y:S01]  /*12400*/  @P2 FFMA.FTZ R3, R13, R10, R2 ;  /* 0x0000000a0d032223 */ /* 0x000fe20000010002 */
        /* <DEDUP_REMOVED lines=66> */
.L_x_4157:
        /* <DEDUP_REMOVED lines=26> */
[----:B------:R-:W-:Y:S01]  /*129d0*/  F2FP.F16.F32.PACK_AB R51, R55, R54 ;  /* 0x000000363733723e */ /* 0x000fe200000000ff */
[----:B------:R-:W-:Y:S01]  /*129e0*/  IMAD.U32 R123, RZ, RZ, UR7 ;  /* 0x00000007ff7b7e24 */ /* 0x000fe2000f8e00ff */
[----:B------:R-:W-:-:S02]  /*129f0*/  F2FP.F16.F32.PACK_AB R57, R59, R58 ;  /* 0x0000003a3b39723e */ /* 0x000fc400000000ff */
[----:B------:R-:W-:Y:S01]  /*12a00*/  F2FP.F16.F32.PACK_AB R64, R65, R64 ;  /* 0x000000404140723e */ /* 0x000fe200000000ff */
[----:B------:R-:W-:Y:S01]  /*12a10*/  IMAD.WIDE R122, R193, 0x2, R122 ;  /* 0x00000002c17a7825 */ /* 0x000fe200078e027a */
[----:B------:R-:W-:Y:S02]  /*12a20*/  F2FP.F16.F32.PACK_AB R58, R61, R60 ;  /* 0x0000003c3d3a723e */ /* 0x000fe400000000ff */
[----:B------:R-:W-:Y:S02]  /*12a30*/  F2FP.F16.F32.PACK_AB R59, R63, R62 ;  /* 0x0000003e3f3b723e */ /* 0x000fe400000000ff */
[C---:B------:R-:W-:Y:S02]  /*12a40*/  IADD3 R175, P3, R122.reuse, 0x40, RZ ;  /* 0x000000407aaf7810 */ /* 0x040fe40007f7e0ff */
[----:B------:R-:W-:Y:S02]  /*12a50*/  IADD3 R173, P2, R122, 0x20, RZ ;  /* 0x000000207aad7810 */ /* 0x000fe40007f5e0ff */
[----:B------:R-:W-:-:S02]  /*12a60*/  LOP3.LUT R4, R175, 0x380, RZ, 0xc0, !PT ;  /* 0x00000380af047812 */ /* 0x000fc400078ec0ff */
[----:B------:R-:W-:Y:S01]  /*12a70*/  IADD3 R183, P1, R122, 0x2040, RZ ;  /* 0x000020407ab77810 */ /* 0x000fe20007f3e0ff */
[--C-:B------:R-:W-:Y:S01]  /*12a80*/  IMAD.X R9, RZ, RZ, R123.reuse, P2 ;  /* 0x000000ffff097224 */ /* 0x100fe200010e067b */
[----:B------:R-:W-:Y:S02]  /*12a90*/  SHF.R.U64 R4, R4, 0x3, RZ ;  /* 0x0000000304047819 */ /* 0x000fe400000012ff */
[----:B------:R-:W-:Y:S01]  /*12aa0*/  LOP3.LUT R0, R173, 0x380, RZ, 0xc0, !PT ;  /* 0x00000380ad007812 */ /* 0x000fe200078ec0ff */
[--C-:B------:R-:W-:Y:S01]  /*12ab0*/  IMAD.X R25, RZ, RZ, R123.reuse, P1 ;  /* 0x000000ffff197224 */ /* 0x100fe200008e067b */
[----:B------:R-:W-:Y:S02]  /*12ac0*/  IADD3 R179, P5, R122, 0x2000, RZ ;  /* 0x000020007ab37810 */ /* 0x000fe40007fbe0ff */
[----:B------:R-:W-:Y:S02]  /*12ad0*/  LOP3.LUT R10, R4, R175, RZ, 0x3c, !PT ;  /* 0x000000af040a7212 */ /* 0x000fe400078e3cff */
[----:B------:R-:W-:Y:S01]  /*12ae0*/  SHF.R.U64 R0, R0, 0x3, RZ ;  /* 0x0000000300007819 */ /* 0x000fe200000012ff */
[----:B------:R-:W-:Y:S01]  /*12af0*/  IMAD.X R15, RZ, RZ, R123, P5 ;  /* 0x000000ffff0f7224 */ /* 0x000fe200028e067b */
[----:B------:R-:W-:-:S02]  /*12b00*/  LOP3.LUT R4, R183, 0x380, RZ, 0xc0, !PT ;  /* 0x00000380b7047812 */ /* 0x000fc400078ec0ff */
[C---:B------:R-:W-:Y:S02]  /*12b10*/  IADD3 R177, P4, R122.reuse, 0x60, RZ ;  /* 0x000000607ab17810 */ /* 0x040fe40007f9e0ff */
[----:B------:R-:W-:Y:S02]  /*12b20*/  IADD3 R181, P6, R122, 0x2020, RZ ;  /* 0x000020207ab57810 */ /* 0x000fe40007fde0ff */
[----:B------:R-:W-:Y:S01]  /*12b30*/  LOP3.LUT R8, R0, R173, RZ, 0x3c, !PT ;  /* 0x000000ad00087212 */ /* 0x000fe200078e3cff */
[--C-:B------:R-:W-:Y:S01]  /*12b40*/  IMAD.X R13, RZ, RZ, R123.reuse, P4 ;  /* 0x000000ffff0d7224 */ /* 0x100fe200020e067b */
[----:B------:R-:W-:Y:S01]  /*12b50*/  SHF.R.U64 R4, R4, 0x3, RZ ;  /* 0x0000000304047819 */ /* 0x000fe200000012ff */
[----:B------:R-:W-:Y:S01]  /*12b60*/  IMAD.X R21, RZ, RZ, R123, P6 ;  /* 0x000000ffff157224 */ /* 0x000fe200030e067b */
[----:B------:R-:W-:Y:S02]  /*12b70*/  IADD3 R201, P5, R122, 0x4040, RZ ;  /* 0x000040407ac97810 */ /* 0x000fe40007fbe0ff */
[----:B------:R-:W-:-:S02]  /*12b80*/  LOP3.LUT R0, R181, 0x380, RZ, 0xc0, !PT ;  /* 0x00000380b5007812 */ /* 0x000fc400078ec0ff */
[C---:B------:R-:W-:Y:S02]  /*12b90*/  LOP3.LUT R107, R122.reuse, 0x380, RZ, 0xc0, !PT ;  /* 0x000003807a6b7812 */ /* 0x040fe400078ec0ff */
[----:B------:R-:W-:Y:S02]  /*12ba0*/  IADD3.X R11, RZ, R123, RZ, P3, !PT ;  /* 0x0000007bff0b7210 */ /* 0x000fe40001ffe4ff */
[C---:B------:R-:W-:Y:S02]  /*12bb0*/  IADD3 R195, P2, R122.reuse, 0x2060, RZ ;  /* 0x000020607ac37810 */ /* 0x040fe40007f5e0ff */
[C---:B------:R-:W-:Y:S02]  /*12bc0*/  IADD3 R197, P3, R122.reuse, 0x4000, RZ ;  /* 0x000040007ac57810 */ /* 0x040fe40007f7e0ff */
[----:B------:R-:W-:Y:S01]  /*12bd0*/  IADD3 R199, P4, R122, 0x4020, RZ ;  /* 0x000040207ac77810 */ /* 0x000fe20007f9e0ff */
[--C-:B------:R-:W-:Y:S01]  /*12be0*/  IMAD.X R29, RZ, RZ, R123.reuse, P2 ;  /* 0x000000ffff1d7224 */ /* 0x100fe200010e067b */
[----:B------:R-:W-:Y:S01]  /*12bf0*/  LOP3.LUT R24, R4, R183, RZ, 0x3c, !PT ;  /* 0x000000b704187212 */ /* 0x000fe200078e3cff */
[--C-:B------:R-:W-:Y:S01]  /*12c00*/  IMAD.X R91, RZ, RZ, R123.reuse, P3 ;  /* 0x000000ffff5b7224 */ /* 0x100fe200018e067b */
[----:B------:R-:W-:Y:S01]  /*12c10*/  SHF.R.U64 R0, R0, 0x3, RZ ;  /* 0x0000000300007819 */ /* 0x000fe200000012ff */
[----:B------:R-:W-:Y:S01]  /*12c20*/  IMAD.X R95, RZ, RZ, R123, P4 ;  /* 0x000000ffff5f7224 */ /* 0x000fe200020e067b */
[----:B------:R-:W-:-:S02]  /*12c30*/  LOP3.LUT R4, R201, 0x380, RZ, 0xc0, !PT ;  /* 0x00000380c9047812 */ /* 0x000fc400078ec0ff */
[----:B------:R-:W-:Y:S02]  /*12c40*/  SHF.R.U64 R107, R107, 0x3, RZ ;  /* 0x000000036b6b7819 */ /* 0x000fe400000012ff */
[C---:B------:R-:W-:Y:S02]  /*12c50*/  IADD3 R203, P6, R122.reuse, 0x4060, RZ ;  /* 0x000040607acb7810 */ /* 0x040fe40007fde0ff */
[C---:B------:R-:W-:Y:S02]  /*12c60*/  IADD3 R205, P1, R122.reuse, 0x6000, RZ ;  /* 0x000060007acd7810 */ /* 0x040fe40007f3e0ff */
[C---:B------:R-:W-:Y:S01]  /*12c70*/  IADD3 R207, P2, R122.reuse, 0x6020, RZ ;  /* 0x000060207acf7810 */ /* 0x040fe20007f5e0ff */
[--C-:B------:R-:W-:Y:S01]  /*12c80*/  IMAD.X R103, RZ, RZ, R123.reuse, P6 ;  /* 0x000000ffff677224 */ /* 0x100fe200030e067b */
[C---:B------:R-:W-:Y:S02]  /*12c90*/  IADD3 R114, P3, R122.reuse, 0x6040, RZ ;  /* 0x000060407a727810 */ /* 0x040fe40007f7e0ff */
[----:B------:R-:W-:Y:S01]  /*12ca0*/  IADD3 R209, P4, R122, 0x6060, RZ ;  /* 0x000060607ad17810 */ /* 0x000fe20007f9e0ff */
[--C-:B------:R-:W-:Y:S01]  /*12cb0*/  IMAD.X R111, RZ, RZ, R123.reuse, P2 ;  /* 0x000000ffff6f7224 */ /* 0x100fe200010e067b */
[----:B------:R-:W-:Y:S01]  /*12cc0*/  LOP3.LUT R20, R0, R181, RZ, 0x3c, !PT ;  /* 0x000000b500147212 */ /* 0x000fe200078e3cff */
[--C-:B------:R-:W-:Y:S01]  /*12cd0*/  IMAD.X R115, RZ, RZ, R123.reuse, P3 ;  /* 0x000000ffff737224 */ /* 0x100fe200018e067b */
[----:B------:R-:W-:Y:S01]  /*12ce0*/  SHF.R.U64 R4, R4, 0x3, RZ ;  /* 0x0000000304047819 */ /* 0x000fe200000012ff */
[--C-:B------:R-:W-:Y:S01]  /*12cf0*/  IMAD.X R119, RZ, RZ, R123.reuse, P4 ;  /* 0x000000ffff777224 */ /* 0x100fe200020e067b */
[----:B------:R-:W-:Y:S01]  /*12d00*/  LOP3.LUT R122, R107, R122, RZ, 0x3c, !PT ;  /* 0x0000007a6b7a7212 */ /* 0x000fe200078e3cff */
[----:B------:R-:W-:Y:S01]  /*12d10*/  IMAD.X R107, RZ, RZ, R123, P1 ;  /* 0x000000ffff6b7224 */ /* 0x000fe200008e067b */
[----:B------:R-:W-:-:S02]  /*12d20*/  LOP3.LUT R12, R177, 0x380, RZ, 0xc0, !PT ;  /* 0x00000380b10c7812 */ /* 0x000fc400078ec0ff */
[----:B------:R-:W-:Y:S02]  /*12d30*/  LOP3.LUT R0, R199, 0x380, RZ, 0xc0, !PT ;  /* 0x00000380c7007812 */ /* 0x000fe400078ec0ff */
[----:B------:R-:W-:Y:S02]  /*12d40*/  LOP3.LUT R14, R179, 0x380, RZ, 0xc0, !PT ;  /* 0x00000380b30e7812 */ /* 0x000fe400078ec0ff */
[----:B------:R-:W-:Y:S02]  /*12d50*/  LOP3.LUT R98, R4, R201, RZ, 0x3c, !PT ;  /* 0x000000c904627212 */ /* 0x000fe400078e3cff */
[----:B------:R-:W-:Y:S02]  /*12d60*/  SHF.R.U64 R12, R12, 0x3, RZ ;  /* 0x000000030c0c7819 */ /* 0x000fe400000012ff */
[----:B------:R-:W-:Y:S02]  /*12d70*/  LOP3.LUT R28, R195, 0x380, RZ, 0xc0, !PT ;  /* 0x00000380c31c7812 */ /* 0x000fe400078ec0ff */
[----:B------:R-:W-:-:S02]  /*12d80*/  LOP3.LUT R90, R197, 0x380, RZ, 0xc0, !PT ;  /* 0x00000380c55a7812 */ /* 0x000fc400078ec0ff */
[----:B------:R-:W-:Y:S02]  /*12d90*/  SHF.R.U64 R0, R0, 0x3, RZ ;  /* 0x0000000300007819 */ /* 0x000fe400000012ff */
[----:B------:R-:W-:Y:S02]  /*12da0*/  MOV R122, R122 ;  /* 0x0000007a007a7202 */ /* 0x000fe40000000f00 */
[----:B------:R-:W-:Y:S02]  /*12db0*/  F2FP.F16.F32.PACK_AB R4, R158, R166 ;  /* 0x000000a69e04723e */ /* 0x000fe400000000ff */
[----:B------:R-:W-:Y:S02]  /*12dc0*/  SHF.R.U64 R14, R14, 0x3, RZ ;  /* 0x000000030e0e7819 */ /* 0x000fe400000012ff */
[----:B------:R-:W-:Y:S01]  /*12dd0*/  LOP3.LUT R106, R205, 0x380, RZ, 0xc0, !PT ;  /* 0x00000380cd6a7812 */ /* 0x000fe200078ec0ff */
[----:B------:R1:W-:Y:S01]  /*12de0*/  STSM.16.M88.4 [R122], R4 ;  /* 0x000000047a007844 */ /* 0x0003e20000000200 */
[----:B------:R-:W-:-:S02]  /*12df0*/  LOP3.LUT R12, R12, R177, RZ, 0x3c, !PT ;  /* 0x000000b10c0c7212 */ /* 0x000fc400078e3cff */
[----:B------:R-:W-:Y:S02]  /*12e00*/  SHF.R.U64 R28, R28, 0x3, RZ ;  /* 0x000000031c1c7819 */ /* 0x000fe400000012ff */
[----:B------:R-:W-:Y:S02]  /*12e10*/  SHF.R.U64 R90, R90, 0x3, RZ ;  /* 0x000000035a5a7819 */ /* 0x000fe400000012ff */
[----:B------:R-:W-:Y:S02]  /*12e20*/  LOP3.LUT R102, R203, 0x380, RZ, 0xc0, !PT ;  /* 0x00000380cb667812 */ /* 0x000fe400078ec0ff */
[----:B------:R-:W-:Y:S02]  /*12e30*/  LOP3.LUT R94, R0, R199, RZ, 0x3c, !PT ;  /* 0x000000c7005e7212 */ /* 0x000fe400078e3cff */
[----:B------:R-:W-:Y:S02]  /*12e40*/  LOP3.LUT R14, R14, R179, RZ, 0x3c, !PT ;  /* 0x000000b30e0e7212 */ /* 0x000fe400078e3cff */
[----:B------:R-:W-:-:S02]  /*12e50*/  LOP3.LUT R0, R207, 0x380, RZ, 0xc0, !PT ;  /* 0x00000380cf007812 */ /* 0x000fc400078ec0ff */
[----:B------:R-:W-:Y:S02]  /*12e60*/  SHF.R.U64 R106, R106, 0x3, RZ ;  /* 0x000000036a6a7819 */ /* 0x000fe400000012ff */
[----:B------:R-:W-:Y:S02]  /*12e70*/  MOV R9, R8 ;  /* 0x0000000800097202 */ /* 0x000fe40000000f00 */
[----:B-1----:R-:W-:Y:S02]  /*12e80*/  F2FP.F16.F32.PACK_AB R4, R33, R156 ;  /* 0x0000009c2104723e */ /* 0x002fe400000000ff */
[----:B------:R-:W-:Y:S02]  /*12e90*/  F2FP.F16.F32.PACK_AB R5, R35, R34 ;  /* 0x000000222305723e */ /* 0x000fe400000000ff */
[----:B------:R-:W-:Y:S02]  /*12ea0*/  F2FP.F16.F32.PACK_AB R6, R37, R36 ;  /* 0x000000242506723e */ /* 0x000fe400000000ff */
[----:B------:R-:W-:-:S02]  /*12eb0*/  F2FP.F16.F32.PACK_AB R7, R39, R38 ;  /* 0x000000262707723e */ /* 0x000fc400000000ff */
[----:B------:R-:W-:Y:S02]  /*12ec0*/  LOP3.LUT R27, R114, 0x380, RZ, 0xc0, !PT ;  /* 0x00000380721b7812 */ /* 0x000fe400078ec0ff */
[----:B------:R-:W-:Y:S01]  /*12ed0*/  MOV R10, R10 ;  /* 0x0000000a000a7202 */ /* 0x000fe20000000f00 */
[----:B------:R1:W-:Y:S01]  /*12ee0*/  STSM.16.M88.4 [R9], R4 ;  /* 0x0000000409007844 */ /* 0x0003e20000000200 */
[----:B------:R-:W-:Y:S02]  /*12ef0*/  LOP3.LUT R28, R28, R195, RZ, 0x3c, !PT ;  /* 0x000000c31c1c7212 */ /* 0x000fe400078e3cff */
[----:B------:R-:W-:Y:S01]  /*12f00*/  LOP3.LUT R90, R90, R197, RZ, 0x3c, !PT ;  /* 0x000000c55a5a7212 */ /* 0x000fe200078e3cff */
[----:B------:R1:W-:Y:S01]  /*12f10*/  STSM.16.M88.4 [R10], R40 ;  /* 0x000000280a007844 */ /* 0x0003e20000000200 */
[----:B------:R-:W-:Y:S02]  /*12f20*/  SHF.R.U64 R102, R102, 0x3, RZ ;  /* 0x0000000366667819 */ /* 0x000fe400000012ff */
[----:B------:R-:W-:-:S02]  /*12f30*/  LOP3.LUT R118, R209, 0x380, RZ, 0xc0, !PT ;  /* 0x00000380d1767812 */ /* 0x000fc400078ec0ff */
[----:B------:R-:W-:Y:S02]  /*12f40*/  MOV R12, R12 ;  /* 0x0000000c000c7202 */ /* 0x000fe40000000f00 */
[----:B------:R-:W-:Y:S02]  /*12f50*/  SHF.R.U64 R0, R0, 0x3, RZ ;  /* 0x0000000300007819 */ /* 0x000fe400000012ff */
[----:B------:R-:W-:Y:S01]  /*12f60*/  MOV R14, R14 ;  /* 0x0000000e000e7202 */ /* 0x000fe20000000f00 */
[----:B------:R1:W-:Y:S01]  /*12f70*/  STSM.16.M88.4 [R12], R48 ;  /* 0x000000300c007844 */ /* 0x0003e20000000200 */
[----:B------:R-:W-:Y:S02]  /*12f80*/  F2FP.F16.F32.PACK_AB R65, R67, R66 ;  /* 0x000000424341723e */ /* 0x000fe400000000ff */
[----:B------:R-:W-:Y:S01]  /*12f90*/  F2FP.F16.F32.PACK_AB R72, R73, R72 ;  /* 0x000000484948723e */ /* 0x000fe200000000ff */
[----:B------:R1:W-:Y:S01]  /*12fa0*/  STSM.16.M88.4 [R14], R56 ;  /* 0x000000380e007844 */ /* 0x0003e20000000200 */
[----:B------:R-:W-:-:S02]  /*12fb0*/  LOP3.LUT R106, R106, R205, RZ, 0x3c, !PT ;  /* 0x000000cd6a6a7212 */ /* 0x000fc400078e3cff */
[----:B------:R-:W-:Y:S02]  /*12fc0*/  MOV R20, R20 ;  /* 0x0000001400147202 */ /* 0x000fe40000000f00 */
[----:B------:R-:W-:Y:S02]  /*12fd0*/  F2FP.F16.F32.PACK_AB R66, R69, R68 ;  /* 0x000000444542723e */ /* 0x000fe400000000ff */
[----:B------:R-:W-:Y:S02]  /*12fe0*/  F2FP.F16.F32.PACK_AB R67, R71, R70 ;  /* 0x000000464743723e */ /* 0x000fe400000000ff */
[----:B------:R-:W-:Y:S02]  /*12ff0*/  F2FP.F16.F32.PACK_AB R73, R75, R74 ;  /* 0x0000004a4b49723e */ /* 0x000fe400000000ff */
[----:B------:R-:W-:Y:S01]  /*13000*/  F2FP.F16.F32.PACK_AB R80, R81, R80 ;  /* 0x000000505150723e */ /* 0x000fe200000000ff */
[----:B------:R1:W-:Y:S01]  /*13010*/  STSM.16.M88.4 [R20], R64 ;  /* 0x0000004014007844 */ /* 0x0003e20000000200 */
[----:B------:R-:W-:-:S02]  /*13020*/  IADD3.X R99, RZ, R123, RZ, P5, !PT ;  /* 0x0000007bff637210 */ /* 0x000fc40002ffe4ff */
[----:B------:R-:W-:Y:S02]  /*13030*/  SHF.R.U64 R27, R27, 0x3, RZ ;  /* 0x000000031b1b7819 */ /* 0x000fe400000012ff */
[----:B------:R-:W-:Y:S02]  /*13040*/  MOV R24, R24 ;  /* 0x0000001800187202 */ /* 0x000fe40000000f00 */
[----:B------:R-:W-:Y:S02]  /*13050*/  F2FP.F16.F32.PACK_AB R74, R77, R76 ;  /* 0x0000004c4d4a723e */ /* 0x000fe400000000ff */
[----:B------:R-:W-:Y:S02]  /*13060*/  F2FP.F16.F32.PACK_AB R75, R79, R78 ;  /* 0x0000004e4f4b723e */ /* 0x000fe400000000ff */
[----:B------:R-:W-:Y:S02]  /*13070*/  F2FP.F16.F32.PACK_AB R81, R83, R82 ;  /* 0x000000525351723e */ /* 0x000fe400000000ff */
[----:B------:R-:W-:Y:S01]  /*13080*/  LOP3.LUT R102, R102, R203, RZ, 0x3c, !PT ;  /* 0x000000cb66667212 */ /* 0x000fe200078e3cff */
[----:B------:R1:W-:Y:S01]  /*13090*/  STSM.16.M88.4 [R24], R72 ;  /* 0x0000004818007844 */ /* 0x0003e20000000200 */
[----:B------:R-:W-:-:S02]  /*130a0*/  SHF.R.U64 R118, R118, 0x3, RZ ;  /* 0x0000000376767819 */ /* 0x000fc400000012ff */
[----:B------:R-:W-:Y:S02]  /*130b0*/  MOV R28, R28 ;  /* 0x0000001c001c7202 */ /* 0x000fe40000000f00 */
[----:B------:R-:W-:Y:S02]  /*130c0*/  MOV R8, R90 ;  /* 0x0000005a00087202 */ /* 0x000fe40000000f00 */
[----:B------:R-:W-:Y:S02]  /*130d0*/  F2FP.F16.F32.PACK_AB R82, R85, R84 ;  /* 0x000000545552723e */ /* 0x000fe400000000ff */
[----:B------:R-:W-:Y:S02]  /*130e0*/  F2FP.F16.F32.PACK_AB R83, R87, R86 ;  /* 0x000000565753723e */ /* 0x000fe400000000ff */
[----:B------:R-:W-:Y:S02]  /*130f0*/  F2FP.F16.F32.PACK_AB R88, R89, R88 ;  /* 0x000000585958723e */ /* 0x000fe400000000ff */
[----:B------:R-:W-:Y:S01]  /*13100*/  LOP3.LUT R110, R0, R207, RZ, 0x3c, !PT ;  /* 0x000000cf006e7212 */ /* 0x000fe200078e3cff */
[----:B------:R1:W-:Y:S01]  /*13110*/  STSM.16.M88.4 [R28], R80 ;  /* 0x000000501c007844 */ /* 0x0003e20000000200 */
[----:B------:R-:W-:-:S02]  /*13120*/  F2FP.F16.F32.PACK_AB R89, R30, R26 ;  /* 0x0000001a1e59723e */ /* 0x000fc400000000ff */
        /* <DEDUP_REMOVED lines=9> */
[----:B------:R-:W-:Y:S02]  /*131c0*/  F2FP.F16.F32.PACK_AB R104, R105, R104 ;  /* 0x000000686968723e */ /* 0x000fe400000000ff */
[----:B------:R-:W-:Y:S01]  /*131d0*/  LOP3.LUT R114, R27, R114, RZ, 0x3c, !PT ;  /* 0x000000721b727212 */ /* 0x000fe200078e3cff */
[----:B------:R1:W-:Y:S01]  /*131e0*/  STSM.16.M88.4 [R94], R152 ;  /* 0x000000985e007844 */ /* 0x0003e20000000200 */
[----:B------:R-:W-:Y:S02]  /*131f0*/  MOV R98, R98 ;  /* 0x0000006200627202 */ /* 0x000fe40000000f00 */
[----:B------:R-:W-:-:S02]  /*13200*/  F2FP.F16.F32.PACK_AB R105, R160, R159 ;  /* 0x0000009fa069723e */ /* 0x000fc400000000ff */
[----:B------:R-:W-:Y:S02]  /*13210*/  F2FP.F16.F32.PACK_AB R106, R109, R108 ;  /* 0x0000006c6d6a723e */ /* 0x000fe400000000ff */
[----:B------:R-:W-:Y:S02]  /*13220*/  F2FP.F16.F32.PACK_AB R107, R162, R161 ;  /* 0x000000a1a26b723e */ /* 0x000fe400000000ff */
[----:B------:R-:W-:Y:S02]  /*13230*/  LOP3.LUT R118, R118, R209, RZ, 0x3c, !PT ;  /* 0x000000d176767212 */ /* 0x000fe400078e3cff */
[----:B------:R-:W-:Y:S01]  /*13240*/  MOV R102, R102 ;  /* 0x0000006600667202 */ /* 0x000fe20000000f00 */
[----:B------:R1:W-:Y:S01]  /*13250*/  STSM.16.M88.4 [R98], R104 ;  /* 0x0000006862007844 */ /* 0x0003e20000000200 */
[----:B------:R-:W-:Y:S02]  /*13260*/  F2FP.F16.F32.PACK_AB R164, R113, R112 ;  /* 0x0000007071a4723e */ /* 0x000fe400000000ff */
        /* <DEDUP_REMOVED lines=32> */
[----:B--2---:R-:W2:Y:S02]  /*13470*/  FENCE.VIEW.ASYNC.S ;  /* 0x00000000000073c6 */ /* 0x004ea40000000000 */
[----:B--2---:R-:W-:Y:S06]  /*13480*/  BAR.ARV 0x1, 0x120 ;  /* 0x0044800000007b1d */ /* 0x004fec0000002000 */
[----:B------:R-:W-:Y:S05]  /*13490*/  @P0 BRA `(.L_x_4238) ;  /* 0x0000000000740947 */ /* 0x000fea0003800000 */
[----:B-1----:R-:W1:Y:S01]  /*134a0*/  LDC.64 R6, c[0x0][0xc78] ;  /* 0x00031e00ff067b82 */ /* 0x002e620000000a00 */
[----:B------:R-:W-:Y:S01]  /*134b0*/  USHF.R.S32.HI UR5, URZ, 0x1f, UR43 ;  /* 0x0000001f3f057899 */ /* 0x000fe2000801142b */
[----:B------:R-:W-:Y:S01]  /*134c0*/  IMAD.MOV R0, RZ, RZ, -R22 ;  /* 0x000000ffff007224 */ /* 0x000fe200078e0a16 */
[----:B------:R-:W-:Y:S01]  /*134d0*/  ULDC.64 UR8, c[0x0][0xc70] ;  /* 0x00031c0000087ab9 */ /* 0x000fe20000000a00 */
[----:B------:R-:W-:Y:S01]  /*134e0*/  VIADD R9, R19, UR42 ;  /* 0x0000002a13097c36 */ /* 0x000fe20008000000 */
[----:B------:R-:W-:Y:S02]  /*134f0*/  UIMAD UR5, UR5, UR8, URZ ;  /* 0x00000008050572a4 */ /* 0x000fe4000f8e023f */
[----:B------:R-:W-:Y:S01]  /*13500*/  UIMAD.WIDE.U32 UR6, UR43, UR8, URZ ;  /* 0x000000082b0672a5 */ /* 0x000fe2000f8e003f */
[----:B------:R-:W-:Y:S01]  /*13510*/  ISETP.NE.AND P0, PT, R17, R0, PT ;  /* 0x000000001100720c */ /* 0x000fe20003f05270 */
[----:B------:R-:W-:Y:S01]  /*13520*/  UIMAD UR5, UR43, UR9, UR5 ;  /* 0x000000092b0572a4 */ /* 0x000fe2000f8e0205 */
[----:B------:R-:W-:Y:S01]  /*13530*/  VIADD R8, R9, 0x8 ;  /* 0x0000000809087836 */ /* 0x000fe20000000000 */
[----:B------:R-:W-:-:S02]  /*13540*/  USHF.R.S32.HI UR8, URZ, 0x1f, UR44 ;  /* 0x0000001f3f087899 */ /* 0x000fc4000801142c */
[----:B------:R-:W-:Y:S02]  /*13550*/  UIADD3 UR5, UR7, UR5, URZ ;  /* 0x0000000507057290 */ /* 0x000fe4000fffe03f */
[----:B------:R-:W-:Y:S01]  /*13560*/  MOV R5, UR7 ;  /* 0x0000000700057c02 */ /* 0x000fe20008000f00 */
[----:B------:R-:W-:Y:S01]  /*13570*/  IMAD.U32 R4, RZ, RZ, UR6 ;  /* 0x00000006ff047e24 */ /* 0x000fe2000f8e00ff */
[----:B------:R-:W-:Y:S02]  /*13580*/  ULDC.64 UR6, c[0x0][0xc40] ;  /* 0x0003100000067ab9 */ /* 0x000fe40000000a00 */
        /* <DEDUP_REMOVED lines=14> */
.L_x_4238:
[----:B-1----:R-:W1:Y:S02]  /*13670*/  SHFL.IDX PT, R0, R192, RZ, 0x1f ;  /* 0x00001fffc0007589 */ /* 0x002e6400000e0000 */
[----:B-1----:R-:W-:-:S13]  /*13680*/  ISETP.NE.AND P0, PT, R0, 0x7, PT ;  /* 0x000000070000780c */ /* 0x002fda0003f05270 */
        /* <DEDUP_REMOVED lines=19> */
[----:B-1----:R-:W-:Y:S01]  /*137c0*/  UMOV UR40, UR5 ;  /* 0x0000000500287c82 */ /* 0x002fe20008000000 */
[----:B------:R-:W-:Y:S01]  /*137d0*/  UMOV UR41, UR8 ;  /* 0x0000000800297c82 */ /* 0x000fe20008000000 */
[----:B------:R-:W-:Y:S01]  /*137e0*/  UIADD3 UR5, UR36, 0xa000, URZ ;  /* 0x0000a00024057890 */ /* 0x000fe2000fffe03f */
[----:B------:R1:W-:Y:S01]  /*137f0*/  UTMASTG.5D [UR40], [UR6] ;  /* 0x00000028060073b5 */ /* 0x0003e20008020000 */
[----:B------:R-:W-:Y:S01]  /*13800*/  UMOV UR8, 0x140 ;  /* 0x0000014000087882 */ /* 0x000fe20000000000 */
[----:B-1----:R-:W-:Y:S01]  /*13810*/  UMOV UR40, UR9 ;  /* 0x0000000900287c82 */ /* 0x002fe20008000000 */
[----:B------:R-:W-:Y:S01]  /*13820*/  UMOV UR41, UR10 ;  /* 0x0000000a00297c82 */ /* 0x000fe20008000000 */
[----:B------:R-:W-:Y:S01]  /*13830*/  UIADD3 UR9, UR36, 0xc000, URZ ;  /* 0x0000c00024097890 */ /* 0x000fe2000fffe03f */
[----:B------:R1:W-:Y:S01]  /*13840*/  UTMASTG.5D [UR40], [UR6] ;  /* 0x00000028060073b5 */ /* 0x0003e20008020000 */
[----:B------:R-:W-:Y:S01]  /*13850*/  UIADD3 UR10, UR36, 0xe000, URZ ;  /* 0x0000e000240a7890 */ /* 0x000fe2000fffe03f */
[----:B-1----:R-:W-:Y:S01]  /*13860*/  UMOV UR40, UR11 ;  /* 0x0000000b00287c82 */ /* 0x002fe20008000000 */
[----:B------:R-:W-:-:S02]  /*13870*/  UMOV UR41, UR12 ;  /* 0x0000000c00297c82 */ /* 0x000fc40008000000 */
[----:B------:R1:W-:Y:S02]  /*13880*/  UTMASTG.5D [UR40], [UR6] ;  /* 0x00000028060073b5 */ /* 0x0003e40008020000 */
[----:B-1----:R-:W-:Y:S01]  /*13890*/  UMOV UR40, UR13 ;  /* 0x0000000d00287c82 */ /* 0x002fe20008000000 */
[----:B------:R-:W-:Y:S02]  /*138a0*/  UMOV UR41, UR14 ;  /* 0x0000000e00297c82 */ /* 0x000fe40008000000 */
[----:B------:R1:W-:Y:S02]  /*138b0*/  UTMASTG.5D [UR40], [UR6] ;  /* 0x00000028060073b5 */ /* 0x0003e40008020000 */
[----:B-1----:R-:W-:Y:S01]  /*138c0*/  UMOV UR40, UR5 ;  /* 0x0000000500287c82 */ /* 0x002fe20008000000 */
[----:B------:R-:W-:Y:S01]  /*138d0*/  UMOV UR41, UR8 ;  /* 0x0000000800297c82 */ /* 0x000fe20008000000 */
[----:B------:R-:W-:Y:S01]  /*138e0*/  UMOV UR5, 0x180 ;  /* 0x0000018000057882 */ /* 0x000fe20000000000 */
[----:B------:R1:W-:Y:S02]  /*138f0*/  UTMASTG.5D [UR40], [UR6] ;  /* 0x00000028060073b5 */ /* 0x0003e40008020000 */
[----:B-1----:R-:W-:Y:S01]  /*13900*/  UMOV UR40, UR9 ;  /* 0x0000000900287c82 */ /* 0x002fe20008000000 */
[----:B------:R-:W-:Y:S01]  /*13910*/  UMOV UR41, UR5 ;  /* 0x0000000500297c82 */ /* 0x000fe20008000000 */
[----:B------:R-:W-:Y:S01]  /*13920*/  UMOV UR5, 0x1c0 ;  /* 0x000001c000057882 */ /* 0x000fe20000000000 */
        /* <DEDUP_REMOVED lines=9> */
.L_x_4241:
[----:B------:R-:W-:Y:S05]  /*139c0*/  BSYNC B0 ;  /* 0x0000000000007941 */ /* 0x000fea0003800000 */
.L_x_4240:
[----:B------:R-:W-:Y:S05]  /*139d0*/  BRA `(.L_x_4239) ;  /* 0x0000000800287947 */ /* 0x000fea0003800000 */
.L_x_4237:
[----:B------:R-:W1:Y:S01]  /*139e0*/  LDC.64 R8, c[0x0][0xbe0] ;  /* 0x0002f800ff087b82 */ /* 0x000e620000000a00 */
[----:B------:R-:W-:Y:S01]  /*139f0*/  ISETP.GT.AND P0, PT, R194, 0x3f, PT ;  /* 0x0000003fc200780c */ /* 0x000fe20003f04270 */
[----:B------:R-:W-:Y:S01]  /*13a00*/  USHF.R.S32.HI UR5, URZ, 0x1f, UR43 ;  /* 0x0000001f3f057899 */ /* 0x000fe2000801142b */
[----:B------:R-:W-:Y:S01]  /*13a10*/  BSSY B0, `(.L_x_4242) ;  /* 0x000001a000007945 */ /* 0x000fe20003800000 */
[----:B------:R-:W-:Y:S01]  /*13a20*/  USHF.R.S32.HI UR8, URZ, 0x1f, UR44 ;  /* 0x0000001f3f087899 */ /* 0x000fe2000801142c */
[----:B------:R-:W-:-:S09]  /*13a30*/  VIADD R12, R188, 0x40 ;  /* 0x00000040bc0c7836 */ /* 0x000fd20000000000 */
        /* <DEDUP_REMOVED lines=14> */
[C---:B---3--:R-:W-:Y:S02]  /*13b20*/  IMAD R0, R10.reuse, UR8, RZ ;  /* 0x000000080a007c24 */ /* 0x048fe4000f8e02ff */
[----:B------:R-:W-:Y:S02]  /*13b30*/  IMAD.IADD R5, R5, 0x1, R3 ;  /* 0x0000000105057824 */ /* 0x000fe400078e0203 */
[----:B------:R-:W-:Y:S02]  /*13b40*/  IMAD R3, R11, UR44, R0 ;  /* 0x0000002c0b037c24 */ /* 0x000fe4000f8e0200 */
[----:B------:R-:W-:-:S04]  /*13b50*/  IMAD.WIDE.U32 R4, R10, UR44, R4 ;  /* 0x0000002c0a047c25 */ /* 0x000fc8000f8e0004 */
[----:B------:R-:W-:Y:S01]  /*13b60*/  IMAD.IADD R3, R5, 0x1, R3 ;  /* 0x0000000105037824 */ /* 0x000fe200078e0203 */
[----:B------:R-:W-:-:S04]  /*13b70*/  LEA R6, P0, R4, UR6, 0x2 ;  /* 0x0000000604067c11 */ /* 0x000fc8000f8010ff */
[----:B------:R-:W-:Y:S02]  /*13b80*/  LEA.HI.X R7, R4, UR7, R3, 0x2, P0 ;  /* 0x0000000704077c11 */ /* 0x000fe400080f1403 */
[----:B------:R-:W-:-:S05]  /*13b90*/  MOV R3, 0xff800000 ;  /* 0xff80000000037802 */ /* 0x000fca0000000f00 */
[----:B------:R2:W-:Y:S02]  /*13ba0*/  STG.E desc[UR54][R6.64], R3 ;  /* 0x0000000306007986 */ /* 0x0005e4000c101936 */
.L_x_4243:
[----:B------:R-:W-:Y:S05]  /*13bb0*/  BSYNC B0 ;  /* 0x0000000000007941 */ /* 0x000fea0003800000 */
.L_x_4242:
[----:B------:R-:W-:Y:S01]  /*13bc0*/  ULDC.64 UR6, c[0x0][0xb88] ;  /* 0x0002e20000067ab9 */ /* 0x000fe20000000a00 */
[----:B-12---:R-:W-:Y:S01]  /*13bd0*/  IMAD R6, R8, UR5, RZ ;  /* 0x0000000508067c24 */ /* 0x006fe2000f8e02ff */
[----:B------:R-:W-:Y:S01]  /*13be0*/  ISETP.GE.AND P1, PT, R12, UR7, PT ;  /* 0x000000070c007c0c */ /* 0x000fe2000bf26270 */
[----:B------:R-:W1:Y:S01]  /*13bf0*/  LDC.64 R10, c[0x0][0xbe8] ;  /* 0x0002fa00ff0a7b82 */ /* 0x000e620000000a00 */
[C---:B------:R-:W-:Y:S01]  /*13c00*/  ISETP.GE.AND P0, PT, R188.reuse, UR7, PT ;  /* 0x00000007bc007c0c */ /* 0x040fe2000bf06270 */
[C---:B------:R-:W-:Y:S01]  /*13c10*/  VIADD R14, R188.reuse, 0x80 ;  /* 0x00000080bc0e7836 */ /* 0x040fe20000000000 */
[----:B------:R-:W-:Y:S01]  /*13c20*/  SEL R3, RZ, 0xffffffff, P1 ;  /* 0xffffffffff037807 */ /* 0x000fe20000800000 */
[----:B------:R-:W-:Y:S01]  /*13c30*/  VIADD R15, R188, 0xc0 ;  /* 0x000000c0bc0f7836 */ /* 0x000fe20000000000 */
[----:B------:R-:W-:Y:S01]  /*13c40*/  SEL R0, RZ, 0x1, P0 ;  /* 0x00000001ff007807 */ /* 0x000fe20000000000 */
[----:B------:R-:W-:Y:S01]  /*13c50*/  IMAD R7, R9, UR43, R6 ;  /* 0x0000002b09077c24 */ /* 0x000fe2000f8e0206 */
[----:B------:R-:W-:Y:S01]  /*13c60*/  ISETP.GE.AND P0, PT, R14, UR7, PT ;  /* 0x000000070e007c0c */ /* 0x000fe2000bf06270 */
[----:B------:R-:W2:Y:S01]  /*13c70*/  LDC R9, c[0x0][0xeac] ;  /* 0x0003ab00ff097b82 */ /* 0x000ea20000000800 */
[----:B------:R-:W-:Y:S01]  /*13c80*/  IMAD.SHL.U32 R3, R3, 0x2, RZ ;  /* 0x0000000203037824 */ /* 0x000fe200078e00ff */
[----:B------:R-:W-:Y:S01]  /*13c90*/  ISETP.GE.AND P2, PT, R15, UR7, PT ;  /* 0x000000070f007c0c */ /* 0x000fe2000bf46270 */
[C---:B------:R-:W-:Y:S01]  /*13ca0*/  VIADD R20, R188.reuse, 0x140 ;  /* 0x00000140bc147836 */ /* 0x040fe20000000000 */
[----:B------:R-:W-:Y:S01]  /*13cb0*/  UIADD3 UR42, -UR42, UR6, URZ ;  /* 0x000000062a2a7290 */ /* 0x000fe2000fffe13f */
[C---:B------:R-:W-:Y:S01]  /*13cc0*/  VIADD R18, R188.reuse, 0x100 ;  /* 0x00000100bc127836 */ /* 0x040fe20000000000 */
[----:B------:R-:W-:Y:S01]  /*13cd0*/  LOP3.LUT R0, R3, 0x2, R0, 0xe2, !PT ;  /* 0x0000000203007812 */ /* 0x000fe200078ee200 */
[C---:B------:R-:W-:Y:S01]  /*13ce0*/  VIADD R4, R188.reuse, 0x180 ;  /* 0x00000180bc047836 */ /* 0x040fe20000000000 */
[----:B------:R-:W-:Y:S01]  /*13cf0*/  SEL R3, RZ, 0x4, P0 ;  /* 0x00000004ff037807 */ /* 0x000fe20000000000 */
[----:B------:R-:W-:Y:S01]  /*13d00*/  VIADD R5, R188, 0x1c0 ;  /* 0x000001c0bc057836 */ /* 0x000fe20000000000 */
[----:B------:R-:W-:Y:S01]  /*13d10*/  SEL R6, RZ, 0x8, P2 ;  /* 0x00000008ff067807 */ /* 0x000fe20001000000 */
[----:B------:R-:W-:Y:S01]  /*13d20*/  ULOP3.LUT UR40, URZ, UR40, URZ, 0x33, !UPT ;  /* 0x000000283f287292 */ /* 0x000fe2000f8e333f */
[----:B------:R-:W-:Y:S01]  /*13d30*/  SHF.R.S32.HI R189, RZ, 0x1f, R188 ;  /* 0x0000001fffbd7819 */ /* 0x000fe200000114bc */
[----:B------:R-:W-:Y:S01]  /*13d40*/  BSSY B0, `(.L_x_4244) ;  /* 0x0000034000007945 */ /* 0x000fe20003800000 */
[----:B------:R-:W-:-:S02]  /*13d50*/  ISETP.GE.AND P2, PT, R20, UR7, PT ;  /* 0x0000000714007c0c */ /* 0x000fc4000bf46270 */
[----:B------:R-:W-:Y:S02]  /*13d60*/  ISETP.GE.AND P0, PT, R18, UR7, PT ;  /* 0x0000000712007c0c */ /* 0x000fe4000bf06270 */
[----:B------:R-:W-:Y:S02]  /*13d70*/  LOP3.LUT R0, R6, R0, R3, 0xfe, !PT ;  /* 0x0000000006007212 */ /* 0x000fe400078efe03 */
[----:B------:R-:W-:Y:S02]  /*13d80*/  ISETP.GE.AND P3, PT, R4, UR7, PT ;  /* 0x0000000704007c0c */ /* 0x000fe4000bf66270 */
[----:B------:R-:W-:Y:S01]  /*13d90*/  ISETP.GE.AND P1, PT, R5, UR7, PT ;  /* 0x0000000705007c0c */ /* 0x000fe2000bf26270 */
[----:B------:R-:W-:Y:S01]  /*13da0*/  IMAD.WIDE.U32 R4, R8, UR43, R188 ;  /* 0x0000002b08047c25 */ /* 0x000fe2000f8e00bc */
[----:B------:R-:W-:Y:S02]  /*13db0*/  SEL R6, RZ, 0x20, P2 ;  /* 0x00000020ff067807 */ /* 0x000fe40001000000 */
[C---:B------:R-:W-:Y:S01]  /*13dc0*/  ISETP.GE.AND P2, PT, R190.reuse, UR42, PT ;  /* 0x0000002abe007c0c */ /* 0x040fe2000bf46270 */
[----:B------:R-:W-:Y:S01]  /*13dd0*/  IMAD.IADD R5, R5, 0x1, R7 ;  /* 0x0000000105057824 */ /* 0x000fe200078e0207 */
[----:B------:R-:W-:Y:S01]  /*13de0*/  IADD3 R8, R190, 0x20, RZ ;  /* 0x00000020be087810 */ /* 0x000fe20007ffe0ff */
[----:B--2---:R-:W-:Y:S01]  /*13df0*/  VIADD R7, R9, UR40 ;  /* 0x0000002809077c36 */ /* 0x004fe20008000000 */
[----:B------:R-:W-:-:S02]  /*13e00*/  SEL R3, RZ, 0x10, P0 ;  /* 0x00000010ff037807 */ /* 0x000fc40000000000 */
[----:B------:R-:W-:Y:S01]  /*13e10*/  ISETP.GE.AND P0, PT, R8, UR42, PT ;  /* 0x0000002a08007c0c */ /* 0x000fe2000bf06270 */
[----:B-1----:R-:W-:Y:S01]  /*13e20*/  IMAD R8, R10, UR8, RZ ;  /* 0x000000080a087c24 */ /* 0x002fe2000f8e02ff */
[----:B------:R-:W-:Y:S02]  /*13e30*/  LOP3.LUT R3, R6, R0, R3, 0xfe, !PT ;  /* 0x0000000006037212 */ /* 0x000fe400078efe03 */
[----:B------:R-:W-:Y:S01]  /*13e40*/  SEL R0, RZ, 0x40, P3 ;  /* 0x00000040ff007807 */ /* 0x000fe20001800000 */
[----:B------:R-:W-:Y:S01]  /*13e50*/  IMAD R11, R11, UR44, R8 ;  /* 0x0000002c0b0b7c24 */ /* 0x000fe2000f8e0208 */
[----:B------:R-:W-:Y:S01]  /*13e60*/  SHF.R.S32.HI R191, RZ, 0x1f, R190 ;  /* 0x0000001fffbf7819 */ /* 0x000fe200000114be */
[----:B------:R-:W-:Y:S01]  /*13e70*/  IMAD.WIDE.U32 R8, R10, UR44, R4 ;  /* 0x0000002c0a087c25 */ /* 0x000fe2000f8e0004 */
[----:B------:R-:W-:Y:S02]  /*13e80*/  LOP3.LUT R3, R3, R0, RZ, 0xfc, !PT ;  /* 0x0000000003037212 */ /* 0x000fe400078efcff */
[----:B------:R-:W-:Y:S01]  /*13e90*/  SEL R0, RZ, 0x80, P1 ;  /* 0x00000080ff007807 */ /* 0x000fe20000800000 */
[----:B------:R-:W-:-:S03]  /*13ea0*/  IMAD.WIDE R6, R7, 0x40, R190 ;  /* 0x0000004007067825 */ /* 0x000fc600078e02be */
[----:B------:R-:W-:Y:S01]  /*13eb0*/  LOP3.LUT R0, R3, R0, RZ, 0xfc, !PT ;  /* 0x0000000003007212 */ /* 0x000fe200078efcff */
[----:B------:R-:W-:Y:S01]  /*13ec0*/  IMAD.IADD R13, R9, 0x1, R11 ;  /* 0x00000001090d7824 */ /* 0x000fe200078e020b */
        /* <DEDUP_REMOVED lines=27> */
.L_x_4245:
[----:B------:R-:W-:Y:S05]  /*14080*/  BSYNC B0 ;  /* 0x0000000000007941 */ /* 0x000fea0003800000 */
.L_x_4244:
        /* <DEDUP_REMOVED lines=30> */
.L_x_4246:
[----:B------:R-:W-:Y:S05]  /*14270*/  BSYNC B0 ;  /* 0x0000000000007941 */ /* 0x000fea0003800000 */
.L_x_4239:
[----:B------:R-:W3:Y:S02]  /*14280*/  LDC R0, c[0x0][0xea8] ;  /* 0x0003aa00ff007b82 */ /* 0x000ee40000000800 */
[----:B---3--:R-:W-:-:S13]  /*14290*/  ISETP.LE.AND P0, PT, R0, UR4, PT ;  /* 0x0000000400007c0c */ /* 0x008fda000bf03270 */
[----:B------:R-:W-:Y:S05]  /*142a0*/  @!P0 BRA `(.L_x_4247) ;  /* 0xfffffecc00308947 */ /* 0x000fea000383ffff */
[----:B------:R-:W-:Y:S05]  /*142b0*/  EXIT ;  /* 0x000000000000794d */ /* 0x000fea0003800000 */
.L_x_4146:
        /* <DEDUP_REMOVED lines=13> */
[----:B------:R-:W-:Y:S01]  /*14390*/  ULDC UR5, c[0x0][0xc] ;  /* 0x0000030000057ab9 */ /* 0x000fe20000000800 */
[----:B------:R-:W-:Y:S01]  /*143a0*/  LOP3.LUT R19, R19, 0x1f, RZ, 0xc0, !PT ;  /* 0x0000001f13137812 */ /* 0x000fe200078ec0ff */
[----:B------:R-:W-:Y:S01]  /*143b0*/  IMAD.U32 R0, RZ, RZ, UR5 ;  /* 0x00000005ff007e24 */ /* 0x000fe2000f8e00ff */
[----:B------:R-:W-:Y:S01]  /*143c0*/  MOV R16, RZ ;  /* 0x000000ff00107202 */ /* 0x000fe20000000f00 */
[----:B------:R-:W-:Y:S01]  /*143d0*/  IMAD.U32 R18, RZ, RZ, UR4 ;  /* 0x00000004ff127e24 */ /* 0x000fe2000f8e00ff */
[----:B------:R-:W-:Y:S01]  /*143e0*/  ULDC.64 UR46, c[0x0][0x198] ;  /* 0x00006600002e7ab9 */ /* 0x000fe20000000a00 */
[----:B------:R-:W-:Y:S01]  /*143f0*/  IMAD.MOV.U32 R17, RZ, RZ, 0x1 ;  /* 0x00000001ff117424 */ /* 0x000fe200078e00ff */
[----:B------:R1:W-:Y:S01]  /*14400*/  STL [R1], R0 ;  /* 0x0000000001007387 */ /* 0x0003e20000100800 */
[----:B------:R-:W-:-:S05]  /*14410*/  UMOV UR61, URZ ;  /* 0x0000003f003d7c82 */ /* 0x000fca0008000000 */
.L_x_4304:
        /* <DEDUP_REMOVED lines=21> */
.L_x_4249:
[----:B------:R-:W-:Y:S01]  /*14570*/  ULDC UR11, c[0x0][0xec4] ;  /* 0x0003b100000b7ab9 */ /* 0x000fe20000000800 */
[----:B------:R-:W-:Y:S01]  /*14580*/  UMOV UR9, UR10 ;  /* 0x0000000a00097c82 */ /* 0x000fe20008000000 */
[----:B------:R-:W-:-:S11]  /*14590*/  UISETP.NE.AND UP0, UPT, UR11, 0x1, UPT ;  /* 0x000000010b00788c */ /* 0x000fd6000bf05270 */
[----:B------:R-:W-:Y:S02]  /*145a0*/  @UP0 ULDC.64 UR12, c[0x0][0xec8] ;  /* 0x0003b200000c0ab9 */ /* 0x000fe40000000a00 */
[----:B------:R-:W-:-:S04]  /*145b0*/  UIMAD.WIDE.U32 UR6, UR10, UR12, URZ ;  /* 0x0000000c0a0672a5 */ /* 0x000fc8000f8e003f */
[----:B------:R-:W-:-:S04]  /*145c0*/  @UP0 USHF.R.U32.HI UR9, URZ, UR13, UR7 ;  /* 0x0000000d3f090299 */ /* 0x000fc80008011607 */
[----:B------:R-:W-:-:S12]  /*145d0*/  UIMAD UR6, UR9, UR11, URZ ;  /* 0x0000000b090672a4 */ /* 0x000fd8000f8e023f */
.L_x_4250:
        /* <DEDUP_REMOVED lines=40> */
.L_x_4252:
[----:B------:R-:W-:-:S11]  /*14860*/  UISETP.NE.AND UP0, UPT, UR7, 0x1, UPT ;  /* 0x000000010700788c */ /* 0x000fd6000bf05270 */
[----:B------:R-:W-:Y:S02]  /*14870*/  @UP0 ULDC.64 UR16, c[0x0][0xae0] ;  /* 0x0002b80000100ab9 */ /* 0x000fe40000000a00 */
[----:B------:R-:W-:-:S04]  /*14880*/  UIMAD.WIDE.U32 UR8, UR10, UR16, URZ ;  /* 0x000000100a0872a5 */ /* 0x000fc8000f8e003f */
[----:B------:R-:W-:-:S12]  /*14890*/  @UP0 USHF.R.U32.HI UR10, URZ, UR17, UR9 ;  /* 0x000000113f0a0299 */ /* 0x000fd80008011609 */
.L_x_4253:
[----:B------:R-:W-:-:S04]  /*148a0*/  UIMAD UR10, UR10, UR7, UR7 ;  /* 0x000000070a0a72a4 */ /* 0x000fc8000f8e0207 */
[----:B------:R-:W-:-:S04]  /*148b0*/  UISETP.LT.AND UP0, UPT, UR6, UR10, UPT ;  /* 0x0000000a0600728c */ /* 0x000fc8000bf01270 */
[----:B------:R-:W-:-:S12]  /*148c0*/  USEL UR6, UR6, UR10, UP0 ;  /* 0x0000000a06067287 */ /* 0x000fd80008000000 */
.L_x_4251:
        /* <DEDUP_REMOVED lines=25> */
.L_x_4255:
[----:B------:R-:W-:-:S11]  /*14a60*/  UISETP.NE.AND UP0, UPT, UR7, 0x1, UPT ;  /* 0x000000010700788c */ /* 0x000fd6000bf05270 */
[----:B------:R-:W-:Y:S02]  /*14a70*/  @UP0 ULDC.64 UR12, c[0x0][0xae0] ;  /* 0x0002b800000c0ab9 */ /* 0x000fe40000000a00 */
[----:B------:R-:W-:-:S04]  /*14a80*/  UIMAD.WIDE.U32 UR8, UR6, UR12, URZ ;  /* 0x0000000c060872a5 */ /* 0x000fc8000f8e003f */
[----:B------:R-:W-:-:S12]  /*14a90*/  @UP0 USHF.R.U32.HI UR6, URZ, UR13, UR9 ;  /* 0x0000000d3f060299 */ /* 0x000fd80008011609 */
.L_x_4256:
[----:B------:R-:W-:-:S04]  /*14aa0*/  UIMAD UR6, UR6, UR7, URZ ;  /* 0x00000007060672a4 */ /* 0x000fc8000f8e023f */
[----:B------:R-:W-:-:S04]  /*14ab0*/  UISETP.LT.AND UP0, UPT, UR10, UR6, UPT ;  /* 0x000000060a00728c */ /* 0x000fc8000bf01270 */
[----:B------:R-:W-:-:S12]  /*14ac0*/  USEL UR10, UR10, UR6, !UP0 ;  /* 0x000000060a0a7287 */ /* 0x000fd8000c000000 */
.L_x_4254:
        /* <DEDUP_REMOVED lines=9> */
[----:B------:R-:W-:Y:S01]  /*14b60*/  ISETP.NE.AND P0, PT, R19, RZ, PT ;  /* 0x000000ff1300720c */ /* 0x000fe20003f05270 */
[----:B------:R-:W-:-:S12]  /*14b70*/  IMAD.MOV.U32 R13, RZ, RZ, R18 ;  /* 0x000000ffff0d7224 */ /* 0x000fd800078e0012 */
[----:B------:R-:W-:Y:S05]  /*14b80*/  @P0 BRA `(.L_x_4259) ;  /* 0x0000002800c80947 */ /* 0x000fea0003800000 */
[----:B------:R-:W2:Y:S01]  /*14b90*/  LDL R0, [R1] ;  /* 0x0000000001007983 */ /* 0x000ea20000100800 */
[----:B------:R-:W-:Y:S01]  /*14ba0*/  VOTEU.ANY UR6, UPT, PT ;  /* 0x0000000000067886 */ /* 0x000fe200038e0100 */
[----:B------:R-:W1:Y:S01]  /*14bb0*/  LDC.64 R2, c[0x0][0xef0] ;  /* 0x0003bc00ff027b82 */ /* 0x000e620000000a00 */
[----:B------:R-:W3:Y:S01]  /*14bc0*/  S2R R5, SR_LANEID ;  /* 0x0000000000057919 */ /* 0x000ee20000000000 */
[----:B--2---:R-:W-:Y:S02]  /*14bd0*/  R2UR UR7, R0 ;  /* 0x00000000000772ca */ /* 0x004fe400000e0000 */
[----:B------:R-:W3:Y:S02]  /*14be0*/  FLO.U32 R0, UR6 ;  /* 0x0000000600007d00 */ /* 0x000ee400080e0000 */
[----:B---3--:R-:W-:-:S06]  /*14bf0*/  ISETP.EQ.U32.AND P0, PT, R0, R5, PT ;  /* 0x000000050000720c */ /* 0x008fcc0003f02070 */
[----:B------:R-:W1:Y:S07]  /*14c00*/  POPC R5, UR6 ;  /* 0x0000000600057d09 */ /* 0x000e6e0008000000 */
[----:B-1----:R-:W2:Y:S01]  /*14c10*/  @P0 ATOMG.E.ADD.STRONG.GPU PT, R3, desc[UR54][R2.64], R5 ;  /* 0x00000005020309a8 */ /* 0x002ea200081ee1f6 */
[----:B------:R-:W1:Y:S02]  /*14c20*/  S2R R4, SR_LTMASK ;  /* 0x0000000000047919 */ /* 0x000e640000003900 */
[----:B-1----:R-:W-:-:S04]  /*14c30*/  LOP3.LUT R4, R4, UR6, RZ, 0xc0, !PT ;  /* 0x0000000604047c12 */ /* 0x002fc8000f8ec0ff */
[----:B------:R-:W1:Y:S01]  /*14c40*/  POPC R13, R4 ;  /* 0x00000004000d7309 */ /* 0x000e620000000000 */
[----:B--2---:R-:W1:Y:S02]  /*14c50*/  SHFL.IDX PT, R0, R3, R0, 0x1f ;  /* 0x00001f0003007589 */ /* 0x004e6400000e0000 */
[----:B-1----:R-:W-:Y:S01]  /*14c60*/  IADD3 R13, R0, UR7, R13 ;  /* 0x00000007000d7c10 */ /* 0x002fe2000fffe00d */
[----:B------:R-:W-:Y:S06]  /*14c70*/  BRA `(.L_x_4259) ;  /* 0x00000028008c7947 */ /* 0x000fec0003800000 */
.L_x_4258:
        /* <DEDUP_REMOVED lines=12> */
[----:B------:R-:W-:Y:S01]  /*14d40*/  MOV R8, 0x70 ;  /* 0x0000007000087802 */ /* 0x000fe20000000f00 */
[----:B------:R-:W1:Y:S01]  /*14d50*/  LDC.64 R2, c[0x4][R2] ;  /* 0x0100000002027b82 */ /* 0x000e620000000a00 */
        /* <DEDUP_REMOVED lines=8> */
[----:B-1----:R-:W-:Y:S05]  /*14de0*/  CALL.ABS.NOINC R2 ;  /* 0x0000000002007343 */ /* 0x002fea0003c00000 */
.L_x_4260:
        /* <DEDUP_REMOVED lines=20> */
.L_x_4262:
        /* <DEDUP_REMOVED lines=16> */
.L_x_4261:
[----:B------:R-:W-:Y:S01]  /*15030*/  ULDC.64 UR4, c[0x0][0xaf0] ;  /* 0x0002bc0000047ab9 */ /* 0x000fe20000000a00 */
[----:B------:R-:W-:Y:S01]  /*15040*/  IMAD.U32 R5, RZ, RZ, UR59 ;  /* 0x0000003bff057e24 */ /* 0x000fe2000f8e00ff */
[----:B------:R-:W-:Y:S01]  /*15050*/  ISETP.NE.U32.AND P0, PT, RZ, UR4, PT ;  /* 0x00000004ff007c0c */ /* 0x000fe2000bf05070 */
[----:B------:R-:W1:Y:S01]  /*15060*/  LDC R0, c[0x0][0x428] ;  /* 0x00010a00ff007b82 */ /* 0x000e620000000800 */
[----:B------:R-:W-:Y:S02]  /*15070*/  MOV R6, UR59 ;  /* 0x0000003b00067c02 */ /* 0x000fe40008000f00 */
        /* <DEDUP_REMOVED lines=9> */
[----:B------:R-:W-:Y:S01]  /*15110*/  IMAD.U32 R10, RZ, RZ, UR60 ;  /* 0x0000003cff0a7e24 */ /* 0x000fe2000f8e00ff */
[----:B--2---:R-:W1:Y:S03]  /*15120*/  LDC.64 R2, c[0x0][0x3f8] ;  /* 0x0000fe00ff027b82 */ /* 0x004e660000000a00 */
[----:B------:R-:W-:-:S06]  /*15130*/  VIADD R10, R10, 0xffffffff ;  /* 0xffffffff0a0a7836 */ /* 0x000fcc0000000000 */
[----:B------:R-:W-:Y:S01]  /*15140*/  VOTEU.ALL UP1, P1 ;  /* 0x00000000003f7886 */ /* 0x000fe20000820000 */
[----:B------:R-:W2:Y:S04]  /*15150*/  @P0 LDC R4, c[0x0][0x42c] ;  /* 0x00010b00ff040b82 */ /* 0x000ea80000000800 */
        /* <DEDUP_REMOVED lines=10> */
.L_x_4317:
[----:B------:R-:W-:Y:S01]  /*15200*/  UMOV UR4, 0xffffffff ;  /* 0xffffffff00047882 */ /* 0x000fe20000000000 */
[----:B------:R-:W-:Y:S02]  /*15210*/  SHF.R.S32.HI R7, RZ, 0x1f, R6 ;  /* 0x0000001fff077819 */ /* 0x000fe40000011406 */
[----:B------:R-:W-:Y:S05]  /*15220*/  BRA.DIV UR4, `(.L_x_4264) ;  /* 0x0000002e04347947 */ /* 0x000fea000b800000 */
[----:B------:R-:W-:-:S13]  /*15230*/  ELECT P6, URZ, PT ;  /* 0x00000000003f782f */ /* 0x000fda00038c0000 */
.L_x_4320:
        /* <DEDUP_REMOVED lines=21> */
.L_x_4266:
[----:B-1----:R-:W-:Y:S01]  /*15390*/  LEA R8, R16, UR38, 0x3 ;  /* 0x0000002610087c11 */ /* 0x002fe2000f8e18ff */
[----:B------:R-:W1:Y:S01]  /*153a0*/  S2R R9, SR_TID.X ;  /* 0x0000000000097919 */ /* 0x000e620000002100 */
[----:B------:R-:W-:-:S04]  /*153b0*/  SHF.L.U32 R5, R17, 0x1f, RZ ;  /* 0x0000001f11057819 */ /* 0x000fc800000006ff */
[----:B------:R-:W2:Y:S01]  /*153c0*/  SYNCS.PHASECHK.TRANS64.TRYWAIT P2, [R8+URZ+0x38840], R5 ;  /* 0x03884005080075a7 */ /* 0x000ea2000804017f */
[----:B-1----:R-:W-:-:S04]  /*153d0*/  LOP3.LUT R9, R9, 0x7f, RZ, 0xc0, !PT ;  /* 0x0000007f09097812 */ /* 0x002fc800078ec0ff */
[----:B------:R-:W-:Y:S01]  /*153e0*/  ISETP.NE.AND P3, PT, R9, RZ, PT ;  /* 0x000000ff0900720c */ /* 0x000fe20003f65270 */
[----:B--2---:R-:W-:-:S12]  /*153f0*/  @!P2 BRA `(.L_x_4267) ;  /* 0x0000002800e0a947 */ /* 0x004fd80003800000 */
.L_x_4321:
[----:B------:R-:W-:Y:S05]  /*15400*/  @P3 BRA `(.L_x_4268) ;  /* 0x0000000000143947 */ /* 0x000fea0003800000 */
[----:B------:R-:W-:Y:S01]  /*15410*/  ISETP.NE.AND P2, PT, R19, RZ, PT ;  /* 0x000000ff1300720c */ /* 0x000fe20003f45270 */
[----:B-1----:R-:W-:-:S04]  /*15420*/  IMAD.MOV.U32 R5, RZ, RZ, 0x2000 ;  /* 0x00002000ff057424 */ /* 0x002fc800078e00ff */
[----:B------:R2:W-:Y:S08]  /*15430*/  SYNCS.ARRIVE.TRANS64 RZ, [R8+URZ+0x38830], R5 ;  /* 0x0388300508ff79a7 */ /* 0x0005f0000800003f */
[----:B------:R-:W-:Y:S05]  /*15440*/  @!P2 BRA `(.L_x_4268) ;  /* 0x000000000004a947 */ /* 0x000fea0003800000 */
[----:B------:R-:W-:Y:S01]  /*15450*/  BPT.TRAP 0x1 ;  /* 0x000000040000795c */ /* 0x000fe20000300000 */
.L_x_4268:
        /* <DEDUP_REMOVED lines=16> */
.L_x_4265:
[----:B------:R-:W-:Y:S05]  /*15560*/  WARPSYNC.ALL ;  /* 0x0000000000007948 */ /* 0x000fea0003800000 */
[----:B------:R-:W-:Y:S01]  /*15570*/  BAR.SYNC.DEFER_BLOCKING 0x8, 0xa0 ;  /* 0x0202800000007b1d */ /* 0x000fe20000010000 */
[----:B------:R-:W-:-:S05]  /*15580*/  ELECT P2, URZ, PT ;  /* 0x00000000003f782f */ /* 0x000fca0003840000 */
[----:B------:R-:W-:Y:S08]  /*15590*/  BSSY B0, `(.L_x_4269) ;  /* 0x0000041000007945 */ /* 0x000ff00003800000 */
[----:B------:R-:W-:Y:S05]  /*155a0*/  @!P2 BRA `(.L_x_4270) ;  /* 0x0000000000fca947 */ /* 0x000fea0003800000 */
[----:B------:R-:W-:Y:S01]  /*155b0*/  UIADD3 UR14, UP0, UR46, 0x270, URZ ;  /* 0x000002702e0e7890 */ /* 0x000fe2000ff1e03f */
[----:B-12---:R-:W-:Y:S01]  /*155c0*/  IMAD.MOV.U32 R5, RZ, RZ, 0x2000 ;  /* 0x00002000ff057424 */ /* 0x006fe200078e00ff */
[----:B------:R-:W-:Y:S02]  /*155d0*/  UIADD3 UR16, UR38, 0x20400, URZ ;  /* 0x0002040026107890 */ /* 0x000fe4000fffe03f */
[----:B------:R-:W-:Y:S01]  /*155e0*/  UIADD3.X UR15, URZ, UR47, URZ, UP0, !UPT ;  /* 0x0000002f3f0f7290 */ /* 0x000fe200087fe43f */
[----:B------:R1:W-:Y:S01]  /*155f0*/  SYNCS.ARRIVE.TRANS64 RZ, [UR38+0x38800], R5 ;  /* 0x03880005ffff79a7 */ /* 0x0003e20008000026 */
[----:B------:R-:W-:Y:S02]  /*15600*/  UIADD3 UR4, UP0, UR46, 0x770, URZ ;  /* 0x000007702e047890 */ /* 0x000fe4000ff1e03f */
[----:B------:R-:W-:Y:S02]  /*15610*/  UIADD3 UR17, UR38, 0x38800, URZ ;  /* 0x0003880026117890 */ /* 0x000fe4000fffe03f */
[----:B------:R-:W-:-:S02]  /*15620*/  UIADD3 UR8, UR38, 0x26400, URZ ;  /* 0x0002640026087890 */ /* 0x000fc4000fffe03f */
[----:B------:R-:W-:Y:S01]  /*15630*/  UIADD3 UR9, UR38, 0x38810, URZ ;  /* 0x0003881026097890 */ /* 0x000fe2000fffe03f */
[----:B-1----:R-:W-:Y:S01]  /*15640*/  IMAD.MOV.U32 R5, RZ, RZ, 0x10000 ;  /* 0x00010000ff057424 */ /* 0x002fe200078e00ff */
[----:B------:R-:W-:Y:S02]  /*15650*/  UIADD3.X UR5, URZ, UR47, URZ, UP0, !UPT ;  /* 0x0000002f3f057290 */ /* 0x000fe400087fe43f */
[----:B------:R-:W-:Y:S01]  /*15660*/  UIADD3 UR24, UR38, 0x28400, URZ ;  /* 0x0002840026187890 */ /* 0x000fe2000fffe03f */
[----:B------:R-:W-:Y:S01]  /*15670*/  UMOV UR6, 0x0 ;  /* 0x0000000000067882 */ /* 0x000fe20000000000 */
[----:B------:R-:W-:Y:S01]  /*15680*/  UMOV UR7, 0x12f00000 ;  /* 0x12f0000000077882 */ /* 0x000fe20000000000 */
[----:B------:R-:W-:Y:S01]  /*15690*/  UMOV UR18, URZ ;  /* 0x0000003f00127c82 */ /* 0x000fe20008000000 */
[----:B------:R-:W-:Y:S01]  /*156a0*/  UMOV UR19, UR57 ;  /* 0x0000003900137c82 */ /* 0x000fe20008000000 */
[----:B------:R-:W-:Y:S01]  /*156b0*/  UMOV UR20, UR58 ;  /* 0x0000003a00147c82 */ /* 0x000fe20008000000 */
[----:B------:R-:W-:Y:S01]  /*156c0*/  UMOV UR21, UR59 ;  /* 0x0000003b00157c82 */ /* 0x000fe20008000000 */
[----:B------:R-:W-:Y:S01]  /*156d0*/  UMOV UR11, UR57 ;  /* 0x00000039000b7c82 */ /* 0x000fe20008000000 */
[----:B------:R1:W-:Y:S01]  /*156e0*/  UTMALDG.4D [UR16], [UR14], desc[UR6] ;  /* 0x000006100e0075b4 */ /* 0x0003e20008019000 */
[----:B------:R-:W-:Y:S01]  /*156f0*/  UMOV UR12, UR58 ;  /* 0x0000003a000c7c82 */ /* 0x000fe20008000000 */
[----:B------:R-:W-:Y:S01]  /*15700*/  UMOV UR13, UR59 ;  /* 0x0000003b000d7c82 */ /* 0x000fe20008000000 */
[----:B------:R-:W-:Y:S01]  /*15710*/  UMOV UR10, UR18 ;  /* 0x00000012000a7c82 */ /* 0x000fe20008000000 */
[----:B------:R3:W-:Y:S01]  /*15720*/  SYNCS.ARRIVE.TRANS64 RZ, [UR38+0x38810], R5 ;  /* 0x03881005ffff79a7 */ /* 0x0007e20008000026 */
[----:B------:R-:W-:Y:S01]  /*15730*/  UMOV UR26, 0x40 ;  /* 0x00000040001a7882 */ /* 0x000fe20000000000 */
[----:B------:R-:W-:Y:S01]  /*15740*/  UMOV UR27, UR57 ;  /* 0x00000039001b7c82 */ /* 0x000fe20008000000 */
[----:B------:R-:W-:Y:S01]  /*15750*/  UMOV UR28, UR58 ;  /* 0x0000003a001c7c82 */ /* 0x000fe20008000000 */
[----:B------:R-:W-:Y:S01]  /*15760*/  UMOV UR29, UR59 ;  /* 0x0000003b001d7c82 */ /* 0x000fe20008000000 */
[----:B------:R-:W-:Y:S01]  /*15770*/  UIADD3 UR48, UR38, 0x2a400, URZ ;  /* 0x0002a40026307890 */ /* 0x000fe2000fffe03f */
[----:B------:R2:W-:Y:S01]  /*15780*/  UTMALDG.4D [UR8], [UR4], desc[UR6] ;  /* 0x00000608040075b4 */ /* 0x0005e20008019000 */
[----:B------:R-:W-:Y:S01]  /*15790*/  UMOV UR25, UR9 ;  /* 0x0000000900197c82 */ /* 0x000fe20008000000 */
[----:B------:R-:W-:-:S02]  /*157a0*/  UIADD3 UR40, UR38, 0x2c400, URZ ;  /* 0x0002c40026287890 */ /* 0x000fc4000fffe03f */
[----:B------:R-:W-:Y:S01]  /*157b0*/  UIADD3 UR32, UR38, 0x2e400, URZ ;  /* 0x0002e40026207890 */ /* 0x000fe2000fffe03f */
[----:B------:R-:W-:Y:S01]  /*157c0*/  UMOV UR50, 0x80 ;  /* 0x0000008000327882 */ /* 0x000fe20000000000 */
[----:B------:R-:W-:Y:S01]  /*157d0*/  UMOV UR51, UR57 ;  /* 0x0000003900337c82 */ /* 0x000fe20008000000 */
[----:B------:R4:W-:Y:S01]  /*157e0*/  UTMALDG.4D [UR24], [UR4], desc[UR6] ;  /* 0x00000618040075b4 */ /* 0x0009e20008019000 */
[----:B------:R-:W-:Y:S01]  /*157f0*/  UMOV UR52, UR58 ;  /* 0x0000003a00347c82 */ /* 0x000fe20008000000 */
[----:B------:R-:W-:Y:S01]  /*15800*/  UMOV UR53, UR59 ;  /* 0x0000003b00357c82 */ /* 0x000fe20008000000 */
[----:B------:R-:W-:Y:S01]  /*15810*/  UMOV UR49, UR9 ;  /* 0x0000000900317c82 */ /* 0x000fe20008000000 */
[----:B------:R-:W-:Y:S01]  /*15820*/  UMOV UR42, 0xc0 ;  /* 0x000000c0002a7882 */ /* 0x000fe20000000000 */
[----:B------:R-:W-:Y:S01]  /*15830*/  UMOV UR43, UR57 ;  /* 0x00000039002b7c82 */ /* 0x000fe20008000000 */
[----:B------:R-:W-:Y:S01]  /*15840*/  UMOV UR44, UR58 ;  /* 0x0000003a002c7c82 */ /* 0x000fe20008000000 */
[----:B------:R-:W-:Y:S01]  /*15850*/  UMOV UR45, UR59 ;  /* 0x0000003b002d7c82 */ /* 0x000fe20008000000 */
[----:B-1----:R-:W-:Y:S01]  /*15860*/  UIADD3 UR16, UR38, 0x32400, URZ ;  /* 0x0003240026107890 */ /* 0x002fe2000fffe03f */
[----:B------:R3:W-:Y:S01]  /*15870*/  UTMALDG.4D [UR48], [UR4], desc[UR6] ;  /* 0x00000630040075b4 */ /* 0x0007e20008019000 */
[----:B------:R-:W-:Y:S01]  /*15880*/  UMOV UR41, UR9 ;  /* 0x0000000900297c82 */ /* 0x000fe20008000000 */
[----:B------:R-:W-:Y:S01]  /*15890*/  UMOV UR34, 0x100 ;  /* 0x0000010000227882 */ /* 0x000fe20000000000 */
[----:B------:R-:W-:Y:S01]  /*158a0*/  UMOV UR35, UR57 ;  /* 0x0000003900237c82 */ /* 0x000fe20008000000 */
[----:B------:R-:W-:Y:S01]  /*158b0*/  UMOV UR36, UR58 ;  /* 0x0000003a00247c82 */ /* 0x000fe20008000000 */
[----:B------:R-:W-:Y:S01]  /*158c0*/  UMOV UR37, UR59 ;  /* 0x0000003b00257c82 */ /* 0x000fe20008000000 */
[----:B------:R-:W-:Y:S01]  /*158d0*/  UMOV UR33, UR9 ;  /* 0x0000000900217c82 */ /* 0x000fe20008000000 */
[----:B------:R-:W-:Y:S01]  /*158e0*/  UMOV UR18, 0x180 ;  /* 0x0000018000127882 */ /* 0x000fe20000000000 */
[----:B------:R3:W-:Y:S01]  /*158f0*/  UTMALDG.4D [UR40], [UR4], desc[UR6] ;  /* 0x00000628040075b4 */ /* 0x0007e20008019000 */
[----:B--2---:R-:W-:Y:S01]  /*15900*/  UIADD3 UR8, UR38, 0x34400, URZ ;  /* 0x0003440026087890 */ /* 0x004fe2000fffe03f */
[----:B------:R-:W-:Y:S01]  /*15910*/  UMOV UR17, UR9 ;  /* 0x0000000900117c82 */ /* 0x000fe20008000000 */
[----:B------:R-:W-:Y:S01]  /*15920*/  UMOV UR10, 0x1c0 ;  /* 0x000001c0000a7882 */ /* 0x000fe20000000000 */
[----:B------:R3:W-:Y:S01]  /*15930*/  UTMALDG.4D [UR32], [UR4], desc[UR6] ;  /* 0x00000620040075b4 */ /* 0x0007e20008019000 */
[----:B----4-:R-:W-:Y:S01]  /*15940*/  UIADD3 UR24, UR38, 0x30400, URZ ;  /* 0x0003040026187890 */ /* 0x010fe2000fffe03f */
[----:B------:R-:W-:-:S08]  /*15950*/  UMOV UR26, 0x140 ;  /* 0x00000140001a7882 */ /* 0x000fd00000000000 */
[----:B------:R3:W-:Y:S01]  /*15960*/  UTMALDG.4D [UR24], [UR4], desc[UR6] ;  /* 0x00000618040075b4 */ /* 0x0007e20008019000 */
[----:B------:R3:W-:Y:S01]  /*15970*/  UTMALDG.4D [UR16], [UR4], desc[UR6] ;  /* 0x00000610040075b4 */ /* 0x0007e20008019000 */
[----:B------:R3:W-:Y:S02]  /*15980*/  UTMALDG.4D [UR8], [UR4], desc[UR6] ;  /* 0x00000608040075b4 */ /* 0x0007e40008019000 */
[----:B---3--:R-:W-:Y:S01]  /*15990*/  NOP ;  /* 0x0000000000007918 */ /* 0x008fe20000000000 */
.L_x_4270:
[----:B------:R-:W-:Y:S05]  /*159a0*/  BSYNC B0 ;  /* 0x0000000000007941 */ /* 0x000fea0003800000 */
.L_x_4269:
[----:B------:R-:W-:-:S04]  /*159b0*/  UIADD3 UR61, UR61, 0x1, URZ ;  /* 0x000000013d3d7890 */ /* 0x000fc8000fffe03f */
[----:B------:R-:W-:-:S04]  /*159c0*/  ULEA.HI UR4, UR61, UR61, URZ, 0x1 ;  /* 0x0000003d3d047291 */ /* 0x000fc8000f8f083f */
[----:B------:R-:W-:-:S04]  /*159d0*/  ULOP3.LUT UR4, UR4, 0xfffffffe, URZ, 0xc0, !UPT ;  /* 0xfffffffe04047892 */ /* 0x000fc8000f8ec03f */
[----:B------:R-:W-:-:S06]  /*159e0*/  UIADD3 UR4, UR61, -UR4, URZ ;  /* 0x800000043d047290 */ /* 0x000fcc000fffe03f */
[----:B-12---:R-:W-:-:S05]  /*159f0*/  IMAD.U32 R5, RZ, RZ, UR4 ;  /* 0x00000004ff057e24 */ /* 0x006fca000f8e00ff */
[----:B------:R-:W-:-:S04]  /*15a00*/  SHF.L.U32 R5, R5, 0x1f, RZ ;  /* 0x0000001f05057819 */ /* 0x000fc800000006ff */
[----:B------:R-:W1:Y:S02]  /*15a10*/  SYNCS.PHASECHK.TRANS64.TRYWAIT P2, [UR38+0x38820], R5 ;  /* 0x03882005ff0075a7 */ /* 0x000e640008040166 */
[----:B-1----:R-:W-:Y:S05]  /*15a20*/  @!P2 BRA `(.L_x_4271) ;  /* 0x000000240068a947 */ /* 0x002fea0003800000 */
.L_x_4322:
        /* <DEDUP_REMOVED lines=10> */
.L_x_4323:
[----:B------:R-:W-:Y:S05]  /*15ad0*/  @P3 BRA `(.L_x_4275) ;  /* 0x0000000000143947 */ /* 0x000fea0003800000 */
[----:B------:R-:W-:Y:S01]  /*15ae0*/  ISETP.NE.AND P2, PT, R19, RZ, PT ;  /* 0x000000ff1300720c */ /* 0x000fe20003f45270 */
[----:B-1----:R-:W-:-:S04]  /*15af0*/  IMAD.MOV.U32 R8, RZ, RZ, 0x10000 ;  /* 0x00010000ff087424 */ /* 0x002fc800078e00ff */
[----:B------:R2:W-:Y:S08]  /*15b00*/  SYNCS.ARRIVE.TRANS64 RZ, [R5+URZ+0x38850], R8 ;  /* 0x0388500805ff79a7 */ /* 0x0005f0000800003f */
[----:B------:R-:W-:Y:S05]  /*15b10*/  @!P2 BRA `(.L_x_4275) ;  /* 0x000000000004a947 */ /* 0x000fea0003800000 */
[----:B------:R-:W-:Y:S01]  /*15b20*/  BPT.TRAP 0x1 ;  /* 0x000000040000795c */ /* 0x000fe20000300000 */
.L_x_4275:
        /* <DEDUP_REMOVED lines=26> */
[----:B------:R3:W-:Y:S02]  /*15cd0*/  UTMALDG.4D [UR8], [UR14], desc[UR6] ;  /* 0x000006080e0075b4 */ /* 0x0007e40008019000 */
[----:B---3--:R-:W-:Y:S01]  /*15ce0*/  UMOV UR8, UR18 ;  /* 0x0000001200087c82 */ /* 0x008fe20008000000 */
[----:B------:R-:W-:Y:S01]  /*15cf0*/  UMOV UR10, UR21 ;  /* 0x00000015000a7c82 */ /* 0x000fe20008000000 */
[----:B------:R-:W-:Y:S01]  /*15d00*/  UIADD3 UR18, UR16, 0xa400, URZ ;  /* 0x0000a40010127890 */ /* 0x000fe2000fffe03f */
[----:B------:R3:W-:Y:S02]  /*15d10*/  UTMALDG.4D [UR8], [UR14], desc[UR6] ;  /* 0x000006080e0075b4 */ /* 0x0007e40008019000 */
[----:B---3--:R-:W-:Y:S01]  /*15d20*/  UMOV UR8, UR19 ;  /* 0x0000001300087c82 */ /* 0x008fe20008000000 */
[----:B------:R-:W-:Y:S01]  /*15d30*/  UMOV UR10, UR22 ;  /* 0x00000016000a7c82 */ /* 0x000fe20008000000 */
[----:B------:R-:W-:Y:S01]  /*15d40*/  UIADD3 UR19, UR16, 0xc400, URZ ;  /* 0x0000c40010137890 */ /* 0x000fe2000fffe03f */
[----:B------:R3:W-:Y:S01]  /*15d50*/  UTMALDG.4D [UR8], [UR14], desc[UR6] ;  /* 0x000006080e0075b4 */ /* 0x0007e20008019000 */
[----:B------:R-:W-:Y:S01]  /*15d60*/  UIADD3 UR16, UR16, 0xe400, URZ ;  /* 0x0000e40010107890 */ /* 0x000fe2000fffe03f */
[----:B---3--:R-:W-:Y:S01]  /*15d70*/  UMOV UR8, UR17 ;  /* 0x0000001100087c82 */ /* 0x008fe20008000000 */
[----:B------:R-:W-:Y:S01]  /*15d80*/  UMOV UR10, UR23 ;  /* 0x00000017000a7c82 */ /* 0x000fe20008000000 */
[----:B------:R-:W-:Y:S01]  /*15d90*/  UMOV UR17, 0x180 ;  /* 0x0000018000117882 */ /* 0x000fe20000000000 */
[----:B------:R3:W-:Y:S02]  /*15da0*/  UTMALDG.4D [UR8], [UR14], desc[UR6] ;  /* 0x000006080e0075b4 */ /* 0x0007e40008019000 */
[----:B---3--:R-:W-:Y:S01]  /*15db0*/  UMOV UR8, UR18 ;  /* 0x0000001200087c82 */ /* 0x008fe20008000000 */
[----:B------:R-:W-:-:S02]  /*15dc0*/  UMOV UR10, UR24 ;  /* 0x00000018000a7c82 */ /* 0x000fc40008000000 */
[----:B------:R3:W-:Y:S02]  /*15dd0*/  UTMALDG.4D [UR8], [UR14], desc[UR6] ;  /* 0x000006080e0075b4 */ /* 0x0007e40008019000 */
[----:B---3--:R-:W-:Y:S01]  /*15de0*/  UMOV UR8, UR19 ;  /* 0x0000001300087c82 */ /* 0x008fe20008000000 */
[----:B------:R-:W-:Y:S01]  /*15df0*/  UMOV UR10, UR17 ;  /* 0x00000011000a7c82 */ /* 0x000fe20008000000 */
[----:B------:R-:W-:Y:S01]  /*15e00*/  UMOV UR17, 0x1c0 ;  /* 0x000001c000117882 */ /* 0x000fe20000000000 */
[----:B------:R3:W-:Y:S02]  /*15e10*/  UTMALDG.4D [UR8], [UR14], desc[UR6] ;  /* 0x000006080e0075b4 */ /* 0x0007e40008019000 */
[----:B---3--:R-:W-:Y:S01]  /*15e20*/  UMOV UR8, UR16 ;  /* 0x0000001000087c82 */ /* 0x008fe20008000000 */
[----:B------:R-:W-:Y:S02]  /*15e30*/  UMOV UR10, UR17 ;  /* 0x00000011000a7c82 */ /* 0x000fe40008000000 */
[----:B------:R3:W-:Y:S02]  /*15e40*/  UTMALDG.4D [UR8], [UR14], desc[UR6] ;  /* 0x000006080e0075b4 */ /* 0x0007e40008019000 */
[----:B---3--:R-:W-:Y:S01]  /*15e50*/  NOP ;  /* 0x0000000000007918 */ /* 0x008fe20000000000 */
.L_x_4273:
[----:B------:R-:W-:Y:S05]  /*15e60*/  BSYNC B0 ;  /* 0x0000000000007941 */ /* 0x000fea0003800000 */
.L_x_4272:
[----:B------:R-:W-:-:S04]  /*15e70*/  UIADD3 UR6, UR60, -0x2, URZ ;  /* 0xfffffffe3c067890 */ /* 0x000fc8000fffe03f */
[----:B------:R-:W-:-:S06]  /*15e80*/  UISETP.GE.AND UP0, UPT, UR6, UR39, UPT ;  /* 0x000000270600728c */ /* 0x000fcc000bf06270 */
[----:B------:R-:W-:-:S13]  /*15e90*/  PLOP3.LUT P2, PT, PT, PT, UP0, 0x80, 0x0 ;  /* 0x000000000000781c */ /* 0x000fda0003f4f008 */
[----:B------:R-:W-:Y:S05]  /*15ea0*/  @!P2 BRA `(.L_x_4276) ;  /* 0x0000001400a4a947 */ /* 0x000fea0003800000 */
[----:B------:R-:W-:Y:S02]  /*15eb0*/  LOP3.LUT R9, RZ, UR39, RZ, 0x33, !PT ;  /* 0x00000027ff097c12 */ /* 0x000fe4000f8e33ff */
[----:B-12---:R-:W-:-:S04]  /*15ec0*/  IADD3 R8, RZ, -UR60, RZ ;  /* 0x8000003cff087c10 */ /* 0x006fc8000fffe0ff */
[----:B------:R-:W-:Y:S01]  /*15ed0*/  VIADDMNMX R9, R8, 0x1, R9, !PT ;  /* 0x0000000108097846 */ /* 0x000fe20007800109 */
[----:B------:R-:W-:-:S04]  /*15ee0*/  IMAD.U32 R8, RZ, RZ, UR6 ;  /* 0x00000006ff087e24 */ /* 0x000fc8000f8e00ff */
        /* <DEDUP_REMOVED lines=30> */
.L_x_4280:
[----:B-1----:R-:W-:Y:S01]  /*160d0*/  LEA R2, R16, UR38, 0x3 ;  /* 0x0000002610027c11 */ /* 0x002fe2000f8e18ff */
[----:B------:R-:W1:Y:S01]  /*160e0*/  S2R R5, SR_TID.X ;  /* 0x0000000000057919 */ /* 0x000e620000002100 */
[----:B------:R-:W-:-:S04]  /*160f0*/  SHF.L.U32 R3, R17, 0x1f, RZ ;  /* 0x0000001f11037819 */ /* 0x000fc800000006ff */
[----:B------:R-:W2:Y:S01]  /*16100*/  SYNCS.PHASECHK.TRANS64.TRYWAIT P3, [R2+URZ+0x38840], R3 ;  /* 0x03884003020075a7 */ /* 0x000ea2000806017f */
[----:B-1----:R-:W-:-:S04]  /*16110*/  LOP3.LUT R5, R5, 0x7f, RZ, 0xc0, !PT ;  /* 0x0000007f05057812 */ /* 0x002fc800078ec0ff */
[----:B------:R-:W-:Y:S01]  /*16120*/  ISETP.NE.AND P2, PT, R5, RZ, PT ;  /* 0x000000ff0500720c */ /* 0x000fe20003f45270 */
[----:B--2---:R-:W-:-:S12]  /*16130*/  @!P3 BRA `(.L_x_4281) ;  /* 0x0000001c00d0b947 */ /* 0x004fd80003800000 */
.L_x_4324:
[----:B------:R-:W-:Y:S05]  /*16140*/  @P2 BRA `(.L_x_4282) ;  /* 0x0000000000142947 */ /* 0x000fea0003800000 */
[----:B------:R-:W-:Y:S01]  /*16150*/  ISETP.NE.AND P3, PT, R19, RZ, PT ;  /* 0x000000ff1300720c */ /* 0x000fe20003f65270 */
[----:B------:R-:W-:-:S04]  /*16160*/  IMAD.MOV.U32 R5, RZ, RZ, 0x2000 ;  /* 0x00002000ff057424 */ /* 0x000fc800078e00ff */
[----:B------:R2:W-:Y:S08]  /*16170*/  SYNCS.ARRIVE.TRANS64 RZ, [R2+URZ+0x38830], R5 ;  /* 0x0388300502ff79a7 */ /* 0x0005f0000800003f */
[----:B------:R-:W-:Y:S05]  /*16180*/  @!P3 BRA `(.L_x_4282) ;  /* 0x000000000004b947 */ /* 0x000fea0003800000 */
[----:B------:R-:W-:Y:S01]  /*16190*/  BPT.TRAP 0x1 ;  /* 0x000000040000795c */ /* 0x000fe20000300000 */
.L_x_4282:
        /* <DEDUP_REMOVED lines=17> */
.L_x_4325:
[----:B------:R-:W-:Y:S05]  /*162b0*/  @P2 BRA `(.L_x_4284) ;  /* 0x0000000000142947 */ /* 0x000fea0003800000 */
[----:B------:R-:W-:Y:S01]  /*162c0*/  ISETP.NE.AND P2, PT, R19, RZ, PT ;  /* 0x000000ff1300720c */ /* 0x000fe20003f45270 */
[----:B-1-3--:R-:W-:-:S04]  /*162d0*/  IMAD.MOV.U32 R3, RZ, RZ, 0x10000 ;  /* 0x00010000ff037424 */ /* 0x00afc800078e00ff */
[----:B------:R4:W-:Y:S08]  /*162e0*/  SYNCS.ARRIVE.TRANS64 RZ, [R2+URZ+0x38850], R3 ;  /* 0x0388500302ff79a7 */ /* 0x0009f0000800003f */
[----:B------:R-:W-:Y:S05]  /*162f0*/  @!P2 BRA `(.L_x_4284) ;  /* 0x000000000004a947 */ /* 0x000fea0003800000 */
[----:B------:R-:W-:Y:S01]  /*16300*/  BPT.TRAP 0x1 ;  /* 0x000000040000795c */ /* 0x000fe20000300000 */
.L_x_4284:
        /* <DEDUP_REMOVED lines=50> */
.L_x_4279:
[----:B------:R-:W-:Y:S05]  /*16630*/  BSYNC B0 ;  /* 0x0000000000007941 */ /* 0x000fea0003800000 */
.L_x_4278:
[----:B------:R-:W-:-:S06]  /*16640*/  UIADD3 UR6, UR60, -0x3, URZ ;  /* 0xfffffffd3c067890 */ /* 0x000fcc000fffe03f */
[----:B------:R-:W-:-:S07]  /*16650*/  IMAD.U32 R8, RZ, RZ, UR6 ;  /* 0x00000006ff087e24 */ /* 0x000fce000f8e00ff */
.L_x_4277:
[----:B------:R-:W-:Y:S01]  /*16660*/  ULOP3.LUT UR6, URZ, UR60, URZ, 0x33, !UPT ;  /* 0x0000003c3f067292 */ /* 0x000fe2000f8e333f */
[----:B------:R-:W-:Y:S01]  /*16670*/  VIADD R9, R9, 0xfffffffe ;  /* 0xfffffffe09097836 */ /* 0x000fe20000000000 */
[----:B------:R-:W-:Y:S04]  /*16680*/  BSSY B0, `(.L_x_4276) ;  /* 0x00000eb000007945 */ /* 0x000fe80003800000 */
[----:B------:R-:W-:-:S13]  /*16690*/  ISETP.NE.AND P2, PT, R9, UR6, PT ;  /* 0x0000000609007c0c */ /* 0x000fda000bf45270 */
[----:B------:R-:W-:Y:S05]  /*166a0*/  @!P2 BRA `(.L_x_4285) ;  /* 0x0000000c00a0a947 */ /* 0x000fea0003800000 */
.L_x_4300:
        /* <DEDUP_REMOVED lines=23> */
[----:B--2---:R-:W-:-:S04]  /*16820*/  LEA R4, P2, R2, R4, 0x2 ;  /* 0x0000000402047211 */ /* 0x004fc800078410ff */
[----:B------:R-:W-:-:S05]  /*16830*/  LEA.HI.X R5, R2, R5, R3, 0x2, P2 ;  /* 0x0000000502057211 */ /* 0x000fca00010f1403 */
[----:B------:R1:W5:Y:S01]  /*16840*/  LDG.E R4, desc[UR54][R4.64] ;  /* 0x0000003604047981 */ /* 0x000362000c1e1900 */
[----:B------:R-:W-:-:S04]  /*16850*/  IMAD.MOV R3, RZ, RZ, -R11 ;  /* 0x000000ffff037224 */ /* 0x000fc800078e0a0b */
[----:B------:R-:W-:-:S07]  /*16860*/  IMAD R10, R10, R3, R8 ;  /* 0x000000030a0a7224 */ /* 0x000fce00078e0208 */
.L_x_4288:
[----:B------:R-:W-:Y:S01]  /*16870*/  LEA R3, R9, UR38, 0x3 ;  /* 0x0000002609037c11 */ /* 0x000fe2000f8e18ff */
[----:B-1----:R-:W1:Y:S01]  /*16880*/  S2R R5, SR_TID.X ;  /* 0x0000000000057919 */ /* 0x002e620000002100 */
[----:B------:R-:W-:-:S04]  /*16890*/  SHF.L.U32 R2, R17, 0x1f, RZ ;  /* 0x0000001f11027819 */ /* 0x000fc800000006ff */
[----:B------:R-:W2:Y:S01]  /*168a0*/  SYNCS.PHASECHK.TRANS64.TRYWAIT P3, [R3+URZ+0x38840], R2 ;  /* 0x03884002030075a7 */ /* 0x000ea2000806017f */
[----:B-1----:R-:W-:-:S04]  /*168b0*/  LOP3.LUT R5, R5, 0x7f, RZ, 0xc0, !PT ;  /* 0x0000007f05057812 */ /* 0x002fc800078ec0ff */
[----:B------:R-:W-:Y:S01]  /*168c0*/  ISETP.NE.AND P2, PT, R5, RZ, PT ;  /* 0x000000ff0500720c */ /* 0x000fe20003f45270 */
[----:B--2---:R-:W-:-:S12]  /*168d0*/  @!P3 BRA `(.L_x_4289) ;  /* 0x000000180010b947 */ /* 0x004fd80003800000 */
.L_x_4326:
[----:B------:R-:W-:Y:S05]  /*168e0*/  @P2 BRA `(.L_x_4290) ;  /* 0x0000000000142947 */ /* 0x000fea0003800000 */
[----:B------:R-:W-:Y:S01]  /*168f0*/  ISETP.NE.AND P3, PT, R19, RZ, PT ;  /* 0x000000ff1300720c */ /* 0x000fe20003f65270 */
[----:B------:R-:W-:-:S04]  /*16900*/  IMAD.MOV.U32 R12, RZ, RZ, 0x2000 ;  /* 0x00002000ff0c7424 */ /* 0x000fc800078e00ff */
[----:B------:R2:W-:Y:S08]  /*16910*/  SYNCS.ARRIVE.TRANS64 RZ, [R3+URZ+0x38830], R12 ;  /* 0x0388300c03ff79a7 */ /* 0x0005f0000800003f */
[----:B------:R-:W-:Y:S05]  /*16920*/  @!P3 BRA `(.L_x_4290) ;  /* 0x000000000004b947 */ /* 0x000fea0003800000 */
[----:B------:R-:W-:Y:S01]  /*16930*/  BPT.TRAP 0x1 ;  /* 0x000000040000795c */ /* 0x000fe20000300000 */
.L_x_4290:
        /* <DEDUP_REMOVED lines=17> */
.L_x_4327:
[----:B------:R-:W-:Y:S05]  /*16a50*/  @P2 BRA `(.L_x_4292) ;  /* 0x0000000000142947 */ /* 0x000fea0003800000 */
[----:B------:R-:W-:Y:S02]  /*16a60*/  ISETP.NE.AND P2, PT, R19, RZ, PT ;  /* 0x000000ff1300720c */ /* 0x000fe40003f45270 */
[----:B-1-3--:R-:W-:-:S04]  /*16a70*/  MOV R2, 0x10000 ;  /* 0x0001000000027802 */ /* 0x00afc80000000f00 */
[----:B------:R4:W-:Y:S07]  /*16a80*/  SYNCS.ARRIVE.TRANS64 RZ, [R3+URZ+0x38850], R2 ;  /* 0x0388500203ff79a7 */ /* 0x0009ee000800003f */
[----:B------:R-:W-:Y:S05]  /*16a90*/  @!P2 BRA `(.L_x_4292) ;  /* 0x000000000004a947 */ /* 0x000fea0003800000 */
[----:B------:R-:W-:Y:S01]  /*16aa0*/  BPT.TRAP 0x1 ;  /* 0x000000040000795c */ /* 0x000fe20000300000 */
.L_x_4292:
        /* <DEDUP_REMOVED lines=50> */
.L_x_4287:
[----:B------:R-:W-:Y:S05]  /*16dd0*/  BSYNC B1 ;  /* 0x0000000000017941 */ /* 0x000fea0003800000 */
.L_x_4286:
[----:B------:R-:W-:Y:S01]  /*16de0*/  VIADD R9, R9, 0x1 ;  /* 0x0000000109097836 */ /* 0x000fe20000000000 */
[----:B------:R-:W-:Y:S04]  /*16df0*/  BSSY B1, `(.L_x_4293) ;  /* 0x0000070000017945 */ /* 0x000fe80003800000 */
[----:B------:R-:W-:-:S04]  /*16e00*/  ISETP.NE.AND P2, PT, R9, 0x2, PT ;  /* 0x000000020900780c */ /* 0x000fc80003f45270 */
[----:B---34-:R-:W-:Y:S02]  /*16e10*/  SEL R2, RZ, 0x1, P2 ;  /* 0x00000001ff027807 */ /* 0x018fe40001000000 */
[----:B------:R-:W-:Y:S01]  /*16e20*/  SEL R16, R9, RZ, P2 ;  /* 0x000000ff09107207 */ /* 0x000fe20001000000 */
[----:B------:R-:W-:Y:S01]  /*16e30*/  VIADD R9, R8, 0xffffffff ;  /* 0xffffffff08097836 */ /* 0x000fe20000000000 */
[----:B------:R-:W-:Y:S01]  /*16e40*/  LOP3.LUT R17, R17, R2, RZ, 0x3c, !PT ;  /* 0x0000000211117212 */ /* 0x000fe200078e3cff */
[----:B------:R-:W-:Y:S06]  /*16e50*/  @!P6 BRA `(.L_x_4294) ;  /* 0x0000000400a4e947 */ /* 0x000fec0003800000 */
[----:B------:R-:W-:Y:S01]  /*16e60*/  IMAD.MOV.U32 R10, RZ, RZ, R9 ;  /* 0x000000ffff0a7224 */ /* 0x000fe200078e0009 */
[----:B------:R-:W-:Y:S06]  /*16e70*/  @!P0 BRA `(.L_x_4295) ;  /* 0x0000000000448947 */ /* 0x000fec0003800000 */
[----:B------:R-:W1:Y:S02]  /*16e80*/  LDC R11, c[0x0][0x41c] ;  /* 0x00010700ff0b7b82 */ /* 0x000e640000000800 */
[----:B-1----:R-:W-:-:S13]  /*16e90*/  ISETP.NE.AND P2, PT, R11, 0x1, PT ;  /* 0x000000010b00780c */ /* 0x002fda0003f45270 */
[----:B--2---:R-:W1:Y:S02]  /*16ea0*/  @P2 LDC.64 R2, c[0x0][0x420] ;  /* 0x00010800ff022b82 */ /* 0x004e640000000a00 */
[----:B-1----:R-:W-:-:S04]  /*16eb0*/  @P2 IMAD.HI.U32 R4, R10, R2, RZ ;  /* 0x000000020a042227 */ /* 0x002fc800078e00ff */
[----:B------:R-:W-:Y:S01]  /*16ec0*/  IMAD.MOV.U32 R2, RZ, RZ, R10 ;  /* 0x000000ffff027224 */ /* 0x000fe200078e000a */
[----:B------:R-:W-:Y:S02]  /*16ed0*/  @P2 SHF.R.U32.HI R2, RZ, R3, R4 ;  /* 0x00000003ff022219 */ /* 0x000fe40000011604 */
[----:B------:R-:W1:Y:S03]  /*16ee0*/  LDC.64 R4, c[0x0][0x3f8] ;  /* 0x0000fe00ff047b82 */ /* 0x000e660000000a00 */
[----:B------:R-:W-:-:S04]  /*16ef0*/  IMAD.MOV R3, RZ, RZ, -R2 ;  /* 0x000000ffff037224 */ /* 0x000fc800078e0a02 */
        /* <DEDUP_REMOVED lines=9> */
.L_x_4295:
[----:B------:R-:W-:Y:S01]  /*16f90*/  LEA R2, R16, UR38, 0x3 ;  /* 0x0000002610027c11 */ /* 0x000fe2000f8e18ff */
[----:B-1----:R-:W1:Y:S01]  /*16fa0*/  S2R R5, SR_TID.X ;  /* 0x0000000000057919 */ /* 0x002e620000002100 */
[----:B--2---:R-:W-:-:S04]  /*16fb0*/  SHF.L.U32 R3, R17, 0x1f, RZ ;  /* 0x0000001f11037819 */ /* 0x004fc800000006ff */
[----:B------:R-:W2:Y:S01]  /*16fc0*/  SYNCS.PHASECHK.TRANS64.TRYWAIT P3, [R2+URZ+0x38840], R3 ;  /* 0x03884003020075a7 */ /* 0x000ea2000806017f */
[----:B-1----:R-:W-:-:S04]  /*16fd0*/  LOP3.LUT R5, R5, 0x7f, RZ, 0xc0, !PT ;  /* 0x0000007f05057812 */ /* 0x002fc800078ec0ff */
[----:B------:R-:W-:Y:S01]  /*16fe0*/  ISETP.NE.AND P2, PT, R5, RZ, PT ;  /* 0x000000ff0500720c */ /* 0x000fe20003f45270 */
[----:B--2---:R-:W-:-:S12]  /*16ff0*/  @!P3 BRA `(.L_x_4296) ;  /* 0x000000100070b947 */ /* 0x004fd80003800000 */
.L_x_4328:
[----:B------:R-:W-:Y:S05]  /*17000*/  @P2 BRA `(.L_x_4297) ;  /* 0x0000000000142947 */ /* 0x000fea0003800000 */
[----:B------:R-:W-:Y:S02]  /*17010*/  ISETP.NE.AND P3, PT, R19, RZ, PT ;  /* 0x000000ff1300720c */ /* 0x000fe40003f65270 */
[----:B------:R-:W-:-:S04]  /*17020*/  MOV R5, 0x2000 ;  /* 0x0000200000057802 */ /* 0x000fc80000000f00 */
[----:B------:R2:W-:Y:S07]  /*17030*/  SYNCS.ARRIVE.TRANS64 RZ, [R2+URZ+0x38830], R5 ;  /* 0x0388300502ff79a7 */ /* 0x0005ee000800003f */
[----:B------:R-:W-:Y:S05]  /*17040*/  @!P3 BRA `(.L_x_4297) ;  /* 0x000000000004b947 */ /* 0x000fea0003800000 */
[----:B------:R-:W-:Y:S01]  /*17050*/  BPT.TRAP 0x1 ;  /* 0x000000040000795c */ /* 0x000fe20000300000 */
.L_x_4297:
        /* <DEDUP_REMOVED lines=17> */
.L_x_4329:
[----:B------:R-:W-:Y:S05]  /*17170*/  @P2 BRA `(.L_x_4299) ;  /* 0x0000000000142947 */ /* 0x000fea0003800000 */
[----:B------:R-:W-:Y:S01]  /*17180*/  ISETP.NE.AND P2, PT, R19, RZ, PT ;  /* 0x000000ff1300720c */ /* 0x000fe20003f45270 */
[----:B-12---:R-:W-:-:S04]  /*17190*/  IMAD.MOV.U32 R3, RZ, RZ, 0x10000 ;  /* 0x00010000ff037424 */ /* 0x006fc800078e00ff */
[----:B------:R3:W-:Y:S08]  /*171a0*/  SYNCS.ARRIVE.TRANS64 RZ, [R2+URZ+0x38850], R3 ;  /* 0x0388500302ff79a7 */ /* 0x0007f0000800003f */
[----:B------:R-:W-:Y:S05]  /*171b0*/  @!P2 BRA `(.L_x_4299) ;  /* 0x000000000004a947 */ /* 0x000fea0003800000 */
[----:B------:R-:W-:Y:S01]  /*171c0*/  BPT.TRAP 0x1 ;  /* 0x000000040000795c */ /* 0x000fe20000300000 */
.L_x_4299:
        /* <DEDUP_REMOVED lines=50> */
.L_x_4294:
[----:B------:R-:W-:Y:S05]  /*174f0*/  BSYNC B1 ;  /* 0x0000000000017941 */ /* 0x000fea0003800000 */
.L_x_4293:
[----:B------:R-:W-:Y:S01]  /*17500*/  ISETP.GT.AND P2, PT, R9, UR39, PT ;  /* 0x0000002709007c0c */ /* 0x000fe2000bf44270 */
[----:B------:R-:W-:-:S12]  /*17510*/  VIADD R8, R8, 0xfffffffe ;  /* 0xfffffffe08087836 */ /* 0x000fd80000000000 */
[----:B------:R-:W-:Y:S05]  /*17520*/  @P2 BRA `(.L_x_4300) ;  /* 0xfffffff000602947 */ /* 0x000fea000383ffff */
.L_x_4285:
[----:B------:R-:W-:Y:S05]  /*17530*/  BSYNC B0 ;  /* 0x0000000000007941 */ /* 0x000fea0003800000 */
.L_x_4276:
[----:B------:R-:W-:Y:S01]  /*17540*/  VIADD R16, R16, 0x1 ;  /* 0x0000000110107836 */ /* 0x000fe20000000000 */
[----:B------:R-:W-:Y:S04]  /*17550*/  BSSY B0, `(.L_x_4301) ;  /* 0x0000013000007945 */ /* 0x000fe80003800000 */
[----:B------:R-:W-:-:S04]  /*17560*/  ISETP.NE.AND P0, PT, R16, 0x2, PT ;  /* 0x000000021000780c */ /* 0x000fc80003f05270 */
[----:B------:R-:W-:-:S04]  /*17570*/  SEL R0, RZ, 0x1, P0 ;  /* 0x00000001ff007807 */ /* 0x000fc80000000000 */
[----:B------:R-:W-:Y:S01]  /*17580*/  LOP3.LUT R17, R17, R0, RZ, 0x3c, !PT ;  /* 0x0000000011117212 */ /* 0x000fe200078e3cff */
[----:B------:R-:W-:Y:S06]  /*17590*/  @P1 BRA `(.L_x_4302) ;  /* 0x0000000000381947 */ /* 0x000fec0003800000 */
[----:B-1234-:R-:W2:Y:S01]  /*175a0*/  LDL R2, [R1] ;  /* 0x0000000001027983 */ /* 0x01eea20000100800 */
[----:B------:R-:W-:Y:S02]  /*175b0*/  VOTEU.ANY UR6, UPT, PT ;  /* 0x0000000000067886 */ /* 0x000fe400038e0100 */
[----:B------:R-:W1:Y:S01]  /*175c0*/  FLO.U32 R0, UR6 ;  /* 0x0000000600007d00 */ /* 0x000e6200080e0000 */
[----:B------:R-:W1:Y:S02]  /*175d0*/  S2R R5, SR_LANEID ;  /* 0x0000000000057919 */ /* 0x000e640000000000 */
[----:B-1----:R-:W-:-:S05]  /*175e0*/  ISETP.EQ.U32.AND P1, PT, R0, R5, PT ;  /* 0x000000050000720c */ /* 0x002fca0003f22070 */
[----:B------:R-:W1:Y:S01]  /*175f0*/  POPC R5, UR6 ;  /* 0x0000000600057d09 */ /* 0x000e620008000000 */
[----:B--2---:R-:W-:Y:S02]  /*17600*/  R2UR UR7, R2 ;  /* 0x00000000020772ca */ /* 0x004fe400000e0000 */
[----:B------:R-:W1:Y:S05]  /*17610*/  LDC.64 R2, c[0x0][0xef0] ;  /* 0x0003bc00ff027b82 */ /* 0x000e6a0000000a00 */
[----:B-1----:R-:W2:Y:S01]  /*17620*/  @P1 ATOMG.E.ADD.STRONG.GPU PT, R3, desc[UR54][R2.64], R5 ;  /* 0x00000005020319a8 */ /* 0x002ea200081ee1f6 */
[----:B------:R-:W1:Y:S02]  /*17630*/  S2R R4, SR_LTMASK ;  /* 0x0000000000047919 */ /* 0x000e640000003900 */
[----:B-1----:R-:W-:-:S04]  /*17640*/  LOP3.LUT R4, R4, UR6, RZ, 0xc0, !PT ;  /* 0x0000000604047c12 */ /* 0x002fc8000f8ec0ff */
[----:B------:R-:W1:Y:S01]  /*17650*/  POPC R7, R4 ;  /* 0x0000000400077309 */ /* 0x000e620000000000 */
[----:B--2---:R-:W1:Y:S02]  /*17660*/  SHFL.IDX PT, R0, R3, R0, 0x1f ;  /* 0x00001f0003007589 */ /* 0x004e6400000e0000 */
[----:B-1----:R-:W-:-:S07]  /*17670*/  IADD3 R18, R0, UR7, R7 ;  /* 0x0000000700127c10 */ /* 0x002fce000fffe007 */
.L_x_4302:
[----:B------:R-:W-:Y:S05]  /*17680*/  BSYNC B0 ;  /* 0x0000000000007941 */ /* 0x000fea0003800000 */
.L_x_4301:
[----:B------:R-:W-:Y:S01]  /*17690*/  SEL R16, R16, RZ, P0 ;  /* 0x000000ff10107207 */ /* 0x000fe20000000000 */
[----:B------:R-:W-:-:S07]  /*176a0*/  IMAD.MOV.U32 R13, RZ, RZ, R18 ;  /* 0x000000ffff0d7224 */ /* 0x000fce00078e0012 */
.L_x_4259:
[----:B------:R-:W-:Y:S05]  /*176b0*/  BSYNC B6 ;  /* 0x0000000000067941 */ /* 0x000fea0003800000 */
.L_x_4257:
[----:B------:R-:W-:-:S03]  /*176c0*/  UMOV UR6, 0xffffffff ;  /* 0xffffffff00067882 */ /* 0x000fc60000000000 */
[----:B------:R-:W-:Y:S05]  /*176d0*/  BRA.DIV UR6, `(.L_x_4303) ;  /* 0x0000000a06e07947 */ /* 0x000fea000b800000 */
[----:B------:R1:W1:Y:S02]  /*176e0*/  SHFL.IDX PT, R14, R13, RZ, 0x1f ;  /* 0x00001fff0d0e7589 */ /* 0x00026400000e0000 */
.L_x_4332:
[----:B------:R-:W-:Y:S01]  /*176f0*/  ISETP.NE.AND P0, PT, R19, RZ, PT ;  /* 0x000000ff1300720c */ /* 0x000fe20003f05270 */
[----:B------:R-:W-:Y:S05]  /*17700*/  WARPSYNC.ALL ;  /* 0x0000000000007948 */ /* 0x000fea0003800000 */
[----:B------:R-:W-:Y:S01]  /*17710*/  BAR.SYNC.DEFER_BLOCKING 0x4, 0x120 ;  /* 0x0104800000007b1d */ /* 0x000fe20000010000 */
[----:B-1----:R-:W-:-:S05]  /*17720*/  IMAD.MOV.U32 R18, RZ, RZ, R14 ;  /* 0x000000ffff127224 */ /* 0x002fca00078e000e */
[----:B------:R-:W-:Y:S01]  /*17730*/  ULDC UR6, c[0x0][0xea8] ;  /* 0x0003aa0000067ab9 */ /* 0x000fe20000000800 */
[----:B------:R-:W-:Y:S01]  /*17740*/  @!P0 MOV R0, 0x400 ;  /* 0x0000040000008802 */ /* 0x000fe20000000f00 */
[----:B--234-:R-:W1:Y:S03]  /*17750*/  @!P0 S2R R3, SR_CgaCtaId ;  /* 0x0000000000038919 */ /* 0x01ce660000008800 */
[----:B-1----:R-:W-:-:S05]  /*17760*/  @!P0 LEA R0, R3, R0, 0x18 ;  /* 0x0000000003008211 */ /* 0x002fca00078ec0ff */
[----:B------:R2:W-:Y:S01]  /*17770*/  @!P0 STS [R0+0x388d0], R13 ;  /* 0x0388d00d00008388 */ /* 0x0005e20000000800 */
[----:B------:R-:W-:Y:S06]  /*17780*/  BAR.ARV 0x5, 0x120 ;  /* 0x0144800000007b1d */ /* 0x000fec0000002000 */
[----:B------:R-:W-:-:S13]  /*17790*/  ISETP.GE.AND P0, PT, R18, UR6, PT ;  /* 0x0000000612007c0c */ /* 0x000fda000bf06270 */
[----:B--2---:R-:W-:Y:S05]  /*177a0*/  @!P0 BRA `(.L_x_4304) ;  /* 0xffffffcc001c8947 */ /* 0x004fea000383ffff */
.L_x_4248:
[----:B------:R-:W1:Y:S01]  /*177b0*/  S2R R3, SR_CgaCtaId ;  /* 0x0000000000037919 */ /* 0x000e620000008800 */
[----:B------:R-:W-:Y:S01]  /*177c0*/  UIADD3 UR61, UR61, 0x1, URZ ;  /* 0x000000013d3d7890 */ /* 0x000fe2000fffe03f */
[----:B------:R-:W-:-:S03]  /*177d0*/  MOV R0, 0x400 ;  /* 0x0000040000007802 */ /* 0x000fc60000000f00 */
[----:B------:R-:W-:-:S04]  /*177e0*/  ULEA.HI UR4, UR61, UR61, URZ, 0x1 ;  /* 0x0000003d3d047291 */ /* 0x000fc8000f8f083f */
[----:B------:R-:W-:-:S04]  /*177f0*/  ULOP3.LUT UR4, UR4, 0xfffffffe, URZ, 0xc0, !UPT ;  /* 0xfffffffe04047892 */ /* 0x000fc8000f8ec03f */
[----:B------:R-:W-:Y:S01]  /*17800*/  UIADD3 UR4, UR61, -UR4, URZ ;  /* 0x800000043d047290 */ /* 0x000fe2000fffe03f */
[----:B-1----:R-:W-:-:S05]  /*17810*/  LEA R7, R3, R0, 0x18 ;  /* 0x0000000003077211 */ /* 0x002fca00078ec0ff */
[----:B------:R-:W-:-:S04]  /*17820*/  MOV R0, UR4 ;  /* 0x0000000400007c02 */ /* 0x000fc80008000f00 */
[----:B------:R-:W-:-:S04]  /*17830*/  SHF.L.U32 R0, R0, 0x1f, RZ ;  /* 0x0000001f00007819 */ /* 0x000fc800000006ff */
[----:B------:R-:W1:Y:S02]  /*17840*/  SYNCS.PHASECHK.TRANS64.TRYWAIT P0, [R7+URZ+0x38820], R0 ;  /* 0x03882000070075a7 */ /* 0x000e64000800017f */
[----:B-1----:R-:W-:Y:S05]  /*17850*/  @!P0 BRA `(.L_x_4305) ;  /* 0x0000000800a48947 */ /* 0x002fea0003800000 */
.L_x_4333:
        /* <DEDUP_REMOVED lines=9> */
[----:B------:R-:W2:Y:S02]  /*178f0*/  LDL R2, [R1+0x4] ;  /* 0x0000040001027983 */ /* 0x000ea40000100800 */
[----:B--2---:R-:W-:-:S13]  /*17900*/  R2UR UR4, R2 ;  /* 0x00000000020472ca */ /* 0x004fda00000e0000 */
[----:B------:R-:W-:-:S06]  /*17910*/  ULOP3.LUT UR4, UR4, 0x2, URZ, 0xfc, !UPT ;  /* 0x0000000204047892 */ /* 0x000fcc000f8efc3f */
[----:B------:R-:W-:-:S05]  /*17920*/  IMAD.U32 R0, RZ, RZ, UR4 ;  /* 0x00000004ff007e24 */ /* 0x000fca000f8e00ff */
[----:B------:R-:W-:-:S13]  /*17930*/  ISETP.NE.AND P2, PT, R0, 0x3, PT ;  /* 0x000000030000780c */ /* 0x000fda0003f45270 */
[----:B------:R-:W-:Y:S05]  /*17940*/  @!P2 BRA `(.L_x_4308) ;  /* 0x000000000004a947 */ /* 0x000fea0003800000 */
[----:B------:R-:W-:Y:S01]  /*17950*/  BPT.TRAP 0x1 ;  /* 0x000000040000795c */ /* 0x000fe20000300000 */
.L_x_4308:
[----:B------:R-:W-:Y:S01]  /*17960*/  VIADD R3, R7, 0x38840 ;  /* 0x0003884007037836 */ /* 0x000fe20000000000 */
[----:B------:R-:W-:Y:S01]  /*17970*/  SHF.L.U32 R4, R17, 0x1f, RZ ;  /* 0x0000001f11047819 */ /* 0x000fe200000006ff */
[C---:B------:R-:W-:Y:S02]  /*17980*/  VIADD R0, R16.reuse, 0x1 ;  /* 0x0000000110007836 */ /* 0x040fe40000000000 */
        /* <DEDUP_REMOVED lines=9> */
.L_x_4334:
[----:B------:R-:W2:Y:S02]  /*17a20*/  SYNCS.PHASECHK.TRANS64.TRYWAIT P0, [R3+URZ], R0 ;  /* 0x00000000030075a7 */ /* 0x000ea4000800017f */
[----:B--2---:R-:W-:Y:S05]  /*17a30*/  @!P0 BRA `(.L_x_4310) ;  /* 0x0000000800548947 */ /* 0x004fea0003800000 */
.L_x_4335:
[----:B------:R-:W-:Y:S05]  /*17a40*/  @!P2 BRA `(.L_x_4311) ;  /* 0x000000000004a947 */ /* 0x000fea0003800000 */
[----:B------:R-:W-:Y:S01]  /*17a50*/  BPT.TRAP 0x1 ;  /* 0x000000040000795c */ /* 0x000fe20000300000 */
.L_x_4311:
[----:B--2---:R-:W-:-:S05]  /*17a60*/  VIADD R3, R7, 0x38860 ;  /* 0x0003886007037836 */ /* 0x004fca0000000000 */
[----:B-1----:R-:W-:-:S04]  /*17a70*/  LEA R5, R16, R3, 0x3 ;  /* 0x0000000310057211 */ /* 0x002fc800078e18ff */
[----:B------:R-:W1:Y:S02]  /*17a80*/  SYNCS.PHASECHK.TRANS64.TRYWAIT P0, [R5+URZ], R4 ;  /* 0x00000004050075a7 */ /* 0x000e64000800017f */
[----:B-1----:R-:W-:Y:S05]  /*17a90*/  @!P0 BRA `(.L_x_4312) ;  /* 0x0000000800508947 */ /* 0x002fea0003800000 */
.L_x_4336:
[----:B------:R-:W-:-:S07]  /*17aa0*/  IMAD R3, R2, 0x8, R3 ;  /* 0x0000000802037824 */ /* 0x000fce00078e0203 */
.L_x_4313:
[----:B--2---:R2:W3:Y:S02]  /*17ab0*/  SYNCS.PHASECHK.TRANS64.TRYWAIT P0, [R3+URZ], R0 ;  /* 0x00000000030075a7 */ /* 0x0044e4000800017f */
[----:B---3--:R-:W-:Y:S05]  /*17ac0*/  @!P0 NANOSLEEP.SYNCS 0x989680 ;  /* 0x009896800000895d */ /* 0x008fea0003900000 */
[----:B------:R-:W3:Y:S02]  /*17ad0*/  @!P0 SYNCS.PHASECHK.TRANS64 P0, [R3+URZ], R0 ;  /* 0x00000000030085a7 */ /* 0x000ee4000800007f */
[----:B---3--:R-:W-:Y:S05]  /*17ae0*/  @!P0 BRA `(.L_x_4313) ;  /* 0xfffffffc00f08947 */ /* 0x008fea000383ffff */
.L_x_4307:
[----:B------:R-:W-:Y:S05]  /*17af0*/  BSYNC B0 ;  /* 0x0000000000007941 */ /* 0x000fea0003800000 */
.L_x_4306:
[----:B------:R-:W-:Y:S05]  /*17b00*/  EXIT ;  /* 0x000000000000794d */ /* 0x000fea0003800000 */
.L_x_4167:
[----:B-1----:R-:W-:-:S04]  /*17b10*/  IMAD.U32 R3, RZ, RZ, UR36 ;  /* 0x00000024ff037e24 */ /* 0x002fc8000f8e00ff */
[----:B------:R1:W2:Y:S03]  /*17b20*/  SYNCS.PHASECHK.TRANS64.TRYWAIT P1, [R3+URZ+0x38800], R0 ;  /* 0x03880000030075a7 */ /* 0x0002a6000802017f */
[----:B--2---:R-:W-:Y:S05]  /*17b30*/  @!P1 NANOSLEEP.SYNCS 0x989680 ;  /* 0x009896800000995d */ /* 0x004fea0003900000 */
[----:B------:R-:W2:Y:S02]  /*17b40*/  @!P1 SYNCS.PHASECHK.TRANS64 P1, [R3+URZ+0x38800], R0 ;  /* 0x03880000030095a7 */ /* 0x000ea4000802007f */
[----:B--2---:R-:W-:Y:S05]  /*17b50*/  @!P1 BRA `(.L_x_4167) ;  /* 0xfffffffc00ec9947 */ /* 0x004fea000383ffff */
[----:B------:R-:W-:Y:S05]  /*17b60*/  BRA `(.L_x_4314) ;  /* 0xfffffec000307947 */ /* 0x000fea000383ffff */
.L_x_4171:
[----:B---3--:R3:W4:Y:S02]  /*17b70*/  SYNCS.PHASECHK.TRANS64.TRYWAIT P1, [R6+URZ+0x38830], R7 ;  /* 0x03883007060075a7 */ /* 0x008724000802017f */
[----:B----4-:R-:W-:Y:S05]  /*17b80*/  @!P1 NANOSLEEP.SYNCS 0x989680 ;  /* 0x009896800000995d */ /* 0x010fea0003900000 */
[----:B------:R-:W4:Y:S02]  /*17b90*/  @!P1 SYNCS.PHASECHK.TRANS64 P1, [R6+URZ+0x38830], R7 ;  /* 0x03883007060095a7 */ /* 0x000f24000802007f */
[----:B----4-:R-:W-:Y:S05]  /*17ba0*/  @!P1 BRA `(.L_x_4171) ;  /* 0xfffffffc00f09947 */ /* 0x010fea000383ffff */
[----:B------:R-:W-:Y:S05]  /*17bb0*/  BRA `(.L_x_4170) ;  /* 0xfffffec000447947 */ /* 0x000fea000383ffff */
.L_x_4172:
[----:B-1----:R-:W-:-:S04]  /*17bc0*/  IMAD.U32 R3, RZ, RZ, UR36 ;  /* 0x00000024ff037e24 */ /* 0x002fc8000f8e00ff */
[----:B------:R1:W4:Y:S03]  /*17bd0*/  SYNCS.PHASECHK.TRANS64.TRYWAIT P1, [R3+URZ+0x38810], R0 ;  /* 0x03881000030075a7 */ /* 0x000326000802017f */
[----:B----4-:R-:W-:Y:S05]  /*17be0*/  @!P1 NANOSLEEP.SYNCS 0x989680 ;  /* 0x009896800000995d */ /* 0x010fea0003900000 */
[----:B------:R-:W4:Y:S02]  /*17bf0*/  @!P1 SYNCS.PHASECHK.TRANS64 P1, [R3+URZ+0x38810], R0 ;  /* 0x03881000030095a7 */ /* 0x000f24000802007f */
[----:B----4-:R-:W-:Y:S05]  /*17c00*/  @!P1 BRA `(.L_x_4172) ;  /* 0xfffffffc00ec9947 */ /* 0x010fea000383ffff */
[----:B------:R-:W-:Y:S05]  /*17c10*/  BRA `(.L_x_4315) ;  /* 0xfffffec000cc7947 */ /* 0x000fea000383ffff */
.L_x_4176:
[----:B------:R1:W1:Y:S02]  /*17c20*/  SYNCS.PHASECHK.TRANS64.TRYWAIT P1, [R6+URZ+0x38850], R7 ;  /* 0x03885007060075a7 */ /* 0x000264000802017f */
[----:B-1----:R-:W-:Y:S05]  /*17c30*/  @!P1 NANOSLEEP.SYNCS 0x989680 ;  /* 0x009896800000995d */ /* 0x002fea0003900000 */
[----:B------:R-:W1:Y:S02]  /*17c40*/  @!P1 SYNCS.PHASECHK.TRANS64 P1, [R6+URZ+0x38850], R7 ;  /* 0x03885007060095a7 */ /* 0x000e64000802007f */
[----:B-1----:R-:W-:Y:S05]  /*17c50*/  @!P1 BRA `(.L_x_4176) ;  /* 0xfffffffc00f09947 */ /* 0x002fea000383ffff */
[----:B------:R-:W-:Y:S05]  /*17c60*/  BRA `(.L_x_4175) ;  /* 0xfffffec400007947 */ /* 0x000fea000383ffff */
.L_x_4192:
[----:B--2---:R2:W3:Y:S02]  /*17c70*/  SYNCS.PHASECHK.TRANS64.TRYWAIT P3, [R12+URZ+0x38830], R21 ;  /* 0x038830150c0075a7 */ /* 0x0044e4000806017f */
[----:B---3--:R-:W-:Y:S05]  /*17c80*/  @!P3 NANOSLEEP.SYNCS 0x989680 ;  /* 0x009896800000b95d */ /* 0x008fea0003900000 */
[----:B------:R-:W3:Y:S02]  /*17c90*/  @!P3 SYNCS.PHASECHK.TRANS64 P3, [R12+URZ+0x38830], R21 ;  /* 0x038830150c00b5a7 */ /* 0x000ee4000806007f */
[----:B---3--:R-:W-:Y:S05]  /*17ca0*/  @!P3 BRA `(.L_x_4192) ;  /* 0xfffffffc00f0b947 */ /* 0x008fea000383ffff */
[----:B------:R-:W-:Y:S05]  /*17cb0*/  BRA `(.L_x_4191) ;  /* 0xfffffef800007947 */ /* 0x000fea000383ffff */
.L_x_4196:
[----:B----4-:R4:W1:Y:S02]  /*17cc0*/  SYNCS.PHASECHK.TRANS64.TRYWAIT P3, [R12+URZ+0x38850], R21 ;  /* 0x038850150c0075a7 */ /* 0x010864000806017f */
[----:B-1----:R-:W-:Y:S05]  /*17cd0*/  @!P3 NANOSLEEP.SYNCS 0x989680 ;  /* 0x009896800000b95d */ /* 0x002fea0003900000 */
[----:B------:R-:W1:Y:S02]  /*17ce0*/  @!P3 SYNCS.PHASECHK.TRANS64 P3, [R12+URZ+0x38850], R21 ;  /* 0x038850150c00b5a7 */ /* 0x000e64000806007f */
[----:B-1----:R-:W-:Y:S05]  /*17cf0*/  @!P3 BRA `(.L_x_4196) ;  /* 0xfffffffc00f0b947 */ /* 0x002fea000383ffff */
[----:B------:R-:W-:Y:S05]  /*17d00*/  BRA `(.L_x_4195) ;  /* 0xfffffef800607947 */ /* 0x000fea000383ffff */
.L_x_4213:
[----:B--2---:R2:W3:Y:S02]  /*17d10*/  SYNCS.PHASECHK.TRANS64.TRYWAIT P3, [R8+URZ+0x38830], R11 ;  /* 0x0388300b080075a7 */ /* 0x0044e4000806017f */
[----:B---3--:R-:W-:Y:S05]  /*17d20*/  @!P3 NANOSLEEP.SYNCS 0x989680 ;  /* 0x009896800000b95d */ /* 0x008fea0003900000 */
[----:B------:R-:W3:Y:S02]  /*17d30*/  @!P3 SYNCS.PHASECHK.TRANS64 P3, [R8+URZ+0x38830], R11 ;  /* 0x0388300b0800b5a7 */ /* 0x000ee4000806007f */
[----:B---3--:R-:W-:Y:S05]  /*17d40*/  @!P3 BRA `(.L_x_4213) ;  /* 0xfffffffc00f0b947 */ /* 0x008fea000383ffff */
[----:B------:R-:W-:Y:S05]  /*17d50*/  BRA `(.L_x_4212) ;  /* 0xffffff3400447947 */ /* 0x000fea000383ffff */
.L_x_4217:
[----:B----4-:R4:W1:Y:S02]  /*17d60*/  SYNCS.PHASECHK.TRANS64.TRYWAIT P3, [R8+URZ+0x38850], R11 ;  /* 0x0388500b080075a7 */ /* 0x010864000806017f */
[----:B-1----:R-:W-:Y:S05]  /*17d70*/  @!P3 NANOSLEEP.SYNCS 0x989680 ;  /* 0x009896800000b95d */ /* 0x002fea0003900000 */
[----:B------:R-:W1:Y:S02]  /*17d80*/  @!P3 SYNCS.PHASECHK.TRANS64 P3, [R8+URZ+0x38850], R11 ;  /* 0x0388500b0800b5a7 */ /* 0x000e64000806007f */
[----:B-1----:R-:W-:Y:S05]  /*17d90*/  @!P3 BRA `(.L_x_4217) ;  /* 0xfffffffc00f0b947 */ /* 0x002fea000383ffff */
[----:B------:R-:W-:Y:S05]  /*17da0*/  BRA `(.L_x_4216) ;  /* 0xffffff3400a07947 */ /* 0x000fea000383ffff */
.L_x_4223:
[----:B--2---:R2:W3:Y:S02]  /*17db0*/  SYNCS.PHASECHK.TRANS64.TRYWAIT P2, [R12+URZ+0x38830], R11 ;  /* 0x0388300b0c0075a7 */ /* 0x0044e4000804017f */
[----:B---3--:R-:W-:Y:S05]  /*17dc0*/  @!P2 NANOSLEEP.SYNCS 0x989680 ;  /* 0x009896800000a95d */ /* 0x008fea0003900000 */
[----:B------:R-:W3:Y:S02]  /*17dd0*/  @!P2 SYNCS.PHASECHK.TRANS64 P2, [R12+URZ+0x38830], R11 ;  /* 0x0388300b0c00a5a7 */ /* 0x000ee4000804007f */
[----:B---3--:R-:W-:Y:S05]  /*17de0*/  @!P2 BRA `(.L_x_4223) ;  /* 0xfffffffc00f0a947 */ /* 0x008fea000383ffff */
[----:B------:R-:W-:Y:S05]  /*17df0*/  BRA `(.L_x_4222) ;  /* 0xffffff6400607947 */ /* 0x000fea000383ffff */
.L_x_4227:
[----:B----4-:R4:W1:Y:S02]  /*17e00*/  SYNCS.PHASECHK.TRANS64.TRYWAIT P2, [R12+URZ+0x38850], R11 ;  /* 0x0388500b0c0075a7 */ /* 0x010864000804017f */
[----:B-1----:R-:W-:Y:S05]  /*17e10*/  @!P2 NANOSLEEP.SYNCS 0x989680 ;  /* 0x009896800000a95d */ /* 0x002fea0003900000 */
[----:B------:R-:W1:Y:S02]  /*17e20*/  @!P2 SYNCS.PHASECHK.TRANS64 P2, [R12+URZ+0x38850], R11 ;  /* 0x0388500b0c00a5a7 */ /* 0x000e64000804007f */
[----:B-1----:R-:W-:Y:S05]  /*17e30*/  @!P2 BRA `(.L_x_4227) ;  /* 0xfffffffc00f0a947 */ /* 0x002fea000383ffff */
[----:B------:R-:W-:Y:S05]  /*17e40*/  BRA `(.L_x_4226) ;  /* 0xffffff6400c07947 */ /* 0x000fea000383ffff */
.L_x_4263:
[----:B------:R-:W1:Y:S01]  /*17e50*/  S2R R7, SR_TID.X ;  /* 0x0000000000077919 */ /* 0x000e620000002100 */
        /* <DEDUP_REMOVED lines=9> */
.L_x_4316:
[----:B------:R-:W-:Y:S05]  /*17ef0*/  BRA `(.L_x_4317) ;  /* 0xffffffd000c07947 */ /* 0x000fea000383ffff */
.L_x_4264:
[----:B------:R-:W-:Y:S01]  /*17f00*/  BSSY B0, `(.L_x_4318) ;  /* 0x0000006000007945 */ /* 0x000fe20003800000 */
[----:B------:R-:W-:-:S07]  /*17f10*/  IMAD.MOV.U32 R15, RZ, RZ, -0x1 ;  /* 0xffffffffff0f7424 */ /* 0x000fce00078e00ff */
[----:B------:R-:W-:Y:S05]  /*17f20*/  WARPSYNC.COLLECTIVE R15, `(.L_x_4319) ;  /* 0x000000000f0c7348 */ /* 0x000fea0003c00000 */
[----:B------:R-:W-:Y:S02]  /*17f30*/  ELECT P6, UR62, PT ;  /* 0x00000000003e782f */ /* 0x000fe400038c0000 */
[----:B------:R-:W-:Y:S01]  /*17f40*/  MOV R14, UR62 ;  /* 0x0000003e000e7c02 */ /* 0x000fe20008000f00 */
[----:B------:R-:W-:Y:S10]  /*17f50*/  ENDCOLLECTIVE ;  /* 0x000000000000791b */ /* 0x000ff40003800000 */
.L_x_4319:
[----:B------:R-:W-:Y:S05]  /*17f60*/  BSYNC B0 ;  /* 0x0000000000007941 */ /* 0x000fea0003800000 */
.L_x_4318:
[----:B------:R-:W-:Y:S05]  /*17f70*/  BRA `(.L_x_4320) ;  /* 0xffffffd000b07947 */ /* 0x000fea000383ffff */
.L_x_4267:
[----:B-1----:R1:W2:Y:S02]  /*17f80*/  SYNCS.PHASECHK.TRANS64.TRYWAIT P2, [R8+URZ+0x38840], R5 ;  /* 0x03884005080075a7 */ /* 0x0022a4000804017f */
[----:B--2---:R-:W-:Y:S05]  /*17f90*/  @!P2 NANOSLEEP.SYNCS 0x989680 ;  /* 0x009896800000a95d */ /* 0x004fea0003900000 */
[----:B------:R-:W2:Y:S02]  /*17fa0*/  @!P2 SYNCS.PHASECHK.TRANS64 P2, [R8+URZ+0x38840], R5 ;  /* 0x038840050800a5a7 */ /* 0x000ea4000804007f */
[----:B--2---:R-:W-:Y:S05]  /*17fb0*/  @!P2 BRA `(.L_x_4267) ;  /* 0xfffffffc00f0a947 */ /* 0x004fea000383ffff */
[----:B------:R-:W-:Y:S05]  /*17fc0*/  BRA `(.L_x_4321) ;  /* 0xffffffd4000c7947 */ /* 0x000fea000383ffff */
.L_x_4271:
[----:B-1----:R-:W-:-:S04]  /*17fd0*/  IMAD.U32 R8, RZ, RZ, UR38 ;  /* 0x00000026ff087e24 */ /* 0x002fc8000f8e00ff */
[----:B------:R1:W2:Y:S03]  /*17fe0*/  SYNCS.PHASECHK.TRANS64.TRYWAIT P2, [R8+URZ+0x38820], R5 ;  /* 0x03882005080075a7 */ /* 0x0002a6000804017f */
[----:B--2---:R-:W-:Y:S05]  /*17ff0*/  @!P2 NANOSLEEP.SYNCS 0x989680 ;  /* 0x009896800000a95d */ /* 0x004fea0003900000 */
[----:B------:R-:W2:Y:S02]  /*18000*/  @!P2 SYNCS.PHASECHK.TRANS64 P2, [R8+URZ+0x38820], R5 ;  /* 0x038820050800a5a7 */ /* 0x000ea4000804007f */
[----:B--2---:R-:W-:Y:S05]  /*18010*/  @!P2 BRA `(.L_x_4271) ;  /* 0xfffffffc00eca947 */ /* 0x004fea000383ffff */
[----:B------:R-:W-:Y:S05]  /*18020*/  BRA `(.L_x_4322) ;  /* 0xffffffd800807947 */ /* 0x000fea000383ffff */
.L_x_4274:
[----:B-1----:R1:W2:Y:S02]  /*18030*/  SYNCS.PHASECHK.TRANS64.TRYWAIT P2, [R5+URZ+0x38860], R8 ;  /* 0x03886008050075a7 */ /* 0x0022a4000804017f */
[----:B--2---:R-:W-:Y:S05]  /*18040*/  @!P2 NANOSLEEP.SYNCS 0x989680 ;  /* 0x009896800000a95d */ /* 0x004fea0003900000 */
[----:B------:R-:W2:Y:S02]  /*18050*/  @!P2 SYNCS.PHASECHK.TRANS64 P2, [R5+URZ+0x38860], R8 ;  /* 0x038860080500a5a7 */ /* 0x000ea4000804007f */
[----:B--2---:R-:W-:Y:S05]  /*18060*/  @!P2 BRA `(.L_x_4274) ;  /* 0xfffffffc00f0a947 */ /* 0x004fea000383ffff */
[----:B------:R-:W-:Y:S05]  /*18070*/  BRA `(.L_x_4323) ;  /* 0xffffffd800947947 */ /* 0x000fea000383ffff */
.L_x_4281:
[----:B-1----:R1:W2:Y:S02]  /*18080*/  SYNCS.PHASECHK.TRANS64.TRYWAIT P3, [R2+URZ+0x38840], R3 ;  /* 0x03884003020075a7 */ /* 0x0022a4000806017f */
[----:B--2---:R-:W-:Y:S05]  /*18090*/  @!P3 NANOSLEEP.SYNCS 0x989680 ;  /* 0x009896800000b95d */ /* 0x004fea0003900000 */
[----:B------:R-:W2:Y:S02]  /*180a0*/  @!P3 SYNCS.PHASECHK.TRANS64 P3, [R2+URZ+0x38840], R3 ;  /* 0x038840030200b5a7 */ /* 0x000ea4000806007f */
[----:B--2---:R-:W-:Y:S05]  /*180b0*/  @!P3 BRA `(.L_x_4281) ;  /* 0xfffffffc00f0b947 */ /* 0x004fea000383ffff */
[----:B------:R-:W-:Y:S05]  /*180c0*/  BRA `(.L_x_4324) ;  /* 0xffffffe0001c7947 */ /* 0x000fea000383ffff */
.L_x_4283:
[----:B---3--:R3:W4:Y:S02]  /*180d0*/  SYNCS.PHASECHK.TRANS64.TRYWAIT P3, [R2+URZ+0x38860], R3 ;  /* 0x03886003020075a7 */ /* 0x008724000806017f */
[----:B----4-:R-:W-:Y:S05]  /*180e0*/  @!P3 NANOSLEEP.SYNCS 0x989680 ;  /* 0x009896800000b95d */ /* 0x010fea0003900000 */
[----:B------:R-:W4:Y:S02]  /*180f0*/  @!P3 SYNCS.PHASECHK.TRANS64 P3, [R2+URZ+0x38860], R3 ;  /* 0x038860030200b5a7 */ /* 0x000f24000806007f */
[----:B----4-:R-:W-:Y:S05]  /*18100*/  @!P3 BRA `(.L_x_4283) ;  /* 0xfffffffc00f0b947 */ /* 0x010fea000383ffff */
[----:B------:R-:W-:Y:S05]  /*18110*/  BRA `(.L_x_4325) ;  /* 0xffffffe000647947 */ /* 0x000fea000383ffff */
.L_x_4289:
[----:B-1----:R1:W2:Y:S02]  /*18120*/  SYNCS.PHASECHK.TRANS64.TRYWAIT P3, [R3+URZ+0x38840], R2 ;  /* 0x03884002030075a7 */ /* 0x0022a4000806017f */
[----:B--2---:R-:W-:Y:S05]  /*18130*/  @!P3 NANOSLEEP.SYNCS 0x989680 ;  /* 0x009896800000b95d */ /* 0x004fea0003900000 */
[----:B------:R-:W2:Y:S02]  /*18140*/  @!P3 SYNCS.PHASECHK.TRANS64 P3, [R3+URZ+0x38840], R2 ;  /* 0x038840020300b5a7 */ /* 0x000ea4000806007f */
[----:B--2---:R-:W-:Y:S05]  /*18150*/  @!P3 BRA `(.L_x_4289) ;  /* 0xfffffffc00f0b947 */ /* 0x004fea000383ffff */
[----:B------:R-:W-:Y:S05]  /*18160*/  BRA `(.L_x_4326) ;  /* 0xffffffe400dc7947 */ /* 0x000fea000383ffff */
.L_x_4291:
[----:B---3--:R3:W4:Y:S02]  /*18170*/  SYNCS.PHASECHK.TRANS64.TRYWAIT P3, [R3+URZ+0x38860], R2 ;  /* 0x03886002030075a7 */ /* 0x008724000806017f */
[----:B----4-:R-:W-:Y:S05]  /*18180*/  @!P3 NANOSLEEP.SYNCS 0x989680 ;  /* 0x009896800000b95d */ /* 0x010fea0003900000 */
[----:B------:R-:W4:Y:S02]  /*18190*/  @!P3 SYNCS.PHASECHK.TRANS64 P3, [R3+URZ+0x38860], R2 ;  /* 0x038860020300b5a7 */ /* 0x000f24000806007f */
[----:B----4-:R-:W-:Y:S05]  /*181a0*/  @!P3 BRA `(.L_x_4291) ;  /* 0xfffffffc00f0b947 */ /* 0x010fea000383ffff */
[----:B------:R-:W-:Y:S05]  /*181b0*/  BRA `(.L_x_4327) ;  /* 0xffffffe800247947 */ /* 0x000fea000383ffff */
.L_x_4296:
[----:B-1----:R1:W2:Y:S02]  /*181c0*/  SYNCS.PHASECHK.TRANS64.TRYWAIT P3, [R2+URZ+0x38840], R3 ;  /* 0x03884003020075a7 */ /* 0x0022a4000806017f */
[----:B--2---:R-:W-:Y:S05]  /*181d0*/  @!P3 NANOSLEEP.SYNCS 0x989680 ;  /* 0x009896800000b95d */ /* 0x004fea0003900000 */
[----:B------:R-:W2:Y:S02]  /*181e0*/  @!P3 SYNCS.PHASECHK.TRANS64 P3, [R2+URZ+0x38840], R3 ;  /* 0x038840030200b5a7 */ /* 0x000ea4000806007f */
[----:B--2---:R-:W-:Y:S05]  /*181f0*/  @!P3 BRA `(.L_x_4296) ;  /* 0xfffffffc00f0b947 */ /* 0x004fea000383ffff */
[----:B------:R-:W-:Y:S05]  /*18200*/  BRA `(.L_x_4328) ;  /* 0xffffffec007c7947 */ /* 0x000fea000383ffff */
.L_x_4298:
[----:B--2---:R2:W3:Y:S02]  /*18210*/  SYNCS.PHASECHK.TRANS64.TRYWAIT P3, [R2+URZ+0x38860], R3 ;  /* 0x03886003020075a7 */ /* 0x0044e4000806017f */
[----:B---3--:R-:W-:Y:S05]  /*18220*/  @!P3 NANOSLEEP.SYNCS 0x989680 ;  /* 0x009896800000b95d */ /* 0x008fea0003900000 */
[----:B------:R-:W3:Y:S02]  /*18230*/  @!P3 SYNCS.PHASECHK.TRANS64 P3, [R2+URZ+0x38860], R3 ;  /* 0x038860030200b5a7 */ /* 0x000ee4000806007f */
[----:B---3--:R-:W-:Y:S05]  /*18240*/  @!P3 BRA `(.L_x_4298) ;  /* 0xfffffffc00f0b947 */ /* 0x008fea000383ffff */
[----:B------:R-:W-:Y:S05]  /*18250*/  BRA `(.L_x_4329) ;  /* 0xffffffec00c47947 */ /* 0x000fea000383ffff */
.L_x_4303:
[----:B------:R-:W-:Y:S01]  /*18260*/  BSSY B0, `(.L_x_4330) ;  /* 0x0000007000007945 */ /* 0x000fe20003800000 */
[----:B--2---:R-:W-:Y:S02]  /*18270*/  IMAD.MOV.U32 R12, RZ, RZ, RZ ;  /* 0x000000ffff0c7224 */ /* 0x004fe400078e00ff */
[----:B------:R-:W-:Y:S02]  /*18280*/  IMAD.MOV.U32 R11, RZ, RZ, 0x1f ;  /* 0x0000001fff0b7424 */ /* 0x000fe400078e00ff */
[----:B------:R-:W-:-:S07]  /*18290*/  IMAD.MOV.U32 R15, RZ, RZ, -0x1 ;  /* 0xffffffffff0f7424 */ /* 0x000fce00078e00ff */
[----:B-1-34-:R-:W-:Y:S05]  /*182a0*/  WARPSYNC.COLLECTIVE R15, `(.L_x_4331) ;  /* 0x000000000f087348 */ /* 0x01afea0003c00000 */
[----:B------:R2:W1:Y:S02]  /*182b0*/  SHFL.IDX P6, R14, R13, R12, R11 ;  /* 0x0000000c0d0e7389 */ /* 0x00046400000c000b */
[----:B-1234-:R-:W-:Y:S01]  /*182c0*/  ENDCOLLECTIVE ;  /* 0x000000000000791b */ /* 0x01efe20003800000 */
.L_x_4331:
[----:B------:R-:W-:Y:S05]  /*182d0*/  BSYNC B0 ;  /* 0x0000000000007941 */ /* 0x000fea0003800000 */
.L_x_4330:
[----:B------:R-:W-:Y:S05]  /*182e0*/  BRA `(.L_x_4332) ;  /* 0xfffffff400007947 */ /* 0x000fea000383ffff */
.L_x_4305:
[----:B-1----:R1:W2:Y:S02]  /*182f0*/  SYNCS.PHASECHK.TRANS64.TRYWAIT P0, [R7+URZ+0x38820], R0 ;  /* 0x03882000070075a7 */ /* 0x0022a4000800017f */
[----:B--2---:R-:W-:Y:S05]  /*18300*/  @!P0 NANOSLEEP.SYNCS 0x989680 ;  /* 0x009896800000895d */ /* 0x004fea0003900000 */
[----:B------:R-:W2:Y:S02]  /*18310*/  @!P0 SYNCS.PHASECHK.TRANS64 P0, [R7+URZ+0x38820], R0 ;  /* 0x03882000070085a7 */ /* 0x000ea4000800007f */
[----:B--2---:R-:W-:Y:S05]  /*18320*/  @!P0 BRA `(.L_x_4305) ;  /* 0xfffffffc00f08947 */ /* 0x004fea000383ffff */
[----:B------:R-:W-:Y:S05]  /*18330*/  BRA `(.L_x_4333) ;  /* 0xfffffff400487947 */ /* 0x000fea000383ffff */
.L_x_4309:
[----:B-1----:R1:W2:Y:S02]  /*18340*/  SYNCS.PHASECHK.TRANS64.TRYWAIT P0, [R5+URZ], R4 ;  /* 0x00000004050075a7 */ /* 0x0022a4000800017f */
[----:B--2---:R-:W-:Y:S05]  /*18350*/  @!P0 NANOSLEEP.SYNCS 0x989680 ;  /* 0x009896800000895d */ /* 0x004fea0003900000 */
[----:B------:R-:W2:Y:S02]  /*18360*/  @!P0 SYNCS.PHASECHK.TRANS64 P0, [R5+URZ], R4 ;  /* 0x00000004050085a7 */ /* 0x000ea4000800007f */
[----:B--2---:R-:W-:Y:S05]  /*18370*/  @!P0 BRA `(.L_x_4309) ;  /* 0xfffffffc00f08947 */ /* 0x004fea000383ffff */
[----:B------:R-:W-:Y:S05]  /*18380*/  BRA `(.L_x_4334) ;  /* 0xfffffff400a47947 */ /* 0x000fea000383ffff */
.L_x_4310:
[----:B--2---:R2:W3:Y:S02]  /*18390*/  SYNCS.PHASECHK.TRANS64.TRYWAIT P0, [R3+URZ], R0 ;  /* 0x00000000030075a7 */ /* 0x0044e4000800017f */
[----:B---3--:R-:W-:Y:S05]  /*183a0*/  @!P0 NANOSLEEP.SYNCS 0x989680 ;  /* 0x009896800000895d */ /* 0x008fea0003900000 */
[----:B------:R-:W3:Y:S02]  /*183b0*/  @!P0 SYNCS.PHASECHK.TRANS64 P0, [R3+URZ], R0 ;  /* 0x00000000030085a7 */ /* 0x000ee4000800007f */
[----:B---3--:R-:W-:Y:S05]  /*183c0*/  @!P0 BRA `(.L_x_4310) ;  /* 0xfffffffc00f08947 */ /* 0x008fea000383ffff */
[----:B------:R-:W-:Y:S05]  /*183d0*/  BRA `(.L_x_4335) ;  /* 0xfffffff400987947 */ /* 0x000fea000383ffff */
.L_x_4312:
[----:B-1----:R1:W2:Y:S02]  /*183e0*/  SYNCS.PHASECHK.TRANS64.TRYWAIT P0, [R5+URZ], R4 ;  /* 0x00000004050075a7 */ /* 0x0022a4000800017f */
[----:B--2---:R-:W-:Y:S05]  /*183f0*/  @!P0 NANOSLEEP.SYNCS 0x989680 ;  /* 0x009896800000895d */ /* 0x004fea0003900000 */
[----:B------:R-:W2:Y:S02]  /*18400*/  @!P0 SYNCS.PHASECHK.TRANS64 P0, [R5+URZ], R4 ;  /* 0x00000004050085a7 */ /* 0x000ea4000800007f */
[----:B--2---:R-:W-:Y:S05]  /*18410*/  @!P0 BRA `(.L_x_4312) ;  /* 0xfffffffc00f08947 */ /* 0x004fea000383ffff */
[----:B------:R-:W-:Y:S05]  /*18420*/  BRA `(.L_x_4336) ;  /* 0xfffffff4009c7947 */ /* 0x000fea000383ffff */
.L_x_4337:
        /* <DEDUP_REMOVED lines=13> */
.L_x_11948:


//--------------------- .text._ZN7cutlass13device_kernelIN5flash11enable_sm90INS1_16FlashAttnFwdSm90INS1_25CollectiveMainloopFwdSm90ILi2EN4cute5tupleIJNS5_1CILi1EEES8_S8_EEENS6_IJNS7_ILi64EEESA_SA_EEELi512ENS_6half_tEfNS_4arch4Sm90ELb0ELb1ELb1ELb1ELb0ELb0ELb0ELb0ELb0ELb0ELb0ELb0EEENS1_21CollectiveEpilogueFwdINS6_IJSA_NS7_ILi512EEESA_EEES9_SC_SE_Li256ELb1ELb0ELb0ELb0EEENS1_36VarlenDynamicPersistentTileSchedulerILi64ELi64ELi256ELi32ELb0ELb0ELb1ELb1ELb0ELb1EEEEEEEEEvNT_6ParamsE --------------------------
	.section	.text._ZN7cutlass13device_kernelIN5flash11enable_sm90INS1_16FlashAttnFwdSm90INS1_25CollectiveMainloopFwdSm90ILi2EN4cute5tupleIJNS5_1CILi1EEES8_S8_EEENS6_IJNS7_ILi64EEESA_SA_EEELi512ENS_6half_tEfNS_4arch4Sm90ELb0ELb1ELb1ELb1ELb0ELb0ELb0ELb0ELb0ELb0ELb0ELb0EEENS1_21CollectiveEpilogueFwdINS6_IJSA_NS7_ILi512EEESA_EEES9_SC_SE_Li256ELb1ELb0ELb0ELb0EEENS1_36VarlenDynamicPersistentTileSchedulerILi64ELi64ELi256ELi32ELb0ELb0ELb1ELb1ELb0ELb1EEEEEEEEEvNT_6ParamsE,"ax",@progbits
	.align	128
.text._ZN7cutlass13device_kernelIN5flash11enable_sm90INS1_16FlashAttnFwdSm90INS1_25CollectiveMainloopFwdSm90ILi2EN4cute5tupleIJNS5_1CILi1EEES8_S8_EEENS6_IJNS7_ILi64EEESA_SA_EEELi512ENS_6half_tEfNS_4arch4Sm90ELb0ELb1ELb1ELb1ELb0ELb0ELb0ELb0ELb0ELb0ELb0ELb0EEENS1_21CollectiveEpilogueFwdINS6_IJSA_NS7_ILi512EEESA_EEES9_SC_SE_Li256ELb1ELb0ELb0ELb0EEENS1_36VarlenDynamicPersistentTileSchedulerILi64ELi64ELi256ELi32ELb0ELb0ELb1ELb1ELb0ELb1EEEEEEEEEvNT_6ParamsE:
        .type           _ZN7cutlass13device_kernelIN5flash11enable_sm90INS1_16FlashAttnFwdSm90INS1_25CollectiveMainloopFwdSm90ILi2EN4cute5tupleIJNS5_1CILi1EEES8_S8_EEENS6_IJNS7_ILi64EEESA_SA_EEELi512ENS_6half_tEfNS_4arch4Sm90ELb0ELb1ELb1ELb1ELb0ELb0ELb0ELb0ELb0ELb0ELb0ELb0EEENS1_21CollectiveEpilogueFwdINS6_IJSA_NS7_ILi512EEESA_EEES9_SC_SE_Li256ELb1ELb0ELb0ELb0EEENS1_36VarlenDynamicPersistentTileSchedulerILi64ELi64ELi256ELi32ELb0ELb0ELb1ELb1ELb0ELb1EEEEEEEEEvNT_6ParamsE,@function
        .size           _ZN7cutlass13device_kernelIN5flash11enable_sm90INS1_16FlashAttnFwdSm90INS1_25CollectiveMainloopFwdSm90ILi2EN4cute5tupleIJNS5_1CILi1EEES8_S8_EEENS6_IJNS7_ILi64EEESA_SA_EEELi512ENS_6half_tEfNS_4arch4Sm90ELb0ELb1ELb1ELb1ELb0ELb0ELb0ELb0ELb0ELb0ELb0ELb0EEENS1_21CollectiveEpilogueFwdINS6_IJSA_NS7_ILi512EEESA_EEES9_SC_SE_Li256ELb1ELb0ELb0ELb0EEENS1_36VarlenDynamicPersistentTileSchedulerILi64ELi64ELi256ELi32ELb0ELb0ELb1ELb1ELb0ELb1EEEEEEEEEvNT_6ParamsE,(.L_x_11949 - _ZN7cutlass13device_kernelIN5flash11enable_sm90INS1_16FlashAttnFwdSm90INS1_25CollectiveMainloopFwdSm90ILi2EN4cute5tupleIJNS5_1CILi1EEES8_S8_EEENS6_IJNS7_ILi64EEESA_SA_EEELi512ENS_6half_tEfNS_4arch4Sm90ELb0ELb1ELb1ELb1ELb0ELb0ELb0ELb0ELb0ELb0ELb0ELb0EEENS1_21CollectiveEpilogueFwdINS6_IJSA_NS7_ILi512EEESA_EEES9_SC_SE_Li256ELb1ELb0ELb0ELb0EEENS1_36VarlenDynamicPersistentTileSchedulerILi64ELi64ELi256ELi32ELb0ELb0ELb1ELb1ELb0ELb1EEEEEEEEEvNT_6ParamsE)
        .other          _ZN7cutlass13device_kernelIN5flash11enable_sm90INS1_16FlashAttnFwdSm90INS1_25CollectiveMainloopFwdSm90ILi2EN4cute5tupleIJNS5_1CILi1EEES8_S8_EEENS6_IJNS7_ILi64EEESA_SA_EEELi512ENS_6half_tEfNS_4arch4Sm90ELb0ELb1ELb1ELb1ELb0ELb0ELb0ELb0ELb0ELb0ELb0ELb0EEENS1_21CollectiveEpilogueFwdINS6_IJSA_NS7_ILi512EEESA_EEES9_SC_SE_Li256ELb1ELb0ELb0ELb0EEENS1_36VarlenDynamicPersistentTileSchedulerILi64ELi64ELi256ELi32ELb0ELb0ELb1ELb1ELb0ELb1EEEEEEEEEvNT_6ParamsE,@"STO_CUDA_ENTRY STV_DEFAULT"
_ZN7cutlass13device_kernelIN5flash11enable_sm90INS1_16FlashAttnFwdSm90INS1_25CollectiveMainloopFwdSm90ILi2EN4cute5tupleIJNS5_1CILi1EEES8_S8_EEENS6_IJNS7_ILi64EEESA_SA_EEELi512ENS_6half_tEfNS_4arch4Sm90ELb0ELb1ELb1ELb1ELb0ELb0ELb0ELb0ELb0ELb0ELb0ELb0EEENS1_21CollectiveEpilogueFwdINS6_IJSA_NS7_ILi512EEESA_EEES9_SC_SE_Li256ELb1ELb0ELb0ELb0EEENS1_36VarlenDynamicPersistentTileSchedulerILi64ELi64ELi256ELi32ELb0ELb0ELb1ELb1ELb0ELb1EEEEEEEEEvNT_6ParamsE:
        /* <DEDUP_REMOVED lines=21> */
.L_x_4339:
[----:B------:R-:W-:Y:S05]  /*0150*/  BSYNC B0 ;  /* 0x0000000000007941 */ /* 0x000fea0003800000 */
.L_x_4338:
        /* <DEDUP_REMOVED lines=37> */
.L_x_4340:
        /* <DEDUP_REMOVED lines=22> */
.L_x_4341:
        /* <DEDUP_REMOVED lines=18> */
.L_x_4342:
        /* <DEDUP_REMOVED lines=22> */
.L_x_4343:
        /* <DEDUP_REMOVED lines=22> */
.L_x_4344:
[----:B------:R-:W-:Y:S01]  /*08f0*/  PLOP3.LUT P0, PT, PT, PT, UP0, 0x80, 0x0 ;  /* 0x000000000000781c */ /* 0x000fe20003f0f008 */
[----:B------:R-:W-:Y:S01]  /*0900*/  UMOV UR36, 0x1 ;  /* 0x0000000100247882 */ /* 0x000fe20000000000 */
[----:B------:R-:W-:Y:S01]  /*0910*/  NOP ;  /* 0x0000000000007918 */ /* 0x000fe20000000000 */
[----:B------:R-:W-:Y:S01]  /*0920*/  USEL UR36, UR36, 0x2, !UP0 ;  /* 0x0000000224247887 */ /* 0x000fe2000c000000 */
[----:B------:R-:W-:Y:S01]  /*0930*/  ULDC.64 UR48, c[0x0][0x208] ;  /* 0x0000820000307ab9 */ /* 0x000fe20000000a00 */
[----:B012-4-:R-:W-:Y:S08]  /*0940*/  BAR.SYNC.DEFER_BLOCKING 0x0 ;  /* 0x0000000000007b1d */ /* 0x017ff00000010000 */
[----:B------:R-:W-:Y:S05]  /*0950*/  @!P0 BRA `(.L_x_4345) ;  /* 0x000000f800c08947 */ /* 0x000fea0003800000 */
.L_x_4346:
[----:B------:R-:W-:-:S08]  /*0960*/  NOP ;  /* 0x0000000000007918 */ /* 0x000fd00000000000 */
[----:B------:R-:W0:Y:S02]  /*0970*/  USETMAXREG.TRY_ALLOC.CTAPOOL UP0, 0xf0 ;  /* 0x000000f0000079c8 */ /* 0x000e240008000600 */
[----:B0-----:R-:W-:-:S13]  /*0980*/  PLOP3.LUT P0, PT, PT, PT, UP0, 0x80, 0x0 ;  /* 0x000000000000781c */ /* 0x001fda0003f0f008 */
[----:B------:R-:W-:Y:S05]  /*0990*/  @!P0 BRA `(.L_x_4346) ;  /* 0xfffffffc00f08947 */ /* 0x000fea000383ffff */
[----:B------:R-:W-:Y:S01]  /*09a0*/  LOP3.LUT R0, R4, 0xffffff80, RZ, 0xc0, !PT ;  /* 0xffffff8004007812 */ /* 0x000fe200078ec0ff */
[----:B------:R-:W0:Y:S01]  /*09b0*/  S2UR UR4, SR_CgaCtaId ;  /* 0x00000000000479c3 */ /* 0x000e220000008800 */
[----:B------:R-:W-:Y:S02]  /*09c0*/  UMOV UR38, 0x400 ;  /* 0x0000040000267882 */ /* 0x000fe40000000000 */
[----:B------:R-:W-:-:S13]  /*09d0*/  ISETP.NE.AND P0, PT, R0, 0x80, PT ;  /* 0x000000800000780c */ /* 0x000fda0003f05270 */
[----:B------:R-:W-:Y:S06]  /*09e0*/  @!P0 BAR.ARV 0x8, 0xa0 ;  /* 0x0202800000008b1d */ /* 0x000fec0000002000 */
[----:B------:R-:W-:Y:S01]  /*09f0*/  ISETP.GE.U32.AND P0, PT, R4, 0x100, PT ;  /* 0x000001000400780c */ /* 0x000fe20003f06070 */
[----:B0-----:R-:W-:-:S03]  /*0a00*/  ULEA UR38, UR4, UR38, 0x18 ;  /* 0x0000002604267291 */ /* 0x001fc6000f8ec03f */
[----:B------:R-:W-:-:S09]  /*0a10*/  ULDC UR4, c[0x0][0xc14] ;  /* 0x0003050000047ab9 */ /* 0x000fd20000000800 */
        /* <DEDUP_REMOVED lines=9> */
[----:B------:R-:W-:Y:S01]  /*0ab0*/  R2UR UR6, R14 ;  /* 0x000000000e0672ca */ /* 0x000fe200000e0000 */
[----:B------:R-:W-:Y:S01]  /*0ac0*/  IMAD.MOV.U32 R187, RZ, RZ, RZ ;  /* 0x000000ffffbb7224 */ /* 0x000fe200078e00ff */
[----:B------:R-:W-:Y:S01]  /*0ad0*/  SHF.R.S32.HI R3, RZ, 0x1f, R192 ;  /* 0x0000001fff037819 */ /* 0x000fe200000114c0 */
[----:B------:R-:W-:Y:S01]  /*0ae0*/  ULOP3.LUT UR39, UR36, 0x1, URZ, 0xfc, !UPT ;  /* 0x0000000124277892 */ /* 0x000fe2000f8efc3f */
[----:B------:R-:W-:Y:S01]  /*0af0*/  R2UR UR5, R15 ;  /* 0x000000000f0572ca */ /* 0x000fe200000e0000 */
[----:B------:R-:W-:Y:S01]  /*0b00*/  UMOV UR37, URZ ;  /* 0x0000003f00257c82 */ /* 0x000fe20008000000 */
[CC--:B------:R-:W-:Y:S02]  /*0b10*/  LEA.HI R0, R3.reuse, R192.reuse, RZ, 0x4 ;  /* 0x000000c003007211 */ /* 0x0c0fe400078f20ff */
[----:B------:R-:W-:-:S02]  /*0b20*/  LEA.HI R2, R3, R192, RZ, 0x5 ;  /* 0x000000c003027211 */ /* 0x000fc400078f28ff */
[----:B------:R-:W-:Y:S02]  /*0b30*/  SHF.R.S32.HI R9, RZ, 0x4, R0 ;  /* 0x00000004ff097819 */ /* 0x000fe40000011400 */
[C---:B------:R-:W-:Y:S02]  /*0b40*/  LOP3.LUT R7, R0.reuse, 0xfffffff0, RZ, 0xc0, !PT ;  /* 0xfffffff000077812 */ /* 0x040fe400078ec0ff */
[----:B------:R-:W-:Y:S02]  /*0b50*/  LEA.HI R4, R0, R9, RZ, 0x1 ;  /* 0x0000000900047211 */ /* 0x000fe400078f08ff */
[--C-:B------:R-:W-:Y:S01]  /*0b60*/  SHF.R.S32.HI R0, RZ, 0x5, R2.reuse ;  /* 0x00000005ff007819 */ /* 0x100fe20000011402 */
[----:B------:R-:W-:Y:S01]  /*0b70*/  IMAD.IADD R7, R192, 0x1, -R7 ;  /* 0x00000001c0077824 */ /* 0x000fe200078e0a07 */
[----:B------:R-:W-:Y:S02]  /*0b80*/  SHF.R.S32.HI R11, RZ, 0x1f, R2 ;  /* 0x0000001fff0b7819 */ /* 0x000fe40000011402 */
[----:B------:R-:W-:-:S02]  /*0b90*/  LEA.HI R5, R3, R192, RZ, 0x7 ;  /* 0x000000c003057211 */ /* 0x000fc400078f38ff */
[----:B------:R-:W-:Y:S02]  /*0ba0*/  LEA.HI R11, R11, R0, RZ, 0x2 ;  /* 0x000000000b0b7211 */ /* 0x000fe400078f10ff */
[----:B------:R-:W-:Y:S02]  /*0bb0*/  SHF.R.S32.HI R2, RZ, 0x1f, R7 ;  /* 0x0000001fff027819 */ /* 0x000fe40000011407 */
[----:B------:R-:W-:Y:S02]  /*0bc0*/  SHF.R.S32.HI R190, RZ, 0x7, R5 ;  /* 0x00000007ffbe7819 */ /* 0x000fe40000011405 */
[----:B------:R-:W-:Y:S02]  /*0bd0*/  LOP3.LUT R11, R11, 0x3ffffc, RZ, 0xc0, !PT ;  /* 0x003ffffc0b0b7812 */ /* 0x000fe400078ec0ff */
[-C--:B------:R-:W-:Y:S02]  /*0be0*/  LEA.HI R6, R2, R7.reuse, RZ, 0x3 ;  /* 0x0000000702067211 */ /* 0x080fe400078f18ff */
[----:B------:R-:W-:Y:S01]  /*0bf0*/  LOP3.LUT R4, R4, 0x1ffffffe, RZ, 0xc0, !PT ;  /* 0x1ffffffe04047812 */ /* 0x000fe200078ec0ff */
[----:B------:R-:W-:Y:S01]  /*0c00*/  IMAD.IADD R11, R0, 0x1, -R11 ;  /* 0x00000001000b7824 */ /* 0x000fe200078e0a0b */
[----:B------:R-:W-:Y:S01]  /*0c10*/  LEA R10, R190, R7, 0x8 ;  /* 0x00000007be0a7211 */ /* 0x000fe200078e40ff */
[C---:B------:R-:W-:Y:S01]  /*0c20*/  IMAD.SHL.U32 R12, R6.reuse, 0x40, RZ ;  /* 0x00000040060c7824 */ /* 0x040fe200078e00ff */
[----:B------:R-:W-:Y:S01]  /*0c30*/  LOP3.LUT R8, R6, 0xfffffff8, RZ, 0xc0, !PT ;  /* 0xfffffff806087812 */ /* 0x000fe200078ec0ff */
[----:B------:R-:W-:Y:S01]  /*0c40*/  IMAD.IADD R4, R9, 0x1, -R4 ;  /* 0x0000000109047824 */ /* 0x000fe200078e0a04 */
[----:B------:R-:W-:Y:S01]  /*0c50*/  LOP3.LUT R9, R5, 0xffffff80, RZ, 0xc0, !PT ;  /* 0xffffff8005097812 */ /* 0x000fe200078ec0ff */
[----:B------:R-:W-:Y:S01]  /*0c60*/  IMAD R191, R11, 0x10, R10 ;  /* 0x000000100bbf7824 */ /* 0x000fe200078e020a */
[----:B------:R-:W-:Y:S01]  /*0c70*/  LOP3.LUT R13, R12, 0x7ffffe00, RZ, 0xc0, !PT ;  /* 0x7ffffe000c0d7812 */ /* 0x000fe200078ec0ff */
[----:B------:R-:W-:Y:S01]  /*0c80*/  IMAD.IADD R10, R7, 0x1, -R8 ;  /* 0x00000001070a7824 */ /* 0x000fe200078e0a08 */
[----:B------:R-:W-:Y:S01]  /*0c90*/  LEA.HI R3, R3, R192, RZ, 0x3 ;  /* 0x000000c003037211 */ /* 0x000fe200078f18ff */
[----:B------:R-:W-:Y:S01]  /*0ca0*/  IMAD.IADD R9, R192, 0x1, -R9 ;  /* 0x00000001c0097824 */ /* 0x000fe200078e0a09 */
[----:B------:R-:W-:Y:S01]  /*0cb0*/  LEA R13, R0, R13, 0xa ;  /* 0x0000000d000d7211 */ /* 0x000fe200078e50ff */
[C---:B------:R-:W-:Y:S01]  /*0cc0*/  IMAD.SHL.U32 R11, R10.reuse, 0x40, RZ ;  /* 0x000000400a0b7824 */ /* 0x040fe200078e00ff */
[----:B------:R-:W-:Y:S01]  /*0cd0*/  R2P PR, R10, 0x6 ;  /* 0x000000060a007804 */ /* 0x000fe20000000000 */
[----:B------:R-:W-:Y:S01]  /*0ce0*/  IMAD.SHL.U32 R4, R4, 0x8, RZ ;  /* 0x0000000804047824 */ /* 0x000fe200078e00ff */
[----:B------:R-:W-:-:S02]  /*0cf0*/  SHF.R.S32.HI R2, RZ, 0x1f, R9 ;  /* 0x0000001fff027819 */ /* 0x000fc40000011409 */
[----:B------:R-:W-:Y:S01]  /*0d00*/  LOP3.LUT R11, R11, 0x1c0, RZ, 0xc0, !PT ;  /* 0x000001c00b0b7812 */ /* 0x000fe200078ec0ff */
[--C-:B------:R-:W-:Y:S01]  /*0d10*/  IMAD.U32 R191, R191, 0x40, R4.reuse ;  /* 0x00000040bfbf7824 */ /* 0x100fe200078e0004 */
[----:B------:R-:W-:Y:S02]  /*0d20*/  LEA.HI R6, R2, R9, RZ, 0x2 ;  /* 0x0000000902067211 */ /* 0x000fe400078f10ff */
[----:B------:R-:W-:Y:S02]  /*0d30*/  LOP3.LUT R4, R11, 0x8, R4, 0xf8, !PT ;  /* 0x000000080b047812 */ /* 0x000fe400078ef804 */
[----:B------:R-:W-:Y:S02]  /*0d40*/  SHF.R.U32.HI R11, RZ, 0x3, R11 ;  /* 0x00000003ff0b7819 */ /* 0x000fe4000001160b */
[--C-:B------:R-:W-:Y:S02]  /*0d50*/  SHF.R.S32.HI R7, RZ, 0x2, R6.reuse ;  /* 0x00000002ff077819 */ /* 0x100fe40000011406 */
[----:B------:R-:W-:-:S02]  /*0d60*/  SHF.R.S32.HI R8, RZ, 0x1f, R6 ;  /* 0x0000001fff087819 */ /* 0x000fc40000011406 */
[----:B------:R-:W-:Y:S02]  /*0d70*/  LOP3.LUT R4, R4, R11, RZ, 0x3c, !PT ;  /* 0x0000000b04047212 */ /* 0x000fe400078e3cff */
[----:B------:R-:W-:Y:S02]  /*0d80*/  LEA.HI R8, R8, R7, RZ, 0x3 ;  /* 0x0000000708087211 */ /* 0x000fe400078f18ff */
[----:B------:R-:W-:Y:S02]  /*0d90*/  IADD3 R4, R13, R4, RZ ;  /* 0x000000040d047210 */ /* 0x000fe40007ffe0ff */
[----:B------:R-:W-:Y:S02]  /*0da0*/  LOP3.LUT R8, R8, 0xfffffff8, RZ, 0xc0, !PT ;  /* 0xfffffff808087812 */ /* 0x000fe400078ec0ff */
[----:B------:R-:W-:Y:S02]  /*0db0*/  LEA.HI R5, R5, R190, RZ, 0x1 ;  /* 0x000000be05057211 */ /* 0x000fe400078f08ff */
[----:B------:R-:W-:Y:S01]  /*0dc0*/  LEA R19, R4, UR38, 0x1 ;  /* 0x0000002604137c11 */ /* 0x000fe2000f8e08ff */
[----:B------:R-:W-:Y:S01]  /*0dd0*/  IMAD.IADD R17, R7, 0x1, -R8 ;  /* 0x0000000107117824 */ /* 0x000fe200078e0a08 */
[----:B------:R-:W-:-:S02]  /*0de0*/  LEA.HI R2, R2, R9, RZ, 0x5 ;  /* 0x0000000902027211 */ /* 0x000fc400078f28ff */
[----:B------:R-:W-:Y:S01]  /*0df0*/  LOP3.LUT R6, R6, 0x7ffffffc, RZ, 0xc0, !PT ;  /* 0x7ffffffc06067812 */ /* 0x000fe200078ec0ff */
[----:B------:R-:W-:Y:S01]  /*0e00*/  VIADD R184, R19, 0x26800 ;  /* 0x0002680013b87836 */ /* 0x000fe20000000000 */
[----:B------:R-:W-:Y:S02]  /*0e10*/  LOP3.LUT R7, R3, 0x1ffffff8, RZ, 0xc0, !PT ;  /* 0x1ffffff803077812 */ /* 0x000fe400078ec0ff */
[----:B------:R-:W-:Y:S01]  /*0e20*/  LOP3.LUT R5, R5, 0xfffffe, RZ, 0xc0, !PT ;  /* 0x00fffffe05057812 */ /* 0x000fe200078ec0ff */
[----:B------:R-:W-:Y:S01]  /*0e30*/  IMAD.IADD R6, R9, 0x1, -R6 ;  /* 0x0000000109067824 */ /* 0x000fe200078e0a06 */
[----:B------:R-:W-:Y:S01]  /*0e40*/  SHF.R.S32.HI R2, RZ, 0x5, R2 ;  /* 0x00000005ff027819 */ /* 0x000fe20000011402 */
[----:B------:R-:W-:Y:S01]  /*0e50*/  IMAD.IADD R7, R192, 0x1, -R7 ;  /* 0x00000001c0077824 */ /* 0x000fe200078e0a07 */
[----:B------:R-:W-:Y:S01]  /*0e60*/  IADD3 R22, R19, 0x26840, RZ ;  /* 0x0002684013167810 */ /* 0x000fe20007ffe0ff */
[----:B------:R-:W-:Y:S01]  /*0e70*/  IMAD.IADD R5, R190, 0x1, -R5 ;  /* 0x00000001be057824 */ /* 0x000fe200078e0a05 */
[----:B------:R-:W-:Y:S01]  /*0e80*/  SEL R23, R23, 0xffffffe0, !P1 ;  /* 0xffffffe017177807 */ /* 0x000fe20004800000 */
[----:B------:R-:W-:Y:S01]  /*0e90*/  @P2 VIADD R22, R184, 0xffffffc0 ;  /* 0xffffffc0b8162836 */ /* 0x000fe20000000000 */
[----:B------:R-:W-:Y:S01]  /*0ea0*/  SHF.R.S32.HI R188, RZ, 0x3, R3 ;  /* 0x00000003ffbc7819 */ /* 0x000fe20000011403 */
[----:B------:R-:W-:Y:S01]  /*0eb0*/  IMAD R17, R2, 0x10, R17 ;  /* 0x0000001002117824 */ /* 0x000fe200078e0211 */
[----:B------:R-:W-:Y:S01]  /*0ec0*/  IADD3 R184, R184, R23, RZ ;  /* 0x00000017b8b87210 */ /* 0x000fe20007ffe0ff */
[----:B------:R-:W-:-:S02]  /*0ed0*/  IMAD.MOV.U32 R2, RZ, RZ, RZ ;  /* 0x000000ffff027224 */ /* 0x000fc400078e00ff */
[----:B------:R-:W-:Y:S02]  /*0ee0*/  IMAD.SHL.U32 R185, R7, 0x8, RZ ;  /* 0x0000000807b97824 */ /* 0x000fe400078e00ff */
[----:B------:R-:W-:Y:S02]  /*0ef0*/  IMAD.SHL.U32 R18, R5, 0x100, RZ ;  /* 0x0000010005127824 */ /* 0x000fe400078e00ff */
[----:B------:R-:W-:Y:S02]  /*0f00*/  IMAD.SHL.U32 R16, R6, 0x2, RZ ;  /* 0x0000000206107824 */ /* 0x000fe400078e00ff */
[----:B------:R-:W-:-:S07]  /*0f10*/  IMAD.IADD R23, R23, 0x1, R22 ;  /* 0x0000000117177824 */ /* 0x000fce00078e0216 */
.L_x_4454:
[----:B------:R-:W-:Y:S01]  /*0f20*/  ULDC.64 UR8, c[0x0][0xa28] ;  /* 0x00028a0000087ab9 */ /* 0x000fe20000000a00 */
[----:B------:R-:W-:Y:S01]  /*0f30*/  ULDC UR4, c[0x0][0x404] ;  /* 0x0001010000047ab9 */ /* 0x000fe20000000800 */
[----:B------:R-:W-:Y:S01]  /*0f40*/  UISETP.NE.U32.AND UP0, UPT, UR8, URZ, UPT ;  /* 0x0000003f0800728c */ /* 0x000fe2000bf05070 */
[----:B------:R-:W-:-:S03]  /*0f50*/  ULDC UR7, c[0x0][0x2e0] ;  /* 0x0000b80000077ab9 */ /* 0x000fc60000000800 */
[----:B------:R-:W-:-:S03]  /*0f60*/  UISETP.NE.AND.EX UP0, UPT, UR9, URZ, UPT, UP0 ;  /* 0x0000003f0900728c */ /* 0x000fc6000bf05300 */
[----:B------:R-:W-:Y:S02]  /*0f70*/  ULDC.64 UR8, c[0x0][0xa18] ;  /* 0x0002860000087ab9 */ /* 0x000fe40000000a00 */
[----:B------:R-:W-:Y:S01]  /*0f80*/  UISETP.NE.U32.AND UP1, UPT, UR8, URZ, UPT ;  /* 0x0000003f0800728c */ /* 0x000fe2000bf25070 */
[----:B------:R-:W-:-:S03]  /*0f90*/  PLOP3.LUT P0, PT, PT, PT, UP0, 0x80, 0x0 ;  /* 0x000000000000781c */ /* 0x000fc60003f0f008 */
[----:B------:R-:W-:-:S03]  /*0fa0*/  UISETP.NE.AND.EX UP1, UPT, UR9, URZ, UPT, UP1 ;  /* 0x0000003f0900728c */ /* 0x000fc6000bf25310 */
[----:B------:R-:W-:Y:S02]  /*0fb0*/  @UP0 ULDC.64 UR8, c[0x0][0xa28] ;  /* 0x00028a0000080ab9 */ /* 0x000fe40000000a00 */
[----:B------:R-:W-:Y:S01]  /*0fc0*/  @UP0 UIMAD.WIDE UR8, UR5, 0x4, UR8 ;  /* 0x00000004050808a5 */ /* 0x000fe2000f8e0208 */
[----:B------:R-:W-:-:S05]  /*0fd0*/  PLOP3.LUT P2, PT, PT, PT, UP1, 0x80, 0x0 ;  /* 0x000000000000781c */ /* 0x000fca0003f4f018 */
[----:B------:R-:W-:Y:S01]  /*0fe0*/  @UP1 ULDC.64 UR10, c[0x0][0xa18] ;  /* 0x00028600000a1ab9 */ /* 0x000fe20000000a00 */
[----:B-1---5:R-:W-:Y:S02]  /*0ff0*/  IMAD.U32 R4, RZ, RZ, UR8 ;  /* 0x00000008ff047e24 */ /* 0x022fe4000f8e00ff */
[----:B------:R-:W-:Y:S01]  /*1000*/  IMAD.U32 R5, RZ, RZ, UR9 ;  /* 0x00000009ff057e24 */ /* 0x000fe2000f8e00ff */
[----:B------:R-:W-:-:S04]  /*1010*/  @UP1 UIMAD.WIDE UR8, UR5, 0x4, UR10 ;  /* 0x00000004050818a5 */ /* 0x000fc8000f8e020a */
[----:B--2---:R-:W2:Y:S02]  /*1020*/  @P0 LDG.E R4, desc[UR48][R4.64] ;  /* 0x0000003004040981 */ /* 0x004ea4000c1e1900 */
[----:B---3--:R-:W-:Y:S02]  /*1030*/  IMAD.U32 R6, RZ, RZ, UR8 ;  /* 0x00000008ff067e24 */ /* 0x008fe4000f8e00ff */
[----:B------:R-:W-:Y:S01]  /*1040*/  IMAD.U32 R7, RZ, RZ, UR9 ;  /* 0x00000009ff077e24 */ /* 0x000fe2000f8e00ff */
[----:B------:R-:W-:-:S04]  /*1050*/  ULDC.64 UR8, c[0x0][0x3f8] ;  /* 0x0000fe0000087ab9 */ /* 0x000fc80000000a00 */
[----:B------:R-:W3:Y:S01]  /*1060*/  @P2 LDG.E R6, desc[UR48][R6.64] ;  /* 0x0000003006062981 */ /* 0x000ee2000c1e1900 */
[----:B------:R-:W-:Y:S01]  /*1070*/  UISETP.NE.U32.AND UP0, UPT, UR8, URZ, UPT ;  /* 0x0000003f0800728c */ /* 0x000fe2000bf05070 */
[----:B------:R-:W-:Y:S01]  /*1080*/  UMOV UR44, URZ ;  /* 0x0000003f002c7c82 */ /* 0x000fe20008000000 */
[----:B------:R-:W-:Y:S02]  /*1090*/  ULDC UR40, c[0x0][0x288] ;  /* 0x0000a20000287ab9 */ /* 0x000fe40000000800 */
[----:B------:R-:W-:Y:S01]  /*10a0*/  UISETP.NE.AND.EX UP0, UPT, UR9, URZ, UPT, UP0 ;  /* 0x0000003f0900728c */ /* 0x000fe2000bf05300 */
[----:B------:R-:W-:Y:S02]  /*10b0*/  UMOV UR41, UR6 ;  /* 0x0000000600297c82 */ /* 0x000fe40008000000 */
[----:B------:R-:W-:Y:S01]  /*10c0*/  ULDC.64 UR8, c[0x0][0xa20] ;  /* 0x0002880000087ab9 */ /* 0x000fe20000000a00 */
[----:B------:R-:W-:Y:S01]  /*10d0*/  USEL UR4, UR4, 0x1, UP0 ;  /* 0x0000000104047887 */ /* 0x000fe20008000000 */
[----:B------:R-:W-:-:S03]  /*10e0*/  ISETP.NE.U32.AND P1, PT, RZ, UR8, PT ;  /* 0x00000008ff007c0c */ /* 0x000fc6000bf25070 */
[----:B------:R-:W-:Y:S01]  /*10f0*/  UIMAD UR4, UR4, UR7, URZ ;  /* 0x00000007040472a4 */ /* 0x000fe2000f8e023f */
[----:B------:R-:W-:Y:S02]  /*1100*/  ISETP.NE.AND.EX P1, PT, RZ, UR9, PT, P1 ;  /* 0x00000009ff007c0c */ /* 0x000fe4000bf25310 */
[----:B--2---:R-:W-:Y:S02]  /*1110*/  @P0 R2UR UR44, R4 ;  /* 0x00000000042c02ca */ /* 0x004fe400000e0000 */
[----:B---3--:R-:W-:Y:S01]  /*1120*/  @P2 R2UR UR40, R6 ;  /* 0x00000000062822ca */ /* 0x008fe200000e0000 */
[----:B0-----:R-:W-:-:S14]  /*1130*/  @P2 BRA `(.L_x_4347) ;  /* 0x0000000000342947 */ /* 0x001fdc0003800000 */
[----:B------:R-:W-:Y:S02]  /*1140*/  ULDC.64 UR6, c[0x0][0xa00] ;  /* 0x0002800000067ab9 */ /* 0x000fe40000000a00 */
[----:B------:R-:W-:-:S04]  /*1150*/  ISETP.NE.U32.AND P0, PT, RZ, UR6, PT ;  /* 0x00000006ff007c0c */ /* 0x000fc8000bf05070 */
[----:B------:R-:W-:-:S13]  /*1160*/  ISETP.NE.AND.EX P0, PT, RZ, UR7, PT, P0 ;  /* 0x00000007ff007c0c */ /* 0x000fda000bf05300 */
[----:B------:R-:W-:Y:S05]  /*1170*/  @!P0 BRA `(.L_x_4347) ;  /* 0x0000000000248947 */ /* 0x000fea0003800000 */
[----:B------:R-:W-:Y:S02]  /*1180*/  ULDC.64 UR6, c[0x0][0xa00] ;  /* 0x0002800000067ab9 */ /* 0x000fe40000000a00 */
        /* <DEDUP_REMOVED lines=8> */
.L_x_4347:
[----:B------:R-:W-:Y:S01]  /*1210*/  UMOV UR42, UR47 ;  /* 0x0000002f002a7c82 */ /* 0x000fe20008000000 */
[----:B------:R-:W-:Y:S01]  /*1220*/  UMOV UR43, UR5 ;  /* 0x00000005002b7c82 */ /* 0x000fe20008000000 */
[----:B------:R-:W-:Y:S05]  /*1230*/  @!P1 BRA `(.L_x_4348) ;  /* 0x00000000001c9947 */ /* 0x000fea0003800000 */
[----:B------:R-:W-:Y:S02]  /*1240*/  ULDC.64 UR6, c[0x0][0xa20] ;  /* 0x0002880000067ab9 */ /* 0x000fe40000000a00 */
[----:B------:R-:W-:-:S06]  /*1250*/  UIMAD.WIDE UR4, UR5, 0x4, UR6 ;  /* 0x00000004050478a5 */ /* 0x000fcc000f8e0206 */
[----:B------:R-:W-:Y:S02]  /*1260*/  IMAD.U32 R4, RZ, RZ, UR4 ;  /* 0x00000004ff047e24 */ /* 0x000fe4000f8e00ff */
[----:B------:R-:W-:-:S05]  /*1270*/  IMAD.U32 R5, RZ, RZ, UR5 ;  /* 0x00000005ff057e24 */ /* 0x000fca000f8e00ff */
[----:B------:R-:W2:Y:S02]  /*1280*/  LDG.E R4, desc[UR48][R4.64] ;  /* 0x0000003004047981 */ /* 0x000ea4000c1e1900 */
[----:B--2---:R-:W-:Y:S01]  /*1290*/  R2UR UR4, R4 ;  /* 0x00000000040472ca */ /* 0x004fe200000e0000 */
[----:B------:R-:W-:-:S14]  /*12a0*/  BRA `(.L_x_4349) ;  /* 0x0000000000347947 */ /* 0x000fdc0003800000 */
.L_x_4348:
[----:B------:R-:W-:Y:S02]  /*12b0*/  ULDC.64 UR6, c[0x0][0xa08] ;  /* 0x0002820000067ab9 */ /* 0x000fe40000000a00 */
[----:B------:R-:W-:-:S04]  /*12c0*/  ISETP.NE.U32.AND P0, PT, RZ, UR6, PT ;  /* 0x00000006ff007c0c */ /* 0x000fc8000bf05070 */
[----:B------:R-:W-:-:S13]  /*12d0*/  ISETP.NE.AND.EX P0, PT, RZ, UR7, PT, P0 ;  /* 0x00000007ff007c0c */ /* 0x000fda000bf05300 */
[----:B------:R-:W-:Y:S05]  /*12e0*/  @!P0 BRA `(.L_x_4349) ;  /* 0x0000000000248947 */ /* 0x000fea0003800000 */
[----:B------:R-:W-:Y:S02]  /*12f0*/  ULDC.64 UR6, c[0x0][0xa08] ;  /* 0x0002820000067ab9 */ /* 0x000fe40000000a00 */
        /* <DEDUP_REMOVED lines=8> */
.L_x_4349:
[----:B------:R-:W-:Y:S02]  /*1380*/  UISETP.NE.AND UP0, UPT, UR46, 0x1, UPT ;  /* 0x000000012e00788c */ /* 0x000fe4000bf05270 */
[----:B------:R-:W-:Y:S02]  /*1390*/  UIADD3 UR44, -UR44, UR4, URZ ;  /* 0x000000042c2c7290 */ /* 0x000fe4000fffe13f */
[----:B------:R-:W-:Y:S02]  /*13a0*/  ULEA UR6, UR47, 0x40, 0x6 ;  /* 0x000000402f067891 */ /* 0x000fe4000f8e303f */
[----:B------:R-:W-:Y:S01]  /*13b0*/  UIADD3 UR4, UR44, 0x3f, URZ ;  /* 0x0000003f2c047890 */ /* 0x000fe2000fffe03f */
[----:B------:R-:W-:Y:S01]  /*13c0*/  PLOP3.LUT P0, PT, PT, PT, UP0, 0x80, 0x0 ;  /* 0x000000000000781c */ /* 0x000fe20003f0f008 */
[----:B------:R-:W-:Y:S02]  /*13d0*/  UIADD3 UR9, UR44, UR6, -UR40 ;  /* 0x000000062c097290 */ /* 0x000fe4000fffe828 */
[----:B------:R-:W-:Y:S01]  /*13e0*/  USHF.R.S32.HI UR5, URZ, 0x1f, UR4 ;  /* 0x0000001f3f057899 */ /* 0x000fe20008011404 */
[----:B------:R-:W-:-:S03]  /*13f0*/  ULDC UR7, c[0x0][0x9e0] ;  /* 0x0002780000077ab9 */ /* 0x000fc60000000800 */
[----:B------:R-:W-:Y:S02]  /*1400*/  ULEA.HI UR5, UR5, UR4, URZ, 0x6 ;  /* 0x0000000405057291 */ /* 0x000fe4000f8f303f */
[----:B------:R-:W-:Y:S02]  /*1410*/  UIADD3 UR6, UR9, UR7, URZ ;  /* 0x0000000709067290 */ /* 0x000fe4000fffe03f */
[----:B------:R-:W-:Y:S02]  /*1420*/  USHF.R.S32.HI UR20, URZ, 0x6, UR5 ;  /* 0x000000063f147899 */ /* 0x000fe40008011405 */
[----:B------:R-:W-:Y:S10]  /*1430*/  @!P0 BRA `(.L_x_4350) ;  /* 0x0000001c00fc8947 */ /* 0x000ff40003800000 */
        /* <DEDUP_REMOVED lines=14> */
.L_x_4352:
[----:B------:R-:W-:-:S11]  /*1520*/  UISETP.NE.AND UP0, UPT, UR8, 0x1, UPT ;  /* 0x000000010800788c */ /* 0x000fd6000bf05270 */
[----:B------:R-:W-:Y:S02]  /*1530*/  @UP0 ULDC.64 UR10, c[0x0][0x9e8] ;  /* 0x00027a00000a0ab9 */ /* 0x000fe40000000a00 */
[----:B------:R-:W-:-:S04]  /*1540*/  UIMAD.WIDE.U32 UR4, UR7, UR10, URZ ;  /* 0x0000000a070472a5 */ /* 0x000fc8000f8e003f */
[----:B------:R-:W-:-:S12]  /*1550*/  @UP0 USHF.R.U32.HI UR7, URZ, UR11, UR5 ;  /* 0x0000000b3f070299 */ /* 0x000fd80008011605 */
.L_x_4353:
[----:B------:R-:W-:-:S04]  /*1560*/  UIMAD UR7, UR7, UR8, UR8 ;  /* 0x00000008070772a4 */ /* 0x000fc8000f8e0208 */
[----:B------:R-:W-:-:S04]  /*1570*/  UISETP.LT.AND UP0, UPT, UR6, UR7, UPT ;  /* 0x000000070600728c */ /* 0x000fc8000bf01270 */
[----:B------:R-:W-:-:S12]  /*1580*/  USEL UR6, UR6, UR7, UP0 ;  /* 0x0000000706067287 */ /* 0x000fd80008000000 */
.L_x_4351:
[----:B------:R-:W-:Y:S02]  /*1590*/  UIADD3 UR6, UR6, 0x3f, URZ ;  /* 0x0000003f06067890 */ /* 0x000fe4000fffe03f */
[----:B------:R-:W-:Y:S02]  /*15a0*/  ULEA UR40, UR47, -UR40, 0x6 ;  /* 0x800000282f287291 */ /* 0x000fe4000f8e303f */
[----:B------:R-:W-:Y:S02]  /*15b0*/  USHF.R.S32.HI UR4, URZ, 0x1f, UR6 ;  /* 0x0000001f3f047899 */ /* 0x000fe40008011406 */
[----:B------:R-:W-:Y:S02]  /*15c0*/  UIADD3 UR40, UR44, UR40, URZ ;  /* 0x000000282c287290 */ /* 0x000fe4000fffe03f */
[----:B------:R-:W-:Y:S01]  /*15d0*/  ULEA.HI UR4, UR4, UR6, URZ, 0x6 ;  /* 0x0000000604047291 */ /* 0x000fe2000f8f303f */
[----:B------:R-:W-:-:S03]  /*15e0*/  ULDC UR5, c[0x0][0x9dc] ;  /* 0x0002770000057ab9 */ /* 0x000fc60000000800 */
[----:B------:R-:W-:Y:S02]  /*15f0*/  USHF.R.S32.HI UR4, URZ, 0x6, UR4 ;  /* 0x000000063f047899 */ /* 0x000fe40008011404 */
[----:B------:R-:W-:Y:S02]  /*1600*/  UIADD3 UR5, UR40, -UR5, URZ ;  /* 0x8000000528057290 */ /* 0x000fe4000fffe03f */
[----:B------:R-:W-:-:S04]  /*1610*/  UISETP.LT.AND UP0, UPT, UR20, UR4, UPT ;  /* 0x000000041400728c */ /* 0x000fc8000bf01270 */
[----:B------:R-:W-:Y:S01]  /*1620*/  USEL UR20, UR20, UR4, UP0 ;  /* 0x0000000414147287 */ /* 0x000fe20008000000 */
[----:B------:R-:W-:Y:S01]  /*1630*/  MOV R0, UR5 ;  /* 0x0000000500007c02 */ /* 0x000fe20008000f00 */
[----:B------:R-:W-:Y:S10]  /*1640*/  @!P1 BRA `(.L_x_4354) ;  /* 0x0000000000409947 */ /* 0x000ff40003800000 */
        /* <DEDUP_REMOVED lines=10> */
.L_x_4355:
[----:B------:R-:W-:-:S11]  /*16f0*/  UISETP.NE.AND UP0, UPT, UR8, 0x1, UPT ;  /* 0x000000010800788c */ /* 0x000fd6000bf05270 */
[----:B------:R-:W-:Y:S02]  /*1700*/  @UP0 ULDC.64 UR6, c[0x0][0x9e8] ;  /* 0x00027a0000060ab9 */ /* 0x000fe40000000a00 */
[----:B------:R-:W-:-:S04]  /*1710*/  UIMAD.WIDE.U32 UR4, UR40, UR6, URZ ;  /* 0x00000006280472a5 */ /* 0x000fc8000f8e003f */
[----:B------:R-:W-:-:S12]  /*1720*/  @UP0 USHF.R.U32.HI UR40, URZ, UR7, UR5 ;  /* 0x000000073f280299 */ /* 0x000fd80008011605 */
.L_x_4356:
[----:B------:R-:W-:-:S06]  /*1730*/  UIMAD UR40, UR40, UR8, URZ ;  /* 0x00000008282872a4 */ /* 0x000fcc000f8e023f */
[----:B------:R-:W-:-:S07]  /*1740*/  VIMNMX R0, R0, UR40, !PT ;  /* 0x0000002800007c48 */ /* 0x000fce000ffe0100 */
.L_x_4354:
[----:B------:R-:W-:Y:S01]  /*1750*/  SHF.R.S32.HI R5, RZ, 0x1f, R0 ;  /* 0x0000001fff057819 */ /* 0x000fe20000011400 */
[----:B------:R-:W-:Y:S01]  /*1760*/  IMAD.MOV.U32 R3, RZ, RZ, RZ ;  /* 0x000000ffff037224 */ /* 0x000fe200078e00ff */
[----:B------:R-:W-:Y:S02]  /*1770*/  PLOP3.LUT P0, PT, PT, PT, PT, 0x80, 0x0 ;  /* 0x000000000000781c */ /* 0x000fe40003f0f070 */
[----:B------:R-:W-:Y:S02]  /*1780*/  CS2R R150, SRZ ;  /* 0x0000000000967805 */ /* 0x000fe4000001ff00 */
[----:B------:R-:W-:Y:S01]  /*1790*/  LEA.HI R5, R5, R0, RZ, 0x6 ;  /* 0x0000000005057211 */ /* 0x000fe200078f30ff */
[----:B------:R-:W-:Y:S01]  /*17a0*/  IMAD.MOV.U32 R0, RZ, RZ, RZ ;  /* 0x000000ffff007224 */ /* 0x000fe200078e00ff */
[----:B------:R-:W-:Y:S02]  /*17b0*/  CS2R R148, SRZ ;  /* 0x0000000000947805 */ /* 0x000fe4000001ff00 */
[----:B------:R-:W-:-:S02]  /*17c0*/  CS2R R146, SRZ ;  /* 0x0000000000927805 */ /* 0x000fc4000001ff00 */
[----:B------:R-:W-:Y:S02]  /*17d0*/  SHF.R.S32.HI R4, RZ, 0x6, R5 ;  /* 0x00000006ff047819 */ /* 0x000fe40000011405 */
[----:B------:R-:W-:Y:S02]  /*17e0*/  CS2R R144, SRZ ;  /* 0x0000000000907805 */ /* 0x000fe4000001ff00 */
[----:B------:R-:W-:Y:S02]  /*17f0*/  CS2R R142, SRZ ;  /* 0x00000000008e7805 */ /* 0x000fe4000001ff00 */
[----:B------:R-:W-:Y:S02]  /*1800*/  CS2R R140, SRZ ;  /* 0x00000000008c7805 */ /* 0x000fe4000001ff00 */
[----:B------:R-:W-:Y:S02]  /*1810*/  VIMNMX R4, RZ, R4, !PT ;  /* 0x00000004ff047248 */ /* 0x000fe40007fe0100 */
[----:B------:R-:W-:-:S02]  /*1820*/  CS2R R138, SRZ ;  /* 0x00000000008a7805 */ /* 0x000fc4000001ff00 */
[----:B------:R-:W-:Y:S01]  /*1830*/  CS2R R136, SRZ ;  /* 0x0000000000887805 */ /* 0x000fe2000001ff00 */
[----:B------:R-:W-:Y:S01]  /*1840*/  IMAD.MOV.U32 R172, RZ, RZ, RZ ;  /* 0x000000ffffac7224 */ /* 0x000fe200078e00ff */
[----:B------:R-:W-:Y:S02]  /*1850*/  ISETP.LT.AND P1, PT, R4, UR20, PT ;  /* 0x0000001404007c0c */ /* 0x000fe4000bf21270 */
        /* <DEDUP_REMOVED lines=56> */
[----:B------:R-:W-:Y:S06]  /*1be0*/  @!P1 BRA `(.L_x_4357) ;  /* 0x000000bc00b89947 */ /* 0x000fec0003800000 */
        /* <DEDUP_REMOVED lines=14> */
.L_x_4358:
[----:B------:R-:W-:Y:S01]  /*1cd0*/  ULEA UR22, UR37, UR38, 0x3 ;  /* 0x0000002625167291 */ /* 0x000fe2000f8e183f */
[----:B------:R-:W-:-:S08]  /*1ce0*/  SHF.L.U32 R0, R2, 0x1f, RZ ;  /* 0x0000001f02007819 */ /* 0x000fd000000006ff */
[----:B------:R-:W0:Y:S02]  /*1cf0*/  SYNCS.PHASECHK.TRANS64.TRYWAIT P1, [UR22+0x28c50], R0 ;  /* 0x028c5000ff0075a7 */ /* 0x000e240008020156 */
[----:B0-----:R-:W-:Y:S05]  /*1d00*/  @!P1 BRA `(.L_x_4359) ;  /* 0x0000013800b89947 */ /* 0x001fea0003800000 */
.L_x_4548:
        /* <DEDUP_REMOVED lines=24> */
[----:B------:R-:W-:-:S06]  /*1e90*/  UIADD3 UR20, UR20, -0x2, URZ ;  /* 0xfffffffe14147890 */ /* 0x000fcc000fffe03f */
[----:B------:R-:W-:Y:S02]  /*1ea0*/  ISETP.LE.AND P1, PT, R4, UR20, PT ;  /* 0x0000001404007c0c */ /* 0x000fe4000bf23270 */
[----:B0-----:R-:W-:-:S04]  /*1eb0*/  LOP3.LUT R3, R3, 0x7f, RZ, 0xc0, !PT ;  /* 0x0000007f03037812 */ /* 0x001fc800078ec0ff */
        /* <DEDUP_REMOVED lines=18> */
[----:B0-----:R-:W-:-:S07]  /*1fe0*/  IMAD.U32 R0, RZ, RZ, UR20 ;  /* 0x00000014ff007e24 */ /* 0x001fce000f8e00ff */
.L_x_4365:
[----:B------:R-:W-:Y:S01]  /*1ff0*/  BAR.SYNC.DEFER_BLOCKING 0xe, 0x100 ;  /* 0x0384000000007b1d */ /* 0x000fe20000010000 */
[----:B------:R-:W-:Y:S01]  /*2000*/  IMAD.U32 R6, RZ, RZ, UR37 ;  /* 0x00000025ff067e24 */ /* 0x000fe2000f8e00ff */
[----:B------:R-:W-:Y:S01]  /*2010*/  UIADD3 UR37, UR37, 0x1, URZ ;  /* 0x0000000125257890 */ /* 0x000fe2000fffe03f */
[C---:B------:R-:W-:Y:S01]  /*2020*/  ISETP.GT.AND P3, PT, R0.reuse, R4, PT ;  /* 0x000000040000720c */ /* 0x040fe20003f64270 */
[----:B------:R-:W-:Y:S02]  /*2030*/  VIADD R0, R0, 0xffffffff ;  /* 0xffffffff00007836 */ /* 0x000fe40000000000 */
[----:B-1----:R-:W-:Y:S01]  /*2040*/  IMAD R3, R6, 0x40, R17 ;  /* 0x0000004006037824 */ /* 0x002fe200078e0211 */
[----:B------:R-:W-:-:S04]  /*2050*/  UISETP.NE.AND UP0, UPT, UR37, 0x2, UPT ;  /* 0x000000022500788c */ /* 0x000fc8000bf05270 */
        /* <DEDUP_REMOVED lines=136> */
.L_x_4361:
[----:B------:R-:W-:Y:S01]  /*28e0*/  ULEA UR20, UR37, UR38, 0x3 ;  /* 0x0000002625147291 */ /* 0x000fe2000f8e183f */
[----:B------:R-:W-:-:S08]  /*28f0*/  SHF.L.U32 R3, R2, 0x1f, RZ ;  /* 0x0000001f02037819 */ /* 0x000fd000000006ff */
[----:B------:R0:W1:Y:S01]  /*2900*/  SYNCS.PHASECHK.TRANS64.TRYWAIT P1, [UR20+0x28c50], R3 ;  /* 0x028c5003ff0075a7 */ /* 0x0000620008020154 */
[----:B------:R-:W-:Y:S05]  /*2910*/  @!P0 BRA `(.L_x_4362) ;  /* 0x0000000000048947 */ /* 0x000fea0003800000 */
[----:B------:R-:W-:Y:S01]  /*2920*/  BPT.TRAP 0x1 ;  /* 0x000000040000795c */ /* 0x000fe20000300000 */
.L_x_4362:
[----:B-1----:R-:W-:Y:S05]  /*2930*/  @P1 BRA `(.L_x_4363) ;  /* 0x0000000000081947 */ /* 0x002fea0003800000 */
[----:B------:R-:W1:Y:S02]  /*2940*/  SYNCS.PHASECHK.TRANS64.TRYWAIT P1, [UR20+0x28c50], R3 ;  /* 0x028c5003ff0075a7 */ /* 0x000e640008020154 */
[----:B-1----:R-:W-:Y:S05]  /*2950*/  @!P1 BRA `(.L_x_4364) ;  /* 0x0000012c00bc9947 */ /* 0x002fea0003800000 */
.L_x_4363:
[----:B------:R-:W-:Y:S01]  /*2960*/  ULEA UR18, UR37, UR21, 0xc ;  /* 0x0000001525127291 */ /* 0x000fe2000f8e603f */
[----:B------:R-:W-:Y:S01]  /*2970*/  WARPGROUP.ARRIVE ;  /* 0x00000000000079c5 */ /* 0x000fe20000000000 */
[----:B------:R-:W-:Y:S01]  /*2980*/  UMOV UR19, 0x40000040 ;  /* 0x4000004000137882 */ /* 0x000fe20000000000 */
[----:B------:R-:W-:Y:S01]  /*2990*/  UMOV UR7, 0x40000040 ;  /* 0x4000004000077882 */ /* 0x000fe20000000000 */
[----:B------:R-:W-:Y:S01]  /*29a0*/  UIADD3 UR6, UR18, 0x80, URZ ;  /* 0x0000008012067890 */ /* 0x000fe2000fffe03f */
[----:B01----:R-:W-:Y:S01]  /*29b0*/  IMAD.U32 R3, RZ, RZ, UR20 ;  /* 0x00000014ff037e24 */ /* 0x003fe2000f8e00ff */
        /* <DEDUP_REMOVED lines=23> */
.L_x_4360:
[----:B------:R-:W-:Y:S01]  /*2b30*/  BAR.SYNC.DEFER_BLOCKING 0xe, 0x100 ;  /* 0x0384000000007b1d */ /* 0x000fe20000010000 */
[----:B0-----:R-:W-:Y:S01]  /*2b40*/  IMAD.U32 R0, RZ, RZ, UR37 ;  /* 0x00000025ff007e24 */ /* 0x001fe2000f8e00ff */
[----:B------:R-:W-:Y:S01]  /*2b50*/  UIADD3 UR37, UR37, 0x1, URZ ;  /* 0x0000000125257890 */ /* 0x000fe2000fffe03f */
[----:B------:R-:W-:Y:S02]  /*2b60*/  PLOP3.LUT P0, PT, PT, PT, PT, 0x8, 0x0 ;  /* 0x000000000000781c */ /* 0x000fe40003f0e170 */
[----:B------:R-:W-:Y:S01]  /*2b70*/  IMAD R0, R0, 0x40, R17 ;  /* 0x0000004000007824 */ /* 0x000fe200078e0211 */
[----:B------:R-:W-:-:S04]  /*2b80*/  UISETP.NE.AND UP0, UPT, UR37, 0x2, UPT ;  /* 0x000000022500788c */ /* 0x000fc8000bf05270 */
[----:B------:R-:W-:Y:S01]  /*2b90*/  LEA R4, R0, UR38, 0x2 ;  /* 0x0000002600047c11 */ /* 0x000fe2000f8e10ff */
[----:B------:R-:W-:Y:S02]  /*2ba0*/  USEL UR4, URZ, 0x1, UP0 ;  /* 0x000000013f047887 */ /* 0x000fe40008000000 */
[----:B------:R-:W-:-:S04]  /*2bb0*/  USEL UR37, UR37, URZ, UP0 ;  /* 0x0000003f25257287 */ /* 0x000fc80008000000 */
[----:B------:R-:W-:Y:S01]  /*2bc0*/  LOP3.LUT R2, R2, UR4, RZ, 0x3c, !PT ;  /* 0x0000000402027c12 */ /* 0x000fe2000f8e3cff */
        /* <DEDUP_REMOVED lines=130> */
[----:B------:R-:W-:-:S02]  /*33f0*/  IMAD.MOV.U32 R3, RZ, RZ, RZ ;  /* 0x000000ffff037224 */ /* 0x000fc400078e00ff */
[----:B------:R-:W-:Y:S01]  /*3400*/  IMAD.MOV.U32 R0, RZ, RZ, RZ ;  /* 0x000000ffff007224 */ /* 0x000fe200078e00ff */
[----:B------:R-:W-:Y:S06]  /*3410*/  BAR.ARV 0xf, 0x100 ;  /* 0x03c4000000007b1d */ /* 0x000fec0000002000 */
[----:B------:R-:W-:Y:S05]  /*3420*/  BRA `(.L_x_4357) ;  /* 0x000000a400a87947 */ /* 0x000fea0003800000 */
.L_x_4350:
        /* <DEDUP_REMOVED lines=14> */
.L_x_4367:
[----:B------:R-:W-:-:S11]  /*3510*/  UISETP.NE.AND UP0, UPT, UR8, 0x1, UPT ;  /* 0x000000010800788c */ /* 0x000fd6000bf05270 */
[----:B------:R-:W-:Y:S02]  /*3520*/  @UP0 ULDC.64 UR10, c[0x0][0x9e8] ;  /* 0x00027a00000a0ab9 */ /* 0x000fe40000000a00 */
[----:B------:R-:W-:-:S04]  /*3530*/  UIMAD.WIDE.U32 UR4, UR7, UR10, URZ ;  /* 0x0000000a070472a5 */ /* 0x000fc8000f8e003f */
[----:B------:R-:W-:-:S12]  /*3540*/  @UP0 USHF.R.U32.HI UR7, URZ, UR11, UR5 ;  /* 0x0000000b3f070299 */ /* 0x000fd80008011605 */
.L_x_4368:
[----:B------:R-:W-:-:S04]  /*3550*/  UIMAD UR7, UR7, UR8, UR8 ;  /* 0x00000008070772a4 */ /* 0x000fc8000f8e0208 */
[----:B------:R-:W-:-:S04]  /*3560*/  UISETP.LT.AND UP0, UPT, UR6, UR7, UPT ;  /* 0x000000070600728c */ /* 0x000fc8000bf01270 */
[----:B------:R-:W-:-:S12]  /*3570*/  USEL UR6, UR6, UR7, UP0 ;  /* 0x0000000706067287 */ /* 0x000fd80008000000 */
.L_x_4366:
[----:B------:R-:W-:Y:S02]  /*3580*/  UIADD3 UR6, UR6, 0x3f, URZ ;  /* 0x0000003f06067890 */ /* 0x000fe4000fffe03f */
[----:B------:R-:W-:Y:S02]  /*3590*/  ULEA UR5, UR47, -UR40, 0x6 ;  /* 0x800000282f057291 */ /* 0x000fe4000f8e303f */
[----:B------:R-:W-:-:S04]  /*35a0*/  USHF.R.S32.HI UR4, URZ, 0x1f, UR6 ;  /* 0x0000001f3f047899 */ /* 0x000fc80008011406 */
[----:B------:R-:W-:Y:S02]  /*35b0*/  ULEA.HI UR4, UR4, UR6, URZ, 0x6 ;  /* 0x0000000604047291 */ /* 0x000fe4000f8f303f */
[----:B------:R-:W-:Y:S02]  /*35c0*/  UIADD3 UR6, UR44, UR5, URZ ;  /* 0x000000052c067290 */ /* 0x000fe4000fffe03f */
[----:B------:R-:W-:Y:S01]  /*35d0*/  USHF.R.S32.HI UR4, URZ, 0x6, UR4 ;  /* 0x000000063f047899 */ /* 0x000fe20008011404 */
[----:B------:R-:W-:Y:S02]  /*35e0*/  ULDC UR5, c[0x0][0x9dc] ;  /* 0x0002770000057ab9 */ /* 0x000fe40000000800 */
[----:B------:R-:W-:Y:S02]  /*35f0*/  UIADD3 UR5, UR6, -UR5, URZ ;  /* 0x8000000506057290 */ /* 0x000fe4000fffe03f */
[----:B------:R-:W-:-:S04]  /*3600*/  UISETP.LT.AND UP0, UPT, UR20, UR4, UPT ;  /* 0x000000041400728c */ /* 0x000fc8000bf01270 */
[----:B------:R-:W-:Y:S01]  /*3610*/  USEL UR50, UR20, UR4, UP0 ;  /* 0x0000000414327287 */ /* 0x000fe20008000000 */
[----:B------:R-:W-:Y:S01]  /*3620*/  IMAD.U32 R0, RZ, RZ, UR5 ;  /* 0x00000005ff007e24 */ /* 0x000fe2000f8e00ff */
        /* <DEDUP_REMOVED lines=11> */
.L_x_4370:
[----:B------:R-:W-:-:S11]  /*36e0*/  UISETP.NE.AND UP0, UPT, UR8, 0x1, UPT ;  /* 0x000000010800788c */ /* 0x000fd6000bf05270 */
[----:B------:R-:W-:Y:S02]  /*36f0*/  @UP0 ULDC.64 UR10, c[0x0][0x9e8] ;  /* 0x00027a00000a0ab9 */ /* 0x000fe40000000a00 */
[----:B------:R-:W-:-:S04]  /*3700*/  UIMAD.WIDE.U32 UR4, UR6, UR10, URZ ;  /* 0x0000000a060472a5 */ /* 0x000fc8000f8e003f */
[----:B------:R-:W-:-:S12]  /*3710*/  @UP0 USHF.R.U32.HI UR6, URZ, UR11, UR5 ;  /* 0x0000000b3f060299 */ /* 0x000fd80008011605 */
.L_x_4371:
[----:B------:R-:W-:-:S06]  /*3720*/  UIMAD UR6, UR6, UR8, URZ ;  /* 0x00000008060672a4 */ /* 0x000fcc000f8e023f */
[----:B------:R-:W-:-:S07]  /*3730*/  VIMNMX R0, R0, UR6, !PT ;  /* 0x0000000600007c48 */ /* 0x000fce000ffe0100 */
.L_x_4369:
[----:B------:R-:W-:Y:S02]  /*3740*/  SHF.R.S32.HI R5, RZ, 0x1f, R0 ;  /* 0x0000001fff057819 */ /* 0x000fe40000011400 */
[----:B------:R-:W-:Y:S02]  /*3750*/  CS2R R150, SRZ ;  /* 0x0000000000967805 */ /* 0x000fe4000001ff00 */
[----:B------:R-:W-:Y:S02]  /*3760*/  PLOP3.LUT P0, PT, PT, PT, PT, 0x80, 0x0 ;  /* 0x000000000000781c */ /* 0x000fe40003f0f070 */
[----:B------:R-:W-:Y:S02]  /*3770*/  CS2R R148, SRZ ;  /* 0x0000000000947805 */ /* 0x000fe4000001ff00 */
[----:B------:R-:W-:Y:S01]  /*3780*/  LEA.HI R5, R5, R0, RZ, 0x6 ;  /* 0x0000000005057211 */ /* 0x000fe200078f30ff */
[----:B------:R-:W-:Y:S01]  /*3790*/  IMAD.MOV.U32 R0, RZ, RZ, RZ ;  /* 0x000000ffff007224 */ /* 0x000fe200078e00ff */
        /* <DEDUP_REMOVED lines=8> */
[----:B------:R-:W-:Y:S01]  /*3820*/  CS2R R136, SRZ ;  /* 0x0000000000887805 */ /* 0x000fe2000001ff00 */
[----:B------:R-:W-:Y:S01]  /*3830*/  IMAD.MOV.U32 R172, RZ, RZ, RZ ;  /* 0x000000ffffac7224 */ /* 0x000fe200078e00ff */
[----:B------:R-:W-:Y:S02]  /*3840*/  ISETP.LT.AND P1, PT, R186, UR50, PT ;  /* 0x00000032ba007c0c */ /* 0x000fe4000bf21270 */
        /* <DEDUP_REMOVED lines=54> */
[----:B------:R-:W-:Y:S01]  /*3bb0*/  IMAD.MOV.U32 R8, RZ, RZ, RZ ;  /* 0x000000ffff087224 */ /* 0x000fe200078e00ff */
[----:B------:R-:W-:Y:S01]  /*3bc0*/  CS2R R26, SRZ ;  /* 0x00000000001a7805 */ /* 0x000fe2000001ff00 */
[----:B------:R-:W-:Y:S06]  /*3bd0*/  @!P1 BRA `(.L_x_4357) ;  /* 0x0000009c00bc9947 */ /* 0x000fec0003800000 */
        /* <DEDUP_REMOVED lines=27> */
[----:B0-----:R-:W-:-:S07]  /*3d90*/  IMAD.MOV.U32 R12, RZ, RZ, 0x1 ;  /* 0x00000001ff0c7424 */ /* 0x001fce00078e00ff */
[----:B------:R-:W-:-:S07]  /*3da0*/  LEPC R20, `(.L_x_4372) ;  /* 0x000000001014794e */ /* 0x000fce0000000000 */
[----:B-1----:R-:W-:Y:S05]  /*3db0*/  CALL.ABS.NOINC R14 ;  /* 0x000000000e007343 */ /* 0x002fea0003c00000 */
.L_x_4372:
[----:B------:R-:W-:Y:S01]  /*3dc0*/  LEA.HI R0, R187, R187, RZ, 0x1 ;  /* 0x000000bbbb007211 */ /* 0x000fe200078f08ff */
[----:B------:R-:W-:-:S03]  /*3dd0*/  IMAD.U32 R3, RZ, RZ, UR39 ;  /* 0x00000027ff037e24 */ /* 0x000fc6000f8e00ff */
[----:B------:R-:W-:Y:S02]  /*3de0*/  LOP3.LUT R0, R0, 0xfffffffe, RZ, 0xc0, !PT ;  /* 0xfffffffe00007812 */ /* 0x000fe400078ec0ff */
[----:B------:R-:W-:-:S03]  /*3df0*/  ISETP.NE.AND P4, PT, R3, 0x3, PT ;  /* 0x000000030300780c */ /* 0x000fc60003f85270 */
[----:B------:R-:W-:-:S05]  /*3e00*/  IMAD.IADD R0, R187, 0x1, -R0 ;  /* 0x00000001bb007824 */ /* 0x000fca00078e0a00 */
[----:B------:R-:W-:-:S04]  /*3e10*/  SHF.L.U32 R0, R0, 0x1f, RZ ;  /* 0x0000001f00007819 */ /* 0x000fc800000006ff */
[----:B------:R-:W0:Y:S02]  /*3e20*/  SYNCS.PHASECHK.TRANS64.TRYWAIT P0, [UR38+0x28c00], R0 ;  /* 0x028c0000ff0075a7 */ /* 0x000e240008000166 */
[----:B0-----:R-:W-:Y:S05]  /*3e30*/  @!P0 BRA `(.L_x_4373) ;  /* 0x00000118009c8947 */ /* 0x001fea0003800000 */
.L_x_4549:
[----:B------:R-:W-:Y:S05]  /*3e40*/  @!P4 BRA `(.L_x_4374) ;  /* 0x000000000004c947 */ /* 0x000fea0003800000 */
[----:B------:R-:W-:Y:S01]  /*3e50*/  BPT.TRAP 0x1 ;  /* 0x000000040000795c */ /* 0x000fe20000300000 */
.L_x_4374:
[----:B------:R-:W-:Y:S01]  /*3e60*/  IMAD.U32 R8, RZ, RZ, UR37 ;  /* 0x00000025ff087e24 */ /* 0x000fe2000f8e00ff */
[----:B------:R-:W-:-:S04]  /*3e70*/  SHF.L.U32 R9, R2, 0x1f, RZ ;  /* 0x0000001f02097819 */ /* 0x000fc800000006ff */
[----:B------:R-:W-:-:S04]  /*3e80*/  LEA R8, R8, UR38, 0x3 ;  /* 0x0000002608087c11 */ /* 0x000fc8000f8e18ff */
[----:B------:R1:W2:Y:S01]  /*3e90*/  SYNCS.PHASECHK.TRANS64.TRYWAIT P0, [R8+URZ+0x28c30], R9 ;  /* 0x028c3009080075a7 */ /* 0x0002a2000800017f */
[----:B------:R-:W-:Y:S05]  /*3ea0*/  @!P4 BRA `(.L_x_4375) ;  /* 0x000000000004c947 */ /* 0x000fea0003800000 */
[----:B------:R-:W-:Y:S01]  /*3eb0*/  BPT.TRAP 0x1 ;  /* 0x000000040000795c */ /* 0x000fe20000300000 */
.L_x_4375:
[----:B--2---:R-:W-:Y:S05]  /*3ec0*/  @P0 BRA `(.L_x_4376) ;  /* 0x0000000000080947 */ /* 0x004fea0003800000 */
[----:B------:R-:W2:Y:S02]  /*3ed0*/  SYNCS.PHASECHK.TRANS64.TRYWAIT P0, [R8+URZ+0x28c30], R9 ;  /* 0x028c3009080075a7 */ /* 0x000ea4000800017f */
[----:B--2---:R-:W-:Y:S05]  /*3ee0*/  @!P0 BRA `(.L_x_4377) ;  /* 0x0000011800888947 */ /* 0x004fea0003800000 */
.L_x_4376:
[----:B0-----:R-:W0:Y:S01]  /*3ef0*/  S2R R3, SR_TID.X ;  /* 0x0000000000037919 */ /* 0x001e220000002100 */
[----:B------:R-:W-:-:S04]  /*3f00*/  UIADD3 UR4, UR38, 0x22400, URZ ;  /* 0x0002240026047890 */ /* 0x000fc8000fffe03f */
[----:B------:R-:W-:-:S04]  /*3f10*/  USHF.R.U32.HI UR4, URZ, 0x4, UR4 ;  /* 0x000000043f047899 */ /* 0x000fc80008011604 */
[----:B------:R-:W-:-:S06]  /*3f20*/  ULOP3.LUT UR4, UR4, 0x3fff, URZ, 0xc0, !UPT ;  /* 0x00003fff04047892 */ /* 0x000fcc000f8ec03f */
[----:B------:R-:W-:Y:S01]  /*3f30*/  IMAD.U32 R0, RZ, RZ, UR4 ;  /* 0x00000004ff007e24 */ /* 0x000fe2000f8e00ff */
[----:B------:R-:W-:Y:S05]  /*3f40*/  WARPSYNC.ALL ;  /* 0x0000000000007948 */ /* 0x000fea0003800000 */
[----:B------:R-:W-:Y:S02]  /*3f50*/  LOP3.LUT R0, R0, 0x10000, RZ, 0xfc, !PT ;  /* 0x0001000000007812 */ /* 0x000fe400078efcff */
[----:B0-----:R-:W-:-:S04]  /*3f60*/  LOP3.LUT R3, R3, 0x7f, RZ, 0xc0, !PT ;  /* 0x0000007f03037812 */ /* 0x001fc800078ec0ff */
[----:B------:R-:W-:Y:S02]  /*3f70*/  ISETP.NE.AND P5, PT, R3, RZ, PT ;  /* 0x000000ff0300720c */ /* 0x000fe40003fa5270 */
[----:B------:R-:W-:Y:S01]  /*3f80*/  R2UR UR18, R0 ;  /* 0x00000000001272ca */ /* 0x000fe200000e0000 */
[----:B------:R-:W-:Y:S01]  /*3f90*/  UIADD3 UR4, UR38, 0x20400, URZ ;  /* 0x0002040026047890 */ /* 0x000fe2000fffe03f */
[----:B------:R-:W-:Y:S01]  /*3fa0*/  WARPGROUP.ARRIVE ;  /* 0x00000000000079c5 */ /* 0x000fe20000000000 */
[----:B------:R-:W-:Y:S01]  /*3fb0*/  UMOV UR19, 0x40000040 ;  /* 0x4000004000137882 */ /* 0x000fe20000000000 */
[----:B------:R-:W-:Y:S01]  /*3fc0*/  UMOV UR17, 0x40000040 ;  /* 0x4000004000117882 */ /* 0x000fe20000000000 */
[----:B------:R-:W-:Y:S01]  /*3fd0*/  USHF.R.U32.HI UR4, URZ, 0x4, UR4 ;  /* 0x000000043f047899 */ /* 0x000fe20008011604 */
[----:B------:R-:W0:Y:S01]  /*3fe0*/  LDC.64 R10, c[0x0][0x9e0] ;  /* 0x00027800ff0a7b82 */ /* 0x000e220000000a00 */
[----:B------:R-:W-:Y:S01]  /*3ff0*/  UMOV UR7, 0x40000040 ;  /* 0x4000004000077882 */ /* 0x000fe20000000000 */
[----:B------:R-:W-:Y:S01]  /*4000*/  UMOV UR5, 0x40000040 ;  /* 0x4000004000057882 */ /* 0x000fe20000000000 */
[----:B------:R-:W-:-:S02]  /*4010*/  ULOP3.LUT UR4, UR4, 0x3fff, URZ, 0xc0, !UPT ;  /* 0x00003fff04047892 */ /* 0x000fc4000f8ec03f */
[----:B------:R-:W-:Y:S01]  /*4020*/  @!P5 VIADD R3, R8, 0x28c40 ;  /* 0x00028c400803d836 */ /* 0x000fe20000000000 */
[----:B------:R-:W-:Y:S01]  /*4030*/  UMOV UR11, 0x40000040 ;  /* 0x40000040000b7882 */ /* 0x000fe20000000000 */
[----:B------:R-:W-:Y:S01]  /*4040*/  UMOV UR9, 0x40000040 ;  /* 0x4000004000097882 */ /* 0x000fe20000000000 */
[----:B------:R-:W-:Y:S01]  /*4050*/  ULEA UR18, UR37, UR18, 0x9 ;  /* 0x0000001225127291 */ /* 0x000fe2000f8e483f */
[----:B------:R-:W-:Y:S01]  /*4060*/  MOV R4, UR47 ;  /* 0x0000002f00047c02 */ /* 0x000fe20008000f00 */
[----:B------:R-:W-:Y:S01]  /*4070*/  ULOP3.LUT UR16, UR4, 0x10000, URZ, 0xfc, !UPT ;  /* 0x0001000004107892 */ /* 0x000fe2000f8efc3f */
[----:B------:R-:W-:Y:S01]  /*4080*/  @!P5 PRMT R3, RZ, 0x654, R3 ;  /* 0x00000654ff03d816 */ /* 0x000fe20000000003 */
[----:B------:R-:W-:Y:S02]  /*4090*/  UIADD3 UR6, UR18, 0x2, URZ ;  /* 0x0000000212067890 */ /* 0x000fe4000fffe03f */
[----:B------:R-:W-:Y:S02]  /*40a0*/  UIADD3 UR4, UR16, 0x2, URZ ;  /* 0x0000000210047890 */ /* 0x000fe4000fffe03f */
[----:B------:R-:W-:-:S02]  /*40b0*/  UIADD3 UR10, UR18, 0x4, URZ ;  /* 0x00000004120a7890 */ /* 0x000fc4000fffe03f */
[----:B------:R-:W-:Y:S02]  /*40c0*/  UIADD3 UR8, UR16, 0x4, URZ ;  /* 0x0000000410087890 */ /* 0x000fe4000fffe03f */
[----:B------:R-:W-:Y:S01]  /*40d0*/  HGMMA.64x64x16.F32 R24, gdesc[UR16], RZ, !UPT, gsb0 ;  /* 0x00e00000101879f0 */ /* 0x000fe2000c0008ff */
[----:B------:R-:W-:Y:S02]  /*40e0*/  UIADD3 UR14, UR18, 0x6, URZ ;  /* 0x00000006120e7890 */ /* 0x000fe4000fffe03f */
[----:B------:R-:W-:Y:S01]  /*40f0*/  UIADD3 UR12, UR16, 0x6, URZ ;  /* 0x00000006100c7890 */ /* 0x000fe2000fffe03f */
[----:B------:R-:W-:Y:S01]  /*4100*/  UMOV UR15, 0x40000040 ;  /* 0x40000040000f7882 */ /* 0x000fe20000000000 */
[----:B------:R-:W-:Y:S01]  /*4110*/  UMOV UR13, 0x40000040 ;  /* 0x40000040000d7882 */ /* 0x000fe20000000000 */
[----:B0-----:R-:W-:Y:S01]  /*4120*/  ISETP.GE.AND P6, PT, R11, 0x1, PT ;  /* 0x000000010b00780c */ /* 0x001fe20003fc6270 */
[----:B------:R-:W-:Y:S02]  /*4130*/  WARPGROUP.DEPBAR.LE gsb0, 0x0 ;  /* 0x00008000000079c5 */ /* 0x000fe40000010000 */
[----:B------:R-:W-:-:S06]  /*4140*/  WARPGROUP.ARRIVE ;  /* 0x00000000000079c5 */ /* 0x000fcc0000000000 */
[----:B------:R-:W-:Y:S01]  /*4150*/  HGMMA.64x64x16.F32 R24, gdesc[UR4], R24, gsb0 ;  /* 0x00e00000041879f0 */ /* 0x000fe20008000818 */
[----:B------:R-:W-:Y:S02]  /*4160*/  UMOV UR6, 0xffffffc0 ;  /* 0xffffffc000067882 */ /* 0x000fe40000000000 */
[----:B------:R-:W-:-:S04]  /*4170*/  UIMAD UR6, UR50, UR6, 0x41 ;  /* 0x00000041320674a4 */ /* 0x000fc8000f8e0206 */
[----:B------:R-:W-:Y:S02]  /*4180*/  UIADD3 UR7, -UR40, UR6, UR44 ;  /* 0x0000000628077290 */ /* 0x000fe4000fffe12c */
[----:B------:R-:W-:-:S04]  /*4190*/  UIADD3 UR6, UR6, -0x1, URZ ;  /* 0xffffffff06067890 */ /* 0x000fc8000fffe03f */
[----:B------:R-:W-:-:S05]  /*41a0*/  IADD3 R5, -R16, UR7, RZ ;  /* 0x0000000710057c10 */ /* 0x000fca000fffe1ff */
[----:B------:R-:W-:Y:S01]  /*41b0*/  IMAD.IADD R13, R5, 0x1, R10 ;  /* 0x00000001050d7824 */ /* 0x000fe200078e020a */
[----:B------:R-:W-:Y:S02]  /*41c0*/  WARPGROUP.DEPBAR.LE gsb0, 0x0 ;  /* 0x00008000000079c5 */ /* 0x000fe40000010000 */
[----:B------:R-:W-:-:S06]  /*41d0*/  WARPGROUP.ARRIVE ;  /* 0x00000000000079c5 */ /* 0x000fcc0000000000 */
[----:B------:R-:W-:Y:S01]  /*41e0*/  HGMMA.64x64x16.F32 R24, gdesc[UR8], R24, gsb0 ;  /* 0x00e00000081879f0 */ /* 0x000fe20008000818 */
[----:B------:R-:W-:Y:S02]  /*41f0*/  ULDC.64 UR10, c[0x0][0x9d8] ;  /* 0x00027600000a7ab9 */ /* 0x000fe40000000a00 */
[----:B------:R-:W-:Y:S01]  /*4200*/  ULOP3.LUT UR20, URZ, UR11, URZ, 0x33, !UPT ;  /* 0x0000000b3f147292 */ /* 0x000fe2000f8e333f */
[----:B------:R-:W-:Y:S02]  /*4210*/  WARPGROUP.DEPBAR.LE gsb0, 0x0 ;  /* 0x00008000000079c5 */ /* 0x000fe40000010000 */
[----:B------:R-:W-:-:S06]  /*4220*/  WARPGROUP.ARRIVE ;  /* 0x00000000000079c5 */ /* 0x000fcc0000000000 */
[----:B------:R-:W-:Y:S01]  /*4230*/  HGMMA.64x64x16.F32 R24, gdesc[UR12], R24, gsb0 ;  /* 0x00e000000c1879f0 */ /* 0x000fe20008000818 */
[----:B------:R-:W-:-:S06]  /*4240*/  ULEA UR14, UR50, 0xffffffc0, 0x6 ;  /* 0xffffffc0320e7891 */ /* 0x000fcc000f8e303f */
        /* <DEDUP_REMOVED lines=35> */
[----:B------:R3:W-:Y:S05]  /*4480*/  @!P5 SYNCS.ARRIVE.TRANS64.RED.A1T0 RZ, [R3+URZ], RZ ;  /* 0x000000ff03ffd9a7 */ /* 0x0007ea000810043f */
[----:B------:R-:W4:Y:S01]  /*4490*/  MUFU.TANH R24, R24 ;  /* 0x0000001800187308 */ /* 0x000f220000002400 */
[----:B---3--:R-:W-:-:S07]  /*44a0*/  IMAD R3, R4, 0x40, R17 ;  /* 0x0000004004037824 */ /* 0x008fce00078e0211 */
[----:B------:R-:W3:Y:S08]  /*44b0*/  MUFU.TANH R25, R25 ;  /* 0x0000001900197308 */ /* 0x000ef00000002400 */
        /* <DEDUP_REMOVED lines=28> */
[----:B------:R1:W0:Y:S01]  /*4680*/  MUFU.TANH R20, R34 ;  /* 0x0000002200147308 */ /* 0x0002220000002400 */
[----:B-----5:R-:W-:-:S04]  /*4690*/  IADD3 R30, -R16, UR44, -R7 ;  /* 0x0000002c101e7c10 */ /* 0x020fc8000fffe907 */
[----:B------:R-:W-:Y:S01]  /*46a0*/  VIADDMNMX R4, R3, R13, R30, PT ;  /* 0x0000000d03047246 */ /* 0x000fe2000380011e */
[----:B-1----:R-:W-:-:S04]  /*46b0*/  VIADD R34, R5, UR20 ;  /* 0x0000001405227c36 */ /* 0x002fc80008000000 */
[----:B------:R-:W-:Y:S01]  /*46c0*/  IMAD.IADD R5, R34, 0x1, R3 ;  /* 0x0000000122057824 */ /* 0x000fe200078e0203 */
[----:B---34-:R-:W-:Y:S06]  /*46d0*/  @!P6 BRA `(.L_x_4378) ;  /* 0x000000000054e947 */ /* 0x018fec0003800000 */
[----:B------:R-:W-:Y:S01]  /*46e0*/  MOV R6, UR40 ;  /* 0x0000002800067c02 */ /* 0x000fe20008000f00 */
[----:B------:R-:W-:Y:S03]  /*46f0*/  BSSY B0, `(.L_x_4379) ;  /* 0x000000f000007945 */ /* 0x000fe60003800000 */
[----:B------:R-:W-:-:S04]  /*4700*/  IADD3 R6, R3, UR44, -R6 ;  /* 0x0000002c03067c10 */ /* 0x000fc8000fffe806 */
        /* <DEDUP_REMOVED lines=9> */
.L_x_4380:
[----:B------:R-:W-:-:S13]  /*47a0*/  ISETP.NE.AND P0, PT, R11, 0x1, PT ;  /* 0x000000010b00780c */ /* 0x000fda0003f05270 */
[----:B------:R-:W1:Y:S02]  /*47b0*/  @P0 LDC.64 R56, c[0x0][0x9e8] ;  /* 0x00027a00ff380b82 */ /* 0x000e640000000a00 */
[----:B-1----:R-:W-:-:S05]  /*47c0*/  @P0 IMAD.HI.U32 R12, R6, R56, RZ ;  /* 0x00000038060c0227 */ /* 0x002fca00078e00ff */
[----:B------:R-:W-:-:S07]  /*47d0*/  @P0 SHF.R.U32.HI R6, RZ, R57, R12 ;  /* 0x00000039ff060219 */ /* 0x000fce000001160c */
.L_x_4381:
[----:B------:R-:W-:Y:S05]  /*47e0*/  BSYNC B0 ;  /* 0x0000000000007941 */ /* 0x000fea0003800000 */
.L_x_4379:
[----:B------:R-:W-:-:S04]  /*47f0*/  IMAD R7, R6, R11, -UR14 ;  /* 0x8000000e06077e24 */ /* 0x000fc8000f8e020b */
[----:B------:R-:W-:-:S05]  /*4800*/  IMAD.IADD R6, R7, 0x1, -R16 ;  /* 0x0000000107067824 */ /* 0x000fca00078e0a10 */
[----:B------:R-:W-:Y:S02]  /*4810*/  VIMNMX R5, R5, R6, !PT ;  /* 0x0000000605057248 */ /* 0x000fe40007fe0100 */
[----:B------:R-:W-:-:S07]  /*4820*/  VIADDMNMX R4, R6, R11, R4, PT ;  /* 0x0000000b06047246 */ /* 0x000fce0003800104 */
.L_x_4378:
[----:B------:R-:W-:Y:S02]  /*4830*/  UISETP.GE.AND UP4, UPT, UR6, 0x9, UPT ;  /* 0x000000090600788c */ /* 0x000fe4000bf86270 */
[----:B------:R-:W-:Y:S02]  /*4840*/  UISETP.GE.AND UP1, UPT, UR6, 0x1, UPT ;  /* 0x000000010600788c */ /* 0x000fe4000bf26270 */
[----:B------:R-:W-:Y:S02]  /*4850*/  UISETP.GE.AND UP0, UPT, UR6, 0x2, UPT ;  /* 0x000000020600788c */ /* 0x000fe4000bf06270 */
[----:B------:R-:W-:Y:S01]  /*4860*/  PLOP3.LUT P0, PT, PT, PT, UP4, 0x40, 0x0 ;  /* 0x000000000000781c */ /* 0x000fe20003f0e848 */
[----:B------:R-:W-:Y:S01]  /*4870*/  UISETP.GE.AND UP3, UPT, UR6, 0xa, UPT ;  /* 0x0000000a0600788c */ /* 0x000fe2000bf66270 */
[----:B------:R-:W-:Y:S01]  /*4880*/  PLOP3.LUT P2, PT, PT, PT, UP1, 0x40, 0x0 ;  /* 0x000000000000781c */ /* 0x000fe20003f4e818 */
[----:B------:R-:W-:Y:S01]  /*4890*/  UP2UR UR11, UPR, URZ, 0x1 ;  /* 0x000000013f0b7883 */ /* 0x000fe20008000000 */
[C---:B------:R-:W-:Y:S01]  /*48a0*/  ISETP.GT.AND P0, PT, R5.reuse, 0x8, P0 ;  /* 0x000000080500780c */ /* 0x040fe20000704270 */
[----:B------:R-:W-:Y:S01]  /*48b0*/  UISETP.GE.AND UP2, UPT, UR6, 0x11, UPT ;  /* 0x000000110600788c */ /* 0x000fe2000bf46270 */
[C---:B------:R-:W-:Y:S01]  /*48c0*/  ISETP.GT.AND P2, PT, R5.reuse, RZ, P2 ;  /* 0x000000ff0500720c */ /* 0x040fe20001744270 */
[----:B------:R-:W-:Y:S01]  /*48d0*/  UP2UR UR10, UPR, URZ, 0x2 ;  /* 0x000000023f0a7883 */ /* 0x000fe20008000000 */
[----:B------:R-:W-:Y:S01]  /*48e0*/  PLOP3.LUT P1, PT, PT, PT, UP0, 0x40, 0x0 ;  /* 0x000000000000781c */ /* 0x000fe20003f2e808 */
[----:B------:R-:W-:Y:S01]  /*48f0*/  UISETP.GE.AND UP0, UPT, UR6, 0x19, UPT ;  /* 0x000000190600788c */ /* 0x000fe2000bf06270 */
[----:B------:R-:W-:Y:S01]  /*4900*/  PLOP3.LUT P3, PT, PT, PT, UP3, 0x40, 0x0 ;  /* 0x000000000000781c */ /* 0x000fe20003f6e838 */
[----:B------:R-:W-:Y:S01]  /*4910*/  UISETP.GE.AND UP1, UPT, UR6, 0x12, UPT ;  /* 0x000000120600788c */ /* 0x000fe2000bf26270 */
[C---:B------:R-:W-:Y:S01]  /*4920*/  ISETP.LT.OR P0, PT, R4.reuse, 0x9, P0 ;  /* 0x000000090400780c */ /* 0x040fe20000701670 */
[----:B------:R-:W-:Y:S01]  /*4930*/  UP2UR UR22, UPR, URZ, 0x1 ;  /* 0x000000013f167883 */ /* 0x000fe20008000000 */
[----:B------:R-:W-:Y:S01]  /*4940*/  ISETP.LT.OR P2, PT, R4, 0x1, P2 ;  /* 0x000000010400780c */ /* 0x000fe20001741670 */
[----:B------:R-:W-:Y:S01]  /*4950*/  UP2UR UR19, UPR, URZ, 0x4 ;  /* 0x000000043f137883 */ /* 0x000fe20008000000 */
[C---:B------:R-:W-:Y:S01]  /*4960*/  ISETP.GT.AND P3, PT, R5.reuse, 0x9, P3 ;  /* 0x000000090500780c */ /* 0x040fe20001f64270 */
[----:B------:R-:W-:Y:S01]  /*4970*/  UP2UR UR21, UPR, URZ, 0x2 ;  /* 0x000000023f157883 */ /* 0x000fe20008000000 */
[C---:B------:R-:W-:Y:S01]  /*4980*/  ISETP.GT.AND P1, PT, R5.reuse, 0x1, P1 ;  /* 0x000000010500780c */ /* 0x040fe20000f24270 */
[----:B------:R-:W-:Y:S01]  /*4990*/  UP2UR UR7, UPR, URZ, 0x10 ;  /* 0x000000103f077883 */ /* 0x000fe20008000000 */
[----:B0-----:R-:W-:Y:S01]  /*49a0*/  FSEL R57, R28, -INF , !P0 ;  /* 0xff8000001c397808 */ /* 0x001fe20004000000 */
[----:B------:R-:W-:Y:S01]  /*49b0*/  UP2UR UR18, UPR, URZ, 0x8 ;  /* 0x000000083f127883 */ /* 0x000fe20008000000 */
[----:B------:R-:W-:Y:S01]  /*49c0*/  FSEL R35, R24, -INF , !P2 ;  /* 0xff80000018237808 */ /* 0x000fe20005000000 */
[----:B------:R-:W-:Y:S01]  /*49d0*/  UISETP.GE.AND UP3, UPT, UR6, 0x31, UPT ;  /* 0x000000310600788c */ /* 0x000fe2000bf66270 */
[----:B------:R-:W-:Y:S01]  /*49e0*/  PLOP3.LUT P0, PT, PT, PT, UP0, 0x40, 0x0 ;  /* 0x000000000000781c */ /* 0x000fe20003f0e808 */
[----:B------:R-:W-:Y:S01]  /*49f0*/  UISETP.GE.AND UP0, UPT, UR6, 0x1a, UPT ;  /* 0x0000001a0600788c */ /* 0x000fe2000bf06270 */
[----:B------:R-:W-:Y:S01]  /*4a00*/  PLOP3.LUT P2, PT, PT, PT, UP2, 0x40, 0x0 ;  /* 0x000000000000781c */ /* 0x000fe20003f4e828 */
[----:B------:R-:W-:Y:S01]  /*4a10*/  UISETP.GE.AND UP2, UPT, UR6, 0x2a, UPT ;  /* 0x0000002a0600788c */ /* 0x000fe2000bf46270 */
[C---:B------:R-:W-:Y:S01]  /*4a20*/  ISETP.LT.OR P3, PT, R4.reuse, 0xa, P3 ;  /* 0x0000000a0400780c */ /* 0x040fe20001f61670 */
[----:B------:R-:W-:Y:S01]  /*4a30*/  UP2UR UR23, UPR, URZ, 0x1 ;  /* 0x000000013f177883 */ /* 0x000fe20008000000 */
[----:B------:R-:W-:Y:S01]  /*4a40*/  ISETP.LT.OR P1, PT, R4, 0x2, P1 ;  /* 0x000000020400780c */ /* 0x000fe20000f21670 */
[----:B------:R-:W-:Y:S01]  /*4a50*/  UISETP.GE.AND UP4, UPT, UR6, 0x32, UPT ;  /* 0x000000320600788c */ /* 0x000fe2000bf86270 */
[----:B------:R-:W-:Y:S01]  /*4a60*/  ISETP.GT.AND P2, PT, R5, 0x10, P2 ;  /* 0x000000100500780c */ /* 0x000fe20001744270 */
[----:B------:R-:W-:Y:S01]  /*4a70*/  UISETP.GE.AND UP5, UPT, UR6, 0x39, UPT ;  /* 0x000000390600788c */ /* 0x000fe2000bfa6270 */
[----:B------:R-:W-:Y:S01]  /*4a80*/  FSEL R59, R29, -INF , !P3 ;  /* 0xff8000001d3b7808 */ /* 0x000fe20005800000 */
[----:B------:R-:W-:Y:S01]  /*4a90*/  UISETP.GE.AND UP6, UPT, UR6, 0x3a, UPT ;  /* 0x0000003a0600788c */ /* 0x000fe2000bfc6270 */
[----:B------:R-:W-:-:S02]  /*4aa0*/  FSEL R55, R25, -INF , !P1 ;  /* 0xff80000019377808 */ /* 0x000fc40004800000 */
[----:B------:R-:W-:Y:S01]  /*4ab0*/  PLOP3.LUT P3, PT, PT, PT, UP0, 0x40, 0x0 ;  /* 0x000000000000781c */ /* 0x000fe20003f6e808 */
[----:B------:R-:W-:Y:S01]  /*4ac0*/  UISETP.GE.AND UP0, UPT, UR6, 0x21, UPT ;  /* 0x000000210600788c */ /* 0x000fe2000bf06270 */
[----:B------:R-:W-:Y:S01]  /*4ad0*/  PLOP3.LUT P1, PT, PT, PT, UP1, 0x40, 0x0 ;  /* 0x000000000000781c */ /* 0x000fe20003f2e818 */
[----:B------:R-:W-:Y:S01]  /*4ae0*/  UISETP.GE.AND UP1, UPT, UR6, 0x29, UPT ;  /* 0x000000290600788c */ /* 0x000fe2000bf26270 */
[----:B------:R-:W-:Y:S01]  /*4af0*/  ISETP.LT.OR P2, PT, R4, 0x11, P2 ;  /* 0x000000110400780c */ /* 0x000fe20001741670 */
[----:B------:R-:W-:Y:S01]  /*4b00*/  UP2UR UR24, UPR, URZ, 0x1 ;  /* 0x000000013f187883 */ /* 0x000fe20008000000 */
[C---:B------:R-:W-:Y:S02]  /*4b10*/  ISETP.GT.AND P1, PT, R5.reuse, 0x11, P1 ;  /* 0x000000110500780c */ /* 0x040fe40000f24270 */
[C---:B------:R-:W-:Y:S02]  /*4b20*/  ISETP.GT.AND P0, PT, R5.reuse, 0x18, P0 ;  /* 0x000000180500780c */ /* 0x040fe40000704270 */
[----:B------:R-:W-:-:S02]  /*4b30*/  ISETP.GT.AND P3, PT, R5, 0x19, P3 ;  /* 0x000000190500780c */ /* 0x000fc40001f64270 */
[----:B------:R-:W-:Y:S02]  /*4b40*/  FSEL R61, R32, -INF , !P2 ;  /* 0xff800000203d7808 */ /* 0x000fe40005000000 */
[----:B------:R-:W-:Y:S01]  /*4b50*/  PLOP3.LUT P2, PT, PT, PT, UP0, 0x40, 0x0 ;  /* 0x000000000000781c */ /* 0x000fe20003f4e808 */
[----:B------:R-:W-:Y:S01]  /*4b60*/  UISETP.GE.AND UP0, UPT, UR6, 0x22, UPT ;  /* 0x000000220600788c */ /* 0x000fe2000bf06270 */
[C---:B------:R-:W-:Y:S02]  /*4b70*/  ISETP.LT.OR P1, PT, R4.reuse, 0x12, P1 ;  /* 0x000000120400780c */ /* 0x040fe40000f21670 */
[C---:B------:R-:W-:Y:S02]  /*4b80*/  ISETP.LT.OR P0, PT, R4.reuse, 0x19, P0 ;  /* 0x000000190400780c */ /* 0x040fe40000701670 */
[----:B------:R-:W-:Y:S02]  /*4b90*/  ISETP.LT.OR P3, PT, R4, 0x1a, P3 ;  /* 0x0000001a0400780c */ /* 0x000fe40001f61670 */
[----:B------:R-:W-:-:S02]  /*4ba0*/  FSEL R63, R33, -INF , !P1 ;  /* 0xff800000213f7808 */ /* 0x000fc40004800000 */
[----:B------:R-:W-:Y:S02]  /*4bb0*/  FSEL R65, R36, -INF , !P0 ;  /* 0xff80000024417808 */ /* 0x000fe40004000000 */
[----:B------:R-:W-:Y:S02]  /*4bc0*/  FSEL R67, R37, -INF , !P3 ;  /* 0xff80000025437808 */ /* 0x000fe40005800000 */
[----:B------:R-:W-:Y:S02]  /*4bd0*/  PLOP3.LUT P1, PT, PT, PT, UP0, 0x40, 0x0 ;  /* 0x000000000000781c */ /* 0x000fe40003f2e808 */
[----:B------:R-:W-:Y:S02]  /*4be0*/  PLOP3.LUT P0, PT, PT, PT, UP1, 0x40, 0x0 ;  /* 0x000000000000781c */ /* 0x000fe40003f0e818 */
[----:B------:R-:W-:Y:S02]  /*4bf0*/  PLOP3.LUT P3, PT, PT, PT, UP2, 0x40, 0x0 ;  /* 0x000000000000781c */ /* 0x000fe40003f6e828 */
[----:B------:R-:W-:-:S02]  /*4c00*/  ISETP.GT.AND P2, PT, R5, 0x20, P2 ;  /* 0x000000200500780c */ /* 0x000fc40001744270 */
[C---:B------:R-:W-:Y:S02]  /*4c10*/  ISETP.GT.AND P1, PT, R5.reuse, 0x21, P1 ;  /* 0x000000210500780c */ /* 0x040fe40000f24270 */
[C---:B------:R-:W-:Y:S02]  /*4c20*/  ISETP.GT.AND P0, PT, R5.reuse, 0x28, P0 ;  /* 0x000000280500780c */ /* 0x040fe40000704270 */
[----:B------:R-:W-:Y:S02]  /*4c30*/  ISETP.GT.AND P3, PT, R5, 0x29, P3 ;  /* 0x000000290500780c */ /* 0x000fe40001f64270 */
[C---:B------:R-:W-:Y:S02]  /*4c40*/  ISETP.LT.OR P2, PT, R4.reuse, 0x21, P2 ;  /* 0x000000210400780c */ /* 0x040fe40001741670 */
[C---:B------:R-:W-:Y:S02]  /*4c50*/  ISETP.LT.OR P1, PT, R4.reuse, 0x22, P1 ;  /* 0x000000220400780c */ /* 0x040fe40000f21670 */
[----:B------:R-:W-:-:S02]  /*4c60*/  ISETP.LT.OR P0, PT, R4, 0x29, P0 ;  /* 0x000000290400780c */ /* 0x000fc40000701670 */
[----:B------:R-:W-:Y:S02]  /*4c70*/  ISETP.LT.OR P3, PT, R4, 0x2a, P3 ;  /* 0x0000002a0400780c */ /* 0x000fe40001f61670 */
[----:B------:R-:W-:Y:S02]  /*4c80*/  FSEL R69, R40, -INF , !P2 ;  /* 0xff80000028457808 */ /* 0x000fe40005000000 */
[----:B------:R-:W-:Y:S02]  /*4c90*/  FSEL R71, R41, -INF , !P1 ;  /* 0xff80000029477808 */ /* 0x000fe40004800000 */
[----:B------:R-:W-:Y:S02]  /*4ca0*/  FSEL R73, R44, -INF , !P0 ;  /* 0xff8000002c497808 */ /* 0x000fe40004000000 */
[----:B------:R-:W-:Y:S02]  /*4cb0*/  FSEL R45, R45, -INF , !P3 ;  /* 0xff8000002d2d7808 */ /* 0x000fe40005800000 */
[----:B------:R-:W-:-:S02]  /*4cc0*/  PLOP3.LUT P2, PT, PT, PT, UP3, 0x40, 0x0 ;  /* 0x000000000000781c */ /* 0x000fc40003f4e838 */
[----:B------:R-:W-:Y:S02]  /*4cd0*/  PLOP3.LUT P1, PT, PT, PT, UP4, 0x40, 0x0 ;  /* 0x000000000000781c */ /* 0x000fe40003f2e848 */
[----:B------:R-:W-:Y:S02]  /*4ce0*/  PLOP3.LUT P0, PT, PT, PT, UP5, 0x40, 0x0 ;  /* 0x000000000000781c */ /* 0x000fe40003f0e858 */
[----:B------:R-:W-:Y:S02]  /*4cf0*/  PLOP3.LUT P3, PT, PT, PT, UP6, 0x40, 0x0 ;  /* 0x000000000000781c */ /* 0x000fe40003f6e868 */
[C---:B------:R-:W-:Y:S02]  /*4d00*/  ISETP.GT.AND P2, PT, R5.reuse, 0x30, P2 ;  /* 0x000000300500780c */ /* 0x040fe40001744270 */
[C---:B------:R-:W-:Y:S02]  /*4d10*/  ISETP.GT.AND P1, PT, R5.reuse, 0x31, P1 ;  /* 0x000000310500780c */ /* 0x040fe40000f24270 */
[----:B------:R-:W-:-:S02]  /*4d20*/  ISETP.GT.AND P0, PT, R5, 0x38, P0 ;  /* 0x000000380500780c */ /* 0x000fc40000704270 */
[----:B------:R-:W-:Y:S01]  /*4d30*/  ISETP.GT.AND P3, PT, R5, 0x39, P3 ;  /* 0x000000390500780c */ /* 0x000fe20001f64270 */
[----:B------:R-:W-:Y:S01]  /*4d40*/  VIADD R5, R3, 0x8 ;  /* 0x0000000803057836 */ /* 0x000fe20000000000 */
[C---:B------:R-:W-:Y:S02]  /*4d50*/  ISETP.LT.OR P2, PT, R4.reuse, 0x31, P2 ;  /* 0x000000310400780c */ /* 0x040fe40001741670 */
[C---:B------:R-:W-:Y:S02]  /*4d60*/  ISETP.LT.OR P1, PT, R4.reuse, 0x32, P1 ;  /* 0x000000320400780c */ /* 0x040fe40000f21670 */
[C---:B------:R-:W-:Y:S02]  /*4d70*/  ISETP.LT.OR P0, PT, R4.reuse, 0x39, P0 ;  /* 0x000000390400780c */ /* 0x040fe40000701670 */
[----:B------:R-:W-:Y:S02]  /*4d80*/  ISETP.LT.OR P3, PT, R4, 0x3a, P3 ;  /* 0x0000003a0400780c */ /* 0x000fe40001f61670 */
[----:B------:R-:W-:-:S02]  /*4d90*/  VIADDMNMX R4, R5, R13, R30, PT ;  /* 0x0000000d05047246 */ /* 0x000fc4000380011e */
[----:B------:R-:W-:Y:S02]  /*4da0*/  IADD3 R5, R34, 0x8, R3 ;  /* 0x0000000822057810 */ /* 0x000fe40007ffe003 */
[----:B------:R-:W-:Y:S02]  /*4db0*/  FSEL R75, R48, -INF , !P2 ;  /* 0xff800000304b7808 */ /* 0x000fe40005000000 */
[----:B------:R-:W-:Y:S02]  /*4dc0*/  FSEL R49, R49, -INF , !P1 ;  /* 0xff80000031317808 */ /* 0x000fe40004800000 */
[----:B------:R-:W-:Y:S02]  /*4dd0*/  FSEL R77, R52, -INF , !P0 ;  /* 0xff800000344d7808 */ /* 0x000fe40004000000 */
[----:B------:R-:W-:Y:S01]  /*4de0*/  FSEL R53, R53, -INF , !P3 ;  /* 0xff80000035357808 */ /* 0x000fe20005800000 */
[----:B------:R-:W-:Y:S06]  /*4df0*/  @!P6 BRA `(.L_x_4382) ;  /* 0x000000000058e947 */ /* 0x000fec0003800000 */
[----:B------:R-:W-:Y:S01]  /*4e00*/  IMAD.U32 R6, RZ, RZ, UR40 ;  /* 0x00000028ff067e24 */ /* 0x000fe2000f8e00ff */
[----:B------:R-:W-:Y:S04]  /*4e10*/  BSSY B0, `(.L_x_4383) ;  /* 0x0000010000007945 */ /* 0x000fe80003800000 */
[----:B------:R-:W-:-:S05]  /*4e20*/  IADD3 R6, R3, UR44, -R6 ;  /* 0x0000002c03067c10 */ /* 0x000fca000fffe806 */
[----:B------:R-:W-:-:S05]  /*4e30*/  VIADD R6, R6, 0x8 ;  /* 0x0000000806067836 */ /* 0x000fca0000000000 */
        /* <DEDUP_REMOVED lines=9> */
.L_x_4384:
[----:B------:R-:W-:-:S13]  /*4ed0*/  ISETP.NE.AND P0, PT, R11, 0x1, PT ;  /* 0x000000010b00780c */ /* 0x000fda0003f05270 */
[----:B------:R-:W0:Y:S02]  /*4ee0*/  @P0 LDC.64 R12, c[0x0][0x9e8] ;  /* 0x00027a00ff0c0b82 */ /* 0x000e240000000a00 */
[----:B0-----:R-:W-:-:S05]  /*4ef0*/  @P0 IMAD.HI.U32 R12, R6, R12, RZ ;  /* 0x0000000c060c0227 */ /* 0x001fca00078e00ff */
[----:B------:R-:W-:-:S07]  /*4f00*/  @P0 SHF.R.U32.HI R6, RZ, R13, R12 ;  /* 0x0000000dff060219 */ /* 0x000fce000001160c */
.L_x_4385:
[----:B------:R-:W-:Y:S05]  /*4f10*/  BSYNC B0 ;  /* 0x0000000000007941 */ /* 0x000fea0003800000 */
.L_x_4383:
[----:B------:R-:W-:-:S04]  /*4f20*/  IMAD R7, R6, R11, -UR14 ;  /* 0x8000000e06077e24 */ /* 0x000fc8000f8e020b */
[----:B------:R-:W-:-:S05]  /*4f30*/  IMAD.IADD R6, R7, 0x1, -R16 ;  /* 0x0000000107067824 */ /* 0x000fca00078e0a10 */
[----:B------:R-:W-:Y:S02]  /*4f40*/  VIMNMX R5, R5, R6, !PT ;  /* 0x0000000605057248 */ /* 0x000fe40007fe0100 */
[----:B------:R-:W-:-:S07]  /*4f50*/  VIADDMNMX R4, R6, R11, R4, PT ;  /* 0x0000000b06047246 */ /* 0x000fce0003800104 */
.L_x_4382:
[----:B------:R-:W-:Y:S01]  /*4f60*/  FMNMX.FTZ R6, R35, R55, !PT ;  /* 0x0000003723067209 */ /* 0x000fe20007810000 */
[----:B------:R-:W-:Y:S01]  /*4f70*/  UP2UR UR6, UPR, URZ, 0x4 ;  /* 0x000000043f067883 */ /* 0x000fe20008000000 */
[----:B------:R-:W-:Y:S01]  /*4f80*/  BAR.SYNC.DEFER_BLOCKING 0xf, 0x100 ;  /* 0x03c4000000007b1d */ /* 0x000fe20000010000 */
[----:B------:R-:W-:Y:S01]  /*4f90*/  UISETP.NE.AND UP2, UPT, UR7, URZ, UPT ;  /* 0x0000003f0700728c */ /* 0x000fe2000bf45270 */
[----:B------:R-:W-:Y:S01]  /*4fa0*/  FMNMX.FTZ R6, R57, R6, !PT ;  /* 0x0000000639067209 */ /* 0x000fe20007810000 */
[----:B------:R-:W-:Y:S02]  /*4fb0*/  UP2UR UR7, UPR, URZ, 0x8 ;  /* 0x000000083f077883 */ /* 0x000fe40008000000 */
[----:B------:R-:W-:Y:S01]  /*4fc0*/  UISETP.NE.AND UP3, UPT, UR11, URZ, UPT ;  /* 0x0000003f0b00728c */ /* 0x000fe2000bf65270 */
[----:B------:R-:W-:Y:S01]  /*4fd0*/  FMNMX.FTZ R6, R59, R6, !PT ;  /* 0x000000063b067209 */ /* 0x000fe20007810000 */
[----:B------:R-:W-:Y:S01]  /*4fe0*/  UP2UR UR11, UPR, URZ, 0x10 ;  /* 0x000000103f0b7883 */ /* 0x000fe20008000000 */
[----:B------:R-:W-:Y:S01]  /*4ff0*/  PLOP3.LUT P0, PT, PT, PT, UP2, 0x40, 0x0 ;  /* 0x000000000000781c */ /* 0x000fe20003f0e828 */
[----:B------:R-:W-:Y:S01]  /*5000*/  UISETP.NE.AND UP4, UPT, UR10, URZ, UPT ;  /* 0x0000003f0a00728c */ /* 0x000fe2000bf85270 */
[----:B------:R-:W-:Y:S01]  /*5010*/  FMNMX.FTZ R6, R61, R6, !PT ;  /* 0x000000063d067209 */ /* 0x000fe20007810000 */
[----:B------:R-:W-:Y:S01]  /*5020*/  UP2UR UR14, UPR, URZ, 0x20 ;  /* 0x000000203f0e7883 */ /* 0x000fe20008000000 */
[----:B------:R-:W-:Y:S01]  /*5030*/  PLOP3.LUT P3, PT, PT, PT, UP3, 0x40, 0x0 ;  /* 0x000000000000781c */ /* 0x000fe20003f6e838 */
[----:B------:R-:W-:Y:S01]  /*5040*/  ULDC UR10, c[0x0][0x988] ;  /* 0x00026200000a7ab9 */ /* 0x000fe20000000800 */
[----:B------:R-:W-:Y:S01]  /*5050*/  FMNMX.FTZ R6, R63, R6, !PT ;  /* 0x000000063f067209 */ /* 0x000fe20007810000 */
[----:B------:R-:W-:Y:S01]  /*5060*/  UISETP.NE.AND UP5, UPT, UR18, URZ, UPT ;  /* 0x0000003f1200728c */ /* 0x000fe2000bfa5270 */
[----:B------:R-:W-:Y:S01]  /*5070*/  PLOP3.LUT P1, PT, PT, PT, UP4, 0x40, 0x0 ;  /* 0x000000000000781c */ /* 0x000fe20003f2e848 */
[----:B------:R-:W-:Y:S01]  /*5080*/  UISETP.NE.AND UP2, UPT, UR19, URZ, UPT ;  /* 0x0000003f1300728c */ /* 0x000fe2000bf45270 */
[----:B------:R-:W-:Y:S01]  /*5090*/  FMNMX.FTZ R6, R65, R6, !PT ;  /* 0x0000000641067209 */ /* 0x000fe20007810000 */
[----:B------:R-:W-:Y:S01]  /*50a0*/  UISETP.NE.AND UP3, UPT, UR21, URZ, UPT ;  /* 0x0000003f1500728c */ /* 0x000fe2000bf65270 */
[----:B------:R-:W-:Y:S01]  /*50b0*/  ISETP.GT.AND P1, PT, R5, RZ, P1 ;  /* 0x000000ff0500720c */ /* 0x000fe20000f24270 */
[----:B------:R-:W-:Y:S01]  /*50c0*/  UISETP.NE.AND UP4, UPT, UR22, URZ, UPT ;  /* 0x0000003f1600728c */ /* 0x000fe2000bf85270 */
[----:B------:R-:W-:Y:S01]  /*50d0*/  FMNMX.FTZ R6, R67, R6, !PT ;  /* 0x0000000643067209 */ /* 0x000fe20007810000 */
[----:B------:R-:W-:Y:S01]  /*50e0*/  UP2UR UR15, UPR, URZ, 0x40 ;  /* 0x000000403f0f7883 */ /* 0x000fe20008000000 */
[----:B------:R-:W-:Y:S01]  /*50f0*/  ISETP.GT.AND P3, PT, R5, 0x1, P3 ;  /* 0x000000010500780c */ /* 0x000fe20001f64270 */
[----:B------:R-:W-:Y:S01]  /*5100*/  UISETP.NE.AND UP6, UPT, UR24, URZ, UPT ;  /* 0x0000003f1800728c */ /* 0x000fe2000bfc5270 */
[----:B------:R-:W-:-:S02]  /*5110*/  FMNMX.FTZ R6, R69, R6, !PT ;  /* 0x0000000645067209 */ /* 0x000fc40007810000 */
[C---:B------:R-:W-:Y:S02]  /*5120*/  ISETP.LT.OR P1, PT, R4.reuse, 0x1, P1 ;  /* 0x000000010400780c */ /* 0x040fe40000f21670 */
[----:B------:R-:W-:Y:S02]  /*5130*/  FMNMX.FTZ R6, R71, R6, !PT ;  /* 0x0000000647067209 */ /* 0x000fe40007810000 */
[----:B------:R-:W-:Y:S02]  /*5140*/  ISETP.LT.OR P3, PT, R4, 0x2, P3 ;  /* 0x000000020400780c */ /* 0x000fe40001f61670 */
[----:B------:R-:W-:Y:S02]  /*5150*/  FMNMX.FTZ R6, R73, R6, !PT ;  /* 0x0000000649067209 */ /* 0x000fe40007810000 */
[----:B------:R-:W-:Y:S02]  /*5160*/  ISETP.GT.AND P0, PT, R5, 0x8, P0 ;  /* 0x000000080500780c */ /* 0x000fe40000704270 */
[----:B------:R-:W-:-:S02]  /*5170*/  FMNMX.FTZ R6, R45, R6, !PT ;  /* 0x000000062d067209 */ /* 0x000fc40007810000 */
[----:B------:R-:W-:Y:S02]  /*5180*/  ISETP.LT.OR P0, PT, R4, 0x9, P0 ;  /* 0x000000090400780c */ /* 0x000fe40000701670 */
[----:B------:R-:W-:Y:S02]  /*5190*/  FMNMX.FTZ R6, R75, R6, !PT ;  /* 0x000000064b067209 */ /* 0x000fe40007810000 */
[----:B------:R-:W-:Y:S02]  /*51a0*/  FSEL R14, R14, -INF , !P0 ;  /* 0xff8000000e0e7808 */ /* 0x000fe40004000000 */
[----:B------:R-:W-:Y:S02]  /*51b0*/  FMNMX.FTZ R6, R49, R6, !PT ;  /* 0x0000000631067209 */ /* 0x000fe40007810000 */
[----:B------:R-:W-:Y:S01]  /*51c0*/  PLOP3.LUT P0, PT, PT, PT, UP4, 0x40, 0x0 ;  /* 0x000000000000781c */ /* 0x000fe20003f0e848 */
[----:B------:R-:W-:Y:S01]  /*51d0*/  UISETP.NE.AND UP4, UPT, UR11, URZ, UPT ;  /* 0x0000003f0b00728c */ /* 0x000fe2000bf85270 */
[----:B------:R-:W-:-:S02]  /*51e0*/  FMNMX.FTZ R6, R77, R6, !PT ;  /* 0x000000064d067209 */ /* 0x000fc40007810000 */
[----:B------:R-:W-:Y:S02]  /*51f0*/  ISETP.GT.AND P0, PT, R5, 0x18, P0 ;  /* 0x000000180500780c */ /* 0x000fe40000704270 */
[----:B------:R-:W-:Y:S02]  /*5200*/  FMNMX.FTZ R7, R53, R6, !PT ;  /* 0x0000000635077209 */ /* 0x000fe40007810000 */
[----:B------:R-:W-:-:S03]  /*5210*/  ISETP.LT.OR P0, PT, R4, 0x19, P0 ;  /* 0x000000190400780c */ /* 0x000fc60000701670 */
[----:B------:R-:W0:Y:S01]  /*5220*/  SHFL.BFLY PT, R6, R7, 0x2, 0x1f ;  /* 0x0c401f0007067f89 */ /* 0x000e2200000e0000 */
[----:B------:R-:W-:Y:S02]  /*5230*/  FSEL R24, R38, -INF , !P0 ;  /* 0xff80000026187808 */ /* 0x000fe40004000000 */
[----:B------:R-:W-:-:S04]  /*5240*/  PLOP3.LUT P0, PT, PT, PT, UP1, 0x40, 0x0 ;  /* 0x000000000000781c */ /* 0x000fc80003f0e818 */
[----:B------:R-:W-:-:S04]  /*5250*/  ISETP.GT.AND P0, PT, R5, 0x28, P0 ;  /* 0x000000280500780c */ /* 0x000fc80000704270 */
[----:B------:R-:W-:Y:S02]  /*5260*/  ISETP.LT.OR P0, PT, R4, 0x29, P0 ;  /* 0x000000290400780c */ /* 0x000fe40000701670 */
[----:B0-----:R-:W-:-:S05]  /*5270*/  FMNMX.FTZ R13, R7, R6, !PT ;  /* 0x00000006070d7209 */ /* 0x001fca0007810000 */
[----:B------:R-:W0:Y:S02]  /*5280*/  SHFL.BFLY PT, R6, R13, 0x1, 0x1f ;  /* 0x0c201f000d067f89 */ /* 0x000e2400000e0000 */
[----:B0-----:R-:W-:Y:S02]  /*5290*/  FMNMX.FTZ R6, R13, R6, !PT ;  /* 0x000000060d067209 */ /* 0x001fe40007810000 */
[----:B------:R-:W-:Y:S02]  /*52a0*/  FSEL R13, R27, -INF , !P3 ;  /* 0xff8000001b0d7808 */ /* 0x000fe40005800000 */
[C---:B------:R-:W-:Y:S01]  /*52b0*/  FSETP.NEU.FTZ.AND P2, PT, R6.reuse, -INF , PT ;  /* 0xff8000000600780b */ /* 0x040fe20003f5d000 */
[----:B------:R-:W-:Y:S01]  /*52c0*/  FMUL.FTZ R12, R6, UR10 ;  /* 0x0000000a060c7c20 */ /* 0x000fe20008410000 */
[----:B------:R-:W-:Y:S01]  /*52d0*/  PLOP3.LUT P3, PT, PT, PT, UP3, 0x40, 0x0 ;  /* 0x000000000000781c */ /* 0x000fe20003f6e838 */
[----:B------:R-:W-:-:S03]  /*52e0*/  UISETP.NE.AND UP3, UPT, UR7, URZ, UPT ;  /* 0x0000003f0700728c */ /* 0x000fc6000bf65270 */
[----:B------:R-:W-:Y:S02]  /*52f0*/  FSEL R34, R12, RZ, P2 ;  /* 0x000000ff0c227208 */ /* 0x000fe40001000000 */
[----:B------:R-:W-:Y:S01]  /*5300*/  PLOP3.LUT P2, PT, PT, PT, UP5, 0x40, 0x0 ;  /* 0x000000000000781c */ /* 0x000fe20003f4e858 */
[----:B------:R-:W-:Y:S01]  /*5310*/  UISETP.NE.AND UP5, UPT, UR23, URZ, UPT ;  /* 0x0000003f1700728c */ /* 0x000fe2000bfa5270 */
[----:B------:R-:W-:Y:S01]  /*5320*/  FSEL R12, R26, -INF , !P1 ;  /* 0xff8000001a0c7808 */ /* 0x000fe20004800000 */
[--C-:B------:R-:W-:Y:S01]  /*5330*/  FFMA.FTZ R33, R35, UR10, -R34.reuse ;  /* 0x0000000a23217c23 */ /* 0x100fe20008010822 */
[----:B------:R-:W-:Y:S01]  /*5340*/  PLOP3.LUT P1, PT, PT, PT, UP2, 0x40, 0x0 ;  /* 0x000000000000781c */ /* 0x000fe20003f2e828 */
[----:B------:R-:W-:Y:S01]  /*5350*/  UISETP.NE.AND UP2, UPT, UR6, URZ, UPT ;  /* 0x0000003f0600728c */ /* 0x000fe2000bf45270 */
[C---:B------:R-:W-:Y:S01]  /*5360*/  ISETP.GT.AND P2, PT, R5.reuse, 0x9, P2 ;  /* 0x000000090500780c */ /* 0x040fe20001744270 */
[----:B------:R0:W-:Y:S01]  /*5370*/  MUFU.EX2 R152, R33 ;  /* 0x0000002100987308 */ /* 0x0001e20000000800 */
[----:B------:R-:W-:Y:S01]  /*5380*/  ISETP.GT.AND P1, PT, R5, 0x10, P1 ;  /* 0x000000100500780c */ /* 0x000fe20000f24270 */
[--C-:B------:R-:W-:Y:S01]  /*5390*/  FFMA.FTZ R36, R59, UR10, -R34.reuse ;  /* 0x0000000a3b247c23 */ /* 0x100fe20008010822 */
[----:B------:R-:W-:Y:S01]  /*53a0*/  ISETP.LT.OR P2, PT, R4, 0xa, P2 ;  /* 0x0000000a0400780c */ /* 0x000fe20001741670 */
[--C-:B------:R-:W-:Y:S01]  /*53b0*/  FFMA.FTZ R35, R55, UR10, -R34.reuse ;  /* 0x0000000a37237c23 */ /* 0x100fe20008010822 */
[----:B------:R-:W-:Y:S01]  /*53c0*/  FMNMX.FTZ R7, R12, R13, !PT ;  /* 0x0000000d0c077209 */ /* 0x000fe20007810000 */
[--C-:B------:R-:W-:Y:S01]  /*53d0*/  FFMA.FTZ R38, R61, UR10, -R34.reuse ;  /* 0x0000000a3d267c23 */ /* 0x100fe20008010822 */
[----:B------:R-:W-:Y:S01]  /*53e0*/  FSEL R15, R15, -INF , !P2 ;  /* 0xff8000000f0f7808 */ /* 0x000fe20005000000 */
[----:B------:R1:W-:Y:S01]  /*53f0*/  MUFU.EX2 R37, R36 ;  /* 0x0000002400257308 */ /* 0x0003e20000000800 */
[----:B------:R-:W-:Y:S01]  /*5400*/  ISETP.LT.OR P1, PT, R4, 0x11, P1 ;  /* 0x000000110400780c */ /* 0x000fe20000f21670 */
[--C-:B0-----:R-:W-:Y:S01]  /*5410*/  FFMA.FTZ R33, R57, UR10, -R34.reuse ;  /* 0x0000000a39217c23 */ /* 0x101fe20008010822 */
[----:B------:R-:W-:Y:S01]  /*5420*/  ISETP.GT.AND P3, PT, R5, 0x11, P3 ;  /* 0x000000110500780c */ /* 0x000fe20001f64270 */
[--C-:B------:R-:W-:Y:S01]  /*5430*/  FFMA.FTZ R40, R65, UR10, -R34.reuse ;  /* 0x0000000a41287c23 */ /* 0x100fe20008010822 */
[----:B------:R-:W-:Y:S01]  /*5440*/  FMNMX.FTZ R26, R14, R7, !PT ;  /* 0x000000070e1a7209 */ /* 0x000fe20007810000 */
[--C-:B------:R-:W-:Y:S01]  /*5450*/  FFMA.FTZ R41, R67, UR10, -R34.reuse ;  /* 0x0000000a43297c23 */ /* 0x100fe20008010822 */
[----:B------:R-:W-:Y:S01]  /*5460*/  PLOP3.LUT P2, PT, PT, PT, UP5, 0x40, 0x0 ;  /* 0x000000000000781c */ /* 0x000fe20003f4e858 */
[----:B------:R-:W-:Y:S01]  /*5470*/  UISETP.NE.AND UP5, UPT, UR14, URZ, UPT ;  /* 0x0000003f0e00728c */ /* 0x000fe2000bfa5270 */
[----:B------:R-:W-:Y:S01]  /*5480*/  FSEL R20, R20, -INF , !P1 ;  /* 0xff80000014147808 */ /* 0x000fe20004800000 */
[----:B------:R-:W-:Y:S01]  /*5490*/  MUFU.EX2 R154, R33 ;  /* 0x00000021009a7308 */ /* 0x000fe20000000800 */
[----:B------:R-:W-:Y:S01]  /*54a0*/  ISETP.LT.OR P3, PT, R4, 0x12, P3 ;  /* 0x000000120400780c */ /* 0x000fe20001f61670 */
[--C-:B-1----:R-:W-:Y:S01]  /*54b0*/  FFMA.FTZ R36, R71, UR10, -R34.reuse ;  /* 0x0000000a47247c23 */ /* 0x102fe20008010822 */
[----:B------:R-:W-:Y:S01]  /*54c0*/  FMNMX.FTZ R7, R15, R26, !PT ;  /* 0x0000001a0f077209 */ /* 0x000fe20007810000 */
[--C-:B------:R-:W-:Y:S01]  /*54d0*/  FFMA.FTZ R44, R73, UR10, -R34.reuse ;  /* 0x0000000a492c7c23 */ /* 0x100fe20008010822 */
[----:B------:R-:W-:Y:S01]  /*54e0*/  PLOP3.LUT P1, PT, PT, PT, UP6, 0x40, 0x0 ;  /* 0x000000000000781c */ /* 0x000fe20003f2e868 */
[----:B------:R-:W-:Y:S01]  /*54f0*/  UISETP.NE.AND UP6, UPT, UR15, URZ, UPT ;  /* 0x0000003f0f00728c */ /* 0x000fe2000bfc5270 */
[----:B------:R-:W-:Y:S01]  /*5500*/  FSEL R21, R21, -INF , !P3 ;  /* 0xff80000015157808 */ /* 0x000fe20005800000 */
[----:B------:R-:W0:Y:S01]  /*5510*/  MUFU.EX2 R35, R35 ;  /* 0x0000002300237308 */ /* 0x000e220000000800 */
[----:B------:R-:W-:Y:S01]  /*5520*/  ISETP.GT.AND P2, PT, R5, 0x19, P2 ;  /* 0x000000190500780c */ /* 0x000fe20001744270 */
[----:B------:R-:W-:Y:S01]  /*5530*/  FFMA.FTZ R45, R45, UR10, -R34 ;  /* 0x0000000a2d2d7c23 */ /* 0x000fe20008010822 */
[----:B------:R-:W-:-:S02]  /*5540*/  FMNMX.FTZ R28, R20, R7, !PT ;  /* 0x00000007141c7209 */ /* 0x000fc40007810000 */
[----:B------:R-:W-:Y:S02]  /*5550*/  PLOP3.LUT P3, PT, PT, PT, UP0, 0x40, 0x0 ;  /* 0x000000000000781c */ /* 0x000fe40003f6e808 */
[----:B------:R-:W-:Y:S01]  /*5560*/  ISETP.GT.AND P1, PT, R5, 0x20, P1 ;  /* 0x000000200500780c */ /* 0x000fe20000f24270 */
[----:B------:R-:W-:Y:S01]  /*5570*/  MUFU.EX2 R38, R38 ;  /* 0x0000002600267308 */ /* 0x000fe20000000800 */
[C---:B------:R-:W-:Y:S02]  /*5580*/  ISETP.LT.OR P2, PT, R4.reuse, 0x1a, P2 ;  /* 0x0000001a0400780c */ /* 0x040fe40001741670 */
[----:B------:R-:W-:Y:S02]  /*5590*/  FMNMX.FTZ R7, R21, R28, !PT ;  /* 0x0000001c15077209 */ /* 0x000fe40007810000 */
[----:B------:R-:W-:Y:S02]  /*55a0*/  ISETP.LT.OR P1, PT, R4, 0x21, P1 ;  /* 0x000000210400780c */ /* 0x000fe40000f21670 */
[----:B------:R-:W-:Y:S01]  /*55b0*/  FSEL R25, R39, -INF , !P2 ;  /* 0xff80000027197808 */ /* 0x000fe20005000000 */
[----:B------:R-:W-:Y:S01]  /*55c0*/  FFMA.FTZ R39, R63, UR10, -R34 ;  /* 0x0000000a3f277c23 */ /* 0x000fe20008010822 */
[----:B------:R-:W-:Y:S01]  /*55d0*/  ISETP.GT.AND P3, PT, R5, 0x21, P3 ;  /* 0x000000210500780c */ /* 0x000fe20001f64270 */
[----:B------:R-:W-:Y:S01]  /*55e0*/  MUFU.EX2 R40, R40 ;  /* 0x0000002800287308 */ /* 0x000fe20000000800 */
[----:B------:R-:W-:-:S02]  /*55f0*/  FMNMX.FTZ R30, R24, R7, !PT ;  /* 0x00000007181e7209 */ /* 0x000fc40007810000 */
[----:B------:R-:W-:Y:S02]  /*5600*/  PLOP3.LUT P2, PT, PT, PT, UP2, 0x40, 0x0 ;  /* 0x000000000000781c */ /* 0x000fe40003f4e828 */
[----:B------:R-:W-:Y:S01]  /*5610*/  FSEL R26, R42, -INF , !P1 ;  /* 0xff8000002a1a7808 */ /* 0x000fe20004800000 */
[----:B------:R-:W-:Y:S01]  /*5620*/  FFMA.FTZ R42, R69, UR10, -R34 ;  /* 0x0000000a452a7c23 */ /* 0x000fe20008010822 */
[----:B------:R-:W-:Y:S01]  /*5630*/  ISETP.LT.OR P3, PT, R4, 0x22, P3 ;  /* 0x000000220400780c */ /* 0x000fe20001f61670 */
[----:B------:R-:W-:Y:S01]  /*5640*/  MUFU.EX2 R39, R39 ;  /* 0x0000002700277308 */ /* 0x000fe20000000800 */
[----:B------:R-:W-:Y:S02]  /*5650*/  FMNMX.FTZ R7, R25, R30, !PT ;  /* 0x0000001e19077209 */ /* 0x000fe40007810000 */
[----:B------:R-:W-:Y:S02]  /*5660*/  ISETP.GT.AND P2, PT, R5, 0x29, P2 ;  /* 0x000000290500780c */ /* 0x000fe40001744270 */
[----:B------:R-:W-:-:S02]  /*5670*/  PLOP3.LUT P1, PT, PT, PT, UP3, 0x40, 0x0 ;  /* 0x000000000000781c */ /* 0x000fc40003f2e838 */
[----:B------:R-:W-:Y:S01]  /*5680*/  FSEL R27, R43, -INF , !P3 ;  /* 0xff8000002b1b7808 */ /* 0x000fe20005800000 */
[----:B------:R-:W-:Y:S01]  /*5690*/  MUFU.EX2 R41, R41 ;  /* 0x0000002900297308 */ /* 0x000fe20000000800 */
[----:B------:R-:W-:Y:S02]  /*56a0*/  FMNMX.FTZ R30, R26, R7, !PT ;  /* 0x000000071a1e7209 */ /* 0x000fe40007810000 */
[----:B------:R-:W-:Y:S02]  /*56b0*/  ISETP.LT.OR P2, PT, R4, 0x2a, P2 ;  /* 0x0000002a0400780c */ /* 0x000fe40001741670 */
[----:B------:R-:W-:Y:S02]  /*56c0*/  PLOP3.LUT P3, PT, PT, PT, UP4, 0x40, 0x0 ;  /* 0x000000000000781c */ /* 0x000fe40003f6e848 */
[----:B------:R-:W-:Y:S01]  /*56d0*/  FSEL R28, R46, -INF , !P0 ;  /* 0xff8000002e1c7808 */ /* 0x000fe20004000000 */
[----:B------:R-:W-:Y:S01]  /*56e0*/  MUFU.EX2 R43, R36 ;  /* 0x00000024002b7308 */ /* 0x000fe20000000800 */
[----:B------:R-:W-:Y:S01]  /*56f0*/  ISETP.GT.AND P1, PT, R5, 0x30, P1 ;  /* 0x000000300500780c */ /* 0x000fe20000f24270 */
[----:B------:R-:W-:Y:S01]  /*5700*/  FFMA.FTZ R46, R75, UR10, -R34 ;  /* 0x0000000a4b2e7c23 */ /* 0x000fe20008010822 */
[----:B------:R-:W-:-:S02]  /*5710*/  FMNMX.FTZ R7, R27, R30, !PT ;  /* 0x0000001e1b077209 */ /* 0x000fc40007810000 */
[----:B------:R-:W-:Y:S01]  /*5720*/  FSEL R29, R47, -INF , !P2 ;  /* 0xff8000002f1d7808 */ /* 0x000fe20005000000 */
[----:B------:R-:W-:Y:S01]  /*5730*/  FFMA.FTZ R47, R49, UR10, -R34 ;  /* 0x0000000a312f7c23 */ /* 0x000fe20008010822 */
[----:B------:R-:W-:Y:S01]  /*5740*/  PLOP3.LUT P0, PT, PT, PT, UP5, 0x40, 0x0 ;  /* 0x000000000000781c */ /* 0x000fe20003f0e858 */
[----:B0-----:R-:W-:Y:S01]  /*5750*/  FADD.FTZ R49, R152, R35 ;  /* 0x0000002398317221 */ /* 0x001fe20000010000 */
[----:B------:R-:W-:Y:S01]  /*5760*/  PLOP3.LUT P2, PT, PT, PT, UP6, 0x40, 0x0 ;  /* 0x000000000000781c */ /* 0x000fe20003f4e868 */
[----:B------:R-:W-:Y:S01]  /*5770*/  MUFU.EX2 R42, R42 ;  /* 0x0000002a002a7308 */ /* 0x000fe20000000800 */
[----:B------:R-:W-:Y:S02]  /*5780*/  ISETP.GT.AND P3, PT, R5, 0x31, P3 ;  /* 0x000000310500780c */ /* 0x000fe40001f64270 */
[----:B------:R-:W-:Y:S02]  /*5790*/  ISETP.LT.OR P1, PT, R4, 0x31, P1 ;  /* 0x000000310400780c */ /* 0x000fe40000f21670 */
[----:B------:R-:W-:-:S02]  /*57a0*/  FMNMX.FTZ R30, R28, R7, !PT ;  /* 0x000000071c1e7209 */ /* 0x000fc40007810000 */
[C---:B------:R-:W-:Y:S01]  /*57b0*/  ISETP.GT.AND P0, PT, R5.reuse, 0x38, P0 ;  /* 0x000000380500780c */ /* 0x040fe20000704270 */
[----:B------:R-:W-:Y:S01]  /*57c0*/  MUFU.EX2 R44, R44 ;  /* 0x0000002c002c7308 */ /* 0x000fe20000000800 */
[----:B------:R-:W-:Y:S02]  /*57d0*/  ISETP.GT.AND P2, PT, R5, 0x39, P2 ;  /* 0x000000390500780c */ /* 0x000fe40001744270 */
[----:B------:R-:W-:Y:S02]  /*57e0*/  ISETP.LT.OR P3, PT, R4, 0x32, P3 ;  /* 0x000000320400780c */ /* 0x000fe40001f61670 */
[----:B------:R-:W-:Y:S02]  /*57f0*/  FSEL R5, R50, -INF , !P1 ;  /* 0xff80000032057808 */ /* 0x000fe40004800000 */
[----:B------:R-:W-:Y:S01]  /*5800*/  FMNMX.FTZ R32, R29, R30, !PT ;  /* 0x0000001e1d207209 */ /* 0x000fe20007810000 */
[----:B------:R-:W0:Y:S01]  /*5810*/  MUFU.EX2 R45, R45 ;  /* 0x0000002d002d7308 */ /* 0x000e220000000800 */
[----:B------:R-:W-:-:S02]  /*5820*/  ISETP.LT.OR P0, PT, R4, 0x39, P0 ;  /* 0x000000390400780c */ /* 0x000fc40000701670 */
[----:B------:R-:W-:Y:S02]  /*5830*/  FSEL R30, R51, -INF , !P3 ;  /* 0xff800000331e7808 */ /* 0x000fe40005800000 */
[----:B------:R-:W-:Y:S02]  /*5840*/  FMNMX.FTZ R7, R5, R32, !PT ;  /* 0x0000002005077209 */ /* 0x000fe40007810000 */
[----:B------:R-:W-:Y:S01]  /*5850*/  ISETP.LT.OR P2, PT, R4, 0x3a, P2 ;  /* 0x0000003a0400780c */ /* 0x000fe20001741670 */
[----:B------:R-:W-:Y:S01]  /*5860*/  MUFU.EX2 R46, R46 ;  /* 0x0000002e002e7308 */ /* 0x000fe20000000800 */
[----:B------:R-:W-:Y:S02]  /*5870*/  FSEL R4, R54, -INF , !P0 ;  /* 0xff80000036047808 */ /* 0x000fe40004000000 */
[----:B------:R-:W-:Y:S02]  /*5880*/  FMNMX.FTZ R7, R30, R7, !PT ;  /* 0x000000071e077209 */ /* 0x000fe40007810000 */
[----:B------:R-:W-:-:S02]  /*5890*/  FSEL R31, R31, -INF , !P2 ;  /* 0xff8000001f1f7808 */ /* 0x000fc40005000000 */
[----:B------:R-:W-:Y:S01]  /*58a0*/  FMNMX.FTZ R32, R4, R7, !PT ;  /* 0x0000000704207209 */ /* 0x000fe20007810000 */
[----:B------:R-:W1:Y:S01]  /*58b0*/  MUFU.EX2 R47, R47 ;  /* 0x0000002f002f7308 */ /* 0x000e620000000800 */
[----:B------:R-:W-:Y:S02]  /*58c0*/  F2FP.F16.F32.PACK_AB R152, R35, R152 ;  /* 0x000000982398723e */ /* 0x000fe400000000ff */
[----:B------:R-:W-:Y:S02]  /*58d0*/  FMNMX.FTZ R32, R31, R32, !PT ;  /* 0x000000201f207209 */ /* 0x000fe40007810000 */
[----:B0-----:R-:W-:Y:S02]  /*58e0*/  F2FP.F16.F32.PACK_AB R162, R45, R44 ;  /* 0x0000002c2da2723e */ /* 0x001fe400000000ff */
[----:B------:R-:W-:Y:S01]  /*58f0*/  F2FP.F16.F32.PACK_AB R156, R39, R38 ;  /* 0x00000026279c723e */ /* 0x000fe200000000ff */
[----:B------:R-:W0:Y:S01]  /*5900*/  SHFL.BFLY PT, R7, R32, 0x2, 0x1f ;  /* 0x0c401f0020077f89 */ /* 0x000e2200000e0000 */
[----:B------:R-:W-:-:S02]  /*5910*/  F2FP.F16.F32.PACK_AB R158, R41, R40 ;  /* 0x00000028299e723e */ /* 0x000fc400000000ff */
[----:B------:R-:W-:Y:S02]  /*5920*/  F2FP.F16.F32.PACK_AB R160, R43, R42 ;  /* 0x0000002a2ba0723e */ /* 0x000fe400000000ff */
[----:B-1----:R-:W-:Y:S02]  /*5930*/  F2FP.F16.F32.PACK_AB R164, R47, R46 ;  /* 0x0000002e2fa4723e */ /* 0x002fe400000000ff */
[----:B0-----:R-:W-:-:S05]  /*5940*/  FMNMX.FTZ R33, R32, R7, !PT ;  /* 0x0000000720217209 */ /* 0x001fca0007810000 */
[----:B------:R-:W0:Y:S02]  /*5950*/  SHFL.BFLY PT, R32, R33, 0x1, 0x1f ;  /* 0x0c201f0021207f89 */ /* 0x000e2400000e0000 */
[----:B0-----:R-:W-:Y:S01]  /*5960*/  FMNMX.FTZ R7, R33, R32, !PT ;  /* 0x0000002021077209 */ /* 0x001fe20007810000 */
[--C-:B------:R-:W-:Y:S01]  /*5970*/  FFMA.FTZ R32, R77, UR10, -R34.reuse ;  /* 0x0000000a4d207c23 */ /* 0x100fe20008010822 */
[----:B------:R-:W-:Y:S02]  /*5980*/  FFMA.FTZ R34, R53, UR10, -R34 ;  /* 0x0000000a35227c23 */ /* 0x000fe40008010822 */
[C---:B------:R-:W-:Y:S01]  /*5990*/  FSETP.NEU.FTZ.AND P0, PT, R7.reuse, -INF , PT ;  /* 0xff8000000700780b */ /* 0x040fe20003f1d000 */
[----:B------:R-:W-:Y:S02]  /*59a0*/  FMUL.FTZ R33, R7, UR10 ;  /* 0x0000000a07217c20 */ /* 0x000fe40008410000 */
[----:B------:R-:W-:Y:S03]  /*59b0*/  MUFU.EX2 R32, R32 ;  /* 0x0000002000207308 */ /* 0x000fe60000000800 */
[----:B------:R-:W-:-:S05]  /*59c0*/  FSEL R36, R33, RZ, P0 ;  /* 0x000000ff21247208 */ /* 0x000fca0000000000 */
        /* <DEDUP_REMOVED lines=14> */
[----:B------:R-:W0:Y:S01]  /*5ab0*/  MUFU.EX2 R13, R13 ;  /* 0x0000000d000d7308 */ /* 0x000e220000000800 */
[--C-:B------:R-:W-:Y:S01]  /*5ac0*/  FFMA.FTZ R30, R30, UR10, -R36.reuse ;  /* 0x0000000a1e1e7c23 */ /* 0x100fe20008010824 */
[--C-:B------:R-:W-:Y:S01]  /*5ad0*/  FFMA.FTZ R4, R4, UR10, -R36.reuse ;  /* 0x0000000a04047c23 */ /* 0x100fe20008010824 */
[----:B------:R-:W-:-:S05]  /*5ae0*/  FFMA.FTZ R31, R31, UR10, -R36 ;  /* 0x0000000a1f1f7c23 */ /* 0x000fca0008010824 */
[----:B------:R-:W-:Y:S08]  /*5af0*/  MUFU.EX2 R14, R14 ;  /* 0x0000000e000e7308 */ /* 0x000ff00000000800 */
[----:B------:R-:W1:Y:S01]  /*5b00*/  MUFU.EX2 R15, R15 ;  /* 0x0000000f000f7308 */ /* 0x000e620000000800 */
[----:B0-----:R-:W-:-:S07]  /*5b10*/  F2FP.F16.F32.PACK_AB R153, R13, R12 ;  /* 0x0000000c0d99723e */ /* 0x001fce00000000ff */
[----:B------:R-:W-:Y:S08]  /*5b20*/  MUFU.EX2 R20, R20 ;  /* 0x0000001400147308 */ /* 0x000ff00000000800 */
[----:B------:R0:W3:Y:S01]  /*5b30*/  MUFU.EX2 R33, R34 ;  /* 0x0000002200217308 */ /* 0x0000e20000000800 */
[----:B-1----:R-:W-:-:S07]  /*5b40*/  F2FP.F16.F32.PACK_AB R155, R15, R14 ;  /* 0x0000000e0f9b723e */ /* 0x002fce00000000ff */
[----:B------:R-:W1:Y:S01]  /*5b50*/  MUFU.EX2 R21, R21 ;  /* 0x0000001500157308 */ /* 0x000e620000000800 */
[----:B0-----:R-:W-:Y:S01]  /*5b60*/  FADD.FTZ R34, R154, R49 ;  /* 0x000000319a227221 */ /* 0x001fe20000010000 */
[----:B------:R-:W-:Y:S01]  /*5b70*/  FADD.FTZ R49, R12, R13 ;  /* 0x0000000d0c317221 */ /* 0x000fe20000010000 */
[C---:B------:R-:W-:Y:S02]  /*5b80*/  F2FP.F16.F32.PACK_AB R154, R37.reuse, R154 ;  /* 0x0000009a259a723e */ /* 0x040fe400000000ff */
[----:B------:R-:W-:Y:S01]  /*5b90*/  FADD.FTZ R51, R37, R34 ;  /* 0x0000002225337221 */ /* 0x000fe20000010000 */
[----:B------:R-:W-:Y:S02]  /*5ba0*/  FADD.FTZ R34, R14, R49 ;  /* 0x000000310e227221 */ /* 0x000fe40000010000 */
[----:B------:R-:W0:Y:S01]  /*5bb0*/  MUFU.EX2 R24, R24 ;  /* 0x0000001800187308 */ /* 0x000e220000000800 */
[----:B------:R-:W-:Y:S01]  /*5bc0*/  FADD.FTZ R48, R38, R51 ;  /* 0x0000003326307221 */ /* 0x000fe20000010000 */
[----:B------:R-:W-:Y:S01]  /*5bd0*/  FADD.FTZ R49, R15, R34 ;  /* 0x000000220f317221 */ /* 0x000fe20000010000 */
[----:B---3--:R-:W-:Y:S01]  /*5be0*/  F2FP.F16.F32.PACK_AB R166, R33, R32 ;  /* 0x0000002021a6723e */ /* 0x008fe200000000ff */
[----:B------:R3:W-:Y:S01]  /*5bf0*/  STSM.16.M88.4 [R19+0x26800], R152 ;  /* 0x0268009813007844 */ /* 0x0007e20000000200 */
[----:B------:R-:W-:Y:S01]  /*5c00*/  FADD.FTZ R51, R39, R48 ;  /* 0x0000003027337221 */ /* 0x000fe20000010000 */
[----:B------:R-:W-:-:S02]  /*5c10*/  FADD.FTZ R34, R20, R49 ;  /* 0x0000003114227221 */ /* 0x000fc40000010000 */
[----:B------:R-:W4:Y:S01]  /*5c20*/  MUFU.EX2 R25, R25 ;  /* 0x0000001900197308 */ /* 0x000f220000000800 */
[----:B------:R-:W-:Y:S01]  /*5c30*/  FADD.FTZ R36, R40, R51 ;  /* 0x0000003328247221 */ /* 0x000fe20000010000 */
[C---:B-1----:R-:W-:Y:S01]  /*5c40*/  FADD.FTZ R35, R21.reuse, R34 ;  /* 0x0000002215237221 */ /* 0x042fe20000010000 */
[----:B------:R-:W-:Y:S02]  /*5c50*/  F2FP.F16.F32.PACK_AB R157, R21, R20 ;  /* 0x00000014159d723e */ /* 0x000fe400000000ff */
[----:B------:R-:W-:-:S03]  /*5c60*/  FADD.FTZ R49, R41, R36 ;  /* 0x0000002429317221 */ /* 0x000fc60000010000 */
[----:B------:R-:W1:Y:S01]  /*5c70*/  MUFU.EX2 R26, R26 ;  /* 0x0000001a001a7308 */ /* 0x000e620000000800 */
[----:B0-----:R-:W-:Y:S01]  /*5c80*/  FADD.FTZ R34, R24, R35 ;  /* 0x0000002318227221 */ /* 0x001fe20000010000 */
[----:B------:R-:W-:-:S04]  /*5c90*/  FADD.FTZ R36, R42, R49 ;  /* 0x000000312a247221 */ /* 0x000fc80000010000 */
[----:B------:R-:W-:Y:S02]  /*5ca0*/  FADD.FTZ R37, R43, R36 ;  /* 0x000000242b257221 */ /* 0x000fe40000010000 */
[----:B------:R-:W0:Y:S01]  /*5cb0*/  MUFU.EX2 R27, R27 ;  /* 0x0000001b001b7308 */ /* 0x000e220000000800 */
[C---:B----4-:R-:W-:Y:S01]  /*5cc0*/  FADD.FTZ R35, R25.reuse, R34 ;  /* 0x0000002219237221 */ /* 0x050fe20000010000 */
[----:B------:R-:W-:-:S05]  /*5cd0*/  F2FP.F16.F32.PACK_AB R159, R25, R24 ;  /* 0x00000018199f723e */ /* 0x000fca00000000ff */
[----:B------:R3:W-:Y:S01]  /*5ce0*/  STSM.16.M88.4 [R184], R156 ;  /* 0x0000009cb8007844 */ /* 0x0007e20000000200 */
[----:B------:R-:W4:Y:S01]  /*5cf0*/  MUFU.EX2 R28, R28 ;  /* 0x0000001c001c7308 */ /* 0x000f220000000800 */
[----:B-1----:R-:W-:-:S07]  /*5d00*/  FADD.FTZ R12, R26, R35 ;  /* 0x000000231a0c7221 */ /* 0x002fce0000010000 */
[----:B------:R-:W1:Y:S01]  /*5d10*/  MUFU.EX2 R29, R29 ;  /* 0x0000001d001d7308 */ /* 0x000e620000000800 */
[C---:B0-----:R-:W-:Y:S01]  /*5d20*/  FADD.FTZ R13, R27.reuse, R12 ;  /* 0x0000000c1b0d7221 */ /* 0x041fe20000010000 */
[----:B------:R-:W-:Y:S01]  /*5d30*/  FADD.FTZ R12, R44, R37 ;  /* 0x000000252c0c7221 */ /* 0x000fe20000010000 */
[----:B------:R-:W-:-:S03]  /*5d40*/  F2FP.F16.F32.PACK_AB R161, R27, R26 ;  /* 0x0000001a1ba1723e */ /* 0x000fc600000000ff */
[----:B------:R-:W-:Y:S02]  /*5d50*/  FADD.FTZ R45, R45, R12 ;  /* 0x0000000c2d2d7221 */ /* 0x000fe40000010000 */
[----:B------:R-:W-:Y:S01]  /*5d60*/  MUFU.EX2 R5, R5 ;  /* 0x0000000500057308 */ /* 0x000fe20000000800 */
[----:B----4-:R-:W-:Y:S01]  /*5d70*/  FADD.FTZ R14, R28, R13 ;  /* 0x0000000d1c0e7221 */ /* 0x010fe20000010000 */
[----:B------:R-:W-:-:S04]  /*5d80*/  FADD.FTZ R46, R46, R45 ;  /* 0x0000002d2e2e7221 */ /* 0x000fc80000010000 */
[----:B------:R-:W-:Y:S02]  /*5d90*/  FADD.FTZ R47, R47, R46 ;  /* 0x0000002e2f2f7221 */ /* 0x000fe40000010000 */
[----:B------:R-:W0:Y:S01]  /*5da0*/  MUFU.EX2 R30, R30 ;  /* 0x0000001e001e7308 */ /* 0x000e220000000800 */
[C---:B-1----:R-:W-:Y:S01]  /*5db0*/  FADD.FTZ R14, R29.reuse, R14 ;  /* 0x0000000e1d0e7221 */ /* 0x042fe20000010000 */
[----:B------:R-:W-:Y:S01]  /*5dc0*/  F2FP.F16.F32.PACK_AB R163, R29, R28 ;  /* 0x0000001c1da3723e */ /* 0x000fe200000000ff */
[----:B------:R-:W-:-:S04]  /*5dd0*/  FADD.FTZ R32, R32, R47 ;  /* 0x0000002f20207221 */ /* 0x000fc80000010000 */
[----:B------:R3:W-:Y:S01]  /*5de0*/  STSM.16.M88.4 [R22], R160 ;  /* 0x000000a016007844 */ /* 0x0007e20000000200 */
[----:B------:R-:W1:Y:S08]  /*5df0*/  MUFU.EX2 R4, R4 ;  /* 0x0000000400047308 */ /* 0x000e700000000800 */
[----:B------:R-:W4:Y:S01]  /*5e00*/  MUFU.EX2 R31, R31 ;  /* 0x0000001f001f7308 */ /* 0x000f220000000800 */
[----:B0-----:R-:W-:Y:S01]  /*5e10*/  F2FP.F16.F32.PACK_AB R165, R30, R5 ;  /* 0x000000051ea5723e */ /* 0x001fe200000000ff */
[----:B------:R-:W-:-:S04]  /*5e20*/  FADD.FTZ R5, R5, R14 ;  /* 0x0000000e05057221 */ /* 0x000fc80000010000 */
[----:B------:R-:W-:-:S04]  /*5e30*/  FADD.FTZ R5, R30, R5 ;  /* 0x000000051e057221 */ /* 0x000fc80000010000 */
[----:B-1----:R-:W-:Y:S01]  /*5e40*/  FADD.FTZ R12, R4, R5 ;  /* 0x00000005040c7221 */ /* 0x002fe20000010000 */
[----:B----4-:R-:W-:Y:S01]  /*5e50*/  F2FP.F16.F32.PACK_AB R167, R31, R4 ;  /* 0x000000041fa7723e */ /* 0x010fe200000000ff */
[----:B------:R-:W-:Y:S02]  /*5e60*/  FADD.FTZ R4, R33, R32 ;  /* 0x0000002021047221 */ /* 0x000fe40000010000 */
[----:B------:R-:W-:Y:S02]  /*5e70*/  FADD.FTZ R5, R31, R12 ;  /* 0x0000000c1f057221 */ /* 0x000fe40000010000 */
[----:B------:R3:W-:Y:S01]  /*5e80*/  STSM.16.M88.4 [R23], R164 ;  /* 0x000000a417007844 */ /* 0x0007e20000000200 */
[----:B------:R-:W-:Y:S05]  /*5e90*/  @!P4 BRA `(.L_x_4386) ;  /* 0x000000000004c947 */ /* 0x000fea0003800000 */
[----:B------:R-:W-:Y:S01]  /*5ea0*/  BPT.TRAP 0x1 ;  /* 0x000000040000795c */ /* 0x000fe20000300000 */
.L_x_4386:
[----:B------:R0:W1:Y:S01]  /*5eb0*/  SYNCS.PHASECHK.TRANS64.TRYWAIT P0, [R8+URZ+0x28c50], R9 ;  /* 0x028c5009080075a7 */ /* 0x000062000800017f */
[----:B------:R-:W-:Y:S05]  /*5ec0*/  @!P4 BRA `(.L_x_4387) ;  /* 0x000000000004c947 */ /* 0x000fea0003800000 */
[----:B------:R-:W-:Y:S01]  /*5ed0*/  BPT.TRAP 0x1 ;  /* 0x000000040000795c */ /* 0x000fe20000300000 */
.L_x_4387:
[----:B-1----:R-:W-:Y:S05]  /*5ee0*/  @P0 BRA `(.L_x_4388) ;  /* 0x0000000000080947 */ /* 0x002fea0003800000 */
[----:B------:R-:W1:Y:S02]  /*5ef0*/  SYNCS.PHASECHK.TRANS64.TRYWAIT P0, [R8+URZ+0x28c50], R9 ;  /* 0x028c5009080075a7 */ /* 0x000e64000800017f */
[----:B-1----:R-:W-:Y:S05]  /*5f00*/  @!P0 BRA `(.L_x_4389) ;  /* 0x000000f800948947 */ /* 0x002fea0003800000 */
.L_x_4388:
[----:B------:R-:W-:Y:S01]  /*5f10*/  ULEA UR11, UR37, UR45, 0xc ;  /* 0x0000002d250b7291 */ /* 0x000fe2000f8e603f */
[----:B------:R-:W-:Y:S01]  /*5f20*/  WARPGROUP.ARRIVE ;  /* 0x00000000000079c5 */ /* 0x000fe20000000000 */
[----:B------:R-:W-:Y:S01]  /*5f30*/  UMOV UR7, 0x40000040 ;  /* 0x4000004000077882 */ /* 0x000fe20000000000 */
[----:B------:R-:W-:Y:S01]  /*5f40*/  UIADD3 UR23, UR44, -UR40, URZ ;  /* 0x800000282c177290 */ /* 0x000fe2000fffe03f */
[----:B012---:R-:W-:Y:S01]  /*5f50*/  @!P5 IADD3 R8, R8, 0x28c60, RZ ;  /* 0x00028c600808d810 */ /* 0x007fe20007ffe0ff */
[----:B------:R-:W-:Y:S02]  /*5f60*/  UIADD3 UR50, UR50, -0x2, URZ ;  /* 0xfffffffe32327890 */ /* 0x000fe4000fffe03f */
[----:B------:R-:W-:Y:S01]  /*5f70*/  UMOV UR6, UR11 ;  /* 0x0000000b00067c82 */ /* 0x000fe20008000000 */
[----:B------:R-:W-:Y:S01]  /*5f80*/  @!P5 PRMT R8, RZ, 0x654, R8 ;  /* 0x00000654ff08d816 */ /* 0x000fe20000000008 */
[----:B------:R-:W-:Y:S01]  /*5f90*/  HGMMA.64x256x16.F32 R24, R152, gdesc[UR4].tnspB, RZ, !UPT, gsb0 ;  /* 0x43e0000498187df0 */ /* 0x000fe2000c0008ff */
        /* <DEDUP_REMOVED lines=18> */
[----:B------:R-:W-:-:S06]  /*60c0*/  ULEA UR7, UR47, UR23, 0x6 ;  /* 0x000000172f077291 */ /* 0x000fcc000f8e303f */
[----:B------:R-:W-:Y:S01]  /*60d0*/  VIADD R10, R10, UR7 ;  /* 0x000000070a0a7c36 */ /* 0x000fe20008000000 */
        /* <DEDUP_REMOVED lines=11> */
[----:B------:R-:W-:Y:S01]  /*6190*/  ISETP.LT.AND P0, PT, RZ, UR7, PT ;  /* 0x00000007ff007c0c */ /* 0x000fe2000bf01270 */
[----:B------:R-:W-:-:S06]  /*61a0*/  UIADD3 UR6, UR7, -0x1, URZ ;  /* 0xffffffff07067890 */ /* 0x000fcc000fffe03f */
[----:B0-----:R-:W-:-:S06]  /*61b0*/  IMAD.U32 R8, RZ, RZ, UR6 ;  /* 0x00000006ff087e24 */ /* 0x001fcc000f8e00ff */
[----:B------:R-:W-:Y:S05]  /*61c0*/  @P0 BRA `(.L_x_4391) ;  /* 0x00000000001c0947 */ /* 0x000fea0003800000 */
[----:B------:R-:W-:Y:S01]  /*61d0*/  ISETP.NE.AND P0, PT, R11, 0x1, PT ;  /* 0x000000010b00780c */ /* 0x000fe20003f05270 */
[----:B------:R-:W-:-:S12]  /*61e0*/  IMAD R9, RZ, RZ, -UR7 ;  /* 0x80000007ff097e24 */ /* 0x000fd8000f8e02ff */
[----:B------:R-:W0:Y:S02]  /*61f0*/  @P0 LDC.64 R12, c[0x0][0x9e8] ;  /* 0x00027a00ff0c0b82 */ /* 0x000e240000000a00 */
[----:B0-----:R-:W-:-:S05]  /*6200*/  @P0 IMAD.HI.U32 R8, R9, R12, RZ ;  /* 0x0000000c09080227 */ /* 0x001fca00078e00ff */
[----:B------:R-:W-:-:S04]  /*6210*/  @P0 SHF.R.U32.HI R9, RZ, R13, R8 ;  /* 0x0000000dff090219 */ /* 0x000fc80000011608 */
[----:B------:R-:W-:Y:S01]  /*6220*/  LOP3.LUT R8, RZ, R9, RZ, 0x33, !PT ;  /* 0x00000009ff087212 */ /* 0x000fe200078e33ff */
[----:B------:R-:W-:Y:S06]  /*6230*/  BRA `(.L_x_4392) ;  /* 0x0000000000107947 */ /* 0x000fec0003800000 */
.L_x_4391:
[----:B------:R-:W-:-:S13]  /*6240*/  ISETP.NE.AND P0, PT, R11, 0x1, PT ;  /* 0x000000010b00780c */ /* 0x000fda0003f05270 */
[----:B------:R-:W0:Y:S02]  /*6250*/  @P0 LDC.64 R12, c[0x0][0x9e8] ;  /* 0x00027a00ff0c0b82 */ /* 0x000e240000000a00 */
[----:B0-----:R-:W-:-:S05]  /*6260*/  @P0 IMAD.HI.U32 R12, R8, R12, RZ ;  /* 0x0000000c080c0227 */ /* 0x001fca00078e00ff */
[----:B------:R-:W-:-:S07]  /*6270*/  @P0 SHF.R.U32.HI R8, RZ, R13, R12 ;  /* 0x0000000dff080219 */ /* 0x000fce000001160c */
.L_x_4392:
[----:B------:R-:W-:-:S05]  /*6280*/  IMAD R11, R8, R11, R11 ;  /* 0x0000000b080b7224 */ /* 0x000fca00078e020b */
[----:B------:R-:W-:-:S07]  /*6290*/  VIMNMX R10, R10, R11, PT ;  /* 0x0000000b0a0a7248 */ /* 0x000fce0003fe0100 */
.L_x_4390:
[----:B------:R-:W-:-:S04]  /*62a0*/  SHF.R.S32.HI R9, RZ, 0x1f, R10 ;  /* 0x0000001fff097819 */ /* 0x000fc8000001140a */
[----:B------:R-:W-:-:S04]  /*62b0*/  LEA.HI R9, R9, R10, RZ, 0x6 ;  /* 0x0000000a09097211 */ /* 0x000fc800078f30ff */
[----:B------:R-:W-:-:S04]  /*62c0*/  SHF.R.S32.HI R9, RZ, 0x6, R9 ;  /* 0x00000006ff097819 */ /* 0x000fc80000011409 */
[----:B------:R-:W-:-:S04]  /*62d0*/  VIMNMX R10, R186, R9, !PT ;  /* 0x00000009ba0a7248 */ /* 0x000fc80007fe0100 */
[----:B------:R-:W-:-:S13]  /*62e0*/  ISETP.LE.AND P0, PT, R10, UR50, PT ;  /* 0x000000320a007c0c */ /* 0x000fda000bf03270 */
[----:B------:R-:W-:Y:S05]  /*62f0*/  @!P0 BRA `(.L_x_4393) ;  /* 0x0000002400c48947 */ /* 0x000fea0003800000 */
[----:B------:R-:W-:Y:S01]  /*6300*/  VIADD R13, R3, UR23 ;  /* 0x00000017030d7c36 */ /* 0x000fe20008000000 */
[----:B------:R-:W-:Y:S01]  /*6310*/  ULDC UR24, c[0x0][0x9e4] ;  /* 0x0002790000187ab9 */ /* 0x000fe20000000800 */
[----:B------:R-:W-:Y:S01]  /*6320*/  ULDC UR21, c[0x0][0x988] ;  /* 0x0002620000157ab9 */ /* 0x000fe20000000800 */
[----:B------:R-:W-:Y:S01]  /*6330*/  ULDC UR25, c[0x0][0x9d8] ;  /* 0x0002760000197ab9 */ /* 0x000fe20000000800 */
[----:B------:R-:W-:Y:S01]  /*6340*/  VIADD R11, R13, 0x8 ;  /* 0x000000080d0b7836 */ /* 0x000fe20000000000 */
[----:B------:R-:W-:-:S04]  /*6350*/  ULDC UR26, c[0x0][0x9e0] ;  /* 0x00027800001a7ab9 */ /* 0x000fc80000000800 */
[----:B------:R-:W-:-:S07]  /*6360*/  LOP3.LUT R9, RZ, R11, RZ, 0x33, !PT ;  /* 0x0000000bff097212 */ /* 0x000fce00078e33ff */
.L_x_4410:
[----:B------:R-:W-:-:S04]  /*6370*/  UIADD3 UR22, UR37, 0x1, URZ ;  /* 0x0000000125167890 */ /* 0x000fc8000fffe03f */
[----:B------:R-:W-:-:S04]  /*6380*/  UISETP.NE.AND UP0, UPT, UR22, 0x2, UPT ;  /* 0x000000021600788c */ /* 0x000fc8000bf05270 */
[----:B------:R-:W-:Y:S02]  /*6390*/  USEL UR6, URZ, 0x1, UP0 ;  /* 0x000000013f067887 */ /* 0x000fe40008000000 */
[----:B------:R-:W-:-:S04]  /*63a0*/  USEL UR22, UR22, URZ, UP0 ;  /* 0x0000003f16167287 */ /* 0x000fc80008000000 */
[----:B------:R-:W-:Y:S01]  /*63b0*/  LOP3.LUT R2, R2, UR6, RZ, 0x3c, !PT ;  /* 0x0000000602027c12 */ /* 0x000fe2000f8e3cff */
[----:B-1----:R-:W-:Y:S07]  /*63c0*/  @!P4 BRA `(.L_x_4394) ;  /* 0x000000000004c947 */ /* 0x002fee0003800000 */
[----:B------:R-:W-:Y:S01]  /*63d0*/  BPT.TRAP 0x1 ;  /* 0x000000040000795c */ /* 0x000fe20000300000 */
.L_x_4394:
[----:B------:R-:W-:Y:S01]  /*63e0*/  ULEA UR27, UR22, UR38, 0x3 ;  /* 0x00000026161b7291 */ /* 0x000fe2000f8e183f */
[----:B0-----:R-:W-:-:S08]  /*63f0*/  SHF.L.U32 R8, R2, 0x1f, RZ ;  /* 0x0000001f02087819 */ /* 0x001fd000000006ff */
[----:B------:R0:W1:Y:S01]  /*6400*/  SYNCS.PHASECHK.TRANS64.TRYWAIT P0, [UR27+0x28c30], R8 ;  /* 0x028c3008ff0075a7 */ /* 0x000062000800015b */
[----:B------:R-:W-:Y:S05]  /*6410*/  @!P4 BRA `(.L_x_4395) ;  /* 0x000000000004c947 */ /* 0x000fea0003800000 */
[----:B------:R-:W-:Y:S01]  /*6420*/  BPT.TRAP 0x1 ;  /* 0x000000040000795c */ /* 0x000fe20000300000 */
.L_x_4395:
[----:B-1----:R-:W-:Y:S05]  /*6430*/  @P0 BRA `(.L_x_4396) ;  /* 0x0000000000080947 */ /* 0x002fea0003800000 */
[----:B------:R-:W1:Y:S02]  /*6440*/  SYNCS.PHASECHK.TRANS64.TRYWAIT P0, [UR27+0x28c30], R8 ;  /* 0x028c3008ff0075a7 */ /* 0x000e64000800015b */
[----:B-1----:R-:W-:Y:S05]  /*6450*/  @!P0 BRA `(.L_x_4397) ;  /* 0x000000f400548947 */ /* 0x002fea0003800000 */
.L_x_4396:
[----:B------:R-:W-:Y:S01]  /*6460*/  R2UR UR18, R0 ;  /* 0x00000000001272ca */ /* 0x000fe200000e0000 */
[----:B---3--:R-:W-:Y:S01]  /*6470*/  WARPGROUP.ARRIVE ;  /* 0x00000000000079c5 */ /* 0x008fe20000000000 */
[----:B------:R-:W-:Y:S01]  /*6480*/  UMOV UR19, 0x40000040 ;  /* 0x4000004000137882 */ /* 0x000fe20000000000 */
[----:B------:R-:W-:Y:S01]  /*6490*/  UMOV UR7, 0x40000040 ;  /* 0x4000004000077882 */ /* 0x000fe20000000000 */
[----:B------:R-:W-:Y:S01]  /*64a0*/  UMOV UR11, 0x40000040 ;  /* 0x40000040000b7882 */ /* 0x000fe20000000000 */
[----:B------:R-:W-:Y:S01]  /*64b0*/  UMOV UR15, 0x40000040 ;  /* 0x40000040000f7882 */ /* 0x000fe20000000000 */
[----:B------:R-:W-:Y:S01]  /*64c0*/  MOV R21, UR27 ;  /* 0x0000001b00157c02 */ /* 0x000fe20008000f00 */
[----:B-1----:R-:W-:-:S04]  /*64d0*/  IMAD.U32 R15, RZ, RZ, UR40 ;  /* 0x00000028ff0f7e24 */ /* 0x002fc8000f8e00ff */
        /* <DEDUP_REMOVED lines=9> */
[----:B------:R-:W-:Y:S01]  /*6570*/  HGMMA.64x64x16.F32 R152, gdesc[UR4], R152, gsb0 ;  /* 0x00e00000049879f0 */ /* 0x000fe20008000898 */
[----:B------:R-:W-:-:S04]  /*6580*/  USHF.L.U32 UR7, UR50, 0x6, URZ ;  /* 0x0000000632077899 */ /* 0x000fc8000800063f */
[----:B------:R-:W-:Y:S01]  /*6590*/  UIADD3 UR6, UR44, 0x1, -UR7 ;  /* 0x000000012c067890 */ /* 0x000fe2000fffe807 */
        /* <DEDUP_REMOVED lines=38> */
[----:B------:R2:W-:Y:S01]  /*6800*/  @!P5 SYNCS.ARRIVE.TRANS64.RED.A1T0 RZ, [R14+URZ], RZ ;  /* 0x000000ff0effd9a7 */ /* 0x0005e2000810043f */
[----:B------:R-:W-:Y:S01]  /*6810*/  FMUL.FTZ R176, R176, UR25 ;  /* 0x00000019b0b07c20 */ /* 0x000fe20008410000 */
[----:B------:R-:W-:-:S05]  /*6820*/  FMUL.FTZ R177, R177, UR25 ;  /* 0x00000019b1b17c20 */ /* 0x000fca0008410000 */
[----:B------:R-:W3:Y:S01]  /*6830*/  MUFU.TANH R194, R194 ;  /* 0x000000c200c27308 */ /* 0x000ee20000002400 */
[----:B--2---:R-:W-:-:S05]  /*6840*/  IADD3 R14, -R16, UR6, -R15 ;  /* 0x00000006100e7c10 */ /* 0x004fca000fffe90f */
[C---:B------:R-:W-:Y:S02]  /*6850*/  VIADD R182, R14.reuse, UR20 ;  /* 0x000000140eb67c36 */ /* 0x040fe40008000000 */
[----:B------:R-:W2:Y:S01]  /*6860*/  MUFU.TANH R12, R12 ;  /* 0x0000000c000c7308 */ /* 0x000ea20000002400 */
[----:B------:R-:W-:-:S07]  /*6870*/  VIADD R178, R14, UR26 ;  /* 0x0000001a0eb27c36 */ /* 0x000fce0008000000 */
        /* <DEDUP_REMOVED lines=29> */
[C---:B-----5:R-:W-:Y:S01]  /*6a50*/  IMAD.IADD R176, R3.reuse, 0x1, R178 ;  /* 0x0000000103b07824 */ /* 0x060fe200078e02b2 */
[----:B-1----:R-:W-:Y:S01]  /*6a60*/  IADD3 R177, R3, R182, RZ ;  /* 0x000000b603b17210 */ /* 0x002fe20007ffe0ff */
[----:B--234-:R-:W-:Y:S06]  /*6a70*/  @!P6 BRA `(.L_x_4398) ;  /* 0x00000000005ce947 */ /* 0x01cfec0003800000 */
[----:B------:R-:W-:Y:S01]  /*6a80*/  ISETP.GT.AND P0, PT, R13, -0x1, PT ;  /* 0xffffffff0d00780c */ /* 0x000fe20003f04270 */
[----:B------:R-:W-:-:S12]  /*6a90*/  BSSY B0, `(.L_x_4399) ;  /* 0x0000011000007945 */ /* 0x000fd80003800000 */
[----:B------:R-:W-:Y:S05]  /*6aa0*/  @P0 BRA `(.L_x_4400) ;  /* 0x0000000000240947 */ /* 0x000fea0003800000 */
[----:B------:R-:W-:Y:S02]  /*6ab0*/  IMAD.U32 R179, RZ, RZ, UR24 ;  /* 0x00000018ffb37e24 */ /* 0x000fe4000f8e00ff */
[----:B------:R-:W-:-:S03]  /*6ac0*/  VIADD R175, R3, UR23 ;  /* 0x0000001703af7c36 */ /* 0x000fc60008000000 */
[----:B------:R-:W-:Y:S02]  /*6ad0*/  ISETP.NE.AND P0, PT, R179, 0x1, PT ;  /* 0x00000001b300780c */ /* 0x000fe40003f05270 */
[----:B------:R-:W-:-:S11]  /*6ae0*/  LOP3.LUT R175, RZ, R175, RZ, 0x33, !PT ;  /* 0x000000afffaf7212 */ /* 0x000fd600078e33ff */
[----:B------:R-:W1:Y:S02]  /*6af0*/  @P0 LDC.64 R14, c[0x0][0x9e8] ;  /* 0x00027a00ff0e0b82 */ /* 0x000e640000000a00 */
[----:B-1----:R-:W-:-:S05]  /*6b00*/  @P0 IMAD.HI.U32 R14, R175, R14, RZ ;  /* 0x0000000eaf0e0227 */ /* 0x002fca00078e00ff */
[----:B------:R-:W-:-:S04]  /*6b10*/  @P0 SHF.R.U32.HI R175, RZ, R15, R14 ;  /* 0x0000000fffaf0219 */ /* 0x000fc8000001160e */
[----:B------:R-:W-:Y:S01]  /*6b20*/  LOP3.LUT R14, RZ, R175, RZ, 0x33, !PT ;  /* 0x000000afff0e7212 */ /* 0x000fe200078e33ff */
[----:B------:R-:W-:Y:S06]  /*6b30*/  BRA `(.L_x_4401) ;  /* 0x0000000000187947 */ /* 0x000fec0003800000 */
.L_x_4400:
[----:B------:R-:W-:-:S05]  /*6b40*/  IMAD.U32 R179, RZ, RZ, UR24 ;  /* 0x00000018ffb37e24 */ /* 0x000fca000f8e00ff */
[----:B------:R-:W-:-:S13]  /*6b50*/  ISETP.NE.AND P0, PT, R179, 0x1, PT ;  /* 0x00000001b300780c */ /* 0x000fda0003f05270 */
[----:B------:R-:W1:Y:S02]  /*6b60*/  @P0 LDC.64 R14, c[0x0][0x9e8] ;  /* 0x00027a00ff0e0b82 */ /* 0x000e640000000a00 */
[----:B-1----:R-:W-:-:S04]  /*6b70*/  @P0 IMAD.HI.U32 R170, R13, R14, RZ ;  /* 0x0000000e0daa0227 */ /* 0x002fc800078e00ff */
[----:B------:R-:W-:Y:S01]  /*6b80*/  IMAD.MOV.U32 R14, RZ, RZ, R13 ;  /* 0x000000ffff0e7224 */ /* 0x000fe200078e000d */
[----:B------:R-:W-:-:S07]  /*6b90*/  @P0 SHF.R.U32.HI R14, RZ, R15, R170 ;  /* 0x0000000fff0e0219 */ /* 0x000fce00000116aa */
.L_x_4401:
[----:B------:R-:W-:Y:S05]  /*6ba0*/  BSYNC B0 ;  /* 0x0000000000007941 */ /* 0x000fea0003800000 */
.L_x_4399:
[----:B------:R-:W-:-:S04]  /*6bb0*/  IMAD R15, R14, R179, -UR7 ;  /* 0x800000070e0f7e24 */ /* 0x000fc8000f8e02b3 */
[----:B------:R-:W-:-:S05]  /*6bc0*/  IMAD.IADD R15, R15, 0x1, -R16 ;  /* 0x000000010f0f7824 */ /* 0x000fca00078e0a10 */
[----:B------:R-:W-:Y:S02]  /*6bd0*/  VIADDMNMX R176, R15, R179, R176, PT ;  /* 0x000000b30fb07246 */ /* 0x000fe400038001b0 */
[----:B------:R-:W-:-:S07]  /*6be0*/  VIMNMX R177, R177, R15, !PT ;  /* 0x0000000fb1b17248 */ /* 0x000fce0007fe0100 */
.L_x_4398:
[----:B------:R-:W-:-:S06]  /*6bf0*/  UISETP.GT.AND UP0, UPT, UR50, -0x1, UPT ;  /* 0xffffffff3200788c */ /* 0x000fcc000bf04270 */
[----:B------:R-:W-:-:S04]  /*6c00*/  PLOP3.LUT P0, PT, PT, PT, UP0, 0x80, 0x0 ;  /* 0x000000000000781c */ /* 0x000fc80003f0f008 */
[C---:B------:R-:W-:Y:S02]  /*6c10*/  ISETP.GT.AND P1, PT, R177.reuse, RZ, P0 ;  /* 0x000000ffb100720c */ /* 0x040fe40000724270 */
[C---:B------:R-:W-:Y:S02]  /*6c20*/  ISETP.GT.AND P3, PT, R177.reuse, 0x1, P0 ;  /* 0x00000001b100780c */ /* 0x040fe40000764270 */
        /* <DEDUP_REMOVED lines=8> */
[----:B0-----:R-:W-:Y:S02]  /*6cb0*/  FSEL R195, R195, -INF , !P1 ;  /* 0xff800000c3c37808 */ /* 0x001fe40004800000 */
        /* <DEDUP_REMOVED lines=40> */
[----:B------:R-:W-:Y:S01]  /*6f40*/  ISETP.GT.AND P1, PT, R11, -0x1, PT ;  /* 0xffffffff0b00780c */ /* 0x000fe20003f24270 */
[----:B------:R-:W-:-:S12]  /*6f50*/  BSSY B0, `(.L_x_4403) ;  /* 0x0000010000007945 */ /* 0x000fd80003800000 */
[----:B------:R-:W-:Y:S05]  /*6f60*/  @P1 BRA `(.L_x_4404) ;  /* 0x0000000000201947 */ /* 0x000fea0003800000 */
[----:B------:R-:W-:-:S04]  /*6f70*/  MOV R179, UR24 ;  /* 0x0000001800b37c02 */ /* 0x000fc80008000f00 */
[----:B------:R-:W-:-:S13]  /*6f80*/  ISETP.NE.AND P1, PT, R179, 0x1, PT ;  /* 0x00000001b300780c */ /* 0x000fda0003f25270 */
[----:B------:R-:W0:Y:S02]  /*6f90*/  @P1 LDC.64 R14, c[0x0][0x9e8] ;  /* 0x00027a00ff0e1b82 */ /* 0x000e240000000a00 */
[----:B0-----:R-:W-:-:S04]  /*6fa0*/  @P1 IMAD.HI.U32 R178, R9, R14, RZ ;  /* 0x0000000e09b21227 */ /* 0x001fc800078e00ff */
[----:B------:R-:W-:Y:S01]  /*6fb0*/  IMAD.MOV.U32 R14, RZ, RZ, R9 ;  /* 0x000000ffff0e7224 */ /* 0x000fe200078e0009 */
[----:B------:R-:W-:-:S04]  /*6fc0*/  @P1 SHF.R.U32.HI R14, RZ, R15, R178 ;  /* 0x0000000fff0e1219 */ /* 0x000fc800000116b2 */
[----:B------:R-:W-:Y:S01]  /*6fd0*/  LOP3.LUT R14, RZ, R14, RZ, 0x33, !PT ;  /* 0x0000000eff0e7212 */ /* 0x000fe200078e33ff */
[----:B------:R-:W-:Y:S06]  /*6fe0*/  BRA `(.L_x_4405) ;  /* 0x0000000000187947 */ /* 0x000fec0003800000 */
.L_x_4404:
[----:B------:R-:W-:-:S05]  /*6ff0*/  IMAD.U32 R179, RZ, RZ, UR24 ;  /* 0x00000018ffb37e24 */ /* 0x000fca000f8e00ff */
[----:B------:R-:W-:-:S13]  /*7000*/  ISETP.NE.AND P1, PT, R179, 0x1, PT ;  /* 0x00000001b300780c */ /* 0x000fda0003f25270 */
[----:B------:R-:W0:Y:S02]  /*7010*/  @P1 LDC.64 R14, c[0x0][0x9e8] ;  /* 0x00027a00ff0e1b82 */ /* 0x000e240000000a00 */
[----:B0-----:R-:W-:-:S04]  /*7020*/  @P1 IMAD.HI.U32 R178, R11, R14, RZ ;  /* 0x0000000e0bb21227 */ /* 0x001fc800078e00ff */
[----:B------:R-:W-:Y:S01]  /*7030*/  IMAD.MOV.U32 R14, RZ, RZ, R11 ;  /* 0x000000ffff0e7224 */ /* 0x000fe200078e000b */
[----:B------:R-:W-:-:S07]  /*7040*/  @P1 SHF.R.U32.HI R14, RZ, R15, R178 ;  /* 0x0000000fff0e1219 */ /* 0x000fce00000116b2 */
.L_x_4405:
[----:B------:R-:W-:Y:S05]  /*7050*/  BSYNC B0 ;  /* 0x0000000000007941 */ /* 0x000fea0003800000 */
.L_x_4403:
[----:B------:R-:W-:-:S04]  /*7060*/  IMAD R15, R14, R179, -UR7 ;  /* 0x800000070e0f7e24 */ /* 0x000fc8000f8e02b3 */
[----:B------:R-:W-:-:S05]  /*7070*/  IMAD.IADD R15, R15, 0x1, -R16 ;  /* 0x000000010f0f7824 */ /* 0x000fca00078e0a10 */
[----:B------:R-:W-:Y:S02]  /*7080*/  VIADDMNMX R176, R15, R179, R176, PT ;  /* 0x000000b30fb07246 */ /* 0x000fe400038001b0 */
[----:B------:R-:W-:-:S07]  /*7090*/  VIMNMX R177, R177, R15, !PT ;  /* 0x0000000fb1b17248 */ /* 0x000fce0007fe0100 */
.L_x_4402:
        /* <DEDUP_REMOVED lines=14> */
[----:B------:R-:W-:Y:S02]  /*7180*/  ISETP.GT.AND P3, PT, R177, 0x9, P0 ;  /* 0x00000009b100780c */ /* 0x000fe40000764270 */
[----:B------:R-:W-:Y:S02]  /*7190*/  FMNMX.FTZ R15, R175, R14, !PT ;  /* 0x0000000eaf0f7209 */ /* 0x000fe40007810000 */
[----:B------:R-:W-:Y:S02]  /*71a0*/  FSEL R12, R12, -INF , !P1 ;  /* 0xff8000000c0c7808 */ /* 0x000fe40004800000 */
[----:B------:R-:W-:Y:S02]  /*71b0*/  FMNMX.FTZ R15, R172, R15, !PT ;  /* 0x0000000fac0f7209 */ /* 0x000fe40007810000 */
[----:B------:R-:W-:-:S02]  /*71c0*/  ISETP.LT.OR P2, PT, R176, 0x9, P2 ;  /* 0x00000009b000780c */ /* 0x000fc40001741670 */
[----:B------:R-:W-:Y:S02]  /*71d0*/  FMNMX.FTZ R14, R174, R15, !PT ;  /* 0x0000000fae0e7209 */ /* 0x000fe40007810000 */
[----:B------:R-:W-:Y:S02]  /*71e0*/  ISETP.LT.OR P3, PT, R176, 0xa, P3 ;  /* 0x0000000ab000780c */ /* 0x000fe40001f61670 */
[----:B------:R-:W-:Y:S02]  /*71f0*/  FMNMX.FTZ R14, R171, R14, !PT ;  /* 0x0000000eab0e7209 */ /* 0x000fe40007810000 */
[----:B------:R-:W-:Y:S02]  /*7200*/  FSEL R153, R153, -INF , !P2 ;  /* 0xff80000099997808 */ /* 0x000fe40005000000 */
[----:B------:R-:W-:Y:S02]  /*7210*/  FMNMX.FTZ R14, R173, R14, !PT ;  /* 0x0000000ead0e7209 */ /* 0x000fe40007810000 */
[----:B------:R-:W-:-:S02]  /*7220*/  ISETP.GT.AND P2, PT, R177, 0x10, P0 ;  /* 0x00000010b100780c */ /* 0x000fc40000744270 */
[----:B------:R-:W-:Y:S02]  /*7230*/  FMNMX.FTZ R14, R165, R14, !PT ;  /* 0x0000000ea50e7209 */ /* 0x000fe40007810000 */
[----:B------:R-:W-:Y:S02]  /*7240*/  FSEL R152, R152, -INF , !P3 ;  /* 0xff80000098987808 */ /* 0x000fe40005800000 */
[----:B------:R-:W-:Y:S02]  /*7250*/  FMNMX.FTZ R15, R169, R14, !PT ;  /* 0x0000000ea90f7209 */ /* 0x000fe40007810000 */
[----:B------:R-:W-:Y:S02]  /*7260*/  ISETP.GT.AND P3, PT, R177, 0x11, P0 ;  /* 0x00000011b100780c */ /* 0x000fe40000764270 */
[----:B------:R-:W-:Y:S02]  /*7270*/  FMNMX.FTZ R15, R168, R15, !PT ;  /* 0x0000000fa80f7209 */ /* 0x000fe40007810000 */
[----:B------:R-:W-:-:S02]  /*7280*/  ISETP.LT.OR P2, PT, R176, 0x11, P2 ;  /* 0x00000011b000780c */ /* 0x000fc40001741670 */
[----:B------:R-:W-:Y:S02]  /*7290*/  FMNMX.FTZ R15, R164, R15, !PT ;  /* 0x0000000fa40f7209 */ /* 0x000fe40007810000 */
[----:B------:R-:W-:Y:S02]  /*72a0*/  ISETP.LT.OR P3, PT, R176, 0x12, P3 ;  /* 0x00000012b000780c */ /* 0x000fe40001f61670 */
[----:B------:R-:W-:Y:S01]  /*72b0*/  FSEL R154, R154, -INF , !P2 ;  /* 0xff8000009a9a7808 */ /* 0x000fe20005000000 */
[----:B------:R-:W0:Y:S01]  /*72c0*/  SHFL.BFLY PT, R14, R15, 0x2, 0x1f ;  /* 0x0c401f000f0e7f89 */ /* 0x000e2200000e0000 */
[----:B------:R-:W-:Y:S02]  /*72d0*/  ISETP.GT.AND P1, PT, R177, 0x18, P0 ;  /* 0x00000018b100780c */ /* 0x000fe40000724270 */
[----:B------:R-:W-:Y:S02]  /*72e0*/  FSEL R155, R155, -INF , !P3 ;  /* 0xff8000009b9b7808 */ /* 0x000fe40005800000 */
[----:B------:R-:W-:-:S02]  /*72f0*/  ISETP.GT.AND P3, PT, R177, 0x20, P0 ;  /* 0x00000020b100780c */ /* 0x000fc40000764270 */
[C---:B------:R-:W-:Y:S02]  /*7300*/  ISETP.GT.AND P2, PT, R177.reuse, 0x19, P0 ;  /* 0x00000019b100780c */ /* 0x040fe40000744270 */
[C---:B------:R-:W-:Y:S02]  /*7310*/  ISETP.LT.OR P1, PT, R176.reuse, 0x19, P1 ;  /* 0x00000019b000780c */ /* 0x040fe40000f21670 */
[C---:B------:R-:W-:Y:S02]  /*7320*/  ISETP.LT.OR P3, PT, R176.reuse, 0x21, P3 ;  /* 0x00000021b000780c */ /* 0x040fe40001f61670 */
[----:B------:R-:W-:Y:S02]  /*7330*/  ISETP.LT.OR P2, PT, R176, 0x1a, P2 ;  /* 0x0000001ab000780c */ /* 0x000fe40001741670 */
[----:B------:R-:W-:Y:S02]  /*7340*/  FSEL R156, R156, -INF , !P1 ;  /* 0xff8000009c9c7808 */ /* 0x000fe40004800000 */
[----:B------:R-:W-:-:S02]  /*7350*/  ISETP.GT.AND P1, PT, R177, 0x21, P0 ;  /* 0x00000021b100780c */ /* 0x000fc40000724270 */
[----:B------:R-:W-:Y:S02]  /*7360*/  FSEL R158, R158, -INF , !P3 ;  /* 0xff8000009e9e7808 */ /* 0x000fe40005800000 */
[----:B------:R-:W-:Y:S02]  /*7370*/  FSEL R157, R157, -INF , !P2 ;  /* 0xff8000009d9d7808 */ /* 0x000fe40005000000 */
[----:B------:R-:W-:Y:S02]  /*7380*/  ISETP.GT.AND P2, PT, R177, 0x28, P0 ;  /* 0x00000028b100780c */ /* 0x000fe40000744270 */
[----:B0-----:R-:W-:Y:S02]  /*7390*/  FMNMX.FTZ R178, R15, R14, !PT ;  /* 0x0000000e0fb27209 */ /* 0x001fe40007810000 */
[----:B------:R-:W-:Y:S02]  /*73a0*/  FMNMX.FTZ R15, R12, R7, !PT ;  /* 0x000000070c0f7209 */ /* 0x000fe40007810000 */
[C---:B------:R-:W-:Y:S01]  /*73b0*/  ISETP.LT.OR P1, PT, R176.reuse, 0x22, P1 ;  /* 0x00000022b000780c */ /* 0x040fe20000f21670 */
[----:B------:R-:W0:Y:S01]  /*73c0*/  SHFL.BFLY PT, R179, R178, 0x1, 0x1f ;  /* 0x0c201f00b2b37f89 */ /* 0x000e2200000e0000 */
[----:B------:R-:W-:-:S02]  /*73d0*/  ISETP.LT.OR P2, PT, R176, 0x29, P2 ;  /* 0x00000029b000780c */ /* 0x000fc40001741670 */
[----:B------:R-:W-:Y:S02]  /*73e0*/  FSEL R159, R159, -INF , !P1 ;  /* 0xff8000009f9f7808 */ /* 0x000fe40004800000 */
[C---:B------:R-:W-:Y:S02]  /*73f0*/  ISETP.GT.AND P1, PT, R177.reuse, 0x29, P0 ;  /* 0x00000029b100780c */ /* 0x040fe40000724270 */
[----:B------:R-:W-:Y:S02]  /*7400*/  FSEL R160, R160, -INF , !P2 ;  /* 0xff800000a0a07808 */ /* 0x000fe40005000000 */
[----:B------:R-:W-:Y:S02]  /*7410*/  ISETP.GT.AND P2, PT, R177, 0x30, P0 ;  /* 0x00000030b100780c */ /* 0x000fe40000744270 */
[C---:B------:R-:W-:Y:S02]  /*7420*/  ISETP.LT.OR P1, PT, R176.reuse, 0x2a, P1 ;  /* 0x0000002ab000780c */ /* 0x040fe40000f21670 */
[----:B------:R-:W-:-:S02]  /*7430*/  ISETP.LT.OR P2, PT, R176, 0x31, P2 ;  /* 0x00000031b000780c */ /* 0x000fc40001741670 */
[----:B------:R-:W-:Y:S02]  /*7440*/  FSEL R161, R161, -INF , !P1 ;  /* 0xff800000a1a17808 */ /* 0x000fe40004800000 */
[C---:B------:R-:W-:Y:S02]  /*7450*/  ISETP.GT.AND P1, PT, R177.reuse, 0x31, P0 ;  /* 0x00000031b100780c */ /* 0x040fe40000724270 */
[----:B------:R-:W-:Y:S02]  /*7460*/  FSEL R162, R162, -INF , !P2 ;  /* 0xff800000a2a27808 */ /* 0x000fe40005000000 */
[----:B------:R-:W-:Y:S02]  /*7470*/  ISETP.GT.AND P2, PT, R177, 0x38, P0 ;  /* 0x00000038b100780c */ /* 0x000fe40000744270 */
[----:B------:R-:W-:Y:S02]  /*7480*/  ISETP.LT.OR P1, PT, R176, 0x32, P1 ;  /* 0x00000032b000780c */ /* 0x000fe40000f21670 */
[----:B0-----:R-:W-:-:S02]  /*7490*/  FMNMX.FTZ R14, R178, R179, !PT ;  /* 0x000000b3b20e7209 */ /* 0x001fc40007810000 */
[----:B------:R-:W-:Y:S02]  /*74a0*/  FMNMX.FTZ R178, R20, R15, !PT ;  /* 0x0000000f14b27209 */ /* 0x000fe40007810000 */
[C---:B------:R-:W-:Y:S01]  /*74b0*/  FSETP.NEU.FTZ.AND P3, PT, R14.reuse, -INF , PT ;  /* 0xff8000000e00780b */ /* 0x040fe20003f7d000 */
[----:B------:R-:W-:Y:S01]  /*74c0*/  FMUL.FTZ R179, R14, UR10 ;  /* 0x0000000a0eb37c20 */ /* 0x000fe20008410000 */
[----:B------:R-:W-:Y:S02]  /*74d0*/  FMNMX.FTZ R15, R153, R178, !PT ;  /* 0x000000b2990f7209 */ /* 0x000fe40007810000 */
[----:B------:R-:W-:Y:S02]  /*74e0*/  ISETP.GT.AND P0, PT, R177, 0x39, P0 ;  /* 0x00000039b100780c */ /* 0x000fe40000704270 */
[----:B------:R-:W-:Y:S02]  /*74f0*/  FMNMX.FTZ R15, R152, R15, !PT ;  /* 0x0000000f980f7209 */ /* 0x000fe40007810000 */
[----:B------:R-:W-:-:S02]  /*7500*/  ISETP.LT.OR P2, PT, R176, 0x39, P2 ;  /* 0x00000039b000780c */ /* 0x000fc40001741670 */
[----:B------:R-:W-:Y:S02]  /*7510*/  FMNMX.FTZ R178, R154, R15, !PT ;  /* 0x0000000f9ab27209 */ /* 0x000fe40007810000 */
[----:B------:R-:W-:Y:S02]  /*7520*/  FSEL R163, R163, -INF , !P1 ;  /* 0xff800000a3a37808 */ /* 0x000fe40004800000 */
        /* <DEDUP_REMOVED lines=11> */
[----:B------:R-:W-:Y:S01]  /*75e0*/  FSEL R167, R167, -INF , !P0 ;  /* 0xff800000a7a77808 */ /* 0x000fe20004000000 */
        /* <DEDUP_REMOVED lines=12> */
[----:B------:R-:W-:Y:S01]  /*76b0*/  FFMA.FTZ R173, R168, UR10, -R178 ;  /* 0x0000000aa8ad7c23 */ /* 0x000fe200080108b2 */
[----:B------:R-:W-:-:S03]  /*76c0*/  FMNMX.FTZ R182, R162, R179, !PT ;  /* 0x000000b3a2b67209 */ /* 0x000fc60007810000 */
[----:B------:R-:W-:Y:S01]  /*76d0*/  MUFU.EX2 R177, R177 ;  /* 0x000000b100b17308 */ /* 0x000fe20000000800 */
[----:B------:R-:W-:-:S04]  /*76e0*/  FMNMX.FTZ R179, R163, R182, !PT ;  /* 0x000000b6a3b37209 */ /* 0x000fc80007810000 */
[----:B------:R-:W-:Y:S01]  /*76f0*/  FMNMX.FTZ R182, R166, R179, !PT ;  /* 0x000000b3a6b67209 */ /* 0x000fe20007810000 */
[--C-:B------:R-:W-:Y:S02]  /*7700*/  FFMA.FTZ R179, R197, UR10, -R178.reuse ;  /* 0x0000000ac5b37c23 */ /* 0x100fe400080108b2 */
[----:B------:R-:W-:Y:S01]  /*7710*/  MUFU.EX2 R176, R176 ;  /* 0x000000b000b07308 */ /* 0x000fe20000000800 */
[----:B------:R-:W-:Y:S01]  /*7720*/  FMNMX.FTZ R183, R167, R182, !PT ;  /* 0x000000b6a7b77209 */ /* 0x000fe20007810000 */
[----:B------:R-:W-:-:S04]  /*7730*/  FFMA.FTZ R182, R198, UR10, -R178 ;  /* 0x0000000ac6b67c23 */ /* 0x000fc800080108b2 */
[----:B0-----:R-:W0:Y:S02]  /*7740*/  SHFL.BFLY PT, R194, R183, 0x2, 0x1f ;  /* 0x0c401f00b7c27f89 */ /* 0x001e2400000e0000 */
[----:B------:R-:W-:Y:S08]  /*7750*/  MUFU.EX2 R179, R179 ;  /* 0x000000b300b37308 */ /* 0x000ff00000000800 */
[----:B------:R-:W-:Y:S08]  /*7760*/  MUFU.EX2 R182, R182 ;  /* 0x000000b600b67308 */ /* 0x000ff00000000800 */
[----:B------:R-:W-:Y:S01]  /*7770*/  MUFU.EX2 R170, R170 ;  /* 0x000000aa00aa7308 */ /* 0x000fe20000000800 */
[----:B0-----:R-:W-:Y:S01]  /*7780*/  FMNMX.FTZ R193, R183, R194, !PT ;  /* 0x000000c2b7c17209 */ /* 0x001fe20007810000 */
[----:B------:R-:W-:Y:S01]  /*7790*/  FFMA.FTZ R194, R169, UR10, -R178 ;  /* 0x0000000aa9c27c23 */ /* 0x000fe200080108b2 */
[----:B------:R-:W-:Y:S01]  /*77a0*/  FSEL R183, R14, RZ, P3 ;  /* 0x000000ff0eb77208 */ /* 0x000fe20001800000 */
[----:B------:R-:W-:-:S02]  /*77b0*/  IMAD.MOV R169, RZ, RZ, -R18 ;  /* 0x000000ffffa97224 */ /* 0x000fc400078e0a12 */
[----:B------:R-:W-:Y:S01]  /*77c0*/  FFMA.FTZ R178, R164, UR10, -R178 ;  /* 0x0000000aa4b27c23 */ /* 0x000fe200080108b2 */
[----:B------:R-:W0:Y:S01]  /*77d0*/  SHFL.BFLY PT, R196, R193, 0x1, 0x1f ;  /* 0x0c201f00c1c47f89 */ /* 0x000e2200000e0000 */
[----:B------:R-:W-:Y:S01]  /*77e0*/  MUFU.EX2 R175, R175 ;  /* 0x000000af00af7308 */ /* 0x000fe20000000800 */
[----:B------:R-:W-:Y:S01]  /*77f0*/  FADD.FTZ R183, -R183, R6 ;  /* 0x00000006b7b77221 */ /* 0x000fe20000010100 */
[----:B------:R-:W-:-:S03]  /*7800*/  ISETP.NE.AND P0, PT, R16, R169, PT ;  /* 0x000000a91000720c */ /* 0x000fc60003f05270 */
[----:B------:R-:W-:-:S03]  /*7810*/  FMUL.FTZ R6, R183, UR10 ;  /* 0x0000000ab7067c20 */ /* 0x000fc60008410000 */
[----:B------:R-:W-:Y:S08]  /*7820*/  MUFU.EX2 R172, R172 ;  /* 0x000000ac00ac7308 */ /* 0x000ff00000000800 */
[----:B------:R-:W1:Y:S01]  /*7830*/  MUFU.EX2 R6, R6 ;  /* 0x0000000600067308 */ /* 0x000e620000000800 */
[----:B0-----:R-:W-:-:S07]  /*7840*/  FMNMX.FTZ R168, R193, R196, !PT ;  /* 0x000000c4c1a87209 */ /* 0x001fce0007810000 */
[----:B------:R-:W0:Y:S01]  /*7850*/  MUFU.EX2 R181, R181 ;  /* 0x000000b500b57308 */ /* 0x000e220000000800 */
[----:B------:R-:W-:Y:S02]  /*7860*/  MOV R196, UR37 ;  /* 0x0000002500c47c02 */ /* 0x000fe40008000f00 */
[----:B------:R-:W-:-:S05]  /*7870*/  FSETP.NEU.FTZ.AND P1, PT, R168, -INF , PT ;  /* 0xff800000a800780b */ /* 0x000fca0003f3d000 */
[----:B------:R-:W2:Y:S01]  /*7880*/  MUFU.EX2 R171, R171 ;  /* 0x000000ab00ab7308 */ /* 0x000ea20000000800 */
[----:B-1----:R-:W-:Y:S01]  /*7890*/  FFMA.FTZ R169, R6, R4, R15 ;  /* 0x0000000406a97223 */ /* 0x002fe2000001000f */
[----:B------:R-:W-:Y:S01]  /*78a0*/  FMUL.FTZ R4, R168, UR10 ;  /* 0x0000000aa8047c20 */ /* 0x000fe20008410000 */
[-C--:B------:R-:W-:Y:S01]  /*78b0*/  FMUL.FTZ R24, R24, R6.reuse ;  /* 0x0000000618187220 */ /* 0x080fe20000410000 */
[-C--:B------:R-:W-:Y:S01]  /*78c0*/  FMUL.FTZ R25, R25, R6.reuse ;  /* 0x0000000619197220 */ /* 0x080fe20000410000 */
[----:B------:R-:W-:Y:S01]  /*78d0*/  FADD.FTZ R164, R180, R169 ;  /* 0x000000a9b4a47221 */ /* 0x000fe20000010000 */
[-C--:B------:R-:W-:Y:S01]  /*78e0*/  FMUL.FTZ R28, R28, R6.reuse ;  /* 0x000000061c1c7220 */ /* 0x080fe20000410000 */
[----:B------:R-:W-:Y:S01]  /*78f0*/  FSEL R183, R4, RZ, P1 ;  /* 0x000000ff04b77208 */ /* 0x000fe20000800000 */
[----:B------:R-:W1:Y:S01]  /*7900*/  MUFU.EX2 R174, R174 ;  /* 0x000000ae00ae7308 */ /* 0x000e620000000800 */
[----:B------:R-:W-:Y:S01]  /*7910*/  FADD.FTZ R169, R177, R164 ;  /* 0x000000a4b1a97221 */ /* 0x000fe20000010000 */
[----:B------:R-:W-:Y:S01]  /*7920*/  FSEL R4, R168, RZ, P1 ;  /* 0x000000ffa8047208 */ /* 0x000fe20000800000 */
[----:B------:R-:W-:Y:S01]  /*7930*/  FMUL.FTZ R29, R29, R6 ;  /* 0x000000061d1d7220 */ /* 0x000fe20000410000 */
[----:B------:R-:W-:Y:S01]  /*7940*/  FFMA.FTZ R12, R12, UR10, -R183 ;  /* 0x0000000a0c0c7c23 */ /* 0x000fe200080108b7 */
[----:B------:R-:W-:Y:S01]  /*7950*/  FADD.FTZ R164, R176, R169 ;  /* 0x000000a9b0a47221 */ /* 0x000fe20000010000 */
[----:B------:R-:W-:Y:S01]  /*7960*/  FFMA.FTZ R169, R20, UR10, -R183 ;  /* 0x0000000a14a97c23 */ /* 0x000fe200080108b7 */
[----:B------:R-:W-:Y:S01]  /*7970*/  FADD.FTZ R4, -R4, R7 ;  /* 0x0000000704047221 */ /* 0x000fe20000010100 */
[----:B------:R-:W3:Y:S01]  /*7980*/  MUFU.EX2 R165, R165 ;  /* 0x000000a500a57308 */ /* 0x000ee20000000800 */
[----:B------:R-:W-:Y:S01]  /*7990*/  FADD.FTZ R193, R179, R164 ;  /* 0x000000a4b3c17221 */ /* 0x000fe20000010000 */
[----:B------:R-:W-:-:S02]  /*79a0*/  @!P0 IMAD R164, R196, 0x40, R17 ;  /* 0x00000040c4a48824 */ /* 0x000fc400078e0211 */
[----:B------:R-:W-:Y:S01]  /*79b0*/  FMUL.FTZ R4, R4, UR10 ;  /* 0x0000000a04047c20 */ /* 0x000fe20008410000 */
[----:B------:R-:W-:Y:S01]  /*79c0*/  FFMA.FTZ R198, R157, UR10, -R183 ;  /* 0x0000000a9dc67c23 */ /* 0x000fe200080108b7 */
[----:B------:R-:W-:Y:S01]  /*79d0*/  FADD.FTZ R193, R182, R193 ;  /* 0x000000c1b6c17221 */ /* 0x000fe20000010000 */
[--C-:B------:R-:W-:Y:S01]  /*79e0*/  FFMA.FTZ R153, R153, UR10, -R183.reuse ;  /* 0x0000000a99997c23 */ /* 0x100fe200080108b7 */
[----:B------:R-:W-:Y:S01]  /*79f0*/  @!P0 LEA R20, R164, UR38, 0x2 ;  /* 0x00000026a4148c11 */ /* 0x000fe2000f8e10ff */
[----:B------:R-:W-:Y:S01]  /*7a00*/  FFMA.FTZ R164, R152, UR10, -R183 ;  /* 0x0000000a98a47c23 */ /* 0x000fe200080108b7 */
[----:B------:R-:W-:Y:S01]  /*7a10*/  FADD.FTZ R196, R170, R193 ;  /* 0x000000c1aac47221 */ /* 0x000fe20000010000 */
[----:B------:R-:W4:Y:S01]  /*7a20*/  MUFU.EX2 R194, R194 ;  /* 0x000000c200c27308 */ /* 0x000f220000000800 */
[--C-:B------:R-:W-:Y:S01]  /*7a30*/  FFMA.FTZ R195, R155, UR10, -R183.reuse ;  /* 0x0000000a9bc37c23 */ /* 0x100fe200080108b7 */
[--C-:B------:R-:W-:Y:S01]  /*7a40*/  FFMA.FTZ R193, R154, UR10, -R183.reuse ;  /* 0x0000000a9ac17c23 */ /* 0x100fe200080108b7 */
[----:B------:R-:W-:Y:S01]  /*7a50*/  FADD.FTZ R199, R175, R196 ;  /* 0x000000c4afc77221 */ /* 0x000fe20000010000 */
[----:B------:R-:W-:Y:S01]  /*7a60*/  @!P0 STS [R20+0x28800], R6 ;  /* 0x0288000614008388 */ /* 0x000fe20000000800 */
[--C-:B------:R-:W-:Y:S01]  /*7a70*/  FFMA.FTZ R197, R156, UR10, -R183.reuse ;  /* 0x0000000a9cc57c23 */ /* 0x100fe200080108b7 */
[----:B------:R-:W-:Y:S01]  /*7a80*/  FFMA.FTZ R200, R159, UR10, -R183 ;  /* 0x0000000a9fc87c23 */ /* 0x000fe200080108b7 */
[----:B------:R-:W-:Y:S01]  /*7a90*/  FADD.FTZ R152, R172, R199 ;  /* 0x000000c7ac987221 */ /* 0x000fe20000010000 */
[----:B------:R-:W-:Y:S01]  /*7aa0*/  MUFU.EX2 R12, R12 ;  /* 0x0000000c000c7308 */ /* 0x000fe20000000800 */
[--C-:B------:R-:W-:Y:S01]  /*7ab0*/  FFMA.FTZ R199, R158, UR10, -R183.reuse ;  /* 0x0000000a9ec77c23 */ /* 0x100fe200080108b7 */
[----:B------:R-:W-:Y:S01]  /*7ac0*/  F2FP.F16.F32.PACK_AB R158, R175, R170 ;  /* 0x000000aaaf9e723e */ /* 0x000fe200000000ff */
[----:B0-----:R-:W-:Y:S01]  /*7ad0*/  FADD.FTZ R152, R181, R152 ;  /* 0x00000098b5987221 */ /* 0x001fe20000010000 */
[--C-:B------:R-:W-:Y:S01]  /*7ae0*/  FFMA.FTZ R202, R161, UR10, -R183.reuse ;  /* 0x0000000aa1ca7c23 */ /* 0x100fe200080108b7 */
[--C-:B------:R-:W-:Y:S01]  /*7af0*/  FFMA.FTZ R201, R160, UR10, -R183.reuse ;  /* 0x0000000aa0c97c23 */ /* 0x100fe200080108b7 */
[--C-:B------:R-:W-:Y:S01]  /*7b00*/  FFMA.FTZ R204, R163, UR10, -R183.reuse ;  /* 0x0000000aa3cc7c23 */ /* 0x100fe200080108b7 */
[----:B--2---:R-:W-:Y:S01]  /*7b10*/  FADD.FTZ R157, R171, R152 ;  /* 0x00000098ab9d7221 */ /* 0x004fe20000010000 */
[----:B------:R1:W0:Y:S01]  /*7b20*/  MUFU.EX2 R7, R4 ;  /* 0x0000000400077308 */ /* 0x0002220000000800 */
[--C-:B------:R-:W-:Y:S01]  /*7b30*/  FFMA.FTZ R203, R162, UR10, -R183.reuse ;  /* 0x0000000aa2cb7c23 */ /* 0x100fe200080108b7 */
[--C-:B------:R-:W-:Y:S01]  /*7b40*/  FFMA.FTZ R205, R166, UR10, -R183.reuse ;  /* 0x0000000aa6cd7c23 */ /* 0x100fe200080108b7 */
[----:B------:R-:W-:Y:S01]  /*7b50*/  FFMA.FTZ R183, R167, UR10, -R183 ;  /* 0x0000000aa7b77c23 */ /* 0x000fe200080108b7 */
[----:B------:R-:W-:Y:S01]  /*7b60*/  F2FP.F16.F32.PACK_AB R160, R181, R172 ;  /* 0x000000acb5a0723e */ /* 0x000fe200000000ff */
        /* <DEDUP_REMOVED lines=8> */
[----:B---3--:R-:W-:Y:S01]  /*7bf0*/  FADD.FTZ R157, R165, R4 ;  /* 0x00000004a59d7221 */ /* 0x008fe20000010000 */
[-C--:B------:R-:W-:Y:S01]  /*7c00*/  FMUL.FTZ R44, R44, R6.reuse ;  /* 0x000000062c2c7220 */ /* 0x080fe20000410000 */
[-C--:B------:R-:W-:Y:S01]  /*7c10*/  FMUL.FTZ R45, R45, R6.reuse ;  /* 0x000000062d2d7220 */ /* 0x080fe20000410000 */
[----:B------:R-:W1:Y:S01]  /*7c20*/  MUFU.EX2 R155, R153 ;  /* 0x00000099009b7308 */ /* 0x000e620000000800 */
[----:B----4-:R-:W-:Y:S01]  /*7c30*/  FADD.FTZ R4, R194, R157 ;  /* 0x0000009dc2047221 */ /* 0x010fe20000010000 */
[----:B0-----:R-:W-:Y:S01]  /*7c40*/  FFMA.FTZ R170, R7, R5, R12 ;  /* 0x0000000507aa7223 */ /* 0x001fe2000001000c */
[----:B------:R0:W-:Y:S01]  /*7c50*/  @!P0 STS [R20+0x28820], R7 ;  /* 0x0288200714008388 */ /* 0x0001e20000000800 */
[-C--:B------:R-:W-:Y:S01]  /*7c60*/  FMUL.FTZ R48, R48, R6.reuse ;  /* 0x0000000630307220 */ /* 0x080fe20000410000 */
[-C--:B------:R-:W-:Y:S01]  /*7c70*/  FMUL.FTZ R49, R49, R6.reuse ;  /* 0x0000000631317220 */ /* 0x080fe20000410000 */
[-C--:B------:R-:W-:Y:S01]  /*7c80*/  FMUL.FTZ R52, R52, R6.reuse ;  /* 0x0000000634347220 */ /* 0x080fe20000410000 */
[-C--:B------:R-:W-:Y:S01]  /*7c90*/  FMUL.FTZ R53, R53, R6.reuse ;  /* 0x0000000635357220 */ /* 0x080fe20000410000 */
[----:B------:R3:W4:Y:S01]  /*7ca0*/  MUFU.EX2 R196, R164 ;  /* 0x000000a400c47308 */ /* 0x0007220000000800 */
        /* <DEDUP_REMOVED lines=9> */
[----:B---3--:R-:W-:Y:S01]  /*7d40*/  F2FP.F16.F32.PACK_AB R164, R194, R165 ;  /* 0x000000a5c2a4723e */ /* 0x008fe200000000ff */
[-C--:B------:R-:W-:Y:S01]  /*7d50*/  FMUL.FTZ R68, R68, R6.reuse ;  /* 0x0000000644447220 */ /* 0x080fe20000410000 */
[-C--:B------:R-:W-:Y:S01]  /*7d60*/  FMUL.FTZ R69, R69, R6.reuse ;  /* 0x0000000645457220 */ /* 0x080fe20000410000 */
[-C--:B------:R-:W-:Y:S01]  /*7d70*/  FMUL.FTZ R72, R72, R6.reuse ;  /* 0x0000000648487220 */ /* 0x080fe20000410000 */
[-C--:B------:R-:W-:Y:S01]  /*7d80*/  FMUL.FTZ R73, R73, R6.reuse ;  /* 0x0000000649497220 */ /* 0x080fe20000410000 */
[-C--:B------:R-:W-:Y:S01]  /*7d90*/  FMUL.FTZ R76, R76, R6.reuse ;  /* 0x000000064c4c7220 */ /* 0x080fe20000410000 */
[----:B0-----:R-:W0:Y:S01]  /*7da0*/  MUFU.EX2 R20, R195 ;  /* 0x000000c300147308 */ /* 0x001e220000000800 */
[----:B----4-:R-:W-:Y:S01]  /*7db0*/  FADD.FTZ R170, R196, R5 ;  /* 0x00000005c4aa7221 */ /* 0x010fe20000010000 */
        /* <DEDUP_REMOVED lines=48> */
[----:B------:R-:W-:Y:S01]  /*80c0*/  FMUL.FTZ R149, R149, R6 ;  /* 0x0000000695957220 */ /* 0x000fe20000410000 */
[----:B------:R-:W-:Y:S01]  /*80d0*/  F2FP.F16.F32.PACK_AB R152, R180, R15 ;  /* 0x0000000fb498723e */ /* 0x000fe200000000ff */
[----:B------:R-:W-:Y:S01]  /*80e0*/  FMUL.FTZ R26, R26, R7 ;  /* 0x000000071a1a7220 */ /* 0x000fe20000410000 */
[----:B------:R-:W-:Y:S01]  /*80f0*/  F2FP.F16.F32.PACK_AB R154, R176, R177 ;  /* 0x000000b1b09a723e */ /* 0x000fe200000000ff */
[----:B------:R-:W-:Y:S01]  /*8100*/  FMUL.FTZ R27, R27, R7 ;  /* 0x000000071b1b7220 */ /* 0x000fe20000410000 */
[----:B------:R-:W-:Y:S01]  /*8110*/  F2FP.F16.F32.PACK_AB R153, R169, R12 ;  /* 0x0000000ca999723e */ /* 0x000fe200000000ff */
[----:B------:R-:W1:Y:S01]  /*8120*/  MUFU.EX2 R165, R203 ;  /* 0x000000cb00a57308 */ /* 0x000e620000000800 */
[----:B--2---:R-:W-:Y:S01]  /*8130*/  FADD.FTZ R5, R163, R170 ;  /* 0x000000aaa3057221 */ /* 0x004fe20000010000 */
[----:B------:R-:W-:Y:S01]  /*8140*/  F2FP.F16.F32.PACK_AB R155, R196, R155 ;  /* 0x0000009bc49b723e */ /* 0x000fe200000000ff */
[----:B------:R-:W-:Y:S01]  /*8150*/  BAR.SYNC.DEFER_BLOCKING 0xf, 0x100 ;  /* 0x03c4000000007b1d */ /* 0x000fe20000010000 */
[----:B------:R-:W-:Y:S01]  /*8160*/  F2FP.F16.F32.PACK_AB R156, R182, R179 ;  /* 0x000000b3b69c723e */ /* 0x000fe200000000ff */
[----:B------:R-:W-:Y:S01]  /*8170*/  FMUL.FTZ R30, R30, R7 ;  /* 0x000000071e1e7220 */ /* 0x000fe20000410000 */
[----:B------:R-:W-:Y:S01]  /*8180*/  F2FP.F16.F32.PACK_AB R157, R20, R157 ;  /* 0x0000009d149d723e */ /* 0x000fe200000000ff */
[----:B------:R-:W-:Y:S01]  /*8190*/  FMUL.FTZ R31, R31, R7 ;  /* 0x000000071f1f7220 */ /* 0x000fe20000410000 */
[----:B------:R-:W-:Y:S01]  /*81a0*/  F2FP.F16.F32.PACK_AB R159, R198, R159 ;  /* 0x0000009fc69f723e */ /* 0x000fe200000000ff */
[----:B------:R-:W2:Y:S01]  /*81b0*/  MUFU.EX2 R204, R204 ;  /* 0x000000cc00cc7308 */ /* 0x000ea20000000800 */
[----:B0-----:R-:W-:Y:S01]  /*81c0*/  FADD.FTZ R172, R202, R5 ;  /* 0x00000005caac7221 */ /* 0x001fe20000010000 */
[----:B------:R-:W-:Y:S01]  /*81d0*/  F2FP.F16.F32.PACK_AB R162, R174, R171 ;  /* 0x000000abaea2723e */ /* 0x000fe200000000ff */
[----:B------:R-:W-:Y:S01]  /*81e0*/  FMUL.FTZ R34, R34, R7 ;  /* 0x0000000722227220 */ /* 0x000fe20000410000 */
[----:B------:R-:W-:Y:S01]  /*81f0*/  F2FP.F16.F32.PACK_AB R161, R200, R161 ;  /* 0x000000a1c8a1723e */ /* 0x000fe200000000ff */
[----:B------:R-:W-:Y:S01]  /*8200*/  FMUL.FTZ R35, R35, R7 ;  /* 0x0000000723237220 */ /* 0x000fe20000410000 */
[----:B------:R-:W-:Y:S01]  /*8210*/  F2FP.F16.F32.PACK_AB R163, R202, R163 ;  /* 0x000000a3caa3723e */ /* 0x000fe200000000ff */
        /* <DEDUP_REMOVED lines=10> */
[C---:B--2---:R-:W-:Y:S01]  /*82c0*/  FADD.FTZ R6, R204.reuse, R5 ;  /* 0x00000005cc067221 */ /* 0x044fe20000010000 */
[----:B------:R-:W-:Y:S01]  /*82d0*/  F2FP.F16.F32.PACK_AB R165, R204, R165 ;  /* 0x000000a5cca5723e */ /* 0x000fe200000000ff */
[----:B------:R2:W-:Y:S01]  /*82e0*/  STSM.16.M88.4 [R19+0x26800], R152 ;  /* 0x0268009813007844 */ /* 0x0005e20000000200 */
[-C--:B------:R-:W-:Y:S01]  /*82f0*/  FMUL.FTZ R51, R51, R7.reuse ;  /* 0x0000000733337220 */ /* 0x080fe20000410000 */
[-C--:B------:R-:W-:Y:S01]  /*8300*/  FMUL.FTZ R54, R54, R7.reuse ;  /* 0x0000000736367220 */ /* 0x080fe20000410000 */
[-C--:B------:R-:W-:Y:S01]  /*8310*/  FMUL.FTZ R55, R55, R7.reuse ;  /* 0x0000000737377220 */ /* 0x080fe20000410000 */
[----:B------:R2:W-:Y:S01]  /*8320*/  STSM.16.M88.4 [R184], R156 ;  /* 0x0000009cb8007844 */ /* 0x0005e20000000200 */
[----:B------:R-:W3:Y:S01]  /*8330*/  MUFU.EX2 R178, R178 ;  /* 0x000000b200b27308 */ /* 0x000ee20000000800 */
[----:B0-----:R-:W-:Y:S01]  /*8340*/  FADD.FTZ R5, R167, R6 ;  /* 0x00000006a7057221 */ /* 0x001fe20000010000 */
[-C--:B------:R-:W-:Y:S01]  /*8350*/  FMUL.FTZ R58, R58, R7.reuse ;  /* 0x000000073a3a7220 */ /* 0x080fe20000410000 */
[----:B------:R2:W-:Y:S01]  /*8360*/  STSM.16.M88.4 [R22], R160 ;  /* 0x000000a016007844 */ /* 0x0005e20000000200 */
        /* <DEDUP_REMOVED lines=12> */
[----:B------:R-:W-:Y:S01]  /*8430*/  FMUL.FTZ R79, R79, R7 ;  /* 0x000000074f4f7220 */ /* 0x000fe20000410000 */
[C---:B---3--:R-:W-:Y:S01]  /*8440*/  F2FP.F16.F32.PACK_AB R166, R178.reuse, R173 ;  /* 0x000000adb2a6723e */ /* 0x048fe200000000ff */
[----:B------:R-:W-:Y:S01]  /*8450*/  FADD.FTZ R4, R178, R15 ;  /* 0x0000000fb2047221 */ /* 0x000fe20000010000 */
[-C--:B------:R-:W-:Y:S01]  /*8460*/  FMUL.FTZ R82, R82, R7.reuse ;  /* 0x0000000752527220 */ /* 0x080fe20000410000 */
[-C--:B------:R-:W-:Y:S01]  /*8470*/  FMUL.FTZ R83, R83, R7.reuse ;  /* 0x0000000753537220 */ /* 0x080fe20000410000 */
[-C--:B------:R-:W-:Y:S01]  /*8480*/  FMUL.FTZ R86, R86, R7.reuse ;  /* 0x0000000756567220 */ /* 0x080fe20000410000 */
[-C--:B------:R-:W-:Y:S01]  /*8490*/  FMUL.FTZ R87, R87, R7.reuse ;  /* 0x0000000757577220 */ /* 0x080fe20000410000 */
[-C--:B------:R-:W-:Y:S01]  /*84a0*/  FMUL.FTZ R90, R90, R7.reuse ;  /* 0x000000075a5a7220 */ /* 0x080fe20000410000 */
[----:B------:R-:W-:Y:S01]  /*84b0*/  FMUL.FTZ R91, R91, R7 ;  /* 0x000000075b5b7220 */ /* 0x000fe20000410000 */
[C---:B0-----:R-:W-:Y:S01]  /*84c0*/  F2FP.F16.F32.PACK_AB R167, R170.reuse, R167 ;  /* 0x000000a7aaa7723e */ /* 0x041fe200000000ff */
[----:B------:R-:W-:Y:S01]  /*84d0*/  FADD.FTZ R5, R170, R5 ;  /* 0x00000005aa057221 */ /* 0x000fe20000010000 */
[-C--:B------:R-:W-:Y:S01]  /*84e0*/  FMUL.FTZ R94, R94, R7.reuse ;  /* 0x000000075e5e7220 */ /* 0x080fe20000410000 */
[-C--:B------:R-:W-:Y:S01]  /*84f0*/  FMUL.FTZ R95, R95, R7.reuse ;  /* 0x000000075f5f7220 */ /* 0x080fe20000410000 */
[-C--:B------:R-:W-:Y:S01]  /*8500*/  FMUL.FTZ R98, R98, R7.reuse ;  /* 0x0000000762627220 */ /* 0x080fe20000410000 */
[----:B------:R2:W-:Y:S01]  /*8510*/  STSM.16.M88.4 [R23], R164 ;  /* 0x000000a417007844 */ /* 0x0005e20000000200 */
        /* <DEDUP_REMOVED lines=27> */
[----:B--2---:R-:W-:Y:S06]  /*86d0*/  @!P4 BRA `(.L_x_4406) ;  /* 0x000000000004c947 */ /* 0x004fec0003800000 */
[----:B------:R-:W-:Y:S01]  /*86e0*/  BPT.TRAP 0x1 ;  /* 0x000000040000795c */ /* 0x000fe20000300000 */
.L_x_4406:
[----:B------:R0:W1:Y:S01]  /*86f0*/  SYNCS.PHASECHK.TRANS64.TRYWAIT P0, [UR27+0x28c50], R8 ;  /* 0x028c5008ff0075a7 */ /* 0x000062000800015b */
[----:B------:R-:W-:Y:S05]  /*8700*/  @!P4 BRA `(.L_x_4407) ;  /* 0x000000000004c947 */ /* 0x000fea0003800000 */
[----:B------:R-:W-:Y:S01]  /*8710*/  BPT.TRAP 0x1 ;  /* 0x000000040000795c */ /* 0x000fe20000300000 */
.L_x_4407:
[----:B-1----:R-:W-:Y:S05]  /*8720*/  @P0 BRA `(.L_x_4408) ;  /* 0x0000000000080947 */ /* 0x002fea0003800000 */
[----:B------:R-:W1:Y:S02]  /*8730*/  SYNCS.PHASECHK.TRANS64.TRYWAIT P0, [UR27+0x28c50], R8 ;  /* 0x028c5008ff0075a7 */ /* 0x000e64000800015b */
[----:B-1----:R-:W-:Y:S05]  /*8740*/  @!P0 BRA `(.L_x_4409) ;  /* 0x000000d000b08947 */ /* 0x002fea0003800000 */
.L_x_4408:
[----:B------:R-:W-:Y:S01]  /*8750*/  ULEA UR11, UR22, UR45, 0xc ;  /* 0x0000002d160b7291 */ /* 0x000fe2000f8e603f */
[----:B------:R-:W-:Y:S01]  /*8760*/  WARPGROUP.ARRIVE ;  /* 0x00000000000079c5 */ /* 0x000fe20000000000 */
[----:B------:R-:W-:Y:S01]  /*8770*/  UMOV UR7, 0x40000040 ;  /* 0x4000004000077882 */ /* 0x000fe20000000000 */
[----:B------:R-:W-:Y:S01]  /*8780*/  ISETP.LT.AND P0, PT, R10, UR50, PT ;  /* 0x000000320a007c0c */ /* 0x000fe2000bf01270 */
[----:B-1----:R-:W-:Y:S01]  /*8790*/  @!P5 VIADD R21, R21, 0x28c60 ;  /* 0x00028c601515d836 */ /* 0x002fe20000000000 */
[----:B------:R-:W-:Y:S01]  /*87a0*/  UIADD3 UR50, UR50, -0x1, URZ ;  /* 0xffffffff32327890 */ /* 0x000fe2000fffe03f */
[----:B------:R-:W-:Y:S01]  /*87b0*/  IMAD.MOV.U32 R7, RZ, RZ, R168 ;  /* 0x000000ffff077224 */ /* 0x000fe200078e00a8 */
[----:B------:R-:W-:Y:S01]  /*87c0*/  UMOV UR6, UR11 ;  /* 0x0000000b00067c82 */ /* 0x000fe20008000000 */
[----:B------:R-:W-:Y:S01]  /*87d0*/  UMOV UR37, UR22 ;  /* 0x0000001600257c82 */ /* 0x000fe20008000000 */
        /* <DEDUP_REMOVED lines=32> */
[----:B------:R-:W-:Y:S01]  /*89e0*/  IMAD.MOV.U32 R7, RZ, RZ, R168 ;  /* 0x000000ffff077224 */ /* 0x000fe200078e00a8 */
[----:B------:R-:W-:Y:S01]  /*89f0*/  MOV R6, R14 ;  /* 0x0000000e00067202 */ /* 0x000fe20000000f00 */
[----:B------:R-:W-:-:S06]  /*8a00*/  UMOV UR37, UR22 ;  /* 0x0000001600257c82 */ /* 0x000fcc0008000000 */
.L_x_4393:
[----:B------:R-:W2:Y:S01]  /*8a10*/  LDC R12, c[0x0][0x9e4] ;  /* 0x00027900ff0c7b82 */ /* 0x000ea20000000800 */
[----:B------:R-:W-:Y:S01]  /*8a20*/  UIADD3 UR6, UR44, 0x40, -UR40 ;  /* 0x000000402c067890 */ /* 0x000fe2000fffe828 */
[----:B------:R-:W-:-:S03]  /*8a30*/  ULDC UR7, c[0x0][0x9dc] ;  /* 0x0002770000077ab9 */ /* 0x000fc60000000800 */
[----:B------:R-:W-:-:S04]  /*8a40*/  ULEA UR6, UR47, UR6, 0x6 ;  /* 0x000000062f067291 */ /* 0x000fc8000f8e303f */
[----:B------:R-:W-:-:S06]  /*8a50*/  UIADD3 UR7, UR6, -UR7, URZ ;  /* 0x8000000706077290 */ /* 0x000fcc000fffe03f */
[----:B0-----:R-:W-:Y:S01]  /*8a60*/  IMAD.U32 R8, RZ, RZ, UR7 ;  /* 0x00000007ff087e24 */ /* 0x001fe2000f8e00ff */
[----:B--2---:R-:W-:-:S13]  /*8a70*/  ISETP.GE.AND P6, PT, R12, 0x1, PT ;  /* 0x000000010c00780c */ /* 0x004fda0003fc6270 */
[----:B------:R-:W-:Y:S05]  /*8a80*/  @!P6 BRA `(.L_x_4411) ;  /* 0x000000000040e947 */ /* 0x000fea0003800000 */
[----:B------:R-:W-:-:S05]  /*8a90*/  IMAD.U32 R9, RZ, RZ, UR6 ;  /* 0x00000006ff097e24 */ /* 0x000fca000f8e00ff */
        /* <DEDUP_REMOVED lines=9> */
.L_x_4412:
[----:B------:R-:W-:-:S13]  /*8b30*/  ISETP.NE.AND P0, PT, R12, 0x1, PT ;  /* 0x000000010c00780c */ /* 0x000fda0003f05270 */
[----:B------:R-:W0:Y:S02]  /*8b40*/  @P0 LDC.64 R10, c[0x0][0x9e8] ;  /* 0x00027a00ff0a0b82 */ /* 0x000e240000000a00 */
[----:B0-----:R-:W-:-:S05]  /*8b50*/  @P0 IMAD.HI.U32 R10, R9, R10, RZ ;  /* 0x0000000a090a0227 */ /* 0x001fca00078e00ff */
[----:B------:R-:W-:-:S07]  /*8b60*/  @P0 SHF.R.U32.HI R9, RZ, R11, R10 ;  /* 0x0000000bff090219 */ /* 0x000fce000001160a */
.L_x_4413:
[----:B------:R-:W-:-:S05]  /*8b70*/  IMAD R9, R9, R12, RZ ;  /* 0x0000000c09097224 */ /* 0x000fca00078e02ff */
[----:B------:R-:W-:-:S07]  /*8b80*/  VIMNMX R8, R8, R9, !PT ;  /* 0x0000000908087248 */ /* 0x000fce0007fe0100 */
.L_x_4411:
[----:B------:R-:W-:-:S05]  /*8b90*/  VIADD R8, R8, 0x3f ;  /* 0x0000003f08087836 */ /* 0x000fca0000000000 */
[----:B------:R-:W-:-:S04]  /*8ba0*/  SHF.R.S32.HI R9, RZ, 0x1f, R8 ;  /* 0x0000001fff097819 */ /* 0x000fc80000011408 */
[----:B------:R-:W-:-:S04]  /*8bb0*/  LEA.HI R9, R9, R8, RZ, 0x6 ;  /* 0x0000000809097211 */ /* 0x000fc800078f30ff */
[----:B------:R-:W-:-:S04]  /*8bc0*/  SHF.R.S32.HI R9, RZ, 0x6, R9 ;  /* 0x00000006ff097819 */ /* 0x000fc80000011409 */
[----:B------:R-:W-:-:S04]  /*8bd0*/  VIMNMX R8, R186, R9, !PT ;  /* 0x00000009ba087248 */ /* 0x000fc80007fe0100 */
[----:B------:R-:W-:-:S13]  /*8be0*/  ISETP.LE.AND P0, PT, R8, UR50, PT ;  /* 0x0000003208007c0c */ /* 0x000fda000bf03270 */
[----:B------:R-:W-:Y:S05]  /*8bf0*/  @!P0 BRA `(.L_x_4414) ;  /* 0x0000001c00308947 */ /* 0x000fea0003800000 */
[----:B------:R-:W-:Y:S01]  /*8c00*/  IMAD.MOV.U32 R10, RZ, RZ, R7 ;  /* 0x000000ffff0a7224 */ /* 0x000fe200078e0007 */
[----:B------:R-:W-:Y:S01]  /*8c10*/  UMOV UR22, UR37 ;  /* 0x0000002500167c82 */ /* 0x000fe20008000000 */
[----:B------:R-:W-:Y:S01]  /*8c20*/  IMAD.MOV.U32 R15, RZ, RZ, R6 ;  /* 0x000000ffff0f7224 */ /* 0x000fe200078e0006 */
[----:B------:R-:W-:Y:S01]  /*8c30*/  ULDC UR21, c[0x0][0x988] ;  /* 0x0002620000157ab9 */ /* 0x000fe20000000800 */
[----:B------:R-:W-:-:S05]  /*8c40*/  ULDC UR23, c[0x0][0x9d8] ;  /* 0x0002760000177ab9 */ /* 0x000fca0000000800 */
.L_x_4423:
[----:B------:R-:W-:Y:S01]  /*8c50*/  UIADD3 UR37, UR22, 0x1, URZ ;  /* 0x0000000116257890 */ /* 0x000fe2000fffe03f */
[----:B------:R-:W-:Y:S01]  /*8c60*/  MOV R7, UR50 ;  /* 0x0000003200077c02 */ /* 0x000fe20008000f00 */
[----:B------:R-:W-:Y:S02]  /*8c70*/  UIADD3 UR50, UR50, -0x1, URZ ;  /* 0xffffffff32327890 */ /* 0x000fe4000fffe03f */
[----:B------:R-:W-:Y:S01]  /*8c80*/  UISETP.NE.AND UP0, UPT, UR37, 0x2, UPT ;  /* 0x000000022500788c */ /* 0x000fe2000bf05270 */
[----:B------:R-:W-:-:S03]  /*8c90*/  ISETP.GT.AND P0, PT, R7, R8, PT ;  /* 0x000000080700720c */ /* 0x000fc60003f04270 */
[----:B------:R-:W-:Y:S02]  /*8ca0*/  USEL UR6, URZ, 0x1, UP0 ;  /* 0x000000013f067887 */ /* 0x000fe40008000000 */
[----:B------:R-:W-:-:S04]  /*8cb0*/  USEL UR37, UR37, URZ, UP0 ;  /* 0x0000003f25257287 */ /* 0x000fc80008000000 */
[----:B------:R-:W-:Y:S01]  /*8cc0*/  LOP3.LUT R2, R2, UR6, RZ, 0x3c, !PT ;  /* 0x0000000602027c12 */ /* 0x000fe2000f8e3cff */
[----:B012---:R-:W-:Y:S07]  /*8cd0*/  @!P4 BRA `(.L_x_4415) ;  /* 0x000000000004c947 */ /* 0x007fee0003800000 */
[----:B------:R-:W-:Y:S01]  /*8ce0*/  BPT.TRAP 0x1 ;  /* 0x000000040000795c */ /* 0x000fe20000300000 */
.L_x_4415:
[----:B------:R-:W-:Y:S01]  /*8cf0*/  ULEA UR24, UR37, UR38, 0x3 ;  /* 0x0000002625187291 */ /* 0x000fe2000f8e183f */
[----:B------:R-:W-:-:S08]  /*8d00*/  SHF.L.U32 R9, R2, 0x1f, RZ ;  /* 0x0000001f02097819 */ /* 0x000fd000000006ff */
[----:B------:R0:W2:Y:S01]  /*8d10*/  SYNCS.PHASECHK.TRANS64.TRYWAIT P1, [UR24+0x28c30], R9 ;  /* 0x028c3009ff0075a7 */ /* 0x0000a20008020158 */
[----:B------:R-:W-:Y:S05]  /*8d20*/  @!P4 BRA `(.L_x_4416) ;  /* 0x000000000004c947 */ /* 0x000fea0003800000 */
[----:B------:R-:W-:Y:S01]  /*8d30*/  BPT.TRAP 0x1 ;  /* 0x000000040000795c */ /* 0x000fe20000300000 */
.L_x_4416:
[----:B--2---:R-:W-:Y:S05]  /*8d40*/  @P1 BRA `(.L_x_4417) ;  /* 0x0000000000081947 */ /* 0x004fea0003800000 */
[----:B------:R-:W2:Y:S02]  /*8d50*/  SYNCS.PHASECHK.TRANS64.TRYWAIT P1, [UR24+0x28c30], R9 ;  /* 0x028c3009ff0075a7 */ /* 0x000ea40008020158 */
[----:B--2---:R-:W-:Y:S05]  /*8d60*/  @!P1 BRA `(.L_x_4418) ;  /* 0x000000cc003c9947 */ /* 0x004fea0003800000 */
.L_x_4417:
[----:B------:R-:W-:Y:S01]  /*8d70*/  R2UR UR18, R0 ;  /* 0x00000000001272ca */ /* 0x000fe200000e0000 */
[----:B---3--:R-:W-:Y:S01]  /*8d80*/  WARPGROUP.ARRIVE ;  /* 0x00000000000079c5 */ /* 0x008fe20000000000 */
        /* <DEDUP_REMOVED lines=21> */
[----:B------:R-:W-:Y:S01]  /*8ee0*/  FMUL.FTZ R7, R153, UR23 ;  /* 0x0000001799077c20 */ /* 0x000fe20008410000 */
[----:B-1----:R-:W-:Y:S01]  /*8ef0*/  FMUL.FTZ R21, R156, UR23 ;  /* 0x000000179c157c20 */ /* 0x002fe20008410000 */
        /* <DEDUP_REMOVED lines=25> */
[----:B------:R-:W-:-:S02]  /*9090*/  FMUL.FTZ R176, R183, UR23 ;  /* 0x00000017b7b07c20 */ /* 0x000fc40008410000 */
        /* <DEDUP_REMOVED lines=9> */
[----:B---3--:R-:W-:Y:S01]  /*9130*/  FMNMX.FTZ R6, R154, R165, !PT ;  /* 0x000000a59a067209 */ /* 0x008fe20007810000 */
[----:B------:R-:W-:-:S06]  /*9140*/  FMUL.FTZ R165, R180, UR23 ;  /* 0x00000017b4a57c20 */ /* 0x000fcc0008410000 */
        /* <DEDUP_REMOVED lines=19> */
[----:B--2---:R-:W-:Y:S01]  /*9280*/  FMNMX.FTZ R6, R168, R169, !PT ;  /* 0x000000a9a8067209 */ /* 0x004fe20007810000 */
[----:B------:R-:W-:Y:S01]  /*9290*/  FMUL.FTZ R169, R170, UR23 ;  /* 0x00000017aaa97c20 */ /* 0x000fe20008410000 */
[----:B------:R-:W-:Y:S01]  /*92a0*/  FMUL.FTZ R170, R171, UR23 ;  /* 0x00000017abaa7c20 */ /* 0x000fe20008410000 */
[----:B------:R-:W-:Y:S01]  /*92b0*/  FMUL.FTZ R171, R174, UR23 ;  /* 0x00000017aeab7c20 */ /* 0x000fe20008410000 */
[----:B------:R-:W-:Y:S01]  /*92c0*/  FMUL.FTZ R174, R175, UR23 ;  /* 0x00000017afae7c20 */ /* 0x000fe20008410000 */
[----:B------:R-:W2:Y:S02]  /*92d0*/  SHFL.BFLY PT, R173, R6, 0x2, 0x1f ;  /* 0x0c401f0006ad7f89 */ /* 0x000ea400000e0000 */
[----:B------:R-:W4:Y:S01]  /*92e0*/  MUFU.TANH R13, R13 ;  /* 0x0000000d000d7308 */ /* 0x000f220000002400 */
[----:B-1----:R-:W-:-:S07]  /*92f0*/  FMNMX.FTZ R175, R11, R10, !PT ;  /* 0x0000000a0baf7209 */ /* 0x002fce0007810000 */
[----:B------:R-:W1:Y:S08]  /*9300*/  MUFU.TANH R14, R14 ;  /* 0x0000000e000e7308 */ /* 0x000e700000002400 */
[----:B------:R-:W5:Y:S01]  /*9310*/  MUFU.TANH R162, R162 ;  /* 0x000000a200a27308 */ /* 0x000f620000002400 */
[----:B--2---:R-:W-:Y:S01]  /*9320*/  FMNMX.FTZ R180, R6, R173, !PT ;  /* 0x000000ad06b47209 */ /* 0x004fe20007810000 */
[----:B------:R-:W-:-:S06]  /*9330*/  FMUL.FTZ R173, R179, UR23 ;  /* 0x00000017b3ad7c20 */ /* 0x000fcc0008410000 */
[----:B------:R-:W2:Y:S01]  /*9340*/  MUFU.TANH R163, R163 ;  /* 0x000000a300a37308 */ /* 0x000ea20000002400 */
[----:B---3--:R-:W-:Y:S01]  /*9350*/  FMNMX.FTZ R6, R12, R175, !PT ;  /* 0x000000af0c067209 */ /* 0x008fe20007810000 */
[----:B------:R-:W-:Y:S01]  /*9360*/  FMUL.FTZ R175, R182, UR23 ;  /* 0x00000017b6af7c20 */ /* 0x000fe20008410000 */
[----:B------:R-:W3:Y:S02]  /*9370*/  SHFL.BFLY PT, R181, R180, 0x1, 0x1f ;  /* 0x0c201f00b4b57f89 */ /* 0x000ee400000e0000 */
[----:B----4-:R-:W-:-:S03]  /*9380*/  FMNMX.FTZ R177, R13, R6, !PT ;  /* 0x000000060db17209 */ /* 0x010fc60007810000 */
[----:B------:R-:W4:Y:S01]  /*9390*/  MUFU.TANH R166, R166 ;  /* 0x000000a600a67308 */ /* 0x000f220000002400 */
[----:B-1----:R-:W-:-:S04]  /*93a0*/  FMNMX.FTZ R177, R14, R177, !PT ;  /* 0x000000b10eb17209 */ /* 0x002fc80007810000 */
[----:B-----5:R-:W-:-:S03]  /*93b0*/  FMNMX.FTZ R178, R162, R177, !PT ;  /* 0x000000b1a2b27209 */ /* 0x020fc60007810000 */
[----:B------:R-:W1:Y:S01]  /*93c0*/  MUFU.TANH R167, R167 ;  /* 0x000000a700a77308 */ /* 0x000e620000002400 */
[----:B--2---:R-:W-:-:S07]  /*93d0*/  FMNMX.FTZ R177, R163, R178, !PT ;  /* 0x000000b2a3b17209 */ /* 0x004fce0007810000 */
[----:B------:R-:W2:Y:S01]  /*93e0*/  MUFU.TANH R169, R169 ;  /* 0x000000a900a97308 */ /* 0x000ea20000002400 */
[----:B----4-:R-:W-:Y:S02]  /*93f0*/  FMNMX.FTZ R178, R166, R177, !PT ;  /* 0x000000b1a6b27209 */ /* 0x010fe40007810000 */
[----:B---3--:R-:W-:Y:S01]  /*9400*/  FMNMX.FTZ R6, R180, R181, !PT ;  /* 0x000000b5b4067209 */ /* 0x008fe20007810000 */
[----:B------:R-:W-:-:S04]  /*9410*/  IMAD.MOV R181, RZ, RZ, -R18 ;  /* 0x000000ffffb57224 */ /* 0x000fc800078e0a12 */
[----:B------:R-:W3:Y:S01]  /*9420*/  MUFU.TANH R170, R170 ;  /* 0x000000aa00aa7308 */ /* 0x000ee20000002400 */
[----:B-1----:R-:W-:Y:S01]  /*9430*/  FMNMX.FTZ R178, R167, R178, !PT ;  /* 0x000000b2a7b27209 */ /* 0x002fe20007810000 */
[C---:B------:R-:W-:Y:S01]  /*9440*/  FMUL.FTZ R179, R6.reuse, UR10 ;  /* 0x0000000a06b37c20 */ /* 0x040fe20008410000 */
[----:B------:R-:W-:Y:S01]  /*9450*/  FADD.FTZ R15, -R6, R15 ;  /* 0x0000000f060f7221 */ /* 0x000fe20000010100 */
[----:B------:R-:W-:Y:S02]  /*9460*/  ISETP.NE.AND P1, PT, R16, R181, PT ;  /* 0x000000b51000720c */ /* 0x000fe40003f25270 */
[--C-:B------:R-:W-:Y:S01]  /*9470*/  FFMA.FTZ R180, R7, UR10, -R179.reuse ;  /* 0x0000000a07b47c23 */ /* 0x100fe200080108b3 */
[----:B------:R-:W-:Y:S01]  /*9480*/  FMUL.FTZ R15, R15, UR10 ;  /* 0x0000000a0f0f7c20 */ /* 0x000fe20008410000 */
        /* <DEDUP_REMOVED lines=17> */
[----:B-1----:R-:W-:Y:S01]  /*95a0*/  FMNMX.FTZ R177, R171, R178, !PT ;  /* 0x000000b2abb17209 */ /* 0x002fe20007810000 */
[----:B------:R-:W-:-:S06]  /*95b0*/  FFMA.FTZ R168, R168, UR10, -R179 ;  /* 0x0000000aa8a87c23 */ /* 0x000fcc00080108b3 */
[----:B------:R-:W1:Y:S01]  /*95c0*/  MUFU.TANH R173, R173 ;  /* 0x000000ad00ad7308 */ /* 0x000e620000002400 */
[----:B--2---:R-:W-:-:S07]  /*95d0*/  FMNMX.FTZ R7, R174, R177, !PT ;  /* 0x000000b1ae077209 */ /* 0x004fce0007810000 */
[----:B------:R-:W2:Y:S01]  /*95e0*/  MUFU.TANH R175, R175 ;  /* 0x000000af00af7308 */ /* 0x000ea20000002400 */
[----:B---3--:R-:W-:-:S07]  /*95f0*/  FMNMX.FTZ R178, R172, R7, !PT ;  /* 0x00000007acb27209 */ /* 0x008fce0007810000 */
[----:B------:R-:W3:Y:S01]  /*9600*/  MUFU.TANH R176, R176 ;  /* 0x000000b000b07308 */ /* 0x000ee20000002400 */
[----:B-1----:R-:W-:-:S07]  /*9610*/  FMNMX.FTZ R178, R173, R178, !PT ;  /* 0x000000b2adb27209 */ /* 0x002fce0007810000 */
[----:B------:R-:W1:Y:S01]  /*9620*/  MUFU.EX2 R15, R15 ;  /* 0x0000000f000f7308 */ /* 0x000e620000000800 */
[----:B--2---:R-:W-:Y:S01]  /*9630*/  FMNMX.FTZ R7, R175, R178, !PT ;  /* 0x000000b2af077209 */ /* 0x004fe20007810000 */
[----:B------:R-:W-:-:S06]  /*9640*/  FFMA.FTZ R178, R152, UR10, -R179 ;  /* 0x0000000a98b27c23 */ /* 0x000fcc00080108b3 */
[----:B------:R-:W2:Y:S01]  /*9650*/  MUFU.EX2 R20, R20 ;  /* 0x0000001400147308 */ /* 0x000ea20000000800 */
[----:B---3--:R-:W-:-:S05]  /*9660*/  FMNMX.FTZ R7, R176, R7, !PT ;  /* 0x00000007b0077209 */ /* 0x008fca0007810000 */
[----:B------:R-:W3:Y:S02]  /*9670*/  SHFL.BFLY PT, R152, R7, 0x2, 0x1f ;  /* 0x0c401f0007987f89 */ /* 0x000ee400000e0000 */
[----:B------:R4:W5:Y:S01]  /*9680*/  MUFU.EX2 R177, R180 ;  /* 0x000000b400b17308 */ /* 0x0009620000000800 */
[-C--:B-1----:R-:W-:Y:S01]  /*9690*/  FMUL.FTZ R24, R24, R15.reuse ;  /* 0x0000000f18187220 */ /* 0x082fe20000410000 */
[-C--:B------:R-:W-:Y:S01]  /*96a0*/  FMUL.FTZ R25, R25, R15.reuse ;  /* 0x0000000f19197220 */ /* 0x080fe20000410000 */
[-C--:B------:R-:W-:Y:S01]  /*96b0*/  FMUL.FTZ R28, R28, R15.reuse ;  /* 0x0000000f1c1c7220 */ /* 0x080fe20000410000 */
[-C--:B------:R-:W-:Y:S01]  /*96c0*/  FMUL.FTZ R29, R29, R15.reuse ;  /* 0x0000000f1d1d7220 */ /* 0x080fe20000410000 */
[-C--:B------:R-:W-:Y:S01]  /*96d0*/  FMUL.FTZ R32, R32, R15.reuse ;  /* 0x0000000f20207220 */ /* 0x080fe20000410000 */
[-C--:B------:R-:W-:Y:S01]  /*96e0*/  FMUL.FTZ R33, R33, R15.reuse ;  /* 0x0000000f21217220 */ /* 0x080fe20000410000 */
[----:B------:R-:W-:Y:S01]  /*96f0*/  FMUL.FTZ R36, R36, R15 ;  /* 0x0000000f24247220 */ /* 0x000fe20000410000 */
[----:B------:R-:W-:Y:S01]  /*9700*/  MUFU.EX2 R21, R21 ;  /* 0x0000001500157308 */ /* 0x000fe20000000800 */
[----:B----4-:R-:W-:Y:S01]  /*9710*/  FFMA.FTZ R180, R154, UR10, -R179 ;  /* 0x0000000a9ab47c23 */ /* 0x010fe200080108b3 */
[----:B--2---:R-:W-:Y:S01]  /*9720*/  FFMA.FTZ R4, R15, R4, R20 ;  /* 0x000000040f047223 */ /* 0x004fe20000010014 */
[----:B------:R-:W-:-:S02]  /*9730*/  IMAD.U32 R154, RZ, RZ, UR22 ;  /* 0x00000016ff9a7e24 */ /* 0x000fc4000f8e00ff */
[-C--:B------:R-:W-:Y:S01]  /*9740*/  FMUL.FTZ R37, R37, R15.reuse ;  /* 0x0000000f25257220 */ /* 0x080fe20000410000 */
[-C--:B------:R-:W-:Y:S01]  /*9750*/  FMUL.FTZ R40, R40, R15.reuse ;  /* 0x0000000f28287220 */ /* 0x080fe20000410000 */
[-C--:B------:R-:W-:Y:S01]  /*9760*/  FMUL.FTZ R41, R41, R15.reuse ;  /* 0x0000000f29297220 */ /* 0x080fe20000410000 */
[----:B------:R-:W-:Y:S01]  /*9770*/  @!P1 IMAD R154, R154, 0x40, R17 ;  /* 0x000000409a9a9824 */ /* 0x000fe200078e0211 */
[----:B------:R-:W-:Y:S01]  /*9780*/  MUFU.EX2 R178, R178 ;  /* 0x000000b200b27308 */ /* 0x000fe20000000800 */
[----:B-----5:R-:W-:Y:S01]  /*9790*/  FADD.FTZ R4, R177, R4 ;  /* 0x00000004b1047221 */ /* 0x020fe20000010000 */
[-C--:B------:R-:W-:Y:S01]  /*97a0*/  FMUL.FTZ R44, R44, R15.reuse ;  /* 0x0000000f2c2c7220 */ /* 0x080fe20000410000 */
[-C--:B------:R-:W-:Y:S01]  /*97b0*/  FMUL.FTZ R45, R45, R15.reuse ;  /* 0x0000000f2d2d7220 */ /* 0x080fe20000410000 */
[----:B------:R-:W-:Y:S01]  /*97c0*/  @!P1 LEA R154, R154, UR38, 0x2 ;  /* 0x000000269a9a9c11 */ /* 0x000fe2000f8e10ff */
[-C--:B------:R-:W-:Y:S01]  /*97d0*/  FMUL.FTZ R48, R48, R15.reuse ;  /* 0x0000000f30307220 */ /* 0x080fe20000410000 */
[----:B---3--:R-:W-:Y:S01]  /*97e0*/  FMNMX.FTZ R152, R7, R152, !PT ;  /* 0x0000009807987209 */ /* 0x008fe20007810000 */
        /* <DEDUP_REMOVED lines=42> */
[--C-:B------:R-:W-:Y:S01]  /*9a90*/  FFMA.FTZ R202, R170, UR10, -R156.reuse ;  /* 0x0000000aaaca7c23 */ /* 0x100fe2000801089c */
[----:B------:R-:W1:Y:S01]  /*9aa0*/  MUFU.EX2 R10, R10 ;  /* 0x0000000a000a7308 */ /* 0x000e620000000800 */
[----:B------:R-:W-:Y:S01]  /*9ab0*/  FFMA.FTZ R179, R162, UR10, -R156 ;  /* 0x0000000aa2b37c23 */ /* 0x000fe2000801089c */
[----:B------:R-:W-:-:S02]  /*9ac0*/  IMAD.U32 R170, RZ, RZ, UR24 ;  /* 0x00000018ffaa7e24 */ /* 0x000fc4000f8e00ff */
[--C-:B------:R-:W-:Y:S01]  /*9ad0*/  FFMA.FTZ R198, R163, UR10, -R156.reuse ;  /* 0x0000000aa3c67c23 */ /* 0x100fe2000801089c */
[--C-:B------:R-:W-:Y:S01]  /*9ae0*/  FFMA.FTZ R200, R167, UR10, -R156.reuse ;  /* 0x0000000aa7c87c23 */ /* 0x100fe2000801089c */
[--C-:B------:R-:W-:Y:S01]  /*9af0*/  FFMA.FTZ R173, R173, UR10, -R156.reuse ;  /* 0x0000000aadad7c23 */ /* 0x100fe2000801089c */
[----:B------:R-:W-:Y:S02]  /*9b00*/  @!P5 VIADD R152, R170, 0x28c40 ;  /* 0x00028c40aa98d836 */ /* 0x000fe40000000000 */
[--C-:B------:R-:W-:Y:S01]  /*9b10*/  FFMA.FTZ R167, R169, UR10, -R156.reuse ;  /* 0x0000000aa9a77c23 */ /* 0x100fe2000801089c */
[----:B------:R-:W2:Y:S01]  /*9b20*/  MUFU.EX2 R11, R11 ;  /* 0x0000000b000b7308 */ /* 0x000ea20000000800 */
[--C-:B------:R-:W-:Y:S01]  /*9b30*/  FFMA.FTZ R169, R171, UR10, -R156.reuse ;  /* 0x0000000aaba97c23 */ /* 0x100fe2000801089c */
[--C-:B------:R-:W-:Y:S01]  /*9b40*/  FFMA.FTZ R163, R166, UR10, -R156.reuse ;  /* 0x0000000aa6a37c23 */ /* 0x100fe2000801089c */
[----:B------:R-:W-:Y:S01]  /*9b50*/  FFMA.FTZ R171, R172, UR10, -R156 ;  /* 0x0000000aacab7c23 */ /* 0x000fe2000801089c */
[----:B------:R-:W-:Y:S01]  /*9b60*/  @!P5 PRMT R152, RZ, 0x654, R152 ;  /* 0x00000654ff98d816 */ /* 0x000fe20000000098 */
[--C-:B------:R-:W-:Y:S01]  /*9b70*/  FFMA.FTZ R174, R174, UR10, -R156.reuse ;  /* 0x0000000aaeae7c23 */ /* 0x100fe2000801089c */
[--C-:B------:R-:W-:Y:S01]  /*9b80*/  FFMA.FTZ R175, R175, UR10, -R156.reuse ;  /* 0x0000000aafaf7c23 */ /* 0x100fe2000801089c */
[----:B------:R-:W-:Y:S01]  /*9b90*/  FFMA.FTZ R176, R176, UR10, -R156 ;  /* 0x0000000ab0b07c23 */ /* 0x000fe2000801089c */
[----:B------:R-:W3:Y:S01]  /*9ba0*/  MUFU.EX2 R12, R12 ;  /* 0x0000000c000c7308 */ /* 0x000ee20000000800 */
[----:B------:R4:W-:Y:S01]  /*9bb0*/  @!P5 SYNCS.ARRIVE.TRANS64.RED.A1T0 RZ, [R152+URZ], RZ ;  /* 0x000000ff98ffd9a7 */ /* 0x0009e2000810043f */
[----:B------:R-:W-:Y:S01]  /*9bc0*/  @!P1 STS [R154+0x28800], R15 ;  /* 0x0288000f9a009388 */ /* 0x000fe20000000800 */
[-C--:B------:R-:W-:Y:S01]  /*9bd0*/  FMUL.FTZ R105, R105, R15.reuse ;  /* 0x0000000f69697220 */ /* 0x080fe20000410000 */
[-C--:B------:R-:W-:Y:S01]  /*9be0*/  FMUL.FTZ R108, R108, R15.reuse ;  /* 0x0000000f6c6c7220 */ /* 0x080fe20000410000 */
[-C--:B------:R-:W-:Y:S01]  /*9bf0*/  FMUL.FTZ R109, R109, R15.reuse ;  /* 0x0000000f6d6d7220 */ /* 0x080fe20000410000 */
[----:B-1----:R1:W-:Y:S01]  /*9c00*/  @!P1 STS [R154+0x28820], R10 ;  /* 0x0288200a9a009388 */ /* 0x0023e20000000800 */
[----:B------:R-:W-:Y:S01]  /*9c10*/  FMUL.FTZ R112, R112, R15 ;  /* 0x0000000f70707220 */ /* 0x000fe20000410000 */
[----:B------:R-:W5:Y:S01]  /*9c20*/  MUFU.EX2 R13, R13 ;  /* 0x0000000d000d7308 */ /* 0x000f620000000800 */
[----:B--2---:R-:W-:Y:S01]  /*9c30*/  FFMA.FTZ R5, R10, R5, R11 ;  /* 0x000000050a057223 */ /* 0x004fe2000001000b */
        /* <DEDUP_REMOVED lines=20> */
[----:B------:R-:W-:Y:S01]  /*9d80*/  FMUL.FTZ R149, R149, R15 ;  /* 0x0000000f95957220 */ /* 0x000fe20000410000 */
[----:B------:R-:W-:Y:S01]  /*9d90*/  F2FP.F16.F32.PACK_AB R156, R180, R153 ;  /* 0x00000099b49c723e */ /* 0x000fe200000000ff */
[----:B------:R4:W-:Y:S01]  /*9da0*/  MUFU.EX2 R172, R173 ;  /* 0x000000ad00ac7308 */ /* 0x0009e20000000800 */
[----:B------:R-:W-:Y:S01]  /*9db0*/  F2FP.F16.F32.PACK_AB R158, R182, R155 ;  /* 0x0000009bb69e723e */ /* 0x000fe200000000ff */
[-C--:B------:R-:W-:Y:S01]  /*9dc0*/  FMUL.FTZ R26, R26, R10.reuse ;  /* 0x0000000a1a1a7220 */ /* 0x080fe20000410000 */
[----:B-1----:R-:W-:Y:S01]  /*9dd0*/  F2FP.F16.F32.PACK_AB R154, R178, R21 ;  /* 0x00000015b29a723e */ /* 0x002fe200000000ff */
[-C--:B------:R-:W-:Y:S01]  /*9de0*/  FMUL.FTZ R27, R27, R10.reuse ;  /* 0x0000000a1b1b7220 */ /* 0x080fe20000410000 */
[-C--:B------:R-:W-:Y:S01]  /*9df0*/  FMUL.FTZ R30, R30, R10.reuse ;  /* 0x0000000a1e1e7220 */ /* 0x080fe20000410000 */
[-C--:B------:R-:W-:Y:S01]  /*9e00*/  FMUL.FTZ R31, R31, R10.reuse ;  /* 0x0000000a1f1f7220 */ /* 0x080fe20000410000 */
[-C--:B------:R-:W-:Y:S01]  /*9e10*/  FMUL.FTZ R34, R34, R10.reuse ;  /* 0x0000000a22227220 */ /* 0x080fe20000410000 */
[----:B------:R-:W1:Y:S01]  /*9e20*/  MUFU.EX2 R198, R198 ;  /* 0x000000c600c67308 */ /* 0x000e620000000800 */
[----:B----4-:R-:W-:Y:S01]  /*9e30*/  FADD.FTZ R173, R21, R4 ;  /* 0x0000000415ad7221 */ /* 0x010fe20000010000 */
[----:B---3--:R-:W-:Y:S01]  /*9e40*/  FADD.FTZ R4, R12, R5 ;  /* 0x000000050c047221 */ /* 0x008fe20000010000 */
[-C--:B------:R-:W-:Y:S01]  /*9e50*/  FMUL.FTZ R35, R35, R10.reuse ;  /* 0x0000000a23237220 */ /* 0x080fe20000410000 */
[-C--:B------:R-:W-:Y:S01]  /*9e60*/  FMUL.FTZ R38, R38, R10.reuse ;  /* 0x0000000a26267220 */ /* 0x080fe20000410000 */
[----:B------:R-:W-:Y:S01]  /*9e70*/  FADD.FTZ R152, R178, R173 ;  /* 0x000000adb2987221 */ /* 0x000fe20000010000 */
[----:B-----5:R-:W-:Y:S01]  /*9e80*/  FADD.FTZ R5, R13, R4 ;  /* 0x000000040d057221 */ /* 0x020fe20000010000 */
[-C--:B------:R-:W-:Y:S01]  /*9e90*/  FMUL.FTZ R39, R39, R10.reuse ;  /* 0x0000000a27277220 */ /* 0x080fe20000410000 */
[----:B------:R-:W3:Y:S01]  /*9ea0*/  MUFU.EX2 R163, R163 ;  /* 0x000000a300a37308 */ /* 0x000ee20000000800 */
[----:B------:R-:W-:Y:S01]  /*9eb0*/  FADD.FTZ R173, R153, R152 ;  /* 0x0000009899ad7221 */ /* 0x000fe20000010000 */
[----:B--2---:R-:W-:Y:S01]  /*9ec0*/  FADD.FTZ R4, R14, R5 ;  /* 0x000000050e047221 */ /* 0x004fe20000010000 */
[----:B------:R-:W-:Y:S01]  /*9ed0*/  F2FP.F16.F32.PACK_AB R153, R12, R11 ;  /* 0x0000000b0c99723e */ /* 0x000fe200000000ff */
[-C--:B------:R-:W-:Y:S01]  /*9ee0*/  FMUL.FTZ R42, R42, R10.reuse ;  /* 0x0000000a2a2a7220 */ /* 0x080fe20000410000 */
[----:B------:R-:W-:Y:S01]  /*9ef0*/  FADD.FTZ R152, R180, R173 ;  /* 0x000000adb4987221 */ /* 0x000fe20000010000 */
[----:B0-----:R-:W-:Y:S01]  /*9f00*/  FADD.FTZ R5, R179, R4 ;  /* 0x00000004b3057221 */ /* 0x001fe20000010000 */
[-C--:B------:R-:W-:Y:S01]  /*9f10*/  FMUL.FTZ R43, R43, R10.reuse ;  /* 0x0000000a2b2b7220 */ /* 0x080fe20000410000 */
[----:B------:R-:W0:Y:S01]  /*9f20*/  MUFU.EX2 R200, R200 ;  /* 0x000000c800c87308 */ /* 0x000e220000000800 */
[----:B------:R-:W-:Y:S01]  /*9f30*/  FADD.FTZ R173, R155, R152 ;  /* 0x000000989bad7221 */ /* 0x000fe20000010000 */
[----:B-1----:R-:W-:Y:S01]  /*9f40*/  FADD.FTZ R4, R198, R5 ;  /* 0x00000005c6047221 */ /* 0x002fe20000010000 */
[----:B------:R-:W-:Y:S01]  /*9f50*/  F2FP.F16.F32.PACK_AB R155, R14, R13 ;  /* 0x0000000d0e9b723e */ /* 0x000fe200000000ff */
[-C--:B------:R-:W-:Y:S01]  /*9f60*/  FMUL.FTZ R46, R46, R10.reuse ;  /* 0x0000000a2e2e7220 */ /* 0x080fe20000410000 */
[----:B------:R-:W-:Y:S01]  /*9f70*/  FADD.FTZ R152, R182, R173 ;  /* 0x000000adb6987221 */ /* 0x000fe20000010000 */
[-C--:B------:R-:W-:Y:S01]  /*9f80*/  FMUL.FTZ R47, R47, R10.reuse ;  /* 0x0000000a2f2f7220 */ /* 0x080fe20000410000 */
[-C--:B------:R-:W-:Y:S01]  /*9f90*/  FMUL.FTZ R50, R50, R10.reuse ;  /* 0x0000000a32327220 */ /* 0x080fe20000410000 */
[----:B------:R-:W1:Y:S01]  /*9fa0*/  MUFU.EX2 R194, R194 ;  /* 0x000000c200c27308 */ /* 0x000e620000000800 */
[----:B---3--:R-:W-:Y:S01]  /*9fb0*/  FADD.FTZ R5, R163, R4 ;  /* 0x00000004a3057221 */ /* 0x008fe20000010000 */
[----:B------:R-:W-:Y:S01]  /*9fc0*/  FADD.FTZ R173, R157, R152 ;  /* 0x000000989dad7221 */ /* 0x000fe20000010000 */
        /* <DEDUP_REMOVED lines=30> */
[----:B0-----:R-:W-:Y:S01]  /*a1b0*/  FADD.FTZ R173, R159, R152 ;  /* 0x000000989fad7221 */ /* 0x001fe20000010000 */
[----:B------:R-:W-:Y:S01]  /*a1c0*/  F2FP.F16.F32.PACK_AB R152, R177, R20 ;  /* 0x00000014b198723e */ /* 0x000fe200000000ff */
[----:B------:R-:W-:Y:S01]  /*a1d0*/  BAR.SYNC.DEFER_BLOCKING 0xf, 0x100 ;  /* 0x03c4000000007b1d */ /* 0x000fe20000010000 */
        /* <DEDUP_REMOVED lines=16> */
[-C--:B------:R-:W-:Y:S01]  /*a2e0*/  FMUL.FTZ R115, R115, R10.reuse ;  /* 0x0000000a73737220 */ /* 0x080fe20000410000 */
[----:B------:R-:W-:Y:S01]  /*a2f0*/  F2FP.F16.F32.PACK_AB R159, R200, R163 ;  /* 0x000000a3c89f723e */ /* 0x000fe200000000ff */
[-C--:B------:R-:W-:Y:S01]  /*a300*/  FMUL.FTZ R118, R118, R10.reuse ;  /* 0x0000000a76767220 */ /* 0x080fe20000410000 */
[-C--:B------:R-:W-:Y:S01]  /*a310*/  FMUL.FTZ R119, R119, R10.reuse ;  /* 0x0000000a77777220 */ /* 0x080fe20000410000 */
[-C--:B------:R-:W-:Y:S01]  /*a320*/  FMUL.FTZ R122, R122, R10.reuse ;  /* 0x0000000a7a7a7220 */ /* 0x080fe20000410000 */
[----:B------:R-:W2:Y:S01]  /*a330*/  MUFU.EX2 R174, R174 ;  /* 0x000000ae00ae7308 */ /* 0x000ea20000000800 */
[----:B0-----:R-:W-:Y:S01]  /*a340*/  FADD.FTZ R5, R169, R4 ;  /* 0x00000004a9057221 */ /* 0x001fe20000010000 */
[----:B------:R0:W-:Y:S01]  /*a350*/  STSM.16.M88.4 [R19+0x26800], R152 ;  /* 0x0268009813007844 */ /* 0x0001e20000000200 */
[-C--:B------:R-:W-:Y:S01]  /*a360*/  FMUL.FTZ R123, R123, R10.reuse ;  /* 0x0000000a7b7b7220 */ /* 0x080fe20000410000 */
[-C--:B------:R-:W-:Y:S01]  /*a370*/  FMUL.FTZ R126, R126, R10.reuse ;  /* 0x0000000a7e7e7220 */ /* 0x080fe20000410000 */
[-C--:B------:R-:W-:Y:S01]  /*a380*/  FMUL.FTZ R127, R127, R10.reuse ;  /* 0x0000000a7f7f7220 */ /* 0x080fe20000410000 */
[----:B------:R0:W-:Y:S01]  /*a390*/  STSM.16.M88.4 [R184], R156 ;  /* 0x0000009cb8007844 */ /* 0x0001e20000000200 */
        /* <DEDUP_REMOVED lines=13> */
[-C--:B------:R-:W-:Y:S01]  /*a470*/  FMUL.FTZ R146, R146, R10.reuse ;  /* 0x0000000a92927220 */ /* 0x080fe20000410000 */
[-C--:B------:R-:W-:Y:S01]  /*a480*/  FMUL.FTZ R147, R147, R10.reuse ;  /* 0x0000000a93937220 */ /* 0x080fe20000410000 */
[-C--:B------:R-:W-:Y:S01]  /*a490*/  FMUL.FTZ R150, R150, R10.reuse ;  /* 0x0000000a96967220 */ /* 0x080fe20000410000 */
[----:B------:R-:W-:Y:S01]  /*a4a0*/  FMUL.FTZ R151, R151, R10 ;  /* 0x0000000a97977220 */ /* 0x000fe20000410000 */
[----:B------:R-:W2:Y:S01]  /*a4b0*/  MUFU.EX2 R165, R165 ;  /* 0x000000a500a57308 */ /* 0x000ea20000000800 */
[C---:B---3--:R-:W-:Y:S01]  /*a4c0*/  FADD.FTZ R20, R164.reuse, R15 ;  /* 0x0000000fa4147221 */ /* 0x048fe20000010000 */
[----:B------:R-:W-:-:S02]  /*a4d0*/  F2FP.F16.F32.PACK_AB R164, R164, R161 ;  /* 0x000000a1a4a4723e */ /* 0x000fc400000000ff */
[----:B------:R-:W-:-:S04]  /*a4e0*/  F2FP.F16.F32.PACK_AB R161, R202, R167 ;  /* 0x000000a7caa1723e */ /* 0x000fc800000000ff */
[----:B------:R-:W3:Y:S01]  /*a4f0*/  MUFU.EX2 R168, R168 ;  /* 0x000000a800a87308 */ /* 0x000ee20000000800 */
[----:B-1----:R-:W-:Y:S01]  /*a500*/  FADD.FTZ R5, R171, R4 ;  /* 0x00000004ab057221 */ /* 0x002fe20000010000 */
[----:B------:R0:W-:Y:S03]  /*a510*/  STSM.16.M88.4 [R22], R160 ;  /* 0x000000a016007844 */ /* 0x0001e60000000200 */
[----:B------:R-:W-:-:S03]  /*a520*/  FADD.FTZ R12, R172, R5 ;  /* 0x00000005ac0c7221 */ /* 0x000fc60000010000 */
[----:B------:R-:W1:Y:S01]  /*a530*/  MUFU.EX2 R175, R175 ;  /* 0x000000af00af7308 */ /* 0x000e620000000800 */
[----:B--2---:R-:W-:-:S07]  /*a540*/  FADD.FTZ R15, R165, R20 ;  /* 0x00000014a50f7221 */ /* 0x004fce0000010000 */
[----:B------:R-:W2:Y:S01]  /*a550*/  MUFU.EX2 R176, R176 ;  /* 0x000000b000b07308 */ /* 0x000ea20000000800 */
[C---:B---3--:R-:W-:Y:S01]  /*a560*/  F2FP.F16.F32.PACK_AB R166, R168.reuse, R165 ;  /* 0x000000a5a8a6723e */ /* 0x048fe200000000ff */
[----:B------:R-:W-:Y:S01]  /*a570*/  FADD.FTZ R4, R168, R15 ;  /* 0x0000000fa8047221 */ /* 0x000fe20000010000 */
[----:B------:R-:W-:Y:S01]  /*a580*/  F2FP.F16.F32.PACK_AB R165, R172, R171 ;  /* 0x000000abaca5723e */ /* 0x000fe200000000ff */
[----:B-1----:R-:W-:Y:S01]  /*a590*/  FADD.FTZ R5, R175, R12 ;  /* 0x0000000caf057221 */ /* 0x002fe20000010000 */
[----:B--2---:R-:W-:-:S03]  /*a5a0*/  F2FP.F16.F32.PACK_AB R167, R176, R175 ;  /* 0x000000afb0a7723e */ /* 0x004fc600000000ff */
[----:B------:R-:W-:Y:S02]  /*a5b0*/  FADD.FTZ R5, R176, R5 ;  /* 0x00000005b0057221 */ /* 0x000fe40000010000 */
[----:B------:R0:W-:Y:S01]  /*a5c0*/  STSM.16.M88.4 [R23], R164 ;  /* 0x000000a417007844 */ /* 0x0001e20000000200 */
[----:B------:R-:W-:Y:S05]  /*a5d0*/  @!P4 BRA `(.L_x_4419) ;  /* 0x000000000004c947 */ /* 0x000fea0003800000 */
[----:B------:R-:W-:Y:S01]  /*a5e0*/  BPT.TRAP 0x1 ;  /* 0x000000040000795c */ /* 0x000fe20000300000 */
.L_x_4419:
[----:B------:R1:W2:Y:S01]  /*a5f0*/  SYNCS.PHASECHK.TRANS64.TRYWAIT P1, [UR24+0x28c50], R9 ;  /* 0x028c5009ff0075a7 */ /* 0x0002a20008020158 */
[----:B------:R-:W-:Y:S05]  /*a600*/  @!P4 BRA `(.L_x_4420) ;  /* 0x000000000004c947 */ /* 0x000fea0003800000 */
[----:B------:R-:W-:Y:S01]  /*a610*/  BPT.TRAP 0x1 ;  /* 0x000000040000795c */ /* 0x000fe20000300000 */
.L_x_4420:
[----:B--2---:R-:W-:Y:S05]  /*a620*/  @P1 BRA `(.L_x_4421) ;  /* 0x0000000000081947 */ /* 0x004fea0003800000 */
[----:B------:R-:W2:Y:S02]  /*a630*/  SYNCS.PHASECHK.TRANS64.TRYWAIT P1, [UR24+0x28c50], R9 ;  /* 0x028c5009ff0075a7 */ /* 0x000ea40008020158 */
[----:B--2---:R-:W-:Y:S05]  /*a640*/  @!P1 BRA `(.L_x_4422) ;  /* 0x000000b4001c9947 */ /* 0x004fea0003800000 */
.L_x_4421:
[----:B------:R-:W-:Y:S01]  /*a650*/  ULEA UR11, UR37, UR45, 0xc ;  /* 0x0000002d250b7291 */ /* 0x000fe2000f8e603f */
[----:B------:R-:W-:Y:S01]  /*a660*/  WARPGROUP.ARRIVE ;  /* 0x00000000000079c5 */ /* 0x000fe20000000000 */
[----:B------:R-:W-:Y:S01]  /*a670*/  UMOV UR7, 0x40000040 ;  /* 0x4000004000077882 */ /* 0x000fe20000000000 */
[----:B--2---:R-:W-:Y:S01]  /*a680*/  @!P5 IADD3 R170, R170, 0x28c60, RZ ;  /* 0x00028c60aaaad810 */ /* 0x004fe20007ffe0ff */
        /* <DEDUP_REMOVED lines=35> */
.L_x_4414:
[----:B------:R-:W-:-:S13]  /*a8c0*/  ISETP.LE.AND P0, PT, R186, UR50, PT ;  /* 0x00000032ba007c0c */ /* 0x000fda000bf03270 */
[----:B------:R-:W-:Y:S05]  /*a8d0*/  @!P0 BRA `(.L_x_4424) ;  /* 0x0000002400d08947 */ /* 0x000fea0003800000 */
[----:B------:R-:W-:Y:S01]  /*a8e0*/  UIADD3 UR6, UR44, -UR40, URZ ;  /* 0x800000282c067290 */ /* 0x000fe2000fffe03f */
[----:B------:R-:W-:Y:S01]  /*a8f0*/  IMAD.MOV.U32 R12, RZ, RZ, R7 ;  /* 0x000000ffff0c7224 */ /* 0x000fe200078e0007 */
[----:B------:R-:W-:Y:S01]  /*a900*/  UMOV UR22, UR37 ;  /* 0x0000002500167c82 */ /* 0x000fe20008000000 */
[----:B------:R-:W-:Y:S01]  /*a910*/  IMAD.MOV.U32 R10, RZ, RZ, R6 ;  /* 0x000000ffff0a7224 */ /* 0x000fe200078e0006 */
[----:B------:R-:W-:Y:S01]  /*a920*/  ULDC UR23, c[0x0][0x9e4] ;  /* 0x0002790000177ab9 */ /* 0x000fe20000000800 */
[----:B------:R-:W-:Y:S01]  /*a930*/  ULDC UR21, c[0x0][0x988] ;  /* 0x0002620000157ab9 */ /* 0x000fe20000000800 */
[----:B------:R-:W-:Y:S01]  /*a940*/  IMAD.U32 R8, RZ, RZ, UR6 ;  /* 0x00000006ff087e24 */ /* 0x000fe2000f8e00ff */
[----:B------:R-:W-:Y:S01]  /*a950*/  IADD3 R11, R3, UR6, RZ ;  /* 0x00000006030b7c10 */ /* 0x000fe2000fffe0ff */
[----:B------:R-:W-:Y:S01]  /*a960*/  ULDC UR24, c[0x0][0x9d8] ;  /* 0x0002760000187ab9 */ /* 0x000fe20000000800 */
[----:B------:R-:W-:Y:S02]  /*a970*/  ULDC UR25, c[0x0][0x9e0] ;  /* 0x0002780000197ab9 */ /* 0x000fe40000000800 */
[----:B------:R-:W-:-:S04]  /*a980*/  IADD3 R13, R8, 0x8, R3 ;  /* 0x00000008080d7810 */ /* 0x000fc80007ffe003 */
[----:B-1----:R-:W-:-:S07]  /*a990*/  LOP3.LUT R9, RZ, R13, RZ, 0x33, !PT ;  /* 0x0000000dff097212 */ /* 0x002fce00078e33ff */
.L_x_4441:
[----:B------:R-:W-:-:S04]  /*a9a0*/  UIADD3 UR37, UR22, 0x1, URZ ;  /* 0x0000000116257890 */ /* 0x000fc8000fffe03f */
[----:B------:R-:W-:-:S04]  /*a9b0*/  UISETP.NE.AND UP0, UPT, UR37, 0x2, UPT ;  /* 0x000000022500788c */ /* 0x000fc8000bf05270 */
[----:B------:R-:W-:Y:S02]  /*a9c0*/  USEL UR6, URZ, 0x1, UP0 ;  /* 0x000000013f067887 */ /* 0x000fe40008000000 */
[----:B------:R-:W-:-:S04]  /*a9d0*/  USEL UR37, UR37, URZ, UP0 ;  /* 0x0000003f25257287 */ /* 0x000fc80008000000 */
[----:B------:R-:W-:Y:S01]  /*a9e0*/  LOP3.LUT R2, R2, UR6, RZ, 0x3c, !PT ;  /* 0x0000000602027c12 */ /* 0x000fe2000f8e3cff */
[----:B-1--4-:R-:W-:Y:S07]  /*a9f0*/  @!P4 BRA `(.L_x_4425) ;  /* 0x000000000004c947 */ /* 0x012fee0003800000 */
[----:B------:R-:W-:Y:S01]  /*aa00*/  BPT.TRAP 0x1 ;  /* 0x000000040000795c */ /* 0x000fe20000300000 */
.L_x_4425:
[----:B------:R-:W-:Y:S01]  /*aa10*/  ULEA UR26, UR37, UR38, 0x3 ;  /* 0x00000026251a7291 */ /* 0x000fe2000f8e183f */
[----:B------:R-:W-:-:S08]  /*aa20*/  SHF.L.U32 R8, R2, 0x1f, RZ ;  /* 0x0000001f02087819 */ /* 0x000fd000000006ff */
[----:B------:R1:W4:Y:S01]  /*aa30*/  SYNCS.PHASECHK.TRANS64.TRYWAIT P0, [UR26+0x28c30], R8 ;  /* 0x028c3008ff0075a7 */ /* 0x000322000800015a */
[----:B------:R-:W-:Y:S05]  /*aa40*/  @!P4 BRA `(.L_x_4426) ;  /* 0x000000000004c947 */ /* 0x000fea0003800000 */
[----:B------:R-:W-:Y:S01]  /*aa50*/  BPT.TRAP 0x1 ;  /* 0x000000040000795c */ /* 0x000fe20000300000 */
.L_x_4426:
[----:B----4-:R-:W-:Y:S05]  /*aa60*/  @P0 BRA `(.L_x_4427) ;  /* 0x0000000000080947 */ /* 0x010fea0003800000 */
[----:B------:R-:W4:Y:S02]  /*aa70*/  SYNCS.PHASECHK.TRANS64.TRYWAIT P0, [UR26+0x28c30], R8 ;  /* 0x028c3008ff0075a7 */ /* 0x000f24000800015a */
[----:B----4-:R-:W-:Y:S05]  /*aa80*/  @!P0 BRA `(.L_x_4428) ;  /* 0x000000b000208947 */ /* 0x010fea0003800000 */
.L_x_4427:
[----:B------:R-:W-:Y:S01]  /*aa90*/  R2UR UR18, R0 ;  /* 0x00000000001272ca */ /* 0x000fe200000e0000 */
[----:B0-23--:R-:W-:Y:S01]  /*aaa0*/  WARPGROUP.ARRIVE ;  /* 0x00000000000079c5 */ /* 0x00dfe20000000000 */
[----:B------:R-:W-:Y:S01]  /*aab0*/  UMOV UR19, 0x40000040 ;  /* 0x4000004000137882 */ /* 0x000fe20000000000 */
[----:B------:R-:W-:Y:S01]  /*aac0*/  UMOV UR7, 0x40000040 ;  /* 0x4000004000077882 */ /* 0x000fe20000000000 */
[----:B------:R-:W-:Y:S01]  /*aad0*/  UMOV UR11, 0x40000040 ;  /* 0x40000040000b7882 */ /* 0x000fe20000000000 */
[----:B------:R-:W-:Y:S01]  /*aae0*/  UMOV UR15, 0x40000040 ;  /* 0x40000040000f7882 */ /* 0x000fe20000000000 */
[----:B------:R-:W-:Y:S02]  /*aaf0*/  IMAD.U32 R15, RZ, RZ, UR26 ;  /* 0x0000001aff0f7e24 */ /* 0x000fe4000f8e00ff */
[----:B----4-:R-:W-:Y:S02]  /*ab00*/  IMAD.U32 R7, RZ, RZ, UR40 ;  /* 0x00000028ff077e24 */ /* 0x010fe4000f8e00ff */
[----:B------:R-:W-:-:S03]  /*ab10*/  @!P5 VIADD R6, R15, 0x28c40 ;  /* 0x00028c400f06d836 */ /* 0x000fc60000000000 */
[----:B------:R-:W-:Y:S02]  /*ab20*/  ULEA UR18, UR37, UR18, 0x9 ;  /* 0x0000001225127291 */ /* 0x000fe4000f8e483f */
[----:B------:R-:W-:Y:S02]  /*ab30*/  @!P5 PRMT R6, RZ, 0x654, R6 ;  /* 0x00000654ff06d816 */ /* 0x000fe40000000006 */
        /* <DEDUP_REMOVED lines=84> */
[C---:B-----5:R-:W-:Y:S01]  /*b080*/  IADD3 R176, R3.reuse, R178, RZ ;  /* 0x000000b203b07210 */ /* 0x060fe20007ffe0ff */
[----:B-1----:R-:W-:Y:S01]  /*b090*/  IMAD.IADD R177, R3, 0x1, R182 ;  /* 0x0000000103b17824 */ /* 0x002fe200078e02b6 */
[----:B--234-:R-:W-:Y:S06]  /*b0a0*/  @!P6 BRA `(.L_x_4429) ;  /* 0x000000000060e947 */ /* 0x01cfec0003800000 */
[----:B------:R-:W-:Y:S01]  /*b0b0*/  ISETP.GT.AND P0, PT, R11, -0x1, PT ;  /* 0xffffffff0b00780c */ /* 0x000fe20003f04270 */
[----:B------:R-:W-:-:S12]  /*b0c0*/  BSSY B0, `(.L_x_4430) ;  /* 0x0000012000007945 */ /* 0x000fd80003800000 */
[----:B------:R-:W-:Y:S05]  /*b0d0*/  @P0 BRA `(.L_x_4431) ;  /* 0x0000000000280947 */ /* 0x000fea0003800000 */
[----:B------:R-:W-:Y:S02]  /*b0e0*/  IMAD.U32 R171, RZ, RZ, UR23 ;  /* 0x00000017ffab7e24 */ /* 0x000fe4000f8e00ff */
[----:B------:R-:W-:-:S03]  /*b0f0*/  IMAD.U32 R174, RZ, RZ, UR40 ;  /* 0x00000028ffae7e24 */ /* 0x000fc6000f8e00ff */
[----:B------:R-:W-:Y:S02]  /*b100*/  ISETP.NE.AND P0, PT, R171, 0x1, PT ;  /* 0x00000001ab00780c */ /* 0x000fe40003f05270 */
[----:B------:R-:W-:-:S04]  /*b110*/  IADD3 R169, R3, UR44, -R174 ;  /* 0x0000002c03a97c10 */ /* 0x000fc8000fffe8ae */
[----:B------:R-:W-:-:S07]  /*b120*/  LOP3.LUT R169, RZ, R169, RZ, 0x33, !PT ;  /* 0x000000a9ffa97212 */ /* 0x000fce00078e33ff */
[----:B------:R-:W1:Y:S02]  /*b130*/  @P0 LDC.64 R6, c[0x0][0x9e8] ;  /* 0x00027a00ff060b82 */ /* 0x000e640000000a00 */
[----:B-1----:R-:W-:-:S05]  /*b140*/  @P0 IMAD.HI.U32 R6, R169, R6, RZ ;  /* 0x00000006a9060227 */ /* 0x002fca00078e00ff */
[----:B------:R-:W-:-:S04]  /*b150*/  @P0 SHF.R.U32.HI R169, RZ, R7, R6 ;  /* 0x00000007ffa90219 */ /* 0x000fc80000011606 */
[----:B------:R-:W-:Y:S01]  /*b160*/  LOP3.LUT R6, RZ, R169, RZ, 0x33, !PT ;  /* 0x000000a9ff067212 */ /* 0x000fe200078e33ff */
[----:B------:R-:W-:Y:S06]  /*b170*/  BRA `(.L_x_4432) ;  /* 0x0000000000187947 */ /* 0x000fec0003800000 */
.L_x_4431:
[----:B------:R-:W-:-:S05]  /*b180*/  IMAD.U32 R171, RZ, RZ, UR23 ;  /* 0x00000017ffab7e24 */ /* 0x000fca000f8e00ff */
[----:B------:R-:W-:-:S13]  /*b190*/  ISETP.NE.AND P0, PT, R171, 0x1, PT ;  /* 0x00000001ab00780c */ /* 0x000fda0003f05270 */
[----:B------:R-:W1:Y:S02]  /*b1a0*/  @P0 LDC.64 R6, c[0x0][0x9e8] ;  /* 0x00027a00ff060b82 */ /* 0x000e640000000a00 */
[----:B-1----:R-:W-:-:S04]  /*b1b0*/  @P0 IMAD.HI.U32 R174, R11, R6, RZ ;  /* 0x000000060bae0227 */ /* 0x002fc800078e00ff */
[----:B------:R-:W-:Y:S01]  /*b1c0*/  IMAD.MOV.U32 R6, RZ, RZ, R11 ;  /* 0x000000ffff067224 */ /* 0x000fe200078e000b */
[----:B------:R-:W-:-:S07]  /*b1d0*/  @P0 SHF.R.U32.HI R6, RZ, R7, R174 ;  /* 0x00000007ff060219 */ /* 0x000fce00000116ae */
.L_x_4432:
[----:B------:R-:W-:Y:S05]  /*b1e0*/  BSYNC B0 ;  /* 0x0000000000007941 */ /* 0x000fea0003800000 */
.L_x_4430:
[----:B------:R-:W-:-:S05]  /*b1f0*/  IMAD R7, R6, R171, -UR7 ;  /* 0x8000000706077e24 */ /* 0x000fca000f8e02ab */
[----:B------:R-:W-:-:S04]  /*b200*/  IADD3 R7, -R16, R7, RZ ;  /* 0x0000000710077210 */ /* 0x000fc80007ffe1ff */
[----:B------:R-:W-:Y:S02]  /*b210*/  VIADDMNMX R176, R7, R171, R176, PT ;  /* 0x000000ab07b07246 */ /* 0x000fe400038001b0 */
[----:B------:R-:W-:-:S07]  /*b220*/  VIMNMX R177, R177, R7, !PT ;  /* 0x00000007b1b17248 */ /* 0x000fce0007fe0100 */
.L_x_4429:
[----:B------:R-:W-:-:S06]  /*b230*/  UISETP.GT.AND UP0, UPT, UR50, -0x1, UPT ;  /* 0xffffffff3200788c */ /* 0x000fcc000bf04270 */
[----:B------:R-:W-:-:S04]  /*b240*/  PLOP3.LUT P0, PT, PT, PT, UP0, 0x80, 0x0 ;  /* 0x000000000000781c */ /* 0x000fc80003f0f008 */
[C---:B------:R-:W-:Y:S02]  /*b250*/  ISETP.GT.AND P1, PT, R177.reuse, RZ, P0 ;  /* 0x000000ffb100720c */ /* 0x040fe40000724270 */
[C---:B------:R-:W-:Y:S02]  /*b260*/  ISETP.GT.AND P3, PT, R177.reuse, 0x1, P0 ;  /* 0x00000001b100780c */ /* 0x040fe40000764270 */
[----:B------:R-:W-:Y:S02]  /*b270*/  ISETP.LT.OR P2, PT, R176, 0x1, P1 ;  /* 0x00000001b000780c */ /* 0x000fe40000f41670 */
[----:B------:R-:W-:Y:S02]  /*b280*/  ISETP.GT.AND P1, PT, R177, 0x8, P0 ;  /* 0x00000008b100780c */ /* 0x000fe40000724270 */
[----:B0-----:R-:W-:Y:S02]  /*b290*/  FSEL R193, R193, -INF , !P2 ;  /* 0xff800000c1c17808 */ /* 0x001fe40005000000 */
        /* <DEDUP_REMOVED lines=49> */
[----:B------:R-:W-:-:S05]  /*b5b0*/  IMAD.U32 R179, RZ, RZ, UR23 ;  /* 0x00000017ffb37e24 */ /* 0x000fca000f8e00ff */
[----:B------:R-:W-:-:S13]  /*b5c0*/  ISETP.NE.AND P1, PT, R179, 0x1, PT ;  /* 0x00000001b300780c */ /* 0x000fda0003f25270 */
[----:B------:R-:W0:Y:S02]  /*b5d0*/  @P1 LDC.64 R6, c[0x0][0x9e8] ;  /* 0x00027a00ff061b82 */ /* 0x000e240000000a00 */
[----:B0-----:R-:W-:-:S04]  /*b5e0*/  @P1 IMAD.HI.U32 R178, R9, R6, RZ ;  /* 0x0000000609b21227 */ /* 0x001fc800078e00ff */
[----:B------:R-:W-:Y:S01]  /*b5f0*/  IMAD.MOV.U32 R6, RZ, RZ, R9 ;  /* 0x000000ffff067224 */ /* 0x000fe200078e0009 */
[----:B------:R-:W-:-:S04]  /*b600*/  @P1 SHF.R.U32.HI R6, RZ, R7, R178 ;  /* 0x00000007ff061219 */ /* 0x000fc800000116b2 */
[----:B------:R-:W-:Y:S01]  /*b610*/  LOP3.LUT R6, RZ, R6, RZ, 0x33, !PT ;  /* 0x00000006ff067212 */ /* 0x000fe200078e33ff */
[----:B------:R-:W-:Y:S06]  /*b620*/  BRA `(.L_x_4436) ;  /* 0x0000000000187947 */ /* 0x000fec0003800000 */
.L_x_4435:
[----:B------:R-:W-:-:S05]  /*b630*/  IMAD.U32 R179, RZ, RZ, UR23 ;  /* 0x00000017ffb37e24 */ /* 0x000fca000f8e00ff */
[----:B------:R-:W-:-:S13]  /*b640*/  ISETP.NE.AND P1, PT, R179, 0x1, PT ;  /* 0x00000001b300780c */ /* 0x000fda0003f25270 */
[----:B------:R-:W0:Y:S02]  /*b650*/  @P1 LDC.64 R6, c[0x0][0x9e8] ;  /* 0x00027a00ff061b82 */ /* 0x000e240000000a00 */
[----:B0-----:R-:W-:-:S04]  /*b660*/  @P1 IMAD.HI.U32 R178, R13, R6, RZ ;  /* 0x000000060db21227 */ /* 0x001fc800078e00ff */
[----:B------:R-:W-:Y:S01]  /*b670*/  IMAD.MOV.U32 R6, RZ, RZ, R13 ;  /* 0x000000ffff067224 */ /* 0x000fe200078e000d */
[----:B------:R-:W-:-:S07]  /*b680*/  @P1 SHF.R.U32.HI R6, RZ, R7, R178 ;  /* 0x00000007ff061219 */ /* 0x000fce00000116b2 */
.L_x_4436:
[----:B------:R-:W-:Y:S05]  /*b690*/  BSYNC B0 ;  /* 0x0000000000007941 */ /* 0x000fea0003800000 */
.L_x_4434:
[----:B------:R-:W-:-:S04]  /*b6a0*/  IMAD R7, R6, R179, -UR7 ;  /* 0x8000000706077e24 */ /* 0x000fc8000f8e02b3 */
[----:B------:R-:W-:-:S05]  /*b6b0*/  IMAD.IADD R7, R7, 0x1, -R16 ;  /* 0x0000000107077824 */ /* 0x000fca00078e0a10 */
[----:B------:R-:W-:Y:S02]  /*b6c0*/  VIADDMNMX R176, R7, R179, R176, PT ;  /* 0x000000b307b07246 */ /* 0x000fe400038001b0 */
[----:B------:R-:W-:-:S07]  /*b6d0*/  VIMNMX R177, R177, R7, !PT ;  /* 0x00000007b1b17248 */ /* 0x000fce0007fe0100 */
.L_x_4433:
        /* <DEDUP_REMOVED lines=33> */
[C---:B------:R-:W-:Y:S01]  /*b8f0*/  ISETP.GT.AND P2, PT, R177.reuse, 0x19, P0 ;  /* 0x00000019b100780c */ /* 0x040fe20000744270 */
[----:B------:R-:W0:Y:S01]  /*b900*/  SHFL.BFLY PT, R6, R7, 0x2, 0x1f ;  /* 0x0c401f0007067f89 */ /* 0x000e2200000e0000 */
[----:B------:R-:W-:Y:S02]  /*b910*/  FSEL R154, R154, -INF , !P3 ;  /* 0xff8000009a9a7808 */ /* 0x000fe40005800000 */
[----:B------:R-:W-:Y:S02]  /*b920*/  ISETP.GT.AND P3, PT, R177, 0x20, P0 ;  /* 0x00000020b100780c */ /* 0x000fe40000764270 */
[----:B------:R-:W-:-:S02]  /*b930*/  ISETP.LT.OR P2, PT, R176, 0x1a, P2 ;  /* 0x0000001ab000780c */ /* 0x000fc40001741670 */
[----:B------:R-:W-:Y:S02]  /*b940*/  ISETP.LT.OR P3, PT, R176, 0x21, P3 ;  /* 0x00000021b000780c */ /* 0x000fe40001f61670 */
[----:B------:R-:W-:Y:S02]  /*b950*/  FSEL R156, R156, -INF , !P2 ;  /* 0xff8000009c9c7808 */ /* 0x000fe40005000000 */
[----:B------:R-:W-:Y:S02]  /*b960*/  ISETP.GT.AND P2, PT, R177, 0x28, P0 ;  /* 0x00000028b100780c */ /* 0x000fe40000744270 */
[----:B------:R-:W-:Y:S02]  /*b970*/  FSEL R157, R157, -INF , !P3 ;  /* 0xff8000009d9d7808 */ /* 0x000fe40005800000 */
[----:B------:R-:W-:Y:S02]  /*b980*/  ISETP.LT.OR P2, PT, R176, 0x29, P2 ;  /* 0x00000029b000780c */ /* 0x000fe40001741670 */
[----:B------:R-:W-:-:S02]  /*b990*/  IADD3 R183, -R18, RZ, RZ ;  /* 0x000000ff12b77210 */ /* 0x000fc40007ffe1ff */
[----:B------:R-:W-:Y:S02]  /*b9a0*/  FSEL R159, R159, -INF , !P2 ;  /* 0xff8000009f9f7808 */ /* 0x000fe40005000000 */
[----:B------:R-:W-:Y:S02]  /*b9b0*/  ISETP.GT.AND P2, PT, R177, 0x30, P0 ;  /* 0x00000030b100780c */ /* 0x000fe40000744270 */
[----:B0-----:R-:W-:Y:S02]  /*b9c0*/  FMNMX.FTZ R178, R7, R6, !PT ;  /* 0x0000000607b27209 */ /* 0x001fe40007810000 */
[----:B------:R-:W-:-:S03]  /*b9d0*/  ISETP.LT.OR P2, PT, R176, 0x31, P2 ;  /* 0x00000031b000780c */ /* 0x000fc60001741670 */
[----:B------:R-:W0:Y:S01]  /*b9e0*/  SHFL.BFLY PT, R179, R178, 0x1, 0x1f ;  /* 0x0c201f00b2b37f89 */ /* 0x000e2200000e0000 */
[----:B------:R-:W-:Y:S02]  /*b9f0*/  FSEL R162, R162, -INF , !P2 ;  /* 0xff800000a2a27808 */ /* 0x000fe40005000000 */
[----:B------:R-:W-:-:S04]  /*ba00*/  ISETP.GT.AND P2, PT, R177, 0x38, P0 ;  /* 0x00000038b100780c */ /* 0x000fc80000744270 */
[----:B------:R-:W-:-:S04]  /*ba10*/  ISETP.LT.OR P2, PT, R176, 0x39, P2 ;  /* 0x00000039b000780c */ /* 0x000fc80001741670 */
[----:B------:R-:W-:Y:S02]  /*ba20*/  FSEL R166, R166, -INF , !P2 ;  /* 0xff800000a6a67808 */ /* 0x000fe40005000000 */
[----:B0-----:R-:W-:Y:S02]  /*ba30*/  FMNMX.FTZ R6, R178, R179, !PT ;  /* 0x000000b3b2067209 */ /* 0x001fe40007810000 */
[----:B------:R-:W-:Y:S02]  /*ba40*/  FSEL R179, R14, -INF , !P1 ;  /* 0xff8000000eb37808 */ /* 0x000fe40004800000 */
[----:B------:R-:W-:Y:S02]  /*ba50*/  ISETP.GT.AND P1, PT, R177, 0x18, P0 ;  /* 0x00000018b100780c */ /* 0x000fe40000724270 */
        /* <DEDUP_REMOVED lines=8> */
[----:B------:R-:W-:Y:S01]  /*bae0*/  FMNMX.FTZ R7, R153, R14, !PT ;  /* 0x0000000e99077209 */ /* 0x000fe20007810000 */
[----:B------:R-:W-:Y:S01]  /*baf0*/  FMUL.FTZ R14, R6, UR10 ;  /* 0x0000000a060e7c20 */ /* 0x000fe20008410000 */
[----:B------:R-:W-:Y:S02]  /*bb00*/  FSEL R158, R158, -INF , !P1 ;  /* 0xff8000009e9e7808 */ /* 0x000fe40004800000 */
[----:B------:R-:W-:Y:S02]  /*bb10*/  FMNMX.FTZ R178, R154, R7, !PT ;  /* 0x000000079ab27209 */ /* 0x000fe40007810000 */
        /* <DEDUP_REMOVED lines=16> */
[----:B------:R-:W-:Y:S02]  /*bc20*/  FSETP.NEU.FTZ.AND P3, PT, R6, -INF , PT ;  /* 0xff8000000600780b */ /* 0x000fe40003f7d000 */
[----:B------:R-:W-:Y:S02]  /*bc30*/  FSEL R167, R167, -INF , !P0 ;  /* 0xff800000a7a77808 */ /* 0x000fe40004000000 */
[----:B------:R-:W-:Y:S02]  /*bc40*/  FMNMX.FTZ R180, R166, R7, !PT ;  /* 0x00000007a6b47209 */ /* 0x000fe40007810000 */
[----:B------:R-:W-:Y:S02]  /*bc50*/  FSEL R14, R14, RZ, P3 ;  /* 0x000000ff0e0e7208 */ /* 0x000fe40001800000 */
[----:B------:R-:W-:-:S02]  /*bc60*/  FMNMX.FTZ R7, R167, R180, !PT ;  /* 0x000000b4a7077209 */ /* 0x000fc40007810000 */
[----:B------:R-:W-:Y:S01]  /*bc70*/  ISETP.NE.AND P1, PT, R16, R183, PT ;  /* 0x000000b71000720c */ /* 0x000fe20003f25270 */
[--C-:B------:R-:W-:Y:S01]  /*bc80*/  FFMA.FTZ R178, R194, UR10, -R14.reuse ;  /* 0x0000000ac2b27c23 */ /* 0x100fe2000801080e */
[--C-:B------:R-:W-:Y:S01]  /*bc90*/  FFMA.FTZ R182, R173, UR10, -R14.reuse ;  /* 0x0000000aadb67c23 */ /* 0x100fe2000801080e */
[----:B------:R-:W0:Y:S01]  /*bca0*/  SHFL.BFLY PT, R194, R7, 0x2, 0x1f ;  /* 0x0c401f0007c27f89 */ /* 0x000e2200000e0000 */
[----:B------:R-:W-:Y:S01]  /*bcb0*/  FSEL R173, R6, RZ, P3 ;  /* 0x000000ff06ad7208 */ /* 0x000fe20001800000 */
[--C-:B------:R-:W-:Y:S01]  /*bcc0*/  FFMA.FTZ R181, R193, UR10, -R14.reuse ;  /* 0x0000000ac1b57c23 */ /* 0x100fe2000801080e */
[--C-:B------:R-:W-:Y:S01]  /*bcd0*/  FFMA.FTZ R177, R195, UR10, -R14.reuse ;  /* 0x0000000ac3b17c23 */ /* 0x100fe2000801080e */
[----:B------:R-:W-:Y:S01]  /*bce0*/  MUFU.EX2 R178, R178 ;  /* 0x000000b200b27308 */ /* 0x000fe20000000800 */
[----:B------:R-:W-:Y:S01]  /*bcf0*/  FFMA.FTZ R176, R196, UR10, -R14 ;  /* 0x0000000ac4b07c23 */ /* 0x000fe2000801080e */
[----:B------:R-:W-:Y:S01]  /*bd00*/  FADD.FTZ R10, -R173, R10 ;  /* 0x0000000aad0a7221 */ /* 0x000fe20000010100 */
[--C-:B------:R-:W-:Y:S01]  /*bd10*/  FFMA.FTZ R197, R197, UR10, -R14.reuse ;  /* 0x0000000ac5c57c23 */ /* 0x100fe2000801080e */
[--C-:B------:R-:W-:Y:S01]  /*bd20*/  FFMA.FTZ R175, R175, UR10, -R14.reuse ;  /* 0x0000000aafaf7c23 */ /* 0x100fe2000801080e */
[--C-:B------:R-:W-:Y:S01]  /*bd30*/  FFMA.FTZ R169, R169, UR10, -R14.reuse ;  /* 0x0000000aa9a97c23 */ /* 0x100fe2000801080e */
[----:B------:R-:W-:Y:S01]  /*bd40*/  FMUL.FTZ R10, R10, UR10 ;  /* 0x0000000a0a0a7c20 */ /* 0x000fe20008410000 */
        /* <DEDUP_REMOVED lines=9> */
[----:B------:R-:W1:Y:S01]  /*bde0*/  MUFU.EX2 R10, R10 ;  /* 0x0000000a000a7308 */ /* 0x000e620000000800 */
[----:B0-----:R-:W-:-:S07]  /*bdf0*/  FMNMX.FTZ R194, R7, R194, !PT ;  /* 0x000000c207c27209 */ /* 0x001fce0007810000 */
[----:B------:R-:W0:Y:S01]  /*be00*/  MUFU.EX2 R177, R177 ;  /* 0x000000b100b17308 */ /* 0x000e220000000800 */
[----:B------:R-:W2:Y:S07]  /*be10*/  SHFL.BFLY PT, R7, R194, 0x1, 0x1f ;  /* 0x0c201f00c2077f89 */ /* 0x000eae00000e0000 */
[----:B------:R-:W3:Y:S01]  /*be20*/  MUFU.EX2 R176, R176 ;  /* 0x000000b000b07308 */ /* 0x000ee20000000800 */
[----:B-1----:R-:W-:Y:S01]  /*be30*/  FFMA.FTZ R193, R10, R4, R181 ;  /* 0x000000040ac17223 */ /* 0x002fe200000100b5 */
[-C--:B------:R-:W-:Y:S01]  /*be40*/  FMUL.FTZ R24, R24, R10.reuse ;  /* 0x0000000a18187220 */ /* 0x080fe20000410000 */
[-C--:B------:R-:W-:Y:S01]  /*be50*/  FMUL.FTZ R25, R25, R10.reuse ;  /* 0x0000000a19197220 */ /* 0x080fe20000410000 */
[-C--:B------:R-:W-:Y:S01]  /*be60*/  FMUL.FTZ R28, R28, R10.reuse ;  /* 0x0000000a1c1c7220 */ /* 0x080fe20000410000 */
[----:B------:R-:W-:Y:S01]  /*be70*/  FADD.FTZ R4, R178, R193 ;  /* 0x000000c1b2047221 */ /* 0x000fe20000010000 */
        /* <DEDUP_REMOVED lines=11> */
[----:B--2---:R-:W-:Y:S01]  /*bf30*/  FMNMX.FTZ R7, R194, R7, !PT ;  /* 0x00000007c2077209 */ /* 0x004fe20007810000 */
[-C--:B------:R-:W-:Y:S01]  /*bf40*/  FMUL.FTZ R45, R45, R10.reuse ;  /* 0x0000000a2d2d7220 */ /* 0x080fe20000410000 */
[-C--:B------:R-:W-:Y:S01]  /*bf50*/  FMUL.FTZ R48, R48, R10.reuse ;  /* 0x0000000a30307220 */ /* 0x080fe20000410000 */
[-C--:B------:R-:W-:Y:S01]  /*bf60*/  FMUL.FTZ R49, R49, R10.reuse ;  /* 0x0000000a31317220 */ /* 0x080fe20000410000 */
[C---:B------:R-:W-:Y:S01]  /*bf70*/  FSETP.NEU.FTZ.AND P0, PT, R7.reuse, -INF , PT ;  /* 0xff8000000700780b */ /* 0x040fe20003f1d000 */
[----:B------:R-:W-:Y:S01]  /*bf80*/  FMUL.FTZ R194, R7, UR10 ;  /* 0x0000000a07c27c20 */ /* 0x000fe20008410000 */
[-C--:B------:R-:W-:Y:S01]  /*bf90*/  FMUL.FTZ R52, R52, R10.reuse ;  /* 0x0000000a34347220 */ /* 0x080fe20000410000 */
[----:B------:R-:W2:Y:S01]  /*bfa0*/  MUFU.EX2 R169, R169 ;  /* 0x000000a900a97308 */ /* 0x000ea20000000800 */
[-C--:B------:R-:W-:Y:S01]  /*bfb0*/  FMUL.FTZ R53, R53, R10.reuse ;  /* 0x0000000a35357220 */ /* 0x080fe20000410000 */
[-C--:B------:R-:W-:Y:S01]  /*bfc0*/  FMUL.FTZ R56, R56, R10.reuse ;  /* 0x0000000a38387220 */ /* 0x080fe20000410000 */
[----:B------:R-:W-:Y:S01]  /*bfd0*/  FSEL R193, R194, RZ, P0 ;  /* 0x000000ffc2c17208 */ /* 0x000fe20000000000 */
[-C--:B------:R-:W-:Y:S01]  /*bfe0*/  FMUL.FTZ R57, R57, R10.reuse ;  /* 0x0000000a39397220 */ /* 0x080fe20000410000 */
[-C--:B------:R-:W-:Y:S01]  /*bff0*/  FMUL.FTZ R60, R60, R10.reuse ;  /* 0x0000000a3c3c7220 */ /* 0x080fe20000410000 */
[-C--:B------:R-:W-:Y:S01]  /*c000*/  FMUL.FTZ R61, R61, R10.reuse ;  /* 0x0000000a3d3d7220 */ /* 0x080fe20000410000 */
[-C--:B------:R-:W-:Y:S01]  /*c010*/  FMUL.FTZ R64, R64, R10.reuse ;  /* 0x0000000a40407220 */ /* 0x080fe20000410000 */
[----:B------:R-:W4:Y:S01]  /*c020*/  MUFU.EX2 R174, R174 ;  /* 0x000000ae00ae7308 */ /* 0x000f220000000800 */
[----:B------:R-:W-:Y:S01]  /*c030*/  FFMA.FTZ R14, R179, UR10, -R193 ;  /* 0x0000000ab30e7c23 */ /* 0x000fe200080108c1 */
[----:B---3--:R-:W-:Y:S01]  /*c040*/  FADD.FTZ R179, R176, R161 ;  /* 0x000000a1b0b37221 */ /* 0x008fe20000010000 */
[----:B------:R-:W-:Y:S01]  /*c050*/  FSEL R161, R7, RZ, P0 ;  /* 0x000000ff07a17208 */ /* 0x000fe20000000000 */
[--C-:B------:R-:W-:Y:S01]  /*c060*/  FFMA.FTZ R195, R155, UR10, -R193.reuse ;  /* 0x0000000a9bc37c23 */ /* 0x100fe200080108c1 */
[----:B------:R-:W-:Y:S01]  /*c070*/  FFMA.FTZ R20, R20, UR10, -R193 ;  /* 0x0000000a14147c23 */ /* 0x000fe200080108c1 */
[----:B-1----:R-:W-:Y:S01]  /*c080*/  FADD.FTZ R194, R180, R179 ;  /* 0x000000b3b4c27221 */ /* 0x002fe20000010000 */
[--C-:B------:R-:W-:Y:S01]  /*c090*/  FFMA.FTZ R179, R152, UR10, -R193.reuse ;  /* 0x0000000a98b37c23 */ /* 0x100fe200080108c1 */
[----:B------:R-:W-:Y:S01]  /*c0a0*/  MUFU.EX2 R173, R172 ;  /* 0x000000ac00ad7308 */ /* 0x000fe20000000800 */
[----:B------:R-:W-:Y:S01]  /*c0b0*/  FADD.FTZ R4, -R161, R12 ;  /* 0x0000000ca1047221 */ /* 0x000fe20000010100 */
[----:B0-----:R-:W-:Y:S01]  /*c0c0*/  FADD.FTZ R194, R175, R194 ;  /* 0x000000c2afc27221 */ /* 0x001fe20000010000 */
[--C-:B------:R-:W-:Y:S01]  /*c0d0*/  FFMA.FTZ R197, R157, UR10, -R193.reuse ;  /* 0x0000000a9dc57c23 */ /* 0x100fe200080108c1 */
[--C-:B------:R-:W-:Y:S01]  /*c0e0*/  FFMA.FTZ R153, R153, UR10, -R193.reuse ;  /* 0x0000000a99997c23 */ /* 0x100fe200080108c1 */
[----:B------:R-:W-:Y:S01]  /*c0f0*/  FMUL.FTZ R4, R4, UR10 ;  /* 0x0000000a04047c20 */ /* 0x000fe20008410000 */
[--C-:B------:R-:W-:Y:S01]  /*c100*/  FFMA.FTZ R199, R159, UR10, -R193.reuse ;  /* 0x0000000a9fc77c23 */ /* 0x100fe200080108c1 */
[--C-:B------:R-:W-:Y:S01]  /*c110*/  FFMA.FTZ R196, R156, UR10, -R193.reuse ;  /* 0x0000000a9cc47c23 */ /* 0x100fe200080108c1 */
[----:B------:R0:W-:Y:S01]  /*c120*/  MUFU.EX2 R172, R164 ;  /* 0x000000a400ac7308 */ /* 0x0001e20000000800 */
[--C-:B------:R-:W-:Y:S01]  /*c130*/  FFMA.FTZ R198, R158, UR10, -R193.reuse ;  /* 0x0000000a9ec67c23 */ /* 0x100fe200080108c1 */
[--C-:B------:R-:W-:Y:S01]  /*c140*/  FFMA.FTZ R200, R160, UR10, -R193.reuse ;  /* 0x0000000aa0c87c23 */ /* 0x100fe200080108c1 */
[--C-:B------:R-:W-:Y:S01]  /*c150*/  FFMA.FTZ R202, R163, UR10, -R193.reuse ;  /* 0x0000000aa3ca7c23 */ /* 0x100fe200080108c1 */
[--C-:B------:R-:W-:Y:S01]  /*c160*/  FFMA.FTZ R201, R162, UR10, -R193.reuse ;  /* 0x0000000aa2c97c23 */ /* 0x100fe200080108c1 */
[----:B------:R-:W-:Y:S01]  /*c170*/  FFMA.FTZ R203, R166, UR10, -R193 ;  /* 0x0000000aa6cb7c23 */ /* 0x000fe200080108c1 */
[-C--:B------:R-:W-:Y:S01]  /*c180*/  FMUL.FTZ R65, R65, R10.reuse ;  /* 0x0000000a41417220 */ /* 0x080fe20000410000 */
[----:B------:R-:W-:Y:S01]  /*c190*/  FMUL.FTZ R68, R68, R10 ;  /* 0x0000000a44447220 */ /* 0x000fe20000410000 */
[----:B------:R-:W1:Y:S01]  /*c1a0*/  MUFU.EX2 R171, R171 ;  /* 0x000000ab00ab7308 */ /* 0x000e620000000800 */
[----:B0-----:R-:W-:-:S02]  /*c1b0*/  IMAD.U32 R164, RZ, RZ, UR22 ;  /* 0x00000016ffa47e24 */ /* 0x001fc4000f8e00ff */
[-C--:B------:R-:W-:Y:S01]  /*c1c0*/  FMUL.FTZ R69, R69, R10.reuse ;  /* 0x0000000a45457220 */ /* 0x080fe20000410000 */
[-C--:B------:R-:W-:Y:S01]  /*c1d0*/  FMUL.FTZ R72, R72, R10.reuse ;  /* 0x0000000a48487220 */ /* 0x080fe20000410000 */
[-C--:B------:R-:W-:Y:S01]  /*c1e0*/  FMUL.FTZ R73, R73, R10.reuse ;  /* 0x0000000a49497220 */ /* 0x080fe20000410000 */
[----:B------:R-:W-:Y:S02]  /*c1f0*/  @!P1 IMAD R164, R164, 0x40, R17 ;  /* 0x00000040a4a49824 */ /* 0x000fe400078e0211 */
[-C--:B------:R-:W-:Y:S01]  /*c200*/  FMUL.FTZ R76, R76, R10.reuse ;  /* 0x0000000a4c4c7220 */ /* 0x080fe20000410000 */
[-C--:B------:R-:W-:Y:S01]  /*c210*/  FMUL.FTZ R77, R77, R10.reuse ;  /* 0x0000000a4d4d7220 */ /* 0x080fe20000410000 */
[----:B------:R-:W0:Y:S01]  /*c220*/  MUFU.EX2 R182, R182 ;  /* 0x000000b600b67308 */ /* 0x000e220000000800 */
[-C--:B------:R-:W-:Y:S01]  /*c230*/  FMUL.FTZ R80, R80, R10.reuse ;  /* 0x0000000a50507220 */ /* 0x080fe20000410000 */
[----:B------:R-:W-:Y:S01]  /*c240*/  @!P1 LEA R12, R164, UR38, 0x2 ;  /* 0x00000026a40c9c11 */ /* 0x000fe2000f8e10ff */
[--C-:B------:R-:W-:Y:S01]  /*c250*/  FFMA.FTZ R164, R21, UR10, -R193.reuse ;  /* 0x0000000a15a47c23 */ /* 0x100fe200080108c1 */
[----:B--2---:R-:W-:Y:S01]  /*c260*/  FADD.FTZ R21, R169, R194 ;  /* 0x000000c2a9157221 */ /* 0x004fe20000010000 */
[--C-:B------:R-:W-:Y:S01]  /*c270*/  FFMA.FTZ R194, R154, UR10, -R193.reuse ;  /* 0x0000000a9ac27c23 */ /* 0x100fe200080108c1 */
[----:B------:R-:W-:Y:S01]  /*c280*/  FFMA.FTZ R193, R167, UR10, -R193 ;  /* 0x0000000aa7c17c23 */ /* 0x000fe200080108c1 */
[----:B------:R-:W-:Y:S01]  /*c290*/  @!P1 STS [R12+0x28800], R10 ;  /* 0x0288000a0c009388 */ /* 0x000fe20000000800 */
[----:B------:R-:W-:Y:S01]  /*c2a0*/  MUFU.EX2 R170, R170 ;  /* 0x000000aa00aa7308 */ /* 0x000fe20000000800 */
[----:B----4-:R-:W-:Y:S01]  /*c2b0*/  FADD.FTZ R152, R174, R21 ;  /* 0x00000015ae987221 */ /* 0x010fe20000010000 */
[-C--:B------:R-:W-:Y:S01]  /*c2c0*/  FMUL.FTZ R81, R81, R10.reuse ;  /* 0x0000000a51517220 */ /* 0x080fe20000410000 */
[-C--:B------:R-:W-:Y:S01]  /*c2d0*/  FMUL.FTZ R84, R84, R10.reuse ;  /* 0x0000000a54547220 */ /* 0x080fe20000410000 */
[-C--:B------:R-:W-:Y:S01]  /*c2e0*/  FMUL.FTZ R85, R85, R10.reuse ;  /* 0x0000000a55557220 */ /* 0x080fe20000410000 */
[----:B-1----:R-:W-:Y:S01]  /*c2f0*/  FADD.FTZ R155, R171, R152 ;  /* 0x00000098ab9b7221 */ /* 0x002fe20000010000 */
[-C--:B------:R-:W-:Y:S01]  /*c300*/  FMUL.FTZ R88, R88, R10.reuse ;  /* 0x0000000a58587220 */ /* 0x080fe20000410000 */
[-C--:B------:R-:W-:Y:S01]  /*c310*/  FMUL.FTZ R89, R89, R10.reuse ;  /* 0x0000000a59597220 */ /* 0x080fe20000410000 */
[----:B------:R-:W-:Y:S01]  /*c320*/  MUFU.EX2 R165, R165 ;  /* 0x000000a500a57308 */ /* 0x000fe20000000800 */
[----:B0-----:R-:W-:Y:S01]  /*c330*/  FADD.FTZ R157, R182, R155 ;  /* 0x0000009bb69d7221 */ /* 0x001fe20000010000 */
        /* <DEDUP_REMOVED lines=30> */
[----:B------:R2:W3:Y:S01]  /*c520*/  MUFU.EX2 R161, R20 ;  /* 0x0000001400a17308 */ /* 0x0004e20000000800 */
[----:B0-----:R1:W-:Y:S01]  /*c530*/  @!P1 STS [R12+0x28820], R21 ;  /* 0x028820150c009388 */ /* 0x0013e20000000800 */
[-C--:B------:R-:W-:Y:S01]  /*c540*/  FMUL.FTZ R145, R145, R10.reuse ;  /* 0x0000000a91917220 */ /* 0x080fe20000410000 */
[-C--:B------:R-:W-:Y:S01]  /*c550*/  FMUL.FTZ R148, R148, R10.reuse ;  /* 0x0000000a94947220 */ /* 0x080fe20000410000 */
[----:B------:R-:W-:Y:S01]  /*c560*/  FMUL.FTZ R149, R149, R10 ;  /* 0x0000000a95957220 */ /* 0x000fe20000410000 */
[----:B------:R-:W-:Y:S01]  /*c570*/  F2FP.F16.F32.PACK_AB R152, R178, R181 ;  /* 0x000000b5b298723e */ /* 0x000fe200000000ff */
[----:B------:R-:W-:Y:S01]  /*c580*/  FMUL.FTZ R26, R26, R21 ;  /* 0x000000151a1a7220 */ /* 0x000fe20000410000 */
[----:B------:R-:W-:Y:S01]  /*c590*/  F2FP.F16.F32.PACK_AB R154, R176, R177 ;  /* 0x000000b1b09a723e */ /* 0x000fe200000000ff */
[----:B------:R0:W4:Y:S01]  /*c5a0*/  MUFU.EX2 R155, R164 ;  /* 0x000000a4009b7308 */ /* 0x0001220000000800 */
[----:B--2---:R-:W-:Y:S01]  /*c5b0*/  FADD.FTZ R20, R170, R157 ;  /* 0x0000009daa147221 */ /* 0x004fe20000010000 */
[----:B------:R-:W-:Y:S01]  /*c5c0*/  F2FP.F16.F32.PACK_AB R156, R175, R180 ;  /* 0x000000b4af9c723e */ /* 0x000fe200000000ff */
[----:B-1----:R-:W-:Y:S01]  /*c5d0*/  FFMA.FTZ R12, R21, R5, R14 ;  /* 0x00000005150c7223 */ /* 0x002fe2000001000e */
[----:B------:R-:W-:Y:S01]  /*c5e0*/  F2FP.F16.F32.PACK_AB R158, R174, R169 ;  /* 0x000000a9ae9e723e */ /* 0x000fe200000000ff */
[----:B------:R-:W-:Y:S01]  /*c5f0*/  FADD.FTZ R4, R173, R20 ;  /* 0x00000014ad047221 */ /* 0x000fe20000010000 */
[----:B------:R-:W-:Y:S01]  /*c600*/  F2FP.F16.F32.PACK_AB R160, R182, R171 ;  /* 0x000000abb6a0723e */ /* 0x000fe200000000ff */
[----:B------:R-:W-:Y:S01]  /*c610*/  FMUL.FTZ R27, R27, R21 ;  /* 0x000000151b1b7220 */ /* 0x000fe20000410000 */
[----:B------:R-:W1:Y:S01]  /*c620*/  MUFU.EX2 R20, R179 ;  /* 0x000000b300147308 */ /* 0x000e620000000800 */
[----:B------:R-:W-:Y:S01]  /*c630*/  FADD.FTZ R157, R165, R4 ;  /* 0x00000004a59d7221 */ /* 0x000fe20000010000 */
[----:B---3--:R-:W-:Y:S01]  /*c640*/  FADD.FTZ R12, R161, R12 ;  /* 0x0000000ca10c7221 */ /* 0x008fe20000010000 */
[----:B0-----:R-:W-:Y:S01]  /*c650*/  F2FP.F16.F32.PACK_AB R164, R168, R165 ;  /* 0x000000a5a8a4723e */ /* 0x001fe200000000ff */
[-C--:B------:R-:W-:Y:S01]  /*c660*/  FMUL.FTZ R30, R30, R21.reuse ;  /* 0x000000151e1e7220 */ /* 0x080fe20000410000 */
[----:B------:R-:W-:Y:S01]  /*c670*/  FADD.FTZ R159, R168, R157 ;  /* 0x0000009da89f7221 */ /* 0x000fe20000010000 */
[----:B------:R-:W-:Y:S01]  /*c680*/  F2FP.F16.F32.PACK_AB R162, R173, R170 ;  /* 0x000000aaada2723e */ /* 0x000fe200000000ff */
[-C--:B------:R-:W-:Y:S01]  /*c690*/  FMUL.FTZ R31, R31, R21.reuse ;  /* 0x000000151f1f7220 */ /* 0x080fe20000410000 */
[----:B------:R0:W2:Y:S01]  /*c6a0*/  MUFU.EX2 R157, R153 ;  /* 0x00000099009d7308 */ /* 0x0000a20000000800 */
[----:B------:R-:W-:Y:S01]  /*c6b0*/  FADD.FTZ R4, R172, R159 ;  /* 0x0000009fac047221 */ /* 0x000fe20000010000 */
[----:B----4-:R-:W-:Y:S01]  /*c6c0*/  FADD.FTZ R5, R155, R12 ;  /* 0x0000000c9b057221 */ /* 0x010fe20000010000 */
[-C--:B------:R-:W-:Y:S01]  /*c6d0*/  FMUL.FTZ R34, R34, R21.reuse ;  /* 0x0000001522227220 */ /* 0x080fe20000410000 */
[-C--:B------:R-:W-:Y:S01]  /*c6e0*/  FMUL.FTZ R35, R35, R21.reuse ;  /* 0x0000001523237220 */ /* 0x080fe20000410000 */
[-C--:B------:R-:W-:Y:S01]  /*c6f0*/  FMUL.FTZ R38, R38, R21.reuse ;  /* 0x0000001526267220 */ /* 0x080fe20000410000 */
[-C--:B------:R-:W-:Y:S01]  /*c700*/  FMUL.FTZ R39, R39, R21.reuse ;  /* 0x0000001527277220 */ /* 0x080fe20000410000 */
[-C--:B------:R-:W-:Y:S01]  /*c710*/  FMUL.FTZ R42, R42, R21.reuse ;  /* 0x000000152a2a7220 */ /* 0x080fe20000410000 */
[----:B------:R-:W3:Y:S01]  /*c720*/  MUFU.EX2 R194, R194 ;  /* 0x000000c200c27308 */ /* 0x000ee20000000800 */
[C---:B-1----:R-:W-:Y:S01]  /*c730*/  FADD.FTZ R12, R20.reuse, R5 ;  /* 0x00000005140c7221 */ /* 0x042fe20000010000 */
[----:B0-----:R-:W-:Y:S01]  /*c740*/  F2FP.F16.F32.PACK_AB R153, R161, R14 ;  /* 0x0000000ea199723e */ /* 0x001fe200000000ff */
[----:B------:R-:W-:Y:S01]  /*c750*/  FMUL.FTZ R43, R43, R21 ;  /* 0x000000152b2b7220 */ /* 0x000fe20000410000 */
[----:B------:R-:W-:Y:S01]  /*c760*/  F2FP.F16.F32.PACK_AB R155, R20, R155 ;  /* 0x0000009b149b723e */ /* 0x000fe200000000ff */
[----:B------:R-:W-:Y:S01]  /*c770*/  BAR.SYNC.DEFER_BLOCKING 0xf, 0x100 ;  /* 0x03c4000000007b1d */ /* 0x000fe20000010000 */
[-C--:B------:R-:W-:Y:S01]  /*c780*/  FMUL.FTZ R46, R46, R21.reuse ;  /* 0x000000152e2e7220 */ /* 0x080fe20000410000 */
[-C--:B------:R-:W-:Y:S01]  /*c790*/  FMUL.FTZ R47, R47, R21.reuse ;  /* 0x000000152f2f7220 */ /* 0x080fe20000410000 */
[-C--:B------:R-:W-:Y:S01]  /*c7a0*/  FMUL.FTZ R50, R50, R21.reuse ;  /* 0x0000001532327220 */ /* 0x080fe20000410000 */
[----:B--2---:R-:W-:Y:S01]  /*c7b0*/  FADD.FTZ R5, R157, R12 ;  /* 0x0000000c9d057221 */ /* 0x004fe20000010000 */
[-C--:B------:R-:W-:Y:S01]  /*c7c0*/  FMUL.FTZ R51, R51, R21.reuse ;  /* 0x0000001533337220 */ /* 0x080fe20000410000 */
[----:B------:R-:W0:Y:S01]  /*c7d0*/  MUFU.EX2 R159, R195 ;  /* 0x000000c3009f7308 */ /* 0x000e220000000800 */
[-C--:B------:R-:W-:Y:S01]  /*c7e0*/  FMUL.FTZ R54, R54, R21.reuse ;  /* 0x0000001536367220 */ /* 0x080fe20000410000 */
[-C--:B------:R-:W-:Y:S01]  /*c7f0*/  FMUL.FTZ R55, R55, R21.reuse ;  /* 0x0000001537377220 */ /* 0x080fe20000410000 */
[-C--:B------:R-:W-:Y:S01]  /*c800*/  FMUL.FTZ R58, R58, R21.reuse ;  /* 0x000000153a3a7220 */ /* 0x080fe20000410000 */
[-C--:B------:R-:W-:Y:S01]  /*c810*/  FMUL.FTZ R59, R59, R21.reuse ;  /* 0x000000153b3b7220 */ /* 0x080fe20000410000 */
[----:B------:R-:W-:Y:S01]  /*c820*/  FMUL.FTZ R62, R62, R21 ;  /* 0x000000153e3e7220 */ /* 0x000fe20000410000 */
[C---:B---3--:R-:W-:Y:S01]  /*c830*/  FADD.FTZ R12, R194.reuse, R5 ;  /* 0x00000005c20c7221 */ /* 0x048fe20000010000 */
        /* <DEDUP_REMOVED lines=15> */
[-C--:B------:R-:W-:Y:S01]  /*c930*/  FMUL.FTZ R83, R83, R21.reuse ;  /* 0x0000001553537220 */ /* 0x080fe20000410000 */
[----:B------:R-:W-:Y:S01]  /*c940*/  FMUL.FTZ R86, R86, R21 ;  /* 0x0000001556567220 */ /* 0x000fe20000410000 */
[----:B------:R-:W3:Y:S01]  /*c950*/  MUFU.EX2 R198, R198 ;  /* 0x000000c600c67308 */ /* 0x000ee20000000800 */
        /* <DEDUP_REMOVED lines=34> */
[-C--:B------:R-:W-:Y:S01]  /*cb80*/  FMUL.FTZ R130, R130, R21.reuse ;  /* 0x0000001582827220 */ /* 0x080fe20000410000 */
[-C--:B------:R-:W-:Y:S01]  /*cb90*/  FMUL.FTZ R131, R131, R21.reuse ;  /* 0x0000001583837220 */ /* 0x080fe20000410000 */
[-C--:B------:R-:W-:Y:S01]  /*cba0*/  FMUL.FTZ R134, R134, R21.reuse ;  /* 0x0000001586867220 */ /* 0x080fe20000410000 */
[-C--:B------:R-:W-:Y:S01]  /*cbb0*/  FMUL.FTZ R135, R135, R21.reuse ;  /* 0x0000001587877220 */ /* 0x080fe20000410000 */
[----:B------:R0:W-:Y:S01]  /*cbc0*/  STSM.16.M88.4 [R22], R160 ;  /* 0x000000a016007844 */ /* 0x0001e20000000200 */
        /* <DEDUP_REMOVED lines=12> */
[----:B------:R-:W-:-:S04]  /*cc90*/  FMUL.FTZ R151, R151, R21 ;  /* 0x0000001597977220 */ /* 0x000fc80000410000 */
[----:B------:R-:W1:Y:S01]  /*cca0*/  MUFU.EX2 R12, R193 ;  /* 0x000000c1000c7308 */ /* 0x000e620000000800 */
[----:B--2---:R-:W-:Y:S01]  /*ccb0*/  FADD.FTZ R5, R167, R10 ;  /* 0x0000000aa7057221 */ /* 0x004fe20000010000 */
[C---:B---3--:R-:W-:Y:S01]  /*ccc0*/  F2FP.F16.F32.PACK_AB R166, R183.reuse, R172 ;  /* 0x000000acb7a6723e */ /* 0x048fe200000000ff */
[----:B------:R-:W-:Y:S01]  /*ccd0*/  FADD.FTZ R4, R183, R4 ;  /* 0x00000004b7047221 */ /* 0x000fe20000010000 */
[C---:B-1----:R-:W-:Y:S01]  /*cce0*/  F2FP.F16.F32.PACK_AB R167, R12.reuse, R167 ;  /* 0x000000a70ca7723e */ /* 0x042fe200000000ff */
[----:B------:R-:W-:-:S04]  /*ccf0*/  FADD.FTZ R5, R12, R5 ;  /* 0x000000050c057221 */ /* 0x000fc80000010000 */
[----:B------:R0:W-:Y:S01]  /*cd00*/  STSM.16.M88.4 [R23], R164 ;  /* 0x000000a417007844 */ /* 0x0001e20000000200 */
[----:B------:R-:W-:Y:S05]  /*cd10*/  @!P4 BRA `(.L_x_4437) ;  /* 0x000000000004c947 */ /* 0x000fea0003800000 */
[----:B------:R-:W-:Y:S01]  /*cd20*/  BPT.TRAP 0x1 ;  /* 0x000000040000795c */ /* 0x000fe20000300000 */
.L_x_4437:
[----:B------:R1:W2:Y:S01]  /*cd30*/  SYNCS.PHASECHK.TRANS64.TRYWAIT P0, [UR26+0x28c50], R8 ;  /* 0x028c5008ff0075a7 */ /* 0x0002a2000800015a */
[----:B------:R-:W-:Y:S05]  /*cd40*/  @!P4 BRA `(.L_x_4438) ;  /* 0x000000000004c947 */ /* 0x000fea0003800000 */
[----:B------:R-:W-:Y:S01]  /*cd50*/  BPT.TRAP 0x1 ;  /* 0x000000040000795c */ /* 0x000fe20000300000 */
.L_x_4438:
[----:B--2---:R-:W-:Y:S05]  /*cd60*/  @P0 BRA `(.L_x_4439) ;  /* 0x0000000000080947 */ /* 0x004fea0003800000 */
[----:B------:R-:W2:Y:S02]  /*cd70*/  SYNCS.PHASECHK.TRANS64.TRYWAIT P0, [UR26+0x28c50], R8 ;  /* 0x028c5008ff0075a7 */ /* 0x000ea4000800015a */
[----:B--2---:R-:W-:Y:S05]  /*cd80*/  @!P0 BRA `(.L_x_4440) ;  /* 0x0000008c00788947 */ /* 0x004fea0003800000 */
.L_x_4439:
[----:B------:R-:W-:Y:S01]  /*cd90*/  ULEA UR11, UR37, UR45, 0xc ;  /* 0x0000002d250b7291 */ /* 0x000fe2000f8e603f */
[----:B------:R-:W-:Y:S01]  /*cda0*/  WARPGROUP.ARRIVE ;  /* 0x00000000000079c5 */ /* 0x000fe20000000000 */
[----:B------:R-:W-:Y:S01]  /*cdb0*/  UMOV UR7, 0x40000040 ;  /* 0x4000004000077882 */ /* 0x000fe20000000000 */
[----:B------:R-:W-:Y:S01]  /*cdc0*/  ISETP.LT.AND P0, PT, R186, UR50, PT ;  /* 0x00000032ba007c0c */ /* 0x000fe2000bf01270 */
[----:B--2---:R-:W-:Y:S01]  /*cdd0*/  @!P5 VIADD R15, R15, 0x28c60 ;  /* 0x00028c600f0fd836 */ /* 0x004fe20000000000 */
        /* <DEDUP_REMOVED lines=36> */
.L_x_4424:
[----:B------:R-:W5:Y:S01]  /*d020*/  SHFL.BFLY PT, R3, R4, 0x2, 0x1f ;  /* 0x0c401f0004037f89 */ /* 0x000f6200000e0000 */
[----:B------:R-:W-:Y:S01]  /*d030*/  IADD3 R11, -R18, RZ, RZ ;  /* 0x000000ff120b7210 */ /* 0x000fe20007ffe1ff */
[----:B------:R-:W-:Y:S02]  /*d040*/  IMAD.MOV.U32 R10, RZ, RZ, RZ ;  /* 0x000000ffff0a7224 */ /* 0x000fe400078e00ff */
[----:B-1----:R-:W1:Y:S01]  /*d050*/  SHFL.BFLY PT, R8, R5, 0x2, 0x1f ;  /* 0x0c401f0005087f89 */ /* 0x002e6200000e0000 */
[----:B------:R-:W-:Y:S08]  /*d060*/  BAR.ARV 0x8, 0xa0 ;  /* 0x0202800000007b1d */ /* 0x000ff00000002000 */
[----:B------:R-:W-:Y:S01]  /*d070*/  BAR.SYNC.DEFER_BLOCKING 0xf, 0x100 ;  /* 0x03c4000000007b1d */ /* 0x000fe20000010000 */
[----:B------:R-:W-:Y:S01]  /*d080*/  ISETP.NE.AND P0, PT, R16, R11, PT ;  /* 0x0000000b1000720c */ /* 0x000fe20003f05270 */
[----:B----4-:R-:W-:-:S02]  /*d090*/  IMAD.U32 R15, RZ, RZ, UR10 ;  /* 0x0000000aff0f7e24 */ /* 0x010fc4000f8e00ff */
[----:B------:R-:W-:Y:S02]  /*d0a0*/  VIADD R187, R187, 0x1 ;  /* 0x00000001bbbb7836 */ /* 0x000fe40000000000 */
[----:B-----5:R-:W-:Y:S01]  /*d0b0*/  FADD.FTZ R3, R3, R4 ;  /* 0x0000000403037221 */ /* 0x020fe20000010000 */
[----:B------:R-:W-:Y:S02]  /*d0c0*/  IMAD.MOV.U32 R4, RZ, RZ, RZ ;  /* 0x000000ffff047224 */ /* 0x000fe400078e00ff */
[----:B-1----:R-:W-:Y:S02]  /*d0d0*/  FADD.FTZ R8, R8, R5 ;  /* 0x0000000508087221 */ /* 0x002fe40000010000 */
[----:B------:R-:W1:Y:S01]  /*d0e0*/  SHFL.BFLY PT, R0, R3, 0x1, 0x1f ;  /* 0x0c201f0003007f89 */ /* 0x000e6200000e0000 */
[----:B------:R-:W-:-:S03]  /*d0f0*/  IMAD.U32 R5, RZ, RZ, UR10 ;  /* 0x0000000aff057e24 */ /* 0x000fc6000f8e00ff */
[----:B------:R-:W4:Y:S01]  /*d100*/  SHFL.BFLY PT, R9, R8, 0x1, 0x1f ;  /* 0x0c201f0008097f89 */ /* 0x000f2200000e0000 */
[----:B-1----:R-:W-:Y:S01]  /*d110*/  FADD.FTZ R12, R3, R0 ;  /* 0x00000000030c7221 */ /* 0x002fe20000010000 */
[----:B------:R-:W-:Y:S01]  /*d120*/  IMAD.U32 R0, RZ, RZ, UR37 ;  /* 0x00000025ff007e24 */ /* 0x000fe2000f8e00ff */
[----:B------:R-:W-:Y:S01]  /*d130*/  UIADD3 UR37, UR37, 0x1, URZ ;  /* 0x0000000125257890 */ /* 0x000fe2000fffe03f */
[----:B------:R-:W-:Y:S02]  /*d140*/  IMAD.MOV.U32 R3, RZ, RZ, -0x800000 ;  /* 0xff800000ff037424 */ /* 0x000fe400078e00ff */
[----:B----4-:R-:W-:Y:S01]  /*d150*/  FADD.FTZ R13, R8, R9 ;  /* 0x00000009080d7221 */ /* 0x010fe20000010000 */
[----:B------:R-:W-:Y:S01]  /*d160*/  FSETP.NE.FTZ.AND P1, PT, R12, RZ, PT ;  /* 0x000000ff0c00720b */ /* 0x000fe20003f35000 */
[----:B------:R-:W-:Y:S01]  /*d170*/  @!P0 IMAD R0, R0, 0x40, R17 ;  /* 0x0000004000008824 */ /* 0x000fe200078e0211 */
[----:B------:R-:W-:Y:S02]  /*d180*/  UISETP.NE.AND UP0, UPT, UR37, 0x2, UPT ;  /* 0x000000022500788c */ /* 0x000fe4000bf05270 */
[----:B------:R-:W-:-:S02]  /*d190*/  FSETP.NE.FTZ.AND P2, PT, R13, RZ, PT ;  /* 0x000000ff0d00720b */ /* 0x000fc40003f55000 */
[----:B------:R-:W-:Y:S01]  /*d1a0*/  @!P0 LEA R11, R0, UR38, 0x2 ;  /* 0x00000026000b8c11 */ /* 0x000fe2000f8e10ff */
[----:B------:R-:W-:Y:S01]  /*d1b0*/  USEL UR4, URZ, 0x1, UP0 ;  /* 0x000000013f047887 */ /* 0x000fe20008000000 */
[----:B------:R-:W-:Y:S01]  /*d1c0*/  MOV R0, 0xff800000 ;  /* 0xff80000000007802 */ /* 0x000fe20000000f00 */
[----:B------:R-:W-:-:S04]  /*d1d0*/  USEL UR37, UR37, URZ, UP0 ;  /* 0x0000003f25257287 */ /* 0x000fc80008000000 */
[----:B------:R-:W1:Y:S01]  /*d1e0*/  @P1 MUFU.RCP R10, R12 ;  /* 0x0000000c000a1308 */ /* 0x000e620000001000 */
[----:B------:R-:W-:Y:S01]  /*d1f0*/  @P1 FMUL.FTZ R5, R5, 0.69314718246459960938 ;  /* 0x3f31721805051820 */ /* 0x000fe20000410000 */
[----:B------:R-:W-:Y:S02]  /*d200*/  LOP3.LUT R2, R2, UR4, RZ, 0x3c, !PT ;  /* 0x0000000402027c12 */ /* 0x000fe4000f8e3cff */
[----:B------:R-:W-:-:S04]  /*d210*/  @P2 FMUL.FTZ R15, R15, 0.69314718246459960938 ;  /* 0x3f3172180f0f2820 */ /* 0x000fc80000410000 */
[----:B------:R-:W4:Y:S08]  /*d220*/  @P2 MUFU.RCP R4, R13 ;  /* 0x0000000d00042308 */ /* 0x000f300000001000 */
[----:B------:R-:W5:Y:S01]  /*d230*/  @P1 MUFU.LG2 R9, R12 ;  /* 0x0000000c00091308 */ /* 0x000f620000000c00 */
[----:B-1----:R-:W-:Y:S01]  /*d240*/  @!P0 STS [R11+0x28800], R10 ;  /* 0x0288000a0b008388 */ /* 0x002fe20000000800 */
[-C--:B------:R-:W-:Y:S01]  /*d250*/  FMUL.FTZ R169, R24, R10.reuse ;  /* 0x0000000a18a97220 */ /* 0x080fe20000410000 */
[-C--:B0--3--:R-:W-:Y:S01]  /*d260*/  FMUL.FTZ R165, R25, R10.reuse ;  /* 0x0000000a19a57220 */ /* 0x089fe20000410000 */
[-C--:B------:R-:W-:Y:S01]  /*d270*/  FMUL.FTZ R167, R28, R10.reuse ;  /* 0x0000000a1ca77220 */ /* 0x080fe20000410000 */
[-C--:B------:R-:W-:Y:S01]  /*d280*/  FMUL.FTZ R8, R29, R10.reuse ;  /* 0x0000000a1d087220 */ /* 0x080fe20000410000 */
[-C--:B------:R-:W-:Y:S01]  /*d290*/  FMUL.FTZ R159, R32, R10.reuse ;  /* 0x0000000a209f7220 */ /* 0x080fe20000410000 */
[-C--:B------:R-:W-:Y:S01]  /*d2a0*/  FMUL.FTZ R33, R33, R10.reuse ;  /* 0x0000000a21217220 */ /* 0x080fe20000410000 */
[-C--:B------:R-:W-:Y:S01]  /*d2b0*/  FMUL.FTZ R36, R36, R10.reuse ;  /* 0x0000000a24247220 */ /* 0x080fe20000410000 */
[----:B----4-:R0:W-:Y:S01]  /*d2c0*/  @!P0 STS [R11+0x28820], R4 ;  /* 0x028820040b008388 */ /* 0x0101e20000000800 */
        /* <DEDUP_REMOVED lines=9> */
[----:B0-----:R-:W0:Y:S01]  /*d360*/  @P2 MUFU.LG2 R11, R13 ;  /* 0x0000000d000b2308 */ /* 0x001e220000000c00 */
        /* <DEDUP_REMOVED lines=48> */
[----:B-----5:R-:W-:Y:S01]  /*d670*/  @P1 FMUL.FTZ R10, R9, 0.69314718246459960938 ;  /* 0x3f317218090a1820 */ /* 0x020fe20000410000 */
[----:B0-----:R-:W-:Y:S01]  /*d680*/  @P2 FMUL.FTZ R12, R11, 0.69314718246459960938 ;  /* 0x3f3172180b0c2820 */ /* 0x001fe20000410000 */
        /* <DEDUP_REMOVED lines=68> */
.L_x_4357:
[----:B------:R-:W0:Y:S08]  /*dad0*/  S2UR UR4, SR_CgaCtaId ;  /* 0x00000000000479c3 */ /* 0x000e300000008800 */
[----:B------:R-:W-:Y:S06]  /*dae0*/  BAR.SYNC.DEFER_BLOCKING 0x5, 0x120 ;  /* 0x0144800000007b1d */ /* 0x000fec0000010000 */
[----:B------:R-:W-:Y:S01]  /*daf0*/  UMOV UR38, 0x400 ;  /* 0x0000040000267882 */ /* 0x000fe20000000000 */
[----:B------:R-:W-:Y:S01]  /*db00*/  BSSY B0, `(.L_x_4442) ;  /* 0x0000290000007945 */ /* 0x000fe20003800000 */
[----:B0-----:R-:W-:-:S09]  /*db10*/  ULEA UR38, UR4, UR38, 0x18 ;  /* 0x0000002604267291 */ /* 0x001fd2000f8ec03f */
[----:B------:R-:W0:Y:S02]  /*db20*/  LDS.128 R4, [UR38+0x28cd0] ;  /* 0x028cd026ff047984 */ /* 0x000e240008000c00 */
[----:B0-----:R-:W-:Y:S02]  /*db30*/  R2UR UR47, R5 ;  /* 0x00000000052f72ca */ /* 0x001fe400000e0000 */
[----:B------:R-:W-:Y:S02]  /*db40*/  R2UR UR6, R6 ;  /* 0x00000000060672ca */ /* 0x000fe400000e0000 */
[----:B------:R-:W-:Y:S01]  /*db50*/  R2UR UR5, R7 ;  /* 0x00000000070572ca */ /* 0x000fe200000e0000 */
[----:B------:R-:W-:Y:S06]  /*db60*/  BAR.ARV 0x4, 0x120 ;  /* 0x0104800000007b1d */ /* 0x000fec0000002000 */
[----:B------:R-:W-:Y:S08]  /*db70*/  @P0 BRA `(.L_x_4443) ;  /* 0x0000001c00580947 */ /* 0x000ff00003800000 */
[----:B------:R-:W0:Y:S08]  /*db80*/  S2UR UR4, SR_SWINHI ;  /* 0x00000000000479c3 */ /* 0x000e300000002f00 */
[----:B------:R-:W-:Y:S01]  /*db90*/  BAR.SYNC.DEFER_BLOCKING 0x1, 0x100 ;  /* 0x0044000000007b1d */ /* 0x000fe20000010000 */
[----:B------:R-:W-:Y:S02]  /*dba0*/  F2FP.F16.F32.PACK_AB R40, R41, R40 ;  /* 0x000000282928723e */ /* 0x000fe400000000ff */
[----:B------:R-:W-:-:S02]  /*dbb0*/  F2FP.F16.F32.PACK_AB R41, R43, R42 ;  /* 0x0000002a2b29723e */ /* 0x000fc400000000ff */
[----:B------:R-:W-:Y:S01]  /*dbc0*/  F2FP.F16.F32.PACK_AB R48, R49, R48 ;  /* 0x000000303130723e */ /* 0x000fe200000000ff */
[----:B------:R-:W-:Y:S01]  /*dbd0*/  ULDC.64 UR10, c[0x0][0xbe0] ;  /* 0x0002f800000a7ab9 */ /* 0x000fe20000000a00 */
[----:B------:R-:W-:Y:S01]  /*dbe0*/  F2FP.F16.F32.PACK_AB R42, R45, R44 ;  /* 0x0000002c2d2a723e */ /* 0x000fe200000000ff */
[----:B------:R-:W-:Y:S01]  /*dbf0*/  UISETP.NE.U32.AND UP1, UPT, UR10, URZ, UPT ;  /* 0x0000003f0a00728c */ /* 0x000fe2000bf25070 */
[----:B------:R-:W-:Y:S02]  /*dc00*/  F2FP.F16.F32.PACK_AB R43, R47, R46 ;  /* 0x0000002e2f2b723e */ /* 0x000fe400000000ff */
[----:B------:R-:W-:Y:S01]  /*dc10*/  F2FP.F16.F32.PACK_AB R49, R51, R50 ;  /* 0x000000323331723e */ /* 0x000fe200000000ff */
[----:B------:R-:W-:Y:S01]  /*dc20*/  UISETP.NE.AND.EX UP1, UPT, UR11, URZ, UPT, UP1 ;  /* 0x0000003f0b00728c */ /* 0x000fe2000bf25310 */
[----:B------:R-:W-:Y:S02]  /*dc30*/  F2FP.F16.F32.PACK_AB R56, R57, R56 ;  /* 0x000000383938723e */ /* 0x000fe400000000ff */
[----:B------:R-:W-:Y:S01]  /*dc40*/  F2FP.F16.F32.PACK_AB R50, R53, R52 ;  /* 0x000000343532723e */ /* 0x000fe200000000ff */
[----:B------:R-:W-:Y:S01]  /*dc50*/  ULDC.64 UR10, c[0x0][0xbd8] ;  /* 0x0002f600000a7ab9 */ /* 0x000fe20000000a00 */
[----:B------:R-:W-:Y:S01]  /*dc60*/  F2FP.F16.F32.PACK_AB R51, R55, R54 ;  /* 0x000000363733723e */ /* 0x000fe200000000ff */
[----:B------:R-:W-:Y:S01]  /*dc70*/  UIMAD.WIDE UR10, UR43, 0x4, UR10 ;  /* 0x000000042b0a78a5 */ /* 0x000fe2000f8e020a */
[----:B------:R-:W-:-:S02]  /*dc80*/  F2FP.F16.F32.PACK_AB R57, R59, R58 ;  /* 0x0000003a3b39723e */ /* 0x000fc400000000ff */
[----:B------:R-:W-:Y:S01]  /*dc90*/  F2FP.F16.F32.PACK_AB R64, R65, R64 ;  /* 0x000000404140723e */ /* 0x000fe200000000ff */
[----:B------:R-:W-:Y:S01]  /*dca0*/  UMOV UR8, UR38 ;  /* 0x0000002600087c82 */ /* 0x000fe20008000000 */
[----:B0-----:R-:W-:Y:S01]  /*dcb0*/  UMOV UR9, UR4 ;  /* 0x0000000400097c82 */ /* 0x001fe20008000000 */
[----:B------:R-:W-:Y:S01]  /*dcc0*/  F2FP.F16.F32.PACK_AB R58, R61, R60 ;  /* 0x0000003c3d3a723e */ /* 0x000fe200000000ff */
[----:B------:R-:W-:Y:S01]  /*dcd0*/  IMAD.U32 R134, RZ, RZ, UR8 ;  /* 0x00000008ff867e24 */ /* 0x000fe2000f8e00ff */
[----:B------:R-:W-:Y:S01]  /*dce0*/  F2FP.F16.F32.PACK_AB R59, R63, R62 ;  /* 0x0000003e3f3b723e */ /* 0x000fe200000000ff */
[----:B------:R-:W-:Y:S01]  /*dcf0*/  IMAD.U32 R135, RZ, RZ, UR9 ;  /* 0x00000009ff877e24 */ /* 0x000fe2000f8e00ff */
[----:B------:R-:W-:Y:S01]  /*dd00*/  F2FP.F16.F32.PACK_AB R65, R67, R66 ;  /* 0x000000424341723e */ /* 0x000fe200000000ff */
[----:B------:R-:W-:Y:S01]  /*dd10*/  ULDC.64 UR8, c[0x0][0xbd8] ;  /* 0x0002f60000087ab9 */ /* 0x000fe20000000a00 */
[----:B------:R-:W-:Y:S01]  /*dd20*/  F2FP.F16.F32.PACK_AB R72, R73, R72 ;  /* 0x000000484948723e */ /* 0x000fe200000000ff */
[----:B------:R-:W-:Y:S01]  /*dd30*/  IMAD.WIDE R4, R191, 0x2, R134 ;  /* 0x00000002bf047825 */ /* 0x000fe200078e0286 */
[----:B------:R-:W-:Y:S01]  /*dd40*/  F2FP.F16.F32.PACK_AB R66, R69, R68 ;  /* 0x000000444542723e */ /* 0x000fe200000000ff */
[----:B------:R-:W-:Y:S01]  /*dd50*/  UISETP.NE.U32.AND UP0, UPT, UR8, URZ, UPT ;  /* 0x0000003f0800728c */ /* 0x000fe2000bf05070 */
[----:B------:R-:W-:-:S02]  /*dd60*/  F2FP.F16.F32.PACK_AB R67, R71, R70 ;  /* 0x000000464743723e */ /* 0x000fc400000000ff */
[C---:B------:R-:W-:Y:S01]  /*dd70*/  IADD3 R173, P1, R4.reuse, 0x20, RZ ;  /* 0x0000002004ad7810 */ /* 0x040fe20007f3e0ff */
[----:B------:R-:W-:Y:S01]  /*dd80*/  UISETP.NE.AND.EX UP0, UPT, UR9, URZ, UPT, UP0 ;  /* 0x0000003f0900728c */ /* 0x000fe2000bf05300 */
[C---:B------:R-:W-:Y:S02]  /*dd90*/  LOP3.LUT R7, R4.reuse, 0x380, RZ, 0xc0, !PT ;  /* 0x0000038004077812 */ /* 0x040fe400078ec0ff */
[-C--:B------:R-:W-:Y:S01]  /*dda0*/  IADD3.X R11, RZ, R5.reuse, RZ, P1, !PT ;  /* 0x00000005ff0b7210 */ /* 0x080fe20000ffe4ff */
[----:B------:R-:W-:Y:S01]  /*ddb0*/  @UP1 ULDC.64 UR8, c[0x0][0xbe0] ;  /* 0x0002f80000081ab9 */ /* 0x000fe20000000a00 */
[C---:B------:R-:W-:Y:S01]  /*ddc0*/  IADD3 R12, P0, R4.reuse, 0x40, RZ ;  /* 0x00000040040c7810 */ /* 0x040fe20007f1e0ff */
[----:B------:R-:W-:Y:S01]  /*ddd0*/  @UP1 UIMAD.WIDE UR8, UR43, 0x4, UR8 ;  /* 0x000000042b0818a5 */ /* 0x000fe2000f8e0208 */
        /* <DEDUP_REMOVED lines=14> */
[C---:B------:R-:W-:Y:S02]  /*dec0*/  IADD3 R193, P0, R4.reuse, 0x4020, RZ ;  /* 0x0000402004c17810 */ /* 0x040fe40007f1e0ff */
        /* <DEDUP_REMOVED lines=10> */
[----:B------:R-:W-:Y:S01]  /*df70*/  LOP3.LUT R4, R7, R4, RZ, 0x3c, !PT ;  /* 0x0000000407047212 */ /* 0x000fe200078e3cff */
[--C-:B------:R-:W-:Y:S01]  /*df80*/  IMAD.X R119, RZ, RZ, R5.reuse, P2 ;  /* 0x000000ffff777224 */ /* 0x100fe200010e0605 */
[----:B------:R-:W-:Y:S01]  /*df90*/  LOP3.LUT R7, R12, 0x380, RZ, 0xc0, !PT ;  /* 0x000003800c077812 */ /* 0x000fe200078ec0ff */
[----:B------:R-:W-:Y:S01]  /*dfa0*/  IMAD.X R9, RZ, RZ, R5, P1 ;  /* 0x000000ffff097224 */ /* 0x000fe200008e0605 */
[----:B------:R-:W-:Y:S02]  /*dfb0*/  LOP3.LUT R6, R173, 0x380, RZ, 0xc0, !PT ;  /* 0x00000380ad067812 */ /* 0x000fe400078ec0ff */
[----:B------:R-:W-:Y:S02]  /*dfc0*/  SHF.R.U64 R7, R7, 0x3, RZ ;  /* 0x0000000307077819 */ /* 0x000fe400000012ff */
[----:B------:R-:W-:Y:S02]  /*dfd0*/  SHF.R.U64 R6, R6, 0x3, RZ ;  /* 0x0000000306067819 */ /* 0x000fe400000012ff */
[----:B------:R-:W-:-:S02]  /*dfe0*/  LOP3.LUT R12, R7, R12, RZ, 0x3c, !PT ;  /* 0x0000000c070c7212 */ /* 0x000fc400078e3cff */
[----:B------:R-:W-:Y:S02]  /*dff0*/  LOP3.LUT R7, R28, 0x380, RZ, 0xc0, !PT ;  /* 0x000003801c077812 */ /* 0x000fe400078ec0ff */
[----:B------:R-:W-:Y:S02]  /*e000*/  LOP3.LUT R10, R6, R173, RZ, 0x3c, !PT ;  /* 0x000000ad060a7212 */ /* 0x000fe400078e3cff */
        /* <DEDUP_REMOVED lines=10> */
[-C--:B------:R-:W-:Y:S02]  /*e0b0*/  IADD3.X R115, RZ, R5.reuse, RZ, P5, !PT ;  /* 0x00000005ff737210 */ /* 0x080fe40002ffe4ff */
[----:B------:R-:W-:Y:S02]  /*e0c0*/  MOV R173, R4 ;  /* 0x0000000400ad7202 */ /* 0x000fe40000000f00 */
[----:B------:R-:W-:Y:S02]  /*e0d0*/  LOP3.LUT R7, R199, 0x380, RZ, 0xc0, !PT ;  /* 0x00000380c7077812 */ /* 0x000fe400078ec0ff */
[----:B------:R-:W-:Y:S02]  /*e0e0*/  LOP3.LUT R14, R175, 0x380, RZ, 0xc0, !PT ;  /* 0x00000380af0e7812 */ /* 0x000fe400078ec0ff */
[----:B------:R-:W-:Y:S02]  /*e0f0*/  F2FP.F16.F32.PACK_AB R5, R27, R26 ;  /* 0x0000001a1b05723e */ /* 0x000fe400000000ff */
[----:B------:R-:W-:-:S02]  /*e100*/  LOP3.LUT R20, R177, 0x380, RZ, 0xc0, !PT ;  /* 0x00000380b1147812 */ /* 0x000fc400078ec0ff */
[----:B------:R-:W-:Y:S02]  /*e110*/  LOP3.LUT R98, R6, R193, RZ, 0x3c, !PT ;  /* 0x000000c106627212 */ /* 0x000fe400078e3cff */
[----:B------:R-:W-:Y:S02]  /*e120*/  LOP3.LUT R27, R174, 0x380, RZ, 0xc0, !PT ;  /* 0x00000380ae1b7812 */ /* 0x000fe400078ec0ff */
[----:B------:R-:W-:Y:S02]  /*e130*/  LOP3.LUT R26, R201, 0x380, RZ, 0xc0, !PT ;  /* 0x00000380c91a7812 */ /* 0x000fe400078ec0ff */
[----:B------:R-:W-:Y:S02]  /*e140*/  F2FP.F16.F32.PACK_AB R6, R8, R167 ;  /* 0x000000a70806723e */ /* 0x000fe400000000ff */
[----:B------:R-:W-:Y:S02]  /*e150*/  SHF.R.U64 R8, R7, 0x3, RZ ;  /* 0x0000000307087819 */ /* 0x000fe400000012ff */
[----:B------:R-:W-:-:S02]  /*e160*/  SHF.R.U64 R14, R14, 0x3, RZ ;  /* 0x000000030e0e7819 */ /* 0x000fc400000012ff */
[----:B------:R-:W-:Y:S02]  /*e170*/  LOP3.LUT R90, R181, 0x380, RZ, 0xc0, !PT ;  /* 0x00000380b55a7812 */ /* 0x000fe400078ec0ff */
[----:B------:R-:W-:Y:S02]  /*e180*/  F2FP.F16.F32.PACK_AB R4, R165, R169 ;  /* 0x000000a9a504723e */ /* 0x000fe400000000ff */
[----:B------:R-:W-:Y:S02]  /*e190*/  F2FP.F16.F32.PACK_AB R7, R31, R30 ;  /* 0x0000001e1f07723e */ /* 0x000fe400000000ff */
[----:B------:R-:W-:Y:S02]  /*e1a0*/  SHF.R.U64 R20, R20, 0x3, RZ ;  /* 0x0000000314147819 */ /* 0x000fe400000012ff */
[----:B------:R-:W-:Y:S01]  /*e1b0*/  LOP3.LUT R94, R183, 0x380, RZ, 0xc0, !PT ;  /* 0x00000380b75e7812 */ /* 0x000fe200078ec0ff */
[----:B------:R0:W-:Y:S01]  /*e1c0*/  STSM.16.M88.4 [R173], R4 ;  /* 0x00000004ad007844 */ /* 0x0001e20000000200 */
[----:B------:R-:W-:-:S02]  /*e1d0*/  SHF.R.U64 R27, R27, 0x3, RZ ;  /* 0x000000031b1b7819 */ /* 0x000fc400000012ff */
[----:B------:R-:W-:Y:S02]  /*e1e0*/  LOP3.LUT R106, R195, 0x380, RZ, 0xc0, !PT ;  /* 0x00000380c36a7812 */ /* 0x000fe400078ec0ff */
[----:B------:R-:W-:Y:S02]  /*e1f0*/  SHF.R.U64 R26, R26, 0x3, RZ ;  /* 0x000000031a1a7819 */ /* 0x000fe400000012ff */
[----:B------:R-:W-:Y:S02]  /*e200*/  LOP3.LUT R14, R14, R175, RZ, 0x3c, !PT ;  /* 0x000000af0e0e7212 */ /* 0x000fe400078e3cff */
[----:B------:R-:W-:Y:S02]  /*e210*/  SHF.R.U64 R90, R90, 0x3, RZ ;  /* 0x000000035a5a7819 */ /* 0x000fe400000012ff */
[----:B------:R-:W-:Y:S02]  /*e220*/  LOP3.LUT R114, R8, R199, RZ, 0x3c, !PT ;  /* 0x000000c708727212 */ /* 0x000fe400078e3cff */
[----:B------:R-:W-:-:S02]  /*e230*/  LOP3.LUT R20, R20, R177, RZ, 0x3c, !PT ;  /* 0x000000b114147212 */ /* 0x000fc400078e3cff */
[----:B------:R-:W-:Y:S02]  /*e240*/  SHF.R.U64 R94, R94, 0x3, RZ ;  /* 0x000000035e5e7819 */ /* 0x000fe400000012ff */
[----:B------:R-:W-:Y:S02]  /*e250*/  LOP3.LUT R110, R197, 0x380, RZ, 0xc0, !PT ;  /* 0x00000380c56e7812 */ /* 0x000fe400078ec0ff */
[----:B------:R-:W-:Y:S02]  /*e260*/  LOP3.LUT R8, R27, R174, RZ, 0x3c, !PT ;  /* 0x000000ae1b087212 */ /* 0x000fe400078e3cff */
[----:B------:R-:W-:Y:S02]  /*e270*/  SHF.R.U64 R106, R106, 0x3, RZ ;  /* 0x000000036a6a7819 */ /* 0x000fe400000012ff */
[----:B------:R-:W-:Y:S02]  /*e280*/  LOP3.LUT R118, R26, R201, RZ, 0x3c, !PT ;  /* 0x000000c91a767212 */ /* 0x000fe400078e3cff */
[----:B------:R-:W-:-:S02]  /*e290*/  MOV R27, R10 ;  /* 0x0000000a001b7202 */ /* 0x000fc40000000f00 */
[----:B0-----:R-:W-:Y:S02]  /*e2a0*/  F2FP.F16.F32.PACK_AB R4, R33, R159 ;  /* 0x0000009f2104723e */ /* 0x001fe400000000ff */
[----:B------:R-:W-:Y:S02]  /*e2b0*/  F2FP.F16.F32.PACK_AB R5, R35, R34 ;  /* 0x000000222305723e */ /* 0x000fe400000000ff */
[----:B------:R-:W-:Y:S02]  /*e2c0*/  F2FP.F16.F32.PACK_AB R6, R37, R36 ;  /* 0x000000242506723e */ /* 0x000fe400000000ff */
[----:B------:R-:W-:Y:S02]  /*e2d0*/  F2FP.F16.F32.PACK_AB R7, R39, R38 ;  /* 0x000000262707723e */ /* 0x000fe400000000ff */
[----:B------:R-:W-:Y:S02]  /*e2e0*/  MOV R26, R12 ;  /* 0x0000000c001a7202 */ /* 0x000fe40000000f00 */
[----:B------:R-:W-:Y:S01]  /*e2f0*/  LOP3.LUT R90, R90, R181, RZ, 0x3c, !PT ;  /* 0x000000b55a5a7212 */ /* 0x000fe200078e3cff */
[----:B------:R0:W-:Y:S01]  /*e300*/  STSM.16.M88.4 [R27], R4 ;  /* 0x000000041b007844 */ /* 0x0001e20000000200 */
[----:B------:R-:W-:-:S02]  /*e310*/  MOV R15, R14 ;  /* 0x0000000e000f7202 */ /* 0x000fc40000000f00 */
[----:B------:R-:W-:Y:S01]  /*e320*/  LOP3.LUT R94, R94, R183, RZ, 0x3c, !PT ;  /* 0x000000b75e5e7212 */ /* 0x000fe200078e3cff */
[----:B------:R-:W-:Y:S01]  /*e330*/  STSM.16.M88.4 [R26], R40 ;  /* 0x000000281a007844 */ /* 0x000fe20000000200 */
[----:B------:R-:W-:Y:S02]  /*e340*/  SHF.R.U64 R110, R110, 0x3, RZ ;  /* 0x000000036e6e7819 */ /* 0x000fe400000012ff */
[----:B------:R-:W-:Y:S01]  /*e350*/  MOV R20, R20 ;  /* 0x0000001400147202 */ /* 0x000fe20000000f00 */
[----:B------:R-:W-:Y:S01]  /*e360*/  STSM.16.M88.4 [R15], R48 ;  /* 0x000000300f007844 */ /* 0x000fe20000000200 */
[----:B------:R-:W-:Y:S02]  /*e370*/  LOP3.LUT R106, R106, R195, RZ, 0x3c, !PT ;  /* 0x000000c36a6a7212 */ /* 0x000fe400078e3cff */
[----:B------:R-:W-:Y:S01]  /*e380*/  MOV R24, R24 ;  /* 0x0000001800187202 */ /* 0x000fe20000000f00 */
[----:B------:R-:W-:Y:S01]  /*e390*/  STSM.16.M88.4 [R20], R56 ;  /* 0x0000003814007844 */ /* 0x000fe20000000200 */
[----:B------:R-:W-:-:S02]  /*e3a0*/  F2FP.F16.F32.PACK_AB R73, R75, R74 ;  /* 0x0000004a4b49723e */ /* 0x000fc400000000ff */
[----:B------:R-:W-:Y:S01]  /*e3b0*/  F2FP.F16.F32.PACK_AB R80, R81, R80 ;  /* 0x000000505150723e */ /* 0x000fe200000000ff */
[----:B------:R-:W-:Y:S01]  /*e3c0*/  STSM.16.M88.4 [R24], R64 ;  /* 0x0000004018007844 */ /* 0x000fe20000000200 */
[----:B------:R-:W-:Y:S01]  /*e3d0*/  MOV R28, R28 ;  /* 0x0000001c001c7202 */ /* 0x000fe20000000f00 */
[----:B0-----:R-:W-:Y:S01]  /*e3e0*/  IMAD.U32 R6, RZ, RZ, UR10 ;  /* 0x0000000aff067e24 */ /* 0x001fe2000f8e00ff */
[----:B------:R-:W-:Y:S02]  /*e3f0*/  F2FP.F16.F32.PACK_AB R74, R77, R76 ;  /* 0x0000004c4d4a723e */ /* 0x000fe400000000ff */
[----:B------:R-:W-:Y:S02]  /*e400*/  F2FP.F16.F32.PACK_AB R75, R79, R78 ;  /* 0x0000004e4f4b723e */ /* 0x000fe400000000ff */
[----:B------:R-:W-:Y:S02]  /*e410*/  F2FP.F16.F32.PACK_AB R81, R83, R82 ;  /* 0x000000525351723e */ /* 0x000fe400000000ff */
[----:B------:R-:W-:Y:S01]  /*e420*/  MOV R14, R90 ;  /* 0x0000005a000e7202 */ /* 0x000fe20000000f00 */
[----:B------:R-:W-:Y:S01]  /*e430*/  STSM.16.M88.4 [R28], R72 ;  /* 0x000000481c007844 */ /* 0x000fe20000000200 */
[----:B------:R-:W-:-:S02]  /*e440*/  F2FP.F16.F32.PACK_AB R82, R85, R84 ;  /* 0x000000545552723e */ /* 0x000fc400000000ff */
[----:B------:R-:W-:Y:S02]  /*e450*/  F2FP.F16.F32.PACK_AB R83, R87, R86 ;  /* 0x000000565753723e */ /* 0x000fe400000000ff */
[----:B------:R-:W-:Y:S02]  /*e460*/  F2FP.F16.F32.PACK_AB R88, R89, R88 ;  /* 0x000000585958723e */ /* 0x000fe400000000ff */
[----:B------:R-:W-:Y:S01]  /*e470*/  LOP3.LUT R110, R110, R197, RZ, 0x3c, !PT ;  /* 0x000000c56e6e7212 */ /* 0x000fe200078e3cff */
[----:B------:R-:W-:Y:S01]  /*e480*/  STSM.16.M88.4 [R14], R80 ;  /* 0x000000500e007844 */ /* 0x000fe20000000200 */
        /* <DEDUP_REMOVED lines=42> */
[----:B------:R-:W-:Y:S01]  /*e730*/  MOV R10, R8 ;  /* 0x00000008000a7202 */ /* 0x000fe20000000f00 */
[----:B------:R2:W-:Y:S01]  /*e740*/  STSM.16.M88.4 [R118], R136 ;  /* 0x0000008876007844 */ /* 0x0005e20000000200 */
[----:B------:R-:W-:Y:S01]  /*e750*/  F2FP.F16.F32.PACK_AB R146, R149, R148 ;  /* 0x000000949592723e */ /* 0x000fe200000000ff */
[----:B------:R-:W-:Y:S01]  /*e760*/  IMAD.U32 R8, RZ, RZ, UR8 ;  /* 0x00000008ff087e24 */ /* 0x000fe2000f8e00ff */
[----:B------:R-:W-:Y:S01]  /*e770*/  F2FP.F16.F32.PACK_AB R147, R151, R150 ;  /* 0x000000969793723e */ /* 0x000fe200000000ff */
[----:B------:R-:W-:Y:S01]  /*e780*/  IMAD.U32 R9, RZ, RZ, UR9 ;  /* 0x00000009ff097e24 */ /* 0x000fe2000f8e00ff */
[----:B------:R-:W-:-:S02]  /*e790*/  PLOP3.LUT P6, PT, PT, PT, UP1, 0x80, 0x0 ;  /* 0x000000000000781c */ /* 0x000fc40003fcf018 */
[----:B------:R-:W-:Y:S01]  /*e7a0*/  PLOP3.LUT P0, PT, PT, PT, UP0, 0x80, 0x0 ;  /* 0x000000000000781c */ /* 0x000fe20003f0f008 */
[----:B------:R2:W-:Y:S01]  /*e7b0*/  STSM.16.M88.4 [R10], R144 ;  /* 0x000000900a007844 */ /* 0x0005e20000000200 */
[----:B------:R-:W-:Y:S01]  /*e7c0*/  MOV R7, UR11 ;  /* 0x0000000b00077c02 */ /* 0x000fe20008000f00 */
[----:B------:R-:W-:Y:S08]  /*e7d0*/  BAR.SYNC.DEFER_BLOCKING 0x1, 0x100 ;  /* 0x0044000000007b1d */ /* 0x000ff00000010000 */
[----:B------:R3:W4:Y:S04]  /*e7e0*/  @P6 LDG.E R8, desc[UR48][R8.64] ;  /* 0x0000003008086981 */ /* 0x000728000c1e1900 */
[----:B------:R-:W5:Y:S01]  /*e7f0*/  @P0 LDG.E R5, desc[UR48][R6.64] ;  /* 0x0000003006050981 */ /* 0x000f62000c1e1900 */
[----:B0-----:R-:W-:Y:S01]  /*e800*/  IMAD R11, R188, 0x40, R185 ;  /* 0x00000040bc0b7824 */ /* 0x001fe200078e02b9 */
[----:B------:R-:W-:Y:S01]  /*e810*/  ULDC UR7, c[0x0][0xa88] ;  /* 0x0002a20000077ab9 */ /* 0x000fe20000000800 */
[----:B------:R-:W-:-:S02]  /*e820*/  UMOV UR4, URZ ;  /* 0x0000003f00047c82 */ /* 0x000fc40008000000 */
[----:B------:R-:W-:-:S03]  /*e830*/  IMAD.WIDE R134, R11, 0x2, R134 ;  /* 0x000000020b867825 */ /* 0x000fc600078e0286 */
[C---:B------:R-:W-:Y:S02]  /*e840*/  IADD3 R11, P2, R134.reuse, 0x1000, RZ ;  /* 0x00001000860b7810 */ /* 0x040fe40007f5e0ff */
[C---:B------:R-:W-:Y:S02]  /*e850*/  IADD3 R29, P1, R134.reuse, 0x2000, RZ ;  /* 0x00002000861d7810 */ /* 0x040fe40007f3e0ff */
[----:B---3--:R-:W-:Y:S02]  /*e860*/  P2R R9, PR, RZ, 0x4 ;  /* 0x00000004ff097803 */ /* 0x008fe40000000000 */
[C---:B------:R-:W-:Y:S02]  /*e870*/  IADD3 R13, P2, R134.reuse, 0x3000, RZ ;  /* 0x00003000860d7810 */ /* 0x040fe40007f5e0ff */
[C---:B------:R-:W-:Y:S02]  /*e880*/  IADD3 R37, P3, R134.reuse, 0x4000, RZ ;  /* 0x0000400086257810 */ /* 0x040fe40007f7e0ff */
[----:B------:R-:W-:-:S02]  /*e890*/  IADD3 R25, P4, R134, 0x5000, RZ ;  /* 0x0000500086197810 */ /* 0x000fc40007f9e0ff */
[----:B------:R-:W-:Y:S02]  /*e8a0*/  IADD3 R41, P5, R134, 0x6000, RZ ;  /* 0x0000600086297810 */ /* 0x000fe40007fbe0ff */
[----:B------:R-:W-:Y:S02]  /*e8b0*/  LOP3.LUT R4, R11, 0x380, RZ, 0xc0, !PT ;  /* 0x000003800b047812 */ /* 0x000fe400078ec0ff */
[----:B------:R-:W-:Y:S02]  /*e8c0*/  LOP3.LUT R28, R29, 0x380, RZ, 0xc0, !PT ;  /* 0x000003801d1c7812 */ /* 0x000fe400078ec0ff */
[----:B-1----:R-:W-:Y:S02]  /*e8d0*/  LOP3.LUT R12, R13, 0x380, RZ, 0xc0, !PT ;  /* 0x000003800d0c7812 */ /* 0x002fe400078ec0ff */
        /* <DEDUP_REMOVED lines=14> */
[----:B------:R-:W-:Y:S02]  /*e9c0*/  LOP3.LUT R40, R40, R41, RZ, 0x3c, !PT ;  /* 0x0000002928287212 */ /* 0x000fe400078e3cff */
[----:B----4-:R-:W-:Y:S02]  /*e9d0*/  @P6 R2UR UR7, R8 ;  /* 0x00000000080762ca */ /* 0x010fe400000e0000 */
[----:B-----5:R-:W-:Y:S01]  /*e9e0*/  @P0 R2UR UR4, R5 ;  /* 0x00000000050402ca */ /* 0x020fe200000e0000 */
[----:B--2---:R-:W-:-:S14]  /*e9f0*/  @P6 BRA `(.L_x_4444) ;  /* 0x0000000000186947 */ /* 0x004fdc0003800000 */
[----:B------:R-:W-:Y:S05]  /*ea00*/  @!P0 BRA `(.L_x_4444) ;  /* 0x0000000000148947 */ /* 0x000fea0003800000 */
[----:B------:R-:W2:Y:S04]  /*ea10*/  LDG.E R10, desc[UR48][R6.64] ;  /* 0x00000030060a7981 */ /* 0x000ea8000c1e1900 */
[----:B------:R-:W3:Y:S01]  /*ea20*/  LDG.E R8, desc[UR48][R6.64+0x4] ;  /* 0x0000043006087981 */ /* 0x000ee2000c1e1900 */
[----:B--2---:R-:W-:Y:S02]  /*ea30*/  R2UR UR8, R10 ;  /* 0x000000000a0872ca */ /* 0x004fe400000e0000 */
[----:B---3--:R-:W-:-:S13]  /*ea40*/  R2UR UR7, R8 ;  /* 0x00000000080772ca */ /* 0x008fda00000e0000 */
[----:B------:R-:W-:-:S12]  /*ea50*/  UIADD3 UR7, -UR8, UR7, URZ ;  /* 0x0000000708077290 */ /* 0x000fd8000fffe13f */
.L_x_4444:
        /* <DEDUP_REMOVED lines=10> */
[--C-:B------:R-:W-:Y:S01]  /*eb00*/  IMAD.X R41, RZ, RZ, R135.reuse, P5 ;  /* 0x000000ffff297224 */ /* 0x100fe200028e0687 */
[----:B------:R-:W-:Y:S01]  /*eb10*/  LOP3.LUT R48, R49, 0x380, RZ, 0xc0, !PT ;  /* 0x0000038031307812 */ /* 0x000fe200078ec0ff */
[----:B------:R-:W-:Y:S01]  /*eb20*/  USHF.R.S32.HI UR8, URZ, 0x1f, UR43 ;  /* 0x0000001f3f087899 */ /* 0x000fe2000801142b */
[----:B------:R-:W-:Y:S01]  /*eb30*/  LOP3.LUT R44, R45, 0x380, RZ, 0xc0, !PT ;  /* 0x000003802d2c7812 */ /* 0x000fe200078ec0ff */
[----:B------:R-:W-:Y:S01]  /*eb40*/  USHF.R.S32.HI UR11, URZ, 0x1f, UR4 ;  /* 0x0000001f3f0b7899 */ /* 0x000fe20008011404 */
[----:B------:R-:W-:Y:S01]  /*eb50*/  SHF.R.U64 R48, R48, 0x3, RZ ;  /* 0x0000000330307819 */ /* 0x000fe200000012ff */
[----:B------:R-:W-:Y:S01]  /*eb60*/  USHF.R.S32.HI UR14, URZ, 0x1f, UR41 ;  /* 0x0000001f3f0e7899 */ /* 0x000fe20008011429 */
[----:B------:R-:W-:Y:S01]  /*eb70*/  SHF.R.U64 R32, R32, 0x3, RZ ;  /* 0x0000000320207819 */ /* 0x000fe200000012ff */
[----:B------:R-:W-:Y:S01]  /*eb80*/  USEL UR15, UR43, URZ, !UP0 ;  /* 0x0000003f2b0f7287 */ /* 0x000fe2000c000000 */
[----:B------:R-:W-:Y:S01]  /*eb90*/  SHF.R.U64 R44, R44, 0x3, RZ ;  /* 0x000000032c2c7819 */ /* 0x000fe200000012ff */
[----:B------:R-:W-:Y:S01]  /*eba0*/  USEL UR16, UR8, URZ, !UP0 ;  /* 0x0000003f08107287 */ /* 0x000fe2000c000000 */
[----:B------:R-:W-:Y:S01]  /*ebb0*/  LOP3.LUT R48, R48, R49, RZ, 0x3c, !PT ;  /* 0x0000003130307212 */ /* 0x000fe200078e3cff */
[--C-:B------:R-:W-:Y:S01]  /*ebc0*/  IMAD.X R49, RZ, RZ, R135.reuse, P6 ;  /* 0x000000ffff317224 */ /* 0x100fe200030e0687 */
[----:B------:R-:W-:Y:S01]  /*ebd0*/  LOP3.LUT R32, R32, R33, RZ, 0x3c, !PT ;  /* 0x0000002120207212 */ /* 0x000fe200078e3cff */
[----:B------:R-:W-:Y:S01]  /*ebe0*/  IMAD.X R33, RZ, RZ, R135, P0 ;  /* 0x000000ffff217224 */ /* 0x000fe200000e0687 */
[----:B0-----:R-:W-:-:S02]  /*ebf0*/  ISETP.NE.AND P6, PT, R6, RZ, PT ;  /* 0x000000ff0600720c */ /* 0x001fc40003fc5270 */
[----:B------:R-:W-:Y:S01]  /*ec00*/  LOP3.LUT R44, R44, R45, RZ, 0x3c, !PT ;  /* 0x0000002d2c2c7212 */ /* 0x000fe200078e3cff */
[----:B------:R-:W-:Y:S01]  /*ec10*/  IMAD.X R45, RZ, RZ, R135, P1 ;  /* 0x000000ffff2d7224 */ /* 0x000fe200008e0687 */
[----:B------:R-:W-:Y:S02]  /*ec20*/  IADD3.X R25, RZ, R135, RZ, P4, !PT ;  /* 0x00000087ff197210 */ /* 0x000fe400027fe4ff */
[C---:B------:R-:W-:Y:S02]  /*ec30*/  IADD3 R57, P2, R134.reuse, 0xa000, RZ ;  /* 0x0000a00086397810 */ /* 0x040fe40007f5e0ff */
[C---:B------:R-:W-:Y:S02]  /*ec40*/  IADD3 R53, P3, R134.reuse, 0xb000, RZ ;  /* 0x0000b00086357810 */ /* 0x040fe40007f7e0ff */
[C---:B------:R-:W-:Y:S02]  /*ec50*/  IADD3 R65, P4, R134.reuse, 0xc000, RZ ;  /* 0x0000c00086417810 */ /* 0x040fe40007f9e0ff */
[----:B------:R-:W-:-:S02]  /*ec60*/  IADD3 R61, P5, R134, 0xd000, RZ ;  /* 0x0000d000863d7810 */ /* 0x000fc40007fbe0ff */
[C---:B------:R-:W-:Y:S02]  /*ec70*/  IADD3 R73, P0, R134.reuse, 0xe000, RZ ;  /* 0x0000e00086497810 */ /* 0x040fe40007f1e0ff */
[----:B------:R-:W-:Y:S02]  /*ec80*/  IADD3 R7, P1, R134, 0xf000, RZ ;  /* 0x0000f00086077810 */ /* 0x000fe40007f3e0ff */
[----:B------:R-:W-:Y:S02]  /*ec90*/  LOP3.LUT R56, R57, 0x380, RZ, 0xc0, !PT ;  /* 0x0000038039387812 */ /* 0x000fe400078ec0ff */
[----:B------:R-:W-:Y:S01]  /*eca0*/  LOP3.LUT R52, R53, 0x380, RZ, 0xc0, !PT ;  /* 0x0000038035347812 */ /* 0x000fe200078ec0ff */
[----:B------:R-:W-:Y:S01]  /*ecb0*/  IMAD.X R69, RZ, RZ, R135, P1 ;  /* 0x000000ffff457224 */ /* 0x000fe200008e0687 */
[----:B------:R-:W-:Y:S02]  /*ecc0*/  LOP3.LUT R64, R65, 0x380, RZ, 0xc0, !PT ;  /* 0x0000038041407812 */ /* 0x000fe400078ec0ff */
[----:B------:R-:W-:-:S02]  /*ecd0*/  LOP3.LUT R60, R61, 0x380, RZ, 0xc0, !PT ;  /* 0x000003803d3c7812 */ /* 0x000fc400078ec0ff */
[----:B------:R-:W-:Y:S02]  /*ece0*/  LOP3.LUT R72, R73, 0x380, RZ, 0xc0, !PT ;  /* 0x0000038049487812 */ /* 0x000fe400078ec0ff */
        /* <DEDUP_REMOVED lines=8> */
[----:B------:R-:W-:Y:S02]  /*ed70*/  SHF.R.U64 R6, R6, 0x3, RZ ;  /* 0x0000000306067819 */ /* 0x000fe400000012ff */
[----:B------:R-:W-:Y:S01]  /*ed80*/  LOP3.LUT R56, R56, R57, RZ, 0x3c, !PT ;  /* 0x0000003938387212 */ /* 0x000fe200078e3cff */
[----:B------:R-:W-:Y:S01]  /*ed90*/  IMAD.X R57, RZ, RZ, R135, P2 ;  /* 0x000000ffff397224 */ /* 0x000fe200010e0687 */
[----:B------:R-:W-:-:S02]  /*eda0*/  LOP3.LUT R52, R52, R53, RZ, 0x3c, !PT ;  /* 0x0000003534347212 */ /* 0x000fc400078e3cff */
[----:B------:R-:W-:Y:S01]  /*edb0*/  LOP3.LUT R64, R64, R65, RZ, 0x3c, !PT ;  /* 0x0000004140407212 */ /* 0x000fe200078e3cff */
[--C-:B------:R-:W-:Y:S01]  /*edc0*/  IMAD.X R65, RZ, RZ, R135.reuse, P4 ;  /* 0x000000ffff417224 */ /* 0x100fe200020e0687 */
[----:B------:R-:W-:Y:S01]  /*edd0*/  LOP3.LUT R60, R60, R61, RZ, 0x3c, !PT ;  /* 0x0000003d3c3c7212 */ /* 0x000fe200078e3cff */
[--C-:B------:R-:W-:Y:S01]  /*ede0*/  IMAD.X R61, RZ, RZ, R135.reuse, P5 ;  /* 0x000000ffff3d7224 */ /* 0x100fe200028e0687 */
[----:B------:R-:W-:Y:S01]  /*edf0*/  LOP3.LUT R72, R72, R73, RZ, 0x3c, !PT ;  /* 0x0000004948487212 */ /* 0x000fe200078e3cff */
[----:B------:R-:W-:Y:S01]  /*ee00*/  IMAD.X R73, RZ, RZ, R135, P0 ;  /* 0x000000ffff497224 */ /* 0x000fe200000e0687 */
[----:B------:R-:W-:Y:S02]  /*ee10*/  IADD3.X R53, RZ, R135, RZ, P3, !PT ;  /* 0x00000087ff357210 */ /* 0x000fe40001ffe4ff */
[----:B------:R-:W-:Y:S02]  /*ee20*/  LOP3.LUT R134, R9, R134, RZ, 0x3c, !PT ;  /* 0x0000008609867212 */ /* 0x000fe400078e3cff */
[----:B------:R-:W-:Y:S01]  /*ee30*/  LOP3.LUT R68, R6, R7, RZ, 0x3c, !PT ;  /* 0x0000000706447212 */ /* 0x000fe200078e3cff */
[----:B------:R-:W-:Y:S06]  /*ee40*/  @P6 BRA `(.L_x_4445) ;  /* 0x00000000006c6947 */ /* 0x000fec0003800000 */
[----:B------:R-:W-:Y:S01]  /*ee50*/  ULDC.64 UR12, c[0x0][0xb70] ;  /* 0x0002dc00000c7ab9 */ /* 0x000fe20000000a00 */
[----:B------:R-:W-:Y:S01]  /*ee60*/  UMOV UR8, UR4 ;  /* 0x0000000400087c82 */ /* 0x000fe20008000000 */
[----:B------:R-:W-:Y:S01]  /*ee70*/  UIMAD UR10, UR14, UR12, URZ ;  /* 0x0000000c0e0a72a4 */ /* 0x000fe2000f8e023f */
[----:B------:R-:W-:Y:S01]  /*ee80*/  IMAD.U32 R8, RZ, RZ, UR42 ;  /* 0x0000002aff087e24 */ /* 0x000fe2000f8e00ff */
[----:B------:R-:W-:Y:S01]  /*ee90*/  UMOV UR9, UR11 ;  /* 0x0000000b00097c82 */ /* 0x000fe20008000000 */
[----:B------:R-:W-:Y:S01]  /*eea0*/  IADD3 R7, -R18, RZ, RZ ;  /* 0x000000ff12077210 */ /* 0x000fe20007ffe1ff */
[----:B------:R-:W-:Y:S01]  /*eeb0*/  UIMAD.WIDE.U32 UR8, UR41, UR12, UR8 ;  /* 0x0000000c290872a5 */ /* 0x000fe2000f8e0008 */
[----:B------:R-:W-:Y:S01]  /*eec0*/  IMAD R8, R8, 0x40, R17 ;  /* 0x0000004008087824 */ /* 0x000fe200078e0211 */
[----:B------:R-:W-:Y:S01]  /*eed0*/  UIMAD UR10, UR41, UR13, UR10 ;  /* 0x0000000d290a72a4 */ /* 0x000fe2000f8e020a */
[----:B------:R-:W-:Y:S02]  /*eee0*/  ISETP.NE.AND P0, PT, R16, R7, PT ;  /* 0x000000071000720c */ /* 0x000fe40003f05270 */
[----:B------:R-:W-:Y:S01]  /*eef0*/  ULDC.64 UR12, c[0x0][0xb78] ;  /* 0x0002de00000c7ab9 */ /* 0x000fe20000000a00 */
[----:B------:R-:W-:Y:S01]  /*ef00*/  UIADD3 UR9, UR9, UR10, URZ ;  /* 0x0000000a09097290 */ /* 0x000fe2000fffe03f */
[C---:B------:R-:W-:Y:S01]  /*ef10*/  VIADD R10, R8.reuse, 0x8 ;  /* 0x00000008080a7836 */ /* 0x040fe20000000000 */
[----:B------:R-:W-:Y:S01]  /*ef20*/  UIMAD UR10, UR16, UR12, URZ ;  /* 0x0000000c100a72a4 */ /* 0x000fe2000f8e023f */
[----:B------:R-:W-:Y:S01]  /*ef30*/  SHF.R.S32.HI R6, RZ, 0x1f, R8 ;  /* 0x0000001fff067819 */ /* 0x000fe20000011408 */
[----:B------:R-:W-:Y:S01]  /*ef40*/  UIMAD.WIDE.U32 UR8, UR15, UR12, UR8 ;  /* 0x0000000c0f0872a5 */ /* 0x000fe2000f8e0008 */
[----:B------:R-:W-:Y:S01]  /*ef50*/  ISETP.GE.OR P1, PT, R8, UR7, P0 ;  /* 0x0000000708007c0c */ /* 0x000fe20008726670 */
[----:B------:R-:W-:Y:S01]  /*ef60*/  UIMAD UR10, UR15, UR13, UR10 ;  /* 0x0000000d0f0a72a4 */ /* 0x000fe2000f8e020a */
[----:B------:R-:W-:-:S02]  /*ef70*/  ISETP.GE.OR P0, PT, R10, UR7, P0 ;  /* 0x000000070a007c0c */ /* 0x000fc40008706670 */
        /* <DEDUP_REMOVED lines=8> */
.L_x_4445:
[C---:B0-----:R-:W-:Y:S01]  /*f000*/  VIADD R3, R185.reuse, 0x40 ;  /* 0x00000040b9037836 */ /* 0x041fe20000000000 */
[----:B------:R-:W-:Y:S01]  /*f010*/  ULDC UR12, c[0x0][0xa8c] ;  /* 0x0002a300000c7ab9 */ /* 0x000fe20000000800 */
[C---:B------:R-:W-:Y:S01]  /*f020*/  VIADD R82, R185.reuse, 0x80 ;  /* 0x00000080b9527836 */ /* 0x040fe20000000000 */
[----:B------:R-:W-:Y:S01]  /*f030*/  IADD3 R83, R185, 0xc0, RZ ;  /* 0x000000c0b9537810 */ /* 0x000fe20007ffe0ff */
[----:B------:R-:W-:Y:S01]  /*f040*/  ULDC.64 UR18, c[0x0][0xaa0] ;  /* 0x0002a80000127ab9 */ /* 0x000fe20000000a00 */
[----:B------:R-:W-:Y:S01]  /*f050*/  ISETP.GE.AND P1, PT, R3, UR12, PT ;  /* 0x0000000c03007c0c */ /* 0x000fe2000bf26270 */
[----:B------:R0:W5:Y:S01]  /*f060*/  LD.E.128 R8, desc[UR48][R134.64] ;  /* 0x0000003086087980 */ /* 0x000162000c101d00 */
[----:B------:R-:W-:Y:S02]  /*f070*/  ISETP.GE.AND P0, PT, R185, UR12, PT ;  /* 0x0000000cb9007c0c */ /* 0x000fe4000bf06270 */
[----:B------:R-:W-:Y:S01]  /*f080*/  SEL R20, RZ, 0xffffffff, P1 ;  /* 0xffffffffff147807 */ /* 0x000fe20000800000 */
        /* <DEDUP_REMOVED lines=10> */
[----:B------:R-:W-:Y:S01]  /*f130*/  UIMAD UR8, UR11, UR18, URZ ;  /* 0x000000120b0872a4 */ /* 0x000fe2000f8e023f */
[----:B------:R-:W5:Y:S02]  /*f140*/  LD.E.128 R36, desc[UR48][R36.64] ;  /* 0x0000003024247980 */ /* 0x000f64000c101d00 */
[----:B------:R-:W-:Y:S01]  /*f150*/  LOP3.LUT R0, R20, R0, R21, 0xfe, !PT ;  /* 0x0000000014007212 */ /* 0x000fe200078efe15 */
[C---:B------:R-:W-:Y:S01]  /*f160*/  VIADD R86, R185.reuse, 0x100 ;  /* 0x00000100b9567836 */ /* 0x040fe20000000000 */
[----:B------:R-:W5:Y:S01]  /*f170*/  LD.E.128 R24, desc[UR48][R24.64] ;  /* 0x0000003018187980 */ /* 0x000f62000c101d00 */
[----:B------:R-:W-:Y:S01]  /*f180*/  SHF.R.S32.HI R21, RZ, 0x1f, R185 ;  /* 0x0000001fff157819 */ /* 0x000fe200000114b9 */
[----:B------:R-:W-:Y:S01]  /*f190*/  VIADD R87, R185, 0x140 ;  /* 0x00000140b9577836 */ /* 0x000fe20000000000 */
[----:B------:R-:W-:Y:S01]  /*f1a0*/  ULDC.64 UR10, c[0x0][0xae0] ;  /* 0x0002b800000a7ab9 */ /* 0x000fe20000000a00 */
[----:B------:R-:W5:Y:S01]  /*f1b0*/  LD.E.128 R40, desc[UR48][R40.64] ;  /* 0x0000003028287980 */ /* 0x000f62000c101d00 */
[----:B------:R-:W-:-:S02]  /*f1c0*/  IMAD.U32 R77, RZ, RZ, UR18 ;  /* 0x00000012ff4d7e24 */ /* 0x000fc4000f8e00ff */
[----:B------:R-:W-:Y:S01]  /*f1d0*/  IMAD.MOV.U32 R20, RZ, RZ, R185 ;  /* 0x000000ffff147224 */ /* 0x000fe200078e00b9 */
[----:B------:R-:W5:Y:S01]  /*f1e0*/  LD.E.128 R32, desc[UR48][R32.64] ;  /* 0x0000003020207980 */ /* 0x000f62000c101d00 */
[----:B------:R-:W-:-:S03]  /*f1f0*/  UIMAD UR8, UR4, UR19, UR8 ;  /* 0x00000013040872a4 */ /* 0x000fc6000f8e0208 */
[----:B------:R-:W5:Y:S04]  /*f200*/  LD.E.128 R48, desc[UR48][R48.64] ;  /* 0x0000003030307980 */ /* 0x000f68000c101d00 */
[----:B------:R-:W5:Y:S04]  /*f210*/  LD.E.128 R44, desc[UR48][R44.64] ;  /* 0x000000302c2c7980 */ /* 0x000f68000c101d00 */
[----:B------:R-:W5:Y:S04]  /*f220*/  LD.E.128 R56, desc[UR48][R56.64] ;  /* 0x0000003038387980 */ /* 0x000f68000c101d00 */
[----:B------:R-:W5:Y:S04]  /*f230*/  LD.E.128 R52, desc[UR48][R52.64] ;  /* 0x0000003034347980 */ /* 0x000f68000c101d00 */
[----:B------:R-:W5:Y:S04]  /*f240*/  LD.E.128 R64, desc[UR48][R64.64] ;  /* 0x0000003040407980 */ /* 0x000f68000c101d00 */
[----:B------:R-:W5:Y:S04]  /*f250*/  LD.E.128 R60, desc[UR48][R60.64] ;  /* 0x000000303c3c7980 */ /* 0x000f68000c101d00 */
[----:B------:R-:W5:Y:S04]  /*f260*/  LD.E.128 R72, desc[UR48][R72.64] ;  /* 0x0000003048487980 */ /* 0x000f68000c101d00 */
[----:B------:R-:W5:Y:S01]  /*f270*/  LD.E.128 R68, desc[UR48][R68.64] ;  /* 0x0000003044447980 */ /* 0x000f62000c101d00 */
[----:B------:R-:W-:Y:S01]  /*f280*/  IMAD.WIDE.U32 R20, R77, UR4, R20 ;  /* 0x000000044d147c25 */ /* 0x000fe2000f8e0014 */
[----:B------:R-:W-:Y:S01]  /*f290*/  ISETP.GE.AND P0, PT, R86, UR12, PT ;  /* 0x0000000c56007c0c */ /* 0x000fe2000bf06270 */
[----:B------:R-:W-:Y:S01]  /*f2a0*/  UIMAD UR4, UR14, UR10, URZ ;  /* 0x0000000a0e0472a4 */ /* 0x000fe2000f8e023f */
[----:B------:R-:W-:Y:S01]  /*f2b0*/  @!PT LDS RZ, [RZ] ;  /* 0x00000000fffff984 */ /* 0x000fe20000000800 */
[----:B------:R-:W-:Y:S01]  /*f2c0*/  @!PT LDS RZ, [RZ] ;  /* 0x00000000fffff984 */ /* 0x000fe20000000800 */
[----:B------:R-:W-:Y:S01]  /*f2d0*/  @!PT LDS RZ, [RZ] ;  /* 0x00000000fffff984 */ /* 0x000fe20000000800 */
[----:B------:R-:W-:Y:S01]  /*f2e0*/  @!PT LDS RZ, [RZ] ;  /* 0x00000000fffff984 */ /* 0x000fe20000000800 */
[----:B------:R1:W-:Y:S06]  /*f2f0*/  MEMBAR.ALL.CTA ;  /* 0x0000000000007992 */ /* 0x0003ec0000008000 */
[----:B-1----:R-:W1:Y:S01]  /*f300*/  FENCE.VIEW.ASYNC.S ;  /* 0x00000000000073c6 */ /* 0x002e620000000000 */
[----:B------:R-:W-:Y:S01]  /*f310*/  ISETP.GE.AND P1, PT, R87, UR12, PT ;  /* 0x0000000c57007c0c */ /* 0x000fe2000bf26270 */
[----:B------:R-:W-:Y:S01]  /*f320*/  UIMAD UR9, UR42, -0x40, UR7 ;  /* 0xffffffc02a0978a4 */ /* 0x000fe2000f8e0207 */
[----:B------:R-:W-:Y:S01]  /*f330*/  VIADD R21, R21, UR8 ;  /* 0x0000000815157c36 */ /* 0x000fe20008000000 */
[----:B------:R-:W-:Y:S01]  /*f340*/  IADD3 R78, R185, 0x180, RZ ;  /* 0x00000180b94e7810 */ /* 0x000fe20007ffe0ff */
[----:B------:R-:W-:Y:S01]  /*f350*/  IMAD.U32 R79, RZ, RZ, UR10 ;  /* 0x0000000aff4f7e24 */ /* 0x000fe2000f8e00ff */
[----:B------:R-:W-:Y:S01]  /*f360*/  SEL R77, RZ, 0x10, P0 ;  /* 0x00000010ff4d7807 */ /* 0x000fe20000000000 */
[----:B------:R-:W-:Y:S01]  /*f370*/  UIMAD UR8, UR41, UR11, UR4 ;  /* 0x0000000b290872a4 */ /* 0x000fe2000f8e0204 */
[----:B------:R-:W-:Y:S01]  /*f380*/  SEL R76, RZ, 0x20, P1 ;  /* 0x00000020ff4c7807 */ /* 0x000fe20000800000 */
[----:B------:R-:W-:Y:S01]  /*f390*/  UIADD3 UR4, UR38, 0x28c20, URZ ;  /* 0x00028c2026047890 */ /* 0x000fe2000fffe03f */
[----:B------:R-:W-:Y:S01]  /*f3a0*/  IMAD.WIDE.U32 R20, R79, UR41, R20 ;  /* 0x000000294f147c25 */ /* 0x000fe2000f8e0014 */
[----:B------:R-:W-:Y:S01]  /*f3b0*/  ULDC.64 UR10, c[0x0][0xae8] ;  /* 0x0002ba00000a7ab9 */ /* 0x000fe20000000a00 */
[----:B------:R-:W-:Y:S01]  /*f3c0*/  ISETP.GE.AND P2, PT, R188, UR9, PT ;  /* 0x00000009bc007c0c */ /* 0x000fe2000bf46270 */
[----:B------:R-:W-:Y:S01]  /*f3d0*/  UIMAD UR7, UR16, UR10, URZ ;  /* 0x0000000a100772a4 */ /* 0x000fe2000f8e023f */
[----:B------:R-:W-:Y:S01]  /*f3e0*/  ISETP.GE.AND P0, PT, R78, UR12, PT ;  /* 0x0000000c4e007c0c */ /* 0x000fe2000bf06270 */
[----:B------:R-:W-:Y:S01]  /*f3f0*/  VIADD R78, R188, 0x20 ;  /* 0x00000020bc4e7836 */ /* 0x000fe20000000000 */
[----:B------:R-:W-:Y:S01]  /*f400*/  LOP3.LUT R77, R76, R0, R77, 0xfe, !PT ;  /* 0x000000004c4d7212 */ /* 0x000fe200078efe4d */
[----:B------:R-:W-:Y:S01]  /*f410*/  VIADD R76, R185, 0x1c0 ;  /* 0x000001c0b94c7836 */ /* 0x000fe20000000000 */
[----:B------:R-:W-:Y:S01]  /*f420*/  UPRMT UR4, URZ, 0x654, UR4 ;  /* 0x000006543f047896 */ /* 0x000fe20008000004 */
[----:B------:R-:W-:Y:S01]  /*f430*/  MOV R79, UR10 ;  /* 0x0000000a004f7c02 */ /* 0x000fe20008000f00 */
[----:B------:R-:W-:Y:S01]  /*f440*/  VIADD R21, R21, UR8 ;  /* 0x0000000815157c36 */ /* 0x000fe20008000000 */
[----:B------:R-:W-:Y:S01]  /*f450*/  SEL R0, RZ, 0x40, P0 ;  /* 0x00000040ff007807 */ /* 0x000fe20000000000 */
[----:B------:R-:W-:Y:S01]  /*f460*/  UIMAD UR7, UR15, UR11, UR7 ;  /* 0x0000000b0f0772a4 */ /* 0x000fe2000f8e0207 */
[----:B------:R-:W-:Y:S01]  /*f470*/  ISETP.GE.AND P1, PT, R76, UR12, PT ;  /* 0x0000000c4c007c0c */ /* 0x000fe2000bf26270 */
[----:B------:R-:W-:Y:S01]  /*f480*/  BSSY B1, `(.L_x_4446) ;  /* 0x0000026000017945 */ /* 0x000fe20003800000 */
[----:B------:R-:W-:Y:S01]  /*f490*/  ISETP.GE.AND P0, PT, R78, UR9, PT ;  /* 0x000000094e007c0c */ /* 0x000fe2000bf06270 */
[----:B------:R-:W-:Y:S01]  /*f4a0*/  IMAD.WIDE.U32 R78, R79, UR15, R20 ;  /* 0x0000000f4f4e7c25 */ /* 0x000fe2000f8e0014 */
[----:B------:R-:W-:Y:S01]  /*f4b0*/  LOP3.LUT R0, R77, R0, RZ, 0xfc, !PT ;  /* 0x000000004d007212 */ /* 0x000fe200078efcff */
[----:B-1----:R-:W-:Y:S01]  /*f4c0*/  SYNCS.ARRIVE.TRANS64.RED.A1T0 RZ, [UR4], RZ ;  /* 0x000000ffffff79a7 */ /* 0x002fe20008100404 */
[----:B------:R-:W-:Y:S01]  /*f4d0*/  SHF.R.S32.HI R189, RZ, 0x1f, R188 ;  /* 0x0000001fffbd7819 */ /* 0x000fe200000114bc */
[----:B------:R-:W-:Y:S01]  /*f4e0*/  IMAD.U32 R77, RZ, RZ, UR42 ;  /* 0x0000002aff4d7e24 */ /* 0x000fe2000f8e00ff */
[----:B------:R-:W-:Y:S01]  /*f4f0*/  SEL R21, RZ, 0x80, P1 ;  /* 0x00000080ff157807 */ /* 0x000fe20000800000 */
[----:B------:R-:W-:-:S02]  /*f500*/  VIADD R85, R79, UR7 ;  /* 0x000000074f557c36 */ /* 0x000fc40008000000 */
[----:B------:R-:W-:Y:S01]  /*f510*/  IMAD.WIDE R76, R77, 0x40, R188 ;  /* 0x000000404d4c7825 */ /* 0x000fe200078e02bc */
[----:B------:R-:W-:Y:S01]  /*f520*/  LOP3.LUT R84, R0, R21, RZ, 0xfc, !PT ;  /* 0x0000001500547212 */ /* 0x000fe200078efcff */
[----:B0-----:R-:W-:Y:S06]  /*f530*/  @P2 BRA `(.L_x_4447) ;  /* 0x0000000000682947 */ /* 0x001fec0003800000 */
        /* <DEDUP_REMOVED lines=16> */
[----:B-----5:R0:W-:Y:S01]  /*f640*/  @!P2 STG.E.128 desc[UR48][R80.64], R8 ;  /* 0x000000085000a986 */ /* 0x0201e2000c101d30 */
        /* <DEDUP_REMOVED lines=9> */
.L_x_4447:
[----:B------:R-:W-:Y:S05]  /*f6e0*/  BSYNC B1 ;  /* 0x0000000000017941 */ /* 0x000fea0003800000 */
.L_x_4446:
[----:B------:R-:W-:Y:S05]  /*f6f0*/  @P0 BRA `(.L_x_4448) ;  /* 0x0000000c00400947 */ /* 0x000fea0003800000 */
[----:B0----5:R-:W-:Y:S01]  /*f700*/  IADD3 R11, P0, R76, 0x20, RZ ;  /* 0x000000204c0b7810 */ /* 0x021fe20007f1e0ff */
        /* <DEDUP_REMOVED lines=29> */
.L_x_4443:
[----:B------:R-:W-:Y:S01]  /*f8e0*/  ULDC.64 UR8, c[0x0][0xbe0] ;  /* 0x0002f80000087ab9 */ /* 0x000fe20000000a00 */
[----:B------:R-:W-:Y:S01]  /*f8f0*/  MOV R3, RZ ;  /* 0x000000ff00037202 */ /* 0x000fe20000000f00 */
[----:B------:R-:W-:Y:S01]  /*f900*/  UISETP.NE.U32.AND UP0, UPT, UR8, URZ, UPT ;  /* 0x0000003f0800728c */ /* 0x000fe2000bf05070 */
[----:B------:R-:W-:Y:S01]  /*f910*/  VIADD R12, R185, 0x40 ;  /* 0x00000040b90c7836 */ /* 0x000fe20000000000 */
[----:B------:R-:W-:Y:S02]  /*f920*/  ULDC UR14, c[0x0][0xa8c] ;  /* 0x0002a300000e7ab9 */ /* 0x000fe40000000800 */
[----:B------:R-:W-:-:S03]  /*f930*/  UISETP.NE.AND.EX UP1, UPT, UR9, URZ, UPT, UP0 ;  /* 0x0000003f0900728c */ /* 0x000fc6000bf25300 */
[----:B------:R-:W-:Y:S02]  /*f940*/  ULDC.64 UR8, c[0x0][0xbd8] ;  /* 0x0002f60000087ab9 */ /* 0x000fe40000000a00 */
[----:B------:R-:W-:Y:S01]  /*f950*/  UISETP.NE.U32.AND UP0, UPT, UR8, URZ, UPT ;  /* 0x0000003f0800728c */ /* 0x000fe2000bf05070 */
[----:B------:R-:W-:-:S03]  /*f960*/  PLOP3.LUT P3, PT, PT, PT, UP1, 0x80, 0x0 ;  /* 0x000000000000781c */ /* 0x000fc60003f6f018 */
[----:B------:R-:W-:-:S03]  /*f970*/  UISETP.NE.AND.EX UP0, UPT, UR9, URZ, UPT, UP0 ;  /* 0x0000003f0900728c */ /* 0x000fc6000bf05300 */
[----:B------:R-:W-:Y:S02]  /*f980*/  @UP1 ULDC.64 UR8, c[0x0][0xbe0] ;  /* 0x0002f80000081ab9 */ /* 0x000fe40000000a00 */
[----:B------:R-:W-:Y:S01]  /*f990*/  @UP1 UIMAD.WIDE UR10, UR43, 0x4, UR8 ;  /* 0x000000042b0a18a5 */ /* 0x000fe2000f8e0208 */
[----:B------:R-:W-:Y:S02]  /*f9a0*/  PLOP3.LUT P2, PT, PT, PT, UP0, 0x80, 0x0 ;  /* 0x000000000000781c */ /* 0x000fe40003f4f008 */
[----:B------:R-:W-:Y:S02]  /*f9b0*/  ULDC.64 UR8, c[0x0][0xbd8] ;  /* 0x0002f60000087ab9 */ /* 0x000fe40000000a00 */
[----:B------:R-:W-:Y:S01]  /*f9c0*/  UIMAD.WIDE UR8, UR43, 0x4, UR8 ;  /* 0x000000042b0878a5 */ /* 0x000fe2000f8e0208 */
[----:B------:R-:W-:Y:S02]  /*f9d0*/  IMAD.U32 R6, RZ, RZ, UR10 ;  /* 0x0000000aff067e24 */ /* 0x000fe4000f8e00ff */
[----:B------:R-:W-:-:S03]  /*f9e0*/  IMAD.U32 R7, RZ, RZ, UR11 ;  /* 0x0000000bff077e24 */ /* 0x000fc6000f8e00ff */
[----:B------:R-:W-:Y:S02]  /*f9f0*/  IMAD.U32 R4, RZ, RZ, UR8 ;  /* 0x00000008ff047e24 */ /* 0x000fe4000f8e00ff */
[----:B------:R0:W2:Y:S01]  /*fa00*/  @P3 LDG.E R6, desc[UR48][R6.64] ;  /* 0x0000003006063981 */ /* 0x0000a2000c1e1900 */
[----:B------:R-:W-:-:S05]  /*fa10*/  IMAD.U32 R5, RZ, RZ, UR9 ;  /* 0x00000009ff057e24 */ /* 0x000fca000f8e00ff */
[----:B------:R1:W5:Y:S01]  /*fa20*/  @P2 LDG.E R3, desc[UR48][R4.64] ;  /* 0x0000003004032981 */ /* 0x000362000c1e1900 */
[----:B------:R-:W-:Y:S01]  /*fa30*/  ISETP.GE.AND P1, PT, R12, UR14, PT ;  /* 0x0000000e0c007c0c */ /* 0x000fe2000bf26270 */
[C---:B------:R-:W-:Y:S01]  /*fa40*/  VIADD R13, R185.reuse, 0x80 ;  /* 0x00000080b90d7836 */ /* 0x040fe20000000000 */
[C---:B------:R-:W-:Y:S01]  /*fa50*/  ISETP.GE.AND P0, PT, R185.reuse, UR14, PT ;  /* 0x0000000eb9007c0c */ /* 0x040fe2000bf06270 */
[----:B------:R-:W-:Y:S01]  /*fa60*/  VIADD R14, R185, 0xc0 ;  /* 0x000000c0b90e7836 */ /* 0x000fe20000000000 */
[----:B------:R-:W-:Y:S01]  /*fa70*/  SEL R8, RZ, 0xffffffff, P1 ;  /* 0xffffffffff087807 */ /* 0x000fe20000800000 */
[----:B------:R-:W-:Y:S01]  /*fa80*/  ULDC UR4, c[0x0][0xa88] ;  /* 0x0002a20000047ab9 */ /* 0x000fe20000000800 */
[----:B------:R-:W-:Y:S02]  /*fa90*/  SEL R0, RZ, 0x1, P0 ;  /* 0x00000001ff007807 */ /* 0x000fe40000000000 */
[----:B0-----:R-:W-:Y:S02]  /*faa0*/  SHF.L.U32 R7, R8, 0x1, RZ ;  /* 0x0000000108077819 */ /* 0x001fe400000006ff */
[----:B------:R-:W-:-:S02]  /*fab0*/  ISETP.GE.AND P0, PT, R13, UR14, PT ;  /* 0x0000000e0d007c0c */ /* 0x000fc4000bf06270 */
[----:B------:R-:W-:Y:S02]  /*fac0*/  ISETP.GE.AND P1, PT, R14, UR14, PT ;  /* 0x0000000e0e007c0c */ /* 0x000fe4000bf26270 */
[----:B------:R-:W-:Y:S02]  /*fad0*/  LOP3.LUT R0, R7, 0x2, R0, 0xe2, !PT ;  /* 0x0000000207007812 */ /* 0x000fe400078ee200 */
[----:B------:R-:W-:Y:S02]  /*fae0*/  SEL R7, RZ, 0x4, P0 ;  /* 0x00000004ff077807 */ /* 0x000fe40000000000 */
[----:B------:R-:W-:-:S04]  /*faf0*/  SEL R8, RZ, 0x8, P1 ;  /* 0x00000008ff087807 */ /* 0x000fc80000800000 */
[----:B------:R-:W-:Y:S02]  /*fb00*/  LOP3.LUT R9, R8, R0, R7, 0xfe, !PT ;  /* 0x0000000008097212 */ /* 0x000fe400078efe07 */
[----:B--2---:R-:W-:Y:S01]  /*fb10*/  @P3 R2UR UR4, R6 ;  /* 0x00000000060432ca */ /* 0x004fe200000e0000 */
[----:B-1----:R-:W-:-:S14]  /*fb20*/  @P3 BRA `(.L_x_4449) ;  /* 0x0000000000183947 */ /* 0x002fdc0003800000 */
[----:B------:R-:W-:Y:S05]  /*fb30*/  @!P2 BRA `(.L_x_4449) ;  /* 0x000000000014a947 */ /* 0x000fea0003800000 */
[----:B------:R-:W2:Y:S04]  /*fb40*/  LDG.E R6, desc[UR48][R4.64] ;  /* 0x0000003004067981 */ /* 0x000ea8000c1e1900 */
[----:B------:R-:W3:Y:S01]  /*fb50*/  LDG.E R0, desc[UR48][R4.64+0x4] ;  /* 0x0000043004007981 */ /* 0x000ee2000c1e1900 */
[----:B--2---:R-:W-:Y:S02]  /*fb60*/  R2UR UR7, R6 ;  /* 0x00000000060772ca */ /* 0x004fe400000e0000 */
[----:B---3--:R-:W-:-:S13]  /*fb70*/  R2UR UR4, R0 ;  /* 0x00000000000472ca */ /* 0x008fda00000e0000 */
[----:B------:R-:W-:-:S12]  /*fb80*/  UIADD3 UR4, -UR7, UR4, URZ ;  /* 0x0000000407047290 */ /* 0x000fd8000fffe13f */
.L_x_4449:
[----:B------:R-:W-:Y:S01]  /*fb90*/  ISETP.GT.AND P0, PT, R192, 0x3f, PT ;  /* 0x0000003fc000780c */ /* 0x000fe20003f04270 */
[----:B------:R-:W-:Y:S01]  /*fba0*/  USHF.R.S32.HI UR7, URZ, 0x1f, UR43 ;  /* 0x0000001f3f077899 */ /* 0x000fe2000801142b */
[----:B------:R-:W-:Y:S01]  /*fbb0*/  BSSY B1, `(.L_x_4450) ;  /* 0x0000022000017945 */ /* 0x000fe20003800000 */
[----:B------:R-:W-:Y:S01]  /*fbc0*/  USHF.R.S32.HI UR9, URZ, 0x1f, UR41 ;  /* 0x0000001f3f097899 */ /* 0x000fe20008011429 */
[C---:B------:R-:W-:Y:S01]  /*fbd0*/  VIADD R24, R185.reuse, 0x100 ;  /* 0x00000100b9187836 */ /* 0x040fe20000000000 */
[----:B------:R-:W-:Y:S01]  /*fbe0*/  USEL UR10, UR43, URZ, !UP0 ;  /* 0x0000003f2b0a7287 */ /* 0x000fe2000c000000 */
[----:B------:R-:W-:Y:S01]  /*fbf0*/  VIADD R25, R185, 0x140 ;  /* 0x00000140b9197836 */ /* 0x000fe20000000000 */
[----:B------:R-:W-:Y:S01]  /*fc00*/  USEL UR11, UR7, URZ, !UP0 ;  /* 0x0000003f070b7287 */ /* 0x000fe2000c000000 */
[----:B------:R-:W-:Y:S02]  /*fc10*/  SHF.R.S32.HI R10, RZ, 0x1f, R185 ;  /* 0x0000001fff0a7819 */ /* 0x000fe400000114b9 */
[----:B-----5:R-:W-:-:S03]  /*fc20*/  SHF.R.S32.HI R8, RZ, 0x1f, R3 ;  /* 0x0000001fff087819 */ /* 0x020fc60000011403 */
[----:B------:R-:W-:Y:S06]  /*fc30*/  @P0 BRA `(.L_x_4451) ;  /* 0x0000000000640947 */ /* 0x000fec0003800000 */
[----:B------:R-:W0:Y:S01]  /*fc40*/  S2R R0, SR_TID.X ;  /* 0x0000000000007919 */ /* 0x000e220000002100 */
[----:B------:R-:W-:-:S04]  /*fc50*/  IMAD.U32 R5, RZ, RZ, UR42 ;  /* 0x0000002aff057e24 */ /* 0x000fc8000f8e00ff */
[----:B0-----:R-:W-:-:S04]  /*fc60*/  IMAD R0, R5, 0x40, R0 ;  /* 0x0000004005007824 */ /* 0x001fc800078e0200 */
[----:B------:R-:W-:-:S05]  /*fc70*/  VIADD R0, R0, 0xffffff80 ;  /* 0xffffff8000007836 */ /* 0x000fca0000000000 */
[----:B------:R-:W-:-:S13]  /*fc80*/  ISETP.GE.AND P0, PT, R0, UR4, PT ;  /* 0x0000000400007c0c */ /* 0x000fda000bf06270 */
[----:B------:R-:W-:Y:S05]  /*fc90*/  @P0 BRA `(.L_x_4451) ;  /* 0x00000000004c0947 */ /* 0x000fea0003800000 */
[C---:B------:R-:W-:Y:S01]  /*fca0*/  IADD3 R4, P0, R0.reuse, R3, RZ ;  /* 0x0000000300047210 */ /* 0x040fe20007f1e0ff */
[----:B------:R-:W-:Y:S02]  /*fcb0*/  ULDC.64 UR12, c[0x0][0xb70] ;  /* 0x0002dc00000c7ab9 */ /* 0x000fe40000000a00 */
[----:B------:R-:W-:Y:S01]  /*fcc0*/  UIMAD UR7, UR9, UR12, URZ ;  /* 0x0000000c090772a4 */ /* 0x000fe2000f8e023f */
[----:B------:R-:W-:Y:S02]  /*fcd0*/  LEA.HI.X.SX32 R5, R0, R8, 0x1, P0 ;  /* 0x0000000800057211 */ /* 0x000fe400000f0eff */
[----:B------:R-:W-:Y:S01]  /*fce0*/  MOV R7, UR12 ;  /* 0x0000000c00077c02 */ /* 0x000fe20008000f00 */
[----:B------:R-:W-:-:S03]  /*fcf0*/  UIMAD UR7, UR41, UR13, UR7 ;  /* 0x0000000d290772a4 */ /* 0x000fc6000f8e0207 */
[----:B------:R-:W-:Y:S01]  /*fd00*/  ULDC.64 UR12, c[0x0][0xb78] ;  /* 0x0002de00000c7ab9 */ /* 0x000fe20000000a00 */
[----:B------:R-:W-:Y:S01]  /*fd10*/  IMAD.WIDE.U32 R4, R7, UR41, R4 ;  /* 0x0000002907047c25 */ /* 0x000fe2000f8e0004 */
[----:B------:R-:W-:-:S03]  /*fd20*/  UIMAD UR8, UR11, UR12, URZ ;  /* 0x0000000c0b0872a4 */ /* 0x000fc6000f8e023f */
[----:B------:R-:W-:Y:S01]  /*fd30*/  VIADD R5, R5, UR7 ;  /* 0x0000000705057c36 */ /* 0x000fe20008000000 */
[----:B------:R-:W-:Y:S01]  /*fd40*/  UIMAD UR8, UR10, UR13, UR8 ;  /* 0x0000000d0a0872a4 */ /* 0x000fe2000f8e0208 */
[----:B------:R-:W-:Y:S02]  /*fd50*/  IMAD.U32 R7, RZ, RZ, UR12 ;  /* 0x0000000cff077e24 */ /* 0x000fe4000f8e00ff */
[----:B------:R-:W-:Y:S02]  /*fd60*/  ULDC.64 UR12, c[0x0][0xb40] ;  /* 0x0002d000000c7ab9 */ /* 0x000fe40000000a00 */
[----:B------:R-:W-:-:S04]  /*fd70*/  IMAD.WIDE.U32 R4, R7, UR10, R4 ;  /* 0x0000000a07047c25 */ /* 0x000fc8000f8e0004 */
[----:B------:R-:W-:Y:S01]  /*fd80*/  VIADD R5, R5, UR8 ;  /* 0x0000000805057c36 */ /* 0x000fe20008000000 */
[----:B------:R-:W-:-:S04]  /*fd90*/  LEA R6, P0, R4, UR12, 0x2 ;  /* 0x0000000c04067c11 */ /* 0x000fc8000f8010ff */
[----:B------:R-:W-:Y:S01]  /*fda0*/  LEA.HI.X R7, R4, UR13, R5, 0x2, P0 ;  /* 0x0000000d04077c11 */ /* 0x000fe200080f1405 */
[----:B------:R-:W-:-:S05]  /*fdb0*/  IMAD.MOV.U32 R5, RZ, RZ, -0x800000 ;  /* 0xff800000ff057424 */ /* 0x000fca00078e00ff */
[----:B------:R0:W-:Y:S03]  /*fdc0*/  STG.E desc[UR48][R6.64], R5 ;  /* 0x0000000506007986 */ /* 0x0001e6000c101930 */
.L_x_4451:
[----:B------:R-:W-:Y:S05]  /*fdd0*/  BSYNC B1 ;  /* 0x0000000000017941 */ /* 0x000fea0003800000 */
.L_x_4450:
[----:B------:R-:W-:Y:S01]  /*fde0*/  ULDC.64 UR12, c[0x0][0xaa0] ;  /* 0x0002a800000c7ab9 */ /* 0x000fe20000000a00 */
[----:B0-----:R-:W-:Y:S01]  /*fdf0*/  MOV R5, R10 ;  /* 0x0000000a00057202 */ /* 0x001fe20000000f00 */
[----:B------:R-:W-:Y:S01]  /*fe00*/  IMAD.MOV.U32 R4, RZ, RZ, R185 ;  /* 0x000000ffff047224 */ /* 0x000fe200078e00b9 */
[----:B------:R-:W-:Y:S01]  /*fe10*/  ISETP.GE.AND P0, PT, R24, UR14, PT ;  /* 0x0000000e18007c0c */ /* 0x000fe2000bf06270 */
[----:B------:R-:W-:Y:S01]  /*fe20*/  IMAD R0, R8, UR12, RZ ;  /* 0x0000000c08007c24 */ /* 0x000fe2000f8e02ff */
[----:B------:R-:W-:Y:S01]  /*fe30*/  ISETP.GE.AND P1, PT, R25, UR14, PT ;  /* 0x0000000e19007c0c */ /* 0x000fe2000bf26270 */
[C---:B------:R-:W-:Y:S01]  /*fe40*/  IMAD.WIDE.U32 R4, R3.reuse, UR12, R4 ;  /* 0x0000000c03047c25 */ /* 0x040fe2000f8e0004 */
[----:B------:R-:W-:Y:S01]  /*fe50*/  UIMAD UR8, UR42, -0x40, UR4 ;  /* 0xffffffc02a0878a4 */ /* 0x000fe2000f8e0204 */
[----:B------:R-:W-:Y:S01]  /*fe60*/  BSSY B1, `(.L_x_4452) ;  /* 0x000003c000017945 */ /* 0x000fe20003800000 */
[----:B------:R-:W-:Y:S01]  /*fe70*/  SEL R6, RZ, 0x20, P1 ;  /* 0x00000020ff067807 */ /* 0x000fe20000800000 */
[----:B------:R-:W-:Y:S01]  /*fe80*/  IMAD R3, R3, UR13, R0 ;  /* 0x0000000d03037c24 */ /* 0x000fe2000f8e0200 */
[----:B------:R-:W-:Y:S01]  /*fe90*/  ULDC.64 UR12, c[0x0][0xae0] ;  /* 0x0002b800000c7ab9 */ /* 0x000fe20000000a00 */
[----:B------:R-:W-:Y:S01]  /*fea0*/  VIADD R7, R185, 0x180 ;  /* 0x00000180b9077836 */ /* 0x000fe20000000000 */
[----:B------:R-:W-:Y:S01]  /*feb0*/  UIMAD UR7, UR9, UR12, URZ ;  /* 0x0000000c090772a4 */ /* 0x000fe2000f8e023f */
[----:B------:R-:W-:Y:S01]  /*fec0*/  IMAD.IADD R5, R5, 0x1, R3 ;  /* 0x0000000105057824 */ /* 0x000fe200078e0203 */
[----:B------:R-:W-:Y:S01]  /*fed0*/  SEL R0, RZ, 0x10, P0 ;  /* 0x00000010ff007807 */ /* 0x000fe20000000000 */
[----:B------:R-:W-:Y:S01]  /*fee0*/  IMAD.U32 R3, RZ, RZ, UR12 ;  /* 0x0000000cff037e24 */ /* 0x000fe2000f8e00ff */
[----:B------:R-:W-:Y:S01]  /*fef0*/  UIMAD UR7, UR41, UR13, UR7 ;  /* 0x0000000d290772a4 */ /* 0x000fe2000f8e0207 */
[----:B------:R-:W-:-:S02]  /*ff00*/  ISETP.GE.AND P1, PT, R188, UR8, PT ;  /* 0x00000008bc007c0c */ /* 0x000fc4000bf26270 */
[----:B------:R-:W-:Y:S01]  /*ff10*/  IMAD.WIDE.U32 R4, R3, UR41, R4 ;  /* 0x0000002903047c25 */ /* 0x000fe2000f8e0004 */
[----:B------:R-:W-:Y:S01]  /*ff20*/  ULDC.64 UR12, c[0x0][0xae8] ;  /* 0x0002ba00000c7ab9 */ /* 0x000fe20000000a00 */
[----:B------:R-:W-:Y:S01]  /*ff30*/  LOP3.LUT R9, R6, R9, R0, 0xfe, !PT ;  /* 0x0000000906097212 */ /* 0x000fe200078efe00 */
[----:B------:R-:W-:Y:S01]  /*ff40*/  UIMAD UR4, UR11, UR12, URZ ;  /* 0x0000000c0b0472a4 */ /* 0x000fe2000f8e023f */
[----:B------:R-:W-:Y:S01]  /*ff50*/  ISETP.GE.AND P0, PT, R7, UR14, PT ;  /* 0x0000000e07007c0c */ /* 0x000fe2000bf06270 */
[----:B------:R-:W-:Y:S01]  /*ff60*/  VIADD R3, R185, 0x1c0 ;  /* 0x000001c0b9037836 */ /* 0x000fe20000000000 */
[----:B------:R-:W-:Y:S01]  /*ff70*/  IADD3 R5, R5, UR7, RZ ;  /* 0x0000000705057c10 */ /* 0x000fe2000fffe0ff */
[----:B------:R-:W-:Y:S01]  /*ff80*/  VIADD R6, R188, 0x20 ;  /* 0x00000020bc067836 */ /* 0x000fe20000000000 */
[----:B------:R-:W-:Y:S01]  /*ff90*/  SEL R0, RZ, 0x40, P0 ;  /* 0x00000040ff007807 */ /* 0x000fe20000000000 */
[----:B------:R-:W-:Y:S01]  /*ffa0*/  IMAD.U32 R7, RZ, RZ, UR12 ;  /* 0x0000000cff077e24 */ /* 0x000fe2000f8e00ff */
[----:B------:R-:W-:Y:S01]  /*ffb0*/  UIMAD UR4, UR10, UR13, UR4 ;  /* 0x0000000d0a0472a4 */ /* 0x000fe2000f8e0204 */
[----:B------:R-:W-:-:S02]  /*ffc0*/  ISETP.GE.AND P2, PT, R3, UR14, PT ;  /* 0x0000000e03007c0c */ /* 0x000fc4000bf46270 */
[----:B------:R-:W-:Y:S01]  /*ffd0*/  ISETP.GE.AND P0, PT, R6, UR8, PT ;  /* 0x0000000806007c0c */ /* 0x000fe2000bf06270 */
[----:B------:R-:W-:Y:S01]  /*ffe0*/  IMAD.WIDE.U32 R6, R7, UR10, R4 ;  /* 0x0000000a07067c25 */ /* 0x000fe2000f8e0004 */
[----:B------:R-:W-:Y:S02]  /*fff0*/  LOP3.LUT R15, R9, R0, RZ, 0xfc, !PT ;  /* 0x00000000090f7212 */ /* 0x000fe400078efcff */
[--C-:B------:R-:W-:Y:S01]  /*10000*/  SHF.R.S32.HI R5, RZ, 0x1f, R188.reuse ;  /* 0x0000001fff057819 */ /* 0x100fe200000114bc */
[----:B------:R-:W-:Y:S01]  /*10010*/  IMAD.U32 R9, RZ, RZ, UR42 ;  /* 0x0000002aff097e24 */ /* 0x000fe2000f8e00ff */
[----:B------:R-:W-:Y:S01]  /*10020*/  SEL R0, RZ, 0x80, P2 ;  /* 0x00000080ff007807 */ /* 0x000fe20001000000 */
[----:B------:R-:W-:Y:S02]  /*10030*/  IMAD.MOV.U32 R4, RZ, RZ, R188 ;  /* 0x000000ffff047224 */ /* 0x000fe400078e00bc */
[----:B------:R-:W-:Y:S01]  /*10040*/  VIADD R11, R7, UR4 ;  /* 0x00000004070b7c36 */ /* 0x000fe20008000000 */
[----:B------:R-:W-:Y:S01]  /*10050*/  LOP3.LUT R0, R15, R0, RZ, 0xfc, !PT ;  /* 0x000000000f007212 */ /* 0x000fe200078efcff */
[----:B------:R-:W-:Y:S01]  /*10060*/  IMAD.WIDE R8, R9, 0x40, R4 ;  /* 0x0000004009087825 */ /* 0x000fe200078e0204 */
[----:B------:R-:W-:Y:S06]  /*10070*/  @P1 BRA `(.L_x_4453) ;  /* 0x0000000000681947 */ /* 0x000fec0003800000 */
[----:B------:R-:W-:Y:S01]  /*10080*/  ULDC.64 UR10, c[0x0][0xad8] ;  /* 0x0002b600000a7ab9 */ /* 0x000fe20000000a00 */
[----:B------:R-:W-:Y:S01]  /*10090*/  MOV R5, R11 ;  /* 0x0000000b00057202 */ /* 0x000fe20000000f00 */
        /* <DEDUP_REMOVED lines=10> */
[C---:B------:R-:W-:Y:S02]  /*10140*/  LEA R20, P1, R4.reuse, UR10, 0x1 ;  /* 0x0000000a04147c11 */ /* 0x040fe4000f8208ff */
[----:B------:R-:W-:Y:S02]  /*10150*/  ISETP.GE.AND P2, PT, R25, UR14, PT ;  /* 0x0000000e19007c0c */ /* 0x000fe4000bf46270 */
        /* <DEDUP_REMOVED lines=12> */
.L_x_4453:
[----:B------:R-:W-:Y:S05]  /*10220*/  BSYNC B1 ;  /* 0x0000000000017941 */ /* 0x000fea0003800000 */
.L_x_4452:
[----:B------:R-:W-:Y:S05]  /*10230*/  @P0 BRA `(.L_x_4448) ;  /* 0x0000000000700947 */ /* 0x000fea0003800000 */
[----:B------:R-:W-:Y:S01]  /*10240*/  IADD3 R3, P0, R8, 0x20, RZ ;  /* 0x0000002008037810 */ /* 0x000fe20007f1e0ff */
[----:B------:R-:W-:Y:S01]  /*10250*/  ULDC.64 UR8, c[0x0][0xad8] ;  /* 0x0002b60000087ab9 */ /* 0x000fe20000000a00 */
[----:B------:R-:W-:Y:S01]  /*10260*/  IMAD.MOV.U32 R4, RZ, RZ, R6 ;  /* 0x000000ffff047224 */ /* 0x000fe200078e0006 */
[----:B------:R-:W-:Y:S01]  /*10270*/  ISETP.GE.AND P1, PT, R13, UR14, PT ;  /* 0x0000000e0d007c0c */ /* 0x000fe2000bf26270 */
        /* <DEDUP_REMOVED lines=8> */
[----:B------:R-:W-:-:S03]  /*10300*/  LOP3.LUT P4, RZ, R15, 0x40, RZ, 0xc0, !PT ;  /* 0x000000400fff7812 */ /* 0x000fc6000788c0ff */
        /* <DEDUP_REMOVED lines=15> */
.L_x_4448:
[----:B------:R-:W-:Y:S05]  /*10400*/  BSYNC B0 ;  /* 0x0000000000007941 */ /* 0x000fea0003800000 */
.L_x_4442:
[----:B------:R-:W-:Y:S02]  /*10410*/  ULDC UR4, c[0x0][0xc14] ;  /* 0x0003050000047ab9 */ /* 0x000fe40000000800 */
[----:B------:R-:W-:-:S06]  /*10420*/  UISETP.GE.AND UP0, UPT, UR5, UR4, UPT ;  /* 0x000000040500728c */ /* 0x000fcc000bf06270 */
[----:B------:R-:W-:-:S13]  /*10430*/  PLOP3.LUT P0, PT, PT, PT, UP0, 0x80, 0x0 ;  /* 0x000000000000781c */ /* 0x000fda0003f0f008 */
[----:B------:R-:W-:Y:S05]  /*10440*/  @!P0 BRA `(.L_x_4454) ;  /* 0xffffff0800b48947 */ /* 0x000fea000383ffff */
[----:B------:R-:W-:Y:S05]  /*10450*/  EXIT ;  /* 0x000000000000794d */ /* 0x000fea0003800000 */
.L_x_4345:
[----:B------:R-:W-:-:S08]  /*10460*/  NOP ;  /* 0x0000000000007918 */ /* 0x000fd00000000000 */
[----:B------:R-:W0:-:S00]  /*10470*/  USETMAXREG.DEALLOC.CTAPOOL 0x18 ;  /* 0x00000018000079c8 */ /* 0x000e0000080e0500 */
[----:B0-----:R-:W-:-:S06]  /*10480*/  LOP3.LUT R0, R0, 0x3, RZ, 0xc0, !PT ;  /* 0x0000000300007812 */ /* 0x001fcc00078ec0ff */
[----:B------:R-:W0:Y:S02]  /*10490*/  SHFL.IDX PT, R0, R0, RZ, 0x1f ;  /* 0x00001fff00007589 */ /* 0x000e2400000e0000 */
[----:B0-----:R-:W-:-:S13]  /*104a0*/  ISETP.NE.AND P0, PT, R0, RZ, PT ;  /* 0x000000ff0000720c */ /* 0x001fda0003f05270 */
[----:B------:R-:W-:Y:S05]  /*104b0*/  @P0 EXIT ;  /* 0x000000000000094d */ /* 0x000fea0003800000 */
[----:B------:R-:W-:Y:S01]  /*104c0*/  LOP3.LUT R7, R4, 0x1f, RZ, 0xc0, !PT ;  /* 0x0000001f04077812 */ /* 0x000fe200078ec0ff */
[----:B------:R-:W-:Y:S01]  /*104d0*/  ULDC UR5, c[0x0][0xc14] ;  /* 0x0003050000057ab9 */ /* 0x000fe20000000800 */
[----:B------:R-:W-:Y:S02]  /*104e0*/  LOP3.LUT R0, R0, 0xffffffdf, RZ, 0xc0, !PT ;  /* 0xffffffdf00007812 */ /* 0x000fe400078ec0ff */
[----:B------:R-:W-:Y:S01]  /*104f0*/  MOV R8, RZ ;  /* 0x000000ff00087202 */ /* 0x000fe20000000f00 */
[----:B------:R-:W0:Y:S01]  /*10500*/  S2UR UR6, SR_CTAID.X ;  /* 0x00000000000679c3 */ /* 0x000e220000002500 */
[----:B------:R-:W-:Y:S01]  /*10510*/  ISETP.NE.AND P0, PT, R7, 0x1f, PT ;  /* 0x0000001f0700780c */ /* 0x000fe20003f05270 */
[----:B------:R-:W-:-:S12]  /*10520*/  ULDC UR4, c[0x0][0xc10] ;  /* 0x0003040000047ab9 */ /* 0x000fd80000000800 */
[----:B------:R-:W-:Y:S02]  /*10530*/  @P0 LOP3.LUT R0, R0, 0x20, RZ, 0xfc, !PT ;  /* 0x0000002000000812 */ /* 0x000fe400078efcff */
[----:B------:R-:W-:-:S13]  /*10540*/  ISETP.GE.OR P0, PT, R7, UR5, !P0 ;  /* 0x0000000507007c0c */ /* 0x000fda000c706670 */
[----:B------:R-:W1:Y:S02]  /*10550*/  @!P0 LDC.64 R2, c[0x0][0xc58] ;  /* 0x00031600ff028b82 */ /* 0x000e640000000a00 */
[----:B-1----:R-:W-:-:S05]  /*10560*/  @!P0 IMAD.WIDE.U32 R2, R7, 0x4, R2 ;  /* 0x0000000407028825 */ /* 0x002fca00078e0002 */
[----:B------:R-:W2:Y:S01]  /*10570*/  @!P0 LDG.E R8, desc[UR48][R2.64] ;  /* 0x0000003002088981 */ /* 0x000ea2000c1e1900 */
[C---:B------:R-:W-:Y:S02]  /*10580*/  ISETP.NE.AND P1, PT, R7.reuse, RZ, PT ;  /* 0x000000ff0700720c */ /* 0x040fe40003f25270 */
        /* <DEDUP_REMOVED lines=41> */
.L_x_4459:
[----:B------:R-:W-:Y:S01]  /*10820*/  VIADD R6, R6, 0x1f ;  /* 0x0000001f06067836 */ /* 0x000fe20000000000 */
[----:B------:R-:W-:-:S04]  /*10830*/  MOV R19, UR7 ;  /* 0x0000000700137c02 */ /* 0x000fc80008000f00 */
        /* <DEDUP_REMOVED lines=13> */
.L_x_4458:
[----:B------:R-:W-:Y:S05]  /*10910*/  BSYNC B0 ;  /* 0x0000000000007941 */ /* 0x000fea0003800000 */
.L_x_4457:
        /* <DEDUP_REMOVED lines=25> */
.L_x_4455:
[----:B------:R-:W-:-:S04]  /*10ab0*/  IMAD.IADD R7, R5, 0x1, -R2 ;  /* 0x0000000105077824 */ /* 0x000fc800078e0a02 */
        /* <DEDUP_REMOVED lines=17> */
[----:B------:R-:W-:-:S05]  /*10bd0*/  IADD3 R5, R5, -0x1, RZ ;  /* 0xffffffff05057810 */ /* 0x000fca0007ffe0ff */
[----:B------:R2:W3:Y:S02]  /*10be0*/  SHFL.IDX PT, R16, R4, R5, 0x1f ;  /* 0x00001f0504107589 */ /* 0x0004e400000e0000 */
.L_x_4460:
[----:B-1----:R-:W-:Y:S01]  /*10bf0*/  IMAD.MOV R2, RZ, RZ, -R3 ;  /* 0x000000ffff027224 */ /* 0x002fe200078e0a03 */
[----:B--2---:R-:W-:Y:S01]  /*10c00*/  IABS R4, R6 ;  /* 0x0000000600047213 */ /* 0x004fe20000000000 */
[----:B---3--:R-:W-:Y:S02]  /*10c10*/  IMAD R16, R16, UR4, R7 ;  /* 0x0000000410107c24 */ /* 0x008fe4000f8e0207 */
[----:B------:R-:W-:Y:S02]  /*10c20*/  IMAD R5, R2, R11, RZ ;  /* 0x0000000b02057224 */ /* 0x000fe400078e02ff */
[----:B------:R-:W-:Y:S02]  /*10c30*/  IMAD.MOV.U32 R2, RZ, RZ, RZ ;  /* 0x000000ffff027224 */ /* 0x000fe400078e00ff */
[----:B------:R-:W-:Y:S02]  /*10c40*/  IMAD.MOV R4, RZ, RZ, -R4 ;  /* 0x000000ffff047224 */ /* 0x000fe400078e0a04 */
[----:B------:R-:W-:Y:S01]  /*10c50*/  IMAD.HI.U32 R2, R3, R5, R2 ;  /* 0x0000000503027227 */ /* 0x000fe200078e0002 */
[----:B------:R-:W-:-:S04]  /*10c60*/  IADD3 R5, -R16, UR6, RZ ;  /* 0x0000000610057c10 */ /* 0x000fc8000fffe1ff */
        /* <DEDUP_REMOVED lines=17> */
[----:B------:R-:W-:-:S04]  /*10d80*/  VIADDMNMX R10, R3, UR4, R10, PT ;  /* 0x00000004030a7c46 */ /* 0x000fc8000b80010a */
[-C--:B------:R-:W-:Y:S02]  /*10d90*/  IABS R7, R10.reuse ;  /* 0x0000000a00077213 */ /* 0x080fe40000000000 */
[----:B------:R-:W-:Y:S02]  /*10da0*/  IABS R6, R10 ;  /* 0x0000000a00067213 */ /* 0x000fe40000000000 */
[----:B------:R-:W1:Y:S03]  /*10db0*/  I2F.RP R8, R7 ;  /* 0x0000000700087306 */ /* 0x000e660000209400 */
[----:B------:R-:W-:-:S05]  /*10dc0*/  IMAD.MOV R6, RZ, RZ, -R6 ;  /* 0x000000ffff067224 */ /* 0x000fca00078e0a06 */
[----:B-1----:R-:W1:Y:S02]  /*10dd0*/  MUFU.RCP R8, R8 ;  /* 0x0000000800087308 */ /* 0x002e640000001000 */
[----:B-1----:R-:W-:-:S06]  /*10de0*/  VIADD R3, R8, 0xffffffe ;  /* 0x0ffffffe08037836 */ /* 0x002fcc0000000000 */
[----:B------:R-:W1:Y:S02]  /*10df0*/  F2I.FTZ.U32.TRUNC.NTZ R3, R3 ;  /* 0x0000000300037305 */ /* 0x000e64000021f000 */
[----:B-1----:R-:W-:-:S04]  /*10e00*/  IMAD.MOV R2, RZ, RZ, -R3 ;  /* 0x000000ffff027224 */ /* 0x002fc800078e0a03 */
[----:B------:R-:W-:Y:S01]  /*10e10*/  IMAD R9, R2, R7, RZ ;  /* 0x0000000702097224 */ /* 0x000fe200078e02ff */
[----:B------:R-:W-:-:S05]  /*10e20*/  MOV R2, RZ ;  /* 0x000000ff00027202 */ /* 0x000fca0000000f00 */
[----:B------:R-:W-:Y:S01]  /*10e30*/  IMAD.HI.U32 R2, R3, R9, R2 ;  /* 0x0000000903027227 */ /* 0x000fe200078e0002 */
[----:B------:R-:W-:Y:S02]  /*10e40*/  IABS R9, R5 ;  /* 0x0000000500097213 */ /* 0x000fe40000000000 */
[C---:B------:R-:W-:Y:S02]  /*10e50*/  LOP3.LUT R3, R5.reuse, R10, RZ, 0x3c, !PT ;  /* 0x0000000a05037212 */ /* 0x040fe400078e3cff */
[----:B------:R-:W-:Y:S01]  /*10e60*/  IADD3 R5, R5, R4, RZ ;  /* 0x0000000405057210 */ /* 0x000fe20007ffe0ff */
        /* <DEDUP_REMOVED lines=16> */
.L_x_4456:
[----:B------:R-:W-:Y:S02]  /*10f70*/  IMAD.MOV.U32 R17, RZ, RZ, RZ ;  /* 0x000000ffff117224 */ /* 0x000fe400078e00ff */
[----:B------:R-:W-:Y:S02]  /*10f80*/  IMAD.U32 R16, RZ, RZ, UR6 ;  /* 0x00000006ff107e24 */ /* 0x000fe4000f8e00ff */
[----:B------:R-:W-:-:S07]  /*10f90*/  IMAD.MOV.U32 R18, RZ, RZ, RZ ;  /* 0x000000ffff127224 */ /* 0x000fce00078e00ff */
.L_x_4461:
        /* <DEDUP_REMOVED lines=9> */
[----:B------:R-:W-:Y:S02]  /*11030*/  ISETP.GE.AND P0, PT, R19, UR5, PT ;  /* 0x0000000513007c0c */ /* 0x000fe4000bf06270 */
[----:B-1----:R-:W-:-:S05]  /*11040*/  MOV R0, 0x1 ;  /* 0x0000000100007802 */ /* 0x002fca0000000f00 */
[----:B------:R1:W-:Y:S04]  /*11050*/  STL [R1+0x4], R0 ;  /* 0x0000040001007387 */ /* 0x0003e80000100800 */
[----:B------:R1:W-:Y:S02]  /*11060*/  STL [R1+0x18], RZ ;  /* 0x000018ff01007387 */ /* 0x0003e40000100800 */
[----:B------:R-:W-:Y:S05]  /*11070*/  @P0 BRA `(.L_x_4462) ;  /* 0x0000004000e80947 */ /* 0x000fea0003800000 */
[----:B-1----:R-:W-:Y:S01]  /*11080*/  IMAD.MOV.U32 R0, RZ, RZ, 0x1 ;  /* 0x00000001ff007424 */ /* 0x002fe200078e00ff */
[----:B------:R1:W-:Y:S01]  /*11090*/  STL [R1+0x18], RZ ;  /* 0x000018ff01007387 */ /* 0x0003e20000100800 */
[----:B------:R-:W-:Y:S01]  /*110a0*/  ULDC UR37, c[0x0][0xc] ;  /* 0x0000030000257ab9 */ /* 0x000fe20000000800 */
[----:B------:R-:W-:Y:S02]  /*110b0*/  ULDC.64 UR38, c[0x0][0x198] ;  /* 0x0000660000267ab9 */ /* 0x000fe40000000a00 */
[----:B------:R1:W-:Y:S04]  /*110c0*/  STL [R1+0x4], R0 ;  /* 0x0000040001007387 */ /* 0x0003e80000100800 */
[----:B------:R1:W-:Y:S02]  /*110d0*/  STL [R1], RZ ;  /* 0x000000ff01007387 */ /* 0x0003e40000100800 */
.L_x_4535:
[----:B------:R-:W-:Y:S05]  /*110e0*/  YIELD ;  /* 0x0000000000007946 */ /* 0x000fea0003800000 */
[----:B------:R-:W-:Y:S01]  /*110f0*/  ULDC.64 UR4, c[0x0][0xa28] ;  /* 0x00028a0000047ab9 */ /* 0x000fe20000000a00 */
[----:B------:R-:W-:Y:S01]  /*11100*/  IMAD.MOV.U32 R4, RZ, RZ, RZ ;  /* 0x000000ffff047224 */ /* 0x000fe200078e00ff */
[----:B------:R-:W-:Y:S01]  /*11110*/  ISETP.NE.U32.AND P0, PT, RZ, UR4, PT ;  /* 0x00000004ff007c0c */ /* 0x000fe2000bf05070 */
[----:B-1----:R-:W-:Y:S01]  /*11120*/  IMAD.MOV.U32 R0, RZ, RZ, RZ ;  /* 0x000000ffff007224 */ /* 0x002fe200078e00ff */
[----:B------:R-:W-:Y:S02]  /*11130*/  ULDC.64 UR6, c[0x0][0xa08] ;  /* 0x0002820000067ab9 */ /* 0x000fe40000000a00 */
        /* <DEDUP_REMOVED lines=18> */
[----:B------:R-:W-:-:S05]  /*11260*/  ULDC.64 UR4, c[0x0][0x3f8] ;  /* 0x0000fe0000047ab9 */ /* 0x000fca0000000a00 */
[----:B------:R1:W5:Y:S01]  /*11270*/  @P1 LDG.E R0, desc[UR48][R6.64] ;  /* 0x0000003006001981 */ /* 0x000362000c1e1900 */
[----:B------:R-:W-:Y:S01]  /*11280*/  UISETP.NE.U32.AND UP0, UPT, UR4, URZ, UPT ;  /* 0x0000003f0400728c */ /* 0x000fe2000bf05070 */
[----:B------:R-:W-:Y:S02]  /*11290*/  ISETP.NE.U32.AND P0, PT, RZ, UR6, PT ;  /* 0x00000006ff007c0c */ /* 0x000fe4000bf05070 */
[----:B------:R-:W-:Y:S01]  /*112a0*/  ULDC UR4, c[0x0][0x404] ;  /* 0x0001010000047ab9 */ /* 0x000fe20000000800 */
[----:B------:R-:W-:Y:S01]  /*112b0*/  UISETP.NE.AND.EX UP0, UPT, UR5, URZ, UPT, UP0 ;  /* 0x0000003f0500728c */ /* 0x000fe2000bf05300 */
[----:B------:R-:W-:Y:S02]  /*112c0*/  ISETP.NE.AND.EX P0, PT, RZ, UR7, PT, P0 ;  /* 0x00000007ff007c0c */ /* 0x000fe4000bf05300 */
[----:B------:R-:W-:Y:S01]  /*112d0*/  ULDC UR5, c[0x0][0x2e0] ;  /* 0x0000b80000057ab9 */ /* 0x000fe20000000800 */
[----:B------:R-:W-:-:S04]  /*112e0*/  USEL UR4, UR4, 0x1, UP0 ;  /* 0x0000000104047887 */ /* 0x000fc80008000000 */
[----:B------:R-:W-:-:S06]  /*112f0*/  UIMAD UR4, UR4, UR5, URZ ;  /* 0x00000005040472a4 */ /* 0x000fcc000f8e023f */
[----:B------:R-:W-:Y:S01]  /*11300*/  IMAD.U32 R5, RZ, RZ, UR4 ;  /* 0x00000004ff057e24 */ /* 0x000fe2000f8e00ff */
[----:B-1----:R-:W-:Y:S06]  /*11310*/  @P1 BRA `(.L_x_4463) ;  /* 0x0000000000101947 */ /* 0x002fec0003800000 */
[----:B------:R-:W-:Y:S05]  /*11320*/  @!P2 BRA `(.L_x_4463) ;  /* 0x00000000000ca947 */ /* 0x000fea0003800000 */
[----:B------:R-:W2:Y:S04]  /*11330*/  LDG.E R7, desc[UR48][R2.64] ;  /* 0x0000003002077981 */ /* 0x000ea8000c1e1900 */
[----:B-----5:R-:W2:Y:S02]  /*11340*/  LDG.E R0, desc[UR48][R2.64+0x4] ;  /* 0x0000043002007981 */ /* 0x020ea4000c1e1900 */
[----:B--2---:R-:W-:-:S07]  /*11350*/  IADD3 R0, -R7, R0, RZ ;  /* 0x0000000007007210 */ /* 0x004fce0007ffe1ff */
.L_x_4463:
[----:B------:R-:W1:Y:S01]  /*11360*/  LDC.64 R2, c[0x0][0xa08] ;  /* 0x00028200ff027b82 */ /* 0x000e620000000a00 */
[----:B------:R-:W-:Y:S01]  /*11370*/  IMAD.MOV.U32 R7, RZ, RZ, RZ ;  /* 0x000000ffff077224 */ /* 0x000fe200078e00ff */
[----:B------:R-:W-:Y:S01]  /*11380*/  ULDC.64 UR4, c[0x0][0xa20] ;  /* 0x0002880000047ab9 */ /* 0x000fe20000000a00 */
[----:B-1----:R-:W-:-:S05]  /*11390*/  IMAD.WIDE R2, R19, 0x4, R2 ;  /* 0x0000000413027825 */ /* 0x002fca00078e0202 */
[----:B------:R-:W2:Y:S01]  /*113a0*/  @P0 LDG.E R7, desc[UR48][R2.64] ;  /* 0x0000003002070981 */ /* 0x000ea2000c1e1900 */
[----:B------:R-:W-:-:S04]  /*113b0*/  ISETP.NE.U32.AND P1, PT, RZ, UR4, PT ;  /* 0x00000004ff007c0c */ /* 0x000fc8000bf25070 */
[----:B------:R-:W-:Y:S01]  /*113c0*/  ISETP.NE.AND.EX P1, PT, RZ, UR5, PT, P1 ;  /* 0x00000005ff007c0c */ /* 0x000fe2000bf25310 */
[----:B--2--5:R-:W-:-:S05]  /*113d0*/  IMAD.IADD R6, R7, 0x1, R4 ;  /* 0x0000000107067824 */ /* 0x024fca00078e0204 */
[----:B------:R1:W-:Y:S07]  /*113e0*/  STL [R1+0x8], R6 ;  /* 0x0000080601007387 */ /* 0x0003ee0000100800 */
[----:B------:R-:W-:Y:S05]  /*113f0*/  @!P1 BRA `(.L_x_4464) ;  /* 0x0000000000109947 */ /* 0x000fea0003800000 */
[----:B------:R-:W2:Y:S02]  /*11400*/  LDC.64 R2, c[0x0][0xa20] ;  /* 0x00028800ff027b82 */ /* 0x000ea40000000a00 */
[----:B--2---:R-:W-:-:S05]  /*11410*/  IMAD.WIDE R2, R19, 0x4, R2 ;  /* 0x0000000413027825 */ /* 0x004fca00078e0202 */
[----:B------:R2:W5:Y:S01]  /*11420*/  LDG.E R5, desc[UR48][R2.64] ;  /* 0x0000003002057981 */ /* 0x000562000c1e1900 */
[----:B------:R-:W-:Y:S05]  /*11430*/  BRA `(.L_x_4465) ;  /* 0x0000000000107947 */ /* 0x000fea0003800000 */
.L_x_4464:
[----:B------:R-:W-:Y:S05]  /*11440*/  @!P0 BRA `(.L_x_4465) ;  /* 0x00000000000c8947 */ /* 0x000fea0003800000 */
[----:B-1----:R-:W2:Y:S04]  /*11450*/  LDG.E R6, desc[UR48][R2.64] ;  /* 0x0000003002067981 */ /* 0x002ea8000c1e1900 */
[----:B------:R-:W2:Y:S02]  /*11460*/  LDG.E R5, desc[UR48][R2.64+0x4] ;  /* 0x0000043002057981 */ /* 0x000ea4000c1e1900 */
[----:B--2---:R-:W-:-:S07]  /*11470*/  IMAD.IADD R5, R5, 0x1, -R6 ;  /* 0x0000000105057824 */ /* 0x004fce00078e0a06 */
.L_x_4465:
        /* <DEDUP_REMOVED lines=9> */
[----:B-1----:R-:W-:-:S11]  /*11510*/  IADD3 R6, R9, -0x1, RZ ;  /* 0xffffffff09067810 */ /* 0x002fd60007ffe0ff */
        /* <DEDUP_REMOVED lines=8> */
.L_x_4468:
[----:B------:R-:W-:-:S13]  /*115a0*/  ISETP.NE.AND P1, PT, R3, 0x1, PT ;  /* 0x000000010300780c */ /* 0x000fda0003f25270 */
[----:B------:R-:W1:Y:S02]  /*115b0*/  @P1 LDC.64 R4, c[0x0][0x9e8] ;  /* 0x00027a00ff041b82 */ /* 0x000e640000000a00 */
[----:B-1----:R-:W-:-:S05]  /*115c0*/  @P1 IMAD.HI.U32 R4, R6, R4, RZ ;  /* 0x0000000406041227 */ /* 0x002fca00078e00ff */
[----:B------:R-:W-:-:S07]  /*115d0*/  @P1 SHF.R.U32.HI R6, RZ, R5, R4 ;  /* 0x00000005ff061219 */ /* 0x000fce0000011604 */
.L_x_4469:
[----:B------:R-:W-:Y:S05]  /*115e0*/  BSYNC B0 ;  /* 0x0000000000007941 */ /* 0x000fea0003800000 */
.L_x_4467:
[----:B------:R-:W-:-:S05]  /*115f0*/  IMAD R5, R6, R3, R3 ;  /* 0x0000000306057224 */ /* 0x000fca00078e0203 */
[----:B------:R-:W-:-:S07]  /*11600*/  VIMNMX R2, R2, R5, PT ;  /* 0x0000000502027248 */ /* 0x000fce0003fe0100 */
.L_x_4466:
[----:B------:R-:W-:Y:S01]  /*11610*/  VIADD R2, R2, 0x3f ;  /* 0x0000003f02027836 */ /* 0x000fe20000000000 */
[----:B------:R-:W-:Y:S01]  /*11620*/  ULDC UR4, c[0x0][0x9dc] ;  /* 0x0002770000047ab9 */ /* 0x000fe20000000800 */
[----:B------:R-:W-:-:S03]  /*11630*/  IMAD R0, R17, 0x40, -R0 ;  /* 0x0000004011007824 */ /* 0x000fc600078e0a00 */
[----:B------:R-:W-:-:S04]  /*11640*/  SHF.R.S32.HI R5, RZ, 0x1f, R2 ;  /* 0x0000001fff057819 */ /* 0x000fc80000011402 */
[----:B------:R-:W-:Y:S01]  /*11650*/  LEA.HI R4, R5, R2, RZ, 0x6 ;  /* 0x0000000205047211 */ /* 0x000fe200078f30ff */
[C---:B------:R-:W-:Y:S02]  /*11660*/  VIADD R2, R7.reuse, 0x3f ;  /* 0x0000003f07027836 */ /* 0x040fe40000000000 */
[----:B------:R-:W-:Y:S01]  /*11670*/  IMAD.IADD R7, R7, 0x1, R0 ;  /* 0x0000000107077824 */ /* 0x000fe200078e0200 */
[----:B------:R-:W-:Y:S02]  /*11680*/  SHF.R.S32.HI R4, RZ, 0x6, R4 ;  /* 0x00000006ff047819 */ /* 0x000fe40000011404 */
[----:B------:R-:W-:Y:S02]  /*11690*/  SHF.R.S32.HI R5, RZ, 0x1f, R2 ;  /* 0x0000001fff057819 */ /* 0x000fe40000011402 */
[----:B------:R-:W-:Y:S02]  /*116a0*/  IADD3 R0, R7, -UR4, RZ ;  /* 0x8000000407007c10 */ /* 0x000fe4000fffe0ff */
[----:B------:R-:W-:-:S04]  /*116b0*/  LEA.HI R5, R5, R2, RZ, 0x6 ;  /* 0x0000000205057211 */ /* 0x000fc800078f30ff */
[----:B------:R-:W-:-:S04]  /*116c0*/  SHF.R.S32.HI R5, RZ, 0x6, R5 ;  /* 0x00000006ff057819 */ /* 0x000fc80000011405 */
        /* <DEDUP_REMOVED lines=13> */
.L_x_4472:
[----:B------:R-:W-:-:S13]  /*117a0*/  ISETP.NE.AND P0, PT, R3, 0x1, PT ;  /* 0x000000010300780c */ /* 0x000fda0003f05270 */
[----:B------:R-:W2:Y:S02]  /*117b0*/  @P0 LDC.64 R4, c[0x0][0x9e8] ;  /* 0x00027a00ff040b82 */ /* 0x000ea40000000a00 */
[----:B--2---:R-:W-:-:S05]  /*117c0*/  @P0 IMAD.HI.U32 R4, R7, R4, RZ ;  /* 0x0000000407040227 */ /* 0x004fca00078e00ff */
[----:B------:R-:W-:-:S07]  /*117d0*/  @P0 SHF.R.U32.HI R7, RZ, R5, R4 ;  /* 0x00000005ff070219 */ /* 0x000fce0000011604 */
.L_x_4473:
[----:B------:R-:W-:Y:S05]  /*117e0*/  BSYNC B0 ;  /* 0x0000000000007941 */ /* 0x000fea0003800000 */
.L_x_4471:
[----:B------:R-:W-:-:S05]  /*117f0*/  IMAD R3, R7, R3, RZ ;  /* 0x0000000307037224 */ /* 0x000fca00078e02ff */
[----:B------:R-:W-:-:S07]  /*11800*/  VIMNMX R0, R0, R3, !PT ;  /* 0x0000000300007248 */ /* 0x000fce0007fe0100 */
.L_x_4470:
[----:B------:R-:W-:Y:S01]  /*11810*/  SHF.R.S32.HI R3, RZ, 0x1f, R0 ;  /* 0x0000001fff037819 */ /* 0x000fe20000011400 */
[----:B------:R-:W-:Y:S03]  /*11820*/  BSSY B6, `(.L_x_4474) ;  /* 0x00002fe000067945 */ /* 0x000fe60003800000 */
[----:B------:R-:W-:-:S04]  /*11830*/  LEA.HI R3, R3, R0, RZ, 0x6 ;  /* 0x0000000003037211 */ /* 0x000fc800078f30ff */
[----:B------:R-:W-:-:S04]  /*11840*/  SHF.R.S32.HI R3, RZ, 0x6, R3 ;  /* 0x00000006ff037819 */ /* 0x000fc80000011403 */
        /* <DEDUP_REMOVED lines=11> */
[----:B------:R-:W2:Y:S08]  /*11900*/  FLO.U32 R0, UR4 ;  /* 0x0000000400007d00 */ /* 0x000eb000080e0000 */
        /* <DEDUP_REMOVED lines=9> */
.L_x_4475:
        /* <DEDUP_REMOVED lines=11> */
[----:B------:R-:W-:Y:S01]  /*11a50*/  IMAD.U32 R4, RZ, RZ, UR6 ;  /* 0x00000006ff047e24 */ /* 0x000fe2000f8e00ff */
[----:B------:R-:W-:Y:S01]  /*11a60*/  MOV R10, UR4 ;  /* 0x00000004000a7c02 */ /* 0x000fe20008000f00 */
[----:B------:R-:W2:Y:S01]  /*11a70*/  LDC.64 R2, c[0x4][R2] ;  /* 0x0100000002027b82 */ /* 0x000ea20000000a00 */
[----:B------:R-:W-:Y:S02]  /*11a80*/  IMAD.U32 R5, RZ, RZ, UR7 ;  /* 0x00000007ff057e24 */ /* 0x000fe4000f8e00ff */
[----:B-1----:R-:W-:Y:S02]  /*11a90*/  IMAD.U32 R6, RZ, RZ, UR8 ;  /* 0x00000008ff067e24 */ /* 0x002fe4000f8e00ff */
[----:B------:R-:W-:-:S02]  /*11aa0*/  IMAD.U32 R7, RZ, RZ, UR9 ;  /* 0x00000009ff077e24 */ /* 0x000fc4000f8e00ff */
[----:B------:R-:W-:Y:S02]  /*11ab0*/  IMAD.U32 R11, RZ, RZ, UR5 ;  /* 0x00000005ff0b7e24 */ /* 0x000fe4000f8e00ff */
[----:B------:R-:W-:Y:S02]  /*11ac0*/  IMAD.MOV.U32 R8, RZ, RZ, 0x70 ;  /* 0x00000070ff087424 */ /* 0x000fe400078e00ff */
[----:B------:R-:W-:Y:S02]  /*11ad0*/  IMAD.MOV.U32 R12, RZ, RZ, 0x1 ;  /* 0x00000001ff0c7424 */ /* 0x000fe400078e00ff */
[----:B0-----:R-:W-:-:S07]  /*11ae0*/  IMAD.MOV.U32 R13, RZ, RZ, RZ ;  /* 0x000000ffff0d7224 */ /* 0x001fce00078e00ff */
[----:B------:R-:W-:-:S07]  /*11af0*/  LEPC R20, `(.L_x_4477) ;  /* 0x000000001014794e */ /* 0x000fce0000000000 */
[----:B--2---:R-:W-:Y:S05]  /*11b00*/  CALL.ABS.NOINC R2 ;  /* 0x0000000002007343 */ /* 0x004fea0003c00000 */
.L_x_4477:
        /* <DEDUP_REMOVED lines=9> */
[----:B------:R-:W-:Y:S01]  /*11ba0*/  MOV R4, UR6 ;  /* 0x0000000600047c02 */ /* 0x000fe20008000f00 */
[----:B------:R-:W-:Y:S01]  /*11bb0*/  IMAD.U32 R5, RZ, RZ, UR7 ;  /* 0x00000007ff057e24 */ /* 0x000fe2000f8e00ff */
[----:B------:R-:W-:Y:S01]  /*11bc0*/  MOV R8, 0x70 ;  /* 0x0000007000087802 */ /* 0x000fe20000000f00 */
[----:B-1----:R-:W-:Y:S02]  /*11bd0*/  IMAD.U32 R6, RZ, RZ, UR8 ;  /* 0x00000008ff067e24 */ /* 0x002fe4000f8e00ff */
[----:B------:R-:W-:-:S02]  /*11be0*/  IMAD.U32 R7, RZ, RZ, UR9 ;  /* 0x00000009ff077e24 */ /* 0x000fc4000f8e00ff */
[----:B------:R-:W-:Y:S02]  /*11bf0*/  IMAD.U32 R10, RZ, RZ, UR4 ;  /* 0x00000004ff0a7e24 */ /* 0x000fe4000f8e00ff */
[----:B------:R-:W-:Y:S02]  /*11c00*/  IMAD.U32 R11, RZ, RZ, UR5 ;  /* 0x00000005ff0b7e24 */ /* 0x000fe4000f8e00ff */
[----:B------:R-:W-:Y:S02]  /*11c10*/  IMAD.MOV.U32 R12, RZ, RZ, 0x1 ;  /* 0x00000001ff0c7424 */ /* 0x000fe400078e00ff */
[----:B0-2---:R-:W-:-:S07]  /*11c20*/  IMAD.MOV.U32 R13, RZ, RZ, RZ ;  /* 0x000000ffff0d7224 */ /* 0x005fce00078e00ff */
[----:B------:R-:W-:-:S07]  /*11c30*/  LEPC R20, `(.L_x_4479) ;  /* 0x000000001014794e */ /* 0x000fce0000000000 */
[----:B---3--:R-:W-:Y:S05]  /*11c40*/  CALL.ABS.NOINC R2 ;  /* 0x0000000002007343 */ /* 0x008fea0003c00000 */
.L_x_4479:
[----:B------:R-:W-:Y:S01]  /*11c50*/  MOV R2, 0x0 ;  /* 0x0000000000027802 */ /* 0x000fe20000000f00 */
[----:B------:R-:W-:Y:S01]  /*11c60*/  ULDC.64 UR6, c[0x4][0x108] ;  /* 0x0100420000067ab9 */ /* 0x000fe20000000a00 */
[----:B------:R-:W-:Y:S01]  /*11c70*/  ULDC.64 UR8, c[0x4][0x110] ;  /* 0x0100440000087ab9 */ /* 0x000fe20000000a00 */
[----:B------:R-:W-:Y:S01]  /*11c80*/  ULDC.64 UR4, c[0x4][0x48] ;  /* 0x0100120000047ab9 */ /* 0x000fe20000000a00 */
[----:B------:R-:W-:Y:S01]  /*11c90*/  IMAD.U32 R4, RZ, RZ, UR6 ;  /* 0x00000006ff047e24 */ /* 0x000fe2000f8e00ff */
[----:B------:R-:W-:Y:S01]  /*11ca0*/  MOV R7, UR9 ;  /* 0x0000000900077c02 */ /* 0x000fe20008000f00 */
[----:B------:R-:W0:Y:S01]  /*11cb0*/  LDC.64 R2, c[0x4][R2] ;  /* 0x0100000002027b82 */ /* 0x000e220000000a00 */
        /* <DEDUP_REMOVED lines=8> */
[----:B0-----:R-:W-:Y:S05]  /*11d40*/  CALL.ABS.NOINC R2 ;  /* 0x0000000002007343 */ /* 0x001fea0003c00000 */
.L_x_4478:
[----:B------:R-:W2:Y:S01]  /*11d50*/  LDL.LU R7, [R1+0x1c] ;  /* 0x00001c0001077983 */ /* 0x000ea20000300800 */
[----:B------:R-:W3:Y:S01]  /*11d60*/  LDC R0, c[0x0][0x428] ;  /* 0x00010a00ff007b82 */ /* 0x000ee20000000800 */
[----:B------:R-:W-:Y:S01]  /*11d70*/  ULDC.64 UR4, c[0x0][0x9f8] ;  /* 0x00027e0000047ab9 */ /* 0x000fe20000000a00 */
[----:B------:R-:W-:Y:S01]  /*11d80*/  IMAD.MOV.U32 R4, RZ, RZ, R19 ;  /* 0x000000ffff047224 */ /* 0x000fe200078e0013 */
[----:B-1----:R-:W1:Y:S01]  /*11d90*/  S2R R6, SR_TID.X ;  /* 0x0000000000067919 */ /* 0x002e620000002100 */
[----:B---3--:R-:W-:Y:S02]  /*11da0*/  ISETP.NE.AND P0, PT, R0, 0x1, PT ;  /* 0x000000010000780c */ /* 0x008fe40003f05270 */
[----:B------:R-:W-:Y:S02]  /*11db0*/  MOV R0, R18 ;  /* 0x0000001200007202 */ /* 0x000fe40000000f00 */
[----:B-1----:R-:W-:-:S09]  /*11dc0*/  LOP3.LUT R6, R6, 0x1f, RZ, 0xc0, !PT ;  /* 0x0000001f06067812 */ /* 0x002fd200078ec0ff */
[----:B------:R-:W1:Y:S08]  /*11dd0*/  @P0 LDC R3, c[0x0][0x42c] ;  /* 0x00010b00ff030b82 */ /* 0x000e700000000800 */
[----:B------:R-:W3:Y:S01]  /*11de0*/  @P0 LDC R5, c[0x0][0x430] ;  /* 0x00010c00ff050b82 */ /* 0x000ee20000000800 */
[----:B-1----:R-:W-:-:S05]  /*11df0*/  @P0 IMAD.HI.U32 R2, R18, R3, RZ ;  /* 0x0000000312020227 */ /* 0x002fca00078e00ff */
[----:B---3--:R-:W-:Y:S02]  /*11e00*/  @P0 SHF.R.U32.HI R0, RZ, R5, R2 ;  /* 0x00000005ff000219 */ /* 0x008fe40000011602 */
        /* <DEDUP_REMOVED lines=16> */
.L_x_4480:
        /* <DEDUP_REMOVED lines=19> */
.L_x_4552:
[----:B------:R-:W-:Y:S01]  /*12040*/  UMOV UR4, 0xffffffff ;  /* 0xffffffff00047882 */ /* 0x000fe20000000000 */
[----:B------:R-:W-:Y:S02]  /*12050*/  SHF.R.S32.HI R5, RZ, 0x1f, R4 ;  /* 0x0000001fff057819 */ /* 0x000fe40000011404 */
[----:B------:R-:W-:Y:S05]  /*12060*/  BRA.DIV UR4, `(.L_x_4482) ;  /* 0x0000003e04087947 */ /* 0x000fea000b800000 */
[----:B------:R-:W-:-:S13]  /*12070*/  ELECT P6, URZ, PT ;  /* 0x00000000003f782f */ /* 0x000fda00038c0000 */
.L_x_4555:
        /* <DEDUP_REMOVED lines=20> */
[----:B0-----:R-:W-:-:S05]  /*121c0*/  LEA.HI.X R13, R10, R3, R7, 0x2, P0 ;  /* 0x000000030a0d7211 */ /* 0x001fca00000f1407 */
[----:B------:R1:W5:Y:S02]  /*121d0*/  LDG.E R7, desc[UR48][R12.64] ;  /* 0x000000300c077981 */ /* 0x000364000c1e1900 */
.L_x_4484:
[----:B------:R-:W2:Y:S01]  /*121e0*/  LDL R9, [R1] ;  /* 0x0000000001097983 */ /* 0x000ea20000100800 */
[----:B------:R-:W-:-:S03]  /*121f0*/  MOV R11, 0x400 ;  /* 0x00000400000b7802 */ /* 0x000fc60000000f00 */
[----:B------:R-:W3:Y:S01]  /*12200*/  LDL R10, [R1+0x4] ;  /* 0x00000400010a7983 */ /* 0x000ee20000100800 */
[----:B-1----:R-:W1:Y:S02]  /*12210*/  S2R R12, SR_CgaCtaId ;  /* 0x00000000000c7919 */ /* 0x002e640000008800 */
[----:B-1----:R-:W-:-:S05]  /*12220*/  LEA R11, R12, R11, 0x18 ;  /* 0x0000000b0c0b7211 */ /* 0x002fca00078ec0ff */
[----:B--2---:R-:W-:Y:S01]  /*12230*/  IMAD R9, R9, 0x8, R11 ;  /* 0x0000000809097824 */ /* 0x004fe200078e020b */
[----:B---3--:R-:W-:-:S04]  /*12240*/  SHF.L.U32 R10, R10, 0x1f, RZ ;  /* 0x0000001f0a0a7819 */ /* 0x008fc800000006ff */
[----:B------:R-:W1:Y:S02]  /*12250*/  SYNCS.PHASECHK.TRANS64.TRYWAIT P0, [R9+URZ+0x28c40], R10 ;  /* 0x028c400a090075a7 */ /* 0x000e64000800017f */
[----:B-1----:R-:W-:Y:S05]  /*12260*/  @!P0 BRA `(.L_x_4485) ;  /* 0x0000003800a88947 */ /* 0x002fea0003800000 */
.L_x_4556:
        /* <DEDUP_REMOVED lines=11> */
.L_x_4486:
[----:B------:R-:W2:Y:S01]  /*12320*/  LDL R11, [R1] ;  /* 0x00000000010b7983 */ /* 0x000ea20000100800 */
[----:B------:R-:W-:-:S03]  /*12330*/  MOV R12, 0x400 ;  /* 0x00000400000c7802 */ /* 0x000fc60000000f00 */
[----:B-1----:R-:W3:Y:S01]  /*12340*/  LDL R10, [R1+0x8] ;  /* 0x00000800010a7983 */ /* 0x002ee20000100800 */
[----:B0-----:R-:W0:Y:S01]  /*12350*/  S2R R13, SR_CgaCtaId ;  /* 0x00000000000d7919 */ /* 0x001e220000008800 */
[----:B------:R-:W-:Y:S02]  /*12360*/  R2UR UR9, R9 ;  /* 0x00000000090972ca */ /* 0x000fe400000e0000 */
[----:B------:R-:W-:Y:S01]  /*12370*/  R2UR UR11, R8 ;  /* 0x00000000080b72ca */ /* 0x000fe200000e0000 */
[----:B------:R-:W-:Y:S01]  /*12380*/  UIADD3 UR6, UP0, UR38, 0x370, URZ ;  /* 0x0000037026067890 */ /* 0x000fe2000ff1e03f */
[----:B------:R-:W-:Y:S02]  /*12390*/  R2UR UR12, R0 ;  /* 0x00000000000c72ca */ /* 0x000fe400000e0000 */
[----:B-----5:R-:W-:Y:S01]  /*123a0*/  R2UR UR13, R7 ;  /* 0x00000000070d72ca */ /* 0x020fe200000e0000 */
[----:B------:R-:W-:Y:S01]  /*123b0*/  UIADD3.X UR7, URZ, UR39, URZ, UP0, !UPT ;  /* 0x000000273f077290 */ /* 0x000fe200087fe43f */
[----:B0-----:R-:W-:-:S05]  /*123c0*/  LEA R12, R13, R12, 0x18 ;  /* 0x0000000c0d0c7211 */ /* 0x001fca00078ec0ff */
[----:B------:R-:W-:Y:S01]  /*123d0*/  UIADD3 UR9, UR9, 0x28c30, URZ ;  /* 0x00028c3009097890 */ /* 0x000fe2000fffe03f */
[----:B------:R-:W-:Y:S01]  /*123e0*/  UMOV UR5, 0x14f00000 ;  /* 0x14f0000000057882 */ /* 0x000fe20000000000 */
[----:B------:R-:W-:Y:S01]  /*123f0*/  UMOV UR10, URZ ;  /* 0x0000003f000a7c82 */ /* 0x000fe20008000000 */
[----:B--2---:R-:W-:Y:S01]  /*12400*/  IMAD R9, R11, 0x2000, R12 ;  /* 0x000020000b097824 */ /* 0x004fe200078e020c */
[----:B---3--:R-:W-:-:S04]  /*12410*/  R2UR UR4, R10 ;  /* 0x000000000a0472ca */ /* 0x008fc800000e0000 */
[----:B------:R-:W-:-:S09]  /*12420*/  R2UR UR8, R9 ;  /* 0x00000000090872ca */ /* 0x000fd200000e0000 */
[----:B------:R-:W-:-:S04]  /*12430*/  ULEA UR11, UR11, UR4, 0x6 ;  /* 0x000000040b0b7291 */ /* 0x000fc8000f8e303f */
[----:B------:R-:W-:Y:S01]  /*12440*/  UIADD3 UR8, UR8, 0x22400, URZ ;  /* 0x0002240008087890 */ /* 0x000fe2000fffe03f */
[----:B------:R-:W-:-:S08]  /*12450*/  UMOV UR4, 0x0 ;  /* 0x0000000000047882 */ /* 0x000fd00000000000 */
[----:B------:R1:W-:Y:S02]  /*12460*/  UTMALDG.4D [UR8], [UR6], desc[UR4] ;  /* 0x00000408060075b4 */ /* 0x0003e40008019000 */
[----:B-1----:R-:W-:Y:S01]  /*12470*/  NOP ;  /* 0x0000000000007918 */ /* 0x002fe20000000000 */
.L_x_4483:
[----:B------:R-:W2:Y:S01]  /*12480*/  LDL.LU R12, [R1+0x18] ;  /* 0x00001800010c7983 */ /* 0x000ea20000300800 */
[----:B------:R-:W-:Y:S01]  /*12490*/  MOV R10, 0x400 ;  /* 0x00000400000a7802 */ /* 0x000fe20000000f00 */
[----:B------:R-:W-:Y:S05]  /*124a0*/  WARPSYNC.ALL ;  /* 0x0000000000007948 */ /* 0x000fea0003800000 */
[----:B------:R-:W1:Y:S01]  /*124b0*/  S2R R11, SR_CgaCtaId ;  /* 0x00000000000b7919 */ /* 0x000e620000008800 */
        /* <DEDUP_REMOVED lines=11> */
[----:B-1----:R-:W-:Y:S01]  /*12570*/  LEA R10, R11, R10, 0x18 ;  /* 0x0000000a0b0a7211 */ /* 0x002fe200078ec0ff */
        /* <DEDUP_REMOVED lines=12> */
[----:B------:R-:W2:Y:S02]  /*12640*/  SYNCS.PHASECHK.TRANS64.TRYWAIT P0, [R10+URZ+0x28c20], R6 ;  /* 0x028c20060a0075a7 */ /* 0x000ea4000800017f */
[----:B-12---:R-:W-:Y:S05]  /*12650*/  @!P0 BRA `(.L_x_4488) ;  /* 0x0000003400c08947 */ /* 0x006fea0003800000 */
.L_x_4557:
[----:B------:R-:W-:Y:S05]  /*12660*/  BSYNC B0 ;  /* 0x0000000000007941 */ /* 0x000fea0003800000 */
.L_x_4487:
[----:B------:R-:W-:Y:S04]  /*12670*/  BSSY B0, `(.L_x_4489) ;  /* 0x000004f000007945 */ /* 0x000fe80003800000 */
[----:B------:R-:W-:Y:S05]  /*12680*/  @!P6 BRA `(.L_x_4490) ;  /* 0x000000040034e947 */ /* 0x000fea0003800000 */
[----:B------:R-:W2:Y:S01]  /*12690*/  LDL R10, [R1] ;  /* 0x00000000010a7983 */ /* 0x000ea20000100800 */
[----:B------:R-:W-:-:S03]  /*126a0*/  MOV R11, 0x400 ;  /* 0x00000400000b7802 */ /* 0x000fc60000000f00 */
[----:B-1----:R-:W3:Y:S01]  /*126b0*/  LDL R9, [R1+0x4] ;  /* 0x0000040001097983 */ /* 0x002ee20000100800 */
[----:B------:R-:W1:Y:S02]  /*126c0*/  S2R R12, SR_CgaCtaId ;  /* 0x00000000000c7919 */ /* 0x000e640000008800 */
[----:B-1----:R-:W-:-:S05]  /*126d0*/  LEA R11, R12, R11, 0x18 ;  /* 0x0000000b0c0b7211 */ /* 0x002fca00078ec0ff */
[----:B--2---:R-:W-:Y:S01]  /*126e0*/  IMAD R6, R10, 0x8, R11 ;  /* 0x000000080a067824 */ /* 0x004fe200078e020b */
[----:B---3--:R-:W-:-:S04]  /*126f0*/  SHF.L.U32 R9, R9, 0x1f, RZ ;  /* 0x0000001f09097819 */ /* 0x008fc800000006ff */
[----:B------:R-:W1:Y:S02]  /*12700*/  SYNCS.PHASECHK.TRANS64.TRYWAIT P0, [R6+URZ+0x28c60], R9 ;  /* 0x028c6009060075a7 */ /* 0x000e64000800017f */
[----:B-1----:R-:W-:Y:S05]  /*12710*/  @!P0 BRA `(.L_x_4491) ;  /* 0x0000003400b08947 */ /* 0x002fea0003800000 */
.L_x_4558:
        /* <DEDUP_REMOVED lines=11> */
.L_x_4492:
[----:B------:R-:W2:Y:S01]  /*127d0*/  LDL R10, [R1] ;  /* 0x00000000010a7983 */ /* 0x000ea20000100800 */
[----:B------:R-:W-:-:S03]  /*127e0*/  MOV R11, 0x400 ;  /* 0x00000400000b7802 */ /* 0x000fc60000000f00 */
[----:B-1----:R-:W3:Y:S01]  /*127f0*/  LDL R9, [R1+0x8] ;  /* 0x0000080001097983 */ /* 0x002ee20000100800 */
[----:B------:R-:W1:Y:S01]  /*12800*/  S2R R12, SR_CgaCtaId ;  /* 0x00000000000c7919 */ /* 0x000e620000008800 */
[----:B------:R-:W-:Y:S02]  /*12810*/  R2UR UR9, R6 ;  /* 0x00000000060972ca */ /* 0x000fe400000e0000 */
[----:B------:R-:W-:Y:S01]  /*12820*/  R2UR UR11, R8 ;  /* 0x00000000080b72ca */ /* 0x000fe200000e0000 */
[----:B------:R-:W-:Y:S01]  /*12830*/  UIADD3 UR4, UP0, UR38, 0x470, URZ ;  /* 0x0000047026047890 */ /* 0x000fe2000ff1e03f */
[----:B------:R-:W-:Y:S02]  /*12840*/  R2UR UR12, R0 ;  /* 0x00000000000c72ca */ /* 0x000fe400000e0000 */
[----:B------:R-:W-:Y:S02]  /*12850*/  R2UR UR13, R7 ;  /* 0x00000000070d72ca */ /* 0x000fe400000e0000 */
        /* <DEDUP_REMOVED lines=48> */
.L_x_4490:
[----:B------:R-:W-:Y:S05]  /*12b60*/  BSYNC B0 ;  /* 0x0000000000007941 */ /* 0x000fea0003800000 */
.L_x_4489:
[----:B-1----:R-:W2:Y:S04]  /*12b70*/  LDL R6, [R1+0x14] ;  /* 0x0000140001067983 */ /* 0x002ea80000100800 */
[----:B------:R-:W3:Y:S01]  /*12b80*/  LDL R9, [R1+0xc] ;  /* 0x00000c0001097983 */ /* 0x000ee20000100800 */
[----:B------:R-:W-:Y:S01]  /*12b90*/  BSSY B0, `(.L_x_4493) ;  /* 0x00001ab000007945 */ /* 0x000fe20003800000 */
[----:B--2---:R-:W-:-:S05]  /*12ba0*/  VIADD R8, R6, 0xfffffffe ;  /* 0xfffffffe06087836 */ /* 0x004fca0000000000 */
[----:B---3--:R-:W-:-:S13]  /*12bb0*/  ISETP.GE.AND P0, PT, R8, R9, PT ;  /* 0x000000090800720c */ /* 0x008fda0003f06270 */
[----:B------:R-:W-:Y:S05]  /*12bc0*/  @!P0 BRA `(.L_x_4494) ;  /* 0x00000018009c8947 */ /* 0x000fea0003800000 */
[----:B------:R-:W-:Y:S01]  /*12bd0*/  LOP3.LUT R10, RZ, R9, RZ, 0x33, !PT ;  /* 0x00000009ff0a7212 */ /* 0x000fe200078e33ff */
[----:B------:R-:W-:Y:S01]  /*12be0*/  BSSY B1, `(.L_x_4495) ;  /* 0x0000090000017945 */ /* 0x000fe20003800000 */
[----:B------:R-:W-:-:S04]  /*12bf0*/  IADD3 R9, -R6, RZ, RZ ;  /* 0x000000ff06097210 */ /* 0x000fc80007ffe1ff */
[----:B------:R-:W-:-:S05]  /*12c00*/  VIADDMNMX R10, R9, 0x1, R10, !PT ;  /* 0x00000001090a7846 */ /* 0x000fca000780010a */
[----:B------:R-:W-:-:S05]  /*12c10*/  IMAD.IADD R6, R6, 0x1, R10 ;  /* 0x0000000106067824 */ /* 0x000fca00078e020a */
[----:B------:R-:W-:-:S04]  /*12c20*/  LOP3.LUT R6, R6, 0x1, RZ, 0xc0, !PT ;  /* 0x0000000106067812 */ /* 0x000fc800078ec0ff */
[----:B------:R-:W-:-:S13]  /*12c30*/  ISETP.NE.U32.AND P0, PT, R6, 0x1, PT ;  /* 0x000000010600780c */ /* 0x000fda0003f05070 */
[----:B------:R-:W-:Y:S05]  /*12c40*/  @P0 BRA `(.L_x_4496) ;  /* 0x0000000800240947 */ /* 0x000fea0003800000 */
[----:B------:R-:W2:Y:S04]  /*12c50*/  LDL.LU R11, [R1] ;  /* 0x00000000010b7983 */ /* 0x000ea80000300800 */
[----:B0-----:R-:W3:Y:S01]  /*12c60*/  LDL.LU R13, [R1+0x4] ;  /* 0x00000400010d7983 */ /* 0x001ee20000300800 */
        /* <DEDUP_REMOVED lines=25> */
[C---:B------:R-:W-:Y:S02]  /*12e00*/  LEA R2, P0, R6.reuse, R2, 0x2 ;  /* 0x0000000206027211 */ /* 0x040fe400078010ff */
[----:B------:R-:W-:Y:S02]  /*12e10*/  IADD3 R7, -R9, RZ, RZ ;  /* 0x000000ff09077210 */ /* 0x000fe40007ffe1ff */
[----:B------:R-:W-:-:S03]  /*12e20*/  LEA.HI.X R3, R6, R3, R11, 0x2, P0 ;  /* 0x0000000306037211 */ /* 0x000fc600000f140b */
[----:B------:R-:W-:Y:S02]  /*12e30*/  IMAD R8, R12, R7, R8 ;  /* 0x000000070c087224 */ /* 0x000fe400078e0208 */
[----:B------:R1:W5:Y:S05]  /*12e40*/  LDG.E R7, desc[UR48][R2.64] ;  /* 0x0000003002077981 */ /* 0x00036a000c1e1900 */
.L_x_4499:
[----:B-1----:R-:W1:Y:S01]  /*12e50*/  S2R R3, SR_CgaCtaId ;  /* 0x0000000000037919 */ /* 0x002e620000008800 */
[----:B------:R-:W-:-:S04]  /*12e60*/  MOV R2, 0x400 ;  /* 0x0000040000027802 */ /* 0x000fc80000000f00 */
[----:B-1----:R-:W-:Y:S02]  /*12e70*/  LEA R2, R3, R2, 0x18 ;  /* 0x0000000203027211 */ /* 0x002fe400078ec0ff */
[----:B------:R-:W-:-:S03]  /*12e80*/  SHF.L.U32 R3, R13, 0x1f, RZ ;  /* 0x0000001f0d037819 */ /* 0x000fc600000006ff */
[----:B------:R-:W-:-:S04]  /*12e90*/  IMAD R2, R14, 0x8, R2 ;  /* 0x000000080e027824 */ /* 0x000fc800078e0202 */
[----:B------:R-:W1:Y:S02]  /*12ea0*/  SYNCS.PHASECHK.TRANS64.TRYWAIT P0, [R2+URZ+0x28c40], R3 ;  /* 0x028c4003020075a7 */ /* 0x000e64000800017f */
[----:B-1----:R-:W-:Y:S05]  /*12eb0*/  @!P0 BRA `(.L_x_4500) ;  /* 0x0000002c00dc8947 */ /* 0x002fea0003800000 */
.L_x_4559:
[----:B------:R-:W2:Y:S02]  /*12ec0*/  S2R R6, SR_TID.X ;  /* 0x0000000000067919 */ /* 0x000ea40000002100 */
[----:B--2---:R-:W-:-:S04]  /*12ed0*/  LOP3.LUT R6, R6, 0x7f, RZ, 0xc0, !PT ;  /* 0x0000007f06067812 */ /* 0x004fc800078ec0ff */
[----:B------:R-:W-:-:S13]  /*12ee0*/  ISETP.NE.AND P1, PT, R6, RZ, PT ;  /* 0x000000ff0600720c */ /* 0x000fda0003f25270 */
        /* <DEDUP_REMOVED lines=8> */
.L_x_4501:
[----:B------:R-:W2:Y:S01]  /*12f70*/  LDL R6, [R1] ;  /* 0x0000000001067983 */ /* 0x000ea20000100800 */
        /* <DEDUP_REMOVED lines=21> */
.L_x_4560:
        /* <DEDUP_REMOVED lines=8> */
.L_x_4503:
        /* <DEDUP_REMOVED lines=54> */
.L_x_4498:
[----:B------:R-:W-:Y:S05]  /*134b0*/  BSYNC B2 ;  /* 0x0000000000027941 */ /* 0x000fea0003800000 */
.L_x_4497:
[----:B------:R-:W2:Y:S02]  /*134c0*/  LDL R2, [R1+0x14] ;  /* 0x0000140001027983 */ /* 0x000ea40000100800 */
[----:B--2---:R-:W-:-:S07]  /*134d0*/  VIADD R8, R2, 0xfffffffd ;  /* 0xfffffffd02087836 */ /* 0x004fce0000000000 */
.L_x_4496:
[----:B------:R-:W-:Y:S05]  /*134e0*/  BSYNC B1 ;  /* 0x0000000000017941 */ /* 0x000fea0003800000 */
.L_x_4495:
[----:B------:R-:W2:Y:S01]  /*134f0*/  LDL.LU R2, [R1+0x14] ;  /* 0x0000140001027983 */ /* 0x000ea20000300800 */
[----:B------:R-:W-:Y:S01]  /*13500*/  VIADD R10, R10, 0xfffffffe ;  /* 0xfffffffe0a0a7836 */ /* 0x000fe20000000000 */
[----:B--2---:R-:W-:-:S04]  /*13510*/  LOP3.LUT R3, RZ, R2, RZ, 0x33, !PT ;  /* 0x00000002ff037212 */ /* 0x004fc800078e33ff */
[----:B------:R-:W-:-:S13]  /*13520*/  ISETP.NE.AND P0, PT, R10, R3, PT ;  /* 0x000000030a00720c */ /* 0x000fda0003f05270 */
[----:B------:R-:W-:Y:S05]  /*13530*/  @!P0 BRA `(.L_x_4494) ;  /* 0x0000001000408947 */ /* 0x000fea0003800000 */
.L_x_4518:
        /* <DEDUP_REMOVED lines=11> */
[----:B------:R-:W-:Y:S02]  /*135f0*/  MOV R11, R8 ;  /* 0x00000008000b7202 */ /* 0x000fe40000000f00 */
        /* <DEDUP_REMOVED lines=20> */
.L_x_4506:
[----:B------:R-:W2:Y:S01]  /*13740*/  S2R R3, SR_CgaCtaId ;  /* 0x0000000000037919 */ /* 0x000ea20000008800 */
[----:B------:R-:W-:-:S04]  /*13750*/  MOV R2, 0x400 ;  /* 0x0000040000027802 */ /* 0x000fc80000000f00 */
[----:B--2---:R-:W-:Y:S02]  /*13760*/  LEA R2, R3, R2, 0x18 ;  /* 0x0000000203027211 */ /* 0x004fe400078ec0ff */
[----:B------:R-:W-:-:S03]  /*13770*/  SHF.L.U32 R3, R10, 0x1f, RZ ;  /* 0x0000001f0a037819 */ /* 0x000fc600000006ff */
[----:B------:R-:W-:-:S04]  /*13780*/  IMAD R2, R9, 0x8, R2 ;  /* 0x0000000809027824 */ /* 0x000fc800078e0202 */
[----:B------:R-:W2:Y:S02]  /*13790*/  SYNCS.PHASECHK.TRANS64.TRYWAIT P0, [R2+URZ+0x28c40], R3 ;  /* 0x028c4003020075a7 */ /* 0x000ea4000800017f */
[----:B--2---:R-:W-:Y:S05]  /*137a0*/  @!P0 BRA `(.L_x_4507) ;  /* 0x0000002400c88947 */ /* 0x004fea0003800000 */
.L_x_4561:
[----:B-1----:R-:W1:Y:S02]  /*137b0*/  S2R R6, SR_TID.X ;  /* 0x0000000000067919 */ /* 0x002e640000002100 */
        /* <DEDUP_REMOVED lines=8> */
[----:B---3--:R-:W-:Y:S05]  /*13840*/  @!P1 BRA `(.L_x_4508) ;  /* 0x0000000000049947 */ /* 0x008fea0003800000 */
[----:B------:R-:W-:Y:S01]  /*13850*/  BPT.TRAP 0x1 ;  /* 0x000000040000795c */ /* 0x000fe20000300000 */
.L_x_4508:
[----:B------:R-:W3:Y:S01]  /*13860*/  LDL R12, [R1+0x8] ;  /* 0x00000800010c7983 */ /* 0x000ee20000100800 */
[----:B------:R-:W-:Y:S01]  /*13870*/  MOV R6, 0x400 ;  /* 0x0000040000067802 */ /* 0x000fe20000000f00 */
[----:B0-----:R-:W0:Y:S01]  /*13880*/  S2R R13, SR_CgaCtaId ;  /* 0x00000000000d7919 */ /* 0x001e220000008800 */
        /* <DEDUP_REMOVED lines=16> */
[----:B------:R-:W1:Y:S02]  /*13990*/  SYNCS.PHASECHK.TRANS64.TRYWAIT P1, [R2+URZ+0x28c60], R3 ;  /* 0x028c6003020075a7 */ /* 0x000e64000802017f */
[----:B01----:R-:W-:Y:S05]  /*139a0*/  @!P1 BRA `(.L_x_4509) ;  /* 0x00000024005c9947 */ /* 0x003fea0003800000 */
.L_x_4562:
[----:B------:R-:W-:Y:S05]  /*139b0*/  @P0 BRA `(.L_x_4510) ;  /* 0x00000000001c0947 */ /* 0x000fea0003800000 */
[----:B------:R-:W1:Y:S01]  /*139c0*/  S2R R11, SR_TID.X ;  /* 0x00000000000b7919 */ /* 0x000e620000002100 */
[----:B0-2---:R-:W-:-:S04]  /*139d0*/  IMAD.MOV.U32 R3, RZ, RZ, 0x10000 ;  /* 0x00010000ff037424 */ /* 0x005fc800078e00ff */
[----:B------:R3:W-:Y:S01]  /*139e0*/  SYNCS.ARRIVE.TRANS64 RZ, [R2+URZ+0x28c50], R3 ;  /* 0x028c500302ff79a7 */ /* 0x0007e2000800003f */
[----:B-1----:R-:W-:-:S04]  /*139f0*/  LOP3.LUT R11, R11, 0x1f, RZ, 0xc0, !PT ;  /* 0x0000001f0b0b7812 */ /* 0x002fc800078ec0ff */
[----:B------:R-:W-:-:S13]  /*13a00*/  ISETP.NE.AND P1, PT, R11, RZ, PT ;  /* 0x000000ff0b00720c */ /* 0x000fda0003f25270 */
[----:B---3--:R-:W-:Y:S05]  /*13a10*/  @!P1 BRA `(.L_x_4510) ;  /* 0x0000000000049947 */ /* 0x008fea0003800000 */
[----:B------:R-:W-:Y:S01]  /*13a20*/  BPT.TRAP 0x1 ;  /* 0x000000040000795c */ /* 0x000fe20000300000 */
.L_x_4510:
[----:B------:R-:W1:Y:S01]  /*13a30*/  S2R R11, SR_CgaCtaId ;  /* 0x00000000000b7919 */ /* 0x000e620000008800 */
[----:B0-2---:R-:W-:Y:S01]  /*13a40*/  MOV R3, 0x400 ;  /* 0x0000040000037802 */ /* 0x005fe20000000f00 */
        /* <DEDUP_REMOVED lines=15> */
[----:B-1----:R-:W-:-:S05]  /*13b40*/  LEA R3, R11, R3, 0x18 ;  /* 0x000000030b037211 */ /* 0x002fca00078ec0ff */
        /* <DEDUP_REMOVED lines=34> */
[----:B-1----:R-:W-:Y:S01]  /*13d70*/  NOP ;  /* 0x0000000000007918 */ /* 0x002fe20000000000 */
.L_x_4505:
[----:B------:R-:W-:Y:S05]  /*13d80*/  BSYNC B1 ;  /* 0x0000000000017941 */ /* 0x000fea0003800000 */
.L_x_4504:
[----:B------:R-:W-:Y:S01]  /*13d90*/  IADD3 R9, R9, 0x1, RZ ;  /* 0x0000000109097810 */ /* 0x000fe20007ffe0ff */
[----:B------:R-:W-:Y:S03]  /*13da0*/  BSSY B1, `(.L_x_4511) ;  /* 0x0000085000017945 */ /* 0x000fe60003800000 */
[----:B------:R-:W-:-:S04]  /*13db0*/  ISETP.NE.AND P0, PT, R9, 0x2, PT ;  /* 0x000000020900780c */ /* 0x000fc80003f05270 */
[----:B------:R-:W-:Y:S02]  /*13dc0*/  SEL R3, RZ, 0x1, P0 ;  /* 0x00000001ff037807 */ /* 0x000fe40000000000 */
[----:B------:R-:W-:Y:S01]  /*13dd0*/  SEL R12, R9, RZ, P0 ;  /* 0x000000ff090c7207 */ /* 0x000fe20000000000 */
[----:B------:R-:W-:Y:S01]  /*13de0*/  VIADD R9, R8, 0xffffffff ;  /* 0xffffffff08097836 */ /* 0x000fe20000000000 */
        /* <DEDUP_REMOVED lines=13> */
[----:B--2---:R-:W-:-:S04]  /*13ec0*/  @P0 IMAD.HI.U32 R6, R10, R2, RZ ;  /* 0x000000020a060227 */ /* 0x004fc800078e00ff */
[----:B------:R-:W-:Y:S01]  /*13ed0*/  IMAD.MOV.U32 R2, RZ, RZ, R10 ;  /* 0x000000ffff027224 */ /* 0x000fe200078e000a */
[----:B------:R-:W-:-:S05]  /*13ee0*/  @P0 SHF.R.U32.HI R2, RZ, R3, R6 ;  /* 0x00000003ff020219 */ /* 0x000fca0000011606 */
[----:B------:R-:W-:-:S04]  /*13ef0*/  IMAD.MOV R3, RZ, RZ, -R2 ;  /* 0x000000ffff037224 */ /* 0x000fc800078e0a02 */
[----:B------:R-:W-:Y:S01]  /*13f00*/  IMAD R10, R7, R3, R10 ;  /* 0x00000003070a7224 */ /* 0x000fe200078e020a */
[----:B------:R-:W-:Y:S01]  /*13f10*/  SHF.R.S32.HI R3, RZ, 0x1f, R2 ;  /* 0x0000001fff037819 */ /* 0x000fe20000011402 */
[----:B------:R-:W-:-:S04]  /*13f20*/  IMAD R7, R5, UR6, RZ ;  /* 0x0000000605077c24 */ /* 0x000fc8000f8e02ff */
[C---:B------:R-:W-:Y:S02]  /*13f30*/  IMAD R6, R4.reuse, UR7, R7 ;  /* 0x0000000704067c24 */ /* 0x040fe4000f8e0207 */
[----:B------:R-:W-:-:S05]  /*13f40*/  IMAD.WIDE.U32 R2, R4, UR6, R2 ;  /* 0x0000000604027c25 */ /* 0x000fca000f8e0002 */
[----:B------:R-:W-:Y:S02]  /*13f50*/  IADD3 R3, R6, R3, RZ ;  /* 0x0000000306037210 */ /* 0x000fe40007ffe0ff */
[----:B------:R-:W-:-:S04]  /*13f60*/  LEA R6, P0, R2, UR4, 0x2 ;  /* 0x0000000402067c11 */ /* 0x000fc8000f8010ff */
[----:B------:R-:W-:-:S06]  /*13f70*/  LEA.HI.X R7, R2, UR5, R3, 0x2, P0 ;  /* 0x0000000502077c11 */ /* 0x000fcc00080f1403 */
[----:B------:R2:W5:Y:S03]  /*13f80*/  LDG.E R7, desc[UR48][R6.64] ;  /* 0x0000003006077981 */ /* 0x000566000c1e1900 */
.L_x_4513:
[----:B------:R-:W3:Y:S01]  /*13f90*/  S2R R3, SR_CgaCtaId ;  /* 0x0000000000037919 */ /* 0x000ee20000008800 */
[----:B------:R-:W-:-:S04]  /*13fa0*/  MOV R2, 0x400 ;  /* 0x0000040000027802 */ /* 0x000fc80000000f00 */
[----:B---3--:R-:W-:Y:S02]  /*13fb0*/  LEA R2, R3, R2, 0x18 ;  /* 0x0000000203027211 */ /* 0x008fe400078ec0ff */
[----:B------:R-:W-:-:S03]  /*13fc0*/  SHF.L.U32 R3, R11, 0x1f, RZ ;  /* 0x0000001f0b037819 */ /* 0x000fc600000006ff */
[----:B------:R-:W-:-:S04]  /*13fd0*/  IMAD R2, R12, 0x8, R2 ;  /* 0x000000080c027824 */ /* 0x000fc800078e0202 */
[----:B------:R-:W3:Y:S02]  /*13fe0*/  SYNCS.PHASECHK.TRANS64.TRYWAIT P0, [R2+URZ+0x28c40], R3 ;  /* 0x028c4003020075a7 */ /* 0x000ee4000800017f */
[----:B---3--:R-:W-:Y:S05]  /*13ff0*/  @!P0 BRA `(.L_x_4514) ;  /* 0x0000001c00dc8947 */ /* 0x008fea0003800000 */
.L_x_4563:
        /* <DEDUP_REMOVED lines=11> */
.L_x_4515:
[----:B------:R-:W2:Y:S01]  /*140b0*/  LDL R6, [R1] ;  /* 0x0000000001067983 */ /* 0x000ea20000100800 */
[----:B-1----:R-:W-:-:S03]  /*140c0*/  MOV R12, 0x400 ;  /* 0x00000400000c7802 */ /* 0x002fc60000000f00 */
[----:B------:R-:W4:Y:S01]  /*140d0*/  LDL R11, [R1+0x8] ;  /* 0x00000800010b7983 */ /* 0x000f220000100800 */
        /* <DEDUP_REMOVED lines=17> */
[----:B------:R-:W1:Y:S02]  /*141f0*/  SYNCS.PHASECHK.TRANS64.TRYWAIT P1, [R2+URZ+0x28c60], R3 ;  /* 0x028c6003020075a7 */ /* 0x000e64000802017f */
[----:B01----:R-:W-:Y:S05]  /*14200*/  @!P1 BRA `(.L_x_4516) ;  /* 0x0000001c006c9947 */ /* 0x003fea0003800000 */
.L_x_4564:
[----:B------:R-:W-:Y:S05]  /*14210*/  @P0 BRA `(.L_x_4517) ;  /* 0x00000000001c0947 */ /* 0x000fea0003800000 */
[----:B------:R-:W1:Y:S01]  /*14220*/  S2R R10, SR_TID.X ;  /* 0x00000000000a7919 */ /* 0x000e620000002100 */
[----:B0--3--:R-:W-:-:S04]  /*14230*/  MOV R3, 0x10000 ;  /* 0x0001000000037802 */ /* 0x009fc80000000f00 */
[----:B------:R2:W-:Y:S01]  /*14240*/  SYNCS.ARRIVE.TRANS64 RZ, [R2+URZ+0x28c50], R3 ;  /* 0x028c500302ff79a7 */ /* 0x0005e2000800003f */
[----:B-1----:R-:W-:-:S04]  /*14250*/  LOP3.LUT R10, R10, 0x1f, RZ, 0xc0, !PT ;  /* 0x0000001f0a0a7812 */ /* 0x002fc800078ec0ff */
[----:B------:R-:W-:-:S13]  /*14260*/  ISETP.NE.AND P1, PT, R10, RZ, PT ;  /* 0x000000ff0a00720c */ /* 0x000fda0003f25270 */
[----:B--2---:R-:W-:Y:S05]  /*14270*/  @!P1 BRA `(.L_x_4517) ;  /* 0x0000000000049947 */ /* 0x004fea0003800000 */
[----:B------:R-:W-:Y:S01]  /*14280*/  BPT.TRAP 0x1 ;  /* 0x000000040000795c */ /* 0x000fe20000300000 */
.L_x_4517:
[----:B0--3--:R-:W2:Y:S01]  /*14290*/  LDL R3, [R1] ;  /* 0x0000000001037983 */ /* 0x009ea20000100800 */
        /* <DEDUP_REMOVED lines=53> */
.L_x_4512:
[----:B------:R-:W-:Y:S05]  /*145f0*/  BSYNC B1 ;  /* 0x0000000000017941 */ /* 0x000fea0003800000 */
.L_x_4511:
[----:B------:R-:W2:Y:S01]  /*14600*/  LDL R2, [R1+0xc] ;  /* 0x00000c0001027983 */ /* 0x000ea20000100800 */
[----:B------:R-:W-:Y:S01]  /*14610*/  VIADD R8, R8, 0xfffffffe ;  /* 0xfffffffe08087836 */ /* 0x000fe20000000000 */
[----:B--2---:R-:W-:-:S13]  /*14620*/  ISETP.GT.AND P0, PT, R9, R2, PT ;  /* 0x000000020900720c */ /* 0x004fda0003f04270 */
[----:B------:R-:W-:Y:S05]  /*14630*/  @P0 BRA `(.L_x_4518) ;  /* 0xffffffec00c00947 */ /* 0x000fea000383ffff */
.L_x_4494:
[----:B------:R-:W-:Y:S05]  /*14640*/  BSYNC B0 ;  /* 0x0000000000007941 */ /* 0x000fea0003800000 */
.L_x_4493:
        /* <DEDUP_REMOVED lines=23> */
.L_x_4520:
[----:B------:R-:W-:Y:S05]  /*147c0*/  BSYNC B0 ;  /* 0x0000000000007941 */ /* 0x000fea0003800000 */
.L_x_4519:
[----:B--2---:R-:W2:Y:S02]  /*147d0*/  LDL.LU R2, [R1+0x4] ;  /* 0x0000040001027983 */ /* 0x004ea40000300800 */
[----:B--2---:R-:W-:-:S05]  /*147e0*/  LOP3.LUT R2, R2, R0, RZ, 0x3c, !PT ;  /* 0x0000000002027212 */ /* 0x004fca00078e3cff */
[----:B------:R2:W-:Y:S02]  /*147f0*/  STL [R1+0x4], R2 ;  /* 0x0000040201007387 */ /* 0x0005e40000100800 */
.L_x_4476:
[----:B------:R-:W-:Y:S05]  /*14800*/  BSYNC B6 ;  /* 0x0000000000067941 */ /* 0x000fea0003800000 */
.L_x_4474:
[----:B------:R-:W-:-:S03]  /*14810*/  UMOV UR4, 0xffffffff ;  /* 0xffffffff00047882 */ /* 0x000fc60000000000 */
[----:B------:R-:W-:Y:S05]  /*14820*/  BRA.DIV UR4, `(.L_x_4521) ;  /* 0x0000001604f87947 */ /* 0x000fea000b800000 */
[----:B------:R3:W4:Y:S04]  /*14830*/  SHFL.IDX PT, R4, R16, RZ, 0x1f ;  /* 0x00001fff10047589 */ /* 0x00072800000e0000 */
[----:B------:R3:W0:Y:S02]  /*14840*/  SHFL.IDX PT, R7, R16, 0x1, 0x1f ;  /* 0x00201f0010077f89 */ /* 0x00062400000e0000 */
.L_x_4568:
[----:B-1----:R-:W1:Y:S01]  /*14850*/  S2R R6, SR_TID.X ;  /* 0x0000000000067919 */ /* 0x002e620000002100 */
[----:B------:R-:W-:Y:S01]  /*14860*/  ULDC UR4, c[0x0][0xc14] ;  /* 0x0003050000047ab9 */ /* 0x000fe20000000800 */
[----:B------:R-:W-:Y:S01]  /*14870*/  BSSY B0, `(.L_x_4522) ;  /* 0x000000b000007945 */ /* 0x000fe20003800000 */
[----:B------:R-:W-:Y:S01]  /*14880*/  MOV R0, UR4 ;  /* 0x0000000400007c02 */ /* 0x000fe20008000f00 */
[----:B------:R-:W-:Y:S01]  /*14890*/  IMAD.MOV.U32 R17, RZ, RZ, RZ ;  /* 0x000000ffff117224 */ /* 0x000fe200078e00ff */
[----:B-1----:R-:W-:-:S04]  /*148a0*/  LOP3.LUT R6, R6, 0x1f, RZ, 0xc0, !PT ;  /* 0x0000001f06067812 */ /* 0x002fc800078ec0ff */
[C---:B------:R-:W-:Y:S01]  /*148b0*/  ISETP.NE.AND P0, PT, R6.reuse, 0x1f, PT ;  /* 0x0000001f0600780c */ /* 0x040fe20003f05270 */
[----:B------:R-:W-:-:S05]  /*148c0*/  IMAD.IADD R5, R6, 0x1, R19 ;  /* 0x0000000106057824 */ /* 0x000fca00078e0213 */
[----:B------:R-:W-:-:S13]  /*148d0*/  ISETP.GE.OR P0, PT, R5, R0, !P0 ;  /* 0x000000000500720c */ /* 0x000fda0004706670 */
[----:B------:R-:W-:Y:S05]  /*148e0*/  @P0 BRA `(.L_x_4523) ;  /* 0x00000000000c0947 */ /* 0x000fea0003800000 */
[----:B--2---:R-:W1:Y:S02]  /*148f0*/  LDC.64 R2, c[0x0][0xc58] ;  /* 0x00031600ff027b82 */ /* 0x004e640000000a00 */
[----:B-1----:R-:W-:-:S05]  /*14900*/  IMAD.WIDE R2, R5, 0x4, R2 ;  /* 0x0000000405027825 */ /* 0x002fca00078e0202 */
[----:B------:R1:W5:Y:S02]  /*14910*/  LDG.E R17, desc[UR48][R2.64] ;  /* 0x0000003002117981 */ /* 0x000364000c1e1900 */
.L_x_4523:
[----:B------:R-:W-:Y:S05]  /*14920*/  BSYNC B0 ;  /* 0x0000000000007941 */ /* 0x000fea0003800000 */
.L_x_4522:
        /* <DEDUP_REMOVED lines=9> */
[----:B-12---:R-:W-:Y:S02]  /*149c0*/  SEL R2, R14, RZ, P1 ;  /* 0x000000ff0e027207 */ /* 0x006fe40000800000 */
        /* <DEDUP_REMOVED lines=13> */
.L_x_4576:
[----:B------:R-:W-:Y:S02]  /*14aa0*/  ULDC UR4, c[0x0][0xc10] ;  /* 0x0003040000047ab9 */ /* 0x000fe40000000800 */
[----:B------:R-:W-:-:S04]  /*14ab0*/  IMAD.U32 R5, RZ, RZ, UR4 ;  /* 0x00000004ff057e24 */ /* 0x000fc8000f8e00ff */
[----:B-1----:R-:W-:-:S04]  /*14ac0*/  IMAD R14, R14, R5, RZ ;  /* 0x000000050e0e7224 */ /* 0x002fc800078e02ff */
[----:B------:R-:W-:-:S05]  /*14ad0*/  IMAD.IADD R7, R7, 0x1, R14 ;  /* 0x0000000107077824 */ /* 0x000fca00078e020e */
[----:B----4-:R-:W-:-:S13]  /*14ae0*/  ISETP.GT.AND P0, PT, R7, R4, PT ;  /* 0x000000040700720c */ /* 0x010fda0003f04270 */
[----:B------:R-:W-:Y:S05]  /*14af0*/  @P0 BRA `(.L_x_4525) ;  /* 0x0000000000b40947 */ /* 0x000fea0003800000 */
[----:B------:R-:W1:Y:S02]  /*14b00*/  LDC R0, c[0x0][0xc14] ;  /* 0x00030500ff007b82 */ /* 0x000e640000000800 */
.L_x_4530:
[----:B------:R-:W-:-:S05]  /*14b10*/  VIADD R19, R19, 0x1f ;  /* 0x0000001f13137836 */ /* 0x000fca0000000000 */
[----:B-1----:R-:W-:-:S13]  /*14b20*/  ISETP.GE.AND P0, PT, R19, R0, PT ;  /* 0x000000001300720c */ /* 0x002fda0003f06270 */
[----:B------:R-:W-:Y:S05]  /*14b30*/  @P0 BRA `(.L_x_4526) ;  /* 0x0000000400ec0947 */ /* 0x000fea0003800000 */
[----:B------:R-:W1:Y:S01]  /*14b40*/  S2R R6, SR_TID.X ;  /* 0x0000000000067919 */ /* 0x000e620000002100 */
[----:B------:R-:W-:Y:S01]  /*14b50*/  BSSY B0, `(.L_x_4527) ;  /* 0x000000a000007945 */ /* 0x000fe20003800000 */
[----:B------:R-:W-:Y:S01]  /*14b60*/  IMAD.MOV.U32 R17, RZ, RZ, RZ ;  /* 0x000000ffff117224 */ /* 0x000fe200078e00ff */
[----:B-1----:R-:W-:-:S04]  /*14b70*/  LOP3.LUT R6, R6, 0x1f, RZ, 0xc0, !PT ;  /* 0x0000001f06067812 */ /* 0x002fc800078ec0ff */
[C---:B------:R-:W-:Y:S02]  /*14b80*/  ISETP.NE.AND P1, PT, R6.reuse, 0x1f, PT ;  /* 0x0000001f0600780c */ /* 0x040fe40003f25270 */
[----:B------:R-:W-:-:S04]  /*14b90*/  IADD3 R5, R6, R19, RZ ;  /* 0x0000001306057210 */ /* 0x000fc80007ffe0ff */
[----:B------:R-:W-:-:S13]  /*14ba0*/  ISETP.GE.OR P0, PT, R5, R0, !P1 ;  /* 0x000000000500720c */ /* 0x000fda0004f06670 */
[----:B------:R-:W-:Y:S05]  /*14bb0*/  @P0 BRA `(.L_x_4528) ;  /* 0x00000000000c0947 */ /* 0x000fea0003800000 */
[----:B0-----:R-:W0:Y:S02]  /*14bc0*/  LDC.64 R2, c[0x0][0xc58] ;  /* 0x00031600ff027b82 */ /* 0x001e240000000a00 */
[----:B0-----:R-:W-:-:S05]  /*14bd0*/  IMAD.WIDE R2, R5, 0x4, R2 ;  /* 0x0000000405027825 */ /* 0x001fca00078e0202 */
[----:B------:R1:W5:Y:S02]  /*14be0*/  LDG.E R17, desc[UR48][R2.64] ;  /* 0x0000003002117981 */ /* 0x000364000c1e1900 */
.L_x_4528:
[----:B------:R-:W-:Y:S05]  /*14bf0*/  BSYNC B0 ;  /* 0x0000000000007941 */ /* 0x000fea0003800000 */
.L_x_4527:
        /* <DEDUP_REMOVED lines=9> */
[----:B01----:R-:W-:Y:S02]  /*14c90*/  SEL R2, R14, RZ, P1 ;  /* 0x000000ff0e027207 */ /* 0x003fe40000800000 */
        /* <DEDUP_REMOVED lines=13> */
.L_x_4584:
[----:B------:R-:W-:Y:S02]  /*14d70*/  ULDC UR4, c[0x0][0xc10] ;  /* 0x0003040000047ab9 */ /* 0x000fe40000000800 */
[----:B------:R-:W-:-:S04]  /*14d80*/  IMAD.U32 R5, RZ, RZ, UR4 ;  /* 0x00000004ff057e24 */ /* 0x000fc8000f8e00ff */
[----:B-1----:R-:W-:-:S04]  /*14d90*/  IMAD R14, R14, R5, RZ ;  /* 0x000000050e0e7224 */ /* 0x002fc800078e02ff */
[----:B------:R-:W-:-:S05]  /*14da0*/  IMAD.IADD R7, R14, 0x1, R7 ;  /* 0x000000010e077824 */ /* 0x000fca00078e0207 */
[----:B------:R-:W-:-:S13]  /*14db0*/  ISETP.GT.AND P0, PT, R7, R4, PT ;  /* 0x000000040700720c */ /* 0x000fda0003f04270 */
[----:B------:R-:W-:Y:S05]  /*14dc0*/  @!P0 BRA `(.L_x_4530) ;  /* 0xfffffffc00508947 */ /* 0x000fea000383ffff */
.L_x_4525:
[----:B---3--:R-:W-:Y:S01]  /*14dd0*/  IMAD.IADD R16, R7, 0x1, -R14 ;  /* 0x0000000107107824 */ /* 0x008fe200078e0a0e */
[----:B------:R-:W-:-:S03]  /*14de0*/  UMOV UR4, 0xffffffff ;  /* 0xffffffff00047882 */ /* 0x000fc60000000000 */
[----:B------:R-:W-:-:S05]  /*14df0*/  IMAD R3, R2, R5, R16 ;  /* 0x0000000502037224 */ /* 0x000fca00078e0210 */
[----:B------:R-:W-:Y:S01]  /*14e00*/  ISETP.GT.AND P6, PT, R3, R4, PT ;  /* 0x000000040300720c */ /* 0x000fe20003fc4270 */
[----:B------:R-:W-:-:S12]  /*14e10*/  BRA.DIV UR4, `(.L_x_4531) ;  /* 0x0000001a04687947 */ /* 0x000fd8000b800000 */
[----:B------:R-:W-:-:S04]  /*14e20*/  VOTE.ANY R3, PT, !P6 ;  /* 0x0000000000037806 */ /* 0x000fc800070e0100 */
[----:B------:R-:W1:Y:S02]  /*14e30*/  POPC R6, R3 ;  /* 0x0000000300067309 */ /* 0x000e640000000000 */
[----:B-1----:R1:W2:Y:S02]  /*14e40*/  SHFL.IDX PT, R17, R17, R6, 0x1f ;  /* 0x00001f0611117589 */ /* 0x0022a400000e0000 */
.L_x_4588:
[----:B------:R-:W-:Y:S02]  /*14e50*/  ISETP.NE.AND P0, PT, R3, RZ, PT ;  /* 0x000000ff0300720c */ /* 0x000fe40003f05270 */
[----:B------:R-:W-:-:S11]  /*14e60*/  MOV R7, RZ ;  /* 0x000000ff00077202 */ /* 0x000fd60000000f00 */
[----:B------:R-:W-:Y:S05]  /*14e70*/  @!P0 BRA `(.L_x_4532) ;  /* 0x0000000000108947 */ /* 0x000fea0003800000 */
[----:B------:R-:W-:Y:S01]  /*14e80*/  UMOV UR4, 0xffffffff ;  /* 0xffffffff00047882 */ /* 0x000fe20000000000 */
[----:B------:R-:W-:Y:S02]  /*14e90*/  VIADD R12, R6, 0xffffffff ;  /* 0xffffffff060c7836 */ /* 0x000fe40000000000 */
[----:B------:R-:W-:Y:S05]  /*14ea0*/  BRA.DIV UR4, `(.L_x_4533) ;  /* 0x0000001a048c7947 */ /* 0x000fea000b800000 */
[----:B------:R3:W4:Y:S02]  /*14eb0*/  SHFL.IDX PT, R7, R2, R12, 0x1f ;  /* 0x00001f0c02077589 */ /* 0x00072400000e0000 */
.L_x_4532:
[----:B0--3--:R-:W0:Y:S01]  /*14ec0*/  LDC.64 R2, c[0x0][0xc68] ;  /* 0x00031a00ff027b82 */ /* 0x009e220000000a00 */
[----:B------:R-:W-:-:S04]  /*14ed0*/  IMAD.IADD R19, R6, 0x1, R19 ;  /* 0x0000000106137824 */ /* 0x000fc800078e0213 */
[----:B0-----:R-:W-:-:S05]  /*14ee0*/  IMAD.WIDE R2, R19, 0x4, R2 ;  /* 0x0000000413027825 */ /* 0x001fca00078e0202 */
[----:B------:R0:W1:Y:S01]  /*14ef0*/  LDG.E R8, desc[UR48][R2.64] ;  /* 0x0000003002087981 */ /* 0x000062000c1e1900 */
[----:B----4-:R-:W-:-:S04]  /*14f00*/  IMAD R16, R7, R5, R16 ;  /* 0x0000000507107224 */ /* 0x010fc800078e0210 */
[----:B------:R-:W-:Y:S01]  /*14f10*/  IMAD.IADD R7, R4, 0x1, -R16 ;  /* 0x0000000104077824 */ /* 0x000fe200078e0a10 */
[----:B0-----:R-:W-:Y:S01]  /*14f20*/  MOV R2, RZ ;  /* 0x000000ff00027202 */ /* 0x001fe20000000f00 */
        /* <DEDUP_REMOVED lines=60> */
.L_x_4526:
[----:B------:R-:W-:Y:S01]  /*152f0*/  UMOV UR4, URZ ;  /* 0x0000003f00047c82 */ /* 0x000fe20008000000 */
[----:B------:R-:W-:Y:S01]  /*15300*/  UMOV UR5, URZ ;  /* 0x0000003f00057c82 */ /* 0x000fe20008000000 */
[----:B------:R-:W-:Y:S01]  /*15310*/  ULDC UR6, c[0x0][0xc14] ;  /* 0x0003050000067ab9 */ /* 0x000fe20000000800 */
[----:B---3--:R-:W-:Y:S02]  /*15320*/  IMAD.MOV.U32 R16, RZ, RZ, R4 ;  /* 0x000000ffff107224 */ /* 0x008fe400078e0004 */
[----:B------:R-:W-:Y:S02]  /*15330*/  IMAD.U32 R17, RZ, RZ, UR4 ;  /* 0x00000004ff117e24 */ /* 0x000fe4000f8e00ff */
[----:B------:R-:W-:Y:S02]  /*15340*/  IMAD.U32 R18, RZ, RZ, UR5 ;  /* 0x00000005ff127e24 */ /* 0x000fe4000f8e00ff */
[----:B------:R-:W-:-:S07]  /*15350*/  IMAD.U32 R19, RZ, RZ, UR6 ;  /* 0x00000006ff137e24 */ /* 0x000fce000f8e00ff */
.L_x_4534:
        /* <DEDUP_REMOVED lines=12> */
.L_x_4462:
[----:B-1----:R-:W3:Y:S01]  /*15420*/  LDL.LU R0, [R1+0x18] ;  /* 0x0000180001007983 */ /* 0x002ee20000300800 */
[----:B------:R-:W-:Y:S01]  /*15430*/  BSSY B0, `(.L_x_4536) ;  /* 0x000000b000007945 */ /* 0x000fe20003800000 */
[----:B------:R-:W1:Y:S01]  /*15440*/  S2R R5, SR_CgaCtaId ;  /* 0x0000000000057919 */ /* 0x000e620000008800 */
[----:B---3--:R-:W-:-:S04]  /*15450*/  IADD3 R0, R0, 0x1, RZ ;  /* 0x0000000100007810 */ /* 0x008fc80007ffe0ff */
        /* <DEDUP_REMOVED lines=8> */
.L_x_4591:
[----:B------:R-:W-:Y:S05]  /*154e0*/  BSYNC B0 ;  /* 0x0000000000007941 */ /* 0x000fea0003800000 */
.L_x_4536:
[----:B------:R-:W-:-:S03]  /*154f0*/  UMOV UR4, 0xffffffff ;  /* 0xffffffff00047882 */ /* 0x000fc60000000000 */
[----:B------:R-:W-:Y:S05]  /*15500*/  BRA.DIV UR4, `(.L_x_4538) ;  /* 0x0000001604307947 */ /* 0x000fea000b800000 */
[----:B------:R-:W2:Y:S02]  /*15510*/  S2R R2, SR_TID.X ;  /* 0x0000000000027919 */ /* 0x000ea40000002100 */
[----:B--2---:R-:W-:-:S04]  /*15520*/  SHF.R.U32.HI R2, RZ, 0x5, R2 ;  /* 0x00000005ff027819 */ /* 0x004fc80000011602 */
[----:B------:R-:W-:-:S05]  /*15530*/  LOP3.LUT R2, R2, 0x3, RZ, 0xc0, !PT ;  /* 0x0000000302027812 */ /* 0x000fca00078ec0ff */
[----:B------:R2:W3:Y:S02]  /*15540*/  SHFL.IDX PT, R14, R2, RZ, 0x1f ;  /* 0x00001fff020e7589 */ /* 0x0004e400000e0000 */
.L_x_4594:
[----:B---3--:R-:W-:Y:S01]  /*15550*/  ISETP.NE.AND P0, PT, R14, RZ, PT ;  /* 0x000000ff0e00720c */ /* 0x008fe20003f05270 */
[----:B------:R-:W-:-:S12]  /*15560*/  BSSY B0, `(.L_x_4539) ;  /* 0x0000027000007945 */ /* 0x000fd80003800000 */
[----:B------:R-:W-:Y:S05]  /*15570*/  @P0 BRA `(.L_x_4540) ;  /* 0x0000000000940947 */ /* 0x000fea0003800000 */
[----:B------:R-:W-:-:S03]  /*15580*/  UMOV UR4, 0xffffffff ;  /* 0xffffffff00047882 */ /* 0x000fc60000000000 */
[----:B------:R-:W-:Y:S05]  /*15590*/  BRA.DIV UR4, `(.L_x_4541) ;  /* 0x0000001604407947 */ /* 0x000fea000b800000 */
[----:B------:R-:W-:-:S13]  /*155a0*/  ELECT P6, URZ, PT ;  /* 0x00000000003f782f */ /* 0x000fda00038c0000 */
.L_x_4597:
[----:B------:R-:W-:Y:S05]  /*155b0*/  @!P6 BRA `(.L_x_4540) ;  /* 0x000000000084e947 */ /* 0x000fea0003800000 */
[----:B------:R-:W-:-:S06]  /*155c0*/  ULOP3.LUT UR4, UR36, 0x2, URZ, 0xfc, !UPT ;  /* 0x0000000224047892 */ /* 0x000fcc000f8efc3f */
[----:B--2---:R-:W-:-:S05]  /*155d0*/  IMAD.U32 R2, RZ, RZ, UR4 ;  /* 0x00000004ff027e24 */ /* 0x004fca000f8e00ff */
[----:B------:R-:W-:-:S13]  /*155e0*/  ISETP.NE.AND P2, PT, R2, 0x3, PT ;  /* 0x000000030200780c */ /* 0x000fda0003f45270 */
[----:B------:R-:W-:Y:S05]  /*155f0*/  @!P2 BRA `(.L_x_4542) ;  /* 0x000000000004a947 */ /* 0x000fea0003800000 */
[----:B------:R-:W-:Y:S01]  /*15600*/  BPT.TRAP 0x1 ;  /* 0x000000040000795c */ /* 0x000fe20000300000 */
.L_x_4542:
        /* <DEDUP_REMOVED lines=14> */
.L_x_4598:
[----:B------:R-:W2:Y:S02]  /*156f0*/  SYNCS.PHASECHK.TRANS64.TRYWAIT P0, [R7+URZ], R2 ;  /* 0x00000002070075a7 */ /* 0x000ea4000800017f */
[----:B--2---:R-:W-:Y:S05]  /*15700*/  @!P0 BRA `(.L_x_4544) ;  /* 0x0000001400188947 */ /* 0x004fea0003800000 */
.L_x_4599:
[----:B------:R-:W-:Y:S05]  /*15710*/  @!P2 BRA `(.L_x_4545) ;  /* 0x000000000004a947 */ /* 0x000fea0003800000 */
[----:B------:R-:W-:Y:S01]  /*15720*/  BPT.TRAP 0x1 ;  /* 0x000000040000795c */ /* 0x000fe20000300000 */
.L_x_4545:
[----:B------:R-:W3:Y:S01]  /*15730*/  LDL.LU R4, [R1] ;  /* 0x0000000001047983 */ /* 0x000ee20000300800 */
[----:B------:R-:W-:-:S04]  /*15740*/  VIADD R0, R0, 0x28c60 ;  /* 0x00028c6000007836 */ /* 0x000fc80000000000 */
[----:B---3--:R-:W-:-:S04]  /*15750*/  IMAD R4, R4, 0x8, R0 ;  /* 0x0000000804047824 */ /* 0x008fc800078e0200 */
[----:B------:R-:W3:Y:S02]  /*15760*/  SYNCS.PHASECHK.TRANS64.TRYWAIT P0, [R4+URZ], R5 ;  /* 0x00000005040075a7 */ /* 0x000ee4000800017f */
[----:B---3--:R-:W-:Y:S05]  /*15770*/  @!P0 BRA `(.L_x_4546) ;  /* 0x0000001400108947 */ /* 0x008fea0003800000 */
.L_x_4600:
[----:B------:R-:W-:-:S07]  /*15780*/  IMAD R3, R3, 0x8, R0 ;  /* 0x0000000803037824 */ /* 0x000fce00078e0200 */
.L_x_4547:
[----:B----4-:R4:W0:Y:S02]  /*15790*/  SYNCS.PHASECHK.TRANS64.TRYWAIT P0, [R3+URZ], R2 ;  /* 0x00000002030075a7 */ /* 0x010824000800017f */
[----:B0-----:R-:W-:Y:S05]  /*157a0*/  @!P0 NANOSLEEP.SYNCS 0x989680 ;  /* 0x009896800000895d */ /* 0x001fea0003900000 */
[----:B------:R-:W0:Y:S02]  /*157b0*/  @!P0 SYNCS.PHASECHK.TRANS64 P0, [R3+URZ], R2 ;  /* 0x00000002030085a7 */ /* 0x000e24000800007f */
[----:B0-----:R-:W-:Y:S05]  /*157c0*/  @!P0 BRA `(.L_x_4547) ;  /* 0xfffffffc00f08947 */ /* 0x001fea000383ffff */
.L_x_4540:
[----:B------:R-:W-:Y:S05]  /*157d0*/  BSYNC B0 ;  /* 0x0000000000007941 */ /* 0x000fea0003800000 */
.L_x_4539:
[----:B------:R-:W-:Y:S05]  /*157e0*/  EXIT ;  /* 0x000000000000794d */ /* 0x000fea0003800000 */
.L_x_4359:
[----:B0-----:R-:W-:-:S04]  /*157f0*/  MOV R3, UR22 ;  /* 0x0000001600037c02 */ /* 0x001fc80008000f00 */
[----:B------:R0:W1:Y:S03]  /*15800*/  SYNCS.PHASECHK.TRANS64.TRYWAIT P1, [R3+URZ+0x28c50], R0 ;  /* 0x028c5000030075a7 */ /* 0x000066000802017f */
[----:B-1----:R-:W-:Y:S05]  /*15810*/  @!P1 NANOSLEEP.SYNCS 0x989680 ;  /* 0x009896800000995d */ /* 0x002fea0003900000 */
[----:B------:R-:W1:Y:S02]  /*15820*/  @!P1 SYNCS.PHASECHK.TRANS64 P1, [R3+URZ+0x28c50], R0 ;  /* 0x028c5000030095a7 */ /* 0x000e64000802007f */
[----:B-1----:R-:W-:Y:S05]  /*15830*/  @!P1 BRA `(.L_x_4359) ;  /* 0xfffffffc00ec9947 */ /* 0x002fea000383ffff */
[----:B------:R-:W-:Y:S05]  /*15840*/  BRA `(.L_x_4548) ;  /* 0xfffffec400307947 */ /* 0x000fea000383ffff */
.L_x_4364:
[----:B-1----:R-:W-:-:S04]  /*15850*/  IMAD.U32 R6, RZ, RZ, UR20 ;  /* 0x00000014ff067e24 */ /* 0x002fc8000f8e00ff */
[----:B------:R1:W2:Y:S03]  /*15860*/  SYNCS.PHASECHK.TRANS64.TRYWAIT P1, [R6+URZ+0x28c50], R3 ;  /* 0x028c5003060075a7 */ /* 0x0002a6000802017f */
[----:B--2---:R-:W-:Y:S05]  /*15870*/  @!P1 NANOSLEEP.SYNCS 0x989680 ;  /* 0x009896800000995d */ /* 0x004fea0003900000 */
[----:B------:R-:W2:Y:S02]  /*15880*/  @!P1 SYNCS.PHASECHK.TRANS64 P1, [R6+URZ+0x28c50], R3 ;  /* 0x028c5003060095a7 */ /* 0x000ea4000802007f */
[----:B--2---:R-:W-:Y:S05]  /*15890*/  @!P1 BRA `(.L_x_4364) ;  /* 0xfffffffc00ec9947 */ /* 0x004fea000383ffff */
[----:B------:R-:W-:Y:S05]  /*158a0*/  BRA `(.L_x_4363) ;  /* 0xfffffed0002c7947 */ /* 0x000fea000383ffff */
.L_x_4373:
[----:B0-----:R-:W-:-:S04]  /*158b0*/  IMAD.U32 R3, RZ, RZ, UR38 ;  /* 0x00000026ff037e24 */ /* 0x001fc8000f8e00ff */
[----:B------:R0:W1:Y:S03]  /*158c0*/  SYNCS.PHASECHK.TRANS64.TRYWAIT P0, [R3+URZ+0x28c00], R0 ;  /* 0x028c0000030075a7 */ /* 0x000066000800017f */
[----:B-1----:R-:W-:Y:S05]  /*158d0*/  @!P0 NANOSLEEP.SYNCS 0x989680 ;  /* 0x009896800000895d */ /* 0x002fea0003900000 */
[----:B------:R-:W1:Y:S02]  /*158e0*/  @!P0 SYNCS.PHASECHK.TRANS64 P0, [R3+URZ+0x28c00], R0 ;  /* 0x028c0000030085a7 */ /* 0x000e64000800007f */
[----:B-1----:R-:W-:Y:S05]  /*158f0*/  @!P0 BRA `(.L_x_4373) ;  /* 0xfffffffc00ec8947 */ /* 0x002fea000383ffff */
[----:B------:R-:W-:Y:S05]  /*15900*/  BRA `(.L_x_4549) ;  /* 0xfffffee4004c7947 */ /* 0x000fea000383ffff */
.L_x_4377:
[----:B--2---:R2:W3:Y:S02]  /*15910*/  SYNCS.PHASECHK.TRANS64.TRYWAIT P0, [R8+URZ+0x28c30], R9 ;  /* 0x028c3009080075a7 */ /* 0x0044e4000800017f */
[----:B---3--:R-:W-:Y:S05]  /*15920*/  @!P0 NANOSLEEP.SYNCS 0x989680 ;  /* 0x009896800000895d */ /* 0x008fea0003900000 */
[----:B------:R-:W3:Y:S02]  /*15930*/  @!P0 SYNCS.PHASECHK.TRANS64 P0, [R8+URZ+0x28c30], R9 ;  /* 0x028c3009080085a7 */ /* 0x000ee4000800007f */
[----:B---3--:R-:W-:Y:S05]  /*15940*/  @!P0 BRA `(.L_x_4377) ;  /* 0xfffffffc00f08947 */ /* 0x008fea000383ffff */
[----:B------:R-:W-:Y:S05]  /*15950*/  BRA `(.L_x_4376) ;  /* 0xfffffee400647947 */ /* 0x000fea000383ffff */
.L_x_4389:
[----:B-1----:R1:W4:Y:S02]  /*15960*/  SYNCS.PHASECHK.TRANS64.TRYWAIT P0, [R8+URZ+0x28c50], R9 ;  /* 0x028c5009080075a7 */ /* 0x002324000800017f */
[----:B----4-:R-:W-:Y:S05]  /*15970*/  @!P0 NANOSLEEP.SYNCS 0x989680 ;  /* 0x009896800000895d */ /* 0x010fea0003900000 */
[----:B------:R-:W4:Y:S02]  /*15980*/  @!P0 SYNCS.PHASECHK.TRANS64 P0, [R8+URZ+0x28c50], R9 ;  /* 0x028c5009080085a7 */ /* 0x000f24000800007f */
[----:B----4-:R-:W-:Y:S05]  /*15990*/  @!P0 BRA `(.L_x_4389) ;  /* 0xfffffffc00f08947 */ /* 0x010fea000383ffff */
[----:B------:R-:W-:Y:S05]  /*159a0*/  BRA `(.L_x_4388) ;  /* 0xffffff0400587947 */ /* 0x000fea000383ffff */
.L_x_4397:
[----:B-1----:R-:W-:-:S04]  /*159b0*/  IMAD.U32 R15, RZ, RZ, UR27 ;  /* 0x0000001bff0f7e24 */ /* 0x002fc8000f8e00ff */
[----:B------:R1:W2:Y:S03]  /*159c0*/  SYNCS.PHASECHK.TRANS64.TRYWAIT P0, [R15+URZ+0x28c30], R8 ;  /* 0x028c30080f0075a7 */ /* 0x0002a6000800017f */
[----:B--2---:R-:W-:Y:S05]  /*159d0*/  @!P0 NANOSLEEP.SYNCS 0x989680 ;  /* 0x009896800000895d */ /* 0x004fea0003900000 */
[----:B------:R-:W2:Y:S02]  /*159e0*/  @!P0 SYNCS.PHASECHK.TRANS64 P0, [R15+URZ+0x28c30], R8 ;  /* 0x028c30080f0085a7 */ /* 0x000ea4000800007f */
[----:B--2---:R-:W-:Y:S05]  /*159f0*/  @!P0 BRA `(.L_x_4397) ;  /* 0xfffffffc00ec8947 */ /* 0x004fea000383ffff */
[----:B------:R-:W-:Y:S05]  /*15a00*/  BRA `(.L_x_4396) ;  /* 0xffffff0800947947 */ /* 0x000fea000383ffff */
.L_x_4409:
[----:B-1----:R1:W2:Y:S02]  /*15a10*/  SYNCS.PHASECHK.TRANS64.TRYWAIT P0, [R21+URZ+0x28c50], R8 ;  /* 0x028c5008150075a7 */ /* 0x0022a4000800017f */
[----:B--2---:R-:W-:Y:S05]  /*15a20*/  @!P0 NANOSLEEP.SYNCS 0x989680 ;  /* 0x009896800000895d */ /* 0x004fea0003900000 */
[----:B------:R-:W2:Y:S02]  /*15a30*/  @!P0 SYNCS.PHASECHK.TRANS64 P0, [R21+URZ+0x28c50], R8 ;  /* 0x028c5008150085a7 */ /* 0x000ea4000800007f */
[----:B--2---:R-:W-:Y:S05]  /*15a40*/  @!P0 BRA `(.L_x_4409) ;  /* 0xfffffffc00f08947 */ /* 0x004fea000383ffff */
[----:B------:R-:W-:Y:S05]  /*15a50*/  BRA `(.L_x_4408) ;  /* 0xffffff2c003c7947 */ /* 0x000fea000383ffff */
.L_x_4418:
[----:B--2---:R-:W-:-:S04]  /*15a60*/  IMAD.U32 R6, RZ, RZ, UR24 ;  /* 0x00000018ff067e24 */ /* 0x004fc8000f8e00ff */
[----:B------:R2:W4:Y:S03]  /*15a70*/  SYNCS.PHASECHK.TRANS64.TRYWAIT P1, [R6+URZ+0x28c30], R9 ;  /* 0x028c3009060075a7 */ /* 0x000526000802017f */
[----:B----4-:R-:W-:Y:S05]  /*15a80*/  @!P1 NANOSLEEP.SYNCS 0x989680 ;  /* 0x009896800000995d */ /* 0x010fea0003900000 */
[----:B------:R-:W4:Y:S02]  /*15a90*/  @!P1 SYNCS.PHASECHK.TRANS64 P1, [R6+URZ+0x28c30], R9 ;  /* 0x028c3009060095a7 */ /* 0x000f24000802007f */
[----:B----4-:R-:W-:Y:S05]  /*15aa0*/  @!P1 BRA `(.L_x_4418) ;  /* 0xfffffffc00ec9947 */ /* 0x010fea000383ffff */
[----:B------:R-:W-:Y:S05]  /*15ab0*/  BRA `(.L_x_4417) ;  /* 0xffffff3000ac7947 */ /* 0x000fea000383ffff */
.L_x_4422:
[----:B--2---:R2:W3:Y:S02]  /*15ac0*/  SYNCS.PHASECHK.TRANS64.TRYWAIT P1, [R170+URZ+0x28c50], R9 ;  /* 0x028c5009aa0075a7 */ /* 0x0044e4000802017f */
[----:B---3--:R-:W-:Y:S05]  /*15ad0*/  @!P1 NANOSLEEP.SYNCS 0x989680 ;  /* 0x009896800000995d */ /* 0x008fea0003900000 */
[----:B------:R-:W3:Y:S02]  /*15ae0*/  @!P1 SYNCS.PHASECHK.TRANS64 P1, [R170+URZ+0x28c50], R9 ;  /* 0x028c5009aa0095a7 */ /* 0x000ee4000802007f */
[----:B---3--:R-:W-:Y:S05]  /*15af0*/  @!P1 BRA `(.L_x_4422) ;  /* 0xfffffffc00f09947 */ /* 0x008fea000383ffff */
[----:B------:R-:W-:Y:S05]  /*15b00*/  BRA `(.L_x_4421) ;  /* 0xffffff4800d07947 */ /* 0x000fea000383ffff */
.L_x_4428:
[----:B----4-:R-:W-:-:S04]  /*15b10*/  MOV R7, UR26 ;  /* 0x0000001a00077c02 */ /* 0x010fc80008000f00 */
[----:B------:R4:W0:Y:S03]  /*15b20*/  SYNCS.PHASECHK.TRANS64.TRYWAIT P0, [R7+URZ+0x28c30], R8 ;  /* 0x028c3008070075a7 */ /* 0x000826000800017f */
[----:B0-----:R-:W-:Y:S05]  /*15b30*/  @!P0 NANOSLEEP.SYNCS 0x989680 ;  /* 0x009896800000895d */ /* 0x001fea0003900000 */
[----:B------:R-:W0:Y:S02]  /*15b40*/  @!P0 SYNCS.PHASECHK.TRANS64 P0, [R7+URZ+0x28c30], R8 ;  /* 0x028c3008070085a7 */ /* 0x000e24000800007f */
[----:B0-----:R-:W-:Y:S05]  /*15b50*/  @!P0 BRA `(.L_x_4428) ;  /* 0xfffffffc00ec8947 */ /* 0x001fea000383ffff */
[----:B------:R-:W-:Y:S05]  /*15b60*/  BRA `(.L_x_4427) ;  /* 0xffffff4c00c87947 */ /* 0x000fea000383ffff */
.L_x_4440:
[----:B--2---:R2:W3:Y:S02]  /*15b70*/  SYNCS.PHASECHK.TRANS64.TRYWAIT P0, [R15+URZ+0x28c50], R8 ;  /* 0x028c50080f0075a7 */ /* 0x0044e4000800017f */
[----:B---3--:R-:W-:Y:S05]  /*15b80*/  @!P0 NANOSLEEP.SYNCS 0x989680 ;  /* 0x009896800000895d */ /* 0x008fea0003900000 */
[----:B------:R-:W3:Y:S02]  /*15b90*/  @!P0 SYNCS.PHASECHK.TRANS64 P0, [R15+URZ+0x28c50], R8 ;  /* 0x028c50080f0085a7 */ /* 0x000ee4000800007f */
[----:B---3--:R-:W-:Y:S05]  /*15ba0*/  @!P0 BRA `(.L_x_4440) ;  /* 0xfffffffc00f08947 */ /* 0x008fea000383ffff */
[----:B------:R-:W-:Y:S05]  /*15bb0*/  BRA `(.L_x_4439) ;  /* 0xffffff7000747947 */ /* 0x000fea000383ffff */
.L_x_4481:
        /* <DEDUP_REMOVED lines=11> */
.L_x_4551:
[----:B------:R-:W-:Y:S05]  /*15c70*/  BSYNC B0 ;  /* 0x0000000000007941 */ /* 0x000fea0003800000 */
.L_x_4550:
[----:B------:R-:W-:Y:S05]  /*15c80*/  BRA `(.L_x_4552) ;  /* 0xffffffc000ec7947 */ /* 0x000fea000383ffff */
.L_x_4482:
[----:B------:R-:W-:Y:S01]  /*15c90*/  BSSY B0, `(.L_x_4553) ;  /* 0x0000006000007945 */ /* 0x000fe20003800000 */
[----:B------:R-:W-:-:S07]  /*15ca0*/  MOV R15, 0xffffffff ;  /* 0xffffffff000f7802 */ /* 0x000fce0000000f00 */
[----:B0-----:R-:W-:Y:S05]  /*15cb0*/  WARPSYNC.COLLECTIVE R15, `(.L_x_4554) ;  /* 0x000000000f0c7348 */ /* 0x001fea0003c00000 */
[----:B------:R-:W-:Y:S02]  /*15cc0*/  ELECT P6, UR62, PT ;  /* 0x00000000003e782f */ /* 0x000fe400038c0000 */
[----:B------:R-:W-:Y:S01]  /*15cd0*/  MOV R14, UR62 ;  /* 0x0000003e000e7c02 */ /* 0x000fe20008000f00 */
[----:B0-----:R-:W-:Y:S10]  /*15ce0*/  ENDCOLLECTIVE ;  /* 0x000000000000791b */ /* 0x001ff40003800000 */
.L_x_4554:
[----:B------:R-:W-:Y:S05]  /*15cf0*/  BSYNC B0 ;  /* 0x0000000000007941 */ /* 0x000fea0003800000 */
.L_x_4553:
[----:B------:R-:W-:Y:S05]  /*15d00*/  BRA `(.L_x_4555) ;  /* 0xffffffc000dc7947 */ /* 0x000fea000383ffff */
.L_x_4485:
[----:B-1----:R1:W2:Y:S02]  /*15d10*/  SYNCS.PHASECHK.TRANS64.TRYWAIT P0, [R9+URZ+0x28c40], R10 ;  /* 0x028c400a090075a7 */ /* 0x0022a4000800017f */
[----:B--2---:R-:W-:Y:S05]  /*15d20*/  @!P0 NANOSLEEP.SYNCS 0x989680 ;  /* 0x009896800000895d */ /* 0x004fea0003900000 */
[----:B------:R-:W2:Y:S02]  /*15d30*/  @!P0 SYNCS.PHASECHK.TRANS64 P0, [R9+URZ+0x28c40], R10 ;  /* 0x028c400a090085a7 */ /* 0x000ea4000800007f */
[----:B--2---:R-:W-:Y:S05]  /*15d40*/  @!P0 BRA `(.L_x_4485) ;  /* 0xfffffffc00f08947 */ /* 0x004fea000383ffff */
[----:B------:R-:W-:Y:S05]  /*15d50*/  BRA `(.L_x_4556) ;  /* 0xffffffc400447947 */ /* 0x000fea000383ffff */
.L_x_4488:
        /* <DEDUP_REMOVED lines=8> */
.L_x_4491:
[----:B-1----:R1:W2:Y:S02]  /*15de0*/  SYNCS.PHASECHK.TRANS64.TRYWAIT P0, [R6+URZ+0x28c60], R9 ;  /* 0x028c6009060075a7 */ /* 0x0022a4000800017f */
[----:B--2---:R-:W-:Y:S05]  /*15df0*/  @!P0 NANOSLEEP.SYNCS 0x989680 ;  /* 0x009896800000895d */ /* 0x004fea0003900000 */
[----:B------:R-:W2:Y:S02]  /*15e00*/  @!P0 SYNCS.PHASECHK.TRANS64 P0, [R6+URZ+0x28c60], R9 ;  /* 0x028c6009060085a7 */ /* 0x000ea4000800007f */
[----:B--2---:R-:W-:Y:S05]  /*15e10*/  @!P0 BRA `(.L_x_4491) ;  /* 0xfffffffc00f08947 */ /* 0x004fea000383ffff */
[----:B------:R-:W-:Y:S05]  /*15e20*/  BRA `(.L_x_4558) ;  /* 0xffffffc8003c7947 */ /* 0x000fea000383ffff */
.L_x_4500:
[----:B-1----:R1:W2:Y:S02]  /*15e30*/  SYNCS.PHASECHK.TRANS64.TRYWAIT P0, [R2+URZ+0x28c40], R3 ;  /* 0x028c4003020075a7 */ /* 0x0022a4000800017f */
[----:B--2---:R-:W-:Y:S05]  /*15e40*/  @!P0 NANOSLEEP.SYNCS 0x989680 ;  /* 0x009896800000895d */ /* 0x004fea0003900000 */
[----:B------:R-:W2:Y:S02]  /*15e50*/  @!P0 SYNCS.PHASECHK.TRANS64 P0, [R2+URZ+0x28c40], R3 ;  /* 0x028c4003020085a7 */ /* 0x000ea4000800007f */
[----:B--2---:R-:W-:Y:S05]  /*15e60*/  @!P0 BRA `(.L_x_4500) ;  /* 0xfffffffc00f08947 */ /* 0x004fea000383ffff */
[----:B------:R-:W-:Y:S05]  /*15e70*/  BRA `(.L_x_4559) ;  /* 0xffffffd000107947 */ /* 0x000fea000383ffff */
.L_x_4502:
[----:B--2---:R2:W3:Y:S02]  /*15e80*/  SYNCS.PHASECHK.TRANS64.TRYWAIT P0, [R2+URZ+0x28c60], R3 ;  /* 0x028c6003020075a7 */ /* 0x0044e4000800017f */
[----:B---3--:R-:W-:Y:S05]  /*15e90*/  @!P0 NANOSLEEP.SYNCS 0x989680 ;  /* 0x009896800000895d */ /* 0x008fea0003900000 */
[----:B------:R-:W3:Y:S02]  /*15ea0*/  @!P0 SYNCS.PHASECHK.TRANS64 P0, [R2+URZ+0x28c60], R3 ;  /* 0x028c6003020085a7 */ /* 0x000ee4000800007f */
[----:B---3--:R-:W-:Y:S05]  /*15eb0*/  @!P0 BRA `(.L_x_4502) ;  /* 0xfffffffc00f08947 */ /* 0x008fea000383ffff */
[----:B------:R-:W-:Y:S05]  /*15ec0*/  BRA `(.L_x_4560) ;  /* 0xffffffd000807947 */ /* 0x000fea000383ffff */
.L_x_4507:
[----:B--2---:R2:W3:Y:S02]  /*15ed0*/  SYNCS.PHASECHK.TRANS64.TRYWAIT P0, [R2+URZ+0x28c40], R3 ;  /* 0x028c4003020075a7 */ /* 0x0044e4000800017f */
[----:B---3--:R-:W-:Y:S05]  /*15ee0*/  @!P0 NANOSLEEP.SYNCS 0x989680 ;  /* 0x009896800000895d */ /* 0x008fea0003900000 */
[----:B------:R-:W3:Y:S02]  /*15ef0*/  @!P0 SYNCS.PHASECHK.TRANS64 P0, [R2+URZ+0x28c40], R3 ;  /* 0x028c4003020085a7 */ /* 0x000ee4000800007f */
[----:B---3--:R-:W-:Y:S05]  /*15f00*/  @!P0 BRA `(.L_x_4507) ;  /* 0xfffffffc00f08947 */ /* 0x008fea000383ffff */
[----:B------:R-:W-:Y:S05]  /*15f10*/  BRA `(.L_x_4561) ;  /* 0xffffffd800247947 */ /* 0x000fea000383ffff */
.L_x_4509:
[----:B0-----:R0:W1:Y:S02]  /*15f20*/  SYNCS.PHASECHK.TRANS64.TRYWAIT P1, [R2+URZ+0x28c60], R3 ;  /* 0x028c6003020075a7 */ /* 0x001064000802017f */
[----:B-1----:R-:W-:Y:S05]  /*15f30*/  @!P1 NANOSLEEP.SYNCS 0x989680 ;  /* 0x009896800000995d */ /* 0x002fea0003900000 */
[----:B------:R-:W1:Y:S02]  /*15f40*/  @!P1 SYNCS.PHASECHK.TRANS64 P1, [R2+URZ+0x28c60], R3 ;  /* 0x028c6003020095a7 */ /* 0x000e64000802007f */
[----:B-1----:R-:W-:Y:S05]  /*15f50*/  @!P1 BRA `(.L_x_4509) ;  /* 0xfffffffc00f09947 */ /* 0x002fea000383ffff */
[----:B------:R-:W-:Y:S05]  /*15f60*/  BRA `(.L_x_4562) ;  /* 0xffffffd800907947 */ /* 0x000fea000383ffff */
.L_x_4514:
[----:B---3--:R3:W4:Y:S02]  /*15f70*/  SYNCS.PHASECHK.TRANS64.TRYWAIT P0, [R2+URZ+0x28c40], R3 ;  /* 0x028c4003020075a7 */ /* 0x008724000800017f */
[----:B----4-:R-:W-:Y:S05]  /*15f80*/  @!P0 NANOSLEEP.SYNCS 0x989680 ;  /* 0x009896800000895d */ /* 0x010fea0003900000 */
[----:B------:R-:W4:Y:S02]  /*15f90*/  @!P0 SYNCS.PHASECHK.TRANS64 P0, [R2+URZ+0x28c40], R3 ;  /* 0x028c4003020085a7 */ /* 0x000f24000800007f */
[----:B----4-:R-:W-:Y:S05]  /*15fa0*/  @!P0 BRA `(.L_x_4514) ;  /* 0xfffffffc00f08947 */ /* 0x010fea000383ffff */
[----:B------:R-:W-:Y:S05]  /*15fb0*/  BRA `(.L_x_4563) ;  /* 0xffffffe000107947 */ /* 0x000fea000383ffff */
.L_x_4516:
[----:B0-----:R0:W1:Y:S02]  /*15fc0*/  SYNCS.PHASECHK.TRANS64.TRYWAIT P1, [R2+URZ+0x28c60], R3 ;  /* 0x028c6003020075a7 */ /* 0x001064000802017f */
[----:B-1----:R-:W-:Y:S05]  /*15fd0*/  @!P1 NANOSLEEP.SYNCS 0x989680 ;  /* 0x009896800000995d */ /* 0x002fea0003900000 */
[----:B------:R-:W1:Y:S02]  /*15fe0*/  @!P1 SYNCS.PHASECHK.TRANS64 P1, [R2+URZ+0x28c60], R3 ;  /* 0x028c6003020095a7 */ /* 0x000e64000802007f */
[----:B-1----:R-:W-:Y:S05]  /*15ff0*/  @!P1 BRA `(.L_x_4516) ;  /* 0xfffffffc00f09947 */ /* 0x002fea000383ffff */
[----:B------:R-:W-:Y:S05]  /*16000*/  BRA `(.L_x_4564) ;  /* 0xffffffe000807947 */ /* 0x000fea000383ffff */
.L_x_4521:
[----:B------:R-:W-:Y:S01]  /*16010*/  BSSY B0, `(.L_x_4565) ;  /* 0x0000008000007945 */ /* 0x000fe20003800000 */
[----:B0-----:R-:W-:Y:S02]  /*16020*/  IMAD.MOV.U32 R13, RZ, RZ, R16 ;  /* 0x000000ffff0d7224 */ /* 0x001fe400078e0010 */
[----:B-1----:R-:W-:Y:S02]  /*16030*/  IMAD.MOV.U32 R12, RZ, RZ, RZ ;  /* 0x000000ffff0c7224 */ /* 0x002fe400078e00ff */
[----:B------:R-:W-:Y:S02]  /*16040*/  IMAD.MOV.U32 R11, RZ, RZ, 0x1f ;  /* 0x0000001fff0b7424 */ /* 0x000fe400078e00ff */
[----:B------:R-:W-:-:S07]  /*16050*/  IMAD.MOV.U32 R15, RZ, RZ, -0x1 ;  /* 0xffffffffff0f7424 */ /* 0x000fce00078e00ff */
[----:B--2---:R-:W-:Y:S05]  /*16060*/  WARPSYNC.COLLECTIVE R15, `(.L_x_4566) ;  /* 0x000000000f087348 */ /* 0x004fea0003c00000 */
[----:B------:R0:W1:Y:S02]  /*16070*/  SHFL.IDX P6, R14, R13, R12, R11 ;  /* 0x0000000c0d0e7389 */ /* 0x00006400000c000b */
[----:B012---:R-:W-:Y:S01]  /*16080*/  ENDCOLLECTIVE ;  /* 0x000000000000791b */ /* 0x007fe20003800000 */
.L_x_4566:
[----:B------:R-:W-:Y:S05]  /*16090*/  BSYNC B0 ;  /* 0x0000000000007941 */ /* 0x000fea0003800000 */
.L_x_4565:
        /* <DEDUP_REMOVED lines=8> */
.L_x_4567:
[----:B------:R-:W-:Y:S01]  /*16120*/  MOV R7, R14 ;  /* 0x0000000e00077202 */ /* 0x000fe20000000f00 */
[----:B------:R-:W-:Y:S06]  /*16130*/  BRA `(.L_x_4568) ;  /* 0xffffffe400c47947 */ /* 0x000fec000383ffff */
.L_x_4524:
[----:B------:R-:W-:Y:S01]  /*16140*/  BSSY B0, `(.L_x_4569) ;  /* 0x0000008000007945 */ /* 0x000fe20003800000 */
[----:B0----5:R-:W-:Y:S02]  /*16150*/  IMAD.MOV.U32 R13, RZ, RZ, R17 ;  /* 0x000000ffff0d7224 */ /* 0x021fe400078e0011 */
[----:B------:R-:W-:Y:S02]  /*16160*/  IMAD.MOV.U32 R12, RZ, RZ, 0x1 ;  /* 0x00000001ff0c7424 */ /* 0x000fe400078e00ff */
[----:B------:R-:W-:Y:S02]  /*16170*/  IMAD.MOV.U32 R11, RZ, RZ, RZ ;  /* 0x000000ffff0b7224 */ /* 0x000fe400078e00ff */
[----:B------:R-:W-:-:S07]  /*16180*/  IMAD.MOV.U32 R15, RZ, RZ, -0x1 ;  /* 0xffffffffff0f7424 */ /* 0x000fce00078e00ff */
[----:B-1234-:R-:W-:Y:S05]  /*16190*/  WARPSYNC.COLLECTIVE R15, `(.L_x_4570) ;  /* 0x000000000f087348 */ /* 0x01efea0003c00000 */
[----:B------:R0:W0:Y:S02]  /*161a0*/  SHFL.UP P6, R14, R13, R12, R11 ;  /* 0x0400000c0d0e7389 */ /* 0x00002400000c000b */
[----:B01234-:R-:W-:Y:S01]  /*161b0*/  ENDCOLLECTIVE ;  /* 0x000000000000791b */ /* 0x01ffe20003800000 */
.L_x_4570:
[----:B------:R-:W-:Y:S05]  /*161c0*/  BSYNC B0 ;  /* 0x0000000000007941 */ /* 0x000fea0003800000 */
.L_x_4569:
        /* <DEDUP_REMOVED lines=10> */
.L_x_4571:
        /* <DEDUP_REMOVED lines=8> */
.L_x_4572:
        /* <DEDUP_REMOVED lines=8> */
.L_x_4573:
        /* <DEDUP_REMOVED lines=8> */
.L_x_4574:
        /* <DEDUP_REMOVED lines=8> */
.L_x_4575:
[----:B------:R-:W-:Y:S05]  /*16470*/  BRA `(.L_x_4576) ;  /* 0xffffffe400887947 */ /* 0x000fea000383ffff */
.L_x_4529:
[----:B------:R-:W-:Y:S01]  /*16480*/  BSSY B0, `(.L_x_4577) ;  /* 0x0000008000007945 */ /* 0x000fe20003800000 */
[----:B-----5:R-:W-:Y:S01]  /*16490*/  IMAD.MOV.U32 R13, RZ, RZ, R17 ;  /* 0x000000ffff0d7224 */ /* 0x020fe200078e0011 */
[----:B------:R-:W-:Y:S01]  /*164a0*/  MOV R15, 0xffffffff ;  /* 0xffffffff000f7802 */ /* 0x000fe20000000f00 */
[----:B------:R-:W-:Y:S02]  /*164b0*/  IMAD.MOV.U32 R12, RZ, RZ, 0x1 ;  /* 0x00000001ff0c7424 */ /* 0x000fe400078e00ff */
[----:B------:R-:W-:-:S07]  /*164c0*/  IMAD.MOV.U32 R11, RZ, RZ, RZ ;  /* 0x000000ffff0b7224 */ /* 0x000fce00078e00ff */
[----:B01-3--:R-:W-:Y:S05]  /*164d0*/  WARPSYNC.COLLECTIVE R15, `(.L_x_4578) ;  /* 0x000000000f087348 */ /* 0x00bfea0003c00000 */
[----:B------:R2:W4:Y:S02]  /*164e0*/  SHFL.UP P6, R14, R13, R12, R11 ;  /* 0x0400000c0d0e7389 */ /* 0x00052400000c000b */
[----:B01234-:R-:W-:Y:S01]  /*164f0*/  ENDCOLLECTIVE ;  /* 0x000000000000791b */ /* 0x01ffe20003800000 */
.L_x_4578:
[----:B------:R-:W-:Y:S05]  /*16500*/  BSYNC B0 ;  /* 0x0000000000007941 */ /* 0x000fea0003800000 */
.L_x_4577:
        /* <DEDUP_REMOVED lines=10> */
.L_x_4579:
        /* <DEDUP_REMOVED lines=8> */
.L_x_4580:
        /* <DEDUP_REMOVED lines=8> */
.L_x_4581:
        /* <DEDUP_REMOVED lines=8> */
.L_x_4582:
        /* <DEDUP_REMOVED lines=8> */
.L_x_4583:
[----:B------:R-:W-:Y:S05]  /*167b0*/  BRA `(.L_x_4584) ;  /* 0xffffffe4006c7947 */ /* 0x000fea000383ffff */
.L_x_4531:
[----:B------:R-:W-:Y:S01]  /*167c0*/  BSSY B0, `(.L_x_4585) ;  /* 0x0000006000007945 */ /* 0x000fe20003800000 */
[----:B------:R-:W-:Y:S01]  /*167d0*/  PLOP3.LUT P6, PT, P6, PT, PT, 0x8, 0x0 ;  /* 0x000000000000781c */ /* 0x000fe200037ce170 */
[----:B------:R-:W-:-:S12]  /*167e0*/  IMAD.MOV.U32 R15, RZ, RZ, -0x1 ;  /* 0xffffffffff0f7424 */ /* 0x000fd800078e00ff */
[----:B0-----:R-:W-:Y:S05]  /*167f0*/  WARPSYNC.COLLECTIVE R15, `(.L_x_4586) ;  /* 0x000000000f087348 */ /* 0x001fea0003c00000 */
[----:B------:R-:W-:Y:S01]  /*16800*/  VOTE.ANY R14, PT, P6 ;  /* 0x00000000000e7806 */ /* 0x000fe200030e0100 */
[----:B0-----:R-:W-:Y:S06]  /*16810*/  ENDCOLLECTIVE ;  /* 0x000000000000791b */ /* 0x001fec0003800000 */
.L_x_4586:
[----:B------:R-:W-:Y:S05]  /*16820*/  BSYNC B0 ;  /* 0x0000000000007941 */ /* 0x000fea0003800000 */
.L_x_4585:
        /* <DEDUP_REMOVED lines=9> */
.L_x_4587:
[----:B------:R-:W-:Y:S01]  /*168c0*/  IMAD.MOV.U32 R17, RZ, RZ, R14 ;  /* 0x000000ffff117224 */ /* 0x000fe200078e000e */
[----:B------:R-:W-:Y:S06]  /*168d0*/  BRA `(.L_x_4588) ;  /* 0xffffffe4005c7947 */ /* 0x000fec000383ffff */
.L_x_4533:
[----:B------:R-:W-:Y:S01]  /*168e0*/  BSSY B0, `(.L_x_4589) ;  /* 0x0000007000007945 */ /* 0x000fe20003800000 */
[----:B------:R-:W-:Y:S01]  /*168f0*/  MOV R13, R2 ;  /* 0x00000002000d7202 */ /* 0x000fe20000000f00 */
[----:B------:R-:W-:Y:S02]  /*16900*/  IMAD.MOV.U32 R11, RZ, RZ, 0x1f ;  /* 0x0000001fff0b7424 */ /* 0x000fe400078e00ff */
[----:B------:R-:W-:-:S07]  /*16910*/  IMAD.MOV.U32 R15, RZ, RZ, -0x1 ;  /* 0xffffffffff0f7424 */ /* 0x000fce00078e00ff */
[----:B012---:R-:W-:Y:S05]  /*16920*/  WARPSYNC.COLLECTIVE R15, `(.L_x_4590) ;  /* 0x000000000f087348 */ /* 0x007fea0003c00000 */
[----:B------:R3:W4:Y:S02]  /*16930*/  SHFL.IDX P6, R14, R13, R12, R11 ;  /* 0x0000000c0d0e7389 */ /* 0x00072400000c000b */
[----:B01234-:R-:W-:Y:S01]  /*16940*/  ENDCOLLECTIVE ;  /* 0x000000000000791b */ /* 0x01ffe20003800000 */
.L_x_4590:
[----:B------:R-:W-:Y:S05]  /*16950*/  BSYNC B0 ;  /* 0x0000000000007941 */ /* 0x000fea0003800000 */
.L_x_4589:
[----:B------:R-:W-:Y:S01]  /*16960*/  IMAD.MOV.U32 R7, RZ, RZ, R14 ;  /* 0x000000ffff077224 */ /* 0x000fe200078e000e */
[----:B------:R-:W-:Y:S06]  /*16970*/  BRA `(.L_x_4532) ;  /* 0xffffffe400507947 */ /* 0x000fec000383ffff */
.L_x_4537:
[----:B-1----:R1:W2:Y:S02]  /*16980*/  SYNCS.PHASECHK.TRANS64.TRYWAIT P0, [R0+URZ+0x28c20], R3 ;  /* 0x028c2003000075a7 */ /* 0x0022a4000800017f */
[----:B--2---:R-:W-:Y:S05]  /*16990*/  @!P0 NANOSLEEP.SYNCS 0x989680 ;  /* 0x009896800000895d */ /* 0x004fea0003900000 */
[----:B------:R-:W2:Y:S02]  /*169a0*/  @!P0 SYNCS.PHASECHK.TRANS64 P0, [R0+URZ+0x28c20], R3 ;  /* 0x028c2003000085a7 */ /* 0x000ea4000800007f */
[----:B--2---:R-:W-:Y:S05]  /*169b0*/  @!P0 BRA `(.L_x_4537) ;  /* 0xfffffffc00f08947 */ /* 0x004fea000383ffff */
[----:B------:R-:W-:Y:S05]  /*169c0*/  BRA `(.L_x_4591) ;  /* 0xffffffe800c47947 */ /* 0x000fea000383ffff */
.L_x_4538:
[----:B------:R-:W2:Y:S01]  /*169d0*/  S2R R2, SR_TID.X ;  /* 0x0000000000027919 */ /* 0x000ea20000002100 */
[----:B------:R-:W-:Y:S01]  /*169e0*/  BSSY B0, `(.L_x_4592) ;  /* 0x000000a000007945 */ /* 0x000fe20003800000 */
[----:B------:R-:W-:Y:S01]  /*169f0*/  MOV R12, RZ ;  /* 0x000000ff000c7202 */ /* 0x000fe20000000f00 */
        /* <DEDUP_REMOVED lines=8> */
.L_x_4593:
[----:B------:R-:W-:Y:S05]  /*16a80*/  BSYNC B0 ;  /* 0x0000000000007941 */ /* 0x000fea0003800000 */
.L_x_4592:
[----:B------:R-:W-:Y:S05]  /*16a90*/  BRA `(.L_x_4594) ;  /* 0xffffffe800ac7947 */ /* 0x000fea000383ffff */
.L_x_4541:
[----:B------:R-:W-:Y:S01]  /*16aa0*/  BSSY B1, `(.L_x_4595) ;  /* 0x0000006000017945 */ /* 0x000fe20003800000 */
[----:B------:R-:W-:-:S07]  /*16ab0*/  IMAD.MOV.U32 R15, RZ, RZ, -0x1 ;  /* 0xffffffffff0f7424 */ /* 0x000fce00078e00ff */
[----:B012---:R-:W-:Y:S05]  /*16ac0*/  WARPSYNC.COLLECTIVE R15, `(.L_x_4596) ;  /* 0x000000000f0c7348 */ /* 0x007fea0003c00000 */
[----:B------:R-:W-:Y:S02]  /*16ad0*/  ELECT P6, UR62, PT ;  /* 0x00000000003e782f */ /* 0x000fe400038c0000 */
[----:B------:R-:W-:Y:S01]  /*16ae0*/  MOV R14, UR62 ;  /* 0x0000003e000e7c02 */ /* 0x000fe20008000f00 */
[----:B012---:R-:W-:Y:S10]  /*16af0*/  ENDCOLLECTIVE ;  /* 0x000000000000791b */ /* 0x007ff40003800000 */
.L_x_4596:
[----:B------:R-:W-:Y:S05]  /*16b00*/  BSYNC B1 ;  /* 0x0000000000017941 */ /* 0x000fea0003800000 */
.L_x_4595:
[----:B------:R-:W-:Y:S05]  /*16b10*/  BRA `(.L_x_4597) ;  /* 0xffffffe800a47947 */ /* 0x000fea000383ffff */
.L_x_4543:
[----:B-1----:R1:W2:Y:S02]  /*16b20*/  SYNCS.PHASECHK.TRANS64.TRYWAIT P0, [R6+URZ], R5 ;  /* 0x00000005060075a7 */ /* 0x0022a4000800017f */
[----:B--2---:R-:W-:Y:S05]  /*16b30*/  @!P0 NANOSLEEP.SYNCS 0x989680 ;  /* 0x009896800000895d */ /* 0x004fea0003900000 */
[----:B------:R-:W2:Y:S02]  /*16b40*/  @!P0 SYNCS.PHASECHK.TRANS64 P0, [R6+URZ], R5 ;  /* 0x00000005060085a7 */ /* 0x000ea4000800007f */
[----:B--2---:R-:W-:Y:S05]  /*16b50*/  @!P0 BRA `(.L_x_4543) ;  /* 0xfffffffc00f08947 */ /* 0x004fea000383ffff */
[----:B------:R-:W-:Y:S05]  /*16b60*/  BRA `(.L_x_4598) ;  /* 0xffffffe800e07947 */ /* 0x000fea000383ffff */
.L_x_4544:
[----:B--2---:R2:W3:Y:S02]  /*16b70*/  SYNCS.PHASECHK.TRANS64.TRYWAIT P0, [R7+URZ], R2 ;  /* 0x00000002070075a7 */ /* 0x0044e4000800017f */
[----:B---3--:R-:W-:Y:S05]  /*16b80*/  @!P0 NANOSLEEP.SYNCS 0x989680 ;  /* 0x009896800000895d */ /* 0x008fea0003900000 */
[----:B------:R-:W3:Y:S02]  /*16b90*/  @!P0 SYNCS.PHASECHK.TRANS64 P0, [R7+URZ], R2 ;  /* 0x00000002070085a7 */ /* 0x000ee4000800007f */
[----:B---3--:R-:W-:Y:S05]  /*16ba0*/  @!P0 BRA `(.L_x_4544) ;  /* 0xfffffffc00f08947 */ /* 0x008fea000383ffff */
[----:B------:R-:W-:Y:S05]  /*16bb0*/  BRA `(.L_x_4599) ;  /* 0xffffffe800d47947 */ /* 0x000fea000383ffff */
.L_x_4546:
[----:B---3--:R3:W4:Y:S02]  /*16bc0*/  SYNCS.PHASECHK.TRANS64.TRYWAIT P0, [R4+URZ], R5 ;  /* 0x00000005040075a7 */ /* 0x008724000800017f */
[----:B----4-:R-:W-:Y:S05]  /*16bd0*/  @!P0 NANOSLEEP.SYNCS 0x989680 ;  /* 0x009896800000895d */ /* 0x010fea0003900000 */
[----:B------:R-:W4:Y:S02]  /*16be0*/  @!P0 SYNCS.PHASECHK.TRANS64 P0, [R4+URZ], R5 ;  /* 0x00000005040085a7 */ /* 0x000f24000800007f */
[----:B----4-:R-:W-:Y:S05]  /*16bf0*/  @!P0 BRA `(.L_x_4546) ;  /* 0xfffffffc00f08947 */ /* 0x010fea000383ffff */
[----:B------:R-:W-:Y:S05]  /*16c00*/  BRA `(.L_x_4600) ;  /* 0xffffffe800dc7947 */ /* 0x000fea000383ffff */
.L_x_4601:
        /* <DEDUP_REMOVED lines=15> */
.L_x_11949:


//--------------------- .text._ZN7cutlass13device_kernelIN5flash11enable_sm90INS1_16FlashAttnFwdSm90INS1_25CollectiveMainloopFwdSm90ILi2EN4cute5tupleIJNS5_1CILi1EEES8_S8_EEENS6_IJNS7_ILi64EEESA_SA_EEELi512ENS_6half_tEfNS_4arch4Sm90ELb0ELb1ELb1ELb1ELb0ELb1ELb0ELb0ELb0ELb0ELb0ELb0EEENS1_21CollectiveEpilogueFwdINS6_IJSA_NS7_ILi512EEESA_EEES9_SC_SE_Li256ELb1ELb0ELb0ELb0EEENS1_36VarlenDynamicPersistentTileSchedulerILi64ELi64ELi256ELi32ELb0ELb0ELb1ELb1ELb0ELb1EEEEEEEEEvNT_6ParamsE --------------------------
	.section	.text._ZN7cutlass13device_kernelIN5flash11enable_sm90INS1_16FlashAttnFwdSm90INS1_25CollectiveMainloopFwdSm90ILi2EN4cute5tupleIJNS5_1CILi1EEES8_S8_EEENS6_IJNS7_ILi64EEESA_SA_EEELi512ENS_6half_tEfNS_4arch4Sm90ELb0ELb1ELb1ELb1ELb0ELb1ELb0ELb0ELb0ELb0ELb0ELb0EEENS1_21CollectiveEpilogueFwdINS6_IJSA_NS7_ILi512EEESA_EEES9_SC_SE_Li256ELb1ELb0ELb0ELb0EEENS1_36VarlenDynamicPersistentTileSchedulerILi64ELi64ELi256ELi32ELb0ELb0ELb1ELb1ELb0ELb1EEEEEEEEEvNT_6ParamsE,"ax",@progbits
	.align	128
.text._ZN7cutlass13device_kernelIN5flash11enable_sm90INS1_16FlashAttnFwdSm90INS1_25CollectiveMainloopFwdSm90ILi2EN4cute5tupleIJNS5_1CILi1EEES8_S8_EEENS6_IJNS7_ILi64EEESA_SA_EEELi512ENS_6half_tEfNS_4arch4Sm90ELb0ELb1ELb1ELb1ELb0ELb1ELb0ELb0ELb0ELb0ELb0ELb0EEENS1_21CollectiveEpilogueFwdINS6_IJSA_NS7_ILi512EEESA_EEES9_SC_SE_Li256ELb1ELb0ELb0ELb0EEENS1_36VarlenDynamicPersistentTileSchedulerILi64ELi64ELi256ELi32ELb0ELb0ELb1ELb1ELb0ELb1EEEEEEEEEvNT_6ParamsE:
        .type           _ZN7cutlass13device_kernelIN5flash11enable_sm90INS1_16FlashAttnFwdSm90INS1_25CollectiveMainloopFwdSm90ILi2EN4cute5tupleIJNS5_1CILi1EEES8_S8_EEENS6_IJNS7_ILi64EEESA_SA_EEELi512ENS_6half_tEfNS_4arch4Sm90ELb0ELb1ELb1ELb1ELb0ELb1ELb0ELb0ELb0ELb0ELb0ELb0EEENS1_21CollectiveEpilogueFwdINS6_IJSA_NS7_ILi512EEESA_EEES9_SC_SE_Li256ELb1ELb0ELb0ELb0EEENS1_36VarlenDynamicPersistentTileSchedulerILi64ELi64ELi256ELi32ELb0ELb0ELb1ELb1ELb0ELb1EEEEEEEEEvNT_6ParamsE,@function
        .size           _ZN7cutlass13device_kernelIN5flash11enable_sm90INS1_16FlashAttnFwdSm90INS1_25CollectiveMainloopFwdSm90ILi2EN4cute5tupleIJNS5_1CILi1EEES8_S8_EEENS6_IJNS7_ILi64EEESA_SA_EEELi512ENS_6half_tEfNS_4arch4Sm90ELb0ELb1ELb1ELb1ELb0ELb1ELb0ELb0ELb0ELb0ELb0ELb0EEENS1_21CollectiveEpilogueFwdINS6_IJSA_NS7_ILi512EEESA_EEES9_SC_SE_Li256ELb1ELb0ELb0ELb0EEENS1_36VarlenDynamicPersistentTileSchedulerILi64ELi64ELi256ELi32ELb0ELb0ELb1ELb1ELb0ELb1EEEEEEEEEvNT_6ParamsE,(.L_x_11950 - _ZN7cutlass13device_kernelIN5flash11enable_sm90INS1_16FlashAttnFwdSm90INS1_25CollectiveMainloopFwdSm90ILi2EN4cute5tupleIJNS5_1CILi1EEES8_S8_EEENS6_IJNS7_ILi64EEESA_SA_EEELi512ENS_6half_tEfNS_4arch4Sm90ELb0ELb1ELb1ELb1ELb0ELb1ELb0ELb0ELb0ELb0ELb0ELb0EEENS1_21CollectiveEpilogueFwdINS6_IJSA_NS7_ILi512EEESA_EEES9_SC_SE_Li256ELb1ELb0ELb0ELb0EEENS1_36VarlenDynamicPersistentTileSchedulerILi64ELi64ELi256ELi32ELb0ELb0ELb1ELb1ELb0ELb1EEEEEEEEEvNT_6ParamsE)
        .other          _ZN7cutlass13device_kernelIN5flash11enable_sm90INS1_16FlashAttnFwdSm90INS1_25CollectiveMainloopFwdSm90ILi2EN4cute5tupleIJNS5_1CILi1EEES8_S8_EEENS6_IJNS7_ILi64EEESA_SA_EEELi512ENS_6half_tEfNS_4arch4Sm90ELb0ELb1ELb1ELb1ELb0ELb1ELb0ELb0ELb0ELb0ELb0ELb0EEENS1_21CollectiveEpilogueFwdINS6_IJSA_NS7_ILi512EEESA_EEES9_SC_SE_Li256ELb1ELb0ELb0ELb0EEENS1_36VarlenDynamicPersistentTileSchedulerILi64ELi64ELi256ELi32ELb0ELb0ELb1ELb1ELb0ELb1EEEEEEEEEvNT_6ParamsE,@"STO_CUDA_ENTRY STV_DEFAULT"
_ZN7cutlass13device_kernelIN5flash11enable_sm90INS1_16FlashAttnFwdSm90INS1_25CollectiveMainloopFwdSm90ILi2EN4cute5tupleIJNS5_1CILi1EEES8_S8_EEENS6_IJNS7_ILi64EEESA_SA_EEELi512ENS_6half_tEfNS_4arch4Sm90ELb0ELb1ELb1ELb1ELb0ELb1ELb0ELb0ELb0ELb0ELb0ELb0EEENS1_21CollectiveEpilogueFwdINS6_IJSA_NS7_ILi512EEESA_EEES9_SC_SE_Li256ELb1ELb0ELb0ELb0EEENS1_36VarlenDynamicPersistentTileSchedulerILi64ELi64ELi256ELi32ELb0ELb0ELb1ELb1ELb0ELb1EEEEEEEEEvNT_6ParamsE:
        /* <DEDUP_REMOVED lines=27> */
.L_x_4603:
[----:B------:R-:W-:Y:S05]  /*01b0*/  BSYNC B0 ;  /* 0x0000000000007941 */ /* 0x000fea0003800000 */
.L_x_4602:
        /* <DEDUP_REMOVED lines=37> */
.L_x_4604:
        /* <DEDUP_REMOVED lines=22> */
.L_x_4605:
        /* <DEDUP_REMOVED lines=18> */
.L_x_4606:
        /* <DEDUP_REMOVED lines=22> */
.L_x_4607:
        /* <DEDUP_REMOVED lines=22> */
.L_x_4608:
[----:B------:R-:W-:Y:S01]  /*0950*/  PLOP3.LUT P0, PT, PT, PT, UP0, 0x80, 0x0 ;  /* 0x000000000000781c */ /* 0x000fe20003f0f008 */
[----:B------:R-:W-:Y:S01]  /*0960*/  UMOV UR36, 0x1 ;  /* 0x0000000100247882 */ /* 0x000fe20000000000 */
[----:B------:R-:W-:Y:S01]  /*0970*/  NOP ;  /* 0x0000000000007918 */ /* 0x000fe20000000000 */
[----:B------:R-:W-:Y:S01]  /*0980*/  USEL UR36, UR36, 0x2, !UP0 ;  /* 0x0000000224247887 */ /* 0x000fe2000c000000 */
[----:B------:R-:W-:Y:S01]  /*0990*/  BSSY B8, `(.L_x_4609) ;  /* 0x0001c59000087945 */ /* 0x000fe20003800000 */
[----:B------:R-:W-:Y:S01]  /*09a0*/  ULDC.64 UR42, c[0x0][0x208] ;  /* 0x00008200002a7ab9 */ /* 0x000fe20000000a00 */
[----:B012-4-:R-:W-:Y:S07]  /*09b0*/  BAR.SYNC.DEFER_BLOCKING 0x0 ;  /* 0x0000000000007b1d */ /* 0x017fee0000010000 */
[----:B------:R-:W-:Y:S05]  /*09c0*/  @!P0 BRA `(.L_x_4610) ;  /* 0x0000015c00448947 */ /* 0x000fea0003800000 */
.L_x_4611:
[----:B------:R-:W-:-:S08]  /*09d0*/  NOP ;  /* 0x0000000000007918 */ /* 0x000fd00000000000 */
[----:B------:R-:W0:Y:S02]  /*09e0*/  USETMAXREG.TRY_ALLOC.CTAPOOL UP0, 0xf0 ;  /* 0x000000f0000079c8 */ /* 0x000e240008000600 */
[----:B0-----:R-:W-:-:S13]  /*09f0*/  PLOP3.LUT P0, PT, PT, PT, UP0, 0x80, 0x0 ;  /* 0x000000000000781c */ /* 0x001fda0003f0f008 */
[----:B------:R-:W-:Y:S05]  /*0a00*/  @!P0 BRA `(.L_x_4611) ;  /* 0xfffffffc00f08947 */ /* 0x000fea000383ffff */
[----:B------:R-:W-:Y:S01]  /*0a10*/  ISETP.NE.AND P0, PT, R2, 0x1, PT ;  /* 0x000000010200780c */ /* 0x000fe20003f05270 */
[----:B------:R-:W0:Y:S01]  /*0a20*/  S2UR UR5, SR_CgaCtaId ;  /* 0x00000000000579c3 */ /* 0x000e220000008800 */
[----:B------:R-:W-:-:S11]  /*0a30*/  UMOV UR4, 0x400 ;  /* 0x0000040000047882 */ /* 0x000fd60000000000 */
[----:B------:R-:W-:Y:S06]  /*0a40*/  @!P0 BAR.ARV 0x8, 0xa0 ;  /* 0x0202800000008b1d */ /* 0x000fec0000002000 */
[----:B------:R-:W-:Y:S01]  /*0a50*/  ISETP.GE.U32.AND P0, PT, R4, 0x100, PT ;  /* 0x000001000400780c */ /* 0x000fe20003f06070 */
[----:B0-----:R-:W-:-:S06]  /*0a60*/  ULEA UR4, UR5, UR4, 0x18 ;  /* 0x0000000405047291 */ /* 0x001fcc000f8ec03f */
[----:B------:R-:W-:-:S06]  /*0a70*/  IMAD.U32 R2, RZ, RZ, UR4 ;  /* 0x00000004ff027e24 */ /* 0x000fcc000f8e00ff */
[----:B------:R-:W-:Y:S06]  /*0a80*/  @P0 BAR.ARV 0xf, 0x100 ;  /* 0x03c4000000000b1d */ /* 0x000fec0000002000 */
[----:B------:R-:W-:Y:S02]  /*0a90*/  ULDC UR4, c[0x0][0xc14] ;  /* 0x0003050000047ab9 */ /* 0x000fe40000000800 */
[----:B------:R-:W-:Y:S06]  /*0aa0*/  BAR.SYNC.DEFER_BLOCKING 0x5, 0x120 ;  /* 0x0144800000007b1d */ /* 0x000fec0000010000 */
[----:B------:R-:W0:Y:S02]  /*0ab0*/  LDS.128 R188, [R2+0x28cd0] ;  /* 0x028cd00002bc7984 */ /* 0x000e240000000c00 */
[----:B------:R-:W-:Y:S06]  /*0ac0*/  BAR.ARV 0x4, 0x120 ;  /* 0x0104800000007b1d */ /* 0x000fec0000002000 */
[----:B0-----:R-:W-:-:S13]  /*0ad0*/  ISETP.GE.AND P0, PT, R191, UR4, PT ;  /* 0x00000004bf007c0c */ /* 0x001fda000bf06270 */
[----:B------:R-:W-:Y:S05]  /*0ae0*/  @P0 BRA `(.L_x_4612) ;  /* 0x000001c4000c0947 */ /* 0x000fea0003800000 */
[----:B------:R-:W-:Y:S01]  /*0af0*/  VIADD R224, R4, 0xffffff80 ;  /* 0xffffff8004e07836 */ /* 0x000fe20000000000 */
[----:B------:R-:W-:Y:S01]  /*0b00*/  MOV R197, 0x20 ;  /* 0x0000002000c57802 */ /* 0x000fe20000000f00 */
[----:B------:R-:W-:Y:S01]  /*0b10*/  IMAD.MOV.U32 R205, RZ, RZ, RZ ;  /* 0x000000ffffcd7224 */ /* 0x000fe200078e00ff */
[----:B------:R-:W-:Y:S01]  /*0b20*/  CS2R R18, SRZ ;  /* 0x0000000000127805 */ /* 0x000fe2000001ff00 */
[----:B------:R-:W-:Y:S01]  /*0b30*/  IMAD.MOV.U32 R23, RZ, RZ, RZ ;  /* 0x000000ffff177224 */ /* 0x000fe200078e00ff */
[----:B------:R-:W-:Y:S01]  /*0b40*/  SHF.R.S32.HI R3, RZ, 0x1f, R224 ;  /* 0x0000001fff037819 */ /* 0x000fe200000114e0 */
[----:B------:R-:W-:Y:S01]  /*0b50*/  IMAD.MOV.U32 R187, RZ, RZ, RZ ;  /* 0x000000ffffbb7224 */ /* 0x000fe200078e00ff */
[----:B------:R-:W-:Y:S02]  /*0b60*/  ULOP3.LUT UR39, UR36, 0x1, URZ, 0xfc, !UPT ;  /* 0x0000000124277892 */ /* 0x000fe4000f8efc3f */
[CC--:B------:R-:W-:Y:S02]  /*0b70*/  LEA.HI R0, R3.reuse, R224.reuse, RZ, 0x4 ;  /* 0x000000e003007211 */ /* 0x0c0fe400078f20ff */
[----:B------:R-:W-:-:S02]  /*0b80*/  LEA.HI R5, R3, R224, RZ, 0x7 ;  /* 0x000000e003057211 */ /* 0x000fc400078f38ff */
[----:B------:R-:W-:Y:S02]  /*0b90*/  LOP3.LUT R7, R0, 0xfffffff0, RZ, 0xc0, !PT ;  /* 0xfffffff000077812 */ /* 0x000fe400078ec0ff */
[----:B------:R-:W-:Y:S02]  /*0ba0*/  LEA.HI R4, R3, R224, RZ, 0x5 ;  /* 0x000000e003047211 */ /* 0x000fe400078f28ff */
[----:B------:R-:W-:Y:S01]  /*0bb0*/  LOP3.LUT R9, R5, 0xffffff80, RZ, 0xc0, !PT ;  /* 0xffffff8005097812 */ /* 0x000fe200078ec0ff */
[----:B------:R-:W-:Y:S01]  /*0bc0*/  IMAD.IADD R7, R224, 0x1, -R7 ;  /* 0x00000001e0077824 */ /* 0x000fe200078e0a07 */
[--C-:B------:R-:W-:Y:S02]  /*0bd0*/  SHF.R.S32.HI R200, RZ, 0x5, R4.reuse ;  /* 0x00000005ffc87819 */ /* 0x100fe40000011404 */
[----:B------:R-:W-:Y:S02]  /*0be0*/  SHF.R.S32.HI R11, RZ, 0x1f, R4 ;  /* 0x0000001fff0b7819 */ /* 0x000fe40000011404 */
[----:B------:R-:W-:-:S02]  /*0bf0*/  SHF.R.S32.HI R4, RZ, 0x1f, R7 ;  /* 0x0000001fff047819 */ /* 0x000fc40000011407 */
[----:B------:R-:W-:Y:S02]  /*0c00*/  IADD3 R6, R224, -R9, RZ ;  /* 0x80000009e0067210 */ /* 0x000fe40007ffe0ff */
[----:B------:R-:W-:Y:S02]  /*0c10*/  SHF.R.S32.HI R9, RZ, 0x4, R0 ;  /* 0x00000004ff097819 */ /* 0x000fe40000011400 */
[----:B------:R-:W-:Y:S02]  /*0c20*/  LEA.HI R10, R4, R7, RZ, 0x3 ;  /* 0x00000007040a7211 */ /* 0x000fe400078f18ff */
[----:B------:R-:W-:Y:S02]  /*0c30*/  LEA.HI R0, R0, R9, RZ, 0x1 ;  /* 0x0000000900007211 */ /* 0x000fe400078f08ff */
[----:B------:R-:W-:Y:S02]  /*0c40*/  LEA.HI R11, R11, R200, RZ, 0x2 ;  /* 0x000000c80b0b7211 */ /* 0x000fe400078f10ff */
[C---:B------:R-:W-:Y:S01]  /*0c50*/  LOP3.LUT R12, R10.reuse, 0xfffffff8, RZ, 0xc0, !PT ;  /* 0xfffffff80a0c7812 */ /* 0x040fe200078ec0ff */
[----:B------:R-:W-:Y:S01]  /*0c60*/  IMAD.SHL.U32 R10, R10, 0x40, RZ ;  /* 0x000000400a0a7824 */ /* 0x000fe200078e00ff */
[----:B------:R-:W-:-:S02]  /*0c70*/  SHF.R.S32.HI R218, RZ, 0x7, R5 ;  /* 0x00000007ffda7819 */ /* 0x000fc40000011405 */
[----:B------:R-:W-:Y:S01]  /*0c80*/  LOP3.LUT R0, R0, 0x1ffffffe, RZ, 0xc0, !PT ;  /* 0x1ffffffe00007812 */ /* 0x000fe200078ec0ff */
[----:B------:R-:W-:Y:S01]  /*0c90*/  IMAD.IADD R12, R7, 0x1, -R12 ;  /* 0x00000001070c7824 */ /* 0x000fe200078e0a0c */
[----:B------:R-:W-:Y:S01]  /*0ca0*/  LOP3.LUT R11, R11, 0x3ffffc, RZ, 0xc0, !PT ;  /* 0x003ffffc0b0b7812 */ /* 0x000fe200078ec0ff */
[----:B------:R-:W-:Y:S01]  /*0cb0*/  IMAD R14, R218, 0x100, R7 ;  /* 0x00000100da0e7824 */ /* 0x000fe200078e0207 */
[----:B------:R-:W-:Y:S01]  /*0cc0*/  SHF.R.S32.HI R13, RZ, 0x1f, R6 ;  /* 0x0000001fff0d7819 */ /* 0x000fe20000011406 */
[----:B------:R-:W-:Y:S01]  /*0cd0*/  IMAD.IADD R0, R9, 0x1, -R0 ;  /* 0x0000000109007824 */ /* 0x000fe200078e0a00 */
[----:B------:R-:W-:Y:S01]  /*0ce0*/  SHF.L.U32 R7, R12, 0x6, RZ ;  /* 0x000000060c077819 */ /* 0x000fe200000006ff */
[----:B------:R-:W-:Y:S01]  /*0cf0*/  IMAD.IADD R11, R200, 0x1, -R11 ;  /* 0x00000001c80b7824 */ /* 0x000fe200078e0a0b */
[----:B------:R-:W-:Y:S01]  /*0d00*/  LEA.HI R4, R13, R6, RZ, 0x2 ;  /* 0x000000060d047211 */ /* 0x000fe200078f10ff */
[----:B------:R-:W-:Y:S01]  /*0d10*/  IMAD.SHL.U32 R0, R0, 0x8, RZ ;  /* 0x0000000800007824 */ /* 0x000fe200078e00ff */
[----:B------:R-:W-:Y:S01]  /*0d20*/  LOP3.LUT R7, R7, 0x1c0, RZ, 0xc0, !PT ;  /* 0x000001c007077812 */ /* 0x000fe200078ec0ff */
[----:B------:R-:W-:Y:S01]  /*0d30*/  IMAD R11, R11, 0x10, R14 ;  /* 0x000000100b0b7824 */ /* 0x000fe200078e020e */
[----:B------:R-:W-:-:S02]  /*0d40*/  SHF.R.S32.HI R8, RZ, 0x2, R4 ;  /* 0x00000002ff087819 */ /* 0x000fc40000011404 */
[----:B------:R-:W-:Y:S02]  /*0d50*/  SHF.R.U32.HI R9, RZ, 0x3, R7 ;  /* 0x00000003ff097819 */ /* 0x000fe40000011607 */
[----:B------:R-:W-:Y:S02]  /*0d60*/  LEA R223, R11, R0, 0x6 ;  /* 0x000000000bdf7211 */ /* 0x000fe400078e30ff */
[----:B------:R-:W-:Y:S02]  /*0d70*/  LOP3.LUT R0, R7, 0x8, R0, 0xf8, !PT ;  /* 0x0000000807007812 */ /* 0x000fe400078ef800 */
[----:B------:R-:W-:Y:S02]  /*0d80*/  LOP3.LUT R7, R10, 0x7ffffe00, RZ, 0xc0, !PT ;  /* 0x7ffffe000a077812 */ /* 0x000fe400078ec0ff */
[----:B------:R-:W-:Y:S02]  /*0d90*/  LOP3.LUT R0, R0, R9, RZ, 0x3c, !PT ;  /* 0x0000000900007212 */ /* 0x000fe400078e3cff */
[----:B------:R-:W-:Y:S01]  /*0da0*/  SHF.R.S32.HI R15, RZ, 0x1f, R4 ;  /* 0x0000001fff0f7819 */ /* 0x000fe20000011404 */
[----:B------:R-:W-:Y:S01]  /*0db0*/  IMAD R7, R200, 0x400, R7 ;  /* 0x00000400c8077824 */ /* 0x000fe200078e0207 */
[----:B------:R-:W-:-:S02]  /*0dc0*/  LOP3.LUT R11, R4, 0x7ffffffc, RZ, 0xc0, !PT ;  /* 0x7ffffffc040b7812 */ /* 0x000fc400078ec0ff */
[-C--:B------:R-:W-:Y:S01]  /*0dd0*/  LEA.HI R4, R3, R224.reuse, RZ, 0x2 ;  /* 0x000000e003047211 */ /* 0x080fe200078f10ff */
[----:B------:R-:W-:Y:S01]  /*0de0*/  IMAD.IADD R7, R7, 0x1, R0 ;  /* 0x0000000107077824 */ /* 0x000fe200078e0200 */
[----:B------:R-:W-:Y:S01]  /*0df0*/  LEA.HI R0, R3, R224, RZ, 0x3 ;  /* 0x000000e003007211 */ /* 0x000fe200078f18ff */
[----:B------:R-:W-:Y:S01]  /*0e00*/  IMAD.IADD R11, R6, 0x1, -R11 ;  /* 0x00000001060b7824 */ /* 0x000fe200078e0a0b */
[----:B------:R-:W-:Y:S01]  /*0e10*/  SHF.R.S32.HI R186, RZ, 0x2, R4 ;  /* 0x00000002ffba7819 */ /* 0x000fe20000011404 */
[----:B------:R-:W-:Y:S01]  /*0e20*/  IMAD R195, R7, 0x2, R2 ;  /* 0x0000000207c37824 */ /* 0x000fe200078e0202 */
[----:B------:R-:W-:Y:S01]  /*0e30*/  LOP3.LUT R3, R0, 0x1ffffff8, RZ, 0xc0, !PT ;  /* 0x1ffffff800037812 */ /* 0x000fe200078ec0ff */
[----:B------:R-:W-:Y:S01]  /*0e40*/  IMAD.SHL.U32 R22, R11, 0x2, RZ ;  /* 0x000000020b167824 */ /* 0x000fe200078e00ff */
[----:B------:R-:W-:Y:S01]  /*0e50*/  LOP3.LUT R211, R4, 0xfffffffc, RZ, 0xc0, !PT ;  /* 0xfffffffc04d37812 */ /* 0x000fe200078ec0ff */
[----:B------:R-:W-:Y:S01]  /*0e60*/  VIADD R226, R186, 0x20 ;  /* 0x00000020bae27836 */ /* 0x000fe20000000000 */
[----:B------:R-:W-:Y:S01]  /*0e70*/  R2P PR, R12, 0x6 ;  /* 0x000000060c007804 */ /* 0x000fe20000000000 */
[C---:B------:R-:W-:Y:S01]  /*0e80*/  IMAD.IADD R3, R224.reuse, 0x1, -R3 ;  /* 0x00000001e0037824 */ /* 0x040fe200078e0a03 */
[----:B------:R-:W-:Y:S01]  /*0e90*/  IADD3 R211, R224, -R211, RZ ;  /* 0x800000d3e0d37210 */ /* 0x000fe20007ffe0ff */
[----:B------:R-:W-:Y:S01]  /*0ea0*/  IMAD.SHL.U32 R221, R226, 0x40, RZ ;  /* 0x00000040e2dd7824 */ /* 0x000fe200078e00ff */
[----:B------:R-:W-:Y:S01]  /*0eb0*/  LEA.HI R15, R15, R8, RZ, 0x3 ;  /* 0x000000080f0f7211 */ /* 0x000fe200078f18ff */
[----:B------:R-:W-:Y:S01]  /*0ec0*/  IMAD.SHL.U32 R199, R3, 0x8, RZ ;  /* 0x0000000803c77824 */ /* 0x000fe200078e00ff */
[----:B------:R-:W-:Y:S01]  /*0ed0*/  SHF.R.S32.HI R3, RZ, 0x1f, R226 ;  /* 0x0000001fff037819 */ /* 0x000fe200000114e2 */
[----:B------:R-:W-:Y:S01]  /*0ee0*/  IMAD.SHL.U32 R16, R211, 0x8, RZ ;  /* 0x00000008d3107824 */ /* 0x000fe200078e00ff */
[----:B------:R-:W-:Y:S01]  /*0ef0*/  SHF.R.S32.HI R9, RZ, 0x1f, R4 ;  /* 0x0000001fff097819 */ /* 0x000fe20000011404 */
[----:B------:R-:W-:Y:S01]  /*0f00*/  VIADD R198, R195, 0x26800 ;  /* 0x00026800c3c67836 */ /* 0x000fe20000000000 */
[----:B------:R-:W-:-:S02]  /*0f10*/  LEA.HI R3, R3, R226, RZ, 0x3 ;  /* 0x000000e203037211 */ /* 0x000fc400078f18ff */
[----:B------:R-:W-:Y:S02]  /*0f20*/  LEA.HI R5, R5, R218, RZ, 0x1 ;  /* 0x000000da05057211 */ /* 0x000fe400078f08ff */
[----:B------:R-:W-:Y:S01]  /*0f30*/  LOP3.LUT R221, R221, 0x1c0, RZ, 0xc0, !PT ;  /* 0x000001c0dddd7812 */ /* 0x000fe200078ec0ff */
[----:B------:R-:W-:Y:S01]  /*0f40*/  IMAD.SHL.U32 R3, R3, 0x40, RZ ;  /* 0x0000004003037824 */ /* 0x000fe200078e00ff */
[----:B------:R-:W-:Y:S02]  /*0f50*/  SHF.R.S32.HI R202, RZ, 0x3, R0 ;  /* 0x00000003ffca7819 */ /* 0x000fe40000011400 */
[----:B------:R-:W-:Y:S02]  /*0f60*/  LOP3.LUT R15, R15, 0xfffffff8, RZ, 0xc0, !PT ;  /* 0xfffffff80f0f7812 */ /* 0x000fe400078ec0ff */
[----:B------:R-:W-:Y:S02]  /*0f70*/  LEA.HI R13, R13, R6, RZ, 0x5 ;  /* 0x000000060d0d7211 */ /* 0x000fe400078f28ff */
[----:B------:R-:W-:Y:S01]  /*0f80*/  LEA.HI R9, R9, R186, RZ, 0x3 ;  /* 0x000000ba09097211 */ /* 0x000fe200078f18ff */
[----:B------:R-:W-:Y:S01]  /*0f90*/  IMAD.IADD R192, R8, 0x1, -R15 ;  /* 0x0000000108c07824 */ /* 0x000fe200078e0a0f */
[----:B------:R-:W-:-:S02]  /*0fa0*/  LOP3.LUT R5, R5, 0xfffffe, RZ, 0xc0, !PT ;  /* 0x00fffffe05057812 */ /* 0x000fc400078ec0ff */
[----:B------:R-:W-:Y:S02]  /*0fb0*/  LOP3.LUT R0, R221, 0x38, R16, 0xf8, !PT ;  /* 0x00000038dd007812 */ /* 0x000fe400078ef810 */
[----:B------:R-:W-:Y:S02]  /*0fc0*/  SHF.R.U32.HI R225, RZ, 0x3, R221 ;  /* 0x00000003ffe17819 */ /* 0x000fe400000116dd */
[----:B------:R-:W-:Y:S02]  /*0fd0*/  LOP3.LUT R222, R3, 0xfffffe00, RZ, 0xc0, !PT ;  /* 0xfffffe0003de7812 */ /* 0x000fe400078ec0ff */
[----:B------:R-:W-:Y:S02]  /*0fe0*/  SHF.R.S32.HI R13, RZ, 0x5, R13 ;  /* 0x00000005ff0d7819 */ /* 0x000fe4000001140d */
[----:B------:R-:W-:Y:S02]  /*0ff0*/  LOP3.LUT R9, R9, 0xfffffff8, RZ, 0xc0, !PT ;  /* 0xfffffff809097812 */ /* 0x000fe400078ec0ff */
[----:B------:R-:W-:Y:S01]  /*1000*/  IADD3 R5, R218, -R5, RZ ;  /* 0x80000005da057210 */ /* 0x000fe20007ffe0ff */
[----:B------:R-:W-:Y:S01]  /*1010*/  IMAD R192, R13, 0x10, R192 ;  /* 0x000000100dc07824 */ /* 0x000fe200078e02c0 */
[----:B------:R-:W-:Y:S01]  /*1020*/  IADD3 R196, R195, 0x26840, RZ ;  /* 0x00026840c3c47810 */ /* 0x000fe20007ffe0ff */
[----:B------:R-:W-:Y:S01]  /*1030*/  @P2 VIADD R196, R198, 0xffffffc0 ;  /* 0xffffffc0c6c42836 */ /* 0x000fe20000000000 */
[----:B------:R-:W-:Y:S01]  /*1040*/  LOP3.LUT R3, R222, R0, R225, 0xf6, !PT ;  /* 0x00000000de037212 */ /* 0x000fe200078ef6e1 */
[----:B------:R-:W-:Y:S01]  /*1050*/  IMAD.IADD R193, R186, 0x1, -R9 ;  /* 0x00000001bac17824 */ /* 0x000fe200078e0a09 */
[----:B------:R-:W-:Y:S01]  /*1060*/  SEL R197, R197, 0xffffffe0, !P1 ;  /* 0xffffffe0c5c57807 */ /* 0x000fe20004800000 */
[----:B------:R-:W-:Y:S01]  /*1070*/  IMAD.SHL.U32 R194, R5, 0x100, RZ ;  /* 0x0000010005c27824 */ /* 0x000fe200078e00ff */
[----:B------:R-:W-:Y:S01]  /*1080*/  SHF.R.S32.HI R219, RZ, 0x1f, R186 ;  /* 0x0000001fffdb7819 */ /* 0x000fe200000114ba */
[----:B------:R-:W-:Y:S01]  /*1090*/  IMAD R220, R3, 0x2, R2 ;  /* 0x0000000203dc7824 */ /* 0x000fe200078e0202 */
[----:B------:R-:W-:Y:S01]  /*10a0*/  IADD3 R198, R198, R197, RZ ;  /* 0x000000c5c6c67210 */ /* 0x000fe20007ffe0ff */
[----:B------:R-:W-:-:S07]  /*10b0*/  IMAD.IADD R197, R197, 0x1, R196 ;  /* 0x00000001c5c57824 */ /* 0x000fce00078e02c4 */
.L_x_4829:
[----:B------:R-:W-:Y:S01]  /*10c0*/  ULDC.64 UR4, c[0x0][0xa28] ;  /* 0x00028a0000047ab9 */ /* 0x000fe20000000a00 */
[----:B0--345:R-:W0:Y:S01]  /*10d0*/  LDC.64 R6, c[0x0][0xa08] ;  /* 0x00028200ff067b82 */ /* 0x039e220000000a00 */
[----:B------:R-:W-:Y:S01]  /*10e0*/  ISETP.NE.U32.AND P0, PT, RZ, UR4, PT ;  /* 0x00000004ff007c0c */ /* 0x000fe2000bf05070 */
[----:B------:R-:W-:Y:S01]  /*10f0*/  IMAD.MOV.U32 R3, RZ, RZ, RZ ;  /* 0x000000ffff037224 */ /* 0x000fe200078e00ff */
[----:B------:R-:W-:Y:S01]  /*1100*/  ULDC.64 UR6, c[0x0][0xa20] ;  /* 0x0002880000067ab9 */ /* 0x000fe20000000a00 */
[----:B------:R-:W-:Y:S01]  /*1110*/  IMAD.MOV.U32 R25, RZ, RZ, RZ ;  /* 0x000000ffff197224 */ /* 0x000fe200078e00ff */
[----:B------:R-:W-:Y:S01]  /*1120*/  ISETP.NE.AND.EX P0, PT, RZ, UR5, PT, P0 ;  /* 0x00000005ff007c0c */ /* 0x000fe2000bf05300 */
[----:B------:R-:W-:Y:S02]  /*1130*/  ULDC.64 UR4, c[0x0][0xa18] ;  /* 0x0002860000047ab9 */ /* 0x000fe40000000a00 */
[----:B------:R-:W-:-:S04]  /*1140*/  ISETP.NE.U32.AND P1, PT, RZ, UR4, PT ;  /* 0x00000004ff007c0c */ /* 0x000fc8000bf25070 */
[----:B------:R-:W-:Y:S01]  /*1150*/  ISETP.NE.AND.EX P1, PT, RZ, UR5, PT, P1 ;  /* 0x00000005ff007c0c */ /* 0x000fe2000bf25310 */
[----:B------:R-:W-:Y:S02]  /*1160*/  ULDC.64 UR4, c[0x0][0xa08] ;  /* 0x0002820000047ab9 */ /* 0x000fe40000000a00 */
[----:B------:R-:W-:-:S03]  /*1170*/  ISETP.NE.U32.AND P3, PT, RZ, UR4, PT ;  /* 0x00000004ff007c0c */ /* 0x000fc6000bf65070 */
[----:B-1----:R-:W1:Y:S01]  /*1180*/  @P0 LDC.64 R4, c[0x0][0xa28] ;  /* 0x00028a00ff040b82 */ /* 0x002e620000000a00 */
[----:B------:R-:W-:Y:S01]  /*1190*/  ISETP.NE.AND.EX P3, PT, RZ, UR5, PT, P3 ;  /* 0x00000005ff007c0c */ /* 0x000fe2000bf65330 */
[----:B0-----:R-:W-:-:S06]  /*11a0*/  IMAD.WIDE R10, R191, 0x4, R6 ;  /* 0x00000004bf0a7825 */ /* 0x001fcc00078e0206 */
[----:B------:R-:W0:Y:S01]  /*11b0*/  @P1 LDC.64 R8, c[0x0][0xa18] ;  /* 0x00028600ff081b82 */ /* 0x000e220000000a00 */
[----:B------:R-:W-:Y:S02]  /*11c0*/  ULDC UR4, c[0x0][0x288] ;  /* 0x0000a20000047ab9 */ /* 0x000fe40000000800 */
[----:B------:R-:W-:Y:S01]  /*11d0*/  IMAD.U32 R185, RZ, RZ, UR4 ;  /* 0x00000004ffb97e24 */ /* 0x000fe2000f8e00ff */
[----:B------:R-:W-:Y:S02]  /*11e0*/  ULDC.64 UR4, c[0x0][0x3f8] ;  /* 0x0000fe0000047ab9 */ /* 0x000fe40000000a00 */
[----:B------:R2:W5:Y:S01]  /*11f0*/  @P3 LDG.E R25, desc[UR42][R10.64] ;  /* 0x0000002a0a193981 */ /* 0x000562000c1e1900 */
[----:B-1----:R-:W-:-:S05]  /*1200*/  @P0 IMAD.WIDE R4, R191, 0x4, R4 ;  /* 0x00000004bf040825 */ /* 0x002fca00078e0204 */
[----:B------:R2:W5:Y:S01]  /*1210*/  @P0 LDG.E R3, desc[UR42][R4.64] ;  /* 0x0000002a04030981 */ /* 0x000562000c1e1900 */
[----:B0-----:R-:W-:-:S05]  /*1220*/  @P1 IMAD.WIDE R6, R191, 0x4, R8 ;  /* 0x00000004bf061825 */ /* 0x001fca00078e0208 */
[----:B------:R2:W5:Y:S01]  /*1230*/  @P1 LDG.E R185, desc[UR42][R6.64] ;  /* 0x0000002a06b91981 */ /* 0x000562000c1e1900 */
[----:B------:R-:W-:-:S03]  /*1240*/  UISETP.NE.U32.AND UP0, UPT, UR4, URZ, UPT ;  /* 0x0000003f0400728c */ /* 0x000fc6000bf05070 */
[----:B------:R-:W-:Y:S01]  /*1250*/  ULDC UR4, c[0x0][0x404] ;  /* 0x0001010000047ab9 */ /* 0x000fe20000000800 */
[----:B------:R-:W-:Y:S01]  /*1260*/  UISETP.NE.AND.EX UP0, UPT, UR5, URZ, UPT, UP0 ;  /* 0x0000003f0500728c */ /* 0x000fe2000bf05300 */
[----:B------:R-:W-:Y:S02]  /*1270*/  ISETP.NE.U32.AND P2, PT, RZ, UR6, PT ;  /* 0x00000006ff007c0c */ /* 0x000fe4000bf45070 */
[----:B------:R-:W-:Y:S01]  /*1280*/  ULDC UR5, c[0x0][0x2e0] ;  /* 0x0000b80000057ab9 */ /* 0x000fe20000000800 */
[----:B------:R-:W-:Y:S01]  /*1290*/  USEL UR4, UR4, 0x1, UP0 ;  /* 0x0000000104047887 */ /* 0x000fe20008000000 */
[----:B------:R-:W-:-:S03]  /*12a0*/  ISETP.NE.AND.EX P2, PT, RZ, UR7, PT, P2 ;  /* 0x00000007ff007c0c */ /* 0x000fc6000bf45320 */
[----:B------:R-:W-:-:S03]  /*12b0*/  UIMAD UR4, UR4, UR5, URZ ;  /* 0x00000005040472a4 */ /* 0x000fc6000f8e023f */
[----:B------:R-:W-:Y:S01]  /*12c0*/  ULDC UR5, c[0x0][0x338] ;  /* 0x0000ce0000057ab9 */ /* 0x000fe20000000800 */
[----:B------:R-:W-:Y:S01]  /*12d0*/  MOV R210, R189 ;  /* 0x000000bd00d27202 */ /* 0x000fe20000000f00 */
[----:B------:R-:W-:Y:S02]  /*12e0*/  IMAD.MOV.U32 R201, RZ, RZ, R190 ;  /* 0x000000ffffc97224 */ /* 0x000fe400078e00be */
[----:B------:R-:W-:Y:S01]  /*12f0*/  IMAD.MOV.U32 R204, RZ, RZ, R191 ;  /* 0x000000ffffcc7224 */ /* 0x000fe200078e00bf */
[----:B--2---:R-:W-:Y:S06]  /*1300*/  @P1 BRA `(.L_x_4613) ;  /* 0x0000000000241947 */ /* 0x004fec0003800000 */
        /* <DEDUP_REMOVED lines=9> */
.L_x_4613:
[----:B------:R-:W-:Y:S01]  /*13a0*/  IMAD.U32 R32, RZ, RZ, UR5 ;  /* 0x00000005ff207e24 */ /* 0x000fe2000f8e00ff */
[----:B------:R-:W-:Y:S01]  /*13b0*/  MOV R24, UR4 ;  /* 0x0000000400187c02 */ /* 0x000fe20008000f00 */
[----:B------:R-:W-:Y:S06]  /*13c0*/  @!P2 BRA `(.L_x_4614) ;  /* 0x000000000010a947 */ /* 0x000fec0003800000 */
[----:B------:R-:W0:Y:S02]  /*13d0*/  LDC.64 R4, c[0x0][0xa20] ;  /* 0x00028800ff047b82 */ /* 0x000e240000000a00 */
[----:B0-----:R-:W-:-:S05]  /*13e0*/  IMAD.WIDE R4, R191, 0x4, R4 ;  /* 0x00000004bf047825 */ /* 0x001fca00078e0204 */
[----:B------:R0:W5:Y:S01]  /*13f0*/  LDG.E R24, desc[UR42][R4.64] ;  /* 0x0000002a04187981 */ /* 0x000162000c1e1900 */
[----:B------:R-:W-:Y:S05]  /*1400*/  BRA `(.L_x_4615) ;  /* 0x0000000000107947 */ /* 0x000fea0003800000 */
.L_x_4614:
[----:B------:R-:W-:Y:S05]  /*1410*/  @!P3 BRA `(.L_x_4615) ;  /* 0x00000000000cb947 */ /* 0x000fea0003800000 */
[----:B------:R-:W2:Y:S04]  /*1420*/  LDG.E R5, desc[UR42][R10.64] ;  /* 0x0000002a0a057981 */ /* 0x000ea8000c1e1900 */
[----:B------:R-:W2:Y:S02]  /*1430*/  LDG.E R24, desc[UR42][R10.64+0x4] ;  /* 0x0000042a0a187981 */ /* 0x000ea4000c1e1900 */
[----:B--2---:R-:W-:-:S07]  /*1440*/  IMAD.IADD R24, R24, 0x1, -R5 ;  /* 0x0000000118187824 */ /* 0x004fce00078e0a05 */
.L_x_4615:
[----:B------:R-:W-:Y:S01]  /*1450*/  ULDC.64 UR4, c[0x0][0xa10] ;  /* 0x0002840000047ab9 */ /* 0x000fe20000000a00 */
[----:B------:R-:W1:Y:S01]  /*1460*/  LDC.64 R10, c[0x0][0x9e0] ;  /* 0x00027800ff0a7b82 */ /* 0x000e620000000a00 */
[----:B------:R-:W-:-:S04]  /*1470*/  ISETP.NE.U32.AND P0, PT, RZ, UR4, PT ;  /* 0x00000004ff007c0c */ /* 0x000fc8000bf05070 */
        /* <DEDUP_REMOVED lines=9> */
[----:B-----5:R-:W-:Y:S02]  /*1510*/  IMAD.MOV.U32 R33, RZ, RZ, R24 ;  /* 0x000000ffff217224 */ /* 0x020fe400078e0018 */
[----:B--2---:R-:W-:-:S05]  /*1520*/  @P1 IMAD.WIDE R6, R191, 0x4, R6 ;  /* 0x00000004bf061825 */ /* 0x004fca00078e0206 */
[----:B------:R0:W5:Y:S01]  /*1530*/  @P1 LDG.E R33, desc[UR42][R6.64] ;  /* 0x0000002a06211981 */ /* 0x000162000c1e1900 */
[----:B-1----:R-:W-:Y:S02]  /*1540*/  ISETP.GE.AND P1, PT, R11, 0x1, PT ;  /* 0x000000010b00780c */ /* 0x002fe40003f26270 */
[----:B------:R-:W-:Y:S01]  /*1550*/  LEA R49, R189, 0x40, 0x6 ;  /* 0x00000040bd317811 */ /* 0x000fe200078e30ff */
[----:B---3--:R-:W-:Y:S02]  /*1560*/  @P0 IMAD.IADD R32, R9, 0x1, -R0 ;  /* 0x0000000109200824 */ /* 0x008fe400078e0a00 */
[----:B------:R-:W-:-:S05]  /*1570*/  IMAD.IADD R9, R24, 0x1, -R3 ;  /* 0x0000000118097824 */ /* 0x000fca00078e0a03 */
[----:B------:R-:W-:-:S04]  /*1580*/  IADD3 R184, R9, R32, RZ ;  /* 0x0000002009b87210 */ /* 0x000fc80007ffe0ff */
[C---:B------:R-:W-:Y:S01]  /*1590*/  IADD3 R49, R184.reuse, R49, -R185 ;  /* 0x00000031b8317210 */ /* 0x040fe20007ffe8b9 */
[----:B------:R-:W-:-:S05]  /*15a0*/  VIADD R0, R184, 0x3f ;  /* 0x0000003fb8007836 */ /* 0x000fca0000000000 */
[----:B------:R-:W-:-:S04]  /*15b0*/  SHF.R.S32.HI R3, RZ, 0x1f, R0 ;  /* 0x0000001fff037819 */ /* 0x000fc80000011400 */
[----:B------:R-:W-:Y:S01]  /*15c0*/  LEA.HI R3, R3, R0, RZ, 0x6 ;  /* 0x0000000003037211 */ /* 0x000fe200078f30ff */
[----:B------:R-:W-:-:S03]  /*15d0*/  IMAD.IADD R0, R49, 0x1, R10 ;  /* 0x0000000131007824 */ /* 0x000fc600078e020a */
[----:B------:R-:W-:Y:S01]  /*15e0*/  SHF.R.S32.HI R168, RZ, 0x6, R3 ;  /* 0x00000006ffa87819 */ /* 0x000fe20000011403 */
        /* <DEDUP_REMOVED lines=12> */
.L_x_4618:
[----:B------:R-:W-:-:S13]  /*16b0*/  ISETP.NE.AND P0, PT, R11, 0x1, PT ;  /* 0x000000010b00780c */ /* 0x000fda0003f05270 */
[----:B------:R-:W0:Y:S02]  /*16c0*/  @P0 LDC.64 R4, c[0x0][0x9e8] ;  /* 0x00027a00ff040b82 */ /* 0x000e240000000a00 */
[----:B0-----:R-:W-:-:S05]  /*16d0*/  @P0 IMAD.HI.U32 R4, R3, R4, RZ ;  /* 0x0000000403040227 */ /* 0x001fca00078e00ff */
[----:B------:R-:W-:-:S07]  /*16e0*/  @P0 SHF.R.U32.HI R3, RZ, R5, R4 ;  /* 0x00000005ff030219 */ /* 0x000fce0000011604 */
.L_x_4619:
[----:B------:R-:W-:Y:S05]  /*16f0*/  BSYNC B0 ;  /* 0x0000000000007941 */ /* 0x000fea0003800000 */
.L_x_4617:
[----:B------:R-:W-:-:S05]  /*1700*/  IMAD R3, R3, R11, R11 ;  /* 0x0000000b03037224 */ /* 0x000fca00078e020b */
[----:B------:R-:W-:-:S07]  /*1710*/  VIMNMX R0, R0, R3, PT ;  /* 0x0000000300007248 */ /* 0x000fce0003fe0100 */
.L_x_4616:
[----:B------:R-:W-:Y:S01]  /*1720*/  LEA R47, R189, -R185, 0x6 ;  /* 0x800000b9bd2f7211 */ /* 0x000fe200078e30ff */
[----:B------:R-:W-:-:S04]  /*1730*/  ULDC UR4, c[0x0][0x9dc] ;  /* 0x0002770000047ab9 */ /* 0x000fc80000000800 */
        /* <DEDUP_REMOVED lines=13> */
.L_x_4622:
[----:B------:R-:W-:Y:S01]  /*1810*/  ISETP.NE.AND P0, PT, R11, 0x1, PT ;  /* 0x000000010b00780c */ /* 0x000fe20003f05270 */
[----:B------:R-:W-:-:S12]  /*1820*/  IMAD.MOV.U32 R4, RZ, RZ, R47 ;  /* 0x000000ffff047224 */ /* 0x000fd800078e002f */
[----:B------:R-:W0:Y:S02]  /*1830*/  @P0 LDC.64 R6, c[0x0][0x9e8] ;  /* 0x00027a00ff060b82 */ /* 0x000e240000000a00 */
[----:B0-----:R-:W-:-:S05]  /*1840*/  @P0 IMAD.HI.U32 R6, R47, R6, RZ ;  /* 0x000000062f060227 */ /* 0x001fca00078e00ff */
[----:B------:R-:W-:-:S07]  /*1850*/  @P0 SHF.R.U32.HI R4, RZ, R7, R6 ;  /* 0x00000007ff040219 */ /* 0x000fce0000011606 */
.L_x_4623:
[----:B------:R-:W-:Y:S05]  /*1860*/  BSYNC B0 ;  /* 0x0000000000007941 */ /* 0x000fea0003800000 */
.L_x_4621:
[----:B------:R-:W-:-:S05]  /*1870*/  IMAD R4, R4, R11, RZ ;  /* 0x0000000b04047224 */ /* 0x000fca00078e02ff */
[----:B------:R-:W-:-:S07]  /*1880*/  VIMNMX R3, R3, R4, !PT ;  /* 0x0000000403037248 */ /* 0x000fce0007fe0100 */
.L_x_4620:
[----:B------:R-:W-:Y:S01]  /*1890*/  VIADD R0, R0, 0x3f ;  /* 0x0000003f00007836 */ /* 0x000fe20000000000 */
[----:B------:R-:W-:-:S04]  /*18a0*/  SHF.R.S32.HI R4, RZ, 0x1f, R3 ;  /* 0x0000001fff047819 */ /* 0x000fc80000011403 */
[----:B------:R-:W-:Y:S02]  /*18b0*/  SHF.R.S32.HI R5, RZ, 0x1f, R0 ;  /* 0x0000001fff057819 */ /* 0x000fe40000011400 */
[----:B------:R-:W-:Y:S02]  /*18c0*/  LEA.HI R4, R4, R3, RZ, 0x6 ;  /* 0x0000000304047211 */ /* 0x000fe400078f30ff */
[----:B------:R-:W-:Y:S02]  /*18d0*/  LEA.HI R5, R5, R0, RZ, 0x6 ;  /* 0x0000000005057211 */ /* 0x000fe400078f30ff */
[----:B------:R-:W-:Y:S02]  /*18e0*/  SHF.R.S32.HI R4, RZ, 0x6, R4 ;  /* 0x00000006ff047819 */ /* 0x000fe40000011404 */
[----:B------:R-:W-:Y:S02]  /*18f0*/  SHF.R.S32.HI R5, RZ, 0x6, R5 ;  /* 0x00000006ff057819 */ /* 0x000fe40000011405 */
[----:B------:R-:W-:-:S02]  /*1900*/  VIMNMX R4, RZ, R4, !PT ;  /* 0x00000004ff047248 */ /* 0x000fc40007fe0100 */
[----:B------:R-:W-:Y:S02]  /*1910*/  VIMNMX R5, R168, R5, PT ;  /* 0x00000005a8057248 */ /* 0x000fe40003fe0100 */
[----:B------:R-:W-:-:S03]  /*1920*/  LEA R4, R4, -R9, 0x6 ;  /* 0x8000000904047211 */ /* 0x000fc600078e30ff */
[----:B------:R-:W-:Y:S01]  /*1930*/  IMAD R5, R5, 0x40, -R9 ;  /* 0x0000004005057824 */ /* 0x000fe200078e0a09 */
[----:B------:R-:W-:-:S04]  /*1940*/  VIMNMX R4, RZ, R4, !PT ;  /* 0x00000004ff047248 */ /* 0x000fc80007fe0100 */
[----:B------:R-:W-:Y:S02]  /*1950*/  VIMNMX R5, R5, R32, PT ;  /* 0x0000002005057248 */ /* 0x000fe40003fe0100 */
[----:B------:R-:W-:Y:S02]  /*1960*/  SHF.R.U32.HI R46, RZ, 0x6, R4 ;  /* 0x00000006ff2e7819 */ /* 0x000fe40000011604 */
[----:B------:R-:W-:-:S03]  /*1970*/  ISETP.GT.AND P0, PT, R5, R4, PT ;  /* 0x000000040500720c */ /* 0x000fc60003f04270 */
[----:B------:R-:W-:-:S10]  /*1980*/  IMAD.MOV.U32 R51, RZ, RZ, R46 ;  /* 0x000000ffff337224 */ /* 0x000fd400078e002e */
[----:B------:R-:W-:-:S05]  /*1990*/  @P0 VIADD R0, R5, 0x3f ;  /* 0x0000003f05000836 */ /* 0x000fca0000000000 */
[----:B------:R-:W-:-:S04]  /*19a0*/  @P0 SHF.R.S32.HI R3, RZ, 0x1f, R0 ;  /* 0x0000001fff030819 */ /* 0x000fc80000011400 */
[----:B------:R-:W-:-:S04]  /*19b0*/  @P0 LEA.HI R3, R3, R0, RZ, 0x6 ;  /* 0x0000000003030211 */ /* 0x000fc800078f30ff */
[----:B------:R-:W-:Y:S02]  /*19c0*/  @P0 SHF.R.S32.HI R51, RZ, 0x6, R3 ;  /* 0x00000006ff330819 */ /* 0x000fe40000011403 */
[----:B------:R-:W-:Y:S02]  /*19d0*/  PLOP3.LUT P0, PT, PT, PT, PT, 0x80, 0x0 ;  /* 0x000000000000781c */ /* 0x000fe40003f0f070 */
[----:B------:R-:W-:-:S13]  /*19e0*/  ISETP.GT.AND P1, PT, R51, R46, PT ;  /* 0x0000002e3300720c */ /* 0x000fda0003f24270 */
[----:B------:R-:W-:Y:S05]  /*19f0*/  @!P1 BRA `(.L_x_4624) ;  /* 0x00000028006c9947 */ /* 0x000fea0003800000 */
        /* <DEDUP_REMOVED lines=20> */
.L_x_4626:
[----:B------:R-:W-:Y:S05]  /*1b40*/  BSYNC B6 ;  /* 0x0000000000067941 */ /* 0x000fea0003800000 */
.L_x_4625:
        /* <DEDUP_REMOVED lines=20> */
.L_x_4628:
[----:B------:R-:W-:Y:S05]  /*1c90*/  BSYNC B6 ;  /* 0x0000000000067941 */ /* 0x000fea0003800000 */
.L_x_4627:
[----:B------:R-:W-:Y:S01]  /*1ca0*/  ULDC.64 UR4, c[0x0][0x9f8] ;  /* 0x00027e0000047ab9 */ /* 0x000fe20000000a00 */
[----:B------:R-:W0:Y:S01]  /*1cb0*/  LDC R0, c[0x0][0x428] ;  /* 0x00010a00ff007b82 */ /* 0x000e220000000800 */
[----:B------:R-:W-:-:S07]  /*1cc0*/  ISETP.NE.U32.AND P0, PT, RZ, UR4, PT ;  /* 0x00000004ff007c0c */ /* 0x000fce000bf05070 */
[----:B------:R-:W1:Y:S01]  /*1cd0*/  LDC.64 R52, c[0x0][0x2f0] ;  /* 0x0000bc00ff347b82 */ /* 0x000e620000000a00 */
[----:B------:R-:W-:Y:S01]  /*1ce0*/  ISETP.NE.AND.EX P0, PT, RZ, UR5, PT, P0 ;  /* 0x00000005ff007c0c */ /* 0x000fe2000bf05300 */
[----:B------:R-:W-:Y:S01]  /*1cf0*/  IMAD.IADD R25, R25, 0x1, R24 ;  /* 0x0000000119197824 */ /* 0x000fe200078e0218 */
[----:B------:R-:W-:Y:S01]  /*1d00*/  ULDC.64 UR4, c[0x0][0xa08] ;  /* 0x0002820000047ab9 */ /* 0x000fe20000000a00 */
[----:B------:R-:W-:-:S04]  /*1d10*/  ULDC.64 UR6, c[0x0][0x320] ;  /* 0x0000c80000067ab9 */ /* 0x000fc80000000a00 */
[----:B------:R-:W2:Y:S08]  /*1d20*/  LDC.64 R26, c[0x0][0x3d8] ;  /* 0x0000f600ff1a7b82 */ /* 0x000eb00000000a00 */
[----:B------:R-:W3:Y:S08]  /*1d30*/  @P0 LDC.64 R4, c[0x0][0x9f8] ;  /* 0x00027e00ff040b82 */ /* 0x000ef00000000a00 */
[----:B------:R-:W4:Y:S01]  /*1d40*/  LDC R21, c[0x0][0x3d4] ;  /* 0x0000f500ff157b82 */ /* 0x000f220000000800 */
[----:B------:R-:W-:-:S07]  /*1d50*/  SHF.R.S32.HI R17, RZ, 0x1f, R16 ;  /* 0x0000001fff117819 */ /* 0x000fce0000011410 */
[----:B------:R-:W2:Y:S01]  /*1d60*/  LDC.64 R28, c[0x0][0x3e8] ;  /* 0x0000fa00ff1c7b82 */ /* 0x000ea20000000a00 */
[----:B---3--:R-:W-:-:S04]  /*1d70*/  @P0 IMAD.WIDE R4, R191, 0x4, R4 ;  /* 0x00000004bf040825 */ /* 0x008fc800078e0204 */
[----:B------:R-:W-:Y:S01]  /*1d80*/  IMAD.SHL.U32 R42, R211, 0x4, RZ ;  /* 0x00000004d32a7824 */ /* 0x000fe200078e00ff */
[----:B------:R3:W3:Y:S01]  /*1d90*/  @P0 LDG.E R191, desc[UR42][R4.64] ;  /* 0x0000002a04bf0981 */ /* 0x0006e2000c1e1900 */
[----:B0-----:R-:W-:Y:S01]  /*1da0*/  ISETP.NE.AND P0, PT, R0, 0x1, PT ;  /* 0x000000010000780c */ /* 0x001fe20003f05270 */
[-C--:B-1----:R-:W-:Y:S01]  /*1db0*/  IMAD.WIDE.U32 R6, R25, R52.reuse, RZ ;  /* 0x0000003419067225 */ /* 0x082fe200078e00ff */
[----:B------:R-:W-:Y:S01]  /*1dc0*/  SHF.R.S32.HI R10, RZ, 0x1f, R25 ;  /* 0x0000001fff0a7819 */ /* 0x000fe20000011419 */
[----:B------:R-:W0:Y:S01]  /*1dd0*/  S2R R60, SR_TID.X ;  /* 0x00000000003c7919 */ /* 0x000e220000002100 */
[----:B------:R-:W-:Y:S01]  /*1de0*/  SHF.R.S32.HI R43, RZ, 0x1f, R42 ;  /* 0x0000001fff2b7819 */ /* 0x000fe2000001142a */
[----:B------:R-:W-:Y:S01]  /*1df0*/  IMAD.SHL.U32 R59, R193, 0x40, RZ ;  /* 0x00000040c13b7824 */ /* 0x000fe200078e00ff */
[----:B----4-:R-:W-:Y:S01]  /*1e00*/  ISETP.GE.AND P1, PT, R16, R21, PT ;  /* 0x000000151000720c */ /* 0x010fe20003f26270 */
[----:B------:R-:W-:Y:S01]  /*1e10*/  IMAD R0, R10, R52, RZ ;  /* 0x000000340a007224 */ /* 0x000fe200078e02ff */
[----:B------:R-:W1:Y:S01]  /*1e20*/  LDC R61, c[0x0][0x3d4] ;  /* 0x0000f500ff3d7b82 */ /* 0x000e620000000800 */
[----:B------:R-:W-:Y:S01]  /*1e30*/  IADD3 R82, R16, 0x20, RZ ;  /* 0x0000002010527810 */ /* 0x000fe20007ffe0ff */
[C---:B--2---:R-:W-:Y:S01]  /*1e40*/  IMAD.SHL.U32 R57, R28.reuse, 0x40, RZ ;  /* 0x000000401c397824 */ /* 0x044fe200078e00ff */
[----:B------:R-:W-:Y:S01]  /*1e50*/  LOP3.LUT R59, R59, 0x1c0, RZ, 0xc0, !PT ;  /* 0x000001c03b3b7812 */ /* 0x000fe200078ec0ff */
[----:B------:R-:W-:Y:S01]  /*1e60*/  IMAD R3, R25, R53, R0 ;  /* 0x0000003519037224 */ /* 0x000fe200078e0200 */
[----:B------:R-:W-:Y:S01]  /*1e70*/  SHF.L.U64.HI R56, R28, 0x6, R29 ;  /* 0x000000061c387819 */ /* 0x000fe2000001021d */
[----:B------:R-:W-:Y:S01]  /*1e80*/  IMAD.SHL.U32 R62, R21, 0x2, RZ ;  /* 0x00000002153e7824 */ /* 0x000fe200078e00ff */
[----:B------:R-:W-:Y:S01]  /*1e90*/  SHF.R.U32.HI R58, RZ, 0x3, R59 ;  /* 0x00000003ff3a7819 */ /* 0x000fe2000001163b */
[----:B------:R-:W2:Y:S01]  /*1ea0*/  @P0 LDC R9, c[0x0][0x42c] ;  /* 0x00010b00ff090b82 */ /* 0x000ea20000000800 */
[----:B------:R-:W-:Y:S01]  /*1eb0*/  IADD3 R7, R7, R3, RZ ;  /* 0x0000000307077210 */ /* 0x000fe20007ffe0ff */
[----:B------:R-:W-:Y:S01]  /*1ec0*/  IMAD.SHL.U32 R55, R26, 0x40, RZ ;  /* 0x000000401a377824 */ /* 0x000fe200078e00ff */
[----:B------:R-:W-:-:S02]  /*1ed0*/  P2R R72, PR, RZ, 0x2 ;  /* 0x00000002ff487803 */ /* 0x000fc40000000000 */
[----:B------:R-:W-:-:S03]  /*1ee0*/  SHF.L.U64.HI R50, R26, 0x6, R27 ;  /* 0x000000061a327819 */ /* 0x000fc6000001021b */
[----:B------:R-:W4:Y:S08]  /*1ef0*/  @P0 LDC R11, c[0x0][0x430] ;  /* 0x00010c00ff0b0b82 */ /* 0x000f300000000800 */
[----:B------:R-:W1:Y:S01]  /*1f00*/  LDC R63, c[0x0][0x2e4] ;  /* 0x0000b900ff3f7b82 */ /* 0x000e620000000800 */
[----:B0-----:R-:W-:Y:S01]  /*1f10*/  LEA.HI R60, R60, 0x8, RZ, 0x19 ;  /* 0x000000083c3c7811 */ /* 0x001fe200078fc8ff */
[----:B--2---:R-:W-:-:S05]  /*1f20*/  @P0 IMAD.HI.U32 R0, R190, R9, RZ ;  /* 0x00000009be000227 */ /* 0x004fca00078e00ff */
[----:B----4-:R-:W-:Y:S02]  /*1f30*/  @P0 SHF.R.U32.HI R190, RZ, R11, R0 ;  /* 0x0000000bffbe0219 */ /* 0x010fe40000011600 */
[----:B------:R-:W-:Y:S02]  /*1f40*/  ISETP.NE.U32.AND P0, PT, RZ, UR4, PT ;  /* 0x00000004ff007c0c */ /* 0x000fe4000bf05070 */
[----:B------:R-:W-:Y:S01]  /*1f50*/  SHF.R.S32.HI R0, RZ, 0x1f, R190 ;  /* 0x0000001fff007819 */ /* 0x000fe200000114be */
[----:B------:R-:W-:Y:S01]  /*1f60*/  IMAD.WIDE.U32 R8, R190, UR6, R16 ;  /* 0x00000006be087c25 */ /* 0x000fe2000f8e0010 */
[----:B------:R-:W-:Y:S01]  /*1f70*/  ISETP.NE.AND.EX P0, PT, RZ, UR5, PT, P0 ;  /* 0x00000005ff007c0c */ /* 0x000fe2000bf05300 */
[----:B------:R-:W-:Y:S02]  /*1f80*/  ULDC.64 UR4, c[0x0][0x2f8] ;  /* 0x0000be0000047ab9 */ /* 0x000fe40000000a00 */
[C---:B---3--:R-:W-:Y:S02]  /*1f90*/  IMAD R5, R0.reuse, UR6, RZ ;  /* 0x0000000600057c24 */ /* 0x048fe4000f8e02ff */
[----:B------:R-:W-:-:S02]  /*1fa0*/  IMAD R3, R0, UR4, RZ ;  /* 0x0000000400037c24 */ /* 0x000fc4000f8e02ff */
[C---:B------:R-:W-:Y:S02]  /*1fb0*/  IMAD R11, R190.reuse, UR7, R5 ;  /* 0x00000007be0b7c24 */ /* 0x040fe4000f8e0205 */
[C---:B------:R-:W-:Y:S02]  /*1fc0*/  IMAD R3, R190.reuse, UR5, R3 ;  /* 0x00000005be037c24 */ /* 0x040fe4000f8e0203 */
[----:B------:R-:W-:Y:S01]  /*1fd0*/  IMAD.WIDE.U32 R4, R190, UR4, R6 ;  /* 0x00000004be047c25 */ /* 0x000fe2000f8e0006 */
[----:B------:R-:W-:-:S03]  /*1fe0*/  ULDC.64 UR4, c[0x0][0x300] ;  /* 0x0000c00000047ab9 */ /* 0x000fc60000000a00 */
[----:B------:R-:W-:Y:S02]  /*1ff0*/  IMAD.IADD R5, R5, 0x1, R3 ;  /* 0x0000000105057824 */ /* 0x000fe400078e0203 */
[----:B------:R-:W-:Y:S02]  /*2000*/  IMAD R7, R219, R26, RZ ;  /* 0x0000001adb077224 */ /* 0x000fe400078e02ff */
[----:B------:R-:W-:Y:S02]  /*2010*/  IMAD.IADD R9, R9, 0x1, R11 ;  /* 0x0000000109097824 */ /* 0x000fe400078e020b */
[----:B------:R-:W-:Y:S02]  /*2020*/  IMAD R13, R186, R27, R7 ;  /* 0x0000001bba0d7224 */ /* 0x000fe400078e0207 */
[----:B------:R-:W-:-:S04]  /*2030*/  IMAD R11, R219, R52, RZ ;  /* 0x00000034db0b7224 */ /* 0x000fc800078e02ff */
[----:B------:R-:W-:Y:S01]  /*2040*/  IMAD R11, R186, R53, R11 ;  /* 0x00000035ba0b7224 */ /* 0x000fe200078e020b */
[----:B------:R-:W-:Y:S02]  /*2050*/  SHF.L.U64.HI R53, R52, 0x6, R53 ;  /* 0x0000000634357819 */ /* 0x000fe40000010235 */
[----:B------:R-:W-:Y:S02]  /*2060*/  SHF.R.S32.HI R0, RZ, 0x1f, R191 ;  /* 0x0000001fff007819 */ /* 0x000fe400000114bf */
[----:B------:R-:W-:Y:S02]  /*2070*/  SEL R41, R191, RZ, !P0 ;  /* 0x000000ffbf297207 */ /* 0x000fe40004000000 */
[----:B------:R-:W-:-:S03]  /*2080*/  SEL R0, R0, RZ, !P0 ;  /* 0x000000ff00007207 */ /* 0x000fc60004000000 */
[----:B------:R-:W-:-:S04]  /*2090*/  IMAD.WIDE.U32 R44, R41, UR4, R4 ;  /* 0x00000004292c7c25 */ /* 0x000fc8000f8e0004 */
[----:B------:R-:W-:Y:S02]  /*20a0*/  IMAD R6, R0, UR4, RZ ;  /* 0x0000000400067c24 */ /* 0x000fe4000f8e02ff */
[----:B------:R-:W-:-:S04]  /*20b0*/  IMAD.WIDE.U32 R4, R186, R26, R16 ;  /* 0x0000001aba047225 */ /* 0x000fc800078e0010 */
[----:B------:R-:W-:Y:S01]  /*20c0*/  IMAD R3, R41, UR5, R6 ;  /* 0x0000000529037c24 */ /* 0x000fe2000f8e0206 */
[----:B------:R-:W-:Y:S01]  /*20d0*/  ULDC.64 UR4, c[0x0][0x328] ;  /* 0x0000ca0000047ab9 */ /* 0x000fe20000000a00 */
[----:B------:R-:W-:-:S04]  /*20e0*/  IMAD.WIDE.U32 R6, R186, R52, R16 ;  /* 0x00000034ba067225 */ /* 0x000fc800078e0010 */
[----:B------:R-:W-:Y:S01]  /*20f0*/  IMAD R12, R0, UR4, RZ ;  /* 0x00000004000c7c24 */ /* 0x000fe2000f8e02ff */
[----:B------:R-:W-:Y:S01]  /*2100*/  IADD3 R0, R45, R3, RZ ;  /* 0x000000032d007210 */ /* 0x000fe20007ffe0ff */
[----:B------:R-:W-:Y:S01]  /*2110*/  IMAD.IADD R39, R13, 0x1, R5 ;  /* 0x000000010d277824 */ /* 0x000fe200078e0205 */
[----:B------:R-:W-:Y:S01]  /*2120*/  IADD3 R3, P0, R44, R6, RZ ;  /* 0x000000062c037210 */ /* 0x000fe20007f1e0ff */
[----:B------:R-:W-:Y:S02]  /*2130*/  IMAD.MOV.U32 R38, RZ, RZ, R4 ;  /* 0x000000ffff267224 */ /* 0x000fe400078e0004 */
[----:B------:R-:W-:Y:S01]  /*2140*/  IMAD.WIDE.U32 R4, R186, R26, R42 ;  /* 0x0000001aba047225 */ /* 0x000fe200078e002a */
[----:B------:R-:W-:Y:S02]  /*2150*/  IADD3.X R48, R0, R7, R11, P0, !PT ;  /* 0x0000000700307210 */ /* 0x000fe400007fe40b */
[----:B------:R-:W-:Y:S01]  /*2160*/  SEL R11, R21, RZ, P1 ;  /* 0x000000ff150b7207 */ /* 0x000fe20000800000 */
[----:B------:R-:W-:Y:S01]  /*2170*/  IMAD R6, R219, R28, RZ ;  /* 0x0000001cdb067224 */ /* 0x000fe200078e02ff */
[----:B------:R-:W-:Y:S01]  /*2180*/  IADD3 R20, P0, R186, R25, RZ ;  /* 0x00000019ba147210 */ /* 0x000fe20007f1e0ff */
[----:B------:R-:W-:Y:S01]  /*2190*/  IMAD.IADD R5, R5, 0x1, R13 ;  /* 0x0000000105057824 */ /* 0x000fe200078e020d */
[----:B-----5:R-:W-:Y:S01]  /*21a0*/  SHF.R.S32.HI R13, RZ, 0x1f, R33 ;  /* 0x0000001fff0d7819 */ /* 0x020fe20000011421 */
[----:B------:R-:W-:-:S02]  /*21b0*/  IMAD.IADD R11, R16, 0x1, R11 ;  /* 0x00000001100b7824 */ /* 0x000fc400078e020b */
[C---:B------:R-:W-:Y:S02]  /*21c0*/  IMAD R15, R186.reuse, R29, R6 ;  /* 0x0000001dba0f7224 */ /* 0x040fe400078e0206 */
[----:B------:R-:W-:Y:S01]  /*21d0*/  IMAD R75, R41, UR5, R12 ;  /* 0x00000005294b7c24 */ /* 0x000fe2000f8e020c */
[----:B------:R-:W-:Y:S01]  /*21e0*/  SHF.R.S32.HI R54, RZ, 0x1f, R11 ;  /* 0x0000001fff367819 */ /* 0x000fe2000001140b */
[----:B------:R-:W-:-:S03]  /*21f0*/  IMAD.WIDE.U32 R6, R186, R28, R42 ;  /* 0x0000001cba067225 */ /* 0x000fc600078e002a */
[----:B------:R-:W-:Y:S01]  /*2200*/  LEA.HI R54, R54, R11, RZ, 0x3 ;  /* 0x0000000b36367211 */ /* 0x000fe200078f18ff */
[----:B------:R-:W-:Y:S01]  /*2210*/  IMAD.WIDE.U32 R40, R41, UR4, R8 ;  /* 0x0000000429287c25 */ /* 0x000fe2000f8e0008 */
[----:B------:R-:W-:Y:S01]  /*2220*/  IADD3 R7, R7, R15, RZ ;  /* 0x0000000f07077210 */ /* 0x000fe20007ffe0ff */
[----:B------:R-:W-:Y:S01]  /*2230*/  ULDC UR4, c[0x0][0x2e4] ;  /* 0x0000b90000047ab9 */ /* 0x000fe20000000800 */
[----:B------:R-:W-:Y:S01]  /*2240*/  LOP3.LUT R69, R54, 0xfffffff8, RZ, 0xc0, !PT ;  /* 0xfffffff836457812 */ /* 0x000fe200078ec0ff */
[----:B------:R-:W-:Y:S01]  /*2250*/  IMAD R12, R13, R26, RZ ;  /* 0x0000001a0d0c7224 */ /* 0x000fe200078e02ff */
[----:B------:R-:W-:Y:S01]  /*2260*/  ISETP.GE.AND P4, PT, R16, UR4, PT ;  /* 0x0000000410007c0c */ /* 0x000fe2000bf86270 */
[----:B------:R-:W-:Y:S01]  /*2270*/  IMAD.WIDE.U32 R8, R186, R28, R16 ;  /* 0x0000001cba087225 */ /* 0x000fe200078e0010 */
[----:B------:R-:W-:Y:S02]  /*2280*/  ISETP.GE.AND P3, PT, R82, UR4, PT ;  /* 0x0000000452007c0c */ /* 0x000fe4000bf66270 */
[----:B------:R-:W-:Y:S01]  /*2290*/  SHF.R.S32.HI R73, RZ, 0x1f, R69 ;  /* 0x0000001fff497819 */ /* 0x000fe20000011445 */
[----:B------:R-:W-:-:S02]  /*22a0*/  IMAD R11, R33, R27, R12 ;  /* 0x0000001b210b7224 */ /* 0x000fc400078e020c */
[----:B------:R-:W-:Y:S02]  /*22b0*/  IMAD.IADD R9, R15, 0x1, R9 ;  /* 0x000000010f097824 */ /* 0x000fe400078e0209 */
[-C--:B------:R-:W-:Y:S02]  /*22c0*/  IMAD R12, R13, R28.reuse, RZ ;  /* 0x0000001c0d0c7224 */ /* 0x080fe400078e02ff */
[----:B------:R-:W-:-:S04]  /*22d0*/  IMAD.WIDE.U32 R34, R33, R28, R8 ;  /* 0x0000001c21227225 */ /* 0x000fc800078e0008 */
[C---:B------:R-:W-:Y:S02]  /*22e0*/  IMAD R71, R33.reuse, R29, R12 ;  /* 0x0000001d21477224 */ /* 0x040fe400078e020c */
[----:B------:R-:W-:Y:S02]  /*22f0*/  IMAD.WIDE.U32 R30, R33, R28, R6 ;  /* 0x0000001c211e7225 */ /* 0x000fe400078e0006 */
[----:B------:R-:W0:Y:S01]  /*2300*/  LDC.64 R28, c[0x0][0x2d8] ;  /* 0x0000b600ff1c7b82 */ /* 0x000e220000000a00 */
[----:B------:R-:W-:Y:S01]  /*2310*/  IADD3 R67, R71, R35, RZ ;  /* 0x0000002347437210 */ /* 0x000fe20007ffe0ff */
[----:B------:R-:W-:Y:S01]  /*2320*/  IMAD.WIDE.U32 R36, R33, R26, R4 ;  /* 0x0000001a21247225 */ /* 0x000fe200078e0004 */
[----:B------:R-:W-:-:S03]  /*2330*/  LOP3.LUT R5, R59, 0x18, R16, 0xf8, !PT ;  /* 0x000000183b057812 */ /* 0x000fc600078ef810 */
[----:B------:R-:W-:Y:S01]  /*2340*/  IMAD.WIDE.U32 R38, R33, R26, R38 ;  /* 0x0000001a21267225 */ /* 0x000fe200078e0026 */
[----:B------:R-:W-:-:S03]  /*2350*/  LOP3.LUT R5, R5, R58, RZ, 0x3c, !PT ;  /* 0x0000003a05057212 */ /* 0x000fc600078e3cff */
[----:B------:R-:W-:Y:S02]  /*2360*/  IMAD.SHL.U32 R52, R52, 0x40, RZ ;  /* 0x0000004034347824 */ /* 0x000fe400078e00ff */
[----:B------:R-:W-:Y:S01]  /*2370*/  IMAD R64, R200, 0x200, R5 ;  /* 0x00000200c8407824 */ /* 0x000fe200078e0205 */
[----:B------:R-:W-:Y:S01]  /*2380*/  LOP3.LUT R5, R59, 0x38, R54, 0xf8, !PT ;  /* 0x000000383b057812 */ /* 0x000fe200078ef836 */
[----:B------:R-:W-:Y:S02]  /*2390*/  IMAD.X R21, R219, 0x1, R10, P0 ;  /* 0x00000001db157824 */ /* 0x000fe400000e060a */
[----:B------:R-:W-:Y:S01]  /*23a0*/  IMAD.IADD R65, R11, 0x1, R39 ;  /* 0x000000010b417824 */ /* 0x000fe200078e0227 */
[----:B------:R-:W-:Y:S01]  /*23b0*/  LOP3.LUT R5, R5, R58, RZ, 0x3c, !PT ;  /* 0x0000003a05057212 */ /* 0x000fe200078e3cff */
[----:B------:R-:W-:Y:S02]  /*23c0*/  IMAD.IADD R66, R37, 0x1, R11 ;  /* 0x0000000125427824 */ /* 0x000fe400078e020b */
[----:B------:R-:W-:-:S02]  /*23d0*/  IMAD.IADD R71, R31, 0x1, R71 ;  /* 0x000000011f477824 */ /* 0x000fc400078e0247 */
[----:B------:R-:W-:Y:S02]  /*23e0*/  IMAD R68, R200, 0x200, R5 ;  /* 0x00000200c8447824 */ /* 0x000fe400078e0205 */
[----:B-1----:R-:W-:-:S07]  /*23f0*/  IMAD.IADD R75, R41, 0x1, R75 ;  /* 0x00000001294b7824 */ /* 0x002fce00078e024b */
.L_x_4658:
[----:B------:R-:W-:Y:S01]  /*2400*/  IADD3 R51, R51, -0x1, RZ ;  /* 0xffffffff33337810 */ /* 0x000fe20007ffe0ff */
[----:B---34-:R-:W-:Y:S01]  /*2410*/  IMAD.SHL.U32 R15, R23, 0x1000, RZ ;  /* 0x00001000170f7824 */ /* 0x018fe200078e00ff */
[----:B------:R-:W-:Y:S05]  /*2420*/  YIELD ;  /* 0x0000000000007946 */ /* 0x000fea0003800000 */
[----:B------:R-:W-:Y:S01]  /*2430*/  SHF.R.S32.HI R74, RZ, 0x1f, R51 ;  /* 0x0000001fff4a7819 */ /* 0x000fe20000011433 */
[-C--:B------:R-:W-:Y:S01]  /*2440*/  IMAD R5, R53, R51.reuse, RZ ;  /* 0x0000003335057224 */ /* 0x080fe200078e02ff */
[----:B------:R-:W-:Y:S01]  /*2450*/  BSSY B0, `(.L_x_4629) ;  /* 0x000017c000007945 */ /* 0x000fe20003800000 */
[----:B------:R-:W-:Y:S01]  /*2460*/  IMAD.WIDE.U32 R24, R52, R51, RZ ;  /* 0x0000003334187225 */ /* 0x000fe200078e00ff */
[----:B------:R-:W-:-:S03]  /*2470*/  ISETP.GT.AND P2, PT, R51, R46, PT ;  /* 0x0000002e3300720c */ /* 0x000fc60003f44270 */
[----:B------:R-:W-:Y:S01]  /*2480*/  IMAD R5, R74, R52, R5 ;  /* 0x000000344a057224 */ /* 0x000fe200078e0205 */
[----:B------:R-:W-:-:S03]  /*2490*/  IADD3 R4, P0, R3, R24, RZ ;  /* 0x0000001803047210 */ /* 0x000fc60007f1e0ff */
[----:B------:R-:W-:Y:S01]  /*24a0*/  IMAD.IADD R79, R25, 0x1, R5 ;  /* 0x00000001194f7824 */ /* 0x000fe200078e0205 */
[----:B0-----:R-:W-:Y:S01]  /*24b0*/  LEA R12, P1, R4, R28, 0x1 ;  /* 0x0000001c040c7211 */ /* 0x001fe200078208ff */
[----:B------:R-:W-:Y:S02]  /*24c0*/  IMAD.IADD R5, R64, 0x1, R15 ;  /* 0x0000000140057824 */ /* 0x000fe400078e020f */
[----:B------:R-:W-:Y:S01]  /*24d0*/  IMAD.X R6, R79, 0x1, R48, P0 ;  /* 0x000000014f067824 */ /* 0x000fe200000e0630 */
[----:B------:R-:W-:Y:S02]  /*24e0*/  ISETP.GE.AND P0, PT, R61, 0x1, PT ;  /* 0x000000013d00780c */ /* 0x000fe40003f06270 */
[----:B------:R-:W-:Y:S02]  /*24f0*/  LEA R14, R5, R2, 0x1 ;  /* 0x00000002050e7211 */ /* 0x000fe400078e08ff */
[----:B------:R-:W-:-:S09]  /*2500*/  LEA.HI.X R13, R4, R29, R6, 0x1, P1 ;  /* 0x0000001d040d7211 */ /* 0x000fd200008f0c06 */
[----:B-1----:R-:W-:Y:S05]  /*2510*/  @!P0 BRA `(.L_x_4630) ;  /* 0x0000001400588947 */ /* 0x002fea0003800000 */
        /* <DEDUP_REMOVED lines=23> */
[----:B------:R-:W-:-:S03]  /*2690*/  IADD3 R8, R42, 0x10, RZ ;  /* 0x000000102a087810 */ /* 0x000fc60007ffe0ff */
[----:B------:R-:W-:Y:S01]  /*26a0*/  IMAD.X R10, R76, 0x1, R66, P0 ;  /* 0x000000014c0a7824 */ /* 0x000fe200000e0642 */
[----:B------:R-:W-:Y:S01]  /*26b0*/  LEA R6, P0, R7, UR4, 0x1 ;  /* 0x0000000407067c11 */ /* 0x000fe2000f8008ff */
[----:B------:R-:W-:Y:S01]  /*26c0*/  IMAD.IADD R5, R5, 0x1, R9 ;  /* 0x0000000105057824 */ /* 0x000fe200078e0209 */
[C---:B------:R-:W-:Y:S02]  /*26d0*/  LEA R76, P5, R4.reuse, UR6, 0x1 ;  /* 0x00000006044c7c11 */ /* 0x040fe4000f8a08ff */
[----:B------:R-:W-:Y:S02]  /*26e0*/  LEA.HI.X R7, R7, UR5, R10, 0x1, P0 ;  /* 0x0000000507077c11 */ /* 0x000fe400080f0c0a */
[----:B------:R-:W-:Y:S02]  /*26f0*/  CS2R R10, SRZ ;  /* 0x00000000000a7805 */ /* 0x000fe4000001ff00 */
[----:B------:R-:W-:Y:S02]  /*2700*/  LEA.HI.X R77, R4, UR7, R5, 0x1, P5 ;  /* 0x00000007044d7c11 */ /* 0x000fe4000a8f0c05 */
[----:B------:R-:W-:-:S02]  /*2710*/  ISETP.GE.AND P0, PT, R42, R61, PT ;  /* 0x0000003d2a00720c */ /* 0x000fc40003f06270 */
[----:B------:R-:W-:Y:S02]  /*2720*/  ISETP.GE.AND P5, PT, R8, R61, PT ;  /* 0x0000003d0800720c */ /* 0x000fe40003fa6270 */
[----:B------:R-:W-:-:S09]  /*2730*/  CS2R R8, SRZ ;  /* 0x0000000000087805 */ /* 0x000fd2000001ff00 */
[----:B------:R0:W5:Y:S04]  /*2740*/  @!P0 LDG.E.64 R26, desc[UR42][R6.64] ;  /* 0x0000002a061a8981 */ /* 0x000168000c1e1b00 */
[----:B------:R0:W5:Y:S04]  /*2750*/  @!P5 LDG.E.64 R8, desc[UR42][R6.64+0x20] ;  /* 0x0000202a0608d981 */ /* 0x000168000c1e1b00 */
[----:B------:R0:W5:Y:S04]  /*2760*/  @!P0 LDG.E.64 R24, desc[UR42][R76.64] ;  /* 0x0000002a4c188981 */ /* 0x000168000c1e1b00 */
[----:B------:R0:W5:Y:S02]  /*2770*/  @!P5 LDG.E.64 R10, desc[UR42][R76.64+0x20] ;  /* 0x0000202a4c0ad981 */ /* 0x000164000c1e1b00 */
.L_x_4633:
[----:B------:R-:W-:Y:S05]  /*2780*/  BSYNC B1 ;  /* 0x0000000000017941 */ /* 0x000fea0003800000 */
.L_x_4632:
[----:B------:R-:W-:Y:S01]  /*2790*/  UISETP.NE.AND UP0, UPT, UR39, 0x3, UPT ;  /* 0x000000032700788c */ /* 0x000fe2000bf05270 */
[----:B-----5:R-:W-:Y:S02]  /*27a0*/  IMAD.MOV.U32 R4, RZ, RZ, R8 ;  /* 0x000000ffff047224 */ /* 0x020fe400078e0008 */
[----:B------:R-:W-:Y:S02]  /*27b0*/  IMAD.MOV.U32 R5, RZ, RZ, R9 ;  /* 0x000000ffff057224 */ /* 0x000fe400078e0009 */
[----:B0-----:R-:W-:Y:S01]  /*27c0*/  IMAD.MOV.U32 R6, RZ, RZ, R26 ;  /* 0x000000ffff067224 */ /* 0x001fe200078e001a */
[----:B------:R-:W-:Y:S01]  /*27d0*/  PLOP3.LUT P0, PT, PT, PT, UP0, 0x80, 0x0 ;  /* 0x000000000000781c */ /* 0x000fe20003f0f008 */
[----:B------:R-:W-:Y:S01]  /*27e0*/  IMAD.MOV.U32 R7, RZ, RZ, R25 ;  /* 0x000000ffff077224 */ /* 0x000fe200078e0019 */
[----:B------:R-:W-:Y:S01]  /*27f0*/  PRMT R80, R4, 0x5410, R5 ;  /* 0x0000541004507816 */ /* 0x000fe20000000005 */
[----:B------:R-:W-:Y:S02]  /*2800*/  IMAD.MOV.U32 R4, RZ, RZ, R27 ;  /* 0x000000ffff047224 */ /* 0x000fe400078e001b */
[----:B------:R-:W-:-:S03]  /*2810*/  IMAD.MOV.U32 R5, RZ, RZ, R11 ;  /* 0x000000ffff057224 */ /* 0x000fc600078e000b */
[----:B------:R-:W-:Y:S01]  /*2820*/  PRMT R83, R6, 0x5410, R4 ;  /* 0x0000541006537816 */ /* 0x000fe20000000004 */
[----:B------:R-:W-:Y:S01]  /*2830*/  IMAD.MOV.U32 R6, RZ, RZ, R24 ;  /* 0x000000ffff067224 */ /* 0x000fe200078e0018 */
[----:B------:R-:W-:-:S04]  /*2840*/  MOV R4, R10 ;  /* 0x0000000a00047202 */ /* 0x000fc80000000f00 */
[----:B------:R-:W-:Y:S02]  /*2850*/  PRMT R84, R4, 0x5410, R5 ;  /* 0x0000541004547816 */ /* 0x000fe40000000005 */
[----:B------:R-:W-:Y:S01]  /*2860*/  PRMT R86, R6, 0x5410, R7 ;  /* 0x0000541006567816 */ /* 0x000fe20000000007 */
[----:B------:R-:W-:Y:S06]  /*2870*/  @!P0 BRA `(.L_x_4634) ;  /* 0x0000000000048947 */ /* 0x000fec0003800000 */
[----:B------:R-:W-:Y:S01]  /*2880*/  BPT.TRAP 0x1 ;  /* 0x000000040000795c */ /* 0x000fe20000300000 */
.L_x_4634:
[----:B------:R-:W-:Y:S01]  /*2890*/  IMAD R70, R23, 0x8, R2 ;  /* 0x0000000817467824 */ /* 0x000fe200078e0202 */
[----:B------:R-:W-:Y:S01]  /*28a0*/  SHF.L.U32 R77, R187, 0x1f, RZ ;  /* 0x0000001fbb4d7819 */ /* 0x000fe200000006ff */
[----:B------:R-:W-:Y:S03]  /*28b0*/  BSSY B1, `(.L_x_4635) ;  /* 0x0000003000017945 */ /* 0x000fe60003800000 */
[----:B------:R-:W0:Y:S02]  /*28c0*/  SYNCS.PHASECHK.TRANS64.TRYWAIT P5, [R70+URZ+0x28c90], R77 ;  /* 0x028c904d460075a7 */ /* 0x000e2400080a017f */
[----:B0-----:R-:W-:Y:S05]  /*28d0*/  @!P5 BRA `(.L_x_4636) ;  /* 0x000001a40098d947 */ /* 0x001fea0003800000 */
.L_x_4948:
[----:B------:R-:W-:Y:S05]  /*28e0*/  BSYNC B1 ;  /* 0x0000000000017941 */ /* 0x000fea0003800000 */
.L_x_4635:
        /* <DEDUP_REMOVED lines=10> */
[--C-:B--2---:R-:W-:Y:S01]  /*2990*/  HADD2.F32 R24, -RZ, R7.reuse.H1_H1 ;  /* 0x30000007ff187230 */ /* 0x104fe20000004100 */
[----:B------:R-:W-:Y:S01]  /*29a0*/  SHF.R.U32.HI R74, RZ, 0x10, R25 ;  /* 0x00000010ff4a7819 */ /* 0x000fe20000011619 */
[----:B------:R-:W-:Y:S01]  /*29b0*/  HADD2.F32 R7, -RZ, R7.H0_H0 ;  /* 0x20000007ff077230 */ /* 0x000fe20000004100 */
[----:B------:R-:W-:Y:S01]  /*29c0*/  MOV R14, R6 ;  /* 0x00000006000e7202 */ /* 0x000fe20000000f00 */
[----:B------:R-:W-:Y:S02]  /*29d0*/  HADD2.F32 R27, -RZ, R27.H0_H0 ;  /* 0x2000001bff1b7230 */ /* 0x000fe40000004100 */
[----:B------:R-:W-:-:S02]  /*29e0*/  HADD2.F32 R6, -RZ, R5.H1_H1 ;  /* 0x30000005ff067230 */ /* 0x000fc40000004100 */
[----:B------:R-:W-:Y:S02]  /*29f0*/  HADD2.F32 R74, -RZ, R74.H0_H0 ;  /* 0x2000004aff4a7230 */ /* 0x000fe40000004100 */
[----:B------:R-:W-:Y:S02]  /*2a00*/  HADD2.F32 R5, -RZ, R5.H0_H0 ;  /* 0x20000005ff057230 */ /* 0x000fe40000004100 */
[----:B------:R-:W-:Y:S02]  /*2a10*/  HADD2.F32 R25, -RZ, R76.H0_H0 ;  /* 0x2000004cff197230 */ /* 0x000fe40000004100 */
[-C--:B------:R-:W-:Y:S01]  /*2a20*/  FMUL.FTZ R76, R6, R27.reuse ;  /* 0x0000001b064c7220 */ /* 0x080fe20000410000 */
[----:B------:R-:W-:Y:S02]  /*2a30*/  HADD2.F32 R26, -RZ, R26.H0_H0 ;  /* 0x2000001aff1a7230 */ /* 0x000fe40000004100 */
[----:B------:R-:W-:Y:S01]  /*2a40*/  FMUL.FTZ R27, R5, R27 ;  /* 0x0000001b051b7220 */ /* 0x000fe20000410000 */
[-C--:B------:R-:W-:Y:S01]  /*2a50*/  FMUL.FTZ R79, R7, R74.reuse ;  /* 0x0000004a074f7220 */ /* 0x080fe20000410000 */
[----:B------:R-:W-:Y:S01]  /*2a60*/  FMUL.FTZ R78, R24, R74 ;  /* 0x0000004a184e7220 */ /* 0x000fe20000410000 */
[-C--:B------:R-:W-:Y:S01]  /*2a70*/  FFMA.FTZ R76, R5, R25.reuse, -R76 ;  /* 0x00000019054c7223 */ /* 0x080fe2000001084c */
[----:B------:R-:W-:Y:S01]  /*2a80*/  FFMA.FTZ R81, R6, R25, R27 ;  /* 0x0000001906517223 */ /* 0x000fe2000001001b */
[----:B------:R-:W-:Y:S01]  /*2a90*/  FFMA.FTZ R85, R24, R26, R79 ;  /* 0x0000001a18557223 */ /* 0x000fe2000001004f */
[----:B------:R-:W-:-:S02]  /*2aa0*/  HADD2.F32 R24, -RZ, R86.H0_H0 ;  /* 0x20000056ff187230 */ /* 0x000fc40000004100 */
[----:B------:R-:W-:Y:S01]  /*2ab0*/  FFMA.FTZ R78, R7, R26, -R78 ;  /* 0x0000001a074e7223 */ /* 0x000fe2000001084e */
[----:B------:R-:W-:Y:S02]  /*2ac0*/  HADD2.F32 R27, -RZ, R86.H1_H1 ;  /* 0x30000056ff1b7230 */ /* 0x000fe40000004100 */
[----:B------:R-:W-:Y:S02]  /*2ad0*/  HADD2.F32 R5, -RZ, R4.H1_H1 ;  /* 0x30000004ff057230 */ /* 0x000fe40000004100 */
[----:B------:R-:W-:Y:S02]  /*2ae0*/  HADD2.F32 R6, -RZ, R14.H1_H1 ;  /* 0x3000000eff067230 */ /* 0x000fe40000004100 */
[----:B------:R-:W-:Y:S02]  /*2af0*/  HADD2.F32 R4, -RZ, R4.H0_H0 ;  /* 0x20000004ff047230 */ /* 0x000fe40000004100 */
[----:B------:R-:W-:Y:S01]  /*2b00*/  FMUL.FTZ R79, R5, R24 ;  /* 0x00000018054f7220 */ /* 0x000fe20000410000 */
[----:B------:R-:W-:-:S02]  /*2b10*/  HADD2.F32 R14, -RZ, R14.H0_H0 ;  /* 0x2000000eff0e7230 */ /* 0x000fc40000004100 */
[--C-:B------:R-:W-:Y:S02]  /*2b20*/  HADD2.F32 R7, -RZ, R83.reuse.H0_H0 ;  /* 0x20000053ff077230 */ /* 0x100fe40000004100 */
[----:B------:R-:W-:Y:S01]  /*2b30*/  FMUL.FTZ R24, R4, R24 ;  /* 0x0000001804187220 */ /* 0x000fe20000410000 */
[----:B------:R-:W-:Y:S02]  /*2b40*/  HADD2.F32 R25, -RZ, R83.H1_H1 ;  /* 0x30000053ff197230 */ /* 0x000fe40000004100 */
[-C--:B------:R-:W-:Y:S01]  /*2b50*/  FMUL.FTZ R83, R6, R27.reuse ;  /* 0x0000001b06537220 */ /* 0x080fe20000410000 */
        /* <DEDUP_REMOVED lines=9> */
.L_x_4641:
[----:B------:R-:W-:Y:S05]  /*2bf0*/  BSYNC B2 ;  /* 0x0000000000027941 */ /* 0x000fea0003800000 */
.L_x_4640:
[----:B--2---:R1:W-:Y:S02]  /*2c00*/  STG.E.128 desc[UR42][R12.64], R4 ;  /* 0x000000040c007986 */ /* 0x0043e4000c101d2a */
.L_x_4639:
[----:B------:R-:W-:Y:S05]  /*2c10*/  BSYNC B1 ;  /* 0x0000000000017941 */ /* 0x000fea0003800000 */
.L_x_4638:
        /* <DEDUP_REMOVED lines=52> */
.L_x_4643:
[----:B------:R-:W-:Y:S05]  /*2f60*/  BSYNC B1 ;  /* 0x0000000000017941 */ /* 0x000fea0003800000 */
.L_x_4642:
[----:B-1----:R2:W-:Y:S01]  /*2f70*/  STG.E.128 desc[UR42][R12.64+0x40], R4 ;  /* 0x000040040c007986 */ /* 0x0025e2000c101d2a */
[----:B------:R-:W-:Y:S05]  /*2f80*/  BRA `(.L_x_4637) ;  /* 0x0000000c00207947 */ /* 0x000fea0003800000 */
.L_x_4631:
[----:B------:R-:W-:-:S05]  /*2f90*/  IMAD R5, R51, -0x40, R32 ;  /* 0xffffffc033057824 */ /* 0x000fca00078e0220 */
[----:B------:R-:W-:-:S04]  /*2fa0*/  VIMNMX R5, R5, 0x40, PT ;  /* 0x0000004005057848 */ /* 0x000fc80003fe0100 */
[----:B------:R-:W-:-:S04]  /*2fb0*/  ISETP.GE.AND P1, PT, R186, R5, PT ;  /* 0x00000005ba00720c */ /* 0x000fc80003f26270 */
[----:B------:R-:W-:-:S13]  /*2fc0*/  ISETP.GE.OR P0, PT, R16, R61, P1 ;  /* 0x0000003d1000720c */ /* 0x000fda0000f06670 */
[----:B------:R-:W0:Y:S01]  /*2fd0*/  @!P0 LDC.64 R12, c[0x0][0x3c8] ;  /* 0x0000f200ff0c8b82 */ /* 0x000e220000000a00 */
[----:B------:R-:W-:Y:S01]  /*2fe0*/  @!P0 IADD3 R6, P5, R38, R4, RZ ;  /* 0x0000000426068210 */ /* 0x000fe20007fbe0ff */
[----:B------:R-:W-:Y:S02]  /*2ff0*/  @!P0 IMAD R4, R56, R51, RZ ;  /* 0x0000003338048224 */ /* 0x000fe400078e02ff */
[----:B------:R-:W-:Y:S01]  /*3000*/  @!P0 IMAD.MOV.U32 R5, RZ, RZ, R67 ;  /* 0x000000ffff058224 */ /* 0x000fe200078e0043 */
[----:B------:R-:W-:Y:S01]  /*3010*/  @!P0 IADD3.X R7, R76, R65, RZ, P5, !PT ;  /* 0x000000414c078210 */ /* 0x000fe20002ffe4ff */
[----:B------:R-:W-:Y:S02]  /*3020*/  @!P0 IMAD R9, R74, R57, R4 ;  /* 0x000000394a098224 */ /* 0x000fe400078e0204 */
[----:B------:R-:W1:Y:S01]  /*3030*/  @!P0 LDC.64 R26, c[0x0][0x3e0] ;  /* 0x0000f800ff1a8b82 */ /* 0x000e620000000a00 */
[----:B------:R-:W-:-:S04]  /*3040*/  @!P0 IMAD.MOV.U32 R4, RZ, RZ, R34 ;  /* 0x000000ffff048224 */ /* 0x000fc800078e0022 */
[----:B------:R-:W-:Y:S01]  /*3050*/  @!P0 IMAD.WIDE.U32 R10, R51, R57, R4 ;  /* 0x00000039330a8225 */ /* 0x000fe200078e0004 */
[----:B------:R-:W-:-:S03]  /*3060*/  CS2R R4, SRZ ;  /* 0x0000000000047805 */ /* 0x000fc6000001ff00 */
[----:B------:R-:W-:Y:S01]  /*3070*/  @!P0 IMAD.IADD R11, R9, 0x1, R11 ;  /* 0x00000001090b8824 */ /* 0x000fe200078e020b */
        /* <DEDUP_REMOVED lines=9> */
[----:B------:R-:W-:Y:S01]  /*3110*/  UISETP.NE.AND UP0, UPT, UR39, 0x3, UPT ;  /* 0x000000032700788c */ /* 0x000fe2000bf05270 */
[----:B------:R-:W-:-:S05]  /*3120*/  ISETP.GE.AND P5, PT, R16, R61, PT ;  /* 0x0000003d1000720c */ /* 0x000fca0003fa6270 */
[----:B------:R-:W-:Y:S02]  /*3130*/  PLOP3.LUT P0, PT, PT, PT, UP0, 0x80, 0x0 ;  /* 0x000000000000781c */ /* 0x000fe40003f0f008 */
        /* <DEDUP_REMOVED lines=17> */
.L_x_4644:
[----:B------:R-:W-:Y:S01]  /*3250*/  IMAD R70, R23, 0x8, R2 ;  /* 0x0000000817467824 */ /* 0x000fe200078e0202 */
[----:B------:R-:W-:Y:S01]  /*3260*/  SHF.L.U32 R77, R187, 0x1f, RZ ;  /* 0x0000001fbb4d7819 */ /* 0x000fe200000006ff */
[----:B------:R-:W-:Y:S03]  /*3270*/  BSSY B1, `(.L_x_4645) ;  /* 0x0000003000017945 */ /* 0x000fe60003800000 */
[----:B------:R-:W0:Y:S02]  /*3280*/  SYNCS.PHASECHK.TRANS64.TRYWAIT P5, [R70+URZ+0x28c90], R77 ;  /* 0x028c904d460075a7 */ /* 0x000e2400080a017f */
[----:B0-----:R-:W-:Y:S05]  /*3290*/  @!P5 BRA `(.L_x_4646) ;  /* 0x0000019c003cd947 */ /* 0x001fea0003800000 */
.L_x_4949:
[----:B------:R-:W-:Y:S05]  /*32a0*/  BSYNC B1 ;  /* 0x0000000000017941 */ /* 0x000fea0003800000 */
.L_x_4645:
        /* <DEDUP_REMOVED lines=23> */
[----:B------:R-:W-:-:S05]  /*3420*/  LOP3.LUT R13, R13, R58, RZ, 0x3c, !PT ;  /* 0x0000003a0d0d7212 */ /* 0x000fca00078e3cff */
[----:B------:R-:W-:Y:S02]  /*3430*/  IMAD R12, R200, 0x200, R13 ;  /* 0x00000200c80c7824 */ /* 0x000fe400078e020d */
[----:B------:R-:W-:Y:S02]  /*3440*/  IMAD.IADD R13, R68, 0x1, R15 ;  /* 0x00000001440d7824 */ /* 0x000fe400078e020f */
[----:B------:R-:W-:-:S03]  /*3450*/  IMAD.IADD R15, R15, 0x1, R12 ;  /* 0x000000010f0f7824 */ /* 0x000fc600078e020c */
[----:B------:R-:W-:Y:S01]  /*3460*/  LEA R13, R13, R2, 0x1 ;  /* 0x000000020d0d7211 */ /* 0x000fe200078e08ff */
[----:B------:R-:W-:-:S05]  /*3470*/  IMAD R24, R15, 0x2, R2 ;  /* 0x000000020f187824 */ /* 0x000fca00078e0202 */
[----:B------:R-:W1:Y:S04]  /*3480*/  LDS.128 R12, [R13+0x22400] ;  /* 0x022400000d0c7984 */ /* 0x000e680000000c00 */
        /* <DEDUP_REMOVED lines=81> */
[----:B------:R-:W-:Y:S01]  /*39a0*/  F2FP.F16.F32.PACK_AB R14, R14, R15 ;  /* 0x0000000f0e0e723e */ /* 0x000fe200000000ff */
[----:B------:R-:W-:Y:S01]  /*39b0*/  IMAD.MOV.U32 R15, RZ, RZ, R85 ;  /* 0x000000ffff0f7224 */ /* 0x000fe200078e0055 */
[----:B------:R-:W-:-:S07]  /*39c0*/  F2FP.F16.F32.PACK_AB R26, R9, R8 ;  /* 0x00000008091a723e */ /* 0x000fce00000000ff */
.L_x_4648:
[----:B------:R-:W-:Y:S05]  /*39d0*/  BSYNC B1 ;  /* 0x0000000000017941 */ /* 0x000fea0003800000 */
.L_x_4647:
        /* <DEDUP_REMOVED lines=10> */
.L_x_4630:
[----:B------:R-:W-:-:S06]  /*3a80*/  UISETP.NE.AND UP0, UPT, UR39, 0x3, UPT ;  /* 0x000000032700788c */ /* 0x000fcc000bf05270 */
[----:B------:R-:W-:-:S13]  /*3a90*/  PLOP3.LUT P0, PT, PT, PT, UP0, 0x80, 0x0 ;  /* 0x000000000000781c */ /* 0x000fda0003f0f008 */
[----:B------:R-:W-:Y:S05]  /*3aa0*/  @!P0 BRA `(.L_x_4649) ;  /* 0x0000000000048947 */ /* 0x000fea0003800000 */
[----:B------:R-:W-:Y:S01]  /*3ab0*/  BPT.TRAP 0x1 ;  /* 0x000000040000795c */ /* 0x000fe20000300000 */
.L_x_4649:
        /* <DEDUP_REMOVED lines=8> */
.L_x_4950:
[----:B------:R-:W-:Y:S05]  /*3b40*/  BSYNC B1 ;  /* 0x0000000000017941 */ /* 0x000fea0003800000 */
.L_x_4650:
[----:B------:R-:W-:Y:S05]  /*3b50*/  @P1 BRA `(.L_x_4637) ;  /* 0x00000000002c1947 */ /* 0x000fea0003800000 */
[----:B------:R-:W-:Y:S02]  /*3b60*/  @!P3 LOP3.LUT P5, RZ, R193, 0x4, RZ, 0xc0, !PT ;  /* 0x00000004c1ffb812 */ /* 0x000fe400078ac0ff */
[----:B------:R-:W-:Y:S02]  /*3b70*/  PLOP3.LUT P6, PT, PT, PT, PT, 0x8, 0x0 ;  /* 0x000000000000781c */ /* 0x000fe40003fce170 */
[----:B------:R-:W-:Y:S02]  /*3b80*/  @!P3 PLOP3.LUT P6, PT, P5, PT, PT, 0x80, 0x0 ;  /* 0x000000000000b81c */ /* 0x000fe40002fcf070 */
[----:B------:R-:W-:-:S11]  /*3b90*/  @!P3 IADD3 R4, R64, 0x20, RZ ;  /* 0x000000204004b810 */ /* 0x000fd60007ffe0ff */
[----:B------:R-:W-:-:S04]  /*3ba0*/  @P6 VIADD R4, R64, 0xffffffe0 ;  /* 0xffffffe040046836 */ /* 0x000fc80000000000 */
[----:B------:R-:W-:Y:S02]  /*3bb0*/  @!P3 IMAD.IADD R15, R15, 0x1, R4 ;  /* 0x000000010f0fb824 */ /* 0x000fe400078e0204 */
[----:B------:R-:W1:Y:S02]  /*3bc0*/  @!P4 LDS.128 R4, [R14+0x22400] ;  /* 0x022400000e04c984 */ /* 0x000e640000000c00 */
[----:B------:R-:W-:-:S06]  /*3bd0*/  @!P3 IMAD R8, R15, 0x2, R2 ;  /* 0x000000020f08b824 */ /* 0x000fcc00078e0202 */
[----:B------:R-:W2:Y:S04]  /*3be0*/  @!P3 LDS.128 R8, [R8+0x22400] ;  /* 0x022400000808b984 */ /* 0x000ea80000000c00 */
[----:B-1----:R1:W-:Y:S04]  /*3bf0*/  @!P4 STG.E.128 desc[UR42][R12.64], R4 ;  /* 0x000000040c00c986 */ /* 0x0023e8000c101d2a */
[----:B--2---:R1:W-:Y:S02]  /*3c00*/  @!P3 STG.E.128 desc[UR42][R12.64+0x40], R8 ;  /* 0x000040080c00b986 */ /* 0x0043e4000c101d2a */
.L_x_4637:
[----:B------:R-:W-:Y:S05]  /*3c10*/  BSYNC B0 ;  /* 0x0000000000007941 */ /* 0x000fea0003800000 */
.L_x_4629:
[----:B-12-4-:R-:W1:Y:S01]  /*3c20*/  S2R R4, SR_TID.X ;  /* 0x0000000000047919 */ /* 0x016e620000002100 */
        /* <DEDUP_REMOVED lines=16> */
.L_x_4653:
[----:B------:R-:W-:Y:S05]  /*3d30*/  BSYNC B0 ;  /* 0x0000000000007941 */ /* 0x000fea0003800000 */
.L_x_4652:
[----:B------:R-:W2:Y:S01]  /*3d40*/  SYNCS.PHASECHK.TRANS64.TRYWAIT P0, [R70+URZ+0x28cb0], R77 ;  /* 0x028cb04d460075a7 */ /* 0x000ea2000800017f */
[----:B------:R-:W-:Y:S04]  /*3d50*/  BSSY B0, `(.L_x_4654) ;  /* 0x0000002000007945 */ /* 0x000fe80003800000 */
[----:B--2---:R-:W-:Y:S05]  /*3d60*/  @!P0 BRA `(.L_x_4655) ;  /* 0x0000019000b08947 */ /* 0x004fea0003800000 */
.L_x_4951:
[----:B------:R-:W-:Y:S05]  /*3d70*/  BSYNC B0 ;  /* 0x0000000000007941 */ /* 0x000fea0003800000 */
.L_x_4654:
[----:B------:R-:W-:Y:S04]  /*3d80*/  BSSY B0, `(.L_x_4656) ;  /* 0x0000051000007945 */ /* 0x000fe80003800000 */
[----:B------:R-:W-:Y:S05]  /*3d90*/  @P1 BRA `(.L_x_4657) ;  /* 0x00000004003c1947 */ /* 0x000fea0003800000 */
[----:B-1----:R-:W-:Y:S01]  /*3da0*/  IMAD.WIDE R4, R51, 0x40, R20 ;  /* 0x0000004033047825 */ /* 0x002fe200078e0214 */
[----:B------:R-:W-:Y:S01]  /*3db0*/  ULDC.64 UR4, c[0x0][0x318] ;  /* 0x0000c60000047ab9 */ /* 0x000fe20000000a00 */
[----:B------:R-:W-:Y:S02]  /*3dc0*/  MOV R74, R40 ;  /* 0x00000028004a7202 */ /* 0x000fe40000000f00 */
[----:B------:R-:W-:Y:S01]  /*3dd0*/  IMAD R5, R5, UR4, RZ ;  /* 0x0000000405057c24 */ /* 0x000fe2000f8e02ff */
[----:B------:R-:W-:Y:S01]  /*3de0*/  LOP3.LUT P0, RZ, R193, 0x4, RZ, 0xc0, !PT ;  /* 0x00000004c1ff7812 */ /* 0x000fe2000780c0ff */
[----:B------:R-:W-:Y:S01]  /*3df0*/  IMAD R9, R23, 0x8000, R64 ;  /* 0x0000800017097824 */ /* 0x000fe200078e0240 */
[----:B------:R-:W-:Y:S01]  /*3e00*/  IADD3 R78, R16, 0x140, RZ ;  /* 0x00000140104e7810 */ /* 0x000fe20007ffe0ff */
[----:B------:R-:W-:-:S04]  /*3e10*/  IMAD.WIDE.U32 R6, R4, UR4, R74 ;  /* 0x0000000404067c25 */ /* 0x000fc8000f8e004a */
[----:B------:R-:W-:Y:S01]  /*3e20*/  IMAD R5, R4, UR5, R5 ;  /* 0x0000000504057c24 */ /* 0x000fe2000f8e0205 */
[----:B------:R-:W-:Y:S01]  /*3e30*/  ULDC.64 UR4, c[0x0][0x308] ;  /* 0x0000c20000047ab9 */ /* 0x000fe20000000a00 */
[----:B------:R-:W-:Y:S01]  /*3e40*/  VIADD R4, R16, 0x40 ;  /* 0x0000004010047836 */ /* 0x000fe20000000000 */
[C---:B------:R-:W-:Y:S01]  /*3e50*/  LEA R76, P1, R6.reuse, UR4, 0x1 ;  /* 0x00000004064c7c11 */ /* 0x040fe2000f8208ff */
[----:B------:R-:W-:Y:S01]  /*3e60*/  IMAD.IADD R5, R7, 0x1, R5 ;  /* 0x0000000107057824 */ /* 0x000fe200078e0205 */
[----:B------:R-:W-:Y:S01]  /*3e70*/  ULDC UR4, c[0x0][0x310] ;  /* 0x0000c40000047ab9 */ /* 0x000fe20000000800 */
[C---:B------:R-:W-:Y:S01]  /*3e80*/  VIADD R79, R9.reuse, 0x20 ;  /* 0x00000020094f7836 */ /* 0x040fe20000000000 */
[C---:B------:R-:W-:Y:S01]  /*3e90*/  @P0 IADD3 R79, R9.reuse, -0x20, RZ ;  /* 0xffffffe0094f0810 */ /* 0x040fe20007ffe0ff */
[----:B---3--:R-:W-:Y:S01]  /*3ea0*/  IMAD R80, R9, 0x2, R2 ;  /* 0x0000000209507824 */ /* 0x008fe200078e0202 */
[----:B0-2---:R-:W-:Y:S01]  /*3eb0*/  LEA.HI.X R77, R6, UR5, R5, 0x1, P1 ;  /* 0x00000005064d7c11 */ /* 0x005fe200088f0c05 */
        /* <DEDUP_REMOVED lines=61> */
.L_x_4657:
[----:B------:R-:W-:Y:S05]  /*4290*/  BSYNC B0 ;  /* 0x0000000000007941 */ /* 0x000fea0003800000 */
.L_x_4656:
        /* <DEDUP_REMOVED lines=8> */
[----:B0-2---:R-:W-:-:S03]  /*4320*/  @!P5 VIADD R70, R70, 0x28cc0 ;  /* 0x00028cc04646d836 */ /* 0x005fc60000000000 */
[C---:B------:R-:W-:Y:S02]  /*4330*/  ISETP.NE.AND P1, PT, R23.reuse, 0x2, PT ;  /* 0x000000021700780c */ /* 0x040fe40003f25270 */
[----:B------:R-:W-:Y:S02]  /*4340*/  PLOP3.LUT P0, PT, PT, PT, PT, 0x8, 0x0 ;  /* 0x000000000000781c */ /* 0x000fe40003f0e170 */
[----:B------:R-:W-:Y:S02]  /*4350*/  @!P5 PRMT R70, RZ, 0x654, R70 ;  /* 0x00000654ff46d816 */ /* 0x000fe40000000046 */
[----:B-1----:R-:W-:Y:S02]  /*4360*/  SEL R4, RZ, 0x1, P1 ;  /* 0x00000001ff047807 */ /* 0x002fe40000800000 */
[----:B------:R-:W-:Y:S02]  /*4370*/  SEL R23, R23, RZ, P1 ;  /* 0x000000ff17177207 */ /* 0x000fe40000800000 */
[----:B------:R-:W-:Y:S01]  /*4380*/  LOP3.LUT R187, R187, R4, RZ, 0x3c, !PT ;  /* 0x00000004bbbb7212 */ /* 0x000fe200078e3cff */
[----:B------:R1:W-:Y:S01]  /*4390*/  @!P5 SYNCS.ARRIVE.TRANS64.RED.A1T0 RZ, [R70+URZ], RZ ;  /* 0x000000ff46ffd9a7 */ /* 0x0003e2000810043f */
[----:B------:R-:W-:Y:S05]  /*43a0*/  @P2 BRA `(.L_x_4658) ;  /* 0xffffffe000142947 */ /* 0x000fea000383ffff */
.L_x_4624:
[----:B------:R-:W-:Y:S04]  /*43b0*/  BSSY B0, `(.L_x_4659) ;  /* 0x0000004000007945 */ /* 0x000fe80003800000 */
[----:B------:R-:W-:Y:S05]  /*43c0*/  @P0 BRA `(.L_x_4660) ;  /* 0x0000000000080947 */ /* 0x000fea0003800000 */
[----:B------:R-:W0:Y:S02]  /*43d0*/  FENCE.VIEW.ASYNC.G ;  /* 0x00000000000073c6 */ /* 0x000e240000000100 */
[----:B0-----:R-:W-:Y:S06]  /*43e0*/  BAR.ARV 0xc, 0x120 ;  /* 0x0304800000007b1d */ /* 0x001fec0000002000 */
.L_x_4660:
[----:B------:R-:W-:Y:S05]  /*43f0*/  BSYNC B0 ;  /* 0x0000000000007941 */ /* 0x000fea0003800000 */
.L_x_4659:
[----:B------:R-:W-:Y:S01]  /*4400*/  UISETP.NE.AND UP0, UPT, UR38, 0x1, UPT ;  /* 0x000000012600788c */ /* 0x000fe2000bf05270 */
[----:B------:R-:W-:Y:S01]  /*4410*/  BSSY B7, `(.L_x_4661) ;  /* 0x0000fb7000077945 */ /* 0x000fe20003800000 */
[----:B------:R-:W-:Y:S02]  /*4420*/  ULDC UR4, c[0x0][0x9e0] ;  /* 0x0002780000047ab9 */ /* 0x000fe40000000800 */
[----:B------:R-:W-:Y:S02]  /*4430*/  VIADD R0, R49, UR4 ;  /* 0x0000000431007c36 */ /* 0x000fe40008000000 */
[----:B------:R-:W-:-:S13]  /*4440*/  PLOP3.LUT P0, PT, PT, PT, UP0, 0x80, 0x0 ;  /* 0x000000000000781c */ /* 0x000fda0003f0f008 */
[----:B------:R-:W-:Y:S05]  /*4450*/  @!P0 BRA `(.L_x_4662) ;  /* 0x0000002000708947 */ /* 0x000fea0003800000 */
[----:B------:R-:W0:Y:S02]  /*4460*/  LDC R6, c[0x0][0x9e4] ;  /* 0x00027900ff067b82 */ /* 0x000e240000000800 */
[----:B0-----:R-:W-:-:S13]  /*4470*/  ISETP.GE.AND P0, PT, R6, 0x1, PT ;  /* 0x000000010600780c */ /* 0x001fda0003f06270 */
[----:B------:R-:W-:Y:S05]  /*4480*/  @!P0 BRA `(.L_x_4663) ;  /* 0x0000000000488947 */ /* 0x000fea0003800000 */
        /* <DEDUP_REMOVED lines=11> */
.L_x_4665:
[----:B------:R-:W-:-:S13]  /*4540*/  ISETP.NE.AND P1, PT, R6, 0x1, PT ;  /* 0x000000010600780c */ /* 0x000fda0003f25270 */
[----:B------:R-:W0:Y:S02]  /*4550*/  @P1 LDC.64 R4, c[0x0][0x9e8] ;  /* 0x00027a00ff041b82 */ /* 0x000e240000000a00 */
[----:B0-----:R-:W-:-:S05]  /*4560*/  @P1 IMAD.HI.U32 R4, R3, R4, RZ ;  /* 0x0000000403041227 */ /* 0x001fca00078e00ff */
[----:B------:R-:W-:-:S07]  /*4570*/  @P1 SHF.R.U32.HI R3, RZ, R5, R4 ;  /* 0x00000005ff031219 */ /* 0x000fce0000011604 */
.L_x_4666:
[----:B------:R-:W-:Y:S05]  /*4580*/  BSYNC B0 ;  /* 0x0000000000007941 */ /* 0x000fea0003800000 */
.L_x_4664:
[----:B------:R-:W-:-:S05]  /*4590*/  IMAD R3, R3, R6, R6 ;  /* 0x0000000603037224 */ /* 0x000fca00078e0206 */
[----:B------:R-:W-:-:S07]  /*45a0*/  VIMNMX R0, R0, R3, PT ;  /* 0x0000000300007248 */ /* 0x000fce0003fe0100 */
.L_x_4663:
[----:B------:R-:W-:Y:S01]  /*45b0*/  VIADD R0, R0, 0x3f ;  /* 0x0000003f00007836 */ /* 0x000fe20000000000 */
[----:B------:R-:W-:Y:S02]  /*45c0*/  ULDC UR4, c[0x0][0x9dc] ;  /* 0x0002770000047ab9 */ /* 0x000fe40000000800 */
[----:B------:R-:W-:Y:S02]  /*45d0*/  VIADD R4, R47, -UR4 ;  /* 0x800000042f047c36 */ /* 0x000fe40008000000 */
[----:B------:R-:W-:-:S04]  /*45e0*/  SHF.R.S32.HI R3, RZ, 0x1f, R0 ;  /* 0x0000001fff037819 */ /* 0x000fc80000011400 */
[----:B------:R-:W-:-:S04]  /*45f0*/  LEA.HI R3, R3, R0, RZ, 0x6 ;  /* 0x0000000003037211 */ /* 0x000fc800078f30ff */
[----:B------:R-:W-:-:S04]  /*4600*/  SHF.R.S32.HI R3, RZ, 0x6, R3 ;  /* 0x00000006ff037819 */ /* 0x000fc80000011403 */
[----:B---34-:R-:W-:Y:S01]  /*4610*/  VIMNMX R14, R168, R3, PT ;  /* 0x00000003a80e7248 */ /* 0x018fe20003fe0100 */
        /* <DEDUP_REMOVED lines=11> */
.L_x_4669:
[----:B------:R-:W-:-:S13]  /*46d0*/  ISETP.NE.AND P0, PT, R6, 0x1, PT ;  /* 0x000000010600780c */ /* 0x000fda0003f05270 */
[----:B------:R-:W0:Y:S02]  /*46e0*/  @P0 LDC.64 R8, c[0x0][0x9e8] ;  /* 0x00027a00ff080b82 */ /* 0x000e240000000a00 */
[----:B0-----:R-:W-:-:S05]  /*46f0*/  @P0 IMAD.HI.U32 R8, R47, R8, RZ ;  /* 0x000000082f080227 */ /* 0x001fca00078e00ff */
[----:B------:R-:W-:-:S07]  /*4700*/  @P0 SHF.R.U32.HI R47, RZ, R9, R8 ;  /* 0x00000009ff2f0219 */ /* 0x000fce0000011608 */
.L_x_4670:
[----:B------:R-:W-:Y:S05]  /*4710*/  BSYNC B0 ;  /* 0x0000000000007941 */ /* 0x000fea0003800000 */
.L_x_4668:
[----:B------:R-:W-:-:S05]  /*4720*/  IMAD R47, R47, R6, RZ ;  /* 0x000000062f2f7224 */ /* 0x000fca00078e02ff */
[----:B------:R-:W-:-:S07]  /*4730*/  VIMNMX R4, R4, R47, !PT ;  /* 0x0000002f04047248 */ /* 0x000fce0007fe0100 */
.L_x_4667:
        /* <DEDUP_REMOVED lines=14> */
[----:B------:R-:W-:Y:S02]  /*4820*/  CS2R R136, SRZ ;  /* 0x0000000000887805 */ /* 0x000fe4000001ff00 */
[----:B------:R-:W-:Y:S02]  /*4830*/  CS2R R134, SRZ ;  /* 0x0000000000867805 */ /* 0x000fe4000001ff00 */
[----:B------:R-:W-:Y:S02]  /*4840*/  ISETP.GT.AND P1, PT, R14, R4, PT ;  /* 0x000000040e00720c */ /* 0x000fe40003f24270 */
        /* <DEDUP_REMOVED lines=35> */
[----:B-1----:R-:W-:Y:S02]  /*4a80*/  CS2R R70, SRZ ;  /* 0x0000000000467805 */ /* 0x002fe4000001ff00 */
        /* <DEDUP_REMOVED lines=11> */
[----:B------:R-:W-:Y:S02]  /*4b40*/  MOV R169, RZ ;  /* 0x000000ff00a97202 */ /* 0x000fe40000000f00 */
[----:B------:R-:W-:Y:S02]  /*4b50*/  CS2R R38, SRZ ;  /* 0x0000000000267805 */ /* 0x000fe4000001ff00 */
[----:B------:R-:W-:Y:S02]  /*4b60*/  CS2R R170, SRZ ;  /* 0x0000000000aa7805 */ /* 0x000fe4000001ff00 */
[----:B------:R-:W-:-:S02]  /*4b70*/  CS2R R34, SRZ ;  /* 0x0000000000227805 */ /* 0x000fc4000001ff00 */
[----:B------:R-:W-:Y:S01]  /*4b80*/  CS2R R172, SRZ ;  /* 0x0000000000ac7805 */ /* 0x000fe2000001ff00 */
[----:B------:R-:W-:Y:S01]  /*4b90*/  IMAD.MOV.U32 R31, RZ, RZ, RZ ;  /* 0x000000ffff1f7224 */ /* 0x000fe200078e00ff */
[----:B------:R-:W-:Y:S02]  /*4ba0*/  CS2R R6, SRZ ;  /* 0x0000000000067805 */ /* 0x000fe4000001ff00 */
[----:B------:R-:W-:Y:S01]  /*4bb0*/  CS2R R174, SRZ ;  /* 0x0000000000ae7805 */ /* 0x000fe2000001ff00 */
[----:B------:R-:W-:Y:S02]  /*4bc0*/  IMAD.MOV.U32 R27, RZ, RZ, RZ ;  /* 0x000000ffff1b7224 */ /* 0x000fe400078e00ff */
[----:B------:R-:W-:Y:S01]  /*4bd0*/  IMAD.MOV.U32 R5, RZ, RZ, RZ ;  /* 0x000000ffff057224 */ /* 0x000fe200078e00ff */
[----:B------:R-:W-:Y:S06]  /*4be0*/  @!P1 BRA `(.L_x_4671) ;  /* 0x000000f000e49947 */ /* 0x000fec0003800000 */
[----:B------:R-:W0:Y:S02]  /*4bf0*/  SHFL.IDX PT, R0, R218, RZ, 0x1f ;  /* 0x00001fffda007589 */ /* 0x000e2400000e0000 */
[----:B0-----:R-:W-:-:S04]  /*4c00*/  LEA.HI R3, R0, R0, RZ, 0x1 ;  /* 0x0000000000037211 */ /* 0x001fc800078f08ff */
[----:B------:R-:W-:-:S05]  /*4c10*/  LOP3.LUT R3, R3, 0x1fffe, RZ, 0xc0, !PT ;  /* 0x0001fffe03037812 */ /* 0x000fca00078ec0ff */
[----:B------:R-:W-:Y:S02]  /*4c20*/  IMAD.IADD R3, R0, 0x1, -R3 ;  /* 0x0000000100037824 */ /* 0x000fe400078e0a03 */
[----:B------:R-:W-:-:S03]  /*4c30*/  IMAD.U32 R0, RZ, RZ, UR39 ;  /* 0x00000027ff007e24 */ /* 0x000fc6000f8e00ff */
[----:B------:R-:W-:Y:S02]  /*4c40*/  LEA R3, R3, R2, 0xf ;  /* 0x0000000203037211 */ /* 0x000fe400078e78ff */
[----:B------:R-:W-:-:S03]  /*4c50*/  ISETP.NE.AND P0, PT, R0, 0x3, PT ;  /* 0x000000030000780c */ /* 0x000fc60003f05270 */
[----:B------:R-:W-:-:S05]  /*4c60*/  VIADD R3, R3, 0x400 ;  /* 0x0000040003037836 */ /* 0x000fca0000000000 */
[----:B------:R-:W-:-:S04]  /*4c70*/  SHF.R.U32.HI R3, RZ, 0x4, R3 ;  /* 0x00000004ff037819 */ /* 0x000fc80000011603 */
[----:B------:R-:W-:-:S04]  /*4c80*/  LOP3.LUT R3, R3, 0x3fff, RZ, 0xc0, !PT ;  /* 0x00003fff03037812 */ /* 0x000fc800078ec0ff */
[----:B------:R-:W-:Y:S01]  /*4c90*/  LOP3.LUT R15, R3, 0x2000000, RZ, 0xfc, !PT ;  /* 0x02000000030f7812 */ /* 0x000fe200078efcff */
[----:B------:R-:W-:Y:S06]  /*4ca0*/  @!P0 BRA `(.L_x_4672) ;  /* 0x0000000000048947 */ /* 0x000fec0003800000 */
[----:B------:R-:W-:Y:S01]  /*4cb0*/  BPT.TRAP 0x1 ;  /* 0x000000040000795c */ /* 0x000fe20000300000 */
.L_x_4672:
[----:B------:R-:W-:Y:S01]  /*4cc0*/  IMAD R152, R18, 0x8, R2 ;  /* 0x0000000812987824 */ /* 0x000fe200078e0202 */
[----:B------:R-:W-:Y:S01]  /*4cd0*/  SHF.L.U32 R3, R19, 0x1f, RZ ;  /* 0x0000001f13037819 */ /* 0x000fe200000006ff */
[----:B------:R-:W-:Y:S01]  /*4ce0*/  VIADD R0, R2, 0x26800 ;  /* 0x0002680002007836 */ /* 0x000fe20000000000 */
[----:B------:R-:W-:Y:S01]  /*4cf0*/  BSSY B0, `(.L_x_4673) ;  /* 0x0000008000007945 */ /* 0x000fe20003800000 */
[----:B------:R-:W-:Y:S01]  /*4d00*/  LEA R8, R18, R15, 0xc ;  /* 0x0000000f12087211 */ /* 0x000fe200078e60ff */
[----:B------:R-:W0:Y:S01]  /*4d10*/  SYNCS.PHASECHK.TRANS64.TRYWAIT P1, [R152+URZ+0x28c50], R3 ;  /* 0x028c5003980075a7 */ /* 0x000e22000802017f */
[----:B------:R-:W-:Y:S01]  /*4d20*/  IMAD.MOV.U32 R9, RZ, RZ, 0x40000040 ;  /* 0x40000040ff097424 */ /* 0x000fe200078e00ff */
[----:B------:R-:W-:-:S04]  /*4d30*/  SHF.R.U32.HI R0, RZ, 0x4, R0 ;  /* 0x00000004ff007819 */ /* 0x000fc80000011600 */
[----:B------:R-:W-:-:S04]  /*4d40*/  LOP3.LUT R0, R0, 0x3fff, RZ, 0xc0, !PT ;  /* 0x00003fff00007812 */ /* 0x000fc800078ec0ff */
[----:B------:R-:W-:Y:S01]  /*4d50*/  LOP3.LUT R6, R0, 0x10000, RZ, 0xfc, !PT ;  /* 0x0001000000067812 */ /* 0x000fe200078efcff */
[----:B0-----:R-:W-:Y:S06]  /*4d60*/  @!P1 BRA `(.L_x_4674) ;  /* 0x0000018000c49947 */ /* 0x001fec0003800000 */
.L_x_4952:
[----:B------:R-:W-:Y:S05]  /*4d70*/  BSYNC B0 ;  /* 0x0000000000007941 */ /* 0x000fea0003800000 */
.L_x_4673:
[----:B------:R-:W-:Y:S01]  /*4d80*/  BAR.SYNC.DEFER_BLOCKING 0xe, 0x100 ;  /* 0x0384000000007b1d */ /* 0x000fe20000010000 */
[----:B------:R-:W-:Y:S01]  /*4d90*/  IMAD.MOV.U32 R7, RZ, RZ, 0x40000040 ;  /* 0x40000040ff077424 */ /* 0x000fe200078e00ff */
[C---:B------:R-:W-:Y:S01]  /*4da0*/  R2UR UR6, R8.reuse ;  /* 0x00000000080672ca */ /* 0x040fe200000e0000 */
[----:B------:R-:W-:Y:S01]  /*4db0*/  VIADD R10, R8, 0x80 ;  /* 0x00000080080a7836 */ /* 0x000fe20000000000 */
[----:B------:R-:W-:Y:S01]  /*4dc0*/  R2UR UR7, R9 ;  /* 0x00000000090772ca */ /* 0x000fe200000e0000 */
[C---:B------:R-:W-:Y:S01]  /*4dd0*/  VIADD R12, R6.reuse, 0x2 ;  /* 0x00000002060c7836 */ /* 0x040fe20000000000 */
[----:B------:R-:W-:Y:S01]  /*4de0*/  R2UR UR4, R6 ;  /* 0x00000000060472ca */ /* 0x000fe200000e0000 */
[----:B------:R-:W-:Y:S01]  /*4df0*/  IMAD.MOV.U32 R13, RZ, RZ, 0x40000040 ;  /* 0x40000040ff0d7424 */ /* 0x000fe200078e00ff */
[----:B------:R-:W-:Y:S01]  /*4e00*/  R2UR UR5, R7 ;  /* 0x00000000070572ca */ /* 0x000fe200000e0000 */
[C---:B------:R-:W-:Y:S01]  /*4e10*/  VIADD R20, R8.reuse, 0x100 ;  /* 0x0000010008147836 */ /* 0x040fe20000000000 */
[----:B------:R-:W-:Y:S01]  /*4e20*/  MOV R11, 0x40000040 ;  /* 0x40000040000b7802 */ /* 0x000fe20000000f00 */
[----:B------:R-:W-:Y:S01]  /*4e30*/  IMAD.MOV.U32 R21, RZ, RZ, 0x40000040 ;  /* 0x40000040ff157424 */ /* 0x000fe200078e00ff */
[----:B------:R-:W1:Y:S01]  /*4e40*/  S2R R0, SR_TID.X ;  /* 0x0000000000007919 */ /* 0x000e620000002100 */
[----:B------:R-:W-:Y:S01]  /*4e50*/  VIADD R8, R8, 0x180 ;  /* 0x0000018008087836 */ /* 0x000fe20000000000 */
[----:B------:R-:W-:Y:S01]  /*4e60*/  BSSY B0, `(.L_x_4675) ;  /* 0x00000ec000007945 */ /* 0x000fe20003800000 */
[----:B------:R-:W-:-:S02]  /*4e70*/  IMAD.MOV.U32 R9, RZ, RZ, 0x40000040 ;  /* 0x40000040ff097424 */ /* 0x000fc400078e00ff */
[----:B0-----:R-:W-:-:S05]  /*4e80*/  VIADD R3, R14, 0xfffffffe ;  /* 0xfffffffe0e037836 */ /* 0x001fca0000000000 */
[----:B------:R-:W-:Y:S01]  /*4e90*/  ISETP.GE.AND P2, PT, R3, R4, PT ;  /* 0x000000040300720c */ /* 0x000fe20003f46270 */
[----:B-----5:R-:W-:-:S06]  /*4ea0*/  WARPGROUP.ARRIVE ;  /* 0x00000000000079c5 */ /* 0x020fcc0000000000 */
[----:B------:R-:W-:Y:S01]  /*4eb0*/  HGMMA.64x256x16.F32 R24, gdesc[UR4].tnspB, RZ, !UPT, gsb0 ;  /* 0x43e00000041879f0 */ /* 0x000fe2000c0008ff */
[----:B------:R-:W-:Y:S01]  /*4ec0*/  R2UR UR6, R10 ;  /* 0x000000000a0672ca */ /* 0x000fe200000e0000 */
[----:B------:R-:W-:Y:S01]  /*4ed0*/  VIADD R10, R6, 0x4 ;  /* 0x00000004060a7836 */ /* 0x000fe20000000000 */
[----:B------:R-:W-:Y:S02]  /*4ee0*/  R2UR UR7, R11 ;  /* 0x000000000b0772ca */ /* 0x000fe400000e0000 */
[----:B------:R-:W-:Y:S02]  /*4ef0*/  R2UR UR4, R12 ;  /* 0x000000000c0472ca */ /* 0x000fe400000e0000 */
[----:B------:R-:W-:Y:S02]  /*4f00*/  R2UR UR5, R13 ;  /* 0x000000000d0572ca */ /* 0x000fe400000e0000 */
[----:B------:R-:W-:Y:S02]  /*4f10*/  MOV R11, 0x40000040 ;  /* 0x40000040000b7802 */ /* 0x000fe40000000f00 */
[----:B-1----:R-:W-:-:S04]  /*4f20*/  LOP3.LUT R0, R0, 0x7f, RZ, 0xc0, !PT ;  /* 0x0000007f00007812 */ /* 0x002fc800078ec0ff */
[----:B------:R-:W-:-:S13]  /*4f30*/  ISETP.NE.AND P1, PT, R0, RZ, PT ;  /* 0x000000ff0000720c */ /* 0x000fda0003f25270 */
[----:B------:R-:W-:-:S04]  /*4f40*/  @!P1 IADD3 R0, R152, 0x28c60, RZ ;  /* 0x00028c6098009810 */ /* 0x000fc80007ffe0ff */
[----:B------:R-:W-:Y:S01]  /*4f50*/  @!P1 PRMT R0, RZ, 0x654, R0 ;  /* 0x00000654ff009816 */ /* 0x000fe20000000000 */
[----:B------:R-:W-:Y:S02]  /*4f60*/  WARPGROUP.DEPBAR.LE gsb0, 0x0 ;  /* 0x00008000000079c5 */ /* 0x000fe40000010000 */
[----:B------:R-:W-:-:S06]  /*4f70*/  WARPGROUP.ARRIVE ;  /* 0x00000000000079c5 */ /* 0x000fcc0000000000 */
[----:B------:R-:W-:Y:S01]  /*4f80*/  HGMMA.64x256x16.F32 R24, gdesc[UR4].tnspB, R24, gsb0 ;  /* 0x43e00000041879f0 */ /* 0x000fe20008000818 */
[----:B------:R-:W-:Y:S01]  /*4f90*/  R2UR UR6, R20 ;  /* 0x00000000140672ca */ /* 0x000fe200000e0000 */
[----:B------:R-:W-:Y:S01]  /*4fa0*/  VIADD R20, R6, 0x6 ;  /* 0x0000000606147836 */ /* 0x000fe20000000000 */
[----:B------:R-:W-:Y:S01]  /*4fb0*/  R2UR UR7, R21 ;  /* 0x00000000150772ca */ /* 0x000fe200000e0000 */
[----:B------:R-:W-:Y:S01]  /*4fc0*/  IMAD.MOV.U32 R21, RZ, RZ, 0x40000040 ;  /* 0x40000040ff157424 */ /* 0x000fe200078e00ff */
        /* <DEDUP_REMOVED lines=18> */
.L_x_4682:
[----:B------:R-:W-:Y:S01]  /*50f0*/  BAR.SYNC.DEFER_BLOCKING 0xe, 0x100 ;  /* 0x0384000000007b1d */ /* 0x000fe20000010000 */
[C---:B------:R-:W-:Y:S01]  /*5100*/  IMAD R5, R18.reuse, 0x40, R192 ;  /* 0x0000004012057824 */ /* 0x040fe200078e02c0 */
[C---:B------:R-:W-:Y:S01]  /*5110*/  ISETP.GT.AND P3, PT, R3.reuse, R4, PT ;  /* 0x000000040300720c */ /* 0x040fe20003f64270 */
[----:B------:R-:W-:Y:S01]  /*5120*/  VIADD R18, R18, 0x1 ;  /* 0x0000000112127836 */ /* 0x000fe20000000000 */
[----:B------:R-:W-:Y:S01]  /*5130*/  IADD3 R3, R3, -0x1, RZ ;  /* 0xffffffff03037810 */ /* 0x000fe20007ffe0ff */
[----:B------:R-:W-:-:S03]  /*5140*/  IMAD R5, R5, 0x4, R2 ;  /* 0x0000000405057824 */ /* 0x000fc600078e0202 */
[----:B------:R-:W-:-:S04]  /*5150*/  ISETP.NE.AND P2, PT, R18, 0x2, PT ;  /* 0x000000021200780c */ /* 0x000fc80003f45270 */
[----:B------:R-:W-:Y:S02]  /*5160*/  SEL R8, RZ, 0x1, P2 ;  /* 0x00000001ff087807 */ /* 0x000fe40001000000 */
[----:B------:R-:W-:Y:S02]  /*5170*/  SEL R18, R18, RZ, P2 ;  /* 0x000000ff12127207 */ /* 0x000fe40001000000 */
[----:B------:R-:W-:Y:S01]  /*5180*/  LOP3.LUT R19, R19, R8, RZ, 0x3c, !PT ;  /* 0x0000000813137212 */ /* 0x000fe200078e3cff */
[----:B01----:R-:W0:Y:S04]  /*5190*/  LDS R0, [R5+0x28800] ;  /* 0x0288000005007984 */ /* 0x003e280000000800 */
        /* <DEDUP_REMOVED lines=131> */
.L_x_4677:
[----:B------:R-:W-:Y:S01]  /*59d0*/  IMAD R0, R18, 0x8, R2 ;  /* 0x0000000812007824 */ /* 0x000fe200078e0202 */
[----:B------:R-:W-:-:S04]  /*59e0*/  SHF.L.U32 R5, R19, 0x1f, RZ ;  /* 0x0000001f13057819 */ /* 0x000fc800000006ff */
[----:B------:R0:W1:Y:S01]  /*59f0*/  SYNCS.PHASECHK.TRANS64.TRYWAIT P2, [R0+URZ+0x28c50], R5 ;  /* 0x028c5005000075a7 */ /* 0x000062000804017f */
[----:B------:R-:W-:Y:S05]  /*5a00*/  @!P0 BRA `(.L_x_4678) ;  /* 0x0000000000048947 */ /* 0x000fea0003800000 */
[----:B------:R-:W-:Y:S01]  /*5a10*/  BPT.TRAP 0x1 ;  /* 0x000000040000795c */ /* 0x000fe20000300000 */
.L_x_4678:
[----:B------:R-:W-:Y:S04]  /*5a20*/  BSSY B1, `(.L_x_4679) ;  /* 0x0000004000017945 */ /* 0x000fe80003800000 */
[----:B-1----:R-:W-:Y:S05]  /*5a30*/  @P2 BRA `(.L_x_4680) ;  /* 0x0000000000082947 */ /* 0x002fea0003800000 */
[----:B------:R-:W1:Y:S02]  /*5a40*/  SYNCS.PHASECHK.TRANS64.TRYWAIT P2, [R0+URZ+0x28c50], R5 ;  /* 0x028c5005000075a7 */ /* 0x000e64000804017f */
[----:B-1----:R-:W-:Y:S05]  /*5a50*/  @!P2 BRA `(.L_x_4681) ;  /* 0x00000174009ca947 */ /* 0x002fea0003800000 */
.L_x_4680:
[----:B------:R-:W-:Y:S05]  /*5a60*/  BSYNC B1 ;  /* 0x0000000000017941 */ /* 0x000fea0003800000 */
.L_x_4679:
[----:B------:R-:W-:Y:S01]  /*5a70*/  IMAD R8, R18, 0x1000, R15 ;  /* 0x0000100012087824 */ /* 0x000fe200078e020f */
[----:B------:R-:W-:Y:S01]  /*5a80*/  R2UR UR4, R6 ;  /* 0x00000000060472ca */ /* 0x000fe200000e0000 */
[----:B------:R-:W-:Y:S01]  /*5a90*/  IMAD.MOV.U32 R9, RZ, RZ, 0x40000040 ;  /* 0x40000040ff097424 */ /* 0x000fe200078e00ff */
[----:B------:R-:W-:Y:S01]  /*5aa0*/  R2UR UR5, R7 ;  /* 0x00000000070572ca */ /* 0x000fe200000e0000 */
[----:B------:R-:W-:Y:S01]  /*5ab0*/  WARPGROUP.ARRIVE ;  /* 0x00000000000079c5 */ /* 0x000fe20000000000 */
[C---:B------:R-:W-:Y:S01]  /*5ac0*/  R2UR UR6, R8.reuse ;  /* 0x00000000080672ca */ /* 0x040fe200000e0000 */
[----:B------:R-:W-:Y:S01]  /*5ad0*/  VIADD R152, R8, 0x80 ;  /* 0x0000008008987836 */ /* 0x000fe20000000000 */
[----:B------:R-:W-:Y:S01]  /*5ae0*/  R2UR UR7, R9 ;  /* 0x00000000090772ca */ /* 0x000fe200000e0000 */
[----:B------:R-:W-:Y:S01]  /*5af0*/  IMAD.MOV.U32 R9, RZ, RZ, 0x40000040 ;  /* 0x40000040ff097424 */ /* 0x000fe200078e00ff */
[----:B------:R-:W-:Y:S02]  /*5b00*/  MOV R153, 0x40000040 ;  /* 0x4000004000997802 */ /* 0x000fe40000000f00 */
[----:B01----:R-:W-:-:S04]  /*5b10*/  @!P1 IADD3 R0, R0, 0x28c60, RZ ;  /* 0x00028c6000009810 */ /* 0x003fc80007ffe0ff */
[----:B------:R-:W-:-:S05]  /*5b20*/  @!P1 PRMT R0, RZ, 0x654, R0 ;  /* 0x00000654ff009816 */ /* 0x000fca0000000000 */
[----:B------:R-:W-:Y:S01]  /*5b30*/  HGMMA.64x256x16.F32 R24, gdesc[UR4].tnspB, R24, gsb0 ;  /* 0x43e00000041879f0 */ /* 0x000fe20008000818 */
[----:B------:R-:W-:Y:S02]  /*5b40*/  R2UR UR4, R12 ;  /* 0x000000000c0472ca */ /* 0x000fe400000e0000 */
[----:B------:R-:W-:Y:S02]  /*5b50*/  R2UR UR5, R13 ;  /* 0x000000000d0572ca */ /* 0x000fe400000e0000 */
[----:B------:R-:W-:Y:S01]  /*5b60*/  R2UR UR6, R152 ;  /* 0x00000000980672ca */ /* 0x000fe200000e0000 */
[C---:B------:R-:W-:Y:S01]  /*5b70*/  VIADD R152, R8.reuse, 0x100 ;  /* 0x0000010008987836 */ /* 0x040fe20000000000 */
[----:B------:R-:W-:Y:S01]  /*5b80*/  R2UR UR7, R153 ;  /* 0x00000000990772ca */ /* 0x000fe200000e0000 */
[----:B------:R-:W-:Y:S02]  /*5b90*/  IMAD.MOV.U32 R153, RZ, RZ, 0x40000040 ;  /* 0x40000040ff997424 */ /* 0x000fe400078e00ff */
[----:B------:R-:W-:Y:S01]  /*5ba0*/  VIADD R8, R8, 0x180 ;  /* 0x0000018008087836 */ /* 0x000fe20000000000 */
[----:B------:R-:W-:-:S02]  /*5bb0*/  WARPGROUP.DEPBAR.LE gsb0, 0x0 ;  /* 0x00008000000079c5 */ /* 0x000fc40000010000 */
[----:B------:R-:W-:-:S15]  /*5bc0*/  WARPGROUP.ARRIVE ;  /* 0x00000000000079c5 */ /* 0x000fde0000000000 */
        /* <DEDUP_REMOVED lines=21> */
.L_x_4676:
[----:B------:R-:W-:Y:S05]  /*5d20*/  BSYNC B0 ;  /* 0x0000000000007941 */ /* 0x000fea0003800000 */
.L_x_4675:
        /* <DEDUP_REMOVED lines=9> */
[----:B------:R-:W2:Y:S04]  /*5dc0*/  LDS R2, [R3+0x28800] ;  /* 0x0288000003027984 */ /* 0x000ea80000000800 */
[----:B01----:R0:W1:Y:S02]  /*5dd0*/  LDS R0, [R3+0x28820] ;  /* 0x0288200003007984 */ /* 0x0030640000000800 */
[----:B0-----:R-:W-:Y:S01]  /*5de0*/  MOV R3, RZ ;  /* 0x000000ff00037202 */ /* 0x001fe20000000f00 */
[-C--:B--2---:R-:W-:Y:S01]  /*5df0*/  FMUL.FTZ R173, R25, R2.reuse ;  /* 0x0000000219ad7220 */ /* 0x084fe20000410000 */
[-C--:B------:R-:W-:Y:S01]  /*5e00*/  FMUL.FTZ R6, R29, R2.reuse ;  /* 0x000000021d067220 */ /* 0x080fe20000410000 */
[-C--:B------:R-:W-:Y:S01]  /*5e10*/  FMUL.FTZ R156, R68, R2.reuse ;  /* 0x00000002449c7220 */ /* 0x080fe20000410000 */
[----:B------:R-:W-:Y:S01]  /*5e20*/  FMUL.FTZ R175, R24, R2 ;  /* 0x0000000218af7220 */ /* 0x000fe20000410000 */
[-C--:B-1----:R-:W-:Y:S01]  /*5e30*/  FMUL.FTZ R9, R42, R0.reuse ;  /* 0x000000002a097220 */ /* 0x082fe20000410000 */
[-C--:B------:R-:W-:Y:S01]  /*5e40*/  FMUL.FTZ R11, R46, R0.reuse ;  /* 0x000000002e0b7220 */ /* 0x080fe20000410000 */
[-C--:B------:R-:W-:Y:S01]  /*5e50*/  FMUL.FTZ R13, R50, R0.reuse ;  /* 0x00000000320d7220 */ /* 0x080fe20000410000 */
[-C--:B------:R-:W-:Y:S01]  /*5e60*/  FMUL.FTZ R25, R58, R0.reuse ;  /* 0x000000003a197220 */ /* 0x080fe20000410000 */
[----:B------:R-:W-:Y:S01]  /*5e70*/  FMUL.FTZ R29, R66, R0 ;  /* 0x00000000421d7220 */ /* 0x000fe20000410000 */
        /* <DEDUP_REMOVED lines=122> */
.L_x_4662:
[----:B------:R-:W0:Y:S02]  /*6620*/  LDC R6, c[0x0][0x9e4] ;  /* 0x00027900ff067b82 */ /* 0x000e240000000800 */
[----:B0-----:R-:W-:-:S13]  /*6630*/  ISETP.GE.AND P0, PT, R6, 0x1, PT ;  /* 0x000000010600780c */ /* 0x001fda0003f06270 */
[----:B------:R-:W-:Y:S05]  /*6640*/  @!P0 BRA `(.L_x_4683) ;  /* 0x0000000000488947 */ /* 0x000fea0003800000 */
        /* <DEDUP_REMOVED lines=11> */
.L_x_4685:
[----:B------:R-:W-:-:S13]  /*6700*/  ISETP.NE.AND P1, PT, R6, 0x1, PT ;  /* 0x000000010600780c */ /* 0x000fda0003f25270 */
[----:B------:R-:W0:Y:S02]  /*6710*/  @P1 LDC.64 R4, c[0x0][0x9e8] ;  /* 0x00027a00ff041b82 */ /* 0x000e240000000a00 */
[----:B0-----:R-:W-:-:S05]  /*6720*/  @P1 IMAD.HI.U32 R4, R3, R4, RZ ;  /* 0x0000000403041227 */ /* 0x001fca00078e00ff */
[----:B------:R-:W-:-:S07]  /*6730*/  @P1 SHF.R.U32.HI R3, RZ, R5, R4 ;  /* 0x00000005ff031219 */ /* 0x000fce0000011604 */
.L_x_4686:
[----:B------:R-:W-:Y:S05]  /*6740*/  BSYNC B0 ;  /* 0x0000000000007941 */ /* 0x000fea0003800000 */
.L_x_4684:
[----:B------:R-:W-:-:S05]  /*6750*/  IMAD R3, R3, R6, R6 ;  /* 0x0000000603037224 */ /* 0x000fca00078e0206 */
[----:B------:R-:W-:-:S07]  /*6760*/  VIMNMX R0, R0, R3, PT ;  /* 0x0000000300007248 */ /* 0x000fce0003fe0100 */
.L_x_4683:
[----:B------:R-:W-:Y:S01]  /*6770*/  VIADD R0, R0, 0x3f ;  /* 0x0000003f00007836 */ /* 0x000fe20000000000 */
[----:B------:R-:W-:-:S04]  /*6780*/  ULDC UR4, c[0x0][0x9dc] ;  /* 0x0002770000047ab9 */ /* 0x000fc80000000800 */
[----:B------:R-:W-:-:S04]  /*6790*/  SHF.R.S32.HI R3, RZ, 0x1f, R0 ;  /* 0x0000001fff037819 */ /* 0x000fc80000011400 */
[----:B------:R-:W-:-:S04]  /*67a0*/  LEA.HI R3, R3, R0, RZ, 0x6 ;  /* 0x0000000003037211 */ /* 0x000fc800078f30ff */
[----:B------:R-:W-:Y:S01]  /*67b0*/  SHF.R.S32.HI R5, RZ, 0x6, R3 ;  /* 0x00000006ff057819 */ /* 0x000fe20000011403 */
        /* <DEDUP_REMOVED lines=13> */
.L_x_4689:
[----:B------:R-:W-:-:S13]  /*6890*/  ISETP.NE.AND P0, PT, R6, 0x1, PT ;  /* 0x000000010600780c */ /* 0x000fda0003f05270 */
[----:B------:R-:W0:Y:S02]  /*68a0*/  @P0 LDC.64 R4, c[0x0][0x9e8] ;  /* 0x00027a00ff040b82 */ /* 0x000e240000000a00 */
[----:B0-----:R-:W-:-:S05]  /*68b0*/  @P0 IMAD.HI.U32 R4, R47, R4, RZ ;  /* 0x000000042f040227 */ /* 0x001fca00078e00ff */
[----:B------:R-:W-:-:S07]  /*68c0*/  @P0 SHF.R.U32.HI R47, RZ, R5, R4 ;  /* 0x00000005ff2f0219 */ /* 0x000fce0000011604 */
.L_x_4690:
[----:B------:R-:W-:Y:S05]  /*68d0*/  BSYNC B0 ;  /* 0x0000000000007941 */ /* 0x000fea0003800000 */
.L_x_4688:
[----:B------:R-:W-:-:S05]  /*68e0*/  IMAD R6, R47, R6, RZ ;  /* 0x000000062f067224 */ /* 0x000fca00078e02ff */
[----:B------:R-:W-:-:S07]  /*68f0*/  VIMNMX R3, R3, R6, !PT ;  /* 0x0000000603037248 */ /* 0x000fce0007fe0100 */
.L_x_4687:
        /* <DEDUP_REMOVED lines=47> */
[----:B---3--:R-:W-:Y:S02]  /*6bf0*/  CS2R R80, SRZ ;  /* 0x0000000000507805 */ /* 0x008fe4000001ff00 */
[----:B------:R-:W-:-:S02]  /*6c00*/  CS2R R78, SRZ ;  /* 0x00000000004e7805 */ /* 0x000fc4000001ff00 */
[----:B----4-:R-:W-:Y:S02]  /*6c10*/  CS2R R76, SRZ ;  /* 0x00000000004c7805 */ /* 0x010fe4000001ff00 */
[----:B------:R-:W-:Y:S02]  /*6c20*/  CS2R R74, SRZ ;  /* 0x00000000004a7805 */ /* 0x000fe4000001ff00 */
[----:B------:R-:W-:Y:S02]  /*6c30*/  CS2R R72, SRZ ;  /* 0x0000000000487805 */ /* 0x000fe4000001ff00 */
[----:B-1----:R-:W-:Y:S02]  /*6c40*/  CS2R R70, SRZ ;  /* 0x0000000000467805 */ /* 0x002fe4000001ff00 */
        /* <DEDUP_REMOVED lines=12> */
[----:B------:R-:W-:Y:S02]  /*6d10*/  CS2R R38, SRZ ;  /* 0x0000000000267805 */ /* 0x000fe4000001ff00 */
[----:B------:R-:W-:Y:S02]  /*6d20*/  CS2R R170, SRZ ;  /* 0x0000000000aa7805 */ /* 0x000fe4000001ff00 */
[----:B------:R-:W-:-:S02]  /*6d30*/  CS2R R34, SRZ ;  /* 0x0000000000227805 */ /* 0x000fc4000001ff00 */
[----:B------:R-:W-:Y:S01]  /*6d40*/  CS2R R172, SRZ ;  /* 0x0000000000ac7805 */ /* 0x000fe2000001ff00 */
[----:B------:R-:W-:Y:S01]  /*6d50*/  IMAD.MOV.U32 R31, RZ, RZ, RZ ;  /* 0x000000ffff1f7224 */ /* 0x000fe200078e00ff */
[----:B------:R-:W-:Y:S02]  /*6d60*/  CS2R R6, SRZ ;  /* 0x0000000000067805 */ /* 0x000fe4000001ff00 */
[----:B------:R-:W-:Y:S01]  /*6d70*/  CS2R R174, SRZ ;  /* 0x0000000000ae7805 */ /* 0x000fe2000001ff00 */
[----:B------:R-:W-:Y:S01]  /*6d80*/  IMAD.MOV.U32 R27, RZ, RZ, RZ ;  /* 0x000000ffff1b7224 */ /* 0x000fe200078e00ff */
[----:B------:R-:W-:Y:S01]  /*6d90*/  MOV R5, RZ ;  /* 0x000000ff00057202 */ /* 0x000fe20000000f00 */
[----:B------:R-:W-:Y:S06]  /*6da0*/  @!P1 BRA `(.L_x_4671) ;  /* 0x000000d000749947 */ /* 0x000fec0003800000 */
[----:B------:R-:W0:Y:S01]  /*6db0*/  SHFL.IDX PT, R0, R218, RZ, 0x1f ;  /* 0x00001fffda007589 */ /* 0x000e2200000e0000 */
[----:B------:R-:W-:Y:S01]  /*6dc0*/  BSSY B6, `(.L_x_4691) ;  /* 0x000001c000067945 */ /* 0x000fe20003800000 */
[----:B0-----:R-:W-:-:S04]  /*6dd0*/  LEA.HI R3, R0, R0, RZ, 0x1 ;  /* 0x0000000000037211 */ /* 0x001fc800078f08ff */
[----:B------:R-:W-:-:S05]  /*6de0*/  LOP3.LUT R3, R3, 0x1fffe, RZ, 0xc0, !PT ;  /* 0x0001fffe03037812 */ /* 0x000fca00078ec0ff */
[----:B------:R-:W-:Y:S02]  /*6df0*/  IMAD.IADD R3, R0, 0x1, -R3 ;  /* 0x0000000100037824 */ /* 0x000fe400078e0a03 */
[----:B------:R-:W-:Y:S02]  /*6e00*/  VIADD R0, R2, 0x26800 ;  /* 0x0002680002007836 */ /* 0x000fe40000000000 */
[----:B------:R-:W-:-:S03]  /*6e10*/  IMAD R3, R3, 0x8000, R2 ;  /* 0x0000800003037824 */ /* 0x000fc600078e0202 */
[----:B------:R-:W-:Y:S01]  /*6e20*/  LOP3.LUT P0, RZ, R0, 0x3ff, RZ, 0xc0, !PT ;  /* 0x000003ff00ff7812 */ /* 0x000fe2000780c0ff */
        /* <DEDUP_REMOVED lines=21> */
.L_x_4692:
[----:B------:R-:W-:Y:S05]  /*6f80*/  BSYNC B6 ;  /* 0x0000000000067941 */ /* 0x000fea0003800000 */
.L_x_4691:
        /* <DEDUP_REMOVED lines=12> */
.L_x_4696:
[----:B-1----:R1:W2:Y:S02]  /*7050*/  SYNCS.PHASECHK.TRANS64.TRYWAIT P0, [R2+URZ+0x28c00], R3 ;  /* 0x028c0003020075a7 */ /* 0x0022a4000800017f */
[----:B--2---:R-:W-:Y:S05]  /*7060*/  @!P0 NANOSLEEP.SYNCS 0x989680 ;  /* 0x009896800000895d */ /* 0x004fea0003900000 */
[----:B------:R-:W2:Y:S02]  /*7070*/  @!P0 SYNCS.PHASECHK.TRANS64 P0, [R2+URZ+0x28c00], R3 ;  /* 0x028c0003020085a7 */ /* 0x000ea4000800007f */
[----:B--2---:R-:W-:Y:S05]  /*7080*/  @!P0 BRA `(.L_x_4696) ;  /* 0xfffffffc00f08947 */ /* 0x004fea000383ffff */
.L_x_4695:
[----:B------:R-:W-:Y:S05]  /*7090*/  BSYNC B0 ;  /* 0x0000000000007941 */ /* 0x000fea0003800000 */
.L_x_4694:
[----:B------:R-:W-:Y:S05]  /*70a0*/  BRA `(.L_x_4697) ;  /* 0x0000002c004c7947 */ /* 0x000fea0003800000 */
.L_x_4693:
[----:B------:R-:W0:Y:S01]  /*70b0*/  LDC.64 R46, c[0x0][0x3d8] ;  /* 0x0000f600ff2e7b82 */ /* 0x000e220000000a00 */
[----:B------:R-:W-:Y:S01]  /*70c0*/  VIADD R0, R2, 0x20400 ;  /* 0x0002040002007836 */ /* 0x000fe20000000000 */
[----:B-----5:R-:W-:Y:S01]  /*70d0*/  SHF.R.S32.HI R3, RZ, 0x1f, R33 ;  /* 0x0000001fff037819 */ /* 0x020fe20000011421 */
[--C-:B------:R-:W-:Y:S01]  /*70e0*/  IMAD.MOV.U32 R4, RZ, RZ, R16.reuse ;  /* 0x000000ffff047224 */ /* 0x100fe200078e0010 */
[----:B------:R-:W-:Y:S01]  /*70f0*/  SHF.L.U32 R24, R211, 0x2, RZ ;  /* 0x00000002d3187819 */ /* 0x000fe200000006ff */
[----:B------:R-:W-:Y:S01]  /*7100*/  BSSY B6, `(.L_x_4698) ;  /* 0x0000032000067945 */ /* 0x000fe20003800000 */
[----:B------:R-:W-:Y:S02]  /*7110*/  SHF.R.S32.HI R5, RZ, 0x1f, R16 ;  /* 0x0000001fff057819 */ /* 0x000fe40000011410 */
[----:B------:R-:W1:Y:S01]  /*7120*/  LDC.64 R44, c[0x0][0x3e8] ;  /* 0x0000fa00ff2c7b82 */ /* 0x000e620000000a00 */
[----:B------:R-:W-:Y:S02]  /*7130*/  LOP3.LUT P0, RZ, R0, 0x3ff, RZ, 0xc0, !PT ;  /* 0x000003ff00ff7812 */ /* 0x000fe4000780c0ff */
[----:B------:R-:W-:Y:S01]  /*7140*/  SHF.R.S32.HI R25, RZ, 0x1f, R24 ;  /* 0x0000001fff197819 */ /* 0x000fe20000011418 */
[----:B0-----:R-:W-:-:S02]  /*7150*/  IMAD R0, R3, R46, RZ ;  /* 0x0000002e03007224 */ /* 0x001fc400078e02ff */
[-C--:B------:R-:W-:Y:S02]  /*7160*/  IMAD R7, R219, R46.reuse, RZ ;  /* 0x0000002edb077224 */ /* 0x080fe400078e02ff */
[----:B------:R-:W-:-:S04]  /*7170*/  IMAD.WIDE.U32 R42, R33, R46, RZ ;  /* 0x0000002e212a7225 */ /* 0x000fc800078e00ff */
[----:B-1----:R-:W-:Y:S02]  /*7180*/  IMAD R6, R3, R44, RZ ;  /* 0x0000002c03067224 */ /* 0x002fe400078e02ff */
[C---:B------:R-:W-:Y:S02]  /*7190*/  IMAD R49, R33.reuse, R47, R0 ;  /* 0x0000002f21317224 */ /* 0x040fe400078e0200 */
[----:B------:R-:W-:Y:S02]  /*71a0*/  IMAD R51, R33, R45, R6 ;  /* 0x0000002d21337224 */ /* 0x000fe400078e0206 */
[----:B------:R-:W-:Y:S01]  /*71b0*/  IMAD R48, R186, R47, R7 ;  /* 0x0000002fba307224 */ /* 0x000fe200078e0207 */
[----:B------:R-:W-:Y:S01]  /*71c0*/  SHF.L.U64.HI R47, R46, 0x5, R47 ;  /* 0x000000052e2f7819 */ /* 0x000fe2000001022f */
[----:B------:R-:W-:-:S04]  /*71d0*/  IMAD.WIDE.U32 R8, R186, R46, R4 ;  /* 0x0000002eba087225 */ /* 0x000fc800078e0004 */
[----:B------:R-:W-:Y:S01]  /*71e0*/  IMAD.WIDE.U32 R10, R186, R44, R4 ;  /* 0x0000002cba0a7225 */ /* 0x000fe200078e0004 */
[----:B------:R-:W-:-:S03]  /*71f0*/  IADD3 R27, P3, R8, R42, RZ ;  /* 0x0000002a081b7210 */ /* 0x000fc60007f7e0ff */
[-C--:B------:R-:W-:Y:S02]  /*7200*/  IMAD R3, R219, R44.reuse, RZ ;  /* 0x0000002cdb037224 */ /* 0x080fe400078e02ff */
[----:B------:R-:W-:-:S04]  /*7210*/  IMAD.WIDE.U32 R40, R33, R44, RZ ;  /* 0x0000002c21287225 */ /* 0x000fc800078e00ff */
[--C-:B------:R-:W-:Y:S01]  /*7220*/  IMAD.WIDE.U32 R4, R186, R46, R24.reuse ;  /* 0x0000002eba047225 */ /* 0x100fe200078e0018 */
[----:B------:R-:W-:Y:S02]  /*7230*/  IADD3 R29, P4, R10, R40, RZ ;  /* 0x000000280a1d7210 */ /* 0x000fe40007f9e0ff */
[----:B------:R-:W-:Y:S01]  /*7240*/  SHF.L.U32 R46, R46, 0x5, RZ ;  /* 0x000000052e2e7819 */ /* 0x000fe200000006ff */
[----:B------:R-:W-:Y:S01]  /*7250*/  IMAD.WIDE.U32 R6, R186, R44, R24 ;  /* 0x0000002cba067225 */ /* 0x000fe200078e0018 */
[----:B------:R-:W-:-:S03]  /*7260*/  IADD3 R53, P1, R4, R42, RZ ;  /* 0x0000002a04357210 */ /* 0x000fc60007f3e0ff */
[----:B------:R-:W-:Y:S01]  /*7270*/  IMAD.IADD R49, R49, 0x1, R43 ;  /* 0x0000000131317824 */ /* 0x000fe200078e022b */
[----:B------:R-:W-:Y:S01]  /*7280*/  IADD3 R55, P2, R6, R40, RZ ;  /* 0x0000002806377210 */ /* 0x000fe20007f5e0ff */
[----:B------:R-:W-:Y:S01]  /*7290*/  IMAD R3, R186, R45, R3 ;  /* 0x0000002dba037224 */ /* 0x000fe200078e0203 */
[C---:B------:R-:W-:Y:S01]  /*72a0*/  SHF.L.U64.HI R45, R44.reuse, 0x5, R45 ;  /* 0x000000052c2d7819 */ /* 0x040fe2000001022d */
        /* <DEDUP_REMOVED lines=23> */
.L_x_4699:
[----:B------:R-:W-:Y:S05]  /*7420*/  BSYNC B6 ;  /* 0x0000000000067941 */ /* 0x000fea0003800000 */
.L_x_4698:
        /* <DEDUP_REMOVED lines=36> */
[----:B0-----:R-:W-:Y:S02]  /*7670*/  ISETP.NE.AND P2, PT, R0, 0x1, PT ;  /* 0x000000010000780c */ /* 0x001fe40003f45270 */
[----:B------:R-:W-:-:S05]  /*7680*/  LEA R0, R189, R186, 0x6 ;  /* 0x000000babd007211 */ /* 0x000fca00078e30ff */
[----:B------:R-:W-:-:S06]  /*7690*/  IMAD R3, R211, 0x20, R0 ;  /* 0x00000020d3037824 */ /* 0x000fcc00078e0200 */
[----:B------:R-:W0:Y:S08]  /*76a0*/  @P2 LDC R8, c[0x0][0x42c] ;  /* 0x00010b00ff082b82 */ /* 0x000e300000000800 */
[----:B------:R-:W1:Y:S01]  /*76b0*/  @P2 LDC R15, c[0x0][0x430] ;  /* 0x00010c00ff0f2b82 */ /* 0x000e620000000800 */
[----:B0-----:R-:W-:Y:S01]  /*76c0*/  @P2 IMAD.HI.U32 R0, R3, R8, RZ ;  /* 0x0000000803002227 */ /* 0x001fe200078e00ff */
[----:B------:R-:W-:-:S04]  /*76d0*/  CS2R R8, SRZ ;  /* 0x0000000000087805 */ /* 0x000fc8000001ff00 */
[----:B-1----:R-:W-:-:S04]  /*76e0*/  @P2 SHF.R.U32.HI R3, RZ, R15, R0 ;  /* 0x0000000fff032219 */ /* 0x002fc80000011600 */
[----:B------:R-:W-:Y:S01]  /*76f0*/  SHF.R.S32.HI R41, RZ, 0x1f, R3 ;  /* 0x0000001fff297819 */ /* 0x000fe20000011403 */
[----:B------:R-:W-:Y:S06]  /*7700*/  @P0 BRA `(.L_x_4703) ;  /* 0x0000000000580947 */ /* 0x000fec0003800000 */
[----:B------:R-:W-:Y:S01]  /*7710*/  VIADD R14, R24, 0x10 ;  /* 0x00000010180e7836 */ /* 0x000fe20000000000 */
[----:B------:R-:W-:Y:S01]  /*7720*/  IADD3 R15, P4, R52, R53, RZ ;  /* 0x00000035340f7210 */ /* 0x000fe20007f9e0ff */
[----:B------:R-:W-:Y:S01]  /*7730*/  ULDC UR4, c[0x0][0x3d4] ;  /* 0x0000f50000047ab9 */ /* 0x000fe20000000800 */
[----:B------:R-:W-:Y:S01]  /*7740*/  IADD3 R0, P5, R54, R55, RZ ;  /* 0x0000003736007210 */ /* 0x000fe20007fbe0ff */
[----:B------:R-:W-:Y:S01]  /*7750*/  ULDC.64 UR6, c[0x0][0x3c8] ;  /* 0x0000f20000067ab9 */ /* 0x000fe20000000a00 */
[----:B------:R-:W-:Y:S01]  /*7760*/  ISETP.GE.AND P2, PT, R14, UR4, PT ;  /* 0x000000040e007c0c */ /* 0x000fe2000bf46270 */
[----:B------:R-:W-:Y:S01]  /*7770*/  ULDC.64 UR8, c[0x0][0x3e0] ;  /* 0x0000f80000087ab9 */ /* 0x000fe20000000a00 */
[----:B------:R-:W-:Y:S01]  /*7780*/  ISETP.GE.AND P3, PT, R24, UR4, PT ;  /* 0x0000000418007c0c */ /* 0x000fe2000bf66270 */
[----:B------:R-:W-:Y:S01]  /*7790*/  IMAD.X R30, R57, 0x1, R48, P4 ;  /* 0x00000001391e7824 */ /* 0x000fe200020e0630 */
[----:B------:R-:W-:Y:S01]  /*77a0*/  LEA R14, P4, R15, UR6, 0x1 ;  /* 0x000000060f0e7c11 */ /* 0x000fe2000f8808ff */
[----:B------:R-:W-:Y:S01]  /*77b0*/  IMAD.X R31, R59, 0x1, R50, P5 ;  /* 0x000000013b1f7824 */ /* 0x000fe200028e0632 */
[----:B------:R-:W-:-:S02]  /*77c0*/  LEA R38, P5, R0, UR8, 0x1 ;  /* 0x0000000800267c11 */ /* 0x000fc4000f8a08ff */
[----:B------:R-:W-:Y:S02]  /*77d0*/  CS2R R36, SRZ ;  /* 0x0000000000247805 */ /* 0x000fe4000001ff00 */
[----:B------:R-:W-:Y:S02]  /*77e0*/  LEA.HI.X R15, R15, UR7, R30, 0x1, P4 ;  /* 0x000000070f0f7c11 */ /* 0x000fe4000a0f0c1e */
[----:B------:R-:W-:Y:S02]  /*77f0*/  CS2R R32, SRZ ;  /* 0x0000000000207805 */ /* 0x000fe4000001ff00 */
[----:B------:R-:W-:Y:S02]  /*7800*/  LEA.HI.X R39, R0, UR9, R31, 0x1, P5 ;  /* 0x0000000900277c11 */ /* 0x000fe4000a8f0c1f */
[----:B------:R-:W-:Y:S02]  /*7810*/  CS2R R34, SRZ ;  /* 0x0000000000227805 */ /* 0x000fe4000001ff00 */
[----:B------:R-:W-:Y:S01]  /*7820*/  CS2R R30, SRZ ;  /* 0x00000000001e7805 */ /* 0x000fe2000001ff00 */
[----:B------:R0:W5:Y:S04]  /*7830*/  @!P3 LDG.E.64 R36, desc[UR42][R14.64] ;  /* 0x0000002a0e24b981 */ /* 0x000168000c1e1b00 */
[----:B------:R0:W5:Y:S04]  /*7840*/  @!P2 LDG.E.64 R32, desc[UR42][R14.64+0x20] ;  /* 0x0000202a0e20a981 */ /* 0x000168000c1e1b00 */
[----:B------:R0:W5:Y:S04]  /*7850*/  @!P3 LDG.E.64 R34, desc[UR42][R38.64] ;  /* 0x0000002a2622b981 */ /* 0x000168000c1e1b00 */
[----:B------:R0:W5:Y:S02]  /*7860*/  @!P2 LDG.E.64 R30, desc[UR42][R38.64+0x20] ;  /* 0x0000202a261ea981 */ /* 0x000164000c1e1b00 */
.L_x_4703:
[----:B------:R-:W-:Y:S05]  /*7870*/  BSYNC B1 ;  /* 0x0000000000017941 */ /* 0x000fea0003800000 */
.L_x_4702:
[----:B------:R-:W-:Y:S04]  /*7880*/  BSSY B1, `(.L_x_4704) ;  /* 0x0000018000017945 */ /* 0x000fe80003800000 */
[----:B------:R-:W-:Y:S05]  /*7890*/  @P1 BRA `(.L_x_4705) ;  /* 0x0000000000581947 */ /* 0x000fea0003800000 */
[----:B------:R-:W-:Y:S01]  /*78a0*/  IADD3 R0, P4, P5, R55, R44, R54 ;  /* 0x0000002c37007210 */ /* 0x000fe20007d9e036 */
[----:B0-----:R-:W-:Y:S01]  /*78b0*/  VIADD R14, R24, 0x10 ;  /* 0x00000010180e7836 */ /* 0x001fe20000000000 */
[----:B------:R-:W-:Y:S01]  /*78c0*/  IADD3 R8, P2, P3, R53, R46, R52 ;  /* 0x0000002e35087210 */ /* 0x000fe20007b5e034 */
[----:B------:R-:W-:Y:S01]  /*78d0*/  ULDC UR4, c[0x0][0x3d4] ;  /* 0x0000f50000047ab9 */ /* 0x000fe20000000800 */
[----:B------:R-:W-:Y:S01]  /*78e0*/  IADD3.X R9, R50, R45, R59, P4, P5 ;  /* 0x0000002d32097210 */ /* 0x000fe200027ea43b */
[----:B------:R-:W-:Y:S01]  /*78f0*/  ULDC.64 UR6, c[0x0][0x3c8] ;  /* 0x0000f20000067ab9 */ /* 0x000fe20000000a00 */
[----:B------:R-:W-:Y:S02]  /*7900*/  ISETP.GE.AND P5, PT, R14, UR4, PT ;  /* 0x000000040e007c0c */ /* 0x000fe4000bfa6270 */
[----:B------:R-:W-:Y:S02]  /*7910*/  CS2R R26, SRZ ;  /* 0x00000000001a7805 */ /* 0x000fe4000001ff00 */
[----:B------:R-:W-:Y:S01]  /*7920*/  ISETP.GE.AND P4, PT, R24, UR4, PT ;  /* 0x0000000418007c0c */ /* 0x000fe2000bf86270 */
[----:B------:R-:W-:Y:S01]  /*7930*/  ULDC.64 UR4, c[0x0][0x3e0] ;  /* 0x0000f80000047ab9 */ /* 0x000fe20000000a00 */
[----:B------:R-:W-:-:S02]  /*7940*/  IADD3.X R15, R48, R47, R57, P2, P3 ;  /* 0x0000002f300f7210 */ /* 0x000fc400017e6439 */
[----:B------:R-:W-:Y:S02]  /*7950*/  CS2R R28, SRZ ;  /* 0x00000000001c7805 */ /* 0x000fe4000001ff00 */
[----:B------:R-:W-:Y:S02]  /*7960*/  LEA R14, P2, R8, UR6, 0x1 ;  /* 0x00000006080e7c11 */ /* 0x000fe4000f8408ff */
[----:B------:R-:W-:Y:S02]  /*7970*/  CS2R R20, SRZ ;  /* 0x0000000000147805 */ /* 0x000fe4000001ff00 */
[----:B------:R-:W-:Y:S02]  /*7980*/  LEA R38, P3, R0, UR4, 0x1 ;  /* 0x0000000400267c11 */ /* 0x000fe4000f8608ff */
[----:B------:R-:W-:Y:S02]  /*7990*/  LEA.HI.X R15, R8, UR7, R15, 0x1, P2 ;  /* 0x00000007080f7c11 */ /* 0x000fe400090f0c0f */
[----:B------:R-:W-:-:S02]  /*79a0*/  LEA.HI.X R39, R0, UR5, R9, 0x1, P3 ;  /* 0x0000000500277c11 */ /* 0x000fc400098f0c09 */
[----:B------:R-:W-:Y:S01]  /*79b0*/  CS2R R8, SRZ ;  /* 0x0000000000087805 */ /* 0x000fe2000001ff00 */
[----:B------:R1:W5:Y:S05]  /*79c0*/  @!P4 LDG.E.64 R26, desc[UR42][R14.64] ;  /* 0x0000002a0e1ac981 */ /* 0x00036a000c1e1b00 */
[----:B------:R1:W5:Y:S04]  /*79d0*/  @!P5 LDG.E.64 R8, desc[UR42][R14.64+0x20] ;  /* 0x0000202a0e08d981 */ /* 0x000368000c1e1b00 */
[----:B------:R1:W5:Y:S04]  /*79e0*/  @!P4 LDG.E.64 R28, desc[UR42][R38.64] ;  /* 0x0000002a261cc981 */ /* 0x000368000c1e1b00 */
[----:B------:R1:W5:Y:S02]  /*79f0*/  @!P5 LDG.E.64 R20, desc[UR42][R38.64+0x20] ;  /* 0x0000202a2614d981 */ /* 0x000364000c1e1b00 */
.L_x_4705:
[----:B------:R-:W-:Y:S05]  /*7a00*/  BSYNC B1 ;  /* 0x0000000000017941 */ /* 0x000fea0003800000 */
.L_x_4704:
[----:B------:R-:W-:Y:S01]  /*7a10*/  IMAD.WIDE.U32 R10, R3, R6, R10 ;  /* 0x00000006030a7225 */ /* 0x000fe200078e000a */
[----:B------:R-:W-:Y:S01]  /*7a20*/  LEA.HI R0, R205, R205, RZ, 0x1 ;  /* 0x000000cdcd007211 */ /* 0x000fe200078f08ff */
[----:B------:R-:W-:Y:S01]  /*7a30*/  ULDC.64 UR4, c[0x0][0x3c8] ;  /* 0x0000f20000047ab9 */ /* 0x000fe20000000a00 */
[----:B01----:R-:W-:Y:S01]  /*7a40*/  SHF.L.U32 R14, R193, 0x6, RZ ;  /* 0x00000006c10e7819 */ /* 0x003fe200000006ff */
[----:B------:R-:W-:Y:S01]  /*7a50*/  IMAD.WIDE.U32 R12, R3, R4, R12 ;  /* 0x00000004030c7225 */ /* 0x000fe200078e000c */
[----:B------:R-:W-:Y:S02]  /*7a60*/  ULDC.64 UR6, c[0x0][0x3e0] ;  /* 0x0000f80000067ab9 */ /* 0x000fe40000000a00 */
[----:B------:R-:W-:Y:S01]  /*7a70*/  LOP3.LUT R15, R14, 0x1c0, RZ, 0xc0, !PT ;  /* 0x000001c00e0f7812 */ /* 0x000fe200078ec0ff */
[C---:B------:R-:W-:Y:S02]  /*7a80*/  IMAD R6, R41.reuse, R6, RZ ;  /* 0x0000000629067224 */ /* 0x040fe400078e02ff */
[----:B------:R-:W-:Y:S01]  /*7a90*/  IMAD R4, R41, R4, RZ ;  /* 0x0000000429047224 */ /* 0x000fe200078e02ff */
[----:B------:R-:W-:Y:S01]  /*7aa0*/  LOP3.LUT R14, R15, 0x18, R16, 0xf8, !PT ;  /* 0x000000180f0e7812 */ /* 0x000fe200078ef810 */
[C---:B------:R-:W-:Y:S01]  /*7ab0*/  IMAD R7, R3.reuse, R7, R6 ;  /* 0x0000000703077224 */ /* 0x040fe200078e0206 */
[----:B------:R-:W-:Y:S01]  /*7ac0*/  LOP3.LUT R6, R0, 0xfffffffe, RZ, 0xc0, !PT ;  /* 0xfffffffe00067812 */ /* 0x000fe200078ec0ff */
[----:B------:R-:W-:Y:S01]  /*7ad0*/  IMAD R3, R3, R5, R4 ;  /* 0x0000000503037224 */ /* 0x000fe200078e0204 */
[----:B------:R-:W-:Y:S01]  /*7ae0*/  LEA R4, P2, R10, UR4, 0x1 ;  /* 0x000000040a047c11 */ /* 0x000fe2000f8408ff */
[----:B------:R-:W-:Y:S01]  /*7af0*/  IMAD.IADD R5, R11, 0x1, R7 ;  /* 0x000000010b057824 */ /* 0x000fe200078e0207 */
[----:B------:R-:W-:Y:S01]  /*7b00*/  LEA R0, P3, R12, UR6, 0x1 ;  /* 0x000000060c007c11 */ /* 0x000fe2000f8608ff */
[----:B------:R-:W-:Y:S01]  /*7b10*/  IMAD.IADD R3, R13, 0x1, R3 ;  /* 0x000000010d037824 */ /* 0x000fe200078e0203 */
[----:B------:R-:W-:Y:S01]  /*7b20*/  UMOV UR4, 0xffffffff ;  /* 0xffffffff00047882 */ /* 0x000fe20000000000 */
[----:B------:R-:W-:Y:S01]  /*7b30*/  IMAD.IADD R6, R205, 0x1, -R6 ;  /* 0x00000001cd067824 */ /* 0x000fe200078e0a06 */
[----:B------:R-:W-:-:S02]  /*7b40*/  SHF.R.U32.HI R15, RZ, 0x3, R15 ;  /* 0x00000003ff0f7819 */ /* 0x000fc4000001160f */
[----:B------:R-:W-:Y:S02]  /*7b50*/  LEA.HI.X R5, R10, UR5, R5, 0x1, P2 ;  /* 0x000000050a057c11 */ /* 0x000fe400090f0c05 */
[----:B------:R-:W-:Y:S02]  /*7b60*/  LEA.HI.X R3, R12, UR7, R3, 0x1, P3 ;  /* 0x000000070c037c11 */ /* 0x000fe400098f0c03 */
[----:B------:R-:W-:Y:S02]  /*7b70*/  LOP3.LUT R39, R14, R15, RZ, 0x3c, !PT ;  /* 0x0000000f0e277212 */ /* 0x000fe400078e3cff */
[----:B------:R-:W-:Y:S01]  /*7b80*/  SHF.L.U32 R7, R6, 0x1f, RZ ;  /* 0x0000001f06077819 */ /* 0x000fe200000006ff */
[----:B------:R-:W-:Y:S06]  /*7b90*/  BRA.DIV UR4, `(.L_x_4706) ;  /* 0x0000015604607947 */ /* 0x000fec000b800000 */
.L_x_4955:
[----:B------:R-:W-:-:S03]  /*7ba0*/  UMOV UR4, 0xffffffff ;  /* 0xffffffff00047882 */ /* 0x000fc60000000000 */
[----:B------:R-:W-:Y:S05]  /*7bb0*/  BRA.DIV UR4, `(.L_x_4707) ;  /* 0x0000015604807947 */ /* 0x000fea000b800000 */
.L_x_4958:
[----:B------:R-:W-:-:S03]  /*7bc0*/  UMOV UR4, 0xffffffff ;  /* 0xffffffff00047882 */ /* 0x000fc60000000000 */
[----:B------:R-:W-:Y:S05]  /*7bd0*/  BRA.DIV UR4, `(.L_x_4708) ;  /* 0x0000015604a07947 */ /* 0x000fea000b800000 */
.L_x_4961:
[----:B------:R-:W-:-:S03]  /*7be0*/  UMOV UR4, 0xffffffff ;  /* 0xffffffff00047882 */ /* 0x000fc60000000000 */
[----:B------:R-:W-:Y:S05]  /*7bf0*/  BRA.DIV UR4, `(.L_x_4709) ;  /* 0x0000015604c07947 */ /* 0x000fea000b800000 */
.L_x_4964:
[----:B------:R-:W-:-:S03]  /*7c00*/  UMOV UR4, 0xffffffff ;  /* 0xffffffff00047882 */ /* 0x000fc60000000000 */
[----:B------:R-:W-:Y:S05]  /*7c10*/  BRA.DIV UR4, `(.L_x_4710) ;  /* 0x0000015604e07947 */ /* 0x000fea000b800000 */
.L_x_4967:
[----:B------:R-:W-:-:S03]  /*7c20*/  UMOV UR4, 0xffffffff ;  /* 0xffffffff00047882 */ /* 0x000fc60000000000 */
[----:B------:R-:W-:Y:S05]  /*7c30*/  BRA.DIV UR4, `(.L_x_4711) ;  /* 0x0000015a04007947 */ /* 0x000fea000b800000 */
.L_x_4970:
[----:B------:R-:W-:-:S03]  /*7c40*/  UMOV UR4, 0xffffffff ;  /* 0xffffffff00047882 */ /* 0x000fc60000000000 */
[----:B------:R-:W-:Y:S05]  /*7c50*/  BRA.DIV UR4, `(.L_x_4712) ;  /* 0x0000015a04207947 */ /* 0x000fea000b800000 */
.L_x_4973:
[----:B------:R-:W-:-:S03]  /*7c60*/  UMOV UR4, 0xffffffff ;  /* 0xffffffff00047882 */ /* 0x000fc60000000000 */
[----:B------:R-:W-:Y:S05]  /*7c70*/  BRA.DIV UR4, `(.L_x_4713) ;  /* 0x0000015a04407947 */ /* 0x000fea000b800000 */
.L_x_4976:
[----:B------:R-:W0:Y:S01]  /*7c80*/  SYNCS.PHASECHK.TRANS64.TRYWAIT P2, [R2+URZ+0x28c00], R7 ;  /* 0x028c0007020075a7 */ /* 0x000e22000804017f */
[----:B-----5:R-:W-:Y:S01]  /*7c90*/  IMAD.MOV.U32 R0, RZ, RZ, R32 ;  /* 0x000000ffff007224 */ /* 0x020fe200078e0020 */
[----:B------:R-:W-:Y:S01]  /*7ca0*/  MOV R3, R33 ;  /* 0x0000002100037202 */ /* 0x000fe20000000f00 */
[----:B------:R-:W-:Y:S01]  /*7cb0*/  IMAD.MOV.U32 R5, RZ, RZ, R37 ;  /* 0x000000ffff057224 */ /* 0x000fe200078e0025 */
[----:B------:R-:W-:Y:S01]  /*7cc0*/  LOP3.LUT P3, RZ, R193, 0x4, RZ, 0xc0, !PT ;  /* 0x00000004c1ff7812 */ /* 0x000fe2000786c0ff */
[----:B------:R-:W-:Y:S01]  /*7cd0*/  IMAD.MOV.U32 R4, RZ, RZ, R36 ;  /* 0x000000ffff047224 */ /* 0x000fe200078e0024 */
[----:B------:R-:W-:Y:S01]  /*7ce0*/  PRMT R42, R0, 0x5410, R3 ;  /* 0x00005410002a7816 */ /* 0x000fe20000000003 */
[----:B------:R-:W-:Y:S01]  /*7cf0*/  IMAD R3, R200, 0x200, R39 ;  /* 0x00000200c8037824 */ /* 0x000fe200078e0227 */
[----:B------:R-:W-:Y:S01]  /*7d00*/  PRMT R43, R5, 0x7610, R43 ;  /* 0x00007610052b7816 */ /* 0x000fe2000000002b */
[----:B------:R-:W-:Y:S01]  /*7d10*/  IMAD.MOV.U32 R5, RZ, RZ, R34 ;  /* 0x000000ffff057224 */ /* 0x000fe200078e0022 */
[----:B------:R-:W-:Y:S01]  /*7d20*/  PRMT R14, R4, 0x7610, R14 ;  /* 0x00007610040e7816 */ /* 0x000fe2000000000e */
[----:B------:R-:W-:Y:S01]  /*7d30*/  IMAD R3, R3, 0x2, R2 ;  /* 0x0000000203037824 */ /* 0x000fe200078e0202 */
[----:B------:R-:W-:Y:S01]  /*7d40*/  MOV R4, R31 ;  /* 0x0000001f00047202 */ /* 0x000fe20000000f00 */
[----:B------:R-:W-:Y:S01]  /*7d50*/  IMAD.MOV.U32 R0, RZ, RZ, R30 ;  /* 0x000000ffff007224 */ /* 0x000fe200078e001e */
[----:B------:R-:W-:Y:S01]  /*7d60*/  PRMT R10, R5, 0x7610, R10 ;  /* 0x00007610050a7816 */ /* 0x000fe2000000000a */
[----:B------:R-:W-:Y:S01]  /*7d70*/  IMAD.MOV.U32 R5, RZ, RZ, R35 ;  /* 0x000000ffff057224 */ /* 0x000fe200078e0023 */
[----:B------:R-:W-:Y:S01]  /*7d80*/  PRMT R44, R4, 0x7610, R44 ;  /* 0x00007610042c7816 */ /* 0x000fe2000000002c */
[----:B------:R-:W-:Y:S01]  /*7d90*/  VIADD R4, R3, 0x20400 ;  /* 0x0002040003047836 */ /* 0x000fe20000000000 */
[----:B------:R-:W-:Y:S01]  /*7da0*/  PRMT R43, R43, 0x5410, R0 ;  /* 0x000054102b2b7816 */ /* 0x000fe20000000000 */
[----:B------:R-:W-:Y:S01]  /*7db0*/  IMAD.MOV.U32 R6, RZ, RZ, R8 ;  /* 0x000000ffff067224 */ /* 0x000fe200078e0008 */
[----:B------:R-:W-:Y:S01]  /*7dc0*/  IADD3 R0, R3, 0x20440, RZ ;  /* 0x0002044003007810 */ /* 0x000fe20007ffe0ff */
[----:B------:R-:W-:Y:S01]  /*7dd0*/  IMAD.MOV.U32 R11, RZ, RZ, R9 ;  /* 0x000000ffff0b7224 */ /* 0x000fe200078e0009 */
[----:B------:R-:W-:Y:S01]  /*7de0*/  PRMT R44, R44, 0x5410, R5 ;  /* 0x000054102c2c7816 */ /* 0x000fe20000000005 */
[----:B------:R-:W-:Y:S01]  /*7df0*/  @P3 VIADD R0, R4, 0xffffffc0 ;  /* 0xffffffc004003836 */ /* 0x000fe20000000000 */
[----:B------:R-:W-:Y:S01]  /*7e00*/  MOV R5, R27 ;  /* 0x0000001b00057202 */ /* 0x000fe20000000f00 */
[----:B------:R-:W-:Y:S01]  /*7e10*/  IMAD.MOV.U32 R4, RZ, RZ, R26 ;  /* 0x000000ffff047224 */ /* 0x000fe200078e001a */
[----:B------:R-:W-:Y:S01]  /*7e20*/  PRMT R45, R6, 0x5410, R11 ;  /* 0x00005410062d7816 */ /* 0x000fe2000000000b */
[----:B------:R-:W-:Y:S01]  /*7e30*/  IMAD.MOV.U32 R6, RZ, RZ, R20 ;  /* 0x000000ffff067224 */ /* 0x000fe200078e0014 */
[----:B------:R-:W-:Y:S01]  /*7e40*/  BSSY B1, `(.L_x_4714) ;  /* 0x0000007000017945 */ /* 0x000fe20003800000 */
[----:B------:R-:W-:Y:S01]  /*7e50*/  IMAD.MOV.U32 R11, RZ, RZ, R21 ;  /* 0x000000ffff0b7224 */ /* 0x000fe200078e0015 */
[----:B------:R-:W-:Y:S01]  /*7e60*/  PRMT R46, R4, 0x5410, R5 ;  /* 0x00005410042e7816 */ /* 0x000fe20000000005 */
[----:B------:R-:W-:-:S02]  /*7e70*/  IMAD.MOV.U32 R4, RZ, RZ, R28 ;  /* 0x000000ffff047224 */ /* 0x000fc400078e001c */
[----:B------:R-:W-:Y:S01]  /*7e80*/  IMAD.MOV.U32 R5, RZ, RZ, R29 ;  /* 0x000000ffff057224 */ /* 0x000fe200078e001d */
[----:B------:R-:W-:Y:S01]  /*7e90*/  PRMT R47, R6, 0x5410, R11 ;  /* 0x00005410062f7816 */ /* 0x000fe2000000000b */
[----:B0-----:R-:W-:Y:S06]  /*7ea0*/  @!P2 BRA `(.L_x_4715) ;  /* 0x0000015400dca947 */ /* 0x001fec0003800000 */
.L_x_4977:
[----:B------:R-:W-:Y:S05]  /*7eb0*/  BSYNC B1 ;  /* 0x0000000000017941 */ /* 0x000fea0003800000 */
.L_x_4714:
[----:B------:R-:W-:Y:S01]  /*7ec0*/  BSSY B1, `(.L_x_4716) ;  /* 0x000005f000017945 */ /* 0x000fe20003800000 */
[----:B------:R-:W-:-:S03]  /*7ed0*/  PRMT R48, R4, 0x5410, R5 ;  /* 0x0000541004307816 */ /* 0x000fc60000000005 */
[----:B------:R-:W-:Y:S05]  /*7ee0*/  @P0 BRA `(.L_x_4717) ;  /* 0x0000000400700947 */ /* 0x000fea0003800000 */
[----:B------:R-:W1:Y:S01]  /*7ef0*/  LDC R5, c[0x0][0x3d4] ;  /* 0x0000f500ff057b82 */ /* 0x000e620000000800 */
[C---:B------:R-:W-:Y:S01]  /*7f00*/  IADD3 R4, R24.reuse, 0x10, RZ ;  /* 0x0000001018047810 */ /* 0x040fe20007ffe0ff */
[----:B------:R-:W-:Y:S01]  /*7f10*/  BSSY B2, `(.L_x_4718) ;  /* 0x000002e000027945 */ /* 0x000fe20003800000 */
[-C--:B-1----:R-:W-:Y:S02]  /*7f20*/  ISETP.GE.AND P0, PT, R24, R5.reuse, PT ;  /* 0x000000051800720c */ /* 0x082fe40003f06270 */
[----:B------:R-:W-:-:S11]  /*7f30*/  ISETP.GE.AND P2, PT, R4, R5, PT ;  /* 0x000000050400720c */ /* 0x000fd60003f46270 */
[----:B------:R-:W-:Y:S05]  /*7f40*/  @P0 BRA `(.L_x_4719) ;  /* 0x0000000000a80947 */ /* 0x000fea0003800000 */
[----:B0-----:R-:W0:Y:S01]  /*7f50*/  LDS.128 R4, [R3+0x20400] ;  /* 0x0204000003047984 */ /* 0x001e220000000c00 */
[----:B------:R-:W-:Y:S01]  /*7f60*/  SHF.R.U32.HI R15, RZ, 0x10, R37 ;  /* 0x00000010ff0f7819 */ /* 0x000fe20000011625 */
[----:B------:R-:W-:Y:S01]  /*7f70*/  HADD2.F32 R14, -RZ, R14.H0_H0 ;  /* 0x2000000eff0e7230 */ /* 0x000fe20000004100 */
[--C-:B------:R-:W-:Y:S01]  /*7f80*/  SHF.R.U64 R39, R34, 0x10, R35.reuse ;  /* 0x0000001022277819 */ /* 0x100fe20000001223 */
[----:B------:R-:W-:Y:S01]  /*7f90*/  HADD2.F32 R34, -RZ, R10.H0_H0 ;  /* 0x2000000aff227230 */ /* 0x000fe20000004100 */
[----:B------:R-:W-:Y:S01]  /*7fa0*/  SHF.R.U32.HI R35, RZ, 0x10, R35 ;  /* 0x00000010ff237819 */ /* 0x000fe20000011623 */
[----:B------:R-:W-:Y:S01]  /*7fb0*/  HADD2.F32 R15, -RZ, R15.H0_H0 ;  /* 0x2000000fff0f7230 */ /* 0x000fe20000004100 */
[----:B------:R-:W-:-:S03]  /*7fc0*/  SHF.R.U64 R41, R36, 0x10, R37 ;  /* 0x0000001024297819 */ /* 0x000fc60000001225 */
[----:B------:R-:W-:Y:S02]  /*7fd0*/  HADD2.F32 R35, -RZ, R35.H0_H0 ;  /* 0x20000023ff237230 */ /* 0x000fe40000004100 */
[--C-:B0-----:R-:W-:Y:S02]  /*7fe0*/  HADD2.F32 R12, -RZ, R7.reuse.H0_H0 ;  /* 0x20000007ff0c7230 */ /* 0x101fe40000004100 */
[----:B------:R-:W-:Y:S02]  /*7ff0*/  HADD2.F32 R13, -RZ, R7.H1_H1 ;  /* 0x30000007ff0d7230 */ /* 0x000fe40000004100 */
[--C-:B------:R-:W-:Y:S02]  /*8000*/  HADD2.F32 R7, -RZ, R4.reuse.H0_H0 ;  /* 0x20000004ff077230 */ /* 0x100fe40000004100 */
[----:B------:R-:W-:Y:S02]  /*8010*/  HADD2.F32 R4, -RZ, R4.H1_H1 ;  /* 0x30000004ff047230 */ /* 0x000fe40000004100 */
[C---:B------:R-:W-:Y:S01]  /*8020*/  FMUL.FTZ R38, R13.reuse, R15 ;  /* 0x0000000f0d267220 */ /* 0x040fe20000410000 */
[----:B------:R-:W-:Y:S01]  /*8030*/  FMUL.FTZ R37, R13, R35 ;  /* 0x000000230d257220 */ /* 0x000fe20000410000 */
[----:B------:R-:W-:-:S02]  /*8040*/  HADD2.F32 R10, -RZ, R6.H0_H0 ;  /* 0x20000006ff0a7230 */ /* 0x000fc40000004100 */
[----:B------:R-:W-:Y:S01]  /*8050*/  FMUL.FTZ R36, R4, R34 ;  /* 0x0000002204247220 */ /* 0x000fe20000410000 */
[----:B------:R-:W-:Y:S01]  /*8060*/  FFMA.FTZ R40, R12, R35, R38 ;  /* 0x000000230c287223 */ /* 0x000fe20000010026 */
[----:B------:R-:W-:Y:S02]  /*8070*/  HADD2.F32 R11, -RZ, R6.H1_H1 ;  /* 0x30000006ff0b7230 */ /* 0x000fe40000004100 */
[-C--:B------:R-:W-:Y:S01]  /*8080*/  FMUL.FTZ R38, R4, R14.reuse ;  /* 0x0000000e04267220 */ /* 0x080fe20000410000 */
[C---:B------:R-:W-:Y:S01]  /*8090*/  FFMA.FTZ R36, R7.reuse, R14, -R36 ;  /* 0x0000000e07247223 */ /* 0x040fe20000010824 */
[--C-:B------:R-:W-:Y:S02]  /*80a0*/  HADD2.F32 R6, -RZ, R5.reuse.H0_H0 ;  /* 0x20000005ff067230 */ /* 0x100fe40000004100 */
[----:B------:R-:W-:Y:S01]  /*80b0*/  FFMA.FTZ R37, R12, R15, -R37 ;  /* 0x0000000f0c257223 */ /* 0x000fe20000010825 */
[----:B------:R-:W-:Y:S02]  /*80c0*/  HADD2.F32 R14, -RZ, R44.H1_H1 ;  /* 0x3000002cff0e7230 */ /* 0x000fe40000004100 */
[----:B------:R-:W-:Y:S01]  /*80d0*/  FFMA.FTZ R15, R7, R34, R38 ;  /* 0x00000022070f7223 */ /* 0x000fe20000010026 */
[----:B------:R-:W-:-:S02]  /*80e0*/  HADD2.F32 R5, -RZ, R5.H1_H1 ;  /* 0x30000005ff057230 */ /* 0x000fc40000004100 */
[----:B------:R-:W-:Y:S02]  /*80f0*/  HADD2.F32 R12, -RZ, R43.H0_H0 ;  /* 0x2000002bff0c7230 */ /* 0x000fe40000004100 */
[C---:B------:R-:W-:Y:S01]  /*8100*/  FMUL.FTZ R35, R11.reuse, R14 ;  /* 0x0000000e0b237220 */ /* 0x040fe20000410000 */
[----:B------:R-:W-:Y:S02]  /*8110*/  HADD2.F32 R13, -RZ, R39.H0_H0 ;  /* 0x20000027ff0d7230 */ /* 0x000fe40000004100 */
[----:B------:R-:W-:Y:S02]  /*8120*/  HADD2.F32 R4, -RZ, R41.H0_H0 ;  /* 0x20000029ff047230 */ /* 0x000fe40000004100 */
[-C--:B------:R-:W-:Y:S01]  /*8130*/  FMUL.FTZ R11, R11, R12.reuse ;  /* 0x0000000c0b0b7220 */ /* 0x080fe20000410000 */
[C---:B------:R-:W-:Y:S01]  /*8140*/  FFMA.FTZ R35, R10.reuse, R12, -R35 ;  /* 0x0000000c0a237223 */ /* 0x040fe20000010823 */
[C---:B------:R-:W-:Y:S01]  /*8150*/  FMUL.FTZ R7, R5.reuse, R13 ;  /* 0x0000000d05077220 */ /* 0x040fe20000410000 */
[----:B------:R-:W-:Y:S01]  /*8160*/  FMUL.FTZ R34, R5, R4 ;  /* 0x0000000405227220 */ /* 0x000fe20000410000 */
[----:B------:R-:W-:-:S02]  /*8170*/  FFMA.FTZ R10, R10, R14, R11 ;  /* 0x0000000e0a0a7223 */ /* 0x000fc4000001000b */
[----:B------:R-:W-:Y:S01]  /*8180*/  FFMA.FTZ R5, R6, R4, -R7 ;  /* 0x0000000406057223 */ /* 0x000fe20000010807 */
[----:B------:R-:W-:Y:S01]  /*8190*/  F2FP.F16.F32.PACK_AB R7, R40, R37 ;  /* 0x000000252807723e */ /* 0x000fe200000000ff */
[----:B------:R-:W-:Y:S01]  /*81a0*/  FFMA.FTZ R34, R6, R13, R34 ;  /* 0x0000000d06227223 */ /* 0x000fe20000010022 */
[----:B------:R-:W-:Y:S02]  /*81b0*/  F2FP.F16.F32.PACK_AB R4, R15, R36 ;  /* 0x000000240f04723e */ /* 0x000fe400000000ff */
[----:B------:R-:W-:Y:S02]  /*81c0*/  F2FP.F16.F32.PACK_AB R6, R10, R35 ;  /* 0x000000230a06723e */ /* 0x000fe400000000ff */
[----:B------:R-:W-:-:S05]  /*81d0*/  F2FP.F16.F32.PACK_AB R5, R34, R5 ;  /* 0x000000052205723e */ /* 0x000fca00000000ff */
[----:B------:R1:W-:Y:S02]  /*81e0*/  STS.128 [R3+0x20400], R4 ;  /* 0x0204000403007388 */ /* 0x0003e40000000c00 */
.L_x_4719:
[----:B------:R-:W-:Y:S05]  /*81f0*/  BSYNC B2 ;  /* 0x0000000000027941 */ /* 0x000fea0003800000 */
.L_x_4718:
[----:B------:R-:W-:Y:S05]  /*8200*/  @P2 BRA `(.L_x_4717) ;  /* 0x0000000000a82947 */ /* 0x000fea0003800000 */
[----:B01----:R-:W0:Y:S01]  /*8210*/  LDS.128 R4, [R0] ;  /* 0x0000000000047984 */ /* 0x003e220000000c00 */
[----:B------:R-:W-:Y:S01]  /*8220*/  SHF.R.U32.HI R15, RZ, 0x10, R33 ;  /* 0x00000010ff0f7819 */ /* 0x000fe20000011621 */
[----:B------:R-:W-:Y:S01]  /*8230*/  HADD2.F32 R14, -RZ, R42.H0_H0 ;  /* 0x2000002aff0e7230 */ /* 0x000fe20000004100 */
[--C-:B------:R-:W-:Y:S01]  /*8240*/  SHF.R.U64 R35, R30, 0x10, R31.reuse ;  /* 0x000000101e237819 */ /* 0x100fe2000000121f */
[----:B------:R-:W-:Y:S01]  /*8250*/  HADD2.F32 R30, -RZ, R43.H1_H1 ;  /* 0x3000002bff1e7230 */ /* 0x000fe20000004100 */
        /* <DEDUP_REMOVED lines=18> */
[----:B------:R-:W-:Y:S02]  /*8380*/  HADD2.F32 R14, -RZ, R44.H0_H0 ;  /* 0x2000002cff0e7230 */ /* 0x000fe40000004100 */
[----:B------:R-:W-:Y:S01]  /*8390*/  FFMA.FTZ R15, R7, R30, R34 ;  /* 0x0000001e070f7223 */ /* 0x000fe20000010022 */
[----:B------:R-:W-:-:S02]  /*83a0*/  HADD2.F32 R5, -RZ, R5.H1_H1 ;  /* 0x30000005ff057230 */ /* 0x000fc40000004100 */
[----:B------:R-:W-:Y:S02]  /*83b0*/  HADD2.F32 R12, -RZ, R42.H1_H1 ;  /* 0x3000002aff0c7230 */ /* 0x000fe40000004100 */
        /* <DEDUP_REMOVED lines=14> */
[----:B------:R2:W-:Y:S02]  /*84a0*/  STS.128 [R0], R4 ;  /* 0x0000000400007388 */ /* 0x0005e40000000c00 */
.L_x_4717:
[----:B------:R-:W-:Y:S05]  /*84b0*/  BSYNC B1 ;  /* 0x0000000000017941 */ /* 0x000fea0003800000 */
.L_x_4716:
[----:B------:R-:W-:Y:S05]  /*84c0*/  @P1 BRA `(.L_x_4720) ;  /* 0x0000001800201947 */ /* 0x000fea0003800000 */
[----:B-12---:R-:W1:Y:S01]  /*84d0*/  LDC R5, c[0x0][0x3d4] ;  /* 0x0000f500ff057b82 */ /* 0x006e620000000800 */
[C---:B------:R-:W-:Y:S01]  /*84e0*/  VIADD R4, R24.reuse, 0x10 ;  /* 0x0000001018047836 */ /* 0x040fe20000000000 */
[----:B------:R-:W-:Y:S01]  /*84f0*/  BSSY B1, `(.L_x_4721) ;  /* 0x000002e000017945 */ /* 0x000fe20003800000 */
[----:B-1----:R-:W-:-:S03]  /*8500*/  ISETP.GE.AND P0, PT, R24, R5, PT ;  /* 0x000000051800720c */ /* 0x002fc60003f06270 */
[----:B------:R-:W-:-:S10]  /*8510*/  ISETP.GE.AND P1, PT, R4, R5, PT ;  /* 0x000000050400720c */ /* 0x000fd40003f26270 */
[----:B------:R-:W-:Y:S05]  /*8520*/  @P0 BRA `(.L_x_4722) ;  /* 0x0000000000a80947 */ /* 0x000fea0003800000 */
[----:B0-----:R-:W0:Y:S01]  /*8530*/  LDS.128 R4, [R3+0x21400] ;  /* 0x0214000003047984 */ /* 0x001e220000000c00 */
        /* <DEDUP_REMOVED lines=8> */
[----:B0-----:R-:W-:-:S02]  /*85c0*/  HADD2.F32 R12, -RZ, R7.H0_H0 ;  /* 0x20000007ff0c7230 */ /* 0x001fc40000004100 */
[----:B------:R-:W-:Y:S02]  /*85d0*/  HADD2.F32 R13, -RZ, R7.H1_H1 ;  /* 0x30000007ff0d7230 */ /* 0x000fe40000004100 */
[--C-:B------:R-:W-:Y:S02]  /*85e0*/  HADD2.F32 R7, -RZ, R4.reuse.H0_H0 ;  /* 0x20000004ff077230 */ /* 0x100fe40000004100 */
[----:B------:R-:W-:Y:S02]  /*85f0*/  HADD2.F32 R4, -RZ, R4.H1_H1 ;  /* 0x30000004ff047230 */ /* 0x000fe40000004100 */
[C---:B------:R-:W-:Y:S01]  /*8600*/  FMUL.FTZ R28, R13.reuse, R15 ;  /* 0x0000000f0d1c7220 */ /* 0x040fe20000410000 */
[-C--:B------:R-:W-:Y:S01]  /*8610*/  FMUL.FTZ R27, R13, R25.reuse ;  /* 0x000000190d1b7220 */ /* 0x080fe20000410000 */
[--C-:B------:R-:W-:Y:S02]  /*8620*/  HADD2.F32 R10, -RZ, R6.reuse.H0_H0 ;  /* 0x20000006ff0a7230 */ /* 0x100fe40000004100 */
[----:B------:R-:W-:Y:S01]  /*8630*/  FMUL.FTZ R26, R4, R24 ;  /* 0x00000018041a7220 */ /* 0x000fe20000410000 */
[----:B------:R-:W-:Y:S01]  /*8640*/  FFMA.FTZ R30, R12, R25, R28 ;  /* 0x000000190c1e7223 */ /* 0x000fe2000001001c */
[----:B------:R-:W-:-:S02]  /*8650*/  HADD2.F32 R11, -RZ, R6.H1_H1 ;  /* 0x30000006ff0b7230 */ /* 0x000fc40000004100 */
[----:B------:R-:W-:Y:S01]  /*8660*/  FFMA.FTZ R27, R12, R15, -R27 ;  /* 0x0000000f0c1b7223 */ /* 0x000fe2000001081b */
[-C--:B------:R-:W-:Y:S01]  /*8670*/  FMUL.FTZ R28, R4, R14.reuse ;  /* 0x0000000e041c7220 */ /* 0x080fe20000410000 */
[C---:B------:R-:W-:Y:S01]  /*8680*/  FFMA.FTZ R26, R7.reuse, R14, -R26 ;  /* 0x0000000e071a7223 */ /* 0x040fe2000001081a */
[--C-:B------:R-:W-:Y:S02]  /*8690*/  HADD2.F32 R6, -RZ, R5.reuse.H0_H0 ;  /* 0x20000005ff067230 */ /* 0x100fe40000004100 */
[----:B------:R-:W-:Y:S02]  /*86a0*/  HADD2.F32 R14, -RZ, R48.H1_H1 ;  /* 0x30000030ff0e7230 */ /* 0x000fe40000004100 */
[----:B------:R-:W-:Y:S01]  /*86b0*/  FFMA.FTZ R7, R7, R24, R28 ;  /* 0x0000001807077223 */ /* 0x000fe2000001001c */
[----:B------:R-:W-:Y:S02]  /*86c0*/  HADD2.F32 R12, -RZ, R46.H1_H1 ;  /* 0x3000002eff0c7230 */ /* 0x000fe40000004100 */
[----:B------:R-:W-:-:S02]  /*86d0*/  HADD2.F32 R5, -RZ, R5.H1_H1 ;  /* 0x30000005ff057230 */ /* 0x000fc40000004100 */
[C---:B------:R-:W-:Y:S01]  /*86e0*/  FMUL.FTZ R15, R11.reuse, R14 ;  /* 0x0000000e0b0f7220 */ /* 0x040fe20000410000 */
[----:B------:R-:W-:Y:S02]  /*86f0*/  HADD2.F32 R13, -RZ, R31.H0_H0 ;  /* 0x2000001fff0d7230 */ /* 0x000fe40000004100 */
[-C--:B------:R-:W-:Y:S01]  /*8700*/  FMUL.FTZ R25, R11, R12.reuse ;  /* 0x0000000c0b197220 */ /* 0x080fe20000410000 */
[----:B------:R-:W-:Y:S02]  /*8710*/  HADD2.F32 R4, -RZ, R32.H0_H0 ;  /* 0x20000020ff047230 */ /* 0x000fe40000004100 */
[----:B------:R-:W-:Y:S01]  /*8720*/  FFMA.FTZ R15, R10, R12, -R15 ;  /* 0x0000000c0a0f7223 */ /* 0x000fe2000001080f */
[----:B------:R-:W-:Y:S01]  /*8730*/  F2FP.F16.F32.PACK_AB R31, R30, R27 ;  /* 0x0000001b1e1f723e */ /* 0x000fe200000000ff */
[C---:B------:R-:W-:Y:S01]  /*8740*/  FMUL.FTZ R11, R5.reuse, R13 ;  /* 0x0000000d050b7220 */ /* 0x040fe20000410000 */
[----:B------:R-:W-:Y:S01]  /*8750*/  FFMA.FTZ R10, R10, R14, R25 ;  /* 0x0000000e0a0a7223 */ /* 0x000fe20000010019 */
[----:B------:R-:W-:Y:S01]  /*8760*/  FMUL.FTZ R24, R5, R4 ;  /* 0x0000000405187220 */ /* 0x000fe20000410000 */
[----:B------:R-:W-:Y:S01]  /*8770*/  F2FP.F16.F32.PACK_AB R28, R7, R26 ;  /* 0x0000001a071c723e */ /* 0x000fe200000000ff */
[----:B------:R-:W-:-:S02]  /*8780*/  FFMA.FTZ R11, R6, R4, -R11 ;  /* 0x00000004060b7223 */ /* 0x000fc4000001080b */
[----:B------:R-:W-:Y:S01]  /*8790*/  FFMA.FTZ R24, R6, R13, R24 ;  /* 0x0000000d06187223 */ /* 0x000fe20000010018 */
[----:B------:R-:W-:-:S04]  /*87a0*/  F2FP.F16.F32.PACK_AB R30, R10, R15 ;  /* 0x0000000f0a1e723e */ /* 0x000fc800000000ff */
[----:B------:R-:W-:-:S05]  /*87b0*/  F2FP.F16.F32.PACK_AB R29, R24, R11 ;  /* 0x0000000b181d723e */ /* 0x000fca00000000ff */
[----:B------:R1:W-:Y:S02]  /*87c0*/  STS.128 [R3+0x21400], R28 ;  /* 0x0214001c03007388 */ /* 0x0003e40000000c00 */
.L_x_4722:
[----:B------:R-:W-:Y:S05]  /*87d0*/  BSYNC B1 ;  /* 0x0000000000017941 */ /* 0x000fea0003800000 */
.L_x_4721:
        /* <DEDUP_REMOVED lines=10> */
[----:B0-----:R-:W-:-:S02]  /*8880*/  HADD2.F32 R10, -RZ, R7.H1_H1 ;  /* 0x30000007ff0a7230 */ /* 0x001fc40000004100 */
[--C-:B-1----:R-:W-:Y:S02]  /*8890*/  HADD2.F32 R3, -RZ, R4.reuse.H0_H0 ;  /* 0x20000004ff037230 */ /* 0x102fe40000004100 */
[----:B------:R-:W-:Y:S02]  /*88a0*/  HADD2.F32 R4, -RZ, R4.H1_H1 ;  /* 0x30000004ff047230 */ /* 0x000fe40000004100 */
[C---:B------:R-:W-:Y:S01]  /*88b0*/  FMUL.FTZ R20, R10.reuse, R14 ;  /* 0x0000000e0a147220 */ /* 0x040fe20000410000 */
[----:B------:R-:W-:Y:S02]  /*88c0*/  HADD2.F32 R9, -RZ, R7.H0_H0 ;  /* 0x20000007ff097230 */ /* 0x000fe40000004100 */
[----:B------:R-:W-:Y:S01]  /*88d0*/  FMUL.FTZ R15, R10, R12 ;  /* 0x0000000c0a0f7220 */ /* 0x000fe20000410000 */
[--C-:B------:R-:W-:Y:S02]  /*88e0*/  HADD2.F32 R7, -RZ, R6.reuse.H0_H0 ;  /* 0x20000006ff077230 */ /* 0x100fe40000004100 */
[----:B------:R-:W-:Y:S01]  /*88f0*/  FMUL.FTZ R10, R4, R13 ;  /* 0x0000000d040a7220 */ /* 0x000fe20000410000 */
[----:B------:R-:W-:-:S02]  /*8900*/  HADD2.F32 R8, -RZ, R6.H1_H1 ;  /* 0x30000006ff087230 */ /* 0x000fc40000004100 */
[C---:B------:R-:W-:Y:S01]  /*8910*/  FFMA.FTZ R20, R9.reuse, R12, -R20 ;  /* 0x0000000c09147223 */ /* 0x040fe20000010814 */
[----:B------:R-:W-:Y:S01]  /*8920*/  FFMA.FTZ R15, R9, R14, R15 ;  /* 0x0000000e090f7223 */ /* 0x000fe2000001000f */
[--C-:B------:R-:W-:Y:S02]  /*8930*/  HADD2.F32 R6, -RZ, R5.reuse.H0_H0 ;  /* 0x20000005ff067230 */ /* 0x100fe40000004100 */
[-C--:B------:R-:W-:Y:S01]  /*8940*/  FMUL.FTZ R14, R4, R11.reuse ;  /* 0x0000000b040e7220 */ /* 0x080fe20000410000 */
[----:B------:R-:W-:Y:S01]  /*8950*/  FFMA.FTZ R12, R3, R11, -R10 ;  /* 0x0000000b030c7223 */ /* 0x000fe2000001080a */
[----:B------:R-:W-:Y:S01]  /*8960*/  HADD2.F32 R5, -RZ, R5.H1_H1 ;  /* 0x30000005ff057230 */ /* 0x000fe20000004100 */
[----:B------:R-:W-:Y:S01]  /*8970*/  F2FP.F16.F32.PACK_AB R15, R15, R20 ;  /* 0x000000140f0f723e */ /* 0x000fe200000000ff */
[----:B------:R-:W-:Y:S02]  /*8980*/  HADD2.F32 R11, -RZ, R47.H1_H1 ;  /* 0x3000002fff0b7230 */ /* 0x000fe40000004100 */
[----:B------:R-:W-:Y:S01]  /*8990*/  FFMA.FTZ R3, R3, R13, R14 ;  /* 0x0000000d03037223 */ /* 0x000fe2000001000e */
[----:B------:R-:W-:-:S02]  /*89a0*/  HADD2.F32 R10, -RZ, R24.H0_H0 ;  /* 0x20000018ff0a7230 */ /* 0x000fc40000004100 */
[----:B------:R-:W-:Y:S02]  /*89b0*/  HADD2.F32 R9, -RZ, R45.H1_H1 ;  /* 0x3000002dff097230 */ /* 0x000fe40000004100 */
[C---:B------:R-:W-:Y:S01]  /*89c0*/  FMUL.FTZ R14, R8.reuse, R11 ;  /* 0x0000000b080e7220 */ /* 0x040fe20000410000 */
[----:B------:R-:W-:Y:S02]  /*89d0*/  HADD2.F32 R4, -RZ, R25.H0_H0 ;  /* 0x20000019ff047230 */ /* 0x000fe40000004100 */
[----:B------:R-:W-:Y:S01]  /*89e0*/  FMUL.FTZ R13, R5, R10 ;  /* 0x0000000a050d7220 */ /* 0x000fe20000410000 */
[----:B------:R-:W-:Y:S01]  /*89f0*/  F2FP.F16.F32.PACK_AB R12, R3, R12 ;  /* 0x0000000c030c723e */ /* 0x000fe200000000ff */
[-C--:B------:R-:W-:Y:S01]  /*8a00*/  FMUL.FTZ R8, R8, R9.reuse ;  /* 0x0000000908087220 */ /* 0x080fe20000410000 */
[----:B------:R-:W-:Y:S01]  /*8a10*/  FFMA.FTZ R14, R7, R9, -R14 ;  /* 0x00000009070e7223 */ /* 0x000fe2000001080e */
[-C--:B------:R-:W-:Y:S01]  /*8a20*/  FMUL.FTZ R5, R5, R4.reuse ;  /* 0x0000000405057220 */ /* 0x080fe20000410000 */
[----:B------:R-:W-:Y:S01]  /*8a30*/  FFMA.FTZ R13, R6, R4, -R13 ;  /* 0x00000004060d7223 */ /* 0x000fe2000001080d */
[----:B------:R-:W-:-:S02]  /*8a40*/  FFMA.FTZ R7, R7, R11, R8 ;  /* 0x0000000b07077223 */ /* 0x000fc40000010008 */
[----:B------:R-:W-:-:S03]  /*8a50*/  FFMA.FTZ R6, R6, R10, R5 ;  /* 0x0000000a06067223 */ /* 0x000fc60000010005 */
[----:B------:R-:W-:Y:S02]  /*8a60*/  F2FP.F16.F32.PACK_AB R14, R7, R14 ;  /* 0x0000000e070e723e */ /* 0x000fe400000000ff */
[----:B------:R-:W-:-:S05]  /*8a70*/  F2FP.F16.F32.PACK_AB R13, R6, R13 ;  /* 0x0000000d060d723e */ /* 0x000fca00000000ff */
[----:B------:R3:W-:Y:S01]  /*8a80*/  STS.128 [R0+0x1000], R12 ;  /* 0x0010000c00007388 */ /* 0x0007e20000000c00 */
[----:B------:R-:W-:Y:S05]  /*8a90*/  BRA `(.L_x_4720) ;  /* 0x0000001000ac7947 */ /* 0x000fea0003800000 */
.L_x_4701:
[----:B------:R-:W0:Y:S01]  /*8aa0*/  LDC R41, c[0x0][0x3d4] ;  /* 0x0000f500ff297b82 */ /* 0x000e220000000800 */
[----:B------:R-:W-:Y:S01]  /*8ab0*/  ULDC.64 UR4, c[0x0][0x3c8] ;  /* 0x0000f20000047ab9 */ /* 0x000fe20000000a00 */
[----:B------:R-:W-:Y:S01]  /*8ac0*/  ULDC.64 UR6, c[0x0][0x3e0] ;  /* 0x0000f80000067ab9 */ /* 0x000fe20000000a00 */
[----:B------:R-:W-:Y:S02]  /*8ad0*/  CS2R R32, SRZ ;  /* 0x0000000000207805 */ /* 0x000fe4000001ff00 */
[----:B------:R-:W-:Y:S02]  /*8ae0*/  CS2R R34, SRZ ;  /* 0x0000000000227805 */ /* 0x000fe4000001ff00 */
[----:B0-----:R-:W-:-:S04]  /*8af0*/  ISETP.GE.AND P0, PT, R16, R41, PT ;  /* 0x000000291000720c */ /* 0x001fc80003f06270 */
[-C--:B------:R-:W-:Y:S02]  /*8b00*/  ISETP.GE.OR P1, PT, R226, R9.reuse, P0 ;  /* 0x00000009e200720c */ /* 0x080fe40000726670 */
[----:B------:R-:W-:-:S11]  /*8b10*/  ISETP.GE.OR P0, PT, R186, R9, P0 ;  /* 0x00000009ba00720c */ /* 0x000fd60000706670 */
[----:B------:R-:W0:Y:S01]  /*8b20*/  @!P1 LDC.64 R14, c[0x0][0x3c8] ;  /* 0x0000f200ff0e9b82 */ /* 0x000e220000000a00 */
[----:B------:R-:W-:Y:S02]  /*8b30*/  @!P1 IADD3 R13, P5, P6, R27, R46, R52 ;  /* 0x0000002e1b0d9210 */ /* 0x000fe40007ebe034 */
[----:B------:R-:W-:Y:S02]  /*8b40*/  @!P0 IADD3 R9, P4, R52, R27, RZ ;  /* 0x0000001b34098210 */ /* 0x000fe40007f9e0ff */
[----:B------:R-:W-:Y:S02]  /*8b50*/  @!P1 IADD3 R0, P2, P3, R29, R44, R54 ;  /* 0x0000002c1d009210 */ /* 0x000fe40007b5e036 */
[----:B------:R-:W-:Y:S01]  /*8b60*/  @!P1 IADD3.X R20, R26, R47, R57, P5, P6 ;  /* 0x0000002f1a149210 */ /* 0x000fe20002fec439 */
[----:B------:R-:W1:Y:S01]  /*8b70*/  @!P1 LDC.64 R30, c[0x0][0x3e0] ;  /* 0x0000f800ff1e9b82 */ /* 0x000e620000000a00 */
[----:B------:R-:W-:Y:S01]  /*8b80*/  @!P0 IMAD.X R10, R57, 0x1, R26, P4 ;  /* 0x00000001390a8824 */ /* 0x000fe200020e061a */
[----:B------:R-:W-:-:S02]  /*8b90*/  @!P0 LEA R8, P4, R9, UR4, 0x1 ;  /* 0x0000000409088c11 */ /* 0x000fc4000f8808ff */
[----:B------:R-:W-:Y:S02]  /*8ba0*/  @!P1 IADD3.X R3, R28, R45, R59, P2, P3 ;  /* 0x0000002d1c039210 */ /* 0x000fe400017e643b */
[----:B------:R-:W-:Y:S02]  /*8bb0*/  @!P0 IADD3 R11, P5, R54, R29, RZ ;  /* 0x0000001d360b8210 */ /* 0x000fe40007fbe0ff */
[----:B------:R-:W-:Y:S02]  /*8bc0*/  @!P0 LEA.HI.X R9, R9, UR5, R10, 0x1, P4 ;  /* 0x0000000509098c11 */ /* 0x000fe4000a0f0c0a */
[----:B------:R-:W-:Y:S01]  /*8bd0*/  @!P0 LEA R10, P2, R11, UR6, 0x1 ;  /* 0x000000060b0a8c11 */ /* 0x000fe2000f8408ff */
[----:B------:R-:W-:Y:S01]  /*8be0*/  @!P0 IMAD.X R24, R59, 0x1, R28, P5 ;  /* 0x000000013b188824 */ /* 0x000fe200028e061c */
[----:B0-----:R-:W-:Y:S02]  /*8bf0*/  @!P1 LEA R12, P3, R13, R14, 0x1 ;  /* 0x0000000e0d0c9211 */ /* 0x001fe400078608ff */
[----:B------:R-:W-:-:S02]  /*8c00*/  CS2R R28, SRZ ;  /* 0x00000000001c7805 */ /* 0x000fc4000001ff00 */
[----:B------:R-:W-:Y:S01]  /*8c10*/  @!P0 LEA.HI.X R11, R11, UR7, R24, 0x1, P2 ;  /* 0x000000070b0b8c11 */ /* 0x000fe200090f0c18 */
[----:B------:R0:W5:Y:S01]  /*8c20*/  @!P0 LDG.E.128 R32, desc[UR42][R8.64] ;  /* 0x0000002a08208981 */ /* 0x000162000c1e1d00 */
[----:B------:R-:W-:Y:S02]  /*8c30*/  @!P1 LEA.HI.X R13, R13, R15, R20, 0x1, P3 ;  /* 0x0000000f0d0d9211 */ /* 0x000fe400018f0c14 */
[----:B-1----:R-:W-:-:S04]  /*8c40*/  @!P1 LEA R14, P4, R0, R30, 0x1 ;  /* 0x0000001e000e9211 */ /* 0x002fc800078808ff */
[----:B------:R-:W-:Y:S02]  /*8c50*/  @!P1 LEA.HI.X R15, R0, R31, R3, 0x1, P4 ;  /* 0x0000001f000f9211 */ /* 0x000fe400020f0c03 */
[----:B------:R-:W-:Y:S01]  /*8c60*/  CS2R R30, SRZ ;  /* 0x00000000001e7805 */ /* 0x000fe2000001ff00 */
[----:B------:R-:W1:Y:S05]  /*8c70*/  LDC R0, c[0x0][0x428] ;  /* 0x00010a00ff007b82 */ /* 0x000e6a0000000800 */
[----:B------:R-:W5:Y:S01]  /*8c80*/  @!P1 LDG.E.128 R28, desc[UR42][R14.64] ;  /* 0x0000002a0e1c9981 */ /* 0x000f62000c1e1d00 */
[----:B-1----:R-:W-:-:S13]  /*8c90*/  ISETP.NE.AND P2, PT, R0, 0x1, PT ;  /* 0x000000010000780c */ /* 0x002fda0003f45270 */
[----:B0-----:R-:W0:Y:S08]  /*8ca0*/  @P2 LDC R8, c[0x0][0x42c] ;  /* 0x00010b00ff082b82 */ /* 0x001e300000000800 */
[----:B------:R-:W1:Y:S01]  /*8cb0*/  @P2 LDC R9, c[0x0][0x430] ;  /* 0x00010c00ff092b82 */ /* 0x000e620000000800 */
[----:B------:R-:W-:-:S05]  /*8cc0*/  IMAD R0, R189, 0x40, R186 ;  /* 0x00000040bd007824 */ /* 0x000fca00078e02ba */
[----:B------:R-:W-:Y:S02]  /*8cd0*/  LEA R3, R211, R0, 0x5 ;  /* 0x00000000d3037211 */ /* 0x000fe400078e28ff */
[----:B------:R-:W-:Y:S02]  /*8ce0*/  CS2R R36, SRZ ;  /* 0x0000000000247805 */ /* 0x000fe4000001ff00 */
[----:B------:R-:W-:Y:S02]  /*8cf0*/  CS2R R38, SRZ ;  /* 0x0000000000267805 */ /* 0x000fe4000001ff00 */
[----:B------:R-:W-:Y:S02]  /*8d00*/  CS2R R24, SRZ ;  /* 0x0000000000187805 */ /* 0x000fe4000001ff00 */
[----:B------:R-:W-:Y:S02]  /*8d10*/  CS2R R26, SRZ ;  /* 0x00000000001a7805 */ /* 0x000fe4000001ff00 */
[----:B------:R2:W5:Y:S01]  /*8d20*/  @!P0 LDG.E.128 R36, desc[UR42][R10.64] ;  /* 0x0000002a0a248981 */ /* 0x000562000c1e1d00 */
[----:B0-----:R-:W-:-:S03]  /*8d30*/  @P2 IMAD.HI.U32 R0, R3, R8, RZ ;  /* 0x0000000803002227 */ /* 0x001fc600078e00ff */
[----:B------:R0:W5:Y:S02]  /*8d40*/  @!P1 LDG.E.128 R24, desc[UR42][R12.64] ;  /* 0x0000002a0c189981 */ /* 0x000164000c1e1d00 */
[----:B-1----:R-:W-:-:S04]  /*8d50*/  @P2 SHF.R.U32.HI R3, RZ, R9, R0 ;  /* 0x00000009ff032219 */ /* 0x002fc80000011600 */
[----:B------:R-:W-:Y:S01]  /*8d60*/  SHF.R.S32.HI R21, RZ, 0x1f, R3 ;  /* 0x0000001fff157819 */ /* 0x000fe20000011403 */
[----:B------:R-:W-:Y:S02]  /*8d70*/  IMAD.MOV.U32 R8, RZ, RZ, R42 ;  /* 0x000000ffff087224 */ /* 0x000fe400078e002a */
[----:B------:R-:W-:Y:S02]  /*8d80*/  IMAD.MOV.U32 R9, RZ, RZ, R49 ;  /* 0x000000ffff097224 */ /* 0x000fe400078e0031 */
[----:B--2---:R-:W-:Y:S02]  /*8d90*/  IMAD.MOV.U32 R10, RZ, RZ, R40 ;  /* 0x000000ffff0a7224 */ /* 0x004fe400078e0028 */
[----:B------:R-:W-:Y:S02]  /*8da0*/  IMAD.MOV.U32 R11, RZ, RZ, R51 ;  /* 0x000000ffff0b7224 */ /* 0x000fe400078e0033 */
[C---:B------:R-:W-:Y:S02]  /*8db0*/  IMAD R0, R21.reuse, R6, RZ ;  /* 0x0000000615007224 */ /* 0x040fe400078e02ff */
[----:B0-----:R-:W-:-:S02]  /*8dc0*/  IMAD R12, R21, R4, RZ ;  /* 0x00000004150c7224 */ /* 0x001fc400078e02ff */
[----:B------:R-:W-:-:S04]  /*8dd0*/  IMAD.WIDE.U32 R8, R3, R6, R8 ;  /* 0x0000000603087225 */ /* 0x000fc800078e0008 */
[----:B------:R-:W-:-:S04]  /*8de0*/  IMAD.WIDE.U32 R10, R3, R4, R10 ;  /* 0x00000004030a7225 */ /* 0x000fc800078e000a */
[C---:B------:R-:W-:Y:S02]  /*8df0*/  IMAD R7, R3.reuse, R7, R0 ;  /* 0x0000000703077224 */ /* 0x040fe400078e0200 */
[----:B------:R-:W-:Y:S01]  /*8e00*/  IMAD R3, R3, R5, R12 ;  /* 0x0000000503037224 */ /* 0x000fe200078e020c */
[----:B------:R-:W-:Y:S02]  /*8e10*/  LEA R4, P2, R8, UR4, 0x1 ;  /* 0x0000000408047c11 */ /* 0x000fe4000f8408ff */
[----:B------:R-:W-:Y:S01]  /*8e20*/  LEA R0, P3, R10, UR6, 0x1 ;  /* 0x000000060a007c11 */ /* 0x000fe2000f8608ff */
[----:B------:R-:W-:Y:S01]  /*8e30*/  IMAD.IADD R3, R11, 0x1, R3 ;  /* 0x000000010b037824 */ /* 0x000fe200078e0203 */
[----:B------:R-:W-:Y:S01]  /*8e40*/  IADD3 R5, R9, R7, RZ ;  /* 0x0000000709057210 */ /* 0x000fe20007ffe0ff */
[----:B------:R-:W-:-:S03]  /*8e50*/  UMOV UR4, 0xffffffff ;  /* 0xffffffff00047882 */ /* 0x000fc60000000000 */
[----:B------:R-:W-:Y:S02]  /*8e60*/  LEA.HI.X R5, R8, UR5, R5, 0x1, P2 ;  /* 0x0000000508057c11 */ /* 0x000fe400090f0c05 */
[----:B------:R-:W-:Y:S02]  /*8e70*/  LEA.HI.X R3, R10, UR7, R3, 0x1, P3 ;  /* 0x000000070a037c11 */ /* 0x000fe400098f0c03 */
[----:B------:R-:W-:Y:S01]  /*8e80*/  LEA.HI R6, R205, R205, RZ, 0x1 ;  /* 0x000000cdcd067211 */ /* 0x000fe200078f08ff */
[----:B------:R-:W-:Y:S06]  /*8e90*/  BRA.DIV UR4, `(.L_x_4723) ;  /* 0x0000014604f47947 */ /* 0x000fec000b800000 */
.L_x_4980:
[----:B------:R-:W-:-:S03]  /*8ea0*/  UMOV UR4, 0xffffffff ;  /* 0xffffffff00047882 */ /* 0x000fc60000000000 */
[----:B------:R-:W-:Y:S05]  /*8eb0*/  BRA.DIV UR4, `(.L_x_4724) ;  /* 0x0000014a04147947 */ /* 0x000fea000b800000 */
.L_x_4983:
[----:B------:R-:W-:-:S03]  /*8ec0*/  UMOV UR4, 0xffffffff ;  /* 0xffffffff00047882 */ /* 0x000fc60000000000 */
[----:B------:R-:W-:Y:S05]  /*8ed0*/  BRA.DIV UR4, `(.L_x_4725) ;  /* 0x0000014a04347947 */ /* 0x000fea000b800000 */
.L_x_4986:
[----:B------:R-:W-:-:S03]  /*8ee0*/  UMOV UR4, 0xffffffff ;  /* 0xffffffff00047882 */ /* 0x000fc60000000000 */
[----:B------:R-:W-:Y:S05]  /*8ef0*/  BRA.DIV UR4, `(.L_x_4726) ;  /* 0x0000014a04547947 */ /* 0x000fea000b800000 */
.L_x_4989:
[----:B------:R-:W-:-:S03]  /*8f00*/  UMOV UR4, 0xffffffff ;  /* 0xffffffff00047882 */ /* 0x000fc60000000000 */
[----:B------:R-:W-:Y:S05]  /*8f10*/  BRA.DIV UR4, `(.L_x_4727) ;  /* 0x0000014a04747947 */ /* 0x000fea000b800000 */
.L_x_4992:
[----:B------:R-:W-:Y:S01]  /*8f20*/  UMOV UR4, 0xffffffff ;  /* 0xffffffff00047882 */ /* 0x000fe20000000000 */
[----:B------:R-:W-:Y:S02]  /*8f30*/  LOP3.LUT R6, R6, 0xfffffffe, RZ, 0xc0, !PT ;  /* 0xfffffffe06067812 */ /* 0x000fe400078ec0ff */
[----:B------:R-:W-:Y:S05]  /*8f40*/  BRA.DIV UR4, `(.L_x_4728) ;  /* 0x0000014a04907947 */ /* 0x000fea000b800000 */
.L_x_4995:
[----:B------:R-:W-:Y:S01]  /*8f50*/  UMOV UR4, 0xffffffff ;  /* 0xffffffff00047882 */ /* 0x000fe20000000000 */
[----:B------:R-:W-:Y:S02]  /*8f60*/  IMAD.IADD R6, R205, 0x1, -R6 ;  /* 0x00000001cd067824 */ /* 0x000fe400078e0a06 */
[----:B------:R-:W-:Y:S05]  /*8f70*/  BRA.DIV UR4, `(.L_x_4729) ;  /* 0x0000014a04ac7947 */ /* 0x000fea000b800000 */
.L_x_4998:
[----:B------:R-:W-:Y:S01]  /*8f80*/  UMOV UR4, 0xffffffff ;  /* 0xffffffff00047882 */ /* 0x000fe20000000000 */
[----:B------:R-:W-:Y:S02]  /*8f90*/  SHF.L.U32 R3, R6, 0x1f, RZ ;  /* 0x0000001f06037819 */ /* 0x000fe400000006ff */
[----:B------:R-:W-:Y:S05]  /*8fa0*/  BRA.DIV UR4, `(.L_x_4730) ;  /* 0x0000014a04c87947 */ /* 0x000fea000b800000 */
.L_x_5001:
[----:B------:R-:W0:Y:S01]  /*8fb0*/  SYNCS.PHASECHK.TRANS64.TRYWAIT P2, [R2+URZ+0x28c00], R3 ;  /* 0x028c0003020075a7 */ /* 0x000e22000804017f */
[----:B-----5:R-:W-:Y:S01]  /*8fc0*/  IMAD.MOV.U32 R0, RZ, RZ, R32 ;  /* 0x000000ffff007224 */ /* 0x020fe200078e0020 */
[----:B------:R-:W-:Y:S01]  /*8fd0*/  MOV R5, R34 ;  /* 0x0000002200057202 */ /* 0x000fe20000000f00 */
[----:B------:R-:W-:Y:S01]  /*8fe0*/  IMAD.MOV.U32 R4, RZ, RZ, R33 ;  /* 0x000000ffff047224 */ /* 0x000fe200078e0021 */
[----:B------:R-:W-:Y:S01]  /*8ff0*/  BSSY B1, `(.L_x_4731) ;  /* 0x0000018000017945 */ /* 0x000fe20003800000 */
[----:B------:R-:W-:Y:S01]  /*9000*/  IMAD.MOV.U32 R6, RZ, RZ, R35 ;  /* 0x000000ffff067224 */ /* 0x000fe200078e0023 */
        /* <DEDUP_REMOVED lines=12> */
[----:B------:R-:W-:Y:S01]  /*90d0*/  PRMT R50, R4, 0x7610, R50 ;  /* 0x0000761004327816 */ /* 0x000fe20000000032 */
[----:B------:R-:W-:Y:S01]  /*90e0*/  IMAD.MOV.U32 R4, RZ, RZ, R29 ;  /* 0x000000ffff047224 */ /* 0x000fe200078e001d */
[----:B------:R-:W-:Y:S01]  /*90f0*/  PRMT R53, R5, 0x5410, R6 ;  /* 0x0000541005357816 */ /* 0x000fe20000000006 */
[----:B------:R-:W-:Y:S01]  /*9100*/  IMAD.MOV.U32 R5, RZ, RZ, R26 ;  /* 0x000000ffff057224 */ /* 0x000fe200078e001a */
[----:B------:R-:W-:Y:S01]  /*9110*/  MOV R0, R28 ;  /* 0x0000001c00007202 */ /* 0x000fe20000000f00 */
[----:B------:R-:W-:-:S03]  /*9120*/  IMAD.MOV.U32 R6, RZ, RZ, R27 ;  /* 0x000000ffff067224 */ /* 0x000fc600078e001b */
[----:B------:R-:W-:Y:S01]  /*9130*/  PRMT R52, R0, 0x5410, R4 ;  /* 0x0000541000347816 */ /* 0x000fe20000000004 */
[----:B------:R-:W-:Y:S01]  /*9140*/  IMAD.IADD R0, R16, 0x1, R41 ;  /* 0x0000000110007824 */ /* 0x000fe200078e0229 */
[----:B------:R-:W-:Y:S01]  /*9150*/  PRMT R54, R5, 0x5410, R6 ;  /* 0x0000541005367816 */ /* 0x000fe20000000006 */
[----:B0-----:R-:W-:Y:S06]  /*9160*/  @!P2 BRA `(.L_x_4732) ;  /* 0x000001480080a947 */ /* 0x001fec0003800000 */
.L_x_5002:
[----:B------:R-:W-:Y:S05]  /*9170*/  BSYNC B1 ;  /* 0x0000000000017941 */ /* 0x000fea0003800000 */
.L_x_4731:
[----:B------:R-:W-:Y:S01]  /*9180*/  BSSY B1, `(.L_x_4733) ;  /* 0x0000063000017945 */ /* 0x000fe20003800000 */
[----:B------:R-:W-:Y:S01]  /*9190*/  IMAD.MOV.U32 R55, RZ, RZ, R30 ;  /* 0x000000ffff377224 */ /* 0x000fe200078e001e */
[----:B------:R-:W-:Y:S01]  /*91a0*/  LOP3.LUT R0, R0, 0x38, RZ, 0xc0, !PT ;  /* 0x0000003800007812 */ /* 0x000fe200078ec0ff */
[----:B------:R-:W-:Y:S01]  /*91b0*/  IMAD.MOV.U32 R56, RZ, RZ, R31 ;  /* 0x000000ffff387224 */ /* 0x000fe200078e001f */
[----:B------:R-:W-:Y:S06]  /*91c0*/  @P0 BRA `(.L_x_4734) ;  /* 0x0000000400780947 */ /* 0x000fec0003800000 */
[----:B0-----:R-:W-:Y:S02]  /*91d0*/  SHF.L.U32 R3, R193, 0x6, RZ ;  /* 0x00000006c1037819 */ /* 0x001fe400000006ff */
[--C-:B------:R-:W-:Y:S02]  /*91e0*/  SHF.R.U64 R48, R32, 0x10, R33.reuse ;  /* 0x0000001020307819 */ /* 0x100fe40000001221 */
[----:B------:R-:W-:Y:S02]  /*91f0*/  LOP3.LUT R5, R3, 0x1c0, RZ, 0xc0, !PT ;  /* 0x000001c003057812 */ /* 0x000fe400078ec0ff */
[----:B------:R-:W-:Y:S01]  /*9200*/  SHF.R.U32.HI R44, RZ, 0x10, R33 ;  /* 0x00000010ff2c7819 */ /* 0x000fe20000011621 */
[----:B------:R-:W-:Y:S01]  /*9210*/  HADD2.F32 R33, -RZ, R15.H1_H1 ;  /* 0x3000000fff217230 */ /* 0x000fe20000004100 */
[----:B------:R-:W-:Y:S02]  /*9220*/  LOP3.LUT R3, R5, 0x38, R16, 0xf8, !PT ;  /* 0x0000003805037812 */ /* 0x000fe400078ef810 */
[----:B------:R-:W-:-:S02]  /*9230*/  SHF.R.U32.HI R4, RZ, 0x3, R5 ;  /* 0x00000003ff047819 */ /* 0x000fc40000011605 */
[----:B------:R-:W-:Y:S02]  /*9240*/  SHF.R.U64 R46, R36, 0x10, R37 ;  /* 0x00000010242e7819 */ /* 0x000fe40000001225 */
[----:B------:R-:W-:Y:S02]  /*9250*/  LOP3.LUT R3, R3, R4, RZ, 0x3c, !PT ;  /* 0x0000000403037212 */ /* 0x000fe400078e3cff */
[----:B------:R-:W-:Y:S01]  /*9260*/  SHF.R.U64 R47, R34, 0x10, R35 ;  /* 0x00000010222f7819 */ /* 0x000fe20000001223 */
[----:B------:R-:W-:Y:S01]  /*9270*/  HADD2.F32 R34, -RZ, R15.H0_H0 ;  /* 0x2000000fff227230 */ /* 0x000fe20000004100 */
[----:B------:R-:W-:Y:S01]  /*9280*/  SHF.R.U32.HI R36, RZ, 0x10, R37 ;  /* 0x00000010ff247819 */ /* 0x000fe20000011625 */
[----:B------:R-:W-:Y:S01]  /*9290*/  IMAD R3, R200, 0x200, R3 ;  /* 0x00000200c8037824 */ /* 0x000fe200078e0203 */
[----:B------:R-:W-:Y:S02]  /*92a0*/  SHF.R.U32.HI R42, RZ, 0x10, R35 ;  /* 0x00000010ff2a7819 */ /* 0x000fe40000011623 */
[----:B------:R-:W-:Y:S01]  /*92b0*/  SHF.R.U64 R45, R38, 0x10, R39 ;  /* 0x00000010262d7819 */ /* 0x000fe20000001227 */
[----:B------:R-:W-:Y:S01]  /*92c0*/  IMAD R41, R3, 0x2, R2 ;  /* 0x0000000203297824 */ /* 0x000fe200078e0202 */
[----:B------:R-:W-:Y:S01]  /*92d0*/  LOP3.LUT R3, R4, R0, R5, 0x1e, !PT ;  /* 0x0000000004037212 */ /* 0x000fe200078e1e05 */
[----:B------:R-:W-:Y:S01]  /*92e0*/  HADD2.F32 R35, -RZ, R36.H0_H0 ;  /* 0x20000024ff237230 */ /* 0x000fe20000004100 */
[----:B------:R-:W-:Y:S01]  /*92f0*/  SHF.R.U32.HI R40, RZ, 0x10, R39 ;  /* 0x00000010ff287819 */ /* 0x000fe20000011627 */
[----:B------:R-:W-:Y:S01]  /*9300*/  HADD2.F32 R36, -RZ, R50.H0_H0 ;  /* 0x20000032ff247230 */ /* 0x000fe20000004100 */
[----:B------:R-:W0:Y:S01]  /*9310*/  LDS.128 R8, [R41+0x20400] ;  /* 0x0204000029087984 */ /* 0x000e220000000c00 */
[----:B------:R-:W-:-:S04]  /*9320*/  IMAD R3, R200, 0x200, R3 ;  /* 0x00000200c8037824 */ /* 0x000fc800078e0203 */
[----:B------:R-:W-:-:S05]  /*9330*/  IMAD R43, R3, 0x2, R2 ;  /* 0x00000002032b7824 */ /* 0x000fca00078e0202 */
[----:B------:R-:W1:Y:S01]  /*9340*/  LDS.128 R4, [R43+0x20400] ;  /* 0x020400002b047984 */ /* 0x000e620000000c00 */
[--C-:B0-----:R-:W-:Y:S02]  /*9350*/  HADD2.F32 R12, -RZ, R9.reuse.H0_H0 ;  /* 0x20000009ff0c7230 */ /* 0x101fe40000004100 */
[----:B------:R-:W-:Y:S02]  /*9360*/  HADD2.F32 R9, -RZ, R9.H1_H1 ;  /* 0x30000009ff097230 */ /* 0x000fe40000004100 */
[--C-:B------:R-:W-:Y:S02]  /*9370*/  HADD2.F32 R13, -RZ, R11.reuse.H0_H0 ;  /* 0x2000000bff0d7230 */ /* 0x100fe40000004100 */
[----:B------:R-:W-:Y:S02]  /*9380*/  HADD2.F32 R14, -RZ, R11.H1_H1 ;  /* 0x3000000bff0e7230 */ /* 0x000fe40000004100 */
[----:B------:R-:W-:Y:S02]  /*9390*/  HADD2.F32 R3, -RZ, R8.H0_H0 ;  /* 0x20000008ff037230 */ /* 0x000fe40000004100 */
[----:B-1----:R-:W-:-:S02]  /*93a0*/  HADD2.F32 R15, -RZ, R5.H0_H0 ;  /* 0x20000005ff0f7230 */ /* 0x002fc40000004100 */
[----:B------:R-:W-:Y:S02]  /*93b0*/  HADD2.F32 R20, -RZ, R5.H1_H1 ;  /* 0x30000005ff147230 */ /* 0x000fe40000004100 */
[----:B------:R-:W-:Y:S02]  /*93c0*/  HADD2.F32 R21, -RZ, R7.H0_H0 ;  /* 0x20000007ff157230 */ /* 0x000fe40000004100 */
[CC--:B------:R-:W-:Y:S01]  /*93d0*/  FMUL.FTZ R37, R15.reuse, R34.reuse ;  /* 0x000000220f257220 */ /* 0x0c0fe20000410000 */
[----:B------:R-:W-:Y:S01]  /*93e0*/  FMUL.FTZ R39, R15, R33 ;  /* 0x000000210f277220 */ /* 0x000fe20000410000 */
[----:B------:R-:W-:Y:S02]  /*93f0*/  HADD2.F32 R15, -RZ, R44.H0_H0 ;  /* 0x2000002cff0f7230 */ /* 0x000fe40000004100 */
[----:B------:R-:W-:Y:S01]  /*9400*/  FMUL.FTZ R38, R20, R35 ;  /* 0x0000002314267220 */ /* 0x000fe20000410000 */
[C---:B------:R-:W-:Y:S01]  /*9410*/  FFMA.FTZ R37, R12.reuse, R33, -R37 ;  /* 0x000000210c257223 */ /* 0x040fe20000010825 */
[----:B------:R-:W-:Y:S01]  /*9420*/  FFMA.FTZ R39, R12, R34, R39 ;  /* 0x000000220c277223 */ /* 0x000fe20000010027 */
[----:B------:R-:W-:-:S02]  /*9430*/  HADD2.F32 R12, -RZ, R51.H1_H1 ;  /* 0x30000033ff0c7230 */ /* 0x000fc40000004100 */
[-C--:B------:R-:W-:Y:S01]  /*9440*/  FMUL.FTZ R20, R20, R15.reuse ;  /* 0x0000000f14147220 */ /* 0x080fe20000410000 */
[----:B------:R-:W-:Y:S01]  /*9450*/  FMUL.FTZ R34, R21, R36 ;  /* 0x0000002415227220 */ /* 0x000fe20000410000 */
[C---:B------:R-:W-:Y:S01]  /*9460*/  FFMA.FTZ R38, R9.reuse, R15, -R38 ;  /* 0x0000000f09267223 */ /* 0x040fe20000010826 */
[----:B------:R-:W-:Y:S02]  /*9470*/  HADD2.F32 R15, -RZ, R40.H0_H0 ;  /* 0x20000028ff0f7230 */ /* 0x000fe40000004100 */
[----:B------:R-:W-:Y:S01]  /*9480*/  FFMA.FTZ R40, R9, R35, R20 ;  /* 0x0000002309287223 */ /* 0x000fe20000010014 */
[----:B------:R-:W-:Y:S02]  /*9490*/  HADD2.F32 R32, -RZ, R7.H1_H1 ;  /* 0x30000007ff207230 */ /* 0x000fe40000004100 */
[-C--:B------:R-:W-:Y:S01]  /*94a0*/  FMUL.FTZ R21, R21, R12.reuse ;  /* 0x0000000c15157220 */ /* 0x080fe20000410000 */
[----:B------:R-:W-:Y:S01]  /*94b0*/  FFMA.FTZ R33, R13, R12, -R34 ;  /* 0x0000000c0d217223 */ /* 0x000fe20000010822 */
[----:B------:R-:W-:-:S02]  /*94c0*/  HADD2.F32 R9, -RZ, R42.H0_H0 ;  /* 0x2000002aff097230 */ /* 0x000fc40000004100 */
[----:B------:R-:W-:Y:S02]  /*94d0*/  HADD2.F32 R5, -RZ, R4.H0_H0 ;  /* 0x20000004ff057230 */ /* 0x000fe40000004100 */
[----:B------:R-:W-:Y:S01]  /*94e0*/  FFMA.FTZ R35, R13, R36, R21 ;  /* 0x000000240d237223 */ /* 0x000fe20000010015 */
[--C-:B------:R-:W-:Y:S02]  /*94f0*/  HADD2.F32 R34, -RZ, R49.reuse.H0_H0 ;  /* 0x20000031ff227230 */ /* 0x100fe40000004100 */
[C---:B------:R-:W-:Y:S01]  /*9500*/  FMUL.FTZ R13, R32.reuse, R15 ;  /* 0x0000000f200d7220 */ /* 0x040fe20000410000 */
[----:B------:R-:W-:Y:S02]  /*9510*/  HADD2.F32 R12, -RZ, R50.H1_H1 ;  /* 0x30000032ff0c7230 */ /* 0x000fe40000004100 */
[----:B------:R-:W-:Y:S01]  /*9520*/  FMUL.FTZ R21, R32, R9 ;  /* 0x0000000920157220 */ /* 0x000fe20000410000 */
[----:B------:R-:W-:Y:S02]  /*9530*/  HADD2.F32 R7, -RZ, R6.H0_H0 ;  /* 0x20000006ff077230 */ /* 0x000fe40000004100 */
[----:B------:R-:W-:Y:S01]  /*9540*/  FMUL.FTZ R36, R5, R34 ;  /* 0x0000002205247220 */ /* 0x000fe20000410000 */
[----:B------:R-:W-:-:S02]  /*9550*/  HADD2.F32 R32, -RZ, R49.H1_H1 ;  /* 0x30000031ff207230 */ /* 0x000fc40000004100 */
[-C--:B------:R-:W-:Y:S01]  /*9560*/  FMUL.FTZ R5, R5, R12.reuse ;  /* 0x0000000c05057220 */ /* 0x080fe20000410000 */
[----:B------:R-:W-:Y:S02]  /*9570*/  HADD2.F32 R20, -RZ, R51.H0_H0 ;  /* 0x20000033ff147230 */ /* 0x000fe40000004100 */
[C---:B------:R-:W-:Y:S01]  /*9580*/  FFMA.FTZ R42, R14.reuse, R9, -R13 ;  /* 0x000000090e2a7223 */ /* 0x040fe2000001080d */
[----:B------:R-:W-:Y:S01]  /*9590*/  FFMA.FTZ R44, R14, R15, R21 ;  /* 0x0000000f0e2c7223 */ /* 0x000fe20000010015 */
[----:B------:R-:W-:Y:S01]  /*95a0*/  FFMA.FTZ R36, R3, R12, -R36 ;  /* 0x0000000c03247223 */ /* 0x000fe20000010824 */
[----:B------:R-:W-:Y:S02]  /*95b0*/  HADD2.F32 R11, -RZ, R10.H0_H0 ;  /* 0x2000000aff0b7230 */ /* 0x000fe40000004100 */
[C---:B------:R-:W-:Y:S01]  /*95c0*/  FMUL.FTZ R14, R7.reuse, R32 ;  /* 0x00000020070e7220 */ /* 0x040fe20000410000 */
[----:B------:R-:W-:Y:S01]  /*95d0*/  FMUL.FTZ R12, R7, R20 ;  /* 0x00000014070c7220 */ /* 0x000fe20000410000 */
[----:B------:R-:W-:-:S02]  /*95e0*/  HADD2.F32 R4, -RZ, R4.H1_H1 ;  /* 0x30000004ff047230 */ /* 0x000fc40000004100 */
[----:B------:R-:W-:Y:S01]  /*95f0*/  FFMA.FTZ R34, R3, R34, R5 ;  /* 0x0000002203227223 */ /* 0x000fe20000010005 */
        /* <DEDUP_REMOVED lines=27> */
.L_x_4734:
[----:B------:R-:W-:Y:S05]  /*97b0*/  BSYNC B1 ;  /* 0x0000000000017941 */ /* 0x000fea0003800000 */
.L_x_4733:
[----:B------:R-:W-:Y:S01]  /*97c0*/  PRMT R39, R55, 0x5410, R56 ;  /* 0x0000541037277816 */ /* 0x000fe20000000038 */
[----:B------:R-:W-:Y:S06]  /*97d0*/  @P1 BRA `(.L_x_4720) ;  /* 0x00000004005c1947 */ /* 0x000fec0003800000 */
[----:B0-----:R-:W-:Y:S01]  /*97e0*/  LOP3.LUT R3, R225, R0, R221, 0x1e, !PT ;  /* 0x00000000e1037212 */ /* 0x001fe200078e1edd */
[----:B-1----:R-:W0:Y:S01]  /*97f0*/  LDS.128 R8, [R220+0x20400] ;  /* 0x02040000dc087984 */ /* 0x002e220000000c00 */
[----:B------:R-:W-:Y:S02]  /*9800*/  SHF.R.U64 R36, R28, 0x10, R29 ;  /* 0x000000101c247819 */ /* 0x000fe4000000121d */
[----:B------:R-:W-:Y:S02]  /*9810*/  IADD3 R3, R222, R3, RZ ;  /* 0x00000003de037210 */ /* 0x000fe40007ffe0ff */
[----:B------:R-:W-:Y:S01]  /*9820*/  SHF.R.U64 R37, R26, 0x10, R27 ;  /* 0x000000101a257819 */ /* 0x000fe2000000121b */
[----:B------:R-:W-:Y:S01]  /*9830*/  HADD2.F32 R26, -RZ, R52.H1_H1 ;  /* 0x30000034ff1a7230 */ /* 0x000fe20000004100 */
[----:B------:R-:W-:Y:S01]  /*9840*/  SHF.R.U32.HI R28, RZ, 0x10, R29 ;  /* 0x00000010ff1c7819 */ /* 0x000fe2000001161d */
[----:B------:R-:W-:Y:S01]  /*9850*/  IMAD R3, R3, 0x2, R2 ;  /* 0x0000000203037824 */ /* 0x000fe200078e0202 */
[----:B------:R-:W-:-:S02]  /*9860*/  SHF.R.U64 R38, R24, 0x10, R25 ;  /* 0x0000001018267819 */ /* 0x000fc40000001219 */
[----:B------:R-:W-:Y:S01]  /*9870*/  SHF.R.U32.HI R32, RZ, 0x10, R25 ;  /* 0x00000010ff207819 */ /* 0x000fe20000011619 */
[----:B------:R-:W-:Y:S01]  /*9880*/  HADD2.F32 R25, -RZ, R53.H1_H1 ;  /* 0x30000035ff197230 */ /* 0x000fe20000004100 */
[----:B------:R-:W1:Y:S01]  /*9890*/  LDS.128 R4, [R3+0x20400] ;  /* 0x0204000003047984 */ /* 0x000e620000000c00 */
[----:B------:R-:W-:Y:S01]  /*98a0*/  SHF.R.U32.HI R34, RZ, 0x10, R27 ;  /* 0x00000010ff227819 */ /* 0x000fe2000001161b */
[----:B------:R-:W-:Y:S01]  /*98b0*/  HADD2.F32 R27, -RZ, R28.H0_H0 ;  /* 0x2000001cff1b7230 */ /* 0x000fe20000004100 */
[--C-:B------:R-:W-:Y:S02]  /*98c0*/  SHF.R.U64 R35, R30, 0x10, R31.reuse ;  /* 0x000000101e237819 */ /* 0x100fe4000000121f */
        /* <DEDUP_REMOVED lines=12> */
[----:B------:R-:W-:Y:S01]  /*9990*/  FMUL.FTZ R31, R15, R25 ;  /* 0x000000190f1f7220 */ /* 0x000fe20000410000 */
[----:B------:R-:W-:Y:S02]  /*99a0*/  HADD2.F32 R15, -RZ, R32.H0_H0 ;  /* 0x20000020ff0f7230 */ /* 0x000fe40000004100 */
[----:B------:R-:W-:Y:S01]  /*99b0*/  FMUL.FTZ R28, R20, R27 ;  /* 0x0000001b141c7220 */ /* 0x000fe20000410000 */
[----:B------:R-:W-:Y:S01]  /*99c0*/  FFMA.FTZ R29, R12, R25, -R29 ;  /* 0x000000190c1d7223 */ /* 0x000fe2000001081d */
[----:B------:R-:W-:-:S02]  /*99d0*/  HADD2.F32 R25, -RZ, R52.H0_H0 ;  /* 0x20000034ff197230 */ /* 0x000fc40000004100 */
[----:B------:R-:W-:Y:S01]  /*99e0*/  FFMA.FTZ R31, R12, R26, R31 ;  /* 0x0000001a0c1f7223 */ /* 0x000fe2000001001f */
[----:B------:R-:W-:Y:S02]  /*99f0*/  HADD2.F32 R12, -RZ, R53.H0_H0 ;  /* 0x20000035ff0c7230 */ /* 0x000fe40000004100 */
[-C--:B------:R-:W-:Y:S01]  /*9a00*/  FMUL.FTZ R30, R20, R15.reuse ;  /* 0x0000000f141e7220 */ /* 0x080fe20000410000 */
[----:B------:R-:W-:Y:S01]  /*9a10*/  FFMA.FTZ R28, R9, R15, -R28 ;  /* 0x0000000f091c7223 */ /* 0x000fe2000001081c */
[C---:B------:R-:W-:Y:S01]  /*9a20*/  FMUL.FTZ R15, R5.reuse, R25 ;  /* 0x00000019050f7220 */ /* 0x040fe20000410000 */
[----:B------:R-:W-:Y:S02]  /*9a30*/  HADD2.F32 R21, -RZ, R6.H0_H0 ;  /* 0x20000006ff157230 */ /* 0x000fe40000004100 */
[-C--:B------:R-:W-:Y:S01]  /*9a40*/  FMUL.FTZ R26, R5, R12.reuse ;  /* 0x0000000c051a7220 */ /* 0x080fe20000410000 */
[----:B------:R-:W-:Y:S02]  /*9a50*/  HADD2.F32 R20, -RZ, R39.H0_H0 ;  /* 0x20000027ff147230 */ /* 0x000fe40000004100 */
[----:B------:R-:W-:Y:S01]  /*9a60*/  FFMA.FTZ R15, R0, R12, -R15 ;  /* 0x0000000c000f7223 */ /* 0x000fe2000001080f */
[----:B------:R-:W-:Y:S01]  /*9a70*/  FFMA.FTZ R30, R9, R27, R30 ;  /* 0x0000001b091e7223 */ /* 0x000fe2000001001e */
[----:B------:R-:W-:-:S02]  /*9a80*/  HADD2.F32 R12, -RZ, R54.H0_H0 ;  /* 0x20000036ff0c7230 */ /* 0x000fc40000004100 */
[----:B------:R-:W-:Y:S01]  /*9a90*/  FFMA.FTZ R26, R0, R25, R26 ;  /* 0x00000019001a7223 */ /* 0x000fe2000001001a */
[----:B------:R-:W-:Y:S02]  /*9aa0*/  HADD2.F32 R24, -RZ, R7.H0_H0 ;  /* 0x20000007ff187230 */ /* 0x000fe40000004100 */
[C---:B------:R-:W-:Y:S01]  /*9ab0*/  FMUL.FTZ R0, R21.reuse, R20 ;  /* 0x0000001415007220 */ /* 0x040fe20000410000 */
[----:B------:R-:W-:Y:S02]  /*9ac0*/  HADD2.F32 R9, -RZ, R39.H1_H1 ;  /* 0x30000027ff097230 */ /* 0x000fe40000004100 */
[-C--:B------:R-:W-:Y:S01]  /*9ad0*/  FMUL.FTZ R32, R21, R12.reuse ;  /* 0x0000000c15207220 */ /* 0x080fe20000410000 */
[----:B------:R-:W-:Y:S02]  /*9ae0*/  HADD2.F32 R5, -RZ, R54.H1_H1 ;  /* 0x30000036ff057230 */ /* 0x000fe40000004100 */
[----:B------:R-:W-:Y:S01]  /*9af0*/  FFMA.FTZ R21, R13, R12, -R0 ;  /* 0x0000000c0d157223 */ /* 0x000fe20000010800 */
[----:B------:R-:W-:-:S02]  /*9b00*/  HADD2.F32 R7, -RZ, R7.H1_H1 ;  /* 0x30000007ff077230 */ /* 0x000fc40000004100 */
[C---:B------:R-:W-:Y:S01]  /*9b10*/  FMUL.FTZ R25, R24.reuse, R9 ;  /* 0x0000000918197220 */ /* 0x040fe20000410000 */
[----:B------:R-:W-:Y:S02]  /*9b20*/  HADD2.F32 R12, -RZ, R33.H0_H0 ;  /* 0x20000021ff0c7230 */ /* 0x000fe40000004100 */
[-C--:B------:R-:W-:Y:S01]  /*9b30*/  FMUL.FTZ R24, R24, R5.reuse ;  /* 0x0000000518187220 */ /* 0x080fe20000410000 */
[----:B------:R-:W-:Y:S02]  /*9b40*/  HADD2.F32 R0, -RZ, R34.H0_H0 ;  /* 0x20000022ff007230 */ /* 0x000fe40000004100 */
[----:B------:R-:W-:Y:S01]  /*9b50*/  FFMA.FTZ R32, R13, R20, R32 ;  /* 0x000000140d207223 */ /* 0x000fe20000010020 */
[C---:B------:R-:W-:Y:S01]  /*9b60*/  FFMA.FTZ R20, R14.reuse, R5, -R25 ;  /* 0x000000050e147223 */ /* 0x040fe20000010819 */
[----:B------:R-:W-:Y:S01]  /*9b70*/  FFMA.FTZ R24, R14, R9, R24 ;  /* 0x000000090e187223 */ /* 0x000fe20000010018 */
[----:B------:R-:W-:Y:S02]  /*9b80*/  HADD2.F32 R4, -RZ, R4.H1_H1 ;  /* 0x30000004ff047230 */ /* 0x000fe40000004100 */
[C---:B------:R-:W-:Y:S01]  /*9b90*/  FMUL.FTZ R34, R7.reuse, R12 ;  /* 0x0000000c07227220 */ /* 0x040fe20000410000 */
[----:B------:R-:W-:Y:S01]  /*9ba0*/  FMUL.FTZ R14, R7, R0 ;  /* 0x00000000070e7220 */ /* 0x000fe20000410000 */
[----:B------:R-:W-:-:S02]  /*9bb0*/  HADD2.F32 R9, -RZ, R36.H0_H0 ;  /* 0x20000024ff097230 */ /* 0x000fc40000004100 */
[----:B------:R-:W-:Y:S02]  /*9bc0*/  HADD2.F32 R5, -RZ, R38.H0_H0 ;  /* 0x20000026ff057230 */ /* 0x000fe40000004100 */
[C---:B------:R-:W-:Y:S01]  /*9bd0*/  FFMA.FTZ R27, R11.reuse, R0, -R34 ;  /* 0x000000000b1b7223 */ /* 0x040fe20000010822 */
[----:B------:R-:W-:Y:S02]  /*9be0*/  HADD2.F32 R6, -RZ, R6.H1_H1 ;  /* 0x30000006ff067230 */ /* 0x000fe40000004100 */
[----:B------:R-:W-:Y:S01]  /*9bf0*/  FFMA.FTZ R33, R11, R12, R14 ;  /* 0x0000000c0b217223 */ /* 0x000fe2000001000e */
[----:B------:R-:W-:Y:S02]  /*9c00*/  HADD2.F32 R13, -RZ, R35.H0_H0 ;  /* 0x20000023ff0d7230 */ /* 0x000fe40000004100 */
[C---:B------:R-:W-:Y:S01]  /*9c10*/  FMUL.FTZ R11, R4.reuse, R9 ;  /* 0x00000009040b7220 */ /* 0x040fe20000410000 */
[----:B------:R-:W-:Y:S02]  /*9c20*/  HADD2.F32 R7, -RZ, R37.H0_H0 ;  /* 0x20000025ff077230 */ /* 0x000fe40000004100 */
[----:B------:R-:W-:Y:S01]  /*9c30*/  FMUL.FTZ R4, R4, R5 ;  /* 0x0000000504047220 */ /* 0x000fe20000410000 */
[----:B------:R-:W-:-:S02]  /*9c40*/  HADD2.F32 R10, -RZ, R10.H1_H1 ;  /* 0x3000000aff0a7230 */ /* 0x000fc40000004100 */
[----:B------:R-:W-:Y:S01]  /*9c50*/  FMUL.FTZ R25, R6, R13 ;  /* 0x0000000d06197220 */ /* 0x000fe20000410000 */
[----:B------:R-:W-:Y:S01]  /*9c60*/  FFMA.FTZ R0, R8, R5, -R11 ;  /* 0x0000000508007223 */ /* 0x000fe2000001080b */
[----:B------:R-:W-:Y:S01]  /*9c70*/  FMUL.FTZ R6, R6, R7 ;  /* 0x0000000706067220 */ /* 0x000fe20000410000 */
[----:B------:R-:W-:Y:S01]  /*9c80*/  FFMA.FTZ R9, R8, R9, R4 ;  /* 0x0000000908097223 */ /* 0x000fe20000010004 */
[C---:B------:R-:W-:Y:S01]  /*9c90*/  FFMA.FTZ R4, R10.reuse, R7, -R25 ;  /* 0x000000070a047223 */ /* 0x040fe20000010819 */
[----:B------:R-:W-:Y:S01]  /*9ca0*/  F2FP.F16.F32.PACK_AB R39, R33, R24 ;  /* 0x000000182127723e */ /* 0x000fe200000000ff */
[----:B------:R-:W-:Y:S01]  /*9cb0*/  FFMA.FTZ R13, R10, R13, R6 ;  /* 0x0000000d0a0d7223 */ /* 0x000fe20000010006 */
[----:B------:R-:W-:Y:S02]  /*9cc0*/  F2FP.F16.F32.PACK_AB R27, R27, R20 ;  /* 0x000000141b1b723e */ /* 0x000fe400000000ff */
        /* <DEDUP_REMOVED lines=8> */
.L_x_4720:
[----:B------:R-:W-:Y:S05]  /*9d50*/  BSYNC B0 ;  /* 0x0000000000007941 */ /* 0x000fea0003800000 */
.L_x_4700:
[----:B------:R-:W-:Y:S01]  /*9d60*/  @!PT LDS RZ, [RZ] ;  /* 0x00000000fffff984 */ /* 0x000fe20000000800 */
[----:B------:R-:W-:Y:S01]  /*9d70*/  @!PT LDS RZ, [RZ] ;  /* 0x00000000fffff984 */ /* 0x000fe20000000800 */
[----:B------:R-:W-:Y:S01]  /*9d80*/  @!PT LDS RZ, [RZ] ;  /* 0x00000000fffff984 */ /* 0x000fe20000000800 */
[----:B------:R-:W-:Y:S01]  /*9d90*/  @!PT LDS RZ, [RZ] ;  /* 0x00000000fffff984 */ /* 0x000fe20000000800 */
[----:B------:R4:W-:Y:S06]  /*9da0*/  MEMBAR.ALL.CTA ;  /* 0x0000000000007992 */ /* 0x0009ec0000008000 */
[----:B----4-:R-:W4:Y:S01]  /*9db0*/  FENCE.VIEW.ASYNC.S ;  /* 0x00000000000073c6 */ /* 0x010f220000000000 */
[----:B------:R-:W-:Y:S05]  /*9dc0*/  WARPSYNC.ALL ;  /* 0x0000000000007948 */ /* 0x000fea0003800000 */
[----:B----4-:R-:W-:Y:S06]  /*9dd0*/  BAR.SYNC.DEFER_BLOCKING 0xd, 0x80 ;  /* 0x0342000000007b1d */ /* 0x010fec0000010000 */
.L_x_4697:
[----:B--23--:R-:W-:-:S05]  /*9de0*/  IMAD.U32 R0, RZ, RZ, UR39 ;  /* 0x00000027ff007e24 */ /* 0x00cfca000f8e00ff */
[----:B------:R-:W-:-:S13]  /*9df0*/  ISETP.NE.AND P0, PT, R0, 0x3, PT ;  /* 0x000000030000780c */ /* 0x000fda0003f05270 */
[----:B------:R-:W-:Y:S05]  /*9e00*/  @!P0 BRA `(.L_x_4735) ;  /* 0x0000000000048947 */ /* 0x000fea0003800000 */
[----:B------:R-:W-:Y:S01]  /*9e10*/  BPT.TRAP 0x1 ;  /* 0x000000040000795c */ /* 0x000fe20000300000 */
.L_x_4735:
[----:B-1----:R-:W-:Y:S01]  /*9e20*/  IMAD R9, R18, 0x8, R2 ;  /* 0x0000000812097824 */ /* 0x002fe200078e0202 */
[----:B------:R-:W-:-:S04]  /*9e30*/  SHF.L.U32 R56, R19, 0x1f, RZ ;  /* 0x0000001f13387819 */ /* 0x000fc800000006ff */
[----:B------:R1:W2:Y:S01]  /*9e40*/  SYNCS.PHASECHK.TRANS64.TRYWAIT P2, [R9+URZ+0x28c30], R56 ;  /* 0x028c3038090075a7 */ /* 0x0002a2000804017f */
[----:B------:R-:W-:Y:S05]  /*9e50*/  @!P0 BRA `(.L_x_4736) ;  /* 0x0000000000048947 */ /* 0x000fea0003800000 */
[----:B------:R-:W-:Y:S01]  /*9e60*/  BPT.TRAP 0x1 ;  /* 0x000000040000795c */ /* 0x000fe20000300000 */
.L_x_4736:
[----:B------:R-:W3:Y:S02]  /*9e70*/  S2R R0, SR_TID.X ;  /* 0x0000000000007919 */ /* 0x000ee40000002100 */
[----:B---3--:R-:W-:-:S04]  /*9e80*/  LOP3.LUT R0, R0, 0x7f, RZ, 0xc0, !PT ;  /* 0x0000007f00007812 */ /* 0x008fc800078ec0ff */
[----:B------:R-:W-:Y:S01]  /*9e90*/  ISETP.NE.AND P1, PT, R0, RZ, PT ;  /* 0x000000ff0000720c */ /* 0x000fe20003f25270 */
[----:B------:R-:W-:-:S05]  /*9ea0*/  VIADD R0, R2, 0x22400 ;  /* 0x0002240002007836 */ /* 0x000fca0000000000 */
[----:B------:R-:W-:Y:S01]  /*9eb0*/  SHF.R.U32.HI R0, RZ, 0x4, R0 ;  /* 0x00000004ff007819 */ /* 0x000fe20000011600 */
[----:B--2---:R-:W-:Y:S06]  /*9ec0*/  @P2 BRA `(.L_x_4737) ;  /* 0x0000000000082947 */ /* 0x004fec0003800000 */
[----:B------:R-:W2:Y:S02]  /*9ed0*/  SYNCS.PHASECHK.TRANS64.TRYWAIT P2, [R9+URZ+0x28c30], R56 ;  /* 0x028c3038090075a7 */ /* 0x000ea4000804017f */
[----:B--2---:R-:W-:Y:S05]  /*9ee0*/  @!P2 BRA `(.L_x_4738) ;  /* 0x0000013c0034a947 */ /* 0x004fea0003800000 */
.L_x_4737:
[----:B------:R-:W-:Y:S01]  /*9ef0*/  LOP3.LUT R0, R0, 0x3fff, RZ, 0xc0, !PT ;  /* 0x00003fff00007812 */ /* 0x000fe200078ec0ff */
[----:B------:R-:W-:Y:S05]  /*9f00*/  WARPSYNC.ALL ;  /* 0x0000000000007948 */ /* 0x000fea0003800000 */
[----:B------:R-:W-:Y:S02]  /*9f10*/  LOP3.LUT R14, R0, 0x10000, RZ, 0xfc, !PT ;  /* 0x00010000000e7812 */ /* 0x000fe400078efcff */
[----:B------:R-:W-:-:S03]  /*9f20*/  IADD3 R0, R2, 0x20400, RZ ;  /* 0x0002040002007810 */ /* 0x000fc60007ffe0ff */
[----:B------:R-:W-:Y:S01]  /*9f30*/  IMAD R6, R18, 0x200, R14 ;  /* 0x0000020012067824 */ /* 0x000fe200078e020e */
[----:B-----5:R-:W-:Y:S01]  /*9f40*/  WARPGROUP.ARRIVE ;  /* 0x00000000000079c5 */ /* 0x020fe20000000000 */
[----:B0-----:R-:W-:Y:S01]  /*9f50*/  IMAD.MOV.U32 R7, RZ, RZ, 0x40000040 ;  /* 0x40000040ff077424 */ /* 0x001fe200078e00ff */
[----:B------:R-:W-:Y:S01]  /*9f60*/  SHF.R.U32.HI R0, RZ, 0x4, R0 ;  /* 0x00000004ff007819 */ /* 0x000fe20000011600 */
[----:B------:R-:W-:Y:S01]  /*9f70*/  IMAD.MOV.U32 R5, RZ, RZ, 0x40000040 ;  /* 0x40000040ff057424 */ /* 0x000fe200078e00ff */
[C---:B------:R-:W-:Y:S01]  /*9f80*/  R2UR UR6, R6.reuse ;  /* 0x00000000060672ca */ /* 0x040fe200000e0000 */
[----:B------:R-:W-:Y:S01]  /*9f90*/  VIADD R10, R6, 0x2 ;  /* 0x00000002060a7836 */ /* 0x000fe20000000000 */
[----:B------:R-:W-:Y:S01]  /*9fa0*/  LOP3.LUT R0, R0, 0x3fff, RZ, 0xc0, !PT ;  /* 0x00003fff00007812 */ /* 0x000fe200078ec0ff */
[----:B------:R-:W-:Y:S01]  /*9fb0*/  IMAD.MOV.U32 R11, RZ, RZ, 0x40000040 ;  /* 0x40000040ff0b7424 */ /* 0x000fe200078e00ff */
[----:B------:R-:W-:Y:S01]  /*9fc0*/  R2UR UR7, R7 ;  /* 0x00000000070772ca */ /* 0x000fe200000e0000 */
[----:B------:R-:W-:Y:S01]  /*9fd0*/  IMAD.MOV.U32 R13, RZ, RZ, 0x40000040 ;  /* 0x40000040ff0d7424 */ /* 0x000fe200078e00ff */
[----:B------:R-:W-:Y:S01]  /*9fe0*/  LOP3.LUT R4, R0, 0x10000, RZ, 0xfc, !PT ;  /* 0x0001000000047812 */ /* 0x000fe200078efcff */
[----:B------:R-:W-:Y:S01]  /*9ff0*/  VIADD R20, R6, 0x4 ;  /* 0x0000000406147836 */ /* 0x000fe20000000000 */
[----:B------:R-:W-:Y:S01]  /*a000*/  R2UR UR5, R5 ;  /* 0x00000000050572ca */ /* 0x000fe200000e0000 */
[----:B------:R-:W-:Y:S01]  /*a010*/  IMAD.MOV.U32 R3, RZ, RZ, -0x40 ;  /* 0xffffffc0ff037424 */ /* 0x000fe200078e00ff */
[C---:B------:R-:W-:Y:S01]  /*a020*/  R2UR UR4, R4.reuse ;  /* 0x00000000040472ca */ /* 0x040fe200000e0000 */
[----:B------:R-:W-:Y:S01]  /*a030*/  ULDC.64 UR40, c[0x0][0x9e0] ;  /* 0x0002780000287ab9 */ /* 0x000fe20000000a00 */
[----:B------:R-:W-:Y:S01]  /*a040*/  IADD3 R12, R4, 0x2, RZ ;  /* 0x00000002040c7810 */ /* 0x000fe20007ffe0ff */
[----:B------:R-:W-:Y:S01]  /*a050*/  UISETP.GE.AND UP0, UPT, UR41, 0x1, UPT ;  /* 0x000000012900788c */ /* 0x000fe2000bf06270 */
[----:B------:R-:W-:Y:S01]  /*a060*/  MOV R21, 0x40000040 ;  /* 0x4000004000157802 */ /* 0x000fe20000000f00 */
[----:B------:R-:W-:Y:S01]  /*a070*/  IMAD R3, R168, R3, 0x41 ;  /* 0x00000041a8037424 */ /* 0x000fe200078e0203 */
[----:B------:R-:W-:Y:S01]  /*a080*/  MOV R7, 0x40000040 ;  /* 0x4000004000077802 */ /* 0x000fe20000000f00 */
[----:B------:R-:W-:Y:S01]  /*a090*/  @!P1 VIADD R0, R9, 0x28c40 ;  /* 0x00028c4009009836 */ /* 0x000fe20000000000 */
[----:B------:R-:W-:Y:S01]  /*a0a0*/  UP2UR UR48, UPR, URZ, 0x1 ;  /* 0x000000013f307883 */ /* 0x000fe20008000000 */
[----:B------:R-:W-:Y:S01]  /*a0b0*/  PLOP3.LUT P2, PT, PT, PT, UP0, 0x40, 0x0 ;  /* 0x000000000000781c */ /* 0x000fe20003f4e808 */
[----:B------:R-:W-:Y:S01]  /*a0c0*/  VIADD R58, R3, 0xffffffff ;  /* 0xffffffff033a7836 */ /* 0x000fe20000000000 */
[----:B------:R-:W-:-:S02]  /*a0d0*/  IADD3 R15, -R185, R3, R184 ;  /* 0x00000003b90f7210 */ /* 0x000fc40007ffe1b8 */
[----:B------:R-:W-:Y:S01]  /*a0e0*/  HGMMA.64x64x16.F32 R24, gdesc[UR4], RZ, !UPT, gsb0 ;  /* 0x00e00000041879f0 */ /* 0x000fe2000c0008ff */
[----:B------:R-:W-:Y:S01]  /*a0f0*/  R2UR UR6, R10 ;  /* 0x000000000a0672ca */ /* 0x000fe200000e0000 */
[----:B------:R-:W-:Y:S01]  /*a100*/  VIADD R10, R4, 0x4 ;  /* 0x00000004040a7836 */ /* 0x000fe20000000000 */
[----:B------:R-:W-:Y:S01]  /*a110*/  R2UR UR7, R11 ;  /* 0x000000000b0772ca */ /* 0x000fe200000e0000 */
[----:B------:R-:W-:Y:S01]  /*a120*/  IMAD.MOV.U32 R11, RZ, RZ, 0x40000040 ;  /* 0x40000040ff0b7424 */ /* 0x000fe200078e00ff */
[----:B------:R-:W-:Y:S01]  /*a130*/  R2UR UR4, R12 ;  /* 0x000000000c0472ca */ /* 0x000fe200000e0000 */
[----:B------:R-:W-:Y:S01]  /*a140*/  IMAD.IADD R15, R15, 0x1, -R22 ;  /* 0x000000010f0f7824 */ /* 0x000fe200078e0a16 */
[----:B------:R-:W-:Y:S02]  /*a150*/  R2UR UR5, R13 ;  /* 0x000000000d0572ca */ /* 0x000fe400000e0000 */
[----:B------:R-:W-:Y:S02]  /*a160*/  @!P1 PRMT R0, RZ, 0x654, R0 ;  /* 0x00000654ff009816 */ /* 0x000fe40000000000 */
[----:B------:R-:W-:Y:S01]  /*a170*/  IADD3 R57, R15, UR40, RZ ;  /* 0x000000280f397c10 */ /* 0x000fe2000fffe0ff */
[----:B------:R-:W-:-:S02]  /*a180*/  WARPGROUP.DEPBAR.LE gsb0, 0x0 ;  /* 0x00008000000079c5 */ /* 0x000fc40000010000 */
[----:B------:R-:W-:-:S06]  /*a190*/  WARPGROUP.ARRIVE ;  /* 0x00000000000079c5 */ /* 0x000fcc0000000000 */
[----:B------:R-:W-:Y:S01]  /*a1a0*/  HGMMA.64x64x16.F32 R24, gdesc[UR4], R24, gsb0 ;  /* 0x00e00000041879f0 */ /* 0x000fe20008000818 */
[----:B------:R-:W-:Y:S01]  /*a1b0*/  R2UR UR6, R20 ;  /* 0x00000000140672ca */ /* 0x000fe200000e0000 */
[----:B------:R-:W-:Y:S01]  /*a1c0*/  VIADD R20, R6, 0x6 ;  /* 0x0000000606147836 */ /* 0x000fe20000000000 */
[----:B------:R-:W-:Y:S01]  /*a1d0*/  R2UR UR7, R21 ;  /* 0x00000000150772ca */ /* 0x000fe200000e0000 */
[----:B------:R-:W-:Y:S01]  /*a1e0*/  VIADD R6, R4, 0x6 ;  /* 0x0000000604067836 */ /* 0x000fe20000000000 */
[----:B------:R-:W-:Y:S01]  /*a1f0*/  R2UR UR4, R10 ;  /* 0x000000000a0472ca */ /* 0x000fe200000e0000 */
[----:B------:R-:W-:Y:S01]  /*a200*/  IMAD.MOV.U32 R21, RZ, RZ, 0x40000040 ;  /* 0x40000040ff157424 */ /* 0x000fe200078e00ff */
[----:B------:R-:W-:Y:S01]  /*a210*/  R2UR UR5, R11 ;  /* 0x000000000b0572ca */ /* 0x000fe200000e0000 */
[----:B------:R-:W-:Y:S02]  /*a220*/  WARPGROUP.DEPBAR.LE gsb0, 0x0 ;  /* 0x00008000000079c5 */ /* 0x000fe40000010000 */
[----:B------:R-:W-:-:S10]  /*a230*/  WARPGROUP.ARRIVE ;  /* 0x00000000000079c5 */ /* 0x000fd40000000000 */
[----:B------:R-:W-:Y:S01]  /*a240*/  HGMMA.64x64x16.F32 R24, gdesc[UR4], R24, gsb0 ;  /* 0x00e00000041879f0 */ /* 0x000fe20008000818 */
[----:B------:R-:W-:Y:S02]  /*a250*/  R2UR UR6, R20 ;  /* 0x00000000140672ca */ /* 0x000fe400000e0000 */
[----:B------:R-:W-:Y:S02]  /*a260*/  R2UR UR7, R21 ;  /* 0x00000000150772ca */ /* 0x000fe400000e0000 */
[----:B------:R-:W-:Y:S02]  /*a270*/  R2UR UR4, R6 ;  /* 0x00000000060472ca */ /* 0x000fe400000e0000 */
[----:B------:R-:W-:Y:S02]  /*a280*/  R2UR UR5, R7 ;  /* 0x00000000070572ca */ /* 0x000fe400000e0000 */
[----:B------:R-:W-:Y:S01]  /*a290*/  LEA R21, R168, 0xffffffc0, 0x6 ;  /* 0xffffffc0a8157811 */ /* 0x000fe200078e30ff */
[----:B------:R-:W-:-:S02]  /*a2a0*/  WARPGROUP.DEPBAR.LE gsb0, 0x0 ;  /* 0x00008000000079c5 */ /* 0x000fc40000010000 */
[----:B------:R-:W-:-:S08]  /*a2b0*/  WARPGROUP.ARRIVE ;  /* 0x00000000000079c5 */ /* 0x000fd00000000000 */
[----:B------:R-:W-:Y:S01]  /*a2c0*/  HGMMA.64x64x16.F32 R24, gdesc[UR4], R24, gsb0 ;  /* 0x00e00000041879f0 */ /* 0x000fe20008000818 */
[----:B------:R-:W-:Y:S02]  /*a2d0*/  ULDC.64 UR4, c[0x0][0x9d8] ;  /* 0x0002760000047ab9 */ /* 0x000fe40000000a00 */
[----:B------:R-:W-:-:S06]  /*a2e0*/  ULOP3.LUT UR37, URZ, UR5, URZ, 0x33, !UPT ;  /* 0x000000053f257292 */ /* 0x000fcc000f8e333f */
[----:B------:R-:W-:Y:S01]  /*a2f0*/  VIADD R59, R15, UR37 ;  /* 0x000000250f3b7c36 */ /* 0x000fe20008000000 */
        /* <DEDUP_REMOVED lines=34> */
[----:B------:R3:W-:Y:S06]  /*a520*/  @!P1 SYNCS.ARRIVE.TRANS64.RED.A1T0 RZ, [R0+URZ], RZ ;  /* 0x000000ff00ff99a7 */ /* 0x0007ec000810043f */
[----:B------:R-:W4:Y:S01]  /*a530*/  MUFU.TANH R25, R25 ;  /* 0x0000001900197308 */ /* 0x000f220000002400 */
[----:B---3--:R-:W-:-:S04]  /*a540*/  IMAD R0, R189, 0x40, R192 ;  /* 0x00000040bd007824 */ /* 0x008fc800078e02c0 */
[----:B------:R-:W-:-:S03]  /*a550*/  IMAD.IADD R8, R59, 0x1, R0 ;  /* 0x000000013b087824 */ /* 0x000fc600078e0200 */
        /* <DEDUP_REMOVED lines=30> */
[----:B-1----:R-:W-:-:S04]  /*a740*/  IADD3 R26, -R22, R184, -R21 ;  /* 0x000000b8161a7210 */ /* 0x002fc80007ffe915 */
[----:B------:R-:W-:Y:S01]  /*a750*/  VIADDMNMX R3, R0, R57, R26, PT ;  /* 0x0000003900037246 */ /* 0x000fe2000380011a */
[----:B---34-:R-:W-:Y:S06]  /*a760*/  @P2 BRA `(.L_x_4739) ;  /* 0x0000000000582947 */ /* 0x018fec0003800000 */
[----:B------:R-:W-:Y:S01]  /*a770*/  IADD3 R15, R0, R184, -R185 ;  /* 0x000000b8000f7210 */ /* 0x000fe20007ffe8b9 */
[----:B------:R-:W-:Y:S03]  /*a780*/  BSSY B0, `(.L_x_4740) ;  /* 0x0000010000007945 */ /* 0x000fe60003800000 */
[----:B------:R-:W-:-:S13]  /*a790*/  ISETP.GT.AND P2, PT, R15, -0x1, PT ;  /* 0xffffffff0f00780c */ /* 0x000fda0003f44270 */
[----:B------:R-:W-:Y:S05]  /*a7a0*/  @P2 BRA `(.L_x_4741) ;  /* 0x0000000000202947 */ /* 0x000fea0003800000 */
[----:B------:R-:W-:Y:S01]  /*a7b0*/  UISETP.NE.AND UP0, UPT, UR41, 0x1, UPT ;  /* 0x000000012900788c */ /* 0x000fe2000bf05270 */
[----:B------:R-:W-:-:S05]  /*a7c0*/  LOP3.LUT R15, RZ, R15, RZ, 0x33, !PT ;  /* 0x0000000fff0f7212 */ /* 0x000fca00078e33ff */
[----:B------:R-:W-:-:S05]  /*a7d0*/  PLOP3.LUT P2, PT, PT, PT, UP0, 0x80, 0x0 ;  /* 0x000000000000781c */ /* 0x000fca0003f4f008 */
[----:B------:R-:W-:-:S08]  /*a7e0*/  @UP0 ULDC.64 UR4, c[0x0][0x9e8] ;  /* 0x00027a0000040ab9 */ /* 0x000fd00000000a00 */
[----:B------:R-:W-:-:S05]  /*a7f0*/  @P2 IMAD.HI.U32 R60, R15, UR4, RZ ;  /* 0x000000040f3c2c27 */ /* 0x000fca000f8e00ff */
[----:B------:R-:W-:-:S04]  /*a800*/  @P2 SHF.R.U32.HI R15, RZ, UR5, R60 ;  /* 0x00000005ff0f2c19 */ /* 0x000fc8000801163c */
[----:B------:R-:W-:Y:S01]  /*a810*/  LOP3.LUT R15, RZ, R15, RZ, 0x33, !PT ;  /* 0x0000000fff0f7212 */ /* 0x000fe200078e33ff */
[----:B------:R-:W-:Y:S06]  /*a820*/  BRA `(.L_x_4742) ;  /* 0x0000000000147947 */ /* 0x000fec0003800000 */
.L_x_4741:
[----:B------:R-:W-:-:S06]  /*a830*/  UISETP.NE.AND UP0, UPT, UR41, 0x1, UPT ;  /* 0x000000012900788c */ /* 0x000fcc000bf05270 */
[----:B------:R-:W-:-:S05]  /*a840*/  PLOP3.LUT P2, PT, PT, PT, UP0, 0x80, 0x0 ;  /* 0x000000000000781c */ /* 0x000fca0003f4f008 */
[----:B------:R-:W-:-:S08]  /*a850*/  @UP0 ULDC.64 UR4, c[0x0][0x9e8] ;  /* 0x00027a0000040ab9 */ /* 0x000fd00000000a00 */
[----:B------:R-:W-:-:S05]  /*a860*/  @P2 IMAD.HI.U32 R60, R15, UR4, RZ ;  /* 0x000000040f3c2c27 */ /* 0x000fca000f8e00ff */
[----:B------:R-:W-:-:S07]  /*a870*/  @P2 SHF.R.U32.HI R15, RZ, UR5, R60 ;  /* 0x00000005ff0f2c19 */ /* 0x000fce000801163c */
.L_x_4742:
[----:B------:R-:W-:Y:S05]  /*a880*/  BSYNC B0 ;  /* 0x0000000000007941 */ /* 0x000fea0003800000 */
.L_x_4740:
[----:B------:R-:W-:-:S04]  /*a890*/  IMAD R15, R15, UR41, -R21 ;  /* 0x000000290f0f7c24 */ /* 0x000fc8000f8e0a15 */
[----:B------:R-:W-:-:S05]  /*a8a0*/  IMAD.IADD R15, R15, 0x1, -R22 ;  /* 0x000000010f0f7824 */ /* 0x000fca00078e0a16 */
[----:B------:R-:W-:Y:S02]  /*a8b0*/  VIMNMX R8, R8, R15, !PT ;  /* 0x0000000f08087248 */ /* 0x000fe40007fe0100 */
[----:B------:R-:W-:-:S07]  /*a8c0*/  VIADDMNMX R3, R15, UR41, R3, PT ;  /* 0x000000290f037c46 */ /* 0x000fce000b800103 */
.L_x_4739:
[C---:B------:R-:W-:Y:S01]  /*a8d0*/  ISETP.GE.AND P2, PT, R58.reuse, 0x2, PT ;  /* 0x000000023a00780c */ /* 0x040fe20003f46270 */
[----:B------:R-:W-:Y:S01]  /*a8e0*/  UISETP.NE.AND UP0, UPT, UR48, URZ, UPT ;  /* 0x0000003f3000728c */ /* 0x000fe2000bf05270 */
[----:B------:R-:W-:Y:S02]  /*a8f0*/  ISETP.GE.AND P6, PT, R58, 0xa, PT ;  /* 0x0000000a3a00780c */ /* 0x000fe40003fc6270 */
[----:B------:R-:W-:Y:S02]  /*a900*/  ISETP.GT.AND P4, PT, R8, 0x1, !P2 ;  /* 0x000000010800780c */ /* 0x000fe40005784270 */
[----:B------:R-:W-:Y:S02]  /*a910*/  ISETP.GE.AND P3, PT, R58, 0x9, PT ;  /* 0x000000093a00780c */ /* 0x000fe40003f66270 */
[----:B------:R-:W-:Y:S02]  /*a920*/  ISETP.LT.OR P4, PT, R3, 0x2, P4 ;  /* 0x000000020300780c */ /* 0x000fe40002781670 */
[----:B------:R-:W-:-:S02]  /*a930*/  P2R R60, PR, RZ, 0x40 ;  /* 0x00000040ff3c7803 */ /* 0x000fc40000000000 */
[----:B------:R-:W-:Y:S02]  /*a940*/  FSEL R61, R25, -INF , !P4 ;  /* 0xff800000193d7808 */ /* 0x000fe40006000000 */
[C---:B------:R-:W-:Y:S02]  /*a950*/  ISETP.GT.AND P4, PT, R8.reuse, 0x9, !P6 ;  /* 0x000000090800780c */ /* 0x040fe40007784270 */
[----:B------:R-:W-:Y:S02]  /*a960*/  ISETP.GT.AND P5, PT, R8, 0x8, !P3 ;  /* 0x000000080800780c */ /* 0x000fe40005fa4270 */
[----:B------:R-:W-:Y:S02]  /*a970*/  ISETP.LT.OR P4, PT, R3, 0xa, P4 ;  /* 0x0000000a0300780c */ /* 0x000fe40002781670 */
[----:B------:R-:W-:Y:S02]  /*a980*/  ISETP.GE.AND P6, PT, R58, 0x11, PT ;  /* 0x000000113a00780c */ /* 0x000fe40003fc6270 */
[----:B0-----:R-:W-:-:S02]  /*a990*/  FSEL R65, R29, -INF , !P4 ;  /* 0xff8000001d417808 */ /* 0x001fc40006000000 */
[C---:B------:R-:W-:Y:S02]  /*a9a0*/  ISETP.LT.OR P5, PT, R3.reuse, 0x9, P5 ;  /* 0x000000090300780c */ /* 0x040fe40002fa1670 */
[----:B------:R-:W-:Y:S02]  /*a9b0*/  ISETP.GT.AND P4, PT, R8, 0x10, !P6 ;  /* 0x000000100800780c */ /* 0x000fe40007784270 */
[----:B------:R-:W-:Y:S02]  /*a9c0*/  FSEL R63, R28, -INF , !P5 ;  /* 0xff8000001c3f7808 */ /* 0x000fe40006800000 */
        /* <DEDUP_REMOVED lines=59> */
[----:B------:R-:W-:Y:S02]  /*ad80*/  IADD3 R8, R59, 0x8, R0 ;  /* 0x000000083b087810 */ /* 0x000fe40007ffe000 */
[----:B------:R-:W-:Y:S02]  /*ad90*/  ISETP.LT.OR P6, PT, R3, 0x3a, P6 ;  /* 0x0000003a0300780c */ /* 0x000fe400037c1670 */
[----:B------:R-:W-:Y:S02]  /*ada0*/  IADD3 R3, R0, 0x8, RZ ;  /* 0x0000000800037810 */ /* 0x000fe40007ffe0ff */
[----:B------:R-:W-:-:S02]  /*adb0*/  FSEL R53, R53, -INF , !P6 ;  /* 0xff80000035357808 */ /* 0x000fc40007000000 */
[----:B------:R-:W-:Y:S02]  /*adc0*/  PLOP3.LUT P6, PT, PT, PT, UP0, 0x40, 0x0 ;  /* 0x000000000000781c */ /* 0x000fe40003fce808 */
[----:B------:R-:W-:-:S11]  /*add0*/  VIADDMNMX R3, R3, R57, R26, PT ;  /* 0x0000003903037246 */ /* 0x000fd6000380011a */
[----:B------:R-:W-:Y:S05]  /*ade0*/  @P6 BRA `(.L_x_4743) ;  /* 0x0000000000646947 */ /* 0x000fea0003800000 */
[----:B------:R-:W-:Y:S01]  /*adf0*/  IADD3 R15, R0, R184, -R185 ;  /* 0x000000b8000f7210 */ /* 0x000fe20007ffe8b9 */
[----:B------:R-:W-:Y:S04]  /*ae00*/  BSSY B0, `(.L_x_4744) ;  /* 0x0000013000007945 */ /* 0x000fe80003800000 */
[----:B------:R-:W-:-:S05]  /*ae10*/  VIADD R15, R15, 0x8 ;  /* 0x000000080f0f7836 */ /* 0x000fca0000000000 */
[----:B------:R-:W-:-:S13]  /*ae20*/  ISETP.GT.AND P6, PT, R15, -0x1, PT ;  /* 0xffffffff0f00780c */ /* 0x000fda0003fc4270 */
[----:B------:R-:W-:Y:S05]  /*ae30*/  @P6 BRA `(.L_x_4745) ;  /* 0x0000000000246947 */ /* 0x000fea0003800000 */
[----:B------:R-:W-:Y:S01]  /*ae40*/  UISETP.NE.AND UP0, UPT, UR41, 0x1, UPT ;  /* 0x000000012900788c */ /* 0x000fe2000bf05270 */
[----:B------:R-:W-:-:S05]  /*ae50*/  LOP3.LUT R15, RZ, R15, RZ, 0x33, !PT ;  /* 0x0000000fff0f7212 */ /* 0x000fca00078e33ff */
[----:B------:R-:W-:-:S05]  /*ae60*/  PLOP3.LUT P6, PT, PT, PT, UP0, 0x80, 0x0 ;  /* 0x000000000000781c */ /* 0x000fca0003fcf008 */
[----:B------:R-:W-:-:S08]  /*ae70*/  @UP0 ULDC.64 UR4, c[0x0][0x9e8] ;  /* 0x00027a0000040ab9 */ /* 0x000fd00000000a00 */
[----:B------:R-:W-:Y:S01]  /*ae80*/  @P6 IMAD.HI.U32 R26, R15, UR4, RZ ;  /* 0x000000040f1a6c27 */ /* 0x000fe2000f8e00ff */
[----:B------:R-:W-:-:S13]  /*ae90*/  PLOP3.LUT P6, PT, PT, PT, UP0, 0x80, 0x0 ;  /* 0x000000000000781c */ /* 0x000fda0003fcf008 */
[----:B------:R-:W-:-:S04]  /*aea0*/  @P6 SHF.R.U32.HI R15, RZ, UR5, R26 ;  /* 0x00000005ff0f6c19 */ /* 0x000fc8000801161a */
[----:B------:R-:W-:Y:S01]  /*aeb0*/  LOP3.LUT R15, RZ, R15, RZ, 0x33, !PT ;  /* 0x0000000fff0f7212 */ /* 0x000fe200078e33ff */
[----:B------:R-:W-:Y:S06]  /*aec0*/  BRA `(.L_x_4746) ;  /* 0x0000000000187947 */ /* 0x000fec0003800000 */
.L_x_4745:
[----:B------:R-:W-:-:S06]  /*aed0*/  UISETP.NE.AND UP0, UPT, UR41, 0x1, UPT ;  /* 0x000000012900788c */ /* 0x000fcc000bf05270 */
[----:B------:R-:W-:-:S05]  /*aee0*/  PLOP3.LUT P6, PT, PT, PT, UP0, 0x80, 0x0 ;  /* 0x000000000000781c */ /* 0x000fca0003fcf008 */
[----:B------:R-:W-:-:S08]  /*aef0*/  @UP0 ULDC.64 UR4, c[0x0][0x9e8] ;  /* 0x00027a0000040ab9 */ /* 0x000fd00000000a00 */
[----:B------:R-:W-:Y:S01]  /*af00*/  @P6 IMAD.HI.U32 R26, R15, UR4, RZ ;  /* 0x000000040f1a6c27 */ /* 0x000fe2000f8e00ff */
[----:B------:R-:W-:-:S13]  /*af10*/  PLOP3.LUT P6, PT, PT, PT, UP0, 0x80, 0x0 ;  /* 0x000000000000781c */ /* 0x000fda0003fcf008 */
[----:B------:R-:W-:-:S07]  /*af20*/  @P6 SHF.R.U32.HI R15, RZ, UR5, R26 ;  /* 0x00000005ff0f6c19 */ /* 0x000fce000801161a */
.L_x_4746:
[----:B------:R-:W-:Y:S05]  /*af30*/  BSYNC B0 ;  /* 0x0000000000007941 */ /* 0x000fea0003800000 */
.L_x_4744:
[----:B------:R-:W-:-:S04]  /*af40*/  IMAD R15, R15, UR41, -R21 ;  /* 0x000000290f0f7c24 */ /* 0x000fc8000f8e0a15 */
[----:B------:R-:W-:-:S05]  /*af50*/  IMAD.IADD R15, R15, 0x1, -R22 ;  /* 0x000000010f0f7824 */ /* 0x000fca00078e0a16 */
[----:B------:R-:W-:Y:S02]  /*af60*/  VIMNMX R8, R8, R15, !PT ;  /* 0x0000000f08087248 */ /* 0x000fe40007fe0100 */
[----:B------:R-:W-:-:S07]  /*af70*/  VIADDMNMX R3, R15, UR41, R3, PT ;  /* 0x000000290f037c46 */ /* 0x000fce000b800103 */
.L_x_4743:
[----:B------:R-:W-:Y:S01]  /*af80*/  BAR.SYNC.DEFER_BLOCKING 0xf, 0x100 ;  /* 0x03c4000000007b1d */ /* 0x000fe20000010000 */
[C---:B------:R-:W-:Y:S02]  /*af90*/  ISETP.GT.AND P2, PT, R8.reuse, 0x1, !P2 ;  /* 0x000000010800780c */ /* 0x040fe40005744270 */
[----:B------:R-:W-:Y:S02]  /*afa0*/  ISETP.NE.AND P6, PT, R25, RZ, PT ;  /* 0x000000ff1900720c */ /* 0x000fe40003fc5270 */
[----:B------:R-:W-:Y:S01]  /*afb0*/  ISETP.LT.OR P2, PT, R3, 0x2, P2 ;  /* 0x000000020300780c */ /* 0x000fe20001741670 */
[----:B------:R-:W-:Y:S01]  /*afc0*/  ULDC UR4, c[0x0][0x988] ;  /* 0x0002620000047ab9 */ /* 0x000fe20000000800 */
        /* <DEDUP_REMOVED lines=39> */
[C---:B------:R-:W-:Y:S02]  /*b240*/  ISETP.GT.AND P2, PT, R8.reuse, 0x20, !P2 ;  /* 0x000000200800780c */ /* 0x040fe40005744270 */
[----:B------:R-:W-:Y:S02]  /*b250*/  FMNMX.FTZ R15, R83, R15, !PT ;  /* 0x0000000f530f7209 */ /* 0x000fe40007810000 */
[----:B------:R-:W-:Y:S02]  /*b260*/  ISETP.LT.OR P2, PT, R3, 0x21, P2 ;  /* 0x000000210300780c */ /* 0x000fe40001741670 */
[----:B------:R-:W-:Y:S02]  /*b270*/  ISETP.GT.AND P4, PT, R8, 0x31, !P4 ;  /* 0x000000310800780c */ /* 0x000fe40006784270 */
[----:B------:R-:W-:Y:S02]  /*b280*/  FSEL R38, R42, -INF , !P2 ;  /* 0xff8000002a267808 */ /* 0x000fe40005000000 */
[----:B------:R-:W-:-:S02]  /*b290*/  ISETP.NE.AND P2, PT, R40, RZ, PT ;  /* 0x000000ff2800720c */ /* 0x000fc40003f45270 */
[C---:B------:R-:W-:Y:S02]  /*b2a0*/  ISETP.GT.AND P5, PT, R8.reuse, 0x38, !P5 ;  /* 0x000000380800780c */ /* 0x040fe40006fa4270 */
[----:B------:R-:W-:Y:S02]  /*b2b0*/  ISETP.GT.AND P2, PT, R8, 0x21, !P2 ;  /* 0x000000210800780c */ /* 0x000fe40005744270 */
[C---:B------:R-:W-:Y:S02]  /*b2c0*/  ISETP.LT.OR P4, PT, R3.reuse, 0x32, P4 ;  /* 0x000000320300780c */ /* 0x040fe40002781670 */
[C---:B------:R-:W-:Y:S02]  /*b2d0*/  ISETP.LT.OR P2, PT, R3.reuse, 0x22, P2 ;  /* 0x000000220300780c */ /* 0x040fe40001741670 */
[----:B------:R-:W-:Y:S02]  /*b2e0*/  ISETP.LT.OR P5, PT, R3, 0x39, P5 ;  /* 0x000000390300780c */ /* 0x000fe40002fa1670 */
[----:B------:R-:W-:-:S02]  /*b2f0*/  FSEL R40, R43, -INF , !P2 ;  /* 0xff8000002b287808 */ /* 0x000fc40005000000 */
[----:B------:R-:W-:Y:S02]  /*b300*/  ISETP.GT.AND P2, PT, R8, 0x28, !P3 ;  /* 0x000000280800780c */ /* 0x000fe40005f44270 */
[----:B------:R-:W-:Y:S02]  /*b310*/  ISETP.NE.AND P3, PT, R44, RZ, PT ;  /* 0x000000ff2c00720c */ /* 0x000fe40003f65270 */
[----:B------:R-:W-:Y:S02]  /*b320*/  ISETP.LT.OR P2, PT, R3, 0x29, P2 ;  /* 0x000000290300780c */ /* 0x000fe40001741670 */
[----:B------:R-:W-:Y:S02]  /*b330*/  ISETP.GT.AND P3, PT, R8, 0x30, !P3 ;  /* 0x000000300800780c */ /* 0x000fe40005f64270 */
[----:B------:R-:W-:Y:S02]  /*b340*/  FSEL R42, R46, -INF , !P2 ;  /* 0xff8000002e2a7808 */ /* 0x000fe40005000000 */
[----:B------:R-:W-:-:S02]  /*b350*/  ISETP.GT.AND P2, PT, R8, RZ, !P6 ;  /* 0x000000ff0800720c */ /* 0x000fc40007744270 */
[----:B------:R-:W-:Y:S02]  /*b360*/  ISETP.NE.AND P6, PT, R24, RZ, PT ;  /* 0x000000ff1800720c */ /* 0x000fe40003fc5270 */
[C---:B------:R-:W-:Y:S02]  /*b370*/  ISETP.LT.OR P2, PT, R3.reuse, 0x1, P2 ;  /* 0x000000010300780c */ /* 0x040fe40001741670 */
[----:B------:R-:W-:Y:S02]  /*b380*/  ISETP.LT.OR P3, PT, R3, 0x31, P3 ;  /* 0x000000310300780c */ /* 0x000fe40001f61670 */
[----:B------:R-:W-:Y:S02]  /*b390*/  FSEL R24, R20, -INF , !P2 ;  /* 0xff80000014187808 */ /* 0x000fe40005000000 */
[----:B------:R-:W-:Y:S02]  /*b3a0*/  FMNMX.FTZ R20, R53, R15, !PT ;  /* 0x0000000f35147209 */ /* 0x000fe40007810000 */
[----:B------:R-:W-:-:S02]  /*b3b0*/  ISETP.NE.AND P2, PT, R41, RZ, PT ;  /* 0x000000ff2900720c */ /* 0x000fc40003f45270 */
[----:B------:R-:W-:Y:S01]  /*b3c0*/  FSEL R46, R51, -INF , !P4 ;  /* 0xff800000332e7808 */ /* 0x000fe20006000000 */
[----:B------:R-:W0:Y:S01]  /*b3d0*/  SHFL.BFLY PT, R15, R20, 0x2, 0x1f ;  /* 0x0c401f00140f7f89 */ /* 0x000e2200000e0000 */
[----:B------:R-:W-:Y:S02]  /*b3e0*/  ISETP.GT.AND P2, PT, R8, 0x29, !P2 ;  /* 0x000000290800780c */ /* 0x000fe40005744270 */
[----:B------:R-:W-:Y:S02]  /*b3f0*/  FSEL R48, R54, -INF , !P5 ;  /* 0xff80000036307808 */ /* 0x000fe40006800000 */
[----:B------:R-:W-:Y:S02]  /*b400*/  ISETP.LT.OR P2, PT, R3, 0x2a, P2 ;  /* 0x0000002a0300780c */ /* 0x000fe40001741670 */
[----:B0-----:R-:W-:Y:S02]  /*b410*/  FMNMX.FTZ R29, R20, R15, !PT ;  /* 0x0000000f141d7209 */ /* 0x001fe40007810000 */
[----:B------:R-:W-:-:S03]  /*b420*/  FMNMX.FTZ R15, R24, R25, !PT ;  /* 0x00000019180f7209 */ /* 0x000fc60007810000 */
[----:B------:R-:W0:Y:S01]  /*b430*/  SHFL.BFLY PT, R44, R29, 0x1, 0x1f ;  /* 0x0c201f001d2c7f89 */ /* 0x000e2200000e0000 */
[----:B------:R-:W-:-:S04]  /*b440*/  FMNMX.FTZ R15, R26, R15, !PT ;  /* 0x0000000f1a0f7209 */ /* 0x000fc80007810000 */
[----:B------:R-:W-:-:S04]  /*b450*/  FMNMX.FTZ R15, R28, R15, !PT ;  /* 0x0000000f1c0f7209 */ /* 0x000fc80007810000 */
[----:B------:R-:W-:-:S04]  /*b460*/  FMNMX.FTZ R21, R30, R15, !PT ;  /* 0x0000000f1e157209 */ /* 0x000fc80007810000 */
[----:B------:R-:W-:Y:S01]  /*b470*/  FMNMX.FTZ R27, R32, R21, !PT ;  /* 0x00000015201b7209 */ /* 0x000fe20007810000 */
[----:B------:R-:W-:-:S03]  /*b480*/  IMAD.U32 R21, RZ, RZ, UR4 ;  /* 0x00000004ff157e24 */ /* 0x000fc6000f8e00ff */
[----:B------:R-:W-:-:S04]  /*b490*/  FMNMX.FTZ R27, R34, R27, !PT ;  /* 0x0000001b221b7209 */ /* 0x000fc80007810000 */
[----:B------:R-:W-:Y:S02]  /*b4a0*/  FMNMX.FTZ R27, R36, R27, !PT ;  /* 0x0000001b241b7209 */ /* 0x000fe40007810000 */
[----:B0-----:R-:W-:Y:S02]  /*b4b0*/  FMNMX.FTZ R15, R29, R44, !PT ;  /* 0x0000002c1d0f7209 */ /* 0x001fe40007810000 */
[----:B------:R-:W-:Y:S02]  /*b4c0*/  FMNMX.FTZ R27, R38, R27, !PT ;  /* 0x0000001b261b7209 */ /* 0x000fe40007810000 */
[----:B------:R-:W-:Y:S01]  /*b4d0*/  FSEL R44, R47, -INF , !P2 ;  /* 0xff8000002f2c7808 */ /* 0x000fe20005000000 */
[C---:B------:R-:W-:Y:S01]  /*b4e0*/  FMUL.FTZ R20, R15.reuse, R21 ;  /* 0x000000150f147220 */ /* 0x040fe20000410000 */
[----:B------:R-:W-:Y:S02]  /*b4f0*/  FMNMX.FTZ R27, R40, R27, !PT ;  /* 0x0000001b281b7209 */ /* 0x000fe40007810000 */
[----:B------:R-:W-:-:S02]  /*b500*/  FSETP.NEU.FTZ.AND P2, PT, R15, -INF , PT ;  /* 0xff8000000f00780b */ /* 0x000fc40003f5d000 */
[----:B------:R-:W-:Y:S02]  /*b510*/  FMNMX.FTZ R27, R42, R27, !PT ;  /* 0x0000001b2a1b7209 */ /* 0x000fe40007810000 */
[----:B------:R-:W-:Y:S02]  /*b520*/  FSEL R52, R20, RZ, P2 ;  /* 0x000000ff14347208 */ /* 0x000fe40001000000 */
[----:B------:R-:W-:Y:S02]  /*b530*/  ISETP.GT.AND P2, PT, R8, 0x39, !P6 ;  /* 0x000000390800780c */ /* 0x000fe40007744270 */
[----:B------:R-:W-:Y:S01]  /*b540*/  FSEL R8, R50, -INF , !P3 ;  /* 0xff80000032087808 */ /* 0x000fe20005800000 */
[--C-:B------:R-:W-:Y:S01]  /*b550*/  FFMA.FTZ R20, R33, R21, -R52.reuse ;  /* 0x0000001521147223 */ /* 0x100fe20000010834 */
[----:B------:R-:W-:Y:S01]  /*b560*/  FMNMX.FTZ R27, R44, R27, !PT ;  /* 0x0000001b2c1b7209 */ /* 0x000fe20007810000 */
[--C-:B------:R-:W-:Y:S01]  /*b570*/  FFMA.FTZ R29, R61, R21, -R52.reuse ;  /* 0x000000153d1d7223 */ /* 0x100fe20000010834 */
[----:B------:R-:W-:Y:S01]  /*b580*/  ISETP.LT.OR P2, PT, R3, 0x3a, P2 ;  /* 0x0000003a0300780c */ /* 0x000fe20001741670 */
[----:B------:R0:W-:Y:S01]  /*b590*/  MUFU.EX2 R164, R20 ;  /* 0x0000001400a47308 */ /* 0x0001e20000000800 */
        /* <DEDUP_REMOVED lines=14> */
[-CC-:B------:R-:W-:Y:S01]  /*b680*/  FFMA.FTZ R41, R75, R21.reuse, -R52.reuse ;  /* 0x000000154b297223 */ /* 0x180fe20000010834 */
[----:B------:R-:W1:Y:S02]  /*b690*/  MUFU.EX2 R29, R29 ;  /* 0x0000001d001d7308 */ /* 0x000e640000000800 */
[----:B0-----:R-:W0:Y:S06]  /*b6a0*/  SHFL.BFLY PT, R20, R27, 0x2, 0x1f ;  /* 0x0c401f001b147f89 */ /* 0x001e2c00000e0000 */
[----:B------:R-:W-:Y:S08]  /*b6b0*/  MUFU.EX2 R31, R31 ;  /* 0x0000001f001f7308 */ /* 0x000ff00000000800 */
[----:B------:R1:W-:Y:S08]  /*b6c0*/  MUFU.EX2 R58, R45 ;  /* 0x0000002d003a7308 */ /* 0x0003f00000000800 */
[----:B------:R-:W-:Y:S01]  /*b6d0*/  MUFU.EX2 R33, R33 ;  /* 0x0000002100217308 */ /* 0x000fe20000000800 */
[----:B-1----:R-:W-:Y:S01]  /*b6e0*/  FADD.FTZ R45, R164, R29 ;  /* 0x0000001da42d7221 */ /* 0x002fe20000010000 */
[----:B0-----:R-:W-:Y:S01]  /*b6f0*/  FMNMX.FTZ R3, R27, R20, !PT ;  /* 0x000000141b037209 */ /* 0x001fe20007810000 */
[----:B------:R-:W-:Y:S01]  /*b700*/  FFMA.FTZ R27, R77, R21, -R52 ;  /* 0x000000154d1b7223 */ /* 0x000fe20000010834 */
[----:B------:R-:W-:-:S03]  /*b710*/  F2FP.F16.F32.PACK_AB R164, R29, R164 ;  /* 0x000000a41da4723e */ /* 0x000fc600000000ff */
[----:B------:R-:W0:Y:S01]  /*b720*/  SHFL.BFLY PT, R20, R3, 0x1, 0x1f ;  /* 0x0c201f0003147f89 */ /* 0x000e2200000e0000 */
[----:B------:R-:W-:Y:S08]  /*b730*/  MUFU.EX2 R156, R27 ;  /* 0x0000001b009c7308 */ /* 0x000ff00000000800 */
[----:B------:R1:W-:Y:S08]  /*b740*/  MUFU.EX2 R160, R35 ;  /* 0x0000002300a07308 */ /* 0x0003f00000000800 */
[----:B------:R-:W-:Y:S01]  /*b750*/  MUFU.EX2 R37, R37 ;  /* 0x0000002500257308 */ /* 0x000fe20000000800 */
[----:B-1----:R-:W-:Y:S01]  /*b760*/  FFMA.FTZ R35, R79, R21, -R52 ;  /* 0x000000154f237223 */ /* 0x002fe20000010834 */
[----:B0-----:R-:W-:-:S06]  /*b770*/  FMNMX.FTZ R20, R3, R20, !PT ;  /* 0x0000001403147209 */ /* 0x001fcc0007810000 */
[----:B------:R0:W-:Y:S01]  /*b780*/  MUFU.EX2 R162, R39 ;  /* 0x0000002700a27308 */ /* 0x0001e20000000800 */
[-C--:B------:R-:W-:Y:S01]  /*b790*/  FFMA.FTZ R3, R83, R21.reuse, -R52 ;  /* 0x0000001553037223 */ /* 0x080fe20000010834 */
[C---:B------:R-:W-:Y:S01]  /*b7a0*/  FSETP.NEU.FTZ.AND P2, PT, R20.reuse, -INF , PT ;  /* 0xff8000001400780b */ /* 0x040fe20003f5d000 */
[----:B------:R-:W-:-:S05]  /*b7b0*/  FMUL.FTZ R27, R20, R21 ;  /* 0x00000015141b7220 */ /* 0x000fca0000410000 */
[----:B------:R-:W-:Y:S01]  /*b7c0*/  MUFU.EX2 R41, R41 ;  /* 0x0000002900297308 */ /* 0x000fe20000000800 */
[----:B------:R-:W-:Y:S01]  /*b7d0*/  FSEL R27, R27, RZ, P2 ;  /* 0x000000ff1b1b7208 */ /* 0x000fe20001000000 */
[-CC-:B0-----:R-:W-:Y:S01]  /*b7e0*/  FFMA.FTZ R39, R81, R21.reuse, -R52.reuse ;  /* 0x0000001551277223 */ /* 0x181fe20000010834 */
[----:B------:R-:W-:-:S03]  /*b7f0*/  FFMA.FTZ R52, R53, R21, -R52 ;  /* 0x0000001535347223 */ /* 0x000fc60000010834 */
        /* <DEDUP_REMOVED lines=17> */
[----:B------:R-:W-:-:S05]  /*b910*/  FFMA.FTZ R27, R50, R21, -R27 ;  /* 0x00000015321b7223 */ /* 0x000fca000001081b */
[----:B------:R-:W1:Y:S08]  /*b920*/  MUFU.EX2 R26, R26 ;  /* 0x0000001a001a7308 */ /* 0x000e700000000800 */
[----:B------:R3:W4:Y:S01]  /*b930*/  MUFU.EX2 R167, R28 ;  /* 0x0000001c00a77308 */ /* 0x0007220000000800 */
[----:B0-----:R-:W-:-:S07]  /*b940*/  F2FP.F16.F32.PACK_AB R165, R25, R24 ;  /* 0x0000001819a5723e */ /* 0x001fce00000000ff */
[----:B------:R-:W0:Y:S01]  /*b950*/  MUFU.EX2 R30, R30 ;  /* 0x0000001e001e7308 */ /* 0x000e220000000800 */
[----:B---3--:R-:W-:Y:S01]  /*b960*/  FADD.FTZ R28, R166, R45 ;  /* 0x0000002da61c7221 */ /* 0x008fe20000010000 */
[----:B------:R-:W-:Y:S01]  /*b970*/  FADD.FTZ R45, R24, R25 ;  /* 0x00000019182d7221 */ /* 0x000fe20000010000 */
[----:B------:R-:W-:-:S05]  /*b980*/  F2FP.F16.F32.PACK_AB R166, R31, R166 ;  /* 0x000000a61fa6723e */ /* 0x000fca00000000ff */
[----:B------:R3:W5:Y:S08]  /*b990*/  MUFU.EX2 R161, R32 ;  /* 0x0000002000a17308 */ /* 0x0007700000000800 */
[----:B------:R-:W2:Y:S01]  /*b9a0*/  MUFU.EX2 R34, R34 ;  /* 0x0000002200227308 */ /* 0x000ea20000000800 */
[----:B---3--:R-:W-:Y:S01]  /*b9b0*/  FADD.FTZ R32, R31, R28 ;  /* 0x0000001c1f207221 */ /* 0x008fe20000010000 */
[----:B-1----:R-:W-:-:S03]  /*b9c0*/  FADD.FTZ R28, R26, R45 ;  /* 0x0000002d1a1c7221 */ /* 0x002fc60000010000 */
[----:B------:R-:W-:Y:S01]  /*b9d0*/  FADD.FTZ R49, R33, R32 ;  /* 0x0000002021317221 */ /* 0x000fe20000010000 */
[C---:B----4-:R-:W-:Y:S01]  /*b9e0*/  FADD.FTZ R47, R167.reuse, R28 ;  /* 0x0000001ca72f7221 */ /* 0x050fe20000010000 */
[----:B------:R-:W-:Y:S01]  /*b9f0*/  F2FP.F16.F32.PACK_AB R167, R167, R26 ;  /* 0x0000001aa7a7723e */ /* 0x000fe200000000ff */
[----:B------:R-:W1:Y:S01]  /*ba00*/  MUFU.EX2 R163, R36 ;  /* 0x0000002400a37308 */ /* 0x000e620000000800 */
[----:B------:R-:W-:Y:S01]  /*ba10*/  FADD.FTZ R32, R160, R49 ;  /* 0x00000031a0207221 */ /* 0x000fe20000010000 */
[----:B0-----:R-:W-:Y:S01]  /*ba20*/  FADD.FTZ R28, R30, R47 ;  /* 0x0000002f1e1c7221 */ /* 0x001fe20000010000 */
[----:B------:R-:W-:Y:S01]  /*ba30*/  F2FP.F16.F32.PACK_AB R160, R160, R33 ;  /* 0x00000021a0a0723e */ /* 0x000fe200000000ff */
[----:B------:R0:W-:Y:S01]  /*ba40*/  STSM.16.M88.4 [R195+0x26800], R164 ;  /* 0x026800a4c3007844 */ /* 0x0001e20000000200 */
[----:B------:R-:W-:Y:S01]  /*ba50*/  FADD.FTZ R47, R37, R32 ;  /* 0x00000020252f7221 */ /* 0x000fe20000010000 */
[C---:B-----5:R-:W-:Y:S01]  /*ba60*/  FADD.FTZ R29, R161.reuse, R28 ;  /* 0x0000001ca11d7221 */ /* 0x060fe20000010000 */
[----:B------:R-:W-:Y:S01]  /*ba70*/  F2FP.F16.F32.PACK_AB R161, R161, R30 ;  /* 0x0000001ea1a1723e */ /* 0x000fe200000000ff */
[----:B------:R-:W3:Y:S01]  /*ba80*/  MUFU.EX2 R38, R38 ;  /* 0x0000002600267308 */ /* 0x000ee20000000800 */
[----:B------:R-:W-:Y:S01]  /*ba90*/  FADD.FTZ R32, R162, R47 ;  /* 0x0000002fa2207221 */ /* 0x000fe20000010000 */
[----:B--2---:R-:W-:Y:S01]  /*baa0*/  FADD.FTZ R28, R34, R29 ;  /* 0x0000001d221c7221 */ /* 0x004fe20000010000 */
[----:B------:R-:W-:-:S02]  /*bab0*/  F2FP.F16.F32.PACK_AB R162, R162, R37 ;  /* 0x00000025a2a2723e */ /* 0x000fc400000000ff */
[----:B------:R-:W-:-:S03]  /*bac0*/  FADD.FTZ R31, R41, R32 ;  /* 0x00000020291f7221 */ /* 0x000fc60000010000 */
[----:B------:R-:W2:Y:S01]  /*bad0*/  MUFU.EX2 R157, R40 ;  /* 0x00000028009d7308 */ /* 0x000ea20000000800 */
[C---:B-1----:R-:W-:Y:S01]  /*bae0*/  FADD.FTZ R29, R163.reuse, R28 ;  /* 0x0000001ca31d7221 */ /* 0x042fe20000010000 */
[C---:B------:R-:W-:Y:S01]  /*baf0*/  FADD.FTZ R28, R156.reuse, R31 ;  /* 0x0000001f9c1c7221 */ /* 0x040fe20000010000 */
[----:B------:R-:W-:Y:S02]  /*bb00*/  F2FP.F16.F32.PACK_AB R163, R163, R34 ;  /* 0x00000022a3a3723e */ /* 0x000fe400000000ff */
[----:B------:R-:W-:-:S03]  /*bb10*/  F2FP.F16.F32.PACK_AB R156, R156, R41 ;  /* 0x000000299c9c723e */ /* 0x000fc600000000ff */
[----:B------:R-:W1:Y:S01]  /*bb20*/  MUFU.EX2 R35, R35 ;  /* 0x0000002300237308 */ /* 0x000e620000000800 */
[----:B---3--:R-:W-:Y:S01]  /*bb30*/  FADD.FTZ R24, R38, R29 ;  /* 0x0000001d26187221 */ /* 0x008fe20000010000 */
[----:B------:R0:W-:Y:S06]  /*bb40*/  STSM.16.M88.4 [R198], R160 ;  /* 0x000000a0c6007844 */ /* 0x0001ec0000000200 */
        /* <DEDUP_REMOVED lines=8> */
[C---:B--2---:R-:W-:Y:S01]  /*bbd0*/  F2FP.F16.F32.PACK_AB R158, R54.reuse, R35 ;  /* 0x00000023369e723e */ /* 0x044fe200000000ff */
[----:B------:R-:W-:-:S06]  /*bbe0*/  FADD.FTZ R54, R54, R29 ;  /* 0x0000001d36367221 */ /* 0x000fcc0000010000 */
[----:B------:R-:W-:Y:S01]  /*bbf0*/  MUFU.EX2 R8, R8 ;  /* 0x0000000800087308 */ /* 0x000fe20000000800 */
[C---:B-1----:R-:W-:Y:S01]  /*bc00*/  F2FP.F16.F32.PACK_AB R159, R43.reuse, R42 ;  /* 0x0000002a2b9f723e */ /* 0x042fe200000000ff */
[----:B------:R-:W-:-:S04]  /*bc10*/  FADD.FTZ R43, R43, R24 ;  /* 0x000000182b2b7221 */ /* 0x000fc80000010000 */
[----:B------:R0:W-:Y:S02]  /*bc20*/  STSM.16.M88.4 [R196], R156 ;  /* 0x0000009cc4007844 */ /* 0x0001e40000000200 */
[----:B------:R-:W1:Y:S01]  /*bc30*/  MUFU.EX2 R45, R46 ;  /* 0x0000002e002d7308 */ /* 0x000e620000000800 */
[----:B---3--:R-:W-:Y:S01]  /*bc40*/  F2FP.F16.F32.PACK_AB R152, R58, R39 ;  /* 0x000000273a98723e */ /* 0x008fe200000000ff */
[----:B------:R-:W-:-:S04]  /*bc50*/  FADD.FTZ R39, R39, R54 ;  /* 0x0000003627277221 */ /* 0x000fc80000010000 */
[----:B------:R-:W-:Y:S02]  /*bc60*/  FADD.FTZ R58, R58, R39 ;  /* 0x000000273a3a7221 */ /* 0x000fe40000010000 */
[----:B------:R-:W-:Y:S08]  /*bc70*/  MUFU.EX2 R3, R3 ;  /* 0x0000000300037308 */ /* 0x000ff00000000800 */
[----:B------:R-:W2:Y:S01]  /*bc80*/  MUFU.EX2 R52, R52 ;  /* 0x0000003400347308 */ /* 0x000ea20000000800 */
[----:B-1----:R-:W-:Y:S01]  /*bc90*/  F2FP.F16.F32.PACK_AB R153, R45, R8 ;  /* 0x000000082d99723e */ /* 0x002fe200000000ff */
[----:B------:R-:W-:-:S04]  /*bca0*/  FADD.FTZ R8, R8, R43 ;  /* 0x0000002b08087221 */ /* 0x000fc80000010000 */
[----:B------:R-:W-:Y:S02]  /*bcb0*/  FADD.FTZ R45, R45, R8 ;  /* 0x000000082d2d7221 */ /* 0x000fe40000010000 */
[----:B------:R-:W1:Y:S08]  /*bcc0*/  MUFU.EX2 R48, R48 ;  /* 0x0000003000307308 */ /* 0x000e700000000800 */
[----:B------:R-:W3:Y:S01]  /*bcd0*/  MUFU.EX2 R27, R27 ;  /* 0x0000001b001b7308 */ /* 0x000ee20000000800 */
[----:B--2---:R-:W-:Y:S01]  /*bce0*/  F2FP.F16.F32.PACK_AB R154, R52, R3 ;  /* 0x00000003349a723e */ /* 0x004fe200000000ff */
[----:B------:R-:W-:-:S04]  /*bcf0*/  FADD.FTZ R3, R3, R58 ;  /* 0x0000003a03037221 */ /* 0x000fc80000010000 */
[----:B------:R-:W-:Y:S01]  /*bd00*/  FADD.FTZ R3, R52, R3 ;  /* 0x0000000334037221 */ /* 0x000fe20000010000 */
[----:B-1----:R-:W-:Y:S01]  /*bd10*/  FADD.FTZ R8, R48, R45 ;  /* 0x0000002d30087221 */ /* 0x002fe20000010000 */
[----:B---3--:R-:W-:-:S03]  /*bd20*/  F2FP.F16.F32.PACK_AB R155, R27, R48 ;  /* 0x000000301b9b723e */ /* 0x008fc600000000ff */
[----:B------:R-:W-:Y:S02]  /*bd30*/  FADD.FTZ R8, R27, R8 ;  /* 0x000000081b087221 */ /* 0x000fe40000010000 */
[----:B------:R0:W-:Y:S01]  /*bd40*/  STSM.16.M88.4 [R197], R152 ;  /* 0x00000098c5007844 */ /* 0x0001e20000000200 */
[----:B------:R-:W-:Y:S05]  /*bd50*/  @!P0 BRA `(.L_x_4747) ;  /* 0x0000000000048947 */ /* 0x000fea0003800000 */
[----:B------:R-:W-:Y:S01]  /*bd60*/  BPT.TRAP 0x1 ;  /* 0x000000040000795c */ /* 0x000fe20000300000 */
.L_x_4747:
[----:B------:R1:W2:Y:S01]  /*bd70*/  SYNCS.PHASECHK.TRANS64.TRYWAIT P2, [R9+URZ+0x28c50], R56 ;  /* 0x028c5038090075a7 */ /* 0x0002a2000804017f */
[----:B------:R-:W-:Y:S05]  /*bd80*/  @!P0 BRA `(.L_x_4748) ;  /* 0x0000000000048947 */ /* 0x000fea0003800000 */
[----:B------:R-:W-:Y:S01]  /*bd90*/  BPT.TRAP 0x1 ;  /* 0x000000040000795c */ /* 0x000fe20000300000 */
.L_x_4748:
[----:B------:R-:W-:Y:S01]  /*bda0*/  ULDC UR45, c[0x0][0x9e4] ;  /* 0x00027900002d7ab9 */ /* 0x000fe20000000800 */
[----:B------:R-:W-:Y:S01]  /*bdb0*/  ULDC UR44, c[0x0][0x988] ;  /* 0x00026200002c7ab9 */ /* 0x000fe20000000800 */
[----:B------:R-:W-:Y:S01]  /*bdc0*/  ULDC UR47, c[0x0][0x9d8] ;  /* 0x00027600002f7ab9 */ /* 0x000fe20000000800 */
[----:B------:R-:W-:Y:S01]  /*bdd0*/  ULDC UR46, c[0x0][0x9e0] ;  /* 0x00027800002e7ab9 */ /* 0x000fe20000000800 */
[----:B------:R-:W-:Y:S01]  /*bde0*/  BSSY B0, `(.L_x_4749) ;  /* 0x0000006000007945 */ /* 0x000fe20003800000 */
[----:B------:R-:W-:Y:S01]  /*bdf0*/  IMAD R170, R18, 0x1000, R188 ;  /* 0x0000100012aa7824 */ /* 0x000fe200078e02bc */
[----:B------:R-:W-:Y:S02]  /*be00*/  MOV R171, 0x40000040 ;  /* 0x4000004000ab7802 */ /* 0x000fe40000000f00 */
[----:B--2---:R-:W-:Y:S05]  /*be10*/  @P2 BRA `(.L_x_4750) ;  /* 0x0000000000082947 */ /* 0x004fea0003800000 */
[----:B------:R-:W2:Y:S02]  /*be20*/  SYNCS.PHASECHK.TRANS64.TRYWAIT P2, [R9+URZ+0x28c50], R56 ;  /* 0x028c5038090075a7 */ /* 0x000ea4000804017f */
[----:B--2---:R-:W-:Y:S05]  /*be30*/  @!P2 BRA `(.L_x_4751) ;  /* 0x0000011c0074a947 */ /* 0x004fea0003800000 */
.L_x_4750:
[----:B------:R-:W-:Y:S05]  /*be40*/  BSYNC B0 ;  /* 0x0000000000007941 */ /* 0x000fea0003800000 */
.L_x_4749:
[----:B------:R-:W-:Y:S01]  /*be50*/  R2UR UR6, R170 ;  /* 0x00000000aa0672ca */ /* 0x000fe200000e0000 */
[----:B-12---:R-:W-:Y:S01]  /*be60*/  WARPGROUP.ARRIVE ;  /* 0x00000000000079c5 */ /* 0x006fe20000000000 */
[----:B------:R-:W-:Y:S01]  /*be70*/  R2UR UR7, R171 ;  /* 0x00000000ab0772ca */ /* 0x000fe200000e0000 */
[----:B------:R-:W-:Y:S01]  /*be80*/  IMAD.MOV.U32 R171, RZ, RZ, 0x40000040 ;  /* 0x40000040ffab7424 */ /* 0x000fe200078e00ff */
[----:B------:R-:W-:Y:S01]  /*be90*/  UISETP.NE.AND UP0, UPT, UR48, URZ, UPT ;  /* 0x0000003f3000728c */ /* 0x000fe2000bf05270 */
[----:B------:R-:W-:Y:S02]  /*bea0*/  @!P1 VIADD R9, R9, 0x28c60 ;  /* 0x00028c6009099836 */ /* 0x000fe40000000000 */
[----:B------:R-:W-:-:S03]  /*beb0*/  IMAD.IADD R191, R184, 0x1, -R185 ;  /* 0x00000001b8bf7824 */ /* 0x000fc600078e0ab9 */
[----:B------:R-:W-:Y:S02]  /*bec0*/  PLOP3.LUT P2, PT, PT, PT, UP0, 0x40, 0x0 ;  /* 0x000000000000781c */ /* 0x000fe40003f4e808 */
[----:B------:R-:W-:-:S03]  /*bed0*/  @!P1 PRMT R9, RZ, 0x654, R9 ;  /* 0x00000654ff099816 */ /* 0x000fc60000000009 */
[----:B------:R-:W-:Y:S03]  /*bee0*/  HGMMA.64x256x16.F32 R24, R164, gdesc[UR4].tnspB, RZ, !UPT, gsb0 ;  /* 0x43e00004a4187df0 */ /* 0x000fe6000c0008ff */
[----:B------:R-:W-:Y:S02]  /*bef0*/  WARPGROUP.DEPBAR.LE gsb0, 0x0 ;  /* 0x00008000000079c5 */ /* 0x000fe40000010000 */
[----:B0-----:R-:W-:Y:S01]  /*bf00*/  VIADD R164, R170, 0x80 ;  /* 0x00000080aaa47836 */ /* 0x001fe20000000000 */
[----:B------:R-:W-:Y:S01]  /*bf10*/  WARPGROUP.ARRIVE ;  /* 0x00000000000079c5 */ /* 0x000fe20000000000 */
[----:B------:R-:W-:-:S03]  /*bf20*/  IMAD.MOV.U32 R165, RZ, RZ, 0x40000040 ;  /* 0x40000040ffa57424 */ /* 0x000fc600078e00ff */
[----:B------:R-:W-:Y:S02]  /*bf30*/  R2UR UR6, R164 ;  /* 0x00000000a40672ca */ /* 0x000fe400000e0000 */
[----:B------:R-:W-:-:S15]  /*bf40*/  R2UR UR7, R165 ;  /* 0x00000000a50772ca */ /* 0x000fde00000e0000 */
[----:B------:R-:W-:-:S01]  /*bf50*/  NOP ;  /* 0x0000000000007918 */ /* 0x000fc20000000000 */
[----:B------:R-:W-:Y:S03]  /*bf60*/  HGMMA.64x256x16.F32 R24, R160, gdesc[UR4].tnspB, R24, gsb0 ;  /* 0x43e00004a0187df0 */ /* 0x000fe60008000818 */
[----:B------:R-:W-:Y:S02]  /*bf70*/  WARPGROUP.DEPBAR.LE gsb0, 0x0 ;  /* 0x00008000000079c5 */ /* 0x000fe40000010000 */
[C---:B------:R-:W-:Y:S01]  /*bf80*/  VIADD R160, R170.reuse, 0x100 ;  /* 0x00000100aaa07836 */ /* 0x040fe20000000000 */
[----:B------:R-:W-:Y:S01]  /*bf90*/  WARPGROUP.ARRIVE ;  /* 0x00000000000079c5 */ /* 0x000fe20000000000 */
[----:B------:R-:W-:Y:S01]  /*bfa0*/  IMAD.MOV.U32 R161, RZ, RZ, 0x40000040 ;  /* 0x40000040ffa17424 */ /* 0x000fe200078e00ff */
[----:B------:R-:W-:Y:S02]  /*bfb0*/  IADD3 R170, R170, 0x180, RZ ;  /* 0x00000180aaaa7810 */ /* 0x000fe40007ffe0ff */
[----:B------:R-:W-:-:S02]  /*bfc0*/  R2UR UR6, R160 ;  /* 0x00000000a00672ca */ /* 0x000fc400000e0000 */
[----:B------:R-:W-:-:S15]  /*bfd0*/  R2UR UR7, R161 ;  /* 0x00000000a10772ca */ /* 0x000fde00000e0000 */
[----:B------:R-:W-:-:S01]  /*bfe0*/  NOP ;  /* 0x0000000000007918 */ /* 0x000fc20000000000 */
        /* <DEDUP_REMOVED lines=13> */
[----:B0-----:R-:W0:Y:S01]  /*c0c0*/  FENCE.VIEW.ASYNC.S ;  /* 0x00000000000073c6 */ /* 0x001e220000000000 */
[----:B------:R-:W-:-:S04]  /*c0d0*/  IMAD R154, R189, 0x40, R191 ;  /* 0x00000040bd9a7824 */ /* 0x000fc800078e02bf */
[----:B------:R-:W-:Y:S01]  /*c0e0*/  VIADD R152, R154, UR40 ;  /* 0x000000289a987c36 */ /* 0x000fe20008000000 */
[----:B0-----:R-:W-:Y:S01]  /*c0f0*/  NOP ;  /* 0x0000000000007918 */ /* 0x001fe20000000000 */
[----:B------:R-:W-:Y:S06]  /*c100*/  BAR.ARV 0xe, 0x100 ;  /* 0x0384000000007b1d */ /* 0x000fec0000002000 */
[----:B------:R0:W-:Y:S02]  /*c110*/  @!P1 SYNCS.ARRIVE.TRANS64.RED.A1T0 RZ, [R9+URZ], RZ ;  /* 0x000000ff09ff99a7 */ /* 0x0001e4000810043f */
[----:B0-----:R-:W-:Y:S01]  /*c120*/  IADD3 R9, R168, -0x2, RZ ;  /* 0xfffffffea8097810 */ /* 0x001fe20007ffe0ff */
[----:B------:R-:W-:Y:S06]  /*c130*/  @P2 BRA `(.L_x_4752) ;  /* 0x0000000000542947 */ /* 0x000fec0003800000 */
[C---:B------:R-:W-:Y:S01]  /*c140*/  ISETP.GT.AND P2, PT, R154.reuse, RZ, PT ;  /* 0x000000ff9a00720c */ /* 0x040fe20003f44270 */
[----:B------:R-:W-:Y:S01]  /*c150*/  BSSY B0, `(.L_x_4753) ;  /* 0x0000010000007945 */ /* 0x000fe20003800000 */
[----:B------:R-:W-:-:S11]  /*c160*/  VIADD R153, R154, 0xffffffff ;  /* 0xffffffff9a997836 */ /* 0x000fd60000000000 */
[----:B------:R-:W-:Y:S05]  /*c170*/  @P2 BRA `(.L_x_4754) ;  /* 0x0000000000202947 */ /* 0x000fea0003800000 */
[----:B------:R-:W-:Y:S01]  /*c180*/  UISETP.NE.AND UP0, UPT, UR41, 0x1, UPT ;  /* 0x000000012900788c */ /* 0x000fe2000bf05270 */
[----:B------:R-:W-:-:S05]  /*c190*/  IMAD.MOV R153, RZ, RZ, -R154 ;  /* 0x000000ffff997224 */ /* 0x000fca00078e0a9a */
[----:B------:R-:W-:-:S05]  /*c1a0*/  PLOP3.LUT P2, PT, PT, PT, UP0, 0x80, 0x0 ;  /* 0x000000000000781c */ /* 0x000fca0003f4f008 */
[----:B------:R-:W-:-:S08]  /*c1b0*/  @UP0 ULDC.64 UR4, c[0x0][0x9e8] ;  /* 0x00027a0000040ab9 */ /* 0x000fd00000000a00 */
[----:B------:R-:W-:-:S05]  /*c1c0*/  @P2 IMAD.HI.U32 R154, R153, UR4, RZ ;  /* 0x00000004999a2c27 */ /* 0x000fca000f8e00ff */
[----:B------:R-:W-:-:S04]  /*c1d0*/  @P2 SHF.R.U32.HI R153, RZ, UR5, R154 ;  /* 0x00000005ff992c19 */ /* 0x000fc8000801169a */
[----:B------:R-:W-:Y:S01]  /*c1e0*/  LOP3.LUT R153, RZ, R153, RZ, 0x33, !PT ;  /* 0x00000099ff997212 */ /* 0x000fe200078e33ff */
[----:B------:R-:W-:Y:S06]  /*c1f0*/  BRA `(.L_x_4755) ;  /* 0x0000000000147947 */ /* 0x000fec0003800000 */
.L_x_4754:
[----:B------:R-:W-:-:S06]  /*c200*/  UISETP.NE.AND UP0, UPT, UR41, 0x1, UPT ;  /* 0x000000012900788c */ /* 0x000fcc000bf05270 */
[----:B------:R-:W-:-:S05]  /*c210*/  PLOP3.LUT P2, PT, PT, PT, UP0, 0x80, 0x0 ;  /* 0x000000000000781c */ /* 0x000fca0003f4f008 */
[----:B------:R-:W-:-:S08]  /*c220*/  @UP0 ULDC.64 UR4, c[0x0][0x9e8] ;  /* 0x00027a0000040ab9 */ /* 0x000fd00000000a00 */
[----:B------:R-:W-:-:S05]  /*c230*/  @P2 IMAD.HI.U32 R154, R153, UR4, RZ ;  /* 0x00000004999a2c27 */ /* 0x000fca000f8e00ff */
[----:B------:R-:W-:-:S07]  /*c240*/  @P2 SHF.R.U32.HI R153, RZ, UR5, R154 ;  /* 0x00000005ff992c19 */ /* 0x000fce000801169a */
.L_x_4755:
[----:B------:R-:W-:Y:S05]  /*c250*/  BSYNC B0 ;  /* 0x0000000000007941 */ /* 0x000fea0003800000 */
.L_x_4753:
[----:B------:R-:W-:-:S04]  /*c260*/  IMAD.U32 R154, RZ, RZ, UR41 ;  /* 0x00000029ff9a7e24 */ /* 0x000fc8000f8e00ff */
[----:B------:R-:W-:-:S05]  /*c270*/  IMAD R153, R153, R154, UR41 ;  /* 0x0000002999997e24 */ /* 0x000fca000f8e029a */
[----:B------:R-:W-:-:S07]  /*c280*/  VIMNMX R152, R152, R153, PT ;  /* 0x0000009998987248 */ /* 0x000fce0003fe0100 */
.L_x_4752:
[----:B------:R-:W-:Y:S01]  /*c290*/  SHF.R.S32.HI R153, RZ, 0x1f, R152 ;  /* 0x0000001fff997819 */ /* 0x000fe20000011498 */
[----:B------:R-:W-:Y:S03]  /*c2a0*/  BSSY B1, `(.L_x_4756) ;  /* 0x000028e000017945 */ /* 0x000fe60003800000 */
[----:B------:R-:W-:-:S04]  /*c2b0*/  LEA.HI R153, R153, R152, RZ, 0x6 ;  /* 0x0000009899997211 */ /* 0x000fc800078f30ff */
[----:B------:R-:W-:-:S04]  /*c2c0*/  SHF.R.S32.HI R153, RZ, 0x6, R153 ;  /* 0x00000006ff997819 */ /* 0x000fc80000011499 */
[----:B------:R-:W-:-:S04]  /*c2d0*/  VIMNMX R212, R190, R153, !PT ;  /* 0x00000099bed47248 */ /* 0x000fc80007fe0100 */
[----:B------:R-:W-:-:S13]  /*c2e0*/  ISETP.GE.AND P2, PT, R9, R212, PT ;  /* 0x000000d40900720c */ /* 0x000fda0003f46270 */
[----:B------:R-:W-:Y:S05]  /*c2f0*/  @!P2 BRA `(.L_x_4757) ;  /* 0x000000280020a947 */ /* 0x000fea0003800000 */
[----:B------:R-:W-:Y:S01]  /*c300*/  IADD3 R213, R0, R191, RZ ;  /* 0x000000bf00d57210 */ /* 0x000fe20007ffe0ff */
[----:B------:R-:W-:Y:S04]  /*c310*/  BSSY B0, `(.L_x_4758) ;  /* 0x0000283000007945 */ /* 0x000fe80003800000 */
[----:B------:R-:W-:-:S07]  /*c320*/  VIADD R214, R213, 0x8 ;  /* 0x00000008d5d67836 */ /* 0x000fce0000000000 */
.L_x_4777:
[----:B------:R-:W-:-:S05]  /*c330*/  VIADD R215, R18, 0x1 ;  /* 0x0000000112d77836 */ /* 0x000fca0000000000 */
[----:B------:R-:W-:-:S04]  /*c340*/  ISETP.NE.AND P2, PT, R215, 0x2, PT ;  /* 0x00000002d700780c */ /* 0x000fc80003f45270 */
[----:B------:R-:W-:Y:S02]  /*c350*/  SEL R152, RZ, 0x1, P2 ;  /* 0x00000001ff987807 */ /* 0x000fe40001000000 */
[----:B------:R-:W-:Y:S02]  /*c360*/  SEL R215, R215, RZ, P2 ;  /* 0x000000ffd7d77207 */ /* 0x000fe40001000000 */
[----:B------:R-:W-:Y:S01]  /*c370*/  LOP3.LUT R19, R19, R152, RZ, 0x3c, !PT ;  /* 0x0000009813137212 */ /* 0x000fe200078e3cff */
[----:B0-----:R-:W-:Y:S06]  /*c380*/  @!P0 BRA `(.L_x_4759) ;  /* 0x0000000000048947 */ /* 0x001fec0003800000 */
[----:B------:R-:W-:Y:S01]  /*c390*/  BPT.TRAP 0x1 ;  /* 0x000000040000795c */ /* 0x000fe20000300000 */
.L_x_4759:
[----:B------:R-:W-:Y:S01]  /*c3a0*/  IMAD R216, R215, 0x8, R2 ;  /* 0x00000008d7d87824 */ /* 0x000fe200078e0202 */
[----:B------:R-:W-:-:S04]  /*c3b0*/  SHF.L.U32 R217, R19, 0x1f, RZ ;  /* 0x0000001f13d97819 */ /* 0x000fc800000006ff */
[----:B------:R0:W1:Y:S01]  /*c3c0*/  SYNCS.PHASECHK.TRANS64.TRYWAIT P2, [R216+URZ+0x28c30], R217 ;  /* 0x028c30d9d80075a7 */ /* 0x000062000804017f */
[----:B------:R-:W-:Y:S05]  /*c3d0*/  @!P0 BRA `(.L_x_4760) ;  /* 0x0000000000048947 */ /* 0x000fea0003800000 */
[----:B------:R-:W-:Y:S01]  /*c3e0*/  BPT.TRAP 0x1 ;  /* 0x000000040000795c */ /* 0x000fe20000300000 */
.L_x_4760:
[----:B------:R-:W-:Y:S01]  /*c3f0*/  BSSY B2, `(.L_x_4761) ;  /* 0x0000006000027945 */ /* 0x000fe20003800000 */
[----:B------:R-:W-:Y:S01]  /*c400*/  IMAD R206, R215, 0x200, R14 ;  /* 0x00000200d7ce7824 */ /* 0x000fe200078e020e */
[----:B------:R-:W-:Y:S02]  /*c410*/  MOV R207, 0x40000040 ;  /* 0x4000004000cf7802 */ /* 0x000fe40000000f00 */
[----:B-1----:R-:W-:Y:S05]  /*c420*/  @P2 BRA `(.L_x_4762) ;  /* 0x0000000000082947 */ /* 0x002fea0003800000 */
[----:B------:R-:W1:Y:S02]  /*c430*/  SYNCS.PHASECHK.TRANS64.TRYWAIT P2, [R216+URZ+0x28c30], R217 ;  /* 0x028c30d9d80075a7 */ /* 0x000e64000804017f */
[----:B-1----:R-:W-:Y:S05]  /*c440*/  @!P2 BRA `(.L_x_4763) ;  /* 0x000001180004a947 */ /* 0x002fea0003800000 */
.L_x_4762:
[----:B------:R-:W-:Y:S05]  /*c450*/  BSYNC B2 ;  /* 0x0000000000027941 */ /* 0x000fea0003800000 */
.L_x_4761:
[C---:B------:R-:W-:Y:S01]  /*c460*/  R2UR UR6, R206.reuse ;  /* 0x00000000ce0672ca */ /* 0x040fe200000e0000 */
[----:B------:R-:W-:Y:S01]  /*c470*/  WARPGROUP.ARRIVE ;  /* 0x00000000000079c5 */ /* 0x000fe20000000000 */
[----:B------:R-:W-:Y:S01]  /*c480*/  R2UR UR7, R207 ;  /* 0x00000000cf0772ca */ /* 0x000fe200000e0000 */
[----:B------:R-:W-:Y:S01]  /*c490*/  VIADD R208, R206, 0x2 ;  /* 0x00000002ced07836 */ /* 0x000fe20000000000 */
[----:B------:R-:W-:Y:S01]  /*c4a0*/  R2UR UR4, R4 ;  /* 0x00000000040472ca */ /* 0x000fe200000e0000 */
[----:B------:R-:W-:Y:S01]  /*c4b0*/  IMAD.MOV.U32 R209, RZ, RZ, 0x40000040 ;  /* 0x40000040ffd17424 */ /* 0x000fe200078e00ff */
[----:B------:R-:W-:Y:S01]  /*c4c0*/  R2UR UR5, R5 ;  /* 0x00000000050572ca */ /* 0x000fe200000e0000 */
[----:B------:R-:W-:Y:S01]  /*c4d0*/  IMAD.MOV.U32 R207, RZ, RZ, 0x40000040 ;  /* 0x40000040ffcf7424 */ /* 0x000fe200078e00ff */
[----:B------:R-:W-:-:S06]  /*c4e0*/  UISETP.NE.AND UP0, UPT, UR48, URZ, UPT ;  /* 0x0000003f3000728c */ /* 0x000fcc000bf05270 */
[----:B------:R-:W-:-:S05]  /*c4f0*/  PLOP3.LUT P2, PT, PT, PT, UP0, 0x40, 0x0 ;  /* 0x000000000000781c */ /* 0x000fca0003f4e808 */
[----:B------:R-:W-:Y:S01]  /*c500*/  HGMMA.64x64x16.F32 R152, gdesc[UR4], RZ, !UPT, gsb0 ;  /* 0x00e00000049879f0 */ /* 0x000fe2000c0008ff */
[----:B------:R-:W-:Y:S01]  /*c510*/  R2UR UR6, R208 ;  /* 0x00000000d00672ca */ /* 0x000fe200000e0000 */
[----:B------:R-:W-:Y:S01]  /*c520*/  VIADD R208, R206, 0x4 ;  /* 0x00000004ced07836 */ /* 0x000fe20000000000 */
        /* <DEDUP_REMOVED lines=31> */
[----:B------:R-:W-:-:S02]  /*c720*/  @!P1 VIADD R152, R216, 0x28c40 ;  /* 0x00028c40d8989836 */ /* 0x000fc40000000000 */
        /* <DEDUP_REMOVED lines=23> */
[----:B------:R-:W-:Y:S01]  /*c8a0*/  FMUL.FTZ R176, R182, UR47 ;  /* 0x0000002fb6b07c20 */ /* 0x000fe20008410000 */
[----:B------:R-:W-:-:S02]  /*c8b0*/  IMAD.SHL.U32 R179, R9, 0x40, RZ ;  /* 0x0000004009b37824 */ /* 0x000fc400078e00ff */
[----:B------:R-:W-:Y:S01]  /*c8c0*/  FMUL.FTZ R178, R183, UR47 ;  /* 0x0000002fb7b27c20 */ /* 0x000fe20008410000 */
[----:B------:R2:W-:Y:S01]  /*c8d0*/  @!P1 SYNCS.ARRIVE.TRANS64.RED.A1T0 RZ, [R152+URZ], RZ ;  /* 0x000000ff98ff99a7 */ /* 0x0005e2000810043f */
[----:B------:R-:W3:Y:S01]  /*c8e0*/  MUFU.TANH R206, R206 ;  /* 0x000000ce00ce7308 */ /* 0x000ee20000002400 */
[----:B--2---:R-:W-:-:S07]  /*c8f0*/  IADD3 R152, R184, 0x1, -R179 ;  /* 0x00000001b8987810 */ /* 0x004fce0007ffe8b3 */
[----:B------:R-:W2:Y:S01]  /*c900*/  MUFU.TANH R207, R207 ;  /* 0x000000cf00cf7308 */ /* 0x000ea20000002400 */
[----:B------:R-:W-:-:S04]  /*c910*/  IADD3 R152, -R22, R152, -R185 ;  /* 0x0000009816987210 */ /* 0x000fc80007ffe9b9 */
[----:B------:R-:W-:-:S03]  /*c920*/  IADD3 R227, R152, UR37, RZ ;  /* 0x0000002598e37c10 */ /* 0x000fc6000fffe0ff */
[----:B------:R-:W4:Y:S01]  /*c930*/  MUFU.TANH R21, R21 ;  /* 0x0000001500157308 */ /* 0x000f220000002400 */
[----:B------:R-:W-:Y:S02]  /*c940*/  VIADD R229, R152, UR46 ;  /* 0x0000002e98e57c36 */ /* 0x000fe40008000000 */
[C---:B------:R-:W-:Y:S02]  /*c950*/  IMAD.IADD R182, R0.reuse, 0x1, R227 ;  /* 0x0000000100b67824 */ /* 0x040fe400078e02e3 */
[----:B------:R-:W-:-:S03]  /*c960*/  IMAD.IADD R183, R0, 0x1, R229 ;  /* 0x0000000100b77824 */ /* 0x000fc600078e02e5 */
        /* <DEDUP_REMOVED lines=29> */
[----:B--234-:R-:W-:Y:S05]  /*cb40*/  @P2 BRA `(.L_x_4764) ;  /* 0x00000000005c2947 */ /* 0x01cfea0003800000 */
        /* <DEDUP_REMOVED lines=12> */
.L_x_4766:
[----:B------:R-:W-:-:S04]  /*cc10*/  MOV R228, UR45 ;  /* 0x0000002d00e47c02 */ /* 0x000fc80008000f00 */
[----:B------:R-:W-:-:S13]  /*cc20*/  ISETP.NE.AND P2, PT, R228, 0x1, PT ;  /* 0x00000001e400780c */ /* 0x000fda0003f45270 */
[----:B------:R-:W2:Y:S02]  /*cc30*/  @P2 LDC.64 R152, c[0x0][0x9e8] ;  /* 0x00027a00ff982b82 */ /* 0x000ea40000000a00 */
[----:B--2---:R-:W-:-:S04]  /*cc40*/  @P2 IMAD.HI.U32 R230, R231, R152, RZ ;  /* 0x00000098e7e62227 */ /* 0x004fc800078e00ff */
[----:B------:R-:W-:Y:S01]  /*cc50*/  IMAD.MOV.U32 R152, RZ, RZ, R231 ;  /* 0x000000ffff987224 */ /* 0x000fe200078e00e7 */
[----:B------:R-:W-:-:S07]  /*cc60*/  @P2 SHF.R.U32.HI R152, RZ, R153, R230 ;  /* 0x00000099ff982219 */ /* 0x000fce00000116e6 */
.L_x_4767:
[----:B------:R-:W-:Y:S05]  /*cc70*/  BSYNC B2 ;  /* 0x0000000000027941 */ /* 0x000fea0003800000 */
.L_x_4765:
[----:B------:R-:W-:-:S04]  /*cc80*/  IMAD R153, R152, R228, -R179 ;  /* 0x000000e498997224 */ /* 0x000fc800078e0ab3 */
[----:B------:R-:W-:-:S05]  /*cc90*/  IMAD.IADD R153, R153, 0x1, -R22 ;  /* 0x0000000199997824 */ /* 0x000fca00078e0a16 */
[----:B------:R-:W-:Y:S02]  /*cca0*/  VIADDMNMX R183, R153, R228, R183, PT ;  /* 0x000000e499b77246 */ /* 0x000fe400038001b7 */
[----:B------:R-:W-:-:S07]  /*ccb0*/  VIMNMX R182, R182, R153, !PT ;  /* 0x00000099b6b67248 */ /* 0x000fce0007fe0100 */
.L_x_4764:
[----:B------:R-:W-:Y:S01]  /*ccc0*/  ISETP.GT.AND P2, PT, R9, -0x1, PT ;  /* 0xffffffff0900780c */ /* 0x000fe20003f44270 */
[----:B------:R-:W-:Y:S01]  /*ccd0*/  UISETP.NE.AND UP0, UPT, UR48, URZ, UPT ;  /* 0x0000003f3000728c */ /* 0x000fe2000bf05270 */
[----:B------:R-:W-:Y:S02]  /*cce0*/  IADD3 R229, R229, 0x8, R0 ;  /* 0x00000008e5e57810 */ /* 0x000fe40007ffe000 */
[C---:B------:R-:W-:Y:S02]  /*ccf0*/  ISETP.GT.AND P5, PT, R182.reuse, RZ, P2 ;  /* 0x000000ffb600720c */ /* 0x040fe400017a4270 */
[C---:B------:R-:W-:Y:S02]  /*cd00*/  ISETP.GT.AND P4, PT, R182.reuse, 0x1, P2 ;  /* 0x00000001b600780c */ /* 0x040fe40001784270 */
[----:B------:R-:W-:Y:S02]  /*cd10*/  ISETP.LT.OR P5, PT, R183, 0x1, P5 ;  /* 0x00000001b700780c */ /* 0x000fe40002fa1670 */
[----:B------:R-:W-:-:S02]  /*cd20*/  ISETP.GT.AND P6, PT, R182, 0x8, P2 ;  /* 0x00000008b600780c */ /* 0x000fc400017c4270 */
[----:B------:R-:W-:Y:S02]  /*cd30*/  ISETP.GT.AND P3, PT, R182, 0x9, P2 ;  /* 0x00000009b600780c */ /* 0x000fe40001764270 */
[----:B------:R-:W-:Y:S02]  /*cd40*/  FSEL R206, R206, -INF , !P5 ;  /* 0xff800000cece7808 */ /* 0x000fe40006800000 */
[----:B------:R-:W-:Y:S02]  /*cd50*/  ISETP.GT.AND P5, PT, R182, 0x10, P2 ;  /* 0x00000010b600780c */ /* 0x000fe400017a4270 */
[C---:B------:R-:W-:Y:S02]  /*cd60*/  ISETP.LT.OR P4, PT, R183.reuse, 0x2, P4 ;  /* 0x00000002b700780c */ /* 0x040fe40002781670 */
[C---:B------:R-:W-:Y:S02]  /*cd70*/  ISETP.LT.OR P6, PT, R183.reuse, 0x9, P6 ;  /* 0x00000009b700780c */ /* 0x040fe400037c1670 */
[----:B------:R-:W-:-:S02]  /*cd80*/  ISETP.LT.OR P3, PT, R183, 0xa, P3 ;  /* 0x0000000ab700780c */ /* 0x000fc40001f61670 */
[----:B------:R-:W-:Y:S02]  /*cd90*/  ISETP.LT.OR P5, PT, R183, 0x11, P5 ;  /* 0x00000011b700780c */ /* 0x000fe40002fa1670 */
[----:B------:R-:W-:Y:S02]  /*cda0*/  FSEL R228, R207, -INF , !P4 ;  /* 0xff800000cfe47808 */ /* 0x000fe40006000000 */
[----:B0-----:R-:W-:Y:S02]  /*cdb0*/  FSEL R208, R208, -INF , !P6 ;  /* 0xff800000d0d07808 */ /* 0x001fe40007000000 */
[----:B------:R-:W-:Y:S02]  /*cdc0*/  FSEL R230, R157, -INF , !P3 ;  /* 0xff8000009de67808 */ /* 0x000fe40005800000 */
[C---:B------:R-:W-:Y:S02]  /*cdd0*/  ISETP.GT.AND P4, PT, R182.reuse, 0x11, P2 ;  /* 0x00000011b600780c */ /* 0x040fe40001784270 */
        /* <DEDUP_REMOVED lines=27> */
[----:B------:R-:W-:Y:S02]  /*cf90*/  PLOP3.LUT P5, PT, PT, PT, UP0, 0x40, 0x0 ;  /* 0x000000000000781c */ /* 0x000fe40003fae808 */
[C---:B------:R-:W-:Y:S02]  /*cfa0*/  ISETP.LT.OR P4, PT, R183.reuse, 0x32, P4 ;  /* 0x00000032b700780c */ /* 0x040fe40002781670 */
[C---:B------:R-:W-:Y:S02]  /*cfb0*/  ISETP.LT.OR P6, PT, R183.reuse, 0x39, P6 ;  /* 0x00000039b700780c */ /* 0x040fe400037c1670 */
[----:B------:R-:W-:-:S02]  /*cfc0*/  ISETP.LT.OR P3, PT, R183, 0x3a, P3 ;  /* 0x0000003ab700780c */ /* 0x000fc40001f61670 */
[----:B------:R-:W-:Y:S02]  /*cfd0*/  IADD3 R227, R227, 0x8, R0 ;  /* 0x00000008e3e37810 */ /* 0x000fe40007ffe000 */
[----:B------:R-:W-:Y:S02]  /*cfe0*/  FSEL R177, R177, -INF , !P4 ;  /* 0xff800000b1b17808 */ /* 0x000fe40006000000 */
[----:B------:R-:W-:Y:S02]  /*cff0*/  FSEL R157, R180, -INF , !P6 ;  /* 0xff800000b49d7808 */ /* 0x000fe40007000000 */
[----:B------:R-:W-:Y:S01]  /*d000*/  FSEL R181, R181, -INF , !P3 ;  /* 0xff800000b5b57808 */ /* 0x000fe20005800000 */
[----:B------:R-:W-:Y:S06]  /*d010*/  @P5 BRA `(.L_x_4768) ;  /* 0x00000000005c5947 */ /* 0x000fec0003800000 */
[----:B------:R-:W-:Y:S01]  /*d020*/  ISETP.GT.AND P3, PT, R214, -0x1, PT ;  /* 0xffffffffd600780c */ /* 0x000fe20003f64270 */
[----:B------:R-:W-:-:S12]  /*d030*/  BSSY B2, `(.L_x_4769) ;  /* 0x0000011000027945 */ /* 0x000fd80003800000 */
[----:B------:R-:W-:Y:S05]  /*d040*/  @P3 BRA `(.L_x_4770) ;  /* 0x0000000000243947 */ /* 0x000fea0003800000 */
[----:B------:R-:W-:Y:S02]  /*d050*/  IMAD.U32 R180, RZ, RZ, UR45 ;  /* 0x0000002dffb47e24 */ /* 0x000fe4000f8e00ff */
        /* <DEDUP_REMOVED lines=8> */
.L_x_4770:
[----:B------:R-:W-:-:S04]  /*d0e0*/  MOV R180, UR45 ;  /* 0x0000002d00b47c02 */ /* 0x000fc80008000f00 */
[----:B------:R-:W-:-:S13]  /*d0f0*/  ISETP.NE.AND P3, PT, R180, 0x1, PT ;  /* 0x00000001b400780c */ /* 0x000fda0003f65270 */
[----:B------:R-:W0:Y:S02]  /*d100*/  @P3 LDC.64 R152, c[0x0][0x9e8] ;  /* 0x00027a00ff983b82 */ /* 0x000e240000000a00 */
[----:B0-----:R-:W-:-:S04]  /*d110*/  @P3 IMAD.HI.U32 R161, R214, R152, RZ ;  /* 0x00000098d6a13227 */ /* 0x001fc800078e00ff */
[----:B------:R-:W-:Y:S01]  /*d120*/  IMAD.MOV.U32 R152, RZ, RZ, R214 ;  /* 0x000000ffff987224 */ /* 0x000fe200078e00d6 */
[----:B------:R-:W-:-:S07]  /*d130*/  @P3 SHF.R.U32.HI R152, RZ, R153, R161 ;  /* 0x00000099ff983219 */ /* 0x000fce00000116a1 */
.L_x_4771:
[----:B------:R-:W-:Y:S05]  /*d140*/  BSYNC B2 ;  /* 0x0000000000027941 */ /* 0x000fea0003800000 */
.L_x_4769:
[----:B------:R-:W-:-:S04]  /*d150*/  IMAD R179, R152, R180, -R179 ;  /* 0x000000b498b37224 */ /* 0x000fc800078e0ab3 */
[----:B------:R-:W-:-:S05]  /*d160*/  IMAD.IADD R152, R179, 0x1, -R22 ;  /* 0x00000001b3987824 */ /* 0x000fca00078e0a16 */
[----:B------:R-:W-:Y:S02]  /*d170*/  VIADDMNMX R229, R152, R180, R229, PT ;  /* 0x000000b498e57246 */ /* 0x000fe400038001e5 */
[----:B------:R-:W-:-:S07]  /*d180*/  VIMNMX R227, R227, R152, !PT ;  /* 0x00000098e3e37248 */ /* 0x000fce0007fe0100 */
.L_x_4768:
[----:B------:R-:W-:Y:S02]  /*d190*/  FMNMX.FTZ R153, R206, R15, !PT ;  /* 0x0000000fce997209 */ /* 0x000fe40007810000 */
[----:B------:R-:W-:Y:S02]  /*d1a0*/  ISETP.GT.AND P4, PT, R227, 0x9, P2 ;  /* 0x00000009e300780c */ /* 0x000fe40001784270 */
[----:B------:R-:W-:Y:S02]  /*d1b0*/  FMNMX.FTZ R153, R228, R153, !PT ;  /* 0x00000099e4997209 */ /* 0x000fe40007810000 */
[----:B------:R-:W-:Y:S02]  /*d1c0*/  ISETP.LT.OR P4, PT, R229, 0xa, P4 ;  /* 0x0000000ae500780c */ /* 0x000fe40002781670 */
[----:B------:R-:W-:Y:S02]  /*d1d0*/  FMNMX.FTZ R153, R208, R153, !PT ;  /* 0x00000099d0997209 */ /* 0x000fe40007810000 */
[----:B------:R-:W-:-:S02]  /*d1e0*/  FSEL R156, R156, -INF , !P4 ;  /* 0xff8000009c9c7808 */ /* 0x000fc40006000000 */
[----:B------:R-:W-:Y:S02]  /*d1f0*/  FMNMX.FTZ R153, R230, R153, !PT ;  /* 0x00000099e6997209 */ /* 0x000fe40007810000 */
[----:B------:R-:W-:Y:S02]  /*d200*/  ISETP.GT.AND P4, PT, R227, 0x19, P2 ;  /* 0x00000019e300780c */ /* 0x000fe40001784270 */
        /* <DEDUP_REMOVED lines=9> */
[----:B------:R-:W-:-:S02]  /*d2a0*/  ISETP.GT.AND P4, PT, R227, RZ, P2 ;  /* 0x000000ffe300720c */ /* 0x000fc40001784270 */
[----:B------:R-:W-:Y:S02]  /*d2b0*/  FMNMX.FTZ R153, R236, R153, !PT ;  /* 0x00000099ec997209 */ /* 0x000fe40007810000 */
[----:B------:R-:W-:Y:S02]  /*d2c0*/  ISETP.GT.AND P3, PT, R227, 0x1, P2 ;  /* 0x00000001e300780c */ /* 0x000fe40001764270 */
[----:B------:R-:W-:Y:S02]  /*d2d0*/  FMNMX.FTZ R152, R172, R153, !PT ;  /* 0x00000099ac987209 */ /* 0x000fe40007810000 */
[----:B------:R-:W-:Y:S02]  /*d2e0*/  ISETP.LT.OR P4, PT, R229, 0x1, P4 ;  /* 0x00000001e500780c */ /* 0x000fe40002781670 */
        /* <DEDUP_REMOVED lines=9> */
[----:B------:R-:W-:Y:S02]  /*d380*/  FSEL R158, R158, -INF , !P5 ;  /* 0xff8000009e9e7808 */ /* 0x000fe40006800000 */
[C---:B------:R-:W-:Y:S01]  /*d390*/  ISETP.GT.AND P5, PT, R227.reuse, 0x20, P2 ;  /* 0x00000020e300780c */ /* 0x040fe200017a4270 */
[----:B------:R-:W0:Y:S01]  /*d3a0*/  SHFL.BFLY PT, R153, R152, 0x2, 0x1f ;  /* 0x0c401f0098997f89 */ /* 0x000e2200000e0000 */
[----:B------:R-:W-:Y:S02]  /*d3b0*/  ISETP.GT.AND P3, PT, R227, 0x11, P2 ;  /* 0x00000011e300780c */ /* 0x000fe40001764270 */
[C---:B------:R-:W-:Y:S02]  /*d3c0*/  ISETP.LT.OR P5, PT, R229.reuse, 0x21, P5 ;  /* 0x00000021e500780c */ /* 0x040fe40002fa1670 */
[----:B------:R-:W-:-:S02]  /*d3d0*/  ISETP.LT.OR P3, PT, R229, 0x12, P3 ;  /* 0x00000012e500780c */ /* 0x000fc40001f61670 */
[----:B------:R-:W-:Y:S02]  /*d3e0*/  FSEL R166, R166, -INF , !P5 ;  /* 0xff800000a6a67808 */ /* 0x000fe40006800000 */
[----:B------:R-:W-:Y:S02]  /*d3f0*/  ISETP.GT.AND P5, PT, R227, 0x29, P2 ;  /* 0x00000029e300780c */ /* 0x000fe400017a4270 */
[----:B------:R-:W-:Y:S02]  /*d400*/  FSEL R159, R159, -INF , !P3 ;  /* 0xff8000009f9f7808 */ /* 0x000fe40005800000 */
[----:B------:R-:W-:Y:S02]  /*d410*/  ISETP.LT.OR P5, PT, R229, 0x2a, P5 ;  /* 0x0000002ae500780c */ /* 0x000fe40002fa1670 */
[----:B------:R-:W-:-:S04]  /*d420*/  ISETP.GT.AND P3, PT, R227, 0x21, P2 ;  /* 0x00000021e300780c */ /* 0x000fc80001764270 */
[----:B------:R-:W-:-:S04]  /*d430*/  ISETP.LT.OR P3, PT, R229, 0x22, P3 ;  /* 0x00000022e500780c */ /* 0x000fc80001f61670 */
[----:B------:R-:W-:Y:S02]  /*d440*/  FSEL R167, R167, -INF , !P3 ;  /* 0xff800000a7a77808 */ /* 0x000fe40005800000 */
[----:B0-----:R-:W-:Y:S02]  /*d450*/  FMNMX.FTZ R180, R152, R153, !PT ;  /* 0x0000009998b47209 */ /* 0x001fe40007810000 */
[----:B------:R-:W-:Y:S02]  /*d460*/  FSEL R152, R155, -INF , !P6 ;  /* 0xff8000009b987808 */ /* 0x000fe40007000000 */
[----:B------:R-:W-:Y:S01]  /*d470*/  FSEL R153, R21, -INF , !P4 ;  /* 0xff80000015997808 */ /* 0x000fe20006000000 */
[----:B------:R-:W0:Y:S01]  /*d480*/  SHFL.BFLY PT, R155, R180, 0x1, 0x1f ;  /* 0x0c201f00b49b7f89 */ /* 0x000e2200000e0000 */
[----:B------:R-:W-:Y:S02]  /*d490*/  ISETP.GT.AND P6, PT, R227, 0x18, P2 ;  /* 0x00000018e300780c */ /* 0x000fe400017c4270 */
[----:B------:R-:W-:-:S02]  /*d4a0*/  FMNMX.FTZ R21, R153, R20, !PT ;  /* 0x0000001499157209 */ /* 0x000fc40007810000 */
[----:B------:R-:W-:Y:S02]  /*d4b0*/  ISETP.LT.OR P6, PT, R229, 0x19, P6 ;  /* 0x00000019e500780c */ /* 0x000fe400037c1670 */
[----:B------:R-:W-:Y:S02]  /*d4c0*/  FMNMX.FTZ R21, R154, R21, !PT ;  /* 0x000000159a157209 */ /* 0x000fe40007810000 */
[----:B------:R-:W-:Y:S02]  /*d4d0*/  FSEL R162, R162, -INF , !P6 ;  /* 0xff800000a2a27808 */ /* 0x000fe40007000000 */
[----:B------:R-:W-:Y:S02]  /*d4e0*/  FMNMX.FTZ R21, R152, R21, !PT ;  /* 0x0000001598157209 */ /* 0x000fe40007810000 */
[----:B------:R-:W-:Y:S02]  /*d4f0*/  ISETP.GT.AND P6, PT, R227, 0x28, P2 ;  /* 0x00000028e300780c */ /* 0x000fe400017c4270 */
[----:B------:R-:W-:-:S02]  /*d500*/  FMNMX.FTZ R21, R156, R21, !PT ;  /* 0x000000159c157209 */ /* 0x000fc40007810000 */
[----:B------:R-:W-:Y:S02]  /*d510*/  ISETP.LT.OR P6, PT, R229, 0x29, P6 ;  /* 0x00000029e500780c */ /* 0x000fe400037c1670 */
[----:B------:R-:W-:Y:S01]  /*d520*/  FMNMX.FTZ R161, R158, R21, !PT ;  /* 0x000000159ea17209 */ /* 0x000fe20007810000 */
[----:B------:R-:W-:Y:S01]  /*d530*/  IMAD.U32 R21, RZ, RZ, UR44 ;  /* 0x0000002cff157e24 */ /* 0x000fe2000f8e00ff */
[----:B------:R-:W-:Y:S02]  /*d540*/  ISETP.GT.AND P3, PT, R227, 0x30, P2 ;  /* 0x00000030e300780c */ /* 0x000fe40001764270 */
[----:B------:R-:W-:Y:S02]  /*d550*/  FMNMX.FTZ R161, R159, R161, !PT ;  /* 0x000000a19fa17209 */ /* 0x000fe40007810000 */
[----:B0-----:R-:W-:Y:S02]  /*d560*/  FMNMX.FTZ R180, R180, R155, !PT ;  /* 0x0000009bb4b47209 */ /* 0x001fe40007810000 */
[----:B------:R-:W-:-:S02]  /*d570*/  FSEL R155, R170, -INF , !P5 ;  /* 0xff800000aa9b7808 */ /* 0x000fc40006800000 */
[C---:B------:R-:W-:Y:S01]  /*d580*/  FSETP.NEU.FTZ.AND P5, PT, R180.reuse, -INF , PT ;  /* 0xff800000b400780b */ /* 0x040fe20003fbd000 */
[----:B------:R-:W-:Y:S01]  /*d590*/  FMUL.FTZ R165, R180, R21 ;  /* 0x00000015b4a57220 */ /* 0x000fe20000410000 */
[----:B------:R-:W-:Y:S02]  /*d5a0*/  FMNMX.FTZ R170, R162, R161, !PT ;  /* 0x000000a1a2aa7209 */ /* 0x000fe40007810000 */
[----:B------:R-:W-:Y:S02]  /*d5b0*/  FSEL R171, R171, -INF , !P6 ;  /* 0xff800000abab7808 */ /* 0x000fe40007000000 */
[----:B------:R-:W-:Y:S02]  /*d5c0*/  FSEL R161, R165, RZ, P5 ;  /* 0x000000ffa5a17208 */ /* 0x000fe40002800000 */
[----:B------:R-:W-:Y:S02]  /*d5d0*/  FMNMX.FTZ R165, R163, R170, !PT ;  /* 0x000000aaa3a57209 */ /* 0x000fe40007810000 */
[----:B------:R-:W-:Y:S01]  /*d5e0*/  ISETP.GT.AND P4, PT, R227, 0x31, P2 ;  /* 0x00000031e300780c */ /* 0x000fe20001784270 */
[--C-:B------:R-:W-:Y:S01]  /*d5f0*/  FFMA.FTZ R175, R208, R21, -R161.reuse ;  /* 0x00000015d0af7223 */ /* 0x100fe200000108a1 */
[----:B------:R-:W-:Y:S01]  /*d600*/  FMNMX.FTZ R170, R166, R165, !PT ;  /* 0x000000a5a6aa7209 */ /* 0x000fe20007810000 */
[-CC-:B------:R-:W-:Y:S01]  /*d610*/  FFMA.FTZ R165, R228, R21.reuse, -R161.reuse ;  /* 0x00000015e4a57223 */ /* 0x180fe200000108a1 */
[----:B------:R-:W-:Y:S01]  /*d620*/  ISETP.LT.OR P3, PT, R229, 0x31, P3 ;  /* 0x00000031e500780c */ /* 0x000fe20001f61670 */
[-CC-:B------:R-:W-:Y:S01]  /*d630*/  FFMA.FTZ R208, R230, R21.reuse, -R161.reuse ;  /* 0x00000015e6d07223 */ /* 0x180fe200000108a1 */
[----:B------:R-:W-:Y:S01]  /*d640*/  FMNMX.FTZ R170, R167, R170, !PT ;  /* 0x000000aaa7aa7209 */ /* 0x000fe20007810000 */
[-CC-:B------:R-:W-:Y:S01]  /*d650*/  FFMA.FTZ R206, R206, R21.reuse, -R161.reuse ;  /* 0x00000015cece7223 */ /* 0x180fe200000108a1 */
[----:B------:R-:W-:Y:S01]  /*d660*/  ISETP.GT.AND P6, PT, R227, 0x38, P2 ;  /* 0x00000038e300780c */ /* 0x000fe200017c4270 */
[----:B------:R-:W-:Y:S01]  /*d670*/  MUFU.EX2 R165, R165 ;  /* 0x000000a500a57308 */ /* 0x000fe20000000800 */
[----:B------:R-:W-:Y:S01]  /*d680*/  FMNMX.FTZ R170, R171, R170, !PT ;  /* 0x000000aaabaa7209 */ /* 0x000fe20007810000 */
[-CC-:B------:R-:W-:Y:S01]  /*d690*/  FFMA.FTZ R160, R160, R21.reuse, -R161.reuse ;  /* 0x00000015a0a07223 */ /* 0x180fe200000108a1 */
[----:B------:R-:W-:Y:S01]  /*d6a0*/  ISETP.LT.OR P4, PT, R229, 0x32, P4 ;  /* 0x00000032e500780c */ /* 0x000fe20002781670 */
[-CC-:B------:R-:W-:Y:S01]  /*d6b0*/  FFMA.FTZ R164, R164, R21.reuse, -R161.reuse ;  /* 0x00000015a4a47223 */ /* 0x180fe200000108a1 */
[----:B------:R-:W-:Y:S01]  /*d6c0*/  FSEL R228, R173, -INF , !P3 ;  /* 0xff800000ade47808 */ /* 0x000fe20005800000 */
[-CC-:B------:R-:W-:Y:S01]  /*d6d0*/  FFMA.FTZ R183, R209, R21.reuse, -R161.reuse ;  /* 0x00000015d1b77223 */ /* 0x180fe200000108a1 */
[----:B------:R-:W-:Y:S01]  /*d6e0*/  FMNMX.FTZ R169, R155, R170, !PT ;  /* 0x000000aa9ba97209 */ /* 0x000fe20007810000 */
[----:B------:R-:W-:Y:S01]  /*d6f0*/  MUFU.EX2 R206, R206 ;  /* 0x000000ce00ce7308 */ /* 0x000fe20000000800 */
[----:B------:R-:W-:Y:S01]  /*d700*/  ISETP.GT.AND P2, PT, R227, 0x39, P2 ;  /* 0x00000039e300780c */ /* 0x000fe20001744270 */
[-CC-:B------:R-:W-:Y:S01]  /*d710*/  FFMA.FTZ R168, R168, R21.reuse, -R161.reuse ;  /* 0x00000015a8a87223 */ /* 0x180fe200000108a1 */
[C---:B------:R-:W-:Y:S01]  /*d720*/  ISETP.LT.OR P6, PT, R229.reuse, 0x39, P6 ;  /* 0x00000039e500780c */ /* 0x040fe200037c1670 */
[-CC-:B------:R-:W-:Y:S01]  /*d730*/  FFMA.FTZ R236, R236, R21.reuse, -R161.reuse ;  /* 0x00000015ecec7223 */ /* 0x180fe200000108a1 */
[----:B------:R-:W-:Y:S01]  /*d740*/  FSEL R174, R174, -INF , !P4 ;  /* 0xff800000aeae7808 */ /* 0x000fe20006000000 */
[--C-:B------:R-:W-:Y:S01]  /*d750*/  FFMA.FTZ R172, R172, R21, -R161.reuse ;  /* 0x00000015acac7223 */ /* 0x100fe200000108a1 */
[----:B------:R-:W-:Y:S01]  /*d760*/  FMNMX.FTZ R173, R228, R169, !PT ;  /* 0x000000a9e4ad7209 */ /* 0x000fe20007810000 */
[----:B------:R-:W-:Y:S01]  /*d770*/  MUFU.EX2 R208, R208 ;  /* 0x000000d000d07308 */ /* 0x000fe20000000800 */
[----:B------:R-:W-:Y:S01]  /*d780*/  ISETP.LT.OR P2, PT, R229, 0x3a, P2 ;  /* 0x0000003ae500780c */ /* 0x000fe20001741670 */
[-CC-:B------:R-:W-:Y:S01]  /*d790*/  FFMA.FTZ R182, R182, R21.reuse, -R161.reuse ;  /* 0x00000015b6b67223 */ /* 0x180fe200000108a1 */
[----:B------:R-:W-:Y:S01]  /*d7a0*/  FSEL R176, R176, -INF , !P6 ;  /* 0xff800000b0b07808 */ /* 0x000fe20007000000 */
[--C-:B------:R-:W-:Y:S01]  /*d7b0*/  FFMA.FTZ R209, R177, R21, -R161.reuse ;  /* 0x00000015b1d17223 */ /* 0x100fe200000108a1 */
[----:B------:R-:W-:Y:S01]  /*d7c0*/  FMNMX.FTZ R173, R174, R173, !PT ;  /* 0x000000adaead7209 */ /* 0x000fe20007810000 */
[----:B------:R-:W-:Y:S01]  /*d7d0*/  FFMA.FTZ R231, R157, R21, -R161 ;  /* 0x000000159de77223 */ /* 0x000fe200000108a1 */
[----:B------:R-:W-:Y:S01]  /*d7e0*/  FSEL R178, R178, -INF , !P2 ;  /* 0xff800000b2b27808 */ /* 0x000fe20005000000 */
[----:B------:R0:W-:Y:S01]  /*d7f0*/  MUFU.EX2 R169, R175 ;  /* 0x000000af00a97308 */ /* 0x0001e20000000800 */
[----:B------:R-:W-:-:S02]  /*d800*/  FMNMX.FTZ R173, R176, R173, !PT ;  /* 0x000000adb0ad7209 */ /* 0x000fc40007810000 */
[----:B------:R-:W-:Y:S02]  /*d810*/  FSEL R230, R180, RZ, P5 ;  /* 0x000000ffb4e67208 */ /* 0x000fe40002800000 */
[----:B------:R-:W-:Y:S01]  /*d820*/  FMNMX.FTZ R179, R178, R173, !PT ;  /* 0x000000adb2b37209 */ /* 0x000fe20007810000 */
[-C--:B------:R-:W-:Y:S02]  /*d830*/  FFMA.FTZ R173, R232, R21.reuse, -R161 ;  /* 0x00000015e8ad7223 */ /* 0x080fe400000108a1 */
[----:B------:R-:W-:Y:S01]  /*d840*/  FADD.FTZ R230, -R230, R15 ;  /* 0x0000000fe6e67221 */ /* 0x000fe20000010100 */
[----:B------:R-:W-:Y:S01]  /*d850*/  MUFU.EX2 R160, R160 ;  /* 0x000000a000a07308 */ /* 0x000fe20000000800 */
[----:B------:R-:W2:Y:S01]  /*d860*/  SHFL.BFLY PT, R170, R179, 0x2, 0x1f ;  /* 0x0c401f00b3aa7f89 */ /* 0x000ea200000e0000 */
[-CC-:B0-----:R-:W-:Y:S01]  /*d870*/  FFMA.FTZ R175, R234, R21.reuse, -R161.reuse ;  /* 0x00000015eaaf7223 */ /* 0x181fe200000108a1 */
[-C--:B------:R-:W-:Y:S01]  /*d880*/  FMUL.FTZ R15, R230, R21.reuse ;  /* 0x00000015e60f7220 */ /* 0x080fe20000410000 */
[----:B------:R-:W-:Y:S01]  /*d890*/  FFMA.FTZ R161, R181, R21, -R161 ;  /* 0x00000015b5a17223 */ /* 0x000fe200000108a1 */
[----:B------:R-:W-:-:S03]  /*d8a0*/  IMAD.MOV R181, RZ, RZ, -R194 ;  /* 0x000000ffffb57224 */ /* 0x000fc600078e0ac2 */
[----:B------:R-:W-:Y:S08]  /*d8b0*/  MUFU.EX2 R173, R173 ;  /* 0x000000ad00ad7308 */ /* 0x000ff00000000800 */
[----:B------:R-:W0:Y:S08]  /*d8c0*/  MUFU.EX2 R15, R15 ;  /* 0x0000000f000f7308 */ /* 0x000e300000000800 */
[----:B------:R-:W-:Y:S01]  /*d8d0*/  MUFU.EX2 R164, R164 ;  /* 0x000000a400a47308 */ /* 0x000fe20000000800 */
[----:B--2---:R-:W-:-:S05]  /*d8e0*/  FMNMX.FTZ R170, R179, R170, !PT ;  /* 0x000000aab3aa7209 */ /* 0x004fca0007810000 */
[----:B------:R-:W2:Y:S02]  /*d8f0*/  SHFL.BFLY PT, R207, R170, 0x1, 0x1f ;  /* 0x0c201f00aacf7f89 */ /* 0x000ea400000e0000 */
[----:B------:R-:W-:Y:S01]  /*d900*/  MUFU.EX2 R175, R175 ;  /* 0x000000af00af7308 */ /* 0x000fe20000000800 */
[-C--:B0-----:R-:W-:Y:S01]  /*d910*/  FMUL.FTZ R24, R24, R15.reuse ;  /* 0x0000000f18187220 */ /* 0x081fe20000410000 */
        /* <DEDUP_REMOVED lines=20> */
[----:B--2---:R-:W-:Y:S01]  /*da60*/  FMNMX.FTZ R170, R170, R207, !PT ;  /* 0x000000cfaaaa7209 */ /* 0x004fe20007810000 */
[-C--:B------:R-:W-:Y:S01]  /*da70*/  FMUL.FTZ R61, R61, R15.reuse ;  /* 0x0000000f3d3d7220 */ /* 0x080fe20000410000 */
[----:B------:R-:W-:Y:S01]  /*da80*/  MUFU.EX2 R172, R172 ;  /* 0x000000ac00ac7308 */ /* 0x000fe20000000800 */
[----:B------:R-:W-:Y:S01]  /*da90*/  FMUL.FTZ R64, R64, R15 ;  /* 0x0000000f40407220 */ /* 0x000fe20000410000 */
[C---:B------:R-:W-:Y:S01]  /*daa0*/  FSETP.NEU.FTZ.AND P2, PT, R170.reuse, -INF , PT ;  /* 0xff800000aa00780b */ /* 0x040fe20003f5d000 */
[----:B------:R-:W-:Y:S01]  /*dab0*/  FMUL.FTZ R230, R170, R21 ;  /* 0x00000015aae67220 */ /* 0x000fe20000410000 */
[-C--:B------:R-:W-:Y:S01]  /*dac0*/  FMUL.FTZ R65, R65, R15.reuse ;  /* 0x0000000f41417220 */ /* 0x080fe20000410000 */
[-C--:B------:R-:W-:Y:S01]  /*dad0*/  FMUL.FTZ R68, R68, R15.reuse ;  /* 0x0000000f44447220 */ /* 0x080fe20000410000 */
[----:B------:R-:W-:Y:S01]  /*dae0*/  FSEL R177, R170, RZ, P2 ;  /* 0x000000ffaab17208 */ /* 0x000fe20001000000 */
[----:B------:R-:W-:Y:S01]  /*daf0*/  FMUL.FTZ R69, R69, R15 ;  /* 0x0000000f45457220 */ /* 0x000fe20000410000 */
[----:B------:R-:W-:Y:S01]  /*db00*/  FSEL R230, R230, RZ, P2 ;  /* 0x000000ffe6e67208 */ /* 0x000fe20001000000 */
[----:B------:R-:W0:Y:S01]  /*db10*/  MUFU.EX2 R183, R183 ;  /* 0x000000b700b77308 */ /* 0x000e220000000800 */
[----:B------:R-:W-:Y:S01]  /*db20*/  ISETP.NE.AND P2, PT, R22, R181, PT ;  /* 0x000000b51600720c */ /* 0x000fe20003f45270 */
[----:B------:R-:W-:Y:S01]  /*db30*/  FADD.FTZ R232, -R177, R20 ;  /* 0x00000014b1e87221 */ /* 0x000fe20000010100 */
[----:B------:R-:W-:Y:S01]  /*db40*/  FMUL.FTZ R72, R72, R15 ;  /* 0x0000000f48487220 */ /* 0x000fe20000410000 */
[----:B------:R-:W-:Y:S01]  /*db50*/  FFMA.FTZ R229, R152, R21, -R230 ;  /* 0x0000001598e57223 */ /* 0x000fe200000108e6 */
[----:B------:R-:W-:Y:S01]  /*db60*/  FFMA.FTZ R152, R15, R3, R206 ;  /* 0x000000030f987223 */ /* 0x000fe200000100ce */
[-CC-:B------:R-:W-:Y:S01]  /*db70*/  FFMA.FTZ R227, R156, R21.reuse, -R230.reuse ;  /* 0x000000159ce37223 */ /* 0x180fe200000108e6 */
[-C--:B------:R-:W-:Y:S01]  /*db80*/  FFMA.FTZ R207, R154, R21.reuse, -R230 ;  /* 0x000000159acf7223 */ /* 0x080fe200000108e6 */
[----:B------:R-:W2:Y:S01]  /*db90*/  MUFU.EX2 R182, R182 ;  /* 0x000000b600b67308 */ /* 0x000ea20000000800 */
[----:B------:R-:W-:Y:S01]  /*dba0*/  FADD.FTZ R152, R165, R152 ;  /* 0x00000098a5987221 */ /* 0x000fe20000010000 */
[-CC-:B------:R-:W-:Y:S01]  /*dbb0*/  FFMA.FTZ R181, R153, R21.reuse, -R230.reuse ;  /* 0x0000001599b57223 */ /* 0x180fe200000108e6 */
[-CC-:B------:R-:W-:Y:S01]  /*dbc0*/  FFMA.FTZ R177, R166, R21.reuse, -R230.reuse ;  /* 0x00000015a6b17223 */ /* 0x180fe200000108e6 */
[-C--:B------:R-:W-:Y:S01]  /*dbd0*/  FFMA.FTZ R159, R159, R21.reuse, -R230 ;  /* 0x000000159f9f7223 */ /* 0x080fe200000108e6 */
[----:B------:R-:W-:Y:S01]  /*dbe0*/  FADD.FTZ R3, R169, R152 ;  /* 0x00000098a9037221 */ /* 0x000fe20000010000 */
[-CC-:B------:R-:W-:Y:S01]  /*dbf0*/  FFMA.FTZ R153, R162, R21.reuse, -R230.reuse ;  /* 0x00000015a2997223 */ /* 0x180fe200000108e6 */
[-CC-:B------:R-:W-:Y:S01]  /*dc00*/  FFMA.FTZ R163, R163, R21.reuse, -R230.reuse ;  /* 0x00000015a3a37223 */ /* 0x180fe200000108e6 */
[----:B------:R3:W-:Y:S01]  /*dc10*/  MUFU.EX2 R20, R231 ;  /* 0x000000e700147308 */ /* 0x0007e20000000800 */
[----:B------:R-:W-:Y:S01]  /*dc20*/  FADD.FTZ R3, R208, R3 ;  /* 0x00000003d0037221 */ /* 0x000fe20000010000 */
[-CC-:B------:R-:W-:Y:S01]  /*dc30*/  FFMA.FTZ R167, R167, R21.reuse, -R230.reuse ;  /* 0x00000015a7a77223 */ /* 0x180fe200000108e6 */
[----:B0-----:R-:W-:Y:S01]  /*dc40*/  F2FP.F16.F32.PACK_AB R162, R183, R172 ;  /* 0x000000acb7a2723e */ /* 0x001fe200000000ff */
[-CC-:B------:R-:W-:Y:S01]  /*dc50*/  FFMA.FTZ R155, R155, R21.reuse, -R230.reuse ;  /* 0x000000159b9b7223 */ /* 0x180fe200000108e6 */
[----:B------:R-:W-:Y:S01]  /*dc60*/  FADD.FTZ R152, R160, R3 ;  /* 0x00000003a0987221 */ /* 0x000fe20000010000 */
[----:B------:R-:W-:Y:S01]  /*dc70*/  @!P2 LEA R3, R18, R192, 0x6 ;  /* 0x000000c01203a211 */ /* 0x000fe200078e30ff */
[-C--:B------:R-:W-:Y:S01]  /*dc80*/  FFMA.FTZ R228, R228, R21.reuse, -R230 ;  /* 0x00000015e4e47223 */ /* 0x080fe200000108e6 */
[----:B------:R0:W4:Y:S01]  /*dc90*/  MUFU.EX2 R157, R209 ;  /* 0x000000d1009d7308 */ /* 0x0001220000000800 */
[----:B------:R-:W-:Y:S01]  /*dca0*/  FADD.FTZ R233, R173, R152 ;  /* 0x00000098ade97221 */ /* 0x000fe20000010000 */
[----:B---3--:R-:W-:Y:S01]  /*dcb0*/  FFMA.FTZ R231, R171, R21, -R230 ;  /* 0x00000015abe77223 */ /* 0x008fe200000108e6 */
[----:B------:R-:W-:-:S02]  /*dcc0*/  @!P2 IMAD R156, R3, 0x4, R2 ;  /* 0x00000004039ca824 */ /* 0x000fc400078e0202 */
[-C--:B------:R-:W-:Y:S01]  /*dcd0*/  FMUL.FTZ R171, R232, R21.reuse ;  /* 0x00000015e8ab7220 */ /* 0x080fe20000410000 */
[----:B------:R-:W-:Y:S01]  /*dce0*/  FADD.FTZ R152, R164, R233 ;  /* 0x000000e9a4987221 */ /* 0x000fe20000010000 */
[-CC-:B------:R-:W-:Y:S01]  /*dcf0*/  FFMA.FTZ R174, R174, R21.reuse, -R230.reuse ;  /* 0x00000015aeae7223 */ /* 0x180fe200000108e6 */
[-C--:B------:R-:W-:Y:S01]  /*dd00*/  FFMA.FTZ R178, R178, R21.reuse, -R230 ;  /* 0x00000015b2b27223 */ /* 0x080fe200000108e6 */
[----:B------:R-:W-:Y:S01]  /*dd10*/  MUFU.EX2 R18, R181 ;  /* 0x000000b500127308 */ /* 0x000fe20000000800 */
[----:B------:R-:W-:Y:S01]  /*dd20*/  FADD.FTZ R3, R175, R152 ;  /* 0x00000098af037221 */ /* 0x000fe20000010000 */
[-CC-:B0-----:R-:W-:Y:S01]  /*dd30*/  FFMA.FTZ R209, R158, R21.reuse, -R230.reuse ;  /* 0x000000159ed17223 */ /* 0x181fe200000108e6 */
[----:B------:R-:W-:Y:S01]  /*dd40*/  F2FP.F16.F32.PACK_AB R152, R165, R206 ;  /* 0x000000cea598723e */ /* 0x000fe200000000ff */
[----:B------:R-:W-:Y:S01]  /*dd50*/  @!P2 STS [R156+0x28800], R15 ;  /* 0x0288000f9c00a388 */ /* 0x000fe20000000800 */
[----:B------:R-:W-:Y:S01]  /*dd60*/  FADD.FTZ R154, R168, R3 ;  /* 0x00000003a89a7221 */ /* 0x000fe20000010000 */
[----:B------:R-:W-:Y:S01]  /*dd70*/  FFMA.FTZ R176, R176, R21, -R230 ;  /* 0x00000015b0b07223 */ /* 0x000fe200000108e6 */
[----:B------:R-:W-:Y:S01]  /*dd80*/  FMUL.FTZ R73, R73, R15 ;  /* 0x0000000f49497220 */ /* 0x000fe20000410000 */
[----:B------:R-:W0:Y:S01]  /*dd90*/  MUFU.EX2 R171, R171 ;  /* 0x000000ab00ab7308 */ /* 0x000e220000000800 */
[----:B------:R-:W-:Y:S01]  /*dda0*/  FADD.FTZ R3, R179, R154 ;  /* 0x0000009ab3037221 */ /* 0x000fe20000010000 */
[----:B------:R-:W-:Y:S01]  /*ddb0*/  F2FP.F16.F32.PACK_AB R154, R208, R169 ;  /* 0x000000a9d09a723e */ /* 0x000fe200000000ff */
[-C--:B------:R-:W-:Y:S01]  /*ddc0*/  FMUL.FTZ R76, R76, R15.reuse ;  /* 0x0000000f4c4c7220 */ /* 0x080fe20000410000 */
[-C--:B------:R-:W-:Y:S01]  /*ddd0*/  FMUL.FTZ R77, R77, R15.reuse ;  /* 0x0000000f4d4d7220 */ /* 0x080fe20000410000 */
[----:B------:R-:W-:Y:S01]  /*dde0*/  FADD.FTZ R158, R172, R3 ;  /* 0x00000003ac9e7221 */ /* 0x000fe20000010000 */
[-C--:B------:R-:W-:Y:S01]  /*ddf0*/  FMUL.FTZ R80, R80, R15.reuse ;  /* 0x0000000f50507220 */ /* 0x080fe20000410000 */
[-C--:B------:R-:W-:Y:S01]  /*de00*/  FMUL.FTZ R81, R81, R15.reuse ;  /* 0x0000000f51517220 */ /* 0x080fe20000410000 */
[----:B------:R-:W3:Y:S01]  /*de10*/  MUFU.EX2 R161, R161 ;  /* 0x000000a100a17308 */ /* 0x000ee20000000800 */
[----:B------:R-:W-:Y:S01]  /*de20*/  FADD.FTZ R3, R183, R158 ;  /* 0x0000009eb7037221 */ /* 0x000fe20000010000 */
[-C--:B------:R-:W-:Y:S01]  /*de30*/  FMUL.FTZ R84, R84, R15.reuse ;  /* 0x0000000f54547220 */ /* 0x080fe20000410000 */
[-C--:B------:R-:W-:Y:S01]  /*de40*/  FMUL.FTZ R85, R85, R15.reuse ;  /* 0x0000000f55557220 */ /* 0x080fe20000410000 */
[-C--:B------:R-:W-:Y:S01]  /*de50*/  FMUL.FTZ R88, R88, R15.reuse ;  /* 0x0000000f58587220 */ /* 0x080fe20000410000 */
[----:B--2---:R-:W-:Y:S01]  /*de60*/  FADD.FTZ R158, R182, R3 ;  /* 0x00000003b69e7221 */ /* 0x004fe20000010000 */
[-C--:B------:R-:W-:Y:S01]  /*de70*/  FMUL.FTZ R89, R89, R15.reuse ;  /* 0x0000000f59597220 */ /* 0x080fe20000410000 */
[-C--:B------:R-:W-:Y:S01]  /*de80*/  FMUL.FTZ R92, R92, R15.reuse ;  /* 0x0000000f5c5c7220 */ /* 0x080fe20000410000 */
[----:B------:R-:W2:Y:S01]  /*de90*/  MUFU.EX2 R207, R207 ;  /* 0x000000cf00cf7308 */ /* 0x000ea20000000800 */
[----:B----4-:R-:W-:Y:S01]  /*dea0*/  FADD.FTZ R3, R157, R158 ;  /* 0x0000009e9d037221 */ /* 0x010fe20000010000 */
[----:B0-----:R-:W-:Y:S01]  /*deb0*/  FFMA.FTZ R8, R171, R8, R18 ;  /* 0x00000008ab087223 */ /* 0x001fe20000010012 */
[----:B------:R0:W-:Y:S01]  /*dec0*/  @!P2 STS [R156+0x28820], R171 ;  /* 0x028820ab9c00a388 */ /* 0x0001e20000000800 */
[----:B------:R-:W-:Y:S01]  /*ded0*/  F2FP.F16.F32.PACK_AB R158, R175, R164 ;  /* 0x000000a4af9e723e */ /* 0x000fe200000000ff */
[----:B------:R-:W-:Y:S01]  /*dee0*/  FADD.FTZ R166, R20, R3 ;  /* 0x0000000314a67221 */ /* 0x000fe20000010000 */
[----:B------:R-:W-:Y:S01]  /*def0*/  F2FP.F16.F32.PACK_AB R164, R157, R182 ;  /* 0x000000b69da4723e */ /* 0x000fe200000000ff */
[-C--:B------:R-:W-:Y:S01]  /*df00*/  FMUL.FTZ R93, R93, R15.reuse ;  /* 0x0000000f5d5d7220 */ /* 0x080fe20000410000 */
[----:B------:R-:W4:Y:S01]  /*df10*/  MUFU.EX2 R229, R229 ;  /* 0x000000e500e57308 */ /* 0x000f220000000800 */
[C---:B---3--:R-:W-:Y:S01]  /*df20*/  FADD.FTZ R3, R161.reuse, R166 ;  /* 0x000000a6a1037221 */ /* 0x048fe20000010000 */
[----:B------:R-:W-:Y:S01]  /*df30*/  F2FP.F16.F32.PACK_AB R166, R161, R20 ;  /* 0x00000014a1a6723e */ /* 0x000fe200000000ff */
[-C--:B------:R-:W-:Y:S01]  /*df40*/  FMUL.FTZ R96, R96, R15.reuse ;  /* 0x0000000f60607220 */ /* 0x080fe20000410000 */
[-C--:B------:R-:W-:Y:S01]  /*df50*/  FMUL.FTZ R97, R97, R15.reuse ;  /* 0x0000000f61617220 */ /* 0x080fe20000410000 */
[----:B0-----:R-:W-:Y:S01]  /*df60*/  F2FP.F16.F32.PACK_AB R156, R173, R160 ;  /* 0x000000a0ad9c723e */ /* 0x001fe200000000ff */
[-C--:B------:R-:W-:Y:S01]  /*df70*/  FMUL.FTZ R100, R100, R15.reuse ;  /* 0x0000000f64647220 */ /* 0x080fe20000410000 */
[----:B------:R-:W-:Y:S01]  /*df80*/  F2FP.F16.F32.PACK_AB R160, R179, R168 ;  /* 0x000000a8b3a0723e */ /* 0x000fe200000000ff */
[----:B------:R-:W-:Y:S01]  /*df90*/  MUFU.EX2 R206, R227 ;  /* 0x000000e300ce7308 */ /* 0x000fe20000000800 */
[----:B--2---:R-:W-:Y:S01]  /*dfa0*/  FADD.FTZ R8, R207, R8 ;  /* 0x00000008cf087221 */ /* 0x004fe20000010000 */
        /* <DEDUP_REMOVED lines=22> */
[----:B------:R4:W2:Y:S01]  /*e110*/  MUFU.EX2 R161, R153 ;  /* 0x0000009900a17308 */ /* 0x0008a20000000800 */
[-C--:B------:R-:W-:Y:S01]  /*e120*/  FMUL.FTZ R141, R141, R15.reuse ;  /* 0x0000000f8d8d7220 */ /* 0x080fe20000410000 */
[-C--:B------:R-:W-:Y:S01]  /*e130*/  FMUL.FTZ R144, R144, R15.reuse ;  /* 0x0000000f90907220 */ /* 0x080fe20000410000 */
[-C--:B------:R-:W-:Y:S01]  /*e140*/  FMUL.FTZ R145, R145, R15.reuse ;  /* 0x0000000f91917220 */ /* 0x080fe20000410000 */
[-C--:B------:R-:W-:Y:S01]  /*e150*/  FMUL.FTZ R148, R148, R15.reuse ;  /* 0x0000000f94947220 */ /* 0x080fe20000410000 */
[----:B------:R-:W-:Y:S01]  /*e160*/  FMUL.FTZ R149, R149, R15 ;  /* 0x0000000f95957220 */ /* 0x000fe20000410000 */
[-C--:B------:R-:W-:Y:S01]  /*e170*/  FMUL.FTZ R26, R26, R171.reuse ;  /* 0x000000ab1a1a7220 */ /* 0x080fe20000410000 */
[----:B------:R-:W-:Y:S01]  /*e180*/  FMUL.FTZ R27, R27, R171 ;  /* 0x000000ab1b1b7220 */ /* 0x000fe20000410000 */
[----:B------:R-:W3:Y:S01]  /*e190*/  MUFU.EX2 R168, R163 ;  /* 0x000000a300a87308 */ /* 0x000ee20000000800 */
[----:B----4-:R-:W-:Y:S01]  /*e1a0*/  FADD.FTZ R153, R229, R8 ;  /* 0x00000008e5997221 */ /* 0x010fe20000010000 */
[----:B0-----:R-:W-:Y:S01]  /*e1b0*/  F2FP.F16.F32.PACK_AB R157, R20, R209 ;  /* 0x000000d1149d723e */ /* 0x001fe200000000ff */
        /* <DEDUP_REMOVED lines=12> */
[----:B------:R-:W-:Y:S01]  /*e280*/  FMUL.FTZ R46, R46, R171 ;  /* 0x000000ab2e2e7220 */ /* 0x000fe20000410000 */
[----:B------:R-:W4:Y:S01]  /*e290*/  MUFU.EX2 R172, R167 ;  /* 0x000000a700ac7308 */ /* 0x000f220000000800 */
[----:B--2---:R-:W-:Y:S01]  /*e2a0*/  FADD.FTZ R153, R161, R182 ;  /* 0x000000b6a1997221 */ /* 0x004fe20000010000 */
[----:B---3--:R-:W-:Y:S01]  /*e2b0*/  F2FP.F16.F32.PACK_AB R159, R168, R161 ;  /* 0x000000a1a89f723e */ /* 0x008fe200000000ff */
[-C--:B------:R-:W-:Y:S01]  /*e2c0*/  FMUL.FTZ R47, R47, R171.reuse ;  /* 0x000000ab2f2f7220 */ /* 0x080fe20000410000 */
[-C--:B------:R-:W-:Y:S01]  /*e2d0*/  FMUL.FTZ R50, R50, R171.reuse ;  /* 0x000000ab32327220 */ /* 0x080fe20000410000 */
[----:B------:R-:W-:Y:S01]  /*e2e0*/  FADD.FTZ R182, R168, R153 ;  /* 0x00000099a8b67221 */ /* 0x000fe20000010000 */
        /* <DEDUP_REMOVED lines=11> */
[C---:B----4-:R-:W-:Y:S01]  /*e3a0*/  FADD.FTZ R182, R172.reuse, R153 ;  /* 0x00000099acb67221 */ /* 0x050fe20000010000 */
[----:B------:R-:W-:Y:S01]  /*e3b0*/  F2FP.F16.F32.PACK_AB R161, R172, R177 ;  /* 0x000000b1aca1723e */ /* 0x000fe200000000ff */
[-C--:B------:R-:W-:Y:S01]  /*e3c0*/  FMUL.FTZ R67, R67, R171.reuse ;  /* 0x000000ab43437220 */ /* 0x080fe20000410000 */
[-C--:B------:R-:W-:Y:S01]  /*e3d0*/  FMUL.FTZ R70, R70, R171.reuse ;  /* 0x000000ab46467220 */ /* 0x080fe20000410000 */
[-C--:B------:R-:W-:Y:S01]  /*e3e0*/  FMUL.FTZ R71, R71, R171.reuse ;  /* 0x000000ab47477220 */ /* 0x080fe20000410000 */
[-C--:B------:R-:W-:Y:S01]  /*e3f0*/  FMUL.FTZ R74, R74, R171.reuse ;  /* 0x000000ab4a4a7220 */ /* 0x080fe20000410000 */
[-C--:B------:R-:W-:Y:S01]  /*e400*/  FMUL.FTZ R75, R75, R171.reuse ;  /* 0x000000ab4b4b7220 */ /* 0x080fe20000410000 */
[----:B------:R-:W3:Y:S01]  /*e410*/  MUFU.EX2 R165, R228 ;  /* 0x000000e400a57308 */ /* 0x000ee20000000800 */
        /* <DEDUP_REMOVED lines=9> */
[----:B------:R-:W-:Y:S01]  /*e4b0*/  F2FP.F16.F32.PACK_AB R153, R207, R18 ;  /* 0x00000012cf99723e */ /* 0x000fe200000000ff */
[----:B------:R-:W-:Y:S01]  /*e4c0*/  FMUL.FTZ R90, R90, R171 ;  /* 0x000000ab5a5a7220 */ /* 0x000fe20000410000 */
[----:B------:R-:W-:Y:S01]  /*e4d0*/  F2FP.F16.F32.PACK_AB R163, R8, R163 ;  /* 0x000000a308a3723e */ /* 0x000fe200000000ff */
[-C--:B------:R-:W-:Y:S01]  /*e4e0*/  FMUL.FTZ R91, R91, R171.reuse ;  /* 0x000000ab5b5b7220 */ /* 0x080fe20000410000 */
[-C--:B------:R-:W-:Y:S01]  /*e4f0*/  FMUL.FTZ R94, R94, R171.reuse ;  /* 0x000000ab5e5e7220 */ /* 0x080fe20000410000 */
[-C--:B------:R-:W-:Y:S01]  /*e500*/  FMUL.FTZ R95, R95, R171.reuse ;  /* 0x000000ab5f5f7220 */ /* 0x080fe20000410000 */
[----:B------:R-:W0:Y:S01]  /*e510*/  MUFU.EX2 R167, R176 ;  /* 0x000000b000a77308 */ /* 0x000e220000000800 */
        /* <DEDUP_REMOVED lines=8> */
[----:B--2---:R-:W-:Y:S01]  /*e5a0*/  FADD.FTZ R18, R174, R155 ;  /* 0x0000009bae127221 */ /* 0x004fe20000010000 */
[----:B------:R-:W-:Y:S01]  /*e5b0*/  F2FP.F16.F32.PACK_AB R155, R206, R229 ;  /* 0x000000e5ce9b723e */ /* 0x000fe200000000ff */
[----:B------:R-:W-:Y:S01]  /*e5c0*/  BAR.SYNC.DEFER_BLOCKING 0xf, 0x100 ;  /* 0x03c4000000007b1d */ /* 0x000fe20000010000 */
[----:B------:R-:W-:Y:S01]  /*e5d0*/  F2FP.F16.F32.PACK_AB R165, R174, R165 ;  /* 0x000000a5aea5723e */ /* 0x000fe200000000ff */
[-C--:B------:R-:W-:Y:S01]  /*e5e0*/  FMUL.FTZ R110, R110, R171.reuse ;  /* 0x000000ab6e6e7220 */ /* 0x080fe20000410000 */
[-C--:B------:R-:W-:Y:S01]  /*e5f0*/  FMUL.FTZ R111, R111, R171.reuse ;  /* 0x000000ab6f6f7220 */ /* 0x080fe20000410000 */
[-C--:B------:R-:W-:Y:S01]  /*e600*/  FMUL.FTZ R114, R114, R171.reuse ;  /* 0x000000ab72727220 */ /* 0x080fe20000410000 */
[-C--:B------:R-:W-:Y:S01]  /*e610*/  FMUL.FTZ R115, R115, R171.reuse ;  /* 0x000000ab73737220 */ /* 0x080fe20000410000 */
[----:B0-----:R-:W-:Y:S01]  /*e620*/  FADD.FTZ R15, R167, R18 ;  /* 0x00000012a70f7221 */ /* 0x001fe20000010000 */
        /* <DEDUP_REMOVED lines=17> */
[----:B------:R0:W-:Y:S01]  /*e740*/  STSM.16.M88.4 [R195+0x26800], R152 ;  /* 0x02680098c3007844 */ /* 0x0001e20000000200 */
[-C--:B------:R-:W-:Y:S01]  /*e750*/  FMUL.FTZ R147, R147, R171.reuse ;  /* 0x000000ab93937220 */ /* 0x080fe20000410000 */
[-C--:B------:R-:W-:Y:S01]  /*e760*/  FMUL.FTZ R150, R150, R171.reuse ;  /* 0x000000ab96967220 */ /* 0x080fe20000410000 */
[----:B------:R-:W-:Y:S01]  /*e770*/  FMUL.FTZ R151, R151, R171 ;  /* 0x000000ab97977220 */ /* 0x000fe20000410000 */
[----:B------:R0:W-:Y:S04]  /*e780*/  STSM.16.M88.4 [R198], R156 ;  /* 0x0000009cc6007844 */ /* 0x0001e80000000200 */
[----:B------:R0:W-:Y:S04]  /*e790*/  STSM.16.M88.4 [R196], R160 ;  /* 0x000000a0c4007844 */ /* 0x0001e80000000200 */
[----:B------:R0:W-:Y:S01]  /*e7a0*/  STSM.16.M88.4 [R197], R164 ;  /* 0x000000a4c5007844 */ /* 0x0001e20000000200 */
[----:B------:R-:W-:Y:S05]  /*e7b0*/  @!P0 BRA `(.L_x_4772) ;  /* 0x0000000000048947 */ /* 0x000fea0003800000 */
[----:B------:R-:W-:Y:S01]  /*e7c0*/  BPT.TRAP 0x1 ;  /* 0x000000040000795c */ /* 0x000fe20000300000 */
.L_x_4772:
[----:B------:R2:W3:Y:S01]  /*e7d0*/  SYNCS.PHASECHK.TRANS64.TRYWAIT P2, [R216+URZ+0x28c50], R217 ;  /* 0x028c50d9d80075a7 */ /* 0x0004e2000804017f */
[----:B------:R-:W-:Y:S05]  /*e7e0*/  @!P0 BRA `(.L_x_4773) ;  /* 0x0000000000048947 */ /* 0x000fea0003800000 */
[----:B------:R-:W-:Y:S01]  /*e7f0*/  BPT.TRAP 0x1 ;  /* 0x000000040000795c */ /* 0x000fe20000300000 */
.L_x_4773:
[----:B------:R-:W-:Y:S04]  /*e800*/  BSSY B2, `(.L_x_4774) ;  /* 0x0000004000027945 */ /* 0x000fe80003800000 */
[----:B---3--:R-:W-:Y:S05]  /*e810*/  @P2 BRA `(.L_x_4775) ;  /* 0x0000000000082947 */ /* 0x008fea0003800000 */
[----:B------:R-:W3:Y:S02]  /*e820*/  SYNCS.PHASECHK.TRANS64.TRYWAIT P2, [R216+URZ+0x28c50], R217 ;  /* 0x028c50d9d80075a7 */ /* 0x000ee4000804017f */
[----:B---3--:R-:W-:Y:S05]  /*e830*/  @!P2 BRA `(.L_x_4776) ;  /* 0x000000f4001ca947 */ /* 0x008fea0003800000 */
.L_x_4775:
[----:B------:R-:W-:Y:S05]  /*e840*/  BSYNC B2 ;  /* 0x0000000000027941 */ /* 0x000fea0003800000 */
.L_x_4774:
[----:B------:R-:W-:Y:S01]  /*e850*/  IMAD R168, R215, 0x1000, R188 ;  /* 0x00001000d7a87824 */ /* 0x000fe200078e02bc */
[----:B------:R-:W-:Y:S01]  /*e860*/  WARPGROUP.ARRIVE ;  /* 0x00000000000079c5 */ /* 0x000fe20000000000 */
[----:B------:R-:W-:Y:S01]  /*e870*/  IMAD.MOV.U32 R169, RZ, RZ, 0x40000040 ;  /* 0x40000040ffa97424 */ /* 0x000fe200078e00ff */
[C---:B------:R-:W-:Y:S01]  /*e880*/  ISETP.GT.AND P2, PT, R9.reuse, R212, PT ;  /* 0x000000d40900720c */ /* 0x040fe20003f44270 */
[----:B------:R-:W-:Y:S01]  /*e890*/  VIADD R9, R9, 0xffffffff ;  /* 0xffffffff09097836 */ /* 0x000fe20000000000 */
[----:B------:R-:W-:Y:S01]  /*e8a0*/  R2UR UR6, R168 ;  /* 0x00000000a80672ca */ /* 0x000fe200000e0000 */
[----:B------:R-:W-:Y:S01]  /*e8b0*/  IMAD.MOV.U32 R20, RZ, RZ, R170 ;  /* 0x000000ffff147224 */ /* 0x000fe200078e00aa */
[----:B------:R-:W-:Y:S01]  /*e8c0*/  R2UR UR7, R169 ;  /* 0x00000000a90772ca */ /* 0x000fe200000e0000 */
[----:B------:R-:W-:Y:S01]  /*e8d0*/  IMAD.MOV.U32 R169, RZ, RZ, 0x40000040 ;  /* 0x40000040ffa97424 */ /* 0x000fe200078e00ff */
[----:B-123--:R-:W-:Y:S01]  /*e8e0*/  @!P1 IADD3 R216, R216, 0x28c60, RZ ;  /* 0x00028c60d8d89810 */ /* 0x00efe20007ffe0ff */
[----:B------:R-:W-:-:S02]  /*e8f0*/  IMAD.MOV.U32 R15, RZ, RZ, R180 ;  /* 0x000000ffff0f7224 */ /* 0x000fc400078e00b4 */
[----:B------:R-:W-:Y:S01]  /*e900*/  IMAD.MOV.U32 R18, RZ, RZ, R215 ;  /* 0x000000ffff127224 */ /* 0x000fe200078e00d7 */
[----:B------:R-:W-:-:S07]  /*e910*/  @!P1 PRMT R216, RZ, 0x654, R216 ;  /* 0x00000654ffd89816 */ /* 0x000fce00000000d8 */
[----:B------:R-:W-:Y:S03]  /*e920*/  HGMMA.64x256x16.F32 R24, R152, gdesc[UR4].tnspB, R24, gsb0 ;  /* 0x43e0000498187df0 */ /* 0x000fe60008000818 */
        /* <DEDUP_REMOVED lines=33> */
[----:B------:R-:W-:Y:S05]  /*eb40*/  BSYNC B0 ;  /* 0x0000000000007941 */ /* 0x000fea0003800000 */
.L_x_4758:
[----:B------:R-:W-:Y:S01]  /*eb50*/  MOV R20, R170 ;  /* 0x000000aa00147202 */ /* 0x000fe20000000f00 */
[----:B------:R-:W-:Y:S02]  /*eb60*/  IMAD.MOV.U32 R15, RZ, RZ, R180 ;  /* 0x000000ffff0f7224 */ /* 0x000fe400078e00b4 */
[----:B------:R-:W-:-:S07]  /*eb70*/  IMAD.MOV.U32 R18, RZ, RZ, R215 ;  /* 0x000000ffff127224 */ /* 0x000fce00078e00d7 */
.L_x_4757:
[----:B------:R-:W-:Y:S05]  /*eb80*/  BSYNC B1 ;  /* 0x0000000000017941 */ /* 0x000fea0003800000 */
.L_x_4756:
[----:B------:R-:W1:Y:S01]  /*eb90*/  LDC R156, c[0x0][0x9e4] ;  /* 0x00027900ff9c7b82 */ /* 0x000e620000000800 */
[----:B------:R-:W-:Y:S01]  /*eba0*/  IADD3 R152, R184, 0x40, -R185 ;  /* 0x00000040b8987810 */ /* 0x000fe20007ffe8b9 */
[----:B------:R-:W-:-:S04]  /*ebb0*/  ULDC UR4, c[0x0][0x9dc] ;  /* 0x0002770000047ab9 */ /* 0x000fc80000000800 */
[----:B------:R-:W-:-:S04]  /*ebc0*/  IMAD R152, R189, 0x40, R152 ;  /* 0x00000040bd987824 */ /* 0x000fc800078e0298 */
[----:B------:R-:W-:Y:S01]  /*ebd0*/  VIADD R154, R152, -UR4 ;  /* 0x80000004989a7c36 */ /* 0x000fe20008000000 */
[----:B-1----:R-:W-:-:S13]  /*ebe0*/  ISETP.GE.AND P5, PT, R156, 0x1, PT ;  /* 0x000000019c00780c */ /* 0x002fda0003fa6270 */
[----:B------:R-:W-:Y:S05]  /*ebf0*/  @!P5 BRA `(.L_x_4778) ;  /* 0x000000000048d947 */ /* 0x000fea0003800000 */
[----:B------:R-:W-:Y:S01]  /*ec00*/  MOV R155, R152 ;  /* 0x00000098009b7202 */ /* 0x000fe20000000f00 */
        /* <DEDUP_REMOVED lines=10> */
.L_x_4780:
[----:B------:R-:W-:-:S13]  /*ecb0*/  ISETP.NE.AND P2, PT, R156, 0x1, PT ;  /* 0x000000019c00780c */ /* 0x000fda0003f45270 */
[----:B------:R-:W1:Y:S02]  /*ecc0*/  @P2 LDC.64 R152, c[0x0][0x9e8] ;  /* 0x00027a00ff982b82 */ /* 0x000e640000000a00 */
[----:B-1----:R-:W-:-:S05]  /*ecd0*/  @P2 IMAD.HI.U32 R152, R155, R152, RZ ;  /* 0x000000989b982227 */ /* 0x002fca00078e00ff */
[----:B------:R-:W-:-:S07]  /*ece0*/  @P2 SHF.R.U32.HI R155, RZ, R153, R152 ;  /* 0x00000099ff9b2219 */ /* 0x000fce0000011698 */
.L_x_4781:
[----:B------:R-:W-:Y:S05]  /*ecf0*/  BSYNC B0 ;  /* 0x0000000000007941 */ /* 0x000fea0003800000 */
.L_x_4779:
[----:B------:R-:W-:-:S05]  /*ed00*/  IMAD R155, R155, R156, RZ ;  /* 0x0000009c9b9b7224 */ /* 0x000fca00078e02ff */
[----:B------:R-:W-:-:S07]  /*ed10*/  VIMNMX R154, R154, R155, !PT ;  /* 0x0000009b9a9a7248 */ /* 0x000fce0007fe0100 */
.L_x_4778:
[----:B------:R-:W-:Y:S01]  /*ed20*/  VIADD R154, R154, 0x3f ;  /* 0x0000003f9a9a7836 */ /* 0x000fe20000000000 */
[----:B------:R-:W-:Y:S04]  /*ed30*/  BSSY B1, `(.L_x_4782) ;  /* 0x00001ee000017945 */ /* 0x000fe80003800000 */
[----:B------:R-:W-:-:S04]  /*ed40*/  SHF.R.S32.HI R153, RZ, 0x1f, R154 ;  /* 0x0000001fff997819 */ /* 0x000fc8000001149a */
[----:B------:R-:W-:-:S04]  /*ed50*/  LEA.HI R153, R153, R154, RZ, 0x6 ;  /* 0x0000009a99997211 */ /* 0x000fc800078f30ff */
[----:B------:R-:W-:-:S04]  /*ed60*/  SHF.R.S32.HI R153, RZ, 0x6, R153 ;  /* 0x00000006ff997819 */ /* 0x000fc80000011499 */
        /* <DEDUP_REMOVED lines=8> */
.L_x_4795:
[----:B------:R-:W-:Y:S02]  /*edf0*/  VIADD R18, R213, 0x1 ;  /* 0x00000001d5127836 */ /* 0x000fe40000000000 */
[----:B------:R-:W-:Y:S02]  /*ee00*/  IMAD.MOV.U32 R20, RZ, RZ, R191 ;  /* 0x000000ffff147224 */ /* 0x000fe400078e00bf */
[----:B------:R-:W-:Y:S01]  /*ee10*/  VIADD R191, R191, 0xffffffff ;  /* 0xffffffffbfbf7836 */ /* 0x000fe20000000000 */
[----:B------:R-:W-:Y:S02]  /*ee20*/  ISETP.NE.AND P3, PT, R18, 0x2, PT ;  /* 0x000000021200780c */ /* 0x000fe40003f65270 */
[----:B------:R-:W-:Y:S02]  /*ee30*/  ISETP.GT.AND P2, PT, R20, R189, PT ;  /* 0x000000bd1400720c */ /* 0x000fe40003f44270 */
[----:B------:R-:W-:Y:S02]  /*ee40*/  SEL R20, RZ, 0x1, P3 ;  /* 0x00000001ff147807 */ /* 0x000fe40001800000 */
[----:B------:R-:W-:-:S02]  /*ee50*/  SEL R18, R18, RZ, P3 ;  /* 0x000000ff12127207 */ /* 0x000fc40001800000 */
[----:B------:R-:W-:Y:S01]  /*ee60*/  LOP3.LUT R19, R19, R20, RZ, 0x3c, !PT ;  /* 0x0000001413137212 */ /* 0x000fe200078e3cff */
[----:B-1----:R-:W-:Y:S06]  /*ee70*/  @!P0 BRA `(.L_x_4785) ;  /* 0x0000000000048947 */ /* 0x002fec0003800000 */
[----:B------:R-:W-:Y:S01]  /*ee80*/  BPT.TRAP 0x1 ;  /* 0x000000040000795c */ /* 0x000fe20000300000 */
.L_x_4785:
[----:B------:R-:W-:Y:S01]  /*ee90*/  IMAD R9, R18, 0x8, R2 ;  /* 0x0000000812097824 */ /* 0x000fe200078e0202 */
[----:B------:R-:W-:-:S04]  /*eea0*/  SHF.L.U32 R208, R19, 0x1f, RZ ;  /* 0x0000001f13d07819 */ /* 0x000fc800000006ff */
[----:B------:R1:W2:Y:S01]  /*eeb0*/  SYNCS.PHASECHK.TRANS64.TRYWAIT P3, [R9+URZ+0x28c30], R208 ;  /* 0x028c30d0090075a7 */ /* 0x0002a2000806017f */
[----:B------:R-:W-:Y:S05]  /*eec0*/  @!P0 BRA `(.L_x_4786) ;  /* 0x0000000000048947 */ /* 0x000fea0003800000 */
[----:B------:R-:W-:Y:S01]  /*eed0*/  BPT.TRAP 0x1 ;  /* 0x000000040000795c */ /* 0x000fe20000300000 */
.L_x_4786:
[----:B------:R-:W-:Y:S01]  /*eee0*/  BSSY B2, `(.L_x_4787) ;  /* 0x0000006000027945 */ /* 0x000fe20003800000 */
[----:B------:R-:W-:Y:S01]  /*eef0*/  LEA R20, R18, R14, 0x9 ;  /* 0x0000000e12147211 */ /* 0x000fe200078e48ff */
[----:B------:R-:W-:Y:S02]  /*ef00*/  IMAD.MOV.U32 R21, RZ, RZ, 0x40000040 ;  /* 0x40000040ff157424 */ /* 0x000fe400078e00ff */
[----:B--2---:R-:W-:Y:S05]  /*ef10*/  @P3 BRA `(.L_x_4788) ;  /* 0x0000000000083947 */ /* 0x004fea0003800000 */
[----:B------:R-:W2:Y:S02]  /*ef20*/  SYNCS.PHASECHK.TRANS64.TRYWAIT P3, [R9+URZ+0x28c30], R208 ;  /* 0x028c30d0090075a7 */ /* 0x000ea4000806017f */
[----:B--2---:R-:W-:Y:S05]  /*ef30*/  @!P3 BRA `(.L_x_4789) ;  /* 0x000000ec0070b947 */ /* 0x004fea0003800000 */
.L_x_4788:
[----:B------:R-:W-:Y:S05]  /*ef40*/  BSYNC B2 ;  /* 0x0000000000027941 */ /* 0x000fea0003800000 */
.L_x_4787:
[C---:B------:R-:W-:Y:S01]  /*ef50*/  R2UR UR6, R20.reuse ;  /* 0x00000000140672ca */ /* 0x040fe200000e0000 */
[----:B------:R-:W-:Y:S01]  /*ef60*/  WARPGROUP.ARRIVE ;  /* 0x00000000000079c5 */ /* 0x000fe20000000000 */
[----:B------:R-:W-:Y:S01]  /*ef70*/  R2UR UR7, R21 ;  /* 0x00000000150772ca */ /* 0x000fe200000e0000 */
[----:B------:R-:W-:Y:S01]  /*ef80*/  VIADD R206, R20, 0x2 ;  /* 0x0000000214ce7836 */ /* 0x000fe20000000000 */
[----:B------:R-:W-:Y:S01]  /*ef90*/  R2UR UR4, R4 ;  /* 0x00000000040472ca */ /* 0x000fe200000e0000 */
[----:B------:R-:W-:Y:S01]  /*efa0*/  IMAD.MOV.U32 R207, RZ, RZ, 0x40000040 ;  /* 0x40000040ffcf7424 */ /* 0x000fe200078e00ff */
        /* <DEDUP_REMOVED lines=52> */
[----:B---3--:R-:W-:Y:S01]  /*f2f0*/  FMNMX.FTZ R15, R20, R212, !PT ;  /* 0x000000d4140f7209 */ /* 0x008fe20007810000 */
[----:B0-----:R-:W-:Y:S01]  /*f300*/  FMUL.FTZ R216, R159, UR4 ;  /* 0x000000049fd87c20 */ /* 0x001fe20008410000 */
[----:B------:R-:W-:Y:S01]  /*f310*/  FMUL.FTZ R162, R162, UR4 ;  /* 0x00000004a2a27c20 */ /* 0x000fe20008410000 */
[----:B------:R-:W-:Y:S01]  /*f320*/  FMUL.FTZ R155, R163, UR4 ;  /* 0x00000004a39b7c20 */ /* 0x000fe20008410000 */
[----:B------:R-:W-:Y:S01]  /*f330*/  FMUL.FTZ R166, R166, UR4 ;  /* 0x00000004a6a67c20 */ /* 0x000fe20008410000 */
[----:B------:R-:W-:Y:S01]  /*f340*/  FMUL.FTZ R170, R170, UR4 ;  /* 0x00000004aaaa7c20 */ /* 0x000fe20008410000 */
[----:B------:R-:W-:Y:S01]  /*f350*/  FMUL.FTZ R159, R171, UR4 ;  /* 0x00000004ab9f7c20 */ /* 0x000fe20008410000 */
[----:B------:R-:W0:Y:S01]  /*f360*/  MUFU.TANH R214, R214 ;  /* 0x000000d600d67308 */ /* 0x000e220000002400 */
        /* <DEDUP_REMOVED lines=8> */
[----:B-----5:R-:W-:Y:S01]  /*f3f0*/  FMNMX.FTZ R15, R156, R15, !PT ;  /* 0x0000000f9c0f7209 */ /* 0x020fe20007810000 */
[----:B------:R-:W-:-:S06]  /*f400*/  ULDC UR4, c[0x0][0x988] ;  /* 0x0002620000047ab9 */ /* 0x000fcc0000000800 */
[----:B------:R-:W4:Y:S01]  /*f410*/  MUFU.TANH R228, R228 ;  /* 0x000000e400e47308 */ /* 0x000f220000002400 */
[----:B0-----:R-:W-:-:S07]  /*f420*/  FMNMX.FTZ R15, R214, R15, !PT ;  /* 0x0000000fd60f7209 */ /* 0x001fce0007810000 */
[----:B------:R-:W0:Y:S01]  /*f430*/  MUFU.TANH R164, R164 ;  /* 0x000000a400a47308 */ /* 0x000e220000002400 */
[----:B---3--:R-:W-:-:S07]  /*f440*/  FMNMX.FTZ R15, R160, R15, !PT ;  /* 0x0000000fa00f7209 */ /* 0x008fce0007810000 */
[----:B------:R-:W3:Y:S01]  /*f450*/  MUFU.TANH R230, R230 ;  /* 0x000000e600e67308 */ /* 0x000ee20000002400 */
[----:B----4-:R-:W-:-:S07]  /*f460*/  FMNMX.FTZ R15, R228, R15, !PT ;  /* 0x0000000fe40f7209 */ /* 0x010fce0007810000 */
        /* <DEDUP_REMOVED lines=19> */
[----:B0-----:R-:W-:-:S05]  /*f5a0*/  FMNMX.FTZ R15, R153, R15, !PT ;  /* 0x0000000f990f7209 */ /* 0x001fca0007810000 */
[----:B------:R-:W0:Y:S02]  /*f5b0*/  SHFL.BFLY PT, R21, R15, 0x2, 0x1f ;  /* 0x0c401f000f157f89 */ /* 0x000e2400000e0000 */
[----:B------:R-:W5:Y:S08]  /*f5c0*/  MUFU.TANH R158, R158 ;  /* 0x0000009e009e7308 */ /* 0x000f700000002400 */
[----:B------:R-:W1:Y:S08]  /*f5d0*/  MUFU.TANH R216, R216 ;  /* 0x000000d800d87308 */ /* 0x000e700000002400 */
[----:B------:R-:W2:Y:S01]  /*f5e0*/  MUFU.TANH R162, R162 ;  /* 0x000000a200a27308 */ /* 0x000ea20000002400 */
[----:B0-----:R-:W-:-:S02]  /*f5f0*/  FMNMX.FTZ R167, R15, R21, !PT ;  /* 0x000000150fa77209 */ /* 0x001fc40007810000 */
[----:B---3--:R-:W-:-:S05]  /*f600*/  FMNMX.FTZ R15, R154, R209, !PT ;  /* 0x000000d19a0f7209 */ /* 0x008fca0007810000 */
[----:B------:R-:W0:Y:S01]  /*f610*/  MUFU.TANH R155, R155 ;  /* 0x0000009b009b7308 */ /* 0x000e220000002400 */
[----:B------:R-:W3:Y:S01]  /*f620*/  SHFL.BFLY PT, R169, R167, 0x1, 0x1f ;  /* 0x0c201f00a7a97f89 */ /* 0x000ee200000e0000 */
[----:B----4-:R-:W-:-:S04]  /*f630*/  FMNMX.FTZ R15, R206, R15, !PT ;  /* 0x0000000fce0f7209 */ /* 0x010fc80007810000 */
[----:B-----5:R-:W-:Y:S02]  /*f640*/  FMNMX.FTZ R15, R158, R15, !PT ;  /* 0x0000000f9e0f7209 */ /* 0x020fe40007810000 */
[----:B------:R-:W4:Y:S02]  /*f650*/  MUFU.TANH R166, R166 ;  /* 0x000000a600a67308 */ /* 0x000f240000002400 */
[----:B-1----:R-:W-:-:S04]  /*f660*/  FMNMX.FTZ R15, R216, R15, !PT ;  /* 0x0000000fd80f7209 */ /* 0x002fc80007810000 */
[----:B--2---:R-:W-:Y:S02]  /*f670*/  FMNMX.FTZ R21, R162, R15, !PT ;  /* 0x0000000fa2157209 */ /* 0x004fe40007810000 */
[----:B------:R-:W1:Y:S08]  /*f680*/  MUFU.TANH R157, R157 ;  /* 0x0000009d009d7308 */ /* 0x000e700000002400 */
[----:B------:R-:W2:Y:S01]  /*f690*/  MUFU.TANH R170, R170 ;  /* 0x000000aa00aa7308 */ /* 0x000ea20000002400 */
[----:B---3--:R-:W-:-:S02]  /*f6a0*/  FMNMX.FTZ R15, R167, R169, !PT ;  /* 0x000000a9a70f7209 */ /* 0x008fc40007810000 */
[----:B0-----:R-:W-:Y:S01]  /*f6b0*/  FMNMX.FTZ R167, R155, R21, !PT ;  /* 0x000000159ba77209 */ /* 0x001fe20007810000 */
[----:B------:R-:W-:Y:S02]  /*f6c0*/  IMAD.U32 R21, RZ, RZ, UR4 ;  /* 0x00000004ff157e24 */ /* 0x000fe4000f8e00ff */
[----:B------:R-:W-:Y:S02]  /*f6d0*/  FADD.FTZ R169, -R15, R212 ;  /* 0x000000d40fa97221 */ /* 0x000fe40000010100 */
[----:B------:R-:W0:Y:S01]  /*f6e0*/  MUFU.TANH R159, R159 ;  /* 0x0000009f009f7308 */ /* 0x000e220000002400 */
[----:B----4-:R-:W-:Y:S01]  /*f6f0*/  FMNMX.FTZ R212, R166, R167, !PT ;  /* 0x000000a7a6d47209 */ /* 0x010fe20007810000 */
[-C--:B------:R-:W-:Y:S01]  /*f700*/  FMUL.FTZ R173, R169, R21.reuse ;  /* 0x00000015a9ad7220 */ /* 0x080fe20000410000 */
[----:B------:R-:W-:Y:S02]  /*f710*/  FMUL.FTZ R169, R15, R21 ;  /* 0x000000150fa97220 */ /* 0x000fe40000410000 */
[----:B-1----:R-:W-:-:S03]  /*f720*/  FMNMX.FTZ R167, R157, R212, !PT ;  /* 0x000000d49da77209 */ /* 0x002fc60007810000 */
[----:B------:R-:W1:Y:S01]  /*f730*/  MUFU.TANH R174, R174 ;  /* 0x000000ae00ae7308 */ /* 0x000e620000002400 */
[--C-:B------:R-:W-:Y:S01]  /*f740*/  FFMA.FTZ R175, R20, R21, -R169.reuse ;  /* 0x0000001514af7223 */ /* 0x100fe200000108a9 */
[----:B--2---:R-:W-:Y:S01]  /*f750*/  FMNMX.FTZ R20, R170, R167, !PT ;  /* 0x000000a7aa147209 */ /* 0x004fe20007810000 */
[-CC-:B------:R-:W-:Y:S01]  /*f760*/  FFMA.FTZ R214, R214, R21.reuse, -R169.reuse ;  /* 0x00000015d6d67223 */ /* 0x180fe200000108a9 */
[-CC-:B------:R-:W-:Y:S01]  /*f770*/  FFMA.FTZ R152, R152, R21.reuse, -R169.reuse ;  /* 0x0000001598987223 */ /* 0x180fe200000108a9 */
[-CC-:B------:R-:W-:Y:S01]  /*f780*/  FFMA.FTZ R156, R156, R21.reuse, -R169.reuse ;  /* 0x000000159c9c7223 */ /* 0x180fe200000108a9 */
[-CC-:B------:R-:W-:Y:S01]  /*f790*/  FFMA.FTZ R160, R160, R21.reuse, -R169.reuse ;  /* 0x00000015a0a07223 */ /* 0x180fe200000108a9 */
[-CC-:B------:R-:W-:Y:S01]  /*f7a0*/  FFMA.FTZ R164, R164, R21.reuse, -R169.reuse ;  /* 0x00000015a4a47223 */ /* 0x180fe200000108a9 */
[----:B------:R-:W2:Y:S01]  /*f7b0*/  MUFU.TANH R161, R161 ;  /* 0x000000a100a17308 */ /* 0x000ea20000002400 */
[----:B0-----:R-:W-:Y:S01]  /*f7c0*/  FMNMX.FTZ R171, R159, R20, !PT ;  /* 0x000000149fab7209 */ /* 0x001fe20007810000 */
[-CC-:B------:R-:W-:Y:S01]  /*f7d0*/  FFMA.FTZ R168, R168, R21.reuse, -R169.reuse ;  /* 0x00000015a8a87223 */ /* 0x180fe200000108a9 */
[-CC-:B------:R-:W-:Y:S01]  /*f7e0*/  FFMA.FTZ R172, R172, R21.reuse, -R169.reuse ;  /* 0x00000015acac7223 */ /* 0x180fe200000108a9 */
[-CC-:B------:R-:W-:Y:S01]  /*f7f0*/  FFMA.FTZ R179, R234, R21.reuse, -R169.reuse ;  /* 0x00000015eab37223 */ /* 0x180fe200000108a9 */
[-CC-:B------:R-:W-:Y:S01]  /*f800*/  FFMA.FTZ R176, R176, R21.reuse, -R169.reuse ;  /* 0x00000015b0b07223 */ /* 0x180fe200000108a9 */
[-CC-:B------:R-:W-:Y:S01]  /*f810*/  FFMA.FTZ R181, R236, R21.reuse, -R169.reuse ;  /* 0x00000015ecb57223 */ /* 0x180fe200000108a9 */
[--C-:B------:R-:W-:Y:S01]  /*f820*/  FFMA.FTZ R180, R180, R21, -R169.reuse ;  /* 0x00000015b4b47223 */ /* 0x100fe200000108a9 */
[----:B------:R-:W0:Y:S01]  /*f830*/  MUFU.TANH R178, R178 ;  /* 0x000000b200b27308 */ /* 0x000e220000002400 */
[----:B-1----:R-:W-:Y:S01]  /*f840*/  FMNMX.FTZ R20, R174, R171, !PT ;  /* 0x000000abae147209 */ /* 0x002fe20007810000 */
[----:B------:R-:W-:-:S06]  /*f850*/  FFMA.FTZ R153, R153, R21, -R169 ;  /* 0x0000001599997223 */ /* 0x000fcc00000108a9 */
        /* <DEDUP_REMOVED lines=8> */
[----:B------:R-:W-:Y:S01]  /*f8e0*/  MUFU.EX2 R171, R214 ;  /* 0x000000d600ab7308 */ /* 0x000fe20000000800 */
[----:B0-----:R-:W-:Y:S01]  /*f8f0*/  FMNMX.FTZ R20, R165, R20, !PT ;  /* 0x00000014a5147209 */ /* 0x001fe20007810000 */
[----:B-1----:R-:W-:-:S04]  /*f900*/  FFMA.FTZ R175, R230, R21, -R169 ;  /* 0x00000015e6af7223 */ /* 0x002fc800000108a9 */
[----:B------:R-:W0:Y:S02]  /*f910*/  SHFL.BFLY PT, R177, R20, 0x2, 0x1f ;  /* 0x0c401f0014b17f89 */ /* 0x000e2400000e0000 */
[----:B------:R1:W2:Y:S08]  /*f920*/  MUFU.EX2 R212, R173 ;  /* 0x000000ad00d47308 */ /* 0x0002b00000000800 */
[----:B------:R-:W3:Y:S01]  /*f930*/  MUFU.EX2 R152, R152 ;  /* 0x0000009800987308 */ /* 0x000ee20000000800 */
[----:B-1----:R-:W-:-:S07]  /*f940*/  FFMA.FTZ R173, R228, R21, -R169 ;  /* 0x00000015e4ad7223 */ /* 0x002fce00000108a9 */
[----:B------:R-:W1:Y:S01]  /*f950*/  MUFU.EX2 R156, R156 ;  /* 0x0000009c009c7308 */ /* 0x000e620000000800 */
[----:B--2---:R-:W-:Y:S01]  /*f960*/  FFMA.FTZ R3, R212, R3, R167 ;  /* 0x00000003d4037223 */ /* 0x004fe200000100a7 */
[-C--:B------:R-:W-:Y:S01]  /*f970*/  FMUL.FTZ R24, R24, R212.reuse ;  /* 0x000000d418187220 */ /* 0x080fe20000410000 */
[-C--:B------:R-:W-:Y:S01]  /*f980*/  FMUL.FTZ R25, R25, R212.reuse ;  /* 0x000000d419197220 */ /* 0x080fe20000410000 */
[-C--:B------:R-:W-:Y:S01]  /*f990*/  FMUL.FTZ R28, R28, R212.reuse ;  /* 0x000000d41c1c7220 */ /* 0x080fe20000410000 */
[-C--:B------:R-:W-:Y:S01]  /*f9a0*/  FMUL.FTZ R29, R29, R212.reuse ;  /* 0x000000d41d1d7220 */ /* 0x080fe20000410000 */
[----:B0-----:R-:W-:Y:S01]  /*f9b0*/  FMNMX.FTZ R183, R20, R177, !PT ;  /* 0x000000b114b77209 */ /* 0x001fe20007810000 */
[----:B------:R-:W-:Y:S01]  /*f9c0*/  FFMA.FTZ R177, R232, R21, -R169 ;  /* 0x00000015e8b17223 */ /* 0x000fe200000108a9 */
[----:B------:R-:W-:Y:S01]  /*f9d0*/  MUFU.EX2 R160, R160 ;  /* 0x000000a000a07308 */ /* 0x000fe20000000800 */
[C---:B---3--:R-:W-:Y:S01]  /*f9e0*/  FADD.FTZ R3, R152.reuse, R3 ;  /* 0x0000000398037221 */ /* 0x048fe20000010000 */
[----:B------:R-:W-:Y:S01]  /*f9f0*/  F2FP.F16.F32.PACK_AB R152, R152, R167 ;  /* 0x000000a79898723e */ /* 0x000fe200000000ff */
[----:B------:R-:W0:Y:S01]  /*fa00*/  SHFL.BFLY PT, R20, R183, 0x1, 0x1f ;  /* 0x0c201f00b7147f89 */ /* 0x000e2200000e0000 */
        /* <DEDUP_REMOVED lines=22> */
[----:B------:R-:W-:Y:S01]  /*fb70*/  FMUL.FTZ R69, R69, R212 ;  /* 0x000000d445457220 */ /* 0x000fe20000410000 */
[----:B0-----:R-:W-:Y:S01]  /*fb80*/  FMNMX.FTZ R20, R183, R20, !PT ;  /* 0x00000014b7147209 */ /* 0x001fe20007810000 */
[-C--:B------:R-:W-:Y:S01]  /*fb90*/  FMUL.FTZ R72, R72, R212.reuse ;  /* 0x000000d448487220 */ /* 0x080fe20000410000 */
[-C--:B------:R-:W-:Y:S01]  /*fba0*/  FMUL.FTZ R73, R73, R212.reuse ;  /* 0x000000d449497220 */ /* 0x080fe20000410000 */
[-C--:B------:R-:W-:Y:S01]  /*fbb0*/  FMUL.FTZ R76, R76, R212.reuse ;  /* 0x000000d44c4c7220 */ /* 0x080fe20000410000 */
[-C--:B------:R-:W-:Y:S01]  /*fbc0*/  FMUL.FTZ R77, R77, R212.reuse ;  /* 0x000000d44d4d7220 */ /* 0x080fe20000410000 */
[CC--:B------:R-:W-:Y:S01]  /*fbd0*/  FMUL.FTZ R230, R20.reuse, R21.reuse ;  /* 0x0000001514e67220 */ /* 0x0c0fe20000410000 */
[----:B------:R-:W-:Y:S01]  /*fbe0*/  FADD.FTZ R214, -R20, R209 ;  /* 0x000000d114d67221 */ /* 0x000fe20000010100 */
[----:B------:R-:W-:Y:S01]  /*fbf0*/  MUFU.EX2 R168, R168 ;  /* 0x000000a800a87308 */ /* 0x000fe20000000800 */
[----:B------:R-:W-:Y:S01]  /*fc00*/  FMUL.FTZ R80, R80, R212 ;  /* 0x000000d450507220 */ /* 0x000fe20000410000 */
[-CC-:B------:R-:W-:Y:S01]  /*fc10*/  FFMA.FTZ R207, R216, R21.reuse, -R230.reuse ;  /* 0x00000015d8cf7223 */ /* 0x180fe200000108e6 */
[-CC-:B------:R-:W-:Y:S01]  /*fc20*/  FFMA.FTZ R216, R155, R21.reuse, -R230.reuse ;  /* 0x000000159bd87223 */ /* 0x180fe200000108e6 */
[-C--:B------:R-:W-:Y:S01]  /*fc30*/  FMUL.FTZ R169, R214, R21.reuse ;  /* 0x00000015d6a97220 */ /* 0x080fe20000410000 */
[----:B------:R-:W-:Y:S01]  /*fc40*/  IADD3 R155, -R194, RZ, RZ ;  /* 0x000000ffc29b7210 */ /* 0x000fe20007ffe1ff */
[-CC-:B------:R-:W-:Y:S01]  /*fc50*/  FFMA.FTZ R214, R154, R21.reuse, -R230.reuse ;  /* 0x000000159ad67223 */ /* 0x180fe200000108e6 */
[-CC-:B------:R-:W-:Y:S01]  /*fc60*/  FFMA.FTZ R183, R206, R21.reuse, -R230.reuse ;  /* 0x00000015ceb77223 */ /* 0x180fe200000108e6 */
[----:B------:R-:W-:Y:S01]  /*fc70*/  FFMA.FTZ R206, R158, R21, -R230 ;  /* 0x000000159ece7223 */ /* 0x000fe200000108e6 */
[----:B------:R-:W-:Y:S01]  /*fc80*/  ISETP.NE.AND P3, PT, R22, R155, PT ;  /* 0x0000009b1600720c */ /* 0x000fe20003f65270 */
[----:B------:R-:W-:Y:S01]  /*fc90*/  MUFU.EX2 R169, R169 ;  /* 0x000000a900a97308 */ /* 0x000fe20000000800 */
[----:B------:R-:W-:-:S02]  /*fca0*/  @!P1 VIADD R154, R9, 0x28c40 ;  /* 0x00028c40099a9836 */ /* 0x000fc40000000000 */
[-CC-:B------:R-:W-:Y:S01]  /*fcb0*/  FFMA.FTZ R209, R162, R21.reuse, -R230.reuse ;  /* 0x00000015a2d17223 */ /* 0x180fe200000108e6 */
[-CC-:B------:R-:W-:Y:S01]  /*fcc0*/  FFMA.FTZ R215, R166, R21.reuse, -R230.reuse ;  /* 0x00000015a6d77223 */ /* 0x180fe200000108e6 */
[-CC-:B------:R-:W-:Y:S01]  /*fcd0*/  FFMA.FTZ R228, R157, R21.reuse, -R230.reuse ;  /* 0x000000159de47223 */ /* 0x180fe200000108e6 */
[-C--:B------:R-:W-:Y:S01]  /*fce0*/  FFMA.FTZ R170, R170, R21.reuse, -R230 ;  /* 0x00000015aaaa7223 */ /* 0x080fe200000108e6 */
[----:B------:R-:W-:Y:S01]  /*fcf0*/  @!P1 PRMT R154, RZ, 0x654, R154 ;  /* 0x00000654ff9a9816 */ /* 0x000fe2000000009a */
[-CC-:B------:R-:W-:Y:S01]  /*fd00*/  FFMA.FTZ R217, R159, R21.reuse, -R230.reuse ;  /* 0x000000159fd97223 */ /* 0x180fe200000108e6 */
[----:B------:R-:W0:Y:S01]  /*fd10*/  MUFU.EX2 R214, R214 ;  /* 0x000000d600d67308 */ /* 0x000e220000000800 */
[-CC-:B------:R-:W-:Y:S01]  /*fd20*/  FFMA.FTZ R174, R174, R21.reuse, -R230.reuse ;  /* 0x00000015aeae7223 */ /* 0x180fe200000108e6 */
[----:B------:R1:W-:Y:S01]  /*fd30*/  @!P1 SYNCS.ARRIVE.TRANS64.RED.A1T0 RZ, [R154+URZ], RZ ;  /* 0x000000ff9aff99a7 */ /* 0x0003e2000810043f */
[----:B------:R-:W-:Y:S01]  /*fd40*/  FFMA.FTZ R227, R161, R21, -R230 ;  /* 0x00000015a1e37223 */ /* 0x000fe200000108e6 */
[----:B------:R-:W-:-:S02]  /*fd50*/  @!P3 IMAD R155, R213, 0x40, R192 ;  /* 0x00000040d59bb824 */ /* 0x000fc400078e02c0 */
[-CC-:B------:R-:W-:Y:S01]  /*fd60*/  FFMA.FTZ R178, R178, R21.reuse, -R230.reuse ;  /* 0x00000015b2b27223 */ /* 0x180fe200000108e6 */
[-CC-:B------:R-:W-:Y:S01]  /*fd70*/  FFMA.FTZ R163, R163, R21.reuse, -R230.reuse ;  /* 0x00000015a3a37223 */ /* 0x180fe200000108e6 */
[-C--:B------:R-:W-:Y:S01]  /*fd80*/  FFMA.FTZ R182, R182, R21.reuse, -R230 ;  /* 0x00000015b6b67223 */ /* 0x080fe200000108e6 */
[----:B------:R-:W3:Y:S01]  /*fd90*/  MUFU.EX2 R183, R183 ;  /* 0x000000b700b77308 */ /* 0x000ee20000000800 */
[----:B------:R-:W-:Y:S02]  /*fda0*/  @!P3 IMAD R155, R155, 0x4, R2 ;  /* 0x000000049b9bb824 */ /* 0x000fe400078e0202 */
[----:B-1----:R-:W-:Y:S01]  /*fdb0*/  FADD.FTZ R154, R156, R3 ;  /* 0x000000039c9a7221 */ /* 0x002fe20000010000 */
[----:B------:R-:W-:Y:S01]  /*fdc0*/  FFMA.FTZ R230, R165, R21, -R230 ;  /* 0x00000015a5e67223 */ /* 0x000fe200000108e6 */
[----:B--2---:R-:W-:Y:S01]  /*fdd0*/  F2FP.F16.F32.PACK_AB R158, R175, R164 ;  /* 0x000000a4af9e723e */ /* 0x004fe200000000ff */
[-C--:B------:R-:W-:Y:S01]  /*fde0*/  FMUL.FTZ R81, R81, R212.reuse ;  /* 0x000000d451517220 */ /* 0x080fe20000410000 */
[----:B------:R-:W-:Y:S01]  /*fdf0*/  @!P3 STS [R155+0x28800], R212 ;  /* 0x028800d49b00b388 */ /* 0x000fe20000000800 */
[----:B------:R-:W-:Y:S01]  /*fe00*/  FMUL.FTZ R84, R84, R212 ;  /* 0x000000d454547220 */ /* 0x000fe20000410000 */
[----:B------:R-:W1:Y:S01]  /*fe10*/  MUFU.EX2 R206, R206 ;  /* 0x000000ce00ce7308 */ /* 0x000e620000000800 */
[----:B0-----:R-:W-:Y:S01]  /*fe20*/  FFMA.FTZ R8, R169, R8, R214 ;  /* 0x00000008a9087223 */ /* 0x001fe200000100d6 */
[----:B------:R0:W-:Y:S01]  /*fe30*/  @!P3 STS [R155+0x28820], R169 ;  /* 0x028820a99b00b388 */ /* 0x0001e20000000800 */
        /* <DEDUP_REMOVED lines=9> */
[----:B0-----:R-:W-:Y:S01]  /*fed0*/  FADD.FTZ R155, R171, R154 ;  /* 0x0000009aab9b7221 */ /* 0x001fe20000010000 */
[-C--:B------:R-:W-:Y:S01]  /*fee0*/  FMUL.FTZ R100, R100, R212.reuse ;  /* 0x000000d464647220 */ /* 0x080fe20000410000 */
[-C--:B------:R-:W-:Y:S01]  /*fef0*/  FMUL.FTZ R101, R101, R212.reuse ;  /* 0x000000d465657220 */ /* 0x080fe20000410000 */
[-C--:B------:R-:W-:Y:S01]  /*ff00*/  FMUL.FTZ R104, R104, R212.reuse ;  /* 0x000000d468687220 */ /* 0x080fe20000410000 */
[----:B------:R-:W0:Y:S01]  /*ff10*/  MUFU.EX2 R209, R209 ;  /* 0x000000d100d17308 */ /* 0x000e220000000800 */
[----:B------:R-:W-:Y:S01]  /*ff20*/  FADD.FTZ R154, R160, R155 ;  /* 0x0000009ba09a7221 */ /* 0x000fe20000010000 */
[----:B-1----:R-:W-:Y:S01]  /*ff30*/  FADD.FTZ R8, R206, R3 ;  /* 0x00000003ce087221 */ /* 0x002fe20000010000 */
[-C--:B------:R-:W-:Y:S01]  /*ff40*/  FMUL.FTZ R105, R105, R212.reuse ;  /* 0x000000d469697220 */ /* 0x080fe20000410000 */
[-C--:B------:R-:W-:Y:S01]  /*ff50*/  FMUL.FTZ R108, R108, R212.reuse ;  /* 0x000000d46c6c7220 */ /* 0x080fe20000410000 */
[----:B------:R-:W-:Y:S01]  /*ff60*/  FADD.FTZ R3, R173, R154 ;  /* 0x0000009aad037221 */ /* 0x000fe20000010000 */
[-C--:B------:R-:W-:Y:S01]  /*ff70*/  FMUL.FTZ R109, R109, R212.reuse ;  /* 0x000000d46d6d7220 */ /* 0x080fe20000410000 */
[-C--:B------:R-:W-:Y:S01]  /*ff80*/  FMUL.FTZ R112, R112, R212.reuse ;  /* 0x000000d470707220 */ /* 0x080fe20000410000 */
[----:B------:R-:W1:Y:S01]  /*ff90*/  MUFU.EX2 R216, R216 ;  /* 0x000000d800d87308 */ /* 0x000e620000000800 */
        /* <DEDUP_REMOVED lines=8> */
[----:B0-----:R-:W-:Y:S01]  /*10020*/  FADD.FTZ R3, R209, R8 ;  /* 0x00000008d1037221 */ /* 0x001fe20000010000 */
[----:B------:R-:W-:Y:S01]  /*10030*/  FADD.FTZ R154, R168, R155 ;  /* 0x0000009ba89a7221 */ /* 0x000fe20000010000 */
        /* <DEDUP_REMOVED lines=19> */
[----:B------:R-:W-:Y:S01]  /*10170*/  FMUL.FTZ R149, R149, R212 ;  /* 0x000000d495957220 */ /* 0x000fe20000410000 */
        /* <DEDUP_REMOVED lines=35> */
[----:B------:R-:W-:Y:S01]  /*103b0*/  F2FP.F16.F32.PACK_AB R154, R171, R156 ;  /* 0x0000009cab9a723e */ /* 0x000fe200000000ff */
[-C--:B------:R-:W-:Y:S01]  /*103c0*/  FMUL.FTZ R74, R74, R169.reuse ;  /* 0x000000a94a4a7220 */ /* 0x080fe20000410000 */
[----:B------:R-:W-:Y:S01]  /*103d0*/  F2FP.F16.F32.PACK_AB R156, R173, R160 ;  /* 0x000000a0ad9c723e */ /* 0x000fe200000000ff */
[-C--:B------:R-:W-:Y:S01]  /*103e0*/  FMUL.FTZ R75, R75, R169.reuse ;  /* 0x000000a94b4b7220 */ /* 0x080fe20000410000 */
[----:B------:R-:W-:Y:S01]  /*103f0*/  F2FP.F16.F32.PACK_AB R160, R177, R168 ;  /* 0x000000a8b1a0723e */ /* 0x000fe200000000ff */
        /* <DEDUP_REMOVED lines=45> */
[-C--:B------:R-:W-:Y:S01]  /*106d0*/  FMUL.FTZ R135, R135, R169.reuse ;  /* 0x000000a987877220 */ /* 0x080fe20000410000 */
[-C--:B------:R-:W-:Y:S01]  /*106e0*/  FMUL.FTZ R138, R138, R169.reuse ;  /* 0x000000a98a8a7220 */ /* 0x080fe20000410000 */
[-C--:B------:R-:W-:Y:S01]  /*106f0*/  FMUL.FTZ R139, R139, R169.reuse ;  /* 0x000000a98b8b7220 */ /* 0x080fe20000410000 */
[-C--:B------:R-:W-:Y:S01]  /*10700*/  FMUL.FTZ R142, R142, R169.reuse ;  /* 0x000000a98e8e7220 */ /* 0x080fe20000410000 */
[----:B------:R1:W3:Y:S01]  /*10710*/  MUFU.EX2 R165, R163 ;  /* 0x000000a300a57308 */ /* 0x0002e20000000800 */
[----:B--2---:R-:W-:Y:S01]  /*10720*/  FADD.FTZ R8, R178, R3 ;  /* 0x00000003b2087221 */ /* 0x004fe20000010000 */
[-C--:B------:R-:W-:Y:S01]  /*10730*/  FMUL.FTZ R143, R143, R169.reuse ;  /* 0x000000a98f8f7220 */ /* 0x080fe20000410000 */
[-C--:B------:R-:W-:Y:S01]  /*10740*/  FMUL.FTZ R146, R146, R169.reuse ;  /* 0x000000a992927220 */ /* 0x080fe20000410000 */
[-C--:B------:R-:W-:Y:S01]  /*10750*/  FMUL.FTZ R147, R147, R169.reuse ;  /* 0x000000a993937220 */ /* 0x080fe20000410000 */
[-C--:B------:R-:W-:Y:S01]  /*10760*/  FMUL.FTZ R150, R150, R169.reuse ;  /* 0x000000a996967220 */ /* 0x080fe20000410000 */
[----:B------:R-:W-:-:S02]  /*10770*/  FMUL.FTZ R151, R151, R169 ;  /* 0x000000a997977220 */ /* 0x000fc40000410000 */
[----:B------:R-:W2:Y:S01]  /*10780*/  MUFU.EX2 R167, R182 ;  /* 0x000000b600a77308 */ /* 0x000ea20000000800 */
[C---:B0-----:R-:W-:Y:S01]  /*10790*/  FADD.FTZ R3, R153.reuse, R166 ;  /* 0x000000a699037221 */ /* 0x041fe20000010000 */
[----:B------:R-:W-:Y:S02]  /*107a0*/  F2FP.F16.F32.PACK_AB R166, R153, R180 ;  /* 0x000000b499a6723e */ /* 0x000fe400000000ff */
[----:B------:R-:W-:Y:S01]  /*107b0*/  F2FP.F16.F32.PACK_AB R153, R183, R214 ;  /* 0x000000d6b799723e */ /* 0x000fe200000000ff */
[----:B------:R-:W-:Y:S01]  /*107c0*/  BAR.SYNC.DEFER_BLOCKING 0xf, 0x100 ;  /* 0x03c4000000007b1d */ /* 0x000fe20000010000 */
[----:B-1----:R-:W-:Y:S01]  /*107d0*/  F2FP.F16.F32.PACK_AB R163, R227, R174 ;  /* 0x000000aee3a3723e */ /* 0x002fe200000000ff */
[C---:B---3--:R-:W-:Y:S01]  /*107e0*/  FADD.FTZ R8, R165.reuse, R8 ;  /* 0x00000008a5087221 */ /* 0x048fe20000010000 */
[----:B------:R-:W-:-:S03]  /*107f0*/  F2FP.F16.F32.PACK_AB R165, R165, R178 ;  /* 0x000000b2a5a5723e */ /* 0x000fc600000000ff */
[----:B------:R-:W0:Y:S01]  /*10800*/  MUFU.EX2 R230, R230 ;  /* 0x000000e600e67308 */ /* 0x000e220000000800 */
[----:B--2---:R-:W-:Y:S01]  /*10810*/  FADD.FTZ R171, R167, R8 ;  /* 0x00000008a7ab7221 */ /* 0x004fe20000010000 */
[C---:B0-----:R-:W-:Y:S01]  /*10820*/  F2FP.F16.F32.PACK_AB R167, R230.reuse, R167 ;  /* 0x000000a7e6a7723e */ /* 0x041fe200000000ff */
[----:B------:R0:W-:Y:S02]  /*10830*/  STSM.16.M88.4 [R195+0x26800], R152 ;  /* 0x02680098c3007844 */ /* 0x0001e40000000200 */
[----:B------:R-:W-:Y:S02]  /*10840*/  FADD.FTZ R8, R230, R171 ;  /* 0x000000abe6087221 */ /* 0x000fe40000010000 */
[----:B------:R0:W-:Y:S04]  /*10850*/  STSM.16.M88.4 [R198], R156 ;  /* 0x0000009cc6007844 */ /* 0x0001e80000000200 */
[----:B------:R0:W-:Y:S04]  /*10860*/  STSM.16.M88.4 [R196], R160 ;  /* 0x000000a0c4007844 */ /* 0x0001e80000000200 */
[----:B------:R0:W-:Y:S01]  /*10870*/  STSM.16.M88.4 [R197], R164 ;  /* 0x000000a4c5007844 */ /* 0x0001e20000000200 */
[----:B------:R-:W-:Y:S05]  /*10880*/  @!P0 BRA `(.L_x_4790) ;  /* 0x0000000000048947 */ /* 0x000fea0003800000 */
[----:B------:R-:W-:Y:S01]  /*10890*/  BPT.TRAP 0x1 ;  /* 0x000000040000795c */ /* 0x000fe20000300000 */
.L_x_4790:
[----:B------:R1:W2:Y:S01]  /*108a0*/  SYNCS.PHASECHK.TRANS64.TRYWAIT P3, [R9+URZ+0x28c50], R208 ;  /* 0x028c50d0090075a7 */ /* 0x0002a2000806017f */
[----:B------:R-:W-:Y:S05]  /*108b0*/  @!P0 BRA `(.L_x_4791) ;  /* 0x0000000000048947 */ /* 0x000fea0003800000 */
[----:B------:R-:W-:Y:S01]  /*108c0*/  BPT.TRAP 0x1 ;  /* 0x000000040000795c */ /* 0x000fe20000300000 */
.L_x_4791:
[----:B------:R-:W-:Y:S04]  /*108d0*/  BSSY B2, `(.L_x_4792) ;  /* 0x0000004000027945 */ /* 0x000fe80003800000 */
[----:B--2---:R-:W-:Y:S05]  /*108e0*/  @P3 BRA `(.L_x_4793) ;  /* 0x0000000000083947 */ /* 0x004fea0003800000 */
[----:B------:R-:W2:Y:S02]  /*108f0*/  SYNCS.PHASECHK.TRANS64.TRYWAIT P3, [R9+URZ+0x28c50], R208 ;  /* 0x028c50d0090075a7 */ /* 0x000ea4000806017f */
[----:B--2---:R-:W-:Y:S05]  /*10900*/  @!P3 BRA `(.L_x_4794) ;  /* 0x000000d40010b947 */ /* 0x004fea0003800000 */
.L_x_4793:
[----:B------:R-:W-:Y:S05]  /*10910*/  BSYNC B2 ;  /* 0x0000000000027941 */ /* 0x000fea0003800000 */
.L_x_4792:
        /* <DEDUP_REMOVED lines=46> */
.L_x_4784:
[----:B-1----:R-:W-:-:S07]  /*10c00*/  MOV R9, R191 ;  /* 0x000000bf00097202 */ /* 0x002fce0000000f00 */
.L_x_4783:
[----:B------:R-:W-:Y:S05]  /*10c10*/  BSYNC B1 ;  /* 0x0000000000017941 */ /* 0x000fea0003800000 */
.L_x_4782:
[----:B------:R-:W-:Y:S01]  /*10c20*/  ISETP.GE.AND P2, PT, R9, R190, PT ;  /* 0x000000be0900720c */ /* 0x000fe20003f46270 */
[----:B------:R-:W-:-:S12]  /*10c30*/  BSSY B0, `(.L_x_4796) ;  /* 0x000028c000007945 */ /* 0x000fd80003800000 */
[----:B------:R-:W-:Y:S05]  /*10c40*/  @!P2 BRA `(.L_x_4797) ;  /* 0x000000280028a947 */ /* 0x000fea0003800000 */
[----:B------:R-:W-:Y:S01]  /*10c50*/  VIADD R189, R0, 0x8 ;  /* 0x0000000800bd7836 */ /* 0x000fe20000000000 */
[----:B------:R-:W-:Y:S01]  /*10c60*/  MOV R209, R18 ;  /* 0x0000001200d17202 */ /* 0x000fe20000000f00 */
[----:B------:R-:W-:Y:S02]  /*10c70*/  IMAD.MOV.U32 R213, RZ, RZ, R20 ;  /* 0x000000ffffd57224 */ /* 0x000fe400078e0014 */
[----:B------:R-:W-:Y:S01]  /*10c80*/  IMAD.MOV.U32 R212, RZ, RZ, R15 ;  /* 0x000000ffffd47224 */ /* 0x000fe200078e000f */
[----:B------:R-:W-:-:S07]  /*10c90*/  IADD3 R189, R189, R184, -R185 ;  /* 0x000000b8bdbd7210 */ /* 0x000fce0007ffe8b9 */
.L_x_4816:
[----:B------:R-:W-:-:S05]  /*10ca0*/  VIADD R18, R209, 0x1 ;  /* 0x00000001d1127836 */ /* 0x000fca0000000000 */
[----:B------:R-:W-:-:S04]  /*10cb0*/  ISETP.NE.AND P2, PT, R18, 0x2, PT ;  /* 0x000000021200780c */ /* 0x000fc80003f45270 */
[----:B------:R-:W-:Y:S02]  /*10cc0*/  SEL R20, RZ, 0x1, P2 ;  /* 0x00000001ff147807 */ /* 0x000fe40001000000 */
[----:B------:R-:W-:Y:S02]  /*10cd0*/  SEL R18, R18, RZ, P2 ;  /* 0x000000ff12127207 */ /* 0x000fe40001000000 */
[----:B------:R-:W-:Y:S01]  /*10ce0*/  LOP3.LUT R19, R19, R20, RZ, 0x3c, !PT ;  /* 0x0000001413137212 */ /* 0x000fe200078e3cff */
[----:B-1----:R-:W-:Y:S06]  /*10cf0*/  @!P0 BRA `(.L_x_4798) ;  /* 0x0000000000048947 */ /* 0x002fec0003800000 */
[----:B------:R-:W-:Y:S01]  /*10d00*/  BPT.TRAP 0x1 ;  /* 0x000000040000795c */ /* 0x000fe20000300000 */
.L_x_4798:
[----:B------:R-:W-:Y:S01]  /*10d10*/  IMAD R191, R18, 0x8, R2 ;  /* 0x0000000812bf7824 */ /* 0x000fe200078e0202 */
[----:B------:R-:W-:-:S04]  /*10d20*/  SHF.L.U32 R208, R19, 0x1f, RZ ;  /* 0x0000001f13d07819 */ /* 0x000fc800000006ff */
[----:B------:R1:W2:Y:S01]  /*10d30*/  SYNCS.PHASECHK.TRANS64.TRYWAIT P2, [R191+URZ+0x28c30], R208 ;  /* 0x028c30d0bf0075a7 */ /* 0x0002a2000804017f */
[----:B------:R-:W-:Y:S05]  /*10d40*/  @!P0 BRA `(.L_x_4799) ;  /* 0x0000000000048947 */ /* 0x000fea0003800000 */
[----:B------:R-:W-:Y:S01]  /*10d50*/  BPT.TRAP 0x1 ;  /* 0x000000040000795c */ /* 0x000fe20000300000 */
.L_x_4799:
[----:B------:R-:W-:Y:S01]  /*10d60*/  BSSY B1, `(.L_x_4800) ;  /* 0x0000006000017945 */ /* 0x000fe20003800000 */
[----:B------:R-:W-:Y:S01]  /*10d70*/  IMAD R20, R18, 0x200, R14 ;  /* 0x0000020012147824 */ /* 0x000fe200078e020e */
[----:B------:R-:W-:Y:S02]  /*10d80*/  MOV R21, 0x40000040 ;  /* 0x4000004000157802 */ /* 0x000fe40000000f00 */
[----:B--2---:R-:W-:Y:S05]  /*10d90*/  @P2 BRA `(.L_x_4801) ;  /* 0x0000000000082947 */ /* 0x004fea0003800000 */
[----:B------:R-:W2:Y:S02]  /*10da0*/  SYNCS.PHASECHK.TRANS64.TRYWAIT P2, [R191+URZ+0x28c30], R208 ;  /* 0x028c30d0bf0075a7 */ /* 0x000ea4000804017f */
[----:B--2---:R-:W-:Y:S05]  /*10db0*/  @!P2 BRA `(.L_x_4802) ;  /* 0x000000cc00f8a947 */ /* 0x004fea0003800000 */
.L_x_4801:
[----:B------:R-:W-:Y:S05]  /*10dc0*/  BSYNC B1 ;  /* 0x0000000000017941 */ /* 0x000fea0003800000 */
.L_x_4800:
        /* <DEDUP_REMOVED lines=26> */
[----:B------:R-:W-:Y:S01]  /*10f70*/  R2UR UR6, R20 ;  /* 0x00000000140672ca */ /* 0x000fe200000e0000 */
[----:B------:R-:W-:Y:S01]  /*10f80*/  @!P1 VIADD R20, R191, 0x28c40 ;  /* 0x00028c40bf149836 */ /* 0x000fe20000000000 */
[----:B------:R-:W-:Y:S02]  /*10f90*/  R2UR UR7, R21 ;  /* 0x00000000150772ca */ /* 0x000fe400000e0000 */
[----:B------:R-:W-:Y:S02]  /*10fa0*/  R2UR UR4, R6 ;  /* 0x00000000060472ca */ /* 0x000fe400000e0000 */
[----:B------:R-:W-:Y:S02]  /*10fb0*/  R2UR UR5, R7 ;  /* 0x00000000070572ca */ /* 0x000fe400000e0000 */
[----:B------:R-:W-:Y:S01]  /*10fc0*/  @!P1 PRMT R20, RZ, 0x654, R20 ;  /* 0x00000654ff149816 */ /* 0x000fe20000000014 */
[----:B------:R-:W-:-:S02]  /*10fd0*/  WARPGROUP.DEPBAR.LE gsb0, 0x0 ;  /* 0x00008000000079c5 */ /* 0x000fc40000010000 */
[----:B------:R-:W-:-:S08]  /*10fe0*/  WARPGROUP.ARRIVE ;  /* 0x00000000000079c5 */ /* 0x000fd00000000000 */
        /* <DEDUP_REMOVED lines=38> */
[----:B------:R-:W-:Y:S01]  /*11250*/  ULDC UR4, c[0x0][0x9e0] ;  /* 0x0002780000047ab9 */ /* 0x000fe20000000800 */
[----:B---3--:R-:W-:-:S06]  /*11260*/  IADD3 R20, R184, 0x1, -R179 ;  /* 0x00000001b8147810 */ /* 0x008fcc0007ffe8b3 */
[----:B------:R-:W3:Y:S01]  /*11270*/  MUFU.TANH R153, R153 ;  /* 0x0000009900997308 */ /* 0x000ee20000002400 */
[----:B------:R-:W-:-:S07]  /*11280*/  IADD3 R20, -R22, R20, -R185 ;  /* 0x0000001416147210 */ /* 0x000fce0007ffe9b9 */
[----:B------:R-:W0:Y:S01]  /*11290*/  MUFU.TANH R15, R15 ;  /* 0x0000000f000f7308 */ /* 0x000e220000002400 */
[C---:B------:R-:W-:Y:S02]  /*112a0*/  VIADD R215, R20.reuse, UR4 ;  /* 0x0000000414d77c36 */ /* 0x040fe40008000000 */
[----:B------:R-:W-:-:S03]  /*112b0*/  VIADD R217, R20, UR37 ;  /* 0x0000002514d97c36 */ /* 0x000fc60008000000 */
[C---:B------:R-:W-:Y:S01]  /*112c0*/  IADD3 R181, R0.reuse, R215, RZ ;  /* 0x000000d700b57210 */ /* 0x040fe20007ffe0ff */
[----:B------:R-:W-:Y:S01]  /*112d0*/  IMAD.IADD R183, R0, 0x1, R217 ;  /* 0x0000000100b77824 */ /* 0x000fe200078e02d9 */
        /* <DEDUP_REMOVED lines=29> */
[----:B---34-:R-:W-:Y:S05]  /*114b0*/  @!P5 BRA `(.L_x_4803) ;  /* 0x000000000064d947 */ /* 0x018fea0003800000 */
[----:B------:R-:W-:Y:S01]  /*114c0*/  IADD3 R227, R0, R184, -R185 ;  /* 0x000000b800e37210 */ /* 0x000fe20007ffe8b9 */
[----:B------:R-:W-:Y:S03]  /*114d0*/  BSSY B1, `(.L_x_4804) ;  /* 0x0000013000017945 */ /* 0x000fe60003800000 */
[----:B------:R-:W-:-:S13]  /*114e0*/  ISETP.GT.AND P2, PT, R227, -0x1, PT ;  /* 0xffffffffe300780c */ /* 0x000fda0003f44270 */
[----:B------:R-:W-:Y:S05]  /*114f0*/  @P2 BRA `(.L_x_4805) ;  /* 0x0000000000242947 */ /* 0x000fea0003800000 */
[----:B------:R-:W-:Y:S01]  /*11500*/  ULDC UR4, c[0x0][0x9e4] ;  /* 0x0002790000047ab9 */ /* 0x000fe20000000800 */
[----:B------:R-:W-:Y:S01]  /*11510*/  LOP3.LUT R227, RZ, R227, RZ, 0x33, !PT ;  /* 0x000000e3ffe37212 */ /* 0x000fe200078e33ff */
[----:B0-----:R-:W-:-:S05]  /*11520*/  IMAD.U32 R216, RZ, RZ, UR4 ;  /* 0x00000004ffd87e24 */ /* 0x001fca000f8e00ff */
[----:B------:R-:W-:-:S13]  /*11530*/  ISETP.NE.AND P2, PT, R216, 0x1, PT ;  /* 0x00000001d800780c */ /* 0x000fda0003f45270 */
[----:B------:R-:W0:Y:S02]  /*11540*/  @P2 LDC.64 R20, c[0x0][0x9e8] ;  /* 0x00027a00ff142b82 */ /* 0x000e240000000a00 */
[----:B0-----:R-:W-:-:S05]  /*11550*/  @P2 IMAD.HI.U32 R20, R227, R20, RZ ;  /* 0x00000014e3142227 */ /* 0x001fca00078e00ff */
[----:B------:R-:W-:-:S04]  /*11560*/  @P2 SHF.R.U32.HI R227, RZ, R21, R20 ;  /* 0x00000015ffe32219 */ /* 0x000fc80000011614 */
[----:B------:R-:W-:Y:S01]  /*11570*/  LOP3.LUT R20, RZ, R227, RZ, 0x33, !PT ;  /* 0x000000e3ff147212 */ /* 0x000fe200078e33ff */
[----:B------:R-:W-:Y:S06]  /*11580*/  BRA `(.L_x_4806) ;  /* 0x00000000001c7947 */ /* 0x000fec0003800000 */
.L_x_4805:
[----:B------:R-:W-:Y:S02]  /*11590*/  ULDC UR4, c[0x0][0x9e4] ;  /* 0x0002790000047ab9 */ /* 0x000fe40000000800 */
[----:B0-----:R-:W-:-:S05]  /*115a0*/  IMAD.U32 R216, RZ, RZ, UR4 ;  /* 0x00000004ffd87e24 */ /* 0x001fca000f8e00ff */
[----:B------:R-:W-:-:S13]  /*115b0*/  ISETP.NE.AND P2, PT, R216, 0x1, PT ;  /* 0x00000001d800780c */ /* 0x000fda0003f45270 */
[----:B------:R-:W0:Y:S02]  /*115c0*/  @P2 LDC.64 R20, c[0x0][0x9e8] ;  /* 0x00027a00ff142b82 */ /* 0x000e240000000a00 */
[----:B0-----:R-:W-:-:S04]  /*115d0*/  @P2 IMAD.HI.U32 R182, R227, R20, RZ ;  /* 0x00000014e3b62227 */ /* 0x001fc800078e00ff */
[----:B------:R-:W-:Y:S01]  /*115e0*/  IMAD.MOV.U32 R20, RZ, RZ, R227 ;  /* 0x000000ffff147224 */ /* 0x000fe200078e00e3 */
[----:B------:R-:W-:-:S07]  /*115f0*/  @P2 SHF.R.U32.HI R20, RZ, R21, R182 ;  /* 0x00000015ff142219 */ /* 0x000fce00000116b6 */
.L_x_4806:
[----:B------:R-:W-:Y:S05]  /*11600*/  BSYNC B1 ;  /* 0x0000000000017941 */ /* 0x000fea0003800000 */
.L_x_4804:
[----:B------:R-:W-:-:S05]  /*11610*/  IMAD R21, R20, R216, -R179 ;  /* 0x000000d814157224 */ /* 0x000fca00078e0ab3 */
[----:B------:R-:W-:-:S04]  /*11620*/  IADD3 R20, -R22, R21, RZ ;  /* 0x0000001516147210 */ /* 0x000fc80007ffe1ff */
[----:B------:R-:W-:Y:S02]  /*11630*/  VIADDMNMX R181, R20, R216, R181, PT ;  /* 0x000000d814b57246 */ /* 0x000fe400038001b5 */
[----:B------:R-:W-:-:S07]  /*11640*/  VIMNMX R183, R183, R20, !PT ;  /* 0x00000014b7b77248 */ /* 0x000fce0007fe0100 */
.L_x_4803:
[----:B------:R-:W-:Y:S02]  /*11650*/  ISETP.GT.AND P2, PT, R9, -0x1, PT ;  /* 0xffffffff0900780c */ /* 0x000fe40003f44270 */
[----:B------:R-:W-:Y:S02]  /*11660*/  IADD3 R215, R215, 0x8, R0 ;  /* 0x00000008d7d77810 */ /* 0x000fe40007ffe000 */
[C---:B------:R-:W-:Y:S02]  /*11670*/  ISETP.GT.AND P3, PT, R183.reuse, RZ, P2 ;  /* 0x000000ffb700720c */ /* 0x040fe40001764270 */
[----:B------:R-:W-:Y:S02]  /*11680*/  ISETP.GT.AND P6, PT, R183, 0x1, P2 ;  /* 0x00000001b700780c */ /* 0x000fe400017c4270 */
        /* <DEDUP_REMOVED lines=8> */
[----:B0-----:R-:W-:Y:S02]  /*11710*/  FSEL R156, R156, -INF , !P3 ;  /* 0xff8000009c9c7808 */ /* 0x001fe40005800000 */
        /* <DEDUP_REMOVED lines=35> */
[----:B------:R-:W-:Y:S02]  /*11950*/  FSEL R177, R177, -INF , !P6 ;  /* 0xff800000b1b17808 */ /* 0x000fe40007000000 */
[----:B------:R-:W-:Y:S02]  /*11960*/  FSEL R178, R178, -INF , !P3 ;  /* 0xff800000b2b27808 */ /* 0x000fe40005800000 */
[----:B------:R-:W-:Y:S01]  /*11970*/  FSEL R180, R180, -INF , !P4 ;  /* 0xff800000b4b47808 */ /* 0x000fe20006000000 */
[----:B------:R-:W-:Y:S06]  /*11980*/  @!P5 BRA `(.L_x_4807) ;  /* 0x000000000068d947 */ /* 0x000fec0003800000 */
[----:B------:R-:W-:Y:S01]  /*11990*/  ISETP.GT.AND P3, PT, R189, -0x1, PT ;  /* 0xffffffffbd00780c */ /* 0x000fe20003f64270 */
[----:B------:R-:W-:-:S12]  /*119a0*/  BSSY B1, `(.L_x_4808) ;  /* 0x0000014000017945 */ /* 0x000fd80003800000 */
[----:B------:R-:W-:Y:S05]  /*119b0*/  @P3 BRA `(.L_x_4809) ;  /* 0x00000000002c3947 */ /* 0x000fea0003800000 */
[----:B------:R-:W-:Y:S01]  /*119c0*/  ULDC UR4, c[0x0][0x9e4] ;  /* 0x0002790000047ab9 */ /* 0x000fe20000000800 */
[----:B------:R-:W-:Y:S02]  /*119d0*/  VIADD R153, R0, 0x8 ;  /* 0x0000000800997836 */ /* 0x000fe40000000000 */
[----:B------:R-:W-:-:S03]  /*119e0*/  IMAD.U32 R157, RZ, RZ, UR4 ;  /* 0x00000004ff9d7e24 */ /* 0x000fc6000f8e00ff */
[----:B------:R-:W-:Y:S02]  /*119f0*/  IADD3 R153, R153, R184, -R185 ;  /* 0x000000b899997210 */ /* 0x000fe40007ffe8b9 */
[----:B------:R-:W-:Y:S02]  /*11a00*/  ISETP.NE.AND P3, PT, R157, 0x1, PT ;  /* 0x000000019d00780c */ /* 0x000fe40003f65270 */
[----:B------:R-:W-:-:S11]  /*11a10*/  LOP3.LUT R153, RZ, R153, RZ, 0x33, !PT ;  /* 0x00000099ff997212 */ /* 0x000fd600078e33ff */
[----:B------:R-:W0:Y:S02]  /*11a20*/  @P3 LDC.64 R20, c[0x0][0x9e8] ;  /* 0x00027a00ff143b82 */ /* 0x000e240000000a00 */
[----:B0-----:R-:W-:-:S05]  /*11a30*/  @P3 IMAD.HI.U32 R20, R153, R20, RZ ;  /* 0x0000001499143227 */ /* 0x001fca00078e00ff */
[----:B------:R-:W-:-:S04]  /*11a40*/  @P3 SHF.R.U32.HI R153, RZ, R21, R20 ;  /* 0x00000015ff993219 */ /* 0x000fc80000011614 */
[----:B------:R-:W-:Y:S01]  /*11a50*/  LOP3.LUT R20, RZ, R153, RZ, 0x33, !PT ;  /* 0x00000099ff147212 */ /* 0x000fe200078e33ff */
[----:B------:R-:W-:Y:S06]  /*11a60*/  BRA `(.L_x_4810) ;  /* 0x00000000001c7947 */ /* 0x000fec0003800000 */
.L_x_4809:
[----:B------:R-:W-:Y:S02]  /*11a70*/  ULDC UR4, c[0x0][0x9e4] ;  /* 0x0002790000047ab9 */ /* 0x000fe40000000800 */
[----:B------:R-:W-:-:S05]  /*11a80*/  IMAD.U32 R157, RZ, RZ, UR4 ;  /* 0x00000004ff9d7e24 */ /* 0x000fca000f8e00ff */
[----:B------:R-:W-:-:S13]  /*11a90*/  ISETP.NE.AND P3, PT, R157, 0x1, PT ;  /* 0x000000019d00780c */ /* 0x000fda0003f65270 */
[----:B------:R-:W0:Y:S02]  /*11aa0*/  @P3 LDC.64 R20, c[0x0][0x9e8] ;  /* 0x00027a00ff143b82 */ /* 0x000e240000000a00 */
[----:B0-----:R-:W-:Y:S01]  /*11ab0*/  @P3 IMAD.HI.U32 R153, R189, R20, RZ ;  /* 0x00000014bd993227 */ /* 0x001fe200078e00ff */
[----:B------:R-:W-:-:S04]  /*11ac0*/  MOV R20, R189 ;  /* 0x000000bd00147202 */ /* 0x000fc80000000f00 */
[----:B------:R-:W-:-:S07]  /*11ad0*/  @P3 SHF.R.U32.HI R20, RZ, R21, R153 ;  /* 0x00000015ff143219 */ /* 0x000fce0000011699 */
.L_x_4810:
[----:B------:R-:W-:Y:S05]  /*11ae0*/  BSYNC B1 ;  /* 0x0000000000017941 */ /* 0x000fea0003800000 */
.L_x_4808:
[----:B------:R-:W-:-:S04]  /*11af0*/  IMAD R179, R20, R157, -R179 ;  /* 0x0000009d14b37224 */ /* 0x000fc800078e0ab3 */
[----:B------:R-:W-:-:S05]  /*11b00*/  IMAD.IADD R20, R179, 0x1, -R22 ;  /* 0x00000001b3147824 */ /* 0x000fca00078e0a16 */
[----:B------:R-:W-:Y:S02]  /*11b10*/  VIADDMNMX R215, R20, R157, R215, PT ;  /* 0x0000009d14d77246 */ /* 0x000fe400038001d7 */
[----:B------:R-:W-:-:S07]  /*11b20*/  VIMNMX R217, R217, R20, !PT ;  /* 0x00000014d9d97248 */ /* 0x000fce0007fe0100 */
.L_x_4807:
[----:B------:R-:W-:Y:S01]  /*11b30*/  FMNMX.FTZ R21, R206, R212, !PT ;  /* 0x000000d4ce157209 */ /* 0x000fe20007810000 */
[----:B------:R-:W-:Y:S01]  /*11b40*/  ULDC UR4, c[0x0][0x988] ;  /* 0x0002620000047ab9 */ /* 0x000fe20000000800 */
[----:B------:R-:W-:Y:S02]  /*11b50*/  ISETP.GT.AND P6, PT, R217, 0x9, P2 ;  /* 0x00000009d900780c */ /* 0x000fe400017c4270 */
[----:B------:R-:W-:Y:S02]  /*11b60*/  FMNMX.FTZ R21, R182, R21, !PT ;  /* 0x00000015b6157209 */ /* 0x000fe40007810000 */
[----:B------:R-:W-:Y:S02]  /*11b70*/  ISETP.LT.OR P6, PT, R215, 0xa, P6 ;  /* 0x0000000ad700780c */ /* 0x000fe400037c1670 */
[----:B------:R-:W-:Y:S02]  /*11b80*/  FMNMX.FTZ R21, R156, R21, !PT ;  /* 0x000000159c157209 */ /* 0x000fe40007810000 */
[----:B------:R-:W-:-:S02]  /*11b90*/  FSEL R155, R155, -INF , !P6 ;  /* 0xff8000009b9b7808 */ /* 0x000fc40007000000 */
[----:B------:R-:W-:Y:S02]  /*11ba0*/  FMNMX.FTZ R21, R216, R21, !PT ;  /* 0x00000015d8157209 */ /* 0x000fe40007810000 */
[C---:B------:R-:W-:Y:S02]  /*11bb0*/  ISETP.GT.AND P4, PT, R217.reuse, 0x1, P2 ;  /* 0x00000001d900780c */ /* 0x040fe40001784270 */
[----:B------:R-:W-:Y:S02]  /*11bc0*/  FMNMX.FTZ R21, R160, R21, !PT ;  /* 0x00000015a0157209 */ /* 0x000fe40007810000 */
[----:B------:R-:W-:Y:S02]  /*11bd0*/  ISETP.GT.AND P6, PT, R217, 0x18, P2 ;  /* 0x00000018d900780c */ /* 0x000fe400017c4270 */
[----:B------:R-:W-:Y:S02]  /*11be0*/  FMNMX.FTZ R21, R228, R21, !PT ;  /* 0x00000015e4157209 */ /* 0x000fe40007810000 */
[----:B------:R-:W-:-:S02]  /*11bf0*/  ISETP.LT.OR P4, PT, R215, 0x2, P4 ;  /* 0x00000002d700780c */ /* 0x000fc40002781670 */
[----:B------:R-:W-:Y:S02]  /*11c00*/  FMNMX.FTZ R21, R164, R21, !PT ;  /* 0x00000015a4157209 */ /* 0x000fe40007810000 */
[----:B------:R-:W-:Y:S02]  /*11c10*/  ISETP.LT.OR P6, PT, R215, 0x19, P6 ;  /* 0x00000019d700780c */ /* 0x000fe400037c1670 */
[----:B------:R-:W-:Y:S02]  /*11c20*/  FMNMX.FTZ R21, R230, R21, !PT ;  /* 0x00000015e6157209 */ /* 0x000fe40007810000 */
[----:B------:R-:W-:Y:S02]  /*11c30*/  FSEL R152, R152, -INF , !P4 ;  /* 0xff80000098987808 */ /* 0x000fe40006000000 */
        /* <DEDUP_REMOVED lines=16> */
[----:B------:R-:W-:Y:S01]  /*11d40*/  ISETP.GT.AND P6, PT, R217, RZ, P2 ;  /* 0x000000ffd900720c */ /* 0x000fe200017c4270 */
[----:B------:R-:W0:Y:S01]  /*11d50*/  SHFL.BFLY PT, R20, R21, 0x2, 0x1f ;  /* 0x0c401f0015147f89 */ /* 0x000e2200000e0000 */
[C---:B------:R-:W-:Y:S02]  /*11d60*/  ISETP.LT.OR P4, PT, R215.reuse, 0x1a, P4 ;  /* 0x0000001ad700780c */ /* 0x040fe40002781670 */
[----:B------:R-:W-:Y:S02]  /*11d70*/  ISETP.LT.OR P6, PT, R215, 0x1, P6 ;  /* 0x00000001d700780c */ /* 0x000fe400037c1670 */
[----:B------:R-:W-:-:S02]  /*11d80*/  ISETP.GT.AND P3, PT, R217, 0x8, P2 ;  /* 0x00000008d900780c */ /* 0x000fc40001764270 */
[----:B------:R-:W-:Y:S02]  /*11d90*/  FSEL R163, R163, -INF , !P4 ;  /* 0xff800000a3a37808 */ /* 0x000fe40006000000 */
[----:B------:R-:W-:Y:S02]  /*11da0*/  FSEL R153, R15, -INF , !P6 ;  /* 0xff8000000f997808 */ /* 0x000fe40007000000 */
[----:B------:R-:W-:Y:S02]  /*11db0*/  ISETP.GT.AND P4, PT, R217, 0x28, P2 ;  /* 0x00000028d900780c */ /* 0x000fe40001784270 */
[C---:B------:R-:W-:Y:S02]  /*11dc0*/  ISETP.LT.OR P3, PT, R215.reuse, 0x9, P3 ;  /* 0x00000009d700780c */ /* 0x040fe40001f61670 */
[----:B------:R-:W-:Y:S02]  /*11dd0*/  ISETP.LT.OR P4, PT, R215, 0x29, P4 ;  /* 0x00000029d700780c */ /* 0x000fe40002781670 */
[----:B------:R-:W-:-:S02]  /*11de0*/  FSEL R154, R154, -INF , !P3 ;  /* 0xff8000009a9a7808 */ /* 0x000fc40005800000 */
[----:B------:R-:W-:Y:S02]  /*11df0*/  FSEL R170, R170, -INF , !P4 ;  /* 0xff800000aaaa7808 */ /* 0x000fe40006000000 */
[C---:B------:R-:W-:Y:S02]  /*11e00*/  ISETP.GT.AND P4, PT, R217.reuse, 0x30, P2 ;  /* 0x00000030d900780c */ /* 0x040fe40001784270 */
[----:B------:R-:W-:Y:S02]  /*11e10*/  ISETP.GT.AND P3, PT, R217, 0x11, P2 ;  /* 0x00000011d900780c */ /* 0x000fe40001764270 */
[----:B0-----:R-:W-:Y:S02]  /*11e20*/  FMNMX.FTZ R20, R21, R20, !PT ;  /* 0x0000001415147209 */ /* 0x001fe40007810000 */
[----:B------:R-:W-:Y:S02]  /*11e30*/  FMNMX.FTZ R21, R153, R213, !PT ;  /* 0x000000d599157209 */ /* 0x000fe40007810000 */
[----:B------:R-:W-:Y:S01]  /*11e40*/  ISETP.LT.OR P4, PT, R215, 0x31, P4 ;  /* 0x00000031d700780c */ /* 0x000fe20002781670 */
[----:B------:R-:W0:Y:S01]  /*11e50*/  SHFL.BFLY PT, R157, R20, 0x1, 0x1f ;  /* 0x0c201f00149d7f89 */ /* 0x000e2200000e0000 */
[----:B------:R-:W-:-:S02]  /*11e60*/  FMNMX.FTZ R21, R152, R21, !PT ;  /* 0x0000001598157209 */ /* 0x000fc40007810000 */
[----:B------:R-:W-:Y:S02]  /*11e70*/  ISETP.LT.OR P3, PT, R215, 0x12, P3 ;  /* 0x00000012d700780c */ /* 0x000fe40001f61670 */
[----:B------:R-:W-:Y:S02]  /*11e80*/  FSEL R172, R172, -INF , !P4 ;  /* 0xff800000acac7808 */ /* 0x000fe40006000000 */
[----:B------:R-:W-:Y:S02]  /*11e90*/  FSEL R159, R159, -INF , !P3 ;  /* 0xff8000009f9f7808 */ /* 0x000fe40005800000 */
[C---:B------:R-:W-:Y:S02]  /*11ea0*/  ISETP.GT.AND P3, PT, R217.reuse, 0x20, P2 ;  /* 0x00000020d900780c */ /* 0x040fe40001764270 */
[----:B------:R-:W-:Y:S02]  /*11eb0*/  ISETP.GT.AND P6, PT, R217, 0x31, P2 ;  /* 0x00000031d900780c */ /* 0x000fe400017c4270 */
[----:B------:R-:W-:-:S02]  /*11ec0*/  ISETP.LT.OR P3, PT, R215, 0x21, P3 ;  /* 0x00000021d700780c */ /* 0x000fc40001f61670 */
[----:B------:R-:W-:Y:S02]  /*11ed0*/  ISETP.LT.OR P6, PT, R215, 0x32, P6 ;  /* 0x00000032d700780c */ /* 0x000fe400037c1670 */
[----:B------:R-:W-:Y:S02]  /*11ee0*/  FSEL R166, R166, -INF , !P3 ;  /* 0xff800000a6a67808 */ /* 0x000fe40005800000 */
[----:B------:R-:W-:-:S04]  /*11ef0*/  ISETP.GT.AND P3, PT, R217, 0x29, P2 ;  /* 0x00000029d900780c */ /* 0x000fc80001764270 */
[----:B------:R-:W-:Y:S02]  /*11f00*/  ISETP.LT.OR P3, PT, R215, 0x2a, P3 ;  /* 0x0000002ad700780c */ /* 0x000fe40001f61670 */
[----:B0-----:R-:W-:Y:S02]  /*11f10*/  FMNMX.FTZ R15, R20, R157, !PT ;  /* 0x0000009d140f7209 */ /* 0x001fe40007810000 */
[----:B------:R-:W-:Y:S01]  /*11f20*/  FMNMX.FTZ R20, R154, R21, !PT ;  /* 0x000000159a147209 */ /* 0x000fe20007810000 */
[----:B------:R-:W-:Y:S01]  /*11f30*/  IMAD.U32 R21, RZ, RZ, UR4 ;  /* 0x00000004ff157e24 */ /* 0x000fe2000f8e00ff */
[----:B------:R-:W-:Y:S02]  /*11f40*/  FSETP.NEU.FTZ.AND P4, PT, R15, -INF , PT ;  /* 0xff8000000f00780b */ /* 0x000fe40003f9d000 */
[----:B------:R-:W-:Y:S01]  /*11f50*/  FMNMX.FTZ R157, R155, R20, !PT ;  /* 0x000000149b9d7209 */ /* 0x000fe20007810000 */
[----:B------:R-:W-:Y:S01]  /*11f60*/  FMUL.FTZ R161, R15, R21 ;  /* 0x000000150fa17220 */ /* 0x000fe20000410000 */
[----:B------:R-:W-:-:S02]  /*11f70*/  FSEL R171, R171, -INF , !P3 ;  /* 0xff800000abab7808 */ /* 0x000fc40005800000 */
[----:B------:R-:W-:Y:S02]  /*11f80*/  FMNMX.FTZ R20, R158, R157, !PT ;  /* 0x0000009d9e147209 */ /* 0x000fe40007810000 */
[----:B------:R-:W-:Y:S02]  /*11f90*/  FSEL R157, R161, RZ, P4 ;  /* 0x000000ffa19d7208 */ /* 0x000fe40002000000 */
[----:B------:R-:W-:Y:S02]  /*11fa0*/  FMNMX.FTZ R161, R159, R20, !PT ;  /* 0x000000149fa17209 */ /* 0x000fe40007810000 */
[C---:B------:R-:W-:Y:S01]  /*11fb0*/  ISETP.GT.AND P3, PT, R217.reuse, 0x38, P2 ;  /* 0x00000038d900780c */ /* 0x040fe20001764270 */
[--C-:B------:R-:W-:Y:S01]  /*11fc0*/  FFMA.FTZ R175, R182, R21, -R157.reuse ;  /* 0x00000015b6af7223 */ /* 0x100fe2000001089d */
[----:B------:R-:W-:Y:S01]  /*11fd0*/  FMNMX.FTZ R20, R162, R161, !PT ;  /* 0x000000a1a2147209 */ /* 0x000fe20007810000 */
[-CC-:B------:R-:W-:Y:S01]  /*11fe0*/  FFMA.FTZ R206, R206, R21.reuse, -R157.reuse ;  /* 0x00000015cece7223 */ /* 0x180fe2000001089d */
[----:B------:R-:W-:Y:S01]  /*11ff0*/  ISETP.GT.AND P2, PT, R217, 0x39, P2 ;  /* 0x00000039d900780c */ /* 0x000fe20001744270 */
[-CC-:B------:R-:W-:Y:S01]  /*12000*/  FFMA.FTZ R156, R156, R21.reuse, -R157.reuse ;  /* 0x000000159c9c7223 */ /* 0x180fe2000001089d */
[----:B------:R-:W-:Y:S01]  /*12010*/  FMNMX.FTZ R161, R163, R20, !PT ;  /* 0x00000014a3a17209 */ /* 0x000fe20007810000 */
[--C-:B------:R-:W-:Y:S01]  /*12020*/  FFMA.FTZ R216, R216, R21, -R157.reuse ;  /* 0x00000015d8d87223 */ /* 0x100fe2000001089d */
[----:B------:R-:W-:Y:S01]  /*12030*/  ISETP.LT.OR P3, PT, R215, 0x39, P3 ;  /* 0x00000039d700780c */ /* 0x000fe20001f61670 */
[----:B------:R-:W-:Y:S01]  /*12040*/  MUFU.EX2 R206, R206 ;  /* 0x000000ce00ce7308 */ /* 0x000fe20000000800 */
[----:B------:R-:W-:Y:S01]  /*12050*/  FMNMX.FTZ R20, R166, R161, !PT ;  /* 0x000000a1a6147209 */ /* 0x000fe20007810000 */
[-CC-:B------:R-:W-:Y:S01]  /*12060*/  FFMA.FTZ R160, R160, R21.reuse, -R157.reuse ;  /* 0x00000015a0a07223 */ /* 0x180fe2000001089d */
[----:B------:R-:W-:Y:S01]  /*12070*/  FSEL R182, R173, -INF , !P6 ;  /* 0xff800000adb67808 */ /* 0x000fe20007000000 */
[-CC-:B------:R-:W-:Y:S01]  /*12080*/  FFMA.FTZ R164, R164, R21.reuse, -R157.reuse ;  /* 0x00000015a4a47223 */ /* 0x180fe2000001089d */
[----:B------:R-:W-:Y:S01]  /*12090*/  FMNMX.FTZ R165, R167, R20, !PT ;  /* 0x00000014a7a57209 */ /* 0x000fe20007810000 */
[--C-:B------:R-:W-:Y:S01]  /*120a0*/  FFMA.FTZ R173, R230, R21, -R157.reuse ;  /* 0x00000015e6ad7223 */ /* 0x100fe2000001089d */
[----:B------:R-:W-:Y:S01]  /*120b0*/  ISETP.LT.OR P2, PT, R215, 0x3a, P2 ;  /* 0x0000003ad700780c */ /* 0x000fe20001741670 */
[----:B------:R0:W-:Y:S01]  /*120c0*/  MUFU.EX2 R161, R175 ;  /* 0x000000af00a17308 */ /* 0x0001e20000000800 */
[----:B------:R-:W-:Y:S01]  /*120d0*/  FMNMX.FTZ R20, R170, R165, !PT ;  /* 0x000000a5aa147209 */ /* 0x000fe20007810000 */
[-CC-:B------:R-:W-:Y:S01]  /*120e0*/  FFMA.FTZ R168, R168, R21.reuse, -R157.reuse ;  /* 0x00000015a8a87223 */ /* 0x180fe2000001089d */
[----:B------:R-:W-:Y:S01]  /*120f0*/  FSEL R174, R174, -INF , !P3 ;  /* 0xff800000aeae7808 */ /* 0x000fe20005800000 */
[-CC-:B------:R-:W-:Y:S01]  /*12100*/  FFMA.FTZ R179, R232, R21.reuse, -R157.reuse ;  /* 0x00000015e8b37223 */ /* 0x180fe2000001089d */
[----:B------:R-:W-:Y:S01]  /*12110*/  FMNMX.FTZ R165, R171, R20, !PT ;  /* 0x00000014aba57209 */ /* 0x000fe20007810000 */
[--C-:B------:R-:W-:Y:S01]  /*12120*/  FFMA.FTZ R181, R234, R21, -R157.reuse ;  /* 0x00000015eab57223 */ /* 0x100fe2000001089d */
[----:B------:R-:W-:Y:S01]  /*12130*/  FSEL R176, R176, -INF , !P2 ;  /* 0xff800000b0b07808 */ /* 0x000fe20005000000 */
[----:B------:R-:W-:Y:S01]  /*12140*/  MUFU.EX2 R156, R156 ;  /* 0x0000009c009c7308 */ /* 0x000fe20000000800 */
[----:B------:R-:W-:Y:S01]  /*12150*/  FMNMX.FTZ R169, R172, R165, !PT ;  /* 0x000000a5aca97209 */ /* 0x000fe20007810000 */
[-CC-:B------:R-:W-:Y:S01]  /*12160*/  FFMA.FTZ R214, R214, R21.reuse, -R157.reuse ;  /* 0x00000015d6d67223 */ /* 0x180fe2000001089d */
[----:B------:R-:W-:-:S02]  /*12170*/  FFMA.FTZ R183, R236, R21, -R157 ;  /* 0x00000015ecb77223 */ /* 0x000fc4000001089d */
[----:B------:R-:W-:-:S03]  /*12180*/  FMNMX.FTZ R169, R182, R169, !PT ;  /* 0x000000a9b6a97209 */ /* 0x000fc60007810000 */
[----:B------:R3:W-:Y:S01]  /*12190*/  MUFU.EX2 R165, R216 ;  /* 0x000000d800a57308 */ /* 0x0007e20000000800 */
[----:B------:R-:W-:-:S04]  /*121a0*/  FMNMX.FTZ R169, R174, R169, !PT ;  /* 0x000000a9aea97209 */ /* 0x000fc80007810000 */
[----:B------:R-:W-:Y:S01]  /*121b0*/  FMNMX.FTZ R20, R176, R169, !PT ;  /* 0x000000a9b0147209 */ /* 0x000fe20007810000 */
[----:B------:R-:W-:Y:S02]  /*121c0*/  FFMA.FTZ R169, R228, R21, -R157 ;  /* 0x00000015e4a97223 */ /* 0x000fe4000001089d */
[----:B------:R-:W-:Y:S02]  /*121d0*/  MUFU.EX2 R160, R160 ;  /* 0x000000a000a07308 */ /* 0x000fe40000000800 */
[----:B0-----:R-:W0:Y:S06]  /*121e0*/  SHFL.BFLY PT, R175, R20, 0x2, 0x1f ;  /* 0x0c401f0014af7f89 */ /* 0x001e2c00000e0000 */
[----:B------:R-:W-:Y:S08]  /*121f0*/  MUFU.EX2 R169, R169 ;  /* 0x000000a900a97308 */ /* 0x000ff00000000800 */
[----:B------:R-:W-:Y:S08]  /*12200*/  MUFU.EX2 R164, R164 ;  /* 0x000000a400a47308 */ /* 0x000ff00000000800 */
[----:B------:R-:W-:Y:S01]  /*12210*/  MUFU.EX2 R173, R173 ;  /* 0x000000ad00ad7308 */ /* 0x000fe20000000800 */
[----:B0-----:R-:W-:-:S02]  /*12220*/  FMNMX.FTZ R207, R20, R175, !PT ;  /* 0x000000af14cf7209 */ /* 0x001fc40007810000 */
[----:B------:R-:W-:-:S03]  /*12230*/  FSEL R175, R15, RZ, P4 ;  /* 0x000000ff0faf7208 */ /* 0x000fc60002000000 */
[----:B------:R-:W0:Y:S02]  /*12240*/  SHFL.BFLY PT, R20, R207, 0x1, 0x1f ;  /* 0x0c201f00cf147f89 */ /* 0x000e2400000e0000 */
[----:B------:R-:W-:Y:S01]  /*12250*/  MUFU.EX2 R168, R168 ;  /* 0x000000a800a87308 */ /* 0x000fe20000000800 */
[----:B------:R-:W-:-:S04]  /*12260*/  FADD.FTZ R212, -R175, R212 ;  /* 0x000000d4afd47221 */ /* 0x000fc80000010100 */
[-C--:B------:R-:W-:Y:S01]  /*12270*/  FMUL.FTZ R175, R212, R21.reuse ;  /* 0x00000015d4af7220 */ /* 0x080fe20000410000 */
[-CC-:B------:R-:W-:Y:S01]  /*12280*/  FFMA.FTZ R212, R177, R21.reuse, -R157.reuse ;  /* 0x00000015b1d47223 */ /* 0x180fe2000001089d */
[-CC-:B------:R-:W-:Y:S01]  /*12290*/  FFMA.FTZ R177, R178, R21.reuse, -R157.reuse ;  /* 0x00000015b2b17223 */ /* 0x180fe2000001089d */
[----:B------:R-:W-:Y:S01]  /*122a0*/  FFMA.FTZ R178, R180, R21, -R157 ;  /* 0x00000015b4b27223 */ /* 0x000fe2000001089d */
[----:B------:R-:W-:Y:S01]  /*122b0*/  IMAD.MOV R157, RZ, RZ, -R194 ;  /* 0x000000ffff9d7224 */ /* 0x000fe200078e0ac2 */
[----:B------:R-:W-:Y:S04]  /*122c0*/  MUFU.EX2 R179, R179 ;  /* 0x000000b300b37308 */ /* 0x000fe80000000800 */
[----:B------:R-:W-:-:S04]  /*122d0*/  ISETP.NE.AND P3, PT, R22, R157, PT ;  /* 0x0000009d1600720c */ /* 0x000fc80003f65270 */
[----:B------:R-:W4:Y:S01]  /*122e0*/  MUFU.EX2 R175, R175 ;  /* 0x000000af00af7308 */ /* 0x000f220000000800 */
[----:B0-----:R-:W-:-:S07]  /*122f0*/  FMNMX.FTZ R20, R207, R20, !PT ;  /* 0x00000014cf147209 */ /* 0x001fce0007810000 */
[----:B------:R0:W-:Y:S01]  /*12300*/  MUFU.EX2 R157, R177 ;  /* 0x000000b1009d7308 */ /* 0x0001e20000000800 */
[C---:B------:R-:W-:Y:S01]  /*12310*/  FSETP.NEU.FTZ.AND P2, PT, R20.reuse, -INF , PT ;  /* 0xff8000001400780b */ /* 0x040fe20003f5d000 */
[C---:B---3--:R-:W-:Y:S01]  /*12320*/  FMUL.FTZ R216, R20.reuse, R21 ;  /* 0x0000001514d87220 */ /* 0x048fe20000410000 */
[----:B------:R-:W-:Y:S02]  /*12330*/  @!P3 LEA R209, R209, R192, 0x6 ;  /* 0x000000c0d1d1b211 */ /* 0x000fe400078e30ff */
[----:B------:R-:W-:Y:S02]  /*12340*/  FSEL R228, R20, RZ, P2 ;  /* 0x000000ff14e47208 */ /* 0x000fe40001000000 */
[----:B------:R-:W-:Y:S01]  /*12350*/  FSEL R216, R216, RZ, P2 ;  /* 0x000000ffd8d87208 */ /* 0x000fe20001000000 */
[----:B------:R-:W3:Y:S01]  /*12360*/  MUFU.EX2 R181, R181 ;  /* 0x000000b500b57308 */ /* 0x000ee20000000800 */
[----:B----4-:R-:W-:Y:S01]  /*12370*/  FFMA.FTZ R180, R175, R3, R206 ;  /* 0x00000003afb47223 */ /* 0x010fe200000100ce */
[----:B------:R-:W-:Y:S01]  /*12380*/  FADD.FTZ R228, -R228, R213 ;  /* 0x000000d5e4e47221 */ /* 0x000fe20000010100 */
[----:B------:R-:W-:-:S02]  /*12390*/  @!P3 IMAD R209, R209, 0x4, R2 ;  /* 0x00000004d1d1b824 */ /* 0x000fc400078e0202 */
[-C--:B------:R-:W-:Y:S01]  /*123a0*/  FFMA.FTZ R153, R153, R21.reuse, -R216 ;  /* 0x0000001599997223 */ /* 0x080fe200000108d8 */
[----:B------:R-:W-:Y:S01]  /*123b0*/  FADD.FTZ R3, R161, R180 ;  /* 0x000000b4a1037221 */ /* 0x000fe20000010000 */
[-CC-:B------:R-:W-:Y:S01]  /*123c0*/  FFMA.FTZ R180, R152, R21.reuse, -R216.reuse ;  /* 0x0000001598b47223 */ /* 0x180fe200000108d8 */
[-CC-:B------:R-:W-:Y:S01]  /*123d0*/  FFMA.FTZ R215, R154, R21.reuse, -R216.reuse ;  /* 0x000000159ad77223 */ /* 0x180fe200000108d8 */
[----:B------:R-:W-:Y:S01]  /*123e0*/  MUFU.EX2 R214, R214 ;  /* 0x000000d600d67308 */ /* 0x000fe20000000800 */
[----:B------:R-:W-:Y:S01]  /*123f0*/  FADD.FTZ R230, R156, R3 ;  /* 0x000000039ce67221 */ /* 0x000fe20000010000 */
[-CC-:B------:R-:W-:Y:S01]  /*12400*/  FFMA.FTZ R3, R155, R21.reuse, -R216.reuse ;  /* 0x000000159b037223 */ /* 0x180fe200000108d8 */
[-CC-:B------:R-:W-:Y:S01]  /*12410*/  FFMA.FTZ R155, R162, R21.reuse, -R216.reuse ;  /* 0x00000015a29b7223 */ /* 0x180fe200000108d8 */
[-C--:B------:R-:W-:Y:S01]  /*12420*/  FFMA.FTZ R207, R158, R21.reuse, -R216 ;  /* 0x000000159ecf7223 */ /* 0x080fe200000108d8 */
[----:B0-----:R-:W-:Y:S01]  /*12430*/  FADD.FTZ R177, R165, R230 ;  /* 0x000000e6a5b17221 */ /* 0x001fe20000010000 */
[-CC-:B------:R-:W-:Y:S01]  /*12440*/  FFMA.FTZ R159, R159, R21.reuse, -R216.reuse ;  /* 0x000000159f9f7223 */ /* 0x180fe200000108d8 */
[-CC-:B------:R-:W-:Y:S01]  /*12450*/  FFMA.FTZ R163, R163, R21.reuse, -R216.reuse ;  /* 0x00000015a3a37223 */ /* 0x180fe200000108d8 */
[----:B------:R-:W-:Y:S01]  /*12460*/  MUFU.EX2 R183, R183 ;  /* 0x000000b700b77308 */ /* 0x000fe20000000800 */
[----:B------:R-:W-:Y:S01]  /*12470*/  FADD.FTZ R152, R160, R177 ;  /* 0x000000b1a0987221 */ /* 0x000fe20000010000 */
        /* <DEDUP_REMOVED lines=9> */
[-C--:B------:R-:W-:Y:S01]  /*12510*/  FMUL.FTZ R170, R228, R21.reuse ;  /* 0x00000015e4aa7220 */ /* 0x080fe20000410000 */
[-C--:B------:R-:W-:Y:S01]  /*12520*/  FFMA.FTZ R174, R174, R21.reuse, -R216 ;  /* 0x00000015aeae7223 */ /* 0x080fe200000108d8 */
[----:B------:R-:W-:Y:S01]  /*12530*/  FADD.FTZ R217, R173, R152 ;  /* 0x00000098add97221 */ /* 0x000fe20000010000 */
[----:B------:R-:W-:Y:S01]  /*12540*/  FFMA.FTZ R176, R176, R21, -R216 ;  /* 0x00000015b0b07223 */ /* 0x000fe200000108d8 */
[----:B------:R-:W-:Y:S01]  /*12550*/  F2FP.F16.F32.PACK_AB R154, R165, R156 ;  /* 0x0000009ca59a723e */ /* 0x000fe200000000ff */
[----:B------:R-:W4:Y:S01]  /*12560*/  MUFU.EX2 R178, R178 ;  /* 0x000000b200b27308 */ /* 0x000f220000000800 */
[----:B------:R-:W-:Y:S01]  /*12570*/  FADD.FTZ R152, R168, R217 ;  /* 0x000000d9a8987221 */ /* 0x000fe20000010000 */
[----:B------:R-:W-:Y:S01]  /*12580*/  F2FP.F16.F32.PACK_AB R156, R169, R160 ;  /* 0x000000a0a99c723e */ /* 0x000fe200000000ff */
[----:B------:R1:W-:Y:S01]  /*12590*/  @!P3 STS [R209+0x28800], R175 ;  /* 0x028800afd100b388 */ /* 0x0003e20000000800 */
[C---:B------:R-:W-:Y:S01]  /*125a0*/  F2FP.F16.F32.PACK_AB R160, R179.reuse, R168 ;  /* 0x000000a8b3a0723e */ /* 0x040fe200000000ff */
[----:B------:R-:W-:Y:S01]  /*125b0*/  FADD.FTZ R152, R179, R152 ;  /* 0x00000098b3987221 */ /* 0x000fe20000010000 */
[----:B------:R-:W-:Y:S01]  /*125c0*/  F2FP.F16.F32.PACK_AB R158, R173, R164 ;  /* 0x000000a4ad9e723e */ /* 0x000fe200000000ff */
[----:B------:R-:W-:Y:S01]  /*125d0*/  FMUL.FTZ R24, R24, R175 ;  /* 0x000000af18187220 */ /* 0x000fe20000410000 */
[----:B------:R-:W-:Y:S01]  /*125e0*/  MUFU.EX2 R153, R153 ;  /* 0x0000009900997308 */ /* 0x000fe20000000800 */
[----:B---3--:R-:W-:Y:S01]  /*125f0*/  FADD.FTZ R217, R181, R152 ;  /* 0x00000098b5d97221 */ /* 0x008fe20000010000 */
        /* <DEDUP_REMOVED lines=8> */
[----:B------:R-:W-:Y:S01]  /*12680*/  F2FP.F16.F32.PACK_AB R152, R161, R206 ;  /* 0x000000cea198723e */ /* 0x000fe200000000ff */
[----:B------:R-:W-:Y:S01]  /*12690*/  FMUL.FTZ R33, R33, R175 ;  /* 0x000000af21217220 */ /* 0x000fe20000410000 */
[----:B----4-:R-:W-:Y:S01]  /*126a0*/  F2FP.F16.F32.PACK_AB R166, R178, R157 ;  /* 0x0000009db2a6723e */ /* 0x010fe200000000ff */
[----:B------:R-:W-:Y:S01]  /*126b0*/  FADD.FTZ R162, R212, R217 ;  /* 0x000000d9d4a27221 */ /* 0x000fe20000010000 */
[-C--:B------:R-:W-:Y:S01]  /*126c0*/  FMUL.FTZ R36, R36, R175.reuse ;  /* 0x000000af24247220 */ /* 0x080fe20000410000 */
[----:B------:R-:W-:Y:S01]  /*126d0*/  FMUL.FTZ R37, R37, R175 ;  /* 0x000000af25257220 */ /* 0x000fe20000410000 */
[----:B------:R-:W3:Y:S01]  /*126e0*/  MUFU.EX2 R180, R180 ;  /* 0x000000b400b47308 */ /* 0x000ee20000000800 */
[----:B------:R-:W-:Y:S01]  /*126f0*/  FADD.FTZ R161, R157, R162 ;  /* 0x000000a29da17221 */ /* 0x000fe20000010000 */
[----:B------:R-:W-:Y:S01]  /*12700*/  F2FP.F16.F32.PACK_AB R162, R214, R181 ;  /* 0x000000b5d6a2723e */ /* 0x000fe200000000ff */
[-C--:B------:R-:W-:Y:S01]  /*12710*/  FMUL.FTZ R40, R40, R175.reuse ;  /* 0x000000af28287220 */ /* 0x080fe20000410000 */
[-C--:B------:R-:W-:Y:S01]  /*12720*/  FMUL.FTZ R41, R41, R175.reuse ;  /* 0x000000af29297220 */ /* 0x080fe20000410000 */
[-C--:B------:R-:W-:Y:S01]  /*12730*/  FMUL.FTZ R44, R44, R175.reuse ;  /* 0x000000af2c2c7220 */ /* 0x080fe20000410000 */
[-C--:B------:R-:W-:Y:S01]  /*12740*/  FMUL.FTZ R45, R45, R175.reuse ;  /* 0x000000af2d2d7220 */ /* 0x080fe20000410000 */
[-C--:B------:R-:W-:Y:S01]  /*12750*/  FMUL.FTZ R48, R48, R175.reuse ;  /* 0x000000af30307220 */ /* 0x080fe20000410000 */
[----:B------:R-:W4:Y:S01]  /*12760*/  MUFU.EX2 R215, R215 ;  /* 0x000000d700d77308 */ /* 0x000f220000000800 */
[----:B0-----:R1:W-:Y:S01]  /*12770*/  @!P3 STS [R209+0x28820], R170 ;  /* 0x028820aad100b388 */ /* 0x0013e20000000800 */
[-C--:B------:R-:W-:Y:S01]  /*12780*/  FMUL.FTZ R49, R49, R175.reuse ;  /* 0x000000af31317220 */ /* 0x080fe20000410000 */
[-C--:B------:R-:W-:Y:S01]  /*12790*/  FMUL.FTZ R52, R52, R175.reuse ;  /* 0x000000af34347220 */ /* 0x080fe20000410000 */
[-C--:B------:R-:W-:Y:S01]  /*127a0*/  FMUL.FTZ R53, R53, R175.reuse ;  /* 0x000000af35357220 */ /* 0x080fe20000410000 */
[-C--:B------:R-:W-:Y:S01]  /*127b0*/  FMUL.FTZ R56, R56, R175.reuse ;  /* 0x000000af38387220 */ /* 0x080fe20000410000 */
[-C--:B------:R-:W-:Y:S01]  /*127c0*/  FMUL.FTZ R57, R57, R175.reuse ;  /* 0x000000af39397220 */ /* 0x080fe20000410000 */
[-C--:B------:R-:W-:Y:S01]  /*127d0*/  FMUL.FTZ R60, R60, R175.reuse ;  /* 0x000000af3c3c7220 */ /* 0x080fe20000410000 */
[----:B------:R0:W5:Y:S01]  /*127e0*/  MUFU.EX2 R216, R3 ;  /* 0x0000000300d87308 */ /* 0x0001620000000800 */
        /* <DEDUP_REMOVED lines=24> */
[----:B0-----:R-:W-:Y:S01]  /*12970*/  FFMA.FTZ R155, R170, R8, R153 ;  /* 0x00000008aa9b7223 */ /* 0x001fe20000010099 */
[----:B---3--:R-:W-:Y:S01]  /*12980*/  F2FP.F16.F32.PACK_AB R153, R180, R153 ;  /* 0x00000099b499723e */ /* 0x008fe200000000ff */
[-C--:B------:R-:W-:Y:S01]  /*12990*/  FMUL.FTZ R101, R101, R175.reuse ;  /* 0x000000af65657220 */ /* 0x080fe20000410000 */
[-C--:B------:R-:W-:Y:S01]  /*129a0*/  FMUL.FTZ R104, R104, R175.reuse ;  /* 0x000000af68687220 */ /* 0x080fe20000410000 */
[----:B------:R-:W-:Y:S01]  /*129b0*/  FADD.FTZ R8, R180, R155 ;  /* 0x0000009bb4087221 */ /* 0x000fe20000010000 */
[-C--:B------:R-:W-:Y:S01]  /*129c0*/  FMUL.FTZ R105, R105, R175.reuse ;  /* 0x000000af69697220 */ /* 0x080fe20000410000 */
[-C--:B------:R-:W-:Y:S01]  /*129d0*/  FMUL.FTZ R108, R108, R175.reuse ;  /* 0x000000af6c6c7220 */ /* 0x080fe20000410000 */
[----:B------:R-:W0:Y:S01]  /*129e0*/  MUFU.EX2 R178, R163 ;  /* 0x000000a300b27308 */ /* 0x000e220000000800 */
[----:B----4-:R-:W-:Y:S01]  /*129f0*/  FADD.FTZ R155, R215, R8 ;  /* 0x00000008d79b7221 */ /* 0x010fe20000010000 */
[-C--:B------:R-:W-:Y:S01]  /*12a00*/  FMUL.FTZ R109, R109, R175.reuse ;  /* 0x000000af6d6d7220 */ /* 0x080fe20000410000 */
[-C--:B------:R-:W-:Y:S01]  /*12a10*/  FMUL.FTZ R112, R112, R175.reuse ;  /* 0x000000af70707220 */ /* 0x080fe20000410000 */
[-C--:B------:R-:W-:Y:S01]  /*12a20*/  FMUL.FTZ R113, R113, R175.reuse ;  /* 0x000000af71717220 */ /* 0x080fe20000410000 */
[----:B-----5:R-:W-:Y:S01]  /*12a30*/  FADD.FTZ R212, R216, R155 ;  /* 0x0000009bd8d47221 */ /* 0x020fe20000010000 */
[-C--:B------:R-:W-:Y:S01]  /*12a40*/  FMUL.FTZ R116, R116, R175.reuse ;  /* 0x000000af74747220 */ /* 0x080fe20000410000 */
[----:B------:R-:W-:Y:S01]  /*12a50*/  FMUL.FTZ R117, R117, R175 ;  /* 0x000000af75757220 */ /* 0x000fe20000410000 */
[----:B------:R-:W3:Y:S01]  /*12a60*/  MUFU.EX2 R177, R177 ;  /* 0x000000b100b17308 */ /* 0x000ee20000000800 */
[----:B--2---:R-:W-:Y:S01]  /*12a70*/  FADD.FTZ R155, R207, R212 ;  /* 0x000000d4cf9b7221 */ /* 0x004fe20000010000 */
[----:B-1----:R-:W-:Y:S01]  /*12a80*/  F2FP.F16.F32.PACK_AB R157, R168, R207 ;  /* 0x000000cfa89d723e */ /* 0x002fe200000000ff */
[-C--:B------:R-:W-:Y:S01]  /*12a90*/  FMUL.FTZ R120, R120, R175.reuse ;  /* 0x000000af78787220 */ /* 0x080fe20000410000 */
[-C--:B------:R-:W-:Y:S01]  /*12aa0*/  FMUL.FTZ R121, R121, R175.reuse ;  /* 0x000000af79797220 */ /* 0x080fe20000410000 */
[----:B------:R-:W-:Y:S01]  /*12ab0*/  FADD.FTZ R212, R168, R155 ;  /* 0x0000009ba8d47221 */ /* 0x000fe20000010000 */
[-C--:B------:R-:W-:Y:S01]  /*12ac0*/  FMUL.FTZ R124, R124, R175.reuse ;  /* 0x000000af7c7c7220 */ /* 0x080fe20000410000 */
[----:B------:R-:W-:Y:S01]  /*12ad0*/  FMUL.FTZ R125, R125, R175 ;  /* 0x000000af7d7d7220 */ /* 0x000fe20000410000 */
[----:B------:R-:W1:Y:S01]  /*12ae0*/  MUFU.EX2 R206, R167 ;  /* 0x000000a700ce7308 */ /* 0x000e620000000800 */
[----:B------:R-:W-:Y:S01]  /*12af0*/  FADD.FTZ R155, R161, R212 ;  /* 0x000000d4a19b7221 */ /* 0x000fe20000010000 */
[----:B0-----:R-:W-:Y:S01]  /*12b00*/  F2FP.F16.F32.PACK_AB R159, R178, R161 ;  /* 0x000000a1b29f723e */ /* 0x001fe200000000ff */
[-C--:B------:R-:W-:Y:S01]  /*12b10*/  FMUL.FTZ R128, R128, R175.reuse ;  /* 0x000000af80807220 */ /* 0x080fe20000410000 */
[-C--:B------:R-:W-:Y:S01]  /*12b20*/  FMUL.FTZ R129, R129, R175.reuse ;  /* 0x000000af81817220 */ /* 0x080fe20000410000 */
[----:B------:R-:W-:Y:S01]  /*12b30*/  FADD.FTZ R212, R178, R155 ;  /* 0x0000009bb2d47221 */ /* 0x000fe20000010000 */
        /* <DEDUP_REMOVED lines=14> */
[-C--:B------:R-:W-:Y:S01]  /*12c20*/  FMUL.FTZ R26, R26, R170.reuse ;  /* 0x000000aa1a1a7220 */ /* 0x080fe20000410000 */
[-C--:B------:R-:W-:Y:S01]  /*12c30*/  FMUL.FTZ R27, R27, R170.reuse ;  /* 0x000000aa1b1b7220 */ /* 0x080fe20000410000 */
[-C--:B------:R-:W-:Y:S01]  /*12c40*/  FMUL.FTZ R30, R30, R170.reuse ;  /* 0x000000aa1e1e7220 */ /* 0x080fe20000410000 */
[-C--:B------:R-:W-:Y:S01]  /*12c50*/  FMUL.FTZ R31, R31, R170.reuse ;  /* 0x000000aa1f1f7220 */ /* 0x080fe20000410000 */
[----:B------:R1:W3:Y:S01]  /*12c60*/  MUFU.EX2 R165, R172 ;  /* 0x000000ac00a57308 */ /* 0x0002e20000000800 */
        /* <DEDUP_REMOVED lines=12> */
[----:B0-----:R-:W-:Y:S01]  /*12d30*/  FADD.FTZ R155, R163, R172 ;  /* 0x000000aca39b7221 */ /* 0x001fe20000010000 */
[----:B--2---:R-:W-:Y:S01]  /*12d40*/  F2FP.F16.F32.PACK_AB R163, R8, R163 ;  /* 0x000000a308a3723e */ /* 0x004fe200000000ff */
[-C--:B------:R-:W-:Y:S01]  /*12d50*/  FMUL.FTZ R54, R54, R170.reuse ;  /* 0x000000aa36367220 */ /* 0x080fe20000410000 */
[----:B------:R-:W0:Y:S01]  /*12d60*/  MUFU.EX2 R167, R174 ;  /* 0x000000ae00a77308 */ /* 0x000e220000000800 */
[----:B------:R-:W-:Y:S01]  /*12d70*/  FADD.FTZ R172, R8, R155 ;  /* 0x0000009b08ac7221 */ /* 0x000fe20000010000 */
        /* <DEDUP_REMOVED lines=22> */
[-C--:B------:R-:W-:Y:S01]  /*12ee0*/  FMUL.FTZ R86, R86, R170.reuse ;  /* 0x000000aa56567220 */ /* 0x080fe20000410000 */
[C---:B-1----:R-:W-:Y:S01]  /*12ef0*/  F2FP.F16.F32.PACK_AB R167, R176.reuse, R167 ;  /* 0x000000a7b0a7723e */ /* 0x042fe200000000ff */
        /* <DEDUP_REMOVED lines=12> */
[-C--:B------:R-:W-:Y:S01]  /*12fc0*/  FMUL.FTZ R107, R107, R170.reuse ;  /* 0x000000aa6b6b7220 */ /* 0x080fe20000410000 */
[----:B------:R0:W-:Y:S01]  /*12fd0*/  STSM.16.M88.4 [R198], R156 ;  /* 0x0000009cc6007844 */ /* 0x0001e20000000200 */
        /* <DEDUP_REMOVED lines=24> */
[----:B0-----:R-:W-:Y:S06]  /*13160*/  @!P0 BRA `(.L_x_4811) ;  /* 0x0000000000048947 */ /* 0x001fec0003800000 */
[----:B------:R-:W-:Y:S01]  /*13170*/  BPT.TRAP 0x1 ;  /* 0x000000040000795c */ /* 0x000fe20000300000 */
.L_x_4811:
[----:B------:R0:W1:Y:S01]  /*13180*/  SYNCS.PHASECHK.TRANS64.TRYWAIT P2, [R191+URZ+0x28c50], R208 ;  /* 0x028c50d0bf0075a7 */ /* 0x000062000804017f */
[----:B------:R-:W-:Y:S05]  /*13190*/  @!P0 BRA `(.L_x_4812) ;  /* 0x0000000000048947 */ /* 0x000fea0003800000 */
[----:B------:R-:W-:Y:S01]  /*131a0*/  BPT.TRAP 0x1 ;  /* 0x000000040000795c */ /* 0x000fe20000300000 */
.L_x_4812:
[----:B------:R-:W-:Y:S04]  /*131b0*/  BSSY B1, `(.L_x_4813) ;  /* 0x0000004000017945 */ /* 0x000fe80003800000 */
[----:B-1----:R-:W-:Y:S05]  /*131c0*/  @P2 BRA `(.L_x_4814) ;  /* 0x0000000000082947 */ /* 0x002fea0003800000 */
[----:B------:R-:W1:Y:S02]  /*131d0*/  SYNCS.PHASECHK.TRANS64.TRYWAIT P2, [R191+URZ+0x28c50], R208 ;  /* 0x028c50d0bf0075a7 */ /* 0x000e64000804017f */
[----:B-1----:R-:W-:Y:S05]  /*131e0*/  @!P2 BRA `(.L_x_4815) ;  /* 0x000000ac0000a947 */ /* 0x002fea0003800000 */
.L_x_4814:
[----:B------:R-:W-:Y:S05]  /*131f0*/  BSYNC B1 ;  /* 0x0000000000017941 */ /* 0x000fea0003800000 */
.L_x_4813:
[----:B------:R-:W-:Y:S01]  /*13200*/  IMAD R168, R18, 0x1000, R188 ;  /* 0x0000100012a87824 */ /* 0x000fe200078e02bc */
[----:B------:R-:W-:Y:S01]  /*13210*/  WARPGROUP.ARRIVE ;  /* 0x00000000000079c5 */ /* 0x000fe20000000000 */
[----:B------:R-:W-:Y:S01]  /*13220*/  IMAD.MOV.U32 R169, RZ, RZ, 0x40000040 ;  /* 0x40000040ffa97424 */ /* 0x000fe200078e00ff */
[----:B------:R-:W-:Y:S01]  /*13230*/  ISETP.GT.AND P2, PT, R9, R190, PT ;  /* 0x000000be0900720c */ /* 0x000fe20003f44270 */
[----:B01----:R-:W-:Y:S01]  /*13240*/  @!P1 VIADD R191, R191, 0x28c60 ;  /* 0x00028c60bfbf9836 */ /* 0x003fe20000000000 */
[----:B------:R-:W-:Y:S01]  /*13250*/  R2UR UR6, R168 ;  /* 0x00000000a80672ca */ /* 0x000fe200000e0000 */
[----:B------:R-:W-:Y:S01]  /*13260*/  VIADD R9, R9, 0xffffffff ;  /* 0xffffffff09097836 */ /* 0x000fe20000000000 */
[----:B------:R-:W-:Y:S01]  /*13270*/  R2UR UR7, R169 ;  /* 0x00000000a90772ca */ /* 0x000fe200000e0000 */
[----:B------:R-:W-:Y:S01]  /*13280*/  IMAD.MOV.U32 R169, RZ, RZ, 0x40000040 ;  /* 0x40000040ffa97424 */ /* 0x000fe200078e00ff */
[----:B------:R-:W-:Y:S01]  /*13290*/  @!P1 PRMT R191, RZ, 0x654, R191 ;  /* 0x00000654ffbf9816 */ /* 0x000fe200000000bf */
[----:B------:R-:W-:Y:S01]  /*132a0*/  IMAD.MOV.U32 R212, RZ, RZ, R15 ;  /* 0x000000ffffd47224 */ /* 0x000fe200078e000f */
[----:B------:R-:W-:Y:S01]  /*132b0*/  MOV R213, R20 ;  /* 0x0000001400d57202 */ /* 0x000fe20000000f00 */
[----:B------:R-:W-:-:S08]  /*132c0*/  IMAD.MOV.U32 R209, RZ, RZ, R18 ;  /* 0x000000ffffd17224 */ /* 0x000fd000078e0012 */
[----:B------:R-:W-:Y:S03]  /*132d0*/  HGMMA.64x256x16.F32 R24, R152, gdesc[UR4].tnspB, R24, gsb0 ;  /* 0x43e0000498187df0 */ /* 0x000fe60008000818 */
[----:B------:R-:W-:Y:S02]  /*132e0*/  WARPGROUP.DEPBAR.LE gsb0, 0x0 ;  /* 0x00008000000079c5 */ /* 0x000fe40000010000 */
[----:B------:R-:W-:Y:S01]  /*132f0*/  IMAD.MOV.U32 R153, RZ, RZ, 0x40000040 ;  /* 0x40000040ff997424 */ /* 0x000fe200078e00ff */
[----:B------:R-:W-:Y:S01]  /*13300*/  IADD3 R152, R168, 0x80, RZ ;  /* 0x00000080a8987810 */ /* 0x000fe20007ffe0ff */
[----:B------:R-:W-:-:S03]  /*13310*/  WARPGROUP.ARRIVE ;  /* 0x00000000000079c5 */ /* 0x000fc60000000000 */
[----:B------:R-:W-:Y:S01]  /*13320*/  R2UR UR6, R152 ;  /* 0x00000000980672ca */ /* 0x000fe200000e0000 */
[C---:B------:R-:W-:Y:S01]  /*13330*/  VIADD R152, R168.reuse, 0x100 ;  /* 0x00000100a8987836 */ /* 0x040fe20000000000 */
[----:B------:R-:W-:Y:S01]  /*13340*/  R2UR UR7, R153 ;  /* 0x00000000990772ca */ /* 0x000fe200000e0000 */
[----:B------:R-:W-:Y:S01]  /*13350*/  IMAD.MOV.U32 R153, RZ, RZ, 0x40000040 ;  /* 0x40000040ff997424 */ /* 0x000fe200078e00ff */
[----:B------:R-:W-:-:S14]  /*13360*/  IADD3 R168, R168, 0x180, RZ ;  /* 0x00000180a8a87810 */ /* 0x000fdc0007ffe0ff */
        /* <DEDUP_REMOVED lines=24> */
.L_x_4797:
[----:B------:R-:W-:Y:S05]  /*134f0*/  BSYNC B0 ;  /* 0x0000000000007941 */ /* 0x000fea0003800000 */
.L_x_4796:
[----:B------:R-:W2:Y:S01]  /*13500*/  SHFL.BFLY PT, R0, R3, 0x2, 0x1f ;  /* 0x0c401f0003007f89 */ /* 0x000ea200000e0000 */
[----:B------:R-:W-:Y:S02]  /*13510*/  IMAD.MOV R9, RZ, RZ, -R194 ;  /* 0x000000ffff097224 */ /* 0x000fe400078e0ac2 */
[----:B------:R-:W-:Y:S01]  /*13520*/  VIADD R14, R18, 0x1 ;  /* 0x00000001120e7836 */ /* 0x000fe20000000000 */
[----:B------:R-:W3:Y:S01]  /*13530*/  SHFL.BFLY PT, R7, R8, 0x2, 0x1f ;  /* 0x0c401f0008077f89 */ /* 0x000ee200000e0000 */
[----:B------:R-:W-:Y:S01]  /*13540*/  VIADD R205, R205, 0x1 ;  /* 0x00000001cdcd7836 */ /* 0x000fe20000000000 */
[----:B------:R-:W-:Y:S08]  /*13550*/  BAR.ARV 0x8, 0xa0 ;  /* 0x0202800000007b1d */ /* 0x000ff00000002000 */
[----:B------:R-:W-:Y:S01]  /*13560*/  BAR.SYNC.DEFER_BLOCKING 0xf, 0x100 ;  /* 0x03c4000000007b1d */ /* 0x000fe20000010000 */
[----:B------:R-:W-:-:S02]  /*13570*/  ISETP.NE.AND P0, PT, R22, R9, PT ;  /* 0x000000091600720c */ /* 0x000fc40003f05270 */
[----:B------:R-:W-:-:S04]  /*13580*/  ISETP.NE.AND P1, PT, R14, 0x2, PT ;  /* 0x000000020e00780c */ /* 0x000fc80003f25270 */
[----:B------:R-:W-:Y:S01]  /*13590*/  SEL R6, RZ, 0x1, P1 ;  /* 0x00000001ff067807 */ /* 0x000fe20000800000 */
[----:B--2---:R-:W-:-:S03]  /*135a0*/  FADD.FTZ R4, R0, R3 ;  /* 0x0000000300047221 */ /* 0x004fc60000010000 */
[----:B------:R-:W-:Y:S01]  /*135b0*/  LOP3.LUT R19, R19, R6, RZ, 0x3c, !PT ;  /* 0x0000000613137212 */ /* 0x000fe200078e3cff */
[----:B---3--:R-:W-:Y:S01]  /*135c0*/  FADD.FTZ R7, R7, R8 ;  /* 0x0000000807077221 */ /* 0x008fe20000010000 */
[----:B------:R-:W2:Y:S01]  /*135d0*/  SHFL.BFLY PT, R5, R4, 0x1, 0x1f ;  /* 0x0c201f0004057f89 */ /* 0x000ea200000e0000 */
[----:B------:R-:W-:-:S03]  /*135e0*/  @!P0 IMAD R3, R18, 0x40, R192 ;  /* 0x0000004012038824 */ /* 0x000fc600078e02c0 */
[----:B------:R-:W3:Y:S02]  /*135f0*/  SHFL.BFLY PT, R0, R7, 0x1, 0x1f ;  /* 0x0c201f0007007f89 */ /* 0x000ee400000e0000 */
[----:B------:R-:W-:Y:S01]  /*13600*/  @!P0 LEA R3, R3, R2, 0x2 ;  /* 0x0000000203038211 */ /* 0x000fe200078e10ff */
[----:B--2---:R-:W-:Y:S01]  /*13610*/  FADD.FTZ R5, R4, R5 ;  /* 0x0000000504057221 */ /* 0x004fe20000010000 */
[----:B------:R-:W-:Y:S02]  /*13620*/  IMAD.MOV.U32 R4, RZ, RZ, RZ ;  /* 0x000000ffff047224 */ /* 0x000fe400078e00ff */
[----:B---3--:R-:W-:Y:S02]  /*13630*/  FADD.FTZ R11, R7, R0 ;  /* 0x00000000070b7221 */ /* 0x008fe40000010000 */
[----:B------:R-:W-:Y:S02]  /*13640*/  FSETP.NE.FTZ.AND P2, PT, R5, RZ, PT ;  /* 0x000000ff0500720b */ /* 0x000fe40003f55000 */
[----:B------:R-:W-:-:S02]  /*13650*/  MOV R0, RZ ;  /* 0x000000ff00007202 */ /* 0x000fc40000000f00 */
[----:B------:R-:W-:-:S09]  /*13660*/  FSETP.NE.FTZ.AND P3, PT, R11, RZ, PT ;  /* 0x000000ff0b00720b */ /* 0x000fd20003f75000 */
[----:B------:R-:W2:Y:S01]  /*13670*/  @P2 MUFU.RCP R0, R5 ;  /* 0x0000000500002308 */ /* 0x000ea20000001000 */
[----:B------:R-:W-:-:S03]  /*13680*/  @P2 FMUL.FTZ R18, R21, 0.69314718246459960938 ;  /* 0x3f31721815122820 */ /* 0x000fc60000410000 */
[----:B------:R-:W-:-:S04]  /*13690*/  @P3 FMUL.FTZ R21, R21, 0.69314718246459960938 ;  /* 0x3f31721815153820 */ /* 0x000fc80000410000 */
[----:B------:R-:W3:Y:S08]  /*136a0*/  @P3 MUFU.RCP R4, R11 ;  /* 0x0000000b00043308 */ /* 0x000ef00000001000 */
[----:B------:R-:W4:Y:S01]  /*136b0*/  @P2 MUFU.LG2 R2, R5 ;  /* 0x0000000500022308 */ /* 0x000f220000000c00 */
[-C--:B--2---:R-:W-:Y:S01]  /*136c0*/  FMUL.FTZ R172, R32, R0.reuse ;  /* 0x0000000020ac7220 */ /* 0x084fe20000410000 */
[----:B------:R-:W-:Y:S01]  /*136d0*/  @!P0 STS [R3+0x28800], R0 ;  /* 0x0288000003008388 */ /* 0x000fe20000000800 */
[-C--:B------:R-:W-:Y:S01]  /*136e0*/  FMUL.FTZ R170, R33, R0.reuse ;  /* 0x0000000021aa7220 */ /* 0x080fe20000410000 */
[-C--:B------:R-:W-:Y:S01]  /*136f0*/  FMUL.FTZ R175, R24, R0.reuse ;  /* 0x0000000018af7220 */ /* 0x080fe20000410000 */
[-C--:B------:R-:W-:Y:S01]  /*13700*/  FMUL.FTZ R174, R28, R0.reuse ;  /* 0x000000001cae7220 */ /* 0x080fe20000410000 */
[-C--:B------:R-:W-:Y:S01]  /*13710*/  FMUL.FTZ R173, R25, R0.reuse ;  /* 0x0000000019ad7220 */ /* 0x080fe20000410000 */
[-C--:B------:R-:W-:Y:S01]  /*13720*/  FMUL.FTZ R6, R29, R0.reuse ;  /* 0x000000001d067220 */ /* 0x080fe20000410000 */
[----:B------:R-:W2:Y:S01]  /*13730*/  @P3 MUFU.LG2 R32, R11 ;  /* 0x0000000b00203308 */ /* 0x000ea20000000c00 */
        /* <DEDUP_REMOVED lines=61> */
[----:B---3--:R-:W-:-:S02]  /*13b10*/  IMAD.MOV.U32 R3, RZ, RZ, -0x800000 ;  /* 0xff800000ff037424 */ /* 0x008fc400078e00ff */
[-C--:B------:R-:W-:Y:S01]  /*13b20*/  FMUL.FTZ R9, R42, R4.reuse ;  /* 0x000000042a097220 */ /* 0x080fe20000410000 */
[----:B------:R-:W-:Y:S02]  /*13b30*/  IMAD.MOV.U32 R0, RZ, RZ, -0x800000 ;  /* 0xff800000ff007424 */ /* 0x000fe400078e00ff */
[-C--:B------:R-:W-:Y:S01]  /*13b40*/  FMUL.FTZ R11, R46, R4.reuse ;  /* 0x000000042e0b7220 */ /* 0x080fe20000410000 */
[-C--:B------:R-:W-:Y:S01]  /*13b50*/  FMUL.FTZ R13, R50, R4.reuse ;  /* 0x00000004320d7220 */ /* 0x080fe20000410000 */
[-C--:B------:R-:W-:Y:S01]  /*13b60*/  FMUL.FTZ R25, R58, R4.reuse ;  /* 0x000000043a197220 */ /* 0x080fe20000410000 */
[-C--:B------:R-:W-:Y:S01]  /*13b70*/  FMUL.FTZ R29, R66, R4.reuse ;  /* 0x00000004421d7220 */ /* 0x080fe20000410000 */
        /* <DEDUP_REMOVED lines=64> */
.L_x_4671:
[----:B------:R-:W-:Y:S05]  /*13f80*/  BSYNC B7 ;  /* 0x0000000000077941 */ /* 0x000fea0003800000 */
.L_x_4661:
[----:B------:R-:W2:Y:S08]  /*13f90*/  S2UR UR5, SR_CgaCtaId ;  /* 0x00000000000579c3 */ /* 0x000eb00000008800 */
[----:B------:R-:W-:Y:S06]  /*13fa0*/  BAR.SYNC.DEFER_BLOCKING 0x5, 0x120 ;  /* 0x0144800000007b1d */ /* 0x000fec0000010000 */
[----:B------:R-:W-:Y:S01]  /*13fb0*/  UMOV UR4, 0x400 ;  /* 0x0000040000047882 */ /* 0x000fe20000000000 */
[----:B------:R-:W-:Y:S01]  /*13fc0*/  BSSY B0, `(.L_x_4817) ;  /* 0x000026d000007945 */ /* 0x000fe20003800000 */
[----:B--2---:R-:W-:-:S06]  /*13fd0*/  ULEA UR4, UR5, UR4, 0x18 ;  /* 0x0000000405047291 */ /* 0x004fcc000f8ec03f */
[----:B------:R-:W-:-:S05]  /*13fe0*/  MOV R2, UR4 ;  /* 0x0000000400027c02 */ /* 0x000fca0008000f00 */
[----:B-1----:R1:W2:Y:S01]  /*13ff0*/  LDS.128 R188, [R2+0x28cd0] ;  /* 0x028cd00002bc7984 */ /* 0x0022a20000000c00 */
[----:B------:R-:W-:Y:S06]  /*14000*/  BAR.ARV 0x4, 0x120 ;  /* 0x0104800000007b1d */ /* 0x000fec0000002000 */
[----:B------:R-:W-:Y:S05]  /*14010*/  @P0 BRA `(.L_x_4818) ;  /* 0x0000001c000c0947 */ /* 0x000fea0003800000 */
[----:B------:R-:W3:Y:S01]  /*14020*/  S2R R15, SR_SWINHI ;  /* 0x00000000000f7919 */ /* 0x000ee20000002f00 */
        /* <DEDUP_REMOVED lines=18> */
[----:B---3--:R-:W-:-:S02]  /*14150*/  MOV R21, R15 ;  /* 0x0000000f00157202 */ /* 0x008fc40000000f00 */
[----:B------:R-:W-:Y:S02]  /*14160*/  F2FP.F16.F32.PACK_AB R88, R89, R88 ;  /* 0x000000585958723e */ /* 0x000fe400000000ff */
[----:B------:R-:W-:Y:S01]  /*14170*/  F2FP.F16.F32.PACK_AB R82, R85, R84 ;  /* 0x000000545552723e */ /* 0x000fe200000000ff */
[----:B------:R-:W-:Y:S01]  /*14180*/  IMAD.WIDE R118, R223, 0x2, R20 ;  /* 0x00000002df767825 */ /* 0x000fe200078e0214 */
[----:B------:R-:W-:Y:S02]  /*14190*/  F2FP.F16.F32.PACK_AB R83, R87, R86 ;  /* 0x000000565753723e */ /* 0x000fe400000000ff */
[----:B------:R-:W-:Y:S02]  /*141a0*/  F2FP.F16.F32.PACK_AB R89, R91, R90 ;  /* 0x0000005a5b59723e */ /* 0x000fe400000000ff */
[C---:B------:R-:W-:Y:S02]  /*141b0*/  IADD3 R177, P1, R118.reuse, 0x20, RZ ;  /* 0x0000002076b17810 */ /* 0x040fe40007f3e0ff */
[----:B------:R-:W-:-:S02]  /*141c0*/  IADD3 R179, P0, R118, 0x40, RZ ;  /* 0x0000004076b37810 */ /* 0x000fc40007f1e0ff */
[----:B------:R-:W-:Y:S01]  /*141d0*/  LOP3.LUT R14, R177, 0x380, RZ, 0xc0, !PT ;  /* 0x00000380b10e7812 */ /* 0x000fe200078ec0ff */
[--C-:B------:R-:W-:Y:S01]  /*141e0*/  IMAD.X R15, RZ, RZ, R119.reuse, P1 ;  /* 0x000000ffff0f7224 */ /* 0x100fe200008e0677 */
[C---:B-----5:R-:W-:Y:S01]  /*141f0*/  LOP3.LUT R33, R118.reuse, 0x380, RZ, 0xc0, !PT ;  /* 0x0000038076217812 */ /* 0x060fe200078ec0ff */
[--C-:B------:R-:W-:Y:S01]  /*14200*/  IMAD.X R37, RZ, RZ, R119.reuse, P0 ;  /* 0x000000ffff257224 */ /* 0x100fe200000e0677 */
        /* <DEDUP_REMOVED lines=8> */
[----:B------:R-:W-:Y:S01]  /*14290*/  IADD3 R213, P1, R118, 0x4000, RZ ;  /* 0x0000400076d57810 */ /* 0x000fe20007f3e0ff */
[----:B------:R-:W-:Y:S01]  /*142a0*/  IMAD.X R57, RZ, RZ, R119, P2 ;  /* 0x000000ffff397224 */ /* 0x000fe200010e0677 */
[----:B------:R-:W-:-:S02]  /*142b0*/  SHF.R.U64 R14, R14, 0x3, RZ ;  /* 0x000000030e0e7819 */ /* 0x000fc400000012ff */
[----:B------:R-:W-:Y:S02]  /*142c0*/  IADD3 R4, P0, R118, 0x4020, RZ ;  /* 0x0000402076047810 */ /* 0x000fe40007f1e0ff */
[----:B------:R-:W-:Y:S02]  /*142d0*/  SHF.R.U64 R33, R33, 0x3, RZ ;  /* 0x0000000321217819 */ /* 0x000fe400000012ff */
[-C--:B------:R-:W-:Y:S01]  /*142e0*/  IADD3.X R45, RZ, R119.reuse, RZ, P3, !PT ;  /* 0x00000077ff2d7210 */ /* 0x080fe20001ffe4ff */
[----:B------:R-:W-:Y:S01]  /*142f0*/  IMAD.X R65, RZ, RZ, R119, P0 ;  /* 0x000000ffff417224 */ /* 0x000fe200000e0677 */
[----:B------:R-:W-:Y:S02]  /*14300*/  IADD3.X R61, RZ, R119, RZ, P1, !PT ;  /* 0x00000077ff3d7210 */ /* 0x000fe40000ffe4ff */
[----:B------:R-:W-:Y:S02]  /*14310*/  LOP3.LUT R14, R14, R177, RZ, 0x3c, !PT ;  /* 0x000000b10e0e7212 */ /* 0x000fe400078e3cff */
[----:B------:R-:W-:-:S02]  /*14320*/  IADD3 R98, P4, R118, 0x4040, RZ ;  /* 0x0000404076627810 */ /* 0x000fc40007f9e0ff */
[C---:B------:R-:W-:Y:S02]  /*14330*/  IADD3 R102, P3, R118.reuse, 0x4060, RZ ;  /* 0x0000406076667810 */ /* 0x040fe40007f7e0ff */
[C---:B------:R-:W-:Y:S01]  /*14340*/  IADD3 R106, P6, R118.reuse, 0x6000, RZ ;  /* 0x00006000766a7810 */ /* 0x040fe20007fde0ff */
[--C-:B------:R-:W-:Y:S01]  /*14350*/  IMAD.X R99, RZ, RZ, R119.reuse, P4 ;  /* 0x000000ffff637224 */ /* 0x100fe200020e0677 */
[C---:B------:R-:W-:Y:S01]  /*14360*/  IADD3 R26, P5, R118.reuse, 0x6020, RZ ;  /* 0x00006020761a7810 */ /* 0x040fe20007fbe0ff */
[--C-:B------:R-:W-:Y:S01]  /*14370*/  IMAD.X R103, RZ, RZ, R119.reuse, P3 ;  /* 0x000000ffff677224 */ /* 0x100fe200018e0677 */
[C---:B------:R-:W-:Y:S02]  /*14380*/  IADD3 R32, P2, R118.reuse, 0x6040, RZ ;  /* 0x0000604076207810 */ /* 0x040fe40007f5e0ff */
[----:B------:R-:W-:Y:S01]  /*14390*/  IADD3 R30, P1, R118, 0x6060, RZ ;  /* 0x00006060761e7810 */ /* 0x000fe20007f3e0ff */
[--C-:B------:R-:W-:Y:S01]  /*143a0*/  IMAD.X R111, RZ, RZ, R119.reuse, P5 ;  /* 0x000000ffff6f7224 */ /* 0x100fe200028e0677 */
[----:B------:R-:W-:Y:S01]  /*143b0*/  LOP3.LUT R177, R4, 0x380, RZ, 0xc0, !PT ;  /* 0x0000038004b17812 */ /* 0x000fe200078ec0ff */
[--C-:B------:R-:W-:Y:S01]  /*143c0*/  IMAD.X R115, RZ, RZ, R119.reuse, P2 ;  /* 0x000000ffff737224 */ /* 0x100fe200010e0677 */
[----:B------:R-:W-:Y:S01]  /*143d0*/  LOP3.LUT R118, R33, R118, RZ, 0x3c, !PT ;  /* 0x0000007621767212 */ /* 0x000fe200078e3cff */
[----:B------:R-:W-:Y:S01]  /*143e0*/  IMAD.X R33, RZ, RZ, R119, P1 ;  /* 0x000000ffff217224 */ /* 0x000fe200008e0677 */
[----:B------:R-:W-:-:S02]  /*143f0*/  SHF.R.U64 R177, R177, 0x3, RZ ;  /* 0x00000003b1b17819 */ /* 0x000fc400000012ff */
[-C--:B------:R-:W-:Y:S02]  /*14400*/  IADD3.X R107, RZ, R119.reuse, RZ, P6, !PT ;  /* 0x00000077ff6b7210 */ /* 0x080fe400037fe4ff */
[----:B------:R-:W-:Y:S02]  /*14410*/  LOP3.LUT R36, R179, 0x380, RZ, 0xc0, !PT ;  /* 0x00000380b3247812 */ /* 0x000fe400078ec0ff */
[----:B------:R-:W-:Y:S02]  /*14420*/  MOV R168, R118 ;  /* 0x0000007600a87202 */ /* 0x000fe40000000f00 */
[----:B------:R-:W-:Y:S02]  /*14430*/  LOP3.LUT R40, R181, 0x380, RZ, 0xc0, !PT ;  /* 0x00000380b5287812 */ /* 0x000fe400078ec0ff */
[----:B------:R-:W-:Y:S02]  /*14440*/  LOP3.LUT R119, R32, 0x380, RZ, 0xc0, !PT ;  /* 0x0000038020777812 */ /* 0x000fe400078ec0ff */
[----:B------:R-:W-:-:S02]  /*14450*/  LOP3.LUT R44, R183, 0x380, RZ, 0xc0, !PT ;  /* 0x00000380b72c7812 */ /* 0x000fc400078ec0ff */
[----:B------:R-:W-:Y:S02]  /*14460*/  LOP3.LUT R48, R185, 0x380, RZ, 0xc0, !PT ;  /* 0x00000380b9307812 */ /* 0x000fe400078ec0ff */
[----:B------:R-:W-:Y:S02]  /*14470*/  LOP3.LUT R64, R177, R4, RZ, 0x3c, !PT ;  /* 0x00000004b1407212 */ /* 0x000fe400078e3cff */
[----:B------:R-:W-:Y:S02]  /*14480*/  SHF.R.U64 R36, R36, 0x3, RZ ;  /* 0x0000000324247819 */ /* 0x000fe400000012ff */
[----:B------:R-:W-:Y:S02]  /*14490*/  LOP3.LUT R52, R207, 0x380, RZ, 0xc0, !PT ;  /* 0x00000380cf347812 */ /* 0x000fe400078ec0ff */
[----:B------:R-:W-:Y:S01]  /*144a0*/  F2FP.F16.F32.PACK_AB R4, R173, R175 ;  /* 0x000000afad04723e */ /* 0x000fe200000000ff */
[----:B------:R-:W-:Y:S01]  /*144b0*/  BAR.SYNC.DEFER_BLOCKING 0x1, 0x100 ;  /* 0x0044000000007b1d */ /* 0x000fe20000010000 */
[----:B------:R-:W-:-:S02]  /*144c0*/  SHF.R.U64 R40, R40, 0x3, RZ ;  /* 0x0000000328287819 */ /* 0x000fc400000012ff */
[----:B------:R-:W-:Y:S02]  /*144d0*/  LOP3.LUT R27, R26, 0x380, RZ, 0xc0, !PT ;  /* 0x000003801a1b7812 */ /* 0x000fe400078ec0ff */
[----:B------:R-:W-:Y:S02]  /*144e0*/  SHF.R.U64 R119, R119, 0x3, RZ ;  /* 0x0000000377777819 */ /* 0x000fe400000012ff */
[----:B------:R-:W-:Y:S02]  /*144f0*/  SHF.R.U64 R44, R44, 0x3, RZ ;  /* 0x000000032c2c7819 */ /* 0x000fe400000012ff */
[----:B------:R-:W-:Y:S02]  /*14500*/  LOP3.LUT R173, R30, 0x380, RZ, 0xc0, !PT ;  /* 0x000003801ead7812 */ /* 0x000fe400078ec0ff */
[----:B------:R-:W-:Y:S02]  /*14510*/  SHF.R.U64 R48, R48, 0x3, RZ ;  /* 0x0000000330307819 */ /* 0x000fe400000012ff */
[----:B------:R-:W-:-:S02]  /*14520*/  LOP3.LUT R36, R36, R179, RZ, 0x3c, !PT ;  /* 0x000000b324247212 */ /* 0x000fc400078e3cff */
[----:B------:R-:W-:Y:S02]  /*14530*/  SHF.R.U64 R52, R52, 0x3, RZ ;  /* 0x0000000334347819 */ /* 0x000fe400000012ff */
[----:B------:R-:W-:Y:S02]  /*14540*/  LOP3.LUT R40, R40, R181, RZ, 0x3c, !PT ;  /* 0x000000b528287212 */ /* 0x000fe400078e3cff */
[----:B------:R-:W-:Y:S02]  /*14550*/  SHF.R.U64 R27, R27, 0x3, RZ ;  /* 0x000000031b1b7819 */ /* 0x000fe400000012ff */
[----:B------:R-:W-:Y:S02]  /*14560*/  LOP3.LUT R114, R119, R32, RZ, 0x3c, !PT ;  /* 0x0000002077727212 */ /* 0x000fe400078e3cff */
[----:B------:R-:W-:Y:S01]  /*14570*/  LOP3.LUT R44, R44, R183, RZ, 0x3c, !PT ;  /* 0x000000b72c2c7212 */ /* 0x000fe200078e3cff */
[----:B------:R3:W-:Y:S01]  /*14580*/  STSM.16.M88.4 [R168], R4 ;  /* 0x00000004a8007844 */ /* 0x0007e20000000200 */
[----:B------:R-:W-:-:S02]  /*14590*/  SHF.R.U64 R173, R173, 0x3, RZ ;  /* 0x00000003adad7819 */ /* 0x000fc400000012ff */
[----:B------:R-:W-:Y:S02]  /*145a0*/  MOV R119, R14 ;  /* 0x0000000e00777202 */ /* 0x000fe40000000f00 */
[----:B------:R-:W-:Y:S02]  /*145b0*/  LOP3.LUT R48, R48, R185, RZ, 0x3c, !PT ;  /* 0x000000b930307212 */ /* 0x000fe400078e3cff */
[----:B------:R-:W-:Y:S02]  /*145c0*/  LOP3.LUT R52, R52, R207, RZ, 0x3c, !PT ;  /* 0x000000cf34347212 */ /* 0x000fe400078e3cff */
[----:B------:R-:W-:Y:S02]  /*145d0*/  MOV R118, R36 ;  /* 0x0000002400767202 */ /* 0x000fe40000000f00 */
[----:B------:R-:W-:Y:S02]  /*145e0*/  LOP3.LUT R110, R27, R26, RZ, 0x3c, !PT ;  /* 0x0000001a1b6e7212 */ /* 0x000fe400078e3cff */
[----:B------:R-:W-:-:S02]  /*145f0*/  MOV R41, R40 ;  /* 0x0000002800297202 */ /* 0x000fc40000000f00 */
[----:B------:R-:W-:Y:S02]  /*14600*/  F2FP.F16.F32.PACK_AB R14, R162, R164 ;  /* 0x000000a4a20e723e */ /* 0x000fe400000000ff */
[----:B---3--:R-:W-:Y:S02]  /*14610*/  F2FP.F16.F32.PACK_AB R4, R170, R172 ;  /* 0x000000acaa04723e */ /* 0x008fe400000000ff */
[----:B------:R-:W-:Y:S02]  /*14620*/  F2FP.F16.F32.PACK_AB R5, R35, R34 ;  /* 0x000000222305723e */ /* 0x000fe400000000ff */
[----:B------:R-:W-:Y:S02]  /*14630*/  F2FP.F16.F32.PACK_AB R6, R167, R171 ;  /* 0x000000aba706723e */ /* 0x000fe400000000ff */
[----:B------:R-:W-:Y:S02]  /*14640*/  F2FP.F16.F32.PACK_AB R7, R39, R38 ;  /* 0x000000262707723e */ /* 0x000fe400000000ff */
[----:B------:R-:W-:-:S02]  /*14650*/  F2FP.F16.F32.PACK_AB R15, R55, R54 ;  /* 0x00000036370f723e */ /* 0x000fc400000000ff */
[----:B------:R-:W-:Y:S01]  /*14660*/  LOP3.LUT R32, R173, R30, RZ, 0x3c, !PT ;  /* 0x0000001ead207212 */ /* 0x000fe200078e3cff */
[----:B------:R3:W-:Y:S01]  /*14670*/  STSM.16.M88.4 [R119], R4 ;  /* 0x0000000477007844 */ /* 0x0007e20000000200 */
[----:B------:R-:W-:Y:S02]  /*14680*/  MOV R44, R44 ;  /* 0x0000002c002c7202 */ /* 0x000fe40000000f00 */
[----:B------:R-:W-:Y:S01]  /*14690*/  F2FP.F16.F32.PACK_AB R26, R159, R161 ;  /* 0x000000a19f1a723e */ /* 0x000fe200000000ff */
[----:B------:R-:W-:Y:S01]  /*146a0*/  STSM.16.M88.4 [R118], R8 ;  /* 0x0000000876007844 */ /* 0x000fe20000000200 */
[----:B------:R-:W-:Y:S02]  /*146b0*/  F2FP.F16.F32.PACK_AB R27, R63, R62 ;  /* 0x0000003e3f1b723e */ /* 0x000fe400000000ff */
[----:B------:R-:W-:Y:S01]  /*146c0*/  MOV R48, R48 ;  /* 0x0000003000307202 */ /* 0x000fe20000000f00 */
[----:B------:R-:W-:Y:S01]  /*146d0*/  STSM.16.M88.4 [R41], R12 ;  /* 0x0000000c29007844 */ /* 0x000fe20000000200 */
[----:B------:R-:W-:-:S02]  /*146e0*/  F2FP.F16.F32.PACK_AB R30, R69, R156 ;  /* 0x0000009c451e723e */ /* 0x000fc400000000ff */
[----:B------:R-:W-:Y:S01]  /*146f0*/  MOV R52, R52 ;  /* 0x0000003400347202 */ /* 0x000fe20000000f00 */
[----:B------:R-:W-:Y:S01]  /*14700*/  STSM.16.M88.4 [R44], R24 ;  /* 0x000000182c007844 */ /* 0x000fe20000000200 */
[----:B------:R-:W-:Y:S02]  /*14710*/  ISETP.NE.U32.AND P0, PT, RZ, UR4, PT ;  /* 0x00000004ff007c0c */ /* 0x000fe4000bf05070 */
[----:B------:R-:W-:Y:S01]  /*14720*/  LOP3.LUT R56, R209, 0x380, RZ, 0xc0, !PT ;  /* 0x00000380d1387812 */ /* 0x000fe200078ec0ff */
[----:B------:R-:W-:Y:S01]  /*14730*/  STSM.16.M88.4 [R48], R28 ;  /* 0x0000001c30007844 */ /* 0x000fe20000000200 */
[----:B---3--:R-:W-:Y:S02]  /*14740*/  F2FP.F16.F32.PACK_AB R4, R73, R72 ;  /* 0x000000484904723e */ /* 0x008fe400000000ff */
[----:B------:R-:W-:Y:S02]  /*14750*/  F2FP.F16.F32.PACK_AB R5, R75, R74 ;  /* 0x0000004a4b05723e */ /* 0x000fe400000000ff */
[----:B------:R-:W-:-:S02]  /*14760*/  F2FP.F16.F32.PACK_AB R6, R77, R76 ;  /* 0x0000004c4d06723e */ /* 0x000fc400000000ff */
[----:B------:R-:W-:Y:S02]  /*14770*/  F2FP.F16.F32.PACK_AB R7, R79, R78 ;  /* 0x0000004e4f07723e */ /* 0x000fe400000000ff */
[----:B------:R-:W-:Y:S02]  /*14780*/  LOP3.LUT R60, R213, 0x380, RZ, 0xc0, !PT ;  /* 0x00000380d53c7812 */ /* 0x000fe400078ec0ff */
[----:B------:R-:W-:Y:S01]  /*14790*/  LOP3.LUT R179, R98, 0x380, RZ, 0xc0, !PT ;  /* 0x0000038062b37812 */ /* 0x000fe200078ec0ff */
[----:B------:R3:W-:Y:S01]  /*147a0*/  STSM.16.M88.4 [R52], R4 ;  /* 0x0000000434007844 */ /* 0x0007e20000000200 */
[----:B------:R-:W-:Y:S01]  /*147b0*/  ISETP.NE.AND.EX P0, PT, RZ, UR5, PT, P0 ;  /* 0x00000005ff007c0c */ /* 0x000fe2000bf05300 */
[----:B------:R-:W-:Y:S01]  /*147c0*/  ULDC.64 UR4, c[0x0][0xbe0] ;  /* 0x0002f80000047ab9 */ /* 0x000fe20000000a00 */
[----:B------:R-:W-:Y:S02]  /*147d0*/  LOP3.LUT R183, R106, 0x380, RZ, 0xc0, !PT ;  /* 0x000003806ab77812 */ /* 0x000fe400078ec0ff */
[----:B------:R-:W-:-:S02]  /*147e0*/  SHF.R.U64 R56, R56, 0x3, RZ ;  /* 0x0000000338387819 */ /* 0x000fc400000012ff */
[----:B------:R-:W-:Y:S02]  /*147f0*/  LOP3.LUT R181, R102, 0x380, RZ, 0xc0, !PT ;  /* 0x0000038066b57812 */ /* 0x000fe400078ec0ff */
[----:B------:R-:W-:Y:S02]  /*14800*/  SHF.R.U64 R60, R60, 0x3, RZ ;  /* 0x000000033c3c7819 */ /* 0x000fe400000012ff */
[----:B------:R-:W-:Y:S02]  /*14810*/  SHF.R.U64 R179, R179, 0x3, RZ ;  /* 0x00000003b3b37819 */ /* 0x000fe400000012ff */
[----:B------:R-:W-:Y:S02]  /*14820*/  F2FP.F16.F32.PACK_AB R90, R93, R92 ;  /* 0x0000005c5d5a723e */ /* 0x000fe400000000ff */
[----:B------:R-:W-:Y:S01]  /*14830*/  F2FP.F16.F32.PACK_AB R91, R95, R94 ;  /* 0x0000005e5f5b723e */ /* 0x000fe200000000ff */
[----:B---3--:R-:W3:Y:S01]  /*14840*/  LDC.64 R4, c[0x0][0xbd8] ;  /* 0x0002f600ff047b82 */ /* 0x008ee20000000a00 */
[----:B------:R-:W-:-:S02]  /*14850*/  ISETP.NE.U32.AND P6, PT, RZ, UR4, PT ;  /* 0x00000004ff007c0c */ /* 0x000fc4000bfc5070 */
[----:B------:R-:W-:Y:S02]  /*14860*/  SHF.R.U64 R183, R183, 0x3, RZ ;  /* 0x00000003b7b77819 */ /* 0x000fe400000012ff */
[----:B------:R-:W-:Y:S02]  /*14870*/  LOP3.LUT R56, R56, R209, RZ, 0x3c, !PT ;  /* 0x000000d138387212 */ /* 0x000fe400078e3cff */
[----:B------:R-:W-:Y:S02]  /*14880*/  SHF.R.U64 R181, R181, 0x3, RZ ;  /* 0x00000003b5b57819 */ /* 0x000fe400000012ff */
[----:B------:R-:W-:Y:S02]  /*14890*/  ISETP.NE.AND.EX P6, PT, RZ, UR5, PT, P6 ;  /* 0x00000005ff007c0c */ /* 0x000fe4000bfc5360 */
[----:B------:R-:W-:Y:S02]  /*148a0*/  LOP3.LUT R60, R60, R213, RZ, 0x3c, !PT ;  /* 0x000000d53c3c7212 */ /* 0x000fe400078e3cff */
[----:B------:R-:W-:-:S02]  /*148b0*/  LOP3.LUT R98, R179, R98, RZ, 0x3c, !PT ;  /* 0x00000062b3627212 */ /* 0x000fc400078e3cff */
[----:B------:R-:W-:Y:S02]  /*148c0*/  LOP3.LUT R106, R183, R106, RZ, 0x3c, !PT ;  /* 0x0000006ab76a7212 */ /* 0x000fe400078e3cff */
[----:B------:R-:W-:Y:S02]  /*148d0*/  LOP3.LUT R102, R181, R102, RZ, 0x3c, !PT ;  /* 0x00000066b5667212 */ /* 0x000fe400078e3cff */
[----:B------:R-:W-:Y:S02]  /*148e0*/  MOV R56, R56 ;  /* 0x0000003800387202 */ /* 0x000fe40000000f00 */
[----:B------:R-:W-:Y:S02]  /*148f0*/  MOV R60, R60 ;  /* 0x0000003c003c7202 */ /* 0x000fe40000000f00 */
[----:B------:R-:W-:Y:S01]  /*14900*/  MOV R40, R98 ;  /* 0x0000006200287202 */ /* 0x000fe20000000f00 */
[----:B---3--:R-:W-:Y:S01]  /*14910*/  IMAD.WIDE R6, R204, 0x4, R4 ;  /* 0x00000004cc067825 */ /* 0x008fe200078e0204 */
[----:B------:R-:W-:Y:S01]  /*14920*/  F2FP.F16.F32.PACK_AB R96, R97, R96 ;  /* 0x000000606160723e */ /* 0x000fe200000000ff */
[----:B------:R-:W-:Y:S01]  /*14930*/  STSM.16.M88.4 [R56], R80 ;  /* 0x0000005038007844 */ /* 0x000fe20000000200 */
[----:B------:R-:W-:Y:S01]  /*14940*/  MOV R64, R64 ;  /* 0x0000004000407202 */ /* 0x000fe20000000f00 */
[----:B------:R-:W-:Y:S01]  /*14950*/  IMAD R5, R202, 0x40, R199 ;  /* 0x00000040ca057824 */ /* 0x000fe200078e02c7 */
[----:B------:R-:W-:Y:S01]  /*14960*/  MOV R37, R106 ;  /* 0x0000006a00257202 */ /* 0x000fe20000000f00 */
[----:B------:R-:W-:Y:S01]  /*14970*/  STSM.16.M88.4 [R60], R88 ;  /* 0x000000583c007844 */ /* 0x000fe20000000200 */
        /* <DEDUP_REMOVED lines=16> */
[----:B------:R-:W-:Y:S02]  /*14a80*/  F2FP.F16.F32.PACK_AB R121, R123, R122 ;  /* 0x0000007a7b79723e */ /* 0x000fe400000000ff */
[----:B------:R-:W-:Y:S02]  /*14a90*/  F2FP.F16.F32.PACK_AB R128, R129, R128 ;  /* 0x000000808180723e */ /* 0x000fe400000000ff */
[----:B------:R-:W-:Y:S02]  /*14aa0*/  F2FP.F16.F32.PACK_AB R136, R137, R136 ;  /* 0x000000888988723e */ /* 0x000fe400000000ff */
[----:B------:R-:W-:Y:S02]  /*14ab0*/  MOV R110, R110 ;  /* 0x0000006e006e7202 */ /* 0x000fe40000000f00 */
[----:B------:R-:W-:Y:S01]  /*14ac0*/  F2FP.F16.F32.PACK_AB R144, R145, R144 ;  /* 0x000000909190723e */ /* 0x000fe200000000ff */
[----:B------:R-:W-:Y:S01]  /*14ad0*/  IMAD.WIDE R20, R5, 0x2, R20 ;  /* 0x0000000205147825 */ /* 0x000fe200078e0214 */
[----:B------:R-:W-:Y:S01]  /*14ae0*/  F2FP.F16.F32.PACK_AB R122, R125, R124 ;  /* 0x0000007c7d7a723e */ /* 0x000fe200000000ff */
[----:B------:R-:W-:Y:S01]  /*14af0*/  STSM.16.M88.4 [R102], R112 ;  /* 0x0000007066007844 */ /* 0x000fe20000000200 */
[----:B------:R-:W-:Y:S01]  /*14b00*/  F2FP.F16.F32.PACK_AB R123, R127, R126 ;  /* 0x0000007e7f7b723e */ /* 0x000fe200000000ff */
[----:B------:R-:W3:Y:S01]  /*14b10*/  @P6 LDC.64 R4, c[0x0][0xbe0] ;  /* 0x0002f800ff046b82 */ /* 0x000ee20000000a00 */
[----:B------:R-:W-:-:S02]  /*14b20*/  F2FP.F16.F32.PACK_AB R129, R131, R130 ;  /* 0x000000828381723e */ /* 0x000fc400000000ff */
[----:B------:R-:W-:Y:S01]  /*14b30*/  F2FP.F16.F32.PACK_AB R130, R133, R132 ;  /* 0x000000848582723e */ /* 0x000fe200000000ff */
[----:B------:R4:W-:Y:S01]  /*14b40*/  STSM.16.M88.4 [R37], R120 ;  /* 0x0000007825007844 */ /* 0x0009e20000000200 */
[----:B------:R-:W-:Y:S02]  /*14b50*/  F2FP.F16.F32.PACK_AB R131, R135, R134 ;  /* 0x000000868783723e */ /* 0x000fe400000000ff */
[----:B------:R-:W-:Y:S02]  /*14b60*/  F2FP.F16.F32.PACK_AB R137, R139, R138 ;  /* 0x0000008a8b89723e */ /* 0x000fe400000000ff */
[----:B------:R-:W-:Y:S01]  /*14b70*/  F2FP.F16.F32.PACK_AB R138, R141, R140 ;  /* 0x0000008c8d8a723e */ /* 0x000fe200000000ff */
[----:B------:R-:W-:Y:S01]  /*14b80*/  STSM.16.M88.4 [R110], R128 ;  /* 0x000000806e007844 */ /* 0x000fe20000000200 */
[----:B------:R-:W-:Y:S02]  /*14b90*/  F2FP.F16.F32.PACK_AB R139, R143, R142 ;  /* 0x0000008e8f8b723e */ /* 0x000fe400000000ff */
[----:B------:R-:W-:-:S02]  /*14ba0*/  F2FP.F16.F32.PACK_AB R145, R147, R146 ;  /* 0x000000929391723e */ /* 0x000fc400000000ff */
[----:B------:R-:W-:Y:S01]  /*14bb0*/  MOV R32, R32 ;  /* 0x0000002000207202 */ /* 0x000fe20000000f00 */
[----:B------:R-:W-:Y:S01]  /*14bc0*/  STSM.16.M88.4 [R36], R136 ;  /* 0x0000008824007844 */ /* 0x000fe20000000200 */
[----:B------:R-:W-:Y:S02]  /*14bd0*/  F2FP.F16.F32.PACK_AB R146, R149, R148 ;  /* 0x000000949592723e */ /* 0x000fe400000000ff */
[----:B------:R-:W-:Y:S02]  /*14be0*/  F2FP.F16.F32.PACK_AB R147, R151, R150 ;  /* 0x000000969793723e */ /* 0x000fe400000000ff */
[----:B------:R-:W-:-:S03]  /*14bf0*/  MOV R76, RZ ;  /* 0x000000ff004c7202 */ /* 0x000fc60000000f00 */
[----:B------:R0:W-:Y:S01]  /*14c00*/  STSM.16.M88.4 [R32], R144 ;  /* 0x0000009020007844 */ /* 0x0001e20000000200 */
[----:B------:R-:W-:Y:S01]  /*14c10*/  BAR.SYNC.DEFER_BLOCKING 0x1, 0x100 ;  /* 0x0044000000007b1d */ /* 0x000fe20000010000 */
[----:B---3--:R-:W-:-:S05]  /*14c20*/  @P6 IMAD.WIDE R4, R204, 0x4, R4 ;  /* 0x00000004cc046825 */ /* 0x008fca00078e0204 */
[----:B------:R-:W-:Y:S02]  /*14c30*/  ULDC UR4, c[0x0][0xa88] ;  /* 0x0002a20000047ab9 */ /* 0x000fe40000000800 */
[----:B------:R-:W-:Y:S01]  /*14c40*/  IMAD.U32 R79, RZ, RZ, UR4 ;  /* 0x00000004ff4f7e24 */ /* 0x000fe2000f8e00ff */
[----:B------:R3:W5:Y:S01]  /*14c50*/  @P0 LDG.E R76, desc[UR42][R6.64] ;  /* 0x0000002a064c0981 */ /* 0x000762000c1e1900 */
[C---:B------:R-:W-:Y:S02]  /*14c60*/  IADD3 R9, P1, R20.reuse, 0x1000, RZ ;  /* 0x0000100014097810 */ /* 0x040fe40007f3e0ff */
[C---:B------:R-:W-:Y:S02]  /*14c70*/  IADD3 R13, P2, R20.reuse, 0x2000, RZ ;  /* 0x00002000140d7810 */ /* 0x040fe40007f5e0ff */
[----:B------:R3:W5:Y:S01]  /*14c80*/  @P6 LDG.E R79, desc[UR42][R4.64] ;  /* 0x0000002a044f6981 */ /* 0x000762000c1e1900 */
[C---:B------:R-:W-:Y:S02]  /*14c90*/  IADD3 R25, P3, R20.reuse, 0x3000, RZ ;  /* 0x0000300014197810 */ /* 0x040fe40007f7e0ff */
[----:B------:R-:W-:-:S02]  /*14ca0*/  IADD3 R29, P4, R20, 0x4000, RZ ;  /* 0x00004000141d7810 */ /* 0x000fc40007f9e0ff */
[----:B------:R-:W-:Y:S02]  /*14cb0*/  LOP3.LUT R8, R9, 0x380, RZ, 0xc0, !PT ;  /* 0x0000038009087812 */ /* 0x000fe400078ec0ff */
[----:B------:R-:W-:Y:S02]  /*14cc0*/  LOP3.LUT R12, R13, 0x380, RZ, 0xc0, !PT ;  /* 0x000003800d0c7812 */ /* 0x000fe400078ec0ff */
[----:B------:R-:W-:Y:S02]  /*14cd0*/  LOP3.LUT R24, R25, 0x380, RZ, 0xc0, !PT ;  /* 0x0000038019187812 */ /* 0x000fe400078ec0ff */
[----:B------:R-:W-:Y:S02]  /*14ce0*/  LOP3.LUT R28, R29, 0x380, RZ, 0xc0, !PT ;  /* 0x000003801d1c7812 */ /* 0x000fe400078ec0ff */
        /* <DEDUP_REMOVED lines=8> */
[----:B------:R-:W-:Y:S02]  /*14d70*/  LOP3.LUT R24, R24, R25, RZ, 0x3c, !PT ;  /* 0x0000001918187212 */ /* 0x000fe400078e3cff */
[----:B------:R-:W-:Y:S01]  /*14d80*/  LOP3.LUT R28, R28, R29, RZ, 0x3c, !PT ;  /* 0x0000001d1c1c7212 */ /* 0x000fe200078e3cff */
[----:B------:R-:W-:Y:S01]  /*14d90*/  IMAD.X R29, RZ, RZ, R21, P4 ;  /* 0x000000ffff1d7224 */ /* 0x000fe200020e0615 */
[----:B------:R-:W-:-:S02]  /*14da0*/  IADD3 R33, P5, R20, 0x5000, RZ ;  /* 0x0000500014217810 */ /* 0x000fc40007fbe0ff */
[----:B------:R-:W-:Y:S02]  /*14db0*/  IADD3.X R25, RZ, R21, RZ, P3, !PT ;  /* 0x00000015ff197210 */ /* 0x000fe40001ffe4ff */
[C---:B----4-:R-:W-:Y:S02]  /*14dc0*/  IADD3 R37, P1, R20.reuse, 0x6000, RZ ;  /* 0x0000600014257810 */ /* 0x050fe40007f3e0ff */
[C---:B------:R-:W-:Y:S02]  /*14dd0*/  IADD3 R41, P2, R20.reuse, 0x7000, RZ ;  /* 0x0000700014297810 */ /* 0x040fe40007f5e0ff */
[C---:B------:R-:W-:Y:S02]  /*14de0*/  IADD3 R45, P3, R20.reuse, 0x8000, RZ ;  /* 0x00008000142d7810 */ /* 0x040fe40007f7e0ff */
[----:B------:R-:W-:Y:S02]  /*14df0*/  IADD3 R49, P4, R20, 0x9000, RZ ;  /* 0x0000900014317810 */ /* 0x000fe40007f9e0ff */
[----:B------:R-:W-:-:S02]  /*14e00*/  P2R R10, PR, RZ, 0x20 ;  /* 0x00000020ff0a7803 */ /* 0x000fc40000000000 */
[----:B0-----:R-:W-:Y:S02]  /*14e10*/  LOP3.LUT R32, R33, 0x380, RZ, 0xc0, !PT ;  /* 0x0000038021207812 */ /* 0x001fe400078ec0ff */
[----:B------:R-:W-:Y:S02]  /*14e20*/  LOP3.LUT R36, R37, 0x380, RZ, 0xc0, !PT ;  /* 0x0000038025247812 */ /* 0x000fe400078ec0ff */
[----:B------:R-:W-:Y:S02]  /*14e30*/  LOP3.LUT R40, R41, 0x380, RZ, 0xc0, !PT ;  /* 0x0000038029287812 */ /* 0x000fe400078ec0ff */
[----:B------:R-:W-:Y:S02]  /*14e40*/  LOP3.LUT R44, R45, 0x380, RZ, 0xc0, !PT ;  /* 0x000003802d2c7812 */ /* 0x000fe400078ec0ff */
[----:B------:R-:W-:Y:S02]  /*14e50*/  LOP3.LUT R48, R49, 0x380, RZ, 0xc0, !PT ;  /* 0x0000038031307812 */ /* 0x000fe400078ec0ff */
[----:B------:R-:W-:-:S02]  /*14e60*/  IADD3 R53, P5, R20, 0xa000, RZ ;  /* 0x0000a00014357810 */ /* 0x000fc40007fbe0ff */
[----:B------:R-:W-:Y:S02]  /*14e70*/  SHF.R.U64 R32, R32, 0x3, RZ ;  /* 0x0000000320207819 */ /* 0x000fe400000012ff */
[----:B------:R-:W-:Y:S02]  /*14e80*/  SHF.R.U64 R36, R36, 0x3, RZ ;  /* 0x0000000324247819 */ /* 0x000fe400000012ff */
[----:B------:R-:W-:Y:S02]  /*14e90*/  LOP3.LUT R52, R53, 0x380, RZ, 0xc0, !PT ;  /* 0x0000038035347812 */ /* 0x000fe400078ec0ff */
        /* <DEDUP_REMOVED lines=8> */
[----:B------:R-:W-:Y:S01]  /*14f20*/  SHF.R.U64 R52, R52, 0x3, RZ ;  /* 0x0000000334347819 */ /* 0x000fe200000012ff */
[----:B---3--:R-:W-:Y:S06]  /*14f30*/  @P6 BRA `(.L_x_4819) ;  /* 0x0000000000106947 */ /* 0x008fec0003800000 */
[----:B------:R-:W-:Y:S05]  /*14f40*/  @!P0 BRA `(.L_x_4819) ;  /* 0x00000000000c8947 */ /* 0x000fea0003800000 */
[----:B------:R-:W3:Y:S04]  /*14f50*/  LDG.E R4, desc[UR42][R6.64] ;  /* 0x0000002a06047981 */ /* 0x000ee8000c1e1900 */
[----:B-----5:R-:W3:Y:S02]  /*14f60*/  LDG.E R79, desc[UR42][R6.64+0x4] ;  /* 0x0000042a064f7981 */ /* 0x020ee4000c1e1900 */
[----:B---3--:R-:W-:-:S07]  /*14f70*/  IMAD.IADD R79, R79, 0x1, -R4 ;  /* 0x000000014f4f7824 */ /* 0x008fce00078e0a04 */
.L_x_4819:
[----:B------:R-:W0:Y:S01]  /*14f80*/  SHFL.IDX PT, R4, R218, RZ, 0x1f ;  /* 0x00001fffda047589 */ /* 0x000e2200000e0000 */
[----:B------:R-:W-:Y:S01]  /*14f90*/  ISETP.NE.AND P6, PT, R10, RZ, PT ;  /* 0x000000ff0a00720c */ /* 0x000fe20003fc5270 */
[--C-:B------:R-:W-:Y:S01]  /*14fa0*/  IMAD.X R37, RZ, RZ, R21.reuse, P1 ;  /* 0x000000ffff257224 */ /* 0x100fe200008e0615 */
[----:B------:R-:W-:Y:S01]  /*14fb0*/  IADD3.X R49, RZ, R21, RZ, P4, !PT ;  /* 0x00000015ff317210 */ /* 0x000fe200027fe4ff */
[--C-:B------:R-:W-:Y:S01]  /*14fc0*/  IMAD.X R41, RZ, RZ, R21.reuse, P2 ;  /* 0x000000ffff297224 */ /* 0x100fe200010e0615 */
[----:B------:R-:W-:Y:S01]  /*14fd0*/  LOP3.LUT R52, R52, R53, RZ, 0x3c, !PT ;  /* 0x0000003534347212 */ /* 0x000fe200078e3cff */
[--C-:B------:R-:W-:Y:S01]  /*14fe0*/  IMAD.X R45, RZ, RZ, R21.reuse, P3 ;  /* 0x000000ffff2d7224 */ /* 0x100fe200018e0615 */
[----:B------:R-:W-:Y:S01]  /*14ff0*/  IADD3.X R33, RZ, R21, RZ, P6, !PT ;  /* 0x00000015ff217210 */ /* 0x000fe200037fe4ff */
[----:B------:R-:W-:Y:S01]  /*15000*/  IMAD.X R53, RZ, RZ, R21, P5 ;  /* 0x000000ffff357224 */ /* 0x000fe200028e0615 */
[C---:B------:R-:W-:Y:S02]  /*15010*/  IADD3 R57, P6, R20.reuse, 0xb000, RZ ;  /* 0x0000b00014397810 */ /* 0x040fe40007fde0ff */
[----:B------:R-:W-:-:S02]  /*15020*/  IADD3 R61, P1, R20, 0xc000, RZ ;  /* 0x0000c000143d7810 */ /* 0x000fc40007f3e0ff */
[C---:B------:R-:W-:Y:S02]  /*15030*/  IADD3 R65, P2, R20.reuse, 0xd000, RZ ;  /* 0x0000d00014417810 */ /* 0x040fe40007f5e0ff */
[C---:B------:R-:W-:Y:S02]  /*15040*/  IADD3 R73, P3, R20.reuse, 0xe000, RZ ;  /* 0x0000e00014497810 */ /* 0x040fe40007f7e0ff */
[----:B------:R-:W-:Y:S02]  /*15050*/  IADD3 R6, P5, R20, 0xf000, RZ ;  /* 0x0000f00014067810 */ /* 0x000fe40007fbe0ff */
[----:B------:R-:W-:Y:S02]  /*15060*/  LOP3.LUT R56, R57, 0x380, RZ, 0xc0, !PT ;  /* 0x0000038039387812 */ /* 0x000fe400078ec0ff */
[----:B------:R-:W-:Y:S01]  /*15070*/  LOP3.LUT R60, R61, 0x380, RZ, 0xc0, !PT ;  /* 0x000003803d3c7812 */ /* 0x000fe200078ec0ff */
[----:B------:R-:W-:Y:S01]  /*15080*/  IMAD.X R69, RZ, RZ, R21, P5 ;  /* 0x000000ffff457224 */ /* 0x000fe200028e0615 */
[----:B------:R-:W-:-:S02]  /*15090*/  LOP3.LUT R64, R65, 0x380, RZ, 0xc0, !PT ;  /* 0x0000038041407812 */ /* 0x000fc400078ec0ff */
[----:B0-----:R-:W-:Y:S02]  /*150a0*/  ISETP.NE.AND P4, PT, R4, RZ, PT ;  /* 0x000000ff0400720c */ /* 0x001fe40003f85270 */
[----:B------:R-:W-:Y:S02]  /*150b0*/  LOP3.LUT R72, R73, 0x380, RZ, 0xc0, !PT ;  /* 0x0000038049487812 */ /* 0x000fe400078ec0ff */
[----:B------:R-:W-:Y:S02]  /*150c0*/  LOP3.LUT R7, R20, 0x380, RZ, 0xc0, !PT ;  /* 0x0000038014077812 */ /* 0x000fe400078ec0ff */
[----:B------:R-:W-:Y:S02]  /*150d0*/  LOP3.LUT R5, R6, 0x380, RZ, 0xc0, !PT ;  /* 0x0000038006057812 */ /* 0x000fe400078ec0ff */
[----:B------:R-:W-:Y:S02]  /*150e0*/  SHF.R.U64 R56, R56, 0x3, RZ ;  /* 0x0000000338387819 */ /* 0x000fe400000012ff */
[----:B------:R-:W-:-:S02]  /*150f0*/  SHF.R.U64 R60, R60, 0x3, RZ ;  /* 0x000000033c3c7819 */ /* 0x000fc400000012ff */
[----:B------:R-:W-:Y:S02]  /*15100*/  SHF.R.U64 R64, R64, 0x3, RZ ;  /* 0x0000000340407819 */ /* 0x000fe400000012ff */
[----:B------:R-:W-:Y:S02]  /*15110*/  SHF.R.U64 R72, R72, 0x3, RZ ;  /* 0x0000000348487819 */ /* 0x000fe400000012ff */
[----:B------:R-:W-:Y:S02]  /*15120*/  SHF.R.U64 R7, R7, 0x3, RZ ;  /* 0x0000000307077819 */ /* 0x000fe400000012ff */
[----:B------:R-:W-:Y:S02]  /*15130*/  SHF.R.U64 R5, R5, 0x3, RZ ;  /* 0x0000000305057819 */ /* 0x000fe400000012ff */
[----:B------:R-:W-:Y:S02]  /*15140*/  SHF.R.S32.HI R4, RZ, 0x1f, R204 ;  /* 0x0000001fff047819 */ /* 0x000fe400000114cc */
[----:B------:R-:W-:Y:S01]  /*15150*/  LOP3.LUT R56, R56, R57, RZ, 0x3c, !PT ;  /* 0x0000003938387212 */ /* 0x000fe200078e3cff */
[--C-:B------:R-:W-:Y:S01]  /*15160*/  IMAD.X R57, RZ, RZ, R21.reuse, P6 ;  /* 0x000000ffff397224 */ /* 0x100fe200030e0615 */
[----:B------:R-:W-:Y:S01]  /*15170*/  LOP3.LUT R60, R60, R61, RZ, 0x3c, !PT ;  /* 0x0000003d3c3c7212 */ /* 0x000fe200078e3cff */
[----:B------:R-:W-:Y:S01]  /*15180*/  IMAD.X R61, RZ, RZ, R21, P1 ;  /* 0x000000ffff3d7224 */ /* 0x000fe200008e0615 */
[----:B------:R-:W-:-:S02]  /*15190*/  LOP3.LUT R64, R64, R65, RZ, 0x3c, !PT ;  /* 0x0000004140407212 */ /* 0x000fc400078e3cff */
[----:B------:R-:W-:Y:S01]  /*151a0*/  LOP3.LUT R72, R72, R73, RZ, 0x3c, !PT ;  /* 0x0000004948487212 */ /* 0x000fe200078e3cff */
[----:B------:R-:W-:Y:S01]  /*151b0*/  IMAD.X R73, RZ, RZ, R21, P3 ;  /* 0x000000ffff497224 */ /* 0x000fe200018e0615 */
[----:B------:R-:W-:Y:S02]  /*151c0*/  LOP3.LUT R20, R7, R20, RZ, 0x3c, !PT ;  /* 0x0000001407147212 */ /* 0x000fe400078e3cff */
[----:B------:R-:W-:Y:S02]  /*151d0*/  IADD3.X R65, RZ, R21, RZ, P2, !PT ;  /* 0x00000015ff417210 */ /* 0x000fe400017fe4ff */
[----:B------:R-:W-:Y:S02]  /*151e0*/  LOP3.LUT R68, R5, R6, RZ, 0x3c, !PT ;  /* 0x0000000605447212 */ /* 0x000fe400078e3cff */
[----:B------:R-:W-:Y:S02]  /*151f0*/  SHF.R.S32.HI R78, RZ, 0x1f, R201 ;  /* 0x0000001fff4e7819 */ /* 0x000fe400000114c9 */
[----:B------:R-:W-:-:S02]  /*15200*/  SEL R87, R204, RZ, !P0 ;  /* 0x000000ffcc577207 */ /* 0x000fc40004000000 */
[----:B------:R-:W-:Y:S02]  /*15210*/  SEL R80, R4, RZ, !P0 ;  /* 0x000000ff04507207 */ /* 0x000fe40004000000 */
[----:B-----5:R-:W-:Y:S01]  /*15220*/  SHF.R.S32.HI R77, RZ, 0x1f, R76 ;  /* 0x0000001fff4d7819 */ /* 0x020fe2000001144c */
[----:B------:R-:W-:Y:S06]  /*15230*/  @P4 BRA `(.L_x_4820) ;  /* 0x00000000005c4947 */ /* 0x000fec0003800000 */
[----:B------:R-:W-:Y:S01]  /*15240*/  ULDC.64 UR4, c[0x0][0xb70] ;  /* 0x0002dc0000047ab9 */ /* 0x000fe20000000a00 */
[----:B------:R-:W-:Y:S02]  /*15250*/  IMAD R14, R210, 0x40, R192 ;  /* 0x00000040d20e7824 */ /* 0x000fe400078e02c0 */
[----:B------:R-:W-:Y:S02]  /*15260*/  IMAD R6, R78, UR4, RZ ;  /* 0x000000044e067c24 */ /* 0x000fe4000f8e02ff */
[----:B------:R-:W-:-:S04]  /*15270*/  IMAD.WIDE.U32 R4, R201, UR4, R76 ;  /* 0x00000004c9047c25 */ /* 0x000fc8000f8e004c */
[----:B------:R-:W-:Y:S01]  /*15280*/  IMAD R7, R201, UR5, R6 ;  /* 0x00000005c9077c24 */ /* 0x000fe2000f8e0206 */
[----:B------:R-:W-:Y:S02]  /*15290*/  ULDC.64 UR4, c[0x0][0xb78] ;  /* 0x0002de0000047ab9 */ /* 0x000fe40000000a00 */
[----:B------:R-:W-:Y:S02]  /*152a0*/  IMAD R6, R80, UR4, RZ ;  /* 0x0000000450067c24 */ /* 0x000fe4000f8e02ff */
[----:B------:R-:W-:Y:S01]  /*152b0*/  IMAD.IADD R5, R5, 0x1, R7 ;  /* 0x0000000105057824 */ /* 0x000fe200078e0207 */
[----:B------:R-:W-:Y:S01]  /*152c0*/  IADD3 R7, -R194, RZ, RZ ;  /* 0x000000ffc2077210 */ /* 0x000fe20007ffe1ff */
[C---:B------:R-:W-:Y:S02]  /*152d0*/  IMAD R11, R87.reuse, UR5, R6 ;  /* 0x00000005570b7c24 */ /* 0x040fe4000f8e0206 */
[----:B------:R-:W-:Y:S01]  /*152e0*/  IMAD.WIDE.U32 R4, R87, UR4, R4 ;  /* 0x0000000457047c25 */ /* 0x000fe2000f8e0004 */
[----:B------:R-:W-:Y:S01]  /*152f0*/  ISETP.NE.AND P0, PT, R22, R7, PT ;  /* 0x000000071600720c */ /* 0x000fe20003f05270 */
[----:B------:R-:W-:Y:S01]  /*15300*/  ULDC.64 UR4, c[0x0][0xb40] ;  /* 0x0002d00000047ab9 */ /* 0x000fe20000000a00 */
[----:B------:R-:W-:Y:S01]  /*15310*/  SHF.R.S32.HI R7, RZ, 0x1f, R14 ;  /* 0x0000001fff077819 */ /* 0x000fe2000001140e */
[C---:B------:R-:W-:Y:S01]  /*15320*/  VIADD R6, R14.reuse, 0x8 ;  /* 0x000000080e067836 */ /* 0x040fe20000000000 */
[----:B------:R-:W-:-:S02]  /*15330*/  IADD3 R10, P2, R14, R4, RZ ;  /* 0x000000040e0a7210 */ /* 0x000fc40007f5e0ff */
[-C--:B------:R-:W-:Y:S02]  /*15340*/  ISETP.GE.OR P1, PT, R14, R79.reuse, P0 ;  /* 0x0000004f0e00720c */ /* 0x080fe40000726670 */
[----:B------:R-:W-:Y:S02]  /*15350*/  ISETP.GE.OR P0, PT, R6, R79, P0 ;  /* 0x0000004f0600720c */ /* 0x000fe40000706670 */
[----:B------:R-:W-:Y:S02]  /*15360*/  IADD3.X R7, R7, R5, R11, P2, !PT ;  /* 0x0000000507077210 */ /* 0x000fe400017fe40b */
[----:B------:R-:W-:-:S04]  /*15370*/  LEA R4, P2, R10, UR4, 0x2 ;  /* 0x000000040a047c11 */ /* 0x000fc8000f8410ff */
[----:B------:R-:W-:-:S05]  /*15380*/  LEA.HI.X R5, R10, UR5, R7, 0x2, P2 ;  /* 0x000000050a057c11 */ /* 0x000fca00090f1407 */
[----:B------:R0:W-:Y:S04]  /*15390*/  @!P1 STG.E desc[UR42][R4.64], R3 ;  /* 0x0000000304009986 */ /* 0x0001e8000c10192a */
[----:B------:R0:W-:Y:S02]  /*153a0*/  @!P0 STG.E desc[UR42][R4.64+0x20], R0 ;  /* 0x0000200004008986 */ /* 0x0001e4000c10192a */
.L_x_4820:
[----:B------:R-:W3:Y:S01]  /*153b0*/  LDC R88, c[0x0][0xa8c] ;  /* 0x0002a300ff587b82 */ /* 0x000ee20000000800 */
[----:B0-----:R0:W5:Y:S01]  /*153c0*/  LD.E.128 R4, desc[UR42][R20.64] ;  /* 0x0000002a14047980 */ /* 0x001162000c101d00 */
[----:B------:R-:W-:Y:S02]  /*153d0*/  ULDC.64 UR4, c[0x0][0xaa0] ;  /* 0x0002a80000047ab9 */ /* 0x000fe40000000a00 */
[----:B------:R-:W-:Y:S01]  /*153e0*/  IMAD R3, R77, UR4, RZ ;  /* 0x000000044d037c24 */ /* 0x000fe2000f8e02ff */
[----:B------:R-:W5:Y:S04]  /*153f0*/  LD.E.128 R8, desc[UR42][R8.64] ;  /* 0x0000002a08087980 */ /* 0x000f68000c101d00 */
[----:B------:R-:W5:Y:S01]  /*15400*/  LD.E.128 R12, desc[UR42][R12.64] ;  /* 0x0000002a0c0c7980 */ /* 0x000f62000c101d00 */
[--C-:B0-----:R-:W-:Y:S01]  /*15410*/  SHF.R.S32.HI R21, RZ, 0x1f, R199.reuse ;  /* 0x0000001fff157819 */ /* 0x101fe200000114c7 */
[----:B------:R-:W-:-:S02]  /*15420*/  IMAD.MOV.U32 R20, RZ, RZ, R199 ;  /* 0x000000ffff147224 */ /* 0x000fc400078e00c7 */
[----:B------:R-:W5:Y:S01]  /*15430*/  LD.E.128 R24, desc[UR42][R24.64] ;  /* 0x0000002a18187980 */ /* 0x000f62000c101d00 */
[C---:B------:R-:W-:Y:S02]  /*15440*/  IMAD R3, R76.reuse, UR5, R3 ;  /* 0x000000054c037c24 */ /* 0x040fe4000f8e0203 */
[----:B------:R-:W-:Y:S01]  /*15450*/  IMAD.WIDE.U32 R20, R76, UR4, R20 ;  /* 0x000000044c147c25 */ /* 0x000fe2000f8e0014 */
[----:B------:R-:W-:Y:S01]  /*15460*/  ULDC.64 UR4, c[0x0][0xae0] ;  /* 0x0002b80000047ab9 */ /* 0x000fe20000000a00 */
[----:B------:R-:W5:Y:S03]  /*15470*/  LD.E.128 R28, desc[UR42][R28.64] ;  /* 0x0000002a1c1c7980 */ /* 0x000f66000c101d00 */
[----:B------:R-:W-:Y:S01]  /*15480*/  IADD3 R21, R21, R3, RZ ;  /* 0x0000000315157210 */ /* 0x000fe20007ffe0ff */
[----:B------:R-:W-:Y:S01]  /*15490*/  VIADD R3, R199, 0x40 ;  /* 0x00000040c7037836 */ /* 0x000fe20000000000 */
[----:B------:R-:W5:Y:S01]  /*154a0*/  LD.E.128 R32, desc[UR42][R32.64] ;  /* 0x0000002a20207980 */ /* 0x000f62000c101d00 */
[----:B------:R-:W-:-:S03]  /*154b0*/  IMAD R76, R78, UR4, RZ ;  /* 0x000000044e4c7c24 */ /* 0x000fc6000f8e02ff */
[-C--:B---3--:R-:W-:Y:S01]  /*154c0*/  ISETP.GE.AND P3, PT, R3, R88.reuse, PT ;  /* 0x000000580300720c */ /* 0x088fe20003f66270 */
[C---:B------:R-:W-:Y:S01]  /*154d0*/  IMAD R77, R201.reuse, UR5, R76 ;  /* 0x00000005c94d7c24 */ /* 0x040fe2000f8e024c */
[----:B------:R-:W5:Y:S01]  /*154e0*/  LD.E.128 R36, desc[UR42][R36.64] ;  /* 0x0000002a24247980 */ /* 0x000f62000c101d00 */
[----:B------:R-:W-:Y:S01]  /*154f0*/  IMAD R79, R210, -0x40, R79 ;  /* 0xffffffc0d24f7824 */ /* 0x000fe200078e024f */
[----:B------:R-:W-:Y:S01]  /*15500*/  SEL R76, RZ, 0xffffffff, P3 ;  /* 0xffffffffff4c7807 */ /* 0x000fe20001800000 */
[----:B------:R-:W-:Y:S01]  /*15510*/  VIADD R0, R202, 0x20 ;  /* 0x00000020ca007836 */ /* 0x000fe20000000000 */
        /* <DEDUP_REMOVED lines=22> */
[----:B0-----:R-:W0:Y:S01]  /*15680*/  FENCE.VIEW.ASYNC.S ;  /* 0x00000000000073c6 */ /* 0x001e220000000000 */
[----:B------:R-:W-:Y:S01]  /*15690*/  SEL R0, RZ, 0x1, P2 ;  /* 0x00000001ff007807 */ /* 0x000fe20001000000 */
[C---:B------:R-:W-:Y:S01]  /*156a0*/  VIADD R85, R199.reuse, 0x140 ;  /* 0x00000140c7557836 */ /* 0x040fe20000000000 */
[-C--:B------:R-:W-:Y:S01]  /*156b0*/  ISETP.GE.AND P2, PT, R82, R88.reuse, PT ;  /* 0x000000585200720c */ /* 0x080fe20003f46270 */
[----:B------:R-:W-:Y:S01]  /*156c0*/  VIADD R78, R199, 0x180 ;  /* 0x00000180c74e7836 */ /* 0x000fe20000000000 */
[----:B------:R-:W-:Y:S01]  /*156d0*/  ISETP.GE.AND P3, PT, R83, R88, PT ;  /* 0x000000585300720c */ /* 0x000fe20003f66270 */
[----:B------:R-:W-:Y:S01]  /*156e0*/  BSSY B1, `(.L_x_4821) ;  /* 0x0000037000017945 */ /* 0x000fe20003800000 */
[----:B------:R-:W-:-:S02]  /*156f0*/  LOP3.LUT R0, R77, 0x2, R0, 0xe2, !PT ;  /* 0x000000024d007812 */ /* 0x000fc400078ee200 */
[----:B------:R-:W-:Y:S02]  /*15700*/  SEL R77, RZ, 0x4, P2 ;  /* 0x00000004ff4d7807 */ /* 0x000fe40001000000 */
[----:B------:R-:W-:Y:S02]  /*15710*/  SEL R76, RZ, 0x8, P3 ;  /* 0x00000008ff4c7807 */ /* 0x000fe40001800000 */
[----:B------:R-:W-:Y:S02]  /*15720*/  IADD3 R84, R199, 0x100, RZ ;  /* 0x00000100c7547810 */ /* 0x000fe40007ffe0ff */
[----:B------:R-:W-:Y:S01]  /*15730*/  LOP3.LUT R76, R76, R0, R77, 0xfe, !PT ;  /* 0x000000004c4c7212 */ /* 0x000fe200078efe4d */
[----:B------:R-:W-:Y:S01]  /*15740*/  VIADD R0, R2, 0x28c20 ;  /* 0x00028c2002007836 */ /* 0x000fe20000000000 */
[-C--:B------:R-:W-:Y:S02]  /*15750*/  ISETP.GE.AND P2, PT, R84, R88.reuse, PT ;  /* 0x000000585400720c */ /* 0x080fe40003f46270 */
[----:B------:R-:W-:-:S02]  /*15760*/  ISETP.GE.AND P3, PT, R85, R88, PT ;  /* 0x000000585500720c */ /* 0x000fc40003f66270 */
[----:B------:R-:W-:Y:S01]  /*15770*/  ISETP.GE.AND P1, PT, R202, R79, PT ;  /* 0x0000004fca00720c */ /* 0x000fe20003f26270 */
[----:B------:R-:W-:Y:S01]  /*15780*/  VIADD R79, R199, 0x1c0 ;  /* 0x000001c0c74f7836 */ /* 0x000fe20000000000 */
[----:B------:R-:W-:Y:S02]  /*15790*/  ISETP.GE.AND P4, PT, R78, R88, PT ;  /* 0x000000584e00720c */ /* 0x000fe40003f86270 */
[----:B------:R-:W-:Y:S02]  /*157a0*/  SEL R77, RZ, 0x10, P2 ;  /* 0x00000010ff4d7807 */ /* 0x000fe40001000000 */
[----:B------:R-:W-:Y:S02]  /*157b0*/  SEL R78, RZ, 0x20, P3 ;  /* 0x00000020ff4e7807 */ /* 0x000fe40001800000 */
[----:B------:R-:W-:Y:S02]  /*157c0*/  PRMT R0, RZ, 0x654, R0 ;  /* 0x00000654ff007816 */ /* 0x000fe40000000000 */
[----:B------:R-:W-:Y:S01]  /*157d0*/  LOP3.LUT R77, R78, R76, R77, 0xfe, !PT ;  /* 0x0000004c4e4d7212 */ /* 0x000fe200078efe4d */
[----:B------:R-:W-:Y:S01]  /*157e0*/  IMAD R76, R80, UR4, RZ ;  /* 0x00000004504c7c24 */ /* 0x000fe2000f8e02ff */
[----:B0-----:R0:W-:Y:S01]  /*157f0*/  SYNCS.ARRIVE.TRANS64.RED.A1T0 RZ, [R0+URZ], RZ ;  /* 0x000000ff00ff79a7 */ /* 0x0011e2000810043f */
[----:B------:R-:W-:Y:S01]  /*15800*/  ISETP.GE.AND P2, PT, R79, R88, PT ;  /* 0x000000584f00720c */ /* 0x000fe20003f46270 */
[----:B------:R-:W-:Y:S01]  /*15810*/  IMAD.WIDE.U32 R78, R87, UR4, R20 ;  /* 0x00000004574e7c25 */ /* 0x000fe2000f8e0014 */
[----:B------:R-:W-:-:S02]  /*15820*/  SHF.R.S32.HI R203, RZ, 0x1f, R202 ;  /* 0x0000001fffcb7819 */ /* 0x000fc400000114ca */
[----:B------:R-:W-:Y:S01]  /*15830*/  SEL R21, RZ, 0x80, P2 ;  /* 0x00000080ff157807 */ /* 0x000fe20001000000 */
[----:B------:R-:W-:Y:S01]  /*15840*/  IMAD R81, R87, UR5, R76 ;  /* 0x0000000557517c24 */ /* 0x000fe2000f8e024c */
[----:B0-----:R-:W-:-:S04]  /*15850*/  SEL R0, RZ, 0x40, P4 ;  /* 0x00000040ff007807 */ /* 0x001fc80002000000 */
        /* <DEDUP_REMOVED lines=31> */
.L_x_4822:
[----:B------:R-:W-:Y:S05]  /*15a50*/  BSYNC B1 ;  /* 0x0000000000017941 */ /* 0x000fea0003800000 */
.L_x_4821:
[----:B------:R-:W-:Y:S05]  /*15a60*/  @P0 BRA `(.L_x_4823) ;  /* 0x0000000c00080947 */ /* 0x000fea0003800000 */
[----:B0----5:R-:W-:Y:S01]  /*15a70*/  IADD3 R7, P0, R76, 0x20, RZ ;  /* 0x000000204c077810 */ /* 0x021fe20007f1e0ff */
[----:B------:R-:W-:Y:S01]  /*15a80*/  ULDC.64 UR4, c[0x0][0xad8] ;  /* 0x0002b60000047ab9 */ /* 0x000fe20000000a00 */
[----:B------:R-:W-:Y:S01]  /*15a90*/  IMAD.MOV.U32 R4, RZ, RZ, R78 ;  /* 0x000000ffff047224 */ /* 0x000fe200078e004e */
[-C--:B------:R-:W-:Y:S01]  /*15aa0*/  ISETP.GE.AND P4, PT, R3, R88.reuse, PT ;  /* 0x000000580300720c */ /* 0x080fe20003f86270 */
[----:B------:R-:W-:Y:S01]  /*15ab0*/  IMAD.MOV.U32 R5, RZ, RZ, R87 ;  /* 0x000000ffff057224 */ /* 0x000fe200078e0057 */
[----:B------:R-:W-:Y:S02]  /*15ac0*/  IADD3.X R76, RZ, R77, RZ, P0, !PT ;  /* 0x0000004dff4c7210 */ /* 0x000fe400007fe4ff */
        /* <DEDUP_REMOVED lines=24> */
.L_x_4818:
[----:B------:R-:W-:Y:S01]  /*15c50*/  ULDC.64 UR4, c[0x0][0xbd8] ;  /* 0x0002f60000047ab9 */ /* 0x000fe20000000a00 */
[----:B------:R-:W3:Y:S01]  /*15c60*/  LDC.64 R4, c[0x0][0xbd8] ;  /* 0x0002f600ff047b82 */ /* 0x000ee20000000a00 */
[----:B------:R-:W-:Y:S02]  /*15c70*/  ISETP.NE.U32.AND P0, PT, RZ, UR4, PT ;  /* 0x00000004ff007c0c */ /* 0x000fe4000bf05070 */
[----:B------:R-:W-:Y:S02]  /*15c80*/  MOV R9, RZ ;  /* 0x000000ff00097202 */ /* 0x000fe40000000f00 */
[----:B------:R-:W-:Y:S01]  /*15c90*/  ISETP.NE.AND.EX P0, PT, RZ, UR5, PT, P0 ;  /* 0x00000005ff007c0c */ /* 0x000fe2000bf05300 */
[----:B------:R-:W-:Y:S02]  /*15ca0*/  ULDC.64 UR4, c[0x0][0xbe0] ;  /* 0x0002f80000047ab9 */ /* 0x000fe40000000a00 */
[----:B------:R-:W-:Y:S01]  /*15cb0*/  ISETP.NE.U32.AND P1, PT, RZ, UR4, PT ;  /* 0x00000004ff007c0c */ /* 0x000fe2000bf25070 */
[----:B------:R-:W4:Y:S03]  /*15cc0*/  LDC R20, c[0x0][0xa8c] ;  /* 0x0002a300ff147b82 */ /* 0x000f260000000800 */
[----:B------:R-:W-:Y:S01]  /*15cd0*/  ISETP.NE.AND.EX P1, PT, RZ, UR5, PT, P1 ;  /* 0x00000005ff007c0c */ /* 0x000fe2000bf25310 */
[----:B---3--:R-:W-:-:S12]  /*15ce0*/  IMAD.WIDE R4, R204, 0x4, R4 ;  /* 0x00000004cc047825 */ /* 0x008fd800078e0204 */
[----:B------:R-:W3:Y:S01]  /*15cf0*/  @P1 LDC.64 R6, c[0x0][0xbe0] ;  /* 0x0002f800ff061b82 */ /* 0x000ee20000000a00 */
[----:B------:R-:W-:Y:S02]  /*15d00*/  ULDC UR4, c[0x0][0xa88] ;  /* 0x0002a20000047ab9 */ /* 0x000fe40000000800 */
[----:B------:R-:W-:Y:S01]  /*15d10*/  IMAD.U32 R3, RZ, RZ, UR4 ;  /* 0x00000004ff037e24 */ /* 0x000fe2000f8e00ff */
[----:B------:R0:W5:Y:S01]  /*15d20*/  @P0 LDG.E R9, desc[UR42][R4.64] ;  /* 0x0000002a04090981 */ /* 0x000162000c1e1900 */
[----:B---3--:R-:W-:-:S05]  /*15d30*/  @P1 IMAD.WIDE R6, R204, 0x4, R6 ;  /* 0x00000004cc061825 */ /* 0x008fca00078e0206 */
[----:B------:R0:W5:Y:S01]  /*15d40*/  @P1 LDG.E R3, desc[UR42][R6.64] ;  /* 0x0000002a06031981 */ /* 0x000162000c1e1900 */
[----:B------:R-:W-:Y:S01]  /*15d50*/  ISETP.GT.AND P2, PT, R224, 0x3f, PT ;  /* 0x0000003fe000780c */ /* 0x000fe20003f44270 */
[----:B----4-:R-:W-:-:S12]  /*15d60*/  @P1 BRA `(.L_x_4824) ;  /* 0x0000000000101947 */ /* 0x010fd80003800000 */
[----:B------:R-:W-:Y:S05]  /*15d70*/  @!P0 BRA `(.L_x_4824) ;  /* 0x00000000000c8947 */ /* 0x000fea0003800000 */
[----:B------:R-:W3:Y:S04]  /*15d80*/  LDG.E R0, desc[UR42][R4.64] ;  /* 0x0000002a04007981 */ /* 0x000ee8000c1e1900 */
[----:B-----5:R-:W3:Y:S02]  /*15d90*/  LDG.E R3, desc[UR42][R4.64+0x4] ;  /* 0x0000042a04037981 */ /* 0x020ee4000c1e1900 */
[----:B---3--:R-:W-:-:S07]  /*15da0*/  IMAD.IADD R3, R3, 0x1, -R0 ;  /* 0x0000000103037824 */ /* 0x008fce00078e0a00 */
.L_x_4824:
        /* <DEDUP_REMOVED lines=8> */
[----:B0-----:R-:W0:Y:S02]  /*15e30*/  S2R R5, SR_TID.X ;  /* 0x0000000000057919 */ /* 0x001e240000002100 */
[----:B0-----:R-:W-:-:S05]  /*15e40*/  IMAD R0, R210, 0x40, R5 ;  /* 0x00000040d2007824 */ /* 0x001fca00078e0205 */
[----:B------:R-:W-:-:S04]  /*15e50*/  IADD3 R0, R0, -0x80, RZ ;  /* 0xffffff8000007810 */ /* 0x000fc80007ffe0ff */
[----:B------:R-:W-:-:S13]  /*15e60*/  ISETP.GE.AND P0, PT, R0, R3, PT ;  /* 0x000000030000720c */ /* 0x000fda0003f06270 */
[----:B------:R-:W-:Y:S05]  /*15e70*/  @P0 BRA `(.L_x_4826) ;  /* 0x0000000000440947 */ /* 0x000fea0003800000 */
[----:B------:R-:W-:Y:S01]  /*15e80*/  IADD3 R4, P0, R0, R9, RZ ;  /* 0x0000000900047210 */ /* 0x000fe20007f1e0ff */
[----:B------:R-:W-:-:S03]  /*15e90*/  ULDC.64 UR4, c[0x0][0xb70] ;  /* 0x0002dc0000047ab9 */ /* 0x000fc60000000a00 */
[----:B------:R-:W-:Y:S01]  /*15ea0*/  LEA.HI.X.SX32 R5, R0, R8, 0x1, P0 ;  /* 0x0000000800057211 */ /* 0x000fe200000f0eff */
[----:B------:R-:W-:-:S04]  /*15eb0*/  IMAD R0, R10, UR4, RZ ;  /* 0x000000040a007c24 */ /* 0x000fc8000f8e02ff */
        /* <DEDUP_REMOVED lines=13> */
.L_x_4826:
[----:B------:R-:W-:Y:S05]  /*15f90*/  BSYNC B1 ;  /* 0x0000000000017941 */ /* 0x000fea0003800000 */
.L_x_4825:
[----:B------:R-:W-:Y:S01]  /*15fa0*/  ULDC.64 UR4, c[0x0][0xaa0] ;  /* 0x0002a80000047ab9 */ /* 0x000fe20000000a00 */
[----:B0-----:R-:W-:Y:S01]  /*15fb0*/  MOV R4, R199 ;  /* 0x000000c700047202 */ /* 0x001fe20000000f00 */
[----:B---3--:R-:W-:Y:S01]  /*15fc0*/  IMAD.MOV.U32 R5, RZ, RZ, R14 ;  /* 0x000000ffff057224 */ /* 0x008fe200078e000e */
[CC--:B------:R-:W-:Y:S01]  /*15fd0*/  ISETP.GE.AND P2, PT, R199.reuse, R20.reuse, PT ;  /* 0x00000014c700720c */ /* 0x0c0fe20003f46270 */
[----:B------:R-:W-:Y:S01]  /*15fe0*/  IMAD R0, R8, UR4, RZ ;  /* 0x0000000408007c24 */ /* 0x000fe2000f8e02ff */
[----:B------:R-:W-:Y:S01]  /*15ff0*/  IADD3 R21, R199, 0xc0, RZ ;  /* 0x000000c0c7157810 */ /* 0x000fe20007ffe0ff */
[----:B------:R-:W-:Y:S01]  /*16000*/  IMAD.WIDE.U32 R4, R9, UR4, R4 ;  /* 0x0000000409047c25 */ /* 0x000fe2000f8e0004 */
[----:B------:R-:W-:Y:S02]  /*16010*/  BSSY B1, `(.L_x_4827) ;  /* 0x000004a000017945 */ /* 0x000fe40003800000 */
[----:B------:R-:W-:Y:S01]  /*16020*/  ISETP.GE.AND P3, PT, R21, R20, PT ;  /* 0x000000141500720c */ /* 0x000fe20003f66270 */
[----:B------:R-:W-:-:S02]  /*16030*/  VIADD R13, R199, 0x40 ;  /* 0x00000040c70d7836 */ /* 0x000fc40000000000 */
[----:B------:R-:W-:Y:S01]  /*16040*/  IMAD R9, R9, UR5, R0 ;  /* 0x0000000509097c24 */ /* 0x000fe2000f8e0200 */
[----:B------:R-:W-:Y:S01]  /*16050*/  ULDC.64 UR4, c[0x0][0xae0] ;  /* 0x0002b80000047ab9 */ /* 0x000fe20000000a00 */
[----:B------:R-:W-:Y:S01]  /*16060*/  IMAD R3, R210, -0x40, R3 ;  /* 0xffffffc0d2037824 */ /* 0x000fe200078e0203 */
[-C--:B------:R-:W-:Y:S01]  /*16070*/  ISETP.GE.AND P0, PT, R13, R20.reuse, PT ;  /* 0x000000140d00720c */ /* 0x080fe20003f06270 */
[----:B------:R-:W-:Y:S02]  /*16080*/  IMAD R0, R10, UR4, RZ ;  /* 0x000000040a007c24 */ /* 0x000fe4000f8e02ff */
[----:B------:R-:W-:Y:S01]  /*16090*/  IMAD.IADD R5, R5, 0x1, R9 ;  /* 0x0000000105057824 */ /* 0x000fe200078e0209 */
[----:B------:R-:W-:Y:S01]  /*160a0*/  SEL R6, RZ, 0xffffffff, P0 ;  /* 0xffffffffff067807 */ /* 0x000fe20000000000 */
[----:B------:R-:W-:Y:S01]  /*160b0*/  IMAD R7, R201, UR5, R0 ;  /* 0x00000005c9077c24 */ /* 0x000fe2000f8e0200 */
[C---:B------:R-:W-:Y:S01]  /*160c0*/  IADD3 R0, R202.reuse, 0x20, RZ ;  /* 0x00000020ca007810 */ /* 0x040fe20007ffe0ff */
[----:B------:R-:W-:Y:S01]  /*160d0*/  VIADD R15, R199, 0x80 ;  /* 0x00000080c70f7836 */ /* 0x000fe20000000000 */
[-C--:B------:R-:W-:Y:S01]  /*160e0*/  ISETP.GE.AND P1, PT, R202, R3.reuse, PT ;  /* 0x00000003ca00720c */ /* 0x080fe20003f26270 */
[----:B------:R-:W-:Y:S01]  /*160f0*/  IMAD.WIDE.U32 R4, R201, UR4, R4 ;  /* 0x00000004c9047c25 */ /* 0x000fe2000f8e0004 */
[----:B------:R-:W-:Y:S01]  /*16100*/  ISETP.GE.AND P0, PT, R0, R3, PT ;  /* 0x000000030000720c */ /* 0x000fe20003f06270 */
[----:B------:R-:W-:Y:S01]  /*16110*/  ULDC.64 UR4, c[0x0][0xae8] ;  /* 0x0002ba0000047ab9 */ /* 0x000fe20000000a00 */
[----:B------:R-:W-:Y:S01]  /*16120*/  SEL R0, RZ, 0x1, P2 ;  /* 0x00000001ff007807 */ /* 0x000fe20001000000 */
[----:B------:R-:W-:Y:S01]  /*16130*/  IMAD.SHL.U32 R3, R6, 0x2, RZ ;  /* 0x0000000206037824 */ /* 0x000fe200078e00ff */
[-C--:B------:R-:W-:Y:S01]  /*16140*/  ISETP.GE.AND P2, PT, R15, R20.reuse, PT ;  /* 0x000000140f00720c */ /* 0x080fe20003f46270 */
[C---:B------:R-:W-:Y:S01]  /*16150*/  VIADD R25, R199.reuse, 0x100 ;  /* 0x00000100c7197836 */ /* 0x040fe20000000000 */
[----:B------:R-:W-:Y:S01]  /*16160*/  SEL R6, RZ, 0x8, P3 ;  /* 0x00000008ff067807 */ /* 0x000fe20001800000 */
[----:B------:R-:W-:Y:S01]  /*16170*/  VIADD R27, R199, 0x140 ;  /* 0x00000140c71b7836 */ /* 0x000fe20000000000 */
[----:B------:R-:W-:Y:S01]  /*16180*/  LOP3.LUT R0, R3, 0x2, R0, 0xe2, !PT ;  /* 0x0000000203007812 */ /* 0x000fe200078ee200 */
[----:B------:R-:W-:Y:S01]  /*16190*/  IMAD.IADD R5, R5, 0x1, R7 ;  /* 0x0000000105057824 */ /* 0x000fe200078e0207 */
[----:B------:R-:W-:Y:S01]  /*161a0*/  SEL R3, RZ, 0x4, P2 ;  /* 0x00000004ff037807 */ /* 0x000fe20001000000 */
[----:B------:R-:W-:Y:S01]  /*161b0*/  VIADD R7, R199, 0x180 ;  /* 0x00000180c7077836 */ /* 0x000fe20000000000 */
[----:B------:R-:W-:-:S02]  /*161c0*/  ISETP.GE.AND P2, PT, R25, R20, PT ;  /* 0x000000141900720c */ /* 0x000fc40003f46270 */
[-C--:B------:R-:W-:Y:S02]  /*161d0*/  ISETP.GE.AND P3, PT, R27, R20.reuse, PT ;  /* 0x000000141b00720c */ /* 0x080fe40003f66270 */
[----:B------:R-:W-:Y:S02]  /*161e0*/  ISETP.GE.AND P4, PT, R7, R20, PT ;  /* 0x000000140700720c */ /* 0x000fe40003f86270 */
[----:B------:R-:W-:Y:S01]  /*161f0*/  LOP3.LUT R3, R6, R0, R3, 0xfe, !PT ;  /* 0x0000000006037212 */ /* 0x000fe200078efe03 */
[----:B------:R-:W-:Y:S01]  /*16200*/  IMAD R0, R12, UR4, RZ ;  /* 0x000000040c007c24 */ /* 0x000fe2000f8e02ff */
[----:B------:R-:W-:Y:S02]  /*16210*/  SEL R6, RZ, 0x10, P2 ;  /* 0x00000010ff067807 */ /* 0x000fe40001000000 */
[----:B------:R-:W-:Y:S02]  /*16220*/  SEL R7, RZ, 0x20, P3 ;  /* 0x00000020ff077807 */ /* 0x000fe40001800000 */
[----:B------:R-:W-:-:S02]  /*16230*/  IADD3 R9, R199, 0x1c0, RZ ;  /* 0x000001c0c7097810 */ /* 0x000fc40007ffe0ff */
[----:B------:R-:W-:Y:S01]  /*16240*/  LOP3.LUT R29, R7, R3, R6, 0xfe, !PT ;  /* 0x00000003071d7212 */ /* 0x000fe200078efe06 */
[C---:B------:R-:W-:Y:S01]  /*16250*/  IMAD R3, R11.reuse, UR5, R0 ;  /* 0x000000050b037c24 */ /* 0x040fe2000f8e0200 */
[----:B------:R-:W-:Y:S01]  /*16260*/  SEL R8, RZ, 0x40, P4 ;  /* 0x00000040ff087807 */ /* 0x000fe20002000000 */
[----:B------:R-:W-:Y:S01]  /*16270*/  IMAD.WIDE.U32 R6, R11, UR4, R4 ;  /* 0x000000040b067c25 */ /* 0x000fe2000f8e0004 */
[----:B------:R-:W-:Y:S02]  /*16280*/  ISETP.GE.AND P2, PT, R9, R20, PT ;  /* 0x000000140900720c */ /* 0x000fe40003f46270 */
[--C-:B------:R-:W-:Y:S01]  /*16290*/  SHF.R.S32.HI R9, RZ, 0x1f, R202.reuse ;  /* 0x0000001fff097819 */ /* 0x100fe200000114ca */
[----:B------:R-:W-:Y:S01]  /*162a0*/  IMAD.IADD R11, R7, 0x1, R3 ;  /* 0x00000001070b7824 */ /* 0x000fe200078e0203 */
[----:B------:R-:W-:Y:S01]  /*162b0*/  LOP3.LUT R29, R29, R8, RZ, 0xfc, !PT ;  /* 0x000000081d1d7212 */ /* 0x000fe200078efcff */
[----:B------:R-:W-:Y:S01]  /*162c0*/  IMAD.MOV.U32 R8, RZ, RZ, R202 ;  /* 0x000000ffff087224 */ /* 0x000fe200078e00ca */
[----:B------:R-:W-:-:S03]  /*162d0*/  SEL R0, RZ, 0x80, P2 ;  /* 0x00000080ff007807 */ /* 0x000fc60001000000 */
        /* <DEDUP_REMOVED lines=29> */
.L_x_4828:
[----:B------:R-:W-:Y:S05]  /*164b0*/  BSYNC B1 ;  /* 0x0000000000017941 */ /* 0x000fea0003800000 */
.L_x_4827:
        /* <DEDUP_REMOVED lines=29> */
.L_x_4823:
[----:B------:R-:W-:Y:S05]  /*16690*/  BSYNC B0 ;  /* 0x0000000000007941 */ /* 0x000fea0003800000 */
.L_x_4817:
[----:B------:R-:W-:Y:S02]  /*166a0*/  ULDC UR4, c[0x0][0xc14] ;  /* 0x0003050000047ab9 */ /* 0x000fe40000000800 */
[----:B--2---:R-:W-:-:S13]  /*166b0*/  ISETP.GE.AND P0, PT, R191, UR4, PT ;  /* 0x00000004bf007c0c */ /* 0x004fda000bf06270 */
[----:B------:R-:W-:Y:S05]  /*166c0*/  @!P0 BRA `(.L_x_4829) ;  /* 0xfffffea8007c8947 */ /* 0x000fea000383ffff */
[----:B------:R-:W-:Y:S05]  /*166d0*/  BRA `(.L_x_4612) ;  /* 0x0000006800107947 */ /* 0x000fea0003800000 */
.L_x_4610:
[----:B------:R-:W-:-:S08]  /*166e0*/  NOP ;  /* 0x0000000000007918 */ /* 0x000fd00000000000 */
[----:B------:R-:W0:-:S00]  /*166f0*/  USETMAXREG.DEALLOC.CTAPOOL 0x18 ;  /* 0x00000018000079c8 */ /* 0x000e0000080e0500 */
[----:B0-----:R-:W-:-:S06]  /*16700*/  LOP3.LUT R0, R0, 0x3, RZ, 0xc0, !PT ;  /* 0x0000000300007812 */ /* 0x001fcc00078ec0ff */
[----:B------:R-:W0:Y:S02]  /*16710*/  SHFL.IDX PT, R0, R0, RZ, 0x1f ;  /* 0x00001fff00007589 */ /* 0x000e2400000e0000 */
[----:B0-----:R-:W-:-:S13]  /*16720*/  ISETP.NE.AND P0, PT, R0, RZ, PT ;  /* 0x000000ff0000720c */ /* 0x001fda0003f05270 */
[----:B------:R-:W-:Y:S05]  /*16730*/  @P0 BRA `(.L_x_4612) ;  /* 0x0000006400f80947 */ /* 0x000fea0003800000 */
[----:B------:R-:W-:Y:S01]  /*16740*/  LOP3.LUT R7, R4, 0x1f, RZ, 0xc0, !PT ;  /* 0x0000001f04077812 */ /* 0x000fe200078ec0ff */
[----:B------:R-:W-:Y:S01]  /*16750*/  ULDC UR5, c[0x0][0xc14] ;  /* 0x0003050000057ab9 */ /* 0x000fe20000000800 */
[----:B------:R-:W-:Y:S01]  /*16760*/  LOP3.LUT R0, R0, 0xffffffdf, RZ, 0xc0, !PT ;  /* 0xffffffdf00007812 */ /* 0x000fe200078ec0ff */
[----:B------:R-:W-:Y:S01]  /*16770*/  IMAD.MOV.U32 R8, RZ, RZ, RZ ;  /* 0x000000ffff087224 */ /* 0x000fe200078e00ff */
[----:B------:R-:W-:Y:S01]  /*16780*/  ISETP.NE.AND P0, PT, R7, 0x1f, PT ;  /* 0x0000001f0700780c */ /* 0x000fe20003f05270 */
[----:B------:R-:W0:Y:S01]  /*16790*/  S2UR UR6, SR_CTAID.X ;  /* 0x00000000000679c3 */ /* 0x000e220000002500 */
[----:B------:R-:W-:-:S11]  /*167a0*/  ULDC UR4, c[0x0][0xc10] ;  /* 0x0003040000047ab9 */ /* 0x000fd60000000800 */
        /* <DEDUP_REMOVED lines=43> */
[----:B------:R-:W-:Y:S01]  /*16a60*/  MOV R6, RZ ;  /* 0x000000ff00067202 */ /* 0x000fe20000000f00 */
[----:B------:R-:W-:Y:S01]  /*16a70*/  ULDC UR5, c[0x0][0xc14] ;  /* 0x0003050000057ab9 */ /* 0x000fe20000000800 */
[----:B------:R-:W-:Y:S01]  /*16a80*/  ULDC UR7, c[0x0][0xc14] ;  /* 0x0003050000077ab9 */ /* 0x000fe20000000800 */
[----:B------:R-:W-:-:S05]  /*16a90*/  ULDC UR4, c[0x0][0xc10] ;  /* 0x0003040000047ab9 */ /* 0x000fca0000000800 */
.L_x_4834:
[----:B------:R-:W-:Y:S02]  /*16aa0*/  VIADD R6, R6, 0x1f ;  /* 0x0000001f06067836 */ /* 0x000fe40000000000 */
[----:B------:R-:W-:-:S03]  /*16ab0*/  IMAD.U32 R19, RZ, RZ, UR7 ;  /* 0x00000007ff137e24 */ /* 0x000fc6000f8e00ff */
[----:B------:R-:W-:-:S13]  /*16ac0*/  ISETP.GE.AND P0, PT, R6, UR5, PT ;  /* 0x0000000506007c0c */ /* 0x000fda000bf06270 */
[----:B------:R-:W-:Y:S05]  /*16ad0*/  @P0 BRA `(.L_x_4831) ;  /* 0x0000000400c40947 */ /* 0x000fea0003800000 */
[----:B------:R-:W0:Y:S01]  /*16ae0*/  S2R R9, SR_TID.X ;  /* 0x0000000000097919 */ /* 0x000e220000002100 */
[----:B------:R-:W-:Y:S01]  /*16af0*/  BSSY B0, `(.L_x_4832) ;  /* 0x000000a000007945 */ /* 0x000fe20003800000 */
[----:B------:R-:W-:Y:S02]  /*16b00*/  MOV R8, RZ ;  /* 0x000000ff00087202 */ /* 0x000fe40000000f00 */
        /* <DEDUP_REMOVED lines=8> */
.L_x_4833:
[----:B------:R-:W-:Y:S05]  /*16b90*/  BSYNC B0 ;  /* 0x0000000000007941 */ /* 0x000fea0003800000 */
.L_x_4832:
        /* <DEDUP_REMOVED lines=25> */
.L_x_4830:
[----:B------:R-:W-:-:S04]  /*16d30*/  IMAD.IADD R7, R5, 0x1, -R2 ;  /* 0x0000000105077824 */ /* 0x000fc800078e0a02 */
        /* <DEDUP_REMOVED lines=19> */
.L_x_4835:
[----:B-1----:R-:W-:Y:S01]  /*16e70*/  IMAD.MOV R2, RZ, RZ, -R3 ;  /* 0x000000ffff027224 */ /* 0x002fe200078e0a03 */
[----:B--2---:R-:W-:Y:S01]  /*16e80*/  IABS R4, R6 ;  /* 0x0000000600047213 */ /* 0x004fe20000000000 */
[----:B---3--:R-:W-:Y:S02]  /*16e90*/  IMAD R16, R16, UR4, R7 ;  /* 0x0000000410107c24 */ /* 0x008fe4000f8e0207 */
[----:B------:R-:W-:Y:S01]  /*16ea0*/  IMAD R5, R2, R11, RZ ;  /* 0x0000000b02057224 */ /* 0x000fe200078e02ff */
[----:B------:R-:W-:Y:S01]  /*16eb0*/  MOV R2, RZ ;  /* 0x000000ff00027202 */ /* 0x000fe20000000f00 */
[----:B------:R-:W-:-:S04]  /*16ec0*/  IMAD.MOV R4, RZ, RZ, -R4 ;  /* 0x000000ffff047224 */ /* 0x000fc800078e0a04 */
        /* <DEDUP_REMOVED lines=28> */
[----:B------:R-:W-:Y:S02]  /*17090*/  IMAD R9, R2, R7, RZ ;  /* 0x0000000702097224 */ /* 0x000fe400078e02ff */
[----:B------:R-:W-:-:S04]  /*170a0*/  IMAD.MOV.U32 R2, RZ, RZ, RZ ;  /* 0x000000ffff027224 */ /* 0x000fc800078e00ff */
[----:B------:R-:W-:Y:S01]  /*170b0*/  IMAD.HI.U32 R2, R3, R9, R2 ;  /* 0x0000000903027227 */ /* 0x000fe200078e0002 */
[----:B------:R-:W-:Y:S02]  /*170c0*/  IABS R9, R5 ;  /* 0x0000000500097213 */ /* 0x000fe40000000000 */
[C---:B------:R-:W-:Y:S02]  /*170d0*/  LOP3.LUT R3, R5.reuse, R10, RZ, 0x3c, !PT ;  /* 0x0000000a05037212 */ /* 0x040fe400078e3cff */
[----:B------:R-:W-:Y:S01]  /*170e0*/  IADD3 R5, R5, R4, RZ ;  /* 0x0000000405057210 */ /* 0x000fe20007ffe0ff */
[----:B------:R-:W-:-:S04]  /*170f0*/  IMAD.HI.U32 R2, R2, R9, RZ ;  /* 0x0000000902027227 */ /* 0x000fc800078e00ff */
[----:B------:R-:W-:-:S05]  /*17100*/  IMAD R6, R2, R6, R9 ;  /* 0x0000000602067224 */ /* 0x000fca00078e0209 */
        /* <DEDUP_REMOVED lines=14> */
.L_x_4831:
[----:B------:R-:W-:Y:S01]  /*171f0*/  IMAD.MOV.U32 R17, RZ, RZ, RZ ;  /* 0x000000ffff117224 */ /* 0x000fe200078e00ff */
[----:B------:R-:W-:Y:S01]  /*17200*/  MOV R16, UR6 ;  /* 0x0000000600107c02 */ /* 0x000fe20008000f00 */
[----:B------:R-:W-:-:S07]  /*17210*/  IMAD.MOV.U32 R18, RZ, RZ, RZ ;  /* 0x000000ffff127224 */ /* 0x000fce00078e00ff */
.L_x_4836:
        /* <DEDUP_REMOVED lines=16> */
[----:B------:R-:W-:Y:S01]  /*17320*/  ULDC.64 UR40, c[0x0][0x198] ;  /* 0x0000660000287ab9 */ /* 0x000fe20000000a00 */
[----:B------:R-:W-:Y:S02]  /*17330*/  ULDC UR37, c[0x0][0xc] ;  /* 0x0000030000257ab9 */ /* 0x000fe40000000800 */
[----:B------:R1:W-:Y:S04]  /*17340*/  STL [R1+0xc], R0 ;  /* 0x00000c0001007387 */ /* 0x0003e80000100800 */
[----:B------:R1:W-:Y:S04]  /*17350*/  STL [R1+0x4], RZ ;  /* 0x000004ff01007387 */ /* 0x0003e80000100800 */
[----:B------:R1:W-:Y:S04]  /*17360*/  STL [R1], RZ ;  /* 0x000000ff01007387 */ /* 0x0003e80000100800 */
[----:B------:R1:W-:Y:S02]  /*17370*/  STL [R1+0x8], R0 ;  /* 0x0000080001007387 */ /* 0x0003e40000100800 */
.L_x_4937:
[----:B------:R-:W-:Y:S05]  /*17380*/  YIELD ;  /* 0x0000000000007946 */ /* 0x000fea0003800000 */
[----:B------:R-:W-:Y:S01]  /*17390*/  ULDC.64 UR4, c[0x0][0xa28] ;  /* 0x00028a0000047ab9 */ /* 0x000fe20000000a00 */
[----:B------:R-:W-:Y:S01]  /*173a0*/  MOV R6, RZ ;  /* 0x000000ff00067202 */ /* 0x000fe20000000f00 */
[----:B-1----:R-:W-:Y:S01]  /*173b0*/  IMAD.MOV.U32 R0, RZ, RZ, RZ ;  /* 0x000000ffff007224 */ /* 0x002fe200078e00ff */
[----:B------:R-:W-:Y:S01]  /*173c0*/  ISETP.NE.U32.AND P0, PT, RZ, UR4, PT ;  /* 0x00000004ff007c0c */ /* 0x000fe2000bf05070 */
[----:B------:R-:W-:Y:S01]  /*173d0*/  ULDC.64 UR8, c[0x0][0xa08] ;  /* 0x0002820000087ab9 */ /* 0x000fe20000000a00 */
[----:B------:R-:W-:-:S02]  /*173e0*/  ULDC.64 UR10, c[0x0][0xa10] ;  /* 0x00028400000a7ab9 */ /* 0x000fc40000000a00 */
        /* <DEDUP_REMOVED lines=21> */
[----:B------:R-:W-:Y:S01]  /*17540*/  ISETP.NE.U32.AND P1, PT, RZ, UR8, PT ;  /* 0x00000008ff007c0c */ /* 0x000fe2000bf25070 */
[----:B------:R-:W-:Y:S01]  /*17550*/  ULDC UR6, c[0x0][0x338] ;  /* 0x0000ce0000067ab9 */ /* 0x000fe20000000800 */
[----:B------:R-:W-:Y:S01]  /*17560*/  ULDC UR4, c[0x0][0x404] ;  /* 0x0001010000047ab9 */ /* 0x000fe20000000800 */
[----:B------:R-:W-:Y:S01]  /*17570*/  UISETP.NE.AND.EX UP0, UPT, UR5, URZ, UPT, UP0 ;  /* 0x0000003f0500728c */ /* 0x000fe2000bf05300 */
[----:B------:R-:W-:Y:S01]  /*17580*/  ISETP.NE.AND.EX P3, PT, RZ, UR9, PT, P1 ;  /* 0x00000009ff007c0c */ /* 0x000fe2000bf65310 */
[----:B------:R-:W-:Y:S01]  /*17590*/  IMAD.U32 R9, RZ, RZ, UR6 ;  /* 0x00000006ff097e24 */ /* 0x000fe2000f8e00ff */
[----:B------:R-:W-:Y:S01]  /*175a0*/  ULDC UR5, c[0x0][0x2e0] ;  /* 0x0000b80000057ab9 */ /* 0x000fe20000000800 */
[----:B------:R-:W-:Y:S01]  /*175b0*/  USEL UR4, UR4, 0x1, UP0 ;  /* 0x0000000104047887 */ /* 0x000fe20008000000 */
[----:B------:R-:W-:-:S03]  /*175c0*/  ISETP.NE.U32.AND P1, PT, RZ, UR10, PT ;  /* 0x0000000aff007c0c */ /* 0x000fc6000bf25070 */
[----:B------:R-:W-:Y:S01]  /*175d0*/  UIMAD UR4, UR4, UR5, URZ ;  /* 0x00000005040472a4 */ /* 0x000fe2000f8e023f */
[----:B------:R-:W-:-:S05]  /*175e0*/  ISETP.NE.AND.EX P1, PT, RZ, UR11, PT, P1 ;  /* 0x0000000bff007c0c */ /* 0x000fca000bf25310 */
[----:B------:R-:W-:Y:S01]  /*175f0*/  MOV R7, UR4 ;  /* 0x0000000400077c02 */ /* 0x000fe20008000f00 */
[----:B-1----:R-:W-:Y:S07]  /*17600*/  @P0 BRA `(.L_x_4838) ;  /* 0x0000000000100947 */ /* 0x002fee0003800000 */
[----:B------:R-:W-:Y:S05]  /*17610*/  @!P2 BRA `(.L_x_4838) ;  /* 0x00000000000ca947 */ /* 0x000fea0003800000 */
[----:B------:R-:W2:Y:S04]  /*17620*/  LDG.E R5, desc[UR42][R2.64] ;  /* 0x0000002a02057981 */ /* 0x000ea8000c1e1900 */
[----:B-----5:R-:W2:Y:S02]  /*17630*/  LDG.E R0, desc[UR42][R2.64+0x4] ;  /* 0x0000042a02007981 */ /* 0x020ea4000c1e1900 */
[----:B--2---:R-:W-:-:S07]  /*17640*/  IMAD.IADD R0, R0, 0x1, -R5 ;  /* 0x0000000100007824 */ /* 0x004fce00078e0a05 */
.L_x_4838:
[----:B------:R-:W1:Y:S01]  /*17650*/  LDC.64 R4, c[0x0][0xa08] ;  /* 0x00028200ff047b82 */ /* 0x000e620000000a00 */
[----:B------:R-:W-:Y:S01]  /*17660*/  IMAD.MOV.U32 R8, RZ, RZ, RZ ;  /* 0x000000ffff087224 */ /* 0x000fe200078e00ff */
[----:B------:R-:W-:-:S06]  /*17670*/  ULDC.64 UR4, c[0x0][0xa20] ;  /* 0x0002880000047ab9 */ /* 0x000fcc0000000a00 */
[----:B------:R-:W2:Y:S01]  /*17680*/  LDC.64 R2, c[0x0][0xa10] ;  /* 0x00028400ff027b82 */ /* 0x000ea20000000a00 */
[----:B-1----:R-:W-:-:S05]  /*17690*/  IMAD.WIDE R4, R19, 0x4, R4 ;  /* 0x0000000413047825 */ /* 0x002fca00078e0204 */
[----:B------:R-:W3:Y:S01]  /*176a0*/  @P3 LDG.E R8, desc[UR42][R4.64] ;  /* 0x0000002a04083981 */ /* 0x000ee2000c1e1900 */
[----:B------:R-:W-:Y:S02]  /*176b0*/  IMAD.MOV.U32 R10, RZ, RZ, RZ ;  /* 0x000000ffff0a7224 */ /* 0x000fe400078e00ff */
[----:B--2---:R-:W-:-:S05]  /*176c0*/  IMAD.WIDE R2, R19, 0x4, R2 ;  /* 0x0000000413027825 */ /* 0x004fca00078e0202 */
[----:B------:R1:W5:Y:S01]  /*176d0*/  @P1 LDG.E R10, desc[UR42][R2.64] ;  /* 0x0000002a020a1981 */ /* 0x000362000c1e1900 */
[----:B------:R-:W-:-:S04]  /*176e0*/  ISETP.NE.U32.AND P0, PT, RZ, UR4, PT ;  /* 0x00000004ff007c0c */ /* 0x000fc8000bf05070 */
[----:B------:R-:W-:Y:S02]  /*176f0*/  ISETP.NE.AND.EX P0, PT, RZ, UR5, PT, P0 ;  /* 0x00000005ff007c0c */ /* 0x000fe4000bf05300 */
[----:B---3-5:R-:W-:-:S05]  /*17700*/  IADD3 R8, R8, R6, RZ ;  /* 0x0000000608087210 */ /* 0x028fca0007ffe0ff */
[----:B------:R1:W-:Y:S06]  /*17710*/  STL [R1+0x10], R8 ;  /* 0x0000100801007387 */ /* 0x0003ec0000100800 */
[----:B------:R-:W-:Y:S05]  /*17720*/  @!P0 BRA `(.L_x_4839) ;  /* 0x0000000000108947 */ /* 0x000fea0003800000 */
[----:B------:R-:W2:Y:S02]  /*17730*/  LDC.64 R4, c[0x0][0xa20] ;  /* 0x00028800ff047b82 */ /* 0x000ea40000000a00 */
[----:B--2---:R-:W-:-:S05]  /*17740*/  IMAD.WIDE R4, R19, 0x4, R4 ;  /* 0x0000000413047825 */ /* 0x004fca00078e0204 */
[----:B------:R2:W5:Y:S01]  /*17750*/  LDG.E R7, desc[UR42][R4.64] ;  /* 0x0000002a04077981 */ /* 0x000562000c1e1900 */
[----:B------:R-:W-:Y:S05]  /*17760*/  BRA `(.L_x_4840) ;  /* 0x0000000000107947 */ /* 0x000fea0003800000 */
.L_x_4839:
[----:B------:R-:W-:Y:S05]  /*17770*/  @!P3 BRA `(.L_x_4840) ;  /* 0x00000000000cb947 */ /* 0x000fea0003800000 */
[----:B------:R-:W2:Y:S04]  /*17780*/  LDG.E R7, desc[UR42][R4.64] ;  /* 0x0000002a04077981 */ /* 0x000ea8000c1e1900 */
[----:B------:R-:W2:Y:S02]  /*17790*/  LDG.E R4, desc[UR42][R4.64+0x4] ;  /* 0x0000042a04047981 */ /* 0x000ea4000c1e1900 */
[----:B--2---:R-:W-:-:S07]  /*177a0*/  IMAD.IADD R7, R4, 0x1, -R7 ;  /* 0x0000000104077824 */ /* 0x004fce00078e0a07 */
.L_x_4840:
[----:B--2---:R-:W2:Y:S04]  /*177b0*/  @P1 LDG.E R4, desc[UR42][R2.64] ;  /* 0x0000002a02041981 */ /* 0x004ea8000c1e1900 */
[----:B------:R1:W2:Y:S02]  /*177c0*/  @P1 LDG.E R5, desc[UR42][R2.64+0x4] ;  /* 0x0000042a02051981 */ /* 0x0002a4000c1e1900 */
[----:B-1----:R-:W1:Y:S02]  /*177d0*/  LDC.64 R2, c[0x0][0x9e0] ;  /* 0x00027800ff027b82 */ /* 0x002e640000000a00 */
[----:B-1----:R-:W-:Y:S01]  /*177e0*/  ISETP.GE.AND P2, PT, R3, 0x1, PT ;  /* 0x000000010300780c */ /* 0x002fe20003f46270 */
[----:B--2---:R-:W-:Y:S01]  /*177f0*/  @P1 IMAD.IADD R9, R5, 0x1, -R4 ;  /* 0x0000000105091824 */ /* 0x004fe200078e0a04 */
[----:B------:R-:W-:Y:S01]  /*17800*/  LEA R4, R17, 0x40, 0x6 ;  /* 0x0000004011047811 */ /* 0x000fe200078e30ff */
[----:B-----5:R-:W-:-:S05]  /*17810*/  IMAD.IADD R5, R7, 0x1, -R6 ;  /* 0x0000000107057824 */ /* 0x020fca00078e0a06 */
[----:B------:R-:W-:-:S04]  /*17820*/  IADD3 R8, R5, R9, RZ ;  /* 0x0000000905087210 */ /* 0x000fc80007ffe0ff */
[C---:B------:R-:W-:Y:S01]  /*17830*/  IADD3 R4, R8.reuse, R4, -R0 ;  /* 0x0000000408047210 */ /* 0x040fe20007ffe800 */
[----:B------:R-:W-:-:S04]  /*17840*/  VIADD R20, R8, 0x3f ;  /* 0x0000003f08147836 */ /* 0x000fc80000000000 */
[----:B------:R-:W-:Y:S01]  /*17850*/  IMAD.IADD R2, R4, 0x1, R2 ;  /* 0x0000000104027824 */ /* 0x000fe200078e0202 */
[----:B------:R-:W-:-:S04]  /*17860*/  SHF.R.S32.HI R7, RZ, 0x1f, R20 ;  /* 0x0000001fff077819 */ /* 0x000fc80000011414 */
[----:B------:R-:W-:-:S04]  /*17870*/  LEA.HI R20, R7, R20, RZ, 0x6 ;  /* 0x0000001407147211 */ /* 0x000fc800078f30ff */
[----:B------:R-:W-:Y:S01]  /*17880*/  SHF.R.S32.HI R20, RZ, 0x6, R20 ;  /* 0x00000006ff147819 */ /* 0x000fe20000011414 */
[----:B------:R-:W-:Y:S06]  /*17890*/  @!P2 BRA `(.L_x_4841) ;  /* 0x000000000048a947 */ /* 0x000fec0003800000 */
[C---:B------:R-:W-:Y:S01]  /*178a0*/  ISETP.GT.AND P0, PT, R4.reuse, RZ, PT ;  /* 0x000000ff0400720c */ /* 0x040fe20003f04270 */
[----:B------:R-:W-:Y:S01]  /*178b0*/  BSSY B0, `(.L_x_4842) ;  /* 0x000000e000007945 */ /* 0x000fe20003800000 */
[----:B------:R-:W-:-:S11]  /*178c0*/  VIADD R11, R4, 0xffffffff ;  /* 0xffffffff040b7836 */ /* 0x000fd60000000000 */
[----:B------:R-:W-:Y:S05]  /*178d0*/  @P0 BRA `(.L_x_4843) ;  /* 0x00000000001c0947 */ /* 0x000fea0003800000 */
[----:B------:R-:W-:Y:S02]  /*178e0*/  ISETP.NE.AND P0, PT, R3, 0x1, PT ;  /* 0x000000010300780c */ /* 0x000fe40003f05270 */
[----:B------:R-:W-:-:S11]  /*178f0*/  IADD3 R11, -R4, RZ, RZ ;  /* 0x000000ff040b7210 */ /* 0x000fd60007ffe1ff */
[----:B------:R-:W1:Y:S02]  /*17900*/  @P0 LDC.64 R6, c[0x0][0x9e8] ;  /* 0x00027a00ff060b82 */ /* 0x000e640000000a00 */
[----:B-1----:R-:W-:-:S05]  /*17910*/  @P0 IMAD.HI.U32 R6, R11, R6, RZ ;  /* 0x000000060b060227 */ /* 0x002fca00078e00ff */
[----:B------:R-:W-:-:S04]  /*17920*/  @P0 SHF.R.U32.HI R11, RZ, R7, R6 ;  /* 0x00000007ff0b0219 */ /* 0x000fc80000011606 */
[----:B------:R-:W-:Y:S01]  /*17930*/  LOP3.LUT R11, RZ, R11, RZ, 0x33, !PT ;  /* 0x0000000bff0b7212 */ /* 0x000fe200078e33ff */
[----:B------:R-:W-:Y:S06]  /*17940*/  BRA `(.L_x_4844) ;  /* 0x0000000000107947 */ /* 0x000fec0003800000 */
.L_x_4843:
[----:B------:R-:W-:-:S13]  /*17950*/  ISETP.NE.AND P0, PT, R3, 0x1, PT ;  /* 0x000000010300780c */ /* 0x000fda0003f05270 */
[----:B------:R-:W1:Y:S02]  /*17960*/  @P0 LDC.64 R6, c[0x0][0x9e8] ;  /* 0x00027a00ff060b82 */ /* 0x000e640000000a00 */
[----:B-1----:R-:W-:-:S05]  /*17970*/  @P0 IMAD.HI.U32 R6, R11, R6, RZ ;  /* 0x000000060b060227 */ /* 0x002fca00078e00ff */
[----:B------:R-:W-:-:S07]  /*17980*/  @P0 SHF.R.U32.HI R11, RZ, R7, R6 ;  /* 0x00000007ff0b0219 */ /* 0x000fce0000011606 */
.L_x_4844:
[----:B------:R-:W-:Y:S05]  /*17990*/  BSYNC B0 ;  /* 0x0000000000007941 */ /* 0x000fea0003800000 */
.L_x_4842:
[----:B------:R-:W-:-:S05]  /*179a0*/  IMAD R11, R11, R3, R3 ;  /* 0x000000030b0b7224 */ /* 0x000fca00078e0203 */
[----:B------:R-:W-:-:S07]  /*179b0*/  VIMNMX R2, R2, R11, PT ;  /* 0x0000000b02027248 */ /* 0x000fce0003fe0100 */
.L_x_4841:
        /* <DEDUP_REMOVED lines=15> */
.L_x_4847:
[----:B------:R-:W-:Y:S02]  /*17ab0*/  ISETP.NE.AND P0, PT, R3, 0x1, PT ;  /* 0x000000010300780c */ /* 0x000fe40003f05270 */
[----:B------:R-:W-:-:S11]  /*17ac0*/  MOV R11, R0 ;  /* 0x00000000000b7202 */ /* 0x000fd60000000f00 */
[----:B------:R-:W1:Y:S02]  /*17ad0*/  @P0 LDC.64 R6, c[0x0][0x9e8] ;  /* 0x00027a00ff060b82 */ /* 0x000e640000000a00 */
[----:B-1----:R-:W-:-:S05]  /*17ae0*/  @P0 IMAD.HI.U32 R6, R0, R6, RZ ;  /* 0x0000000600060227 */ /* 0x002fca00078e00ff */
[----:B------:R-:W-:-:S07]  /*17af0*/  @P0 SHF.R.U32.HI R11, RZ, R7, R6 ;  /* 0x00000007ff0b0219 */ /* 0x000fce0000011606 */
.L_x_4848:
[----:B------:R-:W-:Y:S05]  /*17b00*/  BSYNC B0 ;  /* 0x0000000000007941 */ /* 0x000fea0003800000 */
.L_x_4846:
[----:B------:R-:W-:-:S05]  /*17b10*/  IMAD R3, R11, R3, RZ ;  /* 0x000000030b037224 */ /* 0x000fca00078e02ff */
[----:B------:R-:W-:-:S07]  /*17b20*/  VIMNMX R8, R8, R3, !PT ;  /* 0x0000000308087248 */ /* 0x000fce0007fe0100 */
.L_x_4845:
[----:B------:R-:W-:Y:S01]  /*17b30*/  VIADD R2, R2, 0x3f ;  /* 0x0000003f02027836 */ /* 0x000fe20000000000 */
[----:B------:R-:W-:Y:S01]  /*17b40*/  BSSY B0, `(.L_x_4849) ;  /* 0x0000111000007945 */ /* 0x000fe20003800000 */
[----:B------:R-:W-:-:S03]  /*17b50*/  PLOP3.LUT P2, PT, PT, PT, PT, 0x80, 0x0 ;  /* 0x000000000000781c */ /* 0x000fc60003f4f070 */
[----:B------:R-:W-:-:S04]  /*17b60*/  SHF.R.S32.HI R3, RZ, 0x1f, R2 ;  /* 0x0000001fff037819 */ /* 0x000fc80000011402 */
[----:B------:R-:W-:Y:S02]  /*17b70*/  LEA.HI R3, R3, R2, RZ, 0x6 ;  /* 0x0000000203037211 */ /* 0x000fe400078f30ff */
[----:B------:R-:W-:Y:S02]  /*17b80*/  SHF.R.S32.HI R2, RZ, 0x1f, R8 ;  /* 0x0000001fff027819 */ /* 0x000fe40000011408 */
[----:B------:R-:W-:Y:S02]  /*17b90*/  SHF.R.S32.HI R3, RZ, 0x6, R3 ;  /* 0x00000006ff037819 */ /* 0x000fe40000011403 */
[----:B------:R-:W-:Y:S02]  /*17ba0*/  LEA.HI R2, R2, R8, RZ, 0x6 ;  /* 0x0000000802027211 */ /* 0x000fe400078f30ff */
[----:B------:R-:W-:Y:S02]  /*17bb0*/  VIMNMX R3, R20, R3, PT ;  /* 0x0000000314037248 */ /* 0x000fe40003fe0100 */
[----:B------:R-:W-:-:S03]  /*17bc0*/  SHF.R.S32.HI R2, RZ, 0x6, R2 ;  /* 0x00000006ff027819 */ /* 0x000fc60000011402 */
[----:B------:R-:W-:Y:S01]  /*17bd0*/  IMAD R6, R3, 0x40, -R5 ;  /* 0x0000004003067824 */ /* 0x000fe200078e0a05 */
[----:B------:R-:W-:-:S04]  /*17be0*/  VIMNMX R2, RZ, R2, !PT ;  /* 0x00000002ff027248 */ /* 0x000fc80007fe0100 */
[----:B------:R-:W-:Y:S01]  /*17bf0*/  VIMNMX R3, R6, R9, PT ;  /* 0x0000000906037248 */ /* 0x000fe20003fe0100 */
[----:B------:R-:W-:-:S05]  /*17c00*/  IMAD R2, R2, 0x40, -R5 ;  /* 0x0000004002027824 */ /* 0x000fca00078e0a05 */
[----:B------:R-:W-:-:S04]  /*17c10*/  VIMNMX R2, RZ, R2, !PT ;  /* 0x00000002ff027248 */ /* 0x000fc80007fe0100 */
[----:B------:R-:W-:Y:S02]  /*17c20*/  ISETP.GT.AND P0, PT, R3, R2, PT ;  /* 0x000000020300720c */ /* 0x000fe40003f04270 */
[----:B------:R-:W-:-:S11]  /*17c30*/  SHF.R.U32.HI R2, RZ, 0x6, R2 ;  /* 0x00000006ff027819 */ /* 0x000fd60000011602 */
[----:B------:R-:W-:-:S04]  /*17c40*/  @P0 IADD3 R3, R3, 0x3f, RZ ;  /* 0x0000003f03030810 */ /* 0x000fc80007ffe0ff */
[----:B------:R-:W-:-:S04]  /*17c50*/  @P0 SHF.R.S32.HI R6, RZ, 0x1f, R3 ;  /* 0x0000001fff060819 */ /* 0x000fc80000011403 */
[----:B------:R-:W-:Y:S01]  /*17c60*/  @P0 LEA.HI R6, R6, R3, RZ, 0x6 ;  /* 0x0000000306060211 */ /* 0x000fe200078f30ff */
[----:B------:R-:W-:-:S03]  /*17c70*/  IMAD.MOV.U32 R3, RZ, RZ, R2 ;  /* 0x000000ffff037224 */ /* 0x000fc600078e0002 */
[----:B------:R-:W-:-:S04]  /*17c80*/  @P0 SHF.R.S32.HI R3, RZ, 0x6, R6 ;  /* 0x00000006ff030819 */ /* 0x000fc80000011406 */
[----:B------:R-:W-:-:S13]  /*17c90*/  ISETP.GT.AND P0, PT, R3, R2, PT ;  /* 0x000000020300720c */ /* 0x000fda0003f04270 */
[----:B------:R-:W-:Y:S05]  /*17ca0*/  @!P0 BRA `(.L_x_4850) ;  /* 0x0000000c00e88947 */ /* 0x000fea0003800000 */
[----:B------:R-:W1:Y:S01]  /*17cb0*/  LDC R5, c[0x0][0x428] ;  /* 0x00010a00ff057b82 */ /* 0x000e620000000800 */
[----:B------:R-:W-:Y:S01]  /*17cc0*/  UMOV UR4, 0xffffffff ;  /* 0xffffffff00047882 */ /* 0x000fe20000000000 */
[----:B-1----:R-:W-:Y:S01]  /*17cd0*/  ISETP.NE.AND P0, PT, R5, 0x1, PT ;  /* 0x000000010500780c */ /* 0x002fe20003f05270 */
[----:B------:R-:W-:-:S12]  /*17ce0*/  IMAD.MOV.U32 R5, RZ, RZ, R18 ;  /* 0x000000ffff057224 */ /* 0x000fd800078e0012 */
[----:B------:R-:W1:Y:S08]  /*17cf0*/  @P0 LDC R7, c[0x0][0x42c] ;  /* 0x00010b00ff070b82 */ /* 0x000e700000000800 */
[----:B------:R-:W2:Y:S01]  /*17d00*/  @P0 LDC R6, c[0x0][0x430] ;  /* 0x00010c00ff060b82 */ /* 0x000ea20000000800 */
[----:B-1----:R-:W-:-:S05]  /*17d10*/  @P0 IMAD.HI.U32 R7, R18, R7, RZ ;  /* 0x0000000712070227 */ /* 0x002fca00078e00ff */
[----:B--2---:R-:W-:Y:S02]  /*17d20*/  @P0 SHF.R.U32.HI R5, RZ, R6, R7 ;  /* 0x00000006ff050219 */ /* 0x004fe40000011607 */
[----:B------:R-:W-:Y:S01]  /*17d30*/  SEL R6, R19, RZ, !P1 ;  /* 0x000000ff13067207 */ /* 0x000fe20004800000 */
[----:B------:R-:W-:Y:S06]  /*17d40*/  BRA.DIV UR4, `(.L_x_4851) ;  /* 0x00000062043c7947 */ /* 0x000fec000b800000 */
.L_x_5005:
[----:B------:R-:W-:-:S03]  /*17d50*/  UMOV UR4, 0xffffffff ;  /* 0xffffffff00047882 */ /* 0x000fc60000000000 */
[----:B------:R-:W-:Y:S05]  /*17d60*/  BRA.DIV UR4, `(.L_x_4852) ;  /* 0x0000006204687947 */ /* 0x000fea000b800000 */
[----:B------:R-:W-:-:S13]  /*17d70*/  ELECT P6, URZ, PT ;  /* 0x00000000003f782f */ /* 0x000fda00038c0000 */
.L_x_5008:
[----:B------:R-:W2:Y:S01]  /*17d80*/  LDL R7, [R1+0x20] ;  /* 0x0000200001077983 */ /* 0x000ea20000100800 */
[----:B------:R-:W-:Y:S01]  /*17d90*/  MOV R9, 0x400 ;  /* 0x0000040000097802 */ /* 0x000fe20000000f00 */
[----:B------:R-:W-:Y:S01]  /*17da0*/  BSSY B1, `(.L_x_4853) ;  /* 0x000000a000017945 */ /* 0x000fe20003800000 */
[----:B--2---:R-:W-:-:S05]  /*17db0*/  VIADD R8, R7, 0x1 ;  /* 0x0000000107087836 */ /* 0x004fca0000000000 */
[----:B------:R-:W-:-:S04]  /*17dc0*/  LEA.HI R7, R8, R8, RZ, 0x1 ;  /* 0x0000000808077211 */ /* 0x000fc800078f08ff */
[----:B------:R-:W-:-:S04]  /*17dd0*/  LOP3.LUT R7, R7, 0xfffffffe, RZ, 0xc0, !PT ;  /* 0xfffffffe07077812 */ /* 0x000fc800078ec0ff */
[----:B------:R-:W-:Y:S02]  /*17de0*/  IADD3 R8, R8, -R7, RZ ;  /* 0x8000000708087210 */ /* 0x000fe40007ffe0ff */
[----:B------:R-:W1:Y:S02]  /*17df0*/  S2R R7, SR_CgaCtaId ;  /* 0x0000000000077919 */ /* 0x000e640000008800 */
[----:B------:R-:W-:Y:S02]  /*17e00*/  SHF.L.U32 R8, R8, 0x1f, RZ ;  /* 0x0000001f08087819 */ /* 0x000fe400000006ff */
[----:B-1----:R-:W-:-:S04]  /*17e10*/  LEA R7, R7, R9, 0x18 ;  /* 0x0000000907077211 */ /* 0x002fc800078ec0ff */
[----:B------:R-:W1:Y:S02]  /*17e20*/  SYNCS.PHASECHK.TRANS64.TRYWAIT P0, [R7+URZ+0x28c20], R8 ;  /* 0x028c2008070075a7 */ /* 0x000e64000800017f */
[----:B-1----:R-:W-:Y:S05]  /*17e30*/  @!P0 BRA `(.L_x_4854) ;  /* 0x0000006000548947 */ /* 0x002fea0003800000 */
.L_x_5009:
[----:B------:R-:W-:Y:S05]  /*17e40*/  BSYNC B1 ;  /* 0x0000000000017941 */ /* 0x000fea0003800000 */
.L_x_4853:
[----:B------:R-:W-:Y:S04]  /*17e50*/  BSSY B1, `(.L_x_4855) ;  /* 0x0000061000017945 */ /* 0x000fe80003800000 */
[----:B------:R-:W-:Y:S05]  /*17e60*/  @!P6 BRA `(.L_x_4856) ;  /* 0x00000004007ce947 */ /* 0x000fea0003800000 */
[----:B------:R-:W1:Y:S04]  /*17e70*/  LDL R11, [R1+0x4] ;  /* 0x00000400010b7983 */ /* 0x000e680000100800 */
[----:B------:R-:W2:Y:S01]  /*17e80*/  LDL R9, [R1+0xc] ;  /* 0x00000c0001097983 */ /* 0x000ea20000100800 */
[----:B-1----:R-:W-:Y:S01]  /*17e90*/  IMAD R8, R11, 0x8, R7 ;  /* 0x000000080b087824 */ /* 0x002fe200078e0207 */
[----:B--2---:R-:W-:-:S04]  /*17ea0*/  SHF.L.U32 R11, R9, 0x1f, RZ ;  /* 0x0000001f090b7819 */ /* 0x004fc800000006ff */
[----:B------:R-:W1:Y:S02]  /*17eb0*/  SYNCS.PHASECHK.TRANS64.TRYWAIT P0, [R8+URZ+0x28ca0], R11 ;  /* 0x028ca00b080075a7 */ /* 0x000e64000800017f */
[----:B-1----:R-:W-:Y:S05]  /*17ec0*/  @!P0 BRA `(.L_x_4857) ;  /* 0x0000006000448947 */ /* 0x002fea0003800000 */
.L_x_5010:
        /* <DEDUP_REMOVED lines=11> */
.L_x_4858:
[----:B--2---:R-:W2:Y:S01]  /*17f80*/  LDL R9, [R1+0x4] ;  /* 0x0000040001097983 */ /* 0x004ea20000100800 */
        /* <DEDUP_REMOVED lines=10> */
[----:B------:R-:W-:Y:S02]  /*18030*/  R2UR UR8, R9 ;  /* 0x00000000090872ca */ /* 0x000fe400000e0000 */
[----:B------:R-:W-:-:S05]  /*18040*/  LEA R9, R3, R10, 0x6 ;  /* 0x0000000a03097211 */ /* 0x000fca00078e30ff */
[----:B------:R-:W-:-:S05]  /*18050*/  VIADD R9, R9, 0xffffffc0 ;  /* 0xffffffc009097836 */ /* 0x000fca0000000000 */
[----:B------:R-:W-:Y:S01]  /*18060*/  R2UR UR11, R9 ;  /* 0x00000000090b72ca */ /* 0x000fe200000e0000 */
[----:B------:R-:W-:-:S12]  /*18070*/  UIADD3 UR8, UR8, 0x22400, URZ ;  /* 0x0002240008087890 */ /* 0x000fd8000fffe03f */
[----:B------:R2:W-:Y:S01]  /*18080*/  UTMALDG.4D [UR8], [UR4], desc[UR6] ;  /* 0x00000608040075b4 */ /* 0x0005e20008019000 */
[----:B------:R-:W3:Y:S02]  /*18090*/  SYNCS.PHASECHK.TRANS64.TRYWAIT P0, [R8+URZ+0x28cc0], R11 ;  /* 0x028cc00b080075a7 */ /* 0x000ee4000800017f */
[----:B--23--:R-:W-:Y:S05]  /*180a0*/  @!P0 BRA `(.L_x_4859) ;  /* 0x0000005c00e08947 */ /* 0x00cfea0003800000 */
.L_x_5011:
        /* <DEDUP_REMOVED lines=8> */
.L_x_4860:
[----:B-12---:R-:W2:Y:S01]  /*18130*/  LDL R11, [R1+0x4] ;  /* 0x00000400010b7983 */ /* 0x006ea20000100800 */
        /* <DEDUP_REMOVED lines=50> */
.L_x_4856:
[----:B------:R-:W-:Y:S05]  /*18460*/  BSYNC B1 ;  /* 0x0000000000017941 */ /* 0x000fea0003800000 */
.L_x_4855:
[----:B-1----:R-:W2:Y:S04]  /*18470*/  LDL.LU R8, [R1+0x4] ;  /* 0x0000040001087983 */ /* 0x002ea80000300800 */
        /* <DEDUP_REMOVED lines=12> */
[C---:B------:R-:W-:Y:S02]  /*18540*/  IMAD R8, R3.reuse, 0x40, R10 ;  /* 0x0000004003087824 */ /* 0x040fe400078e020a */
[----:B------:R-:W-:-:S03]  /*18550*/  VIADD R3, R3, 0xffffffff ;  /* 0xffffffff03037836 */ /* 0x000fc60000000000 */
[----:B------:R-:W-:-:S07]  /*18560*/  IADD3 R8, R8, -0x80, RZ ;  /* 0xffffff8008087810 */ /* 0x000fce0007ffe0ff */
.L_x_4867:
[----:B------:R-:W-:Y:S05]  /*18570*/  YIELD ;  /* 0x0000000000007946 */ /* 0x000fea0003800000 */
[----:B------:R-:W-:Y:S04]  /*18580*/  BSSY B1, `(.L_x_4861) ;  /* 0x000005f000017945 */ /* 0x000fe80003800000 */
[----:B-1----:R-:W-:Y:S05]  /*18590*/  @!P6 BRA `(.L_x_4862) ;  /* 0x000000040074e947 */ /* 0x002fea0003800000 */
[----:B------:R-:W2:Y:S04]  /*185a0*/  LDL R9, [R1+0x4] ;  /* 0x0000040001097983 */ /* 0x000ea80000100800 */
[----:B------:R-:W3:Y:S01]  /*185b0*/  LDL R10, [R1+0xc] ;  /* 0x00000c00010a7983 */ /* 0x000ee20000100800 */
[----:B--2---:R-:W-:Y:S01]  /*185c0*/  IMAD R9, R9, 0x8, R7 ;  /* 0x0000000809097824 */ /* 0x004fe200078e0207 */
[----:B---3--:R-:W-:-:S04]  /*185d0*/  SHF.L.U32 R10, R10, 0x1f, RZ ;  /* 0x0000001f0a0a7819 */ /* 0x008fc800000006ff */
[----:B------:R-:W1:Y:S02]  /*185e0*/  SYNCS.PHASECHK.TRANS64.TRYWAIT P0, [R9+URZ+0x28ca0], R10 ;  /* 0x028ca00a090075a7 */ /* 0x000e64000800017f */
[----:B-1----:R-:W-:Y:S05]  /*185f0*/  @!P0 BRA `(.L_x_4863) ;  /* 0x0000005800a08947 */ /* 0x002fea0003800000 */
.L_x_5012:
        /* <DEDUP_REMOVED lines=11> */
.L_x_4864:
[----:B--2---:R-:W2:Y:S01]  /*186b0*/  LDL R11, [R1+0x4] ;  /* 0x00000400010b7983 */ /* 0x004ea20000100800 */
        /* <DEDUP_REMOVED lines=14> */
[----:B------:R-:W3:Y:S02]  /*187a0*/  SYNCS.PHASECHK.TRANS64.TRYWAIT P1, [R9+URZ+0x28cc0], R10 ;  /* 0x028cc00a090075a7 */ /* 0x000ee4000802017f */
[----:B--23--:R-:W-:Y:S05]  /*187b0*/  @!P1 BRA `(.L_x_4865) ;  /* 0x0000005800449947 */ /* 0x00cfea0003800000 */
.L_x_5013:
        /* <DEDUP_REMOVED lines=8> */
.L_x_4866:
        /* <DEDUP_REMOVED lines=51> */
.L_x_4862:
[----:B------:R-:W-:Y:S05]  /*18b70*/  BSYNC B1 ;  /* 0x0000000000017941 */ /* 0x000fea0003800000 */
.L_x_4861:
[----:B------:R-:W2:Y:S04]  /*18b80*/  LDL.LU R9, [R1+0x4] ;  /* 0x0000040001097983 */ /* 0x000ea80000300800 */
[----:B------:R-:W3:Y:S01]  /*18b90*/  LDL.LU R11, [R1+0xc] ;  /* 0x00000c00010b7983 */ /* 0x000ee20000300800 */
[----:B------:R-:W-:Y:S01]  /*18ba0*/  VIADD R3, R3, 0xffffffff ;  /* 0xffffffff03037836 */ /* 0x000fe20000000000 */
[----:B------:R-:W-:Y:S01]  /*18bb0*/  IADD3 R8, R8, -0x40, RZ ;  /* 0xffffffc008087810 */ /* 0x000fe20007ffe0ff */
[----:B--2---:R-:W-:-:S05]  /*18bc0*/  VIADD R9, R9, 0x1 ;  /* 0x0000000109097836 */ /* 0x004fca0000000000 */
        /* <DEDUP_REMOVED lines=8> */
.L_x_4850:
[----:B------:R-:W-:Y:S05]  /*18c50*/  BSYNC B0 ;  /* 0x0000000000007941 */ /* 0x000fea0003800000 */
.L_x_4849:
        /* <DEDUP_REMOVED lines=10> */
[----:B------:R-:W-:Y:S01]  /*18d00*/  ISETP.NE.AND P1, PT, R3, 0x1, PT ;  /* 0x000000010300780c */ /* 0x000fe20003f25270 */
[----:B------:R-:W-:-:S12]  /*18d10*/  IMAD.MOV R5, RZ, RZ, -R4 ;  /* 0x000000ffff057224 */ /* 0x000fd800078e0a04 */
[----:B------:R-:W2:Y:S02]  /*18d20*/  @P1 LDC.64 R6, c[0x0][0x9e8] ;  /* 0x00027a00ff061b82 */ /* 0x000ea40000000a00 */
[----:B--2---:R-:W-:-:S05]  /*18d30*/  @P1 IMAD.HI.U32 R6, R5, R6, RZ ;  /* 0x0000000605061227 */ /* 0x004fca00078e00ff */
[----:B------:R-:W-:-:S04]  /*18d40*/  @P1 SHF.R.U32.HI R5, RZ, R7, R6 ;  /* 0x00000007ff051219 */ /* 0x000fc80000011606 */
[----:B------:R-:W-:Y:S01]  /*18d50*/  LOP3.LUT R6, RZ, R5, RZ, 0x33, !PT ;  /* 0x00000005ff067212 */ /* 0x000fe200078e33ff */
[----:B------:R-:W-:Y:S06]  /*18d60*/  BRA `(.L_x_4871) ;  /* 0x0000000000107947 */ /* 0x000fec0003800000 */
.L_x_4870:
[----:B------:R-:W-:-:S13]  /*18d70*/  ISETP.NE.AND P1, PT, R3, 0x1, PT ;  /* 0x000000010300780c */ /* 0x000fda0003f25270 */
[----:B------:R-:W2:Y:S02]  /*18d80*/  @P1 LDC.64 R4, c[0x0][0x9e8] ;  /* 0x00027a00ff041b82 */ /* 0x000ea40000000a00 */
[----:B--2---:R-:W-:-:S05]  /*18d90*/  @P1 IMAD.HI.U32 R4, R6, R4, RZ ;  /* 0x0000000406041227 */ /* 0x004fca00078e00ff */
[----:B------:R-:W-:-:S07]  /*18da0*/  @P1 SHF.R.U32.HI R6, RZ, R5, R4 ;  /* 0x00000005ff061219 */ /* 0x000fce0000011604 */
.L_x_4871:
[----:B------:R-:W-:Y:S05]  /*18db0*/  BSYNC B0 ;  /* 0x0000000000007941 */ /* 0x000fea0003800000 */
.L_x_4869:
[----:B------:R-:W-:-:S05]  /*18dc0*/  IMAD R5, R6, R3, R3 ;  /* 0x0000000306057224 */ /* 0x000fca00078e0203 */
[----:B------:R-:W-:-:S07]  /*18dd0*/  VIMNMX R2, R2, R5, PT ;  /* 0x0000000502027248 */ /* 0x000fce0003fe0100 */
.L_x_4868:
[----:B------:R-:W-:Y:S01]  /*18de0*/  IADD3 R2, R2, 0x3f, RZ ;  /* 0x0000003f02027810 */ /* 0x000fe20007ffe0ff */
[----:B------:R-:W-:-:S03]  /*18df0*/  ULDC UR4, c[0x0][0x9dc] ;  /* 0x0002770000047ab9 */ /* 0x000fc60000000800 */
[----:B------:R-:W-:-:S04]  /*18e00*/  SHF.R.S32.HI R5, RZ, 0x1f, R2 ;  /* 0x0000001fff057819 */ /* 0x000fc80000011402 */
[----:B------:R-:W-:Y:S01]  /*18e10*/  LEA.HI R5, R5, R2, RZ, 0x6 ;  /* 0x0000000205057211 */ /* 0x000fe200078f30ff */
[----:B------:R-:W-:-:S03]  /*18e20*/  VIADD R2, R0, -UR4 ;  /* 0x8000000400027c36 */ /* 0x000fc60008000000 */
[----:B------:R-:W-:-:S04]  /*18e30*/  SHF.R.S32.HI R5, RZ, 0x6, R5 ;  /* 0x00000006ff057819 */ /* 0x000fc80000011405 */
        /* <DEDUP_REMOVED lines=13> */
.L_x_4874:
[----:B------:R-:W-:-:S13]  /*18f10*/  ISETP.NE.AND P0, PT, R3, 0x1, PT ;  /* 0x000000010300780c */ /* 0x000fda0003f05270 */
[----:B------:R-:W3:Y:S02]  /*18f20*/  @P0 LDC.64 R4, c[0x0][0x9e8] ;  /* 0x00027a00ff040b82 */ /* 0x000ee40000000a00 */
[----:B---3--:R-:W-:-:S05]  /*18f30*/  @P0 IMAD.HI.U32 R4, R0, R4, RZ ;  /* 0x0000000400040227 */ /* 0x008fca00078e00ff */
[----:B------:R-:W-:-:S07]  /*18f40*/  @P0 SHF.R.U32.HI R0, RZ, R5, R4 ;  /* 0x00000005ff000219 */ /* 0x000fce0000011604 */
.L_x_4875:
[----:B------:R-:W-:Y:S05]  /*18f50*/  BSYNC B0 ;  /* 0x0000000000007941 */ /* 0x000fea0003800000 */
.L_x_4873:
[----:B------:R-:W-:-:S05]  /*18f60*/  IMAD R3, R0, R3, RZ ;  /* 0x0000000300037224 */ /* 0x000fca00078e02ff */
[----:B------:R-:W-:-:S07]  /*18f70*/  VIMNMX R2, R2, R3, !PT ;  /* 0x0000000302027248 */ /* 0x000fce0007fe0100 */
.L_x_4872:
[----:B------:R-:W-:Y:S01]  /*18f80*/  SHF.R.S32.HI R3, RZ, 0x1f, R2 ;  /* 0x0000001fff037819 */ /* 0x000fe20000011402 */
[----:B------:R-:W-:Y:S03]  /*18f90*/  BSSY B6, `(.L_x_4876) ;  /* 0x00002fd000067945 */ /* 0x000fe60003800000 */
[----:B------:R-:W-:-:S04]  /*18fa0*/  LEA.HI R3, R3, R2, RZ, 0x6 ;  /* 0x0000000203037211 */ /* 0x000fc800078f30ff */
[----:B------:R-:W-:-:S04]  /*18fb0*/  SHF.R.S32.HI R3, RZ, 0x6, R3 ;  /* 0x00000006ff037819 */ /* 0x000fc80000011403 */
        /* <DEDUP_REMOVED lines=11> */
[----:B------:R-:W3:Y:S08]  /*19070*/  FLO.U32 R0, UR4 ;  /* 0x0000000400007d00 */ /* 0x000ef000080e0000 */
        /* <DEDUP_REMOVED lines=9> */
.L_x_4877:
        /* <DEDUP_REMOVED lines=11> */
[----:B------:R-:W-:Y:S01]  /*191c0*/  IMAD.U32 R4, RZ, RZ, UR6 ;  /* 0x00000006ff047e24 */ /* 0x000fe2000f8e00ff */
[----:B------:R-:W-:Y:S01]  /*191d0*/  MOV R5, UR7 ;  /* 0x0000000700057c02 */ /* 0x000fe20008000f00 */
[----:B------:R-:W3:Y:S01]  /*191e0*/  LDC.64 R2, c[0x4][R2] ;  /* 0x0100000002027b82 */ /* 0x000ee20000000a00 */
[----:B--2---:R-:W-:Y:S01]  /*191f0*/  IMAD.U32 R6, RZ, RZ, UR8 ;  /* 0x00000008ff067e24 */ /* 0x004fe2000f8e00ff */
[----:B-1----:R-:W-:Y:S01]  /*19200*/  MOV R11, UR5 ;  /* 0x00000005000b7c02 */ /* 0x002fe20008000f00 */
[----:B------:R-:W-:Y:S02]  /*19210*/  IMAD.U32 R7, RZ, RZ, UR9 ;  /* 0x00000009ff077e24 */ /* 0x000fe4000f8e00ff */
[----:B------:R-:W-:-:S02]  /*19220*/  IMAD.U32 R10, RZ, RZ, UR4 ;  /* 0x00000004ff0a7e24 */ /* 0x000fc4000f8e00ff */
[----:B------:R-:W-:Y:S02]  /*19230*/  IMAD.MOV.U32 R8, RZ, RZ, 0x70 ;  /* 0x00000070ff087424 */ /* 0x000fe400078e00ff */
[----:B------:R-:W-:Y:S02]  /*19240*/  IMAD.MOV.U32 R12, RZ, RZ, 0x1 ;  /* 0x00000001ff0c7424 */ /* 0x000fe400078e00ff */
[----:B0-----:R-:W-:-:S07]  /*19250*/  IMAD.MOV.U32 R13, RZ, RZ, RZ ;  /* 0x000000ffff0d7224 */ /* 0x001fce00078e00ff */
[----:B------:R-:W-:-:S07]  /*19260*/  LEPC R20, `(.L_x_4879) ;  /* 0x000000001014794e */ /* 0x000fce0000000000 */
[----:B---3--:R-:W-:Y:S05]  /*19270*/  CALL.ABS.NOINC R2 ;  /* 0x0000000002007343 */ /* 0x008fea0003c00000 */
.L_x_4879:
[----:B------:R-:W3:Y:S02]  /*19280*/  LDL R2, [R1+0x18] ;  /* 0x0000180001027983 */ /* 0x000ee40000100800 */
[----:B---3--:R-:W-:-:S04]  /*19290*/  IADD3 R0, R2, 0x400, RZ ;  /* 0x0000040002007810 */ /* 0x008fc80007ffe0ff */
        /* <DEDUP_REMOVED lines=8> */
[----:B------:R-:W-:Y:S01]  /*19320*/  MOV R7, UR9 ;  /* 0x0000000900077c02 */ /* 0x000fe20008000f00 */
[----:B------:R-:W-:Y:S01]  /*19330*/  IMAD.U32 R5, RZ, RZ, UR7 ;  /* 0x00000007ff057e24 */ /* 0x000fe2000f8e00ff */
[----:B------:R-:W-:Y:S01]  /*19340*/  MOV R12, 0x1 ;  /* 0x00000001000c7802 */ /* 0x000fe20000000f00 */
[----:B--2---:R-:W-:Y:S02]  /*19350*/  IMAD.U32 R6, RZ, RZ, UR8 ;  /* 0x00000008ff067e24 */ /* 0x004fe4000f8e00ff */
[----:B------:R-:W-:-:S02]  /*19360*/  IMAD.U32 R10, RZ, RZ, UR4 ;  /* 0x00000004ff0a7e24 */ /* 0x000fc4000f8e00ff */
[----:B-1----:R-:W-:Y:S02]  /*19370*/  IMAD.U32 R11, RZ, RZ, UR5 ;  /* 0x00000005ff0b7e24 */ /* 0x002fe4000f8e00ff */
[----:B------:R-:W-:Y:S02]  /*19380*/  IMAD.MOV.U32 R8, RZ, RZ, 0x70 ;  /* 0x00000070ff087424 */ /* 0x000fe400078e00ff */
[----:B0--3--:R-:W-:-:S07]  /*19390*/  IMAD.MOV.U32 R13, RZ, RZ, RZ ;  /* 0x000000ffff0d7224 */ /* 0x009fce00078e00ff */
[----:B------:R-:W-:-:S07]  /*193a0*/  LEPC R20, `(.L_x_4881) ;  /* 0x000000001014794e */ /* 0x000fce0000000000 */
[----:B----4-:R-:W-:Y:S05]  /*193b0*/  CALL.ABS.NOINC R2 ;  /* 0x0000000002007343 */ /* 0x010fea0003c00000 */
.L_x_4881:
        /* <DEDUP_REMOVED lines=16> */
.L_x_4880:
[----:B------:R-:W3:Y:S01]  /*194c0*/  LDL.LU R4, [R1+0x24] ;  /* 0x0000240001047983 */ /* 0x000ee20000300800 */
[----:B------:R-:W4:Y:S01]  /*194d0*/  LDC R0, c[0x0][0x428] ;  /* 0x00010a00ff007b82 */ /* 0x000f220000000800 */
[----:B------:R-:W-:Y:S01]  /*194e0*/  ULDC.64 UR4, c[0x0][0x9f8] ;  /* 0x00027e0000047ab9 */ /* 0x000fe20000000a00 */
[----:B------:R-:W0:Y:S01]  /*194f0*/  S2R R5, SR_TID.X ;  /* 0x0000000000057919 */ /* 0x000e220000002100 */
[----:B----4-:R-:W-:Y:S01]  /*19500*/  ISETP.NE.AND P0, PT, R0, 0x1, PT ;  /* 0x000000010000780c */ /* 0x010fe20003f05270 */
[----:B------:R-:W-:Y:S01]  /*19510*/  IMAD.MOV.U32 R0, RZ, RZ, R18 ;  /* 0x000000ffff007224 */ /* 0x000fe200078e0012 */
[----:B0-----:R-:W-:-:S11]  /*19520*/  LOP3.LUT R5, R5, 0x1f, RZ, 0xc0, !PT ;  /* 0x0000001f05057812 */ /* 0x001fd600078ec0ff */
[----:B------:R-:W0:Y:S08]  /*19530*/  @P0 LDC R3, c[0x0][0x42c] ;  /* 0x00010b00ff030b82 */ /* 0x000e300000000800 */
[----:B------:R-:W4:Y:S01]  /*19540*/  @P0 LDC R2, c[0x0][0x430] ;  /* 0x00010c00ff020b82 */ /* 0x000f220000000800 */
[----:B0-----:R-:W-:-:S05]  /*19550*/  @P0 IMAD.HI.U32 R3, R18, R3, RZ ;  /* 0x0000000312030227 */ /* 0x001fca00078e00ff */
[----:B----4-:R-:W-:Y:S02]  /*19560*/  @P0 SHF.R.U32.HI R0, RZ, R2, R3 ;  /* 0x00000002ff000219 */ /* 0x010fe40000011603 */
[----:B------:R-:W-:-:S04]  /*19570*/  ISETP.NE.U32.AND P0, PT, RZ, UR4, PT ;  /* 0x00000004ff007c0c */ /* 0x000fc8000bf05070 */
[----:B------:R-:W-:Y:S01]  /*19580*/  ISETP.NE.AND.EX P0, PT, RZ, UR5, PT, P0 ;  /* 0x00000005ff007c0c */ /* 0x000fe2000bf05300 */
[----:B------:R-:W-:-:S12]  /*19590*/  ULDC.64 UR4, c[0x0][0xa00] ;  /* 0x0002800000047ab9 */ /* 0x000fd80000000a00 */
[----:B------:R-:W0:Y:S01]  /*195a0*/  @P0 LDC.64 R2, c[0x0][0x9f8] ;  /* 0x00027e00ff020b82 */ /* 0x000e220000000a00 */
[----:B------:R-:W-:-:S04]  /*195b0*/  ISETP.NE.AND P6, PT, R5, RZ, PT ;  /* 0x000000ff0500720c */ /* 0x000fc80003fc5270 */
[----:B------:R-:W-:-:S09]  /*195c0*/  PLOP3.LUT P1, PT, P6, PT, PT, 0x8, 0x0 ;  /* 0x000000000000781c */ /* 0x000fd2000372e170 */
[----:B------:R-:W-:Y:S01]  /*195d0*/  VOTEU.ALL UP1, P6 ;  /* 0x00000000003f7886 */ /* 0x000fe20003020000 */
[----:B0-----:R-:W-:-:S04]  /*195e0*/  @P0 IMAD.WIDE R2, R19, 0x4, R2 ;  /* 0x0000000413020825 */ /* 0x001fc800078e0202 */
[----:B------:R-:W-:-:S04]  /*195f0*/  @!UP1 UIADD3 UR8, UP0, UR40, 0x270, URZ ;  /* 0x0000027028089890 */ /* 0x000fc8000ff1e03f */
[----:B------:R-:W-:-:S03]  /*19600*/  @!UP1 UIADD3.X UR9, URZ, UR41, URZ, UP0, !UPT ;  /* 0x000000293f099290 */ /* 0x000fc600087fe43f */
[----:B------:R-:W-:Y:S01]  /*19610*/  VOTEU.ALL UP0, P6 ;  /* 0x00000000003f7886 */ /* 0x000fe20003000000 */
[----:B---3--:R-:W-:Y:S01]  /*19620*/  LEA R17, R17, R4, 0x6 ;  /* 0x0000000411117211 */ /* 0x008fe200078e30ff */
[----:B------:R-:W-:-:S06]  /*19630*/  IMAD.MOV.U32 R4, RZ, RZ, R19 ;  /* 0x000000ffff047224 */ /* 0x000fcc00078e0013 */
[----:B------:R0:W5:Y:S01]  /*19640*/  @P0 LDG.E R4, desc[UR42][R2.64] ;  /* 0x0000002a02040981 */ /* 0x000162000c1e1900 */
[----:B------:R-:W-:-:S04]  /*19650*/  ISETP.NE.U32.AND P0, PT, RZ, UR4, PT ;  /* 0x00000004ff007c0c */ /* 0x000fc8000bf05070 */
[----:B------:R-:W-:-:S04]  /*19660*/  ISETP.NE.AND.EX P0, PT, RZ, UR5, PT, P0 ;  /* 0x00000005ff007c0c */ /* 0x000fc8000bf05300 */
[----:B0-----:R-:W-:-:S09]  /*19670*/  SEL R2, R19, RZ, !P0 ;  /* 0x000000ff13027207 */ /* 0x001fd20004000000 */
.L_x_4882:
        /* <DEDUP_REMOVED lines=10> */
[----:B------:R-:W3:Y:S01]  /*19720*/  LDL R3, [R1+0x1c] ;  /* 0x00001c0001037983 */ /* 0x000ee20000100800 */
[----:B------:R-:W0:Y:S01]  /*19730*/  LDC.64 R20, c[0x0][0x3f8] ;  /* 0x0000fe00ff147b82 */ /* 0x000e220000000a00 */
[----:B------:R-:W-:Y:S02]  /*19740*/  ULDC.64 UR4, c[0x0][0xa08] ;  /* 0x0002820000047ab9 */ /* 0x000fe40000000a00 */
[----:B0-----:R-:W-:Y:S01]  /*19750*/  LOP3.LUT P0, RZ, R20, UR4, RZ, 0xfc, !PT ;  /* 0x0000000414ff7c12 */ /* 0x001fe2000f80fcff */
[----:B------:R-:W-:-:S03]  /*19760*/  UMOV UR4, 0xffffffff ;  /* 0xffffffff00047882 */ /* 0x000fc60000000000 */
[----:B------:R-:W-:-:S04]  /*19770*/  LOP3.LUT P0, RZ, R21, UR5, RZ, 0xfc, P0 ;  /* 0x0000000515ff7c12 */ /* 0x000fc8000800fcff */
[----:B--2--5:R-:W-:Y:S01]  /*19780*/  SEL R6, R4, RZ, !P0 ;  /* 0x000000ff04067207 */ /* 0x024fe20004000000 */
[----:B---3--:R-:W-:Y:S01]  /*19790*/  VIADD R3, R3, 0xffffffff ;  /* 0xffffffff03037836 */ /* 0x008fe20000000000 */
[----:B------:R-:W-:Y:S07]  /*197a0*/  BRA.DIV UR4, `(.L_x_4883) ;  /* 0x0000004a045c7947 */ /* 0x000fee000b800000 */
.L_x_5016:
[----:B------:R-:W-:Y:S01]  /*197b0*/  UMOV UR4, 0xffffffff ;  /* 0xffffffff00047882 */ /* 0x000fe20000000000 */
[----:B------:R-:W-:Y:S02]  /*197c0*/  SHF.R.S32.HI R8, RZ, 0x1f, R4 ;  /* 0x0000001fff087819 */ /* 0x000fe40000011404 */
[----:B------:R-:W-:Y:S05]  /*197d0*/  BRA.DIV UR4, `(.L_x_4884) ;  /* 0x0000004a04847947 */ /* 0x000fea000b800000 */
[----:B------:R-:W-:-:S13]  /*197e0*/  ELECT P6, URZ, PT ;  /* 0x00000000003f782f */ /* 0x000fda00038c0000 */
.L_x_5019:
[----:B------:R-:W-:Y:S05]  /*197f0*/  @!P6 BRA `(.L_x_4885) ;  /* 0x0000000000fce947 */ /* 0x000fea0003800000 */
[----:B------:R-:W-:-:S04]  /*19800*/  ISETP.NE.U32.AND P0, PT, R20, RZ, PT ;  /* 0x000000ff1400720c */ /* 0x000fc80003f05070 */
[----:B------:R-:W-:-:S13]  /*19810*/  ISETP.NE.AND.EX P0, PT, R21, RZ, PT, P0 ;  /* 0x000000ff1500720c */ /* 0x000fda0003f05300 */
[----:B------:R-:W-:Y:S05]  /*19820*/  @!P0 BRA `(.L_x_4886) ;  /* 0x0000000000488947 */ /* 0x000fea0003800000 */
[----:B-1----:R-:W0:Y:S01]  /*19830*/  LDC R9, c[0x0][0x41c] ;  /* 0x00010700ff097b82 */ /* 0x002e220000000800 */
[----:B------:R-:W-:Y:S01]  /*19840*/  IMAD.MOV.U32 R5, RZ, RZ, R3 ;  /* 0x000000ffff057224 */ /* 0x000fe200078e0003 */
[----:B------:R-:W-:Y:S01]  /*19850*/  ULDC.64 UR4, c[0x0][0x408] ;  /* 0x0001020000047ab9 */ /* 0x000fe20000000a00 */
[----:B0-----:R-:W-:-:S13]  /*19860*/  ISETP.NE.AND P0, PT, R9, 0x1, PT ;  /* 0x000000010900780c */ /* 0x001fda0003f05270 */
[----:B------:R-:W0:Y:S02]  /*19870*/  @P0 LDC.64 R6, c[0x0][0x420] ;  /* 0x00010800ff060b82 */ /* 0x000e240000000a00 */
[----:B0-----:R-:W-:-:S05]  /*19880*/  @P0 IMAD.HI.U32 R6, R3, R6, RZ ;  /* 0x0000000603060227 */ /* 0x001fca00078e00ff */
[----:B------:R-:W-:-:S04]  /*19890*/  @P0 SHF.R.U32.HI R5, RZ, R7, R6 ;  /* 0x00000007ff050219 */ /* 0x000fc80000011606 */
[----:B------:R-:W-:Y:S02]  /*198a0*/  IADD3 R6, -R5, RZ, RZ ;  /* 0x000000ff05067210 */ /* 0x000fe40007ffe1ff */
[----:B------:R-:W-:-:S03]  /*198b0*/  SHF.R.S32.HI R7, RZ, 0x1f, R5 ;  /* 0x0000001fff077819 */ /* 0x000fc60000011405 */
[----:B------:R-:W-:Y:S02]  /*198c0*/  IMAD R3, R9, R6, R3 ;  /* 0x0000000609037224 */ /* 0x000fe400078e0203 */
[----:B------:R-:W-:-:S04]  /*198d0*/  IMAD R6, R8, UR4, RZ ;  /* 0x0000000408067c24 */ /* 0x000fc8000f8e02ff */
[----:B------:R-:W-:Y:S02]  /*198e0*/  IMAD R9, R4, UR5, R6 ;  /* 0x0000000504097c24 */ /* 0x000fe4000f8e0206 */
[----:B------:R-:W-:-:S04]  /*198f0*/  IMAD.MOV.U32 R6, RZ, RZ, R5 ;  /* 0x000000ffff067224 */ /* 0x000fc800078e0005 */
[----:B------:R-:W-:-:S04]  /*19900*/  IMAD.WIDE.U32 R6, R4, UR4, R6 ;  /* 0x0000000404067c25 */ /* 0x000fc8000f8e0006 */
[----:B------:R-:W-:Y:S01]  /*19910*/  IMAD.IADD R5, R7, 0x1, R9 ;  /* 0x0000000107057824 */ /* 0x000fe200078e0209 */
[----:B------:R-:W-:-:S04]  /*19920*/  LEA R10, P0, R6, R20, 0x2 ;  /* 0x00000014060a7211 */ /* 0x000fc800078010ff */
[----:B------:R-:W-:-:S05]  /*19930*/  LEA.HI.X R11, R6, R21, R5, 0x2, P0 ;  /* 0x00000015060b7211 */ /* 0x000fca00000f1405 */
[----:B------:R0:W5:Y:S04]  /*19940*/  LDG.E R6, desc[UR42][R10.64] ;  /* 0x0000002a0a067981 */ /* 0x000168000c1e1900 */
.L_x_4886:
[----:B------:R-:W2:Y:S01]  /*19950*/  LDL R5, [R1] ;  /* 0x0000000001057983 */ /* 0x000ea20000100800 */
[----:B-1----:R-:W-:-:S03]  /*19960*/  MOV R9, 0x400 ;  /* 0x0000040000097802 */ /* 0x002fc60000000f00 */
[----:B------:R-:W3:Y:S01]  /*19970*/  LDL R7, [R1+0x8] ;  /* 0x0000080001077983 */ /* 0x000ee20000100800 */
[----:B0-----:R-:W0:Y:S02]  /*19980*/  S2R R10, SR_CgaCtaId ;  /* 0x00000000000a7919 */ /* 0x001e240000008800 */
[----:B0-----:R-:W-:-:S05]  /*19990*/  LEA R9, R10, R9, 0x18 ;  /* 0x000000090a097211 */ /* 0x001fca00078ec0ff */
[----:B--2---:R-:W-:Y:S01]  /*199a0*/  IMAD R5, R5, 0x8, R9 ;  /* 0x0000000805057824 */ /* 0x004fe200078e0209 */
[----:B---3--:R-:W-:-:S04]  /*199b0*/  SHF.L.U32 R7, R7, 0x1f, RZ ;  /* 0x0000001f07077819 */ /* 0x008fc800000006ff */
[----:B------:R-:W0:Y:S02]  /*199c0*/  SYNCS.PHASECHK.TRANS64.TRYWAIT P0, [R5+URZ+0x28c40], R7 ;  /* 0x028c4007050075a7 */ /* 0x000e24000800017f */
[----:B0-----:R-:W-:Y:S05]  /*199d0*/  @!P0 BRA `(.L_x_4887) ;  /* 0x0000004800248947 */ /* 0x001fea0003800000 */
.L_x_5020:
        /* <DEDUP_REMOVED lines=11> */
.L_x_4888:
        /* <DEDUP_REMOVED lines=21> */
[----:B0-----:R-:W-:Y:S01]  /*19be0*/  NOP ;  /* 0x0000000000007918 */ /* 0x001fe20000000000 */
.L_x_4885:
[----:B------:R-:W2:Y:S01]  /*19bf0*/  LDL.LU R10, [R1+0x20] ;  /* 0x00002000010a7983 */ /* 0x000ea20000300800 */
[----:B------:R-:W-:Y:S01]  /*19c00*/  MOV R7, 0x400 ;  /* 0x0000040000077802 */ /* 0x000fe20000000f00 */
[----:B------:R-:W-:Y:S05]  /*19c10*/  WARPSYNC.ALL ;  /* 0x0000000000007948 */ /* 0x000fea0003800000 */
[----:B-1----:R-:W0:Y:S01]  /*19c20*/  S2R R9, SR_CgaCtaId ;  /* 0x0000000000097919 */ /* 0x002e220000008800 */
        /* <DEDUP_REMOVED lines=26> */
.L_x_5021:
[----:B------:R-:W-:Y:S05]  /*19dd0*/  BSYNC B0 ;  /* 0x0000000000007941 */ /* 0x000fea0003800000 */
.L_x_4889:
        /* <DEDUP_REMOVED lines=11> */
.L_x_5022:
        /* <DEDUP_REMOVED lines=11> */
.L_x_4894:
        /* <DEDUP_REMOVED lines=8> */
[----:B------:R-:W-:Y:S02]  /*19fc0*/  R2UR UR13, R6 ;  /* 0x00000000060d72ca */ /* 0x000fe400000e0000 */
        /* <DEDUP_REMOVED lines=48> */
.L_x_4892:
[----:B------:R-:W-:Y:S05]  /*1a2d0*/  BSYNC B0 ;  /* 0x0000000000007941 */ /* 0x000fea0003800000 */
.L_x_4891:
[----:B------:R-:W2:Y:S04]  /*1a2e0*/  LDL R3, [R1+0x1c] ;  /* 0x00001c0001037983 */ /* 0x000ea80000100800 */
[----:B0-----:R-:W3:Y:S01]  /*1a2f0*/  LDL R2, [R1+0x14] ;  /* 0x0000140001027983 */ /* 0x001ee20000100800 */
[----:B------:R-:W-:Y:S01]  /*1a300*/  BSSY B0, `(.L_x_4895) ;  /* 0x00001aa000007945 */ /* 0x000fe20003800000 */
[----:B--2---:R-:W-:-:S04]  /*1a310*/  IADD3 R5, R3, -0x2, RZ ;  /* 0xfffffffe03057810 */ /* 0x004fc80007ffe0ff */
        /* <DEDUP_REMOVED lines=41> */
.L_x_4901:
[----:B------:R-:W2:Y:S01]  /*1a5b0*/  S2R R3, SR_CgaCtaId ;  /* 0x0000000000037919 */ /* 0x000ea20000008800 */
[----:B------:R-:W-:-:S04]  /*1a5c0*/  MOV R2, 0x400 ;  /* 0x0000040000027802 */ /* 0x000fc80000000f00 */
[----:B--2---:R-:W-:Y:S02]  /*1a5d0*/  LEA R2, R3, R2, 0x18 ;  /* 0x0000000203027211 */ /* 0x004fe400078ec0ff */
[----:B------:R-:W-:-:S03]  /*1a5e0*/  SHF.L.U32 R3, R12, 0x1f, RZ ;  /* 0x0000001f0c037819 */ /* 0x000fc600000006ff */
[----:B------:R-:W-:-:S04]  /*1a5f0*/  IMAD R2, R13, 0x8, R2 ;  /* 0x000000080d027824 */ /* 0x000fc800078e0202 */
[----:B------:R-:W2:Y:S02]  /*1a600*/  SYNCS.PHASECHK.TRANS64.TRYWAIT P0, [R2+URZ+0x28c40], R3 ;  /* 0x028c4003020075a7 */ /* 0x000ea4000800017f */
[----:B--2---:R-:W-:Y:S05]  /*1a610*/  @!P0 BRA `(.L_x_4902) ;  /* 0x0000003c005c8947 */ /* 0x004fea0003800000 */
.L_x_5023:
        /* <DEDUP_REMOVED lines=11> */
.L_x_4903:
[----:B---3--:R-:W3:Y:S01]  /*1a6d0*/  LDL R7, [R1] ;  /* 0x0000000001077983 */ /* 0x008ee20000100800 */
[----:B------:R-:W-:-:S03]  /*1a6e0*/  MOV R11, 0x400 ;  /* 0x00000400000b7802 */ /* 0x000fc60000000f00 */
        /* <DEDUP_REMOVED lines=20> */
.L_x_5024:
[----:B------:R-:W-:Y:S05]  /*1a830*/  @P1 BRA `(.L_x_4905) ;  /* 0x00000000001c1947 */ /* 0x000fea0003800000 */
[----:B------:R-:W3:Y:S01]  /*1a840*/  S2R R7, SR_TID.X ;  /* 0x0000000000077919 */ /* 0x000ee20000002100 */
[----:B0-2---:R-:W-:-:S04]  /*1a850*/  IMAD.MOV.U32 R3, RZ, RZ, 0x10000 ;  /* 0x00010000ff037424 */ /* 0x005fc800078e00ff */
[----:B------:R4:W-:Y:S01]  /*1a860*/  SYNCS.ARRIVE.TRANS64 RZ, [R2+URZ+0x28c50], R3 ;  /* 0x028c500302ff79a7 */ /* 0x0009e2000800003f */
[----:B---3--:R-:W-:-:S04]  /*1a870*/  LOP3.LUT R7, R7, 0x1f, RZ, 0xc0, !PT ;  /* 0x0000001f07077812 */ /* 0x008fc800078ec0ff */
[----:B------:R-:W-:-:S13]  /*1a880*/  ISETP.NE.AND P0, PT, R7, RZ, PT ;  /* 0x000000ff0700720c */ /* 0x000fda0003f05270 */
[----:B----4-:R-:W-:Y:S05]  /*1a890*/  @!P0 BRA `(.L_x_4905) ;  /* 0x0000000000048947 */ /* 0x010fea0003800000 */
[----:B------:R-:W-:Y:S01]  /*1a8a0*/  BPT.TRAP 0x1 ;  /* 0x000000040000795c */ /* 0x000fe20000300000 */
.L_x_4905:
        /* <DEDUP_REMOVED lines=54> */
.L_x_4900:
[----:B------:R-:W-:Y:S05]  /*1ac10*/  BSYNC B2 ;  /* 0x0000000000027941 */ /* 0x000fea0003800000 */
.L_x_4899:
[----:B------:R-:W2:Y:S02]  /*1ac20*/  LDL R2, [R1+0x1c] ;  /* 0x00001c0001027983 */ /* 0x000ea40000100800 */
[----:B--2---:R-:W-:-:S07]  /*1ac30*/  VIADD R5, R2, 0xfffffffd ;  /* 0xfffffffd02057836 */ /* 0x004fce0000000000 */
.L_x_4898:
[----:B------:R-:W-:Y:S05]  /*1ac40*/  BSYNC B1 ;  /* 0x0000000000017941 */ /* 0x000fea0003800000 */
.L_x_4897:
[----:B------:R-:W2:Y:S01]  /*1ac50*/  LDL.LU R2, [R1+0x1c] ;  /* 0x00001c0001027983 */ /* 0x000ea20000300800 */
[----:B------:R-:W-:Y:S01]  /*1ac60*/  VIADD R9, R9, 0xfffffffe ;  /* 0xfffffffe09097836 */ /* 0x000fe20000000000 */
[----:B--2---:R-:W-:-:S04]  /*1ac70*/  LOP3.LUT R2, RZ, R2, RZ, 0x33, !PT ;  /* 0x00000002ff027212 */ /* 0x004fc800078e33ff */
[----:B------:R-:W-:-:S13]  /*1ac80*/  ISETP.NE.AND P0, PT, R9, R2, PT ;  /* 0x000000020900720c */ /* 0x000fda0003f05270 */
[----:B------:R-:W-:Y:S05]  /*1ac90*/  @!P0 BRA `(.L_x_4896) ;  /* 0x0000001000408947 */ /* 0x000fea0003800000 */
.L_x_4920:
        /* <DEDUP_REMOVED lines=15> */
[----:B------:R-:W2:Y:S01]  /*1ad90*/  LDC R6, c[0x0][0x41c] ;  /* 0x00010700ff067b82 */ /* 0x000ea20000000800 */
[----:B------:R-:W-:Y:S01]  /*1ada0*/  ULDC.64 UR6, c[0x0][0x408] ;  /* 0x0001020000067ab9 */ /* 0x000fe20000000a00 */
[----:B--2---:R-:W-:-:S13]  /*1adb0*/  ISETP.NE.AND P0, PT, R6, 0x1, PT ;  /* 0x000000010600780c */ /* 0x004fda0003f05270 */
[----:B------:R-:W0:Y:S02]  /*1adc0*/  @P0 LDC.64 R2, c[0x0][0x420] ;  /* 0x00010800ff020b82 */ /* 0x000e240000000a00 */
[----:B0-----:R-:W-:-:S04]  /*1add0*/  @P0 IMAD.HI.U32 R12, R5, R2, RZ ;  /* 0x00000002050c0227 */ /* 0x001fc800078e00ff */
[----:B------:R-:W-:Y:S01]  /*1ade0*/  IMAD.MOV.U32 R2, RZ, RZ, R5 ;  /* 0x000000ffff027224 */ /* 0x000fe200078e0005 */
        /* <DEDUP_REMOVED lines=11> */
.L_x_4908:
[----:B------:R-:W3:Y:S01]  /*1aea0*/  S2R R3, SR_CgaCtaId ;  /* 0x0000000000037919 */ /* 0x000ee20000008800 */
[----:B------:R-:W-:-:S04]  /*1aeb0*/  MOV R2, 0x400 ;  /* 0x0000040000027802 */ /* 0x000fc80000000f00 */
[----:B---3--:R-:W-:Y:S02]  /*1aec0*/  LEA R2, R3, R2, 0x18 ;  /* 0x0000000203027211 */ /* 0x008fe400078ec0ff */
[----:B------:R-:W-:Y:S02]  /*1aed0*/  SHF.L.U32 R3, R9, 0x1f, RZ ;  /* 0x0000001f09037819 */ /* 0x000fe400000006ff */
[----:B------:R-:W-:-:S04]  /*1aee0*/  LEA R2, R10, R2, 0x3 ;  /* 0x000000020a027211 */ /* 0x000fc800078e18ff */
[----:B------:R-:W3:Y:S02]  /*1aef0*/  SYNCS.PHASECHK.TRANS64.TRYWAIT P0, [R2+URZ+0x28c40], R3 ;  /* 0x028c4003020075a7 */ /* 0x000ee4000800017f */
[----:B---3--:R-:W-:Y:S05]  /*1af00*/  @!P0 BRA `(.L_x_4909) ;  /* 0x0000003400488947 */ /* 0x008fea0003800000 */
.L_x_5025:
        /* <DEDUP_REMOVED lines=11> */
.L_x_4910:
        /* <DEDUP_REMOVED lines=16> */
[----:B----4-:R-:W-:-:S05]  /*1b0c0*/  IMAD R7, R11, 0x40, R12 ;  /* 0x000000400b077824 */ /* 0x010fca00078e020c */
[----:B------:R-:W-:-:S13]  /*1b0d0*/  R2UR UR11, R7 ;  /* 0x00000000070b72ca */ /* 0x000fda00000e0000 */
[----:B------:R0:W-:Y:S01]  /*1b0e0*/  UTMALDG.4D [UR8], [UR4], desc[UR6] ;  /* 0x00000608040075b4 */ /* 0x0001e20008019000 */
[----:B------:R-:W2:Y:S02]  /*1b0f0*/  SYNCS.PHASECHK.TRANS64.TRYWAIT P1, [R2+URZ+0x28c60], R3 ;  /* 0x028c6003020075a7 */ /* 0x000ea4000802017f */
[----:B0-2---:R-:W-:Y:S05]  /*1b100*/  @!P1 BRA `(.L_x_4911) ;  /* 0x0000003000dc9947 */ /* 0x005fea0003800000 */
.L_x_5026:
[----:B------:R-:W-:Y:S05]  /*1b110*/  @P0 BRA `(.L_x_4912) ;  /* 0x00000000001c0947 */ /* 0x000fea0003800000 */
[----:B------:R-:W2:Y:S01]  /*1b120*/  S2R R11, SR_TID.X ;  /* 0x00000000000b7919 */ /* 0x000ea20000002100 */
[----:B0--3--:R-:W-:-:S04]  /*1b130*/  MOV R3, 0x10000 ;  /* 0x0001000000037802 */ /* 0x009fc80000000f00 */
[----:B------:R4:W-:Y:S01]  /*1b140*/  SYNCS.ARRIVE.TRANS64 RZ, [R2+URZ+0x28c50], R3 ;  /* 0x028c500302ff79a7 */ /* 0x0009e2000800003f */
[----:B--2---:R-:W-:-:S04]  /*1b150*/  LOP3.LUT R11, R11, 0x1f, RZ, 0xc0, !PT ;  /* 0x0000001f0b0b7812 */ /* 0x004fc800078ec0ff */
[----:B------:R-:W-:-:S13]  /*1b160*/  ISETP.NE.AND P1, PT, R11, RZ, PT ;  /* 0x000000ff0b00720c */ /* 0x000fda0003f25270 */
[----:B----4-:R-:W-:Y:S05]  /*1b170*/  @!P1 BRA `(.L_x_4912) ;  /* 0x0000000000049947 */ /* 0x010fea0003800000 */
[----:B------:R-:W-:Y:S01]  /*1b180*/  BPT.TRAP 0x1 ;  /* 0x000000040000795c */ /* 0x000fe20000300000 */
.L_x_4912:
        /* <DEDUP_REMOVED lines=53> */
.L_x_4907:
[----:B------:R-:W-:Y:S05]  /*1b4e0*/  BSYNC B1 ;  /* 0x0000000000017941 */ /* 0x000fea0003800000 */
.L_x_4906:
[----:B------:R-:W-:Y:S01]  /*1b4f0*/  VIADD R10, R10, 0x1 ;  /* 0x000000010a0a7836 */ /* 0x000fe20000000000 */
[----:B------:R-:W-:Y:S04]  /*1b500*/  BSSY B1, `(.L_x_4913) ;  /* 0x0000085000017945 */ /* 0x000fe80003800000 */
[----:B------:R-:W-:-:S04]  /*1b510*/  ISETP.NE.AND P0, PT, R10, 0x2, PT ;  /* 0x000000020a00780c */ /* 0x000fc80003f05270 */
[----:B------:R-:W-:Y:S02]  /*1b520*/  SEL R2, RZ, 0x1, P0 ;  /* 0x00000001ff027807 */ /* 0x000fe40000000000 */
[----:B0-----:R-:W-:Y:S02]  /*1b530*/  SEL R12, R10, RZ, P0 ;  /* 0x000000ff0a0c7207 */ /* 0x001fe40000000000 */
[----:B------:R-:W-:Y:S01]  /*1b540*/  LOP3.LUT R11, R9, R2, RZ, 0x3c, !PT ;  /* 0x00000002090b7212 */ /* 0x000fe200078e3cff */
[----:B------:R-:W-:-:S04]  /*1b550*/  VIADD R9, R5, 0xffffffff ;  /* 0xffffffff05097836 */ /* 0x000fc80000000000 */
[----:B------:R0:W-:Y:S04]  /*1b560*/  STL [R1+0x8], R11 ;  /* 0x0000080b01007387 */ /* 0x0001e80000100800 */
[----:B------:R0:W-:Y:S01]  /*1b570*/  STL [R1], R12 ;  /* 0x0000000c01007387 */ /* 0x0001e20000100800 */
[----:B------:R-:W-:Y:S05]  /*1b580*/  @!P6 BRA `(.L_x_4914) ;  /* 0x0000000400f0e947 */ /* 0x000fea0003800000 */
        /* <DEDUP_REMOVED lines=22> */
.L_x_4915:
[----:B------:R-:W3:Y:S01]  /*1b6f0*/  S2R R3, SR_CgaCtaId ;  /* 0x0000000000037919 */ /* 0x000ee20000008800 */
[----:B------:R-:W-:-:S04]  /*1b700*/  MOV R2, 0x400 ;  /* 0x0000040000027802 */ /* 0x000fc80000000f00 */
[----:B---3--:R-:W-:Y:S02]  /*1b710*/  LEA R2, R3, R2, 0x18 ;  /* 0x0000000203027211 */ /* 0x008fe400078ec0ff */
[----:B------:R-:W-:Y:S02]  /*1b720*/  SHF.L.U32 R3, R11, 0x1f, RZ ;  /* 0x0000001f0b037819 */ /* 0x000fe400000006ff */
[----:B------:R-:W-:-:S04]  /*1b730*/  LEA R2, R12, R2, 0x3 ;  /* 0x000000020c027211 */ /* 0x000fc800078e18ff */
[----:B------:R-:W3:Y:S02]  /*1b740*/  SYNCS.PHASECHK.TRANS64.TRYWAIT P0, [R2+URZ+0x28c40], R3 ;  /* 0x028c4003020075a7 */ /* 0x000ee4000800017f */
[----:B---3--:R-:W-:Y:S05]  /*1b750*/  @!P0 BRA `(.L_x_4916) ;  /* 0x0000002c005c8947 */ /* 0x008fea0003800000 */
.L_x_5027:
        /* <DEDUP_REMOVED lines=11> */
.L_x_4917:
[----:B--2---:R-:W2:Y:S01]  /*1b810*/  LDL R7, [R1] ;  /* 0x0000000001077983 */ /* 0x004ea20000100800 */
        /* <DEDUP_REMOVED lines=20> */
[----:B0-2---:R-:W-:Y:S05]  /*1b960*/  @!P1 BRA `(.L_x_4918) ;  /* 0x0000002800ec9947 */ /* 0x005fea0003800000 */
.L_x_5028:
        /* <DEDUP_REMOVED lines=8> */
.L_x_4919:
        /* <DEDUP_REMOVED lines=54> */
.L_x_4914:
[----:B------:R-:W-:Y:S05]  /*1bd50*/  BSYNC B1 ;  /* 0x0000000000017941 */ /* 0x000fea0003800000 */
.L_x_4913:
[----:B------:R-:W2:Y:S01]  /*1bd60*/  LDL R2, [R1+0x14] ;  /* 0x0000140001027983 */ /* 0x000ea20000100800 */
[----:B------:R-:W-:Y:S01]  /*1bd70*/  VIADD R5, R5, 0xfffffffe ;  /* 0xfffffffe05057836 */ /* 0x000fe20000000000 */
[----:B--2---:R-:W-:-:S13]  /*1bd80*/  ISETP.GT.AND P0, PT, R9, R2, PT ;  /* 0x000000020900720c */ /* 0x004fda0003f04270 */
[----:B------:R-:W-:Y:S05]  /*1bd90*/  @P0 BRA `(.L_x_4920) ;  /* 0xffffffec00c00947 */ /* 0x000fea000383ffff */
.L_x_4896:
[----:B------:R-:W-:Y:S05]  /*1bda0*/  BSYNC B0 ;  /* 0x0000000000007941 */ /* 0x000fea0003800000 */
.L_x_4895:
        /* <DEDUP_REMOVED lines=23> */
.L_x_4922:
[----:B------:R-:W-:Y:S05]  /*1bf20*/  BSYNC B0 ;  /* 0x0000000000007941 */ /* 0x000fea0003800000 */
.L_x_4921:
[----:B--2---:R-:W2:Y:S02]  /*1bf30*/  LDL.LU R2, [R1+0x8] ;  /* 0x0000080001027983 */ /* 0x004ea40000300800 */
[----:B--2---:R-:W-:-:S05]  /*1bf40*/  LOP3.LUT R2, R2, R0, RZ, 0x3c, !PT ;  /* 0x0000000002027212 */ /* 0x004fca00078e3cff */
[----:B------:R2:W-:Y:S02]  /*1bf50*/  STL [R1+0x8], R2 ;  /* 0x0000080201007387 */ /* 0x0005e40000100800 */
.L_x_4878:
[----:B------:R-:W-:Y:S05]  /*1bf60*/  BSYNC B6 ;  /* 0x0000000000067941 */ /* 0x000fea0003800000 */
.L_x_4876:
[----:B------:R-:W-:-:S03]  /*1bf70*/  UMOV UR4, 0xffffffff ;  /* 0xffffffff00047882 */ /* 0x000fc60000000000 */
[----:B------:R-:W-:Y:S05]  /*1bf80*/  BRA.DIV UR4, `(.L_x_4923) ;  /* 0x0000002604787947 */ /* 0x000fea000b800000 */
[----:B------:R3:W4:Y:S04]  /*1bf90*/  SHFL.IDX PT, R4, R16, RZ, 0x1f ;  /* 0x00001fff10047589 */ /* 0x00072800000e0000 */
[----:B------:R-:W0:Y:S02]  /*1bfa0*/  SHFL.IDX PT, R16, R16, 0x1, 0x1f ;  /* 0x00201f0010107f89 */ /* 0x000e2400000e0000 */
.L_x_5032:
[----:B------:R-:W5:Y:S01]  /*1bfb0*/  S2R R7, SR_TID.X ;  /* 0x0000000000077919 */ /* 0x000f620000002100 */
[----:B------:R-:W-:Y:S01]  /*1bfc0*/  ULDC UR4, c[0x0][0xc14] ;  /* 0x0003050000047ab9 */ /* 0x000fe20000000800 */
[----:B------:R-:W-:Y:S01]  /*1bfd0*/  BSSY B0, `(.L_x_4924) ;  /* 0x000000b000007945 */ /* 0x000fe20003800000 */
[----:B------:R-:W-:Y:S02]  /*1bfe0*/  IMAD.U32 R0, RZ, RZ, UR4 ;  /* 0x00000004ff007e24 */ /* 0x000fe4000f8e00ff */
[----:B------:R-:W-:Y:S01]  /*1bff0*/  IMAD.MOV.U32 R17, RZ, RZ, RZ ;  /* 0x000000ffff117224 */ /* 0x000fe200078e00ff */
[----:B-----5:R-:W-:-:S04]  /*1c000*/  LOP3.LUT R7, R7, 0x1f, RZ, 0xc0, !PT ;  /* 0x0000001f07077812 */ /* 0x020fc800078ec0ff */
[C---:B------:R-:W-:Y:S02]  /*1c010*/  ISETP.NE.AND P0, PT, R7.reuse, 0x1f, PT ;  /* 0x0000001f0700780c */ /* 0x040fe40003f05270 */
[----:B------:R-:W-:-:S04]  /*1c020*/  IADD3 R5, R7, R19, RZ ;  /* 0x0000001307057210 */ /* 0x000fc80007ffe0ff */
[----:B------:R-:W-:-:S13]  /*1c030*/  ISETP.GE.OR P0, PT, R5, R0, !P0 ;  /* 0x000000000500720c */ /* 0x000fda0004706670 */
[----:B------:R-:W-:Y:S05]  /*1c040*/  @P0 BRA `(.L_x_4925) ;  /* 0x00000000000c0947 */ /* 0x000fea0003800000 */
[----:B--2---:R-:W2:Y:S02]  /*1c050*/  LDC.64 R2, c[0x0][0xc58] ;  /* 0x00031600ff027b82 */ /* 0x004ea40000000a00 */
[----:B--2---:R-:W-:-:S05]  /*1c060*/  IMAD.WIDE R2, R5, 0x4, R2 ;  /* 0x0000000405027825 */ /* 0x004fca00078e0202 */
[----:B------:R2:W5:Y:S02]  /*1c070*/  LDG.E R17, desc[UR42][R2.64] ;  /* 0x0000002a02117981 */ /* 0x000564000c1e1900 */
.L_x_4925:
[----:B------:R-:W-:Y:S05]  /*1c080*/  BSYNC B0 ;  /* 0x0000000000007941 */ /* 0x000fea0003800000 */
.L_x_4924:
        /* <DEDUP_REMOVED lines=11> */
[----:B--2---:R-:W-:-:S05]  /*1c140*/  IADD3 R3, R13, R14, RZ ;  /* 0x0000000e0d037210 */ /* 0x004fca0007ffe0ff */
        /* <DEDUP_REMOVED lines=11> */
.L_x_5040:
[----:B------:R-:W-:Y:S02]  /*1c200*/  ULDC UR4, c[0x0][0xc10] ;  /* 0x0003040000047ab9 */ /* 0x000fe40000000800 */
[----:B------:R-:W-:-:S05]  /*1c210*/  MOV R5, UR4 ;  /* 0x0000000400057c02 */ /* 0x000fca0008000f00 */
[----:B--2---:R-:W-:-:S04]  /*1c220*/  IMAD R3, R14, R5, RZ ;  /* 0x000000050e037224 */ /* 0x004fc800078e02ff */
[----:B---3--:R-:W-:-:S05]  /*1c230*/  IMAD.IADD R16, R16, 0x1, R3 ;  /* 0x0000000110107824 */ /* 0x008fca00078e0203 */
[----:B----4-:R-:W-:-:S13]  /*1c240*/  ISETP.GT.AND P0, PT, R16, R4, PT ;  /* 0x000000041000720c */ /* 0x010fda0003f04270 */
[----:B------:R-:W-:Y:S05]  /*1c250*/  @P0 BRA `(.L_x_4927) ;  /* 0x0000000000b40947 */ /* 0x000fea0003800000 */
[----:B------:R-:W2:Y:S02]  /*1c260*/  LDC R0, c[0x0][0xc14] ;  /* 0x00030500ff007b82 */ /* 0x000ea40000000800 */
.L_x_4932:
        /* <DEDUP_REMOVED lines=11> */
[----:B0-----:R-:W0:Y:S02]  /*1c320*/  LDC.64 R2, c[0x0][0xc58] ;  /* 0x00031600ff027b82 */ /* 0x001e240000000a00 */
[----:B0-----:R-:W-:-:S05]  /*1c330*/  IMAD.WIDE R2, R5, 0x4, R2 ;  /* 0x0000000405027825 */ /* 0x001fca00078e0202 */
[----:B------:R2:W5:Y:S02]  /*1c340*/  LDG.E R17, desc[UR42][R2.64] ;  /* 0x0000002a02117981 */ /* 0x000564000c1e1900 */
.L_x_4930:
[----:B------:R-:W-:Y:S05]  /*1c350*/  BSYNC B0 ;  /* 0x0000000000007941 */ /* 0x000fea0003800000 */
.L_x_4929:
        /* <DEDUP_REMOVED lines=8> */
[----:B------:R-:W0:Y:S02]  /*1c3e0*/  SHFL.UP PT, R14, R13, 0x2, RZ ;  /* 0x044000000d0e7989 */ /* 0x000e2400000e00ff */
[----:B0-2---:R-:W-:Y:S02]  /*1c3f0*/  SEL R2, R14, RZ, P1 ;  /* 0x000000ff0e027207 */ /* 0x005fe40000800000 */
        /* <DEDUP_REMOVED lines=13> */
.L_x_5048:
[----:B------:R-:W-:Y:S02]  /*1c4d0*/  ULDC UR4, c[0x0][0xc10] ;  /* 0x0003040000047ab9 */ /* 0x000fe40000000800 */
[----:B------:R-:W-:-:S04]  /*1c4e0*/  IMAD.U32 R5, RZ, RZ, UR4 ;  /* 0x00000004ff057e24 */ /* 0x000fc8000f8e00ff */
[----:B--2---:R-:W-:-:S04]  /*1c4f0*/  IMAD R3, R14, R5, RZ ;  /* 0x000000050e037224 */ /* 0x004fc800078e02ff */
[----:B------:R-:W-:-:S05]  /*1c500*/  IMAD.IADD R16, R3, 0x1, R16 ;  /* 0x0000000103107824 */ /* 0x000fca00078e0210 */
[----:B------:R-:W-:-:S13]  /*1c510*/  ISETP.GT.AND P0, PT, R16, R4, PT ;  /* 0x000000041000720c */ /* 0x000fda0003f04270 */
[----:B------:R-:W-:Y:S05]  /*1c520*/  @!P0 BRA `(.L_x_4932) ;  /* 0xfffffffc00508947 */ /* 0x000fea000383ffff */
.L_x_4927:
        /* <DEDUP_REMOVED lines=8> */
.L_x_5052:
[----:B------:R-:W-:Y:S01]  /*1c5b0*/  ISETP.NE.AND P0, PT, R3, RZ, PT ;  /* 0x000000ff0300720c */ /* 0x000fe20003f05270 */
[----:B------:R-:W-:-:S12]  /*1c5c0*/  IMAD.MOV.U32 R7, RZ, RZ, RZ ;  /* 0x000000ffff077224 */ /* 0x000fd800078e00ff */
[----:B------:R-:W-:Y:S05]  /*1c5d0*/  @!P0 BRA `(.L_x_4934) ;  /* 0x0000000000108947 */ /* 0x000fea0003800000 */
[----:B------:R-:W-:Y:S01]  /*1c5e0*/  UMOV UR4, 0xffffffff ;  /* 0xffffffff00047882 */ /* 0x000fe20000000000 */
[----:B------:R-:W-:Y:S02]  /*1c5f0*/  VIADD R12, R6, 0xffffffff ;  /* 0xffffffff060c7836 */ /* 0x000fe40000000000 */
[----:B------:R-:W-:Y:S05]  /*1c600*/  BRA.DIV UR4, `(.L_x_4935) ;  /* 0x0000002a040c7947 */ /* 0x000fea000b800000 */
[----:B------:R4:W0:Y:S02]  /*1c610*/  SHFL.IDX PT, R7, R2, R12, 0x1f ;  /* 0x00001f0c02077589 */ /* 0x00082400000e0000 */
.L_x_4934:
[----:B0---4-:R-:W0:Y:S01]  /*1c620*/  LDC.64 R2, c[0x0][0xc68] ;  /* 0x00031a00ff027b82 */ /* 0x011e220000000a00 */
[----:B------:R-:W-:-:S04]  /*1c630*/  IMAD.IADD R19, R6, 0x1, R19 ;  /* 0x0000000106137824 */ /* 0x000fc800078e0213 */
[----:B0-----:R-:W-:-:S05]  /*1c640*/  IMAD.WIDE R2, R19, 0x4, R2 ;  /* 0x0000000413027825 */ /* 0x001fca00078e0202 */
[----:B------:R0:W2:Y:S01]  /*1c650*/  LDG.E R8, desc[UR42][R2.64] ;  /* 0x0000002a02087981 */ /* 0x0000a2000c1e1900 */
[----:B------:R-:W-:-:S04]  /*1c660*/  IMAD R16, R7, R5, R16 ;  /* 0x0000000507107224 */ /* 0x000fc800078e0210 */
[----:B------:R-:W-:Y:S02]  /*1c670*/  IMAD.IADD R7, R4, 0x1, -R16 ;  /* 0x0000000104077824 */ /* 0x000fe400078e0a10 */
[----:B0-----:R-:W-:Y:S02]  /*1c680*/  IMAD.MOV.U32 R2, RZ, RZ, RZ ;  /* 0x000000ffff027224 */ /* 0x001fe400078e00ff */
[----:B--23--:R-:W-:-:S05]  /*1c690*/  IMAD R6, R17, R8, RZ ;  /* 0x0000000811067224 */ /* 0x00cfca00078e02ff */
[-C--:B-1----:R-:W-:Y:S02]  /*1c6a0*/  IABS R9, R6.reuse ;  /* 0x0000000600097213 */ /* 0x082fe40000000000 */
[----:B------:R-:W-:Y:S02]  /*1c6b0*/  IABS R4, R6 ;  /* 0x0000000600047213 */ /* 0x000fe40000000000 */
[----:B------:R-:W0:Y:S02]  /*1c6c0*/  I2F.RP R10, R9 ;  /* 0x00000009000a7306 */ /* 0x000e240000209400 */
[----:B------:R-:W-:-:S06]  /*1c6d0*/  IADD3 R4, RZ, -R4, RZ ;  /* 0x80000004ff047210 */ /* 0x000fcc0007ffe0ff */
[----:B0-----:R-:W0:Y:S02]  /*1c6e0*/  MUFU.RCP R10, R10 ;  /* 0x0000000a000a7308 */ /* 0x001e240000001000 */
[----:B0-----:R-:W-:-:S06]  /*1c6f0*/  IADD3 R11, R10, 0xffffffe, RZ ;  /* 0x0ffffffe0a0b7810 */ /* 0x001fcc0007ffe0ff */
        /* <DEDUP_REMOVED lines=23> */
[----:B------:R-:W-:Y:S01]  /*1c870*/  IMAD.MOV.U32 R2, RZ, RZ, RZ ;  /* 0x000000ffff027224 */ /* 0x000fe200078e00ff */
[----:B------:R-:W-:Y:S02]  /*1c880*/  IADD3 R4, R6, R4, RZ ;  /* 0x0000000406047210 */ /* 0x000fe40007ffe0ff */
[----:B------:R-:W-:-:S04]  /*1c890*/  IABS R8, R5 ;  /* 0x0000000500087213 */ /* 0x000fc80000000000 */
[----:B------:R-:W0:Y:S08]  /*1c8a0*/  I2F.RP R10, R8 ;  /* 0x00000008000a7306 */ /* 0x000e300000209400 */
[----:B0-----:R-:W0:Y:S02]  /*1c8b0*/  MUFU.RCP R10, R10 ;  /* 0x0000000a000a7308 */ /* 0x001e240000001000 */
[----:B0-----:R-:W-:-:S06]  /*1c8c0*/  VIADD R11, R10, 0xffffffe ;  /* 0x0ffffffe0a0b7836 */ /* 0x001fcc0000000000 */
[----:B------:R-:W0:Y:S02]  /*1c8d0*/  F2I.FTZ.U32.TRUNC.NTZ R3, R11 ;  /* 0x0000000b00037305 */ /* 0x000e24000021f000 */
[----:B0-----:R-:W-:-:S04]  /*1c8e0*/  IMAD.MOV R7, RZ, RZ, -R3 ;  /* 0x000000ffff077224 */ /* 0x001fc800078e0a03 */
[----:B------:R-:W-:-:S04]  /*1c8f0*/  IMAD R7, R7, R8, RZ ;  /* 0x0000000807077224 */ /* 0x000fc800078e02ff */
        /* <DEDUP_REMOVED lines=21> */
.L_x_4928:
[----:B------:R-:W-:Y:S01]  /*1ca50*/  UMOV UR4, URZ ;  /* 0x0000003f00047c82 */ /* 0x000fe20008000000 */
[----:B------:R-:W-:Y:S01]  /*1ca60*/  UMOV UR5, URZ ;  /* 0x0000003f00057c82 */ /* 0x000fe20008000000 */
[----:B------:R-:W-:Y:S01]  /*1ca70*/  ULDC UR6, c[0x0][0xc14] ;  /* 0x0003050000067ab9 */ /* 0x000fe20000000800 */
[----:B------:R-:W-:Y:S01]  /*1ca80*/  IMAD.MOV.U32 R16, RZ, RZ, R4 ;  /* 0x000000ffff107224 */ /* 0x000fe200078e0004 */
[----:B------:R-:W-:Y:S01]  /*1ca90*/  MOV R17, UR4 ;  /* 0x0000000400117c02 */ /* 0x000fe20008000f00 */
[----:B------:R-:W-:Y:S02]  /*1caa0*/  IMAD.U32 R18, RZ, RZ, UR5 ;  /* 0x00000005ff127e24 */ /* 0x000fe4000f8e00ff */
[----:B------:R-:W-:-:S07]  /*1cab0*/  IMAD.U32 R19, RZ, RZ, UR6 ;  /* 0x00000006ff137e24 */ /* 0x000fce000f8e00ff */
.L_x_4936:
        /* <DEDUP_REMOVED lines=12> */
.L_x_4837:
        /* <DEDUP_REMOVED lines=12> */
.L_x_5055:
[----:B------:R-:W-:Y:S05]  /*1cc40*/  BSYNC B0 ;  /* 0x0000000000007941 */ /* 0x000fea0003800000 */
.L_x_4938:
[----:B------:R-:W-:-:S03]  /*1cc50*/  UMOV UR4, 0xffffffff ;  /* 0xffffffff00047882 */ /* 0x000fc60000000000 */
[----:B------:R-:W-:Y:S05]  /*1cc60*/  BRA.DIV UR4, `(.L_x_4940) ;  /* 0x0000002204b07947 */ /* 0x000fea000b800000 */
[----:B------:R-:W2:Y:S02]  /*1cc70*/  S2R R2, SR_TID.X ;  /* 0x0000000000027919 */ /* 0x000ea40000002100 */
[----:B--2---:R-:W-:-:S04]  /*1cc80*/  SHF.R.U32.HI R2, RZ, 0x5, R2 ;  /* 0x00000005ff027819 */ /* 0x004fc80000011602 */
[----:B------:R-:W-:-:S05]  /*1cc90*/  LOP3.LUT R2, R2, 0x3, RZ, 0xc0, !PT ;  /* 0x0000000302027812 */ /* 0x000fca00078ec0ff */
[----:B------:R2:W3:Y:S02]  /*1cca0*/  SHFL.IDX PT, R14, R2, RZ, 0x1f ;  /* 0x00001fff020e7589 */ /* 0x0004e400000e0000 */
.L_x_5058:
[----:B---3--:R-:W-:-:S13]  /*1ccb0*/  ISETP.NE.AND P0, PT, R14, RZ, PT ;  /* 0x000000ff0e00720c */ /* 0x008fda0003f05270 */
[----:B------:R-:W-:Y:S05]  /*1ccc0*/  @P0 BRA `(.L_x_4612) ;  /* 0x0000000000940947 */ /* 0x000fea0003800000 */
[----:B------:R-:W-:-:S03]  /*1ccd0*/  UMOV UR4, 0xffffffff ;  /* 0xffffffff00047882 */ /* 0x000fc60000000000 */
[----:B------:R-:W-:Y:S05]  /*1cce0*/  BRA.DIV UR4, `(.L_x_4941) ;  /* 0x0000002204c47947 */ /* 0x000fea000b800000 */
[----:B------:R-:W-:-:S13]  /*1ccf0*/  ELECT P6, URZ, PT ;  /* 0x00000000003f782f */ /* 0x000fda00038c0000 */
.L_x_5061:
[----:B------:R-:W-:Y:S05]  /*1cd00*/  @!P6 BRA `(.L_x_4612) ;  /* 0x000000000084e947 */ /* 0x000fea0003800000 */
[----:B------:R-:W-:-:S06]  /*1cd10*/  ULOP3.LUT UR4, UR36, 0x2, URZ, 0xfc, !UPT ;  /* 0x0000000224047892 */ /* 0x000fcc000f8efc3f */
[----:B--2---:R-:W-:-:S05]  /*1cd20*/  IMAD.U32 R2, RZ, RZ, UR4 ;  /* 0x00000004ff027e24 */ /* 0x004fca000f8e00ff */
[----:B------:R-:W-:-:S13]  /*1cd30*/  ISETP.NE.AND P2, PT, R2, 0x3, PT ;  /* 0x000000030200780c */ /* 0x000fda0003f45270 */
[----:B------:R-:W-:Y:S05]  /*1cd40*/  @!P2 BRA `(.L_x_4942) ;  /* 0x000000000004a947 */ /* 0x000fea0003800000 */
[----:B------:R-:W-:Y:S01]  /*1cd50*/  BPT.TRAP 0x1 ;  /* 0x000000040000795c */ /* 0x000fe20000300000 */
.L_x_4942:
        /* <DEDUP_REMOVED lines=14> */
.L_x_5062:
[----:B------:R-:W2:Y:S02]  /*1ce40*/  SYNCS.PHASECHK.TRANS64.TRYWAIT P0, [R7+URZ], R2 ;  /* 0x00000002070075a7 */ /* 0x000ea4000800017f */
[----:B--2---:R-:W-:Y:S05]  /*1ce50*/  @!P0 BRA `(.L_x_4944) ;  /* 0x00000020009c8947 */ /* 0x004fea0003800000 */
.L_x_5063:
[----:B------:R-:W-:Y:S05]  /*1ce60*/  @!P2 BRA `(.L_x_4945) ;  /* 0x000000000004a947 */ /* 0x000fea0003800000 */
[----:B------:R-:W-:Y:S01]  /*1ce70*/  BPT.TRAP 0x1 ;  /* 0x000000040000795c */ /* 0x000fe20000300000 */
.L_x_4945:
[----:B------:R-:W3:Y:S01]  /*1ce80*/  LDL.LU R4, [R1] ;  /* 0x0000000001047983 */ /* 0x000ee20000300800 */
[----:B------:R-:W-:-:S04]  /*1ce90*/  VIADD R0, R0, 0x28c60 ;  /* 0x00028c6000007836 */ /* 0x000fc80000000000 */
[----:B---3--:R-:W-:-:S04]  /*1cea0*/  IMAD R4, R4, 0x8, R0 ;  /* 0x0000000804047824 */ /* 0x008fc800078e0200 */
[----:B------:R-:W3:Y:S02]  /*1ceb0*/  SYNCS.PHASECHK.TRANS64.TRYWAIT P0, [R4+URZ], R5 ;  /* 0x00000005040075a7 */ /* 0x000ee4000800017f */
[----:B---3--:R-:W-:Y:S05]  /*1cec0*/  @!P0 BRA `(.L_x_4946) ;  /* 0x0000002000948947 */ /* 0x008fea0003800000 */
.L_x_5064:
[----:B------:R-:W-:-:S07]  /*1ced0*/  LEA R3, R3, R0, 0x3 ;  /* 0x0000000003037211 */ /* 0x000fce00078e18ff */
.L_x_4947:
[----:B----4-:R4:W0:Y:S02]  /*1cee0*/  SYNCS.PHASECHK.TRANS64.TRYWAIT P0, [R3+URZ], R2 ;  /* 0x00000002030075a7 */ /* 0x010824000800017f */
[----:B0-----:R-:W-:Y:S05]  /*1cef0*/  @!P0 NANOSLEEP.SYNCS 0x989680 ;  /* 0x009896800000895d */ /* 0x001fea0003900000 */
[----:B------:R-:W0:Y:S02]  /*1cf00*/  @!P0 SYNCS.PHASECHK.TRANS64 P0, [R3+URZ], R2 ;  /* 0x00000002030085a7 */ /* 0x000e24000800007f */
[----:B0-----:R-:W-:Y:S05]  /*1cf10*/  @!P0 BRA `(.L_x_4947) ;  /* 0xfffffffc00f08947 */ /* 0x001fea000383ffff */
.L_x_4612:
[----:B------:R-:W-:Y:S05]  /*1cf20*/  BSYNC B8 ;  /* 0x0000000000087941 */ /* 0x000fea0003800000 */
.L_x_4609:
[----:B------:R-:W-:Y:S05]  /*1cf30*/  EXIT ;  /* 0x000000000000794d */ /* 0x000fea0003800000 */
.L_x_4636:
[----:B0-----:R0:W1:Y:S02]  /*1cf40*/  SYNCS.PHASECHK.TRANS64.TRYWAIT P5, [R70+URZ+0x28c90], R77 ;  /* 0x028c904d460075a7 */ /* 0x00106400080a017f */
[----:B-1----:R-:W-:Y:S05]  /*1cf50*/  @!P5 NANOSLEEP.SYNCS 0x989680 ;  /* 0x009896800000d95d */ /* 0x002fea0003900000 */
[----:B------:R-:W1:Y:S02]  /*1cf60*/  @!P5 SYNCS.PHASECHK.TRANS64 P5, [R70+URZ+0x28c90], R77 ;  /* 0x028c904d4600d5a7 */ /* 0x000e6400080a007f */
[----:B-1----:R-:W-:Y:S05]  /*1cf70*/  @!P5 BRA `(.L_x_4636) ;  /* 0xfffffffc00f0d947 */ /* 0x002fea000383ffff */
[----:B------:R-:W-:Y:S05]  /*1cf80*/  BRA `(.L_x_4948) ;  /* 0xfffffe5800547947 */ /* 0x000fea000383ffff */
.L_x_4646:
[----:B0-----:R0:W1:Y:S02]  /*1cf90*/  SYNCS.PHASECHK.TRANS64.TRYWAIT P5, [R70+URZ+0x28c90], R77 ;  /* 0x028c904d460075a7 */ /* 0x00106400080a017f */
[----:B-1----:R-:W-:Y:S05]  /*1cfa0*/  @!P5 NANOSLEEP.SYNCS 0x989680 ;  /* 0x009896800000d95d */ /* 0x002fea0003900000 */
[----:B------:R-:W1:Y:S02]  /*1cfb0*/  @!P5 SYNCS.PHASECHK.TRANS64 P5, [R70+URZ+0x28c90], R77 ;  /* 0x028c904d4600d5a7 */ /* 0x000e6400080a007f */
[----:B-1----:R-:W-:Y:S05]  /*1cfc0*/  @!P5 BRA `(.L_x_4646) ;  /* 0xfffffffc00f0d947 */ /* 0x002fea000383ffff */
[----:B------:R-:W-:Y:S05]  /*1cfd0*/  BRA `(.L_x_4949) ;  /* 0xfffffe6000b07947 */ /* 0x000fea000383ffff */
.L_x_4651:
[----:B0-----:R0:W1:Y:S02]  /*1cfe0*/  SYNCS.PHASECHK.TRANS64.TRYWAIT P5, [R70+URZ+0x28c90], R77 ;  /* 0x028c904d460075a7 */ /* 0x00106400080a017f */
[----:B-1----:R-:W-:Y:S05]  /*1cff0*/  @!P5 NANOSLEEP.SYNCS 0x989680 ;  /* 0x009896800000d95d */ /* 0x002fea0003900000 */
[----:B------:R-:W1:Y:S02]  /*1d000*/  @!P5 SYNCS.PHASECHK.TRANS64 P5, [R70+URZ+0x28c90], R77 ;  /* 0x028c904d4600d5a7 */ /* 0x000e6400080a007f */
[----:B-1----:R-:W-:Y:S05]  /*1d010*/  @!P5 BRA `(.L_x_4651) ;  /* 0xfffffffc00f0d947 */ /* 0x002fea000383ffff */
[----:B------:R-:W-:Y:S05]  /*1d020*/  BRA `(.L_x_4950) ;  /* 0xfffffe6800c47947 */ /* 0x000fea000383ffff */
.L_x_4655:
[----:B--2---:R2:W4:Y:S02]  /*1d030*/  SYNCS.PHASECHK.TRANS64.TRYWAIT P0, [R70+URZ+0x28cb0], R77 ;  /* 0x028cb04d460075a7 */ /* 0x004524000800017f */
[----:B----4-:R-:W-:Y:S05]  /*1d040*/  @!P0 NANOSLEEP.SYNCS 0x989680 ;  /* 0x009896800000895d */ /* 0x010fea0003900000 */
[----:B------:R-:W4:Y:S02]  /*1d050*/  @!P0 SYNCS.PHASECHK.TRANS64 P0, [R70+URZ+0x28cb0], R77 ;  /* 0x028cb04d460085a7 */ /* 0x000f24000800007f */
[----:B----4-:R-:W-:Y:S05]  /*1d060*/  @!P0 BRA `(.L_x_4655) ;  /* 0xfffffffc00f08947 */ /* 0x010fea000383ffff */
[----:B------:R-:W-:Y:S05]  /*1d070*/  BRA `(.L_x_4951) ;  /* 0xfffffe6c003c7947 */ /* 0x000fea000383ffff */
.L_x_4674:
[----:B0-----:R0:W1:Y:S02]  /*1d080*/  SYNCS.PHASECHK.TRANS64.TRYWAIT P1, [R152+URZ+0x28c50], R3 ;  /* 0x028c5003980075a7 */ /* 0x001064000802017f */
[----:B-1----:R-:W-:Y:S05]  /*1d090*/  @!P1 NANOSLEEP.SYNCS 0x989680 ;  /* 0x009896800000995d */ /* 0x002fea0003900000 */
[----:B------:R-:W1:Y:S02]  /*1d0a0*/  @!P1 SYNCS.PHASECHK.TRANS64 P1, [R152+URZ+0x28c50], R3 ;  /* 0x028c5003980095a7 */ /* 0x000e64000802007f */
[----:B-1----:R-:W-:Y:S05]  /*1d0b0*/  @!P1 BRA `(.L_x_4674) ;  /* 0xfffffffc00f09947 */ /* 0x002fea000383ffff */
[----:B------:R-:W-:Y:S05]  /*1d0c0*/  BRA `(.L_x_4952) ;  /* 0xfffffe7c00287947 */ /* 0x000fea000383ffff */
.L_x_4681:
[----:B-1----:R1:W2:Y:S02]  /*1d0d0*/  SYNCS.PHASECHK.TRANS64.TRYWAIT P2, [R0+URZ+0x28c50], R5 ;  /* 0x028c5005000075a7 */ /* 0x0022a4000804017f */
[----:B--2---:R-:W-:Y:S05]  /*1d0e0*/  @!P2 NANOSLEEP.SYNCS 0x989680 ;  /* 0x009896800000a95d */ /* 0x004fea0003900000 */
[----:B------:R-:W2:Y:S02]  /*1d0f0*/  @!P2 SYNCS.PHASECHK.TRANS64 P2, [R0+URZ+0x28c50], R5 ;  /* 0x028c50050000a5a7 */ /* 0x000ea4000804007f */
[----:B--2---:R-:W-:Y:S05]  /*1d100*/  @!P2 BRA `(.L_x_4681) ;  /* 0xfffffffc00f0a947 */ /* 0x004fea000383ffff */
[----:B------:R-:W-:Y:S05]  /*1d110*/  BRA `(.L_x_4680) ;  /* 0xfffffe8800507947 */ /* 0x000fea000383ffff */
.L_x_4706:
[----:B------:R-:W-:Y:S01]  /*1d120*/  BSSY B1, `(.L_x_4953) ;  /* 0x0000008000017945 */ /* 0x000fe20003800000 */
[----:B------:R-:W-:Y:S01]  /*1d130*/  IMAD.MOV.U32 R13, RZ, RZ, R5 ;  /* 0x000000ffff0d7224 */ /* 0x000fe200078e0005 */
[----:B------:R-:W-:Y:S01]  /*1d140*/  MOV R15, 0xffffffff ;  /* 0xffffffff000f7802 */ /* 0x000fe20000000f00 */
[----:B------:R-:W-:Y:S02]  /*1d150*/  IMAD.MOV.U32 R12, RZ, RZ, RZ ;  /* 0x000000ffff0c7224 */ /* 0x000fe400078e00ff */
[----:B------:R-:W-:-:S07]  /*1d160*/  IMAD.MOV.U32 R11, RZ, RZ, 0x1c1f ;  /* 0x00001c1fff0b7424 */ /* 0x000fce00078e00ff */
[----:B-----5:R-:W-:Y:S05]  /*1d170*/  WARPSYNC.COLLECTIVE R15, `(.L_x_4954) ;  /* 0x000000000f087348 */ /* 0x020fea0003c00000 */
[----:B------:R0:W1:Y:S02]  /*1d180*/  SHFL.IDX P6, R14, R13, R12, R11 ;  /* 0x0000000c0d0e7389 */ /* 0x00006400000c000b */
[----:B01---5:R-:W-:Y:S01]  /*1d190*/  ENDCOLLECTIVE ;  /* 0x000000000000791b */ /* 0x023fe20003800000 */
.L_x_4954:
[----:B------:R-:W-:Y:S05]  /*1d1a0*/  BSYNC B1 ;  /* 0x0000000000017941 */ /* 0x000fea0003800000 */
.L_x_4953:
[----:B------:R-:W-:Y:S05]  /*1d1b0*/  BRA `(.L_x_4955) ;  /* 0xfffffea800787947 */ /* 0x000fea000383ffff */
.L_x_4707:
        /* <DEDUP_REMOVED lines=8> */
.L_x_4957:
[----:B------:R-:W-:Y:S05]  /*1d240*/  BSYNC B1 ;  /* 0x0000000000017941 */ /* 0x000fea0003800000 */
.L_x_4956:
[----:B------:R-:W-:Y:S05]  /*1d250*/  BRA `(.L_x_4958) ;  /* 0xfffffea800587947 */ /* 0x000fea000383ffff */
.L_x_4708:
        /* <DEDUP_REMOVED lines=8> */
.L_x_4960:
[----:B------:R-:W-:Y:S05]  /*1d2e0*/  BSYNC B1 ;  /* 0x0000000000017941 */ /* 0x000fea0003800000 */
.L_x_4959:
[----:B------:R-:W-:Y:S05]  /*1d2f0*/  BRA `(.L_x_4961) ;  /* 0xfffffea800387947 */ /* 0x000fea000383ffff */
.L_x_4709:
        /* <DEDUP_REMOVED lines=8> */
.L_x_4963:
[----:B------:R-:W-:Y:S05]  /*1d380*/  BSYNC B1 ;  /* 0x0000000000017941 */ /* 0x000fea0003800000 */
.L_x_4962:
[----:B------:R-:W-:Y:S05]  /*1d390*/  BRA `(.L_x_4964) ;  /* 0xfffffea800187947 */ /* 0x000fea000383ffff */
.L_x_4710:
[----:B------:R-:W-:Y:S01]  /*1d3a0*/  BSSY B1, `(.L_x_4965) ;  /* 0x0000008000017945 */ /* 0x000fe20003800000 */
[----:B------:R-:W-:Y:S01]  /*1d3b0*/  IMAD.MOV.U32 R13, RZ, RZ, R5 ;  /* 0x000000ffff0d7224 */ /* 0x000fe200078e0005 */
[----:B------:R-:W-:Y:S01]  /*1d3c0*/  MOV R15, 0xffffffff ;  /* 0xffffffff000f7802 */ /* 0x000fe20000000f00 */
[----:B------:R-:W-:Y:S02]  /*1d3d0*/  IMAD.MOV.U32 R12, RZ, RZ, 0x1 ;  /* 0x00000001ff0c7424 */ /* 0x000fe400078e00ff */
[----:B------:R-:W-:-:S07]  /*1d3e0*/  IMAD.MOV.U32 R11, RZ, RZ, 0x1c1f ;  /* 0x00001c1fff0b7424 */ /* 0x000fce00078e00ff */
[----:B-----5:R-:W-:Y:S05]  /*1d3f0*/  WARPSYNC.COLLECTIVE R15, `(.L_x_4966) ;  /* 0x000000000f087348 */ /* 0x020fea0003c00000 */
[----:B------:R0:W1:Y:S02]  /*1d400*/  SHFL.IDX P6, R14, R13, R12, R11 ;  /* 0x0000000c0d0e7389 */ /* 0x00006400000c000b */
[----:B01---5:R-:W-:Y:S01]  /*1d410*/  ENDCOLLECTIVE ;  /* 0x000000000000791b */ /* 0x023fe20003800000 */
.L_x_4966:
[----:B------:R-:W-:Y:S05]  /*1d420*/  BSYNC B1 ;  /* 0x0000000000017941 */ /* 0x000fea0003800000 */
.L_x_4965:
[----:B------:R-:W-:Y:S05]  /*1d430*/  BRA `(.L_x_4967) ;  /* 0xfffffea400f87947 */ /* 0x000fea000383ffff */
.L_x_4711:
        /* <DEDUP_REMOVED lines=8> */
.L_x_4969:
[----:B------:R-:W-:Y:S05]  /*1d4c0*/  BSYNC B1 ;  /* 0x0000000000017941 */ /* 0x000fea0003800000 */
.L_x_4968:
[----:B------:R-:W-:Y:S05]  /*1d4d0*/  BRA `(.L_x_4970) ;  /* 0xfffffea400d87947 */ /* 0x000fea000383ffff */
.L_x_4712:
        /* <DEDUP_REMOVED lines=8> */
.L_x_4972:
[----:B------:R-:W-:Y:S05]  /*1d560*/  BSYNC B1 ;  /* 0x0000000000017941 */ /* 0x000fea0003800000 */
.L_x_4971:
[----:B------:R-:W-:Y:S05]  /*1d570*/  BRA `(.L_x_4973) ;  /* 0xfffffea400b87947 */ /* 0x000fea000383ffff */
.L_x_4713:
        /* <DEDUP_REMOVED lines=8> */
.L_x_4975:
[----:B------:R-:W-:Y:S05]  /*1d600*/  BSYNC B1 ;  /* 0x0000000000017941 */ /* 0x000fea0003800000 */
.L_x_4974:
[----:B------:R-:W-:Y:S05]  /*1d610*/  BRA `(.L_x_4976) ;  /* 0xfffffea400987947 */ /* 0x000fea000383ffff */
.L_x_4715:
[----:B0-----:R0:W1:Y:S02]  /*1d620*/  SYNCS.PHASECHK.TRANS64.TRYWAIT P2, [R2+URZ+0x28c00], R7 ;  /* 0x028c0007020075a7 */ /* 0x001064000804017f */
[----:B-1----:R-:W-:Y:S05]  /*1d630*/  @!P2 NANOSLEEP.SYNCS 0x989680 ;  /* 0x009896800000a95d */ /* 0x002fea0003900000 */
[----:B------:R-:W1:Y:S02]  /*1d640*/  @!P2 SYNCS.PHASECHK.TRANS64 P2, [R2+URZ+0x28c00], R7 ;  /* 0x028c00070200a5a7 */ /* 0x000e64000804007f */
[----:B-1----:R-:W-:Y:S05]  /*1d650*/  @!P2 BRA `(.L_x_4715) ;  /* 0xfffffffc00f0a947 */ /* 0x002fea000383ffff */
[----:B------:R-:W-:Y:S05]  /*1d660*/  BRA `(.L_x_4977) ;  /* 0xfffffea800107947 */ /* 0x000fea000383ffff */
.L_x_4723:
        /* <DEDUP_REMOVED lines=8> */
.L_x_4979:
[----:B------:R-:W-:Y:S05]  /*1d6f0*/  BSYNC B1 ;  /* 0x0000000000017941 */ /* 0x000fea0003800000 */
.L_x_4978:
[----:B------:R-:W-:Y:S05]  /*1d700*/  BRA `(.L_x_4980) ;  /* 0xfffffeb400e47947 */ /* 0x000fea000383ffff */
.L_x_4724:
        /* <DEDUP_REMOVED lines=8> */
.L_x_4982:
[----:B------:R-:W-:Y:S05]  /*1d790*/  BSYNC B1 ;  /* 0x0000000000017941 */ /* 0x000fea0003800000 */
.L_x_4981:
[----:B------:R-:W-:Y:S05]  /*1d7a0*/  BRA `(.L_x_4983) ;  /* 0xfffffeb400c47947 */ /* 0x000fea000383ffff */
.L_x_4725:
        /* <DEDUP_REMOVED lines=8> */
.L_x_4985:
[----:B------:R-:W-:Y:S05]  /*1d830*/  BSYNC B1 ;  /* 0x0000000000017941 */ /* 0x000fea0003800000 */
.L_x_4984:
[----:B------:R-:W-:Y:S05]  /*1d840*/  BRA `(.L_x_4986) ;  /* 0xfffffeb400a47947 */ /* 0x000fea000383ffff */
.L_x_4726:
        /* <DEDUP_REMOVED lines=8> */
.L_x_4988:
[----:B------:R-:W-:Y:S05]  /*1d8d0*/  BSYNC B1 ;  /* 0x0000000000017941 */ /* 0x000fea0003800000 */
.L_x_4987:
[----:B------:R-:W-:Y:S05]  /*1d8e0*/  BRA `(.L_x_4989) ;  /* 0xfffffeb400847947 */ /* 0x000fea000383ffff */
.L_x_4727:
        /* <DEDUP_REMOVED lines=8> */
.L_x_4991:
[----:B------:R-:W-:Y:S05]  /*1d970*/  BSYNC B1 ;  /* 0x0000000000017941 */ /* 0x000fea0003800000 */
.L_x_4990:
[----:B------:R-:W-:Y:S05]  /*1d980*/  BRA `(.L_x_4992) ;  /* 0xfffffeb400647947 */ /* 0x000fea000383ffff */
.L_x_4728:
        /* <DEDUP_REMOVED lines=8> */
.L_x_4994:
[----:B------:R-:W-:Y:S05]  /*1da10*/  BSYNC B1 ;  /* 0x0000000000017941 */ /* 0x000fea0003800000 */
.L_x_4993:
[----:B------:R-:W-:Y:S05]  /*1da20*/  BRA `(.L_x_4995) ;  /* 0xfffffeb400487947 */ /* 0x000fea000383ffff */
.L_x_4729:
        /* <DEDUP_REMOVED lines=8> */
.L_x_4997:
[----:B------:R-:W-:Y:S05]  /*1dab0*/  BSYNC B1 ;  /* 0x0000000000017941 */ /* 0x000fea0003800000 */
.L_x_4996:
[----:B------:R-:W-:Y:S05]  /*1dac0*/  BRA `(.L_x_4998) ;  /* 0xfffffeb4002c7947 */ /* 0x000fea000383ffff */
.L_x_4730:
        /* <DEDUP_REMOVED lines=8> */
.L_x_5000:
[----:B------:R-:W-:Y:S05]  /*1db50*/  BSYNC B1 ;  /* 0x0000000000017941 */ /* 0x000fea0003800000 */
.L_x_4999:
[----:B------:R-:W-:Y:S05]  /*1db60*/  BRA `(.L_x_5001) ;  /* 0xfffffeb400107947 */ /* 0x000fea000383ffff */
.L_x_4732:
[----:B0-----:R0:W1:Y:S02]  /*1db70*/  SYNCS.PHASECHK.TRANS64.TRYWAIT P2, [R2+URZ+0x28c00], R3 ;  /* 0x028c0003020075a7 */ /* 0x001064000804017f */
[----:B-1----:R-:W-:Y:S05]  /*1db80*/  @!P2 NANOSLEEP.SYNCS 0x989680 ;  /* 0x009896800000a95d */ /* 0x002fea0003900000 */
[----:B------:R-:W1:Y:S02]  /*1db90*/  @!P2 SYNCS.PHASECHK.TRANS64 P2, [R2+URZ+0x28c00], R3 ;  /* 0x028c00030200a5a7 */ /* 0x000e64000804007f */
[----:B-1----:R-:W-:Y:S05]  /*1dba0*/  @!P2 BRA `(.L_x_4732) ;  /* 0xfffffffc00f0a947 */ /* 0x002fea000383ffff */
[----:B------:R-:W-:Y:S05]  /*1dbb0*/  BRA `(.L_x_5002) ;  /* 0xfffffeb4006c7947 */ /* 0x000fea000383ffff */
.L_x_4738:
[----:B--2---:R2:W3:Y:S02]  /*1dbc0*/  SYNCS.PHASECHK.TRANS64.TRYWAIT P2, [R9+URZ+0x28c30], R56 ;  /* 0x028c3038090075a7 */ /* 0x0044e4000804017f */
[----:B---3--:R-:W-:Y:S05]  /*1dbd0*/  @!P2 NANOSLEEP.SYNCS 0x989680 ;  /* 0x009896800000a95d */ /* 0x008fea0003900000 */
[----:B------:R-:W3:Y:S02]  /*1dbe0*/  @!P2 SYNCS.PHASECHK.TRANS64 P2, [R9+URZ+0x28c30], R56 ;  /* 0x028c30380900a5a7 */ /* 0x000ee4000804007f */
[----:B---3--:R-:W-:Y:S05]  /*1dbf0*/  @!P2 BRA `(.L_x_4738) ;  /* 0xfffffffc00f0a947 */ /* 0x008fea000383ffff */
[----:B------:R-:W-:Y:S05]  /*1dc00*/  BRA `(.L_x_4737) ;  /* 0xfffffec000b87947 */ /* 0x000fea000383ffff */
.L_x_4751:
[----:B--2---:R2:W3:Y:S02]  /*1dc10*/  SYNCS.PHASECHK.TRANS64.TRYWAIT P2, [R9+URZ+0x28c50], R56 ;  /* 0x028c5038090075a7 */ /* 0x0044e4000804017f */
[----:B---3--:R-:W-:Y:S05]  /*1dc20*/  @!P2 NANOSLEEP.SYNCS 0x989680 ;  /* 0x009896800000a95d */ /* 0x008fea0003900000 */
[----:B------:R-:W3:Y:S02]  /*1dc30*/  @!P2 SYNCS.PHASECHK.TRANS64 P2, [R9+URZ+0x28c50], R56 ;  /* 0x028c50380900a5a7 */ /* 0x000ee4000804007f */
[----:B---3--:R-:W-:Y:S05]  /*1dc40*/  @!P2 BRA `(.L_x_4751) ;  /* 0xfffffffc00f0a947 */ /* 0x008fea000383ffff */
[----:B------:R-:W-:Y:S05]  /*1dc50*/  BRA `(.L_x_4750) ;  /* 0xfffffee000787947 */ /* 0x000fea000383ffff */
.L_x_4763:
[----:B-1----:R1:W2:Y:S02]  /*1dc60*/  SYNCS.PHASECHK.TRANS64.TRYWAIT P2, [R216+URZ+0x28c30], R217 ;  /* 0x028c30d9d80075a7 */ /* 0x0022a4000804017f */
[----:B--2---:R-:W-:Y:S05]  /*1dc70*/  @!P2 NANOSLEEP.SYNCS 0x989680 ;  /* 0x009896800000a95d */ /* 0x004fea0003900000 */
[----:B------:R-:W2:Y:S02]  /*1dc80*/  @!P2 SYNCS.PHASECHK.TRANS64 P2, [R216+URZ+0x28c30], R217 ;  /* 0x028c30d9d800a5a7 */ /* 0x000ea4000804007f */
[----:B--2---:R-:W-:Y:S05]  /*1dc90*/  @!P2 BRA `(.L_x_4763) ;  /* 0xfffffffc00f0a947 */ /* 0x004fea000383ffff */
[----:B------:R-:W-:Y:S05]  /*1dca0*/  BRA `(.L_x_4762) ;  /* 0xfffffee400e87947 */ /* 0x000fea000383ffff */
.L_x_4776:
[----:B---3--:R3:W4:Y:S02]  /*1dcb0*/  SYNCS.PHASECHK.TRANS64.TRYWAIT P2, [R216+URZ+0x28c50], R217 ;  /* 0x028c50d9d80075a7 */ /* 0x008724000804017f */
[----:B----4-:R-:W-:Y:S05]  /*1dcc0*/  @!P2 NANOSLEEP.SYNCS 0x989680 ;  /* 0x009896800000a95d */ /* 0x010fea0003900000 */
[----:B------:R-:W4:Y:S02]  /*1dcd0*/  @!P2 SYNCS.PHASECHK.TRANS64 P2, [R216+URZ+0x28c50], R217 ;  /* 0x028c50d9d800a5a7 */ /* 0x000f24000804007f */
[----:B----4-:R-:W-:Y:S05]  /*1dce0*/  @!P2 BRA `(.L_x_4776) ;  /* 0xfffffffc00f0a947 */ /* 0x010fea000383ffff */
[----:B------:R-:W-:Y:S05]  /*1dcf0*/  BRA `(.L_x_4775) ;  /* 0xffffff0800d07947 */ /* 0x000fea000383ffff */
.L_x_4789:
[----:B--2---:R2:W3:Y:S02]  /*1dd00*/  SYNCS.PHASECHK.TRANS64.TRYWAIT P3, [R9+URZ+0x28c30], R208 ;  /* 0x028c30d0090075a7 */ /* 0x0044e4000806017f */
[----:B---3--:R-:W-:Y:S05]  /*1dd10*/  @!P3 NANOSLEEP.SYNCS 0x989680 ;  /* 0x009896800000b95d */ /* 0x008fea0003900000 */
[----:B------:R-:W3:Y:S02]  /*1dd20*/  @!P3 SYNCS.PHASECHK.TRANS64 P3, [R9+URZ+0x28c30], R208 ;  /* 0x028c30d00900b5a7 */ /* 0x000ee4000806007f */
[----:B---3--:R-:W-:Y:S05]  /*1dd30*/  @!P3 BRA `(.L_x_4789) ;  /* 0xfffffffc00f0b947 */ /* 0x008fea000383ffff */
[----:B------:R-:W-:Y:S05]  /*1dd40*/  BRA `(.L_x_4788) ;  /* 0xffffff10007c7947 */ /* 0x000fea000383ffff */
.L_x_4794:
[----:B--2---:R2:W3:Y:S02]  /*1dd50*/  SYNCS.PHASECHK.TRANS64.TRYWAIT P3, [R9+URZ+0x28c50], R208 ;  /* 0x028c50d0090075a7 */ /* 0x0044e4000806017f */
[----:B---3--:R-:W-:Y:S05]  /*1dd60*/  @!P3 NANOSLEEP.SYNCS 0x989680 ;  /* 0x009896800000b95d */ /* 0x008fea0003900000 */
[----:B------:R-:W3:Y:S02]  /*1dd70*/  @!P3 SYNCS.PHASECHK.TRANS64 P3, [R9+URZ+0x28c50], R208 ;  /* 0x028c50d00900b5a7 */ /* 0x000ee4000806007f */
[----:B---3--:R-:W-:Y:S05]  /*1dd80*/  @!P3 BRA `(.L_x_4794) ;  /* 0xfffffffc00f0b947 */ /* 0x008fea000383ffff */
[----:B------:R-:W-:Y:S05]  /*1dd90*/  BRA `(.L_x_4793) ;  /* 0xffffff2800dc7947 */ /* 0x000fea000383ffff */
.L_x_4802:
[----:B--2---:R2:W3:Y:S02]  /*1dda0*/  SYNCS.PHASECHK.TRANS64.TRYWAIT P2, [R191+URZ+0x28c30], R208 ;  /* 0x028c30d0bf0075a7 */ /* 0x0044e4000804017f */
[----:B---3--:R-:W-:Y:S05]  /*1ddb0*/  @!P2 NANOSLEEP.SYNCS 0x989680 ;  /* 0x009896800000a95d */ /* 0x008fea0003900000 */
[----:B------:R-:W3:Y:S02]  /*1ddc0*/  @!P2 SYNCS.PHASECHK.TRANS64 P2, [R191+URZ+0x28c30], R208 ;  /* 0x028c30d0bf00a5a7 */ /* 0x000ee4000804007f */
[----:B---3--:R-:W-:Y:S05]  /*1ddd0*/  @!P2 BRA `(.L_x_4802) ;  /* 0xfffffffc00f0a947 */ /* 0x008fea000383ffff */
[----:B------:R-:W-:Y:S05]  /*1dde0*/  BRA `(.L_x_4801) ;  /* 0xffffff2c00f47947 */ /* 0x000fea000383ffff */
.L_x_4815:
[----:B-1----:R1:W2:Y:S02]  /*1ddf0*/  SYNCS.PHASECHK.TRANS64.TRYWAIT P2, [R191+URZ+0x28c50], R208 ;  /* 0x028c50d0bf0075a7 */ /* 0x0022a4000804017f */
[----:B--2---:R-:W-:Y:S05]  /*1de00*/  @!P2 NANOSLEEP.SYNCS 0x989680 ;  /* 0x009896800000a95d */ /* 0x004fea0003900000 */
[----:B------:R-:W2:Y:S02]  /*1de10*/  @!P2 SYNCS.PHASECHK.TRANS64 P2, [R191+URZ+0x28c50], R208 ;  /* 0x028c50d0bf00a5a7 */ /* 0x000ea4000804007f */
[----:B--2---:R-:W-:Y:S05]  /*1de20*/  @!P2 BRA `(.L_x_4815) ;  /* 0xfffffffc00f0a947 */ /* 0x004fea000383ffff */
[----:B------:R-:W-:Y:S05]  /*1de30*/  BRA `(.L_x_4814) ;  /* 0xffffff5000ec7947 */ /* 0x000fea000383ffff */
.L_x_4851:
[----:B------:R-:W1:Y:S01]  /*1de40*/  S2R R11, SR_TID.X ;  /* 0x00000000000b7919 */ /* 0x000e620000002100 */
[----:B------:R-:W-:Y:S01]  /*1de50*/  BSSY B1, `(.L_x_5003) ;  /* 0x000000a000017945 */ /* 0x000fe20003800000 */
[----:B------:R-:W-:Y:S01]  /*1de60*/  IMAD.MOV.U32 R12, RZ, RZ, RZ ;  /* 0x000000ffff0c7224 */ /* 0x000fe200078e00ff */
[----:B------:R-:W-:Y:S02]  /*1de70*/  MOV R15, 0xffffffff ;  /* 0xffffffff000f7802 */ /* 0x000fe40000000f00 */
[----:B-1----:R-:W-:-:S04]  /*1de80*/  SHF.R.U32.HI R11, RZ, 0x5, R11 ;  /* 0x00000005ff0b7819 */ /* 0x002fc8000001160b */
[----:B------:R-:W-:-:S05]  /*1de90*/  LOP3.LUT R11, R11, 0x3, RZ, 0xc0, !PT ;  /* 0x000000030b0b7812 */ /* 0x000fca00078ec0ff */
[----:B0-----:R-:W-:Y:S02]  /*1dea0*/  IMAD.MOV.U32 R13, RZ, RZ, R11 ;  /* 0x000000ffff0d7224 */ /* 0x001fe400078e000b */
[----:B------:R-:W-:-:S07]  /*1deb0*/  IMAD.MOV.U32 R11, RZ, RZ, 0x1f ;  /* 0x0000001fff0b7424 */ /* 0x000fce00078e00ff */
[----:B------:R-:W-:Y:S05]  /*1dec0*/  WARPSYNC.COLLECTIVE R15, `(.L_x_5004) ;  /* 0x000000000f087348 */ /* 0x000fea0003c00000 */
[----:B------:R0:W1:Y:S02]  /*1ded0*/  SHFL.IDX P6, R14, R13, R12, R11 ;  /* 0x0000000c0d0e7389 */ /* 0x00006400000c000b */
[----:B01----:R-:W-:Y:S01]  /*1dee0*/  ENDCOLLECTIVE ;  /* 0x000000000000791b */ /* 0x003fe20003800000 */
.L_x_5004:
[----:B------:R-:W-:Y:S05]  /*1def0*/  BSYNC B1 ;  /* 0x0000000000017941 */ /* 0x000fea0003800000 */
.L_x_5003:
[----:B------:R-:W-:Y:S05]  /*1df00*/  BRA `(.L_x_5005) ;  /* 0xffffff9c00907947 */ /* 0x000fea000383ffff */
.L_x_4852:
[----:B------:R-:W-:Y:S01]  /*1df10*/  BSSY B1, `(.L_x_5006) ;  /* 0x0000006000017945 */ /* 0x000fe20003800000 */
[----:B------:R-:W-:-:S07]  /*1df20*/  IMAD.MOV.U32 R15, RZ, RZ, -0x1 ;  /* 0xffffffffff0f7424 */ /* 0x000fce00078e00ff */
[----:B0-----:R-:W-:Y:S05]  /*1df30*/  WARPSYNC.COLLECTIVE R15, `(.L_x_5007) ;  /* 0x000000000f0c7348 */ /* 0x001fea0003c00000 */
[----:B------:R-:W-:Y:S02]  /*1df40*/  ELECT P6, UR62, PT ;  /* 0x00000000003e782f */ /* 0x000fe400038c0000 */
[----:B------:R-:W-:Y:S01]  /*1df50*/  MOV R14, UR62 ;  /* 0x0000003e000e7c02 */ /* 0x000fe20008000f00 */
[----:B0-----:R-:W-:Y:S10]  /*1df60*/  ENDCOLLECTIVE ;  /* 0x000000000000791b */ /* 0x001ff40003800000 */
.L_x_5007:
[----:B------:R-:W-:Y:S05]  /*1df70*/  BSYNC B1 ;  /* 0x0000000000017941 */ /* 0x000fea0003800000 */
.L_x_5006:
[----:B------:R-:W-:Y:S05]  /*1df80*/  BRA `(.L_x_5008) ;  /* 0xffffff9c007c7947 */ /* 0x000fea000383ffff */
.L_x_4854:
[----:B-1----:R1:W2:Y:S02]  /*1df90*/  SYNCS.PHASECHK.TRANS64.TRYWAIT P0, [R7+URZ+0x28c20], R8 ;  /* 0x028c2008070075a7 */ /* 0x0022a4000800017f */
[----:B--2---:R-:W-:Y:S05]  /*1dfa0*/  @!P0 NANOSLEEP.SYNCS 0x989680 ;  /* 0x009896800000895d */ /* 0x004fea0003900000 */
[----:B------:R-:W2:Y:S02]  /*1dfb0*/  @!P0 SYNCS.PHASECHK.TRANS64 P0, [R7+URZ+0x28c20], R8 ;  /* 0x028c2008070085a7 */ /* 0x000ea4000800007f */
[----:B--2---:R-:W-:Y:S05]  /*1dfc0*/  @!P0 BRA `(.L_x_4854) ;  /* 0xfffffffc00f08947 */ /* 0x004fea000383ffff */
[----:B------:R-:W-:Y:S05]  /*1dfd0*/  BRA `(.L_x_5009) ;  /* 0xffffff9c00987947 */ /* 0x000fea000383ffff */
.L_x_4857:
[----:B-1----:R1:W2:Y:S02]  /*1dfe0*/  SYNCS.PHASECHK.TRANS64.TRYWAIT P0, [R8+URZ+0x28ca0], R11 ;  /* 0x028ca00b080075a7 */ /* 0x0022a4000800017f */
[----:B--2---:R-:W-:Y:S05]  /*1dff0*/  @!P0 NANOSLEEP.SYNCS 0x989680 ;  /* 0x009896800000895d */ /* 0x004fea0003900000 */
[----:B------:R-:W2:Y:S02]  /*1e000*/  @!P0 SYNCS.PHASECHK.TRANS64 P0, [R8+URZ+0x28ca0], R11 ;  /* 0x028ca00b080085a7 */ /* 0x000ea4000800007f */
[----:B--2---:R-:W-:Y:S05]  /*1e010*/  @!P0 BRA `(.L_x_4857) ;  /* 0xfffffffc00f08947 */ /* 0x004fea000383ffff */
[----:B------:R-:W-:Y:S05]  /*1e020*/  BRA `(.L_x_5010) ;  /* 0xffffff9c00a87947 */ /* 0x000fea000383ffff */
.L_x_4859:
[----:B--2---:R2:W3:Y:S02]  /*1e030*/  SYNCS.PHASECHK.TRANS64.TRYWAIT P0, [R8+URZ+0x28cc0], R11 ;  /* 0x028cc00b080075a7 */ /* 0x0044e4000800017f */
[----:B---3--:R-:W-:Y:S05]  /*1e040*/  @!P0 NANOSLEEP.SYNCS 0x989680 ;  /* 0x009896800000895d */ /* 0x008fea0003900000 */
[----:B------:R-:W3:Y:S02]  /*1e050*/  @!P0 SYNCS.PHASECHK.TRANS64 P0, [R8+URZ+0x28cc0], R11 ;  /* 0x028cc00b080085a7 */ /* 0x000ee4000800007f */
[----:B---3--:R-:W-:Y:S05]  /*1e060*/  @!P0 BRA `(.L_x_4859) ;  /* 0xfffffffc00f08947 */ /* 0x008fea000383ffff */
[----:B------:R-:W-:Y:S05]  /*1e070*/  BRA `(.L_x_5011) ;  /* 0xffffffa0000c7947 */ /* 0x000fea000383ffff */
.L_x_4863:
[----:B-1----:R1:W2:Y:S02]  /*1e080*/  SYNCS.PHASECHK.TRANS64.TRYWAIT P0, [R9+URZ+0x28ca0], R10 ;  /* 0x028ca00a090075a7 */ /* 0x0022a4000800017f */
[----:B--2---:R-:W-:Y:S05]  /*1e090*/  @!P0 NANOSLEEP.SYNCS 0x989680 ;  /* 0x009896800000895d */ /* 0x004fea0003900000 */
[----:B------:R-:W2:Y:S02]  /*1e0a0*/  @!P0 SYNCS.PHASECHK.TRANS64 P0, [R9+URZ+0x28ca0], R10 ;  /* 0x028ca00a090085a7 */ /* 0x000ea4000800007f */
[----:B--2---:R-:W-:Y:S05]  /*1e0b0*/  @!P0 BRA `(.L_x_4863) ;  /* 0xfffffffc00f08947 */ /* 0x004fea000383ffff */
[----:B------:R-:W-:Y:S05]  /*1e0c0*/  BRA `(.L_x_5012) ;  /* 0xffffffa4004c7947 */ /* 0x000fea000383ffff */
.L_x_4865:
[----:B--2---:R2:W3:Y:S02]  /*1e0d0*/  SYNCS.PHASECHK.TRANS64.TRYWAIT P1, [R9+URZ+0x28cc0], R10 ;  /* 0x028cc00a090075a7 */ /* 0x0044e4000802017f */
[----:B---3--:R-:W-:Y:S05]  /*1e0e0*/  @!P1 NANOSLEEP.SYNCS 0x989680 ;  /* 0x009896800000995d */ /* 0x008fea0003900000 */
[----:B------:R-:W3:Y:S02]  /*1e0f0*/  @!P1 SYNCS.PHASECHK.TRANS64 P1, [R9+URZ+0x28cc0], R10 ;  /* 0x028cc00a090095a7 */ /* 0x000ee4000802007f */
[----:B---3--:R-:W-:Y:S05]  /*1e100*/  @!P1 BRA `(.L_x_4865) ;  /* 0xfffffffc00f09947 */ /* 0x008fea000383ffff */
[----:B------:R-:W-:Y:S05]  /*1e110*/  BRA `(.L_x_5013) ;  /* 0xffffffa400a87947 */ /* 0x000fea000383ffff */
.L_x_4883:
[----:B------:R-:W0:Y:S01]  /*1e120*/  S2R R5, SR_TID.X ;  /* 0x0000000000057919 */ /* 0x000e220000002100 */
[----:B------:R-:W-:Y:S01]  /*1e130*/  BSSY B0, `(.L_x_5014) ;  /* 0x000000a000007945 */ /* 0x000fe20003800000 */
[----:B------:R-:W-:Y:S01]  /*1e140*/  IMAD.MOV.U32 R12, RZ, RZ, RZ ;  /* 0x000000ffff0c7224 */ /* 0x000fe200078e00ff */
[----:B-1----:R-:W-:Y:S01]  /*1e150*/  MOV R11, 0x1f ;  /* 0x0000001f000b7802 */ /* 0x002fe20000000f00 */
[----:B------:R-:W-:Y:S01]  /*1e160*/  IMAD.MOV.U32 R15, RZ, RZ, -0x1 ;  /* 0xffffffffff0f7424 */ /* 0x000fe200078e00ff */
[----:B0-----:R-:W-:-:S04]  /*1e170*/  SHF.R.U32.HI R5, RZ, 0x5, R5 ;  /* 0x00000005ff057819 */ /* 0x001fc80000011605 */
[----:B------:R-:W-:-:S05]  /*1e180*/  LOP3.LUT R5, R5, 0x3, RZ, 0xc0, !PT ;  /* 0x0000000305057812 */ /* 0x000fca00078ec0ff */
[----:B------:R-:W-:-:S07]  /*1e190*/  IMAD.MOV.U32 R13, RZ, RZ, R5 ;  /* 0x000000ffff0d7224 */ /* 0x000fce00078e0005 */
[----:B------:R-:W-:Y:S05]  /*1e1a0*/  WARPSYNC.COLLECTIVE R15, `(.L_x_5015) ;  /* 0x000000000f087348 */ /* 0x000fea0003c00000 */
[----:B------:R0:W1:Y:S02]  /*1e1b0*/  SHFL.IDX P6, R14, R13, R12, R11 ;  /* 0x0000000c0d0e7389 */ /* 0x00006400000c000b */
[----:B01----:R-:W-:Y:S01]  /*1e1c0*/  ENDCOLLECTIVE ;  /* 0x000000000000791b */ /* 0x003fe20003800000 */
.L_x_5015:
[----:B------:R-:W-:Y:S05]  /*1e1d0*/  BSYNC B0 ;  /* 0x0000000000007941 */ /* 0x000fea0003800000 */
.L_x_5014:
[----:B------:R-:W-:Y:S05]  /*1e1e0*/  BRA `(.L_x_5016) ;  /* 0xffffffb400707947 */ /* 0x000fea000383ffff */
.L_x_4884:
[----:B------:R-:W-:Y:S01]  /*1e1f0*/  BSSY B0, `(.L_x_5017) ;  /* 0x0000006000007945 */ /* 0x000fe20003800000 */
[----:B------:R-:W-:-:S07]  /*1e200*/  IMAD.MOV.U32 R15, RZ, RZ, -0x1 ;  /* 0xffffffffff0f7424 */ /* 0x000fce00078e00ff */
[----:B-1----:R-:W-:Y:S05]  /*1e210*/  WARPSYNC.COLLECTIVE R15, `(.L_x_5018) ;  /* 0x000000000f0c7348 */ /* 0x002fea0003c00000 */
[----:B------:R-:W-:Y:S02]  /*1e220*/  ELECT P6, UR62, PT ;  /* 0x00000000003e782f */ /* 0x000fe400038c0000 */
[----:B------:R-:W-:Y:S01]  /*1e230*/  MOV R14, UR62 ;  /* 0x0000003e000e7c02 */ /* 0x000fe20008000f00 */
[----:B-1----:R-:W-:Y:S10]  /*1e240*/  ENDCOLLECTIVE ;  /* 0x000000000000791b */ /* 0x002ff40003800000 */
.L_x_5018:
[----:B------:R-:W-:Y:S05]  /*1e250*/  BSYNC B0 ;  /* 0x0000000000007941 */ /* 0x000fea0003800000 */
.L_x_5017:
[----:B------:R-:W-:Y:S05]  /*1e260*/  BRA `(.L_x_5019) ;  /* 0xffffffb400607947 */ /* 0x000fea000383ffff */
.L_x_4887:
[----:B0-----:R0:W1:Y:S02]  /*1e270*/  SYNCS.PHASECHK.TRANS64.TRYWAIT P0, [R5+URZ+0x28c40], R7 ;  /* 0x028c4007050075a7 */ /* 0x001064000800017f */
[----:B-1----:R-:W-:Y:S05]  /*1e280*/  @!P0 NANOSLEEP.SYNCS 0x989680 ;  /* 0x009896800000895d */ /* 0x002fea0003900000 */
[----:B------:R-:W1:Y:S02]  /*1e290*/  @!P0 SYNCS.PHASECHK.TRANS64 P0, [R5+URZ+0x28c40], R7 ;  /* 0x028c4007050085a7 */ /* 0x000e64000800007f */
[----:B-1----:R-:W-:Y:S05]  /*1e2a0*/  @!P0 BRA `(.L_x_4887) ;  /* 0xfffffffc00f08947 */ /* 0x002fea000383ffff */
[----:B------:R-:W-:Y:S05]  /*1e2b0*/  BRA `(.L_x_5020) ;  /* 0xffffffb400c87947 */ /* 0x000fea000383ffff */
.L_x_4890:
        /* <DEDUP_REMOVED lines=8> */
.L_x_4893:
[----:B0-----:R0:W1:Y:S02]  /*1e340*/  SYNCS.PHASECHK.TRANS64.TRYWAIT P0, [R2+URZ+0x28c60], R5 ;  /* 0x028c6005020075a7 */ /* 0x001064000800017f */
[----:B-1----:R-:W-:Y:S05]  /*1e350*/  @!P0 NANOSLEEP.SYNCS 0x989680 ;  /* 0x009896800000895d */ /* 0x002fea0003900000 */
[----:B------:R-:W1:Y:S02]  /*1e360*/  @!P0 SYNCS.PHASECHK.TRANS64 P0, [R2+URZ+0x28c60], R5 ;  /* 0x028c6005020085a7 */ /* 0x000e64000800007f */
[----:B-1----:R-:W-:Y:S05]  /*1e370*/  @!P0 BRA `(.L_x_4893) ;  /* 0xfffffffc00f08947 */ /* 0x002fea000383ffff */
[----:B------:R-:W-:Y:S05]  /*1e380*/  BRA `(.L_x_5022) ;  /* 0xffffffb800c07947 */ /* 0x000fea000383ffff */
.L_x_4902:
[----:B--2---:R2:W3:Y:S02]  /*1e390*/  SYNCS.PHASECHK.TRANS64.TRYWAIT P0, [R2+URZ+0x28c40], R3 ;  /* 0x028c4003020075a7 */ /* 0x0044e4000800017f */
[----:B---3--:R-:W-:Y:S05]  /*1e3a0*/  @!P0 NANOSLEEP.SYNCS 0x989680 ;  /* 0x009896800000895d */ /* 0x008fea0003900000 */
[----:B------:R-:W3:Y:S02]  /*1e3b0*/  @!P0 SYNCS.PHASECHK.TRANS64 P0, [R2+URZ+0x28c40], R3 ;  /* 0x028c4003020085a7 */ /* 0x000ee4000800007f */
[----:B---3--:R-:W-:Y:S05]  /*1e3c0*/  @!P0 BRA `(.L_x_4902) ;  /* 0xfffffffc00f08947 */ /* 0x008fea000383ffff */
[----:B------:R-:W-:Y:S05]  /*1e3d0*/  BRA `(.L_x_5023) ;  /* 0xffffffc000907947 */ /* 0x000fea000383ffff */
.L_x_4904:
[----:B0-----:R0:W3:Y:S02]  /*1e3e0*/  SYNCS.PHASECHK.TRANS64.TRYWAIT P0, [R2+URZ+0x28c60], R3 ;  /* 0x028c6003020075a7 */ /* 0x0010e4000800017f */
[----:B---3--:R-:W-:Y:S05]  /*1e3f0*/  @!P0 NANOSLEEP.SYNCS 0x989680 ;  /* 0x009896800000895d */ /* 0x008fea0003900000 */
[----:B------:R-:W3:Y:S02]  /*1e400*/  @!P0 SYNCS.PHASECHK.TRANS64 P0, [R2+URZ+0x28c60], R3 ;  /* 0x028c6003020085a7 */ /* 0x000ee4000800007f */
[----:B---3--:R-:W-:Y:S05]  /*1e410*/  @!P0 BRA `(.L_x_4904) ;  /* 0xfffffffc00f08947 */ /* 0x008fea000383ffff */
[----:B------:R-:W-:Y:S05]  /*1e420*/  BRA `(.L_x_5024) ;  /* 0xffffffc400007947 */ /* 0x000fea000383ffff */
.L_x_4909:
[----:B---3--:R3:W4:Y:S02]  /*1e430*/  SYNCS.PHASECHK.TRANS64.TRYWAIT P0, [R2+URZ+0x28c40], R3 ;  /* 0x028c4003020075a7 */ /* 0x008724000800017f */
[----:B----4-:R-:W-:Y:S05]  /*1e440*/  @!P0 NANOSLEEP.SYNCS 0x989680 ;  /* 0x009896800000895d */ /* 0x010fea0003900000 */
[----:B------:R-:W4:Y:S02]  /*1e450*/  @!P0 SYNCS.PHASECHK.TRANS64 P0, [R2+URZ+0x28c40], R3 ;  /* 0x028c4003020085a7 */ /* 0x000f24000800007f */
[----:B----4-:R-:W-:Y:S05]  /*1e460*/  @!P0 BRA `(.L_x_4909) ;  /* 0xfffffffc00f08947 */ /* 0x010fea000383ffff */
[----:B------:R-:W-:Y:S05]  /*1e470*/  BRA `(.L_x_5025) ;  /* 0xffffffc800a47947 */ /* 0x000fea000383ffff */
.L_x_4911:
[----:B0-----:R0:W2:Y:S02]  /*1e480*/  SYNCS.PHASECHK.TRANS64.TRYWAIT P1, [R2+URZ+0x28c60], R3 ;  /* 0x028c6003020075a7 */ /* 0x0010a4000802017f */
[----:B--2---:R-:W-:Y:S05]  /*1e490*/  @!P1 NANOSLEEP.SYNCS 0x989680 ;  /* 0x009896800000995d */ /* 0x004fea0003900000 */
[----:B------:R-:W2:Y:S02]  /*1e4a0*/  @!P1 SYNCS.PHASECHK.TRANS64 P1, [R2+URZ+0x28c60], R3 ;  /* 0x028c6003020095a7 */ /* 0x000ea4000802007f */
[----:B--2---:R-:W-:Y:S05]  /*1e4b0*/  @!P1 BRA `(.L_x_4911) ;  /* 0xfffffffc00f09947 */ /* 0x004fea000383ffff */
[----:B------:R-:W-:Y:S05]  /*1e4c0*/  BRA `(.L_x_5026) ;  /* 0xffffffcc00107947 */ /* 0x000fea000383ffff */
.L_x_4916:
[----:B---3--:R3:W4:Y:S02]  /*1e4d0*/  SYNCS.PHASECHK.TRANS64.TRYWAIT P0, [R2+URZ+0x28c40], R3 ;  /* 0x028c4003020075a7 */ /* 0x008724000800017f */
[----:B----4-:R-:W-:Y:S05]  /*1e4e0*/  @!P0 NANOSLEEP.SYNCS 0x989680 ;  /* 0x009896800000895d */ /* 0x010fea0003900000 */
[----:B------:R-:W4:Y:S02]  /*1e4f0*/  @!P0 SYNCS.PHASECHK.TRANS64 P0, [R2+URZ+0x28c40], R3 ;  /* 0x028c4003020085a7 */ /* 0x000f24000800007f */
[----:B----4-:R-:W-:Y:S05]  /*1e500*/  @!P0 BRA `(.L_x_4916) ;  /* 0xfffffffc00f08947 */ /* 0x010fea000383ffff */
[----:B------:R-:W-:Y:S05]  /*1e510*/  BRA `(.L_x_5027) ;  /* 0xffffffd000907947 */ /* 0x000fea000383ffff */
.L_x_4918:
[----:B0-----:R0:W2:Y:S02]  /*1e520*/  SYNCS.PHASECHK.TRANS64.TRYWAIT P1, [R2+URZ+0x28c60], R3 ;  /* 0x028c6003020075a7 */ /* 0x0010a4000802017f */
[----:B--2---:R-:W-:Y:S05]  /*1e530*/  @!P1 NANOSLEEP.SYNCS 0x989680 ;  /* 0x009896800000995d */ /* 0x004fea0003900000 */
[----:B------:R-:W2:Y:S02]  /*1e540*/  @!P1 SYNCS.PHASECHK.TRANS64 P1, [R2+URZ+0x28c60], R3 ;  /* 0x028c6003020095a7 */ /* 0x000ea4000802007f */
[----:B--2---:R-:W-:Y:S05]  /*1e550*/  @!P1 BRA `(.L_x_4918) ;  /* 0xfffffffc00f09947 */ /* 0x004fea000383ffff */
[----:B------:R-:W-:Y:S05]  /*1e560*/  BRA `(.L_x_5028) ;  /* 0xffffffd400007947 */ /* 0x000fea000383ffff */
.L_x_4923:
[----:B------:R-:W-:Y:S01]  /*1e570*/  BSSY B0, `(.L_x_5029) ;  /* 0x0000008000007945 */ /* 0x000fe20003800000 */
[----:B0-----:R-:W-:Y:S01]  /*1e580*/  IMAD.MOV.U32 R13, RZ, RZ, R16 ;  /* 0x000000ffff0d7224 */ /* 0x001fe200078e0010 */
[----:B------:R-:W-:Y:S01]  /*1e590*/  MOV R12, RZ ;  /* 0x000000ff000c7202 */ /* 0x000fe20000000f00 */
[----:B-1----:R-:W-:Y:S02]  /*1e5a0*/  IMAD.MOV.U32 R11, RZ, RZ, 0x1f ;  /* 0x0000001fff0b7424 */ /* 0x002fe400078e00ff */
[----:B------:R-:W-:-:S07]  /*1e5b0*/  IMAD.MOV.U32 R15, RZ, RZ, -0x1 ;  /* 0xffffffffff0f7424 */ /* 0x000fce00078e00ff */
[----:B--2---:R-:W-:Y:S05]  /*1e5c0*/  WARPSYNC.COLLECTIVE R15, `(.L_x_5030) ;  /* 0x000000000f087348 */ /* 0x004fea0003c00000 */
[----:B------:R0:W1:Y:S02]  /*1e5d0*/  SHFL.IDX P6, R14, R13, R12, R11 ;  /* 0x0000000c0d0e7389 */ /* 0x00006400000c000b */
[----:B012---:R-:W-:Y:S01]  /*1e5e0*/  ENDCOLLECTIVE ;  /* 0x000000000000791b */ /* 0x007fe20003800000 */
.L_x_5030:
[----:B------:R-:W-:Y:S05]  /*1e5f0*/  BSYNC B0 ;  /* 0x0000000000007941 */ /* 0x000fea0003800000 */
.L_x_5029:
        /* <DEDUP_REMOVED lines=8> */
.L_x_5031:
[----:B------:R-:W-:Y:S01]  /*1e680*/  MOV R16, R14 ;  /* 0x0000000e00107202 */ /* 0x000fe20000000f00 */
[----:B------:R-:W-:Y:S06]  /*1e690*/  BRA `(.L_x_5032) ;  /* 0xffffffd800447947 */ /* 0x000fec000383ffff */
.L_x_4926:
[----:B------:R-:W-:Y:S01]  /*1e6a0*/  BSSY B0, `(.L_x_5033) ;  /* 0x0000008000007945 */ /* 0x000fe20003800000 */
[----:B0----5:R-:W-:Y:S01]  /*1e6b0*/  IMAD.MOV.U32 R13, RZ, RZ, R17 ;  /* 0x000000ffff0d7224 */ /* 0x021fe200078e0011 */
[----:B------:R-:W-:Y:S01]  /*1e6c0*/  MOV R15, 0xffffffff ;  /* 0xffffffff000f7802 */ /* 0x000fe20000000f00 */
[----:B------:R-:W-:Y:S02]  /*1e6d0*/  IMAD.MOV.U32 R12, RZ, RZ, 0x1 ;  /* 0x00000001ff0c7424 */ /* 0x000fe400078e00ff */
[----:B-1----:R-:W-:-:S07]  /*1e6e0*/  IMAD.MOV.U32 R11, RZ, RZ, RZ ;  /* 0x000000ffff0b7224 */ /* 0x002fce00078e00ff */
[----:B--234-:R-:W-:Y:S05]  /*1e6f0*/  WARPSYNC.COLLECTIVE R15, `(.L_x_5034) ;  /* 0x000000000f087348 */ /* 0x01cfea0003c00000 */
[----:B------:R0:W1:Y:S02]  /*1e700*/  SHFL.UP P6, R14, R13, R12, R11 ;  /* 0x0400000c0d0e7389 */ /* 0x00006400000c000b */
[----:B01234-:R-:W-:Y:S01]  /*1e710*/  ENDCOLLECTIVE ;  /* 0x000000000000791b */ /* 0x01ffe20003800000 */
.L_x_5034:
[----:B------:R-:W-:Y:S05]  /*1e720*/  BSYNC B0 ;  /* 0x0000000000007941 */ /* 0x000fea0003800000 */
.L_x_5033:
        /* <DEDUP_REMOVED lines=10> */
.L_x_5035:
        /* <DEDUP_REMOVED lines=8> */
.L_x_5036:
        /* <DEDUP_REMOVED lines=8> */
.L_x_5037:
        /* <DEDUP_REMOVED lines=8> */
.L_x_5038:
        /* <DEDUP_REMOVED lines=8> */
.L_x_5039:
[----:B------:R-:W-:Y:S05]  /*1e9d0*/  BRA `(.L_x_5040) ;  /* 0xffffffd800087947 */ /* 0x000fea000383ffff */
.L_x_4931:
[----:B------:R-:W-:Y:S01]  /*1e9e0*/  BSSY B0, `(.L_x_5041) ;  /* 0x0000008000007945 */ /* 0x000fe20003800000 */
[----:B-----5:R-:W-:Y:S01]  /*1e9f0*/  IMAD.MOV.U32 R13, RZ, RZ, R17 ;  /* 0x000000ffff0d7224 */ /* 0x020fe200078e0011 */
[----:B-1----:R-:W-:Y:S01]  /*1ea00*/  MOV R11, RZ ;  /* 0x000000ff000b7202 */ /* 0x002fe20000000f00 */
[----:B------:R-:W-:Y:S02]  /*1ea10*/  IMAD.MOV.U32 R12, RZ, RZ, 0x1 ;  /* 0x00000001ff0c7424 */ /* 0x000fe400078e00ff */
[----:B------:R-:W-:-:S07]  /*1ea20*/  IMAD.MOV.U32 R15, RZ, RZ, -0x1 ;  /* 0xffffffffff0f7424 */ /* 0x000fce00078e00ff */
[----:B0-2---:R-:W-:Y:S05]  /*1ea30*/  WARPSYNC.COLLECTIVE R15, `(.L_x_5042) ;  /* 0x000000000f087348 */ /* 0x005fea0003c00000 */
[----:B------:R1:W3:Y:S02]  /*1ea40*/  SHFL.UP P6, R14, R13, R12, R11 ;  /* 0x0400000c0d0e7389 */ /* 0x0002e400000c000b */
[----:B0123--:R-:W-:Y:S01]  /*1ea50*/  ENDCOLLECTIVE ;  /* 0x000000000000791b */ /* 0x00ffe20003800000 */
.L_x_5042:
[----:B------:R-:W-:Y:S05]  /*1ea60*/  BSYNC B0 ;  /* 0x0000000000007941 */ /* 0x000fea0003800000 */
.L_x_5041:
        /* <DEDUP_REMOVED lines=10> */
.L_x_5043:
        /* <DEDUP_REMOVED lines=8> */
.L_x_5044:
        /* <DEDUP_REMOVED lines=8> */
.L_x_5045:
        /* <DEDUP_REMOVED lines=8> */
.L_x_5046:
        /* <DEDUP_REMOVED lines=8> */
.L_x_5047:
[----:B------:R-:W-:Y:S05]  /*1ed10*/  BRA `(.L_x_5048) ;  /* 0xffffffd400ec7947 */ /* 0x000fea000383ffff */
.L_x_4933:
[----:B------:R-:W-:Y:S01]  /*1ed20*/  BSSY B0, `(.L_x_5049) ;  /* 0x0000006000007945 */ /* 0x000fe20003800000 */
[----:B------:R-:W-:Y:S01]  /*1ed30*/  PLOP3.LUT P6, PT, P6, PT, PT, 0x8, 0x0 ;  /* 0x000000000000781c */ /* 0x000fe200037ce170 */
[----:B------:R-:W-:-:S12]  /*1ed40*/  IMAD.MOV.U32 R15, RZ, RZ, -0x1 ;  /* 0xffffffffff0f7424 */ /* 0x000fd800078e00ff */
[----:B01----:R-:W-:Y:S05]  /*1ed50*/  WARPSYNC.COLLECTIVE R15, `(.L_x_5050) ;  /* 0x000000000f087348 */ /* 0x003fea0003c00000 */
[----:B------:R-:W-:Y:S01]  /*1ed60*/  VOTE.ANY R14, PT, P6 ;  /* 0x00000000000e7806 */ /* 0x000fe200030e0100 */
[----:B01----:R-:W-:Y:S06]  /*1ed70*/  ENDCOLLECTIVE ;  /* 0x000000000000791b */ /* 0x003fec0003800000 */
.L_x_5050:
[----:B------:R-:W-:Y:S05]  /*1ed80*/  BSYNC B0 ;  /* 0x0000000000007941 */ /* 0x000fea0003800000 */
.L_x_5049:
        /* <DEDUP_REMOVED lines=9> */
.L_x_5051:
[----:B------:R-:W-:Y:S01]  /*1ee20*/  IMAD.MOV.U32 R17, RZ, RZ, R14 ;  /* 0x000000ffff117224 */ /* 0x000fe200078e000e */
[----:B------:R-:W-:Y:S06]  /*1ee30*/  BRA `(.L_x_5052) ;  /* 0xffffffd400dc7947 */ /* 0x000fec000383ffff */
.L_x_4935:
[----:B------:R-:W-:Y:S01]  /*1ee40*/  BSSY B0, `(.L_x_5053) ;  /* 0x0000007000007945 */ /* 0x000fe20003800000 */
[----:B------:R-:W-:Y:S01]  /*1ee50*/  IMAD.MOV.U32 R13, RZ, RZ, R2 ;  /* 0x000000ffff0d7224 */ /* 0x000fe200078e0002 */
[----:B------:R-:W-:Y:S01]  /*1ee60*/  MOV R15, 0xffffffff ;  /* 0xffffffff000f7802 */ /* 0x000fe20000000f00 */
[----:B-1----:R-:W-:-:S07]  /*1ee70*/  IMAD.MOV.U32 R11, RZ, RZ, 0x1f ;  /* 0x0000001fff0b7424 */ /* 0x002fce00078e00ff */
[----:B0-23--:R-:W-:Y:S05]  /*1ee80*/  WARPSYNC.COLLECTIVE R15, `(.L_x_5054) ;  /* 0x000000000f087348 */ /* 0x00dfea0003c00000 */
[----:B------:R1:W4:Y:S02]  /*1ee90*/  SHFL.IDX P6, R14, R13, R12, R11 ;  /* 0x0000000c0d0e7389 */ /* 0x00032400000c000b */
[----:B01234-:R-:W-:Y:S01]  /*1eea0*/  ENDCOLLECTIVE ;  /* 0x000000000000791b */ /* 0x01ffe20003800000 */
.L_x_5054:
[----:B------:R-:W-:Y:S05]  /*1eeb0*/  BSYNC B0 ;  /* 0x0000000000007941 */ /* 0x000fea0003800000 */
.L_x_5053:
[----:B------:R-:W-:Y:S01]  /*1eec0*/  IMAD.MOV.U32 R7, RZ, RZ, R14 ;  /* 0x000000ffff077224 */ /* 0x000fe200078e000e */
[----:B------:R-:W-:Y:S06]  /*1eed0*/  BRA `(.L_x_4934) ;  /* 0xffffffd400d07947 */ /* 0x000fec000383ffff */
.L_x_4939:
[----:B-1----:R1:W2:Y:S02]  /*1eee0*/  SYNCS.PHASECHK.TRANS64.TRYWAIT P0, [R0+URZ+0x28c20], R3 ;  /* 0x028c2003000075a7 */ /* 0x0022a4000800017f */
[----:B--2---:R-:W-:Y:S05]  /*1eef0*/  @!P0 NANOSLEEP.SYNCS 0x989680 ;  /* 0x009896800000895d */ /* 0x004fea0003900000 */
[----:B------:R-:W2:Y:S02]  /*1ef00*/  @!P0 SYNCS.PHASECHK.TRANS64 P0, [R0+URZ+0x28c20], R3 ;  /* 0x028c2003000085a7 */ /* 0x000ea4000800007f */
[----:B--2---:R-:W-:Y:S05]  /*1ef10*/  @!P0 BRA `(.L_x_4939) ;  /* 0xfffffffc00f08947 */ /* 0x004fea000383ffff */
[----:B------:R-:W-:Y:S05]  /*1ef20*/  BRA `(.L_x_5055) ;  /* 0xffffffdc00447947 */ /* 0x000fea000383ffff */
.L_x_4940:
[----:B------:R-:W2:Y:S01]  /*1ef30*/  S2R R2, SR_TID.X ;  /* 0x0000000000027919 */ /* 0x000ea20000002100 */
[----:B------:R-:W-:Y:S01]  /*1ef40*/  BSSY B0, `(.L_x_5056) ;  /* 0x000000a000007945 */ /* 0x000fe20003800000 */
[----:B------:R-:W-:Y:S01]  /*1ef50*/  IMAD.MOV.U32 R12, RZ, RZ, RZ ;  /* 0x000000ffff0c7224 */ /* 0x000fe200078e00ff */
[----:B------:R-:W-:Y:S01]  /*1ef60*/  MOV R11, 0x1f ;  /* 0x0000001f000b7802 */ /* 0x000fe20000000f00 */
[----:B------:R-:W-:Y:S01]  /*1ef70*/  IMAD.MOV.U32 R15, RZ, RZ, -0x1 ;  /* 0xffffffffff0f7424 */ /* 0x000fe200078e00ff */
[----:B--2---:R-:W-:-:S04]  /*1ef80*/  SHF.R.U32.HI R2, RZ, 0x5, R2 ;  /* 0x00000005ff027819 */ /* 0x004fc80000011602 */
[----:B------:R-:W-:-:S05]  /*1ef90*/  LOP3.LUT R2, R2, 0x3, RZ, 0xc0, !PT ;  /* 0x0000000302027812 */ /* 0x000fca00078ec0ff */
[----:B0-----:R-:W-:-:S07]  /*1efa0*/  IMAD.MOV.U32 R13, RZ, RZ, R2 ;  /* 0x000000ffff0d7224 */ /* 0x001fce00078e0002 */
[----:B-1----:R-:W-:Y:S05]  /*1efb0*/  WARPSYNC.COLLECTIVE R15, `(.L_x_5057) ;  /* 0x000000000f087348 */ /* 0x002fea0003c00000 */
[----:B------:R0:W2:Y:S02]  /*1efc0*/  SHFL.IDX P6, R14, R13, R12, R11 ;  /* 0x0000000c0d0e7389 */ /* 0x0000a400000c000b */
[----:B012---:R-:W-:Y:S01]  /*1efd0*/  ENDCOLLECTIVE ;  /* 0x000000000000791b */ /* 0x007fe20003800000 */
.L_x_5057:
[----:B------:R-:W-:Y:S05]  /*1efe0*/  BSYNC B0 ;  /* 0x0000000000007941 */ /* 0x000fea0003800000 */
.L_x_5056:
[----:B------:R-:W-:Y:S05]  /*1eff0*/  BRA `(.L_x_5058) ;  /* 0xffffffdc002c7947 */ /* 0x000fea000383ffff */
.L_x_4941:
[----:B------:R-:W-:Y:S01]  /*1f000*/  BSSY B0, `(.L_x_5059) ;  /* 0x0000006000007945 */ /* 0x000fe20003800000 */
[----:B------:R-:W-:-:S07]  /*1f010*/  IMAD.MOV.U32 R15, RZ, RZ, -0x1 ;  /* 0xffffffffff0f7424 */ /* 0x000fce00078e00ff */
[----:B012---:R-:W-:Y:S05]  /*1f020*/  WARPSYNC.COLLECTIVE R15, `(.L_x_5060) ;  /* 0x000000000f0c7348 */ /* 0x007fea0003c00000 */
[----:B------:R-:W-:Y:S02]  /*1f030*/  ELECT P6, UR62, PT ;  /* 0x00000000003e782f */ /* 0x000fe400038c0000 */
[----:B------:R-:W-:Y:S01]  /*1f040*/  MOV R14, UR62 ;  /* 0x0000003e000e7c02 */ /* 0x000fe20008000f00 */
[----:B012---:R-:W-:Y:S10]  /*1f050*/  ENDCOLLECTIVE ;  /* 0x000000000000791b */ /* 0x007ff40003800000 */
.L_x_5060:
[----:B------:R-:W-:Y:S05]  /*1f060*/  BSYNC B0 ;  /* 0x0000000000007941 */ /* 0x000fea0003800000 */
.L_x_5059:
[----:B------:R-:W-:Y:S05]  /*1f070*/  BRA `(.L_x_5061) ;  /* 0xffffffdc00207947 */ /* 0x000fea000383ffff */
.L_x_4943:
[----:B-1----:R1:W2:Y:S02]  /*1f080*/  SYNCS.PHASECHK.TRANS64.TRYWAIT P0, [R6+URZ], R5 ;  /* 0x00000005060075a7 */ /* 0x0022a4000800017f */
[----:B--2---:R-:W-:Y:S05]  /*1f090*/  @!P0 NANOSLEEP.SYNCS 0x989680 ;  /* 0x009896800000895d */ /* 0x004fea0003900000 */
[----:B------:R-:W2:Y:S02]  /*1f0a0*/  @!P0 SYNCS.PHASECHK.TRANS64 P0, [R6+URZ], R5 ;  /* 0x00000005060085a7 */ /* 0x000ea4000800007f */
[----:B--2---:R-:W-:Y:S05]  /*1f0b0*/  @!P0 BRA `(.L_x_4943) ;  /* 0xfffffffc00f08947 */ /* 0x004fea000383ffff */
[----:B------:R-:W-:Y:S05]  /*1f0c0*/  BRA `(.L_x_5062) ;  /* 0xffffffdc005c7947 */ /* 0x000fea000383ffff */
.L_x_4944:
[----:B--2---:R2:W3:Y:S02]  /*1f0d0*/  SYNCS.PHASECHK.TRANS64.TRYWAIT P0, [R7+URZ], R2 ;  /* 0x00000002070075a7 */ /* 0x0044e4000800017f */
[----:B---3--:R-:W-:Y:S05]  /*1f0e0*/  @!P0 NANOSLEEP.SYNCS 0x989680 ;  /* 0x009896800000895d */ /* 0x008fea0003900000 */
[----:B------:R-:W3:Y:S02]  /*1f0f0*/  @!P0 SYNCS.PHASECHK.TRANS64 P0, [R7+URZ], R2 ;  /* 0x00000002070085a7 */ /* 0x000ee4000800007f */
[----:B---3--:R-:W-:Y:S05]  /*1f100*/  @!P0 BRA `(.L_x_4944) ;  /* 0xfffffffc00f08947 */ /* 0x008fea000383ffff */
[----:B------:R-:W-:Y:S05]  /*1f110*/  BRA `(.L_x_5063) ;  /* 0xffffffdc00507947 */ /* 0x000fea000383ffff */
.L_x_4946:
[----:B---3--:R3:W4:Y:S02]  /*1f120*/  SYNCS.PHASECHK.TRANS64.TRYWAIT P0, [R4+URZ], R5 ;  /* 0x00000005040075a7 */ /* 0x008724000800017f */
[----:B----4-:R-:W-:Y:S05]  /*1f130*/  @!P0 NANOSLEEP.SYNCS 0x989680 ;  /* 0x009896800000895d */ /* 0x010fea0003900000 */
[----:B------:R-:W4:Y:S02]  /*1f140*/  @!P0 SYNCS.PHASECHK.TRANS64 P0, [R4+URZ], R5 ;  /* 0x00000005040085a7 */ /* 0x000f24000800007f */
[----:B----4-:R-:W-:Y:S05]  /*1f150*/  @!P0 BRA `(.L_x_4946) ;  /* 0xfffffffc00f08947 */ /* 0x010fea000383ffff */
[----:B------:R-:W-:Y:S05]  /*1f160*/  BRA `(.L_x_5064) ;  /* 0xffffffdc00587947 */ /* 0x000fea000383ffff */
.L_x_5065:
        /* <DEDUP_REMOVED lines=9> */
.L_x_11950:


//--------------------- .text._ZN7cutlass13device_kernelIN5flash11enable_sm90INS1_16FlashAttnFwdSm90INS1_25CollectiveMainloopFwdSm90ILi2EN4cute5tupleIJNS5_1CILi1EEES8_S8_EEENS6_IJNS7_ILi64EEESA_SA_EEELi512ENS_6half_tEfNS_4arch4Sm90ELb0ELb1ELb1ELb1ELb0ELb0ELb1ELb0ELb0ELb0ELb0ELb0EEENS1_21CollectiveEpilogueFwdINS6_IJSA_NS7_ILi512EEESA_EEES9_SC_SE_Li256ELb1ELb0ELb0ELb0EEENS1_36VarlenDynamicPersistentTileSchedulerILi64ELi64ELi256ELi32ELb0ELb0ELb1ELb1ELb0ELb1EEEEEEEEEvNT_6ParamsE --------------------------
	.section	.text._ZN7cutlass13device_kernelIN5flash11enable_sm90INS1_16FlashAttnFwdSm90INS1_25CollectiveMainloopFwdSm90ILi2EN4cute5tupleIJNS5_1CILi1EEES8_S8_EEENS6_IJNS7_ILi64EEESA_SA_EEELi512ENS_6half_tEfNS_4arch4Sm90ELb0ELb1ELb1ELb1ELb0ELb0ELb1ELb0ELb0ELb0ELb0ELb0EEENS1_21CollectiveEpilogueFwdINS6_IJSA_NS7_ILi512EEESA_EEES9_SC_SE_Li256ELb1ELb0ELb0ELb0EEENS1_36VarlenDynamicPersistentTileSchedulerILi64ELi64ELi256ELi32ELb0ELb0ELb1ELb1ELb0ELb1EEEEEEEEEvNT_6ParamsE,"ax",@progbits
	.align	128
.text._ZN7cutlass13device_kernelIN5flash11enable_sm90INS1_16FlashAttnFwdSm90INS1_25CollectiveMainloopFwdSm90ILi2EN4cute5tupleIJNS5_1CILi1EEES8_S8_EEENS6_IJNS7_ILi64EEESA_SA_EEELi512ENS_6half_tEfNS_4arch4Sm90ELb0ELb1ELb1ELb1ELb0ELb0ELb1ELb0ELb0ELb0ELb0ELb0EEENS1_21CollectiveEpilogueFwdINS6_IJSA_NS7_ILi512EEESA_EEES9_SC_SE_Li256ELb1ELb0ELb0ELb0EEENS1_36VarlenDynamicPersistentTileSchedulerILi64ELi64ELi256ELi32ELb0ELb0ELb1ELb1ELb0ELb1EEEEEEEEEvNT_6ParamsE:
        .type           _ZN7cutlass13device_kernelIN5flash11enable_sm90INS1_16FlashAttnFwdSm90INS1_25CollectiveMainloopFwdSm90ILi2EN4cute5tupleIJNS5_1CILi1EEES8_S8_EEENS6_IJNS7_ILi64EEESA_SA_EEELi512ENS_6half_tEfNS_4arch4Sm90ELb0ELb1ELb1ELb1ELb0ELb0ELb1ELb0ELb0ELb0ELb0ELb0EEENS1_21CollectiveEpilogueFwdINS6_IJSA_NS7_ILi512EEESA_EEES9_SC_SE_Li256ELb1ELb0ELb0ELb0EEENS1_36VarlenDynamicPersistentTileSchedulerILi64ELi64ELi256ELi32ELb0ELb0ELb1ELb1ELb0ELb1EEEEEEEEEvNT_6ParamsE,@function
        .size           _ZN7cutlass13device_kernelIN5flash11enable_sm90INS1_16FlashAttnFwdSm90INS1_25CollectiveMainloopFwdSm90ILi2EN4cute5tupleIJNS5_1CILi1EEES8_S8_EEENS6_IJNS7_ILi64EEESA_SA_EEELi512ENS_6half_tEfNS_4arch4Sm90ELb0ELb1ELb1ELb1ELb0ELb0ELb1ELb0ELb0ELb0ELb0ELb0EEENS1_21CollectiveEpilogueFwdINS6_IJSA_NS7_ILi512EEESA_EEES9_SC_SE_Li256ELb1ELb0ELb0ELb0EEENS1_36VarlenDynamicPersistentTileSchedulerILi64ELi64ELi256ELi32ELb0ELb0ELb1ELb1ELb0ELb1EEEEEEEEEvNT_6ParamsE,(.L_x_11951 - _ZN7cutlass13device_kernelIN5flash11enable_sm90INS1_16FlashAttnFwdSm90INS1_25CollectiveMainloopFwdSm90ILi2EN4cute5tupleIJNS5_1CILi1EEES8_S8_EEENS6_IJNS7_ILi64EEESA_SA_EEELi512ENS_6half_tEfNS_4arch4Sm90ELb0ELb1ELb1ELb1ELb0ELb0ELb1ELb0ELb0ELb0ELb0ELb0EEENS1_21CollectiveEpilogueFwdINS6_IJSA_NS7_ILi512EEESA_EEES9_SC_SE_Li256ELb1ELb0ELb0ELb0EEENS1_36VarlenDynamicPersistentTileSchedulerILi64ELi64ELi256ELi32ELb0ELb0ELb1ELb1ELb0ELb1EEEEEEEEEvNT_6ParamsE)
        .other          _ZN7cutlass13device_kernelIN5flash11enable_sm90INS1_16FlashAttnFwdSm90INS1_25CollectiveMainloopFwdSm90ILi2EN4cute5tupleIJNS5_1CILi1EEES8_S8_EEENS6_IJNS7_ILi64EEESA_SA_EEELi512ENS_6half_tEfNS_4arch4Sm90ELb0ELb1ELb1ELb1ELb0ELb0ELb1ELb0ELb0ELb0ELb0ELb0EEENS1_21CollectiveEpilogueFwdINS6_IJSA_NS7_ILi512EEESA_EEES9_SC_SE_Li256ELb1ELb0ELb0ELb0EEENS1_36VarlenDynamicPersistentTileSchedulerILi64ELi64ELi256ELi32ELb0ELb0ELb1ELb1ELb0ELb1EEEEEEEEEvNT_6ParamsE,@"STO_CUDA_ENTRY STV_DEFAULT"
_ZN7cutlass13device_kernelIN5flash11enable_sm90INS1_16FlashAttnFwdSm90INS1_25CollectiveMainloopFwdSm90ILi2EN4cute5tupleIJNS5_1CILi1EEES8_S8_EEENS6_IJNS7_ILi64EEESA_SA_EEELi512ENS_6half_tEfNS_4arch4Sm90ELb0ELb1ELb1ELb1ELb0ELb0ELb1ELb0ELb0ELb0ELb0ELb0EEENS1_21CollectiveEpilogueFwdINS6_IJSA_NS7_ILi512EEESA_EEES9_SC_SE_Li256ELb1ELb0ELb0ELb0EEENS1_36VarlenDynamicPersistentTileSchedulerILi64ELi64ELi256ELi32ELb0ELb0ELb1ELb1ELb0ELb1EEEEEEEEEvNT_6ParamsE:
        /* <DEDUP_REMOVED lines=23> */
.L_x_5067:
[----:B------:R-:W-:Y:S05]  /*0170*/  BSYNC B0 ;  /* 0x0000000000007941 */ /* 0x000fea0003800000 */
.L_x_5066:
        /* <DEDUP_REMOVED lines=39> */
.L_x_5068:
        /* <DEDUP_REMOVED lines=22> */
.L_x_5069:
        /* <DEDUP_REMOVED lines=18> */
.L_x_5070:
        /* <DEDUP_REMOVED lines=22> */
.L_x_5071:
        /* <DEDUP_REMOVED lines=22> */
.L_x_5072:
[----:B------:R-:W-:Y:S01]  /*0930*/  IMAD.MOV.U32 R2, RZ, RZ, 0x1 ;  /* 0x00000001ff027424 */ /* 0x000fe200078e00ff */
[----:B------:R-:W-:Y:S01]  /*0940*/  ISETP.NE.AND P0, PT, R3, RZ, PT ;  /* 0x000000ff0300720c */ /* 0x000fe20003f05270 */
[----:B------:R-:W-:-:S03]  /*0950*/  NOP ;  /* 0x0000000000007918 */ /* 0x000fc60000000000 */
[----:B------:R-:W-:-:S05]  /*0960*/  SEL R2, R2, 0x2, !P0 ;  /* 0x0000000202027807 */ /* 0x000fca0004000000 */
[----:B------:R0:W-:Y:S02]  /*0970*/  STL [R1+0x24], R2 ;  /* 0x0000240201007387 */ /* 0x0001e40000100800 */
[----:B01234-:R-:W-:Y:S06]  /*0980*/  BAR.SYNC.DEFER_BLOCKING 0x0 ;  /* 0x0000000000007b1d */ /* 0x01ffec0000010000 */
[----:B------:R-:W-:Y:S05]  /*0990*/  @!P0 BRA `(.L_x_5073) ;  /* 0x0000013800788947 */ /* 0x000fea0003800000 */
.L_x_5074:
        /* <DEDUP_REMOVED lines=19> */
[----:B------:R-:W2:Y:S01]  /*0ad0*/  LDL.LU R14, [R1+0x24] ;  /* 0x00002400010e7983 */ /* 0x000ea20000300800 */
[----:B------:R-:W-:-:S05]  /*0ae0*/  VIADD R201, R2, 0xffffff80 ;  /* 0xffffff8002c97836 */ /* 0x000fca0000000000 */
[----:B------:R-:W-:-:S04]  /*0af0*/  SHF.R.S32.HI R0, RZ, 0x1f, R201 ;  /* 0x0000001fff007819 */ /* 0x000fc800000114c9 */
[----:B------:R-:W-:-:S04]  /*0b00*/  LEA.HI R2, R0, R201, RZ, 0x4 ;  /* 0x000000c900027211 */ /* 0x000fc800078f20ff */
[----:B------:R-:W-:Y:S02]  /*0b10*/  SHF.R.S32.HI R7, RZ, 0x4, R2 ;  /* 0x00000004ff077819 */ /* 0x000fe40000011402 */
[----:B------:R-:W-:Y:S02]  /*0b20*/  LEA.HI R3, R0, R201, RZ, 0x5 ;  /* 0x000000c900037211 */ /* 0x000fe400078f28ff */
[C---:B------:R-:W-:Y:S02]  /*0b30*/  LEA.HI R5, R2.reuse, R7, RZ, 0x1 ;  /* 0x0000000702057211 */ /* 0x040fe400078f08ff */
[----:B------:R-:W-:Y:S02]  /*0b40*/  LOP3.LUT R2, R2, 0xfffffff0, RZ, 0xc0, !PT ;  /* 0xfffffff002027812 */ /* 0x000fe400078ec0ff */
[----:B------:R-:W-:Y:S02]  /*0b50*/  LOP3.LUT R6, R5, 0x1ffffffe, RZ, 0xc0, !PT ;  /* 0x1ffffffe05067812 */ /* 0x000fe400078ec0ff */
[--C-:B------:R-:W-:Y:S01]  /*0b60*/  SHF.R.S32.HI R5, RZ, 0x5, R3.reuse ;  /* 0x00000005ff057819 */ /* 0x100fe20000011403 */
[----:B------:R-:W-:Y:S01]  /*0b70*/  IMAD.IADD R2, R201, 0x1, -R2 ;  /* 0x00000001c9027824 */ /* 0x000fe200078e0a02 */
[----:B------:R-:W-:-:S02]  /*0b80*/  SHF.R.S32.HI R8, RZ, 0x1f, R3 ;  /* 0x0000001fff087819 */ /* 0x000fc40000011403 */
[----:B------:R-:W-:Y:S02]  /*0b90*/  LEA.HI R4, R0, R201, RZ, 0x7 ;  /* 0x000000c900047211 */ /* 0x000fe400078f38ff */
[----:B------:R-:W-:Y:S02]  /*0ba0*/  LEA.HI R8, R8, R5, RZ, 0x2 ;  /* 0x0000000508087211 */ /* 0x000fe400078f10ff */
[----:B------:R-:W-:Y:S01]  /*0bb0*/  SHF.R.S32.HI R3, RZ, 0x1f, R2 ;  /* 0x0000001fff037819 */ /* 0x000fe20000011402 */
[----:B------:R-:W-:Y:S01]  /*0bc0*/  IMAD.IADD R6, R7, 0x1, -R6 ;  /* 0x0000000107067824 */ /* 0x000fe200078e0a06 */
[----:B------:R-:W-:Y:S02]  /*0bd0*/  SHF.R.S32.HI R199, RZ, 0x7, R4 ;  /* 0x00000007ffc77819 */ /* 0x000fe40000011404 */
[----:B------:R-:W-:Y:S02]  /*0be0*/  LOP3.LUT R8, R8, 0x3ffffc, RZ, 0xc0, !PT ;  /* 0x003ffffc08087812 */ /* 0x000fe400078ec0ff */
[----:B------:R-:W-:-:S02]  /*0bf0*/  LEA.HI R7, R3, R2, RZ, 0x3 ;  /* 0x0000000203077211 */ /* 0x000fc400078f18ff */
[----:B------:R-:W-:Y:S01]  /*0c00*/  LEA R13, R199, R2, 0x8 ;  /* 0x00000002c70d7211 */ /* 0x000fe200078e40ff */
[----:B------:R-:W-:Y:S01]  /*0c10*/  IMAD.IADD R8, R5, 0x1, -R8 ;  /* 0x0000000105087824 */ /* 0x000fe200078e0a08 */
[C---:B------:R-:W-:Y:S01]  /*0c20*/  LOP3.LUT R9, R7.reuse, 0xfffffff8, RZ, 0xc0, !PT ;  /* 0xfffffff807097812 */ /* 0x040fe200078ec0ff */
[----:B------:R-:W-:Y:S02]  /*0c30*/  IMAD.SHL.U32 R11, R7, 0x40, RZ ;  /* 0x00000040070b7824 */ /* 0x000fe400078e00ff */
[----:B------:R-:W-:Y:S02]  /*0c40*/  IMAD R13, R8, 0x10, R13 ;  /* 0x00000010080d7824 */ /* 0x000fe400078e020d */
[----:B------:R-:W-:Y:S01]  /*0c50*/  IMAD.IADD R8, R2, 0x1, -R9 ;  /* 0x0000000102087824 */ /* 0x000fe200078e0a09 */
[----:B------:R-:W-:-:S03]  /*0c60*/  LOP3.LUT R12, R11, 0x7ffffe00, RZ, 0xc0, !PT ;  /* 0x7ffffe000b0c7812 */ /* 0x000fc600078ec0ff */
[----:B------:R-:W-:Y:S01]  /*0c70*/  IMAD.SHL.U32 R11, R8, 0x40, RZ ;  /* 0x00000040080b7824 */ /* 0x000fe200078e00ff */
[----:B------:R-:W-:Y:S02]  /*0c80*/  LOP3.LUT R10, R4, 0xffffff80, RZ, 0xc0, !PT ;  /* 0xffffff80040a7812 */ /* 0x000fe400078ec0ff */
[----:B------:R-:W-:Y:S02]  /*0c90*/  SHF.L.U32 R6, R6, 0x3, RZ ;  /* 0x0000000306067819 */ /* 0x000fe400000006ff */
[----:B------:R-:W-:Y:S01]  /*0ca0*/  LOP3.LUT R11, R11, 0x1c0, RZ, 0xc0, !PT ;  /* 0x000001c00b0b7812 */ /* 0x000fe200078ec0ff */
[----:B------:R-:W-:Y:S02]  /*0cb0*/  IMAD.IADD R10, R201, 0x1, -R10 ;  /* 0x00000001c90a7824 */ /* 0x000fe400078e0a0a */
[--C-:B------:R-:W-:Y:S01]  /*0cc0*/  IMAD.U32 R200, R13, 0x40, R6.reuse ;  /* 0x000000400dc87824 */ /* 0x100fe200078e0006 */
[----:B------:R-:W-:Y:S02]  /*0cd0*/  LOP3.LUT R6, R11, 0x8, R6, 0xf8, !PT ;  /* 0x000000080b067812 */ /* 0x000fe400078ef806 */
[----:B------:R-:W-:-:S02]  /*0ce0*/  SHF.R.U32.HI R11, RZ, 0x3, R11 ;  /* 0x00000003ff0b7819 */ /* 0x000fc4000001160b */
[----:B------:R-:W-:Y:S01]  /*0cf0*/  SHF.R.S32.HI R3, RZ, 0x1f, R10 ;  /* 0x0000001fff037819 */ /* 0x000fe2000001140a */
[----:B------:R-:W-:Y:S01]  /*0d00*/  IMAD R12, R5, 0x400, R12 ;  /* 0x00000400050c7824 */ /* 0x000fe200078e020c */
[----:B------:R-:W-:Y:S02]  /*0d10*/  LOP3.LUT R11, R6, R11, RZ, 0x3c, !PT ;  /* 0x0000000b060b7212 */ /* 0x000fe400078e3cff */
[----:B------:R-:W-:-:S03]  /*0d20*/  LEA.HI R7, R3, R10, RZ, 0x2 ;  /* 0x0000000a03077211 */ /* 0x000fc600078f10ff */
[----:B------:R-:W-:Y:S01]  /*0d30*/  IMAD.IADD R11, R12, 0x1, R11 ;  /* 0x000000010c0b7824 */ /* 0x000fe200078e020b */
[--C-:B------:R-:W-:Y:S02]  /*0d40*/  SHF.R.S32.HI R2, RZ, 0x2, R7.reuse ;  /* 0x00000002ff027819 */ /* 0x100fe40000011407 */
[----:B------:R-:W-:Y:S02]  /*0d50*/  SHF.R.S32.HI R9, RZ, 0x1f, R7 ;  /* 0x0000001fff097819 */ /* 0x000fe40000011407 */
[----:B------:R-:W-:Y:S02]  /*0d60*/  R2P PR, R8, 0x6 ;  /* 0x0000000608007804 */ /* 0x000fe40000000000 */
[----:B------:R-:W-:Y:S02]  /*0d70*/  LEA R23, R11, UR37, 0x1 ;  /* 0x000000250b177c11 */ /* 0x000fe4000f8e08ff */
[----:B------:R-:W-:Y:S02]  /*0d80*/  LEA.HI R9, R9, R2, RZ, 0x3 ;  /* 0x0000000209097211 */ /* 0x000fe400078f18ff */
[----:B------:R-:W-:-:S02]  /*0d90*/  LEA.HI R0, R0, R201, RZ, 0x3 ;  /* 0x000000c900007211 */ /* 0x000fc400078f18ff */
[----:B------:R-:W-:Y:S01]  /*0da0*/  LEA.HI R4, R4, R199, RZ, 0x1 ;  /* 0x000000c704047211 */ /* 0x000fe200078f08ff */
[----:B------:R-:W-:Y:S01]  /*0db0*/  IMAD.MOV.U32 R189, RZ, RZ, 0x20 ;  /* 0x00000020ffbd7424 */ /* 0x000fe200078e00ff */
[----:B------:R-:W-:Y:S01]  /*0dc0*/  LEA.HI R3, R3, R10, RZ, 0x5 ;  /* 0x0000000a03037211 */ /* 0x000fe200078f28ff */
[----:B------:R-:W-:Y:S01]  /*0dd0*/  VIADD R190, R23, 0x36400 ;  /* 0x0003640017be7836 */ /* 0x000fe20000000000 */
[----:B------:R-:W-:Y:S02]  /*0de0*/  LOP3.LUT R9, R9, 0xfffffff8, RZ, 0xc0, !PT ;  /* 0xfffffff809097812 */ /* 0x000fe400078ec0ff */
[----:B------:R-:W-:Y:S02]  /*0df0*/  LOP3.LUT R7, R7, 0x7ffffffc, RZ, 0xc0, !PT ;  /* 0x7ffffffc07077812 */ /* 0x000fe400078ec0ff */
[----:B------:R-:W-:Y:S02]  /*0e00*/  LOP3.LUT R6, R0, 0x1ffffff8, RZ, 0xc0, !PT ;  /* 0x1ffffff800067812 */ /* 0x000fe400078ec0ff */
[----:B------:R-:W-:Y:S01]  /*0e10*/  LOP3.LUT R4, R4, 0xfffffe, RZ, 0xc0, !PT ;  /* 0x00fffffe04047812 */ /* 0x000fe200078ec0ff */
[----:B------:R-:W-:Y:S01]  /*0e20*/  VIADD R188, R23, 0x36440 ;  /* 0x0003644017bc7836 */ /* 0x000fe20000000000 */
[----:B------:R-:W-:Y:S01]  /*0e30*/  SHF.R.S32.HI R3, RZ, 0x5, R3 ;  /* 0x00000005ff037819 */ /* 0x000fe20000011403 */
[----:B------:R-:W-:Y:S01]  /*0e40*/  IMAD.IADD R2, R2, 0x1, -R9 ;  /* 0x0000000102027824 */ /* 0x000fe200078e0a09 */
[----:B------:R-:W-:Y:S01]  /*0e50*/  SEL R189, R189, 0xffffffe0, !P1 ;  /* 0xffffffe0bdbd7807 */ /* 0x000fe20004800000 */
[----:B------:R-:W-:Y:S01]  /*0e60*/  IMAD.IADD R7, R10, 0x1, -R7 ;  /* 0x000000010a077824 */ /* 0x000fe200078e0a07 */
[----:B------:R-:W-:Y:S01]  /*0e70*/  @P2 IADD3 R188, R190, -0x40, RZ ;  /* 0xffffffc0bebc2810 */ /* 0x000fe20007ffe0ff */
[----:B------:R-:W-:-:S02]  /*0e80*/  IMAD.IADD R6, R201, 0x1, -R6 ;  /* 0x00000001c9067824 */ /* 0x000fc400078e0a06 */
[----:B------:R-:W-:Y:S01]  /*0e90*/  IMAD.IADD R4, R199, 0x1, -R4 ;  /* 0x00000001c7047824 */ /* 0x000fe200078e0a04 */
[----:B------:R-:W-:Y:S01]  /*0ea0*/  SHF.R.S32.HI R194, RZ, 0x3, R0 ;  /* 0x00000003ffc27819 */ /* 0x000fe20000011400 */
[----:B------:R-:W-:Y:S01]  /*0eb0*/  IMAD R19, R3, 0x10, R2 ;  /* 0x0000001003137824 */ /* 0x000fe200078e0202 */
[----:B------:R-:W-:Y:S01]  /*0ec0*/  MOV R2, RZ ;  /* 0x000000ff00027202 */ /* 0x000fe20000000f00 */
[----:B------:R-:W-:Y:S02]  /*0ed0*/  IMAD.IADD R190, R190, 0x1, R189 ;  /* 0x00000001bebe7824 */ /* 0x000fe400078e02bd */
[----:B------:R-:W-:Y:S02]  /*0ee0*/  IMAD.MOV.U32 R198, RZ, RZ, RZ ;  /* 0x000000ffffc67224 */ /* 0x000fe400078e00ff */
[----:B------:R-:W-:Y:S02]  /*0ef0*/  IMAD.SHL.U32 R191, R6, 0x8, RZ ;  /* 0x0000000806bf7824 */ /* 0x000fe400078e00ff */
[----:B------:R-:W-:-:S02]  /*0f00*/  IMAD.SHL.U32 R22, R4, 0x100, RZ ;  /* 0x0000010004167824 */ /* 0x000fc400078e00ff */
[----:B------:R-:W-:Y:S02]  /*0f10*/  IMAD.SHL.U32 R16, R7, 0x2, RZ ;  /* 0x0000000207107824 */ /* 0x000fe400078e00ff */
[----:B------:R-:W-:Y:S01]  /*0f20*/  IMAD.IADD R189, R189, 0x1, R188 ;  /* 0x00000001bdbd7824 */ /* 0x000fe200078e02bc */
[----:B------:R-:W-:Y:S01]  /*0f30*/  UMOV UR36, URZ ;  /* 0x0000003f00247c82 */ /* 0x000fe20008000000 */
[----:B--2---:R-:W-:-:S07]  /*0f40*/  LOP3.LUT R192, R14, 0x1, RZ, 0xfc, !PT ;  /* 0x000000010ec07812 */ /* 0x004fce00078efcff */
.L_x_5177:
[----:B-1---5:R-:W0:Y:S01]  /*0f50*/  LDC.64 R4, c[0x0][0xb20] ;  /* 0x0002c800ff047b82 */ /* 0x022e220000000a00 */
[----:B--2---:R-:W-:Y:S01]  /*0f60*/  IMAD.MOV.U32 R8, RZ, RZ, RZ ;  /* 0x000000ffff087224 */ /* 0x004fe200078e00ff */
[----:B------:R-:W-:-:S06]  /*0f70*/  ULDC.64 UR4, c[0x0][0x208] ;  /* 0x0000820000047ab9 */ /* 0x000fcc0000000a00 */
[----:B---34-:R-:W1:Y:S08]  /*0f80*/  LDC.64 R6, c[0x0][0xb10] ;  /* 0x0002c400ff067b82 */ /* 0x018e700000000a00 */
[----:B------:R-:W2:Y:S01]  /*0f90*/  LDC.64 R10, c[0x0][0x3f8] ;  /* 0x0000fe00ff0a7b82 */ /* 0x000ea20000000a00 */
        /* <DEDUP_REMOVED lines=31> */
[----:B--2---:R-:W-:-:S07]  /*1190*/  IADD3 R18, -R18, R3, RZ ;  /* 0x0000000312127210 */ /* 0x004fce0007ffe1ff */
.L_x_5075:
        /* <DEDUP_REMOVED lines=8> */
.L_x_5076:
        /* <DEDUP_REMOVED lines=10> */
.L_x_5077:
[----:B---3--:R-:W2:Y:S01]  /*12c0*/  LDL R6, [R1+0x4] ;  /* 0x0000040001067983 */ /* 0x008ea20000100800 */
[----:B0-----:R-:W0:Y:S01]  /*12d0*/  LDC R5, c[0x0][0xad8] ;  /* 0x0002b600ff057b82 */ /* 0x001e220000000800 */
[----:B-----5:R-:W-:Y:S01]  /*12e0*/  IMAD.IADD R17, R17, 0x1, -R8 ;  /* 0x0000000111117824 */ /* 0x020fe200078e0a08 */
[----:B------:R-:W-:-:S03]  /*12f0*/  LEA R4, R185, 0x40, 0x6 ;  /* 0x00000040b9047811 */ /* 0x000fc600078e30ff */
[C---:B------:R-:W-:Y:S01]  /*1300*/  VIADD R0, R17.reuse, 0x3f ;  /* 0x0000003f11007836 */ /* 0x040fe20000000000 */
[----:B------:R-:W-:-:S04]  /*1310*/  IADD3 R4, R17, R4, -R18 ;  /* 0x0000000411047210 */ /* 0x000fc80007ffe812 */
[----:B------:R-:W-:-:S04]  /*1320*/  SHF.R.S32.HI R3, RZ, 0x1f, R0 ;  /* 0x0000001fff037819 */ /* 0x000fc80000011400 */
[----:B------:R-:W-:-:S04]  /*1330*/  LEA.HI R3, R3, R0, RZ, 0x6 ;  /* 0x0000000003037211 */ /* 0x000fc800078f30ff */
[----:B------:R-:W-:Y:S01]  /*1340*/  SHF.R.S32.HI R168, RZ, 0x6, R3 ;  /* 0x00000006ffa87819 */ /* 0x000fe20000011403 */
[----:B0-----:R-:W-:Y:S01]  /*1350*/  IMAD.IADD R0, R4, 0x1, R5 ;  /* 0x0000000104007824 */ /* 0x001fe200078e0205 */
[----:B--2---:R-:W-:-:S13]  /*1360*/  ISETP.NE.AND P0, PT, R6, 0x1, PT ;  /* 0x000000010600780c */ /* 0x004fda0003f05270 */
[----:B------:R-:W-:Y:S05]  /*1370*/  @!P0 BRA `(.L_x_5078) ;  /* 0x0000001c00ac8947 */ /* 0x000fea0003800000 */
[----:B------:R-:W0:Y:S02]  /*1380*/  LDC R5, c[0x0][0xadc] ;  /* 0x0002b700ff057b82 */ /* 0x000e240000000800 */
[----:B0-----:R-:W-:-:S13]  /*1390*/  ISETP.GE.AND P1, PT, R5, 0x1, PT ;  /* 0x000000010500780c */ /* 0x001fda0003f26270 */
[----:B------:R-:W-:Y:S05]  /*13a0*/  @!P1 BRA `(.L_x_5079) ;  /* 0x0000000000409947 */ /* 0x000fea0003800000 */
[C---:B------:R-:W-:Y:S02]  /*13b0*/  ISETP.GT.AND P0, PT, R4.reuse, RZ, PT ;  /* 0x000000ff0400720c */ /* 0x040fe40003f04270 */
        /* <DEDUP_REMOVED lines=9> */
.L_x_5080:
[----:B------:R-:W-:-:S13]  /*1450*/  ISETP.NE.AND P0, PT, R5, 0x1, PT ;  /* 0x000000010500780c */ /* 0x000fda0003f05270 */
[----:B------:R-:W0:Y:S02]  /*1460*/  @P0 LDC.64 R6, c[0x0][0xae0] ;  /* 0x0002b800ff060b82 */ /* 0x000e240000000a00 */
[----:B0-----:R-:W-:-:S05]  /*1470*/  @P0 IMAD.HI.U32 R4, R3, R6, RZ ;  /* 0x0000000603040227 */ /* 0x001fca00078e00ff */
[----:B------:R-:W-:-:S07]  /*1480*/  @P0 SHF.R.U32.HI R3, RZ, R7, R4 ;  /* 0x00000007ff030219 */ /* 0x000fce0000011604 */
.L_x_5081:
[----:B------:R-:W-:-:S05]  /*1490*/  IMAD R3, R3, R5, R5 ;  /* 0x0000000503037224 */ /* 0x000fca00078e0205 */
[----:B------:R-:W-:-:S07]  /*14a0*/  VIMNMX R0, R0, R3, PT ;  /* 0x0000000300007248 */ /* 0x000fce0003fe0100 */
.L_x_5079:
[----:B------:R-:W-:Y:S01]  /*14b0*/  VIADD R0, R0, 0x3f ;  /* 0x0000003f00007836 */ /* 0x000fe20000000000 */
[----:B------:R-:W-:Y:S01]  /*14c0*/  ULDC UR4, c[0x0][0xad4] ;  /* 0x0002b50000047ab9 */ /* 0x000fe20000000800 */
[----:B------:R-:W-:-:S03]  /*14d0*/  IMAD R18, R185, 0x40, -R18 ;  /* 0x00000040b9127824 */ /* 0x000fc600078e0a12 */
[----:B------:R-:W-:Y:S01]  /*14e0*/  SHF.R.S32.HI R3, RZ, 0x1f, R0 ;  /* 0x0000001fff037819 */ /* 0x000fe20000011400 */
[----:B------:R-:W-:-:S03]  /*14f0*/  IMAD.IADD R18, R17, 0x1, R18 ;  /* 0x0000000111127824 */ /* 0x000fc600078e0212 */
[----:B------:R-:W-:Y:S01]  /*1500*/  LEA.HI R3, R3, R0, RZ, 0x6 ;  /* 0x0000000003037211 */ /* 0x000fe200078f30ff */
[----:B------:R-:W-:-:S03]  /*1510*/  VIADD R4, R18, -UR4 ;  /* 0x8000000412047c36 */ /* 0x000fc60008000000 */
[----:B------:R-:W-:-:S04]  /*1520*/  SHF.R.S32.HI R3, RZ, 0x6, R3 ;  /* 0x00000006ff037819 */ /* 0x000fc80000011403 */
        /* <DEDUP_REMOVED lines=11> */
.L_x_5083:
[----:B------:R-:W-:-:S13]  /*15e0*/  ISETP.NE.AND P0, PT, R5, 0x1, PT ;  /* 0x000000010500780c */ /* 0x000fda0003f05270 */
[----:B------:R-:W0:Y:S02]  /*15f0*/  @P0 LDC.64 R8, c[0x0][0xae0] ;  /* 0x0002b800ff080b82 */ /* 0x000e240000000a00 */
[----:B0-----:R-:W-:-:S05]  /*1600*/  @P0 IMAD.HI.U32 R0, R18, R8, RZ ;  /* 0x0000000812000227 */ /* 0x001fca00078e00ff */
[----:B------:R-:W-:-:S07]  /*1610*/  @P0 SHF.R.U32.HI R18, RZ, R9, R0 ;  /* 0x00000009ff120219 */ /* 0x000fce0000011600 */
.L_x_5084:
[----:B------:R-:W-:-:S05]  /*1620*/  IMAD R3, R18, R5, RZ ;  /* 0x0000000512037224 */ /* 0x000fca00078e02ff */
[----:B------:R-:W-:-:S07]  /*1630*/  VIMNMX R4, R4, R3, !PT ;  /* 0x0000000304047248 */ /* 0x000fce0007fe0100 */
.L_x_5082:
        /* <DEDUP_REMOVED lines=69> */
[----:B------:R-:W-:Y:S01]  /*1a90*/  CS2R R30, SRZ ;  /* 0x00000000001e7805 */ /* 0x000fe2000001ff00 */
[----:B------:R-:W-:Y:S01]  /*1aa0*/  IMAD.MOV.U32 R20, RZ, RZ, RZ ;  /* 0x000000ffff147224 */ /* 0x000fe200078e00ff */
[----:B------:R-:W-:Y:S01]  /*1ab0*/  CS2R R170, SRZ ;  /* 0x0000000000aa7805 */ /* 0x000fe2000001ff00 */
[----:B------:R-:W-:Y:S02]  /*1ac0*/  IMAD.MOV.U32 R5, RZ, RZ, RZ ;  /* 0x000000ffff057224 */ /* 0x000fe400078e00ff */
[----:B------:R-:W-:Y:S01]  /*1ad0*/  IMAD.MOV.U32 R169, RZ, RZ, RZ ;  /* 0x000000ffffa97224 */ /* 0x000fe200078e00ff */
[----:B------:R-:W-:Y:S06]  /*1ae0*/  @!P1 BRA `(.L_x_5085) ;  /* 0x00000100001c9947 */ /* 0x000fec0003800000 */
[----:B------:R-:W0:Y:S01]  /*1af0*/  SHFL.IDX PT, R0, R199, RZ, 0x1f ;  /* 0x00001fffc7007589 */ /* 0x000e2200000e0000 */
[----:B------:R-:W-:Y:S01]  /*1b00*/  UMOV UR7, 0x40000040 ;  /* 0x4000004000077882 */ /* 0x000fe20000000000 */
[----:B------:R-:W-:Y:S01]  /*1b10*/  UMOV UR9, 0x40000040 ;  /* 0x4000004000097882 */ /* 0x000fe20000000000 */
[----:B------:R-:W-:Y:S01]  /*1b20*/  UMOV UR11, 0x40000040 ;  /* 0x40000040000b7882 */ /* 0x000fe20000000000 */
[----:B------:R-:W-:Y:S01]  /*1b30*/  BAR.SYNC.DEFER_BLOCKING 0xe, 0x100 ;  /* 0x0384000000007b1d */ /* 0x000fe20000010000 */
[----:B------:R-:W-:-:S04]  /*1b40*/  IADD3 R3, R6, -0x2, RZ ;  /* 0xfffffffe06037810 */ /* 0x000fc80007ffe0ff */
[----:B------:R-:W-:Y:S01]  /*1b50*/  ISETP.GE.AND P0, PT, R3, R4, PT ;  /* 0x000000040300720c */ /* 0x000fe20003f06270 */
        /* <DEDUP_REMOVED lines=50> */
.L_x_5087:
[----:B------:R-:W-:Y:S01]  /*1e80*/  BAR.SYNC.DEFER_BLOCKING 0xe, 0x100 ;  /* 0x0384000000007b1d */ /* 0x000fe20000010000 */
[----:B01----:R-:W-:Y:S01]  /*1e90*/  IMAD.U32 R0, RZ, RZ, UR36 ;  /* 0x00000024ff007e24 */ /* 0x003fe2000f8e00ff */
[----:B------:R-:W-:Y:S01]  /*1ea0*/  UIADD3 UR36, UR36, 0x1, URZ ;  /* 0x0000000124247890 */ /* 0x000fe2000fffe03f */
[C---:B------:R-:W-:Y:S02]  /*1eb0*/  ISETP.GT.AND P0, PT, R3.reuse, R4, PT ;  /* 0x000000040300720c */ /* 0x040fe40003f04270 */
[----:B------:R-:W-:Y:S01]  /*1ec0*/  IMAD R0, R0, 0x40, R19 ;  /* 0x0000004000007824 */ /* 0x000fe200078e0213 */
[----:B------:R-:W-:Y:S01]  /*1ed0*/  UISETP.NE.AND UP0, UPT, UR36, 0x2, UPT ;  /* 0x000000022400788c */ /* 0x000fe2000bf05270 */
[----:B------:R-:W-:Y:S01]  /*1ee0*/  IADD3 R3, R3, -0x1, RZ ;  /* 0xffffffff03037810 */ /* 0x000fe20007ffe0ff */
[----:B------:R-:W-:Y:S01]  /*1ef0*/  UMOV UR7, 0x40000040 ;  /* 0x4000004000077882 */ /* 0x000fe20000000000 */
[----:B------:R-:W-:Y:S01]  /*1f00*/  UMOV UR11, 0x40000040 ;  /* 0x40000040000b7882 */ /* 0x000fe20000000000 */
[----:B------:R-:W-:Y:S01]  /*1f10*/  LEA R0, R0, UR37, 0x2 ;  /* 0x0000002500007c11 */ /* 0x000fe2000f8e10ff */
[----:B------:R-:W-:Y:S01]  /*1f20*/  USEL UR36, UR36, URZ, UP0 ;  /* 0x0000003f24247287 */ /* 0x000fe20008000000 */
[----:B------:R-:W-:Y:S01]  /*1f30*/  UMOV UR15, 0x40000040 ;  /* 0x40000040000f7882 */ /* 0x000fe20000000000 */
[----:B------:R-:W-:-:S02]  /*1f40*/  UMOV UR19, 0x40000040 ;  /* 0x4000004000137882 */ /* 0x000fc40000000000 */
[----:B------:R-:W-:-:S04]  /*1f50*/  ULEA UR6, UR36, UR20, 0xc ;  /* 0x0000001424067291 */ /* 0x000fc8000f8e603f */
        /* <DEDUP_REMOVED lines=157> */
.L_x_5086:
[----:B------:R-:W-:Y:S01]  /*2930*/  BAR.SYNC.DEFER_BLOCKING 0xe, 0x100 ;  /* 0x0384000000007b1d */ /* 0x000fe20000010000 */
[----:B01----:R-:W-:Y:S01]  /*2940*/  IMAD.U32 R0, RZ, RZ, UR36 ;  /* 0x00000024ff007e24 */ /* 0x003fe2000f8e00ff */
        /* <DEDUP_REMOVED lines=142> */
.L_x_5078:
[----:B------:R-:W0:Y:S02]  /*3230*/  LDC R6, c[0x0][0xadc] ;  /* 0x0002b700ff067b82 */ /* 0x000e240000000800 */
[----:B0-----:R-:W-:-:S13]  /*3240*/  ISETP.GE.AND P0, PT, R6, 0x1, PT ;  /* 0x000000010600780c */ /* 0x001fda0003f06270 */
[----:B------:R-:W-:Y:S05]  /*3250*/  @!P0 BRA `(.L_x_5088) ;  /* 0x0000000000408947 */ /* 0x000fea0003800000 */
[C---:B------:R-:W-:Y:S01]  /*3260*/  ISETP.GT.AND P1, PT, R4.reuse, RZ, PT ;  /* 0x000000ff0400720c */ /* 0x040fe20003f24270 */
[----:B------:R-:W-:-:S12]  /*3270*/  VIADD R3, R4, 0xffffffff ;  /* 0xffffffff04037836 */ /* 0x000fd80000000000 */
        /* <DEDUP_REMOVED lines=8> */
.L_x_5089:
[----:B------:R-:W-:-:S13]  /*3300*/  ISETP.NE.AND P1, PT, R6, 0x1, PT ;  /* 0x000000010600780c */ /* 0x000fda0003f25270 */
[----:B------:R-:W0:Y:S02]  /*3310*/  @P1 LDC.64 R4, c[0x0][0xae0] ;  /* 0x0002b800ff041b82 */ /* 0x000e240000000a00 */
[----:B0-----:R-:W-:-:S05]  /*3320*/  @P1 IMAD.HI.U32 R4, R3, R4, RZ ;  /* 0x0000000403041227 */ /* 0x001fca00078e00ff */
[----:B------:R-:W-:-:S07]  /*3330*/  @P1 SHF.R.U32.HI R3, RZ, R5, R4 ;  /* 0x00000005ff031219 */ /* 0x000fce0000011604 */
.L_x_5090:
[----:B------:R-:W-:-:S05]  /*3340*/  IMAD R3, R3, R6, R6 ;  /* 0x0000000603037224 */ /* 0x000fca00078e0206 */
[----:B------:R-:W-:-:S07]  /*3350*/  VIMNMX R0, R0, R3, PT ;  /* 0x0000000300007248 */ /* 0x000fce0003fe0100 */
.L_x_5088:
[----:B------:R-:W-:Y:S01]  /*3360*/  VIADD R0, R0, 0x3f ;  /* 0x0000003f00007836 */ /* 0x000fe20000000000 */
[----:B------:R-:W-:Y:S01]  /*3370*/  ULDC UR4, c[0x0][0xad4] ;  /* 0x0002b50000047ab9 */ /* 0x000fe20000000800 */
[----:B------:R-:W-:-:S03]  /*3380*/  IMAD R4, R185, 0x40, -R18 ;  /* 0x00000040b9047824 */ /* 0x000fc600078e0a12 */
[----:B------:R-:W-:-:S04]  /*3390*/  SHF.R.S32.HI R3, RZ, 0x1f, R0 ;  /* 0x0000001fff037819 */ /* 0x000fc80000011400 */
[----:B------:R-:W-:Y:S01]  /*33a0*/  LEA.HI R3, R3, R0, RZ, 0x6 ;  /* 0x0000000003037211 */ /* 0x000fe200078f30ff */
[----:B------:R-:W-:-:S03]  /*33b0*/  IMAD.IADD R0, R17, 0x1, R4 ;  /* 0x0000000111007824 */ /* 0x000fc600078e0204 */
[----:B------:R-:W-:Y:S01]  /*33c0*/  SHF.R.S32.HI R3, RZ, 0x6, R3 ;  /* 0x00000006ff037819 */ /* 0x000fe20000011403 */
[----:B------:R-:W-:-:S03]  /*33d0*/  VIADD R4, R0, -UR4 ;  /* 0x8000000400047c36 */ /* 0x000fc60008000000 */
[----:B------:R-:W-:Y:S01]  /*33e0*/  VIMNMX R168, R168, R3, PT ;  /* 0x00000003a8a87248 */ /* 0x000fe20003fe0100 */
[----:B------:R-:W-:Y:S06]  /*33f0*/  @!P0 BRA `(.L_x_5091) ;  /* 0x0000000000408947 */ /* 0x000fec0003800000 */
[----:B------:R-:W-:-:S05]  /*3400*/  IMAD.MOV.U32 R3, RZ, RZ, R0 ;  /* 0x000000ffff037224 */ /* 0x000fca00078e0000 */
        /* <DEDUP_REMOVED lines=9> */
.L_x_5092:
[----:B------:R-:W-:-:S13]  /*34a0*/  ISETP.NE.AND P0, PT, R6, 0x1, PT ;  /* 0x000000010600780c */ /* 0x000fda0003f05270 */
[----:B------:R-:W0:Y:S02]  /*34b0*/  @P0 LDC.64 R8, c[0x0][0xae0] ;  /* 0x0002b800ff080b82 */ /* 0x000e240000000a00 */
[----:B0-----:R-:W-:-:S05]  /*34c0*/  @P0 IMAD.HI.U32 R0, R3, R8, RZ ;  /* 0x0000000803000227 */ /* 0x001fca00078e00ff */
[----:B------:R-:W-:-:S07]  /*34d0*/  @P0 SHF.R.U32.HI R3, RZ, R9, R0 ;  /* 0x00000009ff030219 */ /* 0x000fce0000011600 */
.L_x_5093:
[----:B------:R-:W-:-:S05]  /*34e0*/  IMAD R3, R3, R6, RZ ;  /* 0x0000000603037224 */ /* 0x000fca00078e02ff */
[----:B------:R-:W-:-:S07]  /*34f0*/  VIMNMX R4, R4, R3, !PT ;  /* 0x0000000304047248 */ /* 0x000fce0007fe0100 */
.L_x_5091:
        /* <DEDUP_REMOVED lines=105> */
.L_x_5094:
[----:B------:R-:W-:Y:S02]  /*3b90*/  LEA.HI R0, R198, R198, RZ, 0x1 ;  /* 0x000000c6c6007211 */ /* 0x000fe400078f08ff */
[----:B------:R-:W-:Y:S02]  /*3ba0*/  ISETP.NE.AND P0, PT, R192, 0x3, PT ;  /* 0x00000003c000780c */ /* 0x000fe40003f05270 */
[----:B------:R-:W-:-:S05]  /*3bb0*/  LOP3.LUT R3, R0, 0xfffffffe, RZ, 0xc0, !PT ;  /* 0xfffffffe00037812 */ /* 0x000fca00078ec0ff */
[----:B------:R-:W-:-:S05]  /*3bc0*/  IMAD.IADD R3, R198, 0x1, -R3 ;  /* 0x00000001c6037824 */ /* 0x000fca00078e0a03 */
[----:B------:R-:W-:-:S04]  /*3bd0*/  SHF.L.U32 R3, R3, 0x1f, RZ ;  /* 0x0000001f03037819 */ /* 0x000fc800000006ff */
[----:B------:R-:W0:Y:S02]  /*3be0*/  SYNCS.PHASECHK.TRANS64.TRYWAIT P1, [UR37+0x38800], R3 ;  /* 0x03880003ff0075a7 */ /* 0x000e240008020165 */
[----:B0-----:R-:W-:Y:S05]  /*3bf0*/  @!P1 BRA `(.L_x_5095) ;  /* 0x0000016000309947 */ /* 0x001fea0003800000 */
.L_x_5271:
[----:B------:R-:W-:Y:S05]  /*3c00*/  @!P0 BRA `(.L_x_5096) ;  /* 0x0000000000048947 */ /* 0x000fea0003800000 */
[----:B------:R-:W-:Y:S01]  /*3c10*/  BPT.TRAP 0x1 ;  /* 0x000000040000795c */ /* 0x000fe20000300000 */
.L_x_5096:
[----:B------:R-:W-:Y:S01]  /*3c20*/  IMAD.U32 R4, RZ, RZ, UR36 ;  /* 0x00000024ff047e24 */ /* 0x000fe2000f8e00ff */
[----:B------:R-:W-:-:S04]  /*3c30*/  SHF.L.U32 R5, R2, 0x1f, RZ ;  /* 0x0000001f02057819 */ /* 0x000fc800000006ff */
[----:B------:R-:W-:-:S04]  /*3c40*/  LEA R4, R4, UR37, 0x3 ;  /* 0x0000002504047c11 */ /* 0x000fc8000f8e18ff */
[----:B------:R1:W2:Y:S01]  /*3c50*/  SYNCS.PHASECHK.TRANS64.TRYWAIT P1, [R4+URZ+0x38830], R5 ;  /* 0x03883005040075a7 */ /* 0x0002a2000802017f */
[----:B------:R-:W-:Y:S05]  /*3c60*/  @!P0 BRA `(.L_x_5097) ;  /* 0x0000000000048947 */ /* 0x000fea0003800000 */
[----:B------:R-:W-:Y:S01]  /*3c70*/  BPT.TRAP 0x1 ;  /* 0x000000040000795c */ /* 0x000fe20000300000 */
.L_x_5097:
[----:B--2---:R-:W-:Y:S05]  /*3c80*/  @P1 BRA `(.L_x_5098) ;  /* 0x0000000000081947 */ /* 0x004fea0003800000 */
[----:B------:R-:W2:Y:S02]  /*3c90*/  SYNCS.PHASECHK.TRANS64.TRYWAIT P1, [R4+URZ+0x38830], R5 ;  /* 0x03883005040075a7 */ /* 0x000ea4000802017f */
[----:B--2---:R-:W-:Y:S05]  /*3ca0*/  @!P1 BRA `(.L_x_5099) ;  /* 0x00000160001c9947 */ /* 0x004fea0003800000 */
.L_x_5098:
[----:B------:R-:W-:-:S04]  /*3cb0*/  UIADD3 UR4, UR37, 0x22400, URZ ;  /* 0x0002240025047890 */ /* 0x000fc8000fffe03f */
[----:B------:R-:W-:-:S04]  /*3cc0*/  USHF.R.U32.HI UR4, URZ, 0x4, UR4 ;  /* 0x000000043f047899 */ /* 0x000fc80008011604 */
[----:B------:R-:W-:-:S06]  /*3cd0*/  ULOP3.LUT UR4, UR4, 0x3fff, URZ, 0xc0, !UPT ;  /* 0x00003fff04047892 */ /* 0x000fcc000f8ec03f */
[----:B0-----:R-:W-:Y:S01]  /*3ce0*/  IMAD.U32 R0, RZ, RZ, UR4 ;  /* 0x00000004ff007e24 */ /* 0x001fe2000f8e00ff */
        /* <DEDUP_REMOVED lines=34> */
[----:B------:R-:W0:Y:S02]  /*3f10*/  SYNCS.PHASECHK.TRANS64.TRYWAIT P1, [UR37+0x38810], R3 ;  /* 0x03881003ff0075a7 */ /* 0x000e240008020165 */
[----:B0-----:R-:W-:Y:S05]  /*3f20*/  @!P1 BRA `(.L_x_5100) ;  /* 0x0000015c00909947 */ /* 0x001fea0003800000 */
.L_x_5272:
[----:B------:R-:W-:Y:S05]  /*3f30*/  @!P0 BRA `(.L_x_5101) ;  /* 0x0000000000048947 */ /* 0x000fea0003800000 */
[----:B------:R-:W-:Y:S01]  /*3f40*/  BPT.TRAP 0x1 ;  /* 0x000000040000795c */ /* 0x000fe20000300000 */
.L_x_5101:
[----:B------:R3:W4:Y:S01]  /*3f50*/  SYNCS.PHASECHK.TRANS64.TRYWAIT P1, [R4+URZ+0x38850], R5 ;  /* 0x03885005040075a7 */ /* 0x000722000802017f */
[----:B------:R-:W-:Y:S05]  /*3f60*/  @!P0 BRA `(.L_x_5102) ;  /* 0x0000000000048947 */ /* 0x000fea0003800000 */
[----:B------:R-:W-:Y:S01]  /*3f70*/  BPT.TRAP 0x1 ;  /* 0x000000040000795c */ /* 0x000fe20000300000 */
.L_x_5102:
[----:B----4-:R-:W-:Y:S05]  /*3f80*/  @P1 BRA `(.L_x_5103) ;  /* 0x0000000000081947 */ /* 0x010fea0003800000 */
[----:B------:R-:W4:Y:S02]  /*3f90*/  SYNCS.PHASECHK.TRANS64.TRYWAIT P1, [R4+URZ+0x38850], R5 ;  /* 0x03885005040075a7 */ /* 0x000f24000802017f */
[----:B----4-:R-:W-:Y:S05]  /*3fa0*/  @!P1 BRA `(.L_x_5104) ;  /* 0x0000015c00889947 */ /* 0x010fea0003800000 */
.L_x_5103:
[----:B------:R-:W-:Y:S01]  /*3fb0*/  UIADD3 UR4, UR37, 0x400, URZ ;  /* 0x0000040025047890 */ /* 0x000fe2000fffe03f */
[----:B------:R-:W-:Y:S01]  /*3fc0*/  WARPGROUP.ARRIVE ;  /* 0x00000000000079c5 */ /* 0x000fe20000000000 */
[----:B------:R-:W-:-:S05]  /*3fd0*/  UIADD3 UR5, UR37, 0x26400, URZ ;  /* 0x0002640025057890 */ /* 0x000fca000fffe03f */
[----:B0-----:R-:W0:Y:S01]  /*3fe0*/  S2R R3, SR_TID.X ;  /* 0x0000000000037919 */ /* 0x001e220000002100 */
[----:B------:R-:W-:Y:S01]  /*3ff0*/  USHF.R.U32.HI UR4, URZ, 0x4, UR4 ;  /* 0x000000043f047899 */ /* 0x000fe20008011604 */
[----:B------:R-:W-:Y:S01]  /*4000*/  LEA R10, R168, 0xffffffc0, 0x6 ;  /* 0xffffffc0a80a7811 */ /* 0x000fe200078e30ff */
[----:B------:R-:W-:Y:S01]  /*4010*/  USHF.R.U32.HI UR5, URZ, 0x4, UR5 ;  /* 0x000000043f057899 */ /* 0x000fe20008011605 */
[----:B------:R-:W1:Y:S01]  /*4020*/  S2R R6, SR_TID.X ;  /* 0x0000000000067919 */ /* 0x000e620000002100 */
[----:B------:R-:W-:Y:S01]  /*4030*/  ULOP3.LUT UR4, UR4, 0x3fff, URZ, 0xc0, !UPT ;  /* 0x00003fff04047892 */ /* 0x000fe2000f8ec03f */
[----:B------:R-:W-:Y:S01]  /*4040*/  IADD3 R12, -R16, R17, -R10 ;  /* 0x00000011100c7210 */ /* 0x000fe20007ffe90a */
[----:B------:R-:W-:Y:S02]  /*4050*/  ULOP3.LUT UR5, UR5, 0x3fff, URZ, 0xc0, !UPT ;  /* 0x00003fff05057892 */ /* 0x000fe4000f8ec03f */
[----:B------:R-:W-:Y:S02]  /*4060*/  ULOP3.LUT UR4, UR4, 0x10000, URZ, 0xfc, !UPT ;  /* 0x0001000004047892 */ /* 0x000fe4000f8efc3f */
[----:B------:R-:W-:-:S02]  /*4070*/  ULOP3.LUT UR5, UR5, 0x10000, URZ, 0xfc, !UPT ;  /* 0x0001000005057892 */ /* 0x000fc4000f8efc3f */
[----:B------:R-:W-:Y:S01]  /*4080*/  ULEA UR6, UR36, UR4, 0xc ;  /* 0x0000000424067291 */ /* 0x000fe2000f8e603f */
[----:B------:R-:W-:Y:S01]  /*4090*/  UMOV UR25, 0x40000040 ;  /* 0x4000004000197882 */ /* 0x000fe20000000000 */
[----:B------:R-:W-:Y:S01]  /*40a0*/  UMOV UR27, 0x40000040 ;  /* 0x40000040001b7882 */ /* 0x000fe20000000000 */
[----:B------:R-:W-:Y:S02]  /*40b0*/  UIADD3 UR8, UR5, 0x2, URZ ;  /* 0x0000000205087890 */ /* 0x000fe4000fffe03f */
[----:B------:R-:W-:Y:S02]  /*40c0*/  UMOV UR24, UR5 ;  /* 0x0000000500187c82 */ /* 0x000fe40008000000 */
[----:B------:R-:W-:Y:S01]  /*40d0*/  UMOV UR26, UR6 ;  /* 0x00000006001a7c82 */ /* 0x000fe20008000000 */
[----:B------:R-:W-:Y:S01]  /*40e0*/  UIADD3 UR10, UR6, 0x2, URZ ;  /* 0x00000002060a7890 */ /* 0x000fe2000fffe03f */
[----:B------:R-:W-:Y:S01]  /*40f0*/  HGMMA.64x64x16.F32 R24, gdesc[UR24], R24, gsb0 ;  /* 0x00e00000181879f0 */ /* 0x000fe20008000818 */
[----:B------:R-:W-:Y:S01]  /*4100*/  UMOV UR9, 0x40000040 ;  /* 0x4000004000097882 */ /* 0x000fe20000000000 */
[----:B------:R-:W-:Y:S01]  /*4110*/  UMOV UR11, 0x40000040 ;  /* 0x40000040000b7882 */ /* 0x000fe20000000000 */
[----:B------:R-:W-:-:S02]  /*4120*/  UIADD3 UR14, UR5, 0x800, URZ ;  /* 0x00000800050e7890 */ /* 0x000fc4000fffe03f */
[----:B------:R-:W-:Y:S01]  /*4130*/  UIADD3 UR15, UR6, 0x800, URZ ;  /* 0x00000800060f7890 */ /* 0x000fe2000fffe03f */
[----:B------:R-:W-:Y:S01]  /*4140*/  UMOV UR29, 0x40000040 ;  /* 0x40000040001d7882 */ /* 0x000fe20000000000 */
[----:B------:R-:W-:Y:S01]  /*4150*/  UMOV UR31, 0x40000040 ;  /* 0x40000040001f7882 */ /* 0x000fe20000000000 */
[----:B0-----:R-:W-:Y:S02]  /*4160*/  SHF.R.U32.HI R3, RZ, 0x7, R3 ;  /* 0x00000007ff037819 */ /* 0x001fe40000011603 */
[----:B-1234-:R-:W-:-:S04]  /*4170*/  LOP3.LUT R5, R6, 0x7f, RZ, 0xc0, !PT ;  /* 0x0000007f06057812 */ /* 0x01efc800078ec0ff */
[----:B------:R-:W0:Y:S01]  /*4180*/  SHFL.IDX PT, R3, R3, RZ, 0x1f ;  /* 0x00001fff03037589 */ /* 0x000e2200000e0000 */
[----:B------:R-:W-:Y:S01]  /*4190*/  ISETP.NE.AND P1, PT, R5, RZ, PT ;  /* 0x000000ff0500720c */ /* 0x000fe20003f25270 */
[----:B------:R-:W-:-:S04]  /*41a0*/  IMAD.MOV.U32 R5, RZ, RZ, -0x40 ;  /* 0xffffffc0ff057424 */ /* 0x000fc800078e00ff */
[----:B------:R-:W-:-:S05]  /*41b0*/  IMAD R5, R168, R5, 0x41 ;  /* 0x00000041a8057424 */ /* 0x000fca00078e0205 */
[----:B------:R-:W-:Y:S02]  /*41c0*/  IADD3 R11, R5, -0x1, RZ ;  /* 0xffffffff050b7810 */ /* 0x000fe40007ffe0ff */
[----:B0-----:R-:W-:Y:S02]  /*41d0*/  R2UR UR7, R3 ;  /* 0x00000000030772ca */ /* 0x001fe400000e0000 */
[----:B------:R-:W-:-:S04]  /*41e0*/  @!P1 IADD3 R3, R4, 0x38840, RZ ;  /* 0x0003884004039810 */ /* 0x000fc80007ffe0ff */
[----:B------:R-:W-:-:S07]  /*41f0*/  @!P1 PRMT R3, RZ, 0x654, R3 ;  /* 0x00000654ff039816 */ /* 0x000fce0000000003 */
        /* <DEDUP_REMOVED lines=128> */
[----:B------:R-:W-:Y:S02]  /*4a00*/  ULDC.64 UR14, c[0x0][0xad0] ;  /* 0x0002b400000e7ab9 */ /* 0x000fe40000000a00 */
[----:B------:R-:W-:Y:S01]  /*4a10*/  ULOP3.LUT UR15, URZ, UR15, URZ, 0x33, !UPT ;  /* 0x0000000f3f0f7292 */ /* 0x000fe2000f8e333f */
        /* <DEDUP_REMOVED lines=114> */
[----:B------:R-:W-:-:S05]  /*5140*/  UIADD3 UR6, UR7, UR8, UR6 ;  /* 0x0000000807067290 */ /* 0x000fca000fffe006 */
[----:B------:R-:W-:Y:S02]  /*5150*/  UMOV UR8, UR10 ;  /* 0x0000000a00087c82 */ /* 0x000fe40008000000 */
[----:B------:R-:W-:Y:S01]  /*5160*/  UMOV UR10, UR6 ;  /* 0x00000006000a7c82 */ /* 0x000fe20008000000 */
[----:B------:R-:W-:Y:S02]  /*5170*/  ULDC.64 UR6, c[0x0][0xad8] ;  /* 0x0002b60000067ab9 */ /* 0x000fe40000000a00 */
[----:B------:R-:W-:-:S06]  /*5180*/  UISETP.GE.AND UP0, UPT, UR7, 0x1, UPT ;  /* 0x000000010700788c */ /* 0x000fcc000bf06270 */
[----:B------:R-:W-:Y:S01]  /*5190*/  PLOP3.LUT P2, PT, PT, PT, UP0, 0x40, 0x0 ;  /* 0x000000000000781c */ /* 0x000fe20003f4e808 */
        /* <DEDUP_REMOVED lines=37> */
[----:B------:R-:W1:Y:S01]  /*53f0*/  MUFU.TANH R24, R24 ;  /* 0x0000001800187308 */ /* 0x000e620000002400 */
[----:B0-----:R-:W-:-:S07]  /*5400*/  IADD3 R3, -R18, R5, R17 ;  /* 0x0000000512037210 */ /* 0x001fce0007ffe111 */
[----:B------:R-:W0:Y:S01]  /*5410*/  MUFU.TANH R25, R25 ;  /* 0x0000001900197308 */ /* 0x000e220000002400 */
[----:B------:R-:W-:Y:S02]  /*5420*/  IMAD.IADD R6, R3, 0x1, -R16 ;  /* 0x0000000103067824 */ /* 0x000fe400078e0a10 */
[----:B------:R-:W-:-:S05]  /*5430*/  IMAD R3, R185, 0x40, R19 ;  /* 0x00000040b9037824 */ /* 0x000fca00078e0213 */
[----:B------:R2:W3:Y:S01]  /*5440*/  MUFU.TANH R8, R26 ;  /* 0x0000001a00087308 */ /* 0x0004e20000002400 */
[C---:B------:R-:W-:Y:S02]  /*5450*/  VIADD R9, R6.reuse, UR6 ;  /* 0x0000000606097c36 */ /* 0x040fe40008000000 */
[----:B------:R-:W-:-:S03]  /*5460*/  VIADD R14, R6, UR15 ;  /* 0x0000000f060e7c36 */ /* 0x000fc60008000000 */
[----:B------:R-:W-:Y:S01]  /*5470*/  VIADDMNMX R5, R3, R9, R12, PT ;  /* 0x0000000903057246 */ /* 0x000fe2000380010c */
[----:B------:R-:W-:Y:S01]  /*5480*/  IMAD.IADD R6, R14, 0x1, R3 ;  /* 0x000000010e067824 */ /* 0x000fe200078e0203 */
        /* <DEDUP_REMOVED lines=29> */
[----:B-1234-:R-:W-:Y:S05]  /*5660*/  @P2 BRA `(.L_x_5105) ;  /* 0x0000000000582947 */ /* 0x01efea0003800000 */
        /* <DEDUP_REMOVED lines=12> */
.L_x_5107:
[----:B------:R-:W-:-:S06]  /*5730*/  UISETP.NE.AND UP1, UPT, UR7, 0x1, UPT ;  /* 0x000000010700788c */ /* 0x000fcc000bf25270 */
[----:B------:R-:W-:-:S05]  /*5740*/  PLOP3.LUT P2, PT, PT, PT, UP1, 0x80, 0x0 ;  /* 0x000000000000781c */ /* 0x000fca0003f4f018 */
[----:B------:R-:W-:-:S08]  /*5750*/  @UP1 ULDC.64 UR8, c[0x0][0xae0] ;  /* 0x0002b80000081ab9 */ /* 0x000fd00000000a00 */
[----:B------:R-:W-:-:S05]  /*5760*/  @P2 IMAD.HI.U32 R13, R7, UR8, RZ ;  /* 0x00000008070d2c27 */ /* 0x000fca000f8e00ff */
[----:B------:R-:W-:-:S07]  /*5770*/  @P2 SHF.R.U32.HI R7, RZ, UR9, R13 ;  /* 0x00000009ff072c19 */ /* 0x000fce000801160d */
.L_x_5108:
[----:B------:R-:W-:Y:S05]  /*5780*/  BSYNC B0 ;  /* 0x0000000000007941 */ /* 0x000fea0003800000 */
.L_x_5106:
[----:B------:R-:W-:-:S04]  /*5790*/  IMAD R7, R7, UR7, -R10 ;  /* 0x0000000707077c24 */ /* 0x000fc8000f8e0a0a */
[----:B------:R-:W-:-:S05]  /*57a0*/  IMAD.IADD R7, R7, 0x1, -R16 ;  /* 0x0000000107077824 */ /* 0x000fca00078e0a10 */
[----:B------:R-:W-:Y:S02]  /*57b0*/  VIMNMX R6, R6, R7, !PT ;  /* 0x0000000706067248 */ /* 0x000fe40007fe0100 */
[----:B------:R-:W-:-:S07]  /*57c0*/  VIADDMNMX R5, R7, UR7, R5, PT ;  /* 0x0000000707057c46 */ /* 0x000fce000b800105 */
.L_x_5105:
[C---:B------:R-:W-:Y:S02]  /*57d0*/  ISETP.GE.AND P2, PT, R11.reuse, 0x2, PT ;  /* 0x000000020b00780c */ /* 0x040fe40003f46270 */
[C---:B------:R-:W-:Y:S02]  /*57e0*/  ISETP.GE.AND P6, PT, R11.reuse, 0xa, PT ;  /* 0x0000000a0b00780c */ /* 0x040fe40003fc6270 */
[----:B------:R-:W-:Y:S02]  /*57f0*/  ISETP.GT.AND P4, PT, R6, 0x1, !P2 ;  /* 0x000000010600780c */ /* 0x000fe40005784270 */
[----:B------:R-:W-:Y:S02]  /*5800*/  ISETP.GE.AND P3, PT, R11, 0x9, PT ;  /* 0x000000090b00780c */ /* 0x000fe40003f66270 */
[----:B------:R-:W-:Y:S02]  /*5810*/  ISETP.LT.OR P4, PT, R5, 0x2, P4 ;  /* 0x000000020500780c */ /* 0x000fe40002781670 */
[----:B------:R-:W-:-:S02]  /*5820*/  P2R R26, PR, RZ, 0x40 ;  /* 0x00000040ff1a7803 */ /* 0x000fc40000000000 */
[----:B0-----:R-:W-:Y:S02]  /*5830*/  FSEL R15, R25, -INF , !P4 ;  /* 0xff800000190f7808 */ /* 0x001fe40006000000 */
[C---:B------:R-:W-:Y:S02]  /*5840*/  ISETP.GT.AND P4, PT, R6.reuse, 0x9, !P6 ;  /* 0x000000090600780c */ /* 0x040fe40007784270 */
[----:B------:R-:W-:Y:S02]  /*5850*/  ISETP.GT.AND P5, PT, R6, 0x8, !P3 ;  /* 0x000000080600780c */ /* 0x000fe40005fa4270 */
[----:B------:R-:W-:Y:S02]  /*5860*/  ISETP.LT.OR P4, PT, R5, 0xa, P4 ;  /* 0x0000000a0500780c */ /* 0x000fe40002781670 */
[----:B------:R-:W-:Y:S02]  /*5870*/  ISETP.GE.AND P6, PT, R11, 0x11, PT ;  /* 0x000000110b00780c */ /* 0x000fe40003fc6270 */
[----:B------:R-:W-:-:S02]  /*5880*/  FSEL R57, R29, -INF , !P4 ;  /* 0xff8000001d397808 */ /* 0x000fc40006000000 */
[C---:B------:R-:W-:Y:S02]  /*5890*/  ISETP.LT.OR P5, PT, R5.reuse, 0x9, P5 ;  /* 0x000000090500780c */ /* 0x040fe40002fa1670 */
[----:B------:R-:W-:Y:S02]  /*58a0*/  ISETP.GT.AND P4, PT, R6, 0x10, !P6 ;  /* 0x000000100600780c */ /* 0x000fe40007784270 */
[----:B------:R-:W-:Y:S02]  /*58b0*/  FSEL R21, R28, -INF , !P5 ;  /* 0xff8000001c157808 */ /* 0x000fe40006800000 */
        /* <DEDUP_REMOVED lines=59> */
[----:B------:R-:W-:Y:S01]  /*5c70*/  ISETP.LT.OR P6, PT, R5, 0x3a, P6 ;  /* 0x0000003a0500780c */ /* 0x000fe200037c1670 */
[----:B------:R-:W-:-:S03]  /*5c80*/  VIADD R5, R3, 0x8 ;  /* 0x0000000803057836 */ /* 0x000fc60000000000 */
[----:B------:R-:W-:Y:S02]  /*5c90*/  FSEL R53, R53, -INF , !P6 ;  /* 0xff80000035357808 */ /* 0x000fe40007000000 */
[----:B------:R-:W-:Y:S02]  /*5ca0*/  PLOP3.LUT P6, PT, PT, PT, UP0, 0x40, 0x0 ;  /* 0x000000000000781c */ /* 0x000fe40003fce808 */
[----:B------:R-:W-:Y:S02]  /*5cb0*/  VIADDMNMX R6, R5, R9, R12, PT ;  /* 0x0000000905067246 */ /* 0x000fe4000380010c */
[----:B------:R-:W-:-:S09]  /*5cc0*/  IADD3 R5, R14, 0x8, R3 ;  /* 0x000000080e057810 */ /* 0x000fd20007ffe003 */
        /* <DEDUP_REMOVED lines=15> */
.L_x_5111:
[----:B------:R-:W-:-:S06]  /*5dc0*/  UISETP.NE.AND UP1, UPT, UR7, 0x1, UPT ;  /* 0x000000010700788c */ /* 0x000fcc000bf25270 */
[----:B------:R-:W-:-:S05]  /*5dd0*/  PLOP3.LUT P6, PT, PT, PT, UP1, 0x80, 0x0 ;  /* 0x000000000000781c */ /* 0x000fca0003fcf018 */
[----:B------:R-:W-:-:S08]  /*5de0*/  @UP1 ULDC.64 UR8, c[0x0][0xae0] ;  /* 0x0002b80000081ab9 */ /* 0x000fd00000000a00 */
[----:B------:R-:W-:Y:S01]  /*5df0*/  @P6 IMAD.HI.U32 R9, R7, UR8, RZ ;  /* 0x0000000807096c27 */ /* 0x000fe2000f8e00ff */
[----:B------:R-:W-:-:S13]  /*5e00*/  PLOP3.LUT P6, PT, PT, PT, UP1, 0x80, 0x0 ;  /* 0x000000000000781c */ /* 0x000fda0003fcf018 */
[----:B------:R-:W-:-:S07]  /*5e10*/  @P6 SHF.R.U32.HI R7, RZ, UR9, R9 ;  /* 0x00000009ff076c19 */ /* 0x000fce0008011609 */
.L_x_5112:
[----:B------:R-:W-:Y:S05]  /*5e20*/  BSYNC B0 ;  /* 0x0000000000007941 */ /* 0x000fea0003800000 */
.L_x_5110:
[----:B------:R-:W-:-:S04]  /*5e30*/  IMAD R7, R7, UR7, -R10 ;  /* 0x0000000707077c24 */ /* 0x000fc8000f8e0a0a */
[----:B------:R-:W-:-:S05]  /*5e40*/  IMAD.IADD R7, R7, 0x1, -R16 ;  /* 0x0000000107077824 */ /* 0x000fca00078e0a10 */
[----:B------:R-:W-:Y:S02]  /*5e50*/  VIMNMX R5, R5, R7, !PT ;  /* 0x0000000705057248 */ /* 0x000fe40007fe0100 */
[----:B------:R-:W-:-:S07]  /*5e60*/  VIADDMNMX R6, R7, UR7, R6, PT ;  /* 0x0000000707067c46 */ /* 0x000fce000b800106 */
.L_x_5109:
[----:B------:R-:W-:Y:S01]  /*5e70*/  ISETP.GT.AND P2, PT, R5, 0x1, !P2 ;  /* 0x000000010500780c */ /* 0x000fe20005744270 */
[----:B------:R-:W-:Y:S01]  /*5e80*/  ULDC UR11, c[0x0][0xa80] ;  /* 0x0002a000000b7ab9 */ /* 0x000fe20000000800 */
[----:B------:R-:W-:Y:S01]  /*5e90*/  FMNMX.FTZ R7, R13, R15, !PT ;  /* 0x0000000f0d077209 */ /* 0x000fe20007810000 */
[----:B------:R-:W-:Y:S01]  /*5ea0*/  ULEA UR8, UR36, UR38, 0xc ;  /* 0x0000002624087291 */ /* 0x000fe2000f8e603f */
[----:B------:R-:W-:Y:S01]  /*5eb0*/  ISETP.LT.OR P2, PT, R6, 0x2, P2 ;  /* 0x000000020600780c */ /* 0x000fe20001741670 */
[----:B------:R-:W-:Y:S01]  /*5ec0*/  UMOV UR19, 0x40000040 ;  /* 0x4000004000137882 */ /* 0x000fe20000000000 */
[----:B------:R-:W-:Y:S01]  /*5ed0*/  FMNMX.FTZ R7, R21, R7, !PT ;  /* 0x0000000715077209 */ /* 0x000fe20007810000 */
[----:B------:R-:W-:Y:S01]  /*5ee0*/  UIADD3 UR10, UR8, 0x80, URZ ;  /* 0x00000080080a7890 */ /* 0x000fe2000fffe03f */
[----:B------:R-:W-:Y:S01]  /*5ef0*/  FSEL R25, R27, -INF , !P2 ;  /* 0xff8000001b197808 */ /* 0x000fe20005000000 */
[----:B------:R-:W-:Y:S01]  /*5f00*/  @!P1 VIADD R4, R4, 0x38860 ;  /* 0x0003886004049836 */ /* 0x000fe20000000000 */
[----:B------:R-:W-:Y:S01]  /*5f10*/  ISETP.NE.AND P2, PT, R26, RZ, PT ;  /* 0x000000ff1a00720c */ /* 0x000fe20003f45270 */
[----:B------:R-:W-:Y:S01]  /*5f20*/  UMOV UR18, UR8 ;  /* 0x0000000800127c82 */ /* 0x000fe20008000000 */
[----:B------:R-:W-:Y:S01]  /*5f30*/  FMNMX.FTZ R7, R57, R7, !PT ;  /* 0x0000000739077209 */ /* 0x000fe20007810000 */
[----:B------:R-:W-:Y:S01]  /*5f40*/  BAR.SYNC.DEFER_BLOCKING 0xf, 0x100 ;  /* 0x03c4000000007b1d */ /* 0x000fe20000010000 */
[----:B------:R-:W-:-:S02]  /*5f50*/  ISETP.GT.AND P2, PT, R5, 0x9, !P2 ;  /* 0x000000090500780c */ /* 0x000fc40005744270 */
[----:B------:R-:W-:Y:S02]  /*5f60*/  FMNMX.FTZ R7, R59, R7, !PT ;  /* 0x000000073b077209 */ /* 0x000fe40007810000 */
[----:B------:R-:W-:Y:S02]  /*5f70*/  ISETP.LT.OR P2, PT, R6, 0xa, P2 ;  /* 0x0000000a0600780c */ /* 0x000fe40001741670 */
[----:B------:R-:W-:Y:S02]  /*5f80*/  ISETP.GT.AND P3, PT, R5, 0x8, !P3 ;  /* 0x000000080500780c */ /* 0x000fe40005f64270 */
[----:B------:R-:W-:Y:S02]  /*5f90*/  FSEL R27, R31, -INF , !P2 ;  /* 0xff8000001f1b7808 */ /* 0x000fe40005000000 */
[----:B------:R-:W-:Y:S02]  /*5fa0*/  ISETP.NE.AND P2, PT, R28, RZ, PT ;  /* 0x000000ff1c00720c */ /* 0x000fe40003f45270 */
[----:B------:R-:W-:-:S02]  /*5fb0*/  FMNMX.FTZ R7, R61, R7, !PT ;  /* 0x000000073d077209 */ /* 0x000fc40007810000 */
[----:B------:R-:W-:Y:S02]  /*5fc0*/  ISETP.GT.AND P2, PT, R5, 0x10, !P2 ;  /* 0x000000100500780c */ /* 0x000fe40005744270 */
[C---:B------:R-:W-:Y:S02]  /*5fd0*/  ISETP.LT.OR P3, PT, R6.reuse, 0x9, P3 ;  /* 0x000000090600780c */ /* 0x040fe40001f61670 */
[----:B------:R-:W-:Y:S02]  /*5fe0*/  ISETP.LT.OR P2, PT, R6, 0x11, P2 ;  /* 0x000000110600780c */ /* 0x000fe40001741670 */
[----:B------:R-:W-:Y:S02]  /*5ff0*/  FMNMX.FTZ R7, R63, R7, !PT ;  /* 0x000000073f077209 */ /* 0x000fe40007810000 */
[----:B------:R-:W-:Y:S02]  /*6000*/  FSEL R28, R34, -INF , !P2 ;  /* 0xff800000221c7808 */ /* 0x000fe40005000000 */
[----:B------:R-:W-:-:S02]  /*6010*/  ISETP.NE.AND P2, PT, R29, RZ, PT ;  /* 0x000000ff1d00720c */ /* 0x000fc40003f45270 */
[----:B------:R-:W-:Y:S02]  /*6020*/  FSEL R26, R30, -INF , !P3 ;  /* 0xff8000001e1a7808 */ /* 0x000fe40005800000 */
        /* <DEDUP_REMOVED lines=22> */
[----:B------:R-:W-:Y:S01]  /*6190*/  ISETP.NE.AND P3, PT, R40, RZ, PT ;  /* 0x000000ff2800720c */ /* 0x000fe20003f65270 */
[----:B------:R-:W0:Y:S01]  /*61a0*/  SHFL.BFLY PT, R7, R10, 0x2, 0x1f ;  /* 0x0c401f000a077f89 */ /* 0x000e2200000e0000 */
[----:B------:R-:W-:-:S02]  /*61b0*/  ISETP.LT.OR P2, PT, R6, 0x21, P2 ;  /* 0x000000210600780c */ /* 0x000fc40001741670 */
[----:B------:R-:W-:Y:S02]  /*61c0*/  ISETP.NE.AND P6, PT, R20, RZ, PT ;  /* 0x000000ff1400720c */ /* 0x000fe40003fc5270 */
[----:B------:R-:W-:Y:S02]  /*61d0*/  FSEL R32, R42, -INF , !P2 ;  /* 0xff8000002a207808 */ /* 0x000fe40005000000 */
[----:B------:R-:W-:Y:S02]  /*61e0*/  ISETP.NE.AND P2, PT, R37, RZ, PT ;  /* 0x000000ff2500720c */ /* 0x000fe40003f45270 */
[C---:B------:R-:W-:Y:S02]  /*61f0*/  ISETP.GT.AND P4, PT, R5.reuse, 0x31, !P4 ;  /* 0x000000310500780c */ /* 0x040fe40006784270 */
[C---:B------:R-:W-:Y:S02]  /*6200*/  ISETP.GT.AND P2, PT, R5.reuse, 0x21, !P2 ;  /* 0x000000210500780c */ /* 0x040fe40005744270 */
[----:B------:R-:W-:-:S02]  /*6210*/  ISETP.GT.AND P5, PT, R5, 0x38, !P5 ;  /* 0x000000380500780c */ /* 0x000fc40006fa4270 */
[C---:B------:R-:W-:Y:S02]  /*6220*/  ISETP.LT.OR P2, PT, R6.reuse, 0x22, P2 ;  /* 0x000000220600780c */ /* 0x040fe40001741670 */
[----:B------:R-:W-:Y:S02]  /*6230*/  ISETP.LT.OR P4, PT, R6, 0x32, P4 ;  /* 0x000000320600780c */ /* 0x000fe40002781670 */
[----:B------:R-:W-:Y:S02]  /*6240*/  FSEL R33, R43, -INF , !P2 ;  /* 0xff8000002b217808 */ /* 0x000fe40005000000 */
[----:B------:R-:W-:Y:S02]  /*6250*/  ISETP.GT.AND P2, PT, R5, 0x28, !P3 ;  /* 0x000000280500780c */ /* 0x000fe40005f44270 */
[----:B------:R-:W-:Y:S02]  /*6260*/  ISETP.NE.AND P3, PT, R56, RZ, PT ;  /* 0x000000ff3800720c */ /* 0x000fe40003f65270 */
[----:B------:R-:W-:-:S02]  /*6270*/  ISETP.LT.OR P2, PT, R6, 0x29, P2 ;  /* 0x000000290600780c */ /* 0x000fc40001741670 */
[C---:B------:R-:W-:Y:S02]  /*6280*/  ISETP.GT.AND P3, PT, R5.reuse, 0x30, !P3 ;  /* 0x000000300500780c */ /* 0x040fe40005f64270 */
[----:B------:R-:W-:Y:S02]  /*6290*/  FSEL R34, R46, -INF , !P2 ;  /* 0xff8000002e227808 */ /* 0x000fe40005000000 */
[----:B------:R-:W-:Y:S02]  /*62a0*/  ISETP.GT.AND P2, PT, R5, RZ, !P6 ;  /* 0x000000ff0500720c */ /* 0x000fe40007744270 */
[----:B------:R-:W-:Y:S02]  /*62b0*/  ISETP.NE.AND P6, PT, R11, RZ, PT ;  /* 0x000000ff0b00720c */ /* 0x000fe40003fc5270 */
        /* <DEDUP_REMOVED lines=11> */
[----:B------:R-:W-:Y:S02]  /*6370*/  FMNMX.FTZ R8, R28, R7, !PT ;  /* 0x000000071c087209 */ /* 0x000fe40007810000 */
[----:B------:R-:W-:Y:S02]  /*6380*/  ISETP.LT.OR P3, PT, R6, 0x31, P3 ;  /* 0x000000310600780c */ /* 0x000fe40001f61670 */
[----:B------:R-:W-:Y:S02]  /*6390*/  FMNMX.FTZ R9, R29, R8, !PT ;  /* 0x000000081d097209 */ /* 0x000fe40007810000 */
[----:B------:R-:W-:-:S02]  /*63a0*/  FSEL R36, R50, -INF , !P3 ;  /* 0xff80000032247808 */ /* 0x000fc40005800000 */
[----:B------:R-:W-:Y:S02]  /*63b0*/  FMNMX.FTZ R8, R30, R9, !PT ;  /* 0x000000091e087209 */ /* 0x000fe40007810000 */
[----:B------:R-:W-:Y:S02]  /*63c0*/  ISETP.LT.OR P5, PT, R6, 0x39, P5 ;  /* 0x000000390600780c */ /* 0x000fe40002fa1670 */
[----:B------:R-:W-:Y:S02]  /*63d0*/  FMNMX.FTZ R9, R31, R8, !PT ;  /* 0x000000081f097209 */ /* 0x000fe40007810000 */
[----:B0-----:R-:W-:Y:S02]  /*63e0*/  FMNMX.FTZ R7, R11, R12, !PT ;  /* 0x0000000c0b077209 */ /* 0x001fe40007810000 */
[----:B------:R-:W-:Y:S02]  /*63f0*/  FMNMX.FTZ R8, R32, R9, !PT ;  /* 0x0000000920087209 */ /* 0x000fe40007810000 */
[C---:B------:R-:W-:Y:S01]  /*6400*/  FSETP.NEU.FTZ.AND P2, PT, R7.reuse, -INF , PT ;  /* 0xff8000000700780b */ /* 0x040fe20003f5d000 */
[----:B------:R-:W-:Y:S01]  /*6410*/  FMUL.FTZ R10, R7, UR11 ;  /* 0x0000000b070a7c20 */ /* 0x000fe20008410000 */
[----:B------:R-:W-:-:S02]  /*6420*/  FMNMX.FTZ R9, R33, R8, !PT ;  /* 0x0000000821097209 */ /* 0x000fc40007810000 */
[----:B------:R-:W-:Y:S02]  /*6430*/  FSEL R37, R51, -INF , !P4 ;  /* 0xff80000033257808 */ /* 0x000fe40006000000 */
[----:B------:R-:W-:Y:S02]  /*6440*/  FMNMX.FTZ R8, R34, R9, !PT ;  /* 0x0000000922087209 */ /* 0x000fe40007810000 */
[----:B------:R-:W-:Y:S02]  /*6450*/  FSEL R42, R10, RZ, P2 ;  /* 0x000000ff0a2a7208 */ /* 0x000fe40001000000 */
[----:B------:R-:W-:Y:S02]  /*6460*/  FMNMX.FTZ R9, R35, R8, !PT ;  /* 0x0000000823097209 */ /* 0x000fe40007810000 */
[----:B------:R-:W-:Y:S01]  /*6470*/  ISETP.GT.AND P2, PT, R5, 0x39, !P6 ;  /* 0x000000390500780c */ /* 0x000fe20007744270 */
[--C-:B------:R-:W-:Y:S01]  /*6480*/  FFMA.FTZ R11, R15, UR11, -R42.reuse ;  /* 0x0000000b0f0b7c23 */ /* 0x100fe2000801082a */
[----:B------:R-:W-:Y:S01]  /*6490*/  FMNMX.FTZ R8, R36, R9, !PT ;  /* 0x0000000924087209 */ /* 0x000fe20007810000 */
[--C-:B------:R-:W-:Y:S01]  /*64a0*/  FFMA.FTZ R44, R41, UR11, -R42.reuse ;  /* 0x0000000b292c7c23 */ /* 0x100fe2000801082a */
[----:B------:R-:W-:Y:S01]  /*64b0*/  ISETP.LT.OR P2, PT, R6, 0x3a, P2 ;  /* 0x0000003a0600780c */ /* 0x000fe20001741670 */
[--C-:B------:R-:W-:Y:S01]  /*64c0*/  FFMA.FTZ R14, R21, UR11, -R42.reuse ;  /* 0x0000000b150e7c23 */ /* 0x100fe2000801082a */
[----:B------:R-:W-:Y:S01]  /*64d0*/  FSEL R38, R54, -INF , !P5 ;  /* 0xff80000036267808 */ /* 0x000fe20006800000 */
[--C-:B------:R-:W-:Y:S01]  /*64e0*/  FFMA.FTZ R5, R13, UR11, -R42.reuse ;  /* 0x0000000b0d057c23 */ /* 0x100fe2000801082a */
[----:B------:R-:W-:Y:S01]  /*64f0*/  FMNMX.FTZ R9, R37, R8, !PT ;  /* 0x0000000825097209 */ /* 0x000fe20007810000 */
[--C-:B------:R-:W-:Y:S01]  /*6500*/  FFMA.FTZ R10, R57, UR11, -R42.reuse ;  /* 0x0000000b390a7c23 */ /* 0x100fe2000801082a */
[----:B------:R-:W-:Y:S01]  /*6510*/  FSEL R39, R55, -INF , !P2 ;  /* 0xff80000037277808 */ /* 0x000fe20005000000 */
[--C-:B------:R-:W-:Y:S01]  /*6520*/  FFMA.FTZ R12, R61, UR11, -R42.reuse ;  /* 0x0000000b3d0c7c23 */ /* 0x100fe2000801082a */
[----:B------:R-:W-:Y:S01]  /*6530*/  FMNMX.FTZ R8, R38, R9, !PT ;  /* 0x0000000926087209 */ /* 0x000fe20007810000 */
[--C-:B------:R-:W-:Y:S01]  /*6540*/  FFMA.FTZ R13, R63, UR11, -R42.reuse ;  /* 0x0000000b3f0d7c23 */ /* 0x100fe2000801082a */
[----:B------:R0:W-:Y:S01]  /*6550*/  MUFU.EX2 R9, R14 ;  /* 0x0000000e00097308 */ /* 0x0001e20000000800 */
[--C-:B------:R-:W-:Y:S01]  /*6560*/  FFMA.FTZ R20, R59, UR11, -R42.reuse ;  /* 0x0000000b3b147c23 */ /* 0x100fe2000801082a */
[----:B------:R-:W-:Y:S01]  /*6570*/  FMNMX.FTZ R8, R39, R8, !PT ;  /* 0x0000000827087209 */ /* 0x000fe20007810000 */
[--C-:B------:R-:W-:Y:S01]  /*6580*/  FFMA.FTZ R21, R69, UR11, -R42.reuse ;  /* 0x0000000b45157c23 */ /* 0x100fe2000801082a */
[--C-:B------:R-:W-:Y:S01]  /*6590*/  FFMA.FTZ R170, R45, UR11, -R42.reuse ;  /* 0x0000000b2daa7c23 */ /* 0x100fe2000801082a */
[--C-:B------:R-:W-:Y:S01]  /*65a0*/  FFMA.FTZ R169, R169, UR11, -R42.reuse ;  /* 0x0000000ba9a97c23 */ /* 0x100fe2000801082a */
[--C-:B------:R-:W-:Y:S01]  /*65b0*/  FFMA.FTZ R172, R49, UR11, -R42.reuse ;  /* 0x0000000b31ac7c23 */ /* 0x100fe2000801082a */
[----:B------:R-:W1:Y:S01]  /*65c0*/  SHFL.BFLY PT, R15, R8, 0x2, 0x1f ;  /* 0x0c401f00080f7f89 */ /* 0x000e6200000e0000 */
[--C-:B------:R-:W-:Y:S01]  /*65d0*/  FFMA.FTZ R171, R171, UR11, -R42.reuse ;  /* 0x0000000babab7c23 */ /* 0x100fe2000801082a */
[--C-:B0-----:R-:W-:Y:S01]  /*65e0*/  FFMA.FTZ R14, R65, UR11, -R42.reuse ;  /* 0x0000000b410e7c23 */ /* 0x101fe2000801082a */
[--C-:B------:R-:W-:Y:S01]  /*65f0*/  FFMA.FTZ R174, R53, UR11, -R42.reuse ;  /* 0x0000000b35ae7c23 */ /* 0x100fe2000801082a */
[----:B------:R-:W-:Y:S01]  /*6600*/  FFMA.FTZ R43, R67, UR11, -R42 ;  /* 0x0000000b432b7c23 */ /* 0x000fe2000801082a */
[----:B------:R-:W-:Y:S01]  /*6610*/  MUFU.EX2 R5, R5 ;  /* 0x0000000500057308 */ /* 0x000fe20000000800 */
[----:B------:R-:W-:-:S07]  /*6620*/  @!P1 PRMT R4, RZ, 0x654, R4 ;  /* 0x00000654ff049816 */ /* 0x000fce0000000004 */
[----:B------:R-:W0:Y:S08]  /*6630*/  MUFU.EX2 R6, R11 ;  /* 0x0000000b00067308 */ /* 0x000e300000000800 */
[----:B------:R-:W2:Y:S01]  /*6640*/  MUFU.EX2 R10, R10 ;  /* 0x0000000a000a7308 */ /* 0x000ea20000000800 */
[----:B-1----:R-:W-:-:S05]  /*6650*/  FMNMX.FTZ R40, R8, R15, !PT ;  /* 0x0000000f08287209 */ /* 0x002fca0007810000 */
[----:B------:R-:W1:Y:S02]  /*6660*/  SHFL.BFLY PT, R41, R40, 0x1, 0x1f ;  /* 0x0c201f0028297f89 */ /* 0x000e6400000e0000 */
[----:B------:R-:W-:Y:S01]  /*6670*/  MUFU.EX2 R11, R20 ;  /* 0x00000014000b7308 */ /* 0x000fe20000000800 */
[----:B0-----:R-:W-:Y:S01]  /*6680*/  F2FP.F16.F32.PACK_AB R152, R6, R5 ;  /* 0x000000050698723e */ /* 0x001fe200000000ff */
[----:B------:R-:W-:-:S06]  /*6690*/  FADD.FTZ R6, R5, R6 ;  /* 0x0000000605067221 */ /* 0x000fcc0000010000 */
[----:B------:R-:W0:Y:S01]  /*66a0*/  MUFU.EX2 R12, R12 ;  /* 0x0000000c000c7308 */ /* 0x000e220000000800 */
[----:B--2---:R-:W-:Y:S01]  /*66b0*/  F2FP.F16.F32.PACK_AB R154, R10, R9 ;  /* 0x000000090a9a723e */ /* 0x004fe200000000ff */
[----:B------:R-:W-:Y:S01]  /*66c0*/  FADD.FTZ R9, R9, R6 ;  /* 0x0000000609097221 */ /* 0x000fe20000010000 */
[----:B------:R-:W-:-:S03]  /*66d0*/  VIADD R6, R168, 0xfffffffe ;  /* 0xfffffffea8067836 */ /* 0x000fc60000000000 */
[----:B------:R-:W-:Y:S02]  /*66e0*/  FADD.FTZ R10, R10, R9 ;  /* 0x000000090a0a7221 */ /* 0x000fe40000010000 */
[----:B------:R-:W-:Y:S01]  /*66f0*/  MUFU.EX2 R13, R13 ;  /* 0x0000000d000d7308 */ /* 0x000fe20000000800 */
[----:B-1----:R-:W-:-:S07]  /*6700*/  FMNMX.FTZ R8, R40, R41, !PT ;  /* 0x0000002928087209 */ /* 0x002fce0007810000 */
[----:B------:R-:W1:Y:S01]  /*6710*/  MUFU.EX2 R14, R14 ;  /* 0x0000000e000e7308 */ /* 0x000e620000000800 */
[----:B0-----:R-:W-:Y:S01]  /*6720*/  F2FP.F16.F32.PACK_AB R156, R12, R11 ;  /* 0x0000000b0c9c723e */ /* 0x001fe200000000ff */
[----:B------:R-:W-:Y:S01]  /*6730*/  FADD.FTZ R11, R11, R10 ;  /* 0x0000000a0b0b7221 */ /* 0x000fe20000010000 */
[C---:B------:R-:W-:Y:S01]  /*6740*/  FSETP.NEU.FTZ.AND P2, PT, R8.reuse, -INF , PT ;  /* 0xff8000000800780b */ /* 0x040fe20003f5d000 */
[----:B------:R-:W-:Y:S01]  /*6750*/  FMUL.FTZ R40, R8, UR11 ;  /* 0x0000000b08287c20 */ /* 0x000fe20008410000 */
[----:B------:R-:W-:Y:S01]  /*6760*/  IADD3 R10, R17, -R18, RZ ;  /* 0x80000012110a7210 */ /* 0x000fe20007ffe0ff */
[----:B------:R-:W-:Y:S02]  /*6770*/  FADD.FTZ R12, R12, R11 ;  /* 0x0000000b0c0c7221 */ /* 0x000fe40000010000 */
[----:B------:R-:W-:Y:S01]  /*6780*/  MUFU.EX2 R15, R43 ;  /* 0x0000002b000f7308 */ /* 0x000fe20000000800 */
[----:B------:R-:W-:Y:S01]  /*6790*/  FSEL R40, R40, RZ, P2 ;  /* 0x000000ff28287208 */ /* 0x000fe20001000000 */
[----:B------:R-:W-:Y:S01]  /*67a0*/  IMAD R11, R185, 0x40, R10 ;  /* 0x00000040b90b7824 */ /* 0x000fe200078e020a */
[----:B------:R-:W-:-:S03]  /*67b0*/  PLOP3.LUT P2, PT, PT, PT, UP0, 0x40, 0x0 ;  /* 0x000000000000781c */ /* 0x000fc60003f4e808 */
        /* <DEDUP_REMOVED lines=20> */
[----:B------:R-:W0:Y:S08]  /*6900*/  MUFU.EX2 R176, R176 ;  /* 0x000000b000b07308 */ /* 0x000e300000000800 */
[----:B------:R-:W-:Y:S08]  /*6910*/  MUFU.EX2 R175, R175 ;  /* 0x000000af00af7308 */ /* 0x000ff00000000800 */
[----:B------:R-:W1:Y:S01]  /*6920*/  MUFU.EX2 R178, R178 ;  /* 0x000000b200b27308 */ /* 0x000e620000000800 */
[----:B0-----:R-:W-:Y:S01]  /*6930*/  F2FP.F16.F32.PACK_AB R153, R176, R173 ;  /* 0x000000adb099723e */ /* 0x001fe200000000ff */
[----:B------:R-:W-:-:S06]  /*6940*/  FADD.FTZ R176, R173, R176 ;  /* 0x000000b0adb07221 */ /* 0x000fcc0000010000 */
[----:B------:R-:W-:Y:S08]  /*6950*/  MUFU.EX2 R177, R177 ;  /* 0x000000b100b17308 */ /* 0x000ff00000000800 */
[----:B------:R-:W0:Y:S01]  /*6960*/  MUFU.EX2 R180, R180 ;  /* 0x000000b400b47308 */ /* 0x000e220000000800 */
[----:B-1----:R-:W-:Y:S01]  /*6970*/  F2FP.F16.F32.PACK_AB R155, R178, R175 ;  /* 0x000000afb29b723e */ /* 0x002fe200000000ff */
[----:B------:R-:W-:-:S04]  /*6980*/  FADD.FTZ R175, R175, R176 ;  /* 0x000000b0afaf7221 */ /* 0x000fc80000010000 */
[----:B------:R1:W-:Y:S01]  /*6990*/  STSM.16.M88.4 [R23+0x36400], R152 ;  /* 0x0364009817007844 */ /* 0x0003e20000000200 */
[----:B------:R-:W-:Y:S01]  /*69a0*/  FADD.FTZ R178, R178, R175 ;  /* 0x000000afb2b27221 */ /* 0x000fe20000010000 */
[----:B------:R-:W-:Y:S08]  /*69b0*/  MUFU.EX2 R179, R179 ;  /* 0x000000b300b37308 */ /* 0x000ff00000000800 */
[----:B------:R-:W2:Y:S01]  /*69c0*/  MUFU.EX2 R182, R182 ;  /* 0x000000b600b67308 */ /* 0x000ea20000000800 */
[----:B0-----:R-:W-:Y:S01]  /*69d0*/  F2FP.F16.F32.PACK_AB R157, R180, R177 ;  /* 0x000000b1b49d723e */ /* 0x001fe200000000ff */
[----:B------:R-:W-:-:S04]  /*69e0*/  FADD.FTZ R177, R177, R178 ;  /* 0x000000b2b1b17221 */ /* 0x000fc80000010000 */
[----:B------:R-:W-:Y:S02]  /*69f0*/  FADD.FTZ R180, R180, R177 ;  /* 0x000000b1b4b47221 */ /* 0x000fe40000010000 */
[----:B------:R-:W0:Y:S08]  /*6a00*/  MUFU.EX2 R20, R44 ;  /* 0x0000002c00147308 */ /* 0x000e300000000800 */
[----:B------:R-:W-:Y:S01]  /*6a10*/  MUFU.EX2 R21, R21 ;  /* 0x0000001500157308 */ /* 0x000fe20000000800 */
[----:B--2---:R-:W-:Y:S01]  /*6a20*/  F2FP.F16.F32.PACK_AB R159, R182, R179 ;  /* 0x000000b3b69f723e */ /* 0x004fe200000000ff */
[----:B------:R-:W-:-:S04]  /*6a30*/  FADD.FTZ R179, R179, R180 ;  /* 0x000000b4b3b37221 */ /* 0x000fc80000010000 */
[----:B------:R1:W-:Y:S01]  /*6a40*/  STSM.16.M88.4 [R190], R156 ;  /* 0x0000009cbe007844 */ /* 0x0003e20000000200 */
[----:B------:R-:W-:Y:S01]  /*6a50*/  FADD.FTZ R182, R182, R179 ;  /* 0x000000b3b6b67221 */ /* 0x000fe20000010000 */
        /* <DEDUP_REMOVED lines=18> */
[----:B------:R1:W-:Y:S01]  /*6b80*/  STSM.16.M88.4 [R188], R160 ;  /* 0x000000a0bc007844 */ /* 0x0003e20000000200 */
[----:B------:R-:W-:Y:S01]  /*6b90*/  FADD.FTZ R202, R202, R183 ;  /* 0x000000b7caca7221 */ /* 0x000fe20000010000 */
        /* <DEDUP_REMOVED lines=8> */
[----:B------:R-:W-:-:S06]  /*6c20*/  FADD.FTZ R171, R171, R172 ;  /* 0x000000acabab7221 */ /* 0x000fcc0000010000 */
[----:B------:R-:W2:Y:S08]  /*6c30*/  MUFU.EX2 R203, R203 ;  /* 0x000000cb00cb7308 */ /* 0x000eb00000000800 */
[----:B------:R-:W3:Y:S01]  /*6c40*/  MUFU.EX2 R206, R206 ;  /* 0x000000ce00ce7308 */ /* 0x000ee20000000800 */
[----:B0-----:R-:W-:Y:S01]  /*6c50*/  F2FP.F16.F32.PACK_AB R165, R204, R187 ;  /* 0x000000bbcca5723e */ /* 0x001fe200000000ff */
[----:B------:R-:W-:-:S04]  /*6c60*/  FADD.FTZ R187, R187, R202 ;  /* 0x000000cabbbb7221 */ /* 0x000fc80000010000 */
[----:B------:R-:W-:-:S04]  /*6c70*/  FADD.FTZ R204, R204, R187 ;  /* 0x000000bbcccc7221 */ /* 0x000fc80000010000 */
[----:B--2---:R-:W-:Y:S01]  /*6c80*/  FADD.FTZ R5, R203, R204 ;  /* 0x000000cccb057221 */ /* 0x004fe20000010000 */
[----:B---3--:R-:W-:-:S03]  /*6c90*/  F2FP.F16.F32.PACK_AB R167, R206, R203 ;  /* 0x000000cbcea7723e */ /* 0x008fc600000000ff */
[----:B------:R-:W-:Y:S02]  /*6ca0*/  FADD.FTZ R5, R206, R5 ;  /* 0x00000005ce057221 */ /* 0x000fe40000010000 */
[----:B------:R1:W-:Y:S01]  /*6cb0*/  STSM.16.M88.4 [R189], R164 ;  /* 0x000000a4bd007844 */ /* 0x0003e20000000200 */
[----:B------:R-:W-:-:S06]  /*6cc0*/  WARPGROUP.ARRIVE ;  /* 0x00000000000079c5 */ /* 0x000fcc0000000000 */
[----:B------:R-:W-:Y:S01]  /*6cd0*/  HGMMA.64x256x16.F32 R24, R152, gdesc[UR16].tnspB, RZ, !UPT, gsb0 ;  /* 0x43e0001098187df0 */ /* 0x000fe2000c0008ff */
[----:B------:R-:W-:Y:S01]  /*6ce0*/  UMOV UR18, UR10 ;  /* 0x0000000a00127c82 */ /* 0x000fe20008000000 */
[----:B------:R-:W-:Y:S01]  /*6cf0*/  UMOV UR19, 0x40000040 ;  /* 0x4000004000137882 */ /* 0x000fe20000000000 */
[----:B------:R-:W-:Y:S02]  /*6d00*/  UIADD3 UR10, UR8, 0x100, URZ ;  /* 0x00000100080a7890 */ /* 0x000fe4000fffe03f */
[----:B------:R-:W-:Y:S01]  /*6d10*/  UIADD3 UR8, UR8, 0x180, URZ ;  /* 0x0000018008087890 */ /* 0x000fe2000fffe03f */
[----:B------:R-:W-:Y:S02]  /*6d20*/  WARPGROUP.DEPBAR.LE gsb0, 0x0 ;  /* 0x00008000000079c5 */ /* 0x000fe40000010000 */
[----:B------:R-:W-:-:S15]  /*6d30*/  WARPGROUP.ARRIVE ;  /* 0x00000000000079c5 */ /* 0x000fde0000000000 */
[----:B------:R-:W-:-:S05]  /*6d40*/  NOP ;  /* 0x0000000000007918 */ /* 0x000fca0000000000 */
[----:B------:R-:W-:Y:S01]  /*6d50*/  HGMMA.64x256x16.F32 R24, R156, gdesc[UR16].tnspB, R24, gsb0 ;  /* 0x43e000109c187df0 */ /* 0x000fe20008000818 */
[----:B------:R-:W-:Y:S01]  /*6d60*/  UMOV UR18, UR10 ;  /* 0x0000000a00127c82 */ /* 0x000fe20008000000 */
[----:B------:R-:W-:Y:S01]  /*6d70*/  UMOV UR19, 0x40000040 ;  /* 0x4000004000137882 */ /* 0x000fe20000000000 */
[----:B------:R-:W-:Y:S02]  /*6d80*/  WARPGROUP.DEPBAR.LE gsb0, 0x0 ;  /* 0x00008000000079c5 */ /* 0x000fe40000010000 */
[----:B------:R-:W-:-:S15]  /*6d90*/  WARPGROUP.ARRIVE ;  /* 0x00000000000079c5 */ /* 0x000fde0000000000 */
[----:B------:R-:W-:-:S08]  /*6da0*/  NOP ;  /* 0x0000000000007918 */ /* 0x000fd00000000000 */
[----:B------:R-:W-:Y:S01]  /*6db0*/  HGMMA.64x256x16.F32 R24, R160, gdesc[UR16].tnspB, R24, gsb0 ;  /* 0x43e00010a0187df0 */ /* 0x000fe20008000818 */
[----:B------:R-:W-:Y:S01]  /*6dc0*/  UMOV UR18, UR8 ;  /* 0x0000000800127c82 */ /* 0x000fe20008000000 */
[----:B------:R-:W-:Y:S01]  /*6dd0*/  UMOV UR19, 0x40000040 ;  /* 0x4000004000137882 */ /* 0x000fe20000000000 */
[----:B------:R-:W-:-:S13]  /*6de0*/  R2UR UR8, R11 ;  /* 0x000000000b0872ca */ /* 0x000fda00000e0000 */
[----:B------:R-:W-:Y:S01]  /*6df0*/  UIADD3 UR6, UR8, UR6, URZ ;  /* 0x0000000608067290 */ /* 0x000fe2000fffe03f */
[----:B------:R-:W-:Y:S02]  /*6e00*/  WARPGROUP.DEPBAR.LE gsb0, 0x0 ;  /* 0x00008000000079c5 */ /* 0x000fe40000010000 */
[----:B------:R-:W-:-:S09]  /*6e10*/  WARPGROUP.ARRIVE ;  /* 0x00000000000079c5 */ /* 0x000fd20000000000 */
[----:B------:R-:W-:Y:S03]  /*6e20*/  HGMMA.64x256x16.F32 R24, R164, gdesc[UR16].tnspB, R24, gsb0 ;  /* 0x43e00010a4187df0 */ /* 0x000fe60008000818 */
[----:B------:R-:W-:Y:S02]  /*6e30*/  WARPGROUP.DEPBAR.LE gsb0, 0x0 ;  /* 0x00008000000079c5 */ /* 0x000fe40000010000 */
[----:B------:R0:W-:Y:S06]  /*6e40*/  MEMBAR.ALL.CTA ;  /* 0x0000000000007992 */ /* 0x0001ec0000008000 */
[----:B0-----:R-:W0:Y:S02]  /*6e50*/  FENCE.VIEW.ASYNC.S ;  /* 0x00000000000073c6 */ /* 0x001e240000000000 */
[----:B0-----:R-:W-:Y:S01]  /*6e60*/  NOP ;  /* 0x0000000000007918 */ /* 0x001fe20000000000 */
[----:B------:R-:W-:Y:S06]  /*6e70*/  BAR.ARV 0xe, 0x100 ;  /* 0x0384000000007b1d */ /* 0x000fec0000002000 */
[----:B------:R0:W-:Y:S02]  /*6e80*/  @!P1 SYNCS.ARRIVE.TRANS64.RED.A1T0 RZ, [R4+URZ], RZ ;  /* 0x000000ff04ff99a7 */ /* 0x0001e4000810043f */
[----:B0-----:R-:W-:Y:S01]  /*6e90*/  FADD.FTZ R4, R174, R171 ;  /* 0x000000abae047221 */ /* 0x001fe20000010000 */
[----:B-1----:R-:W-:Y:S06]  /*6ea0*/  @P2 BRA `(.L_x_5113) ;  /* 0x0000000000482947 */ /* 0x002fec0003800000 */
[C---:B------:R-:W-:Y:S01]  /*6eb0*/  ISETP.GT.AND P2, PT, R11.reuse, RZ, PT ;  /* 0x000000ff0b00720c */ /* 0x040fe20003f44270 */
[----:B------:R-:W-:-:S05]  /*6ec0*/  VIADD R9, R11, 0xffffffff ;  /* 0xffffffff0b097836 */ /* 0x000fca0000000000 */
[----:B------:R-:W-:-:S07]  /*6ed0*/  R2UR UR10, R9 ;  /* 0x00000000090a72ca */ /* 0x000fce00000e0000 */
[----:B------:R-:W-:Y:S08]  /*6ee0*/  @P2 BRA `(.L_x_5114) ;  /* 0x00000000001c2947 */ /* 0x000ff00003800000 */
[----:B------:R-:W-:Y:S02]  /*6ef0*/  UISETP.NE.AND UP1, UPT, UR7, 0x1, UPT ;  /* 0x000000010700788c */ /* 0x000fe4000bf25270 */
[----:B------:R-:W-:-:S09]  /*6f00*/  UIADD3 UR10, -UR8, URZ, URZ ;  /* 0x0000003f080a7290 */ /* 0x000fd2000fffe13f */
[----:B------:R-:W-:Y:S02]  /*6f10*/  @UP1 ULDC.64 UR18, c[0x0][0xae0] ;  /* 0x0002b80000121ab9 */ /* 0x000fe40000000a00 */
[----:B------:R-:W-:-:S04]  /*6f20*/  UIMAD.WIDE.U32 UR8, UR10, UR18, URZ ;  /* 0x000000120a0872a5 */ /* 0x000fc8000f8e003f */
[----:B------:R-:W-:-:S04]  /*6f30*/  @UP1 USHF.R.U32.HI UR10, URZ, UR19, UR9 ;  /* 0x000000133f0a1299 */ /* 0x000fc80008011609 */
[----:B------:R-:W-:Y:S01]  /*6f40*/  ULOP3.LUT UR10, URZ, UR10, URZ, 0x33, !UPT ;  /* 0x0000000a3f0a7292 */ /* 0x000fe2000f8e333f */
[----:B------:R-:W-:Y:S11]  /*6f50*/  BRA `(.L_x_5115) ;  /* 0x0000000000107947 */ /* 0x000ff60003800000 */
.L_x_5114:
[----:B------:R-:W-:-:S11]  /*6f60*/  UISETP.NE.AND UP1, UPT, UR7, 0x1, UPT ;  /* 0x000000010700788c */ /* 0x000fd6000bf25270 */
[----:B------:R-:W-:Y:S02]  /*6f70*/  @UP1 ULDC.64 UR18, c[0x0][0xae0] ;  /* 0x0002b80000121ab9 */ /* 0x000fe40000000a00 */
[----:B------:R-:W-:-:S04]  /*6f80*/  UIMAD.WIDE.U32 UR8, UR10, UR18, URZ ;  /* 0x000000120a0872a5 */ /* 0x000fc8000f8e003f */
[----:B------:R-:W-:-:S12]  /*6f90*/  @UP1 USHF.R.U32.HI UR10, URZ, UR19, UR9 ;  /* 0x000000133f0a1299 */ /* 0x000fd80008011609 */
.L_x_5115:
[----:B------:R-:W-:-:S04]  /*6fa0*/  UIMAD UR7, UR10, UR7, UR7 ;  /* 0x000000070a0772a4 */ /* 0x000fc8000f8e0207 */
[----:B------:R-:W-:-:S04]  /*6fb0*/  UISETP.LT.AND UP1, UPT, UR6, UR7, UPT ;  /* 0x000000070600728c */ /* 0x000fc8000bf21270 */
[----:B------:R-:W-:-:S12]  /*6fc0*/  USEL UR6, UR6, UR7, UP1 ;  /* 0x0000000706067287 */ /* 0x000fd80008800000 */
.L_x_5113:
[----:B------:R-:W-:Y:S01]  /*6fd0*/  R2UR UR14, R184 ;  /* 0x00000000b80e72ca */ /* 0x000fe200000e0000 */
[----:B------:R-:W-:-:S04]  /*6fe0*/  USHF.R.S32.HI UR7, URZ, 0x1f, UR6 ;  /* 0x0000001f3f077899 */ /* 0x000fc80008011406 */
[----:B------:R-:W-:-:S04]  /*6ff0*/  ULEA.HI UR7, UR7, UR6, URZ, 0x6 ;  /* 0x0000000607077291 */ /* 0x000fc8000f8f303f */
[----:B------:R-:W-:-:S04]  /*7000*/  USHF.R.S32.HI UR7, URZ, 0x6, UR7 ;  /* 0x000000063f077899 */ /* 0x000fc80008011407 */
[----:B------:R-:W-:-:S04]  /*7010*/  UISETP.LT.AND UP1, UPT, UR14, UR7, UPT ;  /* 0x000000070e00728c */ /* 0x000fc8000bf21270 */
[----:B------:R-:W-:-:S06]  /*7020*/  USEL UR14, UR14, UR7, !UP1 ;  /* 0x000000070e0e7287 */ /* 0x000fcc000c800000 */
[----:B------:R-:W-:-:S13]  /*7030*/  ISETP.GE.AND P2, PT, R6, UR14, PT ;  /* 0x0000000e06007c0c */ /* 0x000fda000bf46270 */
[----:B------:R-:W-:Y:S05]  /*7040*/  @!P2 BRA `(.L_x_5116) ;  /* 0x000000380014a947 */ /* 0x000fea0003800000 */
[----:B------:R-:W-:-:S05]  /*7050*/  IMAD.IADD R13, R3, 0x1, R10 ;  /* 0x00000001030d7824 */ /* 0x000fca00078e020a */
[----:B------:R-:W-:-:S04]  /*7060*/  IADD3 R11, R13, 0x8, RZ ;  /* 0x000000080d0b7810 */ /* 0x000fc80007ffe0ff */
[----:B------:R-:W-:-:S07]  /*7070*/  LOP3.LUT R9, RZ, R11, RZ, 0x33, !PT ;  /* 0x0000000bff097212 */ /* 0x000fce00078e33ff */
.L_x_5133:
[----:B------:R-:W-:-:S04]  /*7080*/  UIADD3 UR6, UR36, 0x1, URZ ;  /* 0x0000000124067890 */ /* 0x000fc8000fffe03f */
[----:B------:R-:W-:-:S04]  /*7090*/  UISETP.NE.AND UP1, UPT, UR6, 0x2, UPT ;  /* 0x000000020600788c */ /* 0x000fc8000bf25270 */
[----:B------:R-:W-:Y:S02]  /*70a0*/  USEL UR7, URZ, 0x1, UP1 ;  /* 0x000000013f077887 */ /* 0x000fe40008800000 */
[----:B------:R-:W-:-:S04]  /*70b0*/  USEL UR6, UR6, URZ, UP1 ;  /* 0x0000003f06067287 */ /* 0x000fc80008800000 */
[----:B------:R-:W-:Y:S01]  /*70c0*/  LOP3.LUT R2, R2, UR7, RZ, 0x3c, !PT ;  /* 0x0000000702027c12 */ /* 0x000fe2000f8e3cff */
[----:B0-----:R-:W-:Y:S07]  /*70d0*/  @!P0 BRA `(.L_x_5117) ;  /* 0x0000000000048947 */ /* 0x001fee0003800000 */
[----:B------:R-:W-:Y:S01]  /*70e0*/  BPT.TRAP 0x1 ;  /* 0x000000040000795c */ /* 0x000fe20000300000 */
.L_x_5117:
[----:B------:R-:W-:Y:S01]  /*70f0*/  ULEA UR7, UR6, UR37, 0x3 ;  /* 0x0000002506077291 */ /* 0x000fe2000f8e183f */
[----:B------:R-:W-:-:S08]  /*7100*/  SHF.L.U32 R10, R2, 0x1f, RZ ;  /* 0x0000001f020a7819 */ /* 0x000fd000000006ff */
[----:B------:R0:W1:Y:S01]  /*7110*/  SYNCS.PHASECHK.TRANS64.TRYWAIT P2, [UR7+0x38830], R10 ;  /* 0x0388300aff0075a7 */ /* 0x0000620008040147 */
[----:B------:R-:W-:Y:S05]  /*7120*/  @!P0 BRA `(.L_x_5118) ;  /* 0x0000000000048947 */ /* 0x000fea0003800000 */
[----:B------:R-:W-:Y:S01]  /*7130*/  BPT.TRAP 0x1 ;  /* 0x000000040000795c */ /* 0x000fe20000300000 */
.L_x_5118:
[----:B-1----:R-:W-:Y:S05]  /*7140*/  @P2 BRA `(.L_x_5119) ;  /* 0x0000000000082947 */ /* 0x002fea0003800000 */
[----:B------:R-:W1:Y:S02]  /*7150*/  SYNCS.PHASECHK.TRANS64.TRYWAIT P2, [UR7+0x38830], R10 ;  /* 0x0388300aff0075a7 */ /* 0x000e640008040147 */
[----:B-1----:R-:W-:Y:S05]  /*7160*/  @!P2 BRA `(.L_x_5120) ;  /* 0x0000012c002ca947 */ /* 0x002fea0003800000 */
.L_x_5119:
[----:B------:R-:W-:Y:S01]  /*7170*/  R2UR UR18, R0 ;  /* 0x00000000001272ca */ /* 0x000fe200000e0000 */
[----:B------:R-:W-:Y:S01]  /*7180*/  WARPGROUP.ARRIVE ;  /* 0x00000000000079c5 */ /* 0x000fe20000000000 */
[----:B------:R-:W-:Y:S01]  /*7190*/  UMOV UR8, UR32 ;  /* 0x0000002000087c82 */ /* 0x000fe20008000000 */
[----:B------:R-:W-:Y:S01]  /*71a0*/  UMOV UR9, UR33 ;  /* 0x0000002100097c82 */ /* 0x000fe20008000000 */
[----:B------:R-:W-:-:S09]  /*71b0*/  UMOV UR11, 0x40000040 ;  /* 0x40000040000b7882 */ /* 0x000fd20000000000 */
[----:B------:R-:W-:-:S07]  /*71c0*/  ULEA UR18, UR6, UR18, 0x9 ;  /* 0x0000001206127291 */ /* 0x000fce000f8e483f */
[----:B------:R-:W-:Y:S02]  /*71d0*/  UMOV UR10, UR18 ;  /* 0x00000012000a7c82 */ /* 0x000fe40008000000 */
        /* <DEDUP_REMOVED lines=23> */
[----:B------:R-:W-:Y:S05]  /*7350*/  @!P0 BRA `(.L_x_5121) ;  /* 0x0000000000048947 */ /* 0x000fea0003800000 */
[----:B------:R-:W-:Y:S01]  /*7360*/  BPT.TRAP 0x1 ;  /* 0x000000040000795c */ /* 0x000fe20000300000 */
.L_x_5121:
[----:B------:R2:W3:Y:S01]  /*7370*/  SYNCS.PHASECHK.TRANS64.TRYWAIT P2, [UR7+0x38850], R10 ;  /* 0x0388500aff0075a7 */ /* 0x0004e20008040147 */
[----:B------:R-:W-:Y:S05]  /*7380*/  @!P0 BRA `(.L_x_5122) ;  /* 0x0000000000048947 */ /* 0x000fea0003800000 */
[----:B------:R-:W-:Y:S01]  /*7390*/  BPT.TRAP 0x1 ;  /* 0x000000040000795c */ /* 0x000fe20000300000 */
.L_x_5122:
[----:B---3--:R-:W-:Y:S05]  /*73a0*/  @P2 BRA `(.L_x_5123) ;  /* 0x0000000000082947 */ /* 0x008fea0003800000 */
[----:B------:R-:W3:Y:S02]  /*73b0*/  SYNCS.PHASECHK.TRANS64.TRYWAIT P2, [UR7+0x38850], R10 ;  /* 0x0388500aff0075a7 */ /* 0x000ee40008040147 */
[----:B---3--:R-:W-:Y:S05]  /*73c0*/  @!P2 BRA `(.L_x_5124) ;  /* 0x0000012800aca947 */ /* 0x008fea0003800000 */
.L_x_5123:
[----:B------:R-:W-:Y:S01]  /*73d0*/  ULEA UR8, UR6, UR4, 0xc ;  /* 0x0000000406087291 */ /* 0x000fe2000f8e603f */
[----:B------:R-:W-:Y:S01]  /*73e0*/  WARPGROUP.ARRIVE ;  /* 0x00000000000079c5 */ /* 0x000fe20000000000 */
[----:B------:R-:W-:Y:S01]  /*73f0*/  UMOV UR27, 0x40000040 ;  /* 0x40000040001b7882 */ /* 0x000fe20000000000 */
[----:B------:R-:W-:-:S04]  /*7400*/  UIADD3 UR28, UR5, 0x2, URZ ;  /* 0x00000002051c7890 */ /* 0x000fc8000fffe03f */
[----:B------:R-:W3:Y:S01]  /*7410*/  S2R R12, SR_TID.X ;  /* 0x00000000000c7919 */ /* 0x000ee20000002100 */
[----:B------:R-:W-:Y:S01]  /*7420*/  UIADD3 UR30, UR8, 0x2, URZ ;  /* 0x00000002081e7890 */ /* 0x000fe2000fffe03f */
[----:B------:R-:W-:Y:S01]  /*7430*/  PLOP3.LUT P2, PT, PT, PT, UP0, 0x40, 0x0 ;  /* 0x000000000000781c */ /* 0x000fe20003f4e808 */
[----:B------:R-:W-:Y:S01]  /*7440*/  UMOV UR26, UR8 ;  /* 0x00000008001a7c82 */ /* 0x000fe20008000000 */
[----:B------:R-:W-:Y:S01]  /*7450*/  UMOV UR29, 0x40000040 ;  /* 0x40000040001d7882 */ /* 0x000fe20000000000 */
[----:B------:R-:W-:Y:S01]  /*7460*/  HGMMA.64x64x16.F32 R152, gdesc[UR24], R152, gsb0 ;  /* 0x00e00000189879f0 */ /* 0x000fe20008000898 */
[----:B------:R-:W-:Y:S01]  /*7470*/  UMOV UR31, 0x40000040 ;  /* 0x40000040001f7882 */ /* 0x000fe20000000000 */
[----:B------:R-:W-:Y:S02]  /*7480*/  UIADD3 UR19, UR5, 0x800, URZ ;  /* 0x0000080005137890 */ /* 0x000fe4000fffe03f */
[----:B------:R-:W-:Y:S01]  /*7490*/  UIADD3 UR18, UR8, 0x800, URZ ;  /* 0x0000080008127890 */ /* 0x000fe2000fffe03f */
[----:B------:R-:W-:Y:S01]  /*74a0*/  UMOV UR11, 0x4 ;  /* 0x00000004000b7882 */ /* 0x000fe20000000000 */
[----:B---3--:R-:W-:-:S05]  /*74b0*/  SHF.R.U32.HI R12, RZ, 0x7, R12 ;  /* 0x00000007ff0c7819 */ /* 0x008fca000001160c */
[----:B012---:R-:W0:Y:S02]  /*74c0*/  SHFL.IDX PT, R10, R12, RZ, 0x1f ;  /* 0x00001fff0c0a7589 */ /* 0x007e2400000e0000 */
[----:B0-----:R-:W-:Y:S01]  /*74d0*/  R2UR UR9, R10 ;  /* 0x000000000a0972ca */ /* 0x001fe200000e0000 */
[----:B------:R-:W-:Y:S01]  /*74e0*/  IMAD.U32 R10, RZ, RZ, UR7 ;  /* 0x00000007ff0a7e24 */ /* 0x000fe2000f8e00ff */
[----:B------:R-:W-:-:S03]  /*74f0*/  ULDC UR7, c[0x0][0xad8] ;  /* 0x0002b60000077ab9 */ /* 0x000fc60000000800 */
[----:B------:R-:W-:-:S05]  /*7500*/  @!P1 VIADD R14, R10, 0x38840 ;  /* 0x000388400a0e9836 */ /* 0x000fca0000000000 */
[----:B------:R-:W-:-:S03]  /*7510*/  @!P1 PRMT R14, RZ, 0x654, R14 ;  /* 0x00000654ff0e9816 */ /* 0x000fc6000000000e */
[----:B------:R-:W-:-:S04]  /*7520*/  UISETP.GT.AND UP1, UPT, UR9, 0x7f, UPT ;  /* 0x0000007f0900788c */ /* 0x000fc8000bf24270 */
[----:B------:R-:W-:Y:S02]  /*7530*/  USEL UR9, URZ, 0x2, !UP1 ;  /* 0x000000023f097887 */ /* 0x000fe4000c800000 */
[----:B------:R-:W-:Y:S01]  /*7540*/  USEL UR10, UR11, 0x2, UP1 ;  /* 0x000000020b0a7887 */ /* 0x000fe20008800000 */
[----:B------:R-:W-:Y:S02]  /*7550*/  WARPGROUP.DEPBAR.LE gsb0, 0x0 ;  /* 0x00008000000079c5 */ /* 0x000fe40000010000 */
[----:B------:R-:W-:Y:S01]  /*7560*/  WARPGROUP.ARRIVE ;  /* 0x00000000000079c5 */ /* 0x000fe20000000000 */
[----:B------:R-:W-:-:S05]  /*7570*/  USEL UR11, UR11, 0x6, !UP1 ;  /* 0x000000060b0b7887 */ /* 0x000fca000c800000 */
        /* <DEDUP_REMOVED lines=277> */
[----:B------:R-:W-:Y:S01]  /*86d0*/  IADD3 R15, R17, 0x1, -R180 ;  /* 0x00000001110f7810 */ /* 0x000fe20007ffe8b4 */
[----:B------:R-:W0:Y:S01]  /*86e0*/  MUFU.TANH R186, R186 ;  /* 0x000000ba00ba7308 */ /* 0x000e220000002400 */
[----:B------:R1:W-:Y:S02]  /*86f0*/  @!P1 SYNCS.ARRIVE.TRANS64.RED.A1T0 RZ, [R14+URZ], RZ ;  /* 0x000000ff0eff99a7 */ /* 0x0003e4000810043f */
[----:B------:R-:W-:-:S05]  /*8700*/  IADD3 R15, -R16, R15, -R18 ;  /* 0x0000000f100f7210 */ /* 0x000fca0007ffe912 */
[----:B------:R-:W2:Y:S01]  /*8710*/  MUFU.TANH R187, R187 ;  /* 0x000000bb00bb7308 */ /* 0x000ea20000002400 */
[C---:B------:R-:W-:Y:S02]  /*8720*/  VIADD R212, R15.reuse, UR15 ;  /* 0x0000000f0fd47c36 */ /* 0x040fe40008000000 */
[----:B------:R-:W-:Y:S01]  /*8730*/  VIADD R210, R15, UR7 ;  /* 0x000000070fd27c36 */ /* 0x000fe20008000000 */
[----:B------:R-:W-:Y:S02]  /*8740*/  ULDC UR7, c[0x0][0xadc] ;  /* 0x0002b70000077ab9 */ /* 0x000fe40000000800 */
[C---:B------:R-:W-:Y:S01]  /*8750*/  IADD3 R182, R3.reuse, R212, RZ ;  /* 0x000000d403b67210 */ /* 0x040fe20007ffe0ff */
[----:B------:R-:W-:Y:S01]  /*8760*/  IMAD.IADD R181, R3, 0x1, R210 ;  /* 0x0000000103b57824 */ /* 0x000fe200078e02d2 */
        /* <DEDUP_REMOVED lines=43> */
.L_x_5127:
[----:B------:R-:W-:Y:S02]  /*8a20*/  IMAD.U32 R166, RZ, RZ, UR7 ;  /* 0x00000007ffa67e24 */ /* 0x000fe4000f8e00ff */
[----:B------:R-:W-:-:S03]  /*8a30*/  IMAD.MOV.U32 R167, RZ, RZ, R13 ;  /* 0x000000ffffa77224 */ /* 0x000fc600078e000d */
[----:B------:R-:W-:-:S13]  /*8a40*/  ISETP.NE.AND P2, PT, R166, 0x1, PT ;  /* 0x00000001a600780c */ /* 0x000fda0003f45270 */
[----:B------:R-:W1:Y:S02]  /*8a50*/  @P2 LDC.64 R14, c[0x0][0xae0] ;  /* 0x0002b800ff0e2b82 */ /* 0x000e640000000a00 */
[----:B-1----:R-:W-:-:S05]  /*8a60*/  @P2 IMAD.HI.U32 R14, R13, R14, RZ ;  /* 0x0000000e0d0e2227 */ /* 0x002fca00078e00ff */
[----:B------:R-:W-:-:S07]  /*8a70*/  @P2 SHF.R.U32.HI R167, RZ, R15, R14 ;  /* 0x0000000fffa72219 */ /* 0x000fce000001160e */
.L_x_5128:
[----:B------:R-:W-:Y:S05]  /*8a80*/  BSYNC B0 ;  /* 0x0000000000007941 */ /* 0x000fea0003800000 */
.L_x_5126:
[----:B------:R-:W-:-:S04]  /*8a90*/  IMAD R15, R167, R166, -R180 ;  /* 0x000000a6a70f7224 */ /* 0x000fc800078e0ab4 */
[----:B------:R-:W-:-:S05]  /*8aa0*/  IMAD.IADD R15, R15, 0x1, -R16 ;  /* 0x000000010f0f7824 */ /* 0x000fca00078e0a10 */
[----:B------:R-:W-:Y:S02]  /*8ab0*/  VIADDMNMX R181, R15, R166, R181, PT ;  /* 0x000000a60fb57246 */ /* 0x000fe400038001b5 */
[----:B------:R-:W-:-:S07]  /*8ac0*/  VIMNMX R182, R182, R15, !PT ;  /* 0x0000000fb6b67248 */ /* 0x000fce0007fe0100 */
.L_x_5125:
[----:B------:R-:W-:-:S04]  /*8ad0*/  ISETP.GT.AND P2, PT, R6, -0x1, PT ;  /* 0xffffffff0600780c */ /* 0x000fc80003f44270 */
[C---:B------:R-:W-:Y:S02]  /*8ae0*/  ISETP.GT.AND P5, PT, R182.reuse, RZ, P2 ;  /* 0x000000ffb600720c */ /* 0x040fe400017a4270 */
[C---:B------:R-:W-:Y:S02]  /*8af0*/  ISETP.GT.AND P4, PT, R182.reuse, 0x1, P2 ;  /* 0x00000001b600780c */ /* 0x040fe40001784270 */
[----:B------:R-:W-:Y:S02]  /*8b00*/  ISETP.LT.OR P5, PT, R181, 0x1, P5 ;  /* 0x00000001b500780c */ /* 0x000fe40002fa1670 */
[----:B------:R-:W-:Y:S02]  /*8b10*/  ISETP.GT.AND P6, PT, R182, 0x8, P2 ;  /* 0x00000008b600780c */ /* 0x000fe400017c4270 */
[----:B0-----:R-:W-:Y:S02]  /*8b20*/  FSEL R186, R186, -INF , !P5 ;  /* 0xff800000baba7808 */ /* 0x001fe40006800000 */
[----:B------:R-:W-:-:S02]  /*8b30*/  ISETP.GT.AND P5, PT, R182, 0x10, P2 ;  /* 0x00000010b600780c */ /* 0x000fc400017a4270 */
[----:B------:R-:W-:Y:S02]  /*8b40*/  ISETP.GT.AND P3, PT, R182, 0x9, P2 ;  /* 0x00000009b600780c */ /* 0x000fe40001764270 */
[C---:B------:R-:W-:Y:S02]  /*8b50*/  ISETP.LT.OR P5, PT, R181.reuse, 0x11, P5 ;  /* 0x00000011b500780c */ /* 0x040fe40002fa1670 */
[C---:B------:R-:W-:Y:S02]  /*8b60*/  ISETP.LT.OR P4, PT, R181.reuse, 0x2, P4 ;  /* 0x00000002b500780c */ /* 0x040fe40002781670 */
[----:B------:R-:W-:Y:S02]  /*8b70*/  FSEL R166, R204, -INF , !P5 ;  /* 0xff800000cca67808 */ /* 0x000fe40006800000 */
        /* <DEDUP_REMOVED lines=10> */
[----:B------:R-:W-:Y:S02]  /*8c20*/  FSEL R172, R168, -INF , !P5 ;  /* 0xff800000a8ac7808 */ /* 0x000fe40006800000 */
[----:B------:R-:W-:Y:S02]  /*8c30*/  ISETP.GT.AND P5, PT, R182, 0x30, P2 ;  /* 0x00000030b600780c */ /* 0x000fe400017a4270 */
[C---:B------:R-:W-:Y:S02]  /*8c40*/  ISETP.LT.OR P4, PT, R181.reuse, 0x12, P4 ;  /* 0x00000012b500780c */ /* 0x040fe40002781670 */
        /* <DEDUP_REMOVED lines=10> */
[----:B------:R-:W-:Y:S02]  /*8cf0*/  PLOP3.LUT P5, PT, PT, PT, UP0, 0x40, 0x0 ;  /* 0x000000000000781c */ /* 0x000fe40003fae808 */
        /* <DEDUP_REMOVED lines=17> */
[----:B------:R-:W-:Y:S06]  /*8e10*/  @P5 BRA `(.L_x_5129) ;  /* 0x0000000000585947 */ /* 0x000fec0003800000 */
        /* <DEDUP_REMOVED lines=11> */
.L_x_5131:
[----:B------:R-:W-:Y:S02]  /*8ed0*/  IMAD.U32 R181, RZ, RZ, UR7 ;  /* 0x00000007ffb57e24 */ /* 0x000fe4000f8e00ff */
[----:B------:R-:W-:-:S03]  /*8ee0*/  IMAD.MOV.U32 R179, RZ, RZ, R11 ;  /* 0x000000ffffb37224 */ /* 0x000fc600078e000b */
[----:B------:R-:W-:-:S13]  /*8ef0*/  ISETP.NE.AND P3, PT, R181, 0x1, PT ;  /* 0x00000001b500780c */ /* 0x000fda0003f65270 */
[----:B------:R-:W0:Y:S02]  /*8f00*/  @P3 LDC.64 R14, c[0x0][0xae0] ;  /* 0x0002b800ff0e3b82 */ /* 0x000e240000000a00 */
[----:B0-----:R-:W-:-:S05]  /*8f10*/  @P3 IMAD.HI.U32 R14, R11, R14, RZ ;  /* 0x0000000e0b0e3227 */ /* 0x001fca00078e00ff */
[----:B------:R-:W-:-:S07]  /*8f20*/  @P3 SHF.R.U32.HI R179, RZ, R15, R14 ;  /* 0x0000000fffb33219 */ /* 0x000fce000001160e */
.L_x_5132:
[----:B------:R-:W-:Y:S05]  /*8f30*/  BSYNC B0 ;  /* 0x0000000000007941 */ /* 0x000fea0003800000 */
.L_x_5130:
[----:B------:R-:W-:-:S04]  /*8f40*/  IMAD R15, R179, R181, -R180 ;  /* 0x000000b5b30f7224 */ /* 0x000fc800078e0ab4 */
[----:B------:R-:W-:-:S05]  /*8f50*/  IMAD.IADD R15, R15, 0x1, -R16 ;  /* 0x000000010f0f7824 */ /* 0x000fca00078e0a10 */
[----:B------:R-:W-:Y:S02]  /*8f60*/  VIADDMNMX R168, R15, R181, R168, PT ;  /* 0x000000b50fa87246 */ /* 0x000fe400038001a8 */
[----:B------:R-:W-:-:S07]  /*8f70*/  VIMNMX R169, R169, R15, !PT ;  /* 0x0000000fa9a97248 */ /* 0x000fce0007fe0100 */
.L_x_5129:
[----:B------:R-:W-:Y:S01]  /*8f80*/  FMNMX.FTZ R14, R186, R7, !PT ;  /* 0x00000007ba0e7209 */ /* 0x000fe20007810000 */
[----:B------:R-:W-:Y:S01]  /*8f90*/  ULDC UR11, c[0x0][0xa80] ;  /* 0x0002a000000b7ab9 */ /* 0x000fe20000000800 */
[----:B------:R-:W-:Y:S01]  /*8fa0*/  ISETP.GT.AND P4, PT, R169, RZ, P2 ;  /* 0x000000ffa900720c */ /* 0x000fe20001784270 */
[----:B------:R-:W-:Y:S01]  /*8fb0*/  ULEA UR8, UR6, UR38, 0xc ;  /* 0x0000002606087291 */ /* 0x000fe2000f8e603f */
[----:B------:R-:W-:Y:S01]  /*8fc0*/  FMNMX.FTZ R15, R187, R14, !PT ;  /* 0x0000000ebb0f7209 */ /* 0x000fe20007810000 */
[----:B------:R-:W-:Y:S01]  /*8fd0*/  UMOV UR19, 0x40000040 ;  /* 0x4000004000137882 */ /* 0x000fe20000000000 */
[----:B------:R-:W-:Y:S01]  /*8fe0*/  ISETP.GT.AND P3, PT, R169, 0x1, P2 ;  /* 0x00000001a900780c */ /* 0x000fe20001764270 */
[----:B------:R-:W-:Y:S01]  /*8ff0*/  UIADD3 UR10, UR8, 0x80, URZ ;  /* 0x00000080080a7890 */ /* 0x000fe2000fffe03f */
[----:B------:R-:W-:Y:S01]  /*9000*/  FMNMX.FTZ R14, R202, R15, !PT ;  /* 0x0000000fca0e7209 */ /* 0x000fe20007810000 */
[----:B------:R-:W-:Y:S01]  /*9010*/  @!P1 VIADD R10, R10, 0x38860 ;  /* 0x000388600a0a9836 */ /* 0x000fe20000000000 */
[----:B------:R-:W-:Y:S01]  /*9020*/  ISETP.LT.OR P4, PT, R168, 0x1, P4 ;  /* 0x00000001a800780c */ /* 0x000fe20002781670 */
[----:B------:R-:W-:Y:S01]  /*9030*/  UMOV UR18, UR8 ;  /* 0x0000000800127c82 */ /* 0x000fe20008000000 */
[----:B------:R-:W-:-:S02]  /*9040*/  FMNMX.FTZ R15, R203, R14, !PT ;  /* 0x0000000ecb0f7209 */ /* 0x000fc40007810000 */
[----:B------:R-:W-:Y:S02]  /*9050*/  ISETP.GT.AND P5, PT, R169, 0x8, P2 ;  /* 0x00000008a900780c */ /* 0x000fe400017a4270 */
[----:B------:R-:W-:Y:S02]  /*9060*/  FMNMX.FTZ R14, R166, R15, !PT ;  /* 0x0000000fa60e7209 */ /* 0x000fe40007810000 */
[----:B------:R-:W-:Y:S02]  /*9070*/  ISETP.LT.OR P3, PT, R168, 0x2, P3 ;  /* 0x00000002a800780c */ /* 0x000fe40001f61670 */
[----:B------:R-:W-:Y:S02]  /*9080*/  FMNMX.FTZ R15, R167, R14, !PT ;  /* 0x0000000ea70f7209 */ /* 0x000fe40007810000 */
[----:B------:R-:W-:Y:S02]  /*9090*/  FSEL R181, R12, -INF , !P4 ;  /* 0xff8000000cb57808 */ /* 0x000fe40006000000 */
        /* <DEDUP_REMOVED lines=13> */
[----:B------:R-:W-:Y:S02]  /*9170*/  ISETP.LT.OR P3, PT, R168, 0x11, P3 ;  /* 0x00000011a800780c */ /* 0x000fe40001f61670 */
[----:B------:R-:W-:Y:S02]  /*9180*/  FMNMX.FTZ R15, R177, R14, !PT ;  /* 0x0000000eb10f7209 */ /* 0x000fe40007810000 */
[----:B------:R-:W-:Y:S02]  /*9190*/  ISETP.GT.AND P6, PT, R169, 0x18, P2 ;  /* 0x00000018a900780c */ /* 0x000fe400017c4270 */
[----:B------:R-:W-:Y:S02]  /*91a0*/  FMNMX.FTZ R14, R178, R15, !PT ;  /* 0x0000000fb20e7209 */ /* 0x000fe40007810000 */
[----:B------:R-:W-:Y:S02]  /*91b0*/  FSEL R153, R153, -INF , !P3 ;  /* 0xff80000099997808 */ /* 0x000fe40005800000 */
[----:B------:R-:W-:-:S02]  /*91c0*/  FMNMX.FTZ R15, R165, R14, !PT ;  /* 0x0000000ea50f7209 */ /* 0x000fc40007810000 */
[C---:B------:R-:W-:Y:S02]  /*91d0*/  ISETP.GT.AND P4, PT, R169.reuse, 0x19, P2 ;  /* 0x00000019a900780c */ /* 0x040fe40001784270 */
[C---:B------:R-:W-:Y:S01]  /*91e0*/  ISETP.LT.OR P6, PT, R168.reuse, 0x19, P6 ;  /* 0x00000019a800780c */ /* 0x040fe200037c1670 */
[----:B------:R-:W0:Y:S01]  /*91f0*/  SHFL.BFLY PT, R14, R15, 0x2, 0x1f ;  /* 0x0c401f000f0e7f89 */ /* 0x000e2200000e0000 */
[----:B------:R-:W-:Y:S02]  /*9200*/  ISETP.GT.AND P3, PT, R169, 0x20, P2 ;  /* 0x00000020a900780c */ /* 0x000fe40001764270 */
[----:B------:R-:W-:Y:S02]  /*9210*/  FSEL R155, R155, -INF , !P6 ;  /* 0xff8000009b9b7808 */ /* 0x000fe40007000000 */
[C---:B------:R-:W-:Y:S02]  /*9220*/  ISETP.LT.OR P4, PT, R168.reuse, 0x1a, P4 ;  /* 0x0000001aa800780c */ /* 0x040fe40002781670 */
[----:B------:R-:W-:-:S02]  /*9230*/  ISETP.LT.OR P3, PT, R168, 0x21, P3 ;  /* 0x00000021a800780c */ /* 0x000fc40001f61670 */
[----:B------:R-:W-:Y:S02]  /*9240*/  FSEL R156, R156, -INF , !P4 ;  /* 0xff8000009c9c7808 */ /* 0x000fe40006000000 */
[----:B------:R-:W-:Y:S02]  /*9250*/  ISETP.GT.AND P6, PT, R169, 0x28, P2 ;  /* 0x00000028a900780c */ /* 0x000fe400017c4270 */
[----:B------:R-:W-:Y:S02]  /*9260*/  FSEL R157, R157, -INF , !P3 ;  /* 0xff8000009d9d7808 */ /* 0x000fe40005800000 */
[----:B------:R-:W-:Y:S02]  /*9270*/  ISETP.GT.AND P3, PT, R169, 0x29, P2 ;  /* 0x00000029a900780c */ /* 0x000fe40001764270 */
[C---:B------:R-:W-:Y:S02]  /*9280*/  ISETP.LT.OR P6, PT, R168.reuse, 0x29, P6 ;  /* 0x00000029a800780c */ /* 0x040fe400037c1670 */
[----:B------:R-:W-:-:S02]  /*9290*/  ISETP.LT.OR P3, PT, R168, 0x2a, P3 ;  /* 0x0000002aa800780c */ /* 0x000fc40001f61670 */
[----:B------:R-:W-:Y:S02]  /*92a0*/  FSEL R159, R159, -INF , !P6 ;  /* 0xff8000009f9f7808 */ /* 0x000fe40007000000 */
[----:B------:R-:W-:Y:S02]  /*92b0*/  ISETP.GT.AND P6, PT, R169, 0x31, P2 ;  /* 0x00000031a900780c */ /* 0x000fe400017c4270 */
[----:B0-----:R-:W-:Y:S02]  /*92c0*/  FMNMX.FTZ R179, R15, R14, !PT ;  /* 0x0000000e0fb37209 */ /* 0x001fe40007810000 */
[----:B------:R-:W-:Y:S02]  /*92d0*/  FMNMX.FTZ R15, R181, R8, !PT ;  /* 0x00000008b50f7209 */ /* 0x000fe40007810000 */
[----:B------:R-:W-:Y:S01]  /*92e0*/  FSEL R160, R160, -INF , !P3 ;  /* 0xff800000a0a07808 */ /* 0x000fe20005800000 */
[----:B------:R-:W0:Y:S01]  /*92f0*/  SHFL.BFLY PT, R14, R179, 0x1, 0x1f ;  /* 0x0c201f00b30e7f89 */ /* 0x000e2200000e0000 */
[----:B------:R-:W-:-:S02]  /*9300*/  FMNMX.FTZ R12, R180, R15, !PT ;  /* 0x0000000fb40c7209 */ /* 0x000fc40007810000 */
[----:B------:R-:W-:Y:S02]  /*9310*/  ISETP.GT.AND P3, PT, R169, 0x38, P2 ;  /* 0x00000038a900780c */ /* 0x000fe40001764270 */
[C---:B------:R-:W-:Y:S02]  /*9320*/  ISETP.LT.OR P6, PT, R168.reuse, 0x32, P6 ;  /* 0x00000032a800780c */ /* 0x040fe400037c1670 */
[----:B------:R-:W-:Y:S02]  /*9330*/  ISETP.LT.OR P3, PT, R168, 0x39, P3 ;  /* 0x00000039a800780c */ /* 0x000fe40001f61670 */
[----:B------:R-:W-:Y:S02]  /*9340*/  FSEL R162, R162, -INF , !P6 ;  /* 0xff800000a2a27808 */ /* 0x000fe40007000000 */
[----:B------:R-:W-:Y:S02]  /*9350*/  FSEL R163, R163, -INF , !P3 ;  /* 0xff800000a3a37808 */ /* 0x000fe40005800000 */
[----:B------:R-:W-:-:S02]  /*9360*/  @!P1 PRMT R10, RZ, 0x654, R10 ;  /* 0x00000654ff0a9816 */ /* 0x000fc4000000000a */
[----:B0-----:R-:W-:Y:S02]  /*9370*/  FMNMX.FTZ R14, R179, R14, !PT ;  /* 0x0000000eb30e7209 */ /* 0x001fe40007810000 */
[----:B------:R-:W-:Y:S02]  /*9380*/  FSEL R179, R21, -INF , !P5 ;  /* 0xff80000015b37808 */ /* 0x000fe40006800000 */
[----:B------:R-:W-:Y:S01]  /*9390*/  ISETP.GT.AND P5, PT, R169, 0x11, P2 ;  /* 0x00000011a900780c */ /* 0x000fe200017a4270 */
[----:B------:R-:W-:Y:S01]  /*93a0*/  FMUL.FTZ R182, R14, UR11 ;  /* 0x0000000b0eb67c20 */ /* 0x000fe20008410000 */
[----:B------:R-:W-:Y:S02]  /*93b0*/  FMNMX.FTZ R15, R179, R12, !PT ;  /* 0x0000000cb30f7209 */ /* 0x000fe40007810000 */
[----:B------:R-:W-:Y:S02]  /*93c0*/  ISETP.LT.OR P5, PT, R168, 0x12, P5 ;  /* 0x00000012a800780c */ /* 0x000fe40002fa1670 */
[----:B------:R-:W-:-:S02]  /*93d0*/  FMNMX.FTZ R12, R152, R15, !PT ;  /* 0x0000000f980c7209 */ /* 0x000fc40007810000 */
[----:B------:R-:W-:Y:S02]  /*93e0*/  FSEL R154, R154, -INF , !P5 ;  /* 0xff8000009a9a7808 */ /* 0x000fe40006800000 */
[----:B------:R-:W-:Y:S02]  /*93f0*/  FMNMX.FTZ R15, R153, R12, !PT ;  /* 0x0000000c990f7209 */ /* 0x000fe40007810000 */
[----:B------:R-:W-:Y:S02]  /*9400*/  ISETP.GT.AND P5, PT, R169, 0x21, P2 ;  /* 0x00000021a900780c */ /* 0x000fe400017a4270 */
[----:B------:R-:W-:Y:S02]  /*9410*/  FMNMX.FTZ R12, R154, R15, !PT ;  /* 0x0000000f9a0c7209 */ /* 0x000fe40007810000 */
[----:B------:R-:W-:Y:S02]  /*9420*/  ISETP.LT.OR P5, PT, R168, 0x22, P5 ;  /* 0x00000022a800780c */ /* 0x000fe40002fa1670 */
[----:B------:R-:W-:-:S02]  /*9430*/  FMNMX.FTZ R15, R155, R12, !PT ;  /* 0x0000000c9b0f7209 */ /* 0x000fc40007810000 */
[----:B------:R-:W-:Y:S02]  /*9440*/  FSETP.NEU.FTZ.AND P4, PT, R14, -INF , PT ;  /* 0xff8000000e00780b */ /* 0x000fe40003f9d000 */
[----:B------:R-:W-:Y:S02]  /*9450*/  FMNMX.FTZ R12, R156, R15, !PT ;  /* 0x0000000f9c0c7209 */ /* 0x000fe40007810000 */
[----:B------:R-:W-:Y:S02]  /*9460*/  FSEL R158, R158, -INF , !P5 ;  /* 0xff8000009e9e7808 */ /* 0x000fe40006800000 */
[----:B------:R-:W-:Y:S02]  /*9470*/  FMNMX.FTZ R21, R157, R12, !PT ;  /* 0x0000000c9d157209 */ /* 0x000fe40007810000 */
[----:B------:R-:W-:Y:S02]  /*9480*/  FSEL R182, R182, RZ, P4 ;  /* 0x000000ffb6b67208 */ /* 0x000fe40002000000 */
[----:B------:R-:W-:-:S02]  /*9490*/  ISETP.GT.AND P5, PT, R169, 0x30, P2 ;  /* 0x00000030a900780c */ /* 0x000fc400017a4270 */
[----:B------:R-:W-:Y:S01]  /*94a0*/  FMNMX.FTZ R20, R158, R21, !PT ;  /* 0x000000159e147209 */ /* 0x000fe20007810000 */
[--C-:B------:R-:W-:Y:S01]  /*94b0*/  FFMA.FTZ R186, R186, UR11, -R182.reuse ;  /* 0x0000000bbaba7c23 */ /* 0x100fe200080108b6 */
[----:B------:R-:W-:Y:S01]  /*94c0*/  ISETP.LT.OR P5, PT, R168, 0x31, P5 ;  /* 0x00000031a800780c */ /* 0x000fe20002fa1670 */
[--C-:B------:R-:W-:Y:S01]  /*94d0*/  FFMA.FTZ R12, R187, UR11, -R182.reuse ;  /* 0x0000000bbb0c7c23 */ /* 0x100fe200080108b6 */
[----:B------:R-:W-:Y:S01]  /*94e0*/  FMNMX.FTZ R21, R159, R20, !PT ;  /* 0x000000149f157209 */ /* 0x000fe20007810000 */
[----:B------:R0:W-:Y:S01]  /*94f0*/  MUFU.EX2 R15, R186 ;  /* 0x000000ba000f7308 */ /* 0x0001e20000000800 */
[----:B------:R-:W-:Y:S01]  /*9500*/  FSEL R161, R161, -INF , !P5 ;  /* 0xff800000a1a17808 */ /* 0x000fe20006800000 */
[--C-:B------:R-:W-:Y:S01]  /*9510*/  FFMA.FTZ R20, R202, UR11, -R182.reuse ;  /* 0x0000000bca147c23 */ /* 0x100fe200080108b6 */
[----:B------:R-:W-:Y:S01]  /*9520*/  ISETP.GT.AND P2, PT, R169, 0x39, P2 ;  /* 0x00000039a900780c */ /* 0x000fe20001744270 */
[--C-:B------:R-:W-:Y:S01]  /*9530*/  FFMA.FTZ R203, R203, UR11, -R182.reuse ;  /* 0x0000000bcbcb7c23 */ /* 0x100fe200080108b6 */
[--C-:B------:R-:W-:Y:S01]  /*9540*/  FFMA.FTZ R170, R170, UR11, -R182.reuse ;  /* 0x0000000baaaa7c23 */ /* 0x100fe200080108b6 */
[--C-:B------:R-:W-:Y:S01]  /*9550*/  FFMA.FTZ R171, R171, UR11, -R182.reuse ;  /* 0x0000000babab7c23 */ /* 0x100fe200080108b6 */
[----:B------:R-:W-:Y:S01]  /*9560*/  ISETP.LT.OR P2, PT, R168, 0x3a, P2 ;  /* 0x0000003aa800780c */ /* 0x000fe20001741670 */
[--C-:B------:R-:W-:Y:S01]  /*9570*/  FFMA.FTZ R172, R172, UR11, -R182.reuse ;  /* 0x0000000bacac7c23 */ /* 0x100fe200080108b6 */
[----:B0-----:R-:W-:Y:S01]  /*9580*/  FMNMX.FTZ R186, R160, R21, !PT ;  /* 0x00000015a0ba7209 */ /* 0x001fe20007810000 */
        /* <DEDUP_REMOVED lines=10> */
[----:B------:R-:W-:Y:S01]  /*9630*/  FSEL R186, R14, RZ, P4 ;  /* 0x000000ff0eba7208 */ /* 0x000fe20002000000 */
[----:B------:R-:W-:Y:S01]  /*9640*/  MUFU.EX2 R21, R203 ;  /* 0x000000cb00157308 */ /* 0x000fe20000000800 */
[----:B------:R-:W-:Y:S01]  /*9650*/  FMNMX.FTZ R169, R163, R168, !PT ;  /* 0x000000a8a3a97209 */ /* 0x000fe20007810000 */
[----:B------:R-:W-:-:S02]  /*9660*/  FFMA.FTZ R168, R166, UR11, -R182 ;  /* 0x0000000ba6a87c23 */ /* 0x000fc400080108b6 */
[----:B------:R-:W-:Y:S01]  /*9670*/  FADD.FTZ R186, -R186, R7 ;  /* 0x00000007baba7221 */ /* 0x000fe20000010100 */
[----:B------:R-:W-:Y:S01]  /*9680*/  FMNMX.FTZ R166, R164, R169, !PT ;  /* 0x000000a9a4a67209 */ /* 0x000fe20007810000 */
[----:B------:R-:W-:Y:S02]  /*9690*/  FFMA.FTZ R169, R167, UR11, -R182 ;  /* 0x0000000ba7a97c23 */ /* 0x000fe400080108b6 */
[----:B------:R-:W-:Y:S01]  /*96a0*/  MUFU.EX2 R7, R165 ;  /* 0x000000a500077308 */ /* 0x000fe20000000800 */
[----:B------:R-:W-:Y:S01]  /*96b0*/  FMUL.FTZ R186, R186, UR11 ;  /* 0x0000000bbaba7c20 */ /* 0x000fe20008410000 */
[----:B------:R-:W0:Y:S06]  /*96c0*/  SHFL.BFLY PT, R167, R166, 0x2, 0x1f ;  /* 0x0c401f00a6a77f89 */ /* 0x000e2c00000e0000 */
[----:B------:R-:W1:Y:S08]  /*96d0*/  MUFU.EX2 R186, R186 ;  /* 0x000000ba00ba7308 */ /* 0x000e700000000800 */
[----:B------:R-:W2:Y:S08]  /*96e0*/  MUFU.EX2 R12, R12 ;  /* 0x0000000c000c7308 */ /* 0x000eb00000000800 */
[----:B------:R-:W-:Y:S01]  /*96f0*/  MUFU.EX2 R20, R20 ;  /* 0x0000001400147308 */ /* 0x000fe20000000800 */
[-C--:B-1----:R-:W-:Y:S01]  /*9700*/  FMUL.FTZ R24, R24, R186.reuse ;  /* 0x000000ba18187220 */ /* 0x082fe20000410000 */
[----:B0-----:R-:W-:Y:S01]  /*9710*/  FMNMX.FTZ R167, R166, R167, !PT ;  /* 0x000000a7a6a77209 */ /* 0x001fe20007810000 */
[-C--:B------:R-:W-:Y:S01]  /*9720*/  FMUL.FTZ R25, R25, R186.reuse ;  /* 0x000000ba19197220 */ /* 0x080fe20000410000 */
        /* <DEDUP_REMOVED lines=27> */
[----:B0-----:R-:W-:Y:S01]  /*98e0*/  FMNMX.FTZ R182, R167, R166, !PT ;  /* 0x000000a6a7b67209 */ /* 0x001fe20007810000 */
[----:B------:R-:W-:Y:S01]  /*98f0*/  IMAD.MOV R167, RZ, RZ, -R22 ;  /* 0x000000ffffa77224 */ /* 0x000fe200078e0a16 */
[----:B------:R-:W-:Y:S01]  /*9900*/  MUFU.EX2 R171, R171 ;  /* 0x000000ab00ab7308 */ /* 0x000fe20000000800 */
[-C--:B------:R-:W-:Y:S01]  /*9910*/  FMUL.FTZ R73, R73, R186.reuse ;  /* 0x000000ba49497220 */ /* 0x080fe20000410000 */
[C---:B------:R-:W-:Y:S01]  /*9920*/  FSETP.NEU.FTZ.AND P2, PT, R182.reuse, -INF , PT ;  /* 0xff800000b600780b */ /* 0x040fe20003f5d000 */
[----:B------:R-:W-:Y:S01]  /*9930*/  FMUL.FTZ R166, R182, UR11 ;  /* 0x0000000bb6a67c20 */ /* 0x000fe20008410000 */
[-C--:B------:R-:W-:Y:S01]  /*9940*/  FMUL.FTZ R76, R76, R186.reuse ;  /* 0x000000ba4c4c7220 */ /* 0x080fe20000410000 */
[-C--:B------:R-:W-:Y:S01]  /*9950*/  FMUL.FTZ R77, R77, R186.reuse ;  /* 0x000000ba4d4d7220 */ /* 0x080fe20000410000 */
[----:B------:R-:W-:Y:S01]  /*9960*/  FSEL R165, R182, RZ, P2 ;  /* 0x000000ffb6a57208 */ /* 0x000fe20001000000 */
[-C--:B------:R-:W-:Y:S01]  /*9970*/  FMUL.FTZ R80, R80, R186.reuse ;  /* 0x000000ba50507220 */ /* 0x080fe20000410000 */
[----:B------:R-:W-:Y:S01]  /*9980*/  FSEL R166, R166, RZ, P2 ;  /* 0x000000ffa6a67208 */ /* 0x000fe20001000000 */
[----:B------:R-:W-:Y:S01]  /*9990*/  MUFU.EX2 R172, R172 ;  /* 0x000000ac00ac7308 */ /* 0x000fe20000000800 */
[----:B------:R-:W-:Y:S01]  /*99a0*/  ISETP.NE.AND P2, PT, R16, R167, PT ;  /* 0x000000a71000720c */ /* 0x000fe20003f45270 */
[----:B------:R-:W-:Y:S01]  /*99b0*/  FADD.FTZ R165, -R165, R8 ;  /* 0x00000008a5a57221 */ /* 0x000fe20000010100 */
[----:B------:R-:W-:Y:S01]  /*99c0*/  FMUL.FTZ R81, R81, R186 ;  /* 0x000000ba51517220 */ /* 0x000fe20000410000 */
[--C-:B------:R-:W-:Y:S01]  /*99d0*/  FFMA.FTZ R167, R152, UR11, -R166.reuse ;  /* 0x0000000b98a77c23 */ /* 0x100fe200080108a6 */
[----:B------:R-:W-:Y:S01]  /*99e0*/  MOV R152, UR36 ;  /* 0x0000002400987c02 */ /* 0x000fe20008000f00 */
[----:B------:R-:W-:Y:S01]  /*99f0*/  FMUL.FTZ R165, R165, UR11 ;  /* 0x0000000ba5a57c20 */ /* 0x000fe20008410000 */
[--C-:B------:R-:W-:Y:S01]  /*9a00*/  FFMA.FTZ R202, R181, UR11, -R166.reuse ;  /* 0x0000000bb5ca7c23 */ /* 0x100fe200080108a6 */
[--C-:B------:R-:W-:Y:S01]  /*9a10*/  FFMA.FTZ R181, R180, UR11, -R166.reuse ;  /* 0x0000000bb4b57c23 */ /* 0x100fe200080108a6 */
[--C-:B------:R-:W-:Y:S01]  /*9a20*/  FFMA.FTZ R180, R153, UR11, -R166.reuse ;  /* 0x0000000b99b47c23 */ /* 0x100fe200080108a6 */
[----:B------:R-:W0:Y:S01]  /*9a30*/  MUFU.EX2 R183, R165 ;  /* 0x000000a500b77308 */ /* 0x000e220000000800 */
[--C-:B------:R-:W-:Y:S01]  /*9a40*/  FFMA.FTZ R179, R179, UR11, -R166.reuse ;  /* 0x0000000bb3b37c23 */ /* 0x100fe200080108a6 */
[--C-:B------:R-:W-:Y:S01]  /*9a50*/  FFMA.FTZ R187, R154, UR11, -R166.reuse ;  /* 0x0000000b9abb7c23 */ /* 0x100fe200080108a6 */
[----:B------:R-:W-:Y:S01]  /*9a60*/  FFMA.FTZ R203, R155, UR11, -R166 ;  /* 0x0000000b9bcb7c23 */ /* 0x000fe200080108a6 */
[----:B------:R-:W-:-:S02]  /*9a70*/  @!P2 IMAD R152, R152, 0x40, R19 ;  /* 0x000000409898a824 */ /* 0x000fc400078e0213 */
[--C-:B------:R-:W-:Y:S01]  /*9a80*/  FFMA.FTZ R204, R156, UR11, -R166.reuse ;  /* 0x0000000b9ccc7c23 */ /* 0x100fe200080108a6 */
[--C-:B------:R-:W-:Y:S01]  /*9a90*/  FFMA.FTZ R205, R157, UR11, -R166.reuse ;  /* 0x0000000b9dcd7c23 */ /* 0x100fe200080108a6 */
[--C-:B------:R-:W-:Y:S01]  /*9aa0*/  FFMA.FTZ R206, R158, UR11, -R166.reuse ;  /* 0x0000000b9ece7c23 */ /* 0x100fe200080108a6 */
[--C-:B------:R-:W-:Y:S01]  /*9ab0*/  FFMA.FTZ R207, R159, UR11, -R166.reuse ;  /* 0x0000000b9fcf7c23 */ /* 0x100fe200080108a6 */
[----:B------:R-:W-:Y:S01]  /*9ac0*/  @!P2 LEA R153, R152, UR37, 0x2 ;  /* 0x000000259899ac11 */ /* 0x000fe2000f8e10ff */
[--C-:B------:R-:W-:Y:S01]  /*9ad0*/  FFMA.FTZ R208, R160, UR11, -R166.reuse ;  /* 0x0000000ba0d07c23 */ /* 0x100fe200080108a6 */
[--C-:B------:R-:W-:Y:S01]  /*9ae0*/  FFMA.FTZ R209, R161, UR11, -R166.reuse ;  /* 0x0000000ba1d17c23 */ /* 0x100fe200080108a6 */
[--C-:B------:R-:W-:Y:S01]  /*9af0*/  FFMA.FTZ R210, R162, UR11, -R166.reuse ;  /* 0x0000000ba2d27c23 */ /* 0x100fe200080108a6 */
[--C-:B------:R-:W-:Y:S01]  /*9b00*/  FFMA.FTZ R211, R163, UR11, -R166.reuse ;  /* 0x0000000ba3d37c23 */ /* 0x100fe200080108a6 */
[----:B------:R-:W-:Y:S01]  /*9b10*/  FFMA.FTZ R212, R164, UR11, -R166 ;  /* 0x0000000ba4d47c23 */ /* 0x000fe200080108a6 */
[----:B------:R-:W-:Y:S01]  /*9b20*/  @!P2 STS [R153+0x38400], R186 ;  /* 0x038400ba9900a388 */ /* 0x000fe20000000800 */
[----:B------:R-:W-:Y:S01]  /*9b30*/  MUFU.EX2 R202, R202 ;  /* 0x000000ca00ca7308 */ /* 0x000fe20000000800 */
[----:B--2---:R-:W-:Y:S01]  /*9b40*/  F2FP.F16.F32.PACK_AB R152, R12, R15 ;  /* 0x0000000f0c98723e */ /* 0x004fe200000000ff */
[----:B------:R-:W-:Y:S01]  /*9b50*/  FMUL.FTZ R84, R84, R186 ;  /* 0x000000ba54547220 */ /* 0x000fe20000410000 */
[----:B0-----:R0:W-:Y:S01]  /*9b60*/  @!P2 STS [R153+0x38420], R183 ;  /* 0x038420b79900a388 */ /* 0x0011e20000000800 */
[----:B------:R-:W-:Y:S01]  /*9b70*/  F2FP.F16.F32.PACK_AB R154, R21, R20 ;  /* 0x00000014159a723e */ /* 0x000fe200000000ff */
[----:B------:R-:W-:Y:S01]  /*9b80*/  FMUL.FTZ R85, R85, R186 ;  /* 0x000000ba55557220 */ /* 0x000fe20000410000 */
[----:B------:R-:W-:Y:S01]  /*9b90*/  F2FP.F16.F32.PACK_AB R156, R169, R168 ;  /* 0x000000a8a99c723e */ /* 0x000fe200000000ff */
[----:B------:R-:W-:Y:S01]  /*9ba0*/  FMUL.FTZ R88, R88, R186 ;  /* 0x000000ba58587220 */ /* 0x000fe20000410000 */
[----:B------:R-:W0:Y:S01]  /*9bb0*/  MUFU.EX2 R181, R181 ;  /* 0x000000b500b57308 */ /* 0x000e220000000800 */
[----:B------:R-:W-:Y:S01]  /*9bc0*/  F2FP.F16.F32.PACK_AB R158, R171, R170 ;  /* 0x000000aaab9e723e */ /* 0x000fe200000000ff */
        /* <DEDUP_REMOVED lines=32> */
[----:B------:R-:W-:Y:S01]  /*9dd0*/  BAR.SYNC.DEFER_BLOCKING 0xf, 0x100 ;  /* 0x03c4000000007b1d */ /* 0x000fe20000010000 */
[-C--:B------:R-:W-:Y:S01]  /*9de0*/  FMUL.FTZ R141, R141, R186.reuse ;  /* 0x000000ba8d8d7220 */ /* 0x080fe20000410000 */
[-C--:B------:R-:W-:Y:S01]  /*9df0*/  FMUL.FTZ R144, R144, R186.reuse ;  /* 0x000000ba90907220 */ /* 0x080fe20000410000 */
[-C--:B------:R-:W-:Y:S01]  /*9e00*/  FMUL.FTZ R145, R145, R186.reuse ;  /* 0x000000ba91917220 */ /* 0x080fe20000410000 */
[-C--:B------:R-:W-:Y:S01]  /*9e10*/  FMUL.FTZ R148, R148, R186.reuse ;  /* 0x000000ba94947220 */ /* 0x080fe20000410000 */
[----:B------:R-:W-:Y:S01]  /*9e20*/  FMUL.FTZ R149, R149, R186 ;  /* 0x000000ba95957220 */ /* 0x000fe20000410000 */
        /* <DEDUP_REMOVED lines=79> */
[----:B------:R0:W-:Y:S01]  /*a320*/  STSM.16.M88.4 [R23+0x36400], R152 ;  /* 0x0364009817007844 */ /* 0x0001e20000000200 */
[----:B------:R-:W2:Y:S01]  /*a330*/  MUFU.EX2 R177, R177 ;  /* 0x000000b100b17308 */ /* 0x000ea20000000800 */
[----:B-1----:R-:W-:Y:S01]  /*a340*/  F2FP.F16.F32.PACK_AB R163, R208, R207 ;  /* 0x000000cfd0a3723e */ /* 0x002fe200000000ff */
[----:B------:R-:W-:Y:S01]  /*a350*/  FFMA.FTZ R15, R186, R4, R15 ;  /* 0x00000004ba0f7223 */ /* 0x000fe2000001000f */
[----:B------:R0:W-:Y:S01]  /*a360*/  STSM.16.M88.4 [R190], R156 ;  /* 0x0000009cbe007844 */ /* 0x0001e20000000200 */
[----:B------:R-:W-:Y:S01]  /*a370*/  FFMA.FTZ R202, R183, R5, R202 ;  /* 0x00000005b7ca7223 */ /* 0x000fe200000100ca */
[----:B------:R-:W-:Y:S01]  /*a380*/  ISETP.GT.AND P2, PT, R6, UR14, PT ;  /* 0x0000000e06007c0c */ /* 0x000fe2000bf44270 */
[----:B------:R-:W-:Y:S01]  /*a390*/  FADD.FTZ R15, R12, R15 ;  /* 0x0000000f0c0f7221 */ /* 0x000fe20000010000 */
[----:B------:R0:W-:Y:S01]  /*a3a0*/  STSM.16.M88.4 [R188], R160 ;  /* 0x000000a0bc007844 */ /* 0x0001e20000000200 */
[----:B------:R-:W1:Y:S01]  /*a3b0*/  MUFU.EX2 R178, R178 ;  /* 0x000000b200b27308 */ /* 0x000e620000000800 */
[----:B------:R-:W-:Y:S01]  /*a3c0*/  FADD.FTZ R202, R181, R202 ;  /* 0x000000cab5ca7221 */ /* 0x000fe20000010000 */
[----:B------:R-:W-:Y:S01]  /*a3d0*/  FADD.FTZ R20, R20, R15 ;  /* 0x0000000f14147221 */ /* 0x000fe20000010000 */
[----:B------:R-:W-:Y:S01]  /*a3e0*/  UMOV UR36, UR6 ;  /* 0x0000000600247c82 */ /* 0x000fe20008000000 */
[----:B------:R-:W-:-:S02]  /*a3f0*/  VIADD R6, R6, 0xffffffff ;  /* 0xffffffff06067836 */ /* 0x000fc40000000000 */
[----:B------:R-:W-:Y:S01]  /*a400*/  FADD.FTZ R179, R179, R202 ;  /* 0x000000cab3b37221 */ /* 0x000fe20000010000 */
[----:B------:R-:W-:Y:S01]  /*a410*/  FADD.FTZ R21, R21, R20 ;  /* 0x0000001415157221 */ /* 0x000fe20000010000 */
[----:B------:R-:W-:Y:S01]  /*a420*/  MUFU.EX2 R209, R209 ;  /* 0x000000d100d17308 */ /* 0x000fe20000000800 */
[----:B--2---:R-:W-:Y:S01]  /*a430*/  F2FP.F16.F32.PACK_AB R164, R177, R176 ;  /* 0x000000b0b1a4723e */ /* 0x004fe200000000ff */
[----:B------:R-:W-:Y:S01]  /*a440*/  FADD.FTZ R179, R8, R179 ;  /* 0x000000b308b37221 */ /* 0x000fe20000010000 */
[----:B------:R-:W-:Y:S01]  /*a450*/  FADD.FTZ R168, R168, R21 ;  /* 0x00000015a8a87221 */ /* 0x000fe20000010000 */
[----:B------:R-:W-:Y:S02]  /*a460*/  IMAD.MOV.U32 R8, RZ, RZ, R182 ;  /* 0x000000ffff087224 */ /* 0x000fe400078e00b6 */
[----:B------:R-:W-:Y:S01]  /*a470*/  FADD.FTZ R180, R180, R179 ;  /* 0x000000b3b4b47221 */ /* 0x000fe20000010000 */
[----:B------:R-:W-:Y:S01]  /*a480*/  FADD.FTZ R169, R169, R168 ;  /* 0x000000a8a9a97221 */ /* 0x000fe20000010000 */
[----:B------:R-:W2:Y:S01]  /*a490*/  MUFU.EX2 R210, R210 ;  /* 0x000000d200d27308 */ /* 0x000ea20000000800 */
[----:B-1----:R-:W-:Y:S01]  /*a4a0*/  F2FP.F16.F32.PACK_AB R166, R7, R178 ;  /* 0x000000b207a6723e */ /* 0x002fe200000000ff */
        /* <DEDUP_REMOVED lines=9> */
[----:B------:R-:W1:Y:S01]  /*a540*/  MUFU.EX2 R212, R212 ;  /* 0x000000d400d47308 */ /* 0x000e620000000800 */
        /* <DEDUP_REMOVED lines=15> */
[----:B------:R-:W-:Y:S01]  /*a640*/  FADD.FTZ R4, R7, R4 ;  /* 0x0000000407047221 */ /* 0x000fe20000010000 */
[----:B------:R-:W-:-:S02]  /*a650*/  IMAD.MOV.U32 R7, RZ, RZ, R14 ;  /* 0x000000ffff077224 */ /* 0x000fc400078e000e */
[----:B------:R-:W-:Y:S01]  /*a660*/  FADD.FTZ R5, R212, R5 ;  /* 0x00000005d4057221 */ /* 0x000fe20000010000 */
[----:B------:R-:W-:Y:S01]  /*a670*/  HGMMA.64x256x16.F32 R24, R152, gdesc[UR16].tnspB, R24, gsb0 ;  /* 0x43e0001098187df0 */ /* 0x000fe20008000818 */
        /* <DEDUP_REMOVED lines=31> */
[----:B------:R-:W-:Y:S01]  /*a870*/  MOV R8, R182 ;  /* 0x000000b600087202 */ /* 0x000fe20000000f00 */
[----:B------:R-:W-:Y:S01]  /*a880*/  IMAD.MOV.U32 R7, RZ, RZ, R14 ;  /* 0x000000ffff077224 */ /* 0x000fe200078e000e */
[----:B------:R-:W-:-:S06]  /*a890*/  UMOV UR36, UR6 ;  /* 0x0000000600247c82 */ /* 0x000fcc0008000000 */
.L_x_5116:
[----:B------:R-:W1:Y:S01]  /*a8a0*/  LDC R13, c[0x0][0xadc] ;  /* 0x0002b700ff0d7b82 */ /* 0x000e620000000800 */
[----:B0-----:R-:W-:Y:S01]  /*a8b0*/  IADD3 R10, R17, 0x40, -R18 ;  /* 0x00000040110a7810 */ /* 0x001fe20007ffe812 */
[----:B------:R-:W-:-:S04]  /*a8c0*/  ULDC UR6, c[0x0][0xad4] ;  /* 0x0002b50000067ab9 */ /* 0x000fc80000000800 */
[----:B------:R-:W-:-:S04]  /*a8d0*/  IMAD R10, R185, 0x40, R10 ;  /* 0x00000040b90a7824 */ /* 0x000fc800078e020a */
[----:B------:R-:W-:Y:S01]  /*a8e0*/  VIADD R9, R10, -UR6 ;  /* 0x800000060a097c36 */ /* 0x000fe20008000000 */
[----:B-1----:R-:W-:-:S13]  /*a8f0*/  ISETP.GE.AND P6, PT, R13, 0x1, PT ;  /* 0x000000010d00780c */ /* 0x002fda0003fc6270 */
        /* <DEDUP_REMOVED lines=10> */
.L_x_5135:
[----:B------:R-:W-:-:S13]  /*a9a0*/  ISETP.NE.AND P2, PT, R13, 0x1, PT ;  /* 0x000000010d00780c */ /* 0x000fda0003f45270 */
[----:B------:R-:W0:Y:S02]  /*a9b0*/  @P2 LDC.64 R14, c[0x0][0xae0] ;  /* 0x0002b800ff0e2b82 */ /* 0x000e240000000a00 */
[----:B0-----:R-:W-:-:S05]  /*a9c0*/  @P2 IMAD.HI.U32 R12, R10, R14, RZ ;  /* 0x0000000e0a0c2227 */ /* 0x001fca00078e00ff */
[----:B------:R-:W-:-:S07]  /*a9d0*/  @P2 SHF.R.U32.HI R10, RZ, R15, R12 ;  /* 0x0000000fff0a2219 */ /* 0x000fce000001160c */
.L_x_5136:
[----:B------:R-:W-:-:S05]  /*a9e0*/  IMAD R10, R10, R13, RZ ;  /* 0x0000000d0a0a7224 */ /* 0x000fca00078e02ff */
[----:B------:R-:W-:-:S07]  /*a9f0*/  VIMNMX R9, R9, R10, !PT ;  /* 0x0000000a09097248 */ /* 0x000fce0007fe0100 */
.L_x_5134:
[----:B------:R-:W-:-:S05]  /*aa00*/  VIADD R9, R9, 0x3f ;  /* 0x0000003f09097836 */ /* 0x000fca0000000000 */
[----:B------:R-:W-:-:S04]  /*aa10*/  SHF.R.S32.HI R10, RZ, 0x1f, R9 ;  /* 0x0000001fff0a7819 */ /* 0x000fc80000011409 */
[----:B------:R-:W-:-:S04]  /*aa20*/  LEA.HI R10, R10, R9, RZ, 0x6 ;  /* 0x000000090a0a7211 */ /* 0x000fc800078f30ff */
[----:B------:R-:W-:-:S04]  /*aa30*/  SHF.R.S32.HI R9, RZ, 0x6, R10 ;  /* 0x00000006ff097819 */ /* 0x000fc8000001140a */
[----:B------:R-:W-:-:S04]  /*aa40*/  VIMNMX R9, R184, R9, !PT ;  /* 0x00000009b8097248 */ /* 0x000fc80007fe0100 */
[----:B------:R-:W-:-:S13]  /*aa50*/  ISETP.GE.AND P2, PT, R6, R9, PT ;  /* 0x000000090600720c */ /* 0x000fda0003f46270 */
[----:B------:R-:W-:Y:S05]  /*aa60*/  @!P2 BRA `(.L_x_5137) ;  /* 0x0000002c007ca947 */ /* 0x000fea0003800000 */
[----:B------:R-:W-:Y:S01]  /*aa70*/  IMAD.MOV.U32 R11, RZ, RZ, R8 ;  /* 0x000000ffff0b7224 */ /* 0x000fe200078e0008 */
[----:B------:R-:W-:Y:S01]  /*aa80*/  MOV R20, R7 ;  /* 0x0000000700147202 */ /* 0x000fe20000000f00 */
[----:B------:R-:W-:-:S06]  /*aa90*/  UMOV UR7, UR36 ;  /* 0x0000002400077c82 */ /* 0x000fcc0008000000 */
.L_x_5146:
[----:B------:R-:W-:Y:S01]  /*aaa0*/  UIADD3 UR14, UR7, 0x1, URZ ;  /* 0x00000001070e7890 */ /* 0x000fe2000fffe03f */
[----:B------:R-:W-:Y:S02]  /*aab0*/  IMAD.MOV.U32 R8, RZ, RZ, R6 ;  /* 0x000000ffff087224 */ /* 0x000fe400078e0006 */
[----:B------:R-:W-:Y:S01]  /*aac0*/  VIADD R6, R6, 0xffffffff ;  /* 0xffffffff06067836 */ /* 0x000fe20000000000 */
[----:B------:R-:W-:Y:S02]  /*aad0*/  UISETP.NE.AND UP0, UPT, UR14, 0x2, UPT ;  /* 0x000000020e00788c */ /* 0x000fe4000bf05270 */
[----:B------:R-:W-:Y:S02]  /*aae0*/  ISETP.GT.AND P2, PT, R8, R9, PT ;  /* 0x000000090800720c */ /* 0x000fe40003f44270 */
[----:B------:R-:W-:Y:S02]  /*aaf0*/  USEL UR14, UR14, URZ, UP0 ;  /* 0x0000003f0e0e7287 */ /* 0x000fe40008000000 */
[----:B------:R-:W-:-:S05]  /*ab00*/  USEL UR6, URZ, 0x1, UP0 ;  /* 0x000000013f067887 */ /* 0x000fca0008000000 */
[----:B------:R-:W-:Y:S01]  /*ab10*/  UMOV UR36, UR14 ;  /* 0x0000000e00247c82 */ /* 0x000fe20008000000 */
[----:B------:R-:W-:Y:S01]  /*ab20*/  LOP3.LUT R2, R2, UR6, RZ, 0x3c, !PT ;  /* 0x0000000602027c12 */ /* 0x000fe2000f8e3cff */
[----:B0-----:R-:W-:Y:S06]  /*ab30*/  @!P0 BRA `(.L_x_5138) ;  /* 0x0000000000048947 */ /* 0x001fec0003800000 */
[----:B------:R-:W-:Y:S01]  /*ab40*/  BPT.TRAP 0x1 ;  /* 0x000000040000795c */ /* 0x000fe20000300000 */
.L_x_5138:
[----:B------:R-:W-:Y:S01]  /*ab50*/  ULEA UR6, UR36, UR37, 0x3 ;  /* 0x0000002524067291 */ /* 0x000fe2000f8e183f */
[----:B------:R-:W-:-:S08]  /*ab60*/  SHF.L.U32 R7, R2, 0x1f, RZ ;  /* 0x0000001f02077819 */ /* 0x000fd000000006ff */
[----:B------:R0:W1:Y:S01]  /*ab70*/  SYNCS.PHASECHK.TRANS64.TRYWAIT P3, [UR6+0x38830], R7 ;  /* 0x03883007ff0075a7 */ /* 0x0000620008060146 */
[----:B------:R-:W-:Y:S05]  /*ab80*/  @!P0 BRA `(.L_x_5139) ;  /* 0x0000000000048947 */ /* 0x000fea0003800000 */
[----:B------:R-:W-:Y:S01]  /*ab90*/  BPT.TRAP 0x1 ;  /* 0x000000040000795c */ /* 0x000fe20000300000 */
.L_x_5139:
[----:B-1----:R-:W-:Y:S05]  /*aba0*/  @P3 BRA `(.L_x_5140) ;  /* 0x0000000000083947 */ /* 0x002fea0003800000 */
[----:B------:R-:W1:Y:S02]  /*abb0*/  SYNCS.PHASECHK.TRANS64.TRYWAIT P3, [UR6+0x38830], R7 ;  /* 0x03883007ff0075a7 */ /* 0x000e640008060146 */
[----:B-1----:R-:W-:Y:S05]  /*abc0*/  @!P3 BRA `(.L_x_5141) ;  /* 0x000000f000c4b947 */ /* 0x002fea0003800000 */
.L_x_5140:
        /* <DEDUP_REMOVED lines=32> */
.L_x_5142:
[----:B------:R2:W3:Y:S01]  /*add0*/  SYNCS.PHASECHK.TRANS64.TRYWAIT P3, [UR6+0x38850], R7 ;  /* 0x03885007ff0075a7 */ /* 0x0004e20008060146 */
[----:B------:R-:W-:Y:S05]  /*ade0*/  @!P0 BRA `(.L_x_5143) ;  /* 0x0000000000048947 */ /* 0x000fea0003800000 */
[----:B------:R-:W-:Y:S01]  /*adf0*/  BPT.TRAP 0x1 ;  /* 0x000000040000795c */ /* 0x000fe20000300000 */
.L_x_5143:
[----:B---3--:R-:W-:Y:S05]  /*ae00*/  @P3 BRA `(.L_x_5144) ;  /* 0x0000000000083947 */ /* 0x008fea0003800000 */
[----:B------:R-:W3:Y:S02]  /*ae10*/  SYNCS.PHASECHK.TRANS64.TRYWAIT P3, [UR6+0x38850], R7 ;  /* 0x03885007ff0075a7 */ /* 0x000ee40008060146 */
[----:B---3--:R-:W-:Y:S05]  /*ae20*/  @!P3 BRA `(.L_x_5145) ;  /* 0x000000f00044b947 */ /* 0x008fea0003800000 */
.L_x_5144:
[----:B------:R-:W-:Y:S01]  /*ae30*/  ULEA UR8, UR14, UR4, 0xc ;  /* 0x000000040e087291 */ /* 0x000fe2000f8e603f */
[----:B------:R-:W-:Y:S01]  /*ae40*/  WARPGROUP.ARRIVE ;  /* 0x00000000000079c5 */ /* 0x000fe20000000000 */
[----:B------:R-:W-:Y:S01]  /*ae50*/  UMOV UR27, 0x40000040 ;  /* 0x40000040001b7882 */ /* 0x000fe20000000000 */
[----:B------:R-:W-:-:S04]  /*ae60*/  UIADD3 UR28, UR5, 0x2, URZ ;  /* 0x00000002051c7890 */ /* 0x000fc8000fffe03f */
[----:B-1----:R-:W1:Y:S01]  /*ae70*/  S2R R8, SR_TID.X ;  /* 0x0000000000087919 */ /* 0x002e620000002100 */
[----:B------:R-:W-:Y:S02]  /*ae80*/  UIADD3 UR30, UR8, 0x2, URZ ;  /* 0x00000002081e7890 */ /* 0x000fe4000fffe03f */
[----:B------:R-:W-:Y:S01]  /*ae90*/  UMOV UR26, UR8 ;  /* 0x00000008001a7c82 */ /* 0x000fe20008000000 */
[----:B------:R-:W-:Y:S01]  /*aea0*/  UMOV UR29, 0x40000040 ;  /* 0x40000040001d7882 */ /* 0x000fe20000000000 */
[----:B------:R-:W-:Y:S01]  /*aeb0*/  HGMMA.64x64x16.F32 R152, gdesc[UR24], R152, gsb0 ;  /* 0x00e00000189879f0 */ /* 0x000fe20008000898 */
[----:B------:R-:W-:Y:S01]  /*aec0*/  UMOV UR31, 0x40000040 ;  /* 0x40000040001f7882 */ /* 0x000fe20000000000 */
[----:B------:R-:W-:Y:S02]  /*aed0*/  UIADD3 UR19, UR5, 0x800, URZ ;  /* 0x0000080005137890 */ /* 0x000fe4000fffe03f */
[----:B------:R-:W-:Y:S01]  /*aee0*/  UIADD3 UR18, UR8, 0x800, URZ ;  /* 0x0000080008127890 */ /* 0x000fe2000fffe03f */
[----:B------:R-:W-:Y:S01]  /*aef0*/  UMOV UR11, 0x4 ;  /* 0x00000004000b7882 */ /* 0x000fe20000000000 */
[----:B-1----:R-:W-:-:S05]  /*af00*/  SHF.R.U32.HI R8, RZ, 0x7, R8 ;  /* 0x00000007ff087819 */ /* 0x002fca0000011608 */
[----:B0-2---:R-:W0:Y:S02]  /*af10*/  SHFL.IDX PT, R7, R8, RZ, 0x1f ;  /* 0x00001fff08077589 */ /* 0x005e2400000e0000 */
[----:B0-----:R-:W-:-:S13]  /*af20*/  R2UR UR9, R7 ;  /* 0x00000000070972ca */ /* 0x001fda00000e0000 */
        /* <DEDUP_REMOVED lines=238> */
[----:B------:R-:W-:Y:S01]  /*be10*/  UIADD3 UR10, UR9, UR10, UR8 ;  /* 0x0000000a090a7290 */ /* 0x000fe2000fffe008 */
[----:B------:R-:W-:Y:S02]  /*be20*/  UMOV UR19, 0x40000040 ;  /* 0x4000004000137882 */ /* 0x000fe40000000000 */
[----:B------:R-:W-:-:S02]  /*be30*/  UMOV UR9, 0x40000040 ;  /* 0x4000004000097882 */ /* 0x000fc40000000000 */
        /* <DEDUP_REMOVED lines=65> */
[----:B0-----:R-:W-:Y:S01]  /*c250*/  FMNMX.FTZ R7, R185, R160, !PT ;  /* 0x000000a0b9077209 */ /* 0x001fe20007810000 */
[----:B------:R-:W-:Y:S01]  /*c260*/  FMUL.FTZ R160, R163, UR8 ;  /* 0x00000008a3a07c20 */ /* 0x000fe20008410000 */
[----:B------:R-:W-:Y:S01]  /*c270*/  FMUL.FTZ R163, R167, UR8 ;  /* 0x00000008a7a37c20 */ /* 0x000fe20008410000 */
[----:B------:R-:W-:-:S04]  /*c280*/  FMUL.FTZ R167, R171, UR8 ;  /* 0x00000008aba77c20 */ /* 0x000fc80008410000 */
[----:B------:R-:W0:Y:S01]  /*c290*/  MUFU.TANH R180, R180 ;  /* 0x000000b400b47308 */ /* 0x000e220000002400 */
[----:B-1----:R-:W-:-:S07]  /*c2a0*/  FMNMX.FTZ R162, R186, R7, !PT ;  /* 0x00000007baa27209 */ /* 0x002fce0007810000 */
[----:B------:R-:W1:Y:S01]  /*c2b0*/  MUFU.TANH R10, R10 ;  /* 0x0000000a000a7308 */ /* 0x000e620000002400 */
[----:B--2---:R-:W-:Y:S01]  /*c2c0*/  FMNMX.FTZ R7, R187, R162, !PT ;  /* 0x000000a2bb077209 */ /* 0x004fe20007810000 */
[----:B------:R-:W-:Y:S01]  /*c2d0*/  FMUL.FTZ R162, R166, UR8 ;  /* 0x00000008a6a27c20 */ /* 0x000fe20008410000 */
[----:B------:R-:W-:-:S05]  /*c2e0*/  FMUL.FTZ R166, R170, UR8 ;  /* 0x00000008aaa67c20 */ /* 0x000fca0008410000 */
[----:B------:R-:W2:Y:S01]  /*c2f0*/  MUFU.TANH R12, R12 ;  /* 0x0000000c000c7308 */ /* 0x000ea20000002400 */
[----:B0-----:R-:W-:-:S05]  /*c300*/  FMNMX.FTZ R7, R180, R7, !PT ;  /* 0x00000007b4077209 */ /* 0x001fca0007810000 */
[----:B------:R-:W0:Y:S02]  /*c310*/  SHFL.BFLY PT, R168, R7, 0x2, 0x1f ;  /* 0x0c401f0007a87f89 */ /* 0x000e2400000e0000 */
[----:B------:R-:W3:Y:S08]  /*c320*/  MUFU.TANH R13, R13 ;  /* 0x0000000d000d7308 */ /* 0x000ef00000002400 */
[----:B------:R-:W4:Y:S08]  /*c330*/  MUFU.TANH R14, R14 ;  /* 0x0000000e000e7308 */ /* 0x000f300000002400 */
[----:B------:R-:W5:Y:S01]  /*c340*/  MUFU.TANH R156, R156 ;  /* 0x0000009c009c7308 */ /* 0x000f620000002400 */
[----:B0-----:R-:W-:-:S02]  /*c350*/  FMNMX.FTZ R169, R7, R168, !PT ;  /* 0x000000a807a97209 */ /* 0x001fc40007810000 */
[----:B-1----:R-:W-:-:S05]  /*c360*/  FMNMX.FTZ R7, R10, R11, !PT ;  /* 0x0000000b0a077209 */ /* 0x002fca0007810000 */
[----:B------:R-:W0:Y:S01]  /*c370*/  MUFU.TANH R160, R160 ;  /* 0x000000a000a07308 */ /* 0x000e220000002400 */
[----:B------:R-:W1:Y:S01]  /*c380*/  SHFL.BFLY PT, R170, R169, 0x1, 0x1f ;  /* 0x0c201f00a9aa7f89 */ /* 0x000e6200000e0000 */
[----:B--2---:R-:W-:-:S04]  /*c390*/  FMNMX.FTZ R168, R12, R7, !PT ;  /* 0x000000070ca87209 */ /* 0x004fc80007810000 */
[----:B---3--:R-:W-:Y:S02]  /*c3a0*/  FMNMX.FTZ R7, R13, R168, !PT ;  /* 0x000000a80d077209 */ /* 0x008fe40007810000 */
[----:B------:R-:W2:Y:S02]  /*c3b0*/  MUFU.TANH R162, R162 ;  /* 0x000000a200a27308 */ /* 0x000ea40000002400 */
[----:B----4-:R-:W-:-:S04]  /*c3c0*/  FMNMX.FTZ R7, R14, R7, !PT ;  /* 0x000000070e077209 */ /* 0x010fc80007810000 */
[----:B-----5:R-:W-:Y:S02]  /*c3d0*/  FMNMX.FTZ R15, R156, R7, !PT ;  /* 0x000000079c0f7209 */ /* 0x020fe40007810000 */
[----:B------:R-:W3:Y:S02]  /*c3e0*/  MUFU.TANH R163, R163 ;  /* 0x000000a300a37308 */ /* 0x000ee40000002400 */
[----:B0-----:R-:W-:-:S06]  /*c3f0*/  FMNMX.FTZ R15, R160, R15, !PT ;  /* 0x0000000fa00f7209 */ /* 0x001fcc0007810000 */
[----:B------:R-:W0:Y:S01]  /*c400*/  MUFU.TANH R166, R166 ;  /* 0x000000a600a67308 */ /* 0x000e220000002400 */
[----:B-1----:R-:W-:-:S05]  /*c410*/  FMNMX.FTZ R7, R169, R170, !PT ;  /* 0x000000aaa9077209 */ /* 0x002fca0007810000 */
[C---:B------:R-:W-:Y:S02]  /*c420*/  FADD.FTZ R168, -R7.reuse, R20 ;  /* 0x0000001407a87221 */ /* 0x040fe40000010100 */
[----:B------:R-:W1:Y:S01]  /*c430*/  MUFU.TANH R167, R167 ;  /* 0x000000a700a77308 */ /* 0x000e620000002400 */
[----:B--2---:R-:W-:Y:S01]  /*c440*/  FMNMX.FTZ R20, R162, R15, !PT ;  /* 0x0000000fa2147209 */ /* 0x004fe20007810000 */
[----:B------:R-:W-:Y:S01]  /*c450*/  FMUL.FTZ R204, R7, UR11 ;  /* 0x0000000b07cc7c20 */ /* 0x000fe20008410000 */
[----:B------:R-:W-:Y:S02]  /*c460*/  FMUL.FTZ R15, R168, UR11 ;  /* 0x0000000ba80f7c20 */ /* 0x000fe40008410000 */
[----:B---3--:R-:W-:Y:S01]  /*c470*/  FMNMX.FTZ R169, R163, R20, !PT ;  /* 0x00000014a3a97209 */ /* 0x008fe20007810000 */
[--C-:B------:R-:W-:Y:S01]  /*c480*/  FFMA.FTZ R170, R21, UR11, -R204.reuse ;  /* 0x0000000b15aa7c23 */ /* 0x100fe200080108cc */
[--C-:B------:R-:W-:Y:S01]  /*c490*/  FFMA.FTZ R171, R8, UR11, -R204.reuse ;  /* 0x0000000b08ab7c23 */ /* 0x100fe200080108cc */
[----:B------:R-:W2:Y:S01]  /*c4a0*/  MUFU.TANH R181, R181 ;  /* 0x000000b500b57308 */ /* 0x000ea20000002400 */
        /* <DEDUP_REMOVED lines=8> */
[----:B-1----:R-:W-:Y:S01]  /*c530*/  FMNMX.FTZ R168, R167, R20, !PT ;  /* 0x00000014a7a87209 */ /* 0x002fe20007810000 */
[--C-:B------:R-:W-:Y:S01]  /*c540*/  FFMA.FTZ R185, R185, UR11, -R204.reuse ;  /* 0x0000000bb9b97c23 */ /* 0x100fe200080108cc */
[--C-:B------:R-:W-:Y:S01]  /*c550*/  FFMA.FTZ R186, R186, UR11, -R204.reuse ;  /* 0x0000000bbaba7c23 */ /* 0x100fe200080108cc */
[--C-:B------:R-:W-:Y:S01]  /*c560*/  FFMA.FTZ R187, R187, UR11, -R204.reuse ;  /* 0x0000000bbbbb7c23 */ /* 0x100fe200080108cc */
[----:B------:R-:W-:-:S03]  /*c570*/  FFMA.FTZ R180, R180, UR11, -R204 ;  /* 0x0000000bb4b47c23 */ /* 0x000fc600080108cc */
[----:B------:R-:W1:Y:S01]  /*c580*/  MUFU.TANH R178, R178 ;  /* 0x000000b200b27308 */ /* 0x000e620000002400 */
[----:B--2---:R-:W-:Y:S01]  /*c590*/  FMNMX.FTZ R21, R181, R168, !PT ;  /* 0x000000a8b5157209 */ /* 0x004fe20007810000 */
[----:B------:R-:W-:-:S06]  /*c5a0*/  FFMA.FTZ R168, R152, UR11, -R204 ;  /* 0x0000000b98a87c23 */ /* 0x000fcc00080108cc */
[----:B------:R-:W2:Y:S01]  /*c5b0*/  MUFU.TANH R179, R179 ;  /* 0x000000b300b37308 */ /* 0x000ea20000002400 */
[----:B0-----:R-:W-:-:S07]  /*c5c0*/  FMNMX.FTZ R169, R202, R21, !PT ;  /* 0x00000015caa97209 */ /* 0x001fce0007810000 */
[----:B------:R-:W0:Y:S01]  /*c5d0*/  MUFU.TANH R182, R182 ;  /* 0x000000b600b67308 */ /* 0x000e220000002400 */
[----:B-1----:R-:W-:-:S07]  /*c5e0*/  FMNMX.FTZ R8, R178, R169, !PT ;  /* 0x000000a9b2087209 */ /* 0x002fce0007810000 */
[----:B------:R-:W1:Y:S01]  /*c5f0*/  MUFU.TANH R183, R183 ;  /* 0x000000b700b77308 */ /* 0x000e620000002400 */
[----:B--2---:R-:W-:-:S07]  /*c600*/  FMNMX.FTZ R169, R179, R8, !PT ;  /* 0x00000008b3a97209 */ /* 0x004fce0007810000 */
[----:B------:R2:W-:Y:S01]  /*c610*/  MUFU.EX2 R20, R170 ;  /* 0x000000aa00147308 */ /* 0x0005e20000000800 */
[----:B0-----:R-:W-:Y:S01]  /*c620*/  FMNMX.FTZ R8, R182, R169, !PT ;  /* 0x000000a9b6087209 */ /* 0x001fe20007810000 */
[----:B------:R-:W-:-:S06]  /*c630*/  FFMA.FTZ R169, R153, UR11, -R204 ;  /* 0x0000000b99a97c23 */ /* 0x000fcc00080108cc */
[----:B------:R0:W-:Y:S01]  /*c640*/  MUFU.EX2 R21, R171 ;  /* 0x000000ab00157308 */ /* 0x0001e20000000800 */
[----:B-1----:R-:W-:Y:S01]  /*c650*/  FMNMX.FTZ R8, R183, R8, !PT ;  /* 0x00000008b7087209 */ /* 0x002fe20007810000 */
[--C-:B--2---:R-:W-:Y:S01]  /*c660*/  FFMA.FTZ R170, R154, UR11, -R204.reuse ;  /* 0x0000000b9aaa7c23 */ /* 0x104fe200080108cc */
[----:B------:R-:W-:Y:S01]  /*c670*/  IMAD.U32 R154, RZ, RZ, UR7 ;  /* 0x00000007ff9a7e24 */ /* 0x000fe2000f8e00ff */
[----:B------:R-:W-:Y:S02]  /*c680*/  UMOV UR7, 0x40000040 ;  /* 0x4000004000077882 */ /* 0x000fe40000000000 */
[----:B------:R-:W1:Y:S02]  /*c690*/  SHFL.BFLY PT, R153, R8, 0x2, 0x1f ;  /* 0x0c401f0008997f89 */ /* 0x000e6400000e0000 */
[----:B------:R-:W2:Y:S01]  /*c6a0*/  MUFU.EX2 R15, R15 ;  /* 0x0000000f000f7308 */ /* 0x000ea20000000800 */
[----:B0-----:R-:W-:-:S07]  /*c6b0*/  FFMA.FTZ R171, R155, UR11, -R204 ;  /* 0x0000000b9bab7c23 */ /* 0x001fce00080108cc */
[----:B------:R-:W-:Y:S08]  /*c6c0*/  MUFU.EX2 R168, R168 ;  /* 0x000000a800a87308 */ /* 0x000ff00000000800 */
[----:B------:R-:W0:Y:S01]  /*c6d0*/  MUFU.EX2 R169, R169 ;  /* 0x000000a900a97308 */ /* 0x000e220000000800 */
        /* <DEDUP_REMOVED lines=39> */
[----:B------:R-:W-:Y:S01]  /*c950*/  FADD.FTZ R11, -R8, R11 ;  /* 0x0000000b080b7221 */ /* 0x000fe20000010100 */
[----:B------:R-:W-:Y:S01]  /*c960*/  ISETP.NE.AND P3, PT, R16, R153, PT ;  /* 0x000000991000720c */ /* 0x000fe20003f65270 */
[----:B------:R-:W-:Y:S01]  /*c970*/  FMUL.FTZ R155, R8, UR11 ;  /* 0x0000000b089b7c20 */ /* 0x000fe20008410000 */
[----:B------:R-:W-:Y:S01]  /*c980*/  MUFU.EX2 R174, R174 ;  /* 0x000000ae00ae7308 */ /* 0x000fe20000000800 */
[----:B------:R-:W-:Y:S01]  /*c990*/  FMUL.FTZ R204, R11, UR11 ;  /* 0x0000000b0bcc7c20 */ /* 0x000fe20008410000 */
[----:B------:R-:W-:Y:S01]  /*c9a0*/  FMUL.FTZ R85, R85, R15 ;  /* 0x0000000f55557220 */ /* 0x000fe20000410000 */
[----:B------:R-:W-:Y:S01]  /*c9b0*/  FFMA.FTZ R209, R179, UR11, -R155 ;  /* 0x0000000bb3d17c23 */ /* 0x000fe2000801089b */
[----:B------:R-:W-:-:S02]  /*c9c0*/  IMAD.U32 R179, RZ, RZ, UR6 ;  /* 0x00000006ffb37e24 */ /* 0x000fc4000f8e00ff */
[--C-:B------:R-:W-:Y:S01]  /*c9d0*/  FFMA.FTZ R11, R10, UR11, -R155.reuse ;  /* 0x0000000b0a0b7c23 */ /* 0x100fe2000801089b */
[--C-:B------:R-:W-:Y:S01]  /*c9e0*/  FFMA.FTZ R10, R12, UR11, -R155.reuse ;  /* 0x0000000b0c0a7c23 */ /* 0x100fe2000801089b */
[--C-:B------:R-:W-:Y:S01]  /*c9f0*/  FFMA.FTZ R12, R13, UR11, -R155.reuse ;  /* 0x0000000b0d0c7c23 */ /* 0x100fe2000801089b */
[----:B------:R-:W1:Y:S01]  /*ca00*/  MUFU.EX2 R204, R204 ;  /* 0x000000cc00cc7308 */ /* 0x000e620000000800 */
[----:B------:R-:W-:Y:S01]  /*ca10*/  @!P1 IADD3 R152, R179, 0x38840, RZ ;  /* 0x00038840b3989810 */ /* 0x000fe20007ffe0ff */
[----:B------:R-:W-:Y:S01]  /*ca20*/  FFMA.FTZ R13, R14, UR11, -R155 ;  /* 0x0000000b0e0d7c23 */ /* 0x000fe2000801089b */
[----:B------:R-:W-:Y:S02]  /*ca30*/  @!P3 IMAD R153, R154, 0x40, R19 ;  /* 0x000000409a99b824 */ /* 0x000fe400078e0213 */
[--C-:B------:R-:W-:Y:S01]  /*ca40*/  FFMA.FTZ R14, R156, UR11, -R155.reuse ;  /* 0x0000000b9c0e7c23 */ /* 0x100fe2000801089b */
[----:B------:R-:W-:Y:S01]  /*ca50*/  @!P1 PRMT R152, RZ, 0x654, R152 ;  /* 0x00000654ff989816 */ /* 0x000fe20000000098 */
[--C-:B------:R-:W-:Y:S01]  /*ca60*/  FFMA.FTZ R203, R160, UR11, -R155.reuse ;  /* 0x0000000ba0cb7c23 */ /* 0x100fe2000801089b */
[--C-:B------:R-:W-:Y:S01]  /*ca70*/  FFMA.FTZ R205, R162, UR11, -R155.reuse ;  /* 0x0000000ba2cd7c23 */ /* 0x100fe2000801089b */
[----:B------:R-:W-:Y:S01]  /*ca80*/  @!P3 LEA R153, R153, UR37, 0x2 ;  /* 0x000000259999bc11 */ /* 0x000fe2000f8e10ff */
[--C-:B------:R-:W-:Y:S01]  /*ca90*/  FFMA.FTZ R206, R163, UR11, -R155.reuse ;  /* 0x0000000ba3ce7c23 */ /* 0x100fe2000801089b */
[--C-:B------:R-:W-:Y:S01]  /*caa0*/  FFMA.FTZ R207, R166, UR11, -R155.reuse ;  /* 0x0000000ba6cf7c23 */ /* 0x100fe2000801089b */
[--C-:B------:R-:W-:Y:S01]  /*cab0*/  FFMA.FTZ R208, R167, UR11, -R155.reuse ;  /* 0x0000000ba7d07c23 */ /* 0x100fe2000801089b */
[--C-:B------:R-:W-:Y:S01]  /*cac0*/  FFMA.FTZ R181, R181, UR11, -R155.reuse ;  /* 0x0000000bb5b57c23 */ /* 0x100fe2000801089b */
[--C-:B------:R-:W-:Y:S01]  /*cad0*/  FFMA.FTZ R202, R202, UR11, -R155.reuse ;  /* 0x0000000bcaca7c23 */ /* 0x100fe2000801089b */
[----:B------:R2:W-:Y:S01]  /*cae0*/  @!P1 SYNCS.ARRIVE.TRANS64.RED.A1T0 RZ, [R152+URZ], RZ ;  /* 0x000000ff98ff99a7 */ /* 0x0005e2000810043f */
[--C-:B------:R-:W-:Y:S01]  /*caf0*/  FFMA.FTZ R178, R178, UR11, -R155.reuse ;  /* 0x0000000bb2b27c23 */ /* 0x100fe2000801089b */
[--C-:B------:R-:W-:Y:S01]  /*cb00*/  FFMA.FTZ R182, R182, UR11, -R155.reuse ;  /* 0x0000000bb6b67c23 */ /* 0x100fe2000801089b */
[----:B------:R-:W-:Y:S01]  /*cb10*/  FFMA.FTZ R183, R183, UR11, -R155 ;  /* 0x0000000bb7b77c23 */ /* 0x000fe2000801089b */
[----:B------:R-:W-:Y:S01]  /*cb20*/  @!P3 STS [R153+0x38400], R15 ;  /* 0x0384000f9900b388 */ /* 0x000fe20000000800 */
[----:B------:R-:W-:Y:S01]  /*cb30*/  MUFU.EX2 R11, R11 ;  /* 0x0000000b000b7308 */ /* 0x000fe20000000800 */
[----:B0-----:R-:W-:Y:S01]  /*cb40*/  F2FP.F16.F32.PACK_AB R154, R169, R168 ;  /* 0x000000a8a99a723e */ /* 0x001fe200000000ff */
[----:B-1----:R-:W-:Y:S01]  /*cb50*/  FMUL.FTZ R26, R26, R204 ;  /* 0x000000cc1a1a7220 */ /* 0x002fe20000410000 */
[----:B------:R0:W-:Y:S01]  /*cb60*/  @!P3 STS [R153+0x38420], R204 ;  /* 0x038420cc9900b388 */ /* 0x0001e20000000800 */
[----:B--2---:R-:W-:Y:S01]  /*cb70*/  F2FP.F16.F32.PACK_AB R152, R21, R20 ;  /* 0x000000141598723e */ /* 0x004fe200000000ff */
        /* <DEDUP_REMOVED lines=36> */
[----:B-1----:R-:W-:Y:S01]  /*cdc0*/  F2FP.F16.F32.PACK_AB R155, R13, R12 ;  /* 0x0000000c0d9b723e */ /* 0x002fe200000000ff */
        /* <DEDUP_REMOVED lines=83> */
[----:B------:R0:W-:Y:S01]  /*d300*/  STSM.16.M88.4 [R23+0x36400], R152 ;  /* 0x0364009817007844 */ /* 0x0001e20000000200 */
[----:B------:R-:W-:Y:S01]  /*d310*/  ULEA UR6, UR14, UR38, 0xc ;  /* 0x000000260e067291 */ /* 0x000fe2000f8e603f */
[----:B------:R-:W-:Y:S01]  /*d320*/  FFMA.FTZ R4, R15, R4, R20 ;  /* 0x000000040f047223 */ /* 0x000fe20000010014 */
[----:B------:R-:W2:Y:S01]  /*d330*/  MUFU.EX2 R186, R186 ;  /* 0x000000ba00ba7308 */ /* 0x000ea20000000800 */
[----:B-1----:R-:W-:Y:S01]  /*d340*/  F2FP.F16.F32.PACK_AB R163, R202, R181 ;  /* 0x000000b5caa3723e */ /* 0x002fe200000000ff */
[----:B------:R0:W-:Y:S01]  /*d350*/  STSM.16.M88.4 [R190], R156 ;  /* 0x0000009cbe007844 */ /* 0x0001e20000000200 */
[----:B------:R-:W-:Y:S01]  /*d360*/  UIADD3 UR8, UR6, 0x80, URZ ;  /* 0x0000008006087890 */ /* 0x000fe2000fffe03f */
[----:B------:R-:W-:Y:S01]  /*d370*/  FFMA.FTZ R5, R204, R5, R11 ;  /* 0x00000005cc057223 */ /* 0x000fe2000001000b */
[----:B------:R-:W-:Y:S01]  /*d380*/  FADD.FTZ R21, R21, R4 ;  /* 0x0000000415157221 */ /* 0x000fe20000010000 */
[----:B------:R0:W-:Y:S01]  /*d390*/  STSM.16.M88.4 [R188], R160 ;  /* 0x000000a0bc007844 */ /* 0x0001e20000000200 */
[----:B------:R-:W-:Y:S01]  /*d3a0*/  @!P1 VIADD R179, R179, 0x38860 ;  /* 0x00038860b3b39836 */ /* 0x000fe20000000000 */
[----:B------:R-:W-:Y:S01]  /*d3b0*/  MUFU.EX2 R187, R187 ;  /* 0x000000bb00bb7308 */ /* 0x000fe20000000800 */
[----:B------:R-:W-:Y:S01]  /*d3c0*/  FADD.FTZ R5, R10, R5 ;  /* 0x000000050a057221 */ /* 0x000fe20000010000 */
[----:B------:R-:W-:Y:S01]  /*d3d0*/  UMOV UR18, UR8 ;  /* 0x0000000800127c82 */ /* 0x000fe20008000000 */
[----:B------:R-:W-:Y:S01]  /*d3e0*/  UIADD3 UR8, UR6, 0x100, URZ ;  /* 0x0000010006087890 */ /* 0x000fe2000fffe03f */
[----:B------:R-:W-:Y:S01]  /*d3f0*/  FADD.FTZ R168, R168, R21 ;  /* 0x00000015a8a87221 */ /* 0x000fe20000010000 */
[----:B------:R-:W-:Y:S01]  /*d400*/  FADD.FTZ R12, R12, R5 ;  /* 0x000000050c0c7221 */ /* 0x000fe20000010000 */
[----:B------:R-:W-:Y:S01]  /*d410*/  @!P1 PRMT R179, RZ, 0x654, R179 ;  /* 0x00000654ffb39816 */ /* 0x000fe200000000b3 */
[----:B------:R-:W-:Y:S01]  /*d420*/  IMAD.MOV.U32 R11, RZ, RZ, R8 ;  /* 0x000000ffff0b7224 */ /* 0x000fe200078e0008 */
[----:B------:R-:W1:Y:S01]  /*d430*/  MUFU.EX2 R180, R180 ;  /* 0x000000b400b47308 */ /* 0x000e620000000800 */
[----:B--2---:R-:W-:Y:S01]  /*d440*/  F2FP.F16.F32.PACK_AB R164, R186, R185 ;  /* 0x000000b9baa4723e */ /* 0x004fe200000000ff */
[----:B------:R-:W-:Y:S01]  /*d450*/  FADD.FTZ R169, R169, R168 ;  /* 0x000000a8a9a97221 */ /* 0x000fe20000010000 */
[----:B------:R-:W-:Y:S01]  /*d460*/  FADD.FTZ R13, R13, R12 ;  /* 0x0000000c0d0d7221 */ /* 0x000fe20000010000 */
[----:B------:R-:W-:-:S02]  /*d470*/  IMAD.MOV.U32 R20, RZ, RZ, R7 ;  /* 0x000000ffff147224 */ /* 0x000fc400078e0007 */
[----:B------:R-:W-:Y:S01]  /*d480*/  FADD.FTZ R170, R170, R169 ;  /* 0x000000a9aaaa7221 */ /* 0x000fe20000010000 */
[----:B------:R-:W-:Y:S01]  /*d490*/  FADD.FTZ R14, R14, R13 ;  /* 0x0000000d0e0e7221 */ /* 0x000fe20000010000 */
[----:B------:R-:W-:Y:S02]  /*d4a0*/  MUFU.EX2 R178, R178 ;  /* 0x000000b200b27308 */ /* 0x000fe40000000800 */
[----:B------:R-:W-:Y:S01]  /*d4b0*/  FADD.FTZ R171, R171, R170 ;  /* 0x000000aaabab7221 */ /* 0x000fe20000010000 */
[----:B------:R-:W-:-:S03]  /*d4c0*/  FADD.FTZ R14, R203, R14 ;  /* 0x0000000ecb0e7221 */ /* 0x000fc60000010000 */
        /* <DEDUP_REMOVED lines=22> */
[C---:B-1----:R-:W-:Y:S01]  /*d630*/  F2FP.F16.F32.PACK_AB R167, R183.reuse, R182 ;  /* 0x000000b6b7a7723e */ /* 0x042fe200000000ff */
[----:B------:R-:W-:Y:S02]  /*d640*/  FADD.FTZ R182, R182, R209 ;  /* 0x000000d1b6b67221 */ /* 0x000fe40000010000 */
[----:B------:R-:W-:Y:S02]  /*d650*/  FADD.FTZ R4, R180, R187 ;  /* 0x000000bbb4047221 */ /* 0x000fe40000010000 */
[----:B------:R0:W-:Y:S01]  /*d660*/  STSM.16.M88.4 [R189], R164 ;  /* 0x000000a4bd007844 */ /* 0x0001e20000000200 */
[----:B------:R-:W-:Y:S01]  /*d670*/  WARPGROUP.ARRIVE ;  /* 0x00000000000079c5 */ /* 0x000fe20000000000 */
[----:B------:R-:W-:-:S05]  /*d680*/  FADD.FTZ R5, R183, R182 ;  /* 0x000000b6b7057221 */ /* 0x000fca0000010000 */
[----:B------:R-:W-:Y:S01]  /*d690*/  HGMMA.64x256x16.F32 R24, R152, gdesc[UR4].tnspB, R24, gsb0 ;  /* 0x43e0000498187df0 */ /* 0x000fe20008000818 */
        /* <DEDUP_REMOVED lines=28> */
.L_x_5137:
[----:B------:R-:W-:-:S13]  /*d860*/  ISETP.GE.AND P2, PT, R6, R184, PT ;  /* 0x000000b80600720c */ /* 0x000fda0003f46270 */
[----:B------:R-:W-:Y:S05]  /*d870*/  @!P2 BRA `(.L_x_5147) ;  /* 0x00000038000ca947 */ /* 0x000fea0003800000 */
[----:B------:R-:W-:Y:S01]  /*d880*/  IMAD.IADD R14, R17, 0x1, -R18 ;  /* 0x00000001110e7824 */ /* 0x000fe200078e0a12 */
[----:B------:R-:W-:Y:S01]  /*d890*/  MOV R12, R8 ;  /* 0x00000008000c7202 */ /* 0x000fe20000000f00 */
[----:B------:R-:W-:Y:S01]  /*d8a0*/  IMAD.MOV.U32 R10, RZ, RZ, R7 ;  /* 0x000000ffff0a7224 */ /* 0x000fe200078e0007 */
[----:B------:R-:W-:Y:S01]  /*d8b0*/  UMOV UR6, UR36 ;  /* 0x0000002400067c82 */ /* 0x000fe20008000000 */
[----:B------:R-:W-:Y:S01]  /*d8c0*/  IMAD.IADD R11, R3, 0x1, R14 ;  /* 0x00000001030b7824 */ /* 0x000fe200078e020e */
[----:B------:R-:W-:-:S04]  /*d8d0*/  IADD3 R13, R14, 0x8, R3 ;  /* 0x000000080e0d7810 */ /* 0x000fc80007ffe003 */
[----:B------:R-:W-:-:S07]  /*d8e0*/  LOP3.LUT R9, RZ, R13, RZ, 0x33, !PT ;  /* 0x0000000dff097212 */ /* 0x000fce00078e33ff */
.L_x_5164:
[----:B------:R-:W-:-:S04]  /*d8f0*/  UIADD3 UR14, UR6, 0x1, URZ ;  /* 0x00000001060e7890 */ /* 0x000fc8000fffe03f */
[----:B------:R-:W-:-:S04]  /*d900*/  UISETP.NE.AND UP0, UPT, UR14, 0x2, UPT ;  /* 0x000000020e00788c */ /* 0x000fc8000bf05270 */
[----:B------:R-:W-:Y:S02]  /*d910*/  USEL UR14, UR14, URZ, UP0 ;  /* 0x0000003f0e0e7287 */ /* 0x000fe40008000000 */
[----:B------:R-:W-:-:S05]  /*d920*/  USEL UR7, URZ, 0x1, UP0 ;  /* 0x000000013f077887 */ /* 0x000fca0008000000 */
[----:B------:R-:W-:Y:S01]  /*d930*/  UMOV UR36, UR14 ;  /* 0x0000000e00247c82 */ /* 0x000fe20008000000 */
[----:B------:R-:W-:Y:S01]  /*d940*/  LOP3.LUT R2, R2, UR7, RZ, 0x3c, !PT ;  /* 0x0000000702027c12 */ /* 0x000fe2000f8e3cff */
[----:B--2---:R-:W-:Y:S06]  /*d950*/  @!P0 BRA `(.L_x_5148) ;  /* 0x0000000000048947 */ /* 0x004fec0003800000 */
[----:B------:R-:W-:Y:S01]  /*d960*/  BPT.TRAP 0x1 ;  /* 0x000000040000795c */ /* 0x000fe20000300000 */
.L_x_5148:
[----:B------:R-:W-:Y:S01]  /*d970*/  ULEA UR7, UR36, UR37, 0x3 ;  /* 0x0000002524077291 */ /* 0x000fe2000f8e183f */
[----:B------:R-:W-:-:S08]  /*d980*/  SHF.L.U32 R7, R2, 0x1f, RZ ;  /* 0x0000001f02077819 */ /* 0x000fd000000006ff */
[----:B------:R1:W2:Y:S01]  /*d990*/  SYNCS.PHASECHK.TRANS64.TRYWAIT P2, [UR7+0x38830], R7 ;  /* 0x03883007ff0075a7 */ /* 0x0002a20008040147 */
[----:B------:R-:W-:Y:S05]  /*d9a0*/  @!P0 BRA `(.L_x_5149) ;  /* 0x0000000000048947 */ /* 0x000fea0003800000 */
[----:B------:R-:W-:Y:S01]  /*d9b0*/  BPT.TRAP 0x1 ;  /* 0x000000040000795c */ /* 0x000fe20000300000 */
.L_x_5149:
[----:B--2---:R-:W-:Y:S05]  /*d9c0*/  @P2 BRA `(.L_x_5150) ;  /* 0x0000000000082947 */ /* 0x004fea0003800000 */
[----:B------:R-:W2:Y:S02]  /*d9d0*/  SYNCS.PHASECHK.TRANS64.TRYWAIT P2, [UR7+0x38830], R7 ;  /* 0x03883007ff0075a7 */ /* 0x000ea40008040147 */
[----:B--2---:R-:W-:Y:S05]  /*d9e0*/  @!P2 BRA `(.L_x_5151) ;  /* 0x000000c4006ca947 */ /* 0x004fea0003800000 */
.L_x_5150:
[----:B------:R-:W-:Y:S01]  /*d9f0*/  R2UR UR18, R0 ;  /* 0x00000000001272ca */ /* 0x000fe200000e0000 */
[----:B0-----:R-:W-:Y:S01]  /*da00*/  WARPGROUP.ARRIVE ;  /* 0x00000000000079c5 */ /* 0x001fe20000000000 */
        /* <DEDUP_REMOVED lines=30> */
.L_x_5152:
[----:B------:R0:W3:Y:S01]  /*dbf0*/  SYNCS.PHASECHK.TRANS64.TRYWAIT P2, [UR7+0x38850], R7 ;  /* 0x03885007ff0075a7 */ /* 0x0000e20008040147 */
[----:B------:R-:W-:Y:S05]  /*dc00*/  @!P0 BRA `(.L_x_5153) ;  /* 0x0000000000048947 */ /* 0x000fea0003800000 */
[----:B------:R-:W-:Y:S01]  /*dc10*/  BPT.TRAP 0x1 ;  /* 0x000000040000795c */ /* 0x000fe20000300000 */
.L_x_5153:
[----:B---3--:R-:W-:Y:S05]  /*dc20*/  @P2 BRA `(.L_x_5154) ;  /* 0x0000000000082947 */ /* 0x008fea0003800000 */
[----:B------:R-:W3:Y:S02]  /*dc30*/  SYNCS.PHASECHK.TRANS64.TRYWAIT P2, [UR7+0x38850], R7 ;  /* 0x03885007ff0075a7 */ /* 0x000ee40008040147 */
[----:B---3--:R-:W-:Y:S05]  /*dc40*/  @!P2 BRA `(.L_x_5155) ;  /* 0x000000c000eca947 */ /* 0x008fea0003800000 */
.L_x_5154:
[----:B------:R-:W-:Y:S01]  /*dc50*/  ULEA UR8, UR14, UR4, 0xc ;  /* 0x000000040e087291 */ /* 0x000fe2000f8e603f */
[----:B------:R-:W-:Y:S01]  /*dc60*/  WARPGROUP.ARRIVE ;  /* 0x00000000000079c5 */ /* 0x000fe20000000000 */
[----:B------:R-:W-:Y:S01]  /*dc70*/  UMOV UR27, 0x40000040 ;  /* 0x40000040001b7882 */ /* 0x000fe20000000000 */
[----:B------:R-:W-:-:S04]  /*dc80*/  UIADD3 UR28, UR5, 0x2, URZ ;  /* 0x00000002051c7890 */ /* 0x000fc8000fffe03f */
[----:B--2---:R-:W2:Y:S01]  /*dc90*/  S2R R8, SR_TID.X ;  /* 0x0000000000087919 */ /* 0x004ea20000002100 */
[----:B------:R-:W-:Y:S01]  /*dca0*/  UIADD3 UR30, UR8, 0x2, URZ ;  /* 0x00000002081e7890 */ /* 0x000fe2000fffe03f */
[----:B------:R-:W-:Y:S01]  /*dcb0*/  IMAD.U32 R20, RZ, RZ, UR7 ;  /* 0x00000007ff147e24 */ /* 0x000fe2000f8e00ff */
[----:B------:R-:W-:Y:S01]  /*dcc0*/  UMOV UR26, UR8 ;  /* 0x00000008001a7c82 */ /* 0x000fe20008000000 */
[----:B------:R-:W-:Y:S01]  /*dcd0*/  UMOV UR29, 0x40000040 ;  /* 0x40000040001d7882 */ /* 0x000fe20000000000 */
[----:B------:R-:W-:Y:S01]  /*dce0*/  HGMMA.64x64x16.F32 R152, gdesc[UR24], R152, gsb0 ;  /* 0x00e00000189879f0 */ /* 0x000fe20008000898 */
[----:B------:R-:W-:Y:S01]  /*dcf0*/  UMOV UR31, 0x40000040 ;  /* 0x40000040001f7882 */ /* 0x000fe20000000000 */
[----:B------:R-:W-:Y:S01]  /*dd00*/  UIADD3 UR19, UR5, 0x800, URZ ;  /* 0x0000080005137890 */ /* 0x000fe2000fffe03f */
[----:B------:R-:W-:Y:S01]  /*dd10*/  @!P1 VIADD R14, R20, 0x38840 ;  /* 0x00038840140e9836 */ /* 0x000fe20000000000 */
[----:B------:R-:W-:Y:S01]  /*dd20*/  UIADD3 UR18, UR8, 0x800, URZ ;  /* 0x0000080008127890 */ /* 0x000fe2000fffe03f */
[----:B------:R-:W-:Y:S01]  /*dd30*/  UMOV UR11, 0x4 ;  /* 0x00000004000b7882 */ /* 0x000fe20000000000 */
[----:B------:R-:W-:-:S02]  /*dd40*/  ULDC UR7, c[0x0][0xad8] ;  /* 0x0002b60000077ab9 */ /* 0x000fc40000000800 */
[----:B------:R-:W-:Y:S02]  /*dd50*/  @!P1 PRMT R14, RZ, 0x654, R14 ;  /* 0x00000654ff0e9816 */ /* 0x000fe4000000000e */
[----:B--2---:R-:W-:-:S05]  /*dd60*/  SHF.R.U32.HI R8, RZ, 0x7, R8 ;  /* 0x00000007ff087819 */ /* 0x004fca0000011608 */
[----:B01----:R-:W0:Y:S02]  /*dd70*/  SHFL.IDX PT, R7, R8, RZ, 0x1f ;  /* 0x00001fff08077589 */ /* 0x003e2400000e0000 */
        /* <DEDUP_REMOVED lines=284> */
[----:B------:R-:W0:Y:S01]  /*ef40*/  MUFU.TANH R7, R7 ;  /* 0x0000000700077308 */ /* 0x000e220000002400 */
[----:B------:R1:W-:Y:S01]  /*ef50*/  @!P1 SYNCS.ARRIVE.TRANS64.RED.A1T0 RZ, [R14+URZ], RZ ;  /* 0x000000ff0eff99a7 */ /* 0x0003e2000810043f */
[----:B------:R-:W-:-:S04]  /*ef60*/  IADD3 R15, R17, 0x1, -R172 ;  /* 0x00000001110f7810 */ /* 0x000fc80007ffe8ac */
[----:B------:R-:W-:Y:S02]  /*ef70*/  IADD3 R15, -R16, R15, -R18 ;  /* 0x0000000f100f7210 */ /* 0x000fe40007ffe912 */
[----:B------:R-:W2:Y:S02]  /*ef80*/  MUFU.TANH R185, R185 ;  /* 0x000000b900b97308 */ /* 0x000ea40000002400 */
[C---:B------:R-:W-:Y:S01]  /*ef90*/  IADD3 R206, R15.reuse, UR15, RZ ;  /* 0x0000000f0fce7c10 */ /* 0x040fe2000fffe0ff */
[----:B------:R-:W-:Y:S01]  /*efa0*/  VIADD R182, R15, UR7 ;  /* 0x000000070fb67c36 */ /* 0x000fe20008000000 */
[----:B------:R-:W-:-:S04]  /*efb0*/  ULDC UR7, c[0x0][0xadc] ;  /* 0x0002b70000077ab9 */ /* 0x000fc80000000800 */
[----:B------:R-:W3:Y:S01]  /*efc0*/  MUFU.TANH R8, R8 ;  /* 0x0000000800087308 */ /* 0x000ee20000002400 */
[C---:B------:R-:W-:Y:S02]  /*efd0*/  IMAD.IADD R180, R3.reuse, 0x1, R206 ;  /* 0x0000000103b47824 */ /* 0x040fe400078e02ce */
[----:B------:R-:W-:-:S05]  /*efe0*/  IMAD.IADD R174, R3, 0x1, R182 ;  /* 0x0000000103ae7824 */ /* 0x000fca00078e02b6 */
        /* <DEDUP_REMOVED lines=42> */
.L_x_5158:
[----:B------:R-:W-:Y:S01]  /*f290*/  IMAD.U32 R175, RZ, RZ, UR7 ;  /* 0x00000007ffaf7e24 */ /* 0x000fe2000f8e00ff */
[----:B------:R-:W-:-:S04]  /*f2a0*/  MOV R173, R11 ;  /* 0x0000000b00ad7202 */ /* 0x000fc80000000f00 */
[----:B------:R-:W-:-:S13]  /*f2b0*/  ISETP.NE.AND P2, PT, R175, 0x1, PT ;  /* 0x00000001af00780c */ /* 0x000fda0003f45270 */
[----:B------:R-:W1:Y:S02]  /*f2c0*/  @P2 LDC.64 R14, c[0x0][0xae0] ;  /* 0x0002b800ff0e2b82 */ /* 0x000e640000000a00 */
[----:B-1----:R-:W-:-:S05]  /*f2d0*/  @P2 IMAD.HI.U32 R14, R11, R14, RZ ;  /* 0x0000000e0b0e2227 */ /* 0x002fca00078e00ff */
[----:B------:R-:W-:-:S07]  /*f2e0*/  @P2 SHF.R.U32.HI R173, RZ, R15, R14 ;  /* 0x0000000fffad2219 */ /* 0x000fce000001160e */
.L_x_5159:
[----:B------:R-:W-:Y:S05]  /*f2f0*/  BSYNC B0 ;  /* 0x0000000000007941 */ /* 0x000fea0003800000 */
.L_x_5157:
[----:B------:R-:W-:-:S04]  /*f300*/  IMAD R15, R173, R175, -R172 ;  /* 0x000000afad0f7224 */ /* 0x000fc800078e0aac */
[----:B------:R-:W-:-:S05]  /*f310*/  IMAD.IADD R15, R15, 0x1, -R16 ;  /* 0x000000010f0f7824 */ /* 0x000fca00078e0a10 */
[----:B------:R-:W-:Y:S02]  /*f320*/  VIADDMNMX R174, R15, R175, R174, PT ;  /* 0x000000af0fae7246 */ /* 0x000fe400038001ae */
[----:B------:R-:W-:-:S07]  /*f330*/  VIMNMX R180, R180, R15, !PT ;  /* 0x0000000fb4b47248 */ /* 0x000fce0007fe0100 */
.L_x_5156:
[----:B------:R-:W-:-:S04]  /*f340*/  ISETP.GT.AND P2, PT, R6, -0x1, PT ;  /* 0xffffffff0600780c */ /* 0x000fc80003f44270 */
[C---:B------:R-:W-:Y:S02]  /*f350*/  ISETP.GT.AND P3, PT, R180.reuse, RZ, P2 ;  /* 0x000000ffb400720c */ /* 0x040fe40001764270 */
[----:B------:R-:W-:Y:S02]  /*f360*/  ISETP.GT.AND P5, PT, R180, 0x1, P2 ;  /* 0x00000001b400780c */ /* 0x000fe400017a4270 */
[----:B------:R-:W-:Y:S02]  /*f370*/  ISETP.LT.OR P4, PT, R174, 0x1, P3 ;  /* 0x00000001ae00780c */ /* 0x000fe40001f81670 */
[C---:B------:R-:W-:Y:S02]  /*f380*/  ISETP.GT.AND P3, PT, R180.reuse, 0x8, P2 ;  /* 0x00000008b400780c */ /* 0x040fe40001764270 */
        /* <DEDUP_REMOVED lines=58> */
.L_x_5162:
[----:B------:R-:W-:Y:S02]  /*f730*/  IMAD.U32 R170, RZ, RZ, UR7 ;  /* 0x00000007ffaa7e24 */ /* 0x000fe4000f8e00ff */
[----:B------:R-:W-:-:S03]  /*f740*/  IMAD.MOV.U32 R7, RZ, RZ, R13 ;  /* 0x000000ffff077224 */ /* 0x000fc600078e000d */
[----:B------:R-:W-:-:S13]  /*f750*/  ISETP.NE.AND P3, PT, R170, 0x1, PT ;  /* 0x00000001aa00780c */ /* 0x000fda0003f65270 */
[----:B------:R-:W0:Y:S02]  /*f760*/  @P3 LDC.64 R14, c[0x0][0xae0] ;  /* 0x0002b800ff0e3b82 */ /* 0x000e240000000a00 */
[----:B0-----:R-:W-:-:S05]  /*f770*/  @P3 IMAD.HI.U32 R14, R13, R14, RZ ;  /* 0x0000000e0d0e3227 */ /* 0x001fca00078e00ff */
[----:B------:R-:W-:-:S07]  /*f780*/  @P3 SHF.R.U32.HI R7, RZ, R15, R14 ;  /* 0x0000000fff073219 */ /* 0x000fce000001160e */
.L_x_5163:
[----:B------:R-:W-:Y:S05]  /*f790*/  BSYNC B0 ;  /* 0x0000000000007941 */ /* 0x000fea0003800000 */
.L_x_5161:
[----:B------:R-:W-:-:S05]  /*f7a0*/  IMAD R7, R7, R170, -R172 ;  /* 0x000000aa07077224 */ /* 0x000fca00078e0aac */
[----:B------:R-:W-:-:S04]  /*f7b0*/  IADD3 R7, -R16, R7, RZ ;  /* 0x0000000710077210 */ /* 0x000fc80007ffe1ff */
[----:B------:R-:W-:Y:S02]  /*f7c0*/  VIADDMNMX R168, R7, R170, R168, PT ;  /* 0x000000aa07a87246 */ /* 0x000fe400038001a8 */
[----:B------:R-:W-:-:S07]  /*f7d0*/  VIMNMX R169, R169, R7, !PT ;  /* 0x00000007a9a97248 */ /* 0x000fce0007fe0100 */
.L_x_5160:
[----:B------:R-:W-:Y:S01]  /*f7e0*/  FMNMX.FTZ R14, R173, R10, !PT ;  /* 0x0000000aad0e7209 */ /* 0x000fe20007810000 */
[----:B------:R-:W-:Y:S01]  /*f7f0*/  ULDC UR11, c[0x0][0xa80] ;  /* 0x0002a000000b7ab9 */ /* 0x000fe20000000800 */
[----:B------:R-:W-:Y:S01]  /*f800*/  ISETP.GT.AND P3, PT, R169, 0x1, P2 ;  /* 0x00000001a900780c */ /* 0x000fe20001764270 */
[----:B------:R-:W-:Y:S01]  /*f810*/  UMOV UR7, 0x40000040 ;  /* 0x4000004000077882 */ /* 0x000fe20000000000 */
[----:B------:R-:W-:Y:S01]  /*f820*/  FMNMX.FTZ R7, R185, R14, !PT ;  /* 0x0000000eb9077209 */ /* 0x000fe20007810000 */
[----:B------:R-:W-:Y:S01]  /*f830*/  UMOV UR19, 0x40000040 ;  /* 0x4000004000137882 */ /* 0x000fe20000000000 */
[----:B------:R-:W-:Y:S01]  /*f840*/  ISETP.LT.OR P3, PT, R168, 0x2, P3 ;  /* 0x00000002a800780c */ /* 0x000fe20001f61670 */
[----:B------:R-:W-:Y:S01]  /*f850*/  @!P1 VIADD R20, R20, 0x38860 ;  /* 0x0003886014149836 */ /* 0x000fe20000000000 */
[----:B------:R-:W-:Y:S02]  /*f860*/  FMNMX.FTZ R14, R186, R7, !PT ;  /* 0x00000007ba0e7209 */ /* 0x000fe40007810000 */
[----:B------:R-:W-:-:S02]  /*f870*/  FSEL R181, R21, -INF , !P3 ;  /* 0xff80000015b57808 */ /* 0x000fc40005800000 */
[----:B------:R-:W-:Y:S02]  /*f880*/  FMNMX.FTZ R7, R187, R14, !PT ;  /* 0x0000000ebb077209 */ /* 0x000fe40007810000 */
[C---:B------:R-:W-:Y:S02]  /*f890*/  ISETP.GT.AND P3, PT, R169.reuse, RZ, P2 ;  /* 0x000000ffa900720c */ /* 0x040fe40001764270 */
[----:B------:R-:W-:Y:S02]  /*f8a0*/  FMNMX.FTZ R14, R202, R7, !PT ;  /* 0x00000007ca0e7209 */ /* 0x000fe40007810000 */
[----:B------:R-:W-:Y:S02]  /*f8b0*/  ISETP.GT.AND P5, PT, R169, 0x9, P2 ;  /* 0x00000009a900780c */ /* 0x000fe400017a4270 */
[----:B------:R-:W-:Y:S02]  /*f8c0*/  FMNMX.FTZ R7, R203, R14, !PT ;  /* 0x0000000ecb077209 */ /* 0x000fe40007810000 */
[----:B------:R-:W-:-:S02]  /*f8d0*/  ISETP.LT.OR P3, PT, R168, 0x1, P3 ;  /* 0x00000001a800780c */ /* 0x000fc40001f61670 */
[----:B------:R-:W-:Y:S02]  /*f8e0*/  FMNMX.FTZ R14, R204, R7, !PT ;  /* 0x00000007cc0e7209 */ /* 0x000fe40007810000 */
[----:B------:R-:W-:Y:S02]  /*f8f0*/  ISETP.GT.AND P4, PT, R169, 0x8, P2 ;  /* 0x00000008a900780c */ /* 0x000fe40001784270 */
[----:B------:R-:W-:Y:S02]  /*f900*/  FMNMX.FTZ R7, R205, R14, !PT ;  /* 0x0000000ecd077209 */ /* 0x000fe40007810000 */
[----:B------:R-:W-:Y:S02]  /*f910*/  ISETP.LT.OR P5, PT, R168, 0xa, P5 ;  /* 0x0000000aa800780c */ /* 0x000fe40002fa1670 */
[----:B------:R-:W-:Y:S02]  /*f920*/  FMNMX.FTZ R14, R166, R7, !PT ;  /* 0x00000007a60e7209 */ /* 0x000fe40007810000 */
[----:B------:R-:W-:-:S02]  /*f930*/  FSEL R183, R8, -INF , !P3 ;  /* 0xff80000008b77808 */ /* 0x000fc40005800000 */
[----:B------:R-:W-:Y:S02]  /*f940*/  FMNMX.FTZ R14, R167, R14, !PT ;  /* 0x0000000ea70e7209 */ /* 0x000fe40007810000 */
[----:B------:R-:W-:Y:S02]  /*f950*/  ISETP.LT.OR P4, PT, R168, 0x9, P4 ;  /* 0x00000009a800780c */ /* 0x000fe40002781670 */
[----:B------:R-:W-:Y:S02]  /*f960*/  FMNMX.FTZ R7, R175, R14, !PT ;  /* 0x0000000eaf077209 */ /* 0x000fe40007810000 */
[----:B------:R-:W-:Y:S02]  /*f970*/  FSEL R153, R153, -INF , !P5 ;  /* 0xff80000099997808 */ /* 0x000fe40006800000 */
[----:B------:R-:W-:Y:S02]  /*f980*/  FMNMX.FTZ R14, R176, R7, !PT ;  /* 0x00000007b00e7209 */ /* 0x000fe40007810000 */
[----:B------:R-:W-:-:S02]  /*f990*/  FMNMX.FTZ R8, R183, R12, !PT ;  /* 0x0000000cb7087209 */ /* 0x000fc40007810000 */
[----:B------:R-:W-:Y:S02]  /*f9a0*/  FMNMX.FTZ R7, R177, R14, !PT ;  /* 0x0000000eb1077209 */ /* 0x000fe40007810000 */
[----:B------:R-:W-:Y:S02]  /*f9b0*/  ISETP.GT.AND P5, PT, R169, 0x11, P2 ;  /* 0x00000011a900780c */ /* 0x000fe400017a4270 */
[----:B------:R-:W-:Y:S02]  /*f9c0*/  FMNMX.FTZ R14, R180, R7, !PT ;  /* 0x00000007b40e7209 */ /* 0x000fe40007810000 */
[----:B------:R-:W-:Y:S02]  /*f9d0*/  FSEL R152, R152, -INF , !P4 ;  /* 0xff80000098987808 */ /* 0x000fe40006000000 */
[----:B------:R-:W-:Y:S02]  /*f9e0*/  FMNMX.FTZ R7, R179, R14, !PT ;  /* 0x0000000eb3077209 */ /* 0x000fe40007810000 */
[----:B------:R-:W-:-:S02]  /*f9f0*/  ISETP.GT.AND P4, PT, R169, 0x10, P2 ;  /* 0x00000010a900780c */ /* 0x000fc40001784270 */
[----:B------:R-:W-:Y:S02]  /*fa00*/  FMNMX.FTZ R14, R178, R7, !PT ;  /* 0x00000007b20e7209 */ /* 0x000fe40007810000 */
[C---:B------:R-:W-:Y:S02]  /*fa10*/  ISETP.LT.OR P5, PT, R168.reuse, 0x12, P5 ;  /* 0x00000012a800780c */ /* 0x040fe40002fa1670 */
[----:B------:R-:W-:Y:S01]  /*fa20*/  ISETP.LT.OR P4, PT, R168, 0x11, P4 ;  /* 0x00000011a800780c */ /* 0x000fe20002781670 */
[----:B------:R-:W0:Y:S01]  /*fa30*/  SHFL.BFLY PT, R7, R14, 0x2, 0x1f ;  /* 0x0c401f000e077f89 */ /* 0x000e2200000e0000 */
[----:B------:R-:W-:Y:S02]  /*fa40*/  FSEL R155, R155, -INF , !P5 ;  /* 0xff8000009b9b7808 */ /* 0x000fe40006800000 */
[----:B------:R-:W-:Y:S02]  /*fa50*/  ISETP.GT.AND P5, PT, R169, 0x20, P2 ;  /* 0x00000020a900780c */ /* 0x000fe400017a4270 */
[----:B------:R-:W-:-:S02]  /*fa60*/  FSEL R154, R154, -INF , !P4 ;  /* 0xff8000009a9a7808 */ /* 0x000fc40006000000 */
[C---:B------:R-:W-:Y:S02]  /*fa70*/  ISETP.GT.AND P3, PT, R169.reuse, 0x18, P2 ;  /* 0x00000018a900780c */ /* 0x040fe40001764270 */
[C---:B------:R-:W-:Y:S02]  /*fa80*/  ISETP.LT.OR P5, PT, R168.reuse, 0x21, P5 ;  /* 0x00000021a800780c */ /* 0x040fe40002fa1670 */
[----:B------:R-:W-:Y:S02]  /*fa90*/  ISETP.GT.AND P4, PT, R169, 0x19, P2 ;  /* 0x00000019a900780c */ /* 0x000fe40001784270 */
[----:B------:R-:W-:Y:S02]  /*faa0*/  ISETP.LT.OR P3, PT, R168, 0x19, P3 ;  /* 0x00000019a800780c */ /* 0x000fe40001f61670 */
[----:B------:R-:W-:Y:S02]  /*fab0*/  FSEL R158, R158, -INF , !P5 ;  /* 0xff8000009e9e7808 */ /* 0x000fe40006800000 */
[----:B------:R-:W-:-:S02]  /*fac0*/  ISETP.LT.OR P4, PT, R168, 0x1a, P4 ;  /* 0x0000001aa800780c */ /* 0x000fc40002781670 */
[----:B------:R-:W-:Y:S02]  /*fad0*/  FSEL R156, R156, -INF , !P3 ;  /* 0xff8000009c9c7808 */ /* 0x000fe40005800000 */
[----:B------:R-:W-:Y:S02]  /*fae0*/  ISETP.GT.AND P3, PT, R169, 0x21, P2 ;  /* 0x00000021a900780c */ /* 0x000fe40001764270 */
[----:B------:R-:W-:Y:S02]  /*faf0*/  FSEL R157, R157, -INF , !P4 ;  /* 0xff8000009d9d7808 */ /* 0x000fe40006000000 */
[----:B0-----:R-:W-:Y:S02]  /*fb00*/  FMNMX.FTZ R15, R14, R7, !PT ;  /* 0x000000070e0f7209 */ /* 0x001fe40007810000 */
[----:B------:R-:W-:Y:S02]  /*fb10*/  ISETP.GT.AND P4, PT, R169, 0x28, P2 ;  /* 0x00000028a900780c */ /* 0x000fe40001784270 */
        /* <DEDUP_REMOVED lines=12> */
[C---:B------:R-:W-:Y:S02]  /*fbe0*/  ISETP.GT.AND P4, PT, R169.reuse, 0x38, P2 ;  /* 0x00000038a900780c */ /* 0x040fe40001784270 */
[----:B------:R-:W-:Y:S02]  /*fbf0*/  ISETP.GT.AND P2, PT, R169, 0x39, P2 ;  /* 0x00000039a900780c */ /* 0x000fe40001744270 */
[----:B0-----:R-:W-:-:S02]  /*fc00*/  FMNMX.FTZ R7, R15, R170, !PT ;  /* 0x000000aa0f077209 */ /* 0x001fc40007810000 */
[----:B------:R-:W-:Y:S02]  /*fc10*/  FMNMX.FTZ R15, R181, R8, !PT ;  /* 0x00000008b50f7209 */ /* 0x000fe40007810000 */
[C---:B------:R-:W-:Y:S01]  /*fc20*/  FSETP.NEU.FTZ.AND P5, PT, R7.reuse, -INF , PT ;  /* 0xff8000000700780b */ /* 0x040fe20003fbd000 */
[----:B------:R-:W-:Y:S01]  /*fc30*/  FMUL.FTZ R14, R7, UR11 ;  /* 0x0000000b070e7c20 */ /* 0x000fe20008410000 */
[----:B------:R-:W-:Y:S02]  /*fc40*/  FMNMX.FTZ R8, R152, R15, !PT ;  /* 0x0000000f98087209 */ /* 0x000fe40007810000 */
[C---:B------:R-:W-:Y:S02]  /*fc50*/  ISETP.LT.OR P3, PT, R168.reuse, 0x32, P3 ;  /* 0x00000032a800780c */ /* 0x040fe40001f61670 */
        /* <DEDUP_REMOVED lines=30> */
[----:B------:R-:W-:Y:S01]  /*fe40*/  FFMA.FTZ R186, R178, UR11, -R8 ;  /* 0x0000000bb2ba7c23 */ /* 0x000fe20008010808 */
[----:B------:R-:W-:Y:S01]  /*fe50*/  FSEL R167, R7, RZ, P5 ;  /* 0x000000ff07a77208 */ /* 0x000fe20002800000 */
[----:B------:R-:W-:Y:S01]  /*fe60*/  IMAD.MOV R187, RZ, RZ, -R22 ;  /* 0x000000ffffbb7224 */ /* 0x000fe200078e0a16 */
[----:B------:R-:W-:Y:S01]  /*fe70*/  FMNMX.FTZ R169, R163, R170, !PT ;  /* 0x000000aaa3a97209 */ /* 0x000fe20007810000 */
[----:B------:R-:W-:Y:S01]  /*fe80*/  MUFU.EX2 R15, R15 ;  /* 0x0000000f000f7308 */ /* 0x000fe20000000800 */
[----:B------:R-:W-:Y:S01]  /*fe90*/  @!P1 PRMT R20, RZ, 0x654, R20 ;  /* 0x00000654ff149816 */ /* 0x000fe20000000014 */
[----:B------:R-:W-:Y:S01]  /*fea0*/  FADD.FTZ R167, -R167, R10 ;  /* 0x0000000aa7a77221 */ /* 0x000fe20000010100 */
[----:B------:R-:W-:Y:S01]  /*feb0*/  FMNMX.FTZ R170, R164, R169, !PT ;  /* 0x000000a9a4aa7209 */ /* 0x000fe20007810000 */
[----:B------:R-:W-:-:S02]  /*fec0*/  FFMA.FTZ R169, R202, UR11, -R8 ;  /* 0x0000000bcaa97c23 */ /* 0x000fc40008010808 */
[----:B------:R-:W-:Y:S01]  /*fed0*/  FMUL.FTZ R167, R167, UR11 ;  /* 0x0000000ba7a77c20 */ /* 0x000fe20008410000 */
[----:B------:R-:W-:Y:S01]  /*fee0*/  FMNMX.FTZ R182, R165, R170, !PT ;  /* 0x000000aaa5b67209 */ /* 0x000fe20007810000 */
[----:B------:R-:W-:Y:S01]  /*fef0*/  FFMA.FTZ R170, R203, UR11, -R8 ;  /* 0x0000000bcbaa7c23 */ /* 0x000fe20008010808 */
[----:B------:R-:W-:Y:S03]  /*ff00*/  MUFU.EX2 R10, R186 ;  /* 0x000000ba000a7308 */ /* 0x000fe60000000800 */
[----:B0-----:R-:W0:Y:S05]  /*ff10*/  SHFL.BFLY PT, R185, R182, 0x2, 0x1f ;  /* 0x0c401f00b6b97f89 */ /* 0x001e2a00000e0000 */
[----:B------:R-:W1:Y:S08]  /*ff20*/  MUFU.EX2 R178, R167 ;  /* 0x000000a700b27308 */ /* 0x000e700000000800 */
[----:B------:R-:W-:Y:S08]  /*ff30*/  MUFU.EX2 R21, R21 ;  /* 0x0000001500157308 */ /* 0x000ff00000000800 */
[----:B------:R-:W-:Y:S01]  /*ff40*/  MUFU.EX2 R168, R168 ;  /* 0x000000a800a87308 */ /* 0x000fe20000000800 */
[-C--:B-1----:R-:W-:Y:S01]  /*ff50*/  FMUL.FTZ R24, R24, R178.reuse ;  /* 0x000000b218187220 */ /* 0x082fe20000410000 */
[-C--:B------:R-:W-:Y:S01]  /*ff60*/  FMUL.FTZ R25, R25, R178.reuse ;  /* 0x000000b219197220 */ /* 0x080fe20000410000 */
        /* <DEDUP_REMOVED lines=30> */
[----:B------:R-:W-:Y:S01]  /*10150*/  MUFU.EX2 R172, R172 ;  /* 0x000000ac00ac7308 */ /* 0x000fe20000000800 */
[-C--:B------:R-:W-:Y:S01]  /*10160*/  FMUL.FTZ R76, R76, R178.reuse ;  /* 0x000000b24c4c7220 */ /* 0x080fe20000410000 */
[-C--:B------:R-:W-:Y:S01]  /*10170*/  FMUL.FTZ R77, R77, R178.reuse ;  /* 0x000000b24d4d7220 */ /* 0x080fe20000410000 */
[C---:B------:R-:W-:Y:S01]  /*10180*/  FSETP.NEU.FTZ.AND P2, PT, R8.reuse, -INF , PT ;  /* 0xff8000000800780b */ /* 0x040fe20003f5d000 */
[----:B------:R-:W-:Y:S01]  /*10190*/  FMUL.FTZ R166, R8, UR11 ;  /* 0x0000000b08a67c20 */ /* 0x000fe20008410000 */
[-C--:B------:R-:W-:Y:S01]  /*101a0*/  FMUL.FTZ R80, R80, R178.reuse ;  /* 0x000000b250507220 */ /* 0x080fe20000410000 */
[-C--:B------:R-:W-:Y:S01]  /*101b0*/  FMUL.FTZ R81, R81, R178.reuse ;  /* 0x000000b251517220 */ /* 0x080fe20000410000 */
[----:B------:R-:W-:Y:S01]  /*101c0*/  FSEL R185, R8, RZ, P2 ;  /* 0x000000ff08b97208 */ /* 0x000fe20001000000 */
[----:B------:R-:W-:Y:S01]  /*101d0*/  MUFU.EX2 R173, R173 ;  /* 0x000000ad00ad7308 */ /* 0x000fe20000000800 */
[----:B------:R-:W-:Y:S01]  /*101e0*/  FSEL R166, R166, RZ, P2 ;  /* 0x000000ffa6a67208 */ /* 0x000fe20001000000 */
[-C--:B------:R-:W-:Y:S01]  /*101f0*/  FMUL.FTZ R84, R84, R178.reuse ;  /* 0x000000b254547220 */ /* 0x080fe20000410000 */
[----:B------:R-:W-:Y:S01]  /*10200*/  ISETP.NE.AND P2, PT, R16, R187, PT ;  /* 0x000000bb1000720c */ /* 0x000fe20003f45270 */
[----:B------:R-:W-:Y:S01]  /*10210*/  FADD.FTZ R185, -R185, R12 ;  /* 0x0000000cb9b97221 */ /* 0x000fe20000010100 */
[----:B------:R-:W-:Y:S01]  /*10220*/  FMUL.FTZ R85, R85, R178 ;  /* 0x000000b255557220 */ /* 0x000fe20000410000 */
[--C-:B------:R-:W-:Y:S01]  /*10230*/  FFMA.FTZ R182, R183, UR11, -R166.reuse ;  /* 0x0000000bb7b67c23 */ /* 0x100fe200080108a6 */
[----:B------:R-:W-:Y:S01]  /*10240*/  FFMA.FTZ R183, R152, UR11, -R166 ;  /* 0x0000000b98b77c23 */ /* 0x000fe200080108a6 */
[----:B------:R-:W-:Y:S01]  /*10250*/  FMUL.FTZ R185, R185, UR11 ;  /* 0x0000000bb9b97c20 */ /* 0x000fe20008410000 */
[----:B------:R-:W-:-:S02]  /*10260*/  IMAD.U32 R152, RZ, RZ, UR6 ;  /* 0x00000006ff987e24 */ /* 0x000fc4000f8e00ff */
[--C-:B------:R-:W-:Y:S01]  /*10270*/  FFMA.FTZ R187, R153, UR11, -R166.reuse ;  /* 0x0000000b99bb7c23 */ /* 0x100fe200080108a6 */
[--C-:B------:R-:W-:Y:S01]  /*10280*/  FFMA.FTZ R181, R181, UR11, -R166.reuse ;  /* 0x0000000bb5b57c23 */ /* 0x100fe200080108a6 */
[--C-:B------:R-:W-:Y:S01]  /*10290*/  FFMA.FTZ R186, R154, UR11, -R166.reuse ;  /* 0x0000000b9aba7c23 */ /* 0x100fe200080108a6 */
[--C-:B------:R-:W-:Y:S01]  /*102a0*/  FFMA.FTZ R203, R156, UR11, -R166.reuse ;  /* 0x0000000b9ccb7c23 */ /* 0x100fe200080108a6 */
[----:B------:R-:W0:Y:S01]  /*102b0*/  MUFU.EX2 R185, R185 ;  /* 0x000000b900b97308 */ /* 0x000e220000000800 */
[--C-:B------:R-:W-:Y:S01]  /*102c0*/  FFMA.FTZ R202, R157, UR11, -R166.reuse ;  /* 0x0000000b9dca7c23 */ /* 0x100fe200080108a6 */
[----:B------:R-:W-:Y:S02]  /*102d0*/  @!P2 IMAD R152, R152, 0x40, R19 ;  /* 0x000000409898a824 */ /* 0x000fe400078e0213 */
        /* <DEDUP_REMOVED lines=12> */
[----:B------:R-:W-:Y:S01]  /*103a0*/  F2FP.F16.F32.PACK_AB R152, R14, R15 ;  /* 0x0000000f0e98723e */ /* 0x000fe200000000ff */
[-C--:B------:R-:W-:Y:S01]  /*103b0*/  FMUL.FTZ R88, R88, R178.reuse ;  /* 0x000000b258587220 */ /* 0x080fe20000410000 */
[----:B0-----:R0:W-:Y:S01]  /*103c0*/  @!P2 STS [R153+0x38420], R185 ;  /* 0x038420b99900a388 */ /* 0x0011e20000000800 */
[----:B------:R-:W-:Y:S01]  /*103d0*/  F2FP.F16.F32.PACK_AB R154, R168, R21 ;  /* 0x00000015a89a723e */ /* 0x000fe200000000ff */
[-C--:B------:R-:W-:Y:S01]  /*103e0*/  FMUL.FTZ R89, R89, R178.reuse ;  /* 0x000000b259597220 */ /* 0x080fe20000410000 */
[----:B------:R-:W-:Y:S01]  /*103f0*/  F2FP.F16.F32.PACK_AB R156, R170, R169 ;  /* 0x000000a9aa9c723e */ /* 0x000fe200000000ff */
[-C--:B------:R-:W-:Y:S01]  /*10400*/  FMUL.FTZ R92, R92, R178.reuse ;  /* 0x000000b25c5c7220 */ /* 0x080fe20000410000 */
        /* <DEDUP_REMOVED lines=32> */
[----:B------:R1:W0:Y:S01]  /*10610*/  MUFU.EX2 R187, R155 ;  /* 0x0000009b00bb7308 */ /* 0x0002220000000800 */
[-C--:B------:R-:W-:Y:S01]  /*10620*/  FMUL.FTZ R145, R145, R178.reuse ;  /* 0x000000b291917220 */ /* 0x080fe20000410000 */
[-C--:B------:R-:W-:Y:S01]  /*10630*/  FMUL.FTZ R148, R148, R178.reuse ;  /* 0x000000b294947220 */ /* 0x080fe20000410000 */
[----:B------:R-:W-:Y:S01]  /*10640*/  FMUL.FTZ R149, R149, R178 ;  /* 0x000000b295957220 */ /* 0x000fe20000410000 */
[-C--:B------:R-:W-:Y:S01]  /*10650*/  FMUL.FTZ R26, R26, R185.reuse ;  /* 0x000000b91a1a7220 */ /* 0x080fe20000410000 */
[-C--:B------:R-:W-:Y:S01]  /*10660*/  FMUL.FTZ R27, R27, R185.reuse ;  /* 0x000000b91b1b7220 */ /* 0x080fe20000410000 */
[-C--:B------:R-:W-:Y:S01]  /*10670*/  FMUL.FTZ R30, R30, R185.reuse ;  /* 0x000000b91e1e7220 */ /* 0x080fe20000410000 */
[----:B------:R-:W-:Y:S01]  /*10680*/  FMUL.FTZ R31, R31, R185 ;  /* 0x000000b91f1f7220 */ /* 0x000fe20000410000 */
[----:B------:R-:W-:Y:S01]  /*10690*/  MUFU.EX2 R203, R203 ;  /* 0x000000cb00cb7308 */ /* 0x000fe20000000800 */
[----:B-1----:R-:W-:Y:S01]  /*106a0*/  F2FP.F16.F32.PACK_AB R155, R12, R183 ;  /* 0x000000b70c9b723e */ /* 0x002fe200000000ff */
[----:B------:R-:W-:Y:S01]  /*106b0*/  BAR.SYNC.DEFER_BLOCKING 0xf, 0x100 ;  /* 0x03c4000000007b1d */ /* 0x000fe20000010000 */
        /* <DEDUP_REMOVED lines=73> */
[----:B------:R-:W-:Y:S01]  /*10b50*/  FMUL.FTZ R151, R151, R185 ;  /* 0x000000b997977220 */ /* 0x000fe20000410000 */
[----:B------:R2:W-:Y:S01]  /*10b60*/  STSM.16.M88.4 [R23+0x36400], R152 ;  /* 0x0364009817007844 */ /* 0x0005e20000000200 */
[----:B------:R-:W-:Y:S01]  /*10b70*/  ULEA UR6, UR14, UR38, 0xc ;  /* 0x000000260e067291 */ /* 0x000fe2000f8e603f */
[----:B------:R-:W-:Y:S01]  /*10b80*/  FFMA.FTZ R15, R178, R4, R15 ;  /* 0x00000004b20f7223 */ /* 0x000fe2000001000f */
[----:B------:R-:W0:Y:S01]  /*10b90*/  MUFU.EX2 R180, R180 ;  /* 0x000000b400b47308 */ /* 0x000e220000000800 */
[----:B-1----:R-:W-:Y:S01]  /*10ba0*/  F2FP.F16.F32.PACK_AB R163, R207, R206 ;  /* 0x000000cecfa3723e */ /* 0x002fe200000000ff */
[----:B------:R2:W-:Y:S01]  /*10bb0*/  STSM.16.M88.4 [R190], R156 ;  /* 0x0000009cbe007844 */ /* 0x0005e20000000200 */
[----:B------:R-:W-:Y:S01]  /*10bc0*/  UIADD3 UR8, UR6, 0x80, URZ ;  /* 0x0000008006087890 */ /* 0x000fe2000fffe03f */
[----:B------:R-:W-:Y:S01]  /*10bd0*/  FFMA.FTZ R182, R185, R5, R182 ;  /* 0x00000005b9b67223 */ /* 0x000fe200000100b6 */
[----:B------:R-:W-:Y:S01]  /*10be0*/  FADD.FTZ R14, R14, R15 ;  /* 0x0000000f0e0e7221 */ /* 0x000fe20000010000 */
[----:B------:R2:W-:Y:S01]  /*10bf0*/  STSM.16.M88.4 [R188], R160 ;  /* 0x000000a0bc007844 */ /* 0x0005e20000000200 */
[C---:B------:R-:W-:Y:S01]  /*10c00*/  ISETP.GT.AND P2, PT, R6.reuse, R184, PT ;  /* 0x000000b80600720c */ /* 0x040fe20003f44270 */
[----:B------:R-:W1:Y:S01]  /*10c10*/  MUFU.EX2 R179, R179 ;  /* 0x000000b300b37308 */ /* 0x000e620000000800 */
[----:B------:R-:W-:Y:S01]  /*10c20*/  FADD.FTZ R182, R181, R182 ;  /* 0x000000b6b5b67221 */ /* 0x000fe20000010000 */
[----:B------:R-:W-:Y:S01]  /*10c30*/  UMOV UR18, UR8 ;  /* 0x0000000800127c82 */ /* 0x000fe20008000000 */
[----:B------:R-:W-:Y:S01]  /*10c40*/  UIADD3 UR8, UR6, 0x100, URZ ;  /* 0x0000010006087890 */ /* 0x000fe2000fffe03f */
[----:B------:R-:W-:Y:S01]  /*10c50*/  FADD.FTZ R21, R21, R14 ;  /* 0x0000000e15157221 */ /* 0x000fe20000010000 */
[----:B------:R-:W-:Y:S01]  /*10c60*/  FADD.FTZ R183, R183, R182 ;  /* 0x000000b6b7b77221 */ /* 0x000fe20000010000 */
[----:B------:R-:W-:-:S02]  /*10c70*/  VIADD R6, R6, 0xffffffff ;  /* 0xffffffff06067836 */ /* 0x000fc40000000000 */
[----:B------:R-:W-:Y:S01]  /*10c80*/  MUFU.EX2 R208, R208 ;  /* 0x000000d000d07308 */ /* 0x000fe20000000800 */
[----:B0-----:R-:W-:Y:S01]  /*10c90*/  F2FP.F16.F32.PACK_AB R164, R180, R177 ;  /* 0x000000b1b4a4723e */ /* 0x001fe200000000ff */
[----:B------:R-:W-:Y:S01]  /*10ca0*/  FADD.FTZ R168, R168, R21 ;  /* 0x00000015a8a87221 */ /* 0x000fe20000010000 */
[----:B------:R-:W-:Y:S01]  /*10cb0*/  FADD.FTZ R183, R12, R183 ;  /* 0x000000b70cb77221 */ /* 0x000fe20000010000 */
[----:B------:R-:W-:Y:S02]  /*10cc0*/  IMAD.MOV.U32 R12, RZ, RZ, R8 ;  /* 0x000000ffff0c7224 */ /* 0x000fe400078e0008 */
[----:B------:R-:W-:Y:S01]  /*10cd0*/  FADD.FTZ R169, R169, R168 ;  /* 0x000000a8a9a97221 */ /* 0x000fe20000010000 */
[----:B------:R-:W-:Y:S01]  /*10ce0*/  FADD.FTZ R186, R186, R183 ;  /* 0x000000b7baba7221 */ /* 0x000fe20000010000 */
[----:B------:R-:W0:Y:S01]  /*10cf0*/  MUFU.EX2 R209, R209 ;  /* 0x000000d100d17308 */ /* 0x000e220000000800 */
        /* <DEDUP_REMOVED lines=11> */
[----:B0-----:R-:W-:Y:S01]  /*10db0*/  F2FP.F16.F32.PACK_AB R165, R209, R208 ;  /* 0x000000d0d1a5723e */ /* 0x001fe200000000ff */
        /* <DEDUP_REMOVED lines=17> */
[----:B------:R-:W-:Y:S01]  /*10ed0*/  UIADD3 UR6, UR6, 0x180, URZ ;  /* 0x0000018006067890 */ /* 0x000fe2000fffe03f */
[----:B------:R-:W-:Y:S01]  /*10ee0*/  FADD.FTZ R5, R211, R210 ;  /* 0x000000d2d3057221 */ /* 0x000fe20000010000 */
[----:B------:R-:W-:Y:S01]  /*10ef0*/  UMOV UR7, 0x40000040 ;  /* 0x4000004000077882 */ /* 0x000fe20000000000 */
[----:B------:R-:W-:Y:S01]  /*10f00*/  MOV R10, R7 ;  /* 0x00000007000a7202 */ /* 0x000fe20000000f00 */
[----:B------:R-:W-:Y:S02]  /*10f10*/  WARPGROUP.DEPBAR.LE gsb0, 0x0 ;  /* 0x00008000000079c5 */ /* 0x000fe40000010000 */
[----:B------:R-:W-:-:S15]  /*10f20*/  WARPGROUP.ARRIVE ;  /* 0x00000000000079c5 */ /* 0x000fde0000000000 */
[----:B------:R-:W-:-:S06]  /*10f30*/  NOP ;  /* 0x0000000000007918 */ /* 0x000fcc0000000000 */
        /* <DEDUP_REMOVED lines=23> */
.L_x_5147:
[----:B------:R-:W1:Y:S01]  /*110b0*/  SHFL.BFLY PT, R3, R4, 0x2, 0x1f ;  /* 0x0c401f0004037f89 */ /* 0x000e6200000e0000 */
[----:B------:R-:W-:Y:S02]  /*110c0*/  IMAD.MOV R13, RZ, RZ, -R22 ;  /* 0x000000ffff0d7224 */ /* 0x000fe400078e0a16 */
[----:B------:R-:W-:Y:S01]  /*110d0*/  IMAD.MOV.U32 R11, RZ, RZ, RZ ;  /* 0x000000ffff0b7224 */ /* 0x000fe200078e00ff */
[----:B------:R-:W3:Y:S01]  /*110e0*/  SHFL.BFLY PT, R6, R5, 0x2, 0x1f ;  /* 0x0c401f0005067f89 */ /* 0x000ee200000e0000 */
[----:B------:R-:W-:Y:S01]  /*110f0*/  VIADD R198, R198, 0x1 ;  /* 0x00000001c6c67836 */ /* 0x000fe20000000000 */
[----:B------:R-:W-:Y:S08]  /*11100*/  BAR.ARV 0x8, 0xa0 ;  /* 0x0202800000007b1d */ /* 0x000ff00000002000 */
[----:B------:R-:W-:Y:S01]  /*11110*/  BAR.SYNC.DEFER_BLOCKING 0xf, 0x100 ;  /* 0x03c4000000007b1d */ /* 0x000fe20000010000 */
[----:B------:R-:W-:Y:S01]  /*11120*/  ISETP.NE.AND P0, PT, R16, R13, PT ;  /* 0x0000000d1000720c */ /* 0x000fe20003f05270 */
[----:B-1----:R-:W-:Y:S01]  /*11130*/  FADD.FTZ R3, R3, R4 ;  /* 0x0000000403037221 */ /* 0x002fe20000010000 */
[----:B------:R-:W-:Y:S01]  /*11140*/  MOV R4, RZ ;  /* 0x000000ff00047202 */ /* 0x000fe20000000f00 */
[----:B---3--:R-:W-:-:S03]  /*11150*/  FADD.FTZ R6, R6, R5 ;  /* 0x0000000506067221 */ /* 0x008fc60000010000 */
[----:B------:R-:W1:Y:S04]  /*11160*/  SHFL.BFLY PT, R0, R3, 0x1, 0x1f ;  /* 0x0c201f0003007f89 */ /* 0x000e6800000e0000 */
[----:B------:R-:W3:Y:S01]  /*11170*/  SHFL.BFLY PT, R9, R6, 0x1, 0x1f ;  /* 0x0c201f0006097f89 */ /* 0x000ee200000e0000 */
[----:B-1----:R-:W-:Y:S01]  /*11180*/  FADD.FTZ R17, R3, R0 ;  /* 0x0000000003117221 */ /* 0x002fe20000010000 */
[----:B------:R-:W-:Y:S01]  /*11190*/  IMAD.U32 R0, RZ, RZ, UR36 ;  /* 0x00000024ff007e24 */ /* 0x000fe2000f8e00ff */
[----:B------:R-:W-:Y:S01]  /*111a0*/  UIADD3 UR36, UR36, 0x1, URZ ;  /* 0x0000000124247890 */ /* 0x000fe2000fffe03f */
[----:B------:R-:W-:Y:S02]  /*111b0*/  IMAD.MOV.U32 R3, RZ, RZ, -0x800000 ;  /* 0xff800000ff037424 */ /* 0x000fe400078e00ff */
[----:B---3--:R-:W-:Y:S01]  /*111c0*/  FADD.FTZ R18, R6, R9 ;  /* 0x0000000906127221 */ /* 0x008fe20000010000 */
[----:B------:R-:W-:Y:S01]  /*111d0*/  FSETP.NE.FTZ.AND P1, PT, R17, RZ, PT ;  /* 0x000000ff1100720b */ /* 0x000fe20003f35000 */
[----:B------:R-:W-:Y:S01]  /*111e0*/  @!P0 IMAD R0, R0, 0x40, R19 ;  /* 0x0000004000008824 */ /* 0x000fe200078e0213 */
[----:B------:R-:W-:Y:S01]  /*111f0*/  UISETP.NE.AND UP0, UPT, UR36, 0x2, UPT ;  /* 0x000000022400788c */ /* 0x000fe2000bf05270 */
[----:B------:R-:W-:Y:S01]  /*11200*/  IMAD.U32 R6, RZ, RZ, UR11 ;  /* 0x0000000bff067e24 */ /* 0x000fe2000f8e00ff */
[----:B------:R-:W-:-:S02]  /*11210*/  FSETP.NE.FTZ.AND P2, PT, R18, RZ, PT ;  /* 0x000000ff1200720b */ /* 0x000fc40003f55000 */
[----:B------:R-:W-:Y:S01]  /*11220*/  @!P0 LEA R5, R0, UR37, 0x2 ;  /* 0x0000002500058c11 */ /* 0x000fe2000f8e10ff */
[----:B------:R-:W-:Y:S01]  /*11230*/  USEL UR4, URZ, 0x1, UP0 ;  /* 0x000000013f047887 */ /* 0x000fe20008000000 */
[----:B------:R-:W-:Y:S01]  /*11240*/  IMAD.MOV.U32 R0, RZ, RZ, -0x800000 ;  /* 0xff800000ff007424 */ /* 0x000fe200078e00ff */
[----:B------:R-:W-:-:S04]  /*11250*/  USEL UR36, UR36, URZ, UP0 ;  /* 0x0000003f24247287 */ /* 0x000fc80008000000 */
[----:B------:R-:W1:Y:S01]  /*11260*/  @P1 MUFU.RCP R11, R17 ;  /* 0x00000011000b1308 */ /* 0x000e620000001000 */
[----:B------:R-:W-:Y:S01]  /*11270*/  @P1 FMUL.FTZ R6, R6, 0.69314718246459960938 ;  /* 0x3f31721806061820 */ /* 0x000fe20000410000 */
[----:B------:R-:W-:-:S06]  /*11280*/  LOP3.LUT R2, R2, UR4, RZ, 0x3c, !PT ;  /* 0x0000000402027c12 */ /* 0x000fcc000f8e3cff */
[----:B------:R-:W3:Y:S08]  /*11290*/  @P2 MUFU.RCP R4, R18 ;  /* 0x0000001200042308 */ /* 0x000ef00000001000 */
[----:B------:R-:W4:Y:S01]  /*112a0*/  @P1 MUFU.LG2 R17, R17 ;  /* 0x0000001100111308 */ /* 0x000f220000000c00 */
[----:B-1----:R-:W-:Y:S01]  /*112b0*/  @!P0 STS [R5+0x38400], R11 ;  /* 0x0384000b05008388 */ /* 0x002fe20000000800 */
[----:B------:R-:W-:Y:S01]  /*112c0*/  FMUL.FTZ R171, R24, R11 ;  /* 0x0000000b18ab7220 */ /* 0x000fe20000410000 */
[----:B------:R-:W-:-:S02]  /*112d0*/  IMAD.U32 R24, RZ, RZ, UR11 ;  /* 0x0000000bff187e24 */ /* 0x000fc4000f8e00ff */
[-C--:B------:R-:W-:Y:S01]  /*112e0*/  FMUL.FTZ R169, R25, R11.reuse ;  /* 0x0000000b19a97220 */ /* 0x080fe20000410000 */
[-C--:B------:R-:W-:Y:S01]  /*112f0*/  FMUL.FTZ R170, R28, R11.reuse ;  /* 0x0000000b1caa7220 */ /* 0x080fe20000410000 */
[-C--:B--2---:R-:W-:Y:S01]  /*11300*/  FMUL.FTZ R20, R29, R11.reuse ;  /* 0x0000000b1d147220 */ /* 0x084fe20000410000 */
[----:B------:R-:W-:Y:S01]  /*11310*/  @P2 FMUL.FTZ R24, R24, 0.69314718246459960938 ;  /* 0x3f31721818182820 */ /* 0x000fe20000410000 */
[----:B------:R-:W1:Y:S01]  /*11320*/  @P2 MUFU.LG2 R18, R18 ;  /* 0x0000001200122308 */ /* 0x000e620000000c00 */
[----:B---3--:R2:W-:Y:S01]  /*11330*/  @!P0 STS [R5+0x38420], R4 ;  /* 0x0384200405008388 */ /* 0x0085e20000000800 */
[-C--:B0-----:R-:W-:Y:S01]  /*11340*/  FMUL.FTZ R167, R32, R11.reuse ;  /* 0x0000000b20a77220 */ /* 0x081fe20000410000 */
        /* <DEDUP_REMOVED lines=129> */
.L_x_5085:
[----:B------:R-:W0:Y:S08]  /*11b60*/  S2UR UR4, SR_CgaCtaId ;  /* 0x00000000000479c3 */ /* 0x000e300000008800 */
[----:B------:R-:W-:Y:S06]  /*11b70*/  BAR.SYNC.DEFER_BLOCKING 0x5, 0x120 ;  /* 0x0144800000007b1d */ /* 0x000fec0000010000 */
[----:B------:R-:W-:Y:S01]  /*11b80*/  UMOV UR37, 0x400 ;  /* 0x0000040000257882 */ /* 0x000fe20000000000 */
[----:B------:R-:W-:Y:S01]  /*11b90*/  BSSY B0, `(.L_x_5165) ;  /* 0x000027a000007945 */ /* 0x000fe20003800000 */
[----:B0-----:R-:W-:-:S09]  /*11ba0*/  ULEA UR37, UR4, UR37, 0x18 ;  /* 0x0000002504257291 */ /* 0x001fd2000f8ec03f */
[----:B------:R-:W0:Y:S01]  /*11bb0*/  LDS.128 R184, [UR37+0x388d0] ;  /* 0x0388d025ffb87984 */ /* 0x000e220008000c00 */
[----:B------:R-:W-:Y:S06]  /*11bc0*/  BAR.ARV 0x4, 0x120 ;  /* 0x0104800000007b1d */ /* 0x000fec0000002000 */
[----:B------:R-:W-:Y:S05]  /*11bd0*/  @P0 BRA `(.L_x_5166) ;  /* 0x0000001c00340947 */ /* 0x000fea0003800000 */
[----:B------:R-:W1:Y:S08]  /*11be0*/  S2UR UR6, SR_SWINHI ;  /* 0x00000000000679c3 */ /* 0x000e700000002f00 */
[----:B------:R-:W-:Y:S01]  /*11bf0*/  BAR.SYNC.DEFER_BLOCKING 0x1, 0x100 ;  /* 0x0044000000007b1d */ /* 0x000fe20000010000 */
[----:B------:R-:W-:Y:S02]  /*11c00*/  F2FP.F16.F32.PACK_AB R5, R27, R5 ;  /* 0x000000051b05723e */ /* 0x000fe400000000ff */
[----:B------:R-:W-:-:S02]  /*11c10*/  F2FP.F16.F32.PACK_AB R9, R35, R9 ;  /* 0x000000092309723e */ /* 0x000fc400000000ff */
        /* <DEDUP_REMOVED lines=12> */
[----:B------:R-:W-:Y:S01]  /*11ce0*/  F2FP.F16.F32.PACK_AB R65, R67, R66 ;  /* 0x000000424341723e */ /* 0x000fe200000000ff */
        /* <DEDUP_REMOVED lines=15> */
[----:B------:R-:W-:Y:S02]  /*11de0*/  LOP3.LUT R24, R4, R175, RZ, 0x3c, !PT ;  /* 0x000000af04187212 */ /* 0x000fe400078e3cff */
[C---:B------:R-:W-:Y:S02]  /*11df0*/  IADD3 R203, P5, R6.reuse, 0x2040, RZ ;  /* 0x0000204006cb7810 */ /* 0x040fe40007fbe0ff */
[----:B------:R-:W-:Y:S02]  /*11e00*/  LOP3.LUT R4, R183, 0x380, RZ, 0xc0, !PT ;  /* 0x00000380b7047812 */ /* 0x000fe400078ec0ff */
[C---:B------:R-:W-:Y:S01]  /*11e10*/  IADD3 R179, P4, R6.reuse, 0x60, RZ ;  /* 0x0000006006b37810 */ /* 0x040fe20007f9e0ff */
[----:B------:R-:W-:Y:S01]  /*11e20*/  IMAD.X R45, RZ, RZ, R7, P5 ;  /* 0x000000ffff2d7224 */ /* 0x000fe200028e0607 */
[----:B------:R-:W-:-:S02]  /*11e30*/  IADD3 R181, P3, R6, 0x2000, RZ ;  /* 0x0000200006b57810 */ /* 0x000fc40007f7e0ff */
[C---:B------:R-:W-:Y:S01]  /*11e40*/  IADD3 R205, P2, R6.reuse, 0x2060, RZ ;  /* 0x0000206006cd7810 */ /* 0x040fe20007f5e0ff */
[--C-:B------:R-:W-:Y:S01]  /*11e50*/  IMAD.X R33, RZ, RZ, R7.reuse, P4 ;  /* 0x000000ffff217224 */ /* 0x100fe200020e0607 */
[----:B------:R-:W-:Y:S01]  /*11e60*/  IADD3 R207, P1, R6, 0x4000, RZ ;  /* 0x0000400006cf7810 */ /* 0x000fe20007f3e0ff */
[--C-:B------:R-:W-:Y:S01]  /*11e70*/  IMAD.X R37, RZ, RZ, R7.reuse, P3 ;  /* 0x000000ffff257224 */ /* 0x100fe200018e0607 */
[----:B------:R-:W-:Y:S01]  /*11e80*/  SHF.R.U64 R21, R21, 0x3, RZ ;  /* 0x0000000315157819 */ /* 0x000fe200000012ff */
[--C-:B------:R-:W-:Y:S01]  /*11e90*/  IMAD.X R95, RZ, RZ, R7.reuse, P2 ;  /* 0x000000ffff5f7224 */ /* 0x100fe200010e0607 */
[----:B------:R-:W-:Y:S01]  /*11ea0*/  SHF.R.U64 R4, R4, 0x3, RZ ;  /* 0x0000000304047819 */ /* 0x000fe200000012ff */
[----:B------:R-:W-:Y:S01]  /*11eb0*/  IMAD.X R99, RZ, RZ, R7, P1 ;  /* 0x000000ffff637224 */ /* 0x000fe200008e0607 */
[----:B------:R-:W-:Y:S02]  /*11ec0*/  IADD3 R209, P0, R6, 0x4020, RZ ;  /* 0x0000402006d17810 */ /* 0x000fe40007f1e0ff */
[----:B------:R-:W-:-:S02]  /*11ed0*/  IADD3.X R41, RZ, R7, RZ, P6, !PT ;  /* 0x00000007ff297210 */ /* 0x000fc400037fe4ff */
[C---:B------:R-:W-:Y:S01]  /*11ee0*/  IADD3 R8, P5, R6.reuse, 0x6020, RZ ;  /* 0x0000602006087810 */ /* 0x040fe20007fbe0ff */
[--C-:B------:R-:W-:Y:S01]  /*11ef0*/  IMAD.X R103, RZ, RZ, R7.reuse, P0 ;  /* 0x000000ffff677224 */ /* 0x100fe200000e0607 */
        /* <DEDUP_REMOVED lines=8> */
[----:B------:R-:W-:Y:S01]  /*11f80*/  LOP3.LUT R6, R21, R6, RZ, 0x3c, !PT ;  /* 0x0000000615067212 */ /* 0x000fe200078e3cff */
[--C-:B------:R-:W-:Y:S01]  /*11f90*/  IMAD.X R123, RZ, RZ, R7.reuse, P2 ;  /* 0x000000ffff7b7224 */ /* 0x100fe200010e0607 */
[----:B------:R-:W-:Y:S01]  /*11fa0*/  LOP3.LUT R40, R4, R183, RZ, 0x3c, !PT ;  /* 0x000000b704287212 */ /* 0x000fe200078e3cff */
[----:B------:R-:W-:Y:S01]  /*11fb0*/  IMAD.X R21, RZ, RZ, R7, P1 ;  /* 0x000000ffff157224 */ /* 0x000fe200008e0607 */
[----:B------:R-:W-:-:S02]  /*11fc0*/  LOP3.LUT R4, R209, 0x380, RZ, 0xc0, !PT ;  /* 0x00000380d1047812 */ /* 0x000fc400078ec0ff */
[----:B------:R-:W-:Y:S02]  /*11fd0*/  LOP3.LUT R27, R8, 0x380, RZ, 0xc0, !PT ;  /* 0x00000380081b7812 */ /* 0x000fe400078ec0ff */
[-C--:B------:R-:W-:Y:S02]  /*11fe0*/  IADD3.X R111, RZ, R7.reuse, RZ, P3, !PT ;  /* 0x00000007ff6f7210 */ /* 0x080fe40001ffe4ff */
[----:B------:R-:W-:Y:S02]  /*11ff0*/  LOP3.LUT R28, R177, 0x380, RZ, 0xc0, !PT ;  /* 0x00000380b11c7812 */ /* 0x000fe400078ec0ff */
[----:B------:R-:W-:Y:S02]  /*12000*/  MOV R168, R6 ;  /* 0x0000000600a87202 */ /* 0x000fe40000000f00 */
[----:B------:R-:W-:Y:S02]  /*12010*/  SHF.R.U64 R4, R4, 0x3, RZ ;  /* 0x0000000304047819 */ /* 0x000fe400000012ff */
[----:B------:R-:W-:-:S02]  /*12020*/  LOP3.LUT R7, R17, 0x380, RZ, 0xc0, !PT ;  /* 0x0000038011077812 */ /* 0x000fc400078ec0ff */
[----:B------:R-:W-:Y:S02]  /*12030*/  SHF.R.U64 R27, R27, 0x3, RZ ;  /* 0x000000031b1b7819 */ /* 0x000fe400000012ff */
[----:B------:R-:W-:Y:S02]  /*12040*/  SHF.R.U64 R28, R28, 0x3, RZ ;  /* 0x000000031c1c7819 */ /* 0x000fe400000012ff */
[----:B------:R-:W-:Y:S02]  /*12050*/  F2FP.F16.F32.PACK_AB R6, R20, R170 ;  /* 0x000000aa1406723e */ /* 0x000fe400000000ff */
[----:B------:R-:W-:Y:S02]  /*12060*/  LOP3.LUT R102, R4, R209, RZ, 0x3c, !PT ;  /* 0x000000d104667212 */ /* 0x000fe400078e3cff */
[----:B------:R-:W-:Y:S02]  /*12070*/  SHF.R.U64 R20, R7, 0x3, RZ ;  /* 0x0000000307147819 */ /* 0x000fe400000012ff */
[----:B------:R-:W-:-:S02]  /*12080*/  F2FP.F16.F32.PACK_AB R4, R169, R171 ;  /* 0x000000aba904723e */ /* 0x000fc400000000ff */
[----:B------:R-:W-:Y:S02]  /*12090*/  F2FP.F16.F32.PACK_AB R7, R31, R30 ;  /* 0x0000001e1f07723e */ /* 0x000fe400000000ff */
[----:B------:R-:W-:Y:S02]  /*120a0*/  LOP3.LUT R118, R27, R8, RZ, 0x3c, !PT ;  /* 0x000000081b767212 */ /* 0x000fe400078e3cff */
[----:B------:R-:W-:Y:S01]  /*120b0*/  MOV R27, R24 ;  /* 0x00000018001b7202 */ /* 0x000fe20000000f00 */
[----:B------:R1:W-:Y:S01]  /*120c0*/  STSM.16.M88.4 [R168], R4 ;  /* 0x00000004a8007844 */ /* 0x0003e20000000200 */
[----:B------:R-:W-:Y:S02]  /*120d0*/  F2FP.F16.F32.PACK_AB R8, R162, R167 ;  /* 0x000000a7a208723e */ /* 0x000fe400000000ff */
[----:B------:R-:W-:Y:S02]  /*120e0*/  LOP3.LUT R28, R28, R177, RZ, 0x3c, !PT ;  /* 0x000000b11c1c7212 */ /* 0x000fe400078e3cff */
[----:B------:R-:W-:Y:S01]  /*120f0*/  LOP3.LUT R32, R179, 0x380, RZ, 0xc0, !PT ;  /* 0x00000380b3207812 */ /* 0x000fe200078ec0ff */
[----:B------:R2:W-:Y:S01]  /*12100*/  STSM.16.M88.4 [R27], R8 ;  /* 0x000000081b007844 */ /* 0x0005e20000000200 */
[----:B------:R-:W-:-:S02]  /*12110*/  MOV R28, R28 ;  /* 0x0000001c001c7202 */ /* 0x000fc40000000f00 */
[----:B------:R-:W-:Y:S02]  /*12120*/  LOP3.LUT R36, R181, 0x380, RZ, 0xc0, !PT ;  /* 0x00000380b5247812 */ /* 0x000fe400078ec0ff */
[----:B------:R-:W-:Y:S02]  /*12130*/  LOP3.LUT R44, R203, 0x380, RZ, 0xc0, !PT ;  /* 0x00000380cb2c7812 */ /* 0x000fe400078ec0ff */
[----:B------:R-:W-:Y:S02]  /*12140*/  SHF.R.U64 R32, R32, 0x3, RZ ;  /* 0x0000000320207819 */ /* 0x000fe400000012ff */
[----:B------:R-:W-:Y:S02]  /*12150*/  LOP3.LUT R94, R205, 0x380, RZ, 0xc0, !PT ;  /* 0x00000380cd5e7812 */ /* 0x000fe400078ec0ff */
[----:B-1----:R-:W-:Y:S02]  /*12160*/  F2FP.F16.F32.PACK_AB R4, R155, R160 ;  /* 0x000000a09b04723e */ /* 0x002fe400000000ff */
[----:B------:R-:W-:-:S02]  /*12170*/  F2FP.F16.F32.PACK_AB R5, R43, R42 ;  /* 0x0000002a2b05723e */ /* 0x000fc400000000ff */
[----:B------:R-:W-:Y:S01]  /*12180*/  F2FP.F16.F32.PACK_AB R6, R12, R157 ;  /* 0x0000009d0c06723e */ /* 0x000fe200000000ff */
[----:B--2---:R-:W1:Y:S01]  /*12190*/  LDC.64 R8, c[0x0][0xce0] ;  /* 0x00033800ff087b82 */ /* 0x004e620000000a00 */
[----:B------:R-:W-:Y:S02]  /*121a0*/  F2FP.F16.F32.PACK_AB R7, R47, R46 ;  /* 0x0000002e2f07723e */ /* 0x000fe400000000ff */
[----:B------:R-:W-:Y:S02]  /*121b0*/  SHF.R.U64 R36, R36, 0x3, RZ ;  /* 0x0000000324247819 */ /* 0x000fe400000012ff */
[----:B------:R-:W-:Y:S01]  /*121c0*/  LOP3.LUT R98, R207, 0x380, RZ, 0xc0, !PT ;  /* 0x00000380cf627812 */ /* 0x000fe200078ec0ff */
[----:B------:R2:W-:Y:S01]  /*121d0*/  STSM.16.M88.4 [R28], R4 ;  /* 0x000000041c007844 */ /* 0x0005e20000000200 */
[----:B------:R-:W-:Y:S02]  /*121e0*/  LOP3.LUT R106, R211, 0x380, RZ, 0xc0, !PT ;  /* 0x00000380d36a7812 */ /* 0x000fe400078ec0ff */
[----:B------:R-:W-:-:S02]  /*121f0*/  SHF.R.U64 R44, R44, 0x3, RZ ;  /* 0x000000032c2c7819 */ /* 0x000fc400000012ff */
[----:B------:R-:W-:Y:S02]  /*12200*/  LOP3.LUT R114, R215, 0x380, RZ, 0xc0, !PT ;  /* 0x00000380d7727812 */ /* 0x000fe400078ec0ff */
[----:B------:R-:W-:Y:S02]  /*12210*/  LOP3.LUT R32, R32, R179, RZ, 0x3c, !PT ;  /* 0x000000b320207212 */ /* 0x000fe400078e3cff */
[----:B------:R-:W-:Y:S02]  /*12220*/  SHF.R.U64 R94, R94, 0x3, RZ ;  /* 0x000000035e5e7819 */ /* 0x000fe400000012ff */
[----:B------:R-:W-:Y:S02]  /*12230*/  LOP3.LUT R110, R213, 0x380, RZ, 0xc0, !PT ;  /* 0x00000380d56e7812 */ /* 0x000fe400078ec0ff */
[----:B------:R-:W-:Y:S02]  /*12240*/  LOP3.LUT R36, R36, R181, RZ, 0x3c, !PT ;  /* 0x000000b524247212 */ /* 0x000fe400078e3cff */
[----:B------:R-:W-:Y:S01]  /*12250*/  SHF.R.U64 R98, R98, 0x3, RZ ;  /* 0x0000000362627819 */ /* 0x000fe200000012ff */
[----:B--2---:R-:W2:Y:S01]  /*12260*/  LDC.64 R6, c[0x0][0xcd8] ;  /* 0x00033600ff067b82 */ /* 0x004ea20000000a00 */
[----:B------:R-:W-:-:S02]  /*12270*/  SHF.R.U64 R106, R106, 0x3, RZ ;  /* 0x000000036a6a7819 */ /* 0x000fc400000012ff */
[----:B-1----:R-:W-:Y:S02]  /*12280*/  ISETP.NE.U32.AND P6, PT, R8, RZ, PT ;  /* 0x000000ff0800720c */ /* 0x002fe40003fc5070 */
[----:B------:R-:W-:Y:S02]  /*12290*/  LOP3.LUT R169, R18, 0x380, RZ, 0xc0, !PT ;  /* 0x0000038012a97812 */ /* 0x000fe400078ec0ff */
[----:B------:R-:W-:Y:S01]  /*122a0*/  LOP3.LUT R44, R44, R203, RZ, 0x3c, !PT ;  /* 0x000000cb2c2c7212 */ /* 0x000fe200078e3cff */
[----:B------:R-:W1:Y:S01]  /*122b0*/  LDC.64 R4, c[0x0][0xcd8] ;  /* 0x00033600ff047b82 */ /* 0x000e620000000a00 */
[----:B------:R-:W-:Y:S02]  /*122c0*/  SHF.R.U64 R114, R114, 0x3, RZ ;  /* 0x0000000372727819 */ /* 0x000fe400000012ff */
[----:B------:R-:W-:Y:S02]  /*122d0*/  F2FP.F16.F32.PACK_AB R12, R49, R14 ;  /* 0x0000000e310c723e */ /* 0x000fe400000000ff */
[----:B------:R-:W-:-:S02]  /*122e0*/  LOP3.LUT R94, R94, R205, RZ, 0x3c, !PT ;  /* 0x000000cd5e5e7212 */ /* 0x000fc400078e3cff */
[----:B------:R-:W-:Y:S02]  /*122f0*/  SHF.R.U64 R110, R110, 0x3, RZ ;  /* 0x000000036e6e7819 */ /* 0x000fe400000012ff */
[----:B------:R-:W-:Y:S02]  /*12300*/  MOV R32, R32 ;  /* 0x0000002000207202 */ /* 0x000fe40000000f00 */
[----:B------:R-:W-:Y:S02]  /*12310*/  F2FP.F16.F32.PACK_AB R14, R53, R52 ;  /* 0x00000034350e723e */ /* 0x000fe400000000ff */
[----:B------:R-:W-:Y:S02]  /*12320*/  ISETP.NE.AND.EX P6, PT, R9, RZ, PT, P6 ;  /* 0x000000ff0900720c */ /* 0x000fe40003fc5360 */
[----:B------:R-:W-:Y:S01]  /*12330*/  LOP3.LUT R98, R98, R207, RZ, 0x3c, !PT ;  /* 0x000000cf62627212 */ /* 0x000fe200078e3cff */
[----:B------:R-:W-:Y:S01]  /*12340*/  STSM.16.M88.4 [R32], R12 ;  /* 0x0000000c20007844 */ /* 0x000fe20000000200 */
[----:B------:R-:W-:-:S02]  /*12350*/  MOV R36, R36 ;  /* 0x0000002400247202 */ /* 0x000fc40000000f00 */
[----:B--2---:R-:W-:Y:S02]  /*12360*/  ISETP.NE.U32.AND P0, PT, R6, RZ, PT ;  /* 0x000000ff0600720c */ /* 0x004fe40003f05070 */
[----:B------:R-:W-:Y:S01]  /*12370*/  LOP3.LUT R106, R106, R211, RZ, 0x3c, !PT ;  /* 0x000000d36a6a7212 */ /* 0x000fe200078e3cff */
[----:B------:R-:W-:Y:S01]  /*12380*/  STSM.16.M88.4 [R36], R56 ;  /* 0x0000003824007844 */ /* 0x000fe20000000200 */
[----:B------:R-:W-:Y:S02]  /*12390*/  SHF.R.U64 R169, R169, 0x3, RZ ;  /* 0x00000003a9a97819 */ /* 0x000fe400000012ff */
[----:B------:R-:W-:Y:S02]  /*123a0*/  MOV R40, R40 ;  /* 0x0000002800287202 */ /* 0x000fe40000000f00 */
[----:B------:R-:W-:Y:S02]  /*123b0*/  F2FP.F16.F32.PACK_AB R80, R81, R80 ;  /* 0x000000505150723e */ /* 0x000fe400000000ff */
[----:B------:R-:W-:Y:S01]  /*123c0*/  LOP3.LUT R114, R114, R215, RZ, 0x3c, !PT ;  /* 0x000000d772727212 */ /* 0x000fe200078e3cff */
[----:B------:R-:W-:Y:S01]  /*123d0*/  STSM.16.M88.4 [R40], R64 ;  /* 0x0000004028007844 */ /* 0x000fe20000000200 */
[----:B------:R-:W-:-:S02]  /*123e0*/  MOV R44, R44 ;  /* 0x0000002c002c7202 */ /* 0x000fc40000000f00 */
[----:B------:R-:W-:Y:S02]  /*123f0*/  F2FP.F16.F32.PACK_AB R74, R77, R76 ;  /* 0x0000004c4d4a723e */ /* 0x000fe400000000ff */
[----:B------:R-:W-:Y:S02]  /*12400*/  F2FP.F16.F32.PACK_AB R75, R79, R78 ;  /* 0x0000004e4f4b723e */ /* 0x000fe400000000ff */
[----:B------:R-:W-:Y:S02]  /*12410*/  F2FP.F16.F32.PACK_AB R81, R83, R82 ;  /* 0x000000525351723e */ /* 0x000fe400000000ff */
[----:B------:R-:W-:Y:S01]  /*12420*/  F2FP.F16.F32.PACK_AB R88, R89, R88 ;  /* 0x000000585958723e */ /* 0x000fe200000000ff */
[----:B------:R-:W-:Y:S01]  /*12430*/  STSM.16.M88.4 [R44], R72 ;  /* 0x000000482c007844 */ /* 0x000fe20000000200 */
[----:B------:R-:W-:Y:S02]  /*12440*/  LOP3.LUT R110, R110, R213, RZ, 0x3c, !PT ;  /* 0x000000d56e6e7212 */ /* 0x000fe400078e3cff */
[----:B------:R-:W-:-:S02]  /*12450*/  LOP3.LUT R122, R20, R17, RZ, 0x3c, !PT ;  /* 0x00000011147a7212 */ /* 0x000fc400078e3cff */
[----:B------:R-:W-:Y:S02]  /*12460*/  MOV R94, R94 ;  /* 0x0000005e005e7202 */ /* 0x000fe40000000f00 */
        /* <DEDUP_REMOVED lines=8> */
[----:B------:R-:W-:Y:S01]  /*124f0*/  ISETP.NE.AND.EX P0, PT, R7, RZ, PT, P0 ;  /* 0x000000ff0700720c */ /* 0x000fe20003f05300 */
[----:B-1----:R-:W-:Y:S01]  /*12500*/  IMAD.WIDE R6, R196, 0x4, R4 ;  /* 0x00000004c4067825 */ /* 0x002fe200078e0204 */
[----:B------:R-:W-:Y:S01]  /*12510*/  LOP3.LUT R20, R169, R18, RZ, 0x3c, !PT ;  /* 0x00000012a9147212 */ /* 0x000fe200078e3cff */
[----:B------:R-:W-:Y:S01]  /*12520*/  STSM.16.M88.4 [R25], R88 ;  /* 0x0000005819007844 */ /* 0x000fe20000000200 */
[----:B------:R-:W-:Y:S02]  /*12530*/  MOV R102, R102 ;  /* 0x0000006600667202 */ /* 0x000fe40000000f00 */
[----:B------:R-:W-:-:S02]  /*12540*/  MOV R24, R106 ;  /* 0x0000006a00187202 */ /* 0x000fc40000000f00 */
[----:B------:R-:W-:Y:S02]  /*12550*/  F2FP.F16.F32.PACK_AB R97, R48, R38 ;  /* 0x000000263061723e */ /* 0x000fe400000000ff */
        /* <DEDUP_REMOVED lines=8> */
[----:B------:R-:W-:Y:S02]  /*125e0*/  F2FP.F16.F32.PACK_AB R112, R113, R112 ;  /* 0x000000707170723e */ /* 0x000fe400000000ff */
[----:B------:R-:W-:Y:S01]  /*125f0*/  LEA R5, R194, R191, 0x6 ;  /* 0x000000bfc2057211 */ /* 0x000fe200078e30ff */
[----:B------:R-:W-:Y:S01]  /*12600*/  STSM.16.M88.4 [R24], R104 ;  /* 0x0000006818007844 */ /* 0x000fe20000000200 */
[----:B------:R-:W-:Y:S02]  /*12610*/  MOV R110, R110 ;  /* 0x0000006e006e7202 */ /* 0x000fe40000000f00 */
[----:B------:R-:W-:-:S02]  /*12620*/  MOV R17, R122 ;  /* 0x0000007a00117202 */ /* 0x000fc40000000f00 */
[----:B------:R-:W-:Y:S02]  /*12630*/  F2FP.F16.F32.PACK_AB R113, R159, R158 ;  /* 0x0000009e9f71723e */ /* 0x000fe400000000ff */
[----:B------:R-:W-:Y:S02]  /*12640*/  F2FP.F16.F32.PACK_AB R114, R117, R116 ;  /* 0x000000747572723e */ /* 0x000fe400000000ff */
[----:B------:R-:W-:Y:S02]  /*12650*/  F2FP.F16.F32.PACK_AB R115, R163, R161 ;  /* 0x000000a1a373723e */ /* 0x000fe400000000ff */
[----:B------:R-:W-:Y:S02]  /*12660*/  F2FP.F16.F32.PACK_AB R120, R121, R120 ;  /* 0x000000787978723e */ /* 0x000fe400000000ff */
[----:B------:R-:W-:Y:S02]  /*12670*/  F2FP.F16.F32.PACK_AB R128, R129, R128 ;  /* 0x000000808180723e */ /* 0x000fe400000000ff */
[----:B------:R-:W-:-:S02]  /*12680*/  F2FP.F16.F32.PACK_AB R136, R137, R136 ;  /* 0x000000888988723e */ /* 0x000fc400000000ff */
[----:B------:R-:W-:Y:S02]  /*12690*/  MOV R118, R118 ;  /* 0x0000007600767202 */ /* 0x000fe40000000f00 */
[----:B------:R-:W-:Y:S01]  /*126a0*/  F2FP.F16.F32.PACK_AB R144, R145, R144 ;  /* 0x000000909190723e */ /* 0x000fe200000000ff */
[----:B------:R-:W-:Y:S01]  /*126b0*/  IMAD.WIDE R172, R5, 0x2, R172 ;  /* 0x0000000205ac7825 */ /* 0x000fe200078e02ac */
[----:B------:R-:W-:Y:S01]  /*126c0*/  F2FP.F16.F32.PACK_AB R121, R165, R164 ;  /* 0x000000a4a579723e */ /* 0x000fe200000000ff */
[----:B------:R-:W-:Y:S01]  /*126d0*/  STSM.16.M88.4 [R110], R112 ;  /* 0x000000706e007844 */ /* 0x000fe20000000200 */
[----:B------:R-:W-:Y:S01]  /*126e0*/  F2FP.F16.F32.PACK_AB R122, R125, R124 ;  /* 0x0000007c7d7a723e */ /* 0x000fe200000000ff */
[----:B------:R-:W1:Y:S01]  /*126f0*/  @P6 LDC.64 R4, c[0x0][0xce0] ;  /* 0x00033800ff046b82 */ /* 0x000e620000000a00 */
[----:B------:R-:W-:Y:S02]  /*12700*/  F2FP.F16.F32.PACK_AB R123, R127, R126 ;  /* 0x0000007e7f7b723e */ /* 0x000fe400000000ff */
[----:B------:R-:W-:-:S02]  /*12710*/  F2FP.F16.F32.PACK_AB R129, R131, R130 ;  /* 0x000000828381723e */ /* 0x000fc400000000ff */
[----:B------:R-:W-:Y:S01]  /*12720*/  F2FP.F16.F32.PACK_AB R130, R133, R132 ;  /* 0x000000848582723e */ /* 0x000fe200000000ff */
[----:B------:R2:W-:Y:S01]  /*12730*/  STSM.16.M88.4 [R18], R120 ;  /* 0x0000007812007844 */ /* 0x0005e20000000200 */
[----:B------:R-:W-:Y:S02]  /*12740*/  F2FP.F16.F32.PACK_AB R131, R135, R134 ;  /* 0x000000868783723e */ /* 0x000fe400000000ff */
[----:B------:R-:W-:Y:S02]  /*12750*/  F2FP.F16.F32.PACK_AB R137, R139, R138 ;  /* 0x0000008a8b89723e */ /* 0x000fe400000000ff */
[----:B------:R-:W-:Y:S01]  /*12760*/  F2FP.F16.F32.PACK_AB R138, R141, R140 ;  /* 0x0000008c8d8a723e */ /* 0x000fe200000000ff */
[----:B------:R3:W-:Y:S01]  /*12770*/  STSM.16.M88.4 [R118], R128 ;  /* 0x0000008076007844 */ /* 0x0007e20000000200 */
[----:B------:R-:W-:Y:S02]  /*12780*/  F2FP.F16.F32.PACK_AB R139, R143, R142 ;  /* 0x0000008e8f8b723e */ /* 0x000fe400000000ff */
[----:B------:R-:W-:-:S02]  /*12790*/  F2FP.F16.F32.PACK_AB R145, R147, R146 ;  /* 0x000000929391723e */ /* 0x000fc400000000ff */
[----:B------:R-:W-:Y:S01]  /*127a0*/  MOV R20, R20 ;  /* 0x0000001400147202 */ /* 0x000fe20000000f00 */
[----:B------:R3:W-:Y:S01]  /*127b0*/  STSM.16.M88.4 [R17], R136 ;  /* 0x0000008811007844 */ /* 0x0007e20000000200 */
[----:B------:R-:W-:Y:S02]  /*127c0*/  F2FP.F16.F32.PACK_AB R146, R149, R148 ;  /* 0x000000949592723e */ /* 0x000fe400000000ff */
[----:B------:R-:W-:Y:S01]  /*127d0*/  F2FP.F16.F32.PACK_AB R147, R151, R150 ;  /* 0x000000969793723e */ /* 0x000fe200000000ff */
[----:B------:R-:W4:Y:S01]  /*127e0*/  LDC R76, c[0x0][0xb88] ;  /* 0x0002e200ff4c7b82 */ /* 0x000f220000000800 */
[C---:B------:R-:W-:Y:S01]  /*127f0*/  IADD3 R9, P1, R172.reuse, 0x1000, RZ ;  /* 0x00001000ac097810 */ /* 0x040fe20007f3e0ff */
[----:B--2---:R-:W-:Y:S02]  /*12800*/  IMAD.MOV.U32 R18, RZ, RZ, RZ ;  /* 0x000000ffff127224 */ /* 0x004fe400078e00ff */
[----:B------:R3:W-:Y:S04]  /*12810*/  STSM.16.M88.4 [R20], R144 ;  /* 0x0000009014007844 */ /* 0x0007e80000000200 */
[----:B------:R-:W-:Y:S01]  /*12820*/  BAR.SYNC.DEFER_BLOCKING 0x1, 0x100 ;  /* 0x0044000000007b1d */ /* 0x000fe20000010000 */
[----:B------:R-:W-:-:S02]  /*12830*/  IADD3 R13, P2, R172, 0x2000, RZ ;  /* 0x00002000ac0d7810 */ /* 0x000fc40007f5e0ff */
[C---:B------:R-:W-:Y:S02]  /*12840*/  IADD3 R25, P3, R172.reuse, 0x3000, RZ ;  /* 0x00003000ac197810 */ /* 0x040fe40007f7e0ff */
[----:B------:R-:W-:Y:S02]  /*12850*/  IADD3 R33, P4, R172, 0x4000, RZ ;  /* 0x00004000ac217810 */ /* 0x000fe40007f9e0ff */
        /* <DEDUP_REMOVED lines=16> */
[----:B------:R-:W-:Y:S01]  /*12960*/  IADD3 R29, P5, R172, 0x5000, RZ ;  /* 0x00005000ac1d7810 */ /* 0x000fe20007fbe0ff */
[----:B-1----:R-:W-:Y:S01]  /*12970*/  @P6 IMAD.WIDE R4, R196, 0x4, R4 ;  /* 0x00000004c4046825 */ /* 0x002fe200078e0204 */
[C---:B------:R-:W-:Y:S01]  /*12980*/  IADD3 R41, P1, R172.reuse, 0x6000, RZ ;  /* 0x00006000ac297810 */ /* 0x040fe20007f3e0ff */
[----:B------:R3:W5:Y:S01]  /*12990*/  @P0 LDG.E R18, desc[UR8][R6.64] ;  /* 0x0000000806120981 */ /* 0x000762000c1e1900 */
[----:B------:R-:W-:-:S02]  /*129a0*/  IADD3 R37, P2, R172, 0x7000, RZ ;  /* 0x00007000ac257810 */ /* 0x000fc40007f5e0ff */
[C---:B------:R-:W-:Y:S01]  /*129b0*/  IADD3 R53, P3, R172.reuse, 0x8000, RZ ;  /* 0x00008000ac357810 */ /* 0x040fe20007f7e0ff */
[----:B----4-:R3:W5:Y:S01]  /*129c0*/  @P6 LDG.E R76, desc[UR8][R4.64] ;  /* 0x00000008044c6981 */ /* 0x010762000c1e1900 */
[----:B------:R-:W-:Y:S02]  /*129d0*/  IADD3 R45, P4, R172, 0x9000, RZ ;  /* 0x00009000ac2d7810 */ /* 0x000fe40007f9e0ff */
[----:B------:R-:W-:Y:S02]  /*129e0*/  P2R R10, PR, RZ, 0x20 ;  /* 0x00000020ff0a7803 */ /* 0x000fe40000000000 */
[----:B------:R-:W-:Y:S02]  /*129f0*/  LOP3.LUT R28, R29, 0x380, RZ, 0xc0, !PT ;  /* 0x000003801d1c7812 */ /* 0x000fe400078ec0ff */
[----:B------:R-:W-:Y:S02]  /*12a00*/  LOP3.LUT R40, R41, 0x380, RZ, 0xc0, !PT ;  /* 0x0000038029287812 */ /* 0x000fe400078ec0ff */
[----:B------:R-:W-:-:S02]  /*12a10*/  LOP3.LUT R36, R37, 0x380, RZ, 0xc0, !PT ;  /* 0x0000038025247812 */ /* 0x000fc400078ec0ff */
[----:B------:R-:W-:Y:S02]  /*12a20*/  LOP3.LUT R52, R53, 0x380, RZ, 0xc0, !PT ;  /* 0x0000038035347812 */ /* 0x000fe400078ec0ff */
[----:B------:R-:W-:Y:S02]  /*12a30*/  LOP3.LUT R44, R45, 0x380, RZ, 0xc0, !PT ;  /* 0x000003802d2c7812 */ /* 0x000fe400078ec0ff */
[----:B------:R-:W-:Y:S02]  /*12a40*/  IADD3 R57, P5, R172, 0xa000, RZ ;  /* 0x0000a000ac397810 */ /* 0x000fe40007fbe0ff */
[----:B------:R-:W-:Y:S02]  /*12a50*/  SHF.R.U64 R28, R28, 0x3, RZ ;  /* 0x000000031c1c7819 */ /* 0x000fe400000012ff */
[----:B------:R-:W-:Y:S02]  /*12a60*/  SHF.R.U64 R40, R40, 0x3, RZ ;  /* 0x0000000328287819 */ /* 0x000fe400000012ff */
[----:B------:R-:W-:-:S02]  /*12a70*/  SHF.R.U64 R36, R36, 0x3, RZ ;  /* 0x0000000324247819 */ /* 0x000fc400000012ff */
[----:B------:R-:W-:Y:S02]  /*12a80*/  SHF.R.U64 R52, R52, 0x3, RZ ;  /* 0x0000000334347819 */ /* 0x000fe400000012ff */
[----:B------:R-:W-:Y:S02]  /*12a90*/  SHF.R.U64 R44, R44, 0x3, RZ ;  /* 0x000000032c2c7819 */ /* 0x000fe400000012ff */
[----:B------:R-:W-:Y:S02]  /*12aa0*/  LOP3.LUT R56, R57, 0x380, RZ, 0xc0, !PT ;  /* 0x0000038039387812 */ /* 0x000fe400078ec0ff */
[----:B------:R-:W-:Y:S02]  /*12ab0*/  LOP3.LUT R28, R28, R29, RZ, 0x3c, !PT ;  /* 0x0000001d1c1c7212 */ /* 0x000fe400078e3cff */
[----:B------:R-:W-:Y:S02]  /*12ac0*/  LOP3.LUT R40, R40, R41, RZ, 0x3c, !PT ;  /* 0x0000002928287212 */ /* 0x000fe400078e3cff */
[----:B------:R-:W-:-:S02]  /*12ad0*/  LOP3.LUT R36, R36, R37, RZ, 0x3c, !PT ;  /* 0x0000002524247212 */ /* 0x000fc400078e3cff */
[----:B------:R-:W-:Y:S02]  /*12ae0*/  LOP3.LUT R52, R52, R53, RZ, 0x3c, !PT ;  /* 0x0000003534347212 */ /* 0x000fe400078e3cff */
[----:B------:R-:W-:Y:S02]  /*12af0*/  LOP3.LUT R44, R44, R45, RZ, 0x3c, !PT ;  /* 0x0000002d2c2c7212 */ /* 0x000fe400078e3cff */
[----:B------:R-:W-:Y:S01]  /*12b00*/  SHF.R.U64 R56, R56, 0x3, RZ ;  /* 0x0000000338387819 */ /* 0x000fe200000012ff */
[----:B---3--:R-:W-:Y:S06]  /*12b10*/  @P6 BRA `(.L_x_5167) ;  /* 0x0000000000146947 */ /* 0x008fec0003800000 */
[----:B------:R-:W-:Y:S05]  /*12b20*/  @!P0 BRA `(.L_x_5167) ;  /* 0x0000000000108947 */ /* 0x000fea0003800000 */
[----:B------:R-:W-:Y:S02]  /*12b30*/  ULDC.64 UR4, c[0x0][0x208] ;  /* 0x0000820000047ab9 */ /* 0x000fe40000000a00 */
[----:B------:R-:W2:Y:S04]  /*12b40*/  LDG.E R5, desc[UR4][R6.64] ;  /* 0x0000000406057981 */ /* 0x000ea8000c1e1900 */
[----:B-----5:R-:W2:Y:S02]  /*12b50*/  LDG.E R76, desc[UR4][R6.64+0x4] ;  /* 0x00000404064c7981 */ /* 0x020ea4000c1e1900 */
[----:B--2---:R-:W-:-:S07]  /*12b60*/  IMAD.IADD R76, R76, 0x1, -R5 ;  /* 0x000000014c4c7824 */ /* 0x004fce00078e0a05 */
.L_x_5167:
[----:B------:R-:W1:Y:S01]  /*12b70*/  SHFL.IDX PT, R4, R199, RZ, 0x1f ;  /* 0x00001fffc7047589 */ /* 0x000e6200000e0000 */
[----:B------:R-:W-:Y:S01]  /*12b80*/  ISETP.NE.AND P6, PT, R10, RZ, PT ;  /* 0x000000ff0a00720c */ /* 0x000fe20003fc5270 */
[--C-:B------:R-:W-:Y:S01]  /*12b90*/  IMAD.X R45, RZ, RZ, R173.reuse, P4 ;  /* 0x000000ffff2d7224 */ /* 0x100fe200020e06ad */
[----:B------:R-:W-:Y:S01]  /*12ba0*/  LOP3.LUT R56, R56, R57, RZ, 0x3c, !PT ;  /* 0x0000003938387212 */ /* 0x000fe200078e3cff */
[--C-:B------:R-:W-:Y:S01]  /*12bb0*/  IMAD.X R41, RZ, RZ, R173.reuse, P1 ;  /* 0x000000ffff297224 */ /* 0x100fe200008e06ad */
[----:B------:R-:W-:Y:S01]  /*12bc0*/  IADD3.X R29, RZ, R173, RZ, P6, !PT ;  /* 0x000000adff1d7210 */ /* 0x000fe200037fe4ff */
[--C-:B------:R-:W-:Y:S01]  /*12bd0*/  IMAD.X R37, RZ, RZ, R173.reuse, P2 ;  /* 0x000000ffff257224 */ /* 0x100fe200010e06ad */
[C---:B------:R-:W-:Y:S01]  /*12be0*/  IADD3 R49, P6, R172.reuse, 0xb000, RZ ;  /* 0x0000b000ac317810 */ /* 0x040fe20007fde0ff */
[--C-:B------:R-:W-:Y:S01]  /*12bf0*/  IMAD.X R53, RZ, RZ, R173.reuse, P3 ;  /* 0x000000ffff357224 */ /* 0x100fe200018e06ad */
[C---:B------:R-:W-:Y:S01]  /*12c00*/  IADD3 R65, P1, R172.reuse, 0xc000, RZ ;  /* 0x0000c000ac417810 */ /* 0x040fe20007f3e0ff */
[----:B------:R-:W-:Y:S01]  /*12c10*/  IMAD.X R57, RZ, RZ, R173, P5 ;  /* 0x000000ffff397224 */ /* 0x000fe200028e06ad */
        /* <DEDUP_REMOVED lines=17> */
[----:B------:R-:W-:Y:S02]  /*12d30*/  SHF.R.S32.HI R4, RZ, 0x1f, R196 ;  /* 0x0000001fff047819 */ /* 0x000fe400000114c4 */
[----:B------:R-:W-:Y:S02]  /*12d40*/  LOP3.LUT R48, R48, R49, RZ, 0x3c, !PT ;  /* 0x0000003130307212 */ /* 0x000fe400078e3cff */
[----:B------:R-:W-:Y:S01]  /*12d50*/  LOP3.LUT R64, R64, R65, RZ, 0x3c, !PT ;  /* 0x0000004140407212 */ /* 0x000fe200078e3cff */
[--C-:B------:R-:W-:Y:S01]  /*12d60*/  IMAD.X R65, RZ, RZ, R173.reuse, P1 ;  /* 0x000000ffff417224 */ /* 0x100fe200008e06ad */
        /* <DEDUP_REMOVED lines=15> */
[----:B------:R-:W-:Y:S01]  /*12e60*/  ULDC.64 UR6, c[0x0][0x208] ;  /* 0x0000820000067ab9 */ /* 0x000fe20000000a00 */
[----:B------:R-:W-:Y:S02]  /*12e70*/  IMAD.MOV.U32 R4, RZ, RZ, R18 ;  /* 0x000000ffff047224 */ /* 0x000fe400078e0012 */
[C---:B------:R-:W-:Y:S02]  /*12e80*/  IMAD R7, R193.reuse, UR5, R6 ;  /* 0x00000005c1077c24 */ /* 0x040fe4000f8e0206 */
[----:B------:R-:W-:Y:S01]  /*12e90*/  IMAD.WIDE.U32 R4, R193, UR4, R4 ;  /* 0x00000004c1047c25 */ /* 0x000fe2000f8e0004 */
[----:B------:R-:W-:-:S03]  /*12ea0*/  ULDC.64 UR4, c[0x0][0xc78] ;  /* 0x00031e0000047ab9 */ /* 0x000fc60000000a00 */
[----:B------:R-:W-:Y:S02]  /*12eb0*/  IMAD.IADD R5, R5, 0x1, R7 ;  /* 0x0000000105057824 */ /* 0x000fe400078e0207 */
[----:B------:R-:W-:Y:S02]  /*12ec0*/  IMAD.MOV R7, RZ, RZ, -R22 ;  /* 0x000000ffff077224 */ /* 0x000fe400078e0a16 */
[----:B------:R-:W-:Y:S02]  /*12ed0*/  IMAD R15, R197, 0x40, R19 ;  /* 0x00000040c50f7824 */ /* 0x000fe400078e0213 */
[----:B------:R-:W-:Y:S01]  /*12ee0*/  IMAD R6, R80, UR4, RZ ;  /* 0x0000000450067c24 */ /* 0x000fe2000f8e02ff */
[----:B------:R-:W-:Y:S01]  /*12ef0*/  ISETP.NE.AND P0, PT, R16, R7, PT ;  /* 0x000000071000720c */ /* 0x000fe20003f05270 */
[----:B------:R-:W-:Y:S01]  /*12f00*/  IMAD.WIDE.U32 R4, R79, UR4, R4 ;  /* 0x000000044f047c25 */ /* 0x000fe2000f8e0004 */
[----:B------:R-:W-:Y:S02]  /*12f10*/  SHF.R.S32.HI R11, RZ, 0x1f, R15 ;  /* 0x0000001fff0b7819 */ /* 0x000fe4000001140f */
[C---:B------:R-:W-:Y:S01]  /*12f20*/  ISETP.GE.OR P1, PT, R15.reuse, R76, P0 ;  /* 0x0000004c0f00720c */ /* 0x040fe20000726670 */
[----:B------:R-:W-:-:S02]  /*12f30*/  VIADD R7, R15, 0x8 ;  /* 0x000000080f077836 */ /* 0x000fc40000000000 */
[----:B------:R-:W-:Y:S01]  /*12f40*/  IMAD R10, R79, UR5, R6 ;  /* 0x000000054f0a7c24 */ /* 0x000fe2000f8e0206 */
[----:B------:R-:W-:Y:S01]  /*12f50*/  IADD3 R6, P2, R15, R4, RZ ;  /* 0x000000040f067210 */ /* 0x000fe20007f5e0ff */
[----:B------:R-:W-:Y:S01]  /*12f60*/  ULDC.64 UR4, c[0x0][0xc40] ;  /* 0x0003100000047ab9 */ /* 0x000fe20000000a00 */
[----:B------:R-:W-:Y:S02]  /*12f70*/  ISETP.GE.OR P0, PT, R7, R76, P0 ;  /* 0x0000004c0700720c */ /* 0x000fe40000706670 */
[----:B------:R-:W-:Y:S02]  /*12f80*/  IADD3.X R11, R11, R5, R10, P2, !PT ;  /* 0x000000050b0b7210 */ /* 0x000fe400017fe40a */
[----:B------:R-:W-:-:S04]  /*12f90*/  LEA R4, P2, R6, UR4, 0x2 ;  /* 0x0000000406047c11 */ /* 0x000fc8000f8410ff */
[----:B------:R-:W-:-:S05]  /*12fa0*/  LEA.HI.X R5, R6, UR5, R11, 0x2, P2 ;  /* 0x0000000506057c11 */ /* 0x000fca00090f140b */
[----:B------:R1:W-:Y:S04]  /*12fb0*/  @!P1 STG.E desc[UR6][R4.64], R3 ;  /* 0x0000000304009986 */ /* 0x0003e8000c101906 */
[----:B------:R1:W-:Y:S02]  /*12fc0*/  @!P0 STG.E desc[UR6][R4.64+0x20], R0 ;  /* 0x0000200004008986 */ /* 0x0003e4000c101906 */
.L_x_5168:
[----:B------:R-:W-:Y:S01]  /*12fd0*/  ULDC.64 UR4, c[0x0][0x208] ;  /* 0x0000820000047ab9 */ /* 0x000fe20000000a00 */
[C---:B-1----:R-:W-:Y:S01]  /*12fe0*/  VIADD R3, R191.reuse, 0x40 ;  /* 0x00000040bf037836 */ /* 0x042fe20000000000 */
[----:B------:R1:W5:Y:S01]  /*12ff0*/  LD.E.128 R4, desc[UR4][R172.64] ;  /* 0x00000004ac047980 */ /* 0x000362000c101d00 */
[C---:B------:R-:W-:Y:S01]  /*13000*/  VIADD R83, R191.reuse, 0xc0 ;  /* 0x000000c0bf537836 */ /* 0x040fe20000000000 */
[C---:B------:R-:W-:Y:S01]  /*13010*/  IADD3 R82, R191.reuse, 0x80, RZ ;  /* 0x00000080bf527810 */ /* 0x040fe20007ffe0ff */
[----:B------:R-:W-:Y:S01]  /*13020*/  ULDC.64 UR6, c[0x0][0xba0] ;  /* 0x0002e80000067ab9 */ /* 0x000fe20000000a00 */
[----:B------:R-:W5:Y:S04]  /*13030*/  LD.E.128 R8, desc[UR4][R8.64] ;  /* 0x0000000408087980 */ /* 0x000f68000c101d00 */
        /* <DEDUP_REMOVED lines=14> */
[----:B------:R-:W-:Y:S01]  /*13120*/  ULDC UR5, c[0x0][0xb8c] ;  /* 0x0002e30000057ab9 */ /* 0x000fe20000000800 */
[----:B------:R-:W-:Y:S01]  /*13130*/  VIADD R84, R191, 0x100 ;  /* 0x00000100bf547836 */ /* 0x000fe20000000000 */
[----:B------:R-:W-:Y:S01]  /*13140*/  ISETP.GE.AND P1, PT, R3, UR5, PT ;  /* 0x0000000503007c0c */ /* 0x000fe2000bf26270 */
[C---:B------:R-:W-:Y:S01]  /*13150*/  VIADD R86, R191.reuse, 0x140 ;  /* 0x00000140bf567836 */ /* 0x040fe20000000000 */
[C---:B------:R-:W-:Y:S01]  /*13160*/  ISETP.GE.AND P0, PT, R191.reuse, UR5, PT ;  /* 0x00000005bf007c0c */ /* 0x040fe2000bf06270 */
[----:B------:R-:W-:Y:S01]  /*13170*/  @!PT LDS RZ, [RZ] ;  /* 0x00000000fffff984 */ /* 0x000fe20000000800 */
[----:B------:R-:W-:Y:S01]  /*13180*/  @!PT LDS RZ, [RZ] ;  /* 0x00000000fffff984 */ /* 0x000fe20000000800 */
[----:B------:R-:W-:Y:S01]  /*13190*/  @!PT LDS RZ, [RZ] ;  /* 0x00000000fffff984 */ /* 0x000fe20000000800 */
[----:B------:R-:W-:Y:S01]  /*131a0*/  @!PT LDS RZ, [RZ] ;  /* 0x00000000fffff984 */ /* 0x000fe20000000800 */
[----:B------:R2:W-:Y:S06]  /*131b0*/  MEMBAR.ALL.CTA ;  /* 0x0000000000007992 */ /* 0x0005ec0000008000 */
[----:B--2---:R-:W2:Y:S01]  /*131c0*/  FENCE.VIEW.ASYNC.S ;  /* 0x00000000000073c6 */ /* 0x004ea20000000000 */
[----:B------:R-:W-:Y:S01]  /*131d0*/  SEL R17, RZ, 0xffffffff, P1 ;  /* 0xffffffffff117807 */ /* 0x000fe20000800000 */
[----:B------:R-:W-:Y:S01]  /*131e0*/  UIADD3 UR4, UR37, 0x38820, URZ ;  /* 0x0003882025047890 */ /* 0x000fe2000fffe03f */
[----:B------:R-:W-:Y:S01]  /*131f0*/  SEL R0, RZ, 0x1, P0 ;  /* 0x00000001ff007807 */ /* 0x000fe20000000000 */
[----:B------:R-:W-:Y:S01]  /*13200*/  VIADD R85, R191, 0x1c0 ;  /* 0x000001c0bf557836 */ /* 0x000fe20000000000 */
[----:B------:R-:W-:Y:S01]  /*13210*/  ISETP.GE.AND P0, PT, R82, UR5, PT ;  /* 0x0000000552007c0c */ /* 0x000fe2000bf06270 */
[----:B------:R-:W-:Y:S01]  /*13220*/  IMAD.SHL.U32 R17, R17, 0x2, RZ ;  /* 0x0000000211117824 */ /* 0x000fe200078e00ff */
[----:B------:R-:W-:Y:S01]  /*13230*/  ISETP.GE.AND P1, PT, R83, UR5, PT ;  /* 0x0000000553007c0c */ /* 0x000fe2000bf26270 */
[----:B------:R-:W-:Y:S01]  /*13240*/  UPRMT UR4, URZ, 0x654, UR4 ;  /* 0x000006543f047896 */ /* 0x000fe20008000004 */
[----:B------:R-:W-:Y:S01]  /*13250*/  SHF.R.S32.HI R21, RZ, 0x1f, R191 ;  /* 0x0000001fff157819 */ /* 0x000fe200000114bf */
[----:B------:R-:W-:Y:S01]  /*13260*/  BSSY B1, `(.L_x_5169) ;  /* 0x0000043000017945 */ /* 0x000fe20003800000 */
[----:B------:R-:W-:-:S02]  /*13270*/  LOP3.LUT R0, R17, 0x2, R0, 0xe2, !PT ;  /* 0x0000000211007812 */ /* 0x000fc400078ee200 */
[----:B------:R-:W-:Y:S02]  /*13280*/  SEL R17, RZ, 0x4, P0 ;  /* 0x00000004ff117807 */ /* 0x000fe40000000000 */
[----:B------:R-:W-:Y:S02]  /*13290*/  SEL R20, RZ, 0x8, P1 ;  /* 0x00000008ff147807 */ /* 0x000fe40000800000 */
[----:B------:R-:W-:Y:S02]  /*132a0*/  ISETP.GE.AND P0, PT, R84, UR5, PT ;  /* 0x0000000554007c0c */ /* 0x000fe4000bf06270 */
[----:B------:R-:W-:Y:S01]  /*132b0*/  LOP3.LUT R0, R20, R0, R17, 0xfe, !PT ;  /* 0x0000000014007212 */ /* 0x000fe200078efe11 */
[----:B------:R-:W-:Y:S01]  /*132c0*/  IMAD R17, R77, UR6, RZ ;  /* 0x000000064d117c24 */ /* 0x000fe2000f8e02ff */
[----:B------:R-:W-:Y:S01]  /*132d0*/  IADD3 R81, R191, 0x180, RZ ;  /* 0x00000180bf517810 */ /* 0x000fe20007ffe0ff */
[----:B------:R-:W-:Y:S01]  /*132e0*/  IMAD.MOV.U32 R20, RZ, RZ, R191 ;  /* 0x000000ffff147224 */ /* 0x000fe200078e00bf */
[----:B------:R-:W-:Y:S01]  /*132f0*/  ISETP.GE.AND P1, PT, R86, UR5, PT ;  /* 0x0000000556007c0c */ /* 0x000fe2000bf26270 */
[C---:B------:R-:W-:Y:S01]  /*13300*/  IMAD R77, R18.reuse, UR7, R17 ;  /* 0x00000007124d7c24 */ /* 0x040fe2000f8e0211 */
[----:B------:R-:W-:Y:S01]  /*13310*/  SEL R17, RZ, 0x10, P0 ;  /* 0x00000010ff117807 */ /* 0x000fe20000000000 */
[----:B------:R-:W-:Y:S01]  /*13320*/  IMAD.WIDE.U32 R20, R18, UR6, R20 ;  /* 0x0000000612147c25 */ /* 0x000fe2000f8e0014 */
[----:B------:R-:W-:Y:S01]  /*13330*/  ISETP.GE.AND P0, PT, R81, UR5, PT ;  /* 0x0000000551007c0c */ /* 0x000fe2000bf06270 */
[----:B------:R-:W-:Y:S01]  /*13340*/  ULDC.64 UR6, c[0x0][0xbe0] ;  /* 0x0002f80000067ab9 */ /* 0x000fe20000000a00 */
[----:B------:R-:W-:Y:S01]  /*13350*/  SEL R18, RZ, 0x20, P1 ;  /* 0x00000020ff127807 */ /* 0x000fe20000800000 */
[----:B------:R-:W-:Y:S01]  /*13360*/  IMAD R81, R197, -0x40, R76 ;  /* 0xffffffc0c5517824 */ /* 0x000fe200078e024c */
[----:B------:R-:W-:Y:S01]  /*13370*/  ISETP.GE.AND P1, PT, R85, UR5, PT ;  /* 0x0000000555007c0c */ /* 0x000fe2000bf26270 */
[----:B------:R-:W-:Y:S01]  /*13380*/  IMAD.IADD R21, R21, 0x1, R77 ;  /* 0x0000000115157824 */ /* 0x000fe200078e024d */
[----:B------:R-:W-:Y:S01]  /*13390*/  LOP3.LUT R17, R18, R0, R17, 0xfe, !PT ;  /* 0x0000000012117212 */ /* 0x000fe200078efe11 */
[----:B------:R-:W-:Y:S01]  /*133a0*/  IMAD R78, R78, UR6, RZ ;  /* 0x000000064e4e7c24 */ /* 0x000fe2000f8e02ff */
[C---:B------:R-:W-:Y:S01]  /*133b0*/  ISETP.GE.AND P2, PT, R194.reuse, R81, PT ;  /* 0x00000051c200720c */ /* 0x040fe20003f46270 */
[C---:B------:R-:W-:Y:S01]  /*133c0*/  IMAD.WIDE.U32 R20, R193.reuse, UR6, R20 ;  /* 0x00000006c1147c25 */ /* 0x040fe2000f8e0014 */
[----:B------:R-:W-:Y:S01]  /*133d0*/  SEL R0, RZ, 0x40, P0 ;  /* 0x00000040ff007807 */ /* 0x000fe20000000000 */
[----:B--2---:R-:W-:Y:S01]  /*133e0*/  SYNCS.ARRIVE.TRANS64.RED.A1T0 RZ, [UR4], RZ ;  /* 0x000000ffffff79a7 */ /* 0x004fe20008100404 */
[----:B------:R-:W-:Y:S01]  /*133f0*/  SHF.R.S32.HI R195, RZ, 0x1f, R194 ;  /* 0x0000001fffc37819 */ /* 0x000fe200000114c2 */
[----:B------:R-:W-:Y:S01]  /*13400*/  IMAD R77, R193, UR7, R78 ;  /* 0x00000007c14d7c24 */ /* 0x000fe2000f8e024e */
[----:B------:R-:W-:Y:S01]  /*13410*/  ULDC.64 UR6, c[0x0][0xbe8] ;  /* 0x0002fa0000067ab9 */ /* 0x000fe20000000a00 */
[----:B------:R-:W-:Y:S01]  /*13420*/  VIADD R18, R194, 0x20 ;  /* 0x00000020c2127836 */ /* 0x000fe20000000000 */
[----:B------:R-:W-:Y:S01]  /*13430*/  LOP3.LUT R0, R17, R0, RZ, 0xfc, !PT ;  /* 0x0000000011007212 */ /* 0x000fe200078efcff */
[----:B------:R-:W-:-:S02]  /*13440*/  IMAD R17, R80, UR6, RZ ;  /* 0x0000000650117c24 */ /* 0x000fc4000f8e02ff */
[----:B------:R-:W-:Y:S01]  /*13450*/  IMAD.IADD R21, R21, 0x1, R77 ;  /* 0x0000000115157824 */ /* 0x000fe200078e024d */
[----:B------:R-:W-:Y:S01]  /*13460*/  ISETP.GE.AND P0, PT, R18, R81, PT ;  /* 0x000000511200720c */ /* 0x000fe20003f06270 */
[C---:B------:R-:W-:Y:S01]  /*13470*/  IMAD R81, R79.reuse, UR7, R17 ;  /* 0x000000074f517c24 */ /* 0x040fe2000f8e0211 */
[----:B------:R-:W-:Y:S01]  /*13480*/  SEL R17, RZ, 0x80, P1 ;  /* 0x00000080ff117807 */ /* 0x000fe20000800000 */
[----:B------:R-:W-:-:S03]  /*13490*/  IMAD.WIDE.U32 R78, R79, UR6, R20 ;  /* 0x000000064f4e7c25 */ /* 0x000fc6000f8e0014 */
[----:B------:R-:W-:Y:S01]  /*134a0*/  LOP3.LUT R17, R0, R17, RZ, 0xfc, !PT ;  /* 0x0000001100117212 */ /* 0x000fe200078efcff */
[----:B------:R-:W-:-:S04]  /*134b0*/  IMAD.WIDE R76, R197, 0x40, R194 ;  /* 0x00000040c54c7825 */ /* 0x000fc800078e02c2 */
[----:B------:R-:W-:Y:S01]  /*134c0*/  IMAD.IADD R85, R79, 0x1, R81 ;  /* 0x000000014f557824 */ /* 0x000fe200078e0251 */
[----:B-1----:R-:W-:Y:S06]  /*134d0*/  @P2 BRA `(.L_x_5170) ;  /* 0x00000000006c2947 */ /* 0x002fec0003800000 */
[----:B------:R-:W-:Y:S01]  /*134e0*/  ULDC.64 UR6, c[0x0][0xbd8] ;  /* 0x0002f60000067ab9 */ /* 0x000fe20000000a00 */
[----:B------:R-:W-:Y:S01]  /*134f0*/  MOV R20, R78 ;  /* 0x0000004e00147202 */ /* 0x000fe20000000f00 */
[----:B------:R-:W-:Y:S01]  /*13500*/  IMAD R81, R77, UR6, RZ ;  /* 0x000000064d517c24 */ /* 0x000fe2000f8e02ff */
[----:B------:R-:W-:Y:S01]  /*13510*/  ISETP.GE.AND P2, PT, R191, UR5, PT ;  /* 0x00000005bf007c0c */ /* 0x000fe2000bf46270 */
[----:B------:R-:W-:Y:S01]  /*13520*/  IMAD.MOV.U32 R21, RZ, RZ, R85 ;  /* 0x000000ffff157224 */ /* 0x000fe200078e0055 */
[----:B------:R-:W-:Y:S01]  /*13530*/  ISETP.GE.AND P3, PT, R3, UR5, PT ;  /* 0x0000000503007c0c */ /* 0x000fe2000bf66270 */
[C---:B------:R-:W-:Y:S01]  /*13540*/  IMAD R81, R76.reuse, UR7, R81 ;  /* 0x000000074c517c24 */ /* 0x040fe2000f8e0251 */
[----:B------:R-:W-:Y:S01]  /*13550*/  ULDC.64 UR8, c[0x0][0x208] ;  /* 0x0000820000087ab9 */ /* 0x000fe20000000a00 */
[----:B------:R-:W-:Y:S01]  /*13560*/  IMAD.WIDE.U32 R20, R76, UR6, R20 ;  /* 0x000000064c147c25 */ /* 0x000fe2000f8e0014 */
[----:B------:R-:W-:Y:S01]  /*13570*/  ULDC.64 UR6, c[0x0][0xb80] ;  /* 0x0002e00000067ab9 */ /* 0x000fe20000000a00 */
[----:B------:R-:W-:-:S02]  /*13580*/  ISETP.GE.AND P4, PT, R86, UR5, PT ;  /* 0x0000000556007c0c */ /* 0x000fc4000bf86270 */
[----:B------:R-:W-:Y:S01]  /*13590*/  IMAD.IADD R21, R21, 0x1, R81 ;  /* 0x0000000115157824 */ /* 0x000fe200078e0251 */
[----:B------:R-:W-:Y:S02]  /*135a0*/  LEA R80, P1, R20, UR6, 0x1 ;  /* 0x0000000614507c11 */ /* 0x000fe4000f8208ff */
[----:B------:R-:W-:Y:S02]  /*135b0*/  LOP3.LUT P5, RZ, R0, 0x40, RZ, 0xc0, !PT ;  /* 0x0000004000ff7812 */ /* 0x000fe400078ac0ff */
[----:B------:R-:W-:Y:S02]  /*135c0*/  LEA.HI.X R81, R20, UR7, R21, 0x1, P1 ;  /* 0x0000000714517c11 */ /* 0x000fe400088f0c15 */
[----:B------:R-:W-:Y:S02]  /*135d0*/  ISETP.GE.AND P1, PT, R82, UR5, PT ;  /* 0x0000000552007c0c */ /* 0x000fe4000bf26270 */
[----:B------:R-:W-:Y:S01]  /*135e0*/  LOP3.LUT P6, RZ, R17, 0x80, RZ, 0xc0, !PT ;  /* 0x0000008011ff7812 */ /* 0x000fe200078cc0ff */
        /* <DEDUP_REMOVED lines=10> */
.L_x_5170:
[----:B------:R-:W-:Y:S05]  /*13690*/  BSYNC B1 ;  /* 0x0000000000017941 */ /* 0x000fea0003800000 */
.L_x_5169:
[----:B------:R-:W-:Y:S05]  /*136a0*/  @P0 BRA `(.L_x_5171) ;  /* 0x0000000c00200947 */ /* 0x000fea0003800000 */
[----:B-1---5:R-:W-:Y:S01]  /*136b0*/  IADD3 R7, P0, R76, 0x20, RZ ;  /* 0x000000204c077810 */ /* 0x022fe20007f1e0ff */
[----:B------:R-:W-:Y:S01]  /*136c0*/  ULDC.64 UR6, c[0x0][0xbd8] ;  /* 0x0002f60000067ab9 */ /* 0x000fe20000000a00 */
[----:B------:R-:W-:Y:S01]  /*136d0*/  IMAD.MOV.U32 R4, RZ, RZ, R78 ;  /* 0x000000ffff047224 */ /* 0x000fe200078e004e */
[----:B------:R-:W-:Y:S01]  /*136e0*/  ISETP.GE.AND P4, PT, R3, UR5, PT ;  /* 0x0000000503007c0c */ /* 0x000fe2000bf86270 */
[----:B------:R-:W-:Y:S01]  /*136f0*/  IMAD.MOV.U32 R5, RZ, RZ, R85 ;  /* 0x000000ffff057224 */ /* 0x000fe200078e0055 */
[----:B------:R-:W-:Y:S01]  /*13700*/  ULDC.64 UR8, c[0x0][0x208] ;  /* 0x0000820000087ab9 */ /* 0x000fe20000000a00 */
[----:B------:R-:W-:Y:S01]  /*13710*/  IMAD.X R76, RZ, RZ, R77, P0 ;  /* 0x000000ffff4c7224 */ /* 0x000fe200000e064d */
        /* <DEDUP_REMOVED lines=9> */
[----:B------:R-:W-:Y:S02]  /*137b0*/  LEA R6, P6, R4, UR6, 0x1 ;  /* 0x0000000604067c11 */ /* 0x000fe4000f8c08ff */
[----:B------:R-:W-:-:S04]  /*137c0*/  IADD3 R3, R5, R3, RZ ;  /* 0x0000000305037210 */ /* 0x000fc80007ffe0ff */
        /* <DEDUP_REMOVED lines=14> */
.L_x_5166:
[----:B------:R-:W1:Y:S01]  /*138b0*/  LDC.64 R6, c[0x0][0xcd8] ;  /* 0x00033600ff067b82 */ /* 0x000e620000000a00 */
[----:B------:R-:W-:Y:S01]  /*138c0*/  IMAD.MOV.U32 R3, RZ, RZ, RZ ;  /* 0x000000ffff037224 */ /* 0x000fe200078e00ff */
[----:B------:R-:W-:Y:S01]  /*138d0*/  ULDC UR6, c[0x0][0xb8c] ;  /* 0x0002e30000067ab9 */ /* 0x000fe20000000800 */
[----:B------:R-:W-:-:S05]  /*138e0*/  ULDC.64 UR4, c[0x0][0x208] ;  /* 0x0000820000047ab9 */ /* 0x000fca0000000a00 */
[----:B------:R-:W2:Y:S01]  /*138f0*/  LDC.64 R4, c[0x0][0xcd8] ;  /* 0x00033600ff047b82 */ /* 0x000ea20000000a00 */
[----:B-1----:R-:W-:-:S04]  /*13900*/  ISETP.NE.U32.AND P0, PT, R6, RZ, PT ;  /* 0x000000ff0600720c */ /* 0x002fc80003f05070 */
[----:B------:R-:W-:-:S03]  /*13910*/  ISETP.NE.AND.EX P0, PT, R7, RZ, PT, P0 ;  /* 0x000000ff0700720c */ /* 0x000fc60003f05300 */
[----:B------:R-:W1:Y:S08]  /*13920*/  LDC.64 R6, c[0x0][0xce0] ;  /* 0x00033800ff067b82 */ /* 0x000e700000000a00 */
[----:B------:R-:W3:Y:S01]  /*13930*/  LDC R0, c[0x0][0xb88] ;  /* 0x0002e200ff007b82 */ /* 0x000ee20000000800 */
[C---:B------:R-:W-:Y:S01]  /*13940*/  VIADD R13, R191.reuse, 0x40 ;  /* 0x00000040bf0d7836 */ /* 0x040fe20000000000 */
[----:B------:R-:W-:Y:S01]  /*13950*/  ISETP.GE.AND P2, PT, R191, UR6, PT ;  /* 0x00000006bf007c0c */ /* 0x000fe2000bf46270 */
[----:B--2---:R-:W-:Y:S01]  /*13960*/  IMAD.WIDE R4, R196, 0x4, R4 ;  /* 0x00000004c4047825 */ /* 0x004fe200078e0204 */
[----:B-1----:R-:W-:-:S04]  /*13970*/  ISETP.NE.U32.AND P1, PT, R6, RZ, PT ;  /* 0x000000ff0600720c */ /* 0x002fc80003f25070 */
[----:B------:R1:W5:Y:S01]  /*13980*/  @P0 LDG.E R3, desc[UR4][R4.64] ;  /* 0x0000000404030981 */ /* 0x000362000c1e1900 */
[----:B------:R-:W-:-:S13]  /*13990*/  ISETP.NE.AND.EX P1, PT, R7, RZ, PT, P1 ;  /* 0x000000ff0700720c */ /* 0x000fda0003f25310 */
[----:B------:R-:W2:Y:S01]  /*139a0*/  @P1 LDC.64 R6, c[0x0][0xce0] ;  /* 0x00033800ff061b82 */ /* 0x000ea20000000a00 */
[----:B------:R-:W-:-:S04]  /*139b0*/  ISETP.GE.AND P3, PT, R13, UR6, PT ;  /* 0x000000060d007c0c */ /* 0x000fc8000bf66270 */
[----:B------:R-:W-:Y:S02]  /*139c0*/  SEL R9, RZ, 0xffffffff, P3 ;  /* 0xffffffffff097807 */ /* 0x000fe40001800000 */
[----:B------:R-:W-:-:S03]  /*139d0*/  SEL R8, RZ, 0x1, P2 ;  /* 0x00000001ff087807 */ /* 0x000fc60001000000 */
[----:B------:R-:W-:-:S05]  /*139e0*/  IMAD.SHL.U32 R9, R9, 0x2, RZ ;  /* 0x0000000209097824 */ /* 0x000fca00078e00ff */
[----:B------:R-:W-:Y:S01]  /*139f0*/  LOP3.LUT R14, R9, 0x2, R8, 0xe2, !PT ;  /* 0x00000002090e7812 */ /* 0x000fe200078ee208 */
[----:B--2---:R-:W-:-:S05]  /*13a00*/  @P1 IMAD.WIDE R6, R196, 0x4, R6 ;  /* 0x00000004c4061825 */ /* 0x004fca00078e0206 */
[----:B---3--:R1:W5:Y:S01]  /*13a10*/  @P1 LDG.E R0, desc[UR4][R6.64] ;  /* 0x0000000406001981 */ /* 0x008362000c1e1900 */
[----:B------:R-:W-:Y:S05]  /*13a20*/  @P1 BRA `(.L_x_5172) ;  /* 0x0000000000141947 */ /* 0x000fea0003800000 */
[----:B------:R-:W-:Y:S05]  /*13a30*/  @!P0 BRA `(.L_x_5172) ;  /* 0x0000000000108947 */ /* 0x000fea0003800000 */
[----:B------:R-:W-:Y:S02]  /*13a40*/  ULDC.64 UR4, c[0x0][0x208] ;  /* 0x0000820000047ab9 */ /* 0x000fe40000000a00 */
[----:B-1----:R-:W2:Y:S04]  /*13a50*/  LDG.E R7, desc[UR4][R4.64] ;  /* 0x0000000404077981 */ /* 0x002ea8000c1e1900 */
[----:B-----5:R-:W2:Y:S02]  /*13a60*/  LDG.E R0, desc[UR4][R4.64+0x4] ;  /* 0x0000040404007981 */ /* 0x020ea4000c1e1900 */
[----:B--2---:R-:W-:-:S07]  /*13a70*/  IMAD.IADD R0, R0, 0x1, -R7 ;  /* 0x0000000100007824 */ /* 0x004fce00078e0a07 */
.L_x_5172:
[----:B------:R-:W-:Y:S01]  /*13a80*/  ISETP.GT.AND P1, PT, R201, 0x3f, PT ;  /* 0x0000003fc900780c */ /* 0x000fe20003f24270 */
[C---:B------:R-:W-:Y:S01]  /*13a90*/  VIADD R17, R191.reuse, 0x80 ;  /* 0x00000080bf117836 */ /* 0x040fe20000000000 */
[C---:B------:R-:W-:Y:S01]  /*13aa0*/  IADD3 R18, R191.reuse, 0xc0, RZ ;  /* 0x000000c0bf127810 */ /* 0x040fe20007ffe0ff */
[----:B------:R-:W-:Y:S01]  /*13ab0*/  BSSY B1, `(.L_x_5173) ;  /* 0x0000023000017945 */ /* 0x000fe20003800000 */
[----:B-1----:R-:W-:Y:S01]  /*13ac0*/  SHF.R.S32.HI R4, RZ, 0x1f, R196 ;  /* 0x0000001fff047819 */ /* 0x002fe200000114c4 */
[----:B------:R-:W-:Y:S01]  /*13ad0*/  VIADD R24, R191, 0x100 ;  /* 0x00000100bf187836 */ /* 0x000fe20000000000 */
[----:B------:R-:W-:Y:S01]  /*13ae0*/  ISETP.GE.AND P2, PT, R17, UR6, PT ;  /* 0x0000000611007c0c */ /* 0x000fe2000bf46270 */
[----:B------:R-:W-:Y:S01]  /*13af0*/  VIADD R25, R191, 0x140 ;  /* 0x00000140bf197836 */ /* 0x000fe20000000000 */
[----:B------:R-:W-:Y:S02]  /*13b00*/  ISETP.GE.AND P3, PT, R18, UR6, PT ;  /* 0x0000000612007c0c */ /* 0x000fe4000bf66270 */
[----:B------:R-:W-:-:S02]  /*13b10*/  SHF.R.S32.HI R9, RZ, 0x1f, R193 ;  /* 0x0000001fff097819 */ /* 0x000fc400000114c1 */
[----:B------:R-:W-:Y:S02]  /*13b20*/  SHF.R.S32.HI R12, RZ, 0x1f, R191 ;  /* 0x0000001fff0c7819 */ /* 0x000fe400000114bf */
[----:B------:R-:W-:Y:S02]  /*13b30*/  SEL R11, R196, RZ, !P0 ;  /* 0x000000ffc40b7207 */ /* 0x000fe40004000000 */
[----:B------:R-:W-:Y:S02]  /*13b40*/  SEL R10, R4, RZ, !P0 ;  /* 0x000000ff040a7207 */ /* 0x000fe40004000000 */
[----:B-----5:R-:W-:Y:S01]  /*13b50*/  SHF.R.S32.HI R8, RZ, 0x1f, R3 ;  /* 0x0000001fff087819 */ /* 0x020fe20000011403 */
[----:B------:R-:W-:Y:S06]  /*13b60*/  @P1 BRA `(.L_x_5174) ;  /* 0x00000000005c1947 */ /* 0x000fec0003800000 */
[----:B------:R-:W1:Y:S02]  /*13b70*/  S2R R5, SR_TID.X ;  /* 0x0000000000057919 */ /* 0x000e640000002100 */
[----:B-1----:R-:W-:-:S04]  /*13b80*/  IMAD R4, R197, 0x40, R5 ;  /* 0x00000040c5047824 */ /* 0x002fc800078e0205 */
        /* <DEDUP_REMOVED lines=21> */
.L_x_5174:
[----:B------:R-:W-:Y:S05]  /*13ce0*/  BSYNC B1 ;  /* 0x0000000000017941 */ /* 0x000fea0003800000 */
.L_x_5173:
[----:B------:R-:W-:Y:S01]  /*13cf0*/  ULDC.64 UR4, c[0x0][0xba0] ;  /* 0x0002e80000047ab9 */ /* 0x000fe20000000a00 */
[----:B------:R-:W-:Y:S01]  /*13d00*/  IMAD.MOV.U32 R4, RZ, RZ, R191 ;  /* 0x000000ffff047224 */ /* 0x000fe200078e00bf */
[----:B-1----:R-:W-:Y:S01]  /*13d10*/  SEL R7, RZ, 0x4, P2 ;  /* 0x00000004ff077807 */ /* 0x002fe20001000000 */
[----:B------:R-:W-:Y:S01]  /*13d20*/  IMAD.MOV.U32 R5, RZ, RZ, R12 ;  /* 0x000000ffff057224 */ /* 0x000fe200078e000c */
[----:B------:R-:W-:Y:S01]  /*13d30*/  ISETP.GE.AND P0, PT, R24, UR6, PT ;  /* 0x0000000618007c0c */ /* 0x000fe2000bf06270 */
[----:B------:R-:W-:Y:S01]  /*13d40*/  IMAD R6, R8, UR4, RZ ;  /* 0x0000000408067c24 */ /* 0x000fe2000f8e02ff */
[----:B------:R-:W-:Y:S01]  /*13d50*/  SEL R8, RZ, 0x8, P3 ;  /* 0x00000008ff087807 */ /* 0x000fe20001800000 */
[----:B------:R-:W-:Y:S01]  /*13d60*/  IMAD.WIDE.U32 R4, R3, UR4, R4 ;  /* 0x0000000403047c25 */ /* 0x000fe2000f8e0004 */
[----:B------:R-:W-:Y:S01]  /*13d70*/  ISETP.GE.AND P1, PT, R25, UR6, PT ;  /* 0x0000000619007c0c */ /* 0x000fe2000bf26270 */
[----:B------:R-:W-:Y:S01]  /*13d80*/  BSSY B1, `(.L_x_5175) ;  /* 0x000003c000017945 */ /* 0x000fe20003800000 */
[----:B------:R-:W-:Y:S01]  /*13d90*/  LOP3.LUT R7, R8, R14, R7, 0xfe, !PT ;  /* 0x0000000e08077212 */ /* 0x000fe200078efe07 */
[----:B------:R-:W-:Y:S01]  /*13da0*/  IMAD R3, R3, UR5, R6 ;  /* 0x0000000503037c24 */ /* 0x000fe2000f8e0206 */
[----:B------:R-:W-:Y:S01]  /*13db0*/  SEL R8, RZ, 0x10, P0 ;  /* 0x00000010ff087807 */ /* 0x000fe20000000000 */
[----:B------:R-:W-:Y:S01]  /*13dc0*/  VIADD R6, R191, 0x180 ;  /* 0x00000180bf067836 */ /* 0x000fe20000000000 */
[----:B------:R-:W-:Y:S01]  /*13dd0*/  SEL R12, RZ, 0x20, P1 ;  /* 0x00000020ff0c7807 */ /* 0x000fe20000800000 */
[----:B------:R-:W-:Y:S01]  /*13de0*/  ULDC.64 UR4, c[0x0][0xbe0] ;  /* 0x0002f80000047ab9 */ /* 0x000fe20000000a00 */
[----:B------:R-:W-:-:S02]  /*13df0*/  IMAD.IADD R5, R5, 0x1, R3 ;  /* 0x0000000105057824 */ /* 0x000fc400078e0203 */
[----:B------:R-:W-:Y:S01]  /*13e00*/  ISETP.GE.AND P0, PT, R6, UR6, PT ;  /* 0x0000000606007c0c */ /* 0x000fe2000bf06270 */
[----:B------:R-:W-:Y:S01]  /*13e10*/  IMAD R6, R9, UR4, RZ ;  /* 0x0000000409067c24 */ /* 0x000fe2000f8e02ff */
[----:B------:R-:W-:Y:S01]  /*13e20*/  LOP3.LUT R9, R12, R7, R8, 0xfe, !PT ;  /* 0x000000070c097212 */ /* 0x000fe200078efe08 */
[----:B------:R-:W-:Y:S01]  /*13e30*/  IMAD.WIDE.U32 R4, R193, UR4, R4 ;  /* 0x00000004c1047c25 */ /* 0x000fe2000f8e0004 */
[----:B------:R-:W-:-:S03]  /*13e40*/  IADD3 R7, R191, 0x1c0, RZ ;  /* 0x000001c0bf077810 */ /* 0x000fc60007ffe0ff */
[----:B------:R-:W-:Y:S01]  /*13e50*/  IMAD R3, R193, UR5, R6 ;  /* 0x00000005c1037c24 */ /* 0x000fe2000f8e0206 */
[----:B------:R-:W-:Y:S01]  /*13e60*/  ISETP.GE.AND P2, PT, R7, UR6, PT ;  /* 0x0000000607007c0c */ /* 0x000fe2000bf46270 */
[----:B------:R-:W-:Y:S01]  /*13e70*/  IMAD R7, R197, -0x40, R0 ;  /* 0xffffffc0c5077824 */ /* 0x000fe200078e0200 */
[----:B------:R-:W-:Y:S01]  /*13e80*/  SEL R6, RZ, 0x40, P0 ;  /* 0x00000040ff067807 */ /* 0x000fe20000000000 */
[C---:B------:R-:W-:Y:S01]  /*13e90*/  VIADD R0, R194.reuse, 0x20 ;  /* 0x00000020c2007836 */ /* 0x040fe20000000000 */
[----:B------:R-:W-:Y:S01]  /*13ea0*/  ULDC.64 UR4, c[0x0][0xbe8] ;  /* 0x0002fa0000047ab9 */ /* 0x000fe20000000a00 */
[----:B------:R-:W-:Y:S01]  /*13eb0*/  IMAD.IADD R5, R5, 0x1, R3 ;  /* 0x0000000105057824 */ /* 0x000fe200078e0203 */
[-C--:B------:R-:W-:Y:S01]  /*13ec0*/  ISETP.GE.AND P1, PT, R194, R7.reuse, PT ;  /* 0x00000007c200720c */ /* 0x080fe20003f26270 */
[----:B------:R-:W-:Y:S01]  /*13ed0*/  IMAD.MOV.U32 R8, RZ, RZ, R194 ;  /* 0x000000ffff087224 */ /* 0x000fe200078e00c2 */
[----:B------:R-:W-:Y:S01]  /*13ee0*/  ISETP.GE.AND P0, PT, R0, R7, PT ;  /* 0x000000070000720c */ /* 0x000fe20003f06270 */
[----:B------:R-:W-:Y:S01]  /*13ef0*/  IMAD R0, R10, UR4, RZ ;  /* 0x000000040a007c24 */ /* 0x000fe2000f8e02ff */
[----:B------:R-:W-:Y:S01]  /*13f00*/  LOP3.LUT R15, R9, R6, RZ, 0xfc, !PT ;  /* 0x00000006090f7212 */ /* 0x000fe200078efcff */
[----:B------:R-:W-:Y:S01]  /*13f10*/  IMAD.WIDE.U32 R6, R11, UR4, R4 ;  /* 0x000000040b067c25 */ /* 0x000fe2000f8e0004 */
[----:B------:R-:W-:-:S03]  /*13f20*/  SHF.R.S32.HI R9, RZ, 0x1f, R194 ;  /* 0x0000001fff097819 */ /* 0x000fc600000114c2 */
[----:B------:R-:W-:Y:S01]  /*13f30*/  IMAD R3, R11, UR5, R0 ;  /* 0x000000050b037c24 */ /* 0x000fe2000f8e0200 */
        /* <DEDUP_REMOVED lines=18> */
[----:B------:R-:W-:Y:S02]  /*14060*/  ISETP.GE.AND P3, PT, R24, UR6, PT ;  /* 0x0000000618007c0c */ /* 0x000fe4000bf66270 */
[----:B------:R-:W-:Y:S02]  /*14070*/  LEA.HI.X R21, R4, UR5, R3, 0x1, P1 ;  /* 0x0000000504157c11 */ /* 0x000fe400088f0c03 */
[----:B------:R-:W-:Y:S02]  /*14080*/  ISETP.GE.AND P1, PT, R17, UR6, PT ;  /* 0x0000000611007c0c */ /* 0x000fe4000bf26270 */
[----:B------:R-:W-:Y:S01]  /*14090*/  ISETP.GE.AND P2, PT, R25, UR6, PT ;  /* 0x0000000619007c0c */ /* 0x000fe2000bf46270 */
        /* <DEDUP_REMOVED lines=10> */
.L_x_5176:
[----:B------:R-:W-:Y:S05]  /*14140*/  BSYNC B1 ;  /* 0x0000000000017941 */ /* 0x000fea0003800000 */
.L_x_5175:
        /* <DEDUP_REMOVED lines=30> */
.L_x_5171:
[----:B------:R-:W-:Y:S05]  /*14330*/  BSYNC B0 ;  /* 0x0000000000007941 */ /* 0x000fea0003800000 */
.L_x_5165:
[----:B------:R-:W-:Y:S02]  /*14340*/  ULDC UR4, c[0x0][0xd14] ;  /* 0x0003450000047ab9 */ /* 0x000fe40000000800 */
[----:B0-----:R-:W-:-:S13]  /*14350*/  ISETP.GE.AND P0, PT, R187, UR4, PT ;  /* 0x00000004bb007c0c */ /* 0x001fda000bf06270 */
[----:B------:R-:W-:Y:S05]  /*14360*/  @!P0 BRA `(.L_x_5177) ;  /* 0xfffffec800f88947 */ /* 0x000fea000383ffff */
[----:B------:R-:W-:Y:S05]  /*14370*/  EXIT ;  /* 0x000000000000794d */ /* 0x000fea0003800000 */
.L_x_5073:
        /* <DEDUP_REMOVED lines=62> */
.L_x_5182:
        /* <DEDUP_REMOVED lines=16> */
.L_x_5181:
[----:B------:R-:W-:Y:S05]  /*14860*/  BSYNC B0 ;  /* 0x0000000000007941 */ /* 0x000fea0003800000 */
.L_x_5180:
        /* <DEDUP_REMOVED lines=25> */
.L_x_5178:
        /* <DEDUP_REMOVED lines=21> */
.L_x_5183:
        /* <DEDUP_REMOVED lines=25> */
[----:B------:R-:W-:Y:S02]  /*14ce0*/  VIADDMNMX R8, R3, UR4, R8, PT ;  /* 0x0000000403087c46 */ /* 0x000fe4000b800108 */
[----:B------:R-:W-:Y:S02]  /*14cf0*/  IADD3 R4, R5, R4, RZ ;  /* 0x0000000405047210 */ /* 0x000fe40007ffe0ff */
[----:B------:R-:W-:-:S04]  /*14d00*/  IABS R7, R8 ;  /* 0x0000000800077213 */ /* 0x000fc80000000000 */
[----:B------:R-:W1:Y:S08]  /*14d10*/  I2F.RP R10, R7 ;  /* 0x00000007000a7306 */ /* 0x000e700000209400 */
[----:B-1----:R-:W1:Y:S02]  /*14d20*/  MUFU.RCP R10, R10 ;  /* 0x0000000a000a7308 */ /* 0x002e640000001000 */
[----:B-1----:R-:W-:-:S06]  /*14d30*/  VIADD R2, R10, 0xffffffe ;  /* 0x0ffffffe0a027836 */ /* 0x002fcc0000000000 */
[----:B------:R1:W2:Y:S02]  /*14d40*/  F2I.FTZ.U32.TRUNC.NTZ R3, R2 ;  /* 0x0000000200037305 */ /* 0x0002a4000021f000 */
[----:B-1----:R-:W-:Y:S01]  /*14d50*/  MOV R2, RZ ;  /* 0x000000ff00027202 */ /* 0x002fe20000000f00 */
[----:B--2---:R-:W-:-:S04]  /*14d60*/  IMAD.MOV R6, RZ, RZ, -R3 ;  /* 0x000000ffff067224 */ /* 0x004fc800078e0a03 */
        /* <DEDUP_REMOVED lines=22> */
.L_x_5179:
[----:B------:R-:W-:Y:S02]  /*14ed0*/  IMAD.MOV.U32 R17, RZ, RZ, RZ ;  /* 0x000000ffff117224 */ /* 0x000fe400078e00ff */
[----:B------:R-:W-:Y:S02]  /*14ee0*/  IMAD.U32 R16, RZ, RZ, UR6 ;  /* 0x00000006ff107e24 */ /* 0x000fe4000f8e00ff */
[----:B------:R-:W-:-:S07]  /*14ef0*/  IMAD.MOV.U32 R18, RZ, RZ, RZ ;  /* 0x000000ffff127224 */ /* 0x000fce00078e00ff */
.L_x_5184:
[----:B------:R-:W1:Y:S01]  /*14f00*/  S2R R2, SR_TID.X ;  /* 0x0000000000027919 */ /* 0x000e620000002100 */
[----:B------:R-:W-:Y:S01]  /*14f10*/  UMOV UR4, URZ ;  /* 0x0000003f00047c82 */ /* 0x000fe20008000000 */
        /* <DEDUP_REMOVED lines=10> */
[----:B------:R1:W-:Y:S02]  /*14fc0*/  STL [R1+0x4], R0 ;  /* 0x0000040001007387 */ /* 0x0003e40000100800 */
[----:B-1----:R-:W-:-:S05]  /*14fd0*/  IMAD.U32 R0, RZ, RZ, UR4 ;  /* 0x00000004ff007e24 */ /* 0x002fca000f8e00ff */
[----:B------:R1:W-:Y:S01]  /*14fe0*/  STL [R1+0x1c], R0 ;  /* 0x00001c0001007387 */ /* 0x0003e20000100800 */
[----:B------:R-:W-:Y:S05]  /*14ff0*/  @P0 BRA `(.L_x_5185) ;  /* 0x00000048003c0947 */ /* 0x000fea0003800000 */
[----:B------:R-:W-:Y:S01]  /*15000*/  ULDC UR4, c[0x0][0xc] ;  /* 0x0000030000047ab9 */ /* 0x000fe20000000800 */
[----:B------:R-:W-:Y:S01]  /*15010*/  IMAD.MOV.U32 R2, RZ, RZ, 0x1 ;  /* 0x00000001ff027424 */ /* 0x000fe200078e00ff */
[----:B------:R-:W-:Y:S01]  /*15020*/  ULDC.64 UR54, c[0x0][0x198] ;  /* 0x0000660000367ab9 */ /* 0x000fe20000000a00 */
[----:B-1----:R-:W-:Y:S01]  /*15030*/  IMAD.U32 R0, RZ, RZ, UR4 ;  /* 0x00000004ff007e24 */ /* 0x002fe2000f8e00ff */
[----:B------:R-:W-:Y:S02]  /*15040*/  UMOV UR4, URZ ;  /* 0x0000003f00047c82 */ /* 0x000fe40008000000 */
[----:B------:R-:W-:Y:S04]  /*15050*/  STL [R1+0x4], R2 ;  /* 0x0000040201007387 */ /* 0x000fe80000100800 */
[----:B------:R-:W-:Y:S04]  /*15060*/  STL [R1], RZ ;  /* 0x000000ff01007387 */ /* 0x000fe80000100800 */
[----:B------:R1:W-:Y:S02]  /*15070*/  STL [R1+0x20], R0 ;  /* 0x0000200001007387 */ /* 0x0003e40000100800 */
[----:B-1----:R-:W-:-:S05]  /*15080*/  IMAD.U32 R0, RZ, RZ, UR4 ;  /* 0x00000004ff007e24 */ /* 0x002fca000f8e00ff */
[----:B------:R1:W-:Y:S02]  /*15090*/  STL [R1+0x1c], R0 ;  /* 0x00001c0001007387 */ /* 0x0003e40000100800 */
.L_x_5259:
[----:B------:R-:W-:Y:S05]  /*150a0*/  YIELD ;  /* 0x0000000000007946 */ /* 0x000fea0003800000 */
[----:B------:R-:W-:Y:S01]  /*150b0*/  ULDC.64 UR4, c[0x0][0xb20] ;  /* 0x0002c80000047ab9 */ /* 0x000fe20000000a00 */
[----:B-1----:R-:W-:Y:S01]  /*150c0*/  IMAD.MOV.U32 R0, RZ, RZ, RZ ;  /* 0x000000ffff007224 */ /* 0x002fe200078e00ff */
[----:B------:R-:W-:Y:S01]  /*150d0*/  ISETP.NE.U32.AND P0, PT, RZ, UR4, PT ;  /* 0x00000004ff007c0c */ /* 0x000fe2000bf05070 */
[----:B------:R-:W-:-:S03]  /*150e0*/  ULDC.64 UR6, c[0x0][0x208] ;  /* 0x0000820000067ab9 */ /* 0x000fc60000000a00 */
        /* <DEDUP_REMOVED lines=8> */
[----:B------:R-:W-:Y:S01]  /*15170*/  MOV R4, RZ ;  /* 0x000000ff00047202 */ /* 0x000fe20000000f00 */
[----:B-1----:R-:W1:Y:S02]  /*15180*/  LDC.64 R2, c[0x0][0xaf8] ;  /* 0x0002be00ff027b82 */ /* 0x002e640000000a00 */
[----:B-1----:R-:W-:-:S08]  /*15190*/  IMAD.WIDE R2, R19, 0x4, R2 ;  /* 0x0000000413027825 */ /* 0x002fd000078e0202 */
[----:B------:R-:W2:Y:S01]  /*151a0*/  @P2 LDG.E R4, desc[UR6][R2.64] ;  /* 0x0000000602042981 */ /* 0x000ea2000c1e1900 */
[----:B------:R-:W-:Y:S01]  /*151b0*/  ISETP.NE.U32.AND P1, PT, RZ, UR4, PT ;  /* 0x00000004ff007c0c */ /* 0x000fe2000bf25070 */
[----:B------:R-:W-:Y:S02]  /*151c0*/  ULDC UR4, c[0x0][0x288] ;  /* 0x0000a20000047ab9 */ /* 0x000fe40000000800 */
[----:B------:R-:W-:Y:S01]  /*151d0*/  IMAD.U32 R6, RZ, RZ, UR4 ;  /* 0x00000004ff067e24 */ /* 0x000fe2000f8e00ff */
[----:B------:R-:W-:Y:S01]  /*151e0*/  ISETP.NE.AND.EX P1, PT, RZ, UR5, PT, P1 ;  /* 0x00000005ff007c0c */ /* 0x000fe2000bf25310 */
[----:B------:R-:W-:Y:S02]  /*151f0*/  ULDC.64 UR4, c[0x0][0x3f8] ;  /* 0x0000fe0000047ab9 */ /* 0x000fe40000000a00 */
[----:B------:R-:W-:-:S03]  /*15200*/  UISETP.NE.U32.AND UP0, UPT, UR4, URZ, UPT ;  /* 0x0000003f0400728c */ /* 0x000fc6000bf05070 */
[----:B------:R-:W-:Y:S01]  /*15210*/  ULDC UR4, c[0x0][0x404] ;  /* 0x0001010000047ab9 */ /* 0x000fe20000000800 */
[----:B------:R-:W-:-:S03]  /*15220*/  UISETP.NE.AND.EX UP0, UPT, UR5, URZ, UPT, UP0 ;  /* 0x0000003f0500728c */ /* 0x000fc6000bf05300 */
[----:B------:R-:W-:Y:S01]  /*15230*/  ULDC UR5, c[0x0][0x2e0] ;  /* 0x0000b80000057ab9 */ /* 0x000fe20000000800 */
[----:B------:R-:W-:-:S04]  /*15240*/  USEL UR4, UR4, 0x1, UP0 ;  /* 0x0000000104047887 */ /* 0x000fc80008000000 */
[----:B------:R-:W-:Y:S01]  /*15250*/  UIMAD UR4, UR4, UR5, URZ ;  /* 0x00000005040472a4 */ /* 0x000fe2000f8e023f */
[----:B--2---:R1:W-:Y:S02]  /*15260*/  STL [R1+0x18], R4 ;  /* 0x0000180401007387 */ /* 0x0043e40000100800 */
[----:B-1----:R-:W1:Y:S02]  /*15270*/  @P1 LDC.64 R4, c[0x0][0xb10] ;  /* 0x0002c400ff041b82 */ /* 0x002e640000000a00 */
[----:B-1----:R-:W-:-:S05]  /*15280*/  @P1 IMAD.WIDE R4, R19, 0x4, R4 ;  /* 0x0000000413041825 */ /* 0x002fca00078e0204 */
[----:B------:R1:W5:Y:S01]  /*15290*/  @P1 LDG.E R6, desc[UR6][R4.64] ;  /* 0x0000000604061981 */ /* 0x000362000c1e1900 */
[----:B------:R-:W-:Y:S02]  /*152a0*/  ULDC.64 UR6, c[0x0][0xb00] ;  /* 0x0002c00000067ab9 */ /* 0x000fe40000000a00 */
[----:B------:R-:W-:-:S04]  /*152b0*/  ISETP.NE.U32.AND P0, PT, RZ, UR6, PT ;  /* 0x00000006ff007c0c */ /* 0x000fc8000bf05070 */
[----:B------:R-:W-:Y:S01]  /*152c0*/  ISETP.NE.AND.EX P0, PT, RZ, UR7, PT, P0 ;  /* 0x00000007ff007c0c */ /* 0x000fe2000bf05300 */
[----:B-1----:R-:W-:Y:S01]  /*152d0*/  IMAD.U32 R4, RZ, RZ, UR4 ;  /* 0x00000004ff047e24 */ /* 0x002fe2000f8e00ff */
[----:B------:R-:W-:Y:S11]  /*152e0*/  @P1 BRA `(.L_x_5186) ;  /* 0x0000000000141947 */ /* 0x000ff60003800000 */
[----:B------:R-:W-:Y:S05]  /*152f0*/  @!P2 BRA `(.L_x_5186) ;  /* 0x000000000010a947 */ /* 0x000fea0003800000 */
[----:B------:R-:W-:Y:S02]  /*15300*/  ULDC.64 UR4, c[0x0][0x208] ;  /* 0x0000820000047ab9 */ /* 0x000fe40000000a00 */
[----:B------:R-:W2:Y:S04]  /*15310*/  LDG.E R5, desc[UR4][R2.64] ;  /* 0x0000000402057981 */ /* 0x000ea8000c1e1900 */
[----:B-----5:R-:W2:Y:S02]  /*15320*/  LDG.E R6, desc[UR4][R2.64+0x4] ;  /* 0x0000040402067981 */ /* 0x020ea4000c1e1900 */
[----:B--2---:R-:W-:-:S07]  /*15330*/  IMAD.IADD R6, R6, 0x1, -R5 ;  /* 0x0000000106067824 */ /* 0x004fce00078e0a05 */
.L_x_5186:
        /* <DEDUP_REMOVED lines=16> */
.L_x_5187:
[----:B------:R-:W-:Y:S05]  /*15440*/  @!P0 BRA `(.L_x_5188) ;  /* 0x0000000000108947 */ /* 0x000fea0003800000 */
[----:B------:R-:W-:Y:S02]  /*15450*/  ULDC.64 UR4, c[0x0][0x208] ;  /* 0x0000820000047ab9 */ /* 0x000fe40000000a00 */
[----:B-1----:R-:W2:Y:S04]  /*15460*/  LDG.E R5, desc[UR4][R2.64] ;  /* 0x0000000402057981 */ /* 0x002ea8000c1e1900 */
[----:B------:R-:W2:Y:S02]  /*15470*/  LDG.E R4, desc[UR4][R2.64+0x4] ;  /* 0x0000040402047981 */ /* 0x000ea4000c1e1900 */
[----:B--2---:R-:W-:-:S07]  /*15480*/  IADD3 R4, -R5, R4, RZ ;  /* 0x0000000405047210 */ /* 0x004fce0007ffe1ff */
.L_x_5188:
        /* <DEDUP_REMOVED lines=9> */
[----:B------:R-:W-:-:S11]  /*15520*/  VIADD R8, R7, 0xffffffff ;  /* 0xffffffff07087836 */ /* 0x000fd60000000000 */
[----:B------:R-:W-:Y:S05]  /*15530*/  @P1 BRA `(.L_x_5191) ;  /* 0x00000000001c1947 */ /* 0x000fea0003800000 */
[----:B------:R-:W-:Y:S01]  /*15540*/  ISETP.NE.AND P1, PT, R3, 0x1, PT ;  /* 0x000000010300780c */ /* 0x000fe20003f25270 */
[----:B------:R-:W-:-:S12]  /*15550*/  IMAD.MOV R7, RZ, RZ, -R7 ;  /* 0x000000ffff077224 */ /* 0x000fd800078e0a07 */
[----:B-1----:R-:W1:Y:S02]  /*15560*/  @P1 LDC.64 R4, c[0x0][0xae0] ;  /* 0x0002b800ff041b82 */ /* 0x002e640000000a00 */
[----:B-1----:R-:W-:-:S05]  /*15570*/  @P1 IMAD.HI.U32 R4, R7, R4, RZ ;  /* 0x0000000407041227 */ /* 0x002fca00078e00ff */
[----:B------:R-:W-:-:S04]  /*15580*/  @P1 SHF.R.U32.HI R7, RZ, R5, R4 ;  /* 0x00000005ff071219 */ /* 0x000fc80000011604 */
[----:B------:R-:W-:Y:S01]  /*15590*/  LOP3.LUT R8, RZ, R7, RZ, 0x33, !PT ;  /* 0x00000007ff087212 */ /* 0x000fe200078e33ff */
[----:B------:R-:W-:Y:S06]  /*155a0*/  BRA `(.L_x_5192) ;  /* 0x0000000000107947 */ /* 0x000fec0003800000 */
.L_x_5191:
[----:B------:R-:W-:-:S13]  /*155b0*/  ISETP.NE.AND P1, PT, R3, 0x1, PT ;  /* 0x000000010300780c */ /* 0x000fda0003f25270 */
[----:B-1----:R-:W1:Y:S02]  /*155c0*/  @P1 LDC.64 R4, c[0x0][0xae0] ;  /* 0x0002b800ff041b82 */ /* 0x002e640000000a00 */
[----:B-1----:R-:W-:-:S05]  /*155d0*/  @P1 IMAD.HI.U32 R4, R8, R4, RZ ;  /* 0x0000000408041227 */ /* 0x002fca00078e00ff */
[----:B------:R-:W-:-:S07]  /*155e0*/  @P1 SHF.R.U32.HI R8, RZ, R5, R4 ;  /* 0x00000005ff081219 */ /* 0x000fce0000011604 */
.L_x_5192:
[----:B------:R-:W-:Y:S05]  /*155f0*/  BSYNC B0 ;  /* 0x0000000000007941 */ /* 0x000fea0003800000 */
.L_x_5190:
[----:B------:R-:W-:-:S05]  /*15600*/  IMAD R5, R8, R3, R3 ;  /* 0x0000000308057224 */ /* 0x000fca00078e0203 */
[----:B------:R-:W-:-:S07]  /*15610*/  VIMNMX R2, R2, R5, PT ;  /* 0x0000000502027248 */ /* 0x000fce0003fe0100 */
.L_x_5189:
[----:B------:R-:W-:Y:S01]  /*15620*/  VIADD R2, R2, 0x3f ;  /* 0x0000003f02027836 */ /* 0x000fe20000000000 */
[C---:B------:R-:W-:Y:S01]  /*15630*/  IADD3 R4, R0.reuse, 0x3f, RZ ;  /* 0x0000003f00047810 */ /* 0x040fe20007ffe0ff */
[----:B------:R-:W-:Y:S01]  /*15640*/  IMAD R7, R17, 0x40, -R6 ;  /* 0x0000004011077824 */ /* 0x000fe200078e0a06 */
[----:B------:R-:W-:Y:S02]  /*15650*/  ULDC UR4, c[0x0][0xad4] ;  /* 0x0002b50000047ab9 */ /* 0x000fe40000000800 */
[----:B-1----:R-:W-:Y:S01]  /*15660*/  SHF.R.S32.HI R5, RZ, 0x1f, R2 ;  /* 0x0000001fff057819 */ /* 0x002fe20000011402 */
[----:B------:R-:W-:-:S03]  /*15670*/  IMAD.IADD R7, R0, 0x1, R7 ;  /* 0x0000000100077824 */ /* 0x000fc600078e0207 */
[----:B------:R-:W-:Y:S01]  /*15680*/  LEA.HI R2, R5, R2, RZ, 0x6 ;  /* 0x0000000205027211 */ /* 0x000fe200078f30ff */
[----:B------:R-:W-:Y:S01]  /*15690*/  VIADD R0, R7, -UR4 ;  /* 0x8000000407007c36 */ /* 0x000fe20008000000 */
[----:B------:R-:W-:Y:S02]  /*156a0*/  SHF.R.S32.HI R5, RZ, 0x1f, R4 ;  /* 0x0000001fff057819 */ /* 0x000fe40000011404 */
[----:B------:R-:W-:Y:S02]  /*156b0*/  SHF.R.S32.HI R2, RZ, 0x6, R2 ;  /* 0x00000006ff027819 */ /* 0x000fe40000011402 */
[----:B------:R-:W-:-:S04]  /*156c0*/  LEA.HI R5, R5, R4, RZ, 0x6 ;  /* 0x0000000405057211 */ /* 0x000fc800078f30ff */
[----:B------:R-:W-:-:S04]  /*156d0*/  SHF.R.S32.HI R5, RZ, 0x6, R5 ;  /* 0x00000006ff057819 */ /* 0x000fc80000011405 */
[----:B------:R-:W-:-:S05]  /*156e0*/  VIMNMX R8, R5, R2, PT ;  /* 0x0000000205087248 */ /* 0x000fca0003fe0100 */
[----:B------:R1:W-:Y:S01]  /*156f0*/  STL [R1+0x14], R8 ;  /* 0x0000140801007387 */ /* 0x0003e20000100800 */
[----:B------:R-:W-:Y:S05]  /*15700*/  @!P0 BRA `(.L_x_5193) ;  /* 0x0000000000488947 */ /* 0x000fea0003800000 */
[----:B------:R-:W-:Y:S01]  /*15710*/  IMAD.MOV.U32 R2, RZ, RZ, R7 ;  /* 0x000000ffff027224 */ /* 0x000fe200078e0007 */
[----:B------:R-:W-:Y:S04]  /*15720*/  BSSY B0, `(.L_x_5194) ;  /* 0x000000e000007945 */ /* 0x000fe80003800000 */
        /* <DEDUP_REMOVED lines=9> */
.L_x_5195:
[----:B------:R-:W-:-:S13]  /*157c0*/  ISETP.NE.AND P0, PT, R3, 0x1, PT ;  /* 0x000000010300780c */ /* 0x000fda0003f05270 */
[----:B------:R-:W2:Y:S02]  /*157d0*/  @P0 LDC.64 R4, c[0x0][0xae0] ;  /* 0x0002b800ff040b82 */ /* 0x000ea40000000a00 */
[----:B--2---:R-:W-:-:S05]  /*157e0*/  @P0 IMAD.HI.U32 R4, R2, R4, RZ ;  /* 0x0000000402040227 */ /* 0x004fca00078e00ff */
[----:B------:R-:W-:-:S07]  /*157f0*/  @P0 SHF.R.U32.HI R2, RZ, R5, R4 ;  /* 0x00000005ff020219 */ /* 0x000fce0000011604 */
.L_x_5196:
[----:B------:R-:W-:Y:S05]  /*15800*/  BSYNC B0 ;  /* 0x0000000000007941 */ /* 0x000fea0003800000 */
.L_x_5194:
[----:B------:R-:W-:-:S05]  /*15810*/  IMAD R3, R2, R3, RZ ;  /* 0x0000000302037224 */ /* 0x000fca00078e02ff */
[----:B------:R-:W-:-:S07]  /*15820*/  VIMNMX R0, R0, R3, !PT ;  /* 0x0000000300007248 */ /* 0x000fce0007fe0100 */
.L_x_5193:
        /* <DEDUP_REMOVED lines=12> */
[----:B------:R-:W2:Y:S01]  /*158f0*/  LDL R2, [R1+0x20] ;  /* 0x0000200001027983 */ /* 0x000ea20000100800 */
        /* <DEDUP_REMOVED lines=13> */
[----:B---3--:R-:W-:Y:S01]  /*159d0*/  IADD3 R16, R0, UR5, R7 ;  /* 0x0000000500107c10 */ /* 0x008fe2000fffe007 */
[----:B------:R-:W-:Y:S06]  /*159e0*/  BRA `(.L_x_5199) ;  /* 0x0000003000ac7947 */ /* 0x000fec0003800000 */
.L_x_5198:
        /* <DEDUP_REMOVED lines=11> */
[----:B------:R-:W-:Y:S01]  /*15aa0*/  MOV R4, UR6 ;  /* 0x0000000600047c02 */ /* 0x000fe20008000f00 */
[----:B------:R-:W-:Y:S01]  /*15ab0*/  IMAD.U32 R5, RZ, RZ, UR7 ;  /* 0x00000007ff057e24 */ /* 0x000fe2000f8e00ff */
[----:B------:R-:W2:Y:S01]  /*15ac0*/  LDC.64 R2, c[0x4][R2] ;  /* 0x0100000002027b82 */ /* 0x000ea20000000a00 */
[----:B------:R-:W-:Y:S01]  /*15ad0*/  IMAD.U32 R6, RZ, RZ, UR8 ;  /* 0x00000008ff067e24 */ /* 0x000fe2000f8e00ff */
[----:B-1----:R-:W-:Y:S01]  /*15ae0*/  MOV R8, 0x70 ;  /* 0x0000007000087802 */ /* 0x002fe20000000f00 */
[----:B------:R-:W-:Y:S02]  /*15af0*/  IMAD.U32 R7, RZ, RZ, UR9 ;  /* 0x00000009ff077e24 */ /* 0x000fe4000f8e00ff */
[----:B------:R-:W-:-:S02]  /*15b00*/  IMAD.U32 R10, RZ, RZ, UR4 ;  /* 0x00000004ff0a7e24 */ /* 0x000fc4000f8e00ff */
[----:B------:R-:W-:Y:S02]  /*15b10*/  IMAD.U32 R11, RZ, RZ, UR5 ;  /* 0x00000005ff0b7e24 */ /* 0x000fe4000f8e00ff */
[----:B------:R-:W-:Y:S02]  /*15b20*/  IMAD.MOV.U32 R12, RZ, RZ, 0x1 ;  /* 0x00000001ff0c7424 */ /* 0x000fe400078e00ff */
[----:B0-----:R-:W-:-:S07]  /*15b30*/  IMAD.MOV.U32 R13, RZ, RZ, RZ ;  /* 0x000000ffff0d7224 */ /* 0x001fce00078e00ff */
[----:B------:R-:W-:-:S07]  /*15b40*/  LEPC R20, `(.L_x_5200) ;  /* 0x000000001014794e */ /* 0x000fce0000000000 */
[----:B--2---:R-:W-:Y:S05]  /*15b50*/  CALL.ABS.NOINC R2 ;  /* 0x0000000002007343 */ /* 0x004fea0003c00000 */
.L_x_5200:
        /* <DEDUP_REMOVED lines=9> */
[----:B------:R-:W-:Y:S01]  /*15bf0*/  IMAD.U32 R4, RZ, RZ, UR6 ;  /* 0x00000006ff047e24 */ /* 0x000fe2000f8e00ff */
[----:B------:R-:W-:Y:S01]  /*15c00*/  MOV R6, UR8 ;  /* 0x0000000800067c02 */ /* 0x000fe20008000f00 */
[----:B------:R-:W-:Y:S01]  /*15c10*/  IMAD.U32 R5, RZ, RZ, UR7 ;  /* 0x00000007ff057e24 */ /* 0x000fe2000f8e00ff */
[----:B0-----:R-:W-:Y:S01]  /*15c20*/  MOV R13, RZ ;  /* 0x000000ff000d7202 */ /* 0x001fe20000000f00 */
[----:B------:R-:W-:Y:S02]  /*15c30*/  IMAD.U32 R7, RZ, RZ, UR9 ;  /* 0x00000009ff077e24 */ /* 0x000fe4000f8e00ff */
[----:B------:R-:W-:-:S02]  /*15c40*/  IMAD.U32 R10, RZ, RZ, UR4 ;  /* 0x00000004ff0a7e24 */ /* 0x000fc4000f8e00ff */
[----:B------:R-:W-:Y:S02]  /*15c50*/  IMAD.U32 R11, RZ, RZ, UR5 ;  /* 0x00000005ff0b7e24 */ /* 0x000fe4000f8e00ff */
[----:B-1----:R-:W-:Y:S02]  /*15c60*/  IMAD.MOV.U32 R8, RZ, RZ, 0x70 ;  /* 0x00000070ff087424 */ /* 0x002fe400078e00ff */
[----:B--2---:R-:W-:-:S07]  /*15c70*/  IMAD.MOV.U32 R12, RZ, RZ, 0x1 ;  /* 0x00000001ff0c7424 */ /* 0x004fce00078e00ff */
[----:B------:R-:W-:-:S07]  /*15c80*/  LEPC R20, `(.L_x_5202) ;  /* 0x000000001014794e */ /* 0x000fce0000000000 */
[----:B---3--:R-:W-:Y:S05]  /*15c90*/  CALL.ABS.NOINC R2 ;  /* 0x0000000002007343 */ /* 0x008fea0003c00000 */
.L_x_5202:
        /* <DEDUP_REMOVED lines=16> */
.L_x_5201:
[----:B------:R-:W2:Y:S01]  /*15da0*/  LDL.LU R7, [R1+0x18] ;  /* 0x0000180001077983 */ /* 0x000ea20000300800 */
[----:B------:R-:W3:Y:S01]  /*15db0*/  LDC R0, c[0x0][0x428] ;  /* 0x00010a00ff007b82 */ /* 0x000ee20000000800 */
[----:B------:R-:W-:Y:S01]  /*15dc0*/  ULDC.64 UR4, c[0x0][0xaf0] ;  /* 0x0002bc0000047ab9 */ /* 0x000fe20000000a00 */
[----:B------:R-:W-:Y:S01]  /*15dd0*/  IMAD.MOV.U32 R4, RZ, RZ, R19 ;  /* 0x000000ffff047224 */ /* 0x000fe200078e0013 */
[----:B------:R-:W4:Y:S01]  /*15de0*/  S2R R6, SR_TID.X ;  /* 0x0000000000067919 */ /* 0x000f220000002100 */
[----:B------:R-:W-:Y:S01]  /*15df0*/  ULDC.64 UR6, c[0x0][0x208] ;  /* 0x0000820000067ab9 */ /* 0x000fe20000000a00 */
[----:B---3--:R-:W-:Y:S01]  /*15e00*/  ISETP.NE.AND P0, PT, R0, 0x1, PT ;  /* 0x000000010000780c */ /* 0x008fe20003f05270 */
[----:B------:R-:W-:Y:S01]  /*15e10*/  IMAD.MOV.U32 R0, RZ, RZ, R18 ;  /* 0x000000ffff007224 */ /* 0x000fe200078e0012 */
[----:B----4-:R-:W-:-:S11]  /*15e20*/  LOP3.LUT R6, R6, 0x1f, RZ, 0xc0, !PT ;  /* 0x0000001f06067812 */ /* 0x010fd600078ec0ff */
[----:B------:R-:W3:Y:S08]  /*15e30*/  @P0 LDC R3, c[0x0][0x42c] ;  /* 0x00010b00ff030b82 */ /* 0x000ef00000000800 */
[----:B------:R-:W4:Y:S01]  /*15e40*/  @P0 LDC R5, c[0x0][0x430] ;  /* 0x00010c00ff050b82 */ /* 0x000f220000000800 */
[----:B---3--:R-:W-:-:S05]  /*15e50*/  @P0 IMAD.HI.U32 R2, R18, R3, RZ ;  /* 0x0000000312020227 */ /* 0x008fca00078e00ff */
[----:B----4-:R-:W-:Y:S02]  /*15e60*/  @P0 SHF.R.U32.HI R0, RZ, R5, R2 ;  /* 0x00000005ff000219 */ /* 0x010fe40000011602 */
[----:B------:R-:W-:-:S04]  /*15e70*/  ISETP.NE.U32.AND P0, PT, RZ, UR4, PT ;  /* 0x00000004ff007c0c */ /* 0x000fc8000bf05070 */
[----:B------:R-:W-:Y:S01]  /*15e80*/  ISETP.NE.AND.EX P0, PT, RZ, UR5, PT, P0 ;  /* 0x00000005ff007c0c */ /* 0x000fe2000bf05300 */
[----:B------:R-:W-:-:S12]  /*15e90*/  ULDC.64 UR4, c[0x0][0xaf8] ;  /* 0x0002be0000047ab9 */ /* 0x000fd80000000a00 */
[----:B------:R-:W3:Y:S01]  /*15ea0*/  @P0 LDC.64 R2, c[0x0][0xaf0] ;  /* 0x0002bc00ff020b82 */ /* 0x000ee20000000a00 */
[----:B------:R-:W-:-:S04]  /*15eb0*/  ISETP.NE.AND P6, PT, R6, RZ, PT ;  /* 0x000000ff0600720c */ /* 0x000fc80003fc5270 */
[----:B------:R-:W-:-:S09]  /*15ec0*/  PLOP3.LUT P1, PT, P6, PT, PT, 0x8, 0x0 ;  /* 0x000000000000781c */ /* 0x000fd2000372e170 */
[----:B------:R-:W-:Y:S01]  /*15ed0*/  VOTEU.ALL UP1, P6 ;  /* 0x00000000003f7886 */ /* 0x000fe20003020000 */
[----:B---3--:R-:W-:-:S05]  /*15ee0*/  @P0 IMAD.WIDE R2, R19, 0x4, R2 ;  /* 0x0000000413020825 */ /* 0x008fca00078e0202 */
[----:B------:R3:W5:Y:S01]  /*15ef0*/  @P0 LDG.E R4, desc[UR6][R2.64] ;  /* 0x0000000602040981 */ /* 0x000762000c1e1900 */
[----:B------:R-:W-:Y:S01]  /*15f00*/  ISETP.NE.U32.AND P0, PT, RZ, UR4, PT ;  /* 0x00000004ff007c0c */ /* 0x000fe2000bf05070 */
[----:B------:R-:W-:-:S03]  /*15f10*/  @!UP1 UIADD3 UR8, UP0, UR54, 0x270, URZ ;  /* 0x0000027036089890 */ /* 0x000fc6000ff1e03f */
[----:B------:R-:W-:Y:S01]  /*15f20*/  ISETP.NE.AND.EX P0, PT, RZ, UR5, PT, P0 ;  /* 0x00000005ff007c0c */ /* 0x000fe2000bf05300 */
[----:B------:R-:W-:-:S03]  /*15f30*/  @!UP1 UIADD3.X UR9, URZ, UR55, URZ, UP0, !UPT ;  /* 0x000000373f099290 */ /* 0x000fc600087fe43f */
[----:B------:R-:W-:Y:S01]  /*15f40*/  SEL R6, R19, RZ, !P0 ;  /* 0x000000ff13067207 */ /* 0x000fe20004000000 */
[----:B------:R-:W-:Y:S01]  /*15f50*/  VOTEU.ALL UP0, P6 ;  /* 0x00000000003f7886 */ /* 0x000fe20003000000 */
[----:B--23--:R-:W-:-:S07]  /*15f60*/  LEA R17, R17, R7, 0x6 ;  /* 0x0000000711117211 */ /* 0x00cfce00078e30ff */
.L_x_5203:
        /* <DEDUP_REMOVED lines=10> */
[----:B------:R-:W1:Y:S01]  /*16010*/  LDL R5, [R1+0x14] ;  /* 0x0000140001057983 */ /* 0x000e620000100800 */
[----:B------:R-:W2:Y:S01]  /*16020*/  LDC.64 R2, c[0x0][0x3f8] ;  /* 0x0000fe00ff027b82 */ /* 0x000ea20000000a00 */
[----:B------:R-:W-:Y:S02]  /*16030*/  ULDC.64 UR4, c[0x0][0xb00] ;  /* 0x0002c00000047ab9 */ /* 0x000fe40000000a00 */
[----:B--2---:R-:W-:Y:S01]  /*16040*/  LOP3.LUT P0, RZ, R2, UR4, RZ, 0xfc, !PT ;  /* 0x0000000402ff7c12 */ /* 0x004fe2000f80fcff */
[----:B------:R-:W-:-:S03]  /*16050*/  UMOV UR4, 0xffffffff ;  /* 0xffffffff00047882 */ /* 0x000fc60000000000 */
[----:B------:R-:W-:-:S04]  /*16060*/  LOP3.LUT P0, RZ, R3, UR5, RZ, 0xfc, P0 ;  /* 0x0000000503ff7c12 */ /* 0x000fc8000800fcff */
[----:B-----5:R-:W-:Y:S01]  /*16070*/  SEL R7, R4, RZ, !P0 ;  /* 0x000000ff04077207 */ /* 0x020fe20004000000 */
[----:B-1----:R-:W-:Y:S01]  /*16080*/  VIADD R8, R5, 0xffffffff ;  /* 0xffffffff05087836 */ /* 0x002fe20000000000 */
[----:B------:R-:W-:Y:S07]  /*16090*/  BRA.DIV UR4, `(.L_x_5204) ;  /* 0x0000003e04f07947 */ /* 0x000fee000b800000 */
.L_x_5275:
[----:B------:R-:W-:Y:S01]  /*160a0*/  UMOV UR4, 0xffffffff ;  /* 0xffffffff00047882 */ /* 0x000fe20000000000 */
[----:B------:R-:W-:Y:S02]  /*160b0*/  SHF.R.S32.HI R5, RZ, 0x1f, R4 ;  /* 0x0000001fff057819 */ /* 0x000fe40000011404 */
[----:B------:R-:W-:Y:S05]  /*160c0*/  BRA.DIV UR4, `(.L_x_5205) ;  /* 0x0000004204187947 */ /* 0x000fea000b800000 */
[----:B------:R-:W-:-:S13]  /*160d0*/  ELECT P6, URZ, PT ;  /* 0x00000000003f782f */ /* 0x000fda00038c0000 */
.L_x_5278:
        /* <DEDUP_REMOVED lines=23> */
.L_x_5207:
[----:B------:R-:W2:Y:S01]  /*16250*/  LDL R9, [R1] ;  /* 0x0000000001097983 */ /* 0x000ea20000100800 */
[----:B------:R-:W-:-:S03]  /*16260*/  MOV R11, 0x400 ;  /* 0x00000400000b7802 */ /* 0x000fc60000000f00 */
[----:B------:R-:W3:Y:S01]  /*16270*/  LDL R10, [R1+0x4] ;  /* 0x00000400010a7983 */ /* 0x000ee20000100800 */
[----:B-1----:R-:W1:Y:S02]  /*16280*/  S2R R12, SR_CgaCtaId ;  /* 0x00000000000c7919 */ /* 0x002e640000008800 */
[----:B-1----:R-:W-:-:S04]  /*16290*/  LEA R11, R12, R11, 0x18 ;  /* 0x0000000b0c0b7211 */ /* 0x002fc800078ec0ff */
[----:B--2---:R-:W-:Y:S02]  /*162a0*/  LEA R9, R9, R11, 0x3 ;  /* 0x0000000b09097211 */ /* 0x004fe400078e18ff */
[----:B---3--:R-:W-:-:S04]  /*162b0*/  SHF.L.U32 R10, R10, 0x1f, RZ ;  /* 0x0000001f0a0a7819 */ /* 0x008fc800000006ff */
[----:B------:R-:W1:Y:S02]  /*162c0*/  SYNCS.PHASECHK.TRANS64.TRYWAIT P0, [R9+URZ+0x38840], R10 ;  /* 0x0388400a090075a7 */ /* 0x000e64000800017f */
[----:B-1----:R-:W-:Y:S05]  /*162d0*/  @!P0 BRA `(.L_x_5208) ;  /* 0x0000003c00b48947 */ /* 0x002fea0003800000 */
.L_x_5279:
        /* <DEDUP_REMOVED lines=11> */
.L_x_5209:
        /* <DEDUP_REMOVED lines=22> */
.L_x_5206:
[----:B------:R-:W1:Y:S01]  /*164f0*/  S2R R12, SR_CgaCtaId ;  /* 0x00000000000c7919 */ /* 0x000e620000008800 */
[----:B------:R-:W-:Y:S05]  /*16500*/  WARPSYNC.ALL ;  /* 0x0000000000007948 */ /* 0x000fea0003800000 */
[----:B------:R-:W-:Y:S01]  /*16510*/  BAR.SYNC.DEFER_BLOCKING 0x8, 0xa0 ;  /* 0x0202800000007b1d */ /* 0x000fe20000010000 */
[----:B------:R-:W-:Y:S02]  /*16520*/  ELECT P0, URZ, PT ;  /* 0x00000000003f782f */ /* 0x000fe40003800000 */
[----:B------:R-:W-:-:S03]  /*16530*/  MOV R11, 0x400 ;  /* 0x00000400000b7802 */ /* 0x000fc60000000f00 */
[----:B------:R-:W-:Y:S01]  /*16540*/  BSSY B0, `(.L_x_5210) ;  /* 0x000004c000007945 */ /* 0x000fe20003800000 */
[----:B-1----:R-:W-:-:S07]  /*16550*/  LEA R11, R12, R11, 0x18 ;  /* 0x0000000b0c0b7211 */ /* 0x002fce00078ec0ff */
        /* <DEDUP_REMOVED lines=20> */
[----:B-1----:R-:W-:Y:S01]  /*166a0*/  IMAD.MOV.U32 R6, RZ, RZ, 0x10000 ;  /* 0x00010000ff067424 */ /* 0x002fe200078e00ff */
        /* <DEDUP_REMOVED lines=24> */
[----:B--2---:R-:W-:Y:S01]  /*16830*/  MOV R6, UR47 ;  /* 0x0000002f00067c02 */ /* 0x004fe20008000f00 */
        /* <DEDUP_REMOVED lines=20> */
[----:B-1----:R-:W-:Y:S01]  /*16980*/  R2UR UR42, R10 ;  /* 0x000000000a2a72ca */ /* 0x002fe200000e0000 */
[----:B------:R-:W-:-:S02]  /*16990*/  UIADD3 UR40, UR16, 0x2e400, URZ ;  /* 0x0002e40010287890 */ /* 0x000fc4000fffe03f */
[----:B------:R-:W-:-:S10]  /*169a0*/  UIADD3 UR16, UR16, 0x34400, URZ ;  /* 0x0003440010107890 */ /* 0x000fd4000fffe03f */
[----:B------:R2:W-:Y:S01]  /*169b0*/  UTMALDG.4D [UR40], [UR4], desc[UR6] ;  /* 0x00000628040075b4 */ /* 0x0005e20008019000 */
[----:B------:R2:W-:Y:S01]  /*169c0*/  UTMALDG.4D [UR32], [UR4], desc[UR6] ;  /* 0x00000620040075b4 */ /* 0x0005e20008019000 */
[----:B------:R2:W-:Y:S01]  /*169d0*/  UTMALDG.4D [UR24], [UR4], desc[UR6] ;  /* 0x00000618040075b4 */ /* 0x0005e20008019000 */
[----:B------:R2:W-:Y:S02]  /*169e0*/  UTMALDG.4D [UR16], [UR4], desc[UR6] ;  /* 0x00000610040075b4 */ /* 0x0005e40008019000 */
[----:B--2---:R-:W-:Y:S01]  /*169f0*/  NOP ;  /* 0x0000000000007918 */ /* 0x004fe20000000000 */
.L_x_5211:
[----:B------:R-:W-:Y:S05]  /*16a00*/  BSYNC B0 ;  /* 0x0000000000007941 */ /* 0x000fea0003800000 */
.L_x_5210:
[----:B------:R-:W2:Y:S02]  /*16a10*/  LDL.LU R6, [R1+0x1c] ;  /* 0x00001c0001067983 */ /* 0x000ea40000300800 */
[----:B--2---:R-:W-:-:S13]  /*16a20*/  R2UR UR5, R6 ;  /* 0x00000000060572ca */ /* 0x004fda00000e0000 */
[----:B------:R-:W-:-:S04]  /*16a30*/  UIADD3 UR5, UR5, 0x1, URZ ;  /* 0x0000000105057890 */ /* 0x000fc8000fffe03f */
[----:B------:R-:W-:Y:S02]  /*16a40*/  ULEA.HI UR4, UR5, UR5, URZ, 0x1 ;  /* 0x0000000505047291 */ /* 0x000fe4000f8f083f */
[----:B------:R-:W-:Y:S02]  /*16a50*/  IMAD.U32 R6, RZ, RZ, UR5 ;  /* 0x00000005ff067e24 */ /* 0x000fe4000f8e00ff */
[----:B------:R-:W-:-:S03]  /*16a60*/  ULOP3.LUT UR4, UR4, 0xfffffffe, URZ, 0xc0, !UPT ;  /* 0xfffffffe04047892 */ /* 0x000fc6000f8ec03f */
[----:B------:R1:W-:Y:S01]  /*16a70*/  STL [R1+0x1c], R6 ;  /* 0x00001c0601007387 */ /* 0x0003e20000100800 */
[----:B------:R-:W-:-:S06]  /*16a80*/  UIADD3 UR4, UR5, -UR4, URZ ;  /* 0x8000000405047290 */ /* 0x000fcc000fffe03f */
[----:B-1----:R-:W-:-:S04]  /*16a90*/  MOV R6, UR4 ;  /* 0x0000000400067c02 */ /* 0x002fc80008000f00 */
[----:B------:R-:W-:-:S04]  /*16aa0*/  SHF.L.U32 R6, R6, 0x1f, RZ ;  /* 0x0000001f06067819 */ /* 0x000fc800000006ff */
[----:B------:R-:W1:Y:S02]  /*16ab0*/  SYNCS.PHASECHK.TRANS64.TRYWAIT P0, [R11+URZ+0x38820], R6 ;  /* 0x038820060b0075a7 */ /* 0x000e64000800017f */
[----:B-1----:R-:W-:Y:S05]  /*16ac0*/  @!P0 BRA `(.L_x_5212) ;  /* 0x0000003400cc8947 */ /* 0x002fea0003800000 */
.L_x_5280:
[----:B------:R-:W-:Y:S01]  /*16ad0*/  ULDC.64 UR38, c[0x0][0x3f8] ;  /* 0x0000fe0000267ab9 */ /* 0x000fe20000000a00 */
[----:B------:R-:W-:Y:S01]  /*16ae0*/  ULDC.64 UR46, c[0x0][0x408] ;  /* 0x00010200002e7ab9 */ /* 0x000fe20000000a00 */
        /* <DEDUP_REMOVED lines=11> */
.L_x_5281:
        /* <DEDUP_REMOVED lines=11> */
.L_x_5216:
        /* <DEDUP_REMOVED lines=43> */
[----:B------:R-:W-:-:S02]  /*16f00*/  UMOV UR10, UR21 ;  /* 0x00000015000a7c82 */ /* 0x000fc40008000000 */
[----:B------:R1:W-:Y:S01]  /*16f10*/  UTMALDG.4D [UR8], [UR4], desc[UR6] ;  /* 0x00000608040075b4 */ /* 0x0003e20008019000 */
        /* <DEDUP_REMOVED lines=12> */
.L_x_5214:
[----:B------:R-:W-:Y:S05]  /*16fe0*/  BSYNC B0 ;  /* 0x0000000000007941 */ /* 0x000fea0003800000 */
.L_x_5213:
[----:B-1----:R-:W2:Y:S04]  /*16ff0*/  LDL R9, [R1+0x14] ;  /* 0x0000140001097983 */ /* 0x002ea80000100800 */
[----:B------:R-:W3:Y:S01]  /*17000*/  LDL R6, [R1+0xc] ;  /* 0x00000c0001067983 */ /* 0x000ee20000100800 */
[----:B------:R-:W-:Y:S01]  /*17010*/  BSSY B0, `(.L_x_5217) ;  /* 0x00001aa000007945 */ /* 0x000fe20003800000 */
[----:B--2---:R-:W-:-:S05]  /*17020*/  VIADD R8, R9, 0xfffffffe ;  /* 0xfffffffe09087836 */ /* 0x004fca0000000000 */
[----:B---3--:R-:W-:-:S13]  /*17030*/  ISETP.GE.AND P0, PT, R8, R6, PT ;  /* 0x000000060800720c */ /* 0x008fda0003f06270 */
[----:B------:R-:W-:Y:S05]  /*17040*/  @!P0 BRA `(.L_x_5218) ;  /* 0x0000001800988947 */ /* 0x000fea0003800000 */
[----:B------:R-:W-:Y:S01]  /*17050*/  LOP3.LUT R10, RZ, R6, RZ, 0x33, !PT ;  /* 0x00000006ff0a7212 */ /* 0x000fe200078e33ff */
[----:B------:R-:W-:Y:S01]  /*17060*/  IMAD.MOV R6, RZ, RZ, -R9 ;  /* 0x000000ffff067224 */ /* 0x000fe200078e0a09 */
[----:B------:R-:W-:Y:S04]  /*17070*/  BSSY B1, `(.L_x_5219) ;  /* 0x0000090000017945 */ /* 0x000fe80003800000 */
[----:B------:R-:W-:-:S04]  /*17080*/  VIADDMNMX R10, R6, 0x1, R10, !PT ;  /* 0x00000001060a7846 */ /* 0x000fc8000780010a */
[----:B------:R-:W-:-:S04]  /*17090*/  IADD3 R6, R9, R10, RZ ;  /* 0x0000000a09067210 */ /* 0x000fc80007ffe0ff */
        /* <DEDUP_REMOVED lines=32> */
[----:B------:R-:W-:Y:S01]  /*172a0*/  LEA.HI.X R3, R6, R3, R11, 0x2, P0 ;  /* 0x0000000306037211 */ /* 0x000fe200000f140b */
[----:B------:R-:W-:-:S04]  /*172b0*/  IMAD.MOV R6, RZ, RZ, -R9 ;  /* 0x000000ffff067224 */ /* 0x000fc800078e0a09 */
[----:B------:R1:W5:Y:S01]  /*172c0*/  LDG.E R7, desc[UR6][R2.64] ;  /* 0x0000000602077981 */ /* 0x000362000c1e1900 */
[----:B------:R-:W-:-:S07]  /*172d0*/  IMAD R8, R12, R6, R8 ;  /* 0x000000060c087224 */ /* 0x000fce00078e0208 */
.L_x_5223:
[----:B-1----:R-:W1:Y:S01]  /*172e0*/  S2R R3, SR_CgaCtaId ;  /* 0x0000000000037919 */ /* 0x002e620000008800 */
[----:B------:R-:W-:-:S04]  /*172f0*/  MOV R2, 0x400 ;  /* 0x0000040000027802 */ /* 0x000fc80000000f00 */
[----:B-1----:R-:W-:Y:S02]  /*17300*/  LEA R2, R3, R2, 0x18 ;  /* 0x0000000203027211 */ /* 0x002fe400078ec0ff */
[----:B------:R-:W-:Y:S02]  /*17310*/  SHF.L.U32 R3, R13, 0x1f, RZ ;  /* 0x0000001f0d037819 */ /* 0x000fe400000006ff */
[----:B------:R-:W-:-:S04]  /*17320*/  LEA R2, R14, R2, 0x3 ;  /* 0x000000020e027211 */ /* 0x000fc800078e18ff */
[----:B------:R-:W1:Y:S02]  /*17330*/  SYNCS.PHASECHK.TRANS64.TRYWAIT P0, [R2+URZ+0x38840], R3 ;  /* 0x03884003020075a7 */ /* 0x000e64000800017f */
[----:B-1----:R-:W-:Y:S05]  /*17340*/  @!P0 BRA `(.L_x_5224) ;  /* 0x0000002c00e08947 */ /* 0x002fea0003800000 */
.L_x_5282:
        /* <DEDUP_REMOVED lines=11> */
.L_x_5225:
        /* <DEDUP_REMOVED lines=22> */
.L_x_5283:
        /* <DEDUP_REMOVED lines=8> */
.L_x_5227:
        /* <DEDUP_REMOVED lines=54> */
.L_x_5222:
[----:B------:R-:W-:Y:S05]  /*17940*/  BSYNC B2 ;  /* 0x0000000000027941 */ /* 0x000fea0003800000 */
.L_x_5221:
[----:B------:R-:W2:Y:S02]  /*17950*/  LDL R2, [R1+0x14] ;  /* 0x0000140001027983 */ /* 0x000ea40000100800 */
[----:B--2---:R-:W-:-:S07]  /*17960*/  IADD3 R8, R2, -0x3, RZ ;  /* 0xfffffffd02087810 */ /* 0x004fce0007ffe0ff */
.L_x_5220:
[----:B------:R-:W-:Y:S05]  /*17970*/  BSYNC B1 ;  /* 0x0000000000017941 */ /* 0x000fea0003800000 */
.L_x_5219:
[----:B------:R-:W2:Y:S01]  /*17980*/  LDL.LU R2, [R1+0x14] ;  /* 0x0000140001027983 */ /* 0x000ea20000300800 */
[----:B------:R-:W-:Y:S01]  /*17990*/  VIADD R10, R10, 0xfffffffe ;  /* 0xfffffffe0a0a7836 */ /* 0x000fe20000000000 */
[----:B--2---:R-:W-:-:S04]  /*179a0*/  LOP3.LUT R3, RZ, R2, RZ, 0x33, !PT ;  /* 0x00000002ff037212 */ /* 0x004fc800078e33ff */
[----:B------:R-:W-:-:S13]  /*179b0*/  ISETP.NE.AND P0, PT, R10, R3, PT ;  /* 0x000000030a00720c */ /* 0x000fda0003f05270 */
[----:B------:R-:W-:Y:S05]  /*179c0*/  @!P0 BRA `(.L_x_5218) ;  /* 0x0000001000388947 */ /* 0x000fea0003800000 */
.L_x_5242:
        /* <DEDUP_REMOVED lines=29> */
[----:B------:R-:W-:-:S06]  /*17ba0*/  LEA.HI.X R7, R2, UR39, R3, 0x2, P0 ;  /* 0x0000002702077c11 */ /* 0x000fcc00080f1403 */
[----:B------:R1:W5:Y:S03]  /*17bb0*/  LDG.E R7, desc[UR4][R6.64] ;  /* 0x0000000406077981 */ /* 0x000366000c1e1900 */
.L_x_5230:
[----:B------:R-:W2:Y:S01]  /*17bc0*/  S2R R3, SR_CgaCtaId ;  /* 0x0000000000037919 */ /* 0x000ea20000008800 */
[----:B------:R-:W-:-:S04]  /*17bd0*/  MOV R2, 0x400 ;  /* 0x0000040000027802 */ /* 0x000fc80000000f00 */
[----:B--2---:R-:W-:Y:S02]  /*17be0*/  LEA R2, R3, R2, 0x18 ;  /* 0x0000000203027211 */ /* 0x004fe400078ec0ff */
[----:B------:R-:W-:-:S03]  /*17bf0*/  SHF.L.U32 R3, R10, 0x1f, RZ ;  /* 0x0000001f0a037819 */ /* 0x000fc600000006ff */
[----:B------:R-:W-:-:S04]  /*17c00*/  IMAD R2, R9, 0x8, R2 ;  /* 0x0000000809027824 */ /* 0x000fc800078e0202 */
[----:B------:R-:W2:Y:S02]  /*17c10*/  SYNCS.PHASECHK.TRANS64.TRYWAIT P0, [R2+URZ+0x38840], R3 ;  /* 0x03884003020075a7 */ /* 0x000ea4000800017f */
[----:B--2---:R-:W-:Y:S05]  /*17c20*/  @!P0 BRA `(.L_x_5231) ;  /* 0x0000002400d08947 */ /* 0x004fea0003800000 */
.L_x_5284:
        /* <DEDUP_REMOVED lines=11> */
.L_x_5232:
[----:B------:R-:W3:Y:S01]  /*17ce0*/  LDL R12, [R1+0x8] ;  /* 0x00000800010c7983 */ /* 0x000ee20000100800 */
[----:B-1----:R-:W-:Y:S01]  /*17cf0*/  MOV R6, 0x400 ;  /* 0x0000040000067802 */ /* 0x002fe20000000f00 */
        /* <DEDUP_REMOVED lines=19> */
.L_x_5285:
        /* <DEDUP_REMOVED lines=8> */
.L_x_5234:
        /* <DEDUP_REMOVED lines=17> */
[----:B-1----:R-:W-:-:S04]  /*17fc0*/  LEA R3, R11, R3, 0x18 ;  /* 0x000000030b037211 */ /* 0x002fc800078ec0ff */
[----:B------:R-:W-:-:S04]  /*17fd0*/  LEA R2, R9, R3, 0x10 ;  /* 0x0000000309027211 */ /* 0x000fc800078e80ff */
        /* <DEDUP_REMOVED lines=34> */
.L_x_5229:
[----:B------:R-:W-:Y:S05]  /*18200*/  BSYNC B1 ;  /* 0x0000000000017941 */ /* 0x000fea0003800000 */
.L_x_5228:
[----:B------:R-:W-:Y:S01]  /*18210*/  VIADD R9, R9, 0x1 ;  /* 0x0000000109097836 */ /* 0x000fe20000000000 */
[----:B------:R-:W-:Y:S04]  /*18220*/  BSSY B1, `(.L_x_5235) ;  /* 0x0000084000017945 */ /* 0x000fe80003800000 */
        /* <DEDUP_REMOVED lines=8> */
[----:B------:R-:W-:Y:S01]  /*182b0*/  ISETP.NE.U32.AND P0, PT, RZ, UR38, PT ;  /* 0x00000026ff007c0c */ /* 0x000fe2000bf05070 */
[----:B------:R-:W-:-:S03]  /*182c0*/  IMAD.MOV.U32 R10, RZ, RZ, R9 ;  /* 0x000000ffff0a7224 */ /* 0x000fc600078e0009 */
        /* <DEDUP_REMOVED lines=19> */
.L_x_5237:
[----:B------:R-:W3:Y:S01]  /*18400*/  S2R R3, SR_CgaCtaId ;  /* 0x0000000000037919 */ /* 0x000ee20000008800 */
[----:B------:R-:W-:-:S04]  /*18410*/  MOV R2, 0x400 ;  /* 0x0000040000027802 */ /* 0x000fc80000000f00 */
[----:B---3--:R-:W-:Y:S02]  /*18420*/  LEA R2, R3, R2, 0x18 ;  /* 0x0000000203027211 */ /* 0x008fe400078ec0ff */
[----:B------:R-:W-:-:S03]  /*18430*/  SHF.L.U32 R3, R11, 0x1f, RZ ;  /* 0x0000001f0b037819 */ /* 0x000fc600000006ff */
[----:B------:R-:W-:-:S04]  /*18440*/  IMAD R2, R12, 0x8, R2 ;  /* 0x000000080c027824 */ /* 0x000fc800078e0202 */
[----:B------:R-:W3:Y:S02]  /*18450*/  SYNCS.PHASECHK.TRANS64.TRYWAIT P0, [R2+URZ+0x38840], R3 ;  /* 0x03884003020075a7 */ /* 0x000ee4000800017f */
[----:B---3--:R-:W-:Y:S05]  /*18460*/  @!P0 BRA `(.L_x_5238) ;  /* 0x0000001c00e88947 */ /* 0x008fea0003800000 */
.L_x_5286:
        /* <DEDUP_REMOVED lines=11> */
.L_x_5239:
[----:B--2---:R-:W2:Y:S01]  /*18520*/  LDL R6, [R1] ;  /* 0x0000000001067983 */ /* 0x004ea20000100800 */
        /* <DEDUP_REMOVED lines=21> */
.L_x_5287:
[----:B------:R-:W-:Y:S05]  /*18680*/  @P0 BRA `(.L_x_5241) ;  /* 0x00000000001c0947 */ /* 0x000fea0003800000 */
[----:B------:R-:W1:Y:S01]  /*18690*/  S2R R10, SR_TID.X ;  /* 0x00000000000a7919 */ /* 0x000e620000002100 */
[----:B0--3--:R-:W-:-:S04]  /*186a0*/  IMAD.MOV.U32 R3, RZ, RZ, 0x10000 ;  /* 0x00010000ff037424 */ /* 0x009fc800078e00ff */
[----:B------:R2:W-:Y:S01]  /*186b0*/  SYNCS.ARRIVE.TRANS64 RZ, [R2+URZ+0x38850], R3 ;  /* 0x0388500302ff79a7 */ /* 0x0005e2000800003f */
[----:B-1----:R-:W-:-:S04]  /*186c0*/  LOP3.LUT R10, R10, 0x1f, RZ, 0xc0, !PT ;  /* 0x0000001f0a0a7812 */ /* 0x002fc800078ec0ff */
[----:B------:R-:W-:-:S13]  /*186d0*/  ISETP.NE.AND P1, PT, R10, RZ, PT ;  /* 0x000000ff0a00720c */ /* 0x000fda0003f25270 */
[----:B--2---:R-:W-:Y:S05]  /*186e0*/  @!P1 BRA `(.L_x_5241) ;  /* 0x0000000000049947 */ /* 0x004fea0003800000 */
[----:B------:R-:W-:Y:S01]  /*186f0*/  BPT.TRAP 0x1 ;  /* 0x000000040000795c */ /* 0x000fe20000300000 */
.L_x_5241:
        /* <DEDUP_REMOVED lines=54> */
.L_x_5236:
[----:B------:R-:W-:Y:S05]  /*18a60*/  BSYNC B1 ;  /* 0x0000000000017941 */ /* 0x000fea0003800000 */
.L_x_5235:
[----:B------:R-:W2:Y:S01]  /*18a70*/  LDL R2, [R1+0xc] ;  /* 0x00000c0001027983 */ /* 0x000ea20000100800 */
[----:B------:R-:W-:Y:S01]  /*18a80*/  VIADD R8, R8, 0xfffffffe ;  /* 0xfffffffe08087836 */ /* 0x000fe20000000000 */
[----:B--2---:R-:W-:-:S13]  /*18a90*/  ISETP.GT.AND P0, PT, R9, R2, PT ;  /* 0x000000020900720c */ /* 0x004fda0003f04270 */
[----:B------:R-:W-:Y:S05]  /*18aa0*/  @P0 BRA `(.L_x_5242) ;  /* 0xffffffec00c80947 */ /* 0x000fea000383ffff */
.L_x_5218:
[----:B------:R-:W-:Y:S05]  /*18ab0*/  BSYNC B0 ;  /* 0x0000000000007941 */ /* 0x000fea0003800000 */
.L_x_5217:
        /* <DEDUP_REMOVED lines=26> */
.L_x_5244:
[----:B------:R-:W-:Y:S05]  /*18c60*/  BSYNC B0 ;  /* 0x0000000000007941 */ /* 0x000fea0003800000 */
.L_x_5243:
[----:B--2---:R-:W2:Y:S02]  /*18c70*/  LDL.LU R2, [R1+0x4] ;  /* 0x0000040001027983 */ /* 0x004ea40000300800 */
[----:B--2---:R-:W-:-:S05]  /*18c80*/  LOP3.LUT R2, R2, R0, RZ, 0x3c, !PT ;  /* 0x0000000002027212 */ /* 0x004fca00078e3cff */
[----:B------:R2:W-:Y:S02]  /*18c90*/  STL [R1+0x4], R2 ;  /* 0x0000040201007387 */ /* 0x0005e40000100800 */
.L_x_5199:
[----:B------:R-:W-:Y:S05]  /*18ca0*/  BSYNC B6 ;  /* 0x0000000000067941 */ /* 0x000fea0003800000 */
.L_x_5197:
[----:B------:R-:W-:-:S03]  /*18cb0*/  UMOV UR4, 0xffffffff ;  /* 0xffffffff00047882 */ /* 0x000fc60000000000 */
[----:B------:R-:W-:Y:S05]  /*18cc0*/  BRA.DIV UR4, `(.L_x_5245) ;  /* 0x0000001604f87947 */ /* 0x000fea000b800000 */
[----:B------:R3:W4:Y:S04]  /*18cd0*/  SHFL.IDX PT, R4, R16, RZ, 0x1f ;  /* 0x00001fff10047589 */ /* 0x00072800000e0000 */
[----:B------:R-:W0:Y:S02]  /*18ce0*/  SHFL.IDX PT, R16, R16, 0x1, 0x1f ;  /* 0x00201f0010107f89 */ /* 0x000e2400000e0000 */
.L_x_5291:
[----:B------:R-:W1:Y:S01]  /*18cf0*/  S2R R0, SR_TID.X ;  /* 0x0000000000007919 */ /* 0x000e620000002100 */
        /* <DEDUP_REMOVED lines=9> */
[----:B--2---:R-:W1:Y:S01]  /*18d90*/  LDC.64 R2, c[0x0][0xd58] ;  /* 0x00035600ff027b82 */ /* 0x004e620000000a00 */
[----:B------:R-:W-:Y:S01]  /*18da0*/  ULDC.64 UR4, c[0x0][0x208] ;  /* 0x0000820000047ab9 */ /* 0x000fe20000000a00 */
[----:B-1----:R-:W-:-:S06]  /*18db0*/  IMAD.WIDE R2, R5, 0x4, R2 ;  /* 0x0000000405027825 */ /* 0x002fcc00078e0202 */
[----:B------:R1:W5:Y:S02]  /*18dc0*/  LDG.E R3, desc[UR4][R2.64] ;  /* 0x0000000402037981 */ /* 0x000364000c1e1900 */
.L_x_5247:
[----:B------:R-:W-:Y:S05]  /*18dd0*/  BSYNC B0 ;  /* 0x0000000000007941 */ /* 0x000fea0003800000 */
.L_x_5246:
[----:B------:R-:W-:-:S03]  /*18de0*/  UMOV UR4, 0xffffffff ;  /* 0xffffffff00047882 */ /* 0x000fc60000000000 */
[----:B------:R-:W-:Y:S05]  /*18df0*/  BRA.DIV UR4, `(.L_x_5248) ;  /* 0x0000001604f87947 */ /* 0x000fea000b800000 */
        /* <DEDUP_REMOVED lines=17> */
[----:B------:R-:W1:Y:S02]  /*18f10*/  SHFL.UP PT, R14, R7, 0x10, RZ ;  /* 0x06000000070e7989 */ /* 0x000e6400000e00ff */
[----:B-12---:R-:W-:-:S05]  /*18f20*/  SEL R2, R14, RZ, P0 ;  /* 0x000000ff0e027207 */ /* 0x006fca0000000000 */
[----:B------:R-:W-:-:S05]  /*18f30*/  IMAD.IADD R2, R7, 0x1, R2 ;  /* 0x0000000107027824 */ /* 0x000fca00078e0202 */
[----:B------:R0:W1:Y:S02]  /*18f40*/  SHFL.IDX PT, R14, R2, 0x1f, 0x1f ;  /* 0x03e01f00020e7f89 */ /* 0x00006400000e0000 */
.L_x_5299:
[----:B------:R-:W-:Y:S02]  /*18f50*/  ULDC UR4, c[0x0][0xd10] ;  /* 0x0003440000047ab9 */ /* 0x000fe40000000800 */
[----:B------:R-:W-:-:S04]  /*18f60*/  IMAD.U32 R5, RZ, RZ, UR4 ;  /* 0x00000004ff057e24 */ /* 0x000fc8000f8e00ff */
[----:B-1----:R-:W-:-:S05]  /*18f70*/  IMAD R7, R14, R5, RZ ;  /* 0x000000050e077224 */ /* 0x002fca00078e02ff */
[----:B---3--:R-:W-:-:S04]  /*18f80*/  IADD3 R16, R16, R7, RZ ;  /* 0x0000000710107210 */ /* 0x008fc80007ffe0ff */
[----:B----4-:R-:W-:-:S13]  /*18f90*/  ISETP.GT.AND P0, PT, R16, R4, PT ;  /* 0x000000041000720c */ /* 0x010fda0003f04270 */
[----:B------:R-:W-:Y:S05]  /*18fa0*/  @P0 BRA `(.L_x_5249) ;  /* 0x0000000000b80947 */ /* 0x000fea0003800000 */
[----:B------:R-:W1:Y:S02]  /*18fb0*/  LDC R0, c[0x0][0xd14] ;  /* 0x00034500ff007b82 */ /* 0x000e640000000800 */
.L_x_5254:
        /* <DEDUP_REMOVED lines=15> */
.L_x_5252:
[----:B------:R-:W-:Y:S05]  /*190b0*/  BSYNC B0 ;  /* 0x0000000000007941 */ /* 0x000fea0003800000 */
.L_x_5251:
        /* <DEDUP_REMOVED lines=23> */
.L_x_5307:
[----:B------:R-:W-:Y:S02]  /*19230*/  ULDC UR4, c[0x0][0xd10] ;  /* 0x0003440000047ab9 */ /* 0x000fe40000000800 */
[----:B------:R-:W-:-:S04]  /*19240*/  IMAD.U32 R5, RZ, RZ, UR4 ;  /* 0x00000004ff057e24 */ /* 0x000fc8000f8e00ff */
[----:B-1----:R-:W-:-:S04]  /*19250*/  IMAD R7, R14, R5, RZ ;  /* 0x000000050e077224 */ /* 0x002fc800078e02ff */
[----:B------:R-:W-:-:S05]  /*19260*/  IMAD.IADD R16, R7, 0x1, R16 ;  /* 0x0000000107107824 */ /* 0x000fca00078e0210 */
[----:B------:R-:W-:-:S13]  /*19270*/  ISETP.GT.AND P0, PT, R16, R4, PT ;  /* 0x000000041000720c */ /* 0x000fda0003f04270 */
[----:B------:R-:W-:Y:S05]  /*19280*/  @!P0 BRA `(.L_x_5254) ;  /* 0xfffffffc004c8947 */ /* 0x000fea000383ffff */
.L_x_5249:
        /* <DEDUP_REMOVED lines=8> */
.L_x_5311:
[----:B------:R-:W-:Y:S02]  /*19310*/  ISETP.NE.AND P0, PT, R6, RZ, PT ;  /* 0x000000ff0600720c */ /* 0x000fe40003f05270 */
[----:B------:R-:W-:-:S11]  /*19320*/  MOV R8, RZ ;  /* 0x000000ff00087202 */ /* 0x000fd60000000f00 */
[----:B------:R-:W-:Y:S05]  /*19330*/  @!P0 BRA `(.L_x_5256) ;  /* 0x0000000000108947 */ /* 0x000fea0003800000 */
[----:B------:R-:W-:Y:S01]  /*19340*/  UMOV UR4, 0xffffffff ;  /* 0xffffffff00047882 */ /* 0x000fe20000000000 */
[----:B------:R-:W-:Y:S02]  /*19350*/  VIADD R12, R7, 0xffffffff ;  /* 0xffffffff070c7836 */ /* 0x000fe40000000000 */
[----:B------:R-:W-:Y:S05]  /*19360*/  BRA.DIV UR4, `(.L_x_5257) ;  /* 0x0000001a04847947 */ /* 0x000fea000b800000 */
[----:B------:R3:W4:Y:S02]  /*19370*/  SHFL.IDX PT, R8, R2, R12, 0x1f ;  /* 0x00001f0c02087589 */ /* 0x00072400000e0000 */
.L_x_5256:
[----:B01-3--:R-:W0:Y:S01]  /*19380*/  LDC.64 R2, c[0x0][0xd68] ;  /* 0x00035a00ff027b82 */ /* 0x00be220000000a00 */
[----:B------:R-:W-:Y:S01]  /*19390*/  IMAD.IADD R19, R7, 0x1, R19 ;  /* 0x0000000107137824 */ /* 0x000fe200078e0213 */
[----:B------:R-:W-:-:S03]  /*193a0*/  ULDC.64 UR4, c[0x0][0x208] ;  /* 0x0000820000047ab9 */ /* 0x000fc60000000a00 */
[----:B0-----:R-:W-:-:S05]  /*193b0*/  IMAD.WIDE R2, R19, 0x4, R2 ;  /* 0x0000000413027825 */ /* 0x001fca00078e0202 */
[----:B------:R0:W2:Y:S01]  /*193c0*/  LDG.E R10, desc[UR4][R2.64] ;  /* 0x00000004020a7981 */ /* 0x0000a2000c1e1900 */
[----:B----4-:R-:W-:Y:S02]  /*193d0*/  IMAD R16, R8, R5, R16 ;  /* 0x0000000508107224 */ /* 0x010fe400078e0210 */
[----:B0-----:R-:W-:Y:S02]  /*193e0*/  IMAD.MOV.U32 R2, RZ, RZ, RZ ;  /* 0x000000ffff027224 */ /* 0x001fe400078e00ff */
[----:B--2---:R-:W-:-:S05]  /*193f0*/  IMAD R6, R17, R10, RZ ;  /* 0x0000000a11067224 */ /* 0x004fca00078e02ff */
        /* <DEDUP_REMOVED lines=22> */
[----:B------:R-:W-:Y:S02]  /*19560*/  @!P0 IADD3 R7, -R7, RZ, RZ ;  /* 0x000000ff07078210 */ /* 0x000fe40007ffe1ff */
[----:B------:R-:W-:-:S13]  /*19570*/  ISETP.NE.AND P0, PT, R6, RZ, PT ;  /* 0x000000ff0600720c */ /* 0x000fda0003f05270 */
[----:B------:R-:W-:-:S05]  /*19580*/  @!P0 LOP3.LUT R7, RZ, R6, RZ, 0x33, !PT ;  /* 0x00000006ff078212 */ /* 0x000fca00078e33ff */
[----:B------:R-:W-:Y:S02]  /*19590*/  IMAD R4, R10, R7, RZ ;  /* 0x000000070a047224 */ /* 0x000fe400078e02ff */
[----:B------:R-:W-:Y:S02]  /*195a0*/  IMAD.MOV R7, RZ, RZ, -R7 ;  /* 0x000000ffff077224 */ /* 0x000fe400078e0a07 */
[----:B------:R-:W-:Y:S02]  /*195b0*/  IMAD.MOV R2, RZ, RZ, -R4 ;  /* 0x000000ffff027224 */ /* 0x000fe400078e0a04 */
[----:B------:R-:W-:-:S03]  /*195c0*/  IMAD R6, R6, R7, R9 ;  /* 0x0000000706067224 */ /* 0x000fc600078e0209 */
[----:B------:R-:W-:Y:S01]  /*195d0*/  VIADDMNMX R5, R2, R5, R10, PT ;  /* 0x0000000502057246 */ /* 0x000fe2000380010a */
[----:B------:R-:W-:Y:S02]  /*195e0*/  IMAD.MOV.U32 R2, RZ, RZ, RZ ;  /* 0x000000ffff027224 */ /* 0x000fe400078e00ff */
[----:B------:R-:W-:Y:S01]  /*195f0*/  IMAD.IADD R4, R6, 0x1, R4 ;  /* 0x0000000106047824 */ /* 0x000fe200078e0204 */
        /* <DEDUP_REMOVED lines=10> */
[----:B------:R-:W-:Y:S01]  /*196a0*/  IMAD.HI.U32 R3, R3, R2, RZ ;  /* 0x0000000203037227 */ /* 0x000fe200078e00ff */
[----:B------:R-:W-:-:S05]  /*196b0*/  IADD3 R7, RZ, -R7, RZ ;  /* 0x80000007ff077210 */ /* 0x000fca0007ffe0ff */
[----:B------:R-:W-:Y:S01]  /*196c0*/  IMAD R7, R3, R7, R2 ;  /* 0x0000000703077224 */ /* 0x000fe200078e0202 */
[----:B------:R-:W-:-:S04]  /*196d0*/  LOP3.LUT R2, R6, R5, RZ, 0x3c, !PT ;  /* 0x0000000506027212 */ /* 0x000fc800078e3cff */
        /* <DEDUP_REMOVED lines=14> */
.L_x_5250:
[----:B------:R-:W-:Y:S01]  /*197c0*/  UMOV UR4, URZ ;  /* 0x0000003f00047c82 */ /* 0x000fe20008000000 */
[----:B------:R-:W-:Y:S01]  /*197d0*/  UMOV UR5, URZ ;  /* 0x0000003f00057c82 */ /* 0x000fe20008000000 */
[----:B------:R-:W-:Y:S01]  /*197e0*/  ULDC UR6, c[0x0][0xd14] ;  /* 0x0003450000067ab9 */ /* 0x000fe20000000800 */
[----:B------:R-:W-:Y:S02]  /*197f0*/  IMAD.MOV.U32 R16, RZ, RZ, R4 ;  /* 0x000000ffff107224 */ /* 0x000fe400078e0004 */
[----:B------:R-:W-:Y:S02]  /*19800*/  IMAD.U32 R17, RZ, RZ, UR4 ;  /* 0x00000004ff117e24 */ /* 0x000fe4000f8e00ff */
[----:B------:R-:W-:Y:S02]  /*19810*/  IMAD.U32 R18, RZ, RZ, UR5 ;  /* 0x00000005ff127e24 */ /* 0x000fe4000f8e00ff */
[----:B------:R-:W-:-:S07]  /*19820*/  IMAD.U32 R19, RZ, RZ, UR6 ;  /* 0x00000006ff137e24 */ /* 0x000fce000f8e00ff */
.L_x_5258:
        /* <DEDUP_REMOVED lines=12> */
.L_x_5185:
[----:B-1----:R-:W3:Y:S01]  /*198f0*/  LDL R0, [R1+0x1c] ;  /* 0x00001c0001007983 */ /* 0x002ee20000100800 */
[----:B------:R-:W1:Y:S01]  /*19900*/  S2R R3, SR_CgaCtaId ;  /* 0x0000000000037919 */ /* 0x000e620000008800 */
[----:B---3--:R-:W-:Y:S02]  /*19910*/  R2UR UR4, R0 ;  /* 0x00000000000472ca */ /* 0x008fe400000e0000 */
[----:B------:R-:W-:-:S04]  /*19920*/  MOV R0, 0x400 ;  /* 0x0000040000007802 */ /* 0x000fc80000000f00 */
[----:B-1----:R-:W-:-:S07]  /*19930*/  LEA R0, R3, R0, 0x18 ;  /* 0x0000000003007211 */ /* 0x002fce00078ec0ff */
[----:B------:R-:W-:-:S04]  /*19940*/  UIADD3 UR4, UR4, 0x1, URZ ;  /* 0x0000000104047890 */ /* 0x000fc8000fffe03f */
[----:B------:R-:W-:-:S04]  /*19950*/  ULEA.HI UR5, UR4, UR4, URZ, 0x1 ;  /* 0x0000000404057291 */ /* 0x000fc8000f8f083f */
[----:B------:R-:W-:-:S04]  /*19960*/  ULOP3.LUT UR5, UR5, 0xfffffffe, URZ, 0xc0, !UPT ;  /* 0xfffffffe05057892 */ /* 0x000fc8000f8ec03f */
[----:B------:R-:W-:-:S06]  /*19970*/  UIADD3 UR5, UR4, -UR5, URZ ;  /* 0x8000000504057290 */ /* 0x000fcc000fffe03f */
[----:B------:R-:W-:-:S04]  /*19980*/  MOV R3, UR5 ;  /* 0x0000000500037c02 */ /* 0x000fc80008000f00 */
[----:B------:R-:W-:-:S04]  /*19990*/  SHF.L.U32 R3, R3, 0x1f, RZ ;  /* 0x0000001f03037819 */ /* 0x000fc800000006ff */
[----:B------:R-:W1:Y:S02]  /*199a0*/  SYNCS.PHASECHK.TRANS64.TRYWAIT P0, [R0+URZ+0x38820], R3 ;  /* 0x03882003000075a7 */ /* 0x000e64000800017f */
[----:B-1----:R-:W-:Y:S05]  /*199b0*/  @!P0 BRA `(.L_x_5260) ;  /* 0x0000001400188947 */ /* 0x002fea0003800000 */
.L_x_5314:
[----:B------:R-:W-:-:S03]  /*199c0*/  UMOV UR4, 0xffffffff ;  /* 0xffffffff00047882 */ /* 0x000fc60000000000 */
[----:B------:R-:W-:Y:S05]  /*199d0*/  BRA.DIV UR4, `(.L_x_5261) ;  /* 0x0000001604247947 */ /* 0x000fea000b800000 */
[----:B--2---:R-:W2:Y:S02]  /*199e0*/  S2R R2, SR_TID.X ;  /* 0x0000000000027919 */ /* 0x004ea40000002100 */
[----:B--2---:R-:W-:-:S04]  /*199f0*/  SHF.R.U32.HI R2, RZ, 0x5, R2 ;  /* 0x00000005ff027819 */ /* 0x004fc80000011602 */
[----:B------:R-:W-:-:S05]  /*19a00*/  LOP3.LUT R2, R2, 0x3, RZ, 0xc0, !PT ;  /* 0x0000000302027812 */ /* 0x000fca00078ec0ff */
[----:B------:R2:W3:Y:S02]  /*19a10*/  SHFL.IDX PT, R14, R2, RZ, 0x1f ;  /* 0x00001fff020e7589 */ /* 0x0004e400000e0000 */
.L_x_5317:
[----:B---3--:R-:W-:Y:S01]  /*19a20*/  ISETP.NE.AND P0, PT, R14, RZ, PT ;  /* 0x000000ff0e00720c */ /* 0x008fe20003f05270 */
[----:B------:R-:W-:-:S12]  /*19a30*/  BSSY B0, `(.L_x_5262) ;  /* 0x0000027000007945 */ /* 0x000fd80003800000 */
[----:B------:R-:W-:Y:S05]  /*19a40*/  @P0 BRA `(.L_x_5263) ;  /* 0x0000000000940947 */ /* 0x000fea0003800000 */
[----:B------:R-:W-:-:S03]  /*19a50*/  UMOV UR4, 0xffffffff ;  /* 0xffffffff00047882 */ /* 0x000fc60000000000 */
[----:B------:R-:W-:Y:S05]  /*19a60*/  BRA.DIV UR4, `(.L_x_5264) ;  /* 0x0000001604347947 */ /* 0x000fea000b800000 */
[----:B------:R-:W-:-:S13]  /*19a70*/  ELECT P6, URZ, PT ;  /* 0x00000000003f782f */ /* 0x000fda00038c0000 */
.L_x_5320:
[----:B------:R-:W-:Y:S05]  /*19a80*/  @!P6 BRA `(.L_x_5263) ;  /* 0x000000000084e947 */ /* 0x000fea0003800000 */
[----:B--2---:R-:W2:Y:S02]  /*19a90*/  LDL.LU R2, [R1+0x24] ;  /* 0x0000240001027983 */ /* 0x004ea40000300800 */
[----:B--2---:R-:W-:-:S04]  /*19aa0*/  LOP3.LUT R2, R2, 0x2, RZ, 0xfc, !PT ;  /* 0x0000000202027812 */ /* 0x004fc800078efcff */
[----:B------:R-:W-:-:S13]  /*19ab0*/  ISETP.NE.AND P2, PT, R2, 0x3, PT ;  /* 0x000000030200780c */ /* 0x000fda0003f45270 */
[----:B------:R-:W-:Y:S05]  /*19ac0*/  @!P2 BRA `(.L_x_5265) ;  /* 0x000000000004a947 */ /* 0x000fea0003800000 */
[----:B------:R-:W-:Y:S01]  /*19ad0*/  BPT.TRAP 0x1 ;  /* 0x000000040000795c */ /* 0x000fe20000300000 */
.L_x_5265:
        /* <DEDUP_REMOVED lines=14> */
.L_x_5321:
[----:B------:R-:W2:Y:S02]  /*19bc0*/  SYNCS.PHASECHK.TRANS64.TRYWAIT P0, [R7+URZ], R2 ;  /* 0x00000002070075a7 */ /* 0x000ea4000800017f */
[----:B--2---:R-:W-:Y:S05]  /*19bd0*/  @!P0 BRA `(.L_x_5267) ;  /* 0x00000014000c8947 */ /* 0x004fea0003800000 */
.L_x_5322:
[----:B------:R-:W-:Y:S05]  /*19be0*/  @!P2 BRA `(.L_x_5268) ;  /* 0x000000000004a947 */ /* 0x000fea0003800000 */
[----:B------:R-:W-:Y:S01]  /*19bf0*/  BPT.TRAP 0x1 ;  /* 0x000000040000795c */ /* 0x000fe20000300000 */
.L_x_5268:
[----:B------:R-:W3:Y:S01]  /*19c00*/  LDL.LU R4, [R1] ;  /* 0x0000000001047983 */ /* 0x000ee20000300800 */
[----:B------:R-:W-:-:S05]  /*19c10*/  VIADD R0, R0, 0x38860 ;  /* 0x0003886000007836 */ /* 0x000fca0000000000 */
[----:B---3--:R-:W-:-:S04]  /*19c20*/  LEA R4, R4, R0, 0x3 ;  /* 0x0000000004047211 */ /* 0x008fc800078e18ff */
[----:B------:R-:W3:Y:S02]  /*19c30*/  SYNCS.PHASECHK.TRANS64.TRYWAIT P0, [R4+URZ], R5 ;  /* 0x00000005040075a7 */ /* 0x000ee4000800017f */
[----:B---3--:R-:W-:Y:S05]  /*19c40*/  @!P0 BRA `(.L_x_5269) ;  /* 0x0000001400048947 */ /* 0x008fea0003800000 */
.L_x_5323:
[----:B------:R-:W-:-:S07]  /*19c50*/  IMAD R3, R3, 0x8, R0 ;  /* 0x0000000803037824 */ /* 0x000fce00078e0200 */
.L_x_5270:
[----:B----4-:R4:W0:Y:S02]  /*19c60*/  SYNCS.PHASECHK.TRANS64.TRYWAIT P0, [R3+URZ], R2 ;  /* 0x00000002030075a7 */ /* 0x010824000800017f */
[----:B0-----:R-:W-:Y:S05]  /*19c70*/  @!P0 NANOSLEEP.SYNCS 0x989680 ;  /* 0x009896800000895d */ /* 0x001fea0003900000 */
[----:B------:R-:W0:Y:S02]  /*19c80*/  @!P0 SYNCS.PHASECHK.TRANS64 P0, [R3+URZ], R2 ;  /* 0x00000002030085a7 */ /* 0x000e24000800007f */
[----:B0-----:R-:W-:Y:S05]  /*19c90*/  @!P0 BRA `(.L_x_5270) ;  /* 0xfffffffc00f08947 */ /* 0x001fea000383ffff */
.L_x_5263:
[----:B------:R-:W-:Y:S05]  /*19ca0*/  BSYNC B0 ;  /* 0x0000000000007941 */ /* 0x000fea0003800000 */
.L_x_5262:
[----:B------:R-:W-:Y:S05]  /*19cb0*/  EXIT ;  /* 0x000000000000794d */ /* 0x000fea0003800000 */
.L_x_5095:
[----:B0-----:R-:W-:-:S04]  /*19cc0*/  IMAD.U32 R0, RZ, RZ, UR37 ;  /* 0x00000025ff007e24 */ /* 0x001fc8000f8e00ff */
[----:B------:R0:W1:Y:S03]  /*19cd0*/  SYNCS.PHASECHK.TRANS64.TRYWAIT P1, [R0+URZ+0x38800], R3 ;  /* 0x03880003000075a7 */ /* 0x000066000802017f */
[----:B-1----:R-:W-:Y:S05]  /*19ce0*/  @!P1 NANOSLEEP.SYNCS 0x989680 ;  /* 0x009896800000995d */ /* 0x002fea0003900000 */
[----:B------:R-:W1:Y:S02]  /*19cf0*/  @!P1 SYNCS.PHASECHK.TRANS64 P1, [R0+URZ+0x38800], R3 ;  /* 0x03880003000095a7 */ /* 0x000e64000802007f */
[----:B-1----:R-:W-:Y:S05]  /*19d00*/  @!P1 BRA `(.L_x_5095) ;  /* 0xfffffffc00ec9947 */ /* 0x002fea000383ffff */
[----:B------:R-:W-:Y:S05]  /*19d10*/  BRA `(.L_x_5271) ;  /* 0xfffffe9c00b87947 */ /* 0x000fea000383ffff */
.L_x_5099:
[----:B--2---:R2:W3:Y:S02]  /*19d20*/  SYNCS.PHASECHK.TRANS64.TRYWAIT P1, [R4+URZ+0x38830], R5 ;  /* 0x03883005040075a7 */ /* 0x0044e4000802017f */
[----:B---3--:R-:W-:Y:S05]  /*19d30*/  @!P1 NANOSLEEP.SYNCS 0x989680 ;  /* 0x009896800000995d */ /* 0x008fea0003900000 */
[----:B------:R-:W3:Y:S02]  /*19d40*/  @!P1 SYNCS.PHASECHK.TRANS64 P1, [R4+URZ+0x38830], R5 ;  /* 0x03883005040095a7 */ /* 0x000ee4000802007f */
[----:B---3--:R-:W-:Y:S05]  /*19d50*/  @!P1 BRA `(.L_x_5099) ;  /* 0xfffffffc00f09947 */ /* 0x008fea000383ffff */
[----:B------:R-:W-:Y:S05]  /*19d60*/  BRA `(.L_x_5098) ;  /* 0xfffffe9c00d07947 */ /* 0x000fea000383ffff */
.L_x_5100:
[----:B0-----:R-:W-:-:S04]  /*19d70*/  IMAD.U32 R6, RZ, RZ, UR37 ;  /* 0x00000025ff067e24 */ /* 0x001fc8000f8e00ff */
[----:B------:R0:W3:Y:S03]  /*19d80*/  SYNCS.PHASECHK.TRANS64.TRYWAIT P1, [R6+URZ+0x38810], R3 ;  /* 0x03881003060075a7 */ /* 0x0000e6000802017f */
[----:B---3--:R-:W-:Y:S05]  /*19d90*/  @!P1 NANOSLEEP.SYNCS 0x989680 ;  /* 0x009896800000995d */ /* 0x008fea0003900000 */
[----:B------:R-:W3:Y:S02]  /*19da0*/  @!P1 SYNCS.PHASECHK.TRANS64 P1, [R6+URZ+0x38810], R3 ;  /* 0x03881003060095a7 */ /* 0x000ee4000802007f */
[----:B---3--:R-:W-:Y:S05]  /*19db0*/  @!P1 BRA `(.L_x_5100) ;  /* 0xfffffffc00ec9947 */ /* 0x008fea000383ffff */
[----:B------:R-:W-:Y:S05]  /*19dc0*/  BRA `(.L_x_5272) ;  /* 0xfffffea000587947 */ /* 0x000fea000383ffff */
.L_x_5104:
[----:B----4-:R4:W0:Y:S02]  /*19dd0*/  SYNCS.PHASECHK.TRANS64.TRYWAIT P1, [R4+URZ+0x38850], R5 ;  /* 0x03885005040075a7 */ /* 0x010824000802017f */
[----:B0-----:R-:W-:Y:S05]  /*19de0*/  @!P1 NANOSLEEP.SYNCS 0x989680 ;  /* 0x009896800000995d */ /* 0x001fea0003900000 */
[----:B------:R-:W0:Y:S02]  /*19df0*/  @!P1 SYNCS.PHASECHK.TRANS64 P1, [R4+URZ+0x38850], R5 ;  /* 0x03885005040095a7 */ /* 0x000e24000802007f */
[----:B0-----:R-:W-:Y:S05]  /*19e00*/  @!P1 BRA `(.L_x_5104) ;  /* 0xfffffffc00f09947 */ /* 0x001fea000383ffff */
[----:B------:R-:W-:Y:S05]  /*19e10*/  BRA `(.L_x_5103) ;  /* 0xfffffea000647947 */ /* 0x000fea000383ffff */
.L_x_5120:
[----:B-1----:R-:W-:-:S04]  /*19e20*/  IMAD.U32 R15, RZ, RZ, UR7 ;  /* 0x00000007ff0f7e24 */ /* 0x002fc8000f8e00ff */
[----:B------:R1:W2:Y:S03]  /*19e30*/  SYNCS.PHASECHK.TRANS64.TRYWAIT P2, [R15+URZ+0x38830], R10 ;  /* 0x0388300a0f0075a7 */ /* 0x0002a6000804017f */
[----:B--2---:R-:W-:Y:S05]  /*19e40*/  @!P2 NANOSLEEP.SYNCS 0x989680 ;  /* 0x009896800000a95d */ /* 0x004fea0003900000 */
[----:B------:R-:W2:Y:S02]  /*19e50*/  @!P2 SYNCS.PHASECHK.TRANS64 P2, [R15+URZ+0x38830], R10 ;  /* 0x0388300a0f00a5a7 */ /* 0x000ea4000804007f */
[----:B--2---:R-:W-:Y:S05]  /*19e60*/  @!P2 BRA `(.L_x_5120) ;  /* 0xfffffffc00eca947 */ /* 0x004fea000383ffff */
[----:B------:R-:W-:Y:S05]  /*19e70*/  BRA `(.L_x_5119) ;  /* 0xfffffed000bc7947 */ /* 0x000fea000383ffff */
.L_x_5124:
[----:B-1----:R-:W-:-:S04]  /*19e80*/  IMAD.U32 R15, RZ, RZ, UR7 ;  /* 0x00000007ff0f7e24 */ /* 0x002fc8000f8e00ff */
[----:B------:R1:W3:Y:S03]  /*19e90*/  SYNCS.PHASECHK.TRANS64.TRYWAIT P2, [R15+URZ+0x38850], R10 ;  /* 0x0388500a0f0075a7 */ /* 0x0002e6000804017f */
[----:B---3--:R-:W-:Y:S05]  /*19ea0*/  @!P2 NANOSLEEP.SYNCS 0x989680 ;  /* 0x009896800000a95d */ /* 0x008fea0003900000 */
[----:B------:R-:W3:Y:S02]  /*19eb0*/  @!P2 SYNCS.PHASECHK.TRANS64 P2, [R15+URZ+0x38850], R10 ;  /* 0x0388500a0f00a5a7 */ /* 0x000ee4000804007f */
[----:B---3--:R-:W-:Y:S05]  /*19ec0*/  @!P2 BRA `(.L_x_5124) ;  /* 0xfffffffc00eca947 */ /* 0x008fea000383ffff */
[----:B------:R-:W-:Y:S05]  /*19ed0*/  BRA `(.L_x_5123) ;  /* 0xfffffed4003c7947 */ /* 0x000fea000383ffff */
.L_x_5141:
[----:B-1----:R-:W-:-:S04]  /*19ee0*/  MOV R8, UR6 ;  /* 0x0000000600087c02 */ /* 0x002fc80008000f00 */
[----:B------:R1:W2:Y:S03]  /*19ef0*/  SYNCS.PHASECHK.TRANS64.TRYWAIT P3, [R8+URZ+0x38830], R7 ;  /* 0x03883007080075a7 */ /* 0x0002a6000806017f */
[----:B--2---:R-:W-:Y:S05]  /*19f00*/  @!P3 NANOSLEEP.SYNCS 0x989680 ;  /* 0x009896800000b95d */ /* 0x004fea0003900000 */
[----:B------:R-:W2:Y:S02]  /*19f10*/  @!P3 SYNCS.PHASECHK.TRANS64 P3, [R8+URZ+0x38830], R7 ;  /* 0x038830070800b5a7 */ /* 0x000ea4000806007f */
[----:B--2---:R-:W-:Y:S05]  /*19f20*/  @!P3 BRA `(.L_x_5141) ;  /* 0xfffffffc00ecb947 */ /* 0x004fea000383ffff */
[----:B------:R-:W-:Y:S05]  /*19f30*/  BRA `(.L_x_5140) ;  /* 0xffffff0c00247947 */ /* 0x000fea000383ffff */
.L_x_5145:
[----:B-1----:R-:W-:-:S04]  /*19f40*/  IMAD.U32 R8, RZ, RZ, UR6 ;  /* 0x00000006ff087e24 */ /* 0x002fc8000f8e00ff */
[----:B------:R1:W3:Y:S03]  /*19f50*/  SYNCS.PHASECHK.TRANS64.TRYWAIT P3, [R8+URZ+0x38850], R7 ;  /* 0x03885007080075a7 */ /* 0x0002e6000806017f */
[----:B---3--:R-:W-:Y:S05]  /*19f60*/  @!P3 NANOSLEEP.SYNCS 0x989680 ;  /* 0x009896800000b95d */ /* 0x008fea0003900000 */
[----:B------:R-:W3:Y:S02]  /*19f70*/  @!P3 SYNCS.PHASECHK.TRANS64 P3, [R8+URZ+0x38850], R7 ;  /* 0x038850070800b5a7 */ /* 0x000ee4000806007f */
[----:B---3--:R-:W-:Y:S05]  /*19f80*/  @!P3 BRA `(.L_x_5145) ;  /* 0xfffffffc00ecb947 */ /* 0x008fea000383ffff */
[----:B------:R-:W-:Y:S05]  /*19f90*/  BRA `(.L_x_5144) ;  /* 0xffffff0c00a47947 */ /* 0x000fea000383ffff */
.L_x_5151:
[----:B--2---:R-:W-:-:S04]  /*19fa0*/  IMAD.U32 R8, RZ, RZ, UR7 ;  /* 0x00000007ff087e24 */ /* 0x004fc8000f8e00ff */
[----:B------:R2:W3:Y:S03]  /*19fb0*/  SYNCS.PHASECHK.TRANS64.TRYWAIT P2, [R8+URZ+0x38830], R7 ;  /* 0x03883007080075a7 */ /* 0x0004e6000804017f */
[----:B---3--:R-:W-:Y:S05]  /*19fc0*/  @!P2 NANOSLEEP.SYNCS 0x989680 ;  /* 0x009896800000a95d */ /* 0x008fea0003900000 */
[----:B------:R-:W3:Y:S02]  /*19fd0*/  @!P2 SYNCS.PHASECHK.TRANS64 P2, [R8+URZ+0x38830], R7 ;  /* 0x038830070800a5a7 */ /* 0x000ee4000804007f */
[----:B---3--:R-:W-:Y:S05]  /*19fe0*/  @!P2 BRA `(.L_x_5151) ;  /* 0xfffffffc00eca947 */ /* 0x008fea000383ffff */
[----:B------:R-:W-:Y:S05]  /*19ff0*/  BRA `(.L_x_5150) ;  /* 0xffffff38007c7947 */ /* 0x000fea000383ffff */
.L_x_5155:
[----:B--2---:R-:W-:-:S04]  /*1a000*/  IMAD.U32 R8, RZ, RZ, UR7 ;  /* 0x00000007ff087e24 */ /* 0x004fc8000f8e00ff */
[----:B------:R2:W3:Y:S03]  /*1a010*/  SYNCS.PHASECHK.TRANS64.TRYWAIT P2, [R8+URZ+0x38850], R7 ;  /* 0x03885007080075a7 */ /* 0x0004e6000804017f */
[----:B---3--:R-:W-:Y:S05]  /*1a020*/  @!P2 NANOSLEEP.SYNCS 0x989680 ;  /* 0x009896800000a95d */ /* 0x008fea0003900000 */
[----:B------:R-:W3:Y:S02]  /*1a030*/  @!P2 SYNCS.PHASECHK.TRANS64 P2, [R8+URZ+0x38850], R7 ;  /* 0x038850070800a5a7 */ /* 0x000ee4000804007f */
[----:B---3--:R-:W-:Y:S05]  /*1a040*/  @!P2 BRA `(.L_x_5155) ;  /* 0xfffffffc00eca947 */ /* 0x008fea000383ffff */
[----:B------:R-:W-:Y:S05]  /*1a050*/  BRA `(.L_x_5154) ;  /* 0xffffff3800fc7947 */ /* 0x000fea000383ffff */
.L_x_5204:
[----:B------:R-:W1:Y:S01]  /*1a060*/  S2R R5, SR_TID.X ;  /* 0x0000000000057919 */ /* 0x000e620000002100 */
[----:B------:R-:W-:Y:S01]  /*1a070*/  BSSY B0, `(.L_x_5273) ;  /* 0x000000a000007945 */ /* 0x000fe20003800000 */
[----:B------:R-:W-:Y:S01]  /*1a080*/  IMAD.MOV.U32 R12, RZ, RZ, RZ ;  /* 0x000000ffff0c7224 */ /* 0x000fe200078e00ff */
[----:B------:R-:W-:Y:S01]  /*1a090*/  MOV R11, 0x1f ;  /* 0x0000001f000b7802 */ /* 0x000fe20000000f00 */
[----:B------:R-:W-:Y:S01]  /*1a0a0*/  IMAD.MOV.U32 R15, RZ, RZ, -0x1 ;  /* 0xffffffffff0f7424 */ /* 0x000fe200078e00ff */
[----:B-1----:R-:W-:-:S04]  /*1a0b0*/  SHF.R.U32.HI R5, RZ, 0x5, R5 ;  /* 0x00000005ff057819 */ /* 0x002fc80000011605 */
[----:B------:R-:W-:-:S05]  /*1a0c0*/  LOP3.LUT R5, R5, 0x3, RZ, 0xc0, !PT ;  /* 0x0000000305057812 */ /* 0x000fca00078ec0ff */
[----:B0-----:R-:W-:-:S07]  /*1a0d0*/  IMAD.MOV.U32 R13, RZ, RZ, R5 ;  /* 0x000000ffff0d7224 */ /* 0x001fce00078e0005 */
[----:B------:R-:W-:Y:S05]  /*1a0e0*/  WARPSYNC.COLLECTIVE R15, `(.L_x_5274) ;  /* 0x000000000f087348 */ /* 0x000fea0003c00000 */
[----:B------:R0:W1:Y:S02]  /*1a0f0*/  SHFL.IDX P6, R14, R13, R12, R11 ;  /* 0x0000000c0d0e7389 */ /* 0x00006400000c000b */
[----:B01----:R-:W-:Y:S01]  /*1a100*/  ENDCOLLECTIVE ;  /* 0x000000000000791b */ /* 0x003fe20003800000 */
.L_x_5274:
[----:B------:R-:W-:Y:S05]  /*1a110*/  BSYNC B0 ;  /* 0x0000000000007941 */ /* 0x000fea0003800000 */
.L_x_5273:
[----:B------:R-:W-:Y:S05]  /*1a120*/  BRA `(.L_x_5275) ;  /* 0xffffffbc00dc7947 */ /* 0x000fea000383ffff */
.L_x_5205:
[----:B------:R-:W-:Y:S01]  /*1a130*/  BSSY B0, `(.L_x_5276) ;  /* 0x0000006000007945 */ /* 0x000fe20003800000 */
[----:B------:R-:W-:-:S07]  /*1a140*/  IMAD.MOV.U32 R15, RZ, RZ, -0x1 ;  /* 0xffffffffff0f7424 */ /* 0x000fce00078e00ff */
[----:B0-----:R-:W-:Y:S05]  /*1a150*/  WARPSYNC.COLLECTIVE R15, `(.L_x_5277) ;  /* 0x000000000f0c7348 */ /* 0x001fea0003c00000 */
[----:B------:R-:W-:Y:S02]  /*1a160*/  ELECT P6, UR62, PT ;  /* 0x00000000003e782f */ /* 0x000fe400038c0000 */
[----:B------:R-:W-:Y:S01]  /*1a170*/  MOV R14, UR62 ;  /* 0x0000003e000e7c02 */ /* 0x000fe20008000f00 */
[----:B0-----:R-:W-:Y:S10]  /*1a180*/  ENDCOLLECTIVE ;  /* 0x000000000000791b */ /* 0x001ff40003800000 */
.L_x_5277:
[----:B------:R-:W-:Y:S05]  /*1a190*/  BSYNC B0 ;  /* 0x0000000000007941 */ /* 0x000fea0003800000 */
.L_x_5276:
[----:B------:R-:W-:Y:S05]  /*1a1a0*/  BRA `(.L_x_5278) ;  /* 0xffffffbc00cc7947 */ /* 0x000fea000383ffff */
.L_x_5208:
[----:B-1----:R1:W2:Y:S02]  /*1a1b0*/  SYNCS.PHASECHK.TRANS64.TRYWAIT P0, [R9+URZ+0x38840], R10 ;  /* 0x0388400a090075a7 */ /* 0x0022a4000800017f */
[----:B--2---:R-:W-:Y:S05]  /*1a1c0*/  @!P0 NANOSLEEP.SYNCS 0x989680 ;  /* 0x009896800000895d */ /* 0x004fea0003900000 */
[----:B------:R-:W2:Y:S02]  /*1a1d0*/  @!P0 SYNCS.PHASECHK.TRANS64 P0, [R9+URZ+0x38840], R10 ;  /* 0x0388400a090085a7 */ /* 0x000ea4000800007f */
[----:B--2---:R-:W-:Y:S05]  /*1a1e0*/  @!P0 BRA `(.L_x_5208) ;  /* 0xfffffffc00f08947 */ /* 0x004fea000383ffff */
[----:B------:R-:W-:Y:S05]  /*1a1f0*/  BRA `(.L_x_5279) ;  /* 0xffffffc000387947 */ /* 0x000fea000383ffff */
.L_x_5212:
        /* <DEDUP_REMOVED lines=8> */
.L_x_5215:
[----:B-1----:R1:W2:Y:S02]  /*1a280*/  SYNCS.PHASECHK.TRANS64.TRYWAIT P0, [R6+URZ+0x38860], R9 ;  /* 0x03886009060075a7 */ /* 0x0022a4000800017f */
[----:B--2---:R-:W-:Y:S05]  /*1a290*/  @!P0 NANOSLEEP.SYNCS 0x989680 ;  /* 0x009896800000895d */ /* 0x004fea0003900000 */
[----:B------:R-:W2:Y:S02]  /*1a2a0*/  @!P0 SYNCS.PHASECHK.TRANS64 P0, [R6+URZ+0x38860], R9 ;  /* 0x03886009060085a7 */ /* 0x000ea4000800007f */
[----:B--2---:R-:W-:Y:S05]  /*1a2b0*/  @!P0 BRA `(.L_x_5215) ;  /* 0xfffffffc00f08947 */ /* 0x004fea000383ffff */
[----:B------:R-:W-:Y:S05]  /*1a2c0*/  BRA `(.L_x_5281) ;  /* 0xffffffc800347947 */ /* 0x000fea000383ffff */
.L_x_5224:
[----:B-1----:R1:W2:Y:S02]  /*1a2d0*/  SYNCS.PHASECHK.TRANS64.TRYWAIT P0, [R2+URZ+0x38840], R3 ;  /* 0x03884003020075a7 */ /* 0x0022a4000800017f */
[----:B--2---:R-:W-:Y:S05]  /*1a2e0*/  @!P0 NANOSLEEP.SYNCS 0x989680 ;  /* 0x009896800000895d */ /* 0x004fea0003900000 */
[----:B------:R-:W2:Y:S02]  /*1a2f0*/  @!P0 SYNCS.PHASECHK.TRANS64 P0, [R2+URZ+0x38840], R3 ;  /* 0x03884003020085a7 */ /* 0x000ea4000800007f */
[----:B--2---:R-:W-:Y:S05]  /*1a300*/  @!P0 BRA `(.L_x_5224) ;  /* 0xfffffffc00f08947 */ /* 0x004fea000383ffff */
[----:B------:R-:W-:Y:S05]  /*1a310*/  BRA `(.L_x_5282) ;  /* 0xffffffd0000c7947 */ /* 0x000fea000383ffff */
.L_x_5226:
[----:B--2---:R2:W3:Y:S02]  /*1a320*/  SYNCS.PHASECHK.TRANS64.TRYWAIT P0, [R2+URZ+0x38860], R3 ;  /* 0x03886003020075a7 */ /* 0x0044e4000800017f */
[----:B---3--:R-:W-:Y:S05]  /*1a330*/  @!P0 NANOSLEEP.SYNCS 0x989680 ;  /* 0x009896800000895d */ /* 0x008fea0003900000 */
[----:B------:R-:W3:Y:S02]  /*1a340*/  @!P0 SYNCS.PHASECHK.TRANS64 P0, [R2+URZ+0x38860], R3 ;  /* 0x03886003020085a7 */ /* 0x000ee4000800007f */
[----:B---3--:R-:W-:Y:S05]  /*1a350*/  @!P0 BRA `(.L_x_5226) ;  /* 0xfffffffc00f08947 */ /* 0x008fea000383ffff */
[----:B------:R-:W-:Y:S05]  /*1a360*/  BRA `(.L_x_5283) ;  /* 0xffffffd0007c7947 */ /* 0x000fea000383ffff */
.L_x_5231:
[----:B--2---:R2:W3:Y:S02]  /*1a370*/  SYNCS.PHASECHK.TRANS64.TRYWAIT P0, [R2+URZ+0x38840], R3 ;  /* 0x03884003020075a7 */ /* 0x0044e4000800017f */
[----:B---3--:R-:W-:Y:S05]  /*1a380*/  @!P0 NANOSLEEP.SYNCS 0x989680 ;  /* 0x009896800000895d */ /* 0x008fea0003900000 */
[----:B------:R-:W3:Y:S02]  /*1a390*/  @!P0 SYNCS.PHASECHK.TRANS64 P0, [R2+URZ+0x38840], R3 ;  /* 0x03884003020085a7 */ /* 0x000ee4000800007f */
[----:B---3--:R-:W-:Y:S05]  /*1a3a0*/  @!P0 BRA `(.L_x_5231) ;  /* 0xfffffffc00f08947 */ /* 0x008fea000383ffff */
[----:B------:R-:W-:Y:S05]  /*1a3b0*/  BRA `(.L_x_5284) ;  /* 0xffffffd8001c7947 */ /* 0x000fea000383ffff */
.L_x_5233:
[----:B0-----:R0:W1:Y:S02]  /*1a3c0*/  SYNCS.PHASECHK.TRANS64.TRYWAIT P1, [R2+URZ+0x38860], R3 ;  /* 0x03886003020075a7 */ /* 0x001064000802017f */
[----:B-1----:R-:W-:Y:S05]  /*1a3d0*/  @!P1 NANOSLEEP.SYNCS 0x989680 ;  /* 0x009896800000995d */ /* 0x002fea0003900000 */
[----:B------:R-:W1:Y:S02]  /*1a3e0*/  @!P1 SYNCS.PHASECHK.TRANS64 P1, [R2+URZ+0x38860], R3 ;  /* 0x03886003020095a7 */ /* 0x000e64000802007f */
[----:B-1----:R-:W-:Y:S05]  /*1a3f0*/  @!P1 BRA `(.L_x_5233) ;  /* 0xfffffffc00f09947 */ /* 0x002fea000383ffff */
[----:B------:R-:W-:Y:S05]  /*1a400*/  BRA `(.L_x_5285) ;  /* 0xffffffd800887947 */ /* 0x000fea000383ffff */
.L_x_5238:
[----:B---3--:R3:W4:Y:S02]  /*1a410*/  SYNCS.PHASECHK.TRANS64.TRYWAIT P0, [R2+URZ+0x38840], R3 ;  /* 0x03884003020075a7 */ /* 0x008724000800017f */
[----:B----4-:R-:W-:Y:S05]  /*1a420*/  @!P0 NANOSLEEP.SYNCS 0x989680 ;  /* 0x009896800000895d */ /* 0x010fea0003900000 */
[----:B------:R-:W4:Y:S02]  /*1a430*/  @!P0 SYNCS.PHASECHK.TRANS64 P0, [R2+URZ+0x38840], R3 ;  /* 0x03884003020085a7 */ /* 0x000f24000800007f */
[----:B----4-:R-:W-:Y:S05]  /*1a440*/  @!P0 BRA `(.L_x_5238) ;  /* 0xfffffffc00f08947 */ /* 0x010fea000383ffff */
[----:B------:R-:W-:Y:S05]  /*1a450*/  BRA `(.L_x_5286) ;  /* 0xffffffe000047947 */ /* 0x000fea000383ffff */
.L_x_5240:
[----:B0-----:R0:W1:Y:S02]  /*1a460*/  SYNCS.PHASECHK.TRANS64.TRYWAIT P1, [R2+URZ+0x38860], R3 ;  /* 0x03886003020075a7 */ /* 0x001064000802017f */
[----:B-1----:R-:W-:Y:S05]  /*1a470*/  @!P1 NANOSLEEP.SYNCS 0x989680 ;  /* 0x009896800000995d */ /* 0x002fea0003900000 */
[----:B------:R-:W1:Y:S02]  /*1a480*/  @!P1 SYNCS.PHASECHK.TRANS64 P1, [R2+URZ+0x38860], R3 ;  /* 0x03886003020095a7 */ /* 0x000e64000802007f */
[----:B-1----:R-:W-:Y:S05]  /*1a490*/  @!P1 BRA `(.L_x_5240) ;  /* 0xfffffffc00f09947 */ /* 0x002fea000383ffff */
[----:B------:R-:W-:Y:S05]  /*1a4a0*/  BRA `(.L_x_5287) ;  /* 0xffffffe000747947 */ /* 0x000fea000383ffff */
.L_x_5245:
[----:B------:R-:W-:Y:S01]  /*1a4b0*/  BSSY B0, `(.L_x_5288) ;  /* 0x0000008000007945 */ /* 0x000fe20003800000 */
[----:B0-----:R-:W-:Y:S01]  /*1a4c0*/  IMAD.MOV.U32 R13, RZ, RZ, R16 ;  /* 0x000000ffff0d7224 */ /* 0x001fe200078e0010 */
[----:B------:R-:W-:Y:S01]  /*1a4d0*/  MOV R15, 0xffffffff ;  /* 0xffffffff000f7802 */ /* 0x000fe20000000f00 */
[----:B-1----:R-:W-:Y:S02]  /*1a4e0*/  IMAD.MOV.U32 R12, RZ, RZ, RZ ;  /* 0x000000ffff0c7224 */ /* 0x002fe400078e00ff */
[----:B------:R-:W-:-:S07]  /*1a4f0*/  IMAD.MOV.U32 R11, RZ, RZ, 0x1f ;  /* 0x0000001fff0b7424 */ /* 0x000fce00078e00ff */
[----:B--2---:R-:W-:Y:S05]  /*1a500*/  WARPSYNC.COLLECTIVE R15, `(.L_x_5289) ;  /* 0x000000000f087348 */ /* 0x004fea0003c00000 */
[----:B------:R0:W1:Y:S02]  /*1a510*/  SHFL.IDX P6, R14, R13, R12, R11 ;  /* 0x0000000c0d0e7389 */ /* 0x00006400000c000b */
[----:B012---:R-:W-:Y:S01]  /*1a520*/  ENDCOLLECTIVE ;  /* 0x000000000000791b */ /* 0x007fe20003800000 */
.L_x_5289:
[----:B------:R-:W-:Y:S05]  /*1a530*/  BSYNC B0 ;  /* 0x0000000000007941 */ /* 0x000fea0003800000 */
.L_x_5288:
        /* <DEDUP_REMOVED lines=8> */
.L_x_5290:
[----:B------:R-:W-:Y:S01]  /*1a5c0*/  MOV R16, R14 ;  /* 0x0000000e00107202 */ /* 0x000fe20000000f00 */
[----:B------:R-:W-:Y:S06]  /*1a5d0*/  BRA `(.L_x_5291) ;  /* 0xffffffe400c47947 */ /* 0x000fec000383ffff */
.L_x_5248:
        /* <DEDUP_REMOVED lines=8> */
.L_x_5293:
[----:B------:R-:W-:Y:S05]  /*1a660*/  BSYNC B0 ;  /* 0x0000000000007941 */ /* 0x000fea0003800000 */
.L_x_5292:
        /* <DEDUP_REMOVED lines=10> */
.L_x_5294:
        /* <DEDUP_REMOVED lines=8> */
.L_x_5295:
        /* <DEDUP_REMOVED lines=8> */
.L_x_5296:
        /* <DEDUP_REMOVED lines=8> */
.L_x_5297:
        /* <DEDUP_REMOVED lines=8> */
.L_x_5298:
[----:B------:R-:W-:Y:S05]  /*1a910*/  BRA `(.L_x_5299) ;  /* 0xffffffe4008c7947 */ /* 0x000fea000383ffff */
.L_x_5253:
        /* <DEDUP_REMOVED lines=8> */
.L_x_5301:
[----:B------:R-:W-:Y:S05]  /*1a9a0*/  BSYNC B0 ;  /* 0x0000000000007941 */ /* 0x000fea0003800000 */
.L_x_5300:
        /* <DEDUP_REMOVED lines=10> */
.L_x_5302:
        /* <DEDUP_REMOVED lines=8> */
.L_x_5303:
        /* <DEDUP_REMOVED lines=8> */
.L_x_5304:
        /* <DEDUP_REMOVED lines=8> */
.L_x_5305:
[----:B------:R-:W-:Y:S01]  /*1abd0*/  IMAD.MOV.U32 R12, RZ, RZ, 0x1f ;  /* 0x0000001fff0c7424 */ /* 0x000fe200078e00ff */
[----:B------:R-:W-:Y:S02]  /*1abe0*/  MOV R11, 0x1f ;  /* 0x0000001f000b7802 */ /* 0x000fe40000000f00 */
[----:B------:R-:W-:-:S05]  /*1abf0*/  SEL R5, R14, RZ, P0 ;  /* 0x000000ff0e057207 */ /* 0x000fca0000000000 */
[----:B------:R-:W-:-:S04]  /*1ac00*/  IMAD.IADD R2, R6, 0x1, R5 ;  /* 0x0000000106027824 */ /* 0x000fc800078e0205 */
[----:B------:R-:W-:-:S07]  /*1ac10*/  IMAD.MOV.U32 R13, RZ, RZ, R2 ;  /* 0x000000ffff0d7224 */ /* 0x000fce00078e0002 */
[----:B------:R-:W-:Y:S05]  /*1ac20*/  WARPSYNC.COLLECTIVE R15, `(.L_x_5306) ;  /* 0x000000000f087348 */ /* 0x000fea0003c00000 */
[----:B------:R0:W1:Y:S02]  /*1ac30*/  SHFL.IDX P6, R14, R13, R12, R11 ;  /* 0x0000000c0d0e7389 */ /* 0x00006400000c000b */
[----:B01----:R-:W-:Y:S01]  /*1ac40*/  ENDCOLLECTIVE ;  /* 0x000000000000791b */ /* 0x003fe20003800000 */
.L_x_5306:
[----:B------:R-:W-:Y:S05]  /*1ac50*/  BRA `(.L_x_5307) ;  /* 0xffffffe400747947 */ /* 0x000fea000383ffff */
.L_x_5255:
[----:B------:R-:W-:Y:S01]  /*1ac60*/  BSSY B0, `(.L_x_5308) ;  /* 0x0000006000007945 */ /* 0x000fe20003800000 */
[----:B------:R-:W-:Y:S01]  /*1ac70*/  PLOP3.LUT P6, PT, P6, PT, PT, 0x8, 0x0 ;  /* 0x000000000000781c */ /* 0x000fe200037ce170 */
[----:B------:R-:W-:-:S12]  /*1ac80*/  IMAD.MOV.U32 R15, RZ, RZ, -0x1 ;  /* 0xffffffffff0f7424 */ /* 0x000fd800078e00ff */
[----:B0-----:R-:W-:Y:S05]  /*1ac90*/  WARPSYNC.COLLECTIVE R15, `(.L_x_5309) ;  /* 0x000000000f087348 */ /* 0x001fea0003c00000 */
[----:B------:R-:W-:Y:S01]  /*1aca0*/  VOTE.ANY R14, PT, P6 ;  /* 0x00000000000e7806 */ /* 0x000fe200030e0100 */
[----:B0-----:R-:W-:Y:S06]  /*1acb0*/  ENDCOLLECTIVE ;  /* 0x000000000000791b */ /* 0x001fec0003800000 */
.L_x_5309:
[----:B------:R-:W-:Y:S05]  /*1acc0*/  BSYNC B0 ;  /* 0x0000000000007941 */ /* 0x000fea0003800000 */
.L_x_5308:
[----:B------:R-:W-:Y:S01]  /*1acd0*/  IMAD.MOV.U32 R6, RZ, RZ, R14 ;  /* 0x000000ffff067224 */ /* 0x000fe200078e000e */
[----:B------:R-:W-:Y:S01]  /*1ace0*/  MOV R15, 0xffffffff ;  /* 0xffffffff000f7802 */ /* 0x000fe20000000f00 */
[----:B------:R-:W-:Y:S02]  /*1acf0*/  IMAD.MOV.U32 R13, RZ, RZ, R3 ;  /* 0x000000ffff0d7224 */ /* 0x000fe400078e0003 */
[----:B------:R-:W0:Y:S01]  /*1ad00*/  POPC R7, R6 ;  /* 0x0000000600077309 */ /* 0x000e220000000000 */
[----:B------:R-:W-:Y:S02]  /*1ad10*/  IMAD.MOV.U32 R11, RZ, RZ, 0x1f ;  /* 0x0000001fff0b7424 */ /* 0x000fe400078e00ff */
[----:B0-----:R-:W-:-:S07]  /*1ad20*/  IMAD.MOV.U32 R12, RZ, RZ, R7 ;  /* 0x000000ffff0c7224 */ /* 0x001fce00078e0007 */
[----:B------:R-:W-:Y:S05]  /*1ad30*/  WARPSYNC.COLLECTIVE R15, `(.L_x_5310) ;  /* 0x000000000f087348 */ /* 0x000fea0003c00000 */
[----:B------:R0:W1:Y:S02]  /*1ad40*/  SHFL.IDX P6, R14, R13, R12, R11 ;  /* 0x0000000c0d0e7389 */ /* 0x00006400000c000b */
[----:B01----:R-:W-:Y:S01]  /*1ad50*/  ENDCOLLECTIVE ;  /* 0x000000000000791b */ /* 0x003fe20003800000 */
.L_x_5310:
[----:B------:R-:W-:Y:S01]  /*1ad60*/  IMAD.MOV.U32 R17, RZ, RZ, R14 ;  /* 0x000000ffff117224 */ /* 0x000fe200078e000e */
[----:B------:R-:W-:Y:S06]  /*1ad70*/  BRA `(.L_x_5311) ;  /* 0xffffffe400647947 */ /* 0x000fec000383ffff */
.L_x_5257:
[----:B------:R-:W-:Y:S01]  /*1ad80*/  BSSY B0, `(.L_x_5312) ;  /* 0x0000007000007945 */ /* 0x000fe20003800000 */
[----:B------:R-:W-:Y:S02]  /*1ad90*/  IMAD.MOV.U32 R13, RZ, RZ, R2 ;  /* 0x000000ffff0d7224 */ /* 0x000fe400078e0002 */
[----:B------:R-:W-:Y:S02]  /*1ada0*/  IMAD.MOV.U32 R11, RZ, RZ, 0x1f ;  /* 0x0000001fff0b7424 */ /* 0x000fe400078e00ff */
[----:B------:R-:W-:-:S07]  /*1adb0*/  IMAD.MOV.U32 R15, RZ, RZ, -0x1 ;  /* 0xffffffffff0f7424 */ /* 0x000fce00078e00ff */
[----:B012---:R-:W-:Y:S05]  /*1adc0*/  WARPSYNC.COLLECTIVE R15, `(.L_x_5313) ;  /* 0x000000000f087348 */ /* 0x007fea0003c00000 */
[----:B------:R3:W4:Y:S02]  /*1add0*/  SHFL.IDX P6, R14, R13, R12, R11 ;  /* 0x0000000c0d0e7389 */ /* 0x00072400000c000b */
[----:B01234-:R-:W-:Y:S01]  /*1ade0*/  ENDCOLLECTIVE ;  /* 0x000000000000791b */ /* 0x01ffe20003800000 */
.L_x_5313:
[----:B------:R-:W-:Y:S05]  /*1adf0*/  BSYNC B0 ;  /* 0x0000000000007941 */ /* 0x000fea0003800000 */
.L_x_5312:
[----:B------:R-:W-:Y:S01]  /*1ae00*/  IMAD.MOV.U32 R8, RZ, RZ, R14 ;  /* 0x000000ffff087224 */ /* 0x000fe200078e000e */
[----:B------:R-:W-:Y:S06]  /*1ae10*/  BRA `(.L_x_5256) ;  /* 0xffffffe400587947 */ /* 0x000fec000383ffff */
.L_x_5260:
[----:B-1----:R1:W3:Y:S02]  /*1ae20*/  SYNCS.PHASECHK.TRANS64.TRYWAIT P0, [R0+URZ+0x38820], R3 ;  /* 0x03882003000075a7 */ /* 0x0022e4000800017f */
[----:B---3--:R-:W-:Y:S05]  /*1ae30*/  @!P0 NANOSLEEP.SYNCS 0x989680 ;  /* 0x009896800000895d */ /* 0x008fea0003900000 */
[----:B------:R-:W3:Y:S02]  /*1ae40*/  @!P0 SYNCS.PHASECHK.TRANS64 P0, [R0+URZ+0x38820], R3 ;  /* 0x03882003000085a7 */ /* 0x000ee4000800007f */
[----:B---3--:R-:W-:Y:S05]  /*1ae50*/  @!P0 BRA `(.L_x_5260) ;  /* 0xfffffffc00f08947 */ /* 0x008fea000383ffff */
[----:B------:R-:W-:Y:S05]  /*1ae60*/  BRA `(.L_x_5314) ;  /* 0xffffffe800d47947 */ /* 0x000fea000383ffff */
.L_x_5261:
[----:B--2---:R-:W2:Y:S01]  /*1ae70*/  S2R R2, SR_TID.X ;  /* 0x0000000000027919 */ /* 0x004ea20000002100 */
[----:B------:R-:W-:Y:S01]  /*1ae80*/  BSSY B0, `(.L_x_5315) ;  /* 0x000000a000007945 */ /* 0x000fe20003800000 */
[----:B------:R-:W-:Y:S02]  /*1ae90*/  IMAD.MOV.U32 R12, RZ, RZ, RZ ;  /* 0x000000ffff0c7224 */ /* 0x000fe400078e00ff */
[----:B------:R-:W-:Y:S02]  /*1aea0*/  IMAD.MOV.U32 R11, RZ, RZ, 0x1f ;  /* 0x0000001fff0b7424 */ /* 0x000fe400078e00ff */
[----:B------:R-:W-:Y:S01]  /*1aeb0*/  IMAD.MOV.U32 R15, RZ, RZ, -0x1 ;  /* 0xffffffffff0f7424 */ /* 0x000fe200078e00ff */
[----:B--2---:R-:W-:-:S04]  /*1aec0*/  SHF.R.U32.HI R2, RZ, 0x5, R2 ;  /* 0x00000005ff027819 */ /* 0x004fc80000011602 */
[----:B------:R-:W-:-:S04]  /*1aed0*/  LOP3.LUT R2, R2, 0x3, RZ, 0xc0, !PT ;  /* 0x0000000302027812 */ /* 0x000fc800078ec0ff */
[----:B0-----:R-:W-:-:S07]  /*1aee0*/  MOV R13, R2 ;  /* 0x00000002000d7202 */ /* 0x001fce0000000f00 */
[----:B-1----:R-:W-:Y:S05]  /*1aef0*/  WARPSYNC.COLLECTIVE R15, `(.L_x_5316) ;  /* 0x000000000f087348 */ /* 0x002fea0003c00000 */
[----:B------:R0:W2:Y:S02]  /*1af00*/  SHFL.IDX P6, R14, R13, R12, R11 ;  /* 0x0000000c0d0e7389 */ /* 0x0000a400000c000b */
[----:B012---:R-:W-:Y:S01]  /*1af10*/  ENDCOLLECTIVE ;  /* 0x000000000000791b */ /* 0x007fe20003800000 */
.L_x_5316:
[----:B------:R-:W-:Y:S05]  /*1af20*/  BSYNC B0 ;  /* 0x0000000000007941 */ /* 0x000fea0003800000 */
.L_x_5315:
[----:B------:R-:W-:Y:S05]  /*1af30*/  BRA `(.L_x_5317) ;  /* 0xffffffe800b87947 */ /* 0x000fea000383ffff */
.L_x_5264:
[----:B------:R-:W-:Y:S01]  /*1af40*/  BSSY B1, `(.L_x_5318) ;  /* 0x0000006000017945 */ /* 0x000fe20003800000 */
[----:B------:R-:W-:-:S07]  /*1af50*/  IMAD.MOV.U32 R15, RZ, RZ, -0x1 ;  /* 0xffffffffff0f7424 */ /* 0x000fce00078e00ff */
[----:B012---:R-:W-:Y:S05]  /*1af60*/  WARPSYNC.COLLECTIVE R15, `(.L_x_5319) ;  /* 0x000000000f0c7348 */ /* 0x007fea0003c00000 */
[----:B------:R-:W-:Y:S02]  /*1af70*/  ELECT P6, UR62, PT ;  /* 0x00000000003e782f */ /* 0x000fe400038c0000 */
[----:B------:R-:W-:Y:S01]  /*1af80*/  MOV R14, UR62 ;  /* 0x0000003e000e7c02 */ /* 0x000fe20008000f00 */
[----:B012---:R-:W-:Y:S10]  /*1af90*/  ENDCOLLECTIVE ;  /* 0x000000000000791b */ /* 0x007ff40003800000 */
.L_x_5319:
[----:B------:R-:W-:Y:S05]  /*1afa0*/  BSYNC B1 ;  /* 0x0000000000017941 */ /* 0x000fea0003800000 */
.L_x_5318:
[----:B------:R-:W-:Y:S05]  /*1afb0*/  BRA `(.L_x_5320) ;  /* 0xffffffe800b07947 */ /* 0x000fea000383ffff */
.L_x_5266:
[----:B-1----:R1:W2:Y:S02]  /*1afc0*/  SYNCS.PHASECHK.TRANS64.TRYWAIT P0, [R6+URZ], R5 ;  /* 0x00000005060075a7 */ /* 0x0022a4000800017f */
[----:B--2---:R-:W-:Y:S05]  /*1afd0*/  @!P0 NANOSLEEP.SYNCS 0x989680 ;  /* 0x009896800000895d */ /* 0x004fea0003900000 */
[----:B------:R-:W2:Y:S02]  /*1afe0*/  @!P0 SYNCS.PHASECHK.TRANS64 P0, [R6+URZ], R5 ;  /* 0x00000005060085a7 */ /* 0x000ea4000800007f */
[----:B--2---:R-:W-:Y:S05]  /*1aff0*/  @!P0 BRA `(.L_x_5266) ;  /* 0xfffffffc00f08947 */ /* 0x004fea000383ffff */
[----:B------:R-:W-:Y:S05]  /*1b000*/  BRA `(.L_x_5321) ;  /* 0xffffffe800ec7947 */ /* 0x000fea000383ffff */
.L_x_5267:
[----:B--2---:R2:W3:Y:S02]  /*1b010*/  SYNCS.PHASECHK.TRANS64.TRYWAIT P0, [R7+URZ], R2 ;  /* 0x00000002070075a7 */ /* 0x0044e4000800017f */
[----:B---3--:R-:W-:Y:S05]  /*1b020*/  @!P0 NANOSLEEP.SYNCS 0x989680 ;  /* 0x009896800000895d */ /* 0x008fea0003900000 */
[----:B------:R-:W3:Y:S02]  /*1b030*/  @!P0 SYNCS.PHASECHK.TRANS64 P0, [R7+URZ], R2 ;  /* 0x00000002070085a7 */ /* 0x000ee4000800007f */
[----:B---3--:R-:W-:Y:S05]  /*1b040*/  @!P0 BRA `(.L_x_5267) ;  /* 0xfffffffc00f08947 */ /* 0x008fea000383ffff */
[----:B------:R-:W-:Y:S05]  /*1b050*/  BRA `(.L_x_5322) ;  /* 0xffffffe800e07947 */ /* 0x000fea000383ffff */
.L_x_5269:
[----:B---3--:R3:W4:Y:S02]  /*1b060*/  SYNCS.PHASECHK.TRANS64.TRYWAIT P0, [R4+URZ], R5 ;  /* 0x00000005040075a7 */ /* 0x008724000800017f */
[----:B----4-:R-:W-:Y:S05]  /*1b070*/  @!P0 NANOSLEEP.SYNCS 0x989680 ;  /* 0x009896800000895d */ /* 0x010fea0003900000 */
[----:B------:R-:W4:Y:S02]  /*1b080*/  @!P0 SYNCS.PHASECHK.TRANS64 P0, [R4+URZ], R5 ;  /* 0x00000005040085a7 */ /* 0x000f24000800007f */
[----:B----4-:R-:W-:Y:S05]  /*1b090*/  @!P0 BRA `(.L_x_5269) ;  /* 0xfffffffc00f08947 */ /* 0x010fea000383ffff */
[----:B------:R-:W-:Y:S05]  /*1b0a0*/  BRA `(.L_x_5323) ;  /* 0xffffffe800e87947 */ /* 0x000fea000383ffff */
.L_x_5324:
        /* <DEDUP_REMOVED lines=13> */
.L_x_11951:


//--------------------- .text._ZN7cutlass13device_kernelIN5flash11enable_sm90INS1_16FlashAttnFwdSm90INS1_25CollectiveMainloopFwdSm90ILi2EN4cute5tupleIJNS5_1CILi1EEES8_S8_EEENS6_IJNS7_ILi64EEESA_SA_EEELi512ENS_6half_tEfNS_4arch4Sm90ELb0ELb1ELb1ELb1ELb0ELb1ELb1ELb0ELb0ELb0ELb0ELb0EEENS1_21CollectiveEpilogueFwdINS6_IJSA_NS7_ILi512EEESA_EEES9_SC_SE_Li256ELb1ELb0ELb0ELb0EEENS1_36VarlenDynamicPersistentTileSchedulerILi64ELi64ELi256ELi32ELb0ELb0ELb1ELb1ELb0ELb1EEEEEEEEEvNT_6ParamsE --------------------------
	.section	.text._ZN7cutlass13device_kernelIN5flash11enable_sm90INS1_16FlashAttnFwdSm90INS1_25CollectiveMainloopFwdSm90ILi2EN4cute5tupleIJNS5_1CILi1EEES8_S8_EEENS6_IJNS7_ILi64EEESA_SA_EEELi512ENS_6half_tEfNS_4arch4Sm90ELb0ELb1ELb1ELb1ELb0ELb1ELb1ELb0ELb0ELb0ELb0ELb0EEENS1_21CollectiveEpilogueFwdINS6_IJSA_NS7_ILi512EEESA_EEES9_SC_SE_Li256ELb1ELb0ELb0ELb0EEENS1_36VarlenDynamicPersistentTileSchedulerILi64ELi64ELi256ELi32ELb0ELb0ELb1ELb1ELb0ELb1EEEEEEEEEvNT_6ParamsE,"ax",@progbits
	.align	128
.text._ZN7cutlass13device_kernelIN5flash11enable_sm90INS1_16FlashAttnFwdSm90INS1_25CollectiveMainloopFwdSm90ILi2EN4cute5tupleIJNS5_1CILi1EEES8_S8_EEENS6_IJNS7_ILi64EEESA_SA_EEELi512ENS_6half_tEfNS_4arch4Sm90ELb0ELb1ELb1ELb1ELb0ELb1ELb1ELb0ELb0ELb0ELb0ELb0EEENS1_21CollectiveEpilogueFwdINS6_IJSA_NS7_ILi512EEESA_EEES9_SC_SE_Li256ELb1ELb0ELb0ELb0EEENS1_36VarlenDynamicPersistentTileSchedulerILi64ELi64ELi256ELi32ELb0ELb0ELb1ELb1ELb0ELb1EEEEEEEEEvNT_6ParamsE:
        .type           _ZN7cutlass13device_kernelIN5flash11enable_sm90INS1_16FlashAttnFwdSm90INS1_25CollectiveMainloopFwdSm90ILi2EN4cute5tupleIJNS5_1CILi1EEES8_S8_EEENS6_IJNS7_ILi64EEESA_SA_EEELi512ENS_6half_tEfNS_4arch4Sm90ELb0ELb1ELb1ELb1ELb0ELb1ELb1ELb0ELb0ELb0ELb0ELb0EEENS1_21CollectiveEpilogueFwdINS6_IJSA_NS7_ILi512EEESA_EEES9_SC_SE_Li256ELb1ELb0ELb0ELb0EEENS1_36VarlenDynamicPersistentTileSchedulerILi64ELi64ELi256ELi32ELb0ELb0ELb1ELb1ELb0ELb1EEEEEEEEEvNT_6ParamsE,@function
        .size           _ZN7cutlass13device_kernelIN5flash11enable_sm90INS1_16FlashAttnFwdSm90INS1_25CollectiveMainloopFwdSm90ILi2EN4cute5tupleIJNS5_1CILi1EEES8_S8_EEENS6_IJNS7_ILi64EEESA_SA_EEELi512ENS_6half_tEfNS_4arch4Sm90ELb0ELb1ELb1ELb1ELb0ELb1ELb1ELb0ELb0ELb0ELb0ELb0EEENS1_21CollectiveEpilogueFwdINS6_IJSA_NS7_ILi512EEESA_EEES9_SC_SE_Li256ELb1ELb0ELb0ELb0EEENS1_36VarlenDynamicPersistentTileSchedulerILi64ELi64ELi256ELi32ELb0ELb0ELb1ELb1ELb0ELb1EEEEEEEEEvNT_6ParamsE,(.L_x_11952 - _ZN7cutlass13device_kernelIN5flash11enable_sm90INS1_16FlashAttnFwdSm90INS1_25CollectiveMainloopFwdSm90ILi2EN4cute5tupleIJNS5_1CILi1EEES8_S8_EEENS6_IJNS7_ILi64EEESA_SA_EEELi512ENS_6half_tEfNS_4arch4Sm90ELb0ELb1ELb1ELb1ELb0ELb1ELb1ELb0ELb0ELb0ELb0ELb0EEENS1_21CollectiveEpilogueFwdINS6_IJSA_NS7_ILi512EEESA_EEES9_SC_SE_Li256ELb1ELb0ELb0ELb0EEENS1_36VarlenDynamicPersistentTileSchedulerILi64ELi64ELi256ELi32ELb0ELb0ELb1ELb1ELb0ELb1EEEEEEEEEvNT_6ParamsE)
        .other          _ZN7cutlass13device_kernelIN5flash11enable_sm90INS1_16FlashAttnFwdSm90INS1_25CollectiveMainloopFwdSm90ILi2EN4cute5tupleIJNS5_1CILi1EEES8_S8_EEENS6_IJNS7_ILi64EEESA_SA_EEELi512ENS_6half_tEfNS_4arch4Sm90ELb0ELb1ELb1ELb1ELb0ELb1ELb1ELb0ELb0ELb0ELb0ELb0EEENS1_21CollectiveEpilogueFwdINS6_IJSA_NS7_ILi512EEESA_EEES9_SC_SE_Li256ELb1ELb0ELb0ELb0EEENS1_36VarlenDynamicPersistentTileSchedulerILi64ELi64ELi256ELi32ELb0ELb0ELb1ELb1ELb0ELb1EEEEEEEEEvNT_6ParamsE,@"STO_CUDA_ENTRY STV_DEFAULT"
_ZN7cutlass13device_kernelIN5flash11enable_sm90INS1_16FlashAttnFwdSm90INS1_25CollectiveMainloopFwdSm90ILi2EN4cute5tupleIJNS5_1CILi1EEES8_S8_EEENS6_IJNS7_ILi64EEESA_SA_EEELi512ENS_6half_tEfNS_4arch4Sm90ELb0ELb1ELb1ELb1ELb0ELb1ELb1ELb0ELb0ELb0ELb0ELb0EEENS1_21CollectiveEpilogueFwdINS6_IJSA_NS7_ILi512EEESA_EEES9_SC_SE_Li256ELb1ELb0ELb0ELb0EEENS1_36VarlenDynamicPersistentTileSchedulerILi64ELi64ELi256ELi32ELb0ELb0ELb1ELb1ELb0ELb1EEEEEEEEEvNT_6ParamsE:
[----:B------:R-:W0:Y:S02]  /*0000*/  LDC R1, c[0x0][0x28] ;  /* 0x00000a00ff017b82 */ /* 0x000e240000000800 */
[----:B0-----:R-:W-:Y:S01]  /*0010*/  VIADD R1, R1, 0xffffffc8 ;  /* 0xffffffc801017836 */ /* 0x001fe20000000000 */
[----:B------:R-:W0:Y:S01]  /*0020*/  S2R R3, SR_TID.X ;  /* 0x0000000000037919 */ /* 0x000e220000002100 */
[----:B------:R-:W-:Y:S01]  /*0030*/  ELECT P0, URZ, PT ;  /* 0x00000000003f782f */ /* 0x000fe20003800000 */
[----:B------:R-:W-:Y:S01]  /*0040*/  BSSY B0, `(.L_x_5325) ;  /* 0x000001a000007945 */ /* 0x000fe20003800000 */
[--C-:B0-----:R-:W-:Y:S02]  /*0050*/  SHF.R.U32.HI R0, RZ, 0x5, R3.reuse ;  /* 0x00000005ff007819 */ /* 0x101fe40000011603 */
[----:B------:R-:W-:-:S03]  /*0060*/  SHF.R.U32.HI R4, RZ, 0x7, R3 ;  /* 0x00000007ff047819 */ /* 0x000fc60000011603 */
        /* <DEDUP_REMOVED lines=23> */
.L_x_5326:
[----:B------:R-:W-:Y:S05]  /*01e0*/  BSYNC B0 ;  /* 0x0000000000007941 */ /* 0x000fea0003800000 */
.L_x_5325:
[----:B------:R-:W0:Y:S01]  /*01f0*/  SHFL.IDX PT, R4, R4, RZ, 0x1f ;  /* 0x00001fff04047589 */ /* 0x000e2200000e0000 */
[----:B------:R-:W-:Y:S01]  /*0200*/  VOTEU.ANY UP0, P0 ;  /* 0x00000000003f7886 */ /* 0x000fe20000000100 */
[----:B------:R-:W-:Y:S01]  /*0210*/  UMOV UR4, 0x1 ;  /* 0x0000000100047882 */ /* 0x000fe20000000000 */
[----:B------:R-:W-:Y:S01]  /*0220*/  UMOV UR7, 0x100 ;  /* 0x0000010000077882 */ /* 0x000fe20000000000 */
[----:B------:R-:W1:Y:S01]  /*0230*/  SHFL.IDX PT, R2, R0, RZ, 0x1f ;  /* 0x00001fff00027589 */ /* 0x000e6200000e0000 */
[----:B------:R-:W-:Y:S01]  /*0240*/  VOTEU.ANY UP1, P0 ;  /* 0x00000000003f7886 */ /* 0x000fe20000020100 */
[----:B------:R-:W2:Y:S01]  /*0250*/  @UP0 S2UR UR8, SR_CgaCtaId ;  /* 0x00000000000809c3 */ /* 0x000ea20000008800 */
[----:B------:R-:W-:Y:S01]  /*0260*/  @UP0 UMOV UR6, 0x400 ;  /* 0x0000040000060882 */ /* 0x000fe20000000000 */
[----:B------:R-:W-:-:S04]  /*0270*/  @UP0 UIADD3 UR4, -UR4, 0x100000, URZ ;  /* 0x0010000004040890 */ /* 0x000fc8000fffe13f */
[----:B------:R-:W-:Y:S02]  /*0280*/  @UP0 USHF.L.U32 UR5, UR4, 0xb, URZ ;  /* 0x0000000b04050899 */ /* 0x000fe4000800063f */
[----:B------:R-:W-:Y:S01]  /*0290*/  @UP0 USHF.L.U32 UR4, UR4, 0x1, URZ ;  /* 0x0000000104040899 */ /* 0x000fe2000800063f */
[----:B------:R-:W-:Y:S01]  /*02a0*/  VOTEU.ANY UP2, P0 ;  /* 0x00000000003f7886 */ /* 0x000fe20000040100 */
[----:B------:R-:W-:Y:S01]  /*02b0*/  VOTEU.ANY UP3, P0 ;  /* 0x00000000003f7886 */ /* 0x000fe20000060100 */
[----:B0-----:R-:W-:Y:S02]  /*02c0*/  R2UR UR9, R4 ;  /* 0x00000000040972ca */ /* 0x001fe400000e0000 */
[----:B-1----:R-:W-:Y:S01]  /*02d0*/  ISETP.NE.AND P1, PT, R2, RZ, PT ;  /* 0x000000ff0200720c */ /* 0x002fe20003f25270 */
[----:B--2---:R-:W-:Y:S02]  /*02e0*/  @UP0 ULEA UR8, UR8, UR6, 0x18 ;  /* 0x0000000608080291 */ /* 0x004fe4000f8ec03f */
[----:B------:R-:W-:-:S04]  /*02f0*/  @UP0 UIADD3 UR6, -UR7, 0x100000, URZ ;  /* 0x0010000007060890 */ /* 0x000fc8000fffe13f */
[----:B------:R-:W-:Y:S02]  /*0300*/  @UP0 USHF.L.U32 UR7, UR6, 0xb, URZ ;  /* 0x0000000b06070899 */ /* 0x000fe4000800063f */
[----:B------:R-:W-:Y:S02]  /*0310*/  @UP0 USHF.L.U32 UR6, UR6, 0x1, URZ ;  /* 0x0000000106060899 */ /* 0x000fe4000800063f */
[----:B------:R-:W-:Y:S01]  /*0320*/  IMAD.U32 R4, RZ, RZ, UR9 ;  /* 0x00000009ff047e24 */ /* 0x000fe2000f8e00ff */
[----:B------:R-:W-:-:S04]  /*0330*/  UISETP.NE.AND UP0, UPT, UR9, URZ, UPT ;  /* 0x0000003f0900728c */ /* 0x000fc8000bf05270 */
[----:B------:R0:W-:Y:S04]  /*0340*/  STL [R1+0x2c], R4 ;  /* 0x00002c0401007387 */ /* 0x0001e80000100800 */
[----:B------:R-:W1:Y:S02]  /*0350*/  FENCE.VIEW.ASYNC.S ;  /* 0x00000000000073c6 */ /* 0x000e640000000000 */
[----:B-1----:R0:W1:Y:S01]  /*0360*/  @UP1 SYNCS.EXCH.64 URZ, [UR8+0x38800], UR4 ;  /* 0x03880004083f15b2 */ /* 0x0020620008000100 */
[----:B------:R0:W2:Y:S01]  /*0370*/  @UP2 SYNCS.EXCH.64 URZ, [UR8+0x38810], UR4 ;  /* 0x03881004083f25b2 */ /* 0x0000a20008000100 */
[----:B------:R0:W3:Y:S01]  /*0380*/  @UP3 SYNCS.EXCH.64 URZ, [UR8+0x38820], UR6 ;  /* 0x03882006083f35b2 */ /* 0x0000e20008000100 */
        /* <DEDUP_REMOVED lines=14> */
[----:B----4-:R-:W-:Y:S01]  /*0470*/  NOP ;  /* 0x0000000000007918 */ /* 0x010fe20000000000 */
.L_x_5327:
[----:B------:R-:W4:Y:S01]  /*0480*/  SHFL.IDX PT, R2, R0, RZ, 0x1f ;  /* 0x00001fff00027589 */ /* 0x000f2200000e0000 */
[----:B------:R-:W-:Y:S01]  /*0490*/  NOP ;  /* 0x0000000000007918 */ /* 0x000fe20000000000 */
[----:B----4-:R-:W-:-:S13]  /*04a0*/  ISETP.NE.AND P0, PT, R2, RZ, PT ;  /* 0x000000ff0200720c */ /* 0x010fda0003f05270 */
        /* <DEDUP_REMOVED lines=18> */
[----:B----4-:R-:W-:Y:S01]  /*05d0*/  NOP ;  /* 0x0000000000007918 */ /* 0x010fe20000000000 */
.L_x_5328:
[----:B------:R-:W4:Y:S01]  /*05e0*/  SHFL.IDX PT, R2, R0, RZ, 0x1f ;  /* 0x00001fff00027589 */ /* 0x000f2200000e0000 */
[----:B------:R-:W-:Y:S01]  /*05f0*/  NOP ;  /* 0x0000000000007918 */ /* 0x000fe20000000000 */
[----:B----4-:R-:W-:-:S13]  /*0600*/  ISETP.NE.AND P0, PT, R2, RZ, PT ;  /* 0x000000ff0200720c */ /* 0x010fda0003f05270 */
        /* <DEDUP_REMOVED lines=15> */
.L_x_5329:
        /* <DEDUP_REMOVED lines=22> */
.L_x_5330:
        /* <DEDUP_REMOVED lines=22> */
.L_x_5331:
        /* <DEDUP_REMOVED lines=8> */
[----:B-123--:R-:W-:Y:S06]  /*0a40*/  BAR.SYNC.DEFER_BLOCKING 0x0 ;  /* 0x0000000000007b1d */ /* 0x00efec0000010000 */
[----:B------:R-:W-:Y:S05]  /*0a50*/  @!P0 BRA `(.L_x_5333) ;  /* 0x000001bc00908947 */ /* 0x000fea0003800000 */
.L_x_5334:
[----:B------:R-:W-:-:S08]  /*0a60*/  NOP ;  /* 0x0000000000007918 */ /* 0x000fd00000000000 */
[----:B------:R-:W1:Y:S02]  /*0a70*/  USETMAXREG.TRY_ALLOC.CTAPOOL UP0, 0xf0 ;  /* 0x000000f0000079c8 */ /* 0x000e640008000600 */
[----:B-1----:R-:W-:-:S13]  /*0a80*/  PLOP3.LUT P0, PT, PT, PT, UP0, 0x80, 0x0 ;  /* 0x000000000000781c */ /* 0x002fda0003f0f008 */
[----:B------:R-:W-:Y:S05]  /*0a90*/  @!P0 BRA `(.L_x_5334) ;  /* 0xfffffffc00f08947 */ /* 0x000fea000383ffff */
[----:B------:R-:W-:Y:S01]  /*0aa0*/  SHF.R.U32.HI R0, RZ, 0x7, R3 ;  /* 0x00000007ff007819 */ /* 0x000fe20000011603 */
[----:B------:R-:W1:Y:S01]  /*0ab0*/  S2UR UR5, SR_CgaCtaId ;  /* 0x00000000000579c3 */ /* 0x000e620000008800 */
[----:B------:R-:W-:Y:S02]  /*0ac0*/  UMOV UR4, 0x400 ;  /* 0x0000040000047882 */ /* 0x000fe40000000000 */
[----:B------:R-:W-:-:S13]  /*0ad0*/  ISETP.NE.AND P0, PT, R0, 0x1, PT ;  /* 0x000000010000780c */ /* 0x000fda0003f05270 */
[----:B------:R-:W-:Y:S06]  /*0ae0*/  @!P0 BAR.ARV 0x8, 0xa0 ;  /* 0x0202800000008b1d */ /* 0x000fec0000002000 */
[----:B------:R-:W-:Y:S01]  /*0af0*/  ISETP.GE.U32.AND P0, PT, R3, 0x100, PT ;  /* 0x000001000300780c */ /* 0x000fe20003f06070 */
[----:B-1----:R-:W-:-:S06]  /*0b00*/  ULEA UR4, UR5, UR4, 0x18 ;  /* 0x0000000405047291 */ /* 0x002fcc000f8ec03f */
[----:B------:R-:W-:Y:S01]  /*0b10*/  IMAD.U32 R18, RZ, RZ, UR4 ;  /* 0x00000004ff127e24 */ /* 0x000fe2000f8e00ff */
[----:B------:R-:W-:-:S05]  /*0b20*/  ULDC UR4, c[0x0][0xd14] ;  /* 0x0003450000047ab9 */ /* 0x000fca0000000800 */
[----:B------:R-:W-:Y:S08]  /*0b30*/  @P0 BAR.ARV 0xf, 0x100 ;  /* 0x03c4000000000b1d */ /* 0x000ff00000002000 */
[----:B------:R-:W-:Y:S06]  /*0b40*/  BAR.SYNC.DEFER_BLOCKING 0x5, 0x120 ;  /* 0x0144800000007b1d */ /* 0x000fec0000010000 */
[----:B------:R-:W1:Y:S02]  /*0b50*/  LDS.128 R188, [R18+0x388d0] ;  /* 0x0388d00012bc7984 */ /* 0x000e640000000c00 */
[----:B------:R-:W-:Y:S06]  /*0b60*/  BAR.ARV 0x4, 0x120 ;  /* 0x0104800000007b1d */ /* 0x000fec0000002000 */
[----:B-1----:R-:W-:-:S13]  /*0b70*/  ISETP.GE.AND P0, PT, R191, UR4, PT ;  /* 0x00000004bf007c0c */ /* 0x002fda000bf06270 */
[----:B------:R-:W-:Y:S05]  /*0b80*/  @P0 BRA `(.L_x_5335) ;  /* 0x0000022800bc0947 */ /* 0x000fea0003800000 */
[----:B------:R-:W2:Y:S01]  /*0b90*/  LDL R0, [R1+0x30] ;  /* 0x0000300001007983 */ /* 0x000ea20000100800 */
[----:B------:R-:W-:Y:S01]  /*0ba0*/  VIADD R233, R3, 0xffffff80 ;  /* 0xffffff8003e97836 */ /* 0x000fe20000000000 */
[----:B------:R-:W-:Y:S01]  /*0bb0*/  MOV R218, RZ ;  /* 0x000000ff00da7202 */ /* 0x000fe20000000f00 */
[----:B------:R-:W-:Y:S02]  /*0bc0*/  IMAD.MOV.U32 R208, RZ, RZ, 0x20 ;  /* 0x00000020ffd07424 */ /* 0x000fe400078e00ff */
[----:B------:R-:W-:Y:S02]  /*0bd0*/  IMAD.MOV.U32 R186, RZ, RZ, RZ ;  /* 0x000000ffffba7224 */ /* 0x000fe400078e00ff */
[----:B------:R-:W-:Y:S02]  /*0be0*/  IMAD.MOV.U32 R192, RZ, RZ, RZ ;  /* 0x000000ffffc07224 */ /* 0x000fe400078e00ff */
[----:B------:R-:W-:Y:S02]  /*0bf0*/  IMAD.MOV.U32 R22, RZ, RZ, RZ ;  /* 0x000000ffff167224 */ /* 0x000fe400078e00ff */
[----:B------:R-:W-:Y:S01]  /*0c00*/  IMAD.MOV.U32 R19, RZ, RZ, RZ ;  /* 0x000000ffff137224 */ /* 0x000fe200078e00ff */
[----:B--2---:R-:W-:-:S02]  /*0c10*/  R2UR UR4, R0 ;  /* 0x00000000000472ca */ /* 0x004fc400000e0000 */
[----:B------:R-:W-:-:S04]  /*0c20*/  SHF.R.S32.HI R0, RZ, 0x1f, R233 ;  /* 0x0000001fff007819 */ /* 0x000fc800000114e9 */
[CC--:B------:R-:W-:Y:S02]  /*0c30*/  LEA.HI R3, R0.reuse, R233.reuse, RZ, 0x4 ;  /* 0x000000e900037211 */ /* 0x0c0fe400078f20ff */
[CC--:B0-----:R-:W-:Y:S02]  /*0c40*/  LEA.HI R2, R0.reuse, R233.reuse, RZ, 0x7 ;  /* 0x000000e900027211 */ /* 0x0c1fe400078f38ff */
[----:B------:R-:W-:Y:S02]  /*0c50*/  LOP3.LUT R4, R3, 0xfffffff0, RZ, 0xc0, !PT ;  /* 0xfffffff003047812 */ /* 0x000fe400078ec0ff */
[----:B------:R-:W-:Y:S01]  /*0c60*/  LEA.HI R5, R0, R233, RZ, 0x5 ;  /* 0x000000e900057211 */ /* 0x000fe200078f28ff */
[----:B------:R-:W-:Y:S01]  /*0c70*/  ULOP3.LUT UR36, UR4, 0x1, URZ, 0xfc, !UPT ;  /* 0x0000000104247892 */ /* 0x000fe2000f8efc3f */
[----:B------:R-:W-:Y:S01]  /*0c80*/  LOP3.LUT R6, R2, 0xffffff80, RZ, 0xc0, !PT ;  /* 0xffffff8002067812 */ /* 0x000fe200078ec0ff */
[----:B------:R-:W-:Y:S01]  /*0c90*/  IMAD.IADD R4, R233, 0x1, -R4 ;  /* 0x00000001e9047824 */ /* 0x000fe200078e0a04 */
[----:B------:R-:W-:-:S02]  /*0ca0*/  SHF.R.S32.HI R213, RZ, 0x5, R5 ;  /* 0x00000005ffd57819 */ /* 0x000fc40000011405 */
[----:B------:R-:W-:Y:S01]  /*0cb0*/  SHF.R.S32.HI R8, RZ, 0x1f, R5 ;  /* 0x0000001fff087819 */ /* 0x000fe20000011405 */
[----:B------:R-:W-:Y:S01]  /*0cc0*/  IMAD.IADD R7, R233, 0x1, -R6 ;  /* 0x00000001e9077824 */ /* 0x000fe200078e0a06 */
[----:B------:R-:W-:Y:S02]  /*0cd0*/  SHF.R.S32.HI R5, RZ, 0x1f, R4 ;  /* 0x0000001fff057819 */ /* 0x000fe40000011404 */
[----:B------:R-:W-:Y:S02]  /*0ce0*/  SHF.R.S32.HI R6, RZ, 0x4, R3 ;  /* 0x00000004ff067819 */ /* 0x000fe40000011403 */
[----:B------:R-:W-:Y:S02]  /*0cf0*/  LEA.HI R11, R5, R4, RZ, 0x3 ;  /* 0x00000004050b7211 */ /* 0x000fe400078f18ff */
[----:B------:R-:W-:Y:S02]  /*0d00*/  LEA.HI R3, R3, R6, RZ, 0x1 ;  /* 0x0000000603037211 */ /* 0x000fe400078f08ff */
[----:B------:R-:W-:-:S02]  /*0d10*/  LEA.HI R8, R8, R213, RZ, 0x2 ;  /* 0x000000d508087211 */ /* 0x000fc400078f10ff */
[C---:B------:R-:W-:Y:S01]  /*0d20*/  LOP3.LUT R13, R11.reuse, 0xfffffff8, RZ, 0xc0, !PT ;  /* 0xfffffff80b0d7812 */ /* 0x040fe200078ec0ff */
[----:B------:R-:W-:Y:S01]  /*0d30*/  IMAD.SHL.U32 R11, R11, 0x40, RZ ;  /* 0x000000400b0b7824 */ /* 0x000fe200078e00ff */
[----:B------:R-:W-:Y:S02]  /*0d40*/  SHF.R.S32.HI R221, RZ, 0x7, R2 ;  /* 0x00000007ffdd7819 */ /* 0x000fe40000011402 */
[----:B------:R-:W-:Y:S01]  /*0d50*/  LOP3.LUT R3, R3, 0x1ffffffe, RZ, 0xc0, !PT ;  /* 0x1ffffffe03037812 */ /* 0x000fe200078ec0ff */
[----:B------:R-:W-:Y:S01]  /*0d60*/  IMAD.IADD R13, R4, 0x1, -R13 ;  /* 0x00000001040d7824 */ /* 0x000fe200078e0a0d */
[----:B------:R-:W-:Y:S02]  /*0d70*/  LOP3.LUT R8, R8, 0x3ffffc, RZ, 0xc0, !PT ;  /* 0x003ffffc08087812 */ /* 0x000fe400078ec0ff */
[----:B------:R-:W-:Y:S01]  /*0d80*/  LEA R15, R221, R4, 0x8 ;  /* 0x00000004dd0f7211 */ /* 0x000fe200078e40ff */
[----:B------:R-:W-:Y:S01]  /*0d90*/  IMAD.IADD R3, R6, 0x1, -R3 ;  /* 0x0000000106037824 */ /* 0x000fe200078e0a03 */
[----:B------:R-:W-:Y:S01]  /*0da0*/  SHF.R.S32.HI R10, RZ, 0x1f, R7 ;  /* 0x0000001fff0a7819 */ /* 0x000fe20000011407 */
[----:B------:R-:W-:Y:S01]  /*0db0*/  IMAD.IADD R8, R213, 0x1, -R8 ;  /* 0x00000001d5087824 */ /* 0x000fe200078e0a08 */
[C---:B------:R-:W-:Y:S01]  /*0dc0*/  R2P PR, R13.reuse, 0x6 ;  /* 0x000000060d007804 */ /* 0x040fe20000000000 */
[----:B------:R-:W-:Y:S01]  /*0dd0*/  IMAD.SHL.U32 R4, R13, 0x40, RZ ;  /* 0x000000400d047824 */ /* 0x000fe200078e00ff */
[----:B------:R-:W-:Y:S01]  /*0de0*/  LEA.HI R5, R10, R7, RZ, 0x2 ;  /* 0x000000070a057211 */ /* 0x000fe200078f10ff */
[----:B------:R-:W-:Y:S01]  /*0df0*/  IMAD R8, R8, 0x10, R15 ;  /* 0x0000001008087824 */ /* 0x000fe200078e020f */
[----:B------:R-:W-:Y:S01]  /*0e00*/  LEA.HI R2, R2, R221, RZ, 0x1 ;  /* 0x000000dd02027211 */ /* 0x000fe200078f08ff */
[----:B------:R-:W-:Y:S01]  /*0e10*/  IMAD.SHL.U32 R3, R3, 0x8, RZ ;  /* 0x0000000803037824 */ /* 0x000fe200078e00ff */
[----:B------:R-:W-:-:S02]  /*0e20*/  LOP3.LUT R4, R4, 0x1c0, RZ, 0xc0, !PT ;  /* 0x000001c004047812 */ /* 0x000fc400078ec0ff */
[----:B------:R-:W-:Y:S01]  /*0e30*/  SHF.R.S32.HI R9, RZ, 0x2, R5 ;  /* 0x00000002ff097819 */ /* 0x000fe20000011405 */
[--C-:B------:R-:W-:Y:S01]  /*0e40*/  IMAD.U32 R232, R8, 0x40, R3.reuse ;  /* 0x0000004008e87824 */ /* 0x100fe200078e0003 */
[----:B------:R-:W-:Y:S02]  /*0e50*/  LOP3.LUT R3, R4, 0x8, R3, 0xf8, !PT ;  /* 0x0000000804037812 */ /* 0x000fe400078ef803 */
[----:B------:R-:W-:Y:S02]  /*0e60*/  SHF.R.U32.HI R6, RZ, 0x3, R4 ;  /* 0x00000003ff067819 */ /* 0x000fe40000011604 */
[----:B------:R-:W-:Y:S02]  /*0e70*/  LOP3.LUT R4, R11, 0x7ffffe00, RZ, 0xc0, !PT ;  /* 0x7ffffe000b047812 */ /* 0x000fe400078ec0ff */
[----:B------:R-:W-:Y:S02]  /*0e80*/  LOP3.LUT R3, R3, R6, RZ, 0x3c, !PT ;  /* 0x0000000603037212 */ /* 0x000fe400078e3cff */
[----:B------:R-:W-:-:S02]  /*0e90*/  LEA R4, R213, R4, 0xa ;  /* 0x00000004d5047211 */ /* 0x000fc400078e50ff */
[----:B------:R-:W-:Y:S02]  /*0ea0*/  SHF.R.S32.HI R12, RZ, 0x1f, R5 ;  /* 0x0000001fff0c7819 */ /* 0x000fe40000011405 */
[----:B------:R-:W-:Y:S01]  /*0eb0*/  LEA.HI R10, R10, R7, RZ, 0x5 ;  /* 0x000000070a0a7211 */ /* 0x000fe200078f28ff */
[----:B------:R-:W-:Y:S01]  /*0ec0*/  IMAD.IADD R3, R4, 0x1, R3 ;  /* 0x0000000104037824 */ /* 0x000fe200078e0203 */
[CC--:B------:R-:W-:Y:S02]  /*0ed0*/  LEA.HI R4, R0.reuse, R233.reuse, RZ, 0x3 ;  /* 0x000000e900047211 */ /* 0x0c0fe400078f18ff */
[----:B------:R-:W-:Y:S01]  /*0ee0*/  LEA.HI R0, R0, R233, RZ, 0x2 ;  /* 0x000000e900007211 */ /* 0x000fe200078f10ff */
[----:B------:R-:W-:Y:S01]  /*0ef0*/  IMAD R196, R3, 0x2, R18 ;  /* 0x0000000203c47824 */ /* 0x000fe200078e0212 */
[----:B------:R-:W-:Y:S02]  /*0f00*/  SHF.R.S32.HI R214, RZ, 0x3, R4 ;  /* 0x00000003ffd67819 */ /* 0x000fe40000011404 */
[----:B------:R-:W-:Y:S01]  /*0f10*/  LOP3.LUT R4, R4, 0x1ffffff8, RZ, 0xc0, !PT ;  /* 0x1ffffff804047812 */ /* 0x000fe200078ec0ff */
[C---:B------:R-:W-:Y:S01]  /*0f20*/  VIADD R209, R196.reuse, 0x36400 ;  /* 0x00036400c4d17836 */ /* 0x040fe20000000000 */
[----:B------:R-:W-:Y:S01]  /*0f30*/  SHF.R.S32.HI R187, RZ, 0x2, R0 ;  /* 0x00000002ffbb7819 */ /* 0x000fe20000011400 */
[----:B------:R-:W-:Y:S01]  /*0f40*/  VIADD R197, R196, 0x36440 ;  /* 0x00036440c4c57836 */ /* 0x000fe20000000000 */
[----:B------:R-:W-:Y:S01]  /*0f50*/  LOP3.LUT R220, R0, 0xfffffffc, RZ, 0xc0, !PT ;  /* 0xfffffffc00dc7812 */ /* 0x000fe200078ec0ff */
[----:B------:R-:W-:Y:S01]  /*0f60*/  IMAD.IADD R4, R233, 0x1, -R4 ;  /* 0x00000001e9047824 */ /* 0x000fe200078e0a04 */
[----:B------:R-:W-:Y:S01]  /*0f70*/  SHF.R.S32.HI R0, RZ, 0x1f, R0 ;  /* 0x0000001fff007819 */ /* 0x000fe20000011400 */
[----:B------:R-:W-:Y:S01]  /*0f80*/  VIADD R235, R187, 0x20 ;  /* 0x00000020bbeb7836 */ /* 0x000fe20000000000 */
[----:B------:R-:W-:Y:S01]  /*0f90*/  LEA.HI R12, R12, R9, RZ, 0x3 ;  /* 0x000000090c0c7211 */ /* 0x000fe200078f18ff */
[----:B------:R-:W-:Y:S01]  /*0fa0*/  IMAD.SHL.U32 R211, R4, 0x8, RZ ;  /* 0x0000000804d37824 */ /* 0x000fe200078e00ff */
[----:B------:R-:W-:Y:S01]  /*0fb0*/  LEA.HI R0, R0, R187, RZ, 0x3 ;  /* 0x000000bb00007211 */ /* 0x000fe200078f18ff */
[----:B------:R-:W-:Y:S01]  /*0fc0*/  IMAD.IADD R220, R233, 0x1, -R220 ;  /* 0x00000001e9dc7824 */ /* 0x000fe200078e0adc */
[----:B------:R-:W-:Y:S01]  /*0fd0*/  SHF.R.S32.HI R4, RZ, 0x1f, R235 ;  /* 0x0000001fff047819 */ /* 0x000fe200000114eb */
[----:B------:R-:W-:Y:S01]  /*0fe0*/  IMAD.SHL.U32 R230, R235, 0x40, RZ ;  /* 0x00000040ebe67824 */ /* 0x000fe200078e00ff */
[----:B------:R-:W-:Y:S01]  /*0ff0*/  LOP3.LUT R0, R0, 0xfffffff8, RZ, 0xc0, !PT ;  /* 0xfffffff800007812 */ /* 0x000fe200078ec0ff */
[----:B------:R-:W-:Y:S01]  /*1000*/  IMAD.SHL.U32 R16, R220, 0x8, RZ ;  /* 0x00000008dc107824 */ /* 0x000fe200078e00ff */
[----:B------:R-:W-:Y:S01]  /*1010*/  LEA.HI R4, R4, R235, RZ, 0x3 ;  /* 0x000000eb04047211 */ /* 0x000fe200078f18ff */
[----:B------:R-:W-:Y:S01]  /*1020*/  @P2 VIADD R197, R209, 0xffffffc0 ;  /* 0xffffffc0d1c52836 */ /* 0x000fe20000000000 */
[----:B------:R-:W-:Y:S01]  /*1030*/  LOP3.LUT R230, R230, 0x1c0, RZ, 0xc0, !PT ;  /* 0x000001c0e6e67812 */ /* 0x000fe200078ec0ff */
[----:B------:R-:W-:Y:S01]  /*1040*/  IMAD.IADD R194, R187, 0x1, -R0 ;  /* 0x00000001bbc27824 */ /* 0x000fe200078e0a00 */
[----:B------:R-:W-:-:S02]  /*1050*/  SHF.L.U32 R4, R4, 0x6, RZ ;  /* 0x0000000604047819 */ /* 0x000fc400000006ff */
[----:B------:R-:W-:Y:S02]  /*1060*/  LOP3.LUT R12, R12, 0xfffffff8, RZ, 0xc0, !PT ;  /* 0xfffffff80c0c7812 */ /* 0x000fe400078ec0ff */
[----:B------:R-:W-:Y:S02]  /*1070*/  LOP3.LUT R8, R5, 0x7ffffffc, RZ, 0xc0, !PT ;  /* 0x7ffffffc05087812 */ /* 0x000fe400078ec0ff */
[----:B------:R-:W-:Y:S01]  /*1080*/  LOP3.LUT R2, R2, 0xfffffe, RZ, 0xc0, !PT ;  /* 0x00fffffe02027812 */ /* 0x000fe200078ec0ff */
[----:B------:R-:W-:Y:S01]  /*1090*/  IMAD.IADD R193, R9, 0x1, -R12 ;  /* 0x0000000109c17824 */ /* 0x000fe200078e0a0c */
[----:B------:R-:W-:Y:S01]  /*10a0*/  LOP3.LUT R0, R230, 0x38, R16, 0xf8, !PT ;  /* 0x00000038e6007812 */ /* 0x000fe200078ef810 */
[----:B------:R-:W-:Y:S01]  /*10b0*/  IMAD.IADD R8, R7, 0x1, -R8 ;  /* 0x0000000107087824 */ /* 0x000fe200078e0a08 */
[----:B------:R-:W-:Y:S01]  /*10c0*/  SHF.R.U32.HI R234, RZ, 0x3, R230 ;  /* 0x00000003ffea7819 */ /* 0x000fe200000116e6 */
[----:B------:R-:W-:Y:S01]  /*10d0*/  IMAD.IADD R2, R221, 0x1, -R2 ;  /* 0x00000001dd027824 */ /* 0x000fe200078e0a02 */
[----:B------:R-:W-:Y:S01]  /*10e0*/  LOP3.LUT R231, R4, 0xfffffe00, RZ, 0xc0, !PT ;  /* 0xfffffe0004e77812 */ /* 0x000fe200078ec0ff */
[----:B------:R-:W-:Y:S01]  /*10f0*/  IMAD.SHL.U32 R185, R8, 0x2, RZ ;  /* 0x0000000208b97824 */ /* 0x000fe200078e00ff */
[----:B------:R-:W-:Y:S01]  /*1100*/  SEL R208, R208, 0xffffffe0, !P1 ;  /* 0xffffffe0d0d07807 */ /* 0x000fe20004800000 */
[----:B------:R-:W-:Y:S01]  /*1110*/  IMAD.SHL.U32 R195, R2, 0x100, RZ ;  /* 0x0000010002c37824 */ /* 0x000fe200078e00ff */
[----:B------:R-:W-:-:S02]  /*1120*/  SHF.R.S32.HI R10, RZ, 0x5, R10 ;  /* 0x00000005ff0a7819 */ /* 0x000fc4000001140a */
[----:B------:R-:W-:Y:S01]  /*1130*/  LOP3.LUT R3, R231, R0, R234, 0xf6, !PT ;  /* 0x00000000e7037212 */ /* 0x000fe200078ef6ea */
[----:B------:R-:W-:Y:S01]  /*1140*/  IMAD.IADD R209, R209, 0x1, R208 ;  /* 0x00000001d1d17824 */ /* 0x000fe200078e02d0 */
[----:B------:R-:W-:Y:S01]  /*1150*/  SHF.R.S32.HI R227, RZ, 0x1f, R187 ;  /* 0x0000001fffe37819 */ /* 0x000fe200000114bb */
[----:B------:R-:W-:Y:S01]  /*1160*/  IMAD R193, R10, 0x10, R193 ;  /* 0x000000100ac17824 */ /* 0x000fe200078e02c1 */
[----:B------:R-:W-:Y:S01]  /*1170*/  IADD3 R208, R208, R197, RZ ;  /* 0x000000c5d0d07210 */ /* 0x000fe20007ffe0ff */
[----:B------:R-:W-:-:S07]  /*1180*/  IMAD R228, R3, 0x2, R18 ;  /* 0x0000000203e47824 */ /* 0x000fce00078e0212 */
.L_x_5545:
[----:B------:R-:W-:Y:S01]  /*1190*/  ULDC.64 UR4, c[0x0][0xb20] ;  /* 0x0002c80000047ab9 */ /* 0x000fe20000000a00 */
[----:B0-23-5:R-:W0:Y:S01]  /*11a0*/  LDC.64 R4, c[0x0][0xb00] ;  /* 0x0002c000ff047b82 */ /* 0x02de220000000a00 */
        /* <DEDUP_REMOVED lines=31> */
[----:B------:R-:W-:Y:S02]  /*13a0*/  IMAD.MOV.U32 R219, RZ, RZ, R189 ;  /* 0x000000ffffdb7224 */ /* 0x000fe400078e00bd */
        /* <DEDUP_REMOVED lines=12> */
.L_x_5336:
[----:B------:R-:W-:Y:S01]  /*1470*/  IMAD.U32 R32, RZ, RZ, UR5 ;  /* 0x00000005ff207e24 */ /* 0x000fe2000f8e00ff */
[----:B------:R-:W-:Y:S01]  /*1480*/  MOV R24, UR4 ;  /* 0x0000000400187c02 */ /* 0x000fe20008000f00 */
[----:B------:R-:W-:Y:S06]  /*1490*/  @!P2 BRA `(.L_x_5337) ;  /* 0x000000000010a947 */ /* 0x000fec0003800000 */
[----:B------:R-:W0:Y:S02]  /*14a0*/  LDC.64 R2, c[0x0][0xb18] ;  /* 0x0002c600ff027b82 */ /* 0x000e240000000a00 */
[----:B0-----:R-:W-:-:S05]  /*14b0*/  IMAD.WIDE R2, R191, 0x4, R2 ;  /* 0x00000004bf027825 */ /* 0x001fca00078e0202 */
[----:B------:R0:W5:Y:S01]  /*14c0*/  LDG.E R24, desc[UR54][R2.64] ;  /* 0x0000003602187981 */ /* 0x000162000c1e1900 */
[----:B------:R-:W-:Y:S05]  /*14d0*/  BRA `(.L_x_5338) ;  /* 0x0000000000107947 */ /* 0x000fea0003800000 */
.L_x_5337:
[----:B------:R-:W-:Y:S05]  /*14e0*/  @!P3 BRA `(.L_x_5338) ;  /* 0x00000000000cb947 */ /* 0x000fea0003800000 */
[----:B------:R-:W2:Y:S04]  /*14f0*/  LDG.E R3, desc[UR54][R8.64] ;  /* 0x0000003608037981 */ /* 0x000ea8000c1e1900 */
[----:B------:R-:W2:Y:S02]  /*1500*/  LDG.E R24, desc[UR54][R8.64+0x4] ;  /* 0x0000043608187981 */ /* 0x000ea4000c1e1900 */
[----:B--2---:R-:W-:-:S07]  /*1510*/  IMAD.IADD R24, R24, 0x1, -R3 ;  /* 0x0000000118187824 */ /* 0x004fce00078e0a03 */
.L_x_5338:
        /* <DEDUP_REMOVED lines=13> */
[----:B--2---:R-:W-:-:S04]  /*15f0*/  @P1 IMAD.WIDE R4, R191, 0x4, R4 ;  /* 0x00000004bf041825 */ /* 0x004fc800078e0204 */
[----:B------:R-:W-:Y:S01]  /*1600*/  IMAD.IADD R11, R24, 0x1, -R11 ;  /* 0x00000001180b7824 */ /* 0x000fe200078e0a0b */
[----:B------:R0:W5:Y:S01]  /*1610*/  @P1 LDG.E R33, desc[UR54][R4.64] ;  /* 0x0000003604211981 */ /* 0x000162000c1e1900 */
[----:B-1----:R-:W-:Y:S02]  /*1620*/  ISETP.GE.AND P1, PT, R9, 0x1, PT ;  /* 0x000000010900780c */ /* 0x002fe40003f26270 */
[----:B------:R-:W-:Y:S01]  /*1630*/  LEA R47, R189, 0x40, 0x6 ;  /* 0x00000040bd2f7811 */ /* 0x000fe200078e30ff */
[----:B---3--:R-:W-:-:S04]  /*1640*/  @P0 IMAD.IADD R32, R7, 0x1, -R0 ;  /* 0x0000000107200824 */ /* 0x008fc800078e0a00 */
[----:B------:R-:W-:-:S04]  /*1650*/  IMAD.IADD R23, R11, 0x1, R32 ;  /* 0x000000010b177824 */ /* 0x000fc800078e0220 */
[C---:B------:R-:W-:Y:S01]  /*1660*/  VIADD R0, R23.reuse, 0x3f ;  /* 0x0000003f17007836 */ /* 0x040fe20000000000 */
[----:B------:R-:W-:-:S04]  /*1670*/  IADD3 R47, R23, R47, -R184 ;  /* 0x0000002f172f7210 */ /* 0x000fc80007ffe8b8 */
        /* <DEDUP_REMOVED lines=16> */
.L_x_5341:
[----:B------:R-:W-:-:S13]  /*1780*/  ISETP.NE.AND P0, PT, R9, 0x1, PT ;  /* 0x000000010900780c */ /* 0x000fda0003f05270 */
[----:B------:R-:W0:Y:S02]  /*1790*/  @P0 LDC.64 R4, c[0x0][0xae0] ;  /* 0x0002b800ff040b82 */ /* 0x000e240000000a00 */
[----:B0-----:R-:W-:-:S05]  /*17a0*/  @P0 IMAD.HI.U32 R4, R2, R4, RZ ;  /* 0x0000000402040227 */ /* 0x001fca00078e00ff */
[----:B------:R-:W-:-:S07]  /*17b0*/  @P0 SHF.R.U32.HI R2, RZ, R5, R4 ;  /* 0x00000005ff020219 */ /* 0x000fce0000011604 */
.L_x_5342:
[----:B------:R-:W-:Y:S05]  /*17c0*/  BSYNC B0 ;  /* 0x0000000000007941 */ /* 0x000fea0003800000 */
.L_x_5340:
[----:B------:R-:W-:-:S05]  /*17d0*/  IMAD R3, R2, R9, R9 ;  /* 0x0000000902037224 */ /* 0x000fca00078e0209 */
[----:B------:R-:W-:-:S07]  /*17e0*/  VIMNMX R0, R0, R3, PT ;  /* 0x0000000300007248 */ /* 0x000fce0003fe0100 */
.L_x_5339:
        /* <DEDUP_REMOVED lines=15> */
.L_x_5345:
[----:B------:R-:W-:Y:S01]  /*18e0*/  ISETP.NE.AND P0, PT, R9, 0x1, PT ;  /* 0x000000010900780c */ /* 0x000fe20003f05270 */
[----:B------:R-:W-:-:S12]  /*18f0*/  IMAD.MOV.U32 R4, RZ, RZ, R45 ;  /* 0x000000ffff047224 */ /* 0x000fd800078e002d */
[----:B------:R-:W0:Y:S02]  /*1900*/  @P0 LDC.64 R6, c[0x0][0xae0] ;  /* 0x0002b800ff060b82 */ /* 0x000e240000000a00 */
[----:B0-----:R-:W-:-:S05]  /*1910*/  @P0 IMAD.HI.U32 R6, R45, R6, RZ ;  /* 0x000000062d060227 */ /* 0x001fca00078e00ff */
[----:B------:R-:W-:-:S07]  /*1920*/  @P0 SHF.R.U32.HI R4, RZ, R7, R6 ;  /* 0x00000007ff040219 */ /* 0x000fce0000011606 */
.L_x_5346:
[----:B------:R-:W-:Y:S05]  /*1930*/  BSYNC B0 ;  /* 0x0000000000007941 */ /* 0x000fea0003800000 */
.L_x_5344:
[----:B------:R-:W-:-:S05]  /*1940*/  IMAD R3, R4, R9, RZ ;  /* 0x0000000904037224 */ /* 0x000fca00078e02ff */
[----:B------:R-:W-:-:S07]  /*1950*/  VIMNMX R2, R2, R3, !PT ;  /* 0x0000000302027248 */ /* 0x000fce0007fe0100 */
.L_x_5343:
        /* <DEDUP_REMOVED lines=8> */
[----:B------:R-:W-:-:S03]  /*19e0*/  VIMNMX R0, R169, R0, PT ;  /* 0x00000000a9007248 */ /* 0x000fc60003fe0100 */
[--C-:B------:R-:W-:Y:S02]  /*19f0*/  IMAD R5, R5, 0x40, -R11.reuse ;  /* 0x0000004005057824 */ /* 0x100fe400078e0a0b */
[----:B------:R-:W-:-:S03]  /*1a00*/  IMAD R3, R0, 0x40, -R11 ;  /* 0x0000004000037824 */ /* 0x000fc600078e0a0b */
[----:B------:R-:W-:Y:S02]  /*1a10*/  VIMNMX R5, RZ, R5, !PT ;  /* 0x00000005ff057248 */ /* 0x000fe40007fe0100 */
[----:B------:R-:W-:Y:S02]  /*1a20*/  VIMNMX R0, R3, R32, PT ;  /* 0x0000002003007248 */ /* 0x000fe40003fe0100 */
[----:B------:R-:W-:Y:S02]  /*1a30*/  SHF.R.U32.HI R44, RZ, 0x6, R5 ;  /* 0x00000006ff2c7819 */ /* 0x000fe40000011605 */
[----:B------:R-:W-:Y:S02]  /*1a40*/  ISETP.GT.AND P0, PT, R0, R5, PT ;  /* 0x000000050000720c */ /* 0x000fe40003f04270 */
[----:B------:R-:W-:-:S11]  /*1a50*/  MOV R49, R44 ;  /* 0x0000002c00317202 */ /* 0x000fd60000000f00 */
        /* <DEDUP_REMOVED lines=26> */
[----:B-1---5:R-:W-:Y:S05]  /*1c00*/  CALL.ABS.NOINC R2 ;  /* 0x0000000002007343 */ /* 0x022fea0003c00000 */
.L_x_5349:
[----:B------:R-:W-:Y:S05]  /*1c10*/  BSYNC B6 ;  /* 0x0000000000067941 */ /* 0x000fea0003800000 */
.L_x_5348:
        /* <DEDUP_REMOVED lines=20> */
.L_x_5351:
[----:B------:R-:W-:Y:S05]  /*1d60*/  BSYNC B6 ;  /* 0x0000000000067941 */ /* 0x000fea0003800000 */
.L_x_5350:
        /* <DEDUP_REMOVED lines=15> */
[----:B------:R3:W2:Y:S01]  /*1e60*/  @P0 LDG.E R191, desc[UR54][R2.64] ;  /* 0x0000003602bf0981 */ /* 0x0006a2000c1e1900 */
[----:B0-----:R-:W-:Y:S01]  /*1e70*/  ISETP.NE.AND P0, PT, R0, 0x1, PT ;  /* 0x000000010000780c */ /* 0x001fe20003f05270 */
[----:B------:R-:W0:Y:S01]  /*1e80*/  LDC R59, c[0x0][0x3d4] ;  /* 0x0000f500ff3b7b82 */ /* 0x000e220000000800 */
[----:B------:R-:W-:Y:S01]  /*1e90*/  SHF.R.S32.HI R12, RZ, 0x1f, R10 ;  /* 0x0000001fff0c7819 */ /* 0x000fe2000001140a */
[----:B------:R-:W0:Y:S01]  /*1ea0*/  S2R R26, SR_TID.X ;  /* 0x00000000001a7919 */ /* 0x000e220000002100 */
[----:B------:R-:W-:Y:S01]  /*1eb0*/  SHF.R.S32.HI R41, RZ, 0x1f, R40 ;  /* 0x0000001fff297819 */ /* 0x000fe20000011428 */
[----:B------:R-:W-:Y:S01]  /*1ec0*/  IMAD.SHL.U32 R57, R194, 0x40, RZ ;  /* 0x00000040c2397824 */ /* 0x000fe200078e00ff */
[----:B----4-:R-:W-:Y:S01]  /*1ed0*/  ISETP.GE.AND P1, PT, R16, R25, PT ;  /* 0x000000191000720c */ /* 0x010fe20003f26270 */
[-C--:B-1----:R-:W-:Y:S01]  /*1ee0*/  IMAD R4, R12, R52.reuse, RZ ;  /* 0x000000340c047224 */ /* 0x082fe200078e02ff */
[----:B------:R-:W-:Y:S01]  /*1ef0*/  SHF.L.U64.HI R51, R52, 0x6, R53 ;  /* 0x0000000634337819 */ /* 0x000fe20000010235 */
[----:B---3--:R-:W-:Y:S01]  /*1f00*/  IMAD.WIDE.U32 R2, R10, R52, RZ ;  /* 0x000000340a027225 */ /* 0x008fe200078e00ff */
[----:B------:R-:W-:Y:S01]  /*1f10*/  SEL R11, R25, RZ, P1 ;  /* 0x000000ff190b7207 */ /* 0x000fe20000800000 */
[----:B------:R-:W1:Y:S01]  /*1f20*/  LDC R61, c[0x0][0x2e4] ;  /* 0x0000b900ff3d7b82 */ /* 0x000e620000000800 */
[----:B------:R-:W-:Y:S01]  /*1f30*/  LOP3.LUT R57, R57, 0x1c0, RZ, 0xc0, !PT ;  /* 0x000001c039397812 */ /* 0x000fe200078ec0ff */
[----:B--2---:R-:W-:Y:S01]  /*1f40*/  IMAD.SHL.U32 R56, R20, 0x40, RZ ;  /* 0x0000004014387824 */ /* 0x004fe200078e00ff */
[C---:B------:R-:W-:Y:S01]  /*1f50*/  IADD3 R80, R16.reuse, 0x20, RZ ;  /* 0x0000002010507810 */ /* 0x040fe20007ffe0ff */
[----:B------:R-:W-:Y:S01]  /*1f60*/  IMAD.IADD R11, R16, 0x1, R11 ;  /* 0x00000001100b7824 */ /* 0x000fe200078e020b */
[----:B------:R-:W-:Y:S01]  /*1f70*/  SHF.R.U32.HI R60, RZ, 0x3, R57 ;  /* 0x00000003ff3c7819 */ /* 0x000fe20000011639 */
[----:B------:R-:W-:Y:S01]  /*1f80*/  IMAD.SHL.U32 R62, R25, 0x2, RZ ;  /* 0x00000002193e7824 */ /* 0x000fe200078e00ff */
[----:B------:R-:W-:Y:S01]  /*1f90*/  P2R R72, PR, RZ, 0x2 ;  /* 0x00000002ff487803 */ /* 0x000fe20000000000 */
[----:B------:R-:W2:Y:S01]  /*1fa0*/  @P0 LDC R5, c[0x0][0x42c] ;  /* 0x00010b00ff050b82 */ /* 0x000ea20000000800 */
[----:B------:R-:W-:-:S04]  /*1fb0*/  SHF.R.S32.HI R50, RZ, 0x1f, R11 ;  /* 0x0000001fff327819 */ /* 0x000fc8000001140b */
[----:B------:R-:W-:-:S03]  /*1fc0*/  LEA.HI R50, R50, R11, RZ, 0x3 ;  /* 0x0000000b32327211 */ /* 0x000fc600078f18ff */
[----:B------:R-:W3:Y:S01]  /*1fd0*/  @P0 LDC R7, c[0x0][0x430] ;  /* 0x00010c00ff070b82 */ /* 0x000ee20000000800 */
[----:B------:R-:W-:-:S04]  /*1fe0*/  LOP3.LUT R67, R50, 0xfffffff8, RZ, 0xc0, !PT ;  /* 0xfffffff832437812 */ /* 0x000fc800078ec0ff */
[----:B------:R-:W-:Y:S02]  /*1ff0*/  SHF.R.S32.HI R71, RZ, 0x1f, R67 ;  /* 0x0000001fff477819 */ /* 0x000fe40000011443 */
[----:B0-----:R-:W-:-:S05]  /*2000*/  SHF.R.U32.HI R26, RZ, 0x7, R26 ;  /* 0x00000007ff1a7819 */ /* 0x001fca000001161a */
[----:B------:R-:W-:Y:S02]  /*2010*/  VIADD R58, R26, 0x8 ;  /* 0x000000081a3a7836 */ /* 0x000fe40000000000 */
[----:B--2---:R-:W-:-:S04]  /*2020*/  @P0 IMAD.HI.U32 R0, R190, R5, RZ ;  /* 0x00000005be000227 */ /* 0x004fc800078e00ff */
[----:B------:R-:W-:Y:S01]  /*2030*/  IMAD R5, R10, R53, R4 ;  /* 0x000000350a057224 */ /* 0x000fe200078e0204 */
[----:B---3--:R-:W-:-:S03]  /*2040*/  @P0 SHF.R.U32.HI R190, RZ, R7, R0 ;  /* 0x00000007ffbe0219 */ /* 0x008fc60000011600 */
[----:B------:R-:W-:Y:S01]  /*2050*/  IMAD.IADD R3, R3, 0x1, R5 ;  /* 0x0000000103037824 */ /* 0x000fe200078e0205 */
[----:B------:R-:W-:Y:S02]  /*2060*/  ISETP.NE.U32.AND P0, PT, RZ, UR6, PT ;  /* 0x00000006ff007c0c */ /* 0x000fe4000bf05070 */
[----:B------:R-:W-:Y:S01]  /*2070*/  SHF.R.S32.HI R0, RZ, 0x1f, R190 ;  /* 0x0000001fff007819 */ /* 0x000fe200000114be */
[----:B------:R-:W-:Y:S01]  /*2080*/  IMAD.WIDE.U32 R2, R190, UR4, R2 ;  /* 0x00000004be027c25 */ /* 0x000fe2000f8e0002 */
[----:B------:R-:W-:Y:S01]  /*2090*/  ISETP.NE.AND.EX P0, PT, RZ, UR7, PT, P0 ;  /* 0x00000007ff007c0c */ /* 0x000fe2000bf05300 */
[----:B------:R-:W-:Y:S02]  /*20a0*/  ULDC.64 UR6, c[0x0][0x320] ;  /* 0x0000c80000067ab9 */ /* 0x000fe40000000a00 */
[----:B------:R-:W-:-:S04]  /*20b0*/  IMAD R5, R0, UR4, RZ ;  /* 0x0000000400057c24 */ /* 0x000fc8000f8e02ff */
[----:B------:R-:W-:Y:S01]  /*20c0*/  IMAD R7, R190, UR5, R5 ;  /* 0x00000005be077c24 */ /* 0x000fe2000f8e0205 */
[----:B------:R-:W-:Y:S01]  /*20d0*/  ULDC.64 UR4, c[0x0][0x300] ;  /* 0x0000c00000047ab9 */ /* 0x000fe20000000a00 */
[----:B------:R-:W-:Y:S02]  /*20e0*/  IMAD R5, R0, UR6, RZ ;  /* 0x0000000600057c24 */ /* 0x000fe4000f8e02ff */
[----:B------:R-:W-:Y:S02]  /*20f0*/  IMAD.IADD R3, R3, 0x1, R7 ;  /* 0x0000000103037824 */ /* 0x000fe400078e0207 */
[C---:B------:R-:W-:Y:S02]  /*2100*/  IMAD R9, R190.reuse, UR7, R5 ;  /* 0x00000007be097c24 */ /* 0x040fe4000f8e0205 */
[----:B------:R-:W-:-:S04]  /*2110*/  IMAD.WIDE.U32 R4, R190, UR6, R16 ;  /* 0x00000006be047c25 */ /* 0x000fc8000f8e0010 */
[----:B------:R-:W-:Y:S01]  /*2120*/  IMAD.IADD R5, R5, 0x1, R9 ;  /* 0x0000000105057824 */ /* 0x000fe200078e0209 */
        /* <DEDUP_REMOVED lines=8> */
[C---:B------:R-:W-:Y:S01]  /*21b0*/  IMAD R6, R227.reuse, R52, RZ ;  /* 0x00000034e3067224 */ /* 0x040fe200078e02ff */
[----:B------:R-:W-:Y:S01]  /*21c0*/  IADD3 R46, P0, R42, R2, RZ ;  /* 0x000000022a2e7210 */ /* 0x000fe20007f1e0ff */
[----:B------:R-:W-:Y:S02]  /*21d0*/  IMAD R2, R227, R54, RZ ;  /* 0x00000036e3027224 */ /* 0x000fe400078e02ff */
[----:B------:R-:W-:Y:S01]  /*21e0*/  IMAD R9, R187, R53, R6 ;  /* 0x00000035bb097224 */ /* 0x000fe200078e0206 */
[----:B------:R-:W-:Y:S01]  /*21f0*/  SHF.L.U64.HI R53, R54, 0x6, R55 ;  /* 0x0000000636357819 */ /* 0x000fe20000010237 */
[----:B------:R-:W-:Y:S02]  /*2200*/  IMAD R6, R0, UR4, RZ ;  /* 0x0000000400067c24 */ /* 0x000fe4000f8e02ff */
[----:B------:R-:W-:-:S02]  /*2210*/  IMAD.IADD R0, R43, 0x1, R7 ;  /* 0x000000012b007824 */ /* 0x000fc400078e0207 */
[----:B------:R-:W-:Y:S02]  /*2220*/  IMAD R73, R39, UR5, R6 ;  /* 0x0000000527497c24 */ /* 0x000fe4000f8e0206 */
[C---:B------:R-:W-:Y:S01]  /*2230*/  IMAD R13, R187.reuse, R55, R2 ;  /* 0x00000037bb0d7224 */ /* 0x040fe200078e0202 */
[----:B------:R-:W-:Y:S01]  /*2240*/  IADD3.X R48, R0, R3, R9, P0, !PT ;  /* 0x0000000300307210 */ /* 0x000fe200007fe409 */
[----:B------:R-:W-:-:S04]  /*2250*/  IMAD.WIDE.U32 R6, R187, R54, R16 ;  /* 0x00000036bb067225 */ /* 0x000fc800078e0010 */
[----:B------:R-:W-:Y:S01]  /*2260*/  IMAD.WIDE.U32 R2, R187, R54, R40 ;  /* 0x00000036bb027225 */ /* 0x000fe200078e0028 */
[----:B------:R-:W-:-:S03]  /*2270*/  IADD3 R7, R13, R7, RZ ;  /* 0x000000070d077210 */ /* 0x000fc60007ffe0ff */
[----:B------:R-:W-:Y:S01]  /*2280*/  IMAD.IADD R3, R3, 0x1, R13 ;  /* 0x0000000103037824 */ /* 0x000fe200078e020d */
[----:B-----5:R-:W-:Y:S01]  /*2290*/  SHF.R.S32.HI R13, RZ, 0x1f, R33 ;  /* 0x0000001fff0d7819 */ /* 0x020fe20000011421 */
[----:B------:R-:W-:Y:S01]  /*22a0*/  IMAD.WIDE.U32 R38, R39, UR4, R4 ;  /* 0x0000000427267c25 */ /* 0x000fe2000f8e0004 */
[----:B------:R-:W-:Y:S02]  /*22b0*/  ULDC UR4, c[0x0][0x2e4] ;  /* 0x0000b90000047ab9 */ /* 0x000fe40000000800 */
[----:B------:R-:W-:Y:S01]  /*22c0*/  ISETP.GE.AND P4, PT, R16, UR4, PT ;  /* 0x0000000410007c0c */ /* 0x000fe2000bf86270 */
[----:B------:R-:W-:Y:S01]  /*22d0*/  IMAD R4, R227, R20, RZ ;  /* 0x00000014e3047224 */ /* 0x000fe200078e02ff */
[----:B------:R-:W-:Y:S01]  /*22e0*/  ISETP.GE.AND P3, PT, R80, UR4, PT ;  /* 0x0000000450007c0c */ /* 0x000fe2000bf66270 */
[----:B------:R-:W-:Y:S02]  /*22f0*/  IMAD R14, R13, R54, RZ ;  /* 0x000000360d0e7224 */ /* 0x000fe400078e02ff */
[----:B------:R-:W-:-:S02]  /*2300*/  IMAD R15, R187, R21, R4 ;  /* 0x00000015bb0f7224 */ /* 0x000fc400078e0204 */
[----:B------:R-:W-:-:S04]  /*2310*/  IMAD.WIDE.U32 R8, R187, R20, R16 ;  /* 0x00000014bb087225 */ /* 0x000fc800078e0010 */
[----:B------:R-:W-:-:S04]  /*2320*/  IMAD.WIDE.U32 R4, R187, R20, R40 ;  /* 0x00000014bb047225 */ /* 0x000fc800078e0028 */
[----:B------:R-:W-:Y:S01]  /*2330*/  IMAD R11, R33, R55, R14 ;  /* 0x00000037210b7224 */ /* 0x000fe200078e020e */
[----:B------:R-:W-:Y:S01]  /*2340*/  SHF.L.U64.HI R55, R20, 0x6, R21 ;  /* 0x0000000614377819 */ /* 0x000fe20000010215 */
[----:B------:R-:W-:Y:S02]  /*2350*/  IMAD.IADD R9, R15, 0x1, R9 ;  /* 0x000000010f097824 */ /* 0x000fe400078e0209 */
[----:B------:R-:W-:Y:S02]  /*2360*/  IMAD.IADD R5, R5, 0x1, R15 ;  /* 0x0000000105057824 */ /* 0x000fe400078e020f */
[-C--:B------:R-:W-:Y:S02]  /*2370*/  IMAD R14, R13, R20.reuse, RZ ;  /* 0x000000140d0e7224 */ /* 0x080fe400078e02ff */
[----:B------:R-:W-:-:S04]  /*2380*/  IMAD.WIDE.U32 R30, R33, R20, R8 ;  /* 0x00000014211e7225 */ /* 0x000fc800078e0008 */
[C---:B------:R-:W-:Y:S02]  /*2390*/  IMAD R69, R33.reuse, R21, R14 ;  /* 0x0000001521457224 */ /* 0x040fe400078e020e */
[----:B------:R-:W-:Y:S01]  /*23a0*/  IMAD.WIDE.U32 R28, R33, R20, R4 ;  /* 0x00000014211c7225 */ /* 0x000fe200078e0004 */
[----:B------:R-:W-:Y:S01]  /*23b0*/  LOP3.LUT R5, R57, 0x38, R50, 0xf8, !PT ;  /* 0x0000003839057812 */ /* 0x000fe200078ef832 */
[----:B------:R-:W0:Y:S02]  /*23c0*/  LDC.64 R20, c[0x0][0x2d8] ;  /* 0x0000b600ff147b82 */ /* 0x000e240000000a00 */
[----:B------:R-:W-:Y:S01]  /*23d0*/  IMAD.WIDE.U32 R34, R33, R54, R2 ;  /* 0x0000003621227225 */ /* 0x000fe200078e0002 */
[----:B------:R-:W-:Y:S02]  /*23e0*/  LOP3.LUT R3, R57, 0x18, R16, 0xf8, !PT ;  /* 0x0000001839037812 */ /* 0x000fe400078ef810 */
[----:B------:R-:W-:Y:S01]  /*23f0*/  IADD3 R2, P0, R187, R10, RZ ;  /* 0x0000000abb027210 */ /* 0x000fe20007f1e0ff */
[----:B------:R-:W-:Y:S01]  /*2400*/  IMAD.WIDE.U32 R36, R33, R54, R6 ;  /* 0x0000003621247225 */ /* 0x000fe200078e0006 */
[----:B------:R-:W-:-:S02]  /*2410*/  LOP3.LUT R4, R3, R60, RZ, 0x3c, !PT ;  /* 0x0000003c03047212 */ /* 0x000fc400078e3cff */
[----:B------:R-:W-:Y:S01]  /*2420*/  LOP3.LUT R68, R5, R60, RZ, 0x3c, !PT ;  /* 0x0000003c05447212 */ /* 0x000fe200078e3cff */
[----:B------:R-:W-:Y:S02]  /*2430*/  IMAD.IADD R65, R69, 0x1, R31 ;  /* 0x0000000145417824 */ /* 0x000fe400078e021f */
[----:B------:R-:W-:Y:S01]  /*2440*/  IMAD.SHL.U32 R52, R52, 0x40, RZ ;  /* 0x0000004034347824 */ /* 0x000fe200078e00ff */
[----:B------:R-:W-:Y:S01]  /*2450*/  LEA R68, R213, R68, 0x9 ;  /* 0x00000044d5447211 */ /* 0x000fe200078e48ff */
[----:B------:R-:W-:Y:S02]  /*2460*/  IMAD.SHL.U32 R54, R54, 0x40, RZ ;  /* 0x0000004036367824 */ /* 0x000fe400078e00ff */
[----:B------:R-:W-:Y:S02]  /*2470*/  IMAD.X R3, R227, 0x1, R12, P0 ;  /* 0x00000001e3037824 */ /* 0x000fe400000e060c */
[----:B------:R-:W-:Y:S02]  /*2480*/  IMAD R63, R213, 0x200, R4 ;  /* 0x00000200d53f7824 */ /* 0x000fe400078e0204 */
[----:B------:R-:W-:-:S02]  /*2490*/  IMAD.IADD R64, R11, 0x1, R37 ;  /* 0x000000010b407824 */ /* 0x000fc400078e0225 */
[----:B------:R-:W-:Y:S02]  /*24a0*/  IMAD.IADD R66, R35, 0x1, R11 ;  /* 0x0000000123427824 */ /* 0x000fe400078e020b */
[----:B------:R-:W-:Y:S02]  /*24b0*/  IMAD.IADD R69, R29, 0x1, R69 ;  /* 0x000000011d457824 */ /* 0x000fe400078e0245 */
[----:B-1----:R-:W-:-:S07]  /*24c0*/  IMAD.IADD R73, R39, 0x1, R73 ;  /* 0x0000000127497824 */ /* 0x002fce00078e0249 */
.L_x_5381:
[----:B------:R-:W-:Y:S01]  /*24d0*/  VIADD R49, R49, 0xffffffff ;  /* 0xffffffff31317836 */ /* 0x000fe20000000000 */
[----:B------:R-:W-:Y:S05]  /*24e0*/  YIELD ;  /* 0x0000000000007946 */ /* 0x000fea0003800000 */
[----:B----4-:R-:W-:Y:S01]  /*24f0*/  SHF.R.S32.HI R75, RZ, 0x1f, R49 ;  /* 0x0000001fff4b7819 */ /* 0x010fe20000011431 */
[-C--:B------:R-:W-:Y:S01]  /*2500*/  IMAD R5, R51, R49.reuse, RZ ;  /* 0x0000003133057224 */ /* 0x080fe200078e02ff */
[----:B------:R-:W-:Y:S01]  /*2510*/  BSSY B0, `(.L_x_5352) ;  /* 0x000017e000007945 */ /* 0x000fe20003800000 */
[----:B------:R-:W-:Y:S01]  /*2520*/  IMAD.WIDE.U32 R24, R52, R49, RZ ;  /* 0x0000003134187225 */ /* 0x000fe200078e00ff */
[----:B------:R-:W-:-:S03]  /*2530*/  ISETP.GT.AND P2, PT, R49, R44, PT ;  /* 0x0000002c3100720c */ /* 0x000fc60003f44270 */
[----:B------:R-:W-:Y:S01]  /*2540*/  IMAD R5, R75, R52, R5 ;  /* 0x000000344b057224 */ /* 0x000fe200078e0205 */
[----:B-1----:R-:W-:Y:S01]  /*2550*/  IADD3 R4, P0, R46, R24, RZ ;  /* 0x000000182e047210 */ /* 0x002fe20007f1e0ff */
[----:B---3--:R-:W-:Y:S02]  /*2560*/  IMAD.SHL.U32 R14, R186, 0x1000, RZ ;  /* 0x00001000ba0e7824 */ /* 0x008fe400078e00ff */
[----:B------:R-:W-:Y:S01]  /*2570*/  IMAD.IADD R77, R25, 0x1, R5 ;  /* 0x00000001194d7824 */ /* 0x000fe200078e0205 */
[----:B0-----:R-:W-:Y:S01]  /*2580*/  LEA R12, P1, R4, R20, 0x1 ;  /* 0x00000014040c7211 */ /* 0x001fe200078208ff */
[----:B------:R-:W-:Y:S02]  /*2590*/  IMAD.IADD R5, R63, 0x1, R14 ;  /* 0x000000013f057824 */ /* 0x000fe400078e020e */
[----:B------:R-:W-:Y:S01]  /*25a0*/  IMAD.X R6, R77, 0x1, R48, P0 ;  /* 0x000000014d067824 */ /* 0x000fe200000e0630 */
[----:B------:R-:W-:Y:S01]  /*25b0*/  ISETP.GE.AND P0, PT, R59, 0x1, PT ;  /* 0x000000013b00780c */ /* 0x000fe20003f06270 */
[----:B------:R-:W-:-:S03]  /*25c0*/  IMAD R15, R5, 0x2, R18 ;  /* 0x00000002050f7824 */ /* 0x000fc600078e0212 */
[----:B------:R-:W-:-:S09]  /*25d0*/  LEA.HI.X R13, R4, R21, R6, 0x1, P1 ;  /* 0x00000015040d7211 */ /* 0x000fd200008f0c06 */
[----:B--2---:R-:W-:Y:S05]  /*25e0*/  @!P0 BRA `(.L_x_5353) ;  /* 0x00000014005c8947 */ /* 0x004fea0003800000 */
        /* <DEDUP_REMOVED lines=16> */
[----:B------:R-:W-:Y:S01]  /*26f0*/  IADD3 R7, P0, R34, R4, RZ ;  /* 0x0000000422077210 */ /* 0x000fe20007f1e0ff */
[----:B------:R-:W-:Y:S01]  /*2700*/  IMAD R9, R55, R49, RZ ;  /* 0x0000003137097224 */ /* 0x000fe200078e02ff */
[----:B------:R-:W-:Y:S01]  /*2710*/  MOV R4, R28 ;  /* 0x0000001c00047202 */ /* 0x000fe20000000f00 */
[----:B------:R-:W-:Y:S01]  /*2720*/  IMAD.MOV.U32 R5, RZ, RZ, R69 ;  /* 0x000000ffff057224 */ /* 0x000fe200078e0045 */
[----:B------:R-:W-:Y:S01]  /*2730*/  ULDC.64 UR4, c[0x0][0x3c8] ;  /* 0x0000f20000047ab9 */ /* 0x000fe20000000a00 */
[-C--:B------:R-:W-:Y:S01]  /*2740*/  IMAD R9, R75, R56.reuse, R9 ;  /* 0x000000384b097224 */ /* 0x080fe200078e0209 */
[----:B------:R-:W-:Y:S01]  /*2750*/  ULDC.64 UR6, c[0x0][0x3e0] ;  /* 0x0000f80000067ab9 */ /* 0x000fe20000000a00 */
[----:B------:R-:W-:-:S04]  /*2760*/  IMAD.WIDE.U32 R4, R49, R56, R4 ;  /* 0x0000003831047225 */ /* 0x000fc800078e0004 */
[----:B------:R-:W-:Y:S01]  /*2770*/  IMAD.X R10, R79, 0x1, R66, P0 ;  /* 0x000000014f0a7824 */ /* 0x000fe200000e0642 */
[----:B------:R-:W-:Y:S01]  /*2780*/  LEA R6, P0, R7, UR4, 0x1 ;  /* 0x0000000407067c11 */ /* 0x000fe2000f8008ff */
[----:B------:R-:W-:Y:S01]  /*2790*/  IMAD.IADD R5, R5, 0x1, R9 ;  /* 0x0000000105057824 */ /* 0x000fe200078e0209 */
[----:B------:R-:W-:Y:S01]  /*27a0*/  LEA R74, P5, R4, UR6, 0x1 ;  /* 0x00000006044a7c11 */ /* 0x000fe2000f8a08ff */
[----:B------:R-:W-:Y:S01]  /*27b0*/  VIADD R8, R40, 0x10 ;  /* 0x0000001028087836 */ /* 0x000fe20000000000 */
        /* <DEDUP_REMOVED lines=10> */
.L_x_5356:
[----:B------:R-:W-:Y:S05]  /*2860*/  BSYNC B1 ;  /* 0x0000000000017941 */ /* 0x000fea0003800000 */
.L_x_5355:
        /* <DEDUP_REMOVED lines=16> */
.L_x_5357:
[----:B------:R-:W-:Y:S01]  /*2970*/  IMAD R70, R186, 0x8, R18 ;  /* 0x00000008ba467824 */ /* 0x000fe200078e0212 */
[----:B------:R-:W-:Y:S01]  /*2980*/  SHF.L.U32 R75, R192, 0x1f, RZ ;  /* 0x0000001fc04b7819 */ /* 0x000fe200000006ff */
[----:B------:R-:W-:Y:S03]  /*2990*/  BSSY B1, `(.L_x_5358) ;  /* 0x0000003000017945 */ /* 0x000fe60003800000 */
[----:B------:R-:W0:Y:S02]  /*29a0*/  SYNCS.PHASECHK.TRANS64.TRYWAIT P5, [R70+URZ+0x38890], R75 ;  /* 0x0388904b460075a7 */ /* 0x000e2400080a017f */
[----:B0-----:R-:W-:Y:S05]  /*29b0*/  @!P5 BRA `(.L_x_5359) ;  /* 0x0000020c0038d947 */ /* 0x001fea0003800000 */
.L_x_5663:
[----:B------:R-:W-:Y:S05]  /*29c0*/  BSYNC B1 ;  /* 0x0000000000017941 */ /* 0x000fea0003800000 */
.L_x_5358:
[----:B------:R-:W-:Y:S05]  /*29d0*/  @P1 BRA `(.L_x_5360) ;  /* 0x0000001000c41947 */ /* 0x000fea0003800000 */
[----:B------:R-:W-:Y:S04]  /*29e0*/  BSSY B1, `(.L_x_5361) ;  /* 0x0000031000017945 */ /* 0x000fe80003800000 */
[----:B------:R-:W-:Y:S05]  /*29f0*/  @P4 BRA `(.L_x_5362) ;  /* 0x0000000000bc4947 */ /* 0x000fea0003800000 */
[----:B------:R1:W2:Y:S01]  /*2a00*/  LDS.128 R4, [R15+0x22400] ;  /* 0x022400000f047984 */ /* 0x0002a20000000c00 */
        /* <DEDUP_REMOVED lines=10> */
[----:B------:R-:W-:Y:S02]  /*2ab0*/  HADD2.F32 R24, -RZ, R7.H1_H1 ;  /* 0x30000007ff187230 */ /* 0x000fe40000004100 */
[----:B------:R-:W-:Y:S02]  /*2ac0*/  HADD2.F32 R27, -RZ, R27.H0_H0 ;  /* 0x2000001bff1b7230 */ /* 0x000fe40000004100 */
[----:B------:R-:W-:-:S02]  /*2ad0*/  HADD2.F32 R74, -RZ, R74.H0_H0 ;  /* 0x2000004aff4a7230 */ /* 0x000fc40000004100 */
        /* <DEDUP_REMOVED lines=9> */
[----:B------:R-:W-:-:S02]  /*2b70*/  HADD2.F32 R5, -RZ, R4.H1_H1 ;  /* 0x30000004ff057230 */ /* 0x000fc40000004100 */
[-C--:B------:R-:W-:Y:S01]  /*2b80*/  FFMA.FTZ R79, R7, R26.reuse, -R78 ;  /* 0x0000001a074f7223 */ /* 0x080fe2000001084e */
[----:B------:R-:W-:Y:S01]  /*2b90*/  FFMA.FTZ R82, R24, R26, R81 ;  /* 0x0000001a18527223 */ /* 0x000fe20000010051 */
[----:B------:R-:W-:Y:S02]  /*2ba0*/  HADD2.F32 R25, -RZ, R86.H0_H0 ;  /* 0x20000056ff197230 */ /* 0x000fe40000004100 */
[----:B------:R-:W-:Y:S02]  /*2bb0*/  HADD2.F32 R4, -RZ, R4.H0_H0 ;  /* 0x20000004ff047230 */ /* 0x000fe40000004100 */
        /* <DEDUP_REMOVED lines=17> */
.L_x_5364:
[----:B------:R-:W-:Y:S05]  /*2cd0*/  BSYNC B2 ;  /* 0x0000000000027941 */ /* 0x000fea0003800000 */
.L_x_5363:
[----:B--2---:R1:W-:Y:S02]  /*2ce0*/  STG.E.128 desc[UR54][R12.64], R4 ;  /* 0x000000040c007986 */ /* 0x0043e4000c101d36 */
.L_x_5362:
[----:B------:R-:W-:Y:S05]  /*2cf0*/  BSYNC B1 ;  /* 0x0000000000017941 */ /* 0x000fea0003800000 */
.L_x_5361:
[----:B------:R-:W-:Y:S05]  /*2d00*/  @P3 BRA `(.L_x_5360) ;  /* 0x0000000c00f83947 */ /* 0x000fea0003800000 */
[----:B-1----:R-:W-:Y:S01]  /*2d10*/  IMAD.MOV.U32 R5, RZ, RZ, 0x20 ;  /* 0x00000020ff057424 */ /* 0x002fe200078e00ff */
[----:B------:R-:W-:Y:S01]  /*2d20*/  LOP3.LUT P5, RZ, R194, 0x4, RZ, 0xc0, !PT ;  /* 0x00000004c2ff7812 */ /* 0x000fe200078ac0ff */
[----:B------:R-:W-:Y:S03]  /*2d30*/  BSSY B1, `(.L_x_5365) ;  /* 0x0000031000017945 */ /* 0x000fe60003800000 */
[----:B------:R-:W-:-:S04]  /*2d40*/  SEL R5, R5, 0xffffffe0, !P5 ;  /* 0xffffffe005057807 */ /* 0x000fc80006800000 */
[----:B------:R-:W-:Y:S01]  /*2d50*/  IADD3 R5, R5, R63, R14 ;  /* 0x0000003f05057210 */ /* 0x000fe20007ffe00e */
[----:B------:R-:W-:-:S04]  /*2d60*/  VIADD R14, R40, 0x10 ;  /* 0x00000010280e7836 */ /* 0x000fc80000000000 */
[----:B------:R-:W-:Y:S01]  /*2d70*/  IMAD R4, R5, 0x2, R18 ;  /* 0x0000000205047824 */ /* 0x000fe200078e0212 */
[----:B------:R-:W-:-:S05]  /*2d80*/  ISETP.GE.AND P5, PT, R14, R59, PT ;  /* 0x0000003b0e00720c */ /* 0x000fca0003fa6270 */
[----:B------:R-:W1:Y:S08]  /*2d90*/  LDS.128 R4, [R4+0x22400] ;  /* 0x0224000004047984 */ /* 0x000e700000000c00 */
        /* <DEDUP_REMOVED lines=42> */
.L_x_5366:
[----:B------:R-:W-:Y:S05]  /*3040*/  BSYNC B1 ;  /* 0x0000000000017941 */ /* 0x000fea0003800000 */
.L_x_5365:
[----:B-1----:R2:W-:Y:S01]  /*3050*/  STG.E.128 desc[UR54][R12.64+0x40], R4 ;  /* 0x000040040c007986 */ /* 0x0025e2000c101d36 */
[----:B------:R-:W-:Y:S05]  /*3060*/  BRA `(.L_x_5360) ;  /* 0x0000000c00207947 */ /* 0x000fea0003800000 */
.L_x_5354:
        /* <DEDUP_REMOVED lines=44> */
.L_x_5367:
[----:B------:R-:W-:Y:S01]  /*3330*/  IMAD R70, R186, 0x8, R18 ;  /* 0x00000008ba467824 */ /* 0x000fe200078e0212 */
[----:B------:R-:W-:Y:S01]  /*3340*/  SHF.L.U32 R75, R192, 0x1f, RZ ;  /* 0x0000001fc04b7819 */ /* 0x000fe200000006ff */
[----:B------:R-:W-:Y:S03]  /*3350*/  BSSY B1, `(.L_x_5368) ;  /* 0x0000003000017945 */ /* 0x000fe60003800000 */
[----:B------:R-:W0:Y:S02]  /*3360*/  SYNCS.PHASECHK.TRANS64.TRYWAIT P5, [R70+URZ+0x38890], R75 ;  /* 0x0388904b460075a7 */ /* 0x000e2400080a017f */
[----:B0-----:R-:W-:Y:S05]  /*3370*/  @!P5 BRA `(.L_x_5369) ;  /* 0x0000020000dcd947 */ /* 0x001fea0003800000 */
.L_x_5664:
[----:B------:R-:W-:Y:S05]  /*3380*/  BSYNC B1 ;  /* 0x0000000000017941 */ /* 0x000fea0003800000 */
.L_x_5368:
        /* <DEDUP_REMOVED lines=24> */
[----:B------:R-:W-:-:S03]  /*3510*/  IMAD.IADD R13, R68, 0x1, R14 ;  /* 0x00000001440d7824 */ /* 0x000fc600078e020e */
[----:B------:R-:W-:Y:S01]  /*3520*/  LEA R15, R213, R12, 0x9 ;  /* 0x0000000cd50f7211 */ /* 0x000fe200078e48ff */
[----:B------:R-:W-:-:S04]  /*3530*/  IMAD R13, R13, 0x2, R18 ;  /* 0x000000020d0d7824 */ /* 0x000fc800078e0212 */
[----:B------:R-:W-:-:S04]  /*3540*/  IMAD.IADD R15, R14, 0x1, R15 ;  /* 0x000000010e0f7824 */ /* 0x000fc800078e020f */
[----:B------:R-:W-:Y:S02]  /*3550*/  IMAD R24, R15, 0x2, R18 ;  /* 0x000000020f187824 */ /* 0x000fe400078e0212 */
        /* <DEDUP_REMOVED lines=17> */
[-C--:B------:R-:W-:Y:S01]  /*3670*/  FMUL.FTZ R9, R5, R7.reuse ;  /* 0x0000000705097220 */ /* 0x080fe20000410000 */
[----:B------:R-:W-:Y:S02]  /*3680*/  HADD2.F32 R6, -RZ, R82.H1_H1 ;  /* 0x30000052ff067230 */ /* 0x000fe40000004100 */
[C---:B------:R-:W-:Y:S01]  /*3690*/  FMUL.FTZ R82, R4.reuse, R7 ;  /* 0x0000000704527220 */ /* 0x040fe20000410000 */
[----:B------:R-:W-:Y:S02]  /*36a0*/  HADD2.F32 R8, -RZ, R81.H0_H0 ;  /* 0x20000051ff087230 */ /* 0x000fe40000004100 */
[-C--:B------:R-:W-:Y:S01]  /*36b0*/  FMUL.FTZ R84, R25, R10.reuse ;  /* 0x0000000a19547220 */ /* 0x080fe20000410000 */
[----:B------:R-:W-:Y:S01]  /*36c0*/  FMUL.FTZ R10, R13, R10 ;  /* 0x0000000a0d0a7220 */ /* 0x000fe20000410000 */
[-C--:B------:R-:W-:Y:S01]  /*36d0*/  FFMA.FTZ R82, R5, R6.reuse, R82 ;  /* 0x0000000605527223 */ /* 0x080fe20000010052 */
[----:B------:R-:W-:Y:S01]  /*36e0*/  FFMA.FTZ R81, R4, R6, -R9 ;  /* 0x0000000604517223 */ /* 0x000fe20000010809 */
[----:B------:R-:W-:-:S02]  /*36f0*/  HADD2.F32 R5, -RZ, R27.H0_H0 ;  /* 0x2000001bff057230 */ /* 0x000fc40000004100 */
[-C--:B------:R-:W-:Y:S01]  /*3700*/  FFMA.FTZ R25, R25, R8.reuse, R10 ;  /* 0x0000000819197223 */ /* 0x080fe2000001000a */
[----:B------:R-:W-:Y:S02]  /*3710*/  HADD2.F32 R27, -RZ, R27.H1_H1 ;  /* 0x3000001bff1b7230 */ /* 0x000fe40000004100 */
[----:B------:R-:W-:Y:S01]  /*3720*/  FFMA.FTZ R84, R13, R8, -R84 ;  /* 0x000000080d547223 */ /* 0x000fe20000010854 */
[----:B------:R-:W-:Y:S02]  /*3730*/  HADD2.F32 R4, -RZ, R15.H0_H0 ;  /* 0x2000000fff047230 */ /* 0x000fe40000004100 */
[----:B------:R-:W-:Y:S01]  /*3740*/  HADD2.F32 R10, -RZ, R11.H0_H0 ;  /* 0x2000000bff0a7230 */ /* 0x000fe20000004100 */
[----:B------:R-:W-:Y:S01]  /*3750*/  F2FP.F16.F32.PACK_AB R25, R25, R82 ;  /* 0x000000521919723e */ /* 0x000fe200000000ff */
[----:B------:R-:W-:Y:S01]  /*3760*/  HADD2.F32 R7, -RZ, R85.H0_H0 ;  /* 0x20000055ff077230 */ /* 0x000fe20000004100 */
[----:B------:R-:W-:Y:S01]  /*3770*/  F2FP.F16.F32.PACK_AB R81, R84, R81 ;  /* 0x000000515451723e */ /* 0x000fe200000000ff */
[----:B------:R-:W-:-:S02]  /*3780*/  HADD2.F32 R15, -RZ, R15.H1_H1 ;  /* 0x3000000fff0f7230 */ /* 0x000fc40000004100 */
[-C--:B------:R-:W-:Y:S01]  /*3790*/  FMUL.FTZ R88, R27, R10.reuse ;  /* 0x0000000a1b587220 */ /* 0x080fe20000410000 */
[----:B------:R-:W-:Y:S02]  /*37a0*/  HADD2.F32 R6, -RZ, R85.H1_H1 ;  /* 0x30000055ff067230 */ /* 0x000fe40000004100 */
        /* <DEDUP_REMOVED lines=48> */
.L_x_5371:
[----:B------:R-:W-:Y:S05]  /*3ab0*/  BSYNC B1 ;  /* 0x0000000000017941 */ /* 0x000fea0003800000 */
.L_x_5370:
        /* <DEDUP_REMOVED lines=10> */
.L_x_5353:
[----:B------:R-:W-:-:S06]  /*3b60*/  UISETP.NE.AND UP0, UPT, UR36, 0x3, UPT ;  /* 0x000000032400788c */ /* 0x000fcc000bf05270 */
[----:B------:R-:W-:-:S13]  /*3b70*/  PLOP3.LUT P0, PT, PT, PT, UP0, 0x80, 0x0 ;  /* 0x000000000000781c */ /* 0x000fda0003f0f008 */
[----:B------:R-:W-:Y:S05]  /*3b80*/  @!P0 BRA `(.L_x_5372) ;  /* 0x0000000000048947 */ /* 0x000fea0003800000 */
[----:B------:R-:W-:Y:S01]  /*3b90*/  BPT.TRAP 0x1 ;  /* 0x000000040000795c */ /* 0x000fe20000300000 */
.L_x_5372:
        /* <DEDUP_REMOVED lines=8> */
.L_x_5665:
[----:B------:R-:W-:Y:S05]  /*3c20*/  BSYNC B1 ;  /* 0x0000000000017941 */ /* 0x000fea0003800000 */
.L_x_5373:
[----:B------:R-:W-:Y:S05]  /*3c30*/  @P1 BRA `(.L_x_5360) ;  /* 0x00000000002c1947 */ /* 0x000fea0003800000 */
[----:B------:R-:W-:Y:S01]  /*3c40*/  @!P3 LOP3.LUT P5, RZ, R194, 0x4, RZ, 0xc0, !PT ;  /* 0x00000004c2ffb812 */ /* 0x000fe200078ac0ff */
[----:B------:R-:W-:Y:S01]  /*3c50*/  @!P3 VIADD R4, R63, 0x20 ;  /* 0x000000203f04b836 */ /* 0x000fe20000000000 */
[----:B------:R-:W-:Y:S02]  /*3c60*/  PLOP3.LUT P6, PT, PT, PT, PT, 0x8, 0x0 ;  /* 0x000000000000781c */ /* 0x000fe40003fce170 */
[----:B------:R-:W-:-:S13]  /*3c70*/  @!P3 PLOP3.LUT P6, PT, P5, PT, PT, 0x80, 0x0 ;  /* 0x000000000000b81c */ /* 0x000fda0002fcf070 */
[----:B------:R-:W-:-:S05]  /*3c80*/  @P6 IADD3 R4, R63, -0x20, RZ ;  /* 0xffffffe03f046810 */ /* 0x000fca0007ffe0ff */
[----:B------:R-:W-:-:S04]  /*3c90*/  @!P3 IMAD.IADD R5, R14, 0x1, R4 ;  /* 0x000000010e05b824 */ /* 0x000fc800078e0204 */
[----:B------:R-:W-:Y:S02]  /*3ca0*/  @!P3 IMAD R8, R5, 0x2, R18 ;  /* 0x000000020508b824 */ /* 0x000fe400078e0212 */
[----:B------:R-:W1:Y:S04]  /*3cb0*/  @!P4 LDS.128 R4, [R15+0x22400] ;  /* 0x022400000f04c984 */ /* 0x000e680000000c00 */
[----:B------:R-:W2:Y:S04]  /*3cc0*/  @!P3 LDS.128 R8, [R8+0x22400] ;  /* 0x022400000808b984 */ /* 0x000ea80000000c00 */
[----:B-1----:R1:W-:Y:S04]  /*3cd0*/  @!P4 STG.E.128 desc[UR54][R12.64], R4 ;  /* 0x000000040c00c986 */ /* 0x0023e8000c101d36 */
[----:B--2---:R1:W-:Y:S02]  /*3ce0*/  @!P3 STG.E.128 desc[UR54][R12.64+0x40], R8 ;  /* 0x000040080c00b986 */ /* 0x0043e4000c101d36 */
.L_x_5360:
[----:B------:R-:W-:Y:S05]  /*3cf0*/  BSYNC B0 ;  /* 0x0000000000007941 */ /* 0x000fea0003800000 */
.L_x_5352:
        /* <DEDUP_REMOVED lines=17> */
.L_x_5376:
[----:B------:R-:W-:Y:S05]  /*3e10*/  BSYNC B0 ;  /* 0x0000000000007941 */ /* 0x000fea0003800000 */
.L_x_5375:
[----:B------:R-:W2:Y:S01]  /*3e20*/  SYNCS.PHASECHK.TRANS64.TRYWAIT P0, [R70+URZ+0x388b0], R75 ;  /* 0x0388b04b460075a7 */ /* 0x000ea2000800017f */
[----:B------:R-:W-:Y:S04]  /*3e30*/  BSSY B0, `(.L_x_5377) ;  /* 0x0000002000007945 */ /* 0x000fe80003800000 */
[----:B--2---:R-:W-:Y:S05]  /*3e40*/  @!P0 BRA `(.L_x_5378) ;  /* 0x000001f800508947 */ /* 0x004fea0003800000 */
.L_x_5666:
[----:B------:R-:W-:Y:S05]  /*3e50*/  BSYNC B0 ;  /* 0x0000000000007941 */ /* 0x000fea0003800000 */
.L_x_5377:
[----:B------:R-:W-:Y:S04]  /*3e60*/  BSSY B0, `(.L_x_5379) ;  /* 0x0000052000007945 */ /* 0x000fe80003800000 */
[----:B------:R-:W-:Y:S05]  /*3e70*/  @P1 BRA `(.L_x_5380) ;  /* 0x0000000400401947 */ /* 0x000fea0003800000 */
[----:B-1----:R-:W-:Y:S01]  /*3e80*/  IMAD.WIDE R4, R49, 0x40, R2 ;  /* 0x0000004031047825 */ /* 0x002fe200078e0202 */
[----:B------:R-:W-:Y:S01]  /*3e90*/  ULDC.64 UR4, c[0x0][0x318] ;  /* 0x0000c60000047ab9 */ /* 0x000fe20000000a00 */
[----:B------:R-:W-:Y:S02]  /*3ea0*/  LOP3.LUT P0, RZ, R194, 0x4, RZ, 0xc0, !PT ;  /* 0x00000004c2ff7812 */ /* 0x000fe4000780c0ff */
[----:B------:R-:W-:Y:S02]  /*3eb0*/  IMAD R5, R5, UR4, RZ ;  /* 0x0000000405057c24 */ /* 0x000fe4000f8e02ff */
[----:B------:R-:W-:Y:S02]  /*3ec0*/  IMAD.MOV.U32 R6, RZ, RZ, R38 ;  /* 0x000000ffff067224 */ /* 0x000fe400078e0026 */
[----:B------:R-:W-:Y:S02]  /*3ed0*/  IMAD.MOV.U32 R7, RZ, RZ, R73 ;  /* 0x000000ffff077224 */ /* 0x000fe400078e0049 */
[----:B------:R-:W-:-:S02]  /*3ee0*/  IMAD R5, R4, UR5, R5 ;  /* 0x0000000504057c24 */ /* 0x000fc4000f8e0205 */
[----:B------:R-:W-:Y:S01]  /*3ef0*/  IMAD.WIDE.U32 R6, R4, UR4, R6 ;  /* 0x0000000404067c25 */ /* 0x000fe2000f8e0006 */
[----:B------:R-:W-:Y:S01]  /*3f00*/  ULDC.64 UR4, c[0x0][0x308] ;  /* 0x0000c20000047ab9 */ /* 0x000fe20000000a00 */
[----:B------:R-:W-:Y:S02]  /*3f10*/  IADD3 R4, R16, 0x40, RZ ;  /* 0x0000004010047810 */ /* 0x000fe40007ffe0ff */
[----:B------:R-:W-:Y:S01]  /*3f20*/  IMAD R9, R186, 0x8000, R63 ;  /* 0x00008000ba097824 */ /* 0x000fe200078e023f */
[C---:B------:R-:W-:Y:S01]  /*3f30*/  LEA R74, P1, R6.reuse, UR4, 0x1 ;  /* 0x00000004064a7c11 */ /* 0x040fe2000f8208ff */
[----:B------:R-:W-:Y:S01]  /*3f40*/  IMAD.IADD R5, R7, 0x1, R5 ;  /* 0x0000000107057824 */ /* 0x000fe200078e0205 */
[----:B------:R-:W-:Y:S01]  /*3f50*/  ULDC UR4, c[0x0][0x310] ;  /* 0x0000c40000047ab9 */ /* 0x000fe20000000800 */
[C---:B------:R-:W-:Y:S02]  /*3f60*/  VIADD R77, R9.reuse, 0x20 ;  /* 0x00000020094d7836 */ /* 0x040fe40000000000 */
[C---:B------:R-:W-:Y:S01]  /*3f70*/  @P0 VIADD R77, R9.reuse, 0xffffffe0 ;  /* 0xffffffe0094d0836 */ /* 0x040fe20000000000 */
[----:B0-2---:R-:W-:Y:S01]  /*3f80*/  LEA.HI.X R75, R6, UR5, R5, 0x1, P1 ;  /* 0x00000005064b7c11 */ /* 0x005fe200088f0c05 */
[----:B---3--:R-:W-:Y:S01]  /*3f90*/  IMAD R79, R9, 0x2, R18 ;  /* 0x00000002094f7824 */ /* 0x008fe200078e0212 */
[C---:B------:R-:W-:Y:S01]  /*3fa0*/  ISETP.GE.AND P1, PT, R16.reuse, UR4, PT ;  /* 0x0000000410007c0c */ /* 0x040fe2000bf26270 */
[----:B------:R-:W-:Y:S01]  /*3fb0*/  VIADD R12, R16, 0x80 ;  /* 0x00000080100c7836 */ /* 0x000fe20000000000 */
[----:B------:R-:W-:Y:S01]  /*3fc0*/  ISETP.GE.AND P0, PT, R4, UR4, PT ;  /* 0x0000000404007c0c */ /* 0x000fe2000bf06270 */
[----:B------:R-:W-:-:S02]  /*3fd0*/  VIADD R13, R16, 0xc0 ;  /* 0x000000c0100d7836 */ /* 0x000fc40000000000 */
[C---:B------:R-:W-:Y:S02]  /*3fe0*/  VIADD R76, R16.reuse, 0x100 ;  /* 0x00000100104c7836 */ /* 0x040fe40000000000 */
[----:B------:R-:W-:-:S06]  /*3ff0*/  VIADD R78, R16, 0x140 ;  /* 0x00000140104e7836 */ /* 0x000fcc0000000000 */
        /* <DEDUP_REMOVED lines=21> */
[----:B------:R-:W-:-:S02]  /*4150*/  IMAD R78, R77, 0x2, R18 ;  /* 0x000000024d4e7824 */ /* 0x000fc400078e0212 */
[----:B------:R-:W-:-:S06]  /*4160*/  VIADD R77, R16, 0xe0 ;  /* 0x000000e0104d7836 */ /* 0x000fcc0000000000 */
        /* <DEDUP_REMOVED lines=33> */
.L_x_5380:
[----:B------:R-:W-:Y:S05]  /*4380*/  BSYNC B0 ;  /* 0x0000000000007941 */ /* 0x000fea0003800000 */
.L_x_5379:
[----:B------:R-:W-:Y:S01]  /*4390*/  @!PT LDS RZ, [RZ] ;  /* 0x00000000fffff984 */ /* 0x000fe20000000800 */
[----:B------:R-:W-:Y:S01]  /*43a0*/  @!PT LDS RZ, [RZ] ;  /* 0x00000000fffff984 */ /* 0x000fe20000000800 */
[----:B------:R-:W-:Y:S01]  /*43b0*/  @!PT LDS RZ, [RZ] ;  /* 0x00000000fffff984 */ /* 0x000fe20000000800 */
[----:B------:R-:W-:Y:S01]  /*43c0*/  @!PT LDS RZ, [RZ] ;  /* 0x00000000fffff984 */ /* 0x000fe20000000800 */
[----:B------:R5:W-:Y:S06]  /*43d0*/  MEMBAR.ALL.CTA ;  /* 0x0000000000007992 */ /* 0x000bec0000008000 */
[----:B-----5:R-:W5:Y:S01]  /*43e0*/  FENCE.VIEW.ASYNC.S ;  /* 0x00000000000073c6 */ /* 0x020f620000000000 */
[----:B0-2---:R-:W-:Y:S01]  /*43f0*/  @!P5 VIADD R70, R70, 0x388c0 ;  /* 0x000388c04646d836 */ /* 0x005fe20000000000 */
[----:B------:R-:W-:Y:S01]  /*4400*/  IADD3 R186, R186, 0x1, RZ ;  /* 0x00000001baba7810 */ /* 0x000fe20007ffe0ff */
[----:B-----5:R2:W-:Y:S03]  /*4410*/  BAR.SYNC.DEFER_BLOCKING R58, 0x80 ;  /* 0x0002003a0000751d */ /* 0x0205e60000010000 */
[----:B------:R-:W-:-:S02]  /*4420*/  ISETP.NE.AND P1, PT, R186, 0x2, PT ;  /* 0x00000002ba00780c */ /* 0x000fc40003f25270 */
[----:B------:R-:W-:Y:S02]  /*4430*/  @!P5 PRMT R70, RZ, 0x654, R70 ;  /* 0x00000654ff46d816 */ /* 0x000fe40000000046 */
[----:B------:R-:W-:Y:S02]  /*4440*/  SEL R5, RZ, 0x1, P1 ;  /* 0x00000001ff057807 */ /* 0x000fe40000800000 */
[----:B------:R-:W-:Y:S02]  /*4450*/  PLOP3.LUT P0, PT, PT, PT, PT, 0x8, 0x0 ;  /* 0x000000000000781c */ /* 0x000fe40003f0e170 */
[----:B------:R-:W-:Y:S02]  /*4460*/  LOP3.LUT R192, R192, R5, RZ, 0x3c, !PT ;  /* 0x00000005c0c07212 */ /* 0x000fe400078e3cff */
[----:B------:R-:W-:Y:S01]  /*4470*/  SEL R186, R186, RZ, P1 ;  /* 0x000000ffbaba7207 */ /* 0x000fe20000800000 */
[----:B------:R2:W-:Y:S01]  /*4480*/  @!P5 SYNCS.ARRIVE.TRANS64.RED.A1T0 RZ, [R70+URZ], RZ ;  /* 0x000000ff46ffd9a7 */ /* 0x0005e2000810043f */
[----:B------:R-:W-:Y:S07]  /*4490*/  @P2 BRA `(.L_x_5381) ;  /* 0xffffffe0000c2947 */ /* 0x000fee000383ffff */
.L_x_5347:
[----:B------:R-:W-:Y:S04]  /*44a0*/  BSSY B0, `(.L_x_5382) ;  /* 0x0000004000007945 */ /* 0x000fe80003800000 */
[----:B------:R-:W-:Y:S05]  /*44b0*/  @P0 BRA `(.L_x_5383) ;  /* 0x0000000000080947 */ /* 0x000fea0003800000 */
[----:B------:R-:W0:Y:S02]  /*44c0*/  FENCE.VIEW.ASYNC.G ;  /* 0x00000000000073c6 */ /* 0x000e240000000100 */
[----:B0-----:R-:W-:Y:S06]  /*44d0*/  BAR.ARV 0xc, 0x120 ;  /* 0x0304800000007b1d */ /* 0x001fec0000002000 */
.L_x_5383:
[----:B------:R-:W-:Y:S05]  /*44e0*/  BSYNC B0 ;  /* 0x0000000000007941 */ /* 0x000fea0003800000 */
.L_x_5382:
[----:B------:R-:W2:Y:S01]  /*44f0*/  LDL R0, [R1+0x2c] ;  /* 0x00002c0001007983 */ /* 0x000ea20000100800 */
[----:B------:R-:W-:Y:S01]  /*4500*/  BSSY B7, `(.L_x_5384) ;  /* 0x00015c4000077945 */ /* 0x000fe20003800000 */
[----:B--2---:R-:W-:-:S13]  /*4510*/  R2UR UR4, R0 ;  /* 0x00000000000472ca */ /* 0x004fda00000e0000 */
[----:B------:R-:W-:-:S03]  /*4520*/  UISETP.NE.AND UP0, UPT, UR4, 0x1, UPT ;  /* 0x000000010400788c */ /* 0x000fc6000bf05270 */
[----:B------:R-:W-:Y:S02]  /*4530*/  ULDC UR4, c[0x0][0xad8] ;  /* 0x0002b60000047ab9 */ /* 0x000fe40000000800 */
[----:B------:R-:W-:Y:S01]  /*4540*/  VIADD R0, R47, UR4 ;  /* 0x000000042f007c36 */ /* 0x000fe20008000000 */
[----:B------:R-:W-:-:S13]  /*4550*/  PLOP3.LUT P0, PT, PT, PT, UP0, 0x80, 0x0 ;  /* 0x000000000000781c */ /* 0x000fda0003f0f008 */
[----:B------:R-:W-:Y:S05]  /*4560*/  @!P0 BRA `(.L_x_5385) ;  /* 0x0000002000188947 */ /* 0x000fea0003800000 */
[----:B-1----:R-:W0:Y:S02]  /*4570*/  LDC R4, c[0x0][0xadc] ;  /* 0x0002b700ff047b82 */ /* 0x002e240000000800 */
        /* <DEDUP_REMOVED lines=13> */
.L_x_5388:
[----:B------:R-:W-:-:S13]  /*4650*/  ISETP.NE.AND P1, PT, R4, 0x1, PT ;  /* 0x000000010400780c */ /* 0x000fda0003f25270 */
[----:B------:R-:W0:Y:S02]  /*4660*/  @P1 LDC.64 R6, c[0x0][0xae0] ;  /* 0x0002b800ff061b82 */ /* 0x000e240000000a00 */
[----:B0-----:R-:W-:-:S05]  /*4670*/  @P1 IMAD.HI.U32 R2, R3, R6, RZ ;  /* 0x0000000603021227 */ /* 0x001fca00078e00ff */
[----:B------:R-:W-:-:S07]  /*4680*/  @P1 SHF.R.U32.HI R3, RZ, R7, R2 ;  /* 0x00000007ff031219 */ /* 0x000fce0000011602 */
.L_x_5389:
[----:B------:R-:W-:Y:S05]  /*4690*/  BSYNC B0 ;  /* 0x0000000000007941 */ /* 0x000fea0003800000 */
.L_x_5387:
[----:B------:R-:W-:-:S05]  /*46a0*/  IMAD R3, R3, R4, R4 ;  /* 0x0000000403037224 */ /* 0x000fca00078e0204 */
[----:B------:R-:W-:-:S07]  /*46b0*/  VIMNMX R0, R0, R3, PT ;  /* 0x0000000300007248 */ /* 0x000fce0003fe0100 */
.L_x_5386:
[----:B------:R-:W-:Y:S01]  /*46c0*/  VIADD R0, R0, 0x3f ;  /* 0x0000003f00007836 */ /* 0x000fe20000000000 */
[----:B------:R-:W-:Y:S02]  /*46d0*/  ULDC UR4, c[0x0][0xad4] ;  /* 0x0002b50000047ab9 */ /* 0x000fe40000000800 */
[----:B------:R-:W-:Y:S02]  /*46e0*/  VIADD R2, R45, -UR4 ;  /* 0x800000042d027c36 */ /* 0x000fe40008000000 */
[----:B------:R-:W-:-:S04]  /*46f0*/  SHF.R.S32.HI R3, RZ, 0x1f, R0 ;  /* 0x0000001fff037819 */ /* 0x000fc80000011400 */
[----:B------:R-:W-:-:S04]  /*4700*/  LEA.HI R3, R3, R0, RZ, 0x6 ;  /* 0x0000000003037211 */ /* 0x000fc800078f30ff */
[----:B------:R-:W-:-:S04]  /*4710*/  SHF.R.S32.HI R20, RZ, 0x6, R3 ;  /* 0x00000006ff147819 */ /* 0x000fc80000011403 */
        /* <DEDUP_REMOVED lines=12> */
.L_x_5392:
[----:B------:R-:W-:-:S13]  /*47e0*/  ISETP.NE.AND P0, PT, R4, 0x1, PT ;  /* 0x000000010400780c */ /* 0x000fda0003f05270 */
[----:B------:R-:W0:Y:S02]  /*47f0*/  @P0 LDC.64 R6, c[0x0][0xae0] ;  /* 0x0002b800ff060b82 */ /* 0x000e240000000a00 */
[----:B0-----:R-:W-:-:S05]  /*4800*/  @P0 IMAD.HI.U32 R6, R45, R6, RZ ;  /* 0x000000062d060227 */ /* 0x001fca00078e00ff */
[----:B------:R-:W-:-:S07]  /*4810*/  @P0 SHF.R.U32.HI R45, RZ, R7, R6 ;  /* 0x00000007ff2d0219 */ /* 0x000fce0000011606 */
.L_x_5393:
[----:B------:R-:W-:Y:S05]  /*4820*/  BSYNC B0 ;  /* 0x0000000000007941 */ /* 0x000fea0003800000 */
.L_x_5391:
[----:B------:R-:W-:-:S05]  /*4830*/  IMAD R45, R45, R4, RZ ;  /* 0x000000042d2d7224 */ /* 0x000fca00078e02ff */
[----:B------:R-:W-:-:S07]  /*4840*/  VIMNMX R2, R2, R45, !PT ;  /* 0x0000002d02027248 */ /* 0x000fce0007fe0100 */
.L_x_5390:
[----:B------:R-:W-:Y:S01]  /*4850*/  SHF.R.S32.HI R3, RZ, 0x1f, R2 ;  /* 0x0000001fff037819 */ /* 0x000fe20000011402 */
[----:B------:R-:W-:Y:S01]  /*4860*/  IMAD.MOV.U32 R0, RZ, RZ, RZ ;  /* 0x000000ffff007224 */ /* 0x000fe200078e00ff */
[----:B------:R-:W-:Y:S02]  /*4870*/  PLOP3.LUT P0, PT, PT, PT, PT, 0x80, 0x0 ;  /* 0x000000000000781c */ /* 0x000fe40003f0f070 */
[----:B------:R-:W-:Y:S02]  /*4880*/  CS2R R150, SRZ ;  /* 0x0000000000967805 */ /* 0x000fe4000001ff00 */
[----:B------:R-:W-:Y:S02]  /*4890*/  LEA.HI R4, R3, R2, RZ, 0x6 ;  /* 0x0000000203047211 */ /* 0x000fe400078f30ff */
[----:B------:R-:W-:Y:S02]  /*48a0*/  CS2R R2, SRZ ;  /* 0x0000000000027805 */ /* 0x000fe4000001ff00 */
        /* <DEDUP_REMOVED lines=42> */
[----:B---3--:R-:W-:-:S02]  /*4b50*/  CS2R R78, SRZ ;  /* 0x00000000004e7805 */ /* 0x008fc4000001ff00 */
[----:B------:R-:W-:Y:S02]  /*4b60*/  CS2R R76, SRZ ;  /* 0x00000000004c7805 */ /* 0x000fe4000001ff00 */
[----:B----4-:R-:W-:Y:S02]  /*4b70*/  CS2R R74, SRZ ;  /* 0x00000000004a7805 */ /* 0x010fe4000001ff00 */
        /* <DEDUP_REMOVED lines=24> */
[----:B------:R-:W-:Y:S01]  /*4d00*/  IMAD.MOV.U32 R7, RZ, RZ, 0x40000040 ;  /* 0x40000040ff077424 */ /* 0x000fe200078e00ff */
[----:B------:R-:W-:Y:S01]  /*4d10*/  BSSY B0, `(.L_x_5395) ;  /* 0x00000fc000007945 */ /* 0x000fe20003800000 */
[----:B------:R-:W-:Y:S01]  /*4d20*/  IMAD.MOV.U32 R13, RZ, RZ, 0x40000040 ;  /* 0x40000040ff0d7424 */ /* 0x000fe200078e00ff */
[----:B------:R-:W-:Y:S01]  /*4d30*/  BAR.SYNC.DEFER_BLOCKING 0xe, 0x100 ;  /* 0x0384000000007b1d */ /* 0x000fe20000010000 */
[----:B------:R-:W-:Y:S01]  /*4d40*/  IMAD.MOV.U32 R9, RZ, RZ, 0x40000040 ;  /* 0x40000040ff097424 */ /* 0x000fe200078e00ff */
[----:B------:R-:W-:Y:S01]  /*4d50*/  R2UR UR7, R7 ;  /* 0x00000000070772ca */ /* 0x000fe200000e0000 */
[----:B------:R-:W-:Y:S01]  /*4d60*/  IMAD.MOV.U32 R11, RZ, RZ, 0x40000040 ;  /* 0x40000040ff0b7424 */ /* 0x000fe200078e00ff */
[----:B------:R-:W-:Y:S01]  /*4d70*/  MOV R7, 0x40000040 ;  /* 0x4000004000077802 */ /* 0x000fe20000000f00 */
[----:B------:R-:W-:Y:S02]  /*4d80*/  IMAD.MOV.U32 R15, RZ, RZ, 0x40000040 ;  /* 0x40000040ff0f7424 */ /* 0x000fe400078e00ff */
[----:B------:R-:W-:Y:S01]  /*4d90*/  VIADD R5, R20, 0xfffffffe ;  /* 0xfffffffe14057836 */ /* 0x000fe20000000000 */
[----:B------:R-:W1:Y:S04]  /*4da0*/  S2R R21, SR_TID.X ;  /* 0x0000000000157919 */ /* 0x000e680000002100 */
[----:B------:R-:W-:-:S02]  /*4db0*/  ISETP.GE.AND P0, PT, R5, R4, PT ;  /* 0x000000040500720c */ /* 0x000fc40003f06270 */
[----:B0-----:R-:W-:-:S04]  /*4dc0*/  LEA.HI R2, R0, R0, RZ, 0x1 ;  /* 0x0000000000027211 */ /* 0x001fc800078f08ff */
[----:B------:R-:W-:Y:S01]  /*4dd0*/  LOP3.LUT R3, R2, 0x1fffe, RZ, 0xc0, !PT ;  /* 0x0001fffe02037812 */ /* 0x000fe200078ec0ff */
[----:B-----5:R-:W-:-:S04]  /*4de0*/  WARPGROUP.ARRIVE ;  /* 0x00000000000079c5 */ /* 0x020fc80000000000 */
[----:B------:R-:W-:Y:S02]  /*4df0*/  IMAD.IADD R3, R0, 0x1, -R3 ;  /* 0x0000000100037824 */ /* 0x000fe400078e0a03 */
[----:B------:R-:W-:Y:S02]  /*4e00*/  VIADD R0, R18, 0x36400 ;  /* 0x0003640012007836 */ /* 0x000fe40000000000 */
[----:B------:R-:W-:-:S03]  /*4e10*/  IMAD R3, R3, 0x8000, R18 ;  /* 0x0000800003037824 */ /* 0x000fc600078e0212 */
[----:B------:R-:W-:Y:S01]  /*4e20*/  SHF.R.U32.HI R0, RZ, 0x4, R0 ;  /* 0x00000004ff007819 */ /* 0x000fe20000011600 */
[----:B------:R-:W-:-:S03]  /*4e30*/  VIADD R3, R3, 0x400 ;  /* 0x0000040003037836 */ /* 0x000fc60000000000 */
[----:B------:R-:W-:Y:S02]  /*4e40*/  LOP3.LUT R0, R0, 0x3fff, RZ, 0xc0, !PT ;  /* 0x00003fff00007812 */ /* 0x000fe400078ec0ff */
[----:B------:R-:W-:Y:S02]  /*4e50*/  SHF.R.U32.HI R3, RZ, 0x4, R3 ;  /* 0x00000004ff037819 */ /* 0x000fe40000011603 */
[----:B------:R-:W-:Y:S02]  /*4e60*/  LOP3.LUT R2, R0, 0x10000, RZ, 0xfc, !PT ;  /* 0x0001000000027812 */ /* 0x000fe400078efcff */
[----:B------:R-:W-:Y:S02]  /*4e70*/  LOP3.LUT R3, R3, 0x3fff, RZ, 0xc0, !PT ;  /* 0x00003fff03037812 */ /* 0x000fe400078ec0ff */
[C---:B------:R-:W-:Y:S01]  /*4e80*/  R2UR UR4, R2.reuse ;  /* 0x00000000020472ca */ /* 0x040fe200000e0000 */
[C---:B------:R-:W-:Y:S01]  /*4e90*/  VIADD R12, R2.reuse, 0x2 ;  /* 0x00000002020c7836 */ /* 0x040fe20000000000 */
[----:B------:R-:W-:Y:S01]  /*4ea0*/  LOP3.LUT R152, R3, 0x2000000, RZ, 0xfc, !PT ;  /* 0x0200000003987812 */ /* 0x000fe200078efcff */
[----:B------:R-:W-:Y:S01]  /*4eb0*/  IMAD.MOV.U32 R3, RZ, RZ, 0x40000040 ;  /* 0x40000040ff037424 */ /* 0x000fe200078e00ff */
[----:B-1----:R-:W-:Y:S01]  /*4ec0*/  LOP3.LUT R21, R21, 0x7f, RZ, 0xc0, !PT ;  /* 0x0000007f15157812 */ /* 0x002fe200078ec0ff */
[----:B------:R-:W-:-:S02]  /*4ed0*/  VIADD R10, R2, 0x4 ;  /* 0x00000004020a7836 */ /* 0x000fc40000000000 */
[----:B------:R-:W-:Y:S01]  /*4ee0*/  IMAD R6, R19, 0x1000, R152 ;  /* 0x0000100013067824 */ /* 0x000fe200078e0298 */
[----:B------:R-:W-:Y:S01]  /*4ef0*/  R2UR UR5, R3 ;  /* 0x00000000030572ca */ /* 0x000fe200000e0000 */
[----:B------:R-:W-:Y:S01]  /*4f00*/  VIADD R14, R2, 0x6 ;  /* 0x00000006020e7836 */ /* 0x000fe20000000000 */
[----:B------:R-:W-:Y:S02]  /*4f10*/  ISETP.NE.AND P2, PT, R21, RZ, PT ;  /* 0x000000ff1500720c */ /* 0x000fe40003f45270 */
[C---:B------:R-:W-:Y:S02]  /*4f20*/  R2UR UR6, R6.reuse ;  /* 0x00000000060672ca */ /* 0x040fe400000e0000 */
[----:B------:R-:W-:-:S09]  /*4f30*/  IADD3 R8, R6, 0x80, RZ ;  /* 0x0000008006087810 */ /* 0x000fd20007ffe0ff */
[----:B------:R-:W-:Y:S02]  /*4f40*/  @!P2 IMAD R0, R19, 0x8, R18 ;  /* 0x000000081300a824 */ /* 0x000fe400078e0212 */
[----:B------:R-:W-:Y:S01]  /*4f50*/  HGMMA.64x256x16.F32 R24, gdesc[UR4].tnspB, RZ, !UPT, gsb0 ;  /* 0x43e00000041879f0 */ /* 0x000fe2000c0008ff */
[----:B------:R-:W-:Y:S01]  /*4f60*/  R2UR UR4, R12 ;  /* 0x000000000c0472ca */ /* 0x000fe200000e0000 */
[----:B------:R-:W-:Y:S01]  /*4f70*/  @!P2 VIADD R0, R0, 0x38860 ;  /* 0x000388600000a836 */ /* 0x000fe20000000000 */
[----:B------:R-:W-:Y:S02]  /*4f80*/  R2UR UR5, R13 ;  /* 0x000000000d0572ca */ /* 0x000fe400000e0000 */
[----:B------:R-:W-:Y:S01]  /*4f90*/  R2UR UR6, R8 ;  /* 0x00000000080672ca */ /* 0x000fe200000e0000 */
[C---:B------:R-:W-:Y:S01]  /*4fa0*/  VIADD R8, R6.reuse, 0x100 ;  /* 0x0000010006087836 */ /* 0x040fe20000000000 */
[----:B------:R-:W-:Y:S01]  /*4fb0*/  R2UR UR7, R9 ;  /* 0x00000000090772ca */ /* 0x000fe200000e0000 */
[----:B------:R-:W-:Y:S01]  /*4fc0*/  IMAD.MOV.U32 R9, RZ, RZ, 0x40000040 ;  /* 0x40000040ff097424 */ /* 0x000fe200078e00ff */
[----:B------:R-:W-:Y:S01]  /*4fd0*/  @!P2 PRMT R0, RZ, 0x654, R0 ;  /* 0x00000654ff00a816 */ /* 0x000fe20000000000 */
        /* <DEDUP_REMOVED lines=24> */
.L_x_5397:
[----:B------:R-:W-:Y:S01]  /*5160*/  BAR.SYNC.DEFER_BLOCKING 0xe, 0x100 ;  /* 0x0384000000007b1d */ /* 0x000fe20000010000 */
[C---:B------:R-:W-:Y:S01]  /*5170*/  IMAD R7, R19.reuse, 0x40, R193 ;  /* 0x0000004013077824 */ /* 0x040fe200078e02c1 */
[----:B------:R-:W-:Y:S01]  /*5180*/  R2UR UR4, R2 ;  /* 0x00000000020472ca */ /* 0x000fe200000e0000 */
[----:B------:R-:W-:Y:S01]  /*5190*/  VIADD R19, R19, 0x1 ;  /* 0x0000000113137836 */ /* 0x000fe20000000000 */
[----:B------:R-:W-:Y:S01]  /*51a0*/  R2UR UR5, R3 ;  /* 0x00000000030572ca */ /* 0x000fe200000e0000 */
[----:B01----:R-:W-:Y:S01]  /*51b0*/  IMAD R0, R7, 0x4, R18 ;  /* 0x0000000407007824 */ /* 0x003fe200078e0212 */
[----:B------:R-:W-:Y:S02]  /*51c0*/  MOV R7, 0x40000040 ;  /* 0x4000004000077802 */ /* 0x000fe40000000f00 */
[----:B------:R-:W-:Y:S02]  /*51d0*/  ISETP.NE.AND P0, PT, R19, 0x2, PT ;  /* 0x000000021300780c */ /* 0x000fe40003f05270 */
[----:B------:R-:W-:Y:S01]  /*51e0*/  R2UR UR7, R7 ;  /* 0x00000000070772ca */ /* 0x000fe200000e0000 */
[----:B------:R-:W-:Y:S01]  /*51f0*/  IMAD.MOV.U32 R7, RZ, RZ, 0x40000040 ;  /* 0x40000040ff077424 */ /* 0x000fe200078e00ff */
[----:B------:R-:W-:-:S02]  /*5200*/  SEL R19, R19, RZ, P0 ;  /* 0x000000ff13137207 */ /* 0x000fc40000000000 */
[C---:B------:R-:W-:Y:S02]  /*5210*/  ISETP.GT.AND P1, PT, R5.reuse, R4, PT ;  /* 0x000000040500720c */ /* 0x040fe40003f24270 */
[----:B------:R-:W-:Y:S01]  /*5220*/  IADD3 R5, R5, -0x1, RZ ;  /* 0xffffffff05057810 */ /* 0x000fe20007ffe0ff */
[----:B------:R-:W-:-:S05]  /*5230*/  IMAD R6, R19, 0x1000, R152 ;  /* 0x0000100013067824 */ /* 0x000fca00078e0298 */
[----:B------:R-:W-:Y:S01]  /*5240*/  R2UR UR6, R6 ;  /* 0x00000000060672ca */ /* 0x000fe200000e0000 */
[----:B------:R-:W0:Y:S04]  /*5250*/  LDS R8, [R0+0x38400] ;  /* 0x0384000000087984 */ /* 0x000e280000000800 */
[----:B------:R1:W2:Y:S02]  /*5260*/  LDS R9, [R0+0x38420] ;  /* 0x0384200000097984 */ /* 0x0002a40000000800 */
[----:B-1----:R-:W-:-:S04]  /*5270*/  @!P2 IMAD R0, R19, 0x8, R18 ;  /* 0x000000081300a824 */ /* 0x002fc800078e0212 */
        /* <DEDUP_REMOVED lines=130> */
[----:B------:R-:W-:-:S02]  /*5aa0*/  VIADD R8, R6, 0x80 ;  /* 0x0000008006087836 */ /* 0x000fc40000000000 */
[----:B------:R-:W-:-:S03]  /*5ab0*/  IMAD.MOV.U32 R9, RZ, RZ, 0x40000040 ;  /* 0x40000040ff097424 */ /* 0x000fc600078e00ff */
[----:B------:R-:W-:-:S06]  /*5ac0*/  WARPGROUP.ARRIVE ;  /* 0x00000000000079c5 */ /* 0x000fcc0000000000 */
        /* <DEDUP_REMOVED lines=22> */
[----:B------:R-:W-:Y:S02]  /*5c30*/  R2UR UR7, R7 ;  /* 0x00000000070772ca */ /* 0x000fe400000e0000 */
[----:B------:R-:W-:-:S04]  /*5c40*/  SEL R7, RZ, 0x1, P0 ;  /* 0x00000001ff077807 */ /* 0x000fc80000000000 */
[----:B------:R-:W-:Y:S01]  /*5c50*/  LOP3.LUT R22, R22, R7, RZ, 0x3c, !PT ;  /* 0x0000000716167212 */ /* 0x000fe200078e3cff */
[----:B------:R-:W-:Y:S02]  /*5c60*/  WARPGROUP.DEPBAR.LE gsb0, 0x0 ;  /* 0x00008000000079c5 */ /* 0x000fe40000010000 */
[----:B------:R-:W-:-:S12]  /*5c70*/  WARPGROUP.ARRIVE ;  /* 0x00000000000079c5 */ /* 0x000fd80000000000 */
[----:B------:R-:W-:Y:S03]  /*5c80*/  HGMMA.64x256x16.F32 R24, gdesc[UR4].tnspB, R24, gsb0 ;  /* 0x43e00000041879f0 */ /* 0x000fe60008000818 */
[----:B------:R-:W-:Y:S02]  /*5c90*/  WARPGROUP.DEPBAR.LE gsb0, 0x0 ;  /* 0x00008000000079c5 */ /* 0x000fe40000010000 */
[----:B------:R-:W-:Y:S06]  /*5ca0*/  BAR.ARV 0xf, 0x100 ;  /* 0x03c4000000007b1d */ /* 0x000fec0000002000 */
[----:B------:R1:W-:Y:S01]  /*5cb0*/  @!P2 SYNCS.ARRIVE.TRANS64.RED.A1T0 RZ, [R0+URZ], RZ ;  /* 0x000000ff00ffa9a7 */ /* 0x0003e2000810043f */
[----:B------:R-:W-:Y:S05]  /*5cc0*/  @P1 BRA `(.L_x_5397) ;  /* 0xfffffff400241947 */ /* 0x000fea000383ffff */
.L_x_5396:
[----:B------:R-:W-:Y:S05]  /*5cd0*/  BSYNC B0 ;  /* 0x0000000000007941 */ /* 0x000fea0003800000 */
.L_x_5395:
        /* <DEDUP_REMOVED lines=10> */
[----:B01----:R-:W0:Y:S01]  /*5d80*/  LDS R0, [R3+0x38420] ;  /* 0x0384200003007984 */ /* 0x003e220000000800 */
[-C--:B--2---:R-:W-:Y:S01]  /*5d90*/  FMUL.FTZ R173, R25, R2.reuse ;  /* 0x0000000219ad7220 */ /* 0x084fe20000410000 */
        /* <DEDUP_REMOVED lines=131> */
.L_x_5385:
        /* <DEDUP_REMOVED lines=14> */
.L_x_5400:
[----:B------:R-:W-:-:S13]  /*66b0*/  ISETP.NE.AND P1, PT, R4, 0x1, PT ;  /* 0x000000010400780c */ /* 0x000fda0003f25270 */
[----:B------:R-:W0:Y:S02]  /*66c0*/  @P1 LDC.64 R6, c[0x0][0xae0] ;  /* 0x0002b800ff061b82 */ /* 0x000e240000000a00 */
[----:B0-----:R-:W-:-:S05]  /*66d0*/  @P1 IMAD.HI.U32 R2, R3, R6, RZ ;  /* 0x0000000603021227 */ /* 0x001fca00078e00ff */
[----:B------:R-:W-:-:S07]  /*66e0*/  @P1 SHF.R.U32.HI R3, RZ, R7, R2 ;  /* 0x00000007ff031219 */ /* 0x000fce0000011602 */
.L_x_5401:
[----:B------:R-:W-:Y:S05]  /*66f0*/  BSYNC B0 ;  /* 0x0000000000007941 */ /* 0x000fea0003800000 */
.L_x_5399:
[----:B------:R-:W-:-:S05]  /*6700*/  IMAD R3, R3, R4, R4 ;  /* 0x0000000403037224 */ /* 0x000fca00078e0204 */
[----:B------:R-:W-:-:S07]  /*6710*/  VIMNMX R0, R0, R3, PT ;  /* 0x0000000300007248 */ /* 0x000fce0003fe0100 */
.L_x_5398:
[----:B------:R-:W-:Y:S01]  /*6720*/  VIADD R0, R0, 0x3f ;  /* 0x0000003f00007836 */ /* 0x000fe20000000000 */
[----:B------:R-:W-:Y:S02]  /*6730*/  ULDC UR4, c[0x0][0xad4] ;  /* 0x0002b50000047ab9 */ /* 0x000fe40000000800 */
[----:B------:R-:W-:Y:S02]  /*6740*/  IADD3 R2, R45, -UR4, RZ ;  /* 0x800000042d027c10 */ /* 0x000fe4000fffe0ff */
        /* <DEDUP_REMOVED lines=15> */
.L_x_5404:
[----:B------:R-:W-:-:S13]  /*6840*/  ISETP.NE.AND P0, PT, R4, 0x1, PT ;  /* 0x000000010400780c */ /* 0x000fda0003f05270 */
[----:B------:R-:W0:Y:S02]  /*6850*/  @P0 LDC.64 R6, c[0x0][0xae0] ;  /* 0x0002b800ff060b82 */ /* 0x000e240000000a00 */
[----:B0-----:R-:W-:-:S05]  /*6860*/  @P0 IMAD.HI.U32 R6, R45, R6, RZ ;  /* 0x000000062d060227 */ /* 0x001fca00078e00ff */
[----:B------:R-:W-:-:S07]  /*6870*/  @P0 SHF.R.U32.HI R45, RZ, R7, R6 ;  /* 0x00000007ff2d0219 */ /* 0x000fce0000011606 */
.L_x_5405:
[----:B------:R-:W-:Y:S05]  /*6880*/  BSYNC B0 ;  /* 0x0000000000007941 */ /* 0x000fea0003800000 */
.L_x_5403:
[----:B------:R-:W-:-:S05]  /*6890*/  IMAD R45, R45, R4, RZ ;  /* 0x000000042d2d7224 */ /* 0x000fca00078e02ff */
[----:B------:R-:W-:-:S07]  /*68a0*/  VIMNMX R2, R2, R45, !PT ;  /* 0x0000002d02027248 */ /* 0x000fce0007fe0100 */
.L_x_5402:
        /* <DEDUP_REMOVED lines=103> */
.L_x_5407:
[----:B------:R-:W-:Y:S05]  /*6f20*/  BSYNC B6 ;  /* 0x0000000000067941 */ /* 0x000fea0003800000 */
.L_x_5406:
        /* <DEDUP_REMOVED lines=12> */
.L_x_5411:
[----:B-1----:R1:W2:Y:S02]  /*6ff0*/  SYNCS.PHASECHK.TRANS64.TRYWAIT P0, [R18+URZ+0x38800], R3 ;  /* 0x03880003120075a7 */ /* 0x0022a4000800017f */
[----:B--2---:R-:W-:Y:S05]  /*7000*/  @!P0 NANOSLEEP.SYNCS 0x989680 ;  /* 0x009896800000895d */ /* 0x004fea0003900000 */
[----:B------:R-:W2:Y:S02]  /*7010*/  @!P0 SYNCS.PHASECHK.TRANS64 P0, [R18+URZ+0x38800], R3 ;  /* 0x03880003120085a7 */ /* 0x000ea4000800007f */
[----:B--2---:R-:W-:Y:S05]  /*7020*/  @!P0 BRA `(.L_x_5411) ;  /* 0xfffffffc00f08947 */ /* 0x004fea000383ffff */
.L_x_5410:
[----:B------:R-:W-:Y:S05]  /*7030*/  BSYNC B0 ;  /* 0x0000000000007941 */ /* 0x000fea0003800000 */
.L_x_5409:
[----:B------:R-:W-:Y:S05]  /*7040*/  BRA `(.L_x_5412) ;  /* 0x0000002c004c7947 */ /* 0x000fea0003800000 */
.L_x_5408:
[----:B------:R-:W0:Y:S01]  /*7050*/  LDC.64 R10, c[0x0][0x3d8] ;  /* 0x0000f600ff0a7b82 */ /* 0x000e220000000a00 */
[----:B------:R-:W-:Y:S01]  /*7060*/  VIADD R0, R18, 0x20400 ;  /* 0x0002040012007836 */ /* 0x000fe20000000000 */
[----:B-----5:R-:W-:Y:S01]  /*7070*/  SHF.R.S32.HI R5, RZ, 0x1f, R33 ;  /* 0x0000001fff057819 */ /* 0x020fe20000011421 */
[----:B------:R-:W-:Y:S01]  /*7080*/  IMAD.SHL.U32 R24, R220, 0x4, RZ ;  /* 0x00000004dc187824 */ /* 0x000fe200078e00ff */
[--C-:B------:R-:W-:Y:S01]  /*7090*/  SHF.R.S32.HI R3, RZ, 0x1f, R16.reuse ;  /* 0x0000001fff037819 */ /* 0x100fe20000011410 */
[----:B------:R-:W-:Y:S01]  /*70a0*/  IMAD.MOV.U32 R2, RZ, RZ, R16 ;  /* 0x000000ffff027224 */ /* 0x000fe200078e0010 */
[----:B------:R-:W-:Y:S01]  /*70b0*/  LOP3.LUT P0, RZ, R0, 0x3ff, RZ, 0xc0, !PT ;  /* 0x000003ff00ff7812 */ /* 0x000fe2000780c0ff */
[----:B------:R-:W-:Y:S01]  /*70c0*/  BSSY B6, `(.L_x_5413) ;  /* 0x0000030000067945 */ /* 0x000fe20003800000 */
[----:B------:R-:W1:Y:S01]  /*70d0*/  LDC.64 R38, c[0x0][0x3e8] ;  /* 0x0000fa00ff267b82 */ /* 0x000e620000000a00 */
[----:B------:R-:W-:Y:S01]  /*70e0*/  SHF.R.S32.HI R25, RZ, 0x1f, R24 ;  /* 0x0000001fff197819 */ /* 0x000fe20000011418 */
[-C--:B0-----:R-:W-:Y:S01]  /*70f0*/  IMAD R6, R227, R10.reuse, RZ ;  /* 0x0000000ae3067224 */ /* 0x081fe200078e02ff */
[----:B------:R-:W-:Y:S01]  /*7100*/  SHF.L.U64.HI R46, R10, 0x5, R11 ;  /* 0x000000050a2e7819 */ /* 0x000fe2000001020b */
[----:B------:R-:W-:-:S02]  /*7110*/  IMAD R0, R5, R10, RZ ;  /* 0x0000000a05007224 */ /* 0x000fc400078e02ff */
[----:B------:R-:W-:Y:S02]  /*7120*/  IMAD R51, R187, R11, R6 ;  /* 0x0000000bbb337224 */ /* 0x000fe400078e0206 */
[----:B------:R-:W-:Y:S01]  /*7130*/  IMAD.WIDE.U32 R42, R33, R10, RZ ;  /* 0x0000000a212a7225 */ /* 0x000fe200078e00ff */
[----:B-1----:R-:W-:-:S03]  /*7140*/  SHF.L.U64.HI R44, R38, 0x5, R39 ;  /* 0x00000005262c7819 */ /* 0x002fc60000010227 */
[-C--:B------:R-:W-:Y:S02]  /*7150*/  IMAD R8, R227, R38.reuse, RZ ;  /* 0x00000026e3087224 */ /* 0x080fe400078e02ff */
[-C--:B------:R-:W-:Y:S02]  /*7160*/  IMAD R4, R5, R38.reuse, RZ ;  /* 0x0000002605047224 */ /* 0x080fe400078e02ff */
[----:B------:R-:W-:Y:S02]  /*7170*/  IMAD R55, R187, R39, R8 ;  /* 0x00000027bb377224 */ /* 0x000fe400078e0208 */
[C---:B------:R-:W-:Y:S02]  /*7180*/  IMAD R47, R33.reuse, R11, R0 ;  /* 0x0000000b212f7224 */ /* 0x040fe400078e0200 */
[C---:B------:R-:W-:Y:S02]  /*7190*/  IMAD R49, R33.reuse, R39, R4 ;  /* 0x0000002721317224 */ /* 0x040fe400078e0204 */
[----:B------:R-:W-:-:S04]  /*71a0*/  IMAD.WIDE.U32 R40, R33, R38, RZ ;  /* 0x0000002621287225 */ /* 0x000fc800078e00ff */
[----:B------:R-:W-:-:S04]  /*71b0*/  IMAD.WIDE.U32 R6, R187, R10, R2 ;  /* 0x0000000abb067225 */ /* 0x000fc800078e0002 */
[----:B------:R-:W-:Y:S01]  /*71c0*/  IMAD.WIDE.U32 R8, R187, R38, R2 ;  /* 0x00000026bb087225 */ /* 0x000fe200078e0002 */
[----:B------:R-:W-:-:S03]  /*71d0*/  IADD3 R26, P3, R6, R42, RZ ;  /* 0x0000002a061a7210 */ /* 0x000fc60007f7e0ff */
[----:B------:R-:W-:Y:S01]  /*71e0*/  IMAD.WIDE.U32 R2, R187, R10, R24 ;  /* 0x0000000abb027225 */ /* 0x000fe200078e0018 */
[----:B------:R-:W-:-:S03]  /*71f0*/  IADD3 R29, P4, R8, R40, RZ ;  /* 0x00000028081d7210 */ /* 0x000fc60007f9e0ff */
[----:B------:R-:W-:Y:S01]  /*7200*/  IMAD.WIDE.U32 R4, R187, R38, R24 ;  /* 0x00000026bb047225 */ /* 0x000fe200078e0018 */
[----:B------:R-:W-:-:S03]  /*7210*/  IADD3 R48, P1, R2, R42, RZ ;  /* 0x0000002a02307210 */ /* 0x000fc60007f3e0ff */
[----:B------:R-:W-:Y:S01]  /*7220*/  IMAD.IADD R47, R47, 0x1, R43 ;  /* 0x000000012f2f7824 */ /* 0x000fe200078e022b */
[----:B------:R-:W-:Y:S01]  /*7230*/  IADD3 R53, P2, R4, R40, RZ ;  /* 0x0000002804357210 */ /* 0x000fe20007f5e0ff */
[----:B------:R-:W-:Y:S02]  /*7240*/  IMAD.IADD R49, R49, 0x1, R41 ;  /* 0x0000000131317824 */ /* 0x000fe400078e0229 */
[----:B------:R-:W-:Y:S01]  /*7250*/  IMAD.SHL.U32 R45, R10, 0x20, RZ ;  /* 0x000000200a2d7824 */ /* 0x000fe200078e00ff */
[----:B------:R-:W-:Y:S01]  /*7260*/  IADD3.X R27, R47, R51, R7, P3, !PT ;  /* 0x000000332f1b7210 */ /* 0x000fe20001ffe407 */
[----:B------:R-:W-:Y:S01]  /*7270*/  IMAD.SHL.U32 R38, R38, 0x20, RZ ;  /* 0x0000002026267824 */ /* 0x000fe200078e00ff */
[----:B------:R-:W-:Y:S02]  /*7280*/  IADD3.X R31, R49, R55, R9, P4, !PT ;  /* 0x00000037311f7210 */ /* 0x000fe400027fe409 */
[----:B------:R-:W-:Y:S02]  /*7290*/  IADD3.X R51, R47, R3, R51, P1, !PT ;  /* 0x000000032f337210 */ /* 0x000fe40000ffe433 */
        /* <DEDUP_REMOVED lines=18> */
.L_x_5414:
[----:B------:R-:W-:Y:S05]  /*73c0*/  BSYNC B6 ;  /* 0x0000000000067941 */ /* 0x000fea0003800000 */
.L_x_5413:
[----:B------:R-:W0:Y:S01]  /*73d0*/  LDC.64 R4, c[0x0][0x3d8] ;  /* 0x0000f600ff047b82 */ /* 0x000e220000000a00 */
[----:B------:R-:W-:Y:S01]  /*73e0*/  SHF.R.S32.HI R7, RZ, 0x1f, R189 ;  /* 0x0000001fff077819 */ /* 0x000fe200000114bd */
[----:B------:R-:W-:Y:S01]  /*73f0*/  ULDC.U8 UR4, c[0x0][0x3f0] ;  /* 0x0000fc0000047ab9 */ /* 0x000fe20000000000 */
[----:B------:R-:W-:Y:S01]  /*7400*/  BSSY B0, `(.L_x_5415) ;  /* 0x000028f000007945 */ /* 0x000fe20003800000 */
[----:B------:R-:W-:-:S04]  /*7410*/  ISETP.NE.AND P0, PT, RZ, UR4, PT ;  /* 0x00000004ff007c0c */ /* 0x000fc8000bf05270 */
[----:B------:R-:W1:Y:S01]  /*7420*/  LDC.64 R2, c[0x0][0x3e8] ;  /* 0x0000fa00ff027b82 */ /* 0x000e620000000a00 */
[----:B0-----:R-:W-:-:S04]  /*7430*/  IMAD R0, R7, R4, RZ ;  /* 0x0000000407007224 */ /* 0x001fc800078e02ff */
[C---:B------:R-:W-:Y:S02]  /*7440*/  IMAD R11, R189.reuse, R5, R0 ;  /* 0x00000005bd0b7224 */ /* 0x040fe400078e0200 */
[----:B------:R-:W-:Y:S02]  /*7450*/  IMAD R0, R189, -0x40, R184 ;  /* 0xffffffc0bd007824 */ /* 0x000fe400078e02b8 */
[----:B-1----:R-:W-:Y:S02]  /*7460*/  IMAD R10, R7, R2, RZ ;  /* 0x00000002070a7224 */ /* 0x002fe400078e02ff */
[----:B------:R-:W-:-:S04]  /*7470*/  IMAD.WIDE.U32 R6, R189, R4, RZ ;  /* 0x00000004bd067225 */ /* 0x000fc800078e00ff */
[----:B------:R-:W-:-:S04]  /*7480*/  IMAD.WIDE.U32 R8, R189, R2, RZ ;  /* 0x00000002bd087225 */ /* 0x000fc800078e00ff */
[----:B------:R-:W-:Y:S02]  /*7490*/  IMAD R13, R189, R3, R10 ;  /* 0x00000003bd0d7224 */ /* 0x000fe400078e020a */
[----:B------:R-:W-:Y:S02]  /*74a0*/  IMAD.IADD R11, R7, 0x1, R11 ;  /* 0x00000001070b7824 */ /* 0x000fe400078e020b */
[----:B------:R-:W-:Y:S01]  /*74b0*/  IMAD.SHL.U32 R57, R6, 0x40, RZ ;  /* 0x0000004006397824 */ /* 0x000fe200078e00ff */
[----:B------:R-:W-:Y:S01]  /*74c0*/  IADD3 R7, R9, R13, RZ ;  /* 0x0000000d09077210 */ /* 0x000fe20007ffe0ff */
[----:B------:R-:W-:Y:S01]  /*74d0*/  IMAD.SHL.U32 R54, R8, 0x40, RZ ;  /* 0x0000004008367824 */ /* 0x000fe200078e00ff */
[----:B------:R-:W-:Y:S02]  /*74e0*/  SHF.L.U64.HI R50, R6, 0x6, R11 ;  /* 0x0000000606327819 */ /* 0x000fe4000001020b */
[----:B------:R-:W-:Y:S02]  /*74f0*/  SHF.L.U64.HI R52, R8, 0x6, R7 ;  /* 0x0000000608347819 */ /* 0x000fe40000010207 */
[----:B------:R-:W-:Y:S01]  /*7500*/  VIMNMX R6, R0, 0x40, PT ;  /* 0x0000004000067848 */ /* 0x000fe20003fe0100 */
[----:B------:R-:W-:Y:S06]  /*7510*/  @!P0 BRA `(.L_x_5416) ;  /* 0x0000001400488947 */ /* 0x000fec0003800000 */
[----:B------:R-:W0:Y:S01]  /*7520*/  LDC R0, c[0x0][0x428] ;  /* 0x00010a00ff007b82 */ /* 0x000e220000000800 */
[----:B------:R-:W-:Y:S01]  /*7530*/  IMAD R7, R189, 0x40, R187 ;  /* 0x00000040bd077824 */ /* 0x000fe200078e02bb */
[-C--:B------:R-:W-:Y:S01]  /*7540*/  ISETP.GE.AND P0, PT, R187, R6.reuse, PT ;  /* 0x00000006bb00720c */ /* 0x080fe20003f06270 */
[----:B------:R-:W-:Y:S01]  /*7550*/  BSSY B1, `(.L_x_5417) ;  /* 0x000002c000017945 */ /* 0x000fe20003800000 */
[----:B------:R-:W-:Y:S01]  /*7560*/  ISETP.GE.AND P1, PT, R235, R6, PT ;  /* 0x00000006eb00720c */ /* 0x000fe20003f26270 */
[----:B------:R-:W-:Y:S01]  /*7570*/  IMAD R39, R220, 0x20, R7 ;  /* 0x00000020dc277824 */ /* 0x000fe200078e0207 */
[----:B------:R-:W-:Y:S01]  /*7580*/  CS2R R32, SRZ ;  /* 0x0000000000207805 */ /* 0x000fe2000001ff00 */
[----:B------:R-:W-:Y:S01]  /*7590*/  IMAD.MOV.U32 R6, RZ, RZ, R42 ;  /* 0x000000ffff067224 */ /* 0x000fe200078e002a */
[----:B------:R-:W-:Y:S01]  /*75a0*/  CS2R R36, SRZ ;  /* 0x0000000000247805 */ /* 0x000fe2000001ff00 */
[----:B------:R-:W-:Y:S01]  /*75b0*/  IMAD.MOV.U32 R7, RZ, RZ, R47 ;  /* 0x000000ffff077224 */ /* 0x000fe200078e002f */
[----:B------:R-:W-:Y:S01]  /*75c0*/  CS2R R30, SRZ ;  /* 0x00000000001e7805 */ /* 0x000fe2000001ff00 */
[----:B------:R-:W-:Y:S01]  /*75d0*/  IMAD.MOV.U32 R10, RZ, RZ, R40 ;  /* 0x000000ffff0a7224 */ /* 0x000fe200078e0028 */
[----:B------:R-:W-:Y:S01]  /*75e0*/  CS2R R26, SRZ ;  /* 0x00000000001a7805 */ /* 0x000fe2000001ff00 */
[----:B------:R-:W-:Y:S01]  /*75f0*/  IMAD.MOV.U32 R11, RZ, RZ, R49 ;  /* 0x000000ffff0b7224 */ /* 0x000fe200078e0031 */
[----:B------:R-:W-:-:S02]  /*7600*/  CS2R R20, SRZ ;  /* 0x0000000000147805 */ /* 0x000fc4000001ff00 */
[----:B------:R-:W-:Y:S02]  /*7610*/  CS2R R28, SRZ ;  /* 0x00000000001c7805 */ /* 0x000fe4000001ff00 */
[----:B------:R-:W-:Y:S02]  /*7620*/  CS2R R34, SRZ ;  /* 0x0000000000227805 */ /* 0x000fe4000001ff00 */
[----:B0-----:R-:W-:-:S13]  /*7630*/  ISETP.NE.AND P2, PT, R0, 0x1, PT ;  /* 0x000000010000780c */ /* 0x001fda0003f45270 */
[----:B------:R-:W0:Y:S08]  /*7640*/  @P2 LDC R0, c[0x0][0x42c] ;  /* 0x00010b00ff002b82 */ /* 0x000e300000000800 */
[----:B------:R-:W1:Y:S01]  /*7650*/  @P2 LDC R9, c[0x0][0x430] ;  /* 0x00010c00ff092b82 */ /* 0x000e620000000800 */
[----:B0-----:R-:W-:-:S05]  /*7660*/  @P2 IMAD.HI.U32 R0, R39, R0, RZ ;  /* 0x0000000027002227 */ /* 0x001fca00078e00ff */
[----:B-1----:R-:W-:Y:S02]  /*7670*/  @P2 SHF.R.U32.HI R39, RZ, R9, R0 ;  /* 0x00000009ff272219 */ /* 0x002fe40000011600 */
[----:B------:R-:W-:Y:S02]  /*7680*/  CS2R R8, SRZ ;  /* 0x0000000000087805 */ /* 0x000fe4000001ff00 */
[----:B------:R-:W-:Y:S01]  /*7690*/  SHF.R.S32.HI R41, RZ, 0x1f, R39 ;  /* 0x0000001fff297819 */ /* 0x000fe20000011427 */
[----:B------:R-:W-:Y:S06]  /*76a0*/  @P0 BRA `(.L_x_5418) ;  /* 0x0000000000580947 */ /* 0x000fec0003800000 */
[----:B------:R-:W-:Y:S01]  /*76b0*/  IADD3 R12, R24, 0x10, RZ ;  /* 0x00000010180c7810 */ /* 0x000fe20007ffe0ff */
[----:B------:R-:W-:Y:S01]  /*76c0*/  ULDC UR4, c[0x0][0x3d4] ;  /* 0x0000f50000047ab9 */ /* 0x000fe20000000800 */
[----:B------:R-:W-:Y:S01]  /*76d0*/  IADD3 R13, P4, R57, R48, RZ ;  /* 0x00000030390d7210 */ /* 0x000fe20007f9e0ff */
[----:B------:R-:W-:Y:S01]  /*76e0*/  ULDC.64 UR6, c[0x0][0x3c8] ;  /* 0x0000f20000067ab9 */ /* 0x000fe20000000a00 */
[----:B------:R-:W-:Y:S01]  /*76f0*/  IADD3 R0, P5, R54, R53, RZ ;  /* 0x0000003536007210 */ /* 0x000fe20007fbe0ff */
[----:B------:R-:W-:Y:S01]  /*7700*/  ULDC.64 UR8, c[0x0][0x3e0] ;  /* 0x0000f80000087ab9 */ /* 0x000fe20000000a00 */
[----:B------:R-:W-:Y:S01]  /*7710*/  ISETP.GE.AND P2, PT, R12, UR4, PT ;  /* 0x000000040c007c0c */ /* 0x000fe2000bf46270 */
[----:B------:R-:W-:Y:S01]  /*7720*/  IMAD.X R30, R50, 0x1, R51, P4 ;  /* 0x00000001321e7824 */ /* 0x000fe200020e0633 */
[----:B------:R-:W-:Y:S01]  /*7730*/  ISETP.GE.AND P3, PT, R24, UR4, PT ;  /* 0x0000000418007c0c */ /* 0x000fe2000bf66270 */
[----:B------:R-:W-:Y:S01]  /*7740*/  IMAD.X R15, R52, 0x1, R55, P5 ;  /* 0x00000001340f7824 */ /* 0x000fe200028e0637 */
[----:B------:R-:W-:-:S02]  /*7750*/  LEA R12, P4, R13, UR6, 0x1 ;  /* 0x000000060d0c7c11 */ /* 0x000fc4000f8808ff */
[----:B------:R-:W-:Y:S02]  /*7760*/  CS2R R36, SRZ ;  /* 0x0000000000247805 */ /* 0x000fe4000001ff00 */
[----:B------:R-:W-:Y:S02]  /*7770*/  LEA R14, P5, R0, UR8, 0x1 ;  /* 0x00000008000e7c11 */ /* 0x000fe4000f8a08ff */
[----:B------:R-:W-:Y:S02]  /*7780*/  CS2R R32, SRZ ;  /* 0x0000000000207805 */ /* 0x000fe4000001ff00 */
[----:B------:R-:W-:Y:S02]  /*7790*/  LEA.HI.X R13, R13, UR7, R30, 0x1, P4 ;  /* 0x000000070d0d7c11 */ /* 0x000fe4000a0f0c1e */
[----:B------:R-:W-:Y:S02]  /*77a0*/  CS2R R34, SRZ ;  /* 0x0000000000227805 */ /* 0x000fe4000001ff00 */
[----:B------:R-:W-:-:S02]  /*77b0*/  CS2R R30, SRZ ;  /* 0x00000000001e7805 */ /* 0x000fc4000001ff00 */
[----:B------:R-:W-:Y:S01]  /*77c0*/  LEA.HI.X R15, R0, UR9, R15, 0x1, P5 ;  /* 0x00000009000f7c11 */ /* 0x000fe2000a8f0c0f */
[----:B------:R0:W5:Y:S04]  /*77d0*/  @!P2 LDG.E.64 R32, desc[UR54][R12.64+0x20] ;  /* 0x000020360c20a981 */ /* 0x000168000c1e1b00 */
[----:B------:R0:W5:Y:S04]  /*77e0*/  @!P3 LDG.E.64 R36, desc[UR54][R12.64] ;  /* 0x000000360c24b981 */ /* 0x000168000c1e1b00 */
[----:B------:R0:W5:Y:S04]  /*77f0*/  @!P3 LDG.E.64 R34, desc[UR54][R14.64] ;  /* 0x000000360e22b981 */ /* 0x000168000c1e1b00 */
[----:B------:R0:W5:Y:S02]  /*7800*/  @!P2 LDG.E.64 R30, desc[UR54][R14.64+0x20] ;  /* 0x000020360e1ea981 */ /* 0x000164000c1e1b00 */
.L_x_5418:
[----:B------:R-:W-:Y:S05]  /*7810*/  BSYNC B1 ;  /* 0x0000000000017941 */ /* 0x000fea0003800000 */
.L_x_5417:
        /* <DEDUP_REMOVED lines=24> */
.L_x_5420:
[----:B------:R-:W-:Y:S05]  /*79a0*/  BSYNC B1 ;  /* 0x0000000000017941 */ /* 0x000fea0003800000 */
.L_x_5419:
[----:B01----:R-:W-:Y:S01]  /*79b0*/  IMAD.SHL.U32 R12, R194, 0x40, RZ ;  /* 0x00000040c20c7824 */ /* 0x003fe200078e00ff */
[----:B------:R-:W-:Y:S01]  /*79c0*/  LEA.HI R0, R218, R218, RZ, 0x1 ;  /* 0x000000dada007211 */ /* 0x000fe200078f08ff */
[C---:B------:R-:W-:Y:S01]  /*79d0*/  IMAD.WIDE.U32 R6, R39.reuse, R4, R6 ;  /* 0x0000000427067225 */ /* 0x040fe200078e0006 */
[----:B------:R-:W-:Y:S01]  /*79e0*/  ULDC.64 UR4, c[0x0][0x3c8] ;  /* 0x0000f20000047ab9 */ /* 0x000fe20000000a00 */
[----:B------:R-:W-:Y:S01]  /*79f0*/  ULDC.64 UR6, c[0x0][0x3e0] ;  /* 0x0000f80000067ab9 */ /* 0x000fe20000000a00 */
[----:B------:R-:W-:Y:S01]  /*7a00*/  LOP3.LUT R15, R12, 0x1c0, RZ, 0xc0, !PT ;  /* 0x000001c00c0f7812 */ /* 0x000fe200078ec0ff */
[----:B------:R-:W-:Y:S01]  /*7a10*/  IMAD.WIDE.U32 R10, R39, R2, R10 ;  /* 0x00000002270a7225 */ /* 0x000fe200078e000a */
[----:B------:R-:W-:-:S03]  /*7a20*/  LOP3.LUT R13, R0, 0xfffffffe, RZ, 0xc0, !PT ;  /* 0xfffffffe000d7812 */ /* 0x000fc600078ec0ff */
[C---:B------:R-:W-:Y:S01]  /*7a30*/  IMAD R4, R41.reuse, R4, RZ ;  /* 0x0000000429047224 */ /* 0x040fe200078e02ff */
[----:B------:R-:W-:Y:S01]  /*7a40*/  LEA R0, P3, R10, UR6, 0x1 ;  /* 0x000000060a007c11 */ /* 0x000fe2000f8608ff */
[----:B------:R-:W-:Y:S02]  /*7a50*/  IMAD R2, R41, R2, RZ ;  /* 0x0000000229027224 */ /* 0x000fe400078e02ff */
[C---:B------:R-:W-:Y:S02]  /*7a60*/  IMAD R5, R39.reuse, R5, R4 ;  /* 0x0000000527057224 */ /* 0x040fe400078e0204 */
[----:B------:R-:W-:Y:S01]  /*7a70*/  IMAD R39, R39, R3, R2 ;  /* 0x0000000327277224 */ /* 0x000fe200078e0202 */
[----:B------:R-:W-:Y:S01]  /*7a80*/  LOP3.LUT R2, R15, 0x18, R16, 0xf8, !PT ;  /* 0x000000180f027812 */ /* 0x000fe200078ef810 */
[----:B------:R-:W-:Y:S01]  /*7a90*/  IMAD.IADD R7, R7, 0x1, R5 ;  /* 0x0000000107077824 */ /* 0x000fe200078e0205 */
[----:B------:R-:W-:Y:S01]  /*7aa0*/  SHF.R.U32.HI R15, RZ, 0x3, R15 ;  /* 0x00000003ff0f7819 */ /* 0x000fe2000001160f */
[----:B------:R-:W-:Y:S01]  /*7ab0*/  IMAD.IADD R5, R11, 0x1, R39 ;  /* 0x000000010b057824 */ /* 0x000fe200078e0227 */
[----:B------:R-:W-:Y:S01]  /*7ac0*/  LEA R3, P2, R6, UR4, 0x1 ;  /* 0x0000000406037c11 */ /* 0x000fe2000f8408ff */
[----:B------:R-:W-:Y:S01]  /*7ad0*/  IMAD.IADD R56, R218, 0x1, -R13 ;  /* 0x00000001da387824 */ /* 0x000fe200078e0a0d */
[----:B------:R-:W-:Y:S01]  /*7ae0*/  UMOV UR4, 0xffffffff ;  /* 0xffffffff00047882 */ /* 0x000fe20000000000 */
[----:B------:R-:W-:-:S02]  /*7af0*/  LOP3.LUT R38, R2, R15, RZ, 0x3c, !PT ;  /* 0x0000000f02267212 */ /* 0x000fc400078e3cff */
[----:B------:R-:W-:Y:S02]  /*7b00*/  LEA.HI.X R4, R6, UR5, R7, 0x1, P2 ;  /* 0x0000000506047c11 */ /* 0x000fe400090f0c07 */
[----:B------:R-:W-:Y:S02]  /*7b10*/  LEA.HI.X R2, R10, UR7, R5, 0x1, P3 ;  /* 0x000000070a027c11 */ /* 0x000fe400098f0c05 */
[----:B------:R-:W-:Y:S01]  /*7b20*/  SHF.L.U32 R5, R56, 0x1f, RZ ;  /* 0x0000001f38057819 */ /* 0x000fe200000006ff */
[----:B------:R-:W-:Y:S06]  /*7b30*/  BRA.DIV UR4, `(.L_x_5421) ;  /* 0x000001be04287947 */ /* 0x000fec000b800000 */
.L_x_5669:
[----:B------:R-:W-:-:S03]  /*7b40*/  UMOV UR4, 0xffffffff ;  /* 0xffffffff00047882 */ /* 0x000fc60000000000 */
[----:B------:R-:W-:Y:S05]  /*7b50*/  BRA.DIV UR4, `(.L_x_5422) ;  /* 0x000001be04487947 */ /* 0x000fea000b800000 */
.L_x_5672:
[----:B------:R-:W-:-:S03]  /*7b60*/  UMOV UR4, 0xffffffff ;  /* 0xffffffff00047882 */ /* 0x000fc60000000000 */
[----:B------:R-:W-:Y:S05]  /*7b70*/  BRA.DIV UR4, `(.L_x_5423) ;  /* 0x000001be04687947 */ /* 0x000fea000b800000 */
.L_x_5675:
[----:B------:R-:W-:-:S03]  /*7b80*/  UMOV UR4, 0xffffffff ;  /* 0xffffffff00047882 */ /* 0x000fc60000000000 */
[----:B------:R-:W-:Y:S05]  /*7b90*/  BRA.DIV UR4, `(.L_x_5424) ;  /* 0x000001be04887947 */ /* 0x000fea000b800000 */
.L_x_5678:
[----:B------:R-:W-:-:S03]  /*7ba0*/  UMOV UR4, 0xffffffff ;  /* 0xffffffff00047882 */ /* 0x000fc60000000000 */
[----:B------:R-:W-:Y:S05]  /*7bb0*/  BRA.DIV UR4, `(.L_x_5425) ;  /* 0x000001be04a87947 */ /* 0x000fea000b800000 */
.L_x_5681:
[----:B------:R-:W-:-:S03]  /*7bc0*/  UMOV UR4, 0xffffffff ;  /* 0xffffffff00047882 */ /* 0x000fc60000000000 */
[----:B------:R-:W-:Y:S05]  /*7bd0*/  BRA.DIV UR4, `(.L_x_5426) ;  /* 0x000001be04c87947 */ /* 0x000fea000b800000 */
.L_x_5684:
[----:B------:R-:W-:-:S03]  /*7be0*/  UMOV UR4, 0xffffffff ;  /* 0xffffffff00047882 */ /* 0x000fc60000000000 */
[----:B------:R-:W-:Y:S05]  /*7bf0*/  BRA.DIV UR4, `(.L_x_5427) ;  /* 0x000001be04e87947 */ /* 0x000fea000b800000 */
.L_x_5687:
[----:B------:R-:W-:-:S03]  /*7c00*/  UMOV UR4, 0xffffffff ;  /* 0xffffffff00047882 */ /* 0x000fc60000000000 */
[----:B------:R-:W-:Y:S05]  /*7c10*/  BRA.DIV UR4, `(.L_x_5428) ;  /* 0x000001c204087947 */ /* 0x000fea000b800000 */
.L_x_5690:
        /* <DEDUP_REMOVED lines=11> */
[----:B------:R-:W-:Y:S01]  /*7cd0*/  IMAD.MOV.U32 R4, RZ, RZ, R34 ;  /* 0x000000ffff047224 */ /* 0x000fe200078e0022 */
[----:B------:R-:W-:Y:S01]  /*7ce0*/  BSSY B1, `(.L_x_5429) ;  /* 0x0000017000017945 */ /* 0x000fe20003800000 */
[----:B------:R-:W-:Y:S01]  /*7cf0*/  IMAD R3, R3, 0x2, R18 ;  /* 0x0000000203037824 */ /* 0x000fe200078e0212 */
[----:B------:R-:W-:Y:S01]  /*7d00*/  PRMT R44, R2, 0x7610, R44 ;  /* 0x00007610022c7816 */ /* 0x000fe2000000002c */
[----:B------:R-:W-:Y:S01]  /*7d10*/  IMAD.MOV.U32 R0, RZ, RZ, R30 ;  /* 0x000000ffff007224 */ /* 0x000fe200078e001e */
[----:B------:R-:W-:Y:S01]  /*7d20*/  PRMT R10, R4, 0x7610, R10 ;  /* 0x00007610040a7816 */ /* 0x000fe2000000000a */
[----:B------:R-:W-:Y:S01]  /*7d30*/  IMAD.MOV.U32 R4, RZ, RZ, R35 ;  /* 0x000000ffff047224 */ /* 0x000fe200078e0023 */
[----:B------:R-:W-:Y:S01]  /*7d40*/  IADD3 R2, R3, 0x20400, RZ ;  /* 0x0002040003027810 */ /* 0x000fe20007ffe0ff */
[----:B------:R-:W-:Y:S01]  /*7d50*/  IMAD.MOV.U32 R6, RZ, RZ, R8 ;  /* 0x000000ffff067224 */ /* 0x000fe200078e0008 */
[----:B------:R-:W-:Y:S01]  /*7d60*/  PRMT R43, R43, 0x5410, R0 ;  /* 0x000054102b2b7816 */ /* 0x000fe20000000000 */
[----:B------:R-:W-:Y:S01]  /*7d70*/  IMAD.MOV.U32 R7, RZ, RZ, R9 ;  /* 0x000000ffff077224 */ /* 0x000fe200078e0009 */
[----:B------:R-:W-:Y:S01]  /*7d80*/  PRMT R44, R44, 0x5410, R4 ;  /* 0x000054102c2c7816 */ /* 0x000fe20000000004 */
[----:B------:R-:W-:-:S02]  /*7d90*/  VIADD R0, R3, 0x20440 ;  /* 0x0002044003007836 */ /* 0x000fc40000000000 */
[----:B------:R-:W-:Y:S01]  /*7da0*/  @P3 VIADD R0, R2, 0xffffffc0 ;  /* 0xffffffc002003836 */ /* 0x000fe20000000000 */
[----:B------:R-:W-:Y:S01]  /*7db0*/  PRMT R2, R7, 0x5410, R6 ;  /* 0x0000541007027816 */ /* 0x000fe20000000006 */
[----:B------:R-:W-:Y:S02]  /*7dc0*/  IMAD.MOV.U32 R4, RZ, RZ, R26 ;  /* 0x000000ffff047224 */ /* 0x000fe400078e001a */
[----:B------:R-:W-:Y:S02]  /*7dd0*/  IMAD.MOV.U32 R6, RZ, RZ, R27 ;  /* 0x000000ffff067224 */ /* 0x000fe400078e001b */
[----:B------:R-:W-:Y:S02]  /*7de0*/  IMAD.MOV.U32 R7, RZ, RZ, R20 ;  /* 0x000000ffff077224 */ /* 0x000fe400078e0014 */
[----:B------:R-:W-:Y:S01]  /*7df0*/  IMAD.MOV.U32 R11, RZ, RZ, R21 ;  /* 0x000000ffff0b7224 */ /* 0x000fe200078e0015 */
[----:B------:R-:W-:Y:S01]  /*7e00*/  PRMT R45, R4, 0x5410, R6 ;  /* 0x00005410042d7816 */ /* 0x000fe20000000006 */
[----:B------:R-:W-:Y:S01]  /*7e10*/  IMAD.MOV.U32 R6, RZ, RZ, R29 ;  /* 0x000000ffff067224 */ /* 0x000fe200078e001d */
[----:B------:R-:W-:-:S02]  /*7e20*/  MOV R4, R28 ;  /* 0x0000001c00047202 */ /* 0x000fc40000000f00 */
[----:B------:R-:W-:Y:S01]  /*7e30*/  PRMT R46, R7, 0x5410, R11 ;  /* 0x00005410072e7816 */ /* 0x000fe2000000000b */
[----:B0-----:R-:W-:Y:S06]  /*7e40*/  @!P2 BRA `(.L_x_5430) ;  /* 0x000001bc00a4a947 */ /* 0x001fec0003800000 */
.L_x_5691:
[----:B------:R-:W-:Y:S05]  /*7e50*/  BSYNC B1 ;  /* 0x0000000000017941 */ /* 0x000fea0003800000 */
.L_x_5429:
[----:B------:R-:W-:Y:S01]  /*7e60*/  BSSY B1, `(.L_x_5431) ;  /* 0x000005f000017945 */ /* 0x000fe20003800000 */
[----:B------:R-:W-:-:S03]  /*7e70*/  PRMT R47, R4, 0x5410, R6 ;  /* 0x00005410042f7816 */ /* 0x000fc60000000006 */
[----:B------:R-:W-:Y:S05]  /*7e80*/  @P0 BRA `(.L_x_5432) ;  /* 0x0000000400700947 */ /* 0x000fea0003800000 */
[----:B0-----:R-:W0:Y:S01]  /*7e90*/  LDC R5, c[0x0][0x3d4] ;  /* 0x0000f500ff057b82 */ /* 0x001e220000000800 */
[C---:B------:R-:W-:Y:S01]  /*7ea0*/  VIADD R4, R24.reuse, 0x10 ;  /* 0x0000001018047836 */ /* 0x040fe20000000000 */
[----:B------:R-:W-:Y:S01]  /*7eb0*/  BSSY B2, `(.L_x_5433) ;  /* 0x000002e000027945 */ /* 0x000fe20003800000 */
[----:B0-----:R-:W-:-:S03]  /*7ec0*/  ISETP.GE.AND P0, PT, R24, R5, PT ;  /* 0x000000051800720c */ /* 0x001fc60003f06270 */
[----:B------:R-:W-:-:S10]  /*7ed0*/  ISETP.GE.AND P2, PT, R4, R5, PT ;  /* 0x000000050400720c */ /* 0x000fd40003f46270 */
[----:B------:R-:W-:Y:S05]  /*7ee0*/  @P0 BRA `(.L_x_5434) ;  /* 0x0000000000a80947 */ /* 0x000fea0003800000 */
[----:B------:R-:W0:Y:S01]  /*7ef0*/  LDS.128 R4, [R3+0x20400] ;  /* 0x0204000003047984 */ /* 0x000e220000000c00 */
        /* <DEDUP_REMOVED lines=41> */
.L_x_5434:
[----:B------:R-:W-:Y:S05]  /*8190*/  BSYNC B2 ;  /* 0x0000000000027941 */ /* 0x000fea0003800000 */
.L_x_5433:
[----:B------:R-:W-:Y:S05]  /*81a0*/  @P2 BRA `(.L_x_5432) ;  /* 0x0000000000a82947 */ /* 0x000fea0003800000 */
[----:B0-----:R-:W0:Y:S01]  /*81b0*/  LDS.128 R4, [R0] ;  /* 0x0000000000047984 */ /* 0x001e220000000c00 */
        /* <DEDUP_REMOVED lines=41> */
.L_x_5432:
[----:B------:R-:W-:Y:S05]  /*8450*/  BSYNC B1 ;  /* 0x0000000000017941 */ /* 0x000fea0003800000 */
.L_x_5431:
[----:B------:R-:W-:Y:S05]  /*8460*/  @P1 BRA `(.L_x_5435) ;  /* 0x0000001800201947 */ /* 0x000fea0003800000 */
[----:B01----:R-:W0:Y:S01]  /*8470*/  LDC R5, c[0x0][0x3d4] ;  /* 0x0000f500ff057b82 */ /* 0x003e220000000800 */
        /* <DEDUP_REMOVED lines=27> */
[----:B------:R-:W-:Y:S02]  /*8630*/  HADD2.F32 R6, -RZ, R5.H0_H0 ;  /* 0x20000005ff067230 */ /* 0x000fe40000004100 */
        /* <DEDUP_REMOVED lines=19> */
.L_x_5437:
[----:B------:R-:W-:Y:S05]  /*8770*/  BSYNC B1 ;  /* 0x0000000000017941 */ /* 0x000fea0003800000 */
.L_x_5436:
[----:B------:R-:W-:Y:S05]  /*8780*/  @P1 BRA `(.L_x_5435) ;  /* 0x0000001400581947 */ /* 0x000fea0003800000 */
[----:B------:R-:W1:Y:S01]  /*8790*/  LDS.128 R4, [R0+0x1000] ;  /* 0x0010000000047984 */ /* 0x000e620000000c00 */
[----:B------:R-:W-:Y:S01]  /*87a0*/  SHF.R.U32.HI R14, RZ, 0x10, R21 ;  /* 0x00000010ff0e7819 */ /* 0x000fe20000011615 */
[----:B------:R-:W-:Y:S01]  /*87b0*/  HADD2.F32 R13, -RZ, R46.H0_H0 ;  /* 0x2000002eff0d7230 */ /* 0x000fe20000004100 */
[--C-:B------:R-:W-:Y:S01]  /*87c0*/  SHF.R.U32.HI R12, RZ, 0x10, R9.reuse ;  /* 0x00000010ff0c7819 */ /* 0x100fe20000011609 */
[----:B------:R-:W-:Y:S01]  /*87d0*/  HADD2.F32 R11, -RZ, R2.H1_H1 ;  /* 0x30000002ff0b7230 */ /* 0x000fe20000004100 */
[----:B------:R-:W-:Y:S01]  /*87e0*/  SHF.R.U64 R25, R8, 0x10, R9 ;  /* 0x0000001008197819 */ /* 0x000fe20000001209 */
[----:B------:R-:W-:Y:S01]  /*87f0*/  HADD2.F32 R14, -RZ, R14.H0_H0 ;  /* 0x2000000eff0e7230 */ /* 0x000fe20000004100 */
[----:B------:R-:W-:Y:S01]  /*8800*/  SHF.R.U64 R24, R20, 0x10, R21 ;  /* 0x0000001014187819 */ /* 0x000fe20000001215 */
[----:B------:R-:W-:Y:S02]  /*8810*/  HADD2.F32 R12, -RZ, R12.H0_H0 ;  /* 0x2000000cff0c7230 */ /* 0x000fe40000004100 */
[----:B-1----:R-:W-:-:S02]  /*8820*/  HADD2.F32 R10, -RZ, R7.H1_H1 ;  /* 0x30000007ff0a7230 */ /* 0x002fc40000004100 */
[--C-:B0-----:R-:W-:Y:S02]  /*8830*/  HADD2.F32 R3, -RZ, R4.reuse.H0_H0 ;  /* 0x20000004ff037230 */ /* 0x101fe40000004100 */
[----:B------:R-:W-:Y:S02]  /*8840*/  HADD2.F32 R4, -RZ, R4.H1_H1 ;  /* 0x30000004ff047230 */ /* 0x000fe40000004100 */
[C---:B------:R-:W-:Y:S01]  /*8850*/  FMUL.FTZ R20, R10.reuse, R14 ;  /* 0x0000000e0a147220 */ /* 0x040fe20000410000 */
[----:B------:R-:W-:Y:S02]  /*8860*/  HADD2.F32 R9, -RZ, R7.H0_H0 ;  /* 0x20000007ff097230 */ /* 0x000fe40000004100 */
[----:B------:R-:W-:Y:S01]  /*8870*/  FMUL.FTZ R15, R10, R12 ;  /* 0x0000000c0a0f7220 */ /* 0x000fe20000410000 */
[--C-:B------:R-:W-:Y:S02]  /*8880*/  HADD2.F32 R7, -RZ, R6.reuse.H0_H0 ;  /* 0x20000006ff077230 */ /* 0x100fe40000004100 */
[----:B------:R-:W-:Y:S01]  /*8890*/  FMUL.FTZ R10, R4, R13 ;  /* 0x0000000d040a7220 */ /* 0x000fe20000410000 */
[----:B------:R-:W-:-:S02]  /*88a0*/  HADD2.F32 R8, -RZ, R6.H1_H1 ;  /* 0x30000006ff087230 */ /* 0x000fc40000004100 */
[----:B------:R-:W-:Y:S01]  /*88b0*/  FFMA.FTZ R20, R9, R12, -R20 ;  /* 0x0000000c09147223 */ /* 0x000fe20000010814 */
[-C--:B------:R-:W-:Y:S01]  /*88c0*/  FMUL.FTZ R12, R4, R11.reuse ;  /* 0x0000000b040c7220 */ /* 0x080fe20000410000 */
[----:B------:R-:W-:Y:S01]  /*88d0*/  FFMA.FTZ R11, R3, R11, -R10 ;  /* 0x0000000b030b7223 */ /* 0x000fe2000001080a */
[--C-:B------:R-:W-:Y:S02]  /*88e0*/  HADD2.F32 R6, -RZ, R5.reuse.H0_H0 ;  /* 0x20000005ff067230 */ /* 0x100fe40000004100 */
[----:B------:R-:W-:Y:S01]  /*88f0*/  FFMA.FTZ R15, R9, R14, R15 ;  /* 0x0000000e090f7223 */ /* 0x000fe2000001000f */
[----:B------:R-:W-:Y:S02]  /*8900*/  HADD2.F32 R10, -RZ, R46.H1_H1 ;  /* 0x3000002eff0a7230 */ /* 0x000fe40000004100 */
[----:B------:R-:W-:Y:S01]  /*8910*/  FFMA.FTZ R12, R3, R13, R12 ;  /* 0x0000000d030c7223 */ /* 0x000fe2000001000c */
[----:B------:R-:W-:Y:S02]  /*8920*/  HADD2.F32 R4, -RZ, R2.H0_H0 ;  /* 0x20000002ff047230 */ /* 0x000fe40000004100 */
[----:B------:R-:W-:-:S02]  /*8930*/  HADD2.F32 R5, -RZ, R5.H1_H1 ;  /* 0x30000005ff057230 */ /* 0x000fc40000004100 */
[C---:B------:R-:W-:Y:S01]  /*8940*/  FMUL.FTZ R14, R8.reuse, R10 ;  /* 0x0000000a080e7220 */ /* 0x040fe20000410000 */
[----:B------:R-:W-:Y:S02]  /*8950*/  HADD2.F32 R9, -RZ, R24.H0_H0 ;  /* 0x20000018ff097230 */ /* 0x000fe40000004100 */
[-C--:B------:R-:W-:Y:S01]  /*8960*/  FMUL.FTZ R13, R8, R4.reuse ;  /* 0x00000004080d7220 */ /* 0x080fe20000410000 */
[----:B------:R-:W-:Y:S02]  /*8970*/  HADD2.F32 R2, -RZ, R25.H0_H0 ;  /* 0x20000019ff027230 */ /* 0x000fe40000004100 */
[----:B------:R-:W-:Y:S01]  /*8980*/  FFMA.FTZ R14, R7, R4, -R14 ;  /* 0x00000004070e7223 */ /* 0x000fe2000001080e */
[----:B------:R-:W-:Y:S01]  /*8990*/  F2FP.F16.F32.PACK_AB R15, R15, R20 ;  /* 0x000000140f0f723e */ /* 0x000fe200000000ff */
[----:B------:R-:W-:Y:S01]  /*89a0*/  FMUL.FTZ R3, R5, R9 ;  /* 0x0000000905037220 */ /* 0x000fe20000410000 */
[----:B------:R-:W-:Y:S01]  /*89b0*/  FFMA.FTZ R13, R7, R10, R13 ;  /* 0x0000000a070d7223 */ /* 0x000fe2000001000d */
[-C--:B------:R-:W-:Y:S01]  /*89c0*/  FMUL.FTZ R8, R5, R2.reuse ;  /* 0x0000000205087220 */ /* 0x080fe20000410000 */
[----:B------:R-:W-:Y:S01]  /*89d0*/  F2FP.F16.F32.PACK_AB R12, R12, R11 ;  /* 0x0000000b0c0c723e */ /* 0x000fe200000000ff */
[----:B------:R-:W-:-:S02]  /*89e0*/  FFMA.FTZ R3, R6, R2, -R3 ;  /* 0x0000000206037223 */ /* 0x000fc40000010803 */
[----:B------:R-:W-:Y:S01]  /*89f0*/  FFMA.FTZ R8, R6, R9, R8 ;  /* 0x0000000906087223 */ /* 0x000fe20000010008 */
[----:B------:R-:W-:-:S04]  /*8a00*/  F2FP.F16.F32.PACK_AB R14, R13, R14 ;  /* 0x0000000e0d0e723e */ /* 0x000fc800000000ff */
[----:B------:R-:W-:-:S05]  /*8a10*/  F2FP.F16.F32.PACK_AB R13, R8, R3 ;  /* 0x00000003080d723e */ /* 0x000fca00000000ff */
[----:B------:R2:W-:Y:S01]  /*8a20*/  STS.128 [R0+0x1000], R12 ;  /* 0x0010000c00007388 */ /* 0x0005e20000000c00 */
[----:B------:R-:W-:Y:S05]  /*8a30*/  BRA `(.L_x_5435) ;  /* 0x0000001000ac7947 */ /* 0x000fea0003800000 */
.L_x_5416:
        /* <DEDUP_REMOVED lines=13> */
[----:B------:R-:W-:Y:S01]  /*8b10*/  @!P0 IMAD.X R8, R50, 0x1, R27, P4 ;  /* 0x0000000132088824 */ /* 0x000fe200020e061b */
[----:B------:R-:W-:Y:S01]  /*8b20*/  @!P0 LEA R6, P4, R7, UR4, 0x1 ;  /* 0x0000000407068c11 */ /* 0x000fe2000f8808ff */
[----:B------:R-:W1:Y:S01]  /*8b30*/  @!P1 LDC.64 R24, c[0x0][0x3c8] ;  /* 0x0000f200ff189b82 */ /* 0x000e620000000a00 */
[----:B------:R-:W-:-:S02]  /*8b40*/  @!P0 IADD3 R9, P5, R54, R29, RZ ;  /* 0x0000001d36098210 */ /* 0x000fc40007fbe0ff */
[----:B------:R-:W-:Y:S02]  /*8b50*/  @!P0 LEA.HI.X R7, R7, UR5, R8, 0x1, P4 ;  /* 0x0000000507078c11 */ /* 0x000fe4000a0f0c08 */
[----:B------:R-:W-:Y:S01]  /*8b60*/  @!P1 IADD3.X R13, R31, R44, R52, P2, P3 ;  /* 0x0000002c1f0d9210 */ /* 0x000fe200017e6434 */
[----:B------:R-:W-:Y:S01]  /*8b70*/  @!P0 IMAD.X R20, R52, 0x1, R31, P5 ;  /* 0x0000000134148824 */ /* 0x000fe200028e061f */
[----:B------:R-:W-:Y:S02]  /*8b80*/  CS2R R28, SRZ ;  /* 0x00000000001c7805 */ /* 0x000fe4000001ff00 */
[----:B------:R-:W-:Y:S02]  /*8b90*/  CS2R R30, SRZ ;  /* 0x00000000001e7805 */ /* 0x000fe4000001ff00 */
[C---:B------:R-:W-:Y:S01]  /*8ba0*/  @!P0 LEA R8, P2, R9.reuse, UR6, 0x1 ;  /* 0x0000000609088c11 */ /* 0x040fe2000f8408ff */
[----:B------:R2:W5:Y:S03]  /*8bb0*/  @!P0 LDG.E.128 R32, desc[UR54][R6.64] ;  /* 0x0000003606208981 */ /* 0x000566000c1e1d00 */
[----:B------:R-:W-:-:S02]  /*8bc0*/  @!P0 LEA.HI.X R9, R9, UR7, R20, 0x1, P2 ;  /* 0x0000000709098c11 */ /* 0x000fc400090f0c14 */
[----:B0-----:R-:W-:-:S04]  /*8bd0*/  @!P1 LEA R12, P4, R0, R36, 0x1 ;  /* 0x00000024000c9211 */ /* 0x001fc800078808ff */
[----:B------:R-:W-:Y:S02]  /*8be0*/  @!P1 LEA.HI.X R13, R0, R37, R13, 0x1, P4 ;  /* 0x00000025000d9211 */ /* 0x000fe400020f0c0d */
[----:B------:R-:W0:Y:S03]  /*8bf0*/  LDC R0, c[0x0][0x428] ;  /* 0x00010a00ff007b82 */ /* 0x000e260000000800 */
[----:B------:R-:W5:Y:S01]  /*8c00*/  @!P1 LDG.E.128 R28, desc[UR54][R12.64] ;  /* 0x000000360c1c9981 */ /* 0x000f62000c1e1d00 */
[----:B------:R-:W-:Y:S01]  /*8c10*/  IMAD R15, R189, 0x40, R187 ;  /* 0x00000040bd0f7824 */ /* 0x000fe200078e02bb */
[C---:B-1----:R-:W-:Y:S02]  /*8c20*/  @!P1 LEA R10, P3, R11.reuse, R24, 0x1 ;  /* 0x000000180b0a9211 */ /* 0x042fe400078608ff */
[----:B0-----:R-:W-:Y:S01]  /*8c30*/  ISETP.NE.AND P2, PT, R0, 0x1, PT ;  /* 0x000000010000780c */ /* 0x001fe20003f45270 */
[----:B------:R-:W-:Y:S01]  /*8c40*/  IMAD R15, R220, 0x20, R15 ;  /* 0x00000020dc0f7824 */ /* 0x000fe200078e020f */
[----:B------:R-:W-:-:S11]  /*8c50*/  @!P1 LEA.HI.X R11, R11, R25, R14, 0x1, P3 ;  /* 0x000000190b0b9211 */ /* 0x000fd600018f0c0e */
[----:B------:R-:W0:Y:S08]  /*8c60*/  @P2 LDC R0, c[0x0][0x42c] ;  /* 0x00010b00ff002b82 */ /* 0x000e300000000800 */
[----:B--2---:R-:W1:Y:S01]  /*8c70*/  @P2 LDC R7, c[0x0][0x430] ;  /* 0x00010c00ff072b82 */ /* 0x004e620000000800 */
[----:B------:R-:W-:Y:S02]  /*8c80*/  CS2R R36, SRZ ;  /* 0x0000000000247805 */ /* 0x000fe4000001ff00 */
[----:B------:R-:W-:-:S02]  /*8c90*/  CS2R R38, SRZ ;  /* 0x0000000000267805 */ /* 0x000fc4000001ff00 */
[----:B------:R-:W-:Y:S02]  /*8ca0*/  CS2R R24, SRZ ;  /* 0x0000000000187805 */ /* 0x000fe4000001ff00 */
[----:B------:R-:W-:Y:S01]  /*8cb0*/  CS2R R26, SRZ ;  /* 0x00000000001a7805 */ /* 0x000fe2000001ff00 */
[----:B------:R-:W-:Y:S01]  /*8cc0*/  IMAD.MOV.U32 R6, RZ, RZ, R42 ;  /* 0x000000ffff067224 */ /* 0x000fe200078e002a */
[----:B------:R2:W5:Y:S04]  /*8cd0*/  @!P0 LDG.E.128 R36, desc[UR54][R8.64] ;  /* 0x0000003608248981 */ /* 0x000568000c1e1d00 */
[----:B------:R3:W5:Y:S01]  /*8ce0*/  @!P1 LDG.E.128 R24, desc[UR54][R10.64] ;  /* 0x000000360a189981 */ /* 0x000762000c1e1d00 */
[----:B0-----:R-:W-:-:S05]  /*8cf0*/  @P2 IMAD.HI.U32 R0, R15, R0, RZ ;  /* 0x000000000f002227 */ /* 0x001fca00078e00ff */
[----:B-1----:R-:W-:-:S04]  /*8d00*/  @P2 SHF.R.U32.HI R15, RZ, R7, R0 ;  /* 0x00000007ff0f2219 */ /* 0x002fc80000011600 */
[----:B------:R-:W-:Y:S01]  /*8d10*/  SHF.R.S32.HI R21, RZ, 0x1f, R15 ;  /* 0x0000001fff157819 */ /* 0x000fe2000001140f */
[----:B--2---:R-:W-:Y:S01]  /*8d20*/  IMAD.MOV.U32 R8, RZ, RZ, R40 ;  /* 0x000000ffff087224 */ /* 0x004fe200078e0028 */
[----:B------:R-:W-:Y:S01]  /*8d30*/  MOV R7, R47 ;  /* 0x0000002f00077202 */ /* 0x000fe20000000f00 */
[----:B------:R-:W-:Y:S02]  /*8d40*/  IMAD.MOV.U32 R9, RZ, RZ, R49 ;  /* 0x000000ffff097224 */ /* 0x000fe400078e0031 */
[C---:B------:R-:W-:Y:S02]  /*8d50*/  IMAD R0, R21.reuse, R4, RZ ;  /* 0x0000000415007224 */ /* 0x040fe400078e02ff */
[----:B---3--:R-:W-:Y:S02]  /*8d60*/  IMAD R10, R21, R2, RZ ;  /* 0x00000002150a7224 */ /* 0x008fe400078e02ff */
[----:B------:R-:W-:-:S04]  /*8d70*/  IMAD.WIDE.U32 R6, R15, R4, R6 ;  /* 0x000000040f067225 */ /* 0x000fc800078e0006 */
[----:B------:R-:W-:-:S04]  /*8d80*/  IMAD.WIDE.U32 R8, R15, R2, R8 ;  /* 0x000000020f087225 */ /* 0x000fc800078e0008 */
[C---:B------:R-:W-:Y:S02]  /*8d90*/  IMAD R5, R15.reuse, R5, R0 ;  /* 0x000000050f057224 */ /* 0x040fe400078e0200 */
[----:B------:R-:W-:Y:S02]  /*8da0*/  IMAD R15, R15, R3, R10 ;  /* 0x000000030f0f7224 */ /* 0x000fe400078e020a */
[----:B------:R-:W-:Y:S01]  /*8db0*/  IMAD.IADD R7, R7, 0x1, R5 ;  /* 0x0000000107077824 */ /* 0x000fe200078e0205 */
[----:B------:R-:W-:Y:S01]  /*8dc0*/  LEA R3, P2, R6, UR4, 0x1 ;  /* 0x0000000406037c11 */ /* 0x000fe2000f8408ff */
[----:B------:R-:W-:Y:S01]  /*8dd0*/  IMAD.IADD R5, R9, 0x1, R15 ;  /* 0x0000000109057824 */ /* 0x000fe200078e020f */
[----:B------:R-:W-:Y:S01]  /*8de0*/  LEA R0, P3, R8, UR6, 0x1 ;  /* 0x0000000608007c11 */ /* 0x000fe2000f8608ff */
[----:B------:R-:W-:Y:S01]  /*8df0*/  UMOV UR4, 0xffffffff ;  /* 0xffffffff00047882 */ /* 0x000fe20000000000 */
[----:B------:R-:W-:Y:S02]  /*8e00*/  LEA.HI.X R4, R6, UR5, R7, 0x1, P2 ;  /* 0x0000000506047c11 */ /* 0x000fe400090f0c07 */
[----:B------:R-:W-:-:S02]  /*8e10*/  LEA.HI.X R2, R8, UR7, R5, 0x1, P3 ;  /* 0x0000000708027c11 */ /* 0x000fc400098f0c05 */
[----:B------:R-:W-:Y:S01]  /*8e20*/  LEA.HI R5, R218, R218, RZ, 0x1 ;  /* 0x000000dada057211 */ /* 0x000fe200078f08ff */
[----:B------:R-:W-:Y:S06]  /*8e30*/  BRA.DIV UR4, `(.L_x_5438) ;  /* 0x000001ae04bc7947 */ /* 0x000fec000b800000 */
.L_x_5694:
[----:B------:R-:W-:-:S03]  /*8e40*/  UMOV UR4, 0xffffffff ;  /* 0xffffffff00047882 */ /* 0x000fc60000000000 */
[----:B------:R-:W-:Y:S05]  /*8e50*/  BRA.DIV UR4, `(.L_x_5439) ;  /* 0x000001ae04dc7947 */ /* 0x000fea000b800000 */
.L_x_5697:
[----:B------:R-:W-:-:S03]  /*8e60*/  UMOV UR4, 0xffffffff ;  /* 0xffffffff00047882 */ /* 0x000fc60000000000 */
[----:B------:R-:W-:Y:S05]  /*8e70*/  BRA.DIV UR4, `(.L_x_5440) ;  /* 0x000001ae04fc7947 */ /* 0x000fea000b800000 */
.L_x_5700:
[----:B------:R-:W-:-:S03]  /*8e80*/  UMOV UR4, 0xffffffff ;  /* 0xffffffff00047882 */ /* 0x000fc60000000000 */
[----:B------:R-:W-:Y:S05]  /*8e90*/  BRA.DIV UR4, `(.L_x_5441) ;  /* 0x000001b2041c7947 */ /* 0x000fea000b800000 */
.L_x_5703:
[----:B------:R-:W-:-:S03]  /*8ea0*/  UMOV UR4, 0xffffffff ;  /* 0xffffffff00047882 */ /* 0x000fc60000000000 */
[----:B------:R-:W-:Y:S05]  /*8eb0*/  BRA.DIV UR4, `(.L_x_5442) ;  /* 0x000001b2043c7947 */ /* 0x000fea000b800000 */
.L_x_5706:
[----:B------:R-:W-:Y:S01]  /*8ec0*/  UMOV UR4, 0xffffffff ;  /* 0xffffffff00047882 */ /* 0x000fe20000000000 */
[----:B------:R-:W-:Y:S02]  /*8ed0*/  LOP3.LUT R5, R5, 0xfffffffe, RZ, 0xc0, !PT ;  /* 0xfffffffe05057812 */ /* 0x000fe400078ec0ff */
[----:B------:R-:W-:Y:S05]  /*8ee0*/  BRA.DIV UR4, `(.L_x_5443) ;  /* 0x000001b204587947 */ /* 0x000fea000b800000 */
.L_x_5709:
[----:B------:R-:W-:Y:S01]  /*8ef0*/  UMOV UR4, 0xffffffff ;  /* 0xffffffff00047882 */ /* 0x000fe20000000000 */
[----:B------:R-:W-:Y:S02]  /*8f00*/  IMAD.IADD R56, R218, 0x1, -R5 ;  /* 0x00000001da387824 */ /* 0x000fe400078e0a05 */
[----:B------:R-:W-:Y:S05]  /*8f10*/  BRA.DIV UR4, `(.L_x_5444) ;  /* 0x000001b204747947 */ /* 0x000fea000b800000 */
.L_x_5712:
[----:B------:R-:W-:Y:S01]  /*8f20*/  UMOV UR4, 0xffffffff ;  /* 0xffffffff00047882 */ /* 0x000fe20000000000 */
[----:B------:R-:W-:Y:S02]  /*8f30*/  SHF.L.U32 R3, R56, 0x1f, RZ ;  /* 0x0000001f38037819 */ /* 0x000fe400000006ff */
[----:B------:R-:W-:Y:S05]  /*8f40*/  BRA.DIV UR4, `(.L_x_5445) ;  /* 0x000001b204907947 */ /* 0x000fea000b800000 */
.L_x_5715:
        /* <DEDUP_REMOVED lines=15> */
[----:B------:R-:W-:-:S02]  /*9040*/  IMAD.MOV.U32 R0, RZ, RZ, R38 ;  /* 0x000000ffff007224 */ /* 0x000fc400078e0026 */
[----:B------:R-:W-:Y:S01]  /*9050*/  IMAD.MOV.U32 R5, RZ, RZ, R25 ;  /* 0x000000ffff057224 */ /* 0x000fe200078e0019 */
[----:B------:R-:W-:Y:S01]  /*9060*/  PRMT R49, R2, 0x7610, R49 ;  /* 0x0000761002317816 */ /* 0x000fe20000000031 */
[----:B------:R-:W-:Y:S01]  /*9070*/  IMAD.MOV.U32 R2, RZ, RZ, R29 ;  /* 0x000000ffff027224 */ /* 0x000fe200078e001d */
[----:B------:R-:W-:Y:S02]  /*9080*/  PRMT R48, R48, 0x5410, R0 ;  /* 0x0000541030307816 */ /* 0x000fe40000000000 */
        /* <DEDUP_REMOVED lines=8> */
.L_x_5716:
[----:B------:R-:W-:Y:S05]  /*9110*/  BSYNC B1 ;  /* 0x0000000000017941 */ /* 0x000fea0003800000 */
.L_x_5446:
[----:B------:R-:W-:Y:S01]  /*9120*/  BSSY B1, `(.L_x_5448) ;  /* 0x0000063000017945 */ /* 0x000fe20003800000 */
[----:B------:R-:W-:Y:S01]  /*9130*/  IMAD.MOV.U32 R54, RZ, RZ, R30 ;  /* 0x000000ffff367224 */ /* 0x000fe200078e001e */
[----:B0-----:R-:W-:Y:S01]  /*9140*/  LOP3.LUT R3, R0, 0x38, RZ, 0xc0, !PT ;  /* 0x0000003800037812 */ /* 0x001fe200078ec0ff */
[----:B------:R-:W-:Y:S01]  /*9150*/  IMAD.MOV.U32 R55, RZ, RZ, R31 ;  /* 0x000000ffff377224 */ /* 0x000fe200078e001f */
[----:B------:R-:W-:Y:S06]  /*9160*/  @P0 BRA `(.L_x_5449) ;  /* 0x0000000400780947 */ /* 0x000fec0003800000 */
[----:B------:R-:W-:Y:S01]  /*9170*/  IMAD.SHL.U32 R0, R194, 0x40, RZ ;  /* 0x00000040c2007824 */ /* 0x000fe200078e00ff */
[--C-:B------:R-:W-:Y:S02]  /*9180*/  SHF.R.U64 R47, R32, 0x10, R33.reuse ;  /* 0x00000010202f7819 */ /* 0x100fe40000001221 */
[----:B------:R-:W-:Y:S01]  /*9190*/  SHF.R.U32.HI R41, RZ, 0x10, R33 ;  /* 0x00000010ff297819 */ /* 0x000fe20000011621 */
[----:B------:R-:W-:Y:S01]  /*91a0*/  HADD2.F32 R33, -RZ, R14.H1_H1 ;  /* 0x3000000eff217230 */ /* 0x000fe20000004100 */
[----:B------:R-:W-:Y:S02]  /*91b0*/  LOP3.LUT R2, R0, 0x1c0, RZ, 0xc0, !PT ;  /* 0x000001c000027812 */ /* 0x000fe400078ec0ff */
[----:B------:R-:W-:Y:S02]  /*91c0*/  SHF.R.U64 R46, R34, 0x10, R35 ;  /* 0x00000010222e7819 */ /* 0x000fe40000001223 */
[----:B------:R-:W-:Y:S02]  /*91d0*/  LOP3.LUT R0, R2, 0x38, R16, 0xf8, !PT ;  /* 0x0000003802007812 */ /* 0x000fe400078ef810 */
[----:B------:R-:W-:-:S02]  /*91e0*/  SHF.R.U32.HI R7, RZ, 0x3, R2 ;  /* 0x00000003ff077819 */ /* 0x000fc40000011602 */
[----:B------:R-:W-:Y:S01]  /*91f0*/  SHF.R.U32.HI R40, RZ, 0x10, R35 ;  /* 0x00000010ff287819 */ /* 0x000fe20000011623 */
[----:B------:R-:W-:Y:S01]  /*9200*/  HADD2.F32 R35, -RZ, R14.H0_H0 ;  /* 0x2000000eff237230 */ /* 0x000fe20000004100 */
[----:B------:R-:W-:Y:S02]  /*9210*/  LOP3.LUT R0, R0, R7, RZ, 0x3c, !PT ;  /* 0x0000000700007212 */ /* 0x000fe400078e3cff */
[--C-:B------:R-:W-:Y:S02]  /*9220*/  SHF.R.U32.HI R32, RZ, 0x10, R37.reuse ;  /* 0x00000010ff207819 */ /* 0x100fe40000011625 */
[----:B------:R-:W-:Y:S01]  /*9230*/  SHF.R.U64 R45, R36, 0x10, R37 ;  /* 0x00000010242d7819 */ /* 0x000fe20000001225 */
[----:B------:R-:W-:Y:S01]  /*9240*/  IMAD R5, R213, 0x200, R0 ;  /* 0x00000200d5057824 */ /* 0x000fe200078e0200 */
[----:B------:R-:W-:Y:S01]  /*9250*/  LOP3.LUT R0, R7, R3, R2, 0x1e, !PT ;  /* 0x0000000307007212 */ /* 0x000fe200078e1e02 */
[----:B------:R-:W-:Y:S01]  /*9260*/  HADD2.F32 R32, -RZ, R32.H0_H0 ;  /* 0x20000020ff207230 */ /* 0x000fe20000004100 */
[--C-:B------:R-:W-:Y:S01]  /*9270*/  SHF.R.U64 R44, R38, 0x10, R39.reuse ;  /* 0x00000010262c7819 */ /* 0x100fe20000001227 */
[----:B------:R-:W-:Y:S01]  /*9280*/  IMAD R42, R5, 0x2, R18 ;  /* 0x00000002052a7824 */ /* 0x000fe200078e0212 */
[----:B------:R-:W-:Y:S01]  /*9290*/  SHF.R.U32.HI R38, RZ, 0x10, R39 ;  /* 0x00000010ff267819 */ /* 0x000fe20000011627 */
[----:B------:R-:W-:-:S03]  /*92a0*/  IMAD R9, R213, 0x200, R0 ;  /* 0x00000200d5097824 */ /* 0x000fc600078e0200 */
[----:B------:R-:W0:Y:S02]  /*92b0*/  LDS.128 R4, [R42+0x20400] ;  /* 0x020400002a047984 */ /* 0x000e240000000c00 */
[----:B------:R-:W-:-:S05]  /*92c0*/  LEA R43, R9, R18, 0x1 ;  /* 0x00000012092b7211 */ /* 0x000fca00078e08ff */
[----:B------:R-:W1:Y:S01]  /*92d0*/  LDS.128 R8, [R43+0x20400] ;  /* 0x020400002b087984 */ /* 0x000e620000000c00 */
[--C-:B0-----:R-:W-:Y:S02]  /*92e0*/  HADD2.F32 R2, -RZ, R5.reuse.H0_H0 ;  /* 0x20000005ff027230 */ /* 0x101fe40000004100 */
[----:B------:R-:W-:Y:S02]  /*92f0*/  HADD2.F32 R5, -RZ, R5.H1_H1 ;  /* 0x30000005ff057230 */ /* 0x000fe40000004100 */
        /* <DEDUP_REMOVED lines=10> */
[----:B------:R-:W-:Y:S02]  /*93a0*/  HADD2.F32 R37, -RZ, R49.H0_H0 ;  /* 0x20000031ff257230 */ /* 0x000fe40000004100 */
[----:B------:R-:W-:Y:S01]  /*93b0*/  FFMA.FTZ R39, R2, R35, R39 ;  /* 0x0000002302277223 */ /* 0x000fe20000010027 */
[----:B------:R-:W-:-:S02]  /*93c0*/  HADD2.F32 R33, -RZ, R50.H1_H1 ;  /* 0x30000032ff217230 */ /* 0x000fc40000004100 */
[-C--:B------:R-:W-:Y:S01]  /*93d0*/  FMUL.FTZ R2, R15, R14.reuse ;  /* 0x0000000e0f027220 */ /* 0x080fe20000410000 */
[C---:B------:R-:W-:Y:S01]  /*93e0*/  FFMA.FTZ R35, R5.reuse, R14, -R34 ;  /* 0x0000000e05237223 */ /* 0x040fe20000010822 */
[C---:B------:R-:W-:Y:S01]  /*93f0*/  FMUL.FTZ R15, R20.reuse, R37 ;  /* 0x00000025140f7220 */ /* 0x040fe20000410000 */
[----:B------:R-:W-:Y:S02]  /*9400*/  HADD2.F32 R21, -RZ, R11.H1_H1 ;  /* 0x3000000bff157230 */ /* 0x000fe40000004100 */
[-C--:B------:R-:W-:Y:S01]  /*9410*/  FMUL.FTZ R20, R20, R33.reuse ;  /* 0x0000002114147220 */ /* 0x080fe20000410000 */
[----:B------:R-:W-:Y:S02]  /*9420*/  HADD2.F32 R34, -RZ, R38.H0_H0 ;  /* 0x20000026ff227230 */ /* 0x000fe40000004100 */
[----:B------:R-:W-:Y:S01]  /*9430*/  FFMA.FTZ R32, R5, R32, R2 ;  /* 0x0000002005207223 */ /* 0x000fe20000010002 */
[----:B------:R-:W-:Y:S01]  /*9440*/  FFMA.FTZ R38, R12, R33, -R15 ;  /* 0x000000210c267223 */ /* 0x000fe2000001080f */
[----:B------:R-:W-:-:S02]  /*9450*/  HADD2.F32 R14, -RZ, R40.H0_H0 ;  /* 0x20000028ff0e7230 */ /* 0x000fc40000004100 */
[----:B------:R-:W-:Y:S01]  /*9460*/  FFMA.FTZ R37, R12, R37, R20 ;  /* 0x000000250c257223 */ /* 0x000fe20000010014 */
[----:B------:R-:W-:Y:S02]  /*9470*/  HADD2.F32 R9, -RZ, R8.H0_H0 ;  /* 0x20000008ff097230 */ /* 0x000fe40000004100 */
[C---:B------:R-:W-:Y:S01]  /*9480*/  FMUL.FTZ R12, R21.reuse, R34 ;  /* 0x00000022150c7220 */ /* 0x040fe20000410000 */
[----:B------:R-:W-:Y:S02]  /*9490*/  HADD2.F32 R2, -RZ, R49.H1_H1 ;  /* 0x30000031ff027230 */ /* 0x000fe40000004100 */
[-C--:B------:R-:W-:Y:S01]  /*94a0*/  FMUL.FTZ R40, R21, R14.reuse ;  /* 0x0000000e15287220 */ /* 0x080fe20000410000 */
[----:B------:R-:W-:Y:S02]  /*94b0*/  HADD2.F32 R5, -RZ, R48.H0_H0 ;  /* 0x20000030ff057230 */ /* 0x000fe40000004100 */
[----:B------:R-:W-:Y:S01]  /*94c0*/  FFMA.FTZ R41, R13, R14, -R12 ;  /* 0x0000000e0d297223 */ /* 0x000fe2000001080c */
[----:B------:R-:W-:-:S02]  /*94d0*/  HADD2.F32 R0, -RZ, R4.H0_H0 ;  /* 0x20000004ff007230 */ /* 0x000fc40000004100 */
[C---:B------:R-:W-:Y:S01]  /*94e0*/  FMUL.FTZ R20, R9.reuse, R2 ;  /* 0x0000000209147220 */ /* 0x040fe20000410000 */
[----:B------:R-:W-:Y:S02]  /*94f0*/  HADD2.F32 R11, -RZ, R10.H0_H0 ;  /* 0x2000000aff0b7230 */ /* 0x000fe40000004100 */
[-C--:B------:R-:W-:Y:S01]  /*9500*/  FMUL.FTZ R15, R9, R5.reuse ;  /* 0x00000005090f7220 */ /* 0x080fe20000410000 */
[----:B------:R-:W-:Y:S02]  /*9510*/  HADD2.F32 R14, -RZ, R48.H1_H1 ;  /* 0x30000030ff0e7230 */ /* 0x000fe40000004100 */
[----:B------:R-:W-:Y:S01]  /*9520*/  FFMA.FTZ R40, R13, R34, R40 ;  /* 0x000000220d287223 */ /* 0x000fe20000010028 */
[----:B------:R-:W-:Y:S02]  /*9530*/  HADD2.F32 R12, -RZ, R50.H0_H0 ;  /* 0x20000032ff0c7230 */ /* 0x000fe40000004100 */
[C---:B------:R-:W-:Y:S01]  /*9540*/  FFMA.FTZ R15, R0.reuse, R2, -R15 ;  /* 0x00000002000f7223 */ /* 0x040fe2000001080f */
[----:B------:R-:W-:Y:S01]  /*9550*/  FFMA.FTZ R20, R0, R5, R20 ;  /* 0x0000000500147223 */ /* 0x000fe20000010014 */
[----:B------:R-:W-:-:S02]  /*9560*/  HADD2.F32 R7, -RZ, R6.H0_H0 ;  /* 0x20000006ff077230 */ /* 0x000fc40000004100 */
[C---:B------:R-:W-:Y:S01]  /*9570*/  FMUL.FTZ R34, R11.reuse, R14 ;  /* 0x0000000e0b227220 */ /* 0x040fe20000410000 */
[-C--:B------:R-:W-:Y:S01]  /*9580*/  FMUL.FTZ R0, R11, R12.reuse ;  /* 0x0000000c0b007220 */ /* 0x080fe20000410000 */
[----:B------:R-:W-:Y:S02]  /*9590*/  HADD2.F32 R8, -RZ, R8.H1_H1 ;  /* 0x30000008ff087230 */ /* 0x000fe40000004100 */
[----:B------:R-:W-:Y:S02]  /*95a0*/  HADD2.F32 R10, -RZ, R10.H1_H1 ;  /* 0x3000000aff0a7230 */ /* 0x000fe40000004100 */
[C---:B------:R-:W-:Y:S01]  /*95b0*/  FFMA.FTZ R34, R7.reuse, R12, -R34 ;  /* 0x0000000c07227223 */ /* 0x040fe20000010822 */
[----:B------:R-:W-:Y:S02]  /*95c0*/  HADD2.F32 R11, -RZ, R45.H0_H0 ;  /* 0x2000002dff0b7230 */ /* 0x000fe40000004100 */
[----:B------:R-:W-:Y:S01]  /*95d0*/  FFMA.FTZ R14, R7, R14, R0 ;  /* 0x0000000e070e7223 */ /* 0x000fe20000010000 */
[----:B------:R-:W-:-:S02]  /*95e0*/  HADD2.F32 R13, -RZ, R44.H0_H0 ;  /* 0x2000002cff0d7230 */ /* 0x000fc40000004100 */
[----:B------:R-:W-:Y:S02]  /*95f0*/  HADD2.F32 R5, -RZ, R47.H0_H0 ;  /* 0x2000002fff057230 */ /* 0x000fe40000004100 */
        /* <DEDUP_REMOVED lines=21> */
.L_x_5449:
[----:B------:R-:W-:Y:S05]  /*9750*/  BSYNC B1 ;  /* 0x0000000000017941 */ /* 0x000fea0003800000 */
.L_x_5448:
[----:B------:R-:W-:Y:S01]  /*9760*/  PRMT R33, R54, 0x5410, R55 ;  /* 0x0000541036217816 */ /* 0x000fe20000000037 */
[----:B------:R-:W-:Y:S06]  /*9770*/  @P1 BRA `(.L_x_5435) ;  /* 0x00000004005c1947 */ /* 0x000fec0003800000 */
[----:B------:R-:W-:Y:S01]  /*9780*/  LOP3.LUT R0, R234, R3, R230, 0x1e, !PT ;  /* 0x00000003ea007212 */ /* 0x000fe200078e1ee6 */
[----:B0-----:R-:W0:Y:S01]  /*9790*/  LDS.128 R8, [R228+0x20400] ;  /* 0x02040000e4087984 */ /* 0x001e220000000c00 */
[--C-:B------:R-:W-:Y:S02]  /*97a0*/  SHF.R.U64 R38, R24, 0x10, R25.reuse ;  /* 0x0000001018267819 */ /* 0x100fe40000001219 */
[----:B------:R-:W-:Y:S01]  /*97b0*/  SHF.R.U32.HI R24, RZ, 0x10, R25 ;  /* 0x00000010ff187819 */ /* 0x000fe20000011619 */
[----:B------:R-:W-:Y:S01]  /*97c0*/  IMAD.IADD R3, R231, 0x1, R0 ;  /* 0x00000001e7037824 */ /* 0x000fe200078e0200 */
[--C-:B------:R-:W-:Y:S01]  /*97d0*/  SHF.R.U64 R37, R26, 0x10, R27.reuse ;  /* 0x000000101a257819 */ /* 0x100fe2000000121b */
[----:B------:R-:W-:Y:S01]  /*97e0*/  HADD2.F32 R25, -RZ, R52.H1_H1 ;  /* 0x30000034ff197230 */ /* 0x000fe20000004100 */
[----:B------:R-:W-:Y:S01]  /*97f0*/  SHF.R.U32.HI R35, RZ, 0x10, R27 ;  /* 0x00000010ff237819 */ /* 0x000fe2000001161b */
[----:B------:R-:W-:Y:S01]  /*9800*/  IMAD R3, R3, 0x2, R18 ;  /* 0x0000000203037824 */ /* 0x000fe200078e0212 */
[--C-:B------:R-:W-:Y:S01]  /*9810*/  SHF.R.U64 R36, R28, 0x10, R29.reuse ;  /* 0x000000101c247819 */ /* 0x100fe2000000121d */
[----:B------:R-:W-:Y:S01]  /*9820*/  HADD2.F32 R27, -RZ, R51.H1_H1 ;  /* 0x30000033ff1b7230 */ /* 0x000fe20000004100 */
[----:B------:R-:W-:-:S02]  /*9830*/  SHF.R.U32.HI R28, RZ, 0x10, R29 ;  /* 0x00000010ff1c7819 */ /* 0x000fc4000001161d */
[----:B------:R-:W1:Y:S01]  /*9840*/  LDS.128 R4, [R3+0x20400] ;  /* 0x0204000003047984 */ /* 0x000e620000000c00 */
[--C-:B------:R-:W-:Y:S02]  /*9850*/  SHF.R.U64 R34, R30, 0x10, R31.reuse ;  /* 0x000000101e227819 */ /* 0x100fe4000000121f */
[----:B------:R-:W-:Y:S01]  /*9860*/  SHF.R.U32.HI R32, RZ, 0x10, R31 ;  /* 0x00000010ff207819 */ /* 0x000fe2000001161f */
[----:B------:R-:W-:Y:S02]  /*9870*/  HADD2.F32 R26, -RZ, R28.H0_H0 ;  /* 0x2000001cff1a7230 */ /* 0x000fe40000004100 */
[--C-:B0-----:R-:W-:Y:S02]  /*9880*/  HADD2.F32 R2, -RZ, R9.reuse.H0_H0 ;  /* 0x20000009ff027230 */ /* 0x101fe40000004100 */
[----:B------:R-:W-:Y:S02]  /*9890*/  HADD2.F32 R9, -RZ, R9.H1_H1 ;  /* 0x30000009ff097230 */ /* 0x000fe40000004100 */
[----:B------:R-:W-:-:S02]  /*98a0*/  HADD2.F32 R0, -RZ, R8.H0_H0 ;  /* 0x20000008ff007230 */ /* 0x000fc40000004100 */
[----:B------:R-:W-:Y:S02]  /*98b0*/  HADD2.F32 R12, -RZ, R10.H0_H0 ;  /* 0x2000000aff0c7230 */ /* 0x000fe40000004100 */
[--C-:B------:R-:W-:Y:S02]  /*98c0*/  HADD2.F32 R13, -RZ, R11.reuse.H0_H0 ;  /* 0x2000000bff0d7230 */ /* 0x100fe40000004100 */
[----:B------:R-:W-:Y:S02]  /*98d0*/  HADD2.F32 R11, -RZ, R11.H1_H1 ;  /* 0x3000000bff0b7230 */ /* 0x000fe40000004100 */
        /* <DEDUP_REMOVED lines=11> */
[----:B------:R-:W-:Y:S01]  /*9990*/  FMUL.FTZ R30, R15, R14 ;  /* 0x0000000e0f1e7220 */ /* 0x000fe20000410000 */
[----:B------:R-:W-:-:S02]  /*99a0*/  HADD2.F32 R2, -RZ, R52.H0_H0 ;  /* 0x20000034ff027230 */ /* 0x000fc40000004100 */
        /* <DEDUP_REMOVED lines=11> */
[----:B------:R-:W-:Y:S02]  /*9a60*/  HADD2.F32 R0, -RZ, R53.H1_H1 ;  /* 0x30000035ff007230 */ /* 0x000fe40000004100 */
[C---:B------:R-:W-:Y:S01]  /*9a70*/  FMUL.FTZ R9, R20.reuse, R15 ;  /* 0x0000000f14097220 */ /* 0x040fe20000410000 */
[----:B------:R-:W-:Y:S01]  /*9a80*/  FMUL.FTZ R33, R20, R5 ;  /* 0x0000000514217220 */ /* 0x000fe20000410000 */
[C---:B------:R-:W-:Y:S01]  /*9a90*/  FMUL.FTZ R26, R21.reuse, R14 ;  /* 0x0000000e151a7220 */ /* 0x040fe20000410000 */
[----:B------:R-:W-:Y:S02]  /*9aa0*/  HADD2.F32 R7, -RZ, R7.H1_H1 ;  /* 0x30000007ff077230 */ /* 0x000fe40000004100 */
[----:B------:R-:W-:Y:S01]  /*9ab0*/  FMUL.FTZ R21, R21, R0 ;  /* 0x0000000015157220 */ /* 0x000fe20000410000 */
[----:B------:R-:W-:-:S02]  /*9ac0*/  HADD2.F32 R20, -RZ, R32.H0_H0 ;  /* 0x20000020ff147230 */ /* 0x000fc40000004100 */
[C---:B------:R-:W-:Y:S01]  /*9ad0*/  FFMA.FTZ R24, R12.reuse, R5, -R9 ;  /* 0x000000050c187223 */ /* 0x040fe20000010809 */
[----:B------:R-:W-:Y:S02]  /*9ae0*/  HADD2.F32 R2, -RZ, R35.H0_H0 ;  /* 0x20000023ff027230 */ /* 0x000fe40000004100 */
[----:B------:R-:W-:Y:S01]  /*9af0*/  FFMA.FTZ R33, R12, R15, R33 ;  /* 0x0000000f0c217223 */ /* 0x000fe20000010021 */
[C---:B------:R-:W-:Y:S01]  /*9b00*/  FFMA.FTZ R26, R13.reuse, R0, -R26 ;  /* 0x000000000d1a7223 */ /* 0x040fe2000001081a */
[----:B------:R-:W-:Y:S01]  /*9b10*/  FFMA.FTZ R21, R13, R14, R21 ;  /* 0x0000000e0d157223 */ /* 0x000fe20000010015 */
[----:B------:R-:W-:Y:S02]  /*9b20*/  HADD2.F32 R4, -RZ, R4.H1_H1 ;  /* 0x30000004ff047230 */ /* 0x000fe40000004100 */
[C---:B------:R-:W-:Y:S01]  /*9b30*/  FMUL.FTZ R12, R7.reuse, R20 ;  /* 0x00000014070c7220 */ /* 0x040fe20000410000 */
[----:B------:R-:W-:Y:S02]  /*9b40*/  HADD2.F32 R6, -RZ, R6.H1_H1 ;  /* 0x30000006ff067230 */ /* 0x000fe40000004100 */
[----:B------:R-:W-:Y:S01]  /*9b50*/  FMUL.FTZ R0, R7, R2 ;  /* 0x0000000207007220 */ /* 0x000fe20000410000 */
[----:B------:R-:W-:-:S02]  /*9b60*/  HADD2.F32 R9, -RZ, R36.H0_H0 ;  /* 0x20000024ff097230 */ /* 0x000fc40000004100 */
[C---:B------:R-:W-:Y:S01]  /*9b70*/  FFMA.FTZ R35, R11.reuse, R2, -R12 ;  /* 0x000000020b237223 */ /* 0x040fe2000001080c */
        /* <DEDUP_REMOVED lines=19> */
[----:B------:R3:W-:Y:S01]  /*9cb0*/  STS.128 [R228+0x20400], R4 ;  /* 0x02040004e4007388 */ /* 0x0007e20000000c00 */
[----:B------:R-:W-:Y:S02]  /*9cc0*/  F2FP.F16.F32.PACK_AB R8, R0, R27 ;  /* 0x0000001b0008723e */ /* 0x000fe400000000ff */
[----:B------:R-:W-:-:S05]  /*9cd0*/  F2FP.F16.F32.PACK_AB R10, R10, R33 ;  /* 0x000000210a0a723e */ /* 0x000fca00000000ff */
[----:B------:R3:W-:Y:S02]  /*9ce0*/  STS.128 [R3+0x20400], R8 ;  /* 0x0204000803007388 */ /* 0x0007e40000000c00 */
.L_x_5435:
[----:B------:R-:W-:Y:S05]  /*9cf0*/  BSYNC B0 ;  /* 0x0000000000007941 */ /* 0x000fea0003800000 */
.L_x_5415:
        /* <DEDUP_REMOVED lines=8> */
.L_x_5412:
[----:B-12---:R-:W-:-:S05]  /*9d80*/  IMAD.U32 R0, RZ, RZ, UR36 ;  /* 0x00000024ff007e24 */ /* 0x006fca000f8e00ff */
[----:B------:R-:W-:-:S13]  /*9d90*/  ISETP.NE.AND P0, PT, R0, 0x3, PT ;  /* 0x000000030000780c */ /* 0x000fda0003f05270 */
[----:B------:R-:W-:Y:S05]  /*9da0*/  @!P0 BRA `(.L_x_5450) ;  /* 0x0000000000048947 */ /* 0x000fea0003800000 */
[----:B------:R-:W-:Y:S01]  /*9db0*/  BPT.TRAP 0x1 ;  /* 0x000000040000795c */ /* 0x000fe20000300000 */
.L_x_5450:
[----:B------:R-:W-:Y:S01]  /*9dc0*/  IMAD R14, R19, 0x8, R18 ;  /* 0x00000008130e7824 */ /* 0x000fe200078e0212 */
[----:B0--3--:R-:W-:-:S04]  /*9dd0*/  SHF.L.U32 R7, R22, 0x1f, RZ ;  /* 0x0000001f16077819 */ /* 0x009fc800000006ff */
[----:B------:R0:W1:Y:S01]  /*9de0*/  SYNCS.PHASECHK.TRANS64.TRYWAIT P1, [R14+URZ+0x38830], R7 ;  /* 0x038830070e0075a7 */ /* 0x000062000802017f */
[----:B------:R-:W-:Y:S05]  /*9df0*/  @!P0 BRA `(.L_x_5451) ;  /* 0x0000000000048947 */ /* 0x000fea0003800000 */
[----:B------:R-:W-:Y:S01]  /*9e00*/  BPT.TRAP 0x1 ;  /* 0x000000040000795c */ /* 0x000fe20000300000 */
.L_x_5451:
[C---:B------:R-:W-:Y:S02]  /*9e10*/  VIADD R0, R18.reuse, 0x22400 ;  /* 0x0002240012007836 */ /* 0x040fe40000000000 */
[----:B------:R-:W-:-:S03]  /*9e20*/  VIADD R2, R18, 0x20400 ;  /* 0x0002040012027836 */ /* 0x000fc60000000000 */
[----:B------:R-:W-:Y:S02]  /*9e30*/  SHF.R.U32.HI R0, RZ, 0x4, R0 ;  /* 0x00000004ff007819 */ /* 0x000fe40000011600 */
[----:B------:R-:W-:Y:S02]  /*9e40*/  SHF.R.U32.HI R2, RZ, 0x4, R2 ;  /* 0x00000004ff027819 */ /* 0x000fe40000011602 */
[----:B------:R-:W-:Y:S02]  /*9e50*/  LOP3.LUT R0, R0, 0x3fff, RZ, 0xc0, !PT ;  /* 0x00003fff00007812 */ /* 0x000fe400078ec0ff */
[----:B------:R-:W-:Y:S02]  /*9e60*/  LOP3.LUT R2, R2, 0x3fff, RZ, 0xc0, !PT ;  /* 0x00003fff02027812 */ /* 0x000fe400078ec0ff */
[----:B------:R-:W-:Y:S01]  /*9e70*/  LOP3.LUT R15, R0, 0x10000, RZ, 0xfc, !PT ;  /* 0x00010000000f7812 */ /* 0x000fe200078efcff */
[----:B-1----:R-:W-:Y:S06]  /*9e80*/  @P1 BRA `(.L_x_5452) ;  /* 0x0000000000081947 */ /* 0x002fec0003800000 */
[----:B------:R-:W1:Y:S02]  /*9e90*/  SYNCS.PHASECHK.TRANS64.TRYWAIT P1, [R14+URZ+0x38830], R7 ;  /* 0x038830070e0075a7 */ /* 0x000e64000802017f */
[----:B-1----:R-:W-:Y:S05]  /*9ea0*/  @!P1 BRA `(.L_x_5453) ;  /* 0x000001a000f49947 */ /* 0x002fea0003800000 */
.L_x_5452:
[----:B------:R-:W-:Y:S01]  /*9eb0*/  LOP3.LUT R4, R2, 0x10000, RZ, 0xfc, !PT ;  /* 0x0001000002047812 */ /* 0x000fe200078efcff */
[----:B------:R-:W-:Y:S01]  /*9ec0*/  IMAD R2, R19, 0x200, R15 ;  /* 0x0000020013027824 */ /* 0x000fe200078e020f */
[----:B------:R-:W-:Y:S01]  /*9ed0*/  MOV R3, 0x40000040 ;  /* 0x4000004000037802 */ /* 0x000fe20000000f00 */
[----:B------:R-:W-:Y:S01]  /*9ee0*/  IMAD.MOV.U32 R5, RZ, RZ, 0x40000040 ;  /* 0x40000040ff057424 */ /* 0x000fe200078e00ff */
[----:B------:R-:W-:Y:S05]  /*9ef0*/  WARPSYNC.ALL ;  /* 0x0000000000007948 */ /* 0x000fea0003800000 */
[C---:B------:R-:W-:Y:S01]  /*9f00*/  R2UR UR4, R4.reuse ;  /* 0x00000000040472ca */ /* 0x040fe200000e0000 */
[----:B-----5:R-:W-:Y:S01]  /*9f10*/  WARPGROUP.ARRIVE ;  /* 0x00000000000079c5 */ /* 0x020fe20000000000 */
[----:B------:R-:W-:Y:S01]  /*9f20*/  R2UR UR5, R5 ;  /* 0x00000000050572ca */ /* 0x000fe200000e0000 */
[----:B------:R-:W-:Y:S01]  /*9f30*/  VIADD R12, R4, 0x2 ;  /* 0x00000002040c7836 */ /* 0x000fe20000000000 */
[C---:B------:R-:W-:Y:S01]  /*9f40*/  R2UR UR6, R2.reuse ;  /* 0x00000000020672ca */ /* 0x040fe200000e0000 */
[----:B------:R-:W-:Y:S01]  /*9f50*/  VIADD R8, R2, 0x2 ;  /* 0x0000000202087836 */ /* 0x000fe20000000000 */
[----:B------:R-:W-:Y:S01]  /*9f60*/  R2UR UR7, R3 ;  /* 0x00000000030772ca */ /* 0x000fe200000e0000 */
[----:B------:R-:W-:Y:S01]  /*9f70*/  IMAD.MOV.U32 R13, RZ, RZ, 0x40000040 ;  /* 0x40000040ff0d7424 */ /* 0x000fe200078e00ff */
[----:B------:R-:W-:Y:S01]  /*9f80*/  BSSY B0, `(.L_x_5454) ;  /* 0x0000024000007945 */ /* 0x000fe20003800000 */
[----:B------:R-:W-:-:S02]  /*9f90*/  IMAD.MOV.U32 R9, RZ, RZ, 0x40000040 ;  /* 0x40000040ff097424 */ /* 0x000fc400078e00ff */
[----:B------:R-:W-:Y:S02]  /*9fa0*/  VIADD R10, R4, 0x4 ;  /* 0x00000004040a7836 */ /* 0x000fe40000000000 */
[----:B------:R-:W-:Y:S02]  /*9fb0*/  IMAD.MOV.U32 R11, RZ, RZ, 0x40000040 ;  /* 0x40000040ff0b7424 */ /* 0x000fe400078e00ff */
[----:B------:R-:W-:-:S04]  /*9fc0*/  IMAD.MOV.U32 R3, RZ, RZ, 0x40000040 ;  /* 0x40000040ff037424 */ /* 0x000fc800078e00ff */
[----:B------:R-:W-:Y:S01]  /*9fd0*/  HGMMA.64x64x16.F32 R24, gdesc[UR4], RZ, !UPT, gsb0 ;  /* 0x00e00000041879f0 */ /* 0x000fe2000c0008ff */
        /* <DEDUP_REMOVED lines=18> */
[----:B------:R-:W-:Y:S01]  /*a100*/  HGMMA.64x64x16.F32 R24, gdesc[UR4], R24, gsb0 ;  /* 0x00e00000041879f0 */ /* 0x000fe20008000818 */
[----:B------:R-:W-:Y:S02]  /*a110*/  R2UR UR4, R8 ;  /* 0x00000000080472ca */ /* 0x000fe400000e0000 */
[----:B------:R-:W-:Y:S02]  /*a120*/  R2UR UR5, R9 ;  /* 0x00000000090572ca */ /* 0x000fe400000e0000 */
[----:B------:R-:W-:Y:S02]  /*a130*/  R2UR UR6, R2 ;  /* 0x00000000020672ca */ /* 0x000fe400000e0000 */
[----:B------:R-:W-:Y:S02]  /*a140*/  R2UR UR7, R3 ;  /* 0x00000000030772ca */ /* 0x000fe400000e0000 */
[----:B------:R-:W-:Y:S01]  /*a150*/  SHF.L.U32 R3, R56, 0x1f, RZ ;  /* 0x0000001f38037819 */ /* 0x000fe200000006ff */
[----:B------:R-:W-:-:S02]  /*a160*/  WARPGROUP.DEPBAR.LE gsb0, 0x0 ;  /* 0x00008000000079c5 */ /* 0x000fc40000010000 */
[----:B------:R-:W-:-:S08]  /*a170*/  WARPGROUP.ARRIVE ;  /* 0x00000000000079c5 */ /* 0x000fd00000000000 */
[----:B------:R-:W-:Y:S03]  /*a180*/  HGMMA.64x64x16.F32 R24, gdesc[UR4], R24, gsb0 ;  /* 0x00e00000041879f0 */ /* 0x000fe60008000818 */
[----:B------:R-:W-:Y:S02]  /*a190*/  WARPGROUP.DEPBAR.LE gsb0, 0x0 ;  /* 0x00008000000079c5 */ /* 0x000fe40000010000 */
[----:B------:R-:W2:Y:S02]  /*a1a0*/  SYNCS.PHASECHK.TRANS64.TRYWAIT P1, [R18+URZ+0x38810], R3 ;  /* 0x03881003120075a7 */ /* 0x000ea4000802017f */
[----:B--2---:R-:W-:Y:S05]  /*a1b0*/  @!P1 BRA `(.L_x_5455) ;  /* 0x000001a000449947 */ /* 0x004fea0003800000 */
.L_x_5717:
[----:B------:R-:W-:Y:S05]  /*a1c0*/  BSYNC B0 ;  /* 0x0000000000007941 */ /* 0x000fea0003800000 */
.L_x_5454:
[----:B------:R-:W-:Y:S05]  /*a1d0*/  @!P0 BRA `(.L_x_5456) ;  /* 0x0000000000048947 */ /* 0x000fea0003800000 */
[----:B------:R-:W-:Y:S01]  /*a1e0*/  BPT.TRAP 0x1 ;  /* 0x000000040000795c */ /* 0x000fe20000300000 */
.L_x_5456:
[----:B------:R3:W4:Y:S01]  /*a1f0*/  SYNCS.PHASECHK.TRANS64.TRYWAIT P2, [R14+URZ+0x38850], R7 ;  /* 0x038850070e0075a7 */ /* 0x000722000804017f */
[----:B------:R-:W-:Y:S05]  /*a200*/  @!P0 BRA `(.L_x_5457) ;  /* 0x0000000000048947 */ /* 0x000fea0003800000 */
[----:B------:R-:W-:Y:S01]  /*a210*/  BPT.TRAP 0x1 ;  /* 0x000000040000795c */ /* 0x000fe20000300000 */
.L_x_5457:
[----:B------:R-:W5:Y:S02]  /*a220*/  S2R R0, SR_TID.X ;  /* 0x0000000000007919 */ /* 0x000f640000002100 */
[----:B-----5:R-:W-:-:S04]  /*a230*/  LOP3.LUT R0, R0, 0x7f, RZ, 0xc0, !PT ;  /* 0x0000007f00007812 */ /* 0x020fc800078ec0ff */
[----:B------:R-:W-:Y:S01]  /*a240*/  ISETP.NE.AND P1, PT, R0, RZ, PT ;  /* 0x000000ff0000720c */ /* 0x000fe20003f25270 */
[----:B------:R-:W-:-:S05]  /*a250*/  VIADD R0, R18, 0x400 ;  /* 0x0000040012007836 */ /* 0x000fca0000000000 */
[----:B------:R-:W-:Y:S01]  /*a260*/  SHF.R.U32.HI R0, RZ, 0x4, R0 ;  /* 0x00000004ff007819 */ /* 0x000fe20000011600 */
[----:B----4-:R-:W-:Y:S06]  /*a270*/  @P2 BRA `(.L_x_5458) ;  /* 0x0000000000082947 */ /* 0x010fec0003800000 */
[----:B------:R-:W4:Y:S02]  /*a280*/  SYNCS.PHASECHK.TRANS64.TRYWAIT P2, [R14+URZ+0x38850], R7 ;  /* 0x038850070e0075a7 */ /* 0x000f24000804017f */
[----:B----4-:R-:W-:Y:S05]  /*a290*/  @!P2 BRA `(.L_x_5459) ;  /* 0x000001a00020a947 */ /* 0x010fea0003800000 */
.L_x_5458:
[----:B------:R-:W-:Y:S01]  /*a2a0*/  LOP3.LUT R0, R0, 0x3fff, RZ, 0xc0, !PT ;  /* 0x00003fff00007812 */ /* 0x000fe200078ec0ff */
[----:B------:R-:W-:Y:S05]  /*a2b0*/  WARPSYNC.ALL ;  /* 0x0000000000007948 */ /* 0x000fea0003800000 */
[----:B------:R-:W-:Y:S01]  /*a2c0*/  LOP3.LUT R20, R0, 0x10000, RZ, 0xfc, !PT ;  /* 0x0001000000147812 */ /* 0x000fe200078efcff */
[----:B------:R-:W-:Y:S01]  /*a2d0*/  VIADD R0, R18, 0x26400 ;  /* 0x0002640012007836 */ /* 0x000fe20000000000 */
[----:B------:R-:W-:-:S03]  /*a2e0*/  WARPGROUP.ARRIVE ;  /* 0x00000000000079c5 */ /* 0x000fc60000000000 */
[----:B------:R-:W-:-:S03]  /*a2f0*/  IMAD R6, R19, 0x1000, R20 ;  /* 0x0000100013067824 */ /* 0x000fc600078e0214 */
[----:B------:R-:W5:Y:S01]  /*a300*/  S2R R21, SR_TID.X ;  /* 0x0000000000157919 */ /* 0x000f620000002100 */
[----:B01-34-:R-:W-:Y:S01]  /*a310*/  IMAD.MOV.U32 R7, RZ, RZ, 0x40000040 ;  /* 0x40000040ff077424 */ /* 0x01bfe200078e00ff */
[----:B------:R-:W-:Y:S01]  /*a320*/  SHF.R.U32.HI R0, RZ, 0x4, R0 ;  /* 0x00000004ff007819 */ /* 0x000fe20000011600 */
[----:B--2---:R-:W-:Y:S01]  /*a330*/  IMAD.MOV.U32 R3, RZ, RZ, 0x40000040 ;  /* 0x40000040ff037424 */ /* 0x004fe200078e00ff */
[----:B------:R-:W-:Y:S01]  /*a340*/  R2UR UR6, R6 ;  /* 0x00000000060672ca */ /* 0x000fe200000e0000 */
[----:B------:R-:W-:Y:S01]  /*a350*/  IMAD.MOV.U32 R57, RZ, RZ, 0x40000040 ;  /* 0x40000040ff397424 */ /* 0x000fe200078e00ff */
[----:B------:R-:W-:Y:S01]  /*a360*/  LOP3.LUT R0, R0, 0x3fff, RZ, 0xc0, !PT ;  /* 0x00003fff00007812 */ /* 0x000fe200078ec0ff */
[----:B------:R-:W-:Y:S01]  /*a370*/  IMAD.MOV.U32 R59, RZ, RZ, 0x40000040 ;  /* 0x40000040ff3b7424 */ /* 0x000fe200078e00ff */
[----:B------:R-:W-:Y:S01]  /*a380*/  R2UR UR7, R7 ;  /* 0x00000000070772ca */ /* 0x000fe200000e0000 */
[----:B------:R-:W-:Y:S01]  /*a390*/  IMAD.MOV.U32 R62, RZ, RZ, 0x4 ;  /* 0x00000004ff3e7424 */ /* 0x000fe200078e00ff */
[----:B------:R-:W-:Y:S01]  /*a3a0*/  LOP3.LUT R2, R0, 0x10000, RZ, 0xfc, !PT ;  /* 0x0001000000027812 */ /* 0x000fe200078efcff */
[----:B------:R-:W-:Y:S01]  /*a3b0*/  IMAD.MOV.U32 R67, RZ, RZ, 0x40000040 ;  /* 0x40000040ff437424 */ /* 0x000fe200078e00ff */
[----:B------:R-:W-:Y:S01]  /*a3c0*/  R2UR UR5, R3 ;  /* 0x00000000030572ca */ /* 0x000fe200000e0000 */
[----:B------:R-:W-:Y:S01]  /*a3d0*/  IMAD.MOV.U32 R65, RZ, RZ, 0x40000040 ;  /* 0x40000040ff417424 */ /* 0x000fe200078e00ff */
[C---:B------:R-:W-:Y:S01]  /*a3e0*/  R2UR UR4, R2.reuse ;  /* 0x00000000020472ca */ /* 0x040fe200000e0000 */
[----:B------:R-:W-:Y:S01]  /*a3f0*/  VIADD R58, R2, 0x2 ;  /* 0x00000002023a7836 */ /* 0x000fe20000000000 */
[----:B------:R-:W-:Y:S01]  /*a400*/  IADD3 R56, R6, 0x2, RZ ;  /* 0x0000000206387810 */ /* 0x000fe20007ffe0ff */
[----:B------:R-:W-:Y:S01]  /*a410*/  VIADD R7, R2, 0x800 ;  /* 0x0000080002077836 */ /* 0x000fe20000000000 */
[----:B------:R-:W-:-:S02]  /*a420*/  ULDC.64 UR46, c[0x0][0xad0] ;  /* 0x0002b400002e7ab9 */ /* 0x000fc40000000a00 */
[----:B------:R-:W-:-:S07]  /*a430*/  ULOP3.LUT UR47, URZ, UR47, URZ, 0x33, !UPT ;  /* 0x0000002f3f2f7292 */ /* 0x000fce000f8e333f */
        /* <DEDUP_REMOVED lines=9> */
[----:B-----5:R-:W-:-:S05]  /*a4d0*/  SHF.R.U32.HI R21, RZ, 0x7, R21 ;  /* 0x00000007ff157819 */ /* 0x020fca0000011615 */
[----:B------:R0:W1:Y:S02]  /*a4e0*/  SHFL.IDX PT, R0, R21, RZ, 0x1f ;  /* 0x00001fff15007589 */ /* 0x00006400000e0000 */
[----:B0-----:R-:W-:Y:S01]  /*a4f0*/  VIADD R21, R6, 0x800 ;  /* 0x0000080006157836 */ /* 0x001fe20000000000 */
[----:B-1----:R-:W-:-:S04]  /*a500*/  ISETP.GT.AND P2, PT, R0, 0x7f, PT ;  /* 0x0000007f0000780c */ /* 0x002fc80003f44270 */
        /* <DEDUP_REMOVED lines=153> */
[C---:B------:R-:W-:Y:S01]  /*aea0*/  IMAD.IADD R58, R0.reuse, 0x1, R21 ;  /* 0x00000001003a7824 */ /* 0x040fe200078e0215 */
[----:B------:R-:W-:Y:S01]  /*aeb0*/  R2UR UR5, R59 ;  /* 0x000000003b0572ca */ /* 0x000fe200000e0000 */
[----:B------:R-:W-:Y:S01]  /*aec0*/  IMAD.MOV.U32 R59, RZ, RZ, 0x40000040 ;  /* 0x40000040ff3b7424 */ /* 0x000fe200078e00ff */
[----:B------:R-:W-:Y:S01]  /*aed0*/  IADD3 R56, R0, R7, RZ ;  /* 0x0000000700387210 */ /* 0x000fe20007ffe0ff */
[----:B------:R-:W-:-:S02]  /*aee0*/  WARPGROUP.DEPBAR.LE gsb0, 0x0 ;  /* 0x00008000000079c5 */ /* 0x000fc40000010000 */
[----:B------:R-:W-:-:S08]  /*aef0*/  WARPGROUP.ARRIVE ;  /* 0x00000000000079c5 */ /* 0x000fd00000000000 */
        /* <DEDUP_REMOVED lines=16> */
[----:B------:R-:W-:Y:S01]  /*b000*/  R2UR UR4, R56 ;  /* 0x00000000380472ca */ /* 0x000fe200000e0000 */
[----:B------:R-:W-:Y:S01]  /*b010*/  IMAD.MOV.U32 R21, RZ, RZ, 0xa00 ;  /* 0x00000a00ff157424 */ /* 0x000fe200078e00ff */
[----:B------:R-:W-:Y:S01]  /*b020*/  R2UR UR5, R57 ;  /* 0x00000000390572ca */ /* 0x000fe200000e0000 */
[----:B------:R-:W-:Y:S01]  /*b030*/  IMAD.MOV.U32 R57, RZ, RZ, 0x40000040 ;  /* 0x40000040ff397424 */ /* 0x000fe200078e00ff */
[----:B------:R-:W-:Y:S01]  /*b040*/  IADD3 R56, R7, R62, RZ ;  /* 0x0000003e07387210 */ /* 0x000fe20007ffe0ff */
[----:B------:R-:W-:Y:S01]  /*b050*/  IMAD.MOV.U32 R7, RZ, RZ, 0x28 ;  /* 0x00000028ff077424 */ /* 0x000fe200078e00ff */
[----:B------:R-:W-:-:S04]  /*b060*/  SEL R21, R21, 0x980, P2 ;  /* 0x0000098015157807 */ /* 0x000fc80001000000 */
[----:B------:R-:W-:Y:S02]  /*b070*/  SEL R7, R7, 0x26, P2 ;  /* 0x0000002607077807 */ /* 0x000fe40001000000 */
[----:B------:R-:W-:Y:S02]  /*b080*/  LOP3.LUT R21, R21, 0xa00, RZ, 0xc0, !PT ;  /* 0x00000a0015157812 */ /* 0x000fe400078ec0ff */
[----:B------:R-:W-:Y:S01]  /*b090*/  LOP3.LUT R7, R7, 0x6, RZ, 0xc0, !PT ;  /* 0x0000000607077812 */ /* 0x000fe200078ec0ff */
        /* <DEDUP_REMOVED lines=9> */
[CC--:B------:R-:W-:Y:S02]  /*b130*/  IADD3 R58, R7.reuse, R21.reuse, R2 ;  /* 0x00000015073a7210 */ /* 0x0c0fe40007ffe002 */
[----:B------:R-:W-:Y:S01]  /*b140*/  IADD3 R56, R7, R21, R6 ;  /* 0x0000001507387210 */ /* 0x000fe20007ffe006 */
[----:B------:R-:W-:-:S02]  /*b150*/  IMAD.MOV.U32 R7, RZ, RZ, 0x30 ;  /* 0x00000030ff077424 */ /* 0x000fc400078e00ff */
[----:B------:R-:W-:-:S03]  /*b160*/  IMAD.MOV.U32 R21, RZ, RZ, 0xc00 ;  /* 0x00000c00ff157424 */ /* 0x000fc600078e00ff */
[----:B------:R-:W-:Y:S02]  /*b170*/  SEL R7, R7, 0x2e, P2 ;  /* 0x0000002e07077807 */ /* 0x000fe40001000000 */
        /* <DEDUP_REMOVED lines=8> */
[----:B------:R-:W-:Y:S01]  /*b200*/  VIADD R59, R6, 0xa00 ;  /* 0x00000a00063b7836 */ /* 0x000fe20000000000 */
[----:B------:R-:W-:Y:S02]  /*b210*/  R2UR UR6, R56 ;  /* 0x00000000380672ca */ /* 0x000fe400000e0000 */
[----:B------:R-:W-:Y:S01]  /*b220*/  R2UR UR7, R57 ;  /* 0x00000000390772ca */ /* 0x000fe200000e0000 */
[----:B------:R-:W-:Y:S01]  /*b230*/  VIADD R57, R2, 0xa00 ;  /* 0x00000a0002397836 */ /* 0x000fe20000000000 */
[----:B------:R-:W-:Y:S01]  /*b240*/  IADD3 R66, R0, R59, RZ ;  /* 0x0000003b00427210 */ /* 0x000fe20007ffe0ff */
[----:B------:R-:W-:-:S02]  /*b250*/  IMAD.IADD R58, R62, 0x1, R59 ;  /* 0x000000013e3a7824 */ /* 0x000fc400078e023b */
[----:B------:R-:W-:Y:S01]  /*b260*/  IMAD.IADD R64, R0, 0x1, R57 ;  /* 0x0000000100407824 */ /* 0x000fe200078e0239 */
[----:B------:R-:W-:Y:S01]  /*b270*/  IADD3 R56, R62, R57, RZ ;  /* 0x000000393e387210 */ /* 0x000fe20007ffe0ff */
        /* <DEDUP_REMOVED lines=10> */
[----:B------:R-:W-:Y:S02]  /*b320*/  IMAD.MOV.U32 R65, RZ, RZ, 0x40000040 ;  /* 0x40000040ff417424 */ /* 0x000fe400078e00ff */
[----:B------:R-:W-:-:S02]  /*b330*/  IMAD.MOV.U32 R59, RZ, RZ, 0x40000040 ;  /* 0x40000040ff3b7424 */ /* 0x000fc400078e00ff */
        /* <DEDUP_REMOVED lines=72> */
[----:B------:R-:W-:-:S02]  /*b7c0*/  VIADD R7, R2, 0xe00 ;  /* 0x00000e0002077836 */ /* 0x000fc40000000000 */
        /* <DEDUP_REMOVED lines=8> */
[----:B------:R-:W-:Y:S01]  /*b850*/  VIADD R59, R6, 0xe00 ;  /* 0x00000e00063b7836 */ /* 0x000fe20000000000 */
[----:B------:R-:W-:Y:S01]  /*b860*/  R2UR UR6, R56 ;  /* 0x00000000380672ca */ /* 0x000fe200000e0000 */
[C---:B------:R-:W-:Y:S01]  /*b870*/  IMAD.IADD R56, R0.reuse, 0x1, R7 ;  /* 0x0000000100387824 */ /* 0x040fe200078e0207 */
[----:B------:R-:W-:Y:S01]  /*b880*/  R2UR UR7, R57 ;  /* 0x00000000390772ca */ /* 0x000fe200000e0000 */
[----:B------:R-:W-:Y:S01]  /*b890*/  IMAD.MOV.U32 R57, RZ, RZ, 0x40000040 ;  /* 0x40000040ff397424 */ /* 0x000fe200078e00ff */
[----:B------:R-:W-:Y:S01]  /*b8a0*/  IADD3 R64, R0, R59, RZ ;  /* 0x0000003b00407210 */ /* 0x000fe20007ffe0ff */
[----:B------:R-:W-:-:S02]  /*b8b0*/  IMAD.IADD R58, R62, 0x1, R59 ;  /* 0x000000013e3a7824 */ /* 0x000fc400078e023b */
[----:B------:R-:W-:-:S05]  /*b8c0*/  IMAD.MOV.U32 R0, RZ, RZ, 0x40 ;  /* 0x00000040ff007424 */ /* 0x000fca00078e00ff */
[----:B------:R-:W-:Y:S01]  /*b8d0*/  SEL R0, R0, 0x3e, P2 ;  /* 0x0000003e00007807 */ /* 0x000fe20001000000 */
        /* <DEDUP_REMOVED lines=11> */
[----:B------:R-:W-:Y:S01]  /*b990*/  IMAD.MOV.U32 R59, RZ, RZ, 0x40000040 ;  /* 0x40000040ff3b7424 */ /* 0x000fe200078e00ff */
        /* <DEDUP_REMOVED lines=8> */
[----:B------:R-:W-:Y:S02]  /*ba20*/  IADD3 R56, R62, R7, RZ ;  /* 0x000000073e387210 */ /* 0x000fe40007ffe0ff */
[----:B------:R-:W-:Y:S01]  /*ba30*/  LOP3.LUT R7, R0, 0x6, RZ, 0xc0, !PT ;  /* 0x0000000600077812 */ /* 0x000fe200078ec0ff */
[----:B------:R-:W-:-:S03]  /*ba40*/  @!P1 VIADD R0, R14, 0x38840 ;  /* 0x000388400e009836 */ /* 0x000fc60000000000 */
[----:B------:R-:W-:Y:S02]  /*ba50*/  IADD3 R6, R7, R21, R6 ;  /* 0x0000001507067210 */ /* 0x000fe40007ffe006 */
[----:B------:R-:W-:Y:S01]  /*ba60*/  @!P1 PRMT R0, RZ, 0x654, R0 ;  /* 0x00000654ff009816 */ /* 0x000fe20000000000 */
        /* <DEDUP_REMOVED lines=8> */
[----:B------:R-:W-:Y:S01]  /*baf0*/  IADD3 R56, R7, R21, R2 ;  /* 0x0000001507387210 */ /* 0x000fe20007ffe002 */
[----:B------:R-:W-:Y:S01]  /*bb00*/  IMAD.MOV.U32 R7, RZ, RZ, 0x40000040 ;  /* 0x40000040ff077424 */ /* 0x000fe200078e00ff */
[----:B------:R-:W-:-:S04]  /*bb10*/  LEA R58, R169, 0xffffffc0, 0x6 ;  /* 0xffffffc0a93a7811 */ /* 0x000fc800078e30ff */
[----:B------:R-:W-:Y:S01]  /*bb20*/  IADD3 R59, -R185, R23, -R58 ;  /* 0x00000017b93b7210 */ /* 0x000fe20007ffe93a */
[----:B------:R-:W-:Y:S02]  /*bb30*/  WARPGROUP.DEPBAR.LE gsb0, 0x0 ;  /* 0x00008000000079c5 */ /* 0x000fe40000010000 */
[----:B------:R-:W-:-:S06]  /*bb40*/  WARPGROUP.ARRIVE ;  /* 0x00000000000079c5 */ /* 0x000fcc0000000000 */
[----:B------:R-:W-:Y:S01]  /*bb50*/  HGMMA.64x64x16.F32 R24, gdesc[UR4], R24, gsb0 ;  /* 0x00e00000041879f0 */ /* 0x000fe20008000818 */
[----:B------:R-:W-:Y:S02]  /*bb60*/  R2UR UR4, R56 ;  /* 0x00000000380472ca */ /* 0x000fe400000e0000 */
[----:B------:R-:W-:Y:S02]  /*bb70*/  R2UR UR5, R57 ;  /* 0x00000000390572ca */ /* 0x000fe400000e0000 */
[----:B------:R-:W-:Y:S01]  /*bb80*/  R2UR UR6, R6 ;  /* 0x00000000060672ca */ /* 0x000fe200000e0000 */
[----:B------:R-:W-:Y:S01]  /*bb90*/  IMAD.MOV.U32 R6, RZ, RZ, -0x40 ;  /* 0xffffffc0ff067424 */ /* 0x000fe200078e00ff */
[----:B------:R-:W-:-:S03]  /*bba0*/  R2UR UR7, R7 ;  /* 0x00000000070772ca */ /* 0x000fc600000e0000 */
[----:B------:R-:W-:-:S04]  /*bbb0*/  IMAD R6, R169, R6, 0x41 ;  /* 0x00000041a9067424 */ /* 0x000fc800078e0206 */
[----:B------:R-:W-:Y:S01]  /*bbc0*/  VIADD R62, R6, 0xffffffff ;  /* 0xffffffff063e7836 */ /* 0x000fe20000000000 */
[----:B------:R-:W-:Y:S02]  /*bbd0*/  WARPGROUP.DEPBAR.LE gsb0, 0x0 ;  /* 0x00008000000079c5 */ /* 0x000fe40000010000 */
[----:B------:R-:W-:-:S06]  /*bbe0*/  WARPGROUP.ARRIVE ;  /* 0x00000000000079c5 */ /* 0x000fcc0000000000 */
[----:B------:R-:W-:Y:S01]  /*bbf0*/  HGMMA.64x64x16.F32 R24, gdesc[UR4], R24, gsb0 ;  /* 0x00e00000041879f0 */ /* 0x000fe20008000818 */
[----:B------:R-:W-:Y:S02]  /*bc00*/  ULDC.64 UR4, c[0x0][0xad8] ;  /* 0x0002b60000047ab9 */ /* 0x000fe40000000a00 */
[----:B------:R-:W-:-:S06]  /*bc10*/  UISETP.GE.AND UP0, UPT, UR5, 0x1, UPT ;  /* 0x000000010500788c */ /* 0x000fcc000bf06270 */
[----:B------:R-:W-:Y:S01]  /*bc20*/  PLOP3.LUT P2, PT, PT, PT, UP0, 0x40, 0x0 ;  /* 0x000000000000781c */ /* 0x000fe20003f4e808 */
        /* <DEDUP_REMOVED lines=35> */
[----:B------:R-:W-:Y:S01]  /*be60*/  UP2UR UR46, UPR, URZ, 0x1 ;  /* 0x000000013f2e7883 */ /* 0x000fe20008000000 */
[----:B0-----:R-:W-:-:S06]  /*be70*/  IADD3 R0, -R184, R6, R23 ;  /* 0x00000006b8007210 */ /* 0x001fcc0007ffe117 */
[----:B------:R0:W2:Y:S01]  /*be80*/  MUFU.TANH R56, R24 ;  /* 0x0000001800387308 */ /* 0x0000a20000002400 */
[----:B------:R-:W-:Y:S01]  /*be90*/  IADD3 R7, -R185, R0, RZ ;  /* 0x00000000b9077210 */ /* 0x000fe20007ffe1ff */
[----:B------:R-:W-:-:S06]  /*bea0*/  IMAD R0, R189, 0x40, R193 ;  /* 0x00000040bd007824 */ /* 0x000fcc00078e02c1 */
[----:B------:R-:W3:Y:S01]  /*beb0*/  MUFU.TANH R26, R26 ;  /* 0x0000001a001a7308 */ /* 0x000ee20000002400 */
        /* <DEDUP_REMOVED lines=42> */
[----:B0-----:R-:W-:-:S05]  /*c160*/  @P2 IMAD.HI.U32 R24, R21, UR6, RZ ;  /* 0x0000000615182c27 */ /* 0x001fca000f8e00ff */
[----:B------:R-:W-:-:S04]  /*c170*/  @P2 SHF.R.U32.HI R21, RZ, UR7, R24 ;  /* 0x00000007ff152c19 */ /* 0x000fc80008011618 */
[----:B------:R-:W-:Y:S01]  /*c180*/  LOP3.LUT R21, RZ, R21, RZ, 0x33, !PT ;  /* 0x00000015ff157212 */ /* 0x000fe200078e33ff */
[----:B------:R-:W-:Y:S06]  /*c190*/  BRA `(.L_x_5463) ;  /* 0x0000000000147947 */ /* 0x000fec0003800000 */
.L_x_5462:
[----:B------:R-:W-:-:S06]  /*c1a0*/  UISETP.NE.AND UP0, UPT, UR5, 0x1, UPT ;  /* 0x000000010500788c */ /* 0x000fcc000bf05270 */
[----:B------:R-:W-:-:S05]  /*c1b0*/  PLOP3.LUT P2, PT, PT, PT, UP0, 0x80, 0x0 ;  /* 0x000000000000781c */ /* 0x000fca0003f4f008 */
[----:B------:R-:W-:-:S08]  /*c1c0*/  @UP0 ULDC.64 UR6, c[0x0][0xae0] ;  /* 0x0002b80000060ab9 */ /* 0x000fd00000000a00 */
[----:B0-----:R-:W-:-:S05]  /*c1d0*/  @P2 IMAD.HI.U32 R24, R21, UR6, RZ ;  /* 0x0000000615182c27 */ /* 0x001fca000f8e00ff */
[----:B------:R-:W-:-:S07]  /*c1e0*/  @P2 SHF.R.U32.HI R21, RZ, UR7, R24 ;  /* 0x00000007ff152c19 */ /* 0x000fce0008011618 */
.L_x_5463:
[----:B------:R-:W-:Y:S05]  /*c1f0*/  BSYNC B0 ;  /* 0x0000000000007941 */ /* 0x000fea0003800000 */
.L_x_5461:
[----:B------:R-:W-:-:S04]  /*c200*/  IMAD R24, R21, UR5, -R58 ;  /* 0x0000000515187c24 */ /* 0x000fc8000f8e0a3a */
[----:B------:R-:W-:-:S05]  /*c210*/  IMAD.IADD R24, R24, 0x1, -R185 ;  /* 0x0000000118187824 */ /* 0x000fca00078e0ab9 */
[----:B------:R-:W-:Y:S02]  /*c220*/  VIMNMX R7, R7, R24, !PT ;  /* 0x0000001807077248 */ /* 0x000fe40007fe0100 */
[----:B------:R-:W-:-:S07]  /*c230*/  VIADDMNMX R6, R24, UR5, R6, PT ;  /* 0x0000000518067c46 */ /* 0x000fce000b800106 */
.L_x_5460:
[C---:B------:R-:W-:Y:S01]  /*c240*/  ISETP.GE.AND P2, PT, R62.reuse, 0x2, PT ;  /* 0x000000023e00780c */ /* 0x040fe20003f46270 */
[----:B------:R-:W-:Y:S01]  /*c250*/  UISETP.NE.AND UP0, UPT, UR46, URZ, UPT ;  /* 0x0000003f2e00728c */ /* 0x000fe2000bf05270 */
[C---:B------:R-:W-:Y:S02]  /*c260*/  ISETP.GE.AND P6, PT, R62.reuse, 0xa, PT ;  /* 0x0000000a3e00780c */ /* 0x040fe40003fc6270 */
[----:B------:R-:W-:Y:S02]  /*c270*/  ISETP.GT.AND P4, PT, R7, 0x1, !P2 ;  /* 0x000000010700780c */ /* 0x000fe40005784270 */
[----:B------:R-:W-:Y:S02]  /*c280*/  ISETP.GE.AND P3, PT, R62, 0x9, PT ;  /* 0x000000093e00780c */ /* 0x000fe40003f66270 */
[----:B------:R-:W-:Y:S02]  /*c290*/  ISETP.LT.OR P4, PT, R6, 0x2, P4 ;  /* 0x000000020600780c */ /* 0x000fe40002781670 */
[----:B0-----:R-:W-:-:S02]  /*c2a0*/  P2R R55, PR, RZ, 0x40 ;  /* 0x00000040ff377803 */ /* 0x001fc40000000000 */
[----:B------:R-:W-:Y:S02]  /*c2b0*/  FSEL R172, R25, -INF , !P4 ;  /* 0xff80000019ac7808 */ /* 0x000fe40006000000 */
[C---:B------:R-:W-:Y:S02]  /*c2c0*/  ISETP.GT.AND P4, PT, R7.reuse, 0x9, !P6 ;  /* 0x000000090700780c */ /* 0x040fe40007784270 */
[----:B------:R-:W-:Y:S02]  /*c2d0*/  ISETP.GT.AND P5, PT, R7, 0x8, !P3 ;  /* 0x000000080700780c */ /* 0x000fe40005fa4270 */
[----:B------:R-:W-:Y:S02]  /*c2e0*/  ISETP.LT.OR P4, PT, R6, 0xa, P4 ;  /* 0x0000000a0600780c */ /* 0x000fe40002781670 */
[----:B------:R-:W-:Y:S02]  /*c2f0*/  ISETP.GE.AND P6, PT, R62, 0x11, PT ;  /* 0x000000113e00780c */ /* 0x000fe40003fc6270 */
[----:B------:R-:W-:-:S02]  /*c300*/  FSEL R174, R29, -INF , !P4 ;  /* 0xff8000001dae7808 */ /* 0x000fc40006000000 */
[----:B------:R-:W-:Y:S02]  /*c310*/  ISETP.LT.OR P5, PT, R6, 0x9, P5 ;  /* 0x000000090600780c */ /* 0x000fe40002fa1670 */
        /* <DEDUP_REMOVED lines=62> */
[----:B------:R-:W-:Y:S01]  /*c700*/  ISETP.LT.OR P6, PT, R6, 0x3a, P6 ;  /* 0x0000003a0600780c */ /* 0x000fe200037c1670 */
[----:B------:R-:W-:-:S03]  /*c710*/  VIADD R6, R0, 0x8 ;  /* 0x0000000800067836 */ /* 0x000fc60000000000 */
[----:B------:R-:W-:Y:S02]  /*c720*/  FSEL R62, R53, -INF , !P6 ;  /* 0xff800000353e7808 */ /* 0x000fe40007000000 */
        /* <DEDUP_REMOVED lines=17> */
.L_x_5466:
[----:B------:R-:W-:-:S06]  /*c840*/  UISETP.NE.AND UP0, UPT, UR5, 0x1, UPT ;  /* 0x000000010500788c */ /* 0x000fcc000bf05270 */
[----:B------:R-:W-:-:S05]  /*c850*/  PLOP3.LUT P6, PT, PT, PT, UP0, 0x80, 0x0 ;  /* 0x000000000000781c */ /* 0x000fca0003fcf008 */
[----:B------:R-:W-:-:S08]  /*c860*/  @UP0 ULDC.64 UR6, c[0x0][0xae0] ;  /* 0x0002b80000060ab9 */ /* 0x000fd00000000a00 */
[----:B------:R-:W-:Y:S01]  /*c870*/  @P6 IMAD.HI.U32 R24, R21, UR6, RZ ;  /* 0x0000000615186c27 */ /* 0x000fe2000f8e00ff */
[----:B------:R-:W-:-:S13]  /*c880*/  PLOP3.LUT P6, PT, PT, PT, UP0, 0x80, 0x0 ;  /* 0x000000000000781c */ /* 0x000fda0003fcf008 */
[----:B------:R-:W-:-:S07]  /*c890*/  @P6 SHF.R.U32.HI R21, RZ, UR7, R24 ;  /* 0x00000007ff156c19 */ /* 0x000fce0008011618 */
.L_x_5467:
[----:B------:R-:W-:Y:S05]  /*c8a0*/  BSYNC B0 ;  /* 0x0000000000007941 */ /* 0x000fea0003800000 */
.L_x_5465:
[----:B------:R-:W-:-:S05]  /*c8b0*/  IMAD R24, R21, UR5, -R58 ;  /* 0x0000000515187c24 */ /* 0x000fca000f8e0a3a */
[----:B------:R-:W-:-:S04]  /*c8c0*/  IADD3 R24, -R185, R24, RZ ;  /* 0x00000018b9187210 */ /* 0x000fc80007ffe1ff */
[----:B------:R-:W-:Y:S02]  /*c8d0*/  VIMNMX R7, R7, R24, !PT ;  /* 0x0000001807077248 */ /* 0x000fe40007fe0100 */
[----:B------:R-:W-:-:S07]  /*c8e0*/  VIADDMNMX R6, R24, UR5, R6, PT ;  /* 0x0000000518067c46 */ /* 0x000fce000b800106 */
.L_x_5464:
[C---:B------:R-:W-:Y:S01]  /*c8f0*/  ISETP.GT.AND P2, PT, R7.reuse, 0x1, !P2 ;  /* 0x000000010700780c */ /* 0x040fe20005744270 */
[----:B------:R-:W-:Y:S01]  /*c900*/  ULDC UR6, c[0x0][0xa80] ;  /* 0x0002a00000067ab9 */ /* 0x000fe20000000800 */
[----:B------:R-:W-:Y:S01]  /*c910*/  ISETP.GT.AND P3, PT, R7, 0x8, !P3 ;  /* 0x000000080700780c */ /* 0x000fe20005f64270 */
[----:B------:R-:W-:Y:S01]  /*c920*/  IMAD.U32 R168, RZ, RZ, UR6 ;  /* 0x00000006ffa87e24 */ /* 0x000fe2000f8e00ff */
[C---:B------:R-:W-:Y:S01]  /*c930*/  ISETP.LT.OR P2, PT, R6.reuse, 0x2, P2 ;  /* 0x000000020600780c */ /* 0x040fe20001741670 */
[----:B------:R-:W-:Y:S01]  /*c940*/  UISETP.NE.AND UP0, UPT, UR46, URZ, UPT ;  /* 0x0000003f2e00728c */ /* 0x000fe2000bf05270 */
[----:B------:R-:W-:Y:S01]  /*c950*/  BAR.SYNC.DEFER_BLOCKING 0xf, 0x100 ;  /* 0x03c4000000007b1d */ /* 0x000fe20000010000 */
[----:B------:R-:W-:Y:S01]  /*c960*/  ISETP.LT.OR P3, PT, R6, 0x9, P3 ;  /* 0x000000090600780c */ /* 0x000fe20001f61670 */
[----:B------:R-:W-:Y:S01]  /*c970*/  @!P1 VIADD R14, R14, 0x38860 ;  /* 0x000388600e0e9836 */ /* 0x000fe20000000000 */
[----:B------:R-:W-:Y:S02]  /*c980*/  FSEL R24, R27, -INF , !P2 ;  /* 0xff8000001b187808 */ /* 0x000fe40005000000 */
[----:B------:R-:W-:-:S02]  /*c990*/  ISETP.NE.AND P2, PT, R55, RZ, PT ;  /* 0x000000ff3700720c */ /* 0x000fc40003f45270 */
[----:B------:R-:W-:Y:S02]  /*c9a0*/  FSEL R27, R30, -INF , !P3 ;  /* 0xff8000001e1b7808 */ /* 0x000fe40005800000 */
[----:B------:R-:W-:Y:S02]  /*c9b0*/  ISETP.GT.AND P2, PT, R7, 0x9, !P2 ;  /* 0x000000090700780c */ /* 0x000fe40005744270 */
[----:B------:R-:W-:Y:S02]  /*c9c0*/  ISETP.NE.AND P3, PT, R29, RZ, PT ;  /* 0x000000ff1d00720c */ /* 0x000fe40003f65270 */
        /* <DEDUP_REMOVED lines=37> */
[----:B------:R-:W0:Y:S01]  /*cc20*/  SHFL.BFLY PT, R21, R28, 0x2, 0x1f ;  /* 0x0c401f001c157f89 */ /* 0x000e2200000e0000 */
        /* <DEDUP_REMOVED lines=8> */
[----:B------:R-:W-:Y:S02]  /*ccb0*/  ISETP.GT.AND P2, PT, R7, 0x28, !P3 ;  /* 0x000000280700780c */ /* 0x000fe40005f44270 */
[----:B------:R-:W-:Y:S02]  /*ccc0*/  ISETP.NE.AND P3, PT, R45, RZ, PT ;  /* 0x000000ff2d00720c */ /* 0x000fe40003f65270 */
[----:B------:R-:W-:Y:S02]  /*ccd0*/  ISETP.LT.OR P2, PT, R6, 0x29, P2 ;  /* 0x000000290600780c */ /* 0x000fe40001741670 */
[C---:B------:R-:W-:Y:S02]  /*cce0*/  ISETP.GT.AND P3, PT, R7.reuse, 0x30, !P3 ;  /* 0x000000300700780c */ /* 0x040fe40005f64270 */
[----:B------:R-:W-:Y:S02]  /*ccf0*/  FSEL R43, R46, -INF , !P2 ;  /* 0xff8000002e2b7808 */ /* 0x000fe40005000000 */
[----:B------:R-:W-:-:S02]  /*cd00*/  ISETP.GT.AND P2, PT, R7, RZ, !P6 ;  /* 0x000000ff0700720c */ /* 0x000fc40007744270 */
[----:B0-----:R-:W-:Y:S02]  /*cd10*/  FMNMX.FTZ R30, R28, R21, !PT ;  /* 0x000000151c1e7209 */ /* 0x001fe40007810000 */
[----:B------:R-:W-:Y:S02]  /*cd20*/  ISETP.LT.OR P2, PT, R6, 0x1, P2 ;  /* 0x000000010600780c */ /* 0x000fe40001741670 */
[----:B------:R-:W-:Y:S01]  /*cd30*/  ISETP.NE.AND P6, PT, R49, RZ, PT ;  /* 0x000000ff3100720c */ /* 0x000fe20003fc5270 */
[----:B------:R-:W0:Y:S01]  /*cd40*/  SHFL.BFLY PT, R21, R30, 0x1, 0x1f ;  /* 0x0c201f001e157f89 */ /* 0x000e2200000e0000 */
        /* <DEDUP_REMOVED lines=9> */
[C---:B------:R-:W-:Y:S02]  /*cde0*/  ISETP.LT.OR P3, PT, R6.reuse, 0x31, P3 ;  /* 0x000000310600780c */ /* 0x040fe40001f61670 */
[----:B------:R-:W-:Y:S02]  /*cdf0*/  FMNMX.FTZ R26, R33, R26, !PT ;  /* 0x0000001a211a7209 */ /* 0x000fe40007810000 */
[----:B------:R-:W-:Y:S02]  /*ce00*/  ISETP.LT.OR P5, PT, R6, 0x39, P5 ;  /* 0x000000390600780c */ /* 0x000fe40002fa1670 */
[----:B------:R-:W-:Y:S02]  /*ce10*/  FMNMX.FTZ R26, R35, R26, !PT ;  /* 0x0000001a231a7209 */ /* 0x000fe40007810000 */
[----:B0-----:R-:W-:Y:S02]  /*ce20*/  FMNMX.FTZ R21, R30, R21, !PT ;  /* 0x000000151e157209 */ /* 0x001fe40007810000 */
[----:B------:R-:W-:-:S02]  /*ce30*/  FMNMX.FTZ R26, R37, R26, !PT ;  /* 0x0000001a251a7209 */ /* 0x000fc40007810000 */
[C---:B------:R-:W-:Y:S01]  /*ce40*/  FSETP.NEU.FTZ.AND P2, PT, R21.reuse, -INF , PT ;  /* 0xff8000001500780b */ /* 0x040fe20003f5d000 */
[----:B------:R-:W-:Y:S01]  /*ce50*/  FMUL.FTZ R28, R21, R168 ;  /* 0x000000a8151c7220 */ /* 0x000fe20000410000 */
[----:B------:R-:W-:Y:S02]  /*ce60*/  FMNMX.FTZ R26, R39, R26, !PT ;  /* 0x0000001a271a7209 */ /* 0x000fe40007810000 */
[----:B------:R-:W-:Y:S02]  /*ce70*/  FSEL R47, R51, -INF , !P4 ;  /* 0xff800000332f7808 */ /* 0x000fe40006000000 */
[----:B------:R-:W-:Y:S02]  /*ce80*/  FMNMX.FTZ R26, R41, R26, !PT ;  /* 0x0000001a291a7209 */ /* 0x000fe40007810000 */
[----:B------:R-:W-:Y:S02]  /*ce90*/  FSEL R55, R28, RZ, P2 ;  /* 0x000000ff1c377208 */ /* 0x000fe40001000000 */
[----:B------:R-:W-:-:S02]  /*cea0*/  FMNMX.FTZ R26, R43, R26, !PT ;  /* 0x0000001a2b1a7209 */ /* 0x000fc40007810000 */
[----:B------:R-:W-:Y:S01]  /*ceb0*/  ISETP.GT.AND P2, PT, R7, 0x39, !P6 ;  /* 0x000000390700780c */ /* 0x000fe20007744270 */
[-CC-:B------:R-:W-:Y:S01]  /*cec0*/  FFMA.FTZ R171, R56, R168.reuse, -R55.reuse ;  /* 0x000000a838ab7223 */ /* 0x180fe20000010837 */
[----:B------:R-:W-:Y:S01]  /*ced0*/  FSEL R7, R50, -INF , !P3 ;  /* 0xff80000032077808 */ /* 0x000fe20005800000 */
[--C-:B------:R-:W-:Y:S01]  /*cee0*/  FFMA.FTZ R172, R172, R168, -R55.reuse ;  /* 0x000000a8acac7223 */ /* 0x100fe20000010837 */
[----:B------:R-:W-:Y:S01]  /*cef0*/  FMNMX.FTZ R26, R45, R26, !PT ;  /* 0x0000001a2d1a7209 */ /* 0x000fe20007810000 */
[-CC-:B------:R-:W-:Y:S01]  /*cf00*/  FFMA.FTZ R173, R64, R168.reuse, -R55.reuse ;  /* 0x000000a840ad7223 */ /* 0x180fe20000010837 */
        /* <DEDUP_REMOVED lines=20> */
[----:B------:R-:W-:Y:S01]  /*d050*/  FFMA.FTZ R199, R62, R168, -R55 ;  /* 0x000000a83ec77223 */ /* 0x000fe20000010837 */
[----:B------:R-:W-:Y:S01]  /*d060*/  MUFU.EX2 R171, R171 ;  /* 0x000000ab00ab7308 */ /* 0x000fe20000000800 */
[----:B------:R-:W-:-:S07]  /*d070*/  @!P1 PRMT R14, RZ, 0x654, R14 ;  /* 0x00000654ff0e9816 */ /* 0x000fce000000000e */
[----:B------:R-:W1:Y:S08]  /*d080*/  MUFU.EX2 R172, R172 ;  /* 0x000000ac00ac7308 */ /* 0x000e700000000800 */
[----:B------:R-:W-:Y:S01]  /*d090*/  MUFU.EX2 R173, R173 ;  /* 0x000000ad00ad7308 */ /* 0x000fe20000000800 */
[----:B0-----:R-:W-:-:S07]  /*d0a0*/  FMNMX.FTZ R53, R26, R53, !PT ;  /* 0x000000351a357209 */ /* 0x001fce0007810000 */
[----:B------:R-:W0:Y:S01]  /*d0b0*/  MUFU.EX2 R174, R174 ;  /* 0x000000ae00ae7308 */ /* 0x000e220000000800 */
[----:B-1----:R-:W-:Y:S01]  /*d0c0*/  F2FP.F16.F32.PACK_AB R164, R172, R171 ;  /* 0x000000abaca4723e */ /* 0x002fe200000000ff */
[----:B------:R-:W-:Y:S01]  /*d0d0*/  FADD.FTZ R172, R171, R172 ;  /* 0x000000acabac7221 */ /* 0x000fe20000010000 */
[----:B------:R-:W1:Y:S05]  /*d0e0*/  SHFL.BFLY PT, R190, R53, 0x1, 0x1f ;  /* 0x0c201f0035be7f89 */ /* 0x000e6a00000e0000 */
[----:B------:R-:W-:Y:S08]  /*d0f0*/  MUFU.EX2 R175, R175 ;  /* 0x000000af00af7308 */ /* 0x000ff00000000800 */
[----:B------:R-:W2:Y:S01]  /*d100*/  MUFU.EX2 R176, R176 ;  /* 0x000000b000b07308 */ /* 0x000ea20000000800 */
[----:B0-----:R-:W-:Y:S01]  /*d110*/  F2FP.F16.F32.PACK_AB R166, R174, R173 ;  /* 0x000000adaea6723e */ /* 0x001fe200000000ff */
[----:B------:R-:W-:-:S04]  /*d120*/  FADD.FTZ R173, R173, R172 ;  /* 0x000000acadad7221 */ /* 0x000fc80000010000 */
[----:B------:R-:W-:Y:S02]  /*d130*/  FADD.FTZ R174, R174, R173 ;  /* 0x000000adaeae7221 */ /* 0x000fe40000010000 */
[----:B------:R-:W-:Y:S01]  /*d140*/  MUFU.EX2 R177, R177 ;  /* 0x000000b100b17308 */ /* 0x000fe20000000800 */
[----:B-1----:R-:W-:-:S04]  /*d150*/  FMNMX.FTZ R190, R53, R190, !PT ;  /* 0x000000be35be7209 */ /* 0x002fc80007810000 */
[C---:B------:R-:W-:Y:S01]  /*d160*/  FSETP.NEU.FTZ.AND P2, PT, R190.reuse, -INF , PT ;  /* 0xff800000be00780b */ /* 0x040fe20003f5d000 */
[-C--:B------:R-:W-:Y:S02]  /*d170*/  FMUL.FTZ R6, R190, R168.reuse ;  /* 0x000000a8be067220 */ /* 0x080fe40000410000 */
[----:B------:R-:W0:Y:S01]  /*d180*/  MUFU.EX2 R178, R178 ;  /* 0x000000b200b27308 */ /* 0x000e220000000800 */
[----:B--2---:R-:W-:Y:S01]  /*d190*/  F2FP.F16.F32.PACK_AB R160, R176, R175 ;  /* 0x000000afb0a0723e */ /* 0x004fe200000000ff */
[----:B------:R-:W-:Y:S01]  /*d1a0*/  FADD.FTZ R175, R175, R174 ;  /* 0x000000aeafaf7221 */ /* 0x000fe20000010000 */
[----:B------:R-:W-:Y:S01]  /*d1b0*/  FSEL R26, R6, RZ, P2 ;  /* 0x000000ff061a7208 */ /* 0x000fe20001000000 */
[----:B------:R-:W-:Y:S02]  /*d1c0*/  IMAD R6, R19, 0x1000, R188 ;  /* 0x0000100013067824 */ /* 0x000fe400078e02bc */
[----:B------:R-:W-:Y:S01]  /*d1d0*/  FADD.FTZ R176, R176, R175 ;  /* 0x000000afb0b07221 */ /* 0x000fe20000010000 */
[----:B------:R-:W-:Y:S01]  /*d1e0*/  PLOP3.LUT P2, PT, PT, PT, UP0, 0x40, 0x0 ;  /* 0x000000000000781c */ /* 0x000fe20003f4e808 */
        /* <DEDUP_REMOVED lines=18> */
[----:B------:R-:W-:Y:S01]  /*d310*/  IMAD.MOV.U32 R7, RZ, RZ, 0x40000040 ;  /* 0x40000040ff077424 */ /* 0x000fe200078e00ff */
[----:B0-----:R-:W-:Y:S01]  /*d320*/  F2FP.F16.F32.PACK_AB R162, R178, R177 ;  /* 0x000000b1b2a2723e */ /* 0x001fe200000000ff */
[----:B------:R-:W-:Y:S01]  /*d330*/  FADD.FTZ R177, R177, R176 ;  /* 0x000000b0b1b17221 */ /* 0x000fe20000010000 */
[----:B------:R-:W-:-:S02]  /*d340*/  R2UR UR6, R6 ;  /* 0x00000000060672ca */ /* 0x000fc400000e0000 */
[----:B------:R-:W-:Y:S01]  /*d350*/  R2UR UR7, R7 ;  /* 0x00000000070772ca */ /* 0x000fe200000e0000 */
[----:B------:R-:W-:Y:S01]  /*d360*/  FADD.FTZ R178, R178, R177 ;  /* 0x000000b1b2b27221 */ /* 0x000fe20000010000 */
[----:B------:R-:W0:Y:S01]  /*d370*/  MUFU.EX2 R201, R201 ;  /* 0x000000c900c97308 */ /* 0x000e220000000800 */
[----:B------:R-:W-:-:S07]  /*d380*/  MOV R7, 0x40000040 ;  /* 0x4000004000077802 */ /* 0x000fce0000000f00 */
        /* <DEDUP_REMOVED lines=21> */
[----:B------:R-:W3:Y:S01]  /*d4e0*/  MUFU.EX2 R182, R182 ;  /* 0x000000b600b67308 */ /* 0x000ee20000000800 */
[----:B0-----:R-:W-:Y:S01]  /*d4f0*/  F2FP.F16.F32.PACK_AB R156, R180, R179 ;  /* 0x000000b3b49c723e */ /* 0x001fe200000000ff */
[----:B------:R-:W-:-:S04]  /*d500*/  FADD.FTZ R179, R179, R178 ;  /* 0x000000b2b3b37221 */ /* 0x000fc80000010000 */
[----:B------:R-:W-:Y:S02]  /*d510*/  FADD.FTZ R180, R180, R179 ;  /* 0x000000b3b4b47221 */ /* 0x000fe40000010000 */
[----:B------:R-:W0:Y:S08]  /*d520*/  MUFU.EX2 R210, R210 ;  /* 0x000000d200d27308 */ /* 0x000e300000000800 */
[----:B------:R-:W4:Y:S01]  /*d530*/  MUFU.EX2 R222, R222 ;  /* 0x000000de00de7308 */ /* 0x000f220000000800 */
[----:B---3--:R-:W-:Y:S01]  /*d540*/  F2FP.F16.F32.PACK_AB R158, R182, R181 ;  /* 0x000000b5b69e723e */ /* 0x008fe200000000ff */
[----:B------:R-:W-:-:S04]  /*d550*/  FADD.FTZ R181, R181, R180 ;  /* 0x000000b4b5b57221 */ /* 0x000fc80000010000 */
[----:B------:R-:W-:Y:S02]  /*d560*/  FADD.FTZ R182, R182, R181 ;  /* 0x000000b5b6b67221 */ /* 0x000fe40000010000 */
[----:B------:R-:W-:Y:S01]  /*d570*/  MUFU.EX2 R223, R223 ;  /* 0x000000df00df7308 */ /* 0x000fe20000000800 */
[----:B0-----:R-:W-:-:S07]  /*d580*/  FADD.FTZ R207, R210, R207 ;  /* 0x000000cfd2cf7221 */ /* 0x001fce0000010000 */
[----:B------:R-:W0:Y:S01]  /*d590*/  MUFU.EX2 R224, R224 ;  /* 0x000000e000e07308 */ /* 0x000e220000000800 */
[C---:B----4-:R-:W-:Y:S01]  /*d5a0*/  F2FP.F16.F32.PACK_AB R157, R222.reuse, R210 ;  /* 0x000000d2de9d723e */ /* 0x050fe200000000ff */
[----:B------:R-:W-:-:S06]  /*d5b0*/  FADD.FTZ R222, R222, R207 ;  /* 0x000000cfdede7221 */ /* 0x000fcc0000010000 */
[----:B------:R-:W3:Y:S08]  /*d5c0*/  MUFU.EX2 R183, R183 ;  /* 0x000000b700b77308 */ /* 0x000ef00000000800 */
[----:B------:R-:W4:Y:S01]  /*d5d0*/  MUFU.EX2 R191, R191 ;  /* 0x000000bf00bf7308 */ /* 0x000f220000000800 */
[----:B0-----:R-:W-:Y:S01]  /*d5e0*/  F2FP.F16.F32.PACK_AB R159, R224, R223 ;  /* 0x000000dfe09f723e */ /* 0x001fe200000000ff */
[----:B------:R-:W-:-:S04]  /*d5f0*/  FADD.FTZ R223, R223, R222 ;  /* 0x000000dedfdf7221 */ /* 0x000fc80000010000 */
[----:B------:R-:W-:Y:S01]  /*d600*/  STSM.16.M88.4 [R197], R156 ;  /* 0x0000009cc5007844 */ /* 0x000fe20000000200 */
[----:B------:R-:W-:Y:S01]  /*d610*/  FADD.FTZ R224, R224, R223 ;  /* 0x000000dfe0e07221 */ /* 0x000fe20000010000 */
[----:B------:R-:W-:Y:S01]  /*d620*/  MUFU.EX2 R198, R198 ;  /* 0x000000c600c67308 */ /* 0x000fe20000000800 */
[----:B---3--:R-:W-:-:S07]  /*d630*/  FADD.FTZ R182, R183, R182 ;  /* 0x000000b6b7b67221 */ /* 0x008fce0000010000 */
[----:B------:R-:W0:Y:S01]  /*d640*/  MUFU.EX2 R199, R199 ;  /* 0x000000c700c77308 */ /* 0x000e220000000800 */
[C---:B----4-:R-:W-:Y:S01]  /*d650*/  F2FP.F16.F32.PACK_AB R152, R191.reuse, R183 ;  /* 0x000000b7bf98723e */ /* 0x050fe200000000ff */
[----:B------:R-:W-:-:S06]  /*d660*/  FADD.FTZ R191, R191, R182 ;  /* 0x000000b6bfbf7221 */ /* 0x000fcc0000010000 */
[----:B------:R-:W-:Y:S08]  /*d670*/  MUFU.EX2 R225, R225 ;  /* 0x000000e100e17308 */ /* 0x000ff00000000800 */
[----:B------:R-:W3:Y:S01]  /*d680*/  MUFU.EX2 R226, R226 ;  /* 0x000000e200e27308 */ /* 0x000ee20000000800 */
[----:B0-----:R-:W-:-:S07]  /*d690*/  F2FP.F16.F32.PACK_AB R154, R199, R198 ;  /* 0x000000c6c79a723e */ /* 0x001fce00000000ff */
[----:B------:R-:W-:Y:S08]  /*d6a0*/  MUFU.EX2 R229, R229 ;  /* 0x000000e500e57308 */ /* 0x000ff00000000800 */
[----:B------:R-:W0:Y:S01]  /*d6b0*/  MUFU.EX2 R170, R170 ;  /* 0x000000aa00aa7308 */ /* 0x000e220000000800 */
[----:B---3--:R-:W-:Y:S01]  /*d6c0*/  F2FP.F16.F32.PACK_AB R153, R226, R225 ;  /* 0x000000e1e299723e */ /* 0x008fe200000000ff */
[----:B------:R-:W-:-:S04]  /*d6d0*/  FADD.FTZ R225, R225, R224 ;  /* 0x000000e0e1e17221 */ /* 0x000fc80000010000 */
[----:B------:R-:W-:Y:S01]  /*d6e0*/  FADD.FTZ R226, R226, R225 ;  /* 0x000000e1e2e27221 */ /* 0x000fe20000010000 */
[----:B0-----:R-:W-:-:S05]  /*d6f0*/  F2FP.F16.F32.PACK_AB R155, R170, R229 ;  /* 0x000000e5aa9b723e */ /* 0x001fca00000000ff */
[----:B------:R0:W-:Y:S01]  /*d700*/  STSM.16.M88.4 [R208], R152 ;  /* 0x00000098d0007844 */ /* 0x0001e20000000200 */
[----:B------:R-:W-:-:S06]  /*d710*/  WARPGROUP.ARRIVE ;  /* 0x00000000000079c5 */ /* 0x000fcc0000000000 */
[----:B------:R-:W-:Y:S03]  /*d720*/  HGMMA.64x256x16.F32 R24, R164, gdesc[UR4].tnspB, RZ, !UPT, gsb0 ;  /* 0x43e00004a4187df0 */ /* 0x000fe6000c0008ff */
[----:B------:R-:W-:Y:S02]  /*d730*/  WARPGROUP.DEPBAR.LE gsb0, 0x0 ;  /* 0x00008000000079c5 */ /* 0x000fe40000010000 */
[----:B-1----:R-:W-:Y:S01]  /*d740*/  VIADD R164, R6, 0x80 ;  /* 0x0000008006a47836 */ /* 0x002fe20000000000 */
[----:B------:R-:W-:Y:S01]  /*d750*/  WARPGROUP.ARRIVE ;  /* 0x00000000000079c5 */ /* 0x000fe20000000000 */
[----:B------:R-:W-:-:S03]  /*d760*/  IMAD.MOV.U32 R165, RZ, RZ, 0x40000040 ;  /* 0x40000040ffa57424 */ /* 0x000fc600078e00ff */
[----:B------:R-:W-:Y:S02]  /*d770*/  R2UR UR6, R164 ;  /* 0x00000000a40672ca */ /* 0x000fe400000e0000 */
[----:B------:R-:W-:-:S15]  /*d780*/  R2UR UR7, R165 ;  /* 0x00000000a50772ca */ /* 0x000fde00000e0000 */
[----:B------:R-:W-:-:S01]  /*d790*/  NOP ;  /* 0x0000000000007918 */ /* 0x000fc20000000000 */
[----:B------:R-:W-:Y:S03]  /*d7a0*/  HGMMA.64x256x16.F32 R24, R160, gdesc[UR4].tnspB, R24, gsb0 ;  /* 0x43e00004a0187df0 */ /* 0x000fe60008000818 */
[----:B------:R-:W-:Y:S02]  /*d7b0*/  WARPGROUP.DEPBAR.LE gsb0, 0x0 ;  /* 0x00008000000079c5 */ /* 0x000fe40000010000 */
[C---:B--2---:R-:W-:Y:S01]  /*d7c0*/  VIADD R160, R6.reuse, 0x100 ;  /* 0x0000010006a07836 */ /* 0x044fe20000000000 */
[----:B------:R-:W-:Y:S01]  /*d7d0*/  WARPGROUP.ARRIVE ;  /* 0x00000000000079c5 */ /* 0x000fe20000000000 */
[----:B------:R-:W-:Y:S02]  /*d7e0*/  IMAD.MOV.U32 R161, RZ, RZ, 0x40000040 ;  /* 0x40000040ffa17424 */ /* 0x000fe400078e00ff */
[----:B------:R-:W-:Y:S01]  /*d7f0*/  VIADD R6, R6, 0x180 ;  /* 0x0000018006067836 */ /* 0x000fe20000000000 */
[----:B------:R-:W-:-:S02]  /*d800*/  R2UR UR6, R160 ;  /* 0x00000000a00672ca */ /* 0x000fc400000e0000 */
[----:B------:R-:W-:-:S15]  /*d810*/  R2UR UR7, R161 ;  /* 0x00000000a10772ca */ /* 0x000fde00000e0000 */
[----:B------:R-:W-:-:S01]  /*d820*/  NOP ;  /* 0x0000000000007918 */ /* 0x000fc20000000000 */
[----:B------:R-:W-:Y:S01]  /*d830*/  HGMMA.64x256x16.F32 R24, R156, gdesc[UR4].tnspB, R24, gsb0 ;  /* 0x43e000049c187df0 */ /* 0x000fe20008000818 */
[----:B------:R-:W-:Y:S01]  /*d840*/  R2UR UR6, R6 ;  /* 0x00000000060672ca */ /* 0x000fe200000e0000 */
[----:B------:R-:W-:Y:S01]  /*d850*/  FADD.FTZ R6, R198, R191 ;  /* 0x000000bfc6067221 */ /* 0x000fe20000010000 */
[----:B------:R-:W-:Y:S01]  /*d860*/  R2UR UR7, R7 ;  /* 0x00000000070772ca */ /* 0x000fe200000e0000 */
[----:B------:R-:W-:Y:S02]  /*d870*/  FADD.FTZ R7, R229, R226 ;  /* 0x000000e2e5077221 */ /* 0x000fe40000010000 */
[----:B------:R-:W-:Y:S02]  /*d880*/  FADD.FTZ R6, R199, R6 ;  /* 0x00000006c7067221 */ /* 0x000fe40000010000 */
[----:B------:R-:W-:Y:S01]  /*d890*/  FADD.FTZ R7, R170, R7 ;  /* 0x00000007aa077221 */ /* 0x000fe20000010000 */
[----:B------:R-:W-:Y:S02]  /*d8a0*/  WARPGROUP.DEPBAR.LE gsb0, 0x0 ;  /* 0x00008000000079c5 */ /* 0x000fe40000010000 */
[----:B------:R-:W-:-:S15]  /*d8b0*/  WARPGROUP.ARRIVE ;  /* 0x00000000000079c5 */ /* 0x000fde0000000000 */
[----:B------:R-:W-:-:S02]  /*d8c0*/  NOP ;  /* 0x0000000000007918 */ /* 0x000fc40000000000 */
[----:B------:R-:W-:Y:S03]  /*d8d0*/  HGMMA.64x256x16.F32 R24, R152, gdesc[UR4].tnspB, R24, gsb0 ;  /* 0x43e0000498187df0 */ /* 0x000fe60008000818 */
[----:B------:R-:W-:Y:S02]  /*d8e0*/  WARPGROUP.DEPBAR.LE gsb0, 0x0 ;  /* 0x00008000000079c5 */ /* 0x000fe40000010000 */
[----:B------:R1:W-:Y:S06]  /*d8f0*/  MEMBAR.ALL.CTA ;  /* 0x0000000000007992 */ /* 0x0003ec0000008000 */
[----:B-1----:R-:W1:Y:S02]  /*d900*/  FENCE.VIEW.ASYNC.S ;  /* 0x00000000000073c6 */ /* 0x002e640000000000 */
[----:B-1----:R-:W-:Y:S01]  /*d910*/  NOP ;  /* 0x0000000000007918 */ /* 0x002fe20000000000 */
[----:B------:R-:W-:Y:S06]  /*d920*/  BAR.ARV 0xe, 0x100 ;  /* 0x0384000000007b1d */ /* 0x000fec0000002000 */
[----:B------:R1:W-:Y:S02]  /*d930*/  @!P1 SYNCS.ARRIVE.TRANS64.RED.A1T0 RZ, [R14+URZ], RZ ;  /* 0x000000ff0eff99a7 */ /* 0x0003e4000810043f */
[----:B-1----:R-:W-:-:S04]  /*d940*/  IMAD.IADD R14, R23, 0x1, -R184 ;  /* 0x00000001170e7824 */ /* 0x002fc800078e0ab8 */
[----:B0-----:R-:W-:Y:S02]  /*d950*/  IMAD R154, R189, 0x40, R14 ;  /* 0x00000040bd9a7824 */ /* 0x001fe400078e020e */
[----:B------:R-:W-:Y:S02]  /*d960*/  VIADD R14, R169, 0xfffffffe ;  /* 0xfffffffea90e7836 */ /* 0x000fe40000000000 */
[----:B------:R-:W-:Y:S01]  /*d970*/  VIADD R152, R154, UR4 ;  /* 0x000000049a987c36 */ /* 0x000fe20008000000 */
        /* <DEDUP_REMOVED lines=13> */
.L_x_5470:
[----:B------:R-:W-:-:S06]  /*da50*/  UISETP.NE.AND UP0, UPT, UR5, 0x1, UPT ;  /* 0x000000010500788c */ /* 0x000fcc000bf05270 */
[----:B------:R-:W-:-:S05]  /*da60*/  PLOP3.LUT P2, PT, PT, PT, UP0, 0x80, 0x0 ;  /* 0x000000000000781c */ /* 0x000fca0003f4f008 */
[----:B------:R-:W-:-:S08]  /*da70*/  @UP0 ULDC.64 UR6, c[0x0][0xae0] ;  /* 0x0002b80000060ab9 */ /* 0x000fd00000000a00 */
[----:B------:R-:W-:-:S05]  /*da80*/  @P2 IMAD.HI.U32 R154, R153, UR6, RZ ;  /* 0x00000006999a2c27 */ /* 0x000fca000f8e00ff */
[----:B------:R-:W-:-:S07]  /*da90*/  @P2 SHF.R.U32.HI R153, RZ, UR7, R154 ;  /* 0x00000007ff992c19 */ /* 0x000fce000801169a */
.L_x_5471:
[----:B------:R-:W-:Y:S05]  /*daa0*/  BSYNC B0 ;  /* 0x0000000000007941 */ /* 0x000fea0003800000 */
.L_x_5469:
[----:B------:R-:W-:-:S04]  /*dab0*/  IMAD.U32 R154, RZ, RZ, UR5 ;  /* 0x00000005ff9a7e24 */ /* 0x000fc8000f8e00ff */
[----:B------:R-:W-:-:S05]  /*dac0*/  IMAD R153, R153, R154, UR5 ;  /* 0x0000000599997e24 */ /* 0x000fca000f8e029a */
[----:B------:R-:W-:-:S07]  /*dad0*/  VIMNMX R152, R152, R153, PT ;  /* 0x0000009998987248 */ /* 0x000fce0003fe0100 */
.L_x_5468:
[----:B------:R-:W-:Y:S01]  /*dae0*/  SHF.R.S32.HI R153, RZ, 0x1f, R152 ;  /* 0x0000001fff997819 */ /* 0x000fe20000011498 */
[----:B------:R-:W-:Y:S01]  /*daf0*/  ULDC UR38, c[0x0][0xadc] ;  /* 0x0002b70000267ab9 */ /* 0x000fe20000000800 */
[----:B------:R-:W-:Y:S01]  /*db00*/  ULDC UR41, c[0x0][0xadc] ;  /* 0x0002b70000297ab9 */ /* 0x000fe20000000800 */
[----:B------:R-:W-:Y:S01]  /*db10*/  ULDC UR37, c[0x0][0xa80] ;  /* 0x0002a00000257ab9 */ /* 0x000fe20000000800 */
[----:B------:R-:W-:Y:S01]  /*db20*/  LEA.HI R153, R153, R152, RZ, 0x6 ;  /* 0x0000009899997211 */ /* 0x000fe200078f30ff */
[----:B------:R-:W-:Y:S01]  /*db30*/  ULDC UR40, c[0x0][0xa80] ;  /* 0x0002a00000287ab9 */ /* 0x000fe20000000800 */
[----:B------:R-:W-:Y:S01]  /*db40*/  ULDC UR39, c[0x0][0xa80] ;  /* 0x0002a00000277ab9 */ /* 0x000fe20000000800 */
[----:B------:R-:W-:Y:S01]  /*db50*/  ULDC UR45, c[0x0][0xad0] ;  /* 0x0002b400002d7ab9 */ /* 0x000fe20000000800 */
[----:B------:R-:W-:Y:S01]  /*db60*/  SHF.R.S32.HI R153, RZ, 0x6, R153 ;  /* 0x00000006ff997819 */ /* 0x000fe20000011499 */
[----:B------:R-:W-:Y:S01]  /*db70*/  ULDC UR44, c[0x0][0xad0] ;  /* 0x0002b400002c7ab9 */ /* 0x000fe20000000800 */
[----:B------:R-:W-:Y:S01]  /*db80*/  ULDC UR43, c[0x0][0xad0] ;  /* 0x0002b400002b7ab9 */ /* 0x000fe20000000800 */
[----:B------:R-:W-:Y:S01]  /*db90*/  ULDC UR42, c[0x0][0xad8] ;  /* 0x0002b600002a7ab9 */ /* 0x000fe20000000800 */
[----:B------:R-:W-:Y:S01]  /*dba0*/  VIMNMX R210, R212, R153, !PT ;  /* 0x00000099d4d27248 */ /* 0x000fe20007fe0100 */
[----:B------:R-:W-:Y:S01]  /*dbb0*/  ULDC UR48, c[0x0][0xad8] ;  /* 0x0002b60000307ab9 */ /* 0x000fe20000000800 */
[----:B------:R-:W-:Y:S02]  /*dbc0*/  BSSY B1, `(.L_x_5472) ;  /* 0x0000414000017945 */ /* 0x000fe40003800000 */
[----:B------:R-:W-:-:S13]  /*dbd0*/  ISETP.GE.AND P2, PT, R14, R210, PT ;  /* 0x000000d20e00720c */ /* 0x000fda0003f46270 */
[----:B------:R-:W-:Y:S05]  /*dbe0*/  @!P2 BRA `(.L_x_5473) ;  /* 0x000000400044a947 */ /* 0x000fea0003800000 */
[----:B------:R-:W-:Y:S01]  /*dbf0*/  IADD3 R191, R0, R23, -R184 ;  /* 0x0000001700bf7210 */ /* 0x000fe20007ffe8b8 */
[----:B------:R-:W-:Y:S03]  /*dc00*/  BSSY B0, `(.L_x_5474) ;  /* 0x000040b000007945 */ /* 0x000fe60003800000 */
[----:B------:R-:W-:-:S07]  /*dc10*/  IADD3 R191, R191, 0x8, RZ ;  /* 0x00000008bfbf7810 */ /* 0x000fce0007ffe0ff */
.L_x_5493:
[----:B------:R-:W-:-:S05]  /*dc20*/  VIADD R198, R19, 0x1 ;  /* 0x0000000113c67836 */ /* 0x000fca0000000000 */
[----:B------:R-:W-:-:S04]  /*dc30*/  ISETP.NE.AND P2, PT, R198, 0x2, PT ;  /* 0x00000002c600780c */ /* 0x000fc80003f45270 */
[----:B------:R-:W-:Y:S02]  /*dc40*/  SEL R153, RZ, 0x1, P2 ;  /* 0x00000001ff997807 */ /* 0x000fe40001000000 */
[----:B------:R-:W-:Y:S02]  /*dc50*/  SEL R198, R198, RZ, P2 ;  /* 0x000000ffc6c67207 */ /* 0x000fe40001000000 */
[----:B------:R-:W-:Y:S01]  /*dc60*/  LOP3.LUT R22, R22, R153, RZ, 0x3c, !PT ;  /* 0x0000009916167212 */ /* 0x000fe200078e3cff */
[----:B0-----:R-:W-:Y:S06]  /*dc70*/  @!P0 BRA `(.L_x_5475) ;  /* 0x0000000000048947 */ /* 0x001fec0003800000 */
[----:B------:R-:W-:Y:S01]  /*dc80*/  BPT.TRAP 0x1 ;  /* 0x000000040000795c */ /* 0x000fe20000300000 */
.L_x_5475:
[----:B------:R-:W-:Y:S01]  /*dc90*/  IMAD R199, R198, 0x8, R18 ;  /* 0x00000008c6c77824 */ /* 0x000fe200078e0212 */
[----:B------:R-:W-:-:S04]  /*dca0*/  SHF.L.U32 R204, R22, 0x1f, RZ ;  /* 0x0000001f16cc7819 */ /* 0x000fc800000006ff */
[----:B------:R0:W1:Y:S01]  /*dcb0*/  SYNCS.PHASECHK.TRANS64.TRYWAIT P2, [R199+URZ+0x38830], R204 ;  /* 0x038830ccc70075a7 */ /* 0x000062000804017f */
[----:B------:R-:W-:Y:S05]  /*dcc0*/  @!P0 BRA `(.L_x_5476) ;  /* 0x0000000000048947 */ /* 0x000fea0003800000 */
[----:B------:R-:W-:Y:S01]  /*dcd0*/  BPT.TRAP 0x1 ;  /* 0x000000040000795c */ /* 0x000fe20000300000 */
.L_x_5476:
[----:B------:R-:W-:Y:S01]  /*dce0*/  BSSY B2, `(.L_x_5477) ;  /* 0x0000006000027945 */ /* 0x000fe20003800000 */
[----:B------:R-:W-:Y:S02]  /*dcf0*/  IMAD R200, R198, 0x200, R15 ;  /* 0x00000200c6c87824 */ /* 0x000fe400078e020f */
[----:B------:R-:W-:Y:S01]  /*dd00*/  IMAD.MOV.U32 R201, RZ, RZ, 0x40000040 ;  /* 0x40000040ffc97424 */ /* 0x000fe200078e00ff */
[----:B-1----:R-:W-:Y:S06]  /*dd10*/  @P2 BRA `(.L_x_5478) ;  /* 0x0000000000082947 */ /* 0x002fec0003800000 */
[----:B------:R-:W1:Y:S02]  /*dd20*/  SYNCS.PHASECHK.TRANS64.TRYWAIT P2, [R199+URZ+0x38830], R204 ;  /* 0x038830ccc70075a7 */ /* 0x000e64000804017f */
[----:B-1----:R-:W-:Y:S05]  /*dd30*/  @!P2 BRA `(.L_x_5479) ;  /* 0x00000164008ca947 */ /* 0x002fea0003800000 */
.L_x_5478:
[----:B------:R-:W-:Y:S05]  /*dd40*/  BSYNC B2 ;  /* 0x0000000000027941 */ /* 0x000fea0003800000 */
.L_x_5477:
        /* <DEDUP_REMOVED lines=36> */
.L_x_5480:
[----:B------:R2:W3:Y:S01]  /*df90*/  SYNCS.PHASECHK.TRANS64.TRYWAIT P2, [R199+URZ+0x38850], R204 ;  /* 0x038850ccc70075a7 */ /* 0x0004e2000804017f */
[----:B------:R-:W-:Y:S05]  /*dfa0*/  @!P0 BRA `(.L_x_5481) ;  /* 0x0000000000048947 */ /* 0x000fea0003800000 */
[----:B------:R-:W-:Y:S01]  /*dfb0*/  BPT.TRAP 0x1 ;  /* 0x000000040000795c */ /* 0x000fe20000300000 */
.L_x_5481:
[----:B------:R-:W-:Y:S04]  /*dfc0*/  BSSY B2, `(.L_x_5482) ;  /* 0x0000004000027945 */ /* 0x000fe80003800000 */
[----:B---3--:R-:W-:Y:S05]  /*dfd0*/  @P2 BRA `(.L_x_5483) ;  /* 0x0000000000082947 */ /* 0x008fea0003800000 */
[----:B------:R-:W3:Y:S02]  /*dfe0*/  SYNCS.PHASECHK.TRANS64.TRYWAIT P2, [R199+URZ+0x38850], R204 ;  /* 0x038850ccc70075a7 */ /* 0x000ee4000804017f */
[----:B---3--:R-:W-:Y:S05]  /*dff0*/  @!P2 BRA `(.L_x_5484) ;  /* 0x0000016000f0a947 */ /* 0x008fea0003800000 */
.L_x_5483:
[----:B------:R-:W-:Y:S05]  /*e000*/  BSYNC B2 ;  /* 0x0000000000027941 */ /* 0x000fea0003800000 */
.L_x_5482:
[----:B------:R-:W-:Y:S01]  /*e010*/  IMAD R202, R198, 0x1000, R20 ;  /* 0x00001000c6ca7824 */ /* 0x000fe200078e0214 */
[----:B------:R-:W-:Y:S01]  /*e020*/  R2UR UR4, R2 ;  /* 0x00000000020472ca */ /* 0x000fe200000e0000 */
[----:B------:R-:W-:Y:S01]  /*e030*/  IMAD.MOV.U32 R203, RZ, RZ, 0x40000040 ;  /* 0x40000040ffcb7424 */ /* 0x000fe200078e00ff */
[----:B------:R-:W-:Y:S01]  /*e040*/  R2UR UR5, R3 ;  /* 0x00000000030572ca */ /* 0x000fe200000e0000 */
[----:B------:R-:W-:Y:S01]  /*e050*/  WARPGROUP.ARRIVE ;  /* 0x00000000000079c5 */ /* 0x000fe20000000000 */
[----:B------:R-:W-:Y:S01]  /*e060*/  R2UR UR6, R202 ;  /* 0x00000000ca0672ca */ /* 0x000fe200000e0000 */
[C---:B------:R-:W-:Y:S01]  /*e070*/  VIADD R200, R2.reuse, 0x2 ;  /* 0x0000000202c87836 */ /* 0x040fe20000000000 */
[----:B------:R-:W-:Y:S01]  /*e080*/  R2UR UR7, R203 ;  /* 0x00000000cb0772ca */ /* 0x000fe200000e0000 */
[----:B------:R-:W-:Y:S02]  /*e090*/  IMAD.MOV.U32 R201, RZ, RZ, 0x40000040 ;  /* 0x40000040ffc97424 */ /* 0x000fe400078e00ff */
[----:B------:R-:W4:Y:S01]  /*e0a0*/  S2R R206, SR_TID.X ;  /* 0x0000000000ce7919 */ /* 0x000f220000002100 */
[----:B------:R-:W-:Y:S01]  /*e0b0*/  IMAD.MOV.U32 R205, RZ, RZ, 0x40000040 ;  /* 0x40000040ffcd7424 */ /* 0x000fe200078e00ff */
[----:B------:R-:W-:Y:S01]  /*e0c0*/  UISETP.NE.AND UP0, UPT, UR46, URZ, UPT ;  /* 0x0000003f2e00728c */ /* 0x000fe2000bf05270 */
[----:B------:R-:W-:-:S07]  /*e0d0*/  VIADD R207, R2, 0x800 ;  /* 0x0000080002cf7836 */ /* 0x000fce0000000000 */
        /* <DEDUP_REMOVED lines=8> */
[----:B------:R-:W-:Y:S02]  /*e160*/  MOV R201, 0x40000040 ;  /* 0x4000004000c97802 */ /* 0x000fe40000000f00 */
[----:B----4-:R-:W-:Y:S01]  /*e170*/  SHF.R.U32.HI R206, RZ, 0x7, R206 ;  /* 0x00000007ffce7819 */ /* 0x010fe200000116ce */
[----:B------:R-:W-:Y:S02]  /*e180*/  WARPGROUP.DEPBAR.LE gsb0, 0x0 ;  /* 0x00008000000079c5 */ /* 0x000fe40000010000 */
[----:B------:R-:W-:-:S06]  /*e190*/  WARPGROUP.ARRIVE ;  /* 0x00000000000079c5 */ /* 0x000fcc0000000000 */
        /* <DEDUP_REMOVED lines=148> */
[----:B------:R-:W-:Y:S02]  /*eae0*/  R2UR UR6, R200 ;  /* 0x00000000c80672ca */ /* 0x000fe400000e0000 */
[----:B------:R-:W-:Y:S01]  /*eaf0*/  R2UR UR7, R201 ;  /* 0x00000000c90772ca */ /* 0x000fe200000e0000 */
[----:B------:R4:W5:Y:S01]  /*eb00*/  SHFL.IDX PT, R200, R206, RZ, 0x1f ;  /* 0x00001fffcec87589 */ /* 0x00096200000e0000 */
[----:B------:R-:W-:-:S02]  /*eb10*/  IMAD.MOV.U32 R201, RZ, RZ, 0x4 ;  /* 0x00000004ffc97424 */ /* 0x000fc400078e00ff */
[----:B----4-:R-:W-:Y:S01]  /*eb20*/  VIADD R206, R202, 0x800 ;  /* 0x00000800cace7836 */ /* 0x010fe20000000000 */
[----:B-----5:R-:W-:-:S04]  /*eb30*/  ISETP.GT.AND P2, PT, R200, 0x7f, PT ;  /* 0x0000007fc800780c */ /* 0x020fc80003f44270 */
[----:B------:R-:W-:Y:S02]  /*eb40*/  SEL R200, RZ, 0x2, !P2 ;  /* 0x00000002ffc87807 */ /* 0x000fe40005000000 */
[C---:B------:R-:W-:Y:S02]  /*eb50*/  SEL R203, R201.reuse, 0x2, P2 ;  /* 0x00000002c9cb7807 */ /* 0x040fe40001000000 */
[----:B------:R-:W-:Y:S01]  /*eb60*/  SEL R201, R201, 0x6, !P2 ;  /* 0x00000006c9c97807 */ /* 0x000fe20005000000 */
[----:B0123--:R-:W-:Y:S01]  /*eb70*/  IMAD.IADD R204, R200, 0x1, R206 ;  /* 0x00000001c8cc7824 */ /* 0x00ffe200078e02ce */
[----:B------:R-:W-:Y:S02]  /*eb80*/  WARPGROUP.DEPBAR.LE gsb0, 0x0 ;  /* 0x00008000000079c5 */ /* 0x000fe40000010000 */
[----:B------:R-:W-:-:S06]  /*eb90*/  WARPGROUP.ARRIVE ;  /* 0x00000000000079c5 */ /* 0x000fcc0000000000 */
[----:B------:R-:W-:Y:S01]  /*eba0*/  HGMMA.64x64x16.F32 R152, gdesc[UR4], R152, gsb0 ;  /* 0x00e00000049879f0 */ /* 0x000fe20008000898 */
[----:B------:R-:W-:Y:S01]  /*ebb0*/  R2UR UR6, R204 ;  /* 0x00000000cc0672ca */ /* 0x000fe200000e0000 */
[----:B------:R-:W-:Y:S01]  /*ebc0*/  IMAD.IADD R204, R207, 0x1, R200 ;  /* 0x00000001cfcc7824 */ /* 0x000fe200078e02c8 */
[----:B------:R-:W-:Y:S01]  /*ebd0*/  R2UR UR7, R205 ;  /* 0x00000000cd0772ca */ /* 0x000fe200000e0000 */
[----:B------:R-:W-:-:S03]  /*ebe0*/  IMAD.MOV.U32 R205, RZ, RZ, 0x40000040 ;  /* 0x40000040ffcd7424 */ /* 0x000fc600078e00ff */
[----:B------:R-:W-:Y:S01]  /*ebf0*/  R2UR UR4, R204 ;  /* 0x00000000cc0472ca */ /* 0x000fe200000e0000 */
[----:B------:R-:W-:Y:S01]  /*ec00*/  IMAD.IADD R204, R206, 0x1, R203 ;  /* 0x00000001cecc7824 */ /* 0x000fe200078e02cb */
[----:B------:R-:W-:Y:S02]  /*ec10*/  R2UR UR5, R205 ;  /* 0x00000000cd0572ca */ /* 0x000fe400000e0000 */
[----:B------:R-:W-:Y:S01]  /*ec20*/  MOV R205, 0x40000040 ;  /* 0x4000004000cd7802 */ /* 0x000fe20000000f00 */
        /* <DEDUP_REMOVED lines=17> */
[----:B------:R-:W-:-:S03]  /*ed40*/  IMAD.MOV.U32 R205, RZ, RZ, 0x40000040 ;  /* 0x40000040ffcd7424 */ /* 0x000fc600078e00ff */
[----:B------:R-:W-:Y:S01]  /*ed50*/  R2UR UR6, R204 ;  /* 0x00000000cc0672ca */ /* 0x000fe200000e0000 */
[----:B------:R-:W-:Y:S01]  /*ed60*/  IMAD.MOV.U32 R204, RZ, RZ, 0x28 ;  /* 0x00000028ffcc7424 */ /* 0x000fe200078e00ff */
[----:B------:R-:W-:Y:S01]  /*ed70*/  R2UR UR7, R205 ;  /* 0x00000000cd0772ca */ /* 0x000fe200000e0000 */
[----:B------:R-:W-:-:S03]  /*ed80*/  IMAD.MOV.U32 R205, RZ, RZ, 0xa00 ;  /* 0x00000a00ffcd7424 */ /* 0x000fc600078e00ff */
[----:B------:R-:W-:Y:S02]  /*ed90*/  SEL R204, R204, 0x26, P2 ;  /* 0x00000026cccc7807 */ /* 0x000fe40001000000 */
[----:B------:R-:W-:Y:S02]  /*eda0*/  SEL R205, R205, 0x980, P2 ;  /* 0x00000980cdcd7807 */ /* 0x000fe40001000000 */
[----:B------:R-:W-:Y:S02]  /*edb0*/  LOP3.LUT R207, R204, 0x6, RZ, 0xc0, !PT ;  /* 0x00000006cccf7812 */ /* 0x000fe400078ec0ff */
[----:B------:R-:W-:-:S04]  /*edc0*/  LOP3.LUT R205, R205, 0xa00, RZ, 0xc0, !PT ;  /* 0x00000a00cdcd7812 */ /* 0x000fc800078ec0ff */
[CC--:B------:R-:W-:Y:S02]  /*edd0*/  IADD3 R204, R207.reuse, R205.reuse, R2 ;  /* 0x000000cdcfcc7210 */ /* 0x0c0fe40007ffe002 */
[----:B------:R-:W-:Y:S01]  /*ede0*/  IADD3 R206, R207, R205, R202 ;  /* 0x000000cdcfce7210 */ /* 0x000fe20007ffe0ca */
[----:B------:R-:W-:Y:S01]  /*edf0*/  IMAD.MOV.U32 R207, RZ, RZ, 0x40000040 ;  /* 0x40000040ffcf7424 */ /* 0x000fe200078e00ff */
[----:B------:R-:W-:Y:S01]  /*ee00*/  MOV R205, 0x40000040 ;  /* 0x4000004000cd7802 */ /* 0x000fe20000000f00 */
[----:B------:R-:W-:Y:S02]  /*ee10*/  WARPGROUP.DEPBAR.LE gsb0, 0x0 ;  /* 0x00008000000079c5 */ /* 0x000fe40000010000 */
[----:B------:R-:W-:-:S06]  /*ee20*/  WARPGROUP.ARRIVE ;  /* 0x00000000000079c5 */ /* 0x000fcc0000000000 */
[----:B------:R-:W-:Y:S01]  /*ee30*/  HGMMA.64x64x16.F32 R152, gdesc[UR4], R152, gsb0 ;  /* 0x00e00000049879f0 */ /* 0x000fe20008000898 */
[----:B------:R-:W-:Y:S02]  /*ee40*/  R2UR UR4, R204 ;  /* 0x00000000cc0472ca */ /* 0x000fe400000e0000 */
[----:B------:R-:W-:Y:S01]  /*ee50*/  R2UR UR5, R205 ;  /* 0x00000000cd0572ca */ /* 0x000fe200000e0000 */
[----:B------:R-:W-:Y:S01]  /*ee60*/  IMAD.MOV.U32 R205, RZ, RZ, 0x40000040 ;  /* 0x40000040ffcd7424 */ /* 0x000fe200078e00ff */
[----:B------:R-:W-:Y:S01]  /*ee70*/  R2UR UR6, R206 ;  /* 0x00000000ce0672ca */ /* 0x000fe200000e0000 */
[----:B------:R-:W-:Y:S01]  /*ee80*/  VIADD R206, R2, 0xa00 ;  /* 0x00000a0002ce7836 */ /* 0x000fe20000000000 */
[----:B------:R-:W-:Y:S01]  /*ee90*/  R2UR UR7, R207 ;  /* 0x00000000cf0772ca */ /* 0x000fe200000e0000 */
[----:B------:R-:W-:Y:S02]  /*eea0*/  VIADD R207, R202, 0xa00 ;  /* 0x00000a00cacf7836 */ /* 0x000fe40000000000 */
[----:B------:R-:W-:Y:S01]  /*eeb0*/  IMAD.IADD R204, R206, 0x1, R200 ;  /* 0x00000001cecc7824 */ /* 0x000fe200078e02c8 */
[----:B------:R-:W-:-:S02]  /*eec0*/  WARPGROUP.DEPBAR.LE gsb0, 0x0 ;  /* 0x00008000000079c5 */ /* 0x000fc40000010000 */
[----:B------:R-:W-:-:S07]  /*eed0*/  WARPGROUP.ARRIVE ;  /* 0x00000000000079c5 */ /* 0x000fce0000000000 */
        /* <DEDUP_REMOVED lines=108> */
[----:B------:R-:W-:Y:S02]  /*f5a0*/  IMAD.MOV.U32 R205, RZ, RZ, 0x40000040 ;  /* 0x40000040ffcd7424 */ /* 0x000fe400078e00ff */
[C---:B------:R-:W-:Y:S01]  /*f5b0*/  IMAD.IADD R200, R207.reuse, 0x1, R201 ;  /* 0x00000001cfc87824 */ /* 0x040fe200078e02c9 */
[----:B------:R-:W-:Y:S01]  /*f5c0*/  R2UR UR4, R204 ;  /* 0x00000000cc0472ca */ /* 0x000fe200000e0000 */
[----:B------:R-:W-:Y:S01]  /*f5d0*/  IMAD.IADD R204, R207, 0x1, R203 ;  /* 0x00000001cfcc7824 */ /* 0x000fe200078e02cb */
[----:B------:R-:W-:Y:S02]  /*f5e0*/  R2UR UR5, R205 ;  /* 0x00000000cd0572ca */ /* 0x000fe400000e0000 */
[----:B------:R-:W-:Y:S01]  /*f5f0*/  MOV R205, 0x40000040 ;  /* 0x4000004000cd7802 */ /* 0x000fe20000000f00 */
        /* <DEDUP_REMOVED lines=10> */
[----:B------:R-:W-:Y:S02]  /*f6a0*/  IMAD.MOV.U32 R201, RZ, RZ, 0x40000040 ;  /* 0x40000040ffc97424 */ /* 0x000fe400078e00ff */
[----:B------:R-:W-:Y:S01]  /*f6b0*/  IMAD.MOV.U32 R205, RZ, RZ, 0x40000040 ;  /* 0x40000040ffcd7424 */ /* 0x000fe200078e00ff */
[----:B------:R-:W-:Y:S02]  /*f6c0*/  WARPGROUP.DEPBAR.LE gsb0, 0x0 ;  /* 0x00008000000079c5 */ /* 0x000fe40000010000 */
[----:B------:R-:W-:-:S07]  /*f6d0*/  WARPGROUP.ARRIVE ;  /* 0x00000000000079c5 */ /* 0x000fce0000000000 */
[----:B------:R-:W-:Y:S01]  /*f6e0*/  HGMMA.64x64x16.F32 R152, gdesc[UR4], R152, gsb0 ;  /* 0x00e00000049879f0 */ /* 0x000fe20008000898 */
[----:B------:R-:W-:Y:S01]  /*f6f0*/  R2UR UR4, R200 ;  /* 0x00000000c80472ca */ /* 0x000fe200000e0000 */
[----:B------:R-:W-:Y:S01]  /*f700*/  IMAD.MOV.U32 R200, RZ, RZ, 0x40 ;  /* 0x00000040ffc87424 */ /* 0x000fe200078e00ff */
[----:B------:R-:W-:Y:S01]  /*f710*/  R2UR UR5, R201 ;  /* 0x00000000c90572ca */ /* 0x000fe200000e0000 */
[----:B------:R-:W-:Y:S01]  /*f720*/  IMAD.MOV.U32 R201, RZ, RZ, 0x1000 ;  /* 0x00001000ffc97424 */ /* 0x000fe200078e00ff */
[----:B------:R-:W-:Y:S02]  /*f730*/  R2UR UR6, R204 ;  /* 0x00000000cc0672ca */ /* 0x000fe400000e0000 */
[----:B------:R-:W-:Y:S02]  /*f740*/  R2UR UR7, R205 ;  /* 0x00000000cd0772ca */ /* 0x000fe400000e0000 */
[----:B------:R-:W-:Y:S02]  /*f750*/  SEL R200, R200, 0x3e, P2 ;  /* 0x0000003ec8c87807 */ /* 0x000fe40001000000 */
[----:B------:R-:W-:-:S02]  /*f760*/  SEL R201, R201, 0xf80, P2 ;  /* 0x00000f80c9c97807 */ /* 0x000fc40001000000 */
[----:B------:R-:W-:Y:S02]  /*f770*/  LOP3.LUT R203, R200, 0x6, RZ, 0xc0, !PT ;  /* 0x00000006c8cb7812 */ /* 0x000fe400078ec0ff */
[----:B------:R-:W-:Y:S02]  /*f780*/  LOP3.LUT R201, R201, 0x1e00, RZ, 0xc0, !PT ;  /* 0x00001e00c9c97812 */ /* 0x000fe400078ec0ff */
[----:B------:R-:W-:Y:S02]  /*f790*/  PLOP3.LUT P2, PT, PT, PT, UP0, 0x40, 0x0 ;  /* 0x000000000000781c */ /* 0x000fe40003f4e808 */
[CC--:B------:R-:W-:Y:S02]  /*f7a0*/  IADD3 R200, R203.reuse, R201.reuse, R2 ;  /* 0x000000c9cbc87210 */ /* 0x0c0fe40007ffe002 */
[----:B------:R-:W-:Y:S01]  /*f7b0*/  IADD3 R202, R203, R201, R202 ;  /* 0x000000c9cbca7210 */ /* 0x000fe20007ffe0ca */
[----:B------:R-:W-:Y:S01]  /*f7c0*/  IMAD.MOV.U32 R203, RZ, RZ, 0x40000040 ;  /* 0x40000040ffcb7424 */ /* 0x000fe200078e00ff */
[----:B------:R-:W-:Y:S01]  /*f7d0*/  MOV R201, 0x40000040 ;  /* 0x4000004000c97802 */ /* 0x000fe20000000f00 */
        /* <DEDUP_REMOVED lines=47> */
[----:B------:R-:W1:Y:S01]  /*fad0*/  MUFU.TANH R200, R200 ;  /* 0x000000c800c87308 */ /* 0x000e620000002400 */
[----:B0-----:R-:W-:-:S07]  /*fae0*/  IADD3 R154, R23, 0x1, -R178 ;  /* 0x00000001179a7810 */ /* 0x001fce0007ffe8b2 */
[----:B------:R-:W0:Y:S01]  /*faf0*/  MUFU.TANH R201, R201 ;  /* 0x000000c900c97308 */ /* 0x000e220000002400 */
[----:B------:R-:W-:-:S07]  /*fb00*/  IADD3 R154, -R185, R154, -R184 ;  /* 0x0000009ab99a7210 */ /* 0x000fce0007ffe9b8 */
[----:B------:R-:W2:Y:S01]  /*fb10*/  MUFU.TANH R152, R152 ;  /* 0x0000009800987308 */ /* 0x000ea20000002400 */
[C---:B------:R-:W-:Y:S02]  /*fb20*/  VIADD R206, R154.reuse, UR48 ;  /* 0x000000309ace7c36 */ /* 0x040fe40008000000 */
[----:B------:R-:W-:Y:S02]  /*fb30*/  VIADD R183, R154, UR47 ;  /* 0x0000002f9ab77c36 */ /* 0x000fe40008000000 */
[C---:B------:R-:W-:Y:S02]  /*fb40*/  IMAD.IADD R182, R0.reuse, 0x1, R206 ;  /* 0x0000000100b67824 */ /* 0x040fe400078e02ce */
        /* <DEDUP_REMOVED lines=43> */
.L_x_5487:
[----:B------:R-:W-:-:S04]  /*fe00*/  MOV R207, UR41 ;  /* 0x0000002900cf7c02 */ /* 0x000fc80008000f00 */
[----:B------:R-:W-:-:S13]  /*fe10*/  ISETP.NE.AND P2, PT, R207, 0x1, PT ;  /* 0x00000001cf00780c */ /* 0x000fda0003f45270 */
[----:B------:R-:W1:Y:S02]  /*fe20*/  @P2 LDC.64 R154, c[0x0][0xae0] ;  /* 0x0002b800ff9a2b82 */ /* 0x000e640000000a00 */
[----:B-1----:R-:W-:-:S04]  /*fe30*/  @P2 IMAD.HI.U32 R222, R223, R154, RZ ;  /* 0x0000009adfde2227 */ /* 0x002fc800078e00ff */
[----:B------:R-:W-:Y:S01]  /*fe40*/  IMAD.MOV.U32 R154, RZ, RZ, R223 ;  /* 0x000000ffff9a7224 */ /* 0x000fe200078e00df */
[----:B------:R-:W-:-:S07]  /*fe50*/  @P2 SHF.R.U32.HI R154, RZ, R155, R222 ;  /* 0x0000009bff9a2219 */ /* 0x000fce00000116de */
.L_x_5488:
[----:B------:R-:W-:Y:S05]  /*fe60*/  BSYNC B2 ;  /* 0x0000000000027941 */ /* 0x000fea0003800000 */
.L_x_5486:
[----:B------:R-:W-:-:S04]  /*fe70*/  IMAD R154, R154, R207, -R178 ;  /* 0x000000cf9a9a7224 */ /* 0x000fc800078e0ab2 */
[----:B------:R-:W-:-:S05]  /*fe80*/  IMAD.IADD R154, R154, 0x1, -R185 ;  /* 0x000000019a9a7824 */ /* 0x000fca00078e0ab9 */
[----:B------:R-:W-:Y:S02]  /*fe90*/  VIADDMNMX R182, R154, R207, R182, PT ;  /* 0x000000cf9ab67246 */ /* 0x000fe400038001b6 */
[----:B------:R-:W-:-:S07]  /*fea0*/  VIMNMX R181, R181, R154, !PT ;  /* 0x0000009ab5b57248 */ /* 0x000fce0007fe0100 */
.L_x_5485:
[----:B------:R-:W-:Y:S01]  /*feb0*/  ISETP.GT.AND P2, PT, R14, -0x1, PT ;  /* 0xffffffff0e00780c */ /* 0x000fe20003f44270 */
[----:B------:R-:W-:Y:S01]  /*fec0*/  UISETP.NE.AND UP0, UPT, UR46, URZ, UPT ;  /* 0x0000003f2e00728c */ /* 0x000fe2000bf05270 */
[----:B------:R-:W-:Y:S02]  /*fed0*/  IADD3 R206, R206, 0x8, R0 ;  /* 0x00000008cece7810 */ /* 0x000fe40007ffe000 */
[C---:B------:R-:W-:Y:S02]  /*fee0*/  ISETP.GT.AND P5, PT, R181.reuse, RZ, P2 ;  /* 0x000000ffb500720c */ /* 0x040fe400017a4270 */
[C---:B------:R-:W-:Y:S02]  /*fef0*/  ISETP.GT.AND P4, PT, R181.reuse, 0x1, P2 ;  /* 0x00000001b500780c */ /* 0x040fe40001784270 */
[----:B------:R-:W-:Y:S02]  /*ff00*/  ISETP.LT.OR P5, PT, R182, 0x1, P5 ;  /* 0x00000001b600780c */ /* 0x000fe40002fa1670 */
[----:B------:R-:W-:-:S02]  /*ff10*/  ISETP.GT.AND P6, PT, R181, 0x8, P2 ;  /* 0x00000008b500780c */ /* 0x000fc400017c4270 */
[----:B------:R-:W-:Y:S02]  /*ff20*/  FSEL R200, R200, -INF , !P5 ;  /* 0xff800000c8c87808 */ /* 0x000fe40006800000 */
[C---:B------:R-:W-:Y:S02]  /*ff30*/  ISETP.GT.AND P5, PT, R181.reuse, 0x10, P2 ;  /* 0x00000010b500780c */ /* 0x040fe400017a4270 */
[----:B------:R-:W-:Y:S02]  /*ff40*/  ISETP.GT.AND P3, PT, R181, 0x9, P2 ;  /* 0x00000009b500780c */ /* 0x000fe40001764270 */
[C---:B------:R-:W-:Y:S02]  /*ff50*/  ISETP.LT.OR P5, PT, R182.reuse, 0x11, P5 ;  /* 0x00000011b600780c */ /* 0x040fe40002fa1670 */
[----:B------:R-:W-:Y:S02]  /*ff60*/  ISETP.LT.OR P4, PT, R182, 0x2, P4 ;  /* 0x00000002b600780c */ /* 0x000fe40002781670 */
[----:B0-----:R-:W-:-:S02]  /*ff70*/  FSEL R204, R204, -INF , !P5 ;  /* 0xff800000cccc7808 */ /* 0x001fc40006800000 */
[----:B------:R-:W-:Y:S02]  /*ff80*/  ISETP.GT.AND P5, PT, R181, 0x20, P2 ;  /* 0x00000020b500780c */ /* 0x000fe400017a4270 */
[C---:B------:R-:W-:Y:S02]  /*ff90*/  ISETP.LT.OR P6, PT, R182.reuse, 0x9, P6 ;  /* 0x00000009b600780c */ /* 0x040fe400037c1670 */
[C---:B------:R-:W-:Y:S02]  /*ffa0*/  ISETP.LT.OR P3, PT, R182.reuse, 0xa, P3 ;  /* 0x0000000ab600780c */ /* 0x040fe40001f61670 */
[----:B------:R-:W-:Y:S02]  /*ffb0*/  ISETP.LT.OR P5, PT, R182, 0x21, P5 ;  /* 0x00000021b600780c */ /* 0x000fe40002fa1670 */
[----:B------:R-:W-:Y:S02]  /*ffc0*/  FSEL R201, R201, -INF , !P4 ;  /* 0xff800000c9c97808 */ /* 0x000fe40006000000 */
[----:B------:R-:W-:-:S02]  /*ffd0*/  FSEL R202, R202, -INF , !P6 ;  /* 0xff800000caca7808 */ /* 0x000fc40007000000 */
[----:B------:R-:W-:Y:S02]  /*ffe0*/  FSEL R203, R203, -INF , !P3 ;  /* 0xff800000cbcb7808 */ /* 0x000fe40005800000 */
[C---:B------:R-:W-:Y:S02]  /*fff0*/  ISETP.GT.AND P4, PT, R181.reuse, 0x11, P2 ;  /* 0x00000011b500780c */ /* 0x040fe40001784270 */
[C---:B------:R-:W-:Y:S02]  /*10000*/  ISETP.GT.AND P6, PT, R181.reuse, 0x18, P2 ;  /* 0x00000018b500780c */ /* 0x040fe400017c4270 */
[C---:B------:R-:W-:Y:S02]  /*10010*/  ISETP.GT.AND P3, PT, R181.reuse, 0x19, P2 ;  /* 0x00000019b500780c */ /* 0x040fe40001764270 */
[----:B------:R-:W-:Y:S02]  /*10020*/  FSEL R207, R168, -INF , !P5 ;  /* 0xff800000a8cf7808 */ /* 0x000fe40006800000 */
[----:B------:R-:W-:-:S02]  /*10030*/  ISETP.GT.AND P5, PT, R181, 0x30, P2 ;  /* 0x00000030b500780c */ /* 0x000fc400017a4270 */
[C---:B------:R-:W-:Y:S02]  /*10040*/  ISETP.LT.OR P4, PT, R182.reuse, 0x12, P4 ;  /* 0x00000012b600780c */ /* 0x040fe40002781670 */
        /* <DEDUP_REMOVED lines=8> */
[----:B------:R-:W-:Y:S02]  /*100d0*/  ISETP.GT.AND P3, PT, R181, 0x29, P2 ;  /* 0x00000029b500780c */ /* 0x000fe40001764270 */
[----:B------:R-:W-:Y:S02]  /*100e0*/  FSEL R176, R176, -INF , !P5 ;  /* 0xff800000b0b07808 */ /* 0x000fe40006800000 */
[----:B------:R-:W-:-:S02]  /*100f0*/  PLOP3.LUT P5, PT, PT, PT, UP0, 0x40, 0x0 ;  /* 0x000000000000781c */ /* 0x000fc40003fae808 */
        /* <DEDUP_REMOVED lines=20> */
[----:B------:R-:W-:Y:S01]  /*10240*/  IMAD.U32 R171, RZ, RZ, UR41 ;  /* 0x00000029ffab7e24 */ /* 0x000fe2000f8e00ff */
[----:B------:R-:W-:-:S04]  /*10250*/  IADD3 R168, R0, R23, -R184 ;  /* 0x0000001700a87210 */ /* 0x000fc80007ffe8b8 */
[----:B------:R-:W-:Y:S01]  /*10260*/  ISETP.NE.AND P3, PT, R171, 0x1, PT ;  /* 0x00000001ab00780c */ /* 0x000fe20003f65270 */
[----:B------:R-:W-:-:S05]  /*10270*/  VIADD R168, R168, 0x8 ;  /* 0x00000008a8a87836 */ /* 0x000fca0000000000 */
[----:B------:R-:W-:-:S07]  /*10280*/  LOP3.LUT R181, RZ, R168, RZ, 0x33, !PT ;  /* 0x000000a8ffb57212 */ /* 0x000fce00078e33ff */
[----:B------:R-:W0:Y:S02]  /*10290*/  @P3 LDC.64 R154, c[0x0][0xae0] ;  /* 0x0002b800ff9a3b82 */ /* 0x000e240000000a00 */
[----:B0-----:R-:W-:-:S05]  /*102a0*/  @P3 IMAD.HI.U32 R154, R181, R154, RZ ;  /* 0x0000009ab59a3227 */ /* 0x001fca00078e00ff */
[----:B------:R-:W-:-:S04]  /*102b0*/  @P3 SHF.R.U32.HI R181, RZ, R155, R154 ;  /* 0x0000009bffb53219 */ /* 0x000fc8000001169a */
[----:B------:R-:W-:Y:S01]  /*102c0*/  LOP3.LUT R154, RZ, R181, RZ, 0x33, !PT ;  /* 0x000000b5ff9a7212 */ /* 0x000fe200078e33ff */
[----:B------:R-:W-:Y:S06]  /*102d0*/  BRA `(.L_x_5492) ;  /* 0x0000000000187947 */ /* 0x000fec0003800000 */
.L_x_5491:
[----:B------:R-:W-:-:S05]  /*102e0*/  IMAD.U32 R171, RZ, RZ, UR41 ;  /* 0x00000029ffab7e24 */ /* 0x000fca000f8e00ff */
[----:B------:R-:W-:-:S13]  /*102f0*/  ISETP.NE.AND P3, PT, R171, 0x1, PT ;  /* 0x00000001ab00780c */ /* 0x000fda0003f65270 */
[----:B------:R-:W0:Y:S02]  /*10300*/  @P3 LDC.64 R154, c[0x0][0xae0] ;  /* 0x0002b800ff9a3b82 */ /* 0x000e240000000a00 */
[----:B0-----:R-:W-:-:S04]  /*10310*/  @P3 IMAD.HI.U32 R168, R191, R154, RZ ;  /* 0x0000009abfa83227 */ /* 0x001fc800078e00ff */
[----:B------:R-:W-:Y:S01]  /*10320*/  IMAD.MOV.U32 R154, RZ, RZ, R191 ;  /* 0x000000ffff9a7224 */ /* 0x000fe200078e00bf */
[----:B------:R-:W-:-:S07]  /*10330*/  @P3 SHF.R.U32.HI R154, RZ, R155, R168 ;  /* 0x0000009bff9a3219 */ /* 0x000fce00000116a8 */
.L_x_5492:
[----:B------:R-:W-:Y:S05]  /*10340*/  BSYNC B2 ;  /* 0x0000000000027941 */ /* 0x000fea0003800000 */
.L_x_5490:
[----:B------:R-:W-:-:S04]  /*10350*/  IMAD R178, R154, R171, -R178 ;  /* 0x000000ab9ab27224 */ /* 0x000fc800078e0ab2 */
[----:B------:R-:W-:-:S05]  /*10360*/  IMAD.IADD R178, R178, 0x1, -R185 ;  /* 0x00000001b2b27824 */ /* 0x000fca00078e0ab9 */
[----:B------:R-:W-:Y:S02]  /*10370*/  VIADDMNMX R206, R178, R171, R206, PT ;  /* 0x000000abb2ce7246 */ /* 0x000fe400038001ce */
[----:B------:R-:W-:-:S07]  /*10380*/  VIMNMX R183, R183, R178, !PT ;  /* 0x000000b2b7b77248 */ /* 0x000fce0007fe0100 */
.L_x_5489:
[----:B------:R-:W-:Y:S01]  /*10390*/  FMNMX.FTZ R154, R200, R21, !PT ;  /* 0x00000015c89a7209 */ /* 0x000fe20007810000 */
[----:B------:R-:W-:Y:S01]  /*103a0*/  IMAD R170, R198, 0x1000, R188 ;  /* 0x00001000c6aa7824 */ /* 0x000fe200078e02bc */
[----:B------:R-:W-:Y:S01]  /*103b0*/  ISETP.GT.AND P4, PT, R183, 0x9, P2 ;  /* 0x00000009b700780c */ /* 0x000fe20001784270 */
[----:B------:R-:W-:Y:S01]  /*103c0*/  @!P1 VIADD R199, R199, 0x38860 ;  /* 0x00038860c7c79836 */ /* 0x000fe20000000000 */
[----:B------:R-:W-:Y:S02]  /*103d0*/  FMNMX.FTZ R155, R201, R154, !PT ;  /* 0x0000009ac99b7209 */ /* 0x000fe40007810000 */
[----:B------:R-:W-:Y:S02]  /*103e0*/  ISETP.LT.OR P4, PT, R206, 0xa, P4 ;  /* 0x0000000ace00780c */ /* 0x000fe40002781670 */
[----:B------:R-:W-:Y:S02]  /*103f0*/  FMNMX.FTZ R154, R202, R155, !PT ;  /* 0x0000009bca9a7209 */ /* 0x000fe40007810000 */
[----:B------:R-:W-:-:S02]  /*10400*/  FSEL R157, R157, -INF , !P4 ;  /* 0xff8000009d9d7808 */ /* 0x000fc40006000000 */
[----:B------:R-:W-:Y:S02]  /*10410*/  FMNMX.FTZ R155, R203, R154, !PT ;  /* 0x0000009acb9b7209 */ /* 0x000fe40007810000 */
[----:B------:R-:W-:Y:S02]  /*10420*/  ISETP.GT.AND P4, PT, R183, 0x19, P2 ;  /* 0x00000019b700780c */ /* 0x000fe40001784270 */
[----:B------:R-:W-:Y:S02]  /*10430*/  FMNMX.FTZ R154, R204, R155, !PT ;  /* 0x0000009bcc9a7209 */ /* 0x000fe40007810000 */
[----:B------:R-:W-:Y:S02]  /*10440*/  MOV R171, 0x40000040 ;  /* 0x4000004000ab7802 */ /* 0x000fe40000000f00 */
[----:B------:R-:W-:Y:S02]  /*10450*/  FMNMX.FTZ R154, R205, R154, !PT ;  /* 0x0000009acd9a7209 */ /* 0x000fe40007810000 */
[----:B------:R-:W-:-:S02]  /*10460*/  ISETP.LT.OR P4, PT, R206, 0x1a, P4 ;  /* 0x0000001ace00780c */ /* 0x000fc40002781670 */
[----:B------:R-:W-:Y:S02]  /*10470*/  FMNMX.FTZ R154, R163, R154, !PT ;  /* 0x0000009aa39a7209 */ /* 0x000fe40007810000 */
[----:B------:R-:W-:Y:S02]  /*10480*/  R2UR UR7, R171 ;  /* 0x00000000ab0772ca */ /* 0x000fe400000e0000 */
[----:B------:R-:W-:Y:S02]  /*10490*/  FMNMX.FTZ R154, R165, R154, !PT ;  /* 0x0000009aa59a7209 */ /* 0x000fe40007810000 */
[----:B------:R-:W-:Y:S02]  /*104a0*/  FSEL R161, R161, -INF , !P4 ;  /* 0xff800000a1a17808 */ /* 0x000fe40006000000 */
[----:B------:R-:W-:Y:S02]  /*104b0*/  FMNMX.FTZ R154, R207, R154, !PT ;  /* 0x0000009acf9a7209 */ /* 0x000fe40007810000 */
[----:B------:R-:W-:-:S02]  /*104c0*/  ISETP.GT.AND P4, PT, R183, RZ, P2 ;  /* 0x000000ffb700720c */ /* 0x000fc40001784270 */
[----:B------:R-:W-:Y:S02]  /*104d0*/  FMNMX.FTZ R155, R169, R154, !PT ;  /* 0x0000009aa99b7209 */ /* 0x000fe40007810000 */
[----:B------:R-:W-:Y:S02]  /*104e0*/  ISETP.GT.AND P3, PT, R183, 0x1, P2 ;  /* 0x00000001b700780c */ /* 0x000fe40001764270 */
[----:B------:R-:W-:Y:S02]  /*104f0*/  FMNMX.FTZ R154, R222, R155, !PT ;  /* 0x0000009bde9a7209 */ /* 0x000fe40007810000 */
[----:B------:R-:W-:Y:S02]  /*10500*/  ISETP.LT.OR P4, PT, R206, 0x1, P4 ;  /* 0x00000001ce00780c */ /* 0x000fe40002781670 */
[----:B------:R-:W-:Y:S02]  /*10510*/  FMNMX.FTZ R155, R223, R154, !PT ;  /* 0x0000009adf9b7209 */ /* 0x000fe40007810000 */
[----:B------:R-:W-:-:S02]  /*10520*/  ISETP.GT.AND P6, PT, R183, 0x8, P2 ;  /* 0x00000008b700780c */ /* 0x000fc400017c4270 */
[----:B------:R-:W-:Y:S02]  /*10530*/  FMNMX.FTZ R154, R176, R155, !PT ;  /* 0x0000009bb09a7209 */ /* 0x000fe40007810000 */
[----:B------:R-:W-:Y:S02]  /*10540*/  ISETP.LT.OR P3, PT, R206, 0x2, P3 ;  /* 0x00000002ce00780c */ /* 0x000fe40001f61670 */
[----:B------:R-:W-:Y:S02]  /*10550*/  FMNMX.FTZ R154, R177, R154, !PT ;  /* 0x0000009ab19a7209 */ /* 0x000fe40007810000 */
[----:B------:R-:W-:Y:S02]  /*10560*/  FSEL R152, R152, -INF , !P4 ;  /* 0xff80000098987808 */ /* 0x000fe40006000000 */
[----:B------:R-:W-:Y:S02]  /*10570*/  FMNMX.FTZ R155, R179, R154, !PT ;  /* 0x0000009ab39b7209 */ /* 0x000fe40007810000 */
[----:B------:R-:W-:-:S02]  /*10580*/  ISETP.LT.OR P6, PT, R206, 0x9, P6 ;  /* 0x00000009ce00780c */ /* 0x000fc400037c1670 */
[----:B------:R-:W-:Y:S02]  /*10590*/  FMNMX.FTZ R155, R180, R155, !PT ;  /* 0x0000009bb49b7209 */ /* 0x000fe40007810000 */
[----:B------:R-:W-:Y:S02]  /*105a0*/  FSEL R153, R153, -INF , !P3 ;  /* 0xff80000099997808 */ /* 0x000fe40005800000 */
[----:B------:R-:W-:Y:S01]  /*105b0*/  FMNMX.FTZ R168, R152, R190, !PT ;  /* 0x000000be98a87209 */ /* 0x000fe20007810000 */
[----:B------:R-:W0:Y:S01]  /*105c0*/  SHFL.BFLY PT, R154, R155, 0x2, 0x1f ;  /* 0x0c401f009b9a7f89 */ /* 0x000e2200000e0000 */
[C---:B------:R-:W-:Y:S02]  /*105d0*/  ISETP.GT.AND P5, PT, R183.reuse, 0x10, P2 ;  /* 0x00000010b700780c */ /* 0x040fe400017a4270 */
[----:B------:R-:W-:Y:S02]  /*105e0*/  FSEL R156, R156, -INF , !P6 ;  /* 0xff8000009c9c7808 */ /* 0x000fe40007000000 */
[----:B------:R-:W-:-:S02]  /*105f0*/  ISETP.GT.AND P3, PT, R183, 0x11, P2 ;  /* 0x00000011b700780c */ /* 0x000fc40001764270 */
[C---:B------:R-:W-:Y:S02]  /*10600*/  ISETP.LT.OR P5, PT, R206.reuse, 0x11, P5 ;  /* 0x00000011ce00780c */ /* 0x040fe40002fa1670 */
[C---:B------:R-:W-:Y:S02]  /*10610*/  ISETP.GT.AND P6, PT, R183.reuse, 0x18, P2 ;  /* 0x00000018b700780c */ /* 0x040fe400017c4270 */
[----:B------:R-:W-:Y:S02]  /*10620*/  ISETP.LT.OR P3, PT, R206, 0x12, P3 ;  /* 0x00000012ce00780c */ /* 0x000fe40001f61670 */
[----:B------:R-:W-:Y:S02]  /*10630*/  FSEL R158, R158, -INF , !P5 ;  /* 0xff8000009e9e7808 */ /* 0x000fe40006800000 */
[----:B------:R-:W-:Y:S02]  /*10640*/  ISETP.GT.AND P5, PT, R183, 0x20, P2 ;  /* 0x00000020b700780c */ /* 0x000fe400017a4270 */
[----:B------:R-:W-:-:S02]  /*10650*/  ISETP.LT.OR P6, PT, R206, 0x19, P6 ;  /* 0x00000019ce00780c */ /* 0x000fc400037c1670 */
[----:B------:R-:W-:Y:S02]  /*10660*/  FSEL R159, R159, -INF , !P3 ;  /* 0xff8000009f9f7808 */ /* 0x000fe40005800000 */
[----:B------:R-:W-:Y:S02]  /*10670*/  ISETP.LT.OR P5, PT, R206, 0x21, P5 ;  /* 0x00000021ce00780c */ /* 0x000fe40002fa1670 */
[----:B------:R-:W-:Y:S02]  /*10680*/  FSEL R160, R160, -INF , !P6 ;  /* 0xff800000a0a07808 */ /* 0x000fe40007000000 */
[----:B0-----:R-:W-:Y:S02]  /*10690*/  FMNMX.FTZ R171, R155, R154, !PT ;  /* 0x0000009a9bab7209 */ /* 0x001fe40007810000 */
[----:B------:R-:W-:Y:S02]  /*106a0*/  FMNMX.FTZ R155, R153, R168, !PT ;  /* 0x000000a8999b7209 */ /* 0x000fe40007810000 */
[----:B------:R-:W-:Y:S01]  /*106b0*/  FSEL R162, R162, -INF , !P5 ;  /* 0xff800000a2a27808 */ /* 0x000fe20006800000 */
[----:B------:R-:W0:Y:S01]  /*106c0*/  SHFL.BFLY PT, R154, R171, 0x1, 0x1f ;  /* 0x0c201f00ab9a7f89 */ /* 0x000e2200000e0000 */
[----:B------:R-:W-:-:S02]  /*106d0*/  FMNMX.FTZ R168, R156, R155, !PT ;  /* 0x0000009b9ca87209 */ /* 0x000fc40007810000 */
[----:B------:R-:W-:Y:S02]  /*106e0*/  ISETP.GT.AND P5, PT, R183, 0x29, P2 ;  /* 0x00000029b700780c */ /* 0x000fe400017a4270 */
[----:B------:R-:W-:Y:S01]  /*106f0*/  FMNMX.FTZ R155, R157, R168, !PT ;  /* 0x000000a89d9b7209 */ /* 0x000fe20007810000 */
[----:B------:R-:W-:Y:S01]  /*10700*/  IMAD.U32 R168, RZ, RZ, UR40 ;  /* 0x00000028ffa87e24 */ /* 0x000fe2000f8e00ff */
[C---:B------:R-:W-:Y:S02]  /*10710*/  ISETP.GT.AND P3, PT, R183.reuse, 0x21, P2 ;  /* 0x00000021b700780c */ /* 0x040fe40001764270 */
[C---:B------:R-:W-:Y:S02]  /*10720*/  ISETP.LT.OR P5, PT, R206.reuse, 0x2a, P5 ;  /* 0x0000002ace00780c */ /* 0x040fe40002fa1670 */
[----:B------:R-:W-:Y:S02]  /*10730*/  ISETP.GT.AND P6, PT, R183, 0x28, P2 ;  /* 0x00000028b700780c */ /* 0x000fe400017c4270 */
[----:B------:R-:W-:-:S02]  /*10740*/  ISETP.LT.OR P3, PT, R206, 0x22, P3 ;  /* 0x00000022ce00780c */ /* 0x000fc40001f61670 */
[----:B------:R-:W-:Y:S02]  /*10750*/  FSEL R166, R166, -INF , !P5 ;  /* 0xff800000a6a67808 */ /* 0x000fe40006800000 */
[----:B------:R-:W-:Y:S02]  /*10760*/  ISETP.LT.OR P6, PT, R206, 0x29, P6 ;  /* 0x00000029ce00780c */ /* 0x000fe400037c1670 */
[----:B------:R-:W-:Y:S02]  /*10770*/  FSEL R164, R164, -INF , !P3 ;  /* 0xff800000a4a47808 */ /* 0x000fe40005800000 */
[----:B------:R-:W-:Y:S02]  /*10780*/  ISETP.GT.AND P3, PT, R183, 0x30, P2 ;  /* 0x00000030b700780c */ /* 0x000fe40001764270 */
[----:B------:R-:W-:Y:S02]  /*10790*/  FSEL R167, R167, -INF , !P6 ;  /* 0xff800000a7a77808 */ /* 0x000fe40007000000 */
[----:B0-----:R-:W-:-:S02]  /*107a0*/  FMNMX.FTZ R171, R171, R154, !PT ;  /* 0x0000009aabab7209 */ /* 0x001fc40007810000 */
[----:B------:R-:W-:Y:S02]  /*107b0*/  FMNMX.FTZ R154, R158, R155, !PT ;  /* 0x0000009b9e9a7209 */ /* 0x000fe40007810000 */
[C---:B------:R-:W-:Y:S01]  /*107c0*/  FSETP.NEU.FTZ.AND P5, PT, R171.reuse, -INF , PT ;  /* 0xff800000ab00780b */ /* 0x040fe20003fbd000 */
[----:B------:R-:W-:Y:S01]  /*107d0*/  FMUL.FTZ R178, R171, R168 ;  /* 0x000000a8abb27220 */ /* 0x000fe20000410000 */
[----:B------:R-:W-:Y:S02]  /*107e0*/  FMNMX.FTZ R155, R159, R154, !PT ;  /* 0x0000009a9f9b7209 */ /* 0x000fe40007810000 */
[----:B------:R-:W-:Y:S02]  /*107f0*/  ISETP.GT.AND P4, PT, R183, 0x31, P2 ;  /* 0x00000031b700780c */ /* 0x000fe40001784270 */
[----:B------:R-:W-:Y:S02]  /*10800*/  FMNMX.FTZ R154, R160, R155, !PT ;  /* 0x0000009ba09a7209 */ /* 0x000fe40007810000 */
[----:B------:R-:W-:-:S02]  /*10810*/  FSEL R155, R178, RZ, P5 ;  /* 0x000000ffb29b7208 */ /* 0x000fc40002800000 */
[----:B------:R-:W-:Y:S02]  /*10820*/  FMNMX.FTZ R181, R161, R154, !PT ;  /* 0x0000009aa1b57209 */ /* 0x000fe40007810000 */
[----:B------:R-:W-:Y:S01]  /*10830*/  ISETP.LT.OR P3, PT, R206, 0x31, P3 ;  /* 0x00000031ce00780c */ /* 0x000fe20001f61670 */
[-CC-:B------:R-:W-:Y:S01]  /*10840*/  FFMA.FTZ R154, R200, R168.reuse, -R155.reuse ;  /* 0x000000a8c89a7223 */ /* 0x180fe2000001089b */
[----:B------:R-:W-:Y:S01]  /*10850*/  FMNMX.FTZ R181, R162, R181, !PT ;  /* 0x000000b5a2b57209 */ /* 0x000fe20007810000 */
[-CC-:B------:R-:W-:Y:S01]  /*10860*/  FFMA.FTZ R202, R202, R168.reuse, -R155.reuse ;  /* 0x000000a8caca7223 */ /* 0x180fe2000001089b */
[----:B------:R-:W-:Y:S01]  /*10870*/  ISETP.GT.AND P6, PT, R183, 0x38, P2 ;  /* 0x00000038b700780c */ /* 0x000fe200017c4270 */
[-CC-:B------:R-:W-:Y:S01]  /*10880*/  FFMA.FTZ R203, R203, R168.reuse, -R155.reuse ;  /* 0x000000a8cbcb7223 */ /* 0x180fe2000001089b */
[----:B------:R-:W-:Y:S01]  /*10890*/  FMNMX.FTZ R178, R164, R181, !PT ;  /* 0x000000b5a4b27209 */ /* 0x000fe20007810000 */
[-CC-:B------:R-:W-:Y:S01]  /*108a0*/  FFMA.FTZ R169, R169, R168.reuse, -R155.reuse ;  /* 0x000000a8a9a97223 */ /* 0x180fe2000001089b */
[----:B------:R-:W-:Y:S01]  /*108b0*/  ISETP.LT.OR P4, PT, R206, 0x32, P4 ;  /* 0x00000032ce00780c */ /* 0x000fe20002781670 */
[--C-:B------:R-:W-:Y:S01]  /*108c0*/  FFMA.FTZ R176, R176, R168, -R155.reuse ;  /* 0x000000a8b0b07223 */ /* 0x100fe2000001089b */
[----:B------:R-:W-:Y:S01]  /*108d0*/  FMNMX.FTZ R181, R167, R178, !PT ;  /* 0x000000b2a7b57209 */ /* 0x000fe20007810000 */
[-CC-:B------:R-:W-:Y:S01]  /*108e0*/  FFMA.FTZ R178, R207, R168.reuse, -R155.reuse ;  /* 0x000000a8cfb27223 */ /* 0x180fe2000001089b */
[----:B------:R-:W-:Y:S01]  /*108f0*/  FSEL R200, R172, -INF , !P3 ;  /* 0xff800000acc87808 */ /* 0x000fe20005800000 */
[-CC-:B------:R-:W-:Y:S01]  /*10900*/  FFMA.FTZ R177, R177, R168.reuse, -R155.reuse ;  /* 0x000000a8b1b17223 */ /* 0x180fe2000001089b */
[----:B------:R-:W-:Y:S01]  /*10910*/  FMNMX.FTZ R181, R166, R181, !PT ;  /* 0x000000b5a6b57209 */ /* 0x000fe20007810000 */
[----:B------:R-:W-:Y:S01]  /*10920*/  MUFU.EX2 R154, R154 ;  /* 0x0000009a009a7308 */ /* 0x000fe20000000800 */
[----:B------:R-:W-:Y:S01]  /*10930*/  ISETP.GT.AND P2, PT, R183, 0x39, P2 ;  /* 0x00000039b700780c */ /* 0x000fe20001744270 */
[----:B------:R-:W-:Y:S01]  /*10940*/  FFMA.FTZ R183, R201, R168, -R155 ;  /* 0x000000a8c9b77223 */ /* 0x000fe2000001089b */
[----:B------:R-:W-:-:S02]  /*10950*/  ISETP.LT.OR P6, PT, R206, 0x39, P6 ;  /* 0x00000039ce00780c */ /* 0x000fc400037c1670 */
[----:B------:R-:W-:Y:S02]  /*10960*/  FSEL R201, R173, -INF , !P4 ;  /* 0xff800000adc97808 */ /* 0x000fe40006000000 */
[----:B------:R-:W-:Y:S01]  /*10970*/  FMNMX.FTZ R172, R200, R181, !PT ;  /* 0x000000b5c8ac7209 */ /* 0x000fe20007810000 */
[----:B------:R-:W-:Y:S01]  /*10980*/  MUFU.EX2 R183, R183 ;  /* 0x000000b700b77308 */ /* 0x000fe20000000800 */
[----:B------:R-:W-:Y:S02]  /*10990*/  ISETP.LT.OR P2, PT, R206, 0x3a, P2 ;  /* 0x0000003ace00780c */ /* 0x000fe40001741670 */
[----:B------:R-:W-:Y:S01]  /*109a0*/  FSEL R206, R174, -INF , !P6 ;  /* 0xff800000aece7808 */ /* 0x000fe20007000000 */
[--C-:B------:R-:W-:Y:S01]  /*109b0*/  FFMA.FTZ R174, R163, R168, -R155.reuse ;  /* 0x000000a8a3ae7223 */ /* 0x100fe2000001089b */
[----:B------:R-:W-:Y:S01]  /*109c0*/  FMNMX.FTZ R173, R201, R172, !PT ;  /* 0x000000acc9ad7209 */ /* 0x000fe20007810000 */
[-CC-:B------:R-:W-:Y:S01]  /*109d0*/  FFMA.FTZ R172, R204, R168.reuse, -R155.reuse ;  /* 0x000000a8ccac7223 */ /* 0x180fe2000001089b */
[----:B------:R-:W-:Y:S01]  /*109e0*/  FSEL R224, R175, -INF , !P2 ;  /* 0xff800000afe07808 */ /* 0x000fe20005000000 */
[-CC-:B------:R-:W-:Y:S01]  /*109f0*/  FFMA.FTZ R175, R165, R168.reuse, -R155.reuse ;  /* 0x000000a8a5af7223 */ /* 0x180fe2000001089b */
[----:B------:R-:W-:Y:S01]  /*10a00*/  FMNMX.FTZ R173, R206, R173, !PT ;  /* 0x000000adcead7209 */ /* 0x000fe20007810000 */
[----:B------:R-:W-:Y:S01]  /*10a10*/  FFMA.FTZ R165, R179, R168, -R155 ;  /* 0x000000a8b3a57223 */ /* 0x000fe2000001089b */
[----:B------:R-:W-:Y:S01]  /*10a20*/  MUFU.EX2 R202, R202 ;  /* 0x000000ca00ca7308 */ /* 0x000fe20000000800 */
[----:B------:R-:W-:-:S02]  /*10a30*/  R2UR UR6, R170 ;  /* 0x00000000aa0672ca */ /* 0x000fc400000e0000 */
[----:B------:R-:W-:Y:S01]  /*10a40*/  FMNMX.FTZ R181, R224, R173, !PT ;  /* 0x000000ade0b57209 */ /* 0x000fe20007810000 */
[-CC-:B------:R-:W-:Y:S01]  /*10a50*/  FFMA.FTZ R173, R205, R168.reuse, -R155.reuse ;  /* 0x000000a8cdad7223 */ /* 0x180fe2000001089b */
[----:B------:R-:W-:Y:S01]  /*10a60*/  FFMA.FTZ R205, R180, R168, -R155 ;  /* 0x000000a8b4cd7223 */ /* 0x000fe2000001089b */
[----:B------:R-:W-:Y:S02]  /*10a70*/  @!P1 PRMT R199, RZ, 0x654, R199 ;  /* 0x00000654ffc79816 */ /* 0x000fe400000000c7 */
[----:B------:R-:W0:Y:S01]  /*10a80*/  SHFL.BFLY PT, R182, R181, 0x2, 0x1f ;  /* 0x0c401f00b5b67f89 */ /* 0x000e2200000e0000 */
[----:B------:R1:W-:Y:S08]  /*10a90*/  MUFU.EX2 R180, R165 ;  /* 0x000000a500b47308 */ /* 0x0003f00000000800 */
[----:B------:R-:W-:Y:S08]  /*10aa0*/  MUFU.EX2 R203, R203 ;  /* 0x000000cb00cb7308 */ /* 0x000ff00000000800 */
[----:B------:R-:W-:Y:S01]  /*10ab0*/  MUFU.EX2 R172, R172 ;  /* 0x000000ac00ac7308 */ /* 0x000fe20000000800 */
[----:B0-----:R-:W-:Y:S01]  /*10ac0*/  FMNMX.FTZ R163, R181, R182, !PT ;  /* 0x000000b6b5a37209 */ /* 0x001fe20007810000 */
[-CC-:B------:R-:W-:Y:S01]  /*10ad0*/  FFMA.FTZ R181, R222, R168.reuse, -R155.reuse ;  /* 0x000000a8deb57223 */ /* 0x180fe2000001089b */
[----:B------:R-:W-:Y:S01]  /*10ae0*/  FFMA.FTZ R182, R223, R168, -R155 ;  /* 0x000000a8dfb67223 */ /* 0x000fe2000001089b */
[----:B------:R-:W-:-:S04]  /*10af0*/  IMAD.MOV R222, RZ, RZ, -R195 ;  /* 0x000000ffffde7224 */ /* 0x000fc800078e0ac3 */
[----:B------:R-:W-:Y:S01]  /*10b00*/  MUFU.EX2 R173, R173 ;  /* 0x000000ad00ad7308 */ /* 0x000fe20000000800 */
[----:B------:R-:W0:Y:S01]  /*10b10*/  SHFL.BFLY PT, R204, R163, 0x1, 0x1f ;  /* 0x0c201f00a3cc7f89 */ /* 0x000e2200000e0000 */
[----:B------:R-:W-:-:S06]  /*10b20*/  ISETP.NE.AND P2, PT, R185, R222, PT ;  /* 0x000000deb900720c */ /* 0x000fcc0003f45270 */
[----:B------:R-:W-:Y:S08]  /*10b30*/  MUFU.EX2 R174, R174 ;  /* 0x000000ae00ae7308 */ /* 0x000ff00000000800 */
[----:B------:R-:W-:Y:S01]  /*10b40*/  MUFU.EX2 R175, R175 ;  /* 0x000000af00af7308 */ /* 0x000fe20000000800 */
[----:B------:R-:W-:-:S04]  /*10b50*/  @!P2 IMAD R19, R19, 0x40, R193 ;  /* 0x000000401313a824 */ /* 0x000fc800078e02c1 */
[----:B------:R-:W-:-:S03]  /*10b60*/  @!P2 IMAD R19, R19, 0x4, R18 ;  /* 0x000000041313a824 */ /* 0x000fc600078e0212 */
[----:B------:R-:W-:Y:S01]  /*10b70*/  MUFU.EX2 R178, R178 ;  /* 0x000000b200b27308 */ /* 0x000fe20000000800 */
[----:B0-----:R-:W-:Y:S02]  /*10b80*/  FMNMX.FTZ R179, R163, R204, !PT ;  /* 0x000000cca3b37209 */ /* 0x001fe40007810000 */
[----:B------:R-:W-:Y:S02]  /*10b90*/  FSEL R204, R171, RZ, P5 ;  /* 0x000000ffabcc7208 */ /* 0x000fe40002800000 */
[----:B------:R-:W-:-:S03]  /*10ba0*/  FSETP.NEU.FTZ.AND P3, PT, R179, -INF , PT ;  /* 0xff800000b300780b */ /* 0x000fc60003f7d000 */
[----:B------:R-:W-:Y:S01]  /*10bb0*/  FADD.FTZ R155, -R204, R21 ;  /* 0x00000015cc9b7221 */ /* 0x000fe20000010100 */
[C---:B------:R-:W-:Y:S01]  /*10bc0*/  FSEL R163, R179.reuse, RZ, P3 ;  /* 0x000000ffb3a37208 */ /* 0x040fe20001800000 */
[-C--:B------:R-:W-:Y:S01]  /*10bd0*/  FMUL.FTZ R204, R179, R168.reuse ;  /* 0x000000a8b3cc7220 */ /* 0x080fe20000410000 */
[----:B------:R0:W-:Y:S01]  /*10be0*/  MUFU.EX2 R21, R205 ;  /* 0x000000cd00157308 */ /* 0x0001e20000000800 */
[----:B------:R-:W-:Y:S02]  /*10bf0*/  FMUL.FTZ R155, R155, R168 ;  /* 0x000000a89b9b7220 */ /* 0x000fe40000410000 */
[----:B-1----:R-:W-:Y:S01]  /*10c00*/  FADD.FTZ R165, -R163, R190 ;  /* 0x000000bea3a57221 */ /* 0x002fe20000010100 */
[----:B------:R-:W-:-:S03]  /*10c10*/  FSEL R204, R204, RZ, P3 ;  /* 0x000000ffcccc7208 */ /* 0x000fc60001800000 */
[-C--:B------:R-:W-:Y:S01]  /*10c20*/  FMUL.FTZ R165, R165, R168.reuse ;  /* 0x000000a8a5a57220 */ /* 0x080fe20000410000 */
[----:B------:R-:W1:Y:S01]  /*10c30*/  MUFU.EX2 R155, R155 ;  /* 0x0000009b009b7308 */ /* 0x000e620000000800 */
[-CC-:B------:R-:W-:Y:S01]  /*10c40*/  FFMA.FTZ R207, R152, R168.reuse, -R204.reuse ;  /* 0x000000a898cf7223 */ /* 0x180fe200000108cc */
[-CC-:B------:R-:W-:Y:S01]  /*10c50*/  FFMA.FTZ R153, R153, R168.reuse, -R204.reuse ;  /* 0x000000a899997223 */ /* 0x180fe200000108cc */
[-CC-:B0-----:R-:W-:Y:S01]  /*10c60*/  FFMA.FTZ R205, R167, R168.reuse, -R204.reuse ;  /* 0x000000a8a7cd7223 */ /* 0x181fe200000108cc */
        /* <DEDUP_REMOVED lines=11> */
[----:B------:R-:W-:Y:S01]  /*10d20*/  FFMA.FTZ R166, R166, R168, -R204 ;  /* 0x000000a8a6a67223 */ /* 0x000fe200000108cc */
[----:B------:R2:W3:Y:S01]  /*10d30*/  MUFU.EX2 R163, R207 ;  /* 0x000000cf00a37308 */ /* 0x0004e20000000800 */
[----:B-1----:R-:W-:Y:S01]  /*10d40*/  FFMA.FTZ R6, R155, R6, R154 ;  /* 0x000000069b067223 */ /* 0x002fe2000001009a */
[----:B------:R-:W-:Y:S01]  /*10d50*/  @!P2 STS [R19+0x38400], R155 ;  /* 0x0384009b1300a388 */ /* 0x000fe20000000800 */
[-C--:B------:R-:W-:Y:S01]  /*10d60*/  FFMA.FTZ R156, R206, R168.reuse, -R204 ;  /* 0x000000a8ce9c7223 */ /* 0x080fe200000108cc */
[-C--:B------:R-:W-:Y:S01]  /*10d70*/  FMUL.FTZ R24, R24, R155.reuse ;  /* 0x0000009b18187220 */ /* 0x080fe20000410000 */
[----:B------:R-:W-:Y:S01]  /*10d80*/  FADD.FTZ R167, R183, R6 ;  /* 0x00000006b7a77221 */ /* 0x000fe20000010000 */
[-C--:B------:R-:W-:Y:S01]  /*10d90*/  FMUL.FTZ R25, R25, R155.reuse ;  /* 0x0000009b19197220 */ /* 0x080fe20000410000 */
[-C--:B------:R-:W-:Y:S01]  /*10da0*/  FMUL.FTZ R28, R28, R155.reuse ;  /* 0x0000009b1c1c7220 */ /* 0x080fe20000410000 */
[----:B------:R-:W1:Y:S01]  /*10db0*/  MUFU.EX2 R153, R153 ;  /* 0x0000009900997308 */ /* 0x000e620000000800 */
[----:B--2---:R-:W-:Y:S01]  /*10dc0*/  FFMA.FTZ R207, R200, R168, -R204 ;  /* 0x000000a8c8cf7223 */ /* 0x004fe200000108cc */
[----:B0-----:R0:W-:Y:S01]  /*10dd0*/  @!P2 STS [R19+0x38420], R165 ;  /* 0x038420a51300a388 */ /* 0x0011e20000000800 */
[----:B------:R-:W-:Y:S01]  /*10de0*/  FADD.FTZ R6, R202, R167 ;  /* 0x000000a7ca067221 */ /* 0x000fe20000010000 */
        /* <DEDUP_REMOVED lines=11> */
[----:B------:R-:W-:Y:S01]  /*10ea0*/  FMUL.FTZ R49, R49, R155 ;  /* 0x0000009b31317220 */ /* 0x000fe20000410000 */
[----:B0-----:R-:W0:Y:S01]  /*10eb0*/  MUFU.EX2 R19, R223 ;  /* 0x000000df00137308 */ /* 0x001e220000000800 */
[----:B--2---:R-:W-:Y:S01]  /*10ec0*/  F2FP.F16.F32.PACK_AB R152, R183, R154 ;  /* 0x0000009ab798723e */ /* 0x004fe200000000ff */
[C---:B------:R-:W-:Y:S01]  /*10ed0*/  FADD.FTZ R183, R203.reuse, R6 ;  /* 0x00000006cbb77221 */ /* 0x040fe20000010000 */
[----:B------:R-:W-:Y:S01]  /*10ee0*/  F2FP.F16.F32.PACK_AB R154, R203, R202 ;  /* 0x000000cacb9a723e */ /* 0x000fe200000000ff */
[----:B---3--:R-:W-:Y:S01]  /*10ef0*/  FFMA.FTZ R6, R165, R7, R163 ;  /* 0x00000007a5067223 */ /* 0x008fe200000100a3 */
[-C--:B------:R-:W-:Y:S01]  /*10f00*/  FMUL.FTZ R52, R52, R155.reuse ;  /* 0x0000009b34347220 */ /* 0x080fe20000410000 */
[-C--:B------:R-:W-:Y:S01]  /*10f10*/  FMUL.FTZ R53, R53, R155.reuse ;  /* 0x0000009b35357220 */ /* 0x080fe20000410000 */
[-C--:B------:R-:W-:Y:S01]  /*10f20*/  FMUL.FTZ R56, R56, R155.reuse ;  /* 0x0000009b38387220 */ /* 0x080fe20000410000 */
[----:B------:R-:W-:Y:S01]  /*10f30*/  MUFU.EX2 R190, R190 ;  /* 0x000000be00be7308 */ /* 0x000fe20000000800 */
        /* <DEDUP_REMOVED lines=53> */
[----:B------:R-:W-:Y:S01]  /*11290*/  FMUL.FTZ R149, R149, R155 ;  /* 0x0000009b95957220 */ /* 0x000fe20000410000 */
[----:B------:R-:W-:Y:S01]  /*112a0*/  F2FP.F16.F32.PACK_AB R153, R153, R163 ;  /* 0x000000a39999723e */ /* 0x000fe200000000ff */
[----:B------:R-:W-:Y:S01]  /*112b0*/  MUFU.EX2 R203, R162 ;  /* 0x000000a200cb7308 */ /* 0x000fe20000000800 */
[----:B----4-:R-:W-:Y:S01]  /*112c0*/  FADD.FTZ R225, R157, R6 ;  /* 0x000000069de17221 */ /* 0x010fe20000010000 */
[----:B0-----:R-:W-:Y:S01]  /*112d0*/  F2FP.F16.F32.PACK_AB R155, R19, R157 ;  /* 0x0000009d139b723e */ /* 0x001fe200000000ff */
[----:B------:R-:W-:Y:S01]  /*112e0*/  BAR.SYNC.DEFER_BLOCKING 0xf, 0x100 ;  /* 0x03c4000000007b1d */ /* 0x000fe20000010000 */
[----:B------:R-:W-:Y:S01]  /*112f0*/  F2FP.F16.F32.PACK_AB R158, R175, R174 ;  /* 0x000000aeaf9e723e */ /* 0x000fe200000000ff */
[-C--:B------:R-:W-:Y:S01]  /*11300*/  FMUL.FTZ R26, R26, R165.reuse ;  /* 0x000000a51a1a7220 */ /* 0x080fe20000410000 */
[----:B-1----:R-:W-:Y:S01]  /*11310*/  F2FP.F16.F32.PACK_AB R157, R200, R190 ;  /* 0x000000bec89d723e */ /* 0x002fe200000000ff */
[----:B------:R-:W-:Y:S01]  /*11320*/  FMUL.FTZ R27, R27, R165 ;  /* 0x000000a51b1b7220 */ /* 0x000fe20000410000 */
[----:B--2---:R-:W-:Y:S01]  /*11330*/  F2FP.F16.F32.PACK_AB R159, R202, R201 ;  /* 0x000000c9ca9f723e */ /* 0x004fe200000000ff */
        /* <DEDUP_REMOVED lines=65> */
[----:B---3--:R-:W-:Y:S01]  /*11750*/  F2FP.F16.F32.PACK_AB R156, R173, R172 ;  /* 0x000000acad9c723e */ /* 0x008fe200000000ff */
[-C--:B------:R-:W-:Y:S01]  /*11760*/  FMUL.FTZ R142, R142, R165.reuse ;  /* 0x000000a58e8e7220 */ /* 0x080fe20000410000 */
[-C--:B------:R-:W-:Y:S01]  /*11770*/  FMUL.FTZ R143, R143, R165.reuse ;  /* 0x000000a58f8f7220 */ /* 0x080fe20000410000 */
[-C--:B------:R-:W-:Y:S01]  /*11780*/  FMUL.FTZ R146, R146, R165.reuse ;  /* 0x000000a592927220 */ /* 0x080fe20000410000 */
[-C--:B------:R-:W-:Y:S01]  /*11790*/  FMUL.FTZ R147, R147, R165.reuse ;  /* 0x000000a593937220 */ /* 0x080fe20000410000 */
[-C--:B------:R-:W-:Y:S01]  /*117a0*/  FMUL.FTZ R150, R150, R165.reuse ;  /* 0x000000a596967220 */ /* 0x080fe20000410000 */
[----:B------:R-:W-:Y:S01]  /*117b0*/  FMUL.FTZ R151, R151, R165 ;  /* 0x000000a597977220 */ /* 0x000fe20000410000 */
[----:B------:R-:W-:Y:S01]  /*117c0*/  F2FP.F16.F32.PACK_AB R160, R169, R178 ;  /* 0x000000b2a9a0723e */ /* 0x000fe200000000ff */
[----:B------:R3:W-:Y:S01]  /*117d0*/  STSM.16.M88.4 [R196+0x36400], R152 ;  /* 0x03640098c4007844 */ /* 0x0007e20000000200 */
[----:B-----5:R-:W-:Y:S01]  /*117e0*/  F2FP.F16.F32.PACK_AB R162, R182, R181 ;  /* 0x000000b5b6a2723e */ /* 0x020fe200000000ff */
[----:B------:R-:W-:Y:S01]  /*117f0*/  VIADD R6, R170, 0x80 ;  /* 0x00000080aa067836 */ /* 0x000fe20000000000 */
[----:B0-----:R-:W-:Y:S01]  /*11800*/  F2FP.F16.F32.PACK_AB R161, R204, R203 ;  /* 0x000000cbcca1723e */ /* 0x001fe200000000ff */
[----:B------:R0:W-:Y:S01]  /*11810*/  STSM.16.M88.4 [R209], R156 ;  /* 0x0000009cd1007844 */ /* 0x0001e20000000200 */
[----:B-1----:R-:W-:Y:S01]  /*11820*/  F2FP.F16.F32.PACK_AB R163, R206, R205 ;  /* 0x000000cdcea3723e */ /* 0x002fe200000000ff */
[----:B------:R-:W-:Y:S01]  /*11830*/  IMAD.MOV.U32 R7, RZ, RZ, 0x40000040 ;  /* 0x40000040ff077424 */ /* 0x000fe200078e00ff */
[----:B--2---:R-:W-:Y:S01]  /*11840*/  F2FP.F16.F32.PACK_AB R164, R177, R176 ;  /* 0x000000b0b1a4723e */ /* 0x004fe200000000ff */
[----:B------:R-:W-:Y:S01]  /*11850*/  FADD.FTZ R225, R19, R225 ;  /* 0x000000e113e17221 */ /* 0x000fe20000010000 */
[----:B------:R-:W-:Y:S01]  /*11860*/  F2FP.F16.F32.PACK_AB R166, R21, R180 ;  /* 0x000000b415a6723e */ /* 0x000fe200000000ff */
[----:B------:R0:W-:Y:S01]  /*11870*/  STSM.16.M88.4 [R197], R160 ;  /* 0x000000a0c5007844 */ /* 0x0001e20000000200 */
[----:B----4-:R-:W-:Y:S01]  /*11880*/  F2FP.F16.F32.PACK_AB R165, R222, R207 ;  /* 0x000000cfdea5723e */ /* 0x010fe200000000ff */
[----:B------:R-:W-:Y:S01]  /*11890*/  FADD.FTZ R172, R172, R183 ;  /* 0x000000b7acac7221 */ /* 0x000fe20000010000 */
[----:B------:R-:W-:Y:S01]  /*118a0*/  F2FP.F16.F32.PACK_AB R167, R224, R223 ;  /* 0x000000dfe0a7723e */ /* 0x000fe200000000ff */
[----:B------:R-:W-:Y:S01]  /*118b0*/  FADD.FTZ R225, R190, R225 ;  /* 0x000000e1bee17221 */ /* 0x000fe20000010000 */
[----:B------:R-:W-:Y:S01]  /*118c0*/  ISETP.GT.AND P2, PT, R14, R210, PT ;  /* 0x000000d20e00720c */ /* 0x000fe20003f44270 */
[----:B------:R-:W-:Y:S01]  /*118d0*/  FADD.FTZ R173, R173, R172 ;  /* 0x000000acadad7221 */ /* 0x000fe20000010000 */
[----:B------:R-:W-:Y:S01]  /*118e0*/  IMAD.MOV.U32 R19, RZ, RZ, R198 ;  /* 0x000000ffff137224 */ /* 0x000fe200078e00c6 */
[----:B------:R0:W-:Y:S01]  /*118f0*/  STSM.16.M88.4 [R208], R164 ;  /* 0x000000a4d0007844 */ /* 0x0001e20000000200 */
[----:B------:R-:W-:Y:S01]  /*11900*/  WARPGROUP.ARRIVE ;  /* 0x00000000000079c5 */ /* 0x000fe20000000000 */
[----:B------:R-:W-:Y:S01]  /*11910*/  FADD.FTZ R200, R200, R225 ;  /* 0x000000e1c8c87221 */ /* 0x000fe20000010000 */
[----:B------:R-:W-:Y:S01]  /*11920*/  FADD.FTZ R174, R174, R173 ;  /* 0x000000adaeae7221 */ /* 0x000fe20000010000 */
[----:B------:R-:W-:-:S02]  /*11930*/  IMAD.MOV.U32 R190, RZ, RZ, R179 ;  /* 0x000000ffffbe7224 */ /* 0x000fc400078e00b3 */
[----:B------:R-:W-:Y:S01]  /*11940*/  FADD.FTZ R201, R201, R200 ;  /* 0x000000c8c9c97221 */ /* 0x000fe20000010000 */
[----:B------:R-:W-:Y:S01]  /*11950*/  HGMMA.64x256x16.F32 R24, R152, gdesc[UR4].tnspB, R24, gsb0 ;  /* 0x43e0000498187df0 */ /* 0x000fe20008000818 */
[----:B------:R-:W-:Y:S01]  /*11960*/  R2UR UR6, R6 ;  /* 0x00000000060672ca */ /* 0x000fe200000e0000 */
[----:B------:R-:W-:Y:S01]  /*11970*/  VIADD R6, R170, 0x100 ;  /* 0x00000100aa067836 */ /* 0x000fe20000000000 */
[----:B------:R-:W-:Y:S01]  /*11980*/  R2UR UR7, R7 ;  /* 0x00000000070772ca */ /* 0x000fe200000e0000 */
[----:B------:R-:W-:Y:S02]  /*11990*/  IMAD.MOV.U32 R7, RZ, RZ, 0x40000040 ;  /* 0x40000040ff077424 */ /* 0x000fe400078e00ff */
        /* <DEDUP_REMOVED lines=14> */
[----:B------:R-:W-:Y:S02]  /*11a80*/  WARPGROUP.DEPBAR.LE gsb0, 0x0 ;  /* 0x00008000000079c5 */ /* 0x000fe40000010000 */
[----:B------:R-:W-:Y:S01]  /*11a90*/  WARPGROUP.ARRIVE ;  /* 0x00000000000079c5 */ /* 0x000fe20000000000 */
[----:B---3--:R-:W-:-:S04]  /*11aa0*/  VIADD R152, R14, 0xffffffff ;  /* 0xffffffff0e987836 */ /* 0x008fc80000000000 */
[----:B------:R-:W-:Y:S01]  /*11ab0*/  IMAD.MOV.U32 R14, RZ, RZ, R152 ;  /* 0x000000ffff0e7224 */ /* 0x000fe200078e0098 */
[----:B------:R-:W-:Y:S01]  /*11ac0*/  HGMMA.64x256x16.F32 R24, R156, gdesc[UR4].tnspB, R24, gsb0 ;  /* 0x43e000049c187df0 */ /* 0x000fe20008000818 */
[----:B------:R-:W-:Y:S02]  /*11ad0*/  R2UR UR6, R6 ;  /* 0x00000000060672ca */ /* 0x000fe400000e0000 */
[----:B------:R-:W-:Y:S01]  /*11ae0*/  R2UR UR7, R7 ;  /* 0x00000000070772ca */ /* 0x000fe200000e0000 */
[----:B------:R-:W-:Y:S01]  /*11af0*/  IMAD.MOV.U32 R7, RZ, RZ, 0x40000040 ;  /* 0x40000040ff077424 */ /* 0x000fe200078e00ff */
[----:B------:R-:W-:Y:S01]  /*11b00*/  IADD3 R6, R170, 0x180, RZ ;  /* 0x00000180aa067810 */ /* 0x000fe20007ffe0ff */
        /* <DEDUP_REMOVED lines=9> */
[----:B------:R-:W-:Y:S02]  /*11ba0*/  IMAD.MOV.U32 R21, RZ, RZ, R171 ;  /* 0x000000ffff157224 */ /* 0x000fe400078e00ab */
[----:B------:R-:W-:Y:S01]  /*11bb0*/  FADD.FTZ R7, R224, R7 ;  /* 0x00000007e0077221 */ /* 0x000fe20000010000 */
[----:B------:R-:W-:-:S02]  /*11bc0*/  WARPGROUP.DEPBAR.LE gsb0, 0x0 ;  /* 0x00008000000079c5 */ /* 0x000fc40000010000 */
[----:B------:R-:W-:-:S15]  /*11bd0*/  WARPGROUP.ARRIVE ;  /* 0x00000000000079c5 */ /* 0x000fde0000000000 */
[----:B------:R-:W-:-:S01]  /*11be0*/  NOP ;  /* 0x0000000000007918 */ /* 0x000fc20000000000 */
        /* <DEDUP_REMOVED lines=12> */
[----:B------:R-:W-:Y:S05]  /*11cb0*/  BSYNC B0 ;  /* 0x0000000000007941 */ /* 0x000fea0003800000 */
.L_x_5474:
[----:B------:R-:W-:Y:S01]  /*11cc0*/  IMAD.MOV.U32 R190, RZ, RZ, R179 ;  /* 0x000000ffffbe7224 */ /* 0x000fe200078e00b3 */
[----:B------:R-:W-:Y:S01]  /*11cd0*/  MOV R21, R171 ;  /* 0x000000ab00157202 */ /* 0x000fe20000000f00 */
[----:B------:R-:W-:Y:S02]  /*11ce0*/  IMAD.MOV.U32 R19, RZ, RZ, R198 ;  /* 0x000000ffff137224 */ /* 0x000fe400078e00c6 */
[----:B------:R-:W-:-:S07]  /*11cf0*/  IMAD.MOV.U32 R14, RZ, RZ, R152 ;  /* 0x000000ffff0e7224 */ /* 0x000fce00078e0098 */
.L_x_5473:
[----:B------:R-:W-:Y:S05]  /*11d00*/  BSYNC B1 ;  /* 0x0000000000017941 */ /* 0x000fea0003800000 */
.L_x_5472:
[----:B0-----:R-:W0:Y:S01]  /*11d10*/  LDC R156, c[0x0][0xadc] ;  /* 0x0002b700ff9c7b82 */ /* 0x001e220000000800 */
[----:B------:R-:W-:Y:S01]  /*11d20*/  IADD3 R152, R23, 0x40, -R184 ;  /* 0x0000004017987810 */ /* 0x000fe20007ffe8b8 */
[----:B------:R-:W-:-:S04]  /*11d30*/  ULDC UR4, c[0x0][0xad4] ;  /* 0x0002b50000047ab9 */ /* 0x000fc80000000800 */
[----:B------:R-:W-:-:S04]  /*11d40*/  IMAD R152, R189, 0x40, R152 ;  /* 0x00000040bd987824 */ /* 0x000fc800078e0298 */
[----:B------:R-:W-:Y:S01]  /*11d50*/  VIADD R154, R152, -UR4 ;  /* 0x80000004989a7c36 */ /* 0x000fe20008000000 */
[----:B0-----:R-:W-:-:S13]  /*11d60*/  ISETP.GE.AND P6, PT, R156, 0x1, PT ;  /* 0x000000019c00780c */ /* 0x001fda0003fc6270 */
[----:B------:R-:W-:Y:S05]  /*11d70*/  @!P6 BRA `(.L_x_5494) ;  /* 0x000000000048e947 */ /* 0x000fea0003800000 */
[----:B------:R-:W-:Y:S01]  /*11d80*/  IMAD.MOV.U32 R155, RZ, RZ, R152 ;  /* 0x000000ffff9b7224 */ /* 0x000fe200078e0098 */
[----:B------:R-:W-:Y:S04]  /*11d90*/  BSSY B0, `(.L_x_5495) ;  /* 0x000000e000007945 */ /* 0x000fe80003800000 */
        /* <DEDUP_REMOVED lines=9> */
.L_x_5496:
[----:B------:R-:W-:-:S13]  /*11e30*/  ISETP.NE.AND P2, PT, R156, 0x1, PT ;  /* 0x000000019c00780c */ /* 0x000fda0003f45270 */
[----:B------:R-:W0:Y:S02]  /*11e40*/  @P2 LDC.64 R152, c[0x0][0xae0] ;  /* 0x0002b800ff982b82 */ /* 0x000e240000000a00 */
[----:B0-----:R-:W-:-:S05]  /*11e50*/  @P2 IMAD.HI.U32 R152, R155, R152, RZ ;  /* 0x000000989b982227 */ /* 0x001fca00078e00ff */
[----:B------:R-:W-:-:S07]  /*11e60*/  @P2 SHF.R.U32.HI R155, RZ, R153, R152 ;  /* 0x00000099ff9b2219 */ /* 0x000fce0000011698 */
.L_x_5497:
[----:B------:R-:W-:Y:S05]  /*11e70*/  BSYNC B0 ;  /* 0x0000000000007941 */ /* 0x000fea0003800000 */
.L_x_5495:
[----:B------:R-:W-:-:S05]  /*11e80*/  IMAD R155, R155, R156, RZ ;  /* 0x0000009c9b9b7224 */ /* 0x000fca00078e02ff */
[----:B------:R-:W-:-:S07]  /*11e90*/  VIMNMX R154, R154, R155, !PT ;  /* 0x0000009b9a9a7248 */ /* 0x000fce0007fe0100 */
.L_x_5494:
        /* <DEDUP_REMOVED lines=13> */
.L_x_5511:
[----:B------:R-:W-:Y:S01]  /*11f70*/  VIADD R19, R201, 0x1 ;  /* 0x00000001c9137836 */ /* 0x000fe20000000000 */
[C---:B------:R-:W-:Y:S01]  /*11f80*/  ISETP.GT.AND P2, PT, R189.reuse, R210, PT ;  /* 0x000000d2bd00720c */ /* 0x040fe20003f44270 */
[----:B------:R-:W-:-:S03]  /*11f90*/  VIADD R189, R189, 0xffffffff ;  /* 0xffffffffbdbd7836 */ /* 0x000fc60000000000 */
[----:B------:R-:W-:-:S04]  /*11fa0*/  ISETP.NE.AND P3, PT, R19, 0x2, PT ;  /* 0x000000021300780c */ /* 0x000fc80003f65270 */
[----:B------:R-:W-:Y:S02]  /*11fb0*/  SEL R21, RZ, 0x1, P3 ;  /* 0x00000001ff157807 */ /* 0x000fe40001800000 */
[----:B------:R-:W-:Y:S02]  /*11fc0*/  SEL R19, R19, RZ, P3 ;  /* 0x000000ff13137207 */ /* 0x000fe40001800000 */
[----:B------:R-:W-:Y:S01]  /*11fd0*/  LOP3.LUT R22, R22, R21, RZ, 0x3c, !PT ;  /* 0x0000001516167212 */ /* 0x000fe200078e3cff */
[----:B0-----:R-:W-:Y:S06]  /*11fe0*/  @!P0 BRA `(.L_x_5501) ;  /* 0x0000000000048947 */ /* 0x001fec0003800000 */
[----:B------:R-:W-:Y:S01]  /*11ff0*/  BPT.TRAP 0x1 ;  /* 0x000000040000795c */ /* 0x000fe20000300000 */
.L_x_5501:
[----:B------:R-:W-:Y:S01]  /*12000*/  IMAD R14, R19, 0x8, R18 ;  /* 0x00000008130e7824 */ /* 0x000fe200078e0212 */
[----:B------:R-:W-:-:S04]  /*12010*/  SHF.L.U32 R21, R22, 0x1f, RZ ;  /* 0x0000001f16157819 */ /* 0x000fc800000006ff */
[----:B------:R0:W1:Y:S01]  /*12020*/  SYNCS.PHASECHK.TRANS64.TRYWAIT P3, [R14+URZ+0x38830], R21 ;  /* 0x038830150e0075a7 */ /* 0x000062000806017f */
[----:B------:R-:W-:Y:S05]  /*12030*/  @!P0 BRA `(.L_x_5502) ;  /* 0x0000000000048947 */ /* 0x000fea0003800000 */
[----:B------:R-:W-:Y:S01]  /*12040*/  BPT.TRAP 0x1 ;  /* 0x000000040000795c */ /* 0x000fe20000300000 */
.L_x_5502:
[----:B------:R-:W-:Y:S01]  /*12050*/  BSSY B2, `(.L_x_5503) ;  /* 0x0000006000027945 */ /* 0x000fe20003800000 */
[----:B------:R-:W-:Y:S02]  /*12060*/  IMAD R198, R19, 0x200, R15 ;  /* 0x0000020013c67824 */ /* 0x000fe400078e020f */
[----:B------:R-:W-:Y:S01]  /*12070*/  IMAD.MOV.U32 R199, RZ, RZ, 0x40000040 ;  /* 0x40000040ffc77424 */ /* 0x000fe200078e00ff */
[----:B-1----:R-:W-:Y:S06]  /*12080*/  @P3 BRA `(.L_x_5504) ;  /* 0x0000000000083947 */ /* 0x002fec0003800000 */
[----:B------:R-:W1:Y:S02]  /*12090*/  SYNCS.PHASECHK.TRANS64.TRYWAIT P3, [R14+URZ+0x38830], R21 ;  /* 0x038830150e0075a7 */ /* 0x000e64000806017f */
[----:B-1----:R-:W-:Y:S05]  /*120a0*/  @!P3 BRA `(.L_x_5505) ;  /* 0x0000012000d8b947 */ /* 0x002fea0003800000 */
.L_x_5504:
[----:B------:R-:W-:Y:S05]  /*120b0*/  BSYNC B2 ;  /* 0x0000000000027941 */ /* 0x000fea0003800000 */
.L_x_5503:
        /* <DEDUP_REMOVED lines=9> */
[----:B------:R-:W-:Y:S02]  /*12150*/  R2UR UR6, R202 ;  /* 0x00000000ca0672ca */ /* 0x000fe400000e0000 */
[----:B------:R-:W-:Y:S01]  /*12160*/  R2UR UR7, R203 ;  /* 0x00000000cb0772ca */ /* 0x000fe200000e0000 */
[----:B------:R-:W-:Y:S01]  /*12170*/  IMAD.MOV.U32 R203, RZ, RZ, 0x40000040 ;  /* 0x40000040ffcb7424 */ /* 0x000fe200078e00ff */
[----:B------:R-:W-:Y:S02]  /*12180*/  R2UR UR4, R12 ;  /* 0x000000000c0472ca */ /* 0x000fe400000e0000 */
[----:B------:R-:W-:Y:S02]  /*12190*/  R2UR UR5, R13 ;  /* 0x000000000d0572ca */ /* 0x000fe400000e0000 */
        /* <DEDUP_REMOVED lines=22> */
.L_x_5506:
[----:B------:R2:W3:Y:S01]  /*12300*/  SYNCS.PHASECHK.TRANS64.TRYWAIT P3, [R14+URZ+0x38850], R21 ;  /* 0x038850150e0075a7 */ /* 0x0004e2000806017f */
[----:B------:R-:W-:Y:S05]  /*12310*/  @!P0 BRA `(.L_x_5507) ;  /* 0x0000000000048947 */ /* 0x000fea0003800000 */
[----:B------:R-:W-:Y:S01]  /*12320*/  BPT.TRAP 0x1 ;  /* 0x000000040000795c */ /* 0x000fe20000300000 */
.L_x_5507:
[----:B------:R-:W-:Y:S04]  /*12330*/  BSSY B2, `(.L_x_5508) ;  /* 0x0000004000027945 */ /* 0x000fe80003800000 */
[----:B---3--:R-:W-:Y:S05]  /*12340*/  @P3 BRA `(.L_x_5509) ;  /* 0x0000000000083947 */ /* 0x008fea0003800000 */
[----:B------:R-:W3:Y:S02]  /*12350*/  SYNCS.PHASECHK.TRANS64.TRYWAIT P3, [R14+URZ+0x38850], R21 ;  /* 0x038850150e0075a7 */ /* 0x000ee4000806017f */
[----:B---3--:R-:W-:Y:S05]  /*12360*/  @!P3 BRA `(.L_x_5510) ;  /* 0x00000120003cb947 */ /* 0x008fea0003800000 */
.L_x_5509:
[----:B------:R-:W-:Y:S05]  /*12370*/  BSYNC B2 ;  /* 0x0000000000027941 */ /* 0x000fea0003800000 */
.L_x_5508:
[----:B------:R-:W-:Y:S01]  /*12380*/  IMAD R202, R19, 0x1000, R20 ;  /* 0x0000100013ca7824 */ /* 0x000fe200078e0214 */
[----:B------:R-:W-:Y:S01]  /*12390*/  R2UR UR4, R2 ;  /* 0x00000000020472ca */ /* 0x000fe200000e0000 */
[----:B------:R-:W-:Y:S01]  /*123a0*/  IMAD.MOV.U32 R203, RZ, RZ, 0x40000040 ;  /* 0x40000040ffcb7424 */ /* 0x000fe200078e00ff */
[----:B------:R-:W-:Y:S01]  /*123b0*/  R2UR UR5, R3 ;  /* 0x00000000030572ca */ /* 0x000fe200000e0000 */
[----:B------:R-:W-:Y:S01]  /*123c0*/  WARPGROUP.ARRIVE ;  /* 0x00000000000079c5 */ /* 0x000fe20000000000 */
[----:B------:R-:W-:Y:S01]  /*123d0*/  R2UR UR6, R202 ;  /* 0x00000000ca0672ca */ /* 0x000fe200000e0000 */
[----:B------:R-:W-:Y:S01]  /*123e0*/  IMAD.MOV.U32 R199, RZ, RZ, 0x40000040 ;  /* 0x40000040ffc77424 */ /* 0x000fe200078e00ff */
[----:B------:R-:W-:Y:S01]  /*123f0*/  R2UR UR7, R203 ;  /* 0x00000000cb0772ca */ /* 0x000fe200000e0000 */
[----:B------:R-:W-:Y:S02]  /*12400*/  VIADD R198, R2, 0x2 ;  /* 0x0000000202c67836 */ /* 0x000fe40000000000 */
[----:B------:R-:W4:Y:S01]  /*12410*/  S2R R190, SR_TID.X ;  /* 0x0000000000be7919 */ /* 0x000f220000002100 */
[----:B------:R-:W-:-:S02]  /*12420*/  VIADD R203, R202, 0x800 ;  /* 0x00000800cacb7836 */ /* 0x000fc40000000000 */
[----:B------:R-:W-:Y:S02]  /*12430*/  VIADD R206, R2, 0x800 ;  /* 0x0000080002ce7836 */ /* 0x000fe40000000000 */
[----:B------:R-:W-:Y:S02]  /*12440*/  IMAD.MOV.U32 R205, RZ, RZ, 0x40000040 ;  /* 0x40000040ffcd7424 */ /* 0x000fe400078e00ff */
[----:B------:R-:W-:-:S03]  /*12450*/  IMAD.MOV.U32 R207, RZ, RZ, 0x40000040 ;  /* 0x40000040ffcf7424 */ /* 0x000fc600078e00ff */
        /* <DEDUP_REMOVED lines=9> */
[----:B----4-:R-:W-:-:S05]  /*124f0*/  SHF.R.U32.HI R190, RZ, 0x7, R190 ;  /* 0x00000007ffbe7819 */ /* 0x010fca00000116be */
[----:B0123--:R0:W1:Y:S02]  /*12500*/  SHFL.IDX PT, R21, R190, RZ, 0x1f ;  /* 0x00001fffbe157589 */ /* 0x00f06400000e0000 */
[----:B0-----:R-:W-:Y:S02]  /*12510*/  MOV R190, 0x4 ;  /* 0x0000000400be7802 */ /* 0x001fe40000000f00 */
[----:B-1----:R-:W-:-:S04]  /*12520*/  ISETP.GT.AND P3, PT, R21, 0x7f, PT ;  /* 0x0000007f1500780c */ /* 0x002fc80003f64270 */
[----:B------:R-:W-:Y:S01]  /*12530*/  SEL R21, RZ, 0x2, !P3 ;  /* 0x00000002ff157807 */ /* 0x000fe20005800000 */
        /* <DEDUP_REMOVED lines=153> */
[----:B------:R-:W-:Y:S01]  /*12ed0*/  IMAD.IADD R198, R21, 0x1, R203 ;  /* 0x0000000115c67824 */ /* 0x000fe200078e02cb */
[----:B------:R-:W-:-:S02]  /*12ee0*/  WARPGROUP.DEPBAR.LE gsb0, 0x0 ;  /* 0x00008000000079c5 */ /* 0x000fc40000010000 */
[----:B------:R-:W-:-:S09]  /*12ef0*/  WARPGROUP.ARRIVE ;  /* 0x00000000000079c5 */ /* 0x000fd20000000000 */
        /* <DEDUP_REMOVED lines=8> */
[C---:B------:R-:W-:Y:S02]  /*12f80*/  SEL R198, R190.reuse, 0x2, P3 ;  /* 0x00000002bec67807 */ /* 0x040fe40001800000 */
[----:B------:R-:W-:Y:S02]  /*12f90*/  SEL R190, R190, 0x6, !P3 ;  /* 0x00000006bebe7807 */ /* 0x000fe40005800000 */
[----:B------:R-:W-:Y:S01]  /*12fa0*/  SEL R199, R199, 0x26, P3 ;  /* 0x00000026c7c77807 */ /* 0x000fe20001800000 */
[----:B------:R-:W-:-:S03]  /*12fb0*/  IMAD.IADD R204, R203, 0x1, R198 ;  /* 0x00000001cbcc7824 */ /* 0x000fc600078e02c6 */
[----:B------:R-:W-:Y:S01]  /*12fc0*/  LOP3.LUT R199, R199, 0x6, RZ, 0xc0, !PT ;  /* 0x00000006c7c77812 */ /* 0x000fe200078ec0ff */
        /* <DEDUP_REMOVED lines=19> */
[----:B------:R-:W-:Y:S02]  /*13100*/  R2UR UR6, R204 ;  /* 0x00000000cc0672ca */ /* 0x000fe400000e0000 */
[----:B------:R-:W-:Y:S01]  /*13110*/  R2UR UR7, R205 ;  /* 0x00000000cd0772ca */ /* 0x000fe200000e0000 */
[----:B------:R-:W-:Y:S01]  /*13120*/  IMAD.MOV.U32 R205, RZ, RZ, 0x40000040 ;  /* 0x40000040ffcd7424 */ /* 0x000fe200078e00ff */
[----:B------:R-:W-:-:S04]  /*13130*/  SEL R203, R203, 0x980, P3 ;  /* 0x00000980cbcb7807 */ /* 0x000fc80001800000 */
[----:B------:R-:W-:-:S04]  /*13140*/  LOP3.LUT R203, R203, 0xa00, RZ, 0xc0, !PT ;  /* 0x00000a00cbcb7812 */ /* 0x000fc800078ec0ff */
[CC--:B------:R-:W-:Y:S02]  /*13150*/  IADD3 R204, R199.reuse, R203.reuse, R2 ;  /* 0x000000cbc7cc7210 */ /* 0x0c0fe40007ffe002 */
[----:B------:R-:W-:Y:S01]  /*13160*/  IADD3 R206, R199, R203, R202 ;  /* 0x000000cbc7ce7210 */ /* 0x000fe20007ffe0ca */
[----:B------:R-:W-:Y:S01]  /*13170*/  VIADD R199, R2, 0xa00 ;  /* 0x00000a0002c77836 */ /* 0x000fe20000000000 */
        /* <DEDUP_REMOVED lines=44> */
[----:B------:R-:W-:Y:S02]  /*13440*/  R2UR UR6, R204 ;  /* 0x00000000cc0672ca */ /* 0x000fe400000e0000 */
[----:B------:R-:W-:Y:S01]  /*13450*/  R2UR UR7, R205 ;  /* 0x00000000cd0772ca */ /* 0x000fe200000e0000 */
[----:B------:R-:W-:Y:S01]  /*13460*/  IMAD.MOV.U32 R205, RZ, RZ, 0x40000040 ;  /* 0x40000040ffcd7424 */ /* 0x000fe200078e00ff */
[----:B------:R-:W-:-:S04]  /*13470*/  SEL R203, R203, 0xb80, P3 ;  /* 0x00000b80cbcb7807 */ /* 0x000fc80001800000 */
[----:B------:R-:W-:-:S04]  /*13480*/  LOP3.LUT R203, R203, 0xe00, RZ, 0xc0, !PT ;  /* 0x00000e00cbcb7812 */ /* 0x000fc800078ec0ff */
[CC--:B------:R-:W-:Y:S02]  /*13490*/  IADD3 R204, R199.reuse, R203.reuse, R2 ;  /* 0x000000cbc7cc7210 */ /* 0x0c0fe40007ffe002 */
[----:B------:R-:W-:Y:S01]  /*134a0*/  IADD3 R206, R199, R203, R202 ;  /* 0x000000cbc7ce7210 */ /* 0x000fe20007ffe0ca */
[----:B------:R-:W-:Y:S02]  /*134b0*/  VIADD R199, R2, 0xc00 ;  /* 0x00000c0002c77836 */ /* 0x000fe40000000000 */
        /* <DEDUP_REMOVED lines=8> */
[----:B------:R-:W-:Y:S02]  /*13540*/  R2UR UR7, R207 ;  /* 0x00000000cf0772ca */ /* 0x000fe400000e0000 */
[----:B------:R-:W-:Y:S02]  /*13550*/  IADD3 R204, R199, R21, RZ ;  /* 0x00000015c7cc7210 */ /* 0x000fe40007ffe0ff */
[----:B------:R-:W-:Y:S01]  /*13560*/  MOV R207, 0x40000040 ;  /* 0x4000004000cf7802 */ /* 0x000fe20000000f00 */
[----:B------:R-:W-:-:S02]  /*13570*/  WARPGROUP.DEPBAR.LE gsb0, 0x0 ;  /* 0x00008000000079c5 */ /* 0x000fc40000010000 */
        /* <DEDUP_REMOVED lines=20> */
[----:B------:R-:W-:-:S02]  /*136c0*/  IMAD.MOV.U32 R205, RZ, RZ, 0x40000040 ;  /* 0x40000040ffcd7424 */ /* 0x000fc400078e00ff */
        /* <DEDUP_REMOVED lines=33> */
[----:B------:R-:W-:Y:S01]  /*138e0*/  R2UR UR6, R204 ;  /* 0x00000000cc0672ca */ /* 0x000fe200000e0000 */
[----:B------:R-:W-:Y:S01]  /*138f0*/  IMAD.IADD R204, R206, 0x1, R21 ;  /* 0x00000001cecc7824 */ /* 0x000fe200078e0215 */
[----:B------:R-:W-:Y:S01]  /*13900*/  R2UR UR7, R205 ;  /* 0x00000000cd0772ca */ /* 0x000fe200000e0000 */
[----:B------:R-:W-:Y:S02]  /*13910*/  IMAD.MOV.U32 R205, RZ, RZ, 0x40000040 ;  /* 0x40000040ffcd7424 */ /* 0x000fe400078e00ff */
[----:B------:R-:W-:Y:S01]  /*13920*/  IMAD.MOV.U32 R21, RZ, RZ, 0x40 ;  /* 0x00000040ff157424 */ /* 0x000fe200078e00ff */
[----:B------:R-:W-:Y:S01]  /*13930*/  R2UR UR4, R204 ;  /* 0x00000000cc0472ca */ /* 0x000fe200000e0000 */
[----:B------:R-:W-:Y:S01]  /*13940*/  IMAD.IADD R204, R206, 0x1, R198 ;  /* 0x00000001cecc7824 */ /* 0x000fe200078e02c6 */
[----:B------:R-:W-:Y:S01]  /*13950*/  R2UR UR5, R205 ;  /* 0x00000000cd0572ca */ /* 0x000fe200000e0000 */
[----:B------:R-:W-:Y:S01]  /*13960*/  IMAD.IADD R198, R198, 0x1, R203 ;  /* 0x00000001c6c67824 */ /* 0x000fe200078e02cb */
[----:B------:R-:W-:-:S02]  /*13970*/  MOV R205, 0x40000040 ;  /* 0x4000004000cd7802 */ /* 0x000fc40000000f00 */
        /* <DEDUP_REMOVED lines=13> */
[----:B------:R-:W-:Y:S01]  /*13a50*/  MOV R190, 0x1000 ;  /* 0x0000100000be7802 */ /* 0x000fe20000000f00 */
[----:B------:R-:W-:-:S03]  /*13a60*/  IMAD.MOV.U32 R203, RZ, RZ, 0x40000040 ;  /* 0x40000040ffcb7424 */ /* 0x000fc600078e00ff */
[----:B------:R-:W-:-:S04]  /*13a70*/  SEL R190, R190, 0xf80, P3 ;  /* 0x00000f80bebe7807 */ /* 0x000fc80001800000 */
[----:B------:R-:W-:-:S04]  /*13a80*/  LOP3.LUT R190, R190, 0x1e00, RZ, 0xc0, !PT ;  /* 0x00001e00bebe7812 */ /* 0x000fc800078ec0ff */
[----:B------:R-:W-:Y:S01]  /*13a90*/  IADD3 R202, R21, R190, R202 ;  /* 0x000000be15ca7210 */ /* 0x000fe20007ffe0ca */
        /* <DEDUP_REMOVED lines=8> */
[----:B------:R-:W-:Y:S01]  /*13b20*/  IADD3 R198, R21, R190, R2 ;  /* 0x000000be15c67210 */ /* 0x000fe20007ffe002 */
[----:B------:R-:W-:-:S02]  /*13b30*/  WARPGROUP.DEPBAR.LE gsb0, 0x0 ;  /* 0x00008000000079c5 */ /* 0x000fc40000010000 */
[----:B------:R-:W-:-:S08]  /*13b40*/  WARPGROUP.ARRIVE ;  /* 0x00000000000079c5 */ /* 0x000fd00000000000 */
[----:B------:R-:W-:Y:S01]  /*13b50*/  HGMMA.64x64x16.F32 R152, gdesc[UR4], R152, gsb0 ;  /* 0x00e00000049879f0 */ /* 0x000fe20008000898 */
[----:B------:R-:W-:Y:S01]  /*13b60*/  R2UR UR4, R198 ;  /* 0x00000000c60472ca */ /* 0x000fe200000e0000 */
[----:B------:R-:W-:Y:S01]  /*13b70*/  IMAD R198, R19, 0x1000, R188 ;  /* 0x0000100013c67824 */ /* 0x000fe200078e02bc */
[----:B------:R-:W-:Y:S01]  /*13b80*/  R2UR UR5, R199 ;  /* 0x00000000c70572ca */ /* 0x000fe200000e0000 */
[----:B------:R-:W-:Y:S01]  /*13b90*/  IMAD.MOV.U32 R199, RZ, RZ, 0x40000040 ;  /* 0x40000040ffc77424 */ /* 0x000fe200078e00ff */
[----:B------:R-:W-:Y:S02]  /*13ba0*/  R2UR UR6, R202 ;  /* 0x00000000ca0672ca */ /* 0x000fe400000e0000 */
[----:B------:R-:W-:Y:S01]  /*13bb0*/  R2UR UR7, R203 ;  /* 0x00000000cb0772ca */ /* 0x000fe200000e0000 */
[----:B------:R-:W-:Y:S02]  /*13bc0*/  WARPGROUP.DEPBAR.LE gsb0, 0x0 ;  /* 0x00008000000079c5 */ /* 0x000fe40000010000 */
[----:B------:R-:W-:-:S10]  /*13bd0*/  WARPGROUP.ARRIVE ;  /* 0x00000000000079c5 */ /* 0x000fd40000000000 */
[----:B------:R-:W-:Y:S01]  /*13be0*/  HGMMA.64x64x16.F32 R152, gdesc[UR4], R152, gsb0 ;  /* 0x00e00000049879f0 */ /* 0x000fe20008000898 */
[----:B------:R-:W-:Y:S02]  /*13bf0*/  R2UR UR7, R199 ;  /* 0x00000000c70772ca */ /* 0x000fe400000e0000 */
[----:B------:R-:W-:Y:S01]  /*13c00*/  R2UR UR6, R198 ;  /* 0x00000000c60672ca */ /* 0x000fe200000e0000 */
        /* <DEDUP_REMOVED lines=66> */
[----:B0-----:R-:W-:-:S05]  /*14030*/  FMNMX.FTZ R168, R180, R21, !PT ;  /* 0x00000015b4a87209 */ /* 0x001fca0007810000 */
[----:B------:R-:W0:Y:S02]  /*14040*/  SHFL.BFLY PT, R21, R168, 0x2, 0x1f ;  /* 0x0c401f00a8157f89 */ /* 0x000e2400000e0000 */
[----:B------:R-:W3:Y:S01]  /*14050*/  MUFU.TANH R156, R156 ;  /* 0x0000009c009c7308 */ /* 0x000ee20000002400 */
[----:B-1----:R-:W-:-:S07]  /*14060*/  FMNMX.FTZ R171, R153, R200, !PT ;  /* 0x000000c899ab7209 */ /* 0x002fce0007810000 */
[----:B------:R-:W1:Y:S01]  /*14070*/  MUFU.TANH R158, R158 ;  /* 0x0000009e009e7308 */ /* 0x000e620000002400 */
[----:B--2---:R-:W-:-:S07]  /*14080*/  FMNMX.FTZ R171, R154, R171, !PT ;  /* 0x000000ab9aab7209 */ /* 0x004fce0007810000 */
[----:B------:R-:W2:Y:S01]  /*14090*/  MUFU.TANH R162, R162 ;  /* 0x000000a200a27308 */ /* 0x000ea20000002400 */
[----:B---3--:R-:W-:Y:S02]  /*140a0*/  FMNMX.FTZ R171, R156, R171, !PT ;  /* 0x000000ab9cab7209 */ /* 0x008fe40007810000 */
[----:B0-----:R-:W-:-:S05]  /*140b0*/  FMNMX.FTZ R21, R168, R21, !PT ;  /* 0x00000015a8157209 */ /* 0x001fca0007810000 */
[----:B------:R-:W0:Y:S01]  /*140c0*/  MUFU.TANH R163, R163 ;  /* 0x000000a300a37308 */ /* 0x000e220000002400 */
[----:B-1----:R-:W-:Y:S01]  /*140d0*/  FMNMX.FTZ R171, R158, R171, !PT ;  /* 0x000000ab9eab7209 */ /* 0x002fe20007810000 */
[----:B------:R-:W1:Y:S06]  /*140e0*/  SHFL.BFLY PT, R168, R21, 0x1, 0x1f ;  /* 0x0c201f0015a87f89 */ /* 0x000e6c00000e0000 */
[----:B------:R-:W3:Y:S08]  /*140f0*/  MUFU.TANH R166, R166 ;  /* 0x000000a600a67308 */ /* 0x000ef00000002400 */
[----:B------:R-:W4:Y:S08]  /*14100*/  MUFU.TANH R167, R167 ;  /* 0x000000a700a77308 */ /* 0x000f300000002400 */
[----:B------:R-:W5:Y:S01]  /*14110*/  MUFU.TANH R181, R181 ;  /* 0x000000b500b57308 */ /* 0x000f620000002400 */
[----:B-1----:R-:W-:-:S02]  /*14120*/  FMNMX.FTZ R21, R21, R168, !PT ;  /* 0x000000a815157209 */ /* 0x002fc40007810000 */
[----:B--2---:R-:W-:-:S05]  /*14130*/  FMNMX.FTZ R168, R162, R171, !PT ;  /* 0x000000aba2a87209 */ /* 0x004fca0007810000 */
[----:B------:R-:W1:Y:S01]  /*14140*/  MUFU.TANH R202, R202 ;  /* 0x000000ca00ca7308 */ /* 0x000e620000002400 */
[----:B0-----:R-:W-:Y:S01]  /*14150*/  FMNMX.FTZ R171, R163, R168, !PT ;  /* 0x000000a8a3ab7209 */ /* 0x001fe20007810000 */
[----:B------:R-:W-:Y:S02]  /*14160*/  IMAD.U32 R168, RZ, RZ, UR39 ;  /* 0x00000027ffa87e24 */ /* 0x000fe4000f8e00ff */
[C---:B------:R-:W-:Y:S01]  /*14170*/  FADD.FTZ R175, -R21.reuse, R191 ;  /* 0x000000bf15af7221 */ /* 0x040fe20000010100 */
[----:B---3--:R-:W-:Y:S01]  /*14180*/  FMNMX.FTZ R170, R166, R171, !PT ;  /* 0x000000aba6aa7209 */ /* 0x008fe20007810000 */
[-C--:B------:R-:W-:Y:S02]  /*14190*/  FMUL.FTZ R191, R21, R168.reuse ;  /* 0x000000a815bf7220 */ /* 0x080fe40000410000 */
[----:B------:R-:W-:Y:S01]  /*141a0*/  FMUL.FTZ R175, R175, R168 ;  /* 0x000000a8afaf7220 */ /* 0x000fe20000410000 */
[----:B------:R-:W0:Y:S01]  /*141b0*/  MUFU.TANH R203, R203 ;  /* 0x000000cb00cb7308 */ /* 0x000e220000002400 */
[----:B----4-:R-:W-:Y:S01]  /*141c0*/  FMNMX.FTZ R170, R167, R170, !PT ;  /* 0x000000aaa7aa7209 */ /* 0x010fe20007810000 */
[-CC-:B------:R-:W-:Y:S01]  /*141d0*/  FFMA.FTZ R179, R157, R168.reuse, -R191.reuse ;  /* 0x000000a89db37223 */ /* 0x180fe200000108bf */
[-CC-:B------:R-:W-:Y:S01]  /*141e0*/  FFMA.FTZ R225, R190, R168.reuse, -R191.reuse ;  /* 0x000000a8bee17223 */ /* 0x180fe200000108bf */
[--C-:B------:R-:W-:Y:S01]  /*141f0*/  FFMA.FTZ R152, R152, R168, -R191.reuse ;  /* 0x000000a898987223 */ /* 0x100fe200000108bf */
[----:B-----5:R-:W-:Y:S01]  /*14200*/  FMNMX.FTZ R171, R181, R170, !PT ;  /* 0x000000aab5ab7209 */ /* 0x020fe20007810000 */
[-CC-:B------:R-:W-:Y:S01]  /*14210*/  FFMA.FTZ R155, R155, R168.reuse, -R191.reuse ;  /* 0x000000a89b9b7223 */ /* 0x180fe200000108bf */
[-CC-:B------:R-:W-:Y:S01]  /*14220*/  FFMA.FTZ R174, R160, R168.reuse, -R191.reuse ;  /* 0x000000a8a0ae7223 */ /* 0x180fe200000108bf */
[----:B------:R-:W2:Y:S01]  /*14230*/  MUFU.TANH R204, R204 ;  /* 0x000000cc00cc7308 */ /* 0x000ea20000002400 */
[----:B-1----:R-:W-:Y:S01]  /*14240*/  FMNMX.FTZ R170, R202, R171, !PT ;  /* 0x000000abcaaa7209 */ /* 0x002fe20007810000 */
[-CC-:B------:R-:W-:Y:S01]  /*14250*/  FFMA.FTZ R178, R164, R168.reuse, -R191.reuse ;  /* 0x000000a8a4b27223 */ /* 0x180fe200000108bf */
[-CC-:B------:R-:W-:Y:S01]  /*14260*/  FFMA.FTZ R169, R169, R168.reuse, -R191.reuse ;  /* 0x000000a8a9a97223 */ /* 0x180fe200000108bf */
[-CC-:B------:R-:W-:Y:S01]  /*14270*/  FFMA.FTZ R172, R172, R168.reuse, -R191.reuse ;  /* 0x000000a8acac7223 */ /* 0x180fe200000108bf */
[-CC-:B------:R-:W-:Y:S01]  /*14280*/  FFMA.FTZ R173, R173, R168.reuse, -R191.reuse ;  /* 0x000000a8adad7223 */ /* 0x180fe200000108bf */
[-CC-:B------:R-:W-:Y:S01]  /*14290*/  FFMA.FTZ R176, R176, R168.reuse, -R191.reuse ;  /* 0x000000a8b0b07223 */ /* 0x180fe200000108bf */
[--C-:B------:R-:W-:Y:S01]  /*142a0*/  FFMA.FTZ R177, R177, R168, -R191.reuse ;  /* 0x000000a8b1b17223 */ /* 0x100fe200000108bf */
[----:B------:R-:W1:Y:S01]  /*142b0*/  MUFU.TANH R205, R205 ;  /* 0x000000cd00cd7308 */ /* 0x000e620000002400 */
[----:B0-----:R-:W-:Y:S01]  /*142c0*/  FMNMX.FTZ R171, R203, R170, !PT ;  /* 0x000000aacbab7209 */ /* 0x001fe20007810000 */
[----:B------:R-:W-:-:S06]  /*142d0*/  FFMA.FTZ R180, R180, R168, -R191 ;  /* 0x000000a8b4b47223 */ /* 0x000fcc00000108bf */
[----:B------:R-:W0:Y:S01]  /*142e0*/  MUFU.TANH R206, R206 ;  /* 0x000000ce00ce7308 */ /* 0x000e220000002400 */
[----:B--2---:R-:W-:-:S07]  /*142f0*/  FMNMX.FTZ R170, R204, R171, !PT ;  /* 0x000000abccaa7209 */ /* 0x004fce0007810000 */
[----:B------:R-:W2:Y:S01]  /*14300*/  MUFU.TANH R207, R207 ;  /* 0x000000cf00cf7308 */ /* 0x000ea20000002400 */
[----:B-1----:R-:W-:-:S07]  /*14310*/  FMNMX.FTZ R171, R205, R170, !PT ;  /* 0x000000aacdab7209 */ /* 0x002fce0007810000 */
[----:B------:R-:W1:Y:S01]  /*14320*/  MUFU.TANH R222, R222 ;  /* 0x000000de00de7308 */ /* 0x000e620000002400 */
[----:B0-----:R-:W-:Y:S01]  /*14330*/  FMNMX.FTZ R170, R206, R171, !PT ;  /* 0x000000abceaa7209 */ /* 0x001fe20007810000 */
[----:B------:R-:W-:-:S06]  /*14340*/  FFMA.FTZ R171, R159, R168, -R191 ;  /* 0x000000a89fab7223 */ /* 0x000fcc00000108bf */
[----:B------:R0:W3:Y:S01]  /*14350*/  MUFU.EX2 R183, R175 ;  /* 0x000000af00b77308 */ /* 0x0000e20000000800 */
[----:B--2---:R-:W-:-:S07]  /*14360*/  FMNMX.FTZ R157, R207, R170, !PT ;  /* 0x000000aacf9d7209 */ /* 0x004fce0007810000 */
[----:B------:R2:W-:Y:S01]  /*14370*/  MUFU.EX2 R170, R179 ;  /* 0x000000b300aa7308 */ /* 0x0005e20000000800 */
[----:B-1----:R-:W-:Y:S01]  /*14380*/  FMNMX.FTZ R157, R222, R157, !PT ;  /* 0x0000009dde9d7209 */ /* 0x002fe20007810000 */
[----:B0-----:R-:W-:-:S04]  /*14390*/  FFMA.FTZ R175, R161, R168, -R191 ;  /* 0x000000a8a1af7223 */ /* 0x001fc800000108bf */
[----:B------:R-:W0:Y:S02]  /*143a0*/  SHFL.BFLY PT, R182, R157, 0x2, 0x1f ;  /* 0x0c401f009db67f89 */ /* 0x000e2400000e0000 */
[----:B------:R-:W1:Y:S01]  /*143b0*/  MUFU.EX2 R152, R152 ;  /* 0x0000009800987308 */ /* 0x000e620000000800 */
[--C-:B--2---:R-:W-:Y:S01]  /*143c0*/  FFMA.FTZ R179, R165, R168, -R191.reuse ;  /* 0x000000a8a5b37223 */ /* 0x104fe200000108bf */
[-C--:B---3--:R-:W-:Y:S01]  /*143d0*/  FMUL.FTZ R24, R24, R183.reuse ;  /* 0x000000b718187220 */ /* 0x088fe20000410000 */
        /* <DEDUP_REMOVED lines=16> */
[-C--:B------:R-:W-:Y:S01]  /*144e0*/  FMUL.FTZ R52, R52, R183.reuse ;  /* 0x000000b734347220 */ /* 0x080fe20000410000 */
[-C--:B------:R-:W-:Y:S01]  /*144f0*/  FMUL.FTZ R53, R53, R183.reuse ;  /* 0x000000b735357220 */ /* 0x080fe20000410000 */
[-C--:B------:R-:W-:Y:S01]  /*14500*/  FMUL.FTZ R56, R56, R183.reuse ;  /* 0x000000b738387220 */ /* 0x080fe20000410000 */
[----:B0-----:R-:W-:Y:S01]  /*14510*/  FMNMX.FTZ R159, R157, R182, !PT ;  /* 0x000000b69d9f7209 */ /* 0x001fe20007810000 */
[----:B------:R-:W-:Y:S01]  /*14520*/  FFMA.FTZ R182, R199, R168, -R191 ;  /* 0x000000a8c7b67223 */ /* 0x000fe200000108bf */
[----:B------:R-:W-:Y:S01]  /*14530*/  MUFU.EX2 R171, R171 ;  /* 0x000000ab00ab7308 */ /* 0x000fe20000000800 */
[-C--:B------:R-:W-:Y:S01]  /*14540*/  FMUL.FTZ R57, R57, R183.reuse ;  /* 0x000000b739397220 */ /* 0x080fe20000410000 */
[-C--:B------:R-:W-:Y:S01]  /*14550*/  FMUL.FTZ R60, R60, R183.reuse ;  /* 0x000000b73c3c7220 */ /* 0x080fe20000410000 */
        /* <DEDUP_REMOVED lines=33> */
[----:B------:R-:W-:Y:S01]  /*14770*/  FFMA.FTZ R191, R158, R168, -R159 ;  /* 0x000000a89ebf7223 */ /* 0x000fe2000001089f */
[----:B------:R-:W-:-:S02]  /*14780*/  IMAD.MOV R158, RZ, RZ, -R195 ;  /* 0x000000ffff9e7224 */ /* 0x000fc400078e0ac3 */
[-C--:B------:R-:W-:Y:S01]  /*14790*/  FMUL.FTZ R157, R157, R168.reuse ;  /* 0x000000a89d9d7220 */ /* 0x080fe20000410000 */
[-CC-:B------:R-:W-:Y:S01]  /*147a0*/  FFMA.FTZ R153, R153, R168.reuse, -R159.reuse ;  /* 0x000000a899997223 */ /* 0x180fe2000001089f */
[-CC-:B------:R-:W-:Y:S01]  /*147b0*/  FFMA.FTZ R154, R154, R168.reuse, -R159.reuse ;  /* 0x000000a89a9a7223 */ /* 0x180fe2000001089f */
[--C-:B------:R-:W-:Y:S01]  /*147c0*/  FFMA.FTZ R156, R156, R168, -R159.reuse ;  /* 0x000000a89c9c7223 */ /* 0x100fe2000001089f */
[----:B------:R-:W-:Y:S01]  /*147d0*/  ISETP.NE.AND P3, PT, R185, R158, PT ;  /* 0x0000009eb900720c */ /* 0x000fe20003f65270 */
[----:B------:R-:W-:Y:S01]  /*147e0*/  @!P1 VIADD R158, R14, 0x38840 ;  /* 0x000388400e9e9836 */ /* 0x000fe20000000000 */
[----:B------:R-:W0:Y:S01]  /*147f0*/  MUFU.EX2 R157, R157 ;  /* 0x0000009d009d7308 */ /* 0x000e220000000800 */
[-CC-:B------:R-:W-:Y:S01]  /*14800*/  FFMA.FTZ R160, R204, R168.reuse, -R159.reuse ;  /* 0x000000a8cca07223 */ /* 0x180fe2000001089f */
[-CC-:B------:R-:W-:Y:S01]  /*14810*/  FFMA.FTZ R200, R162, R168.reuse, -R159.reuse ;  /* 0x000000a8a2c87223 */ /* 0x180fe2000001089f */
[-CC-:B------:R-:W-:Y:S01]  /*14820*/  FFMA.FTZ R223, R163, R168.reuse, -R159.reuse ;  /* 0x000000a8a3df7223 */ /* 0x180fe2000001089f */
[----:B------:R-:W-:Y:S01]  /*14830*/  @!P1 PRMT R158, RZ, 0x654, R158 ;  /* 0x00000654ff9e9816 */ /* 0x000fe2000000009e */
[-CC-:B------:R-:W-:Y:S01]  /*14840*/  FFMA.FTZ R224, R166, R168.reuse, -R159.reuse ;  /* 0x000000a8a6e07223 */ /* 0x180fe2000001089f */
[-CC-:B------:R-:W-:Y:S01]  /*14850*/  FFMA.FTZ R226, R167, R168.reuse, -R159.reuse ;  /* 0x000000a8a7e27223 */ /* 0x180fe2000001089f */
[-CC-:B------:R-:W-:Y:S01]  /*14860*/  FFMA.FTZ R204, R205, R168.reuse, -R159.reuse ;  /* 0x000000a8cdcc7223 */ /* 0x180fe2000001089f */
[----:B------:R1:W-:Y:S01]  /*14870*/  @!P1 SYNCS.ARRIVE.TRANS64.RED.A1T0 RZ, [R158+URZ], RZ ;  /* 0x000000ff9eff99a7 */ /* 0x0003e2000810043f */
[----:B------:R-:W2:Y:S01]  /*14880*/  MUFU.EX2 R153, R153 ;  /* 0x0000009900997308 */ /* 0x000ea20000000800 */
[-CC-:B------:R-:W-:Y:S01]  /*14890*/  FFMA.FTZ R181, R181, R168.reuse, -R159.reuse ;  /* 0x000000a8b5b57223 */ /* 0x180fe2000001089f */
[----:B------:R-:W-:Y:S01]  /*148a0*/  @!P3 LEA R161, R201, R193, 0x6 ;  /* 0x000000c1c9a1b211 */ /* 0x000fe200078e30ff */
[-CC-:B------:R-:W-:Y:S01]  /*148b0*/  FFMA.FTZ R202, R202, R168.reuse, -R159.reuse ;  /* 0x000000a8caca7223 */ /* 0x180fe2000001089f */
[-CC-:B------:R-:W-:Y:S01]  /*148c0*/  FFMA.FTZ R203, R203, R168.reuse, -R159.reuse ;  /* 0x000000a8cbcb7223 */ /* 0x180fe2000001089f */
[-CC-:B------:R-:W-:Y:S01]  /*148d0*/  FFMA.FTZ R205, R206, R168.reuse, -R159.reuse ;  /* 0x000000a8cecd7223 */ /* 0x180fe2000001089f */
[-CC-:B------:R-:W-:Y:S01]  /*148e0*/  FFMA.FTZ R206, R222, R168.reuse, -R159.reuse ;  /* 0x000000a8dece7223 */ /* 0x180fe2000001089f */
[----:B-1----:R-:W-:Y:S01]  /*148f0*/  @!P3 IMAD R158, R161, 0x4, R18 ;  /* 0x00000004a19eb824 */ /* 0x002fe200078e0212 */
[----:B------:R-:W1:Y:S01]  /*14900*/  MUFU.EX2 R154, R154 ;  /* 0x0000009a009a7308 */ /* 0x000e620000000800 */
[----:B------:R-:W-:Y:S01]  /*14910*/  FFMA.FTZ R207, R207, R168, -R159 ;  /* 0x000000a8cfcf7223 */ /* 0x000fe2000001089f */
[-C--:B------:R-:W-:Y:S01]  /*14920*/  FMUL.FTZ R112, R112, R183.reuse ;  /* 0x000000b770707220 */ /* 0x080fe20000410000 */
[-C--:B------:R-:W-:Y:S01]  /*14930*/  FMUL.FTZ R113, R113, R183.reuse ;  /* 0x000000b771717220 */ /* 0x080fe20000410000 */
[----:B------:R-:W-:Y:S01]  /*14940*/  @!P3 STS [R158+0x38400], R183 ;  /* 0x038400b79e00b388 */ /* 0x000fe20000000800 */
[-C--:B------:R-:W-:Y:S01]  /*14950*/  FMUL.FTZ R116, R116, R183.reuse ;  /* 0x000000b774747220 */ /* 0x080fe20000410000 */
[-C--:B------:R-:W-:Y:S01]  /*14960*/  FMUL.FTZ R117, R117, R183.reuse ;  /* 0x000000b775757220 */ /* 0x080fe20000410000 */
[-C--:B------:R-:W-:Y:S01]  /*14970*/  FMUL.FTZ R120, R120, R183.reuse ;  /* 0x000000b778787220 */ /* 0x080fe20000410000 */
[----:B0-----:R0:W-:Y:S01]  /*14980*/  @!P3 STS [R158+0x38420], R157 ;  /* 0x0384209d9e00b388 */ /* 0x0011e20000000800 */
        /* <DEDUP_REMOVED lines=18> */
[----:B--2---:R-:W-:Y:S01]  /*14ab0*/  FFMA.FTZ R7, R157, R7, R153 ;  /* 0x000000079d077223 */ /* 0x004fe20000010099 */
[C---:B------:R-:W-:Y:S01]  /*14ac0*/  FADD.FTZ R6, R225.reuse, R6 ;  /* 0x00000006e1067221 */ /* 0x040fe20000010000 */
[----:B-1----:R-:W-:Y:S01]  /*14ad0*/  F2FP.F16.F32.PACK_AB R153, R154, R153 ;  /* 0x000000999a99723e */ /* 0x002fe200000000ff */
[----:B------:R-:W-:Y:S01]  /*14ae0*/  FMUL.FTZ R26, R26, R157 ;  /* 0x0000009d1a1a7220 */ /* 0x000fe20000410000 */
[----:B------:R-:W-:Y:S01]  /*14af0*/  FADD.FTZ R7, R154, R7 ;  /* 0x000000079a077221 */ /* 0x000fe20000010000 */
[----:B------:R-:W-:Y:S01]  /*14b00*/  F2FP.F16.F32.PACK_AB R154, R170, R155 ;  /* 0x0000009baa9a723e */ /* 0x000fe200000000ff */
[----:B------:R-:W1:Y:S01]  /*14b10*/  MUFU.EX2 R223, R223 ;  /* 0x000000df00df7308 */ /* 0x000e620000000800 */
        /* <DEDUP_REMOVED lines=71> */
[----:B------:R4:W5:Y:S01]  /*14f90*/  MUFU.EX2 R201, R160 ;  /* 0x000000a000c97308 */ /* 0x0009620000000800 */
[----:B------:R-:W-:Y:S01]  /*14fa0*/  FMUL.FTZ R151, R151, R157 ;  /* 0x0000009d97977220 */ /* 0x000fe20000410000 */
[----:B---3--:R-:W-:Y:S01]  /*14fb0*/  FADD.FTZ R222, R156, R7 ;  /* 0x000000079cde7221 */ /* 0x008fe20000010000 */
[----:B0-----:R-:W-:Y:S01]  /*14fc0*/  F2FP.F16.F32.PACK_AB R158, R178, R175 ;  /* 0x000000afb29e723e */ /* 0x001fe200000000ff */
[----:B------:R-:W-:Y:S01]  /*14fd0*/  IMAD.MOV.U32 R7, RZ, RZ, 0x40000040 ;  /* 0x40000040ff077424 */ /* 0x000fe200078e00ff */
[----:B-1----:R-:W-:Y:S01]  /*14fe0*/  F2FP.F16.F32.PACK_AB R157, R223, R200 ;  /* 0x000000c8df9d723e */ /* 0x002fe200000000ff */
[----:B------:R-:W-:Y:S01]  /*14ff0*/  IMAD.MOV.U32 R199, RZ, RZ, 0x40000040 ;  /* 0x40000040ffc77424 */ /* 0x000fe200078e00ff */
[----:B--2---:R-:W-:Y:S01]  /*15000*/  F2FP.F16.F32.PACK_AB R159, R226, R224 ;  /* 0x000000e0e29f723e */ /* 0x004fe200000000ff */
[----:B------:R-:W-:Y:S01]  /*15010*/  MUFU.EX2 R176, R176 ;  /* 0x000000b000b07308 */ /* 0x000fe20000000800 */
[----:B----4-:R-:W-:-:S02]  /*15020*/  F2FP.F16.F32.PACK_AB R160, R169, R179 ;  /* 0x000000b3a9a0723e */ /* 0x010fc400000000ff */
[----:B-----5:R-:W-:Y:S02]  /*15030*/  F2FP.F16.F32.PACK_AB R161, R202, R181 ;  /* 0x000000b5caa1723e */ /* 0x020fe400000000ff */
[----:B------:R-:W-:Y:S02]  /*15040*/  F2FP.F16.F32.PACK_AB R162, R173, R172 ;  /* 0x000000acada2723e */ /* 0x000fe400000000ff */
[----:B------:R-:W-:Y:S01]  /*15050*/  @!P1 IADD3 R14, R14, 0x38860, RZ ;  /* 0x000388600e0e9810 */ /* 0x000fe20007ffe0ff */
[----:B------:R-:W0:Y:S01]  /*15060*/  MUFU.EX2 R182, R182 ;  /* 0x000000b600b67308 */ /* 0x000e220000000800 */
[----:B------:R-:W-:Y:S02]  /*15070*/  F2FP.F16.F32.PACK_AB R163, R201, R203 ;  /* 0x000000cbc9a3723e */ /* 0x000fe400000000ff */
[----:B------:R-:W-:-:S05]  /*15080*/  @!P1 PRMT R14, RZ, 0x654, R14 ;  /* 0x00000654ff0e9816 */ /* 0x000fca000000000e */
[----:B------:R-:W-:Y:S08]  /*15090*/  MUFU.EX2 R177, R177 ;  /* 0x000000b100b17308 */ /* 0x000ff00000000800 */
[----:B------:R-:W1:Y:S01]  /*150a0*/  MUFU.EX2 R180, R180 ;  /* 0x000000b400b47308 */ /* 0x000e620000000800 */
[----:B0-----:R-:W-:-:S07]  /*150b0*/  F2FP.F16.F32.PACK_AB R164, R182, R176 ;  /* 0x000000b0b6a4723e */ /* 0x001fce00000000ff */
[----:B------:R-:W-:Y:S08]  /*150c0*/  MUFU.EX2 R204, R204 ;  /* 0x000000cc00cc7308 */ /* 0x000ff00000000800 */
[----:B------:R-:W0:Y:S01]  /*150d0*/  MUFU.EX2 R205, R205 ;  /* 0x000000cd00cd7308 */ /* 0x000e220000000800 */
[----:B-1----:R-:W-:-:S07]  /*150e0*/  F2FP.F16.F32.PACK_AB R166, R180, R177 ;  /* 0x000000b1b4a6723e */ /* 0x002fce00000000ff */
[----:B------:R1:W-:Y:S08]  /*150f0*/  MUFU.EX2 R183, R207 ;  /* 0x000000cf00b77308 */ /* 0x0003f00000000800 */
[----:B------:R-:W2:Y:S01]  /*15100*/  MUFU.EX2 R206, R206 ;  /* 0x000000ce00ce7308 */ /* 0x000ea20000000800 */
[----:B-1----:R-:W-:Y:S01]  /*15110*/  FADD.FTZ R207, R155, R6 ;  /* 0x000000069bcf7221 */ /* 0x002fe20000010000 */
[----:B------:R-:W-:Y:S01]  /*15120*/  F2FP.F16.F32.PACK_AB R155, R191, R156 ;  /* 0x0000009cbf9b723e */ /* 0x000fe200000000ff */
[----:B------:R-:W-:Y:S01]  /*15130*/  BAR.SYNC.DEFER_BLOCKING 0xf, 0x100 ;  /* 0x03c4000000007b1d */ /* 0x000fe20000010000 */
[----:B------:R-:W-:Y:S01]  /*15140*/  F2FP.F16.F32.PACK_AB R156, R174, R171 ;  /* 0x000000abae9c723e */ /* 0x000fe200000000ff */
[----:B------:R-:W-:Y:S01]  /*15150*/  VIADD R6, R198, 0x80 ;  /* 0x00000080c6067836 */ /* 0x000fe20000000000 */
[----:B0-----:R-:W-:Y:S01]  /*15160*/  F2FP.F16.F32.PACK_AB R165, R205, R204 ;  /* 0x000000cccda5723e */ /* 0x001fe200000000ff */
[----:B------:R-:W-:Y:S01]  /*15170*/  FADD.FTZ R170, R170, R207 ;  /* 0x000000cfaaaa7221 */ /* 0x000fe20000010000 */
[----:B------:R-:W-:-:S03]  /*15180*/  FADD.FTZ R191, R191, R222 ;  /* 0x000000debfbf7221 */ /* 0x000fc60000010000 */
[----:B------:R-:W-:Y:S01]  /*15190*/  FADD.FTZ R171, R171, R170 ;  /* 0x000000aaabab7221 */ /* 0x000fe20000010000 */
[----:B------:R-:W-:Y:S01]  /*151a0*/  FADD.FTZ R200, R200, R191 ;  /* 0x000000bfc8c87221 */ /* 0x000fe20000010000 */
[----:B------:R-:W-:Y:S02]  /*151b0*/  IMAD.MOV.U32 R191, RZ, RZ, R21 ;  /* 0x000000ffffbf7224 */ /* 0x000fe400078e0015 */
[----:B------:R-:W-:Y:S01]  /*151c0*/  FADD.FTZ R174, R174, R171 ;  /* 0x000000abaeae7221 */ /* 0x000fe20000010000 */
[----:B------:R-:W-:Y:S01]  /*151d0*/  FADD.FTZ R223, R223, R200 ;  /* 0x000000c8dfdf7221 */ /* 0x000fe20000010000 */
[----:B--2---:R-:W-:Y:S01]  /*151e0*/  F2FP.F16.F32.PACK_AB R167, R206, R183 ;  /* 0x000000b7cea7723e */ /* 0x004fe200000000ff */
[----:B------:R-:W-:Y:S02]  /*151f0*/  IMAD.MOV.U32 R200, RZ, RZ, R190 ;  /* 0x000000ffffc87224 */ /* 0x000fe400078e00be */
[----:B------:R-:W-:Y:S01]  /*15200*/  FADD.FTZ R175, R175, R174 ;  /* 0x000000aeafaf7221 */ /* 0x000fe20000010000 */
[----:B------:R-:W-:-:S03]  /*15210*/  FADD.FTZ R223, R224, R223 ;  /* 0x000000dfe0df7221 */ /* 0x000fc60000010000 */
[----:B------:R-:W-:Y:S01]  /*15220*/  FADD.FTZ R178, R178, R175 ;  /* 0x000000afb2b27221 */ /* 0x000fe20000010000 */
[----:B------:R-:W-:Y:S01]  /*15230*/  FADD.FTZ R226, R226, R223 ;  /* 0x000000dfe2e27221 */ /* 0x000fe20000010000 */
[----:B------:R0:W-:Y:S02]  /*15240*/  STSM.16.M88.4 [R196+0x36400], R152 ;  /* 0x03640098c4007844 */ /* 0x0001e40000000200 */
[----:B------:R-:W-:Y:S01]  /*15250*/  FADD.FTZ R178, R179, R178 ;  /* 0x000000b2b3b27221 */ /* 0x000fe20000010000 */
[----:B------:R-:W-:Y:S01]  /*15260*/  FADD.FTZ R181, R181, R226 ;  /* 0x000000e2b5b57221 */ /* 0x000fe20000010000 */
[----:B------:R0:W-:Y:S02]  /*15270*/  STSM.16.M88.4 [R209], R156 ;  /* 0x0000009cd1007844 */ /* 0x0001e40000000200 */
[----:B------:R-:W-:Y:S01]  /*15280*/  FADD.FTZ R169, R169, R178 ;  /* 0x000000b2a9a97221 */ /* 0x000fe20000010000 */
[----:B------:R-:W-:Y:S01]  /*15290*/  FADD.FTZ R202, R202, R181 ;  /* 0x000000b5caca7221 */ /* 0x000fe20000010000 */
[----:B------:R0:W-:Y:S02]  /*152a0*/  STSM.16.M88.4 [R197], R160 ;  /* 0x000000a0c5007844 */ /* 0x0001e40000000200 */
[----:B------:R-:W-:Y:S01]  /*152b0*/  FADD.FTZ R172, R172, R169 ;  /* 0x000000a9acac7221 */ /* 0x000fe20000010000 */
[----:B------:R-:W-:Y:S01]  /*152c0*/  FADD.FTZ R202, R203, R202 ;  /* 0x000000cacbca7221 */ /* 0x000fe20000010000 */
[----:B------:R0:W-:Y:S01]  /*152d0*/  STSM.16.M88.4 [R208], R164 ;  /* 0x000000a4d0007844 */ /* 0x0001e20000000200 */
[----:B------:R-:W-:Y:S01]  /*152e0*/  WARPGROUP.ARRIVE ;  /* 0x00000000000079c5 */ /* 0x000fe20000000000 */
[----:B------:R-:W-:Y:S01]  /*152f0*/  FADD.FTZ R173, R173, R172 ;  /* 0x000000acadad7221 */ /* 0x000fe20000010000 */
[----:B------:R-:W-:-:S03]  /*15300*/  FADD.FTZ R201, R201, R202 ;  /* 0x000000cac9c97221 */ /* 0x000fc60000010000 */
[----:B------:R-:W-:Y:S01]  /*15310*/  FADD.FTZ R173, R176, R173 ;  /* 0x000000adb0ad7221 */ /* 0x000fe20000010000 */
[----:B------:R-:W-:Y:S01]  /*15320*/  HGMMA.64x256x16.F32 R24, R152, gdesc[UR4].tnspB, R24, gsb0 ;  /* 0x43e0000498187df0 */ /* 0x000fe20008000818 */
[----:B------:R-:W-:Y:S01]  /*15330*/  R2UR UR6, R6 ;  /* 0x00000000060672ca */ /* 0x000fe200000e0000 */
[----:B------:R-:W-:Y:S01]  /*15340*/  VIADD R6, R198, 0x100 ;  /* 0x00000100c6067836 */ /* 0x000fe20000000000 */
[----:B------:R-:W-:Y:S01]  /*15350*/  R2UR UR7, R7 ;  /* 0x00000000070772ca */ /* 0x000fe200000e0000 */
[----:B------:R-:W-:Y:S02]  /*15360*/  IMAD.MOV.U32 R7, RZ, RZ, 0x40000040 ;  /* 0x40000040ff077424 */ /* 0x000fe400078e00ff */
[----:B------:R-:W-:Y:S01]  /*15370*/  FADD.FTZ R204, R204, R201 ;  /* 0x000000c9cccc7221 */ /* 0x000fe20000010000 */
[----:B------:R-:W-:Y:S02]  /*15380*/  VIADD R198, R198, 0x180 ;  /* 0x00000180c6c67836 */ /* 0x000fe40000000000 */
[----:B------:R-:W-:Y:S01]  /*15390*/  FADD.FTZ R182, R182, R173 ;  /* 0x000000adb6b67221 */ /* 0x000fe20000010000 */
[----:B------:R-:W-:-:S02]  /*153a0*/  IMAD.MOV.U32 R201, RZ, RZ, R19 ;  /* 0x000000ffffc97224 */ /* 0x000fc400078e0013 */
[----:B------:R-:W-:Y:S01]  /*153b0*/  FADD.FTZ R204, R205, R204 ;  /* 0x000000cccdcc7221 */ /* 0x000fe20000010000 */
[----:B------:R-:W-:Y:S01]  /*153c0*/  FADD.FTZ R177, R177, R182 ;  /* 0x000000b6b1b17221 */ /* 0x000fe20000010000 */
[----:B------:R-:W-:Y:S02]  /*153d0*/  WARPGROUP.DEPBAR.LE gsb0, 0x0 ;  /* 0x00008000000079c5 */ /* 0x000fe40000010000 */
[----:B------:R-:W-:-:S12]  /*153e0*/  WARPGROUP.ARRIVE ;  /* 0x00000000000079c5 */ /* 0x000fd80000000000 */
[----:B------:R-:W-:Y:S01]  /*153f0*/  HGMMA.64x256x16.F32 R24, R156, gdesc[UR4].tnspB, R24, gsb0 ;  /* 0x43e000049c187df0 */ /* 0x000fe20008000818 */
[----:B------:R-:W-:Y:S01]  /*15400*/  R2UR UR6, R6 ;  /* 0x00000000060672ca */ /* 0x000fe200000e0000 */
[----:B------:R-:W-:Y:S01]  /*15410*/  FADD.FTZ R6, R180, R177 ;  /* 0x000000b1b4067221 */ /* 0x000fe20000010000 */
[----:B------:R-:W-:Y:S01]  /*15420*/  R2UR UR7, R7 ;  /* 0x00000000070772ca */ /* 0x000fe200000e0000 */
[----:B------:R-:W-:-:S04]  /*15430*/  FADD.FTZ R7, R183, R204 ;  /* 0x000000ccb7077221 */ /* 0x000fc80000010000 */
[----:B------:R-:W-:Y:S01]  /*15440*/  FADD.FTZ R7, R206, R7 ;  /* 0x00000007ce077221 */ /* 0x000fe20000010000 */
[----:B------:R-:W-:Y:S02]  /*15450*/  WARPGROUP.DEPBAR.LE gsb0, 0x0 ;  /* 0x00008000000079c5 */ /* 0x000fe40000010000 */
[----:B------:R-:W-:-:S15]  /*15460*/  WARPGROUP.ARRIVE ;  /* 0x00000000000079c5 */ /* 0x000fde0000000000 */
[----:B------:R-:W-:-:S02]  /*15470*/  NOP ;  /* 0x0000000000007918 */ /* 0x000fc40000000000 */
        /* <DEDUP_REMOVED lines=19> */
.L_x_5500:
[----:B0-----:R-:W-:-:S07]  /*155b0*/  IMAD.MOV.U32 R14, RZ, RZ, R189 ;  /* 0x000000ffff0e7224 */ /* 0x001fce00078e00bd */
.L_x_5499:
[----:B------:R-:W-:Y:S05]  /*155c0*/  BSYNC B1 ;  /* 0x0000000000017941 */ /* 0x000fea0003800000 */
.L_x_5498:
        /* <DEDUP_REMOVED lines=8> */
.L_x_5532:
[----:B------:R-:W-:-:S05]  /*15650*/  VIADD R19, R200, 0x1 ;  /* 0x00000001c8137836 */ /* 0x000fca0000000000 */
[----:B------:R-:W-:-:S04]  /*15660*/  ISETP.NE.AND P2, PT, R19, 0x2, PT ;  /* 0x000000021300780c */ /* 0x000fc80003f45270 */
[----:B------:R-:W-:Y:S02]  /*15670*/  SEL R21, RZ, 0x1, P2 ;  /* 0x00000001ff157807 */ /* 0x000fe40001000000 */
[----:B------:R-:W-:Y:S02]  /*15680*/  SEL R19, R19, RZ, P2 ;  /* 0x000000ff13137207 */ /* 0x000fe40001000000 */
[----:B------:R-:W-:Y:S01]  /*15690*/  LOP3.LUT R22, R22, R21, RZ, 0x3c, !PT ;  /* 0x0000001516167212 */ /* 0x000fe200078e3cff */
[----:B-1----:R-:W-:Y:S06]  /*156a0*/  @!P0 BRA `(.L_x_5514) ;  /* 0x0000000000048947 */ /* 0x002fec0003800000 */
[----:B------:R-:W-:Y:S01]  /*156b0*/  BPT.TRAP 0x1 ;  /* 0x000000040000795c */ /* 0x000fe20000300000 */
.L_x_5514:
[----:B------:R-:W-:Y:S01]  /*156c0*/  IMAD R191, R19, 0x8, R18 ;  /* 0x0000000813bf7824 */ /* 0x000fe200078e0212 */
[----:B------:R-:W-:-:S04]  /*156d0*/  SHF.L.U32 R190, R22, 0x1f, RZ ;  /* 0x0000001f16be7819 */ /* 0x000fc800000006ff */
[----:B------:R0:W1:Y:S01]  /*156e0*/  SYNCS.PHASECHK.TRANS64.TRYWAIT P2, [R191+URZ+0x38830], R190 ;  /* 0x038830bebf0075a7 */ /* 0x000062000804017f */
[----:B------:R-:W-:Y:S05]  /*156f0*/  @!P0 BRA `(.L_x_5515) ;  /* 0x0000000000048947 */ /* 0x000fea0003800000 */
[----:B------:R-:W-:Y:S01]  /*15700*/  BPT.TRAP 0x1 ;  /* 0x000000040000795c */ /* 0x000fe20000300000 */
.L_x_5515:
[----:B------:R-:W-:Y:S01]  /*15710*/  BSSY B1, `(.L_x_5516) ;  /* 0x0000006000017945 */ /* 0x000fe20003800000 */
[----:B------:R-:W-:Y:S02]  /*15720*/  IMAD R202, R19, 0x200, R15 ;  /* 0x0000020013ca7824 */ /* 0x000fe400078e020f */
[----:B------:R-:W-:Y:S01]  /*15730*/  IMAD.MOV.U32 R203, RZ, RZ, 0x40000040 ;  /* 0x40000040ffcb7424 */ /* 0x000fe200078e00ff */
[----:B-1----:R-:W-:Y:S06]  /*15740*/  @P2 BRA `(.L_x_5517) ;  /* 0x0000000000082947 */ /* 0x002fec0003800000 */
[----:B------:R-:W1:Y:S02]  /*15750*/  SYNCS.PHASECHK.TRANS64.TRYWAIT P2, [R191+URZ+0x38830], R190 ;  /* 0x038830bebf0075a7 */ /* 0x000e64000804017f */
[----:B-1----:R-:W-:Y:S05]  /*15760*/  @!P2 BRA `(.L_x_5518) ;  /* 0x000000ec0050a947 */ /* 0x002fea0003800000 */
.L_x_5517:
[----:B------:R-:W-:Y:S05]  /*15770*/  BSYNC B1 ;  /* 0x0000000000017941 */ /* 0x000fea0003800000 */
.L_x_5516:
        /* <DEDUP_REMOVED lines=36> */
.L_x_5519:
[----:B------:R2:W3:Y:S01]  /*159c0*/  SYNCS.PHASECHK.TRANS64.TRYWAIT P2, [R191+URZ+0x38850], R190 ;  /* 0x038850bebf0075a7 */ /* 0x0004e2000804017f */
[----:B------:R-:W-:Y:S05]  /*159d0*/  @!P0 BRA `(.L_x_5520) ;  /* 0x0000000000048947 */ /* 0x000fea0003800000 */
[----:B------:R-:W-:Y:S01]  /*159e0*/  BPT.TRAP 0x1 ;  /* 0x000000040000795c */ /* 0x000fe20000300000 */
.L_x_5520:
[----:B------:R-:W-:Y:S04]  /*159f0*/  BSSY B1, `(.L_x_5521) ;  /* 0x0000004000017945 */ /* 0x000fe80003800000 */
[----:B---3--:R-:W-:Y:S05]  /*15a00*/  @P2 BRA `(.L_x_5522) ;  /* 0x0000000000082947 */ /* 0x008fea0003800000 */
[----:B------:R-:W3:Y:S02]  /*15a10*/  SYNCS.PHASECHK.TRANS64.TRYWAIT P2, [R191+URZ+0x38850], R190 ;  /* 0x038850bebf0075a7 */ /* 0x000ee4000804017f */
[----:B---3--:R-:W-:Y:S05]  /*15a20*/  @!P2 BRA `(.L_x_5523) ;  /* 0x000000e800b4a947 */ /* 0x008fea0003800000 */
.L_x_5522:
[----:B------:R-:W-:Y:S05]  /*15a30*/  BSYNC B1 ;  /* 0x0000000000017941 */ /* 0x000fea0003800000 */
.L_x_5521:
[----:B------:R-:W-:Y:S01]  /*15a40*/  IMAD R202, R19, 0x1000, R20 ;  /* 0x0000100013ca7824 */ /* 0x000fe200078e0214 */
[----:B------:R-:W-:Y:S01]  /*15a50*/  R2UR UR4, R2 ;  /* 0x00000000020472ca */ /* 0x000fe200000e0000 */
[----:B------:R-:W-:Y:S01]  /*15a60*/  IMAD.MOV.U32 R203, RZ, RZ, 0x40000040 ;  /* 0x40000040ffcb7424 */ /* 0x000fe200078e00ff */
[----:B------:R-:W-:Y:S01]  /*15a70*/  R2UR UR5, R3 ;  /* 0x00000000030572ca */ /* 0x000fe200000e0000 */
[----:B------:R-:W-:Y:S01]  /*15a80*/  WARPGROUP.ARRIVE ;  /* 0x00000000000079c5 */ /* 0x000fe20000000000 */
[----:B------:R-:W-:Y:S01]  /*15a90*/  R2UR UR6, R202 ;  /* 0x00000000ca0672ca */ /* 0x000fe200000e0000 */
[----:B------:R-:W-:Y:S01]  /*15aa0*/  VIADD R204, R2, 0x2 ;  /* 0x0000000202cc7836 */ /* 0x000fe20000000000 */
[----:B------:R-:W-:Y:S01]  /*15ab0*/  R2UR UR7, R203 ;  /* 0x00000000cb0772ca */ /* 0x000fe200000e0000 */
[----:B------:R-:W-:Y:S02]  /*15ac0*/  IMAD.MOV.U32 R205, RZ, RZ, 0x40000040 ;  /* 0x40000040ffcd7424 */ /* 0x000fe400078e00ff */
[----:B------:R-:W4:Y:S01]  /*15ad0*/  S2R R21, SR_TID.X ;  /* 0x0000000000157919 */ /* 0x000f220000002100 */
[----:B------:R-:W-:-:S02]  /*15ae0*/  VIADD R203, R202, 0x800 ;  /* 0x00000800cacb7836 */ /* 0x000fc40000000000 */
[C---:B------:R-:W-:Y:S02]  /*15af0*/  VIADD R206, R2.reuse, 0x800 ;  /* 0x0000080002ce7836 */ /* 0x040fe40000000000 */
[----:B0123--:R-:W-:Y:S02]  /*15b00*/  IMAD.MOV.U32 R190, RZ, RZ, 0x4 ;  /* 0x00000004ffbe7424 */ /* 0x00ffe400078e00ff */
[----:B------:R-:W-:Y:S02]  /*15b10*/  IMAD.MOV.U32 R207, RZ, RZ, 0x40000040 ;  /* 0x40000040ffcf7424 */ /* 0x000fe400078e00ff */
[----:B------:R-:W-:Y:S01]  /*15b20*/  VIADD R210, R2, 0xe00 ;  /* 0x00000e0002d27836 */ /* 0x000fe20000000000 */
[----:B------:R-:W-:Y:S01]  /*15b30*/  HGMMA.64x64x16.F32 R152, gdesc[UR4], R152, gsb0 ;  /* 0x00e00000049879f0 */ /* 0x000fe20008000898 */
[----:B------:R-:W-:Y:S01]  /*15b40*/  R2UR UR4, R204 ;  /* 0x00000000cc0472ca */ /* 0x000fe200000e0000 */
[----:B------:R-:W-:Y:S01]  /*15b50*/  VIADD R204, R202, 0x2 ;  /* 0x00000002cacc7836 */ /* 0x000fe20000000000 */
[----:B------:R-:W-:-:S02]  /*15b60*/  R2UR UR5, R205 ;  /* 0x00000000cd0572ca */ /* 0x000fc400000e0000 */
[----:B------:R-:W-:Y:S02]  /*15b70*/  MOV R205, 0x40000040 ;  /* 0x4000004000cd7802 */ /* 0x000fe40000000f00 */
[----:B------:R-:W-:Y:S01]  /*15b80*/  R2UR UR6, R204 ;  /* 0x00000000cc0672ca */ /* 0x000fe200000e0000 */
[----:B------:R-:W-:Y:S01]  /*15b90*/  VIADD R204, R2, 0x4 ;  /* 0x0000000402cc7836 */ /* 0x000fe20000000000 */
[----:B------:R-:W-:Y:S01]  /*15ba0*/  R2UR UR7, R205 ;  /* 0x00000000cd0772ca */ /* 0x000fe200000e0000 */
[----:B------:R-:W-:Y:S01]  /*15bb0*/  IMAD.MOV.U32 R205, RZ, RZ, 0x40000040 ;  /* 0x40000040ffcd7424 */ /* 0x000fe200078e00ff */
[----:B----4-:R-:W-:-:S06]  /*15bc0*/  SHF.R.U32.HI R21, RZ, 0x7, R21 ;  /* 0x00000007ff157819 */ /* 0x010fcc0000011615 */
[----:B------:R-:W0:Y:S02]  /*15bd0*/  SHFL.IDX PT, R21, R21, RZ, 0x1f ;  /* 0x00001fff15157589 */ /* 0x000e2400000e0000 */
[----:B0-----:R-:W-:-:S04]  /*15be0*/  ISETP.GT.AND P2, PT, R21, 0x7f, PT ;  /* 0x0000007f1500780c */ /* 0x001fc80003f44270 */
        /* <DEDUP_REMOVED lines=190> */
[----:B------:R-:W-:Y:S01]  /*167d0*/  IMAD.MOV.U32 R205, RZ, RZ, 0x40000040 ;  /* 0x40000040ffcd7424 */ /* 0x000fe200078e00ff */
[----:B------:R-:W-:-:S02]  /*167e0*/  SEL R203, R203, 0x26, P2 ;  /* 0x00000026cbcb7807 */ /* 0x000fc40001000000 */
        /* <DEDUP_REMOVED lines=39> */
[----:B------:R-:W-:-:S05]  /*16a60*/  IMAD.MOV.U32 R203, RZ, RZ, 0x30 ;  /* 0x00000030ffcb7424 */ /* 0x000fca00078e00ff */
[----:B------:R-:W-:-:S04]  /*16a70*/  SEL R203, R203, 0x2e, P2 ;  /* 0x0000002ecbcb7807 */ /* 0x000fc80001000000 */
[----:B------:R-:W-:Y:S01]  /*16a80*/  LOP3.LUT R203, R203, 0x6, RZ, 0xc0, !PT ;  /* 0x00000006cbcb7812 */ /* 0x000fe200078ec0ff */
[----:B------:R-:W-:Y:S02]  /*16a90*/  WARPGROUP.DEPBAR.LE gsb0, 0x0 ;  /* 0x00008000000079c5 */ /* 0x000fe40000010000 */
[----:B------:R-:W-:-:S06]  /*16aa0*/  WARPGROUP.ARRIVE ;  /* 0x00000000000079c5 */ /* 0x000fcc0000000000 */
        /* <DEDUP_REMOVED lines=76> */
[----:B------:R-:W-:Y:S01]  /*16f70*/  IMAD.IADD R204, R21, 0x1, R206 ;  /* 0x0000000115cc7824 */ /* 0x000fe200078e02ce */
        /* <DEDUP_REMOVED lines=11> */
[----:B------:R-:W-:Y:S01]  /*17030*/  IMAD.MOV.U32 R205, RZ, RZ, 0x40000040 ;  /* 0x40000040ffcd7424 */ /* 0x000fe200078e00ff */
        /* <DEDUP_REMOVED lines=8> */
[----:B------:R-:W-:Y:S01]  /*170c0*/  IADD3 R204, R201, R206, RZ ;  /* 0x000000cec9cc7210 */ /* 0x000fe20007ffe0ff */
[----:B------:R-:W-:Y:S01]  /*170d0*/  IMAD.IADD R206, R190, 0x1, R206 ;  /* 0x00000001bece7824 */ /* 0x000fe200078e02ce */
[----:B------:R-:W-:Y:S01]  /*170e0*/  R2UR UR7, R205 ;  /* 0x00000000cd0772ca */ /* 0x000fe200000e0000 */
[----:B------:R-:W-:Y:S01]  /*170f0*/  IMAD.MOV.U32 R205, RZ, RZ, 0x40000040 ;  /* 0x40000040ffcd7424 */ /* 0x000fe200078e00ff */
[----:B------:R-:W-:Y:S01]  /*17100*/  R2UR UR6, R204 ;  /* 0x00000000cc0672ca */ /* 0x000fe200000e0000 */
[----:B------:R-:W-:-:S02]  /*17110*/  IMAD.IADD R204, R210, 0x1, R190 ;  /* 0x00000001d2cc7824 */ /* 0x000fc400078e02be */
[----:B------:R-:W-:-:S05]  /*17120*/  IMAD.MOV.U32 R190, RZ, RZ, 0x1000 ;  /* 0x00001000ffbe7424 */ /* 0x000fca00078e00ff */
[----:B------:R-:W-:-:S04]  /*17130*/  SEL R190, R190, 0xf80, P2 ;  /* 0x00000f80bebe7807 */ /* 0x000fc80001000000 */
[----:B------:R-:W-:-:S04]  /*17140*/  LOP3.LUT R190, R190, 0x1e00, RZ, 0xc0, !PT ;  /* 0x00001e00bebe7812 */ /* 0x000fc800078ec0ff */
[----:B------:R-:W-:Y:S01]  /*17150*/  IADD3 R202, R21, R190, R202 ;  /* 0x000000be15ca7210 */ /* 0x000fe20007ffe0ca */
[----:B------:R-:W-:Y:S02]  /*17160*/  WARPGROUP.DEPBAR.LE gsb0, 0x0 ;  /* 0x00008000000079c5 */ /* 0x000fe40000010000 */
[----:B------:R-:W-:-:S06]  /*17170*/  WARPGROUP.ARRIVE ;  /* 0x00000000000079c5 */ /* 0x000fcc0000000000 */
[----:B------:R-:W-:Y:S01]  /*17180*/  HGMMA.64x64x16.F32 R152, gdesc[UR4], R152, gsb0 ;  /* 0x00e00000049879f0 */ /* 0x000fe20008000898 */
[----:B------:R-:W-:Y:S02]  /*17190*/  R2UR UR4, R204 ;  /* 0x00000000cc0472ca */ /* 0x000fe400000e0000 */
[----:B------:R-:W-:Y:S02]  /*171a0*/  R2UR UR5, R205 ;  /* 0x00000000cd0572ca */ /* 0x000fe400000e0000 */
[----:B------:R-:W-:Y:S02]  /*171b0*/  R2UR UR6, R206 ;  /* 0x00000000ce0672ca */ /* 0x000fe400000e0000 */
[----:B------:R-:W-:Y:S02]  /*171c0*/  R2UR UR7, R207 ;  /* 0x00000000cf0772ca */ /* 0x000fe400000e0000 */
[----:B------:R-:W-:Y:S02]  /*171d0*/  IADD3 R204, R21, R190, R2 ;  /* 0x000000be15cc7210 */ /* 0x000fe40007ffe002 */
        /* <DEDUP_REMOVED lines=87> */
[----:B------:R-:W-:Y:S01]  /*17750*/  IADD3 R223, R0, R23, -R184 ;  /* 0x0000001700df7210 */ /* 0x000fe20007ffe8b8 */
[----:B------:R-:W-:Y:S03]  /*17760*/  BSSY B1, `(.L_x_5525) ;  /* 0x0000012000017945 */ /* 0x000fe60003800000 */
[----:B------:R-:W-:-:S13]  /*17770*/  ISETP.GT.AND P2, PT, R223, -0x1, PT ;  /* 0xffffffffdf00780c */ /* 0x000fda0003f44270 */
[----:B------:R-:W-:Y:S05]  /*17780*/  @P2 BRA `(.L_x_5526) ;  /* 0x0000000000242947 */ /* 0x000fea0003800000 */
[----:B------:R-:W-:Y:S02]  /*17790*/  MOV R207, UR38 ;  /* 0x0000002600cf7c02 */ /* 0x000fe40008000f00 */
[----:B------:R-:W-:Y:S02]  /*177a0*/  LOP3.LUT R223, RZ, R223, RZ, 0x33, !PT ;  /* 0x000000dfffdf7212 */ /* 0x000fe400078e33ff */
[----:B------:R-:W-:-:S13]  /*177b0*/  ISETP.NE.AND P2, PT, R207, 0x1, PT ;  /* 0x00000001cf00780c */ /* 0x000fda0003f45270 */
[----:B------:R-:W1:Y:S02]  /*177c0*/  @P2 LDC.64 R154, c[0x0][0xae0] ;  /* 0x0002b800ff9a2b82 */ /* 0x000e640000000a00 */
[----:B-1----:R-:W-:-:S04]  /*177d0*/  @P2 IMAD.HI.U32 R206, R223, R154, RZ ;  /* 0x0000009adfce2227 */ /* 0x002fc800078e00ff */
[----:B------:R-:W-:Y:S01]  /*177e0*/  IMAD.MOV.U32 R154, RZ, RZ, R223 ;  /* 0x000000ffff9a7224 */ /* 0x000fe200078e00df */
[----:B------:R-:W-:-:S04]  /*177f0*/  @P2 SHF.R.U32.HI R154, RZ, R155, R206 ;  /* 0x0000009bff9a2219 */ /* 0x000fc800000116ce */
[----:B------:R-:W-:Y:S01]  /*17800*/  LOP3.LUT R154, RZ, R154, RZ, 0x33, !PT ;  /* 0x0000009aff9a7212 */ /* 0x000fe200078e33ff */
[----:B------:R-:W-:Y:S06]  /*17810*/  BRA `(.L_x_5527) ;  /* 0x0000000000187947 */ /* 0x000fec0003800000 */
.L_x_5526:
[----:B------:R-:W-:-:S05]  /*17820*/  IMAD.U32 R207, RZ, RZ, UR38 ;  /* 0x00000026ffcf7e24 */ /* 0x000fca000f8e00ff */
[----:B------:R-:W-:-:S13]  /*17830*/  ISETP.NE.AND P2, PT, R207, 0x1, PT ;  /* 0x00000001cf00780c */ /* 0x000fda0003f45270 */
[----:B------:R-:W1:Y:S02]  /*17840*/  @P2 LDC.64 R154, c[0x0][0xae0] ;  /* 0x0002b800ff9a2b82 */ /* 0x000e640000000a00 */
[----:B-1----:R-:W-:-:S04]  /*17850*/  @P2 IMAD.HI.U32 R206, R223, R154, RZ ;  /* 0x0000009adfce2227 */ /* 0x002fc800078e00ff */
[----:B------:R-:W-:Y:S01]  /*17860*/  IMAD.MOV.U32 R154, RZ, RZ, R223 ;  /* 0x000000ffff9a7224 */ /* 0x000fe200078e00df */
[----:B------:R-:W-:-:S07]  /*17870*/  @P2 SHF.R.U32.HI R154, RZ, R155, R206 ;  /* 0x0000009bff9a2219 */ /* 0x000fce00000116ce */
.L_x_5527:
[----:B------:R-:W-:Y:S05]  /*17880*/  BSYNC B1 ;  /* 0x0000000000017941 */ /* 0x000fea0003800000 */
.L_x_5525:
[----:B------:R-:W-:-:S04]  /*17890*/  IMAD R154, R154, R207, -R178 ;  /* 0x000000cf9a9a7224 */ /* 0x000fc800078e0ab2 */
[----:B------:R-:W-:-:S05]  /*178a0*/  IMAD.IADD R154, R154, 0x1, -R185 ;  /* 0x000000019a9a7824 */ /* 0x000fca00078e0ab9 */
[----:B------:R-:W-:Y:S02]  /*178b0*/  VIADDMNMX R182, R154, R207, R182, PT ;  /* 0x000000cf9ab67246 */ /* 0x000fe400038001b6 */
[----:B------:R-:W-:-:S07]  /*178c0*/  VIMNMX R181, R181, R154, !PT ;  /* 0x0000009ab5b57248 */ /* 0x000fce0007fe0100 */
.L_x_5524:
[----:B------:R-:W-:Y:S02]  /*178d0*/  ISETP.GT.AND P2, PT, R14, -0x1, PT ;  /* 0xffffffff0e00780c */ /* 0x000fe40003f44270 */
[----:B------:R-:W-:Y:S02]  /*178e0*/  IADD3 R205, R205, 0x8, R0 ;  /* 0x00000008cdcd7810 */ /* 0x000fe40007ffe000 */
        /* <DEDUP_REMOVED lines=9> */
[----:B0-----:R-:W-:-:S02]  /*17980*/  FSEL R201, R201, -INF , !P5 ;  /* 0xff800000c9c97808 */ /* 0x001fc40006800000 */
        /* <DEDUP_REMOVED lines=43> */
[----:B------:R-:W-:Y:S02]  /*17c40*/  IMAD.U32 R170, RZ, RZ, UR38 ;  /* 0x00000026ffaa7e24 */ /* 0x000fe4000f8e00ff */
        /* <DEDUP_REMOVED lines=9> */
.L_x_5530:
[----:B------:R-:W-:Y:S01]  /*17ce0*/  IMAD.U32 R170, RZ, RZ, UR38 ;  /* 0x00000026ffaa7e24 */ /* 0x000fe2000f8e00ff */
[----:B------:R-:W-:-:S04]  /*17cf0*/  MOV R171, R189 ;  /* 0x000000bd00ab7202 */ /* 0x000fc80000000f00 */
[----:B------:R-:W-:-:S13]  /*17d00*/  ISETP.NE.AND P3, PT, R170, 0x1, PT ;  /* 0x00000001aa00780c */ /* 0x000fda0003f65270 */
[----:B------:R-:W0:Y:S02]  /*17d10*/  @P3 LDC.64 R154, c[0x0][0xae0] ;  /* 0x0002b800ff9a3b82 */ /* 0x000e240000000a00 */
[----:B0-----:R-:W-:-:S05]  /*17d20*/  @P3 IMAD.HI.U32 R154, R189, R154, RZ ;  /* 0x0000009abd9a3227 */ /* 0x001fca00078e00ff */
[----:B------:R-:W-:-:S07]  /*17d30*/  @P3 SHF.R.U32.HI R171, RZ, R155, R154 ;  /* 0x0000009bffab3219 */ /* 0x000fce000001169a */
.L_x_5531:
[----:B------:R-:W-:Y:S05]  /*17d40*/  BSYNC B1 ;  /* 0x0000000000017941 */ /* 0x000fea0003800000 */
.L_x_5529:
[----:B------:R-:W-:-:S04]  /*17d50*/  IMAD R178, R171, R170, -R178 ;  /* 0x000000aaabb27224 */ /* 0x000fc800078e0ab2 */
[----:B------:R-:W-:-:S05]  /*17d60*/  IMAD.IADD R178, R178, 0x1, -R185 ;  /* 0x00000001b2b27824 */ /* 0x000fca00078e0ab9 */
[----:B------:R-:W-:Y:S02]  /*17d70*/  VIADDMNMX R205, R178, R170, R205, PT ;  /* 0x000000aab2cd7246 */ /* 0x000fe400038001cd */
[----:B------:R-:W-:-:S07]  /*17d80*/  VIMNMX R183, R183, R178, !PT ;  /* 0x000000b2b7b77248 */ /* 0x000fce0007fe0100 */
.L_x_5528:
[----:B------:R-:W-:Y:S01]  /*17d90*/  FMNMX.FTZ R154, R190, R199, !PT ;  /* 0x000000c7be9a7209 */ /* 0x000fe20007810000 */
[----:B------:R-:W-:Y:S01]  /*17da0*/  IMAD.MOV.U32 R171, RZ, RZ, 0x40000040 ;  /* 0x40000040ffab7424 */ /* 0x000fe200078e00ff */
[----:B------:R-:W-:Y:S01]  /*17db0*/  ISETP.GT.AND P3, PT, R183, 0x1, P2 ;  /* 0x00000001b700780c */ /* 0x000fe20001764270 */
[----:B------:R-:W-:Y:S01]  /*17dc0*/  IMAD R170, R19, 0x1000, R188 ;  /* 0x0000100013aa7824 */ /* 0x000fe200078e02bc */
[----:B------:R-:W-:Y:S01]  /*17dd0*/  FMNMX.FTZ R155, R201, R154, !PT ;  /* 0x0000009ac99b7209 */ /* 0x000fe20007810000 */
[----:B------:R-:W-:Y:S01]  /*17de0*/  @!P1 VIADD R191, R191, 0x38860 ;  /* 0x00038860bfbf9836 */ /* 0x000fe20000000000 */
        /* <DEDUP_REMOVED lines=12> */
[----:B------:R-:W-:Y:S02]  /*17eb0*/  R2UR UR7, R171 ;  /* 0x00000000ab0772ca */ /* 0x000fe400000e0000 */
        /* <DEDUP_REMOVED lines=16> */
[----:B------:R-:W-:Y:S01]  /*17fc0*/  ISETP.GT.AND P3, PT, R183, 0x19, P2 ;  /* 0x00000019b700780c */ /* 0x000fe20001764270 */
[----:B------:R-:W0:Y:S01]  /*17fd0*/  SHFL.BFLY PT, R154, R155, 0x2, 0x1f ;  /* 0x0c401f009b9a7f89 */ /* 0x000e2200000e0000 */
[----:B------:R-:W-:Y:S02]  /*17fe0*/  ISETP.LT.OR P4, PT, R205, 0x12, P4 ;  /* 0x00000012cd00780c */ /* 0x000fe40002781670 */
[----:B------:R-:W-:Y:S02]  /*17ff0*/  FSEL R159, R159, -INF , !P5 ;  /* 0xff8000009f9f7808 */ /* 0x000fe40006800000 */
        /* <DEDUP_REMOVED lines=9> */
[----:B------:R-:W-:Y:S02]  /*18090*/  ISETP.GT.AND P5, PT, R183, RZ, P2 ;  /* 0x000000ffb700720c */ /* 0x000fe400017a4270 */
[----:B0-----:R-:W-:Y:S02]  /*180a0*/  FMNMX.FTZ R171, R155, R154, !PT ;  /* 0x0000009a9bab7209 */ /* 0x001fe40007810000 */
[----:B------:R-:W-:Y:S02]  /*180b0*/  ISETP.LT.OR P3, PT, R205, 0x29, P3 ;  /* 0x00000029cd00780c */ /* 0x000fe40001f61670 */
[----:B------:R-:W-:Y:S01]  /*180c0*/  FSEL R162, R162, -INF , !P4 ;  /* 0xff800000a2a27808 */ /* 0x000fe20006000000 */
[----:B------:R-:W0:Y:S01]  /*180d0*/  SHFL.BFLY PT, R178, R171, 0x1, 0x1f ;  /* 0x0c201f00abb27f89 */ /* 0x000e2200000e0000 */
[----:B------:R-:W-:-:S02]  /*180e0*/  ISETP.GT.AND P4, PT, R183, 0x29, P2 ;  /* 0x00000029b700780c */ /* 0x000fc40001784270 */
[----:B------:R-:W-:Y:S02]  /*180f0*/  ISETP.LT.OR P5, PT, R205, 0x1, P5 ;  /* 0x00000001cd00780c */ /* 0x000fe40002fa1670 */
[----:B------:R-:W-:Y:S02]  /*18100*/  FSEL R166, R166, -INF , !P3 ;  /* 0xff800000a6a67808 */ /* 0x000fe40005800000 */
[----:B------:R-:W-:Y:S02]  /*18110*/  ISETP.GT.AND P3, PT, R183, 0x30, P2 ;  /* 0x00000030b700780c */ /* 0x000fe40001764270 */
[----:B------:R-:W-:Y:S02]  /*18120*/  ISETP.LT.OR P4, PT, R205, 0x2a, P4 ;  /* 0x0000002acd00780c */ /* 0x000fe40002781670 */
[----:B------:R-:W-:Y:S02]  /*18130*/  FSEL R155, R21, -INF , !P5 ;  /* 0xff800000159b7808 */ /* 0x000fe40006800000 */
[----:B------:R-:W-:-:S02]  /*18140*/  ISETP.LT.OR P3, PT, R205, 0x31, P3 ;  /* 0x00000031cd00780c */ /* 0x000fc40001f61670 */
[----:B------:R-:W-:Y:S01]  /*18150*/  FSEL R154, R168, -INF , !P4 ;  /* 0xff800000a89a7808 */ /* 0x000fe20006000000 */
[----:B------:R-:W-:Y:S01]  /*18160*/  IMAD.U32 R168, RZ, RZ, UR37 ;  /* 0x00000025ffa87e24 */ /* 0x000fe2000f8e00ff */
[C---:B------:R-:W-:Y:S02]  /*18170*/  ISETP.GT.AND P4, PT, R183.reuse, 0x31, P2 ;  /* 0x00000031b700780c */ /* 0x040fe40001784270 */
[C---:B------:R-:W-:Y:S02]  /*18180*/  ISETP.GT.AND P5, PT, R183.reuse, 0x38, P2 ;  /* 0x00000038b700780c */ /* 0x040fe400017a4270 */
[----:B------:R-:W-:Y:S02]  /*18190*/  ISETP.GT.AND P2, PT, R183, 0x39, P2 ;  /* 0x00000039b700780c */ /* 0x000fe40001744270 */
[----:B------:R-:W-:Y:S02]  /*181a0*/  FSEL R183, R172, -INF , !P3 ;  /* 0xff800000acb77808 */ /* 0x000fe40005800000 */
[----:B0-----:R-:W-:-:S02]  /*181b0*/  FMNMX.FTZ R21, R171, R178, !PT ;  /* 0x000000b2ab157209 */ /* 0x001fc40007810000 */
[----:B------:R-:W-:Y:S02]  /*181c0*/  FMNMX.FTZ R171, R155, R198, !PT ;  /* 0x000000c69bab7209 */ /* 0x000fe40007810000 */
[C---:B------:R-:W-:Y:S01]  /*181d0*/  FSETP.NEU.FTZ.AND P3, PT, R21.reuse, -INF , PT ;  /* 0xff8000001500780b */ /* 0x040fe20003f7d000 */
[----:B------:R-:W-:Y:S01]  /*181e0*/  FMUL.FTZ R222, R21, R168 ;  /* 0x000000a815de7220 */ /* 0x000fe20000410000 */
[----:B------:R-:W-:Y:S02]  /*181f0*/  FMNMX.FTZ R172, R152, R171, !PT ;  /* 0x000000ab98ac7209 */ /* 0x000fe40007810000 */
[----:B------:R-:W-:Y:S02]  /*18200*/  ISETP.LT.OR P4, PT, R205, 0x32, P4 ;  /* 0x00000032cd00780c */ /* 0x000fe40002781670 */
[----:B------:R-:W-:Y:S02]  /*18210*/  FMNMX.FTZ R171, R153, R172, !PT ;  /* 0x000000ac99ab7209 */ /* 0x000fe40007810000 */
[----:B------:R-:W-:-:S02]  /*18220*/  FSEL R222, R222, RZ, P3 ;  /* 0x000000ffdede7208 */ /* 0x000fc40001800000 */
[----:B------:R-:W-:Y:S02]  /*18230*/  FMNMX.FTZ R172, R156, R171, !PT ;  /* 0x000000ab9cac7209 */ /* 0x000fe40007810000 */
[----:B------:R-:W-:Y:S01]  /*18240*/  ISETP.LT.OR P5, PT, R205, 0x39, P5 ;  /* 0x00000039cd00780c */ /* 0x000fe20002fa1670 */
[--C-:B------:R-:W-:Y:S01]  /*18250*/  FFMA.FTZ R210, R201, R168, -R222.reuse ;  /* 0x000000a8c9d27223 */ /* 0x100fe200000108de */
[----:B------:R-:W-:Y:S01]  /*18260*/  FMNMX.FTZ R171, R157, R172, !PT ;  /* 0x000000ac9dab7209 */ /* 0x000fe20007810000 */
[-CC-:B------:R-:W-:Y:S01]  /*18270*/  FFMA.FTZ R201, R202, R168.reuse, -R222.reuse ;  /* 0x000000a8cac97223 */ /* 0x180fe200000108de */
[----:B------:R-:W-:Y:S01]  /*18280*/  FSEL R202, R173, -INF , !P4 ;  /* 0xff800000adca7808 */ /* 0x000fe20006000000 */
        /* <DEDUP_REMOVED lines=12> */
[-CC-:B------:R-:W-:Y:S01]  /*18350*/  FFMA.FTZ R177, R177, R168.reuse, -R222.reuse ;  /* 0x000000a8b1b17223 */ /* 0x180fe200000108de */
[----:B------:R-:W-:Y:S01]  /*18360*/  FMNMX.FTZ R171, R162, R171, !PT ;  /* 0x000000aba2ab7209 */ /* 0x000fe20007810000 */
[----:B------:R-:W-:Y:S01]  /*18370*/  FFMA.FTZ R179, R179, R168, -R222 ;  /* 0x000000a8b3b37223 */ /* 0x000fe200000108de */
[----:B------:R-:W-:Y:S01]  /*18380*/  MUFU.EX2 R205, R205 ;  /* 0x000000cd00cd7308 */ /* 0x000fe20000000800 */
[----:B------:R-:W-:-:S02]  /*18390*/  R2UR UR6, R170 ;  /* 0x00000000aa0672ca */ /* 0x000fc400000e0000 */
[----:B------:R-:W-:Y:S02]  /*183a0*/  FMNMX.FTZ R171, R164, R171, !PT ;  /* 0x000000aba4ab7209 */ /* 0x000fe40007810000 */
[----:B------:R-:W-:Y:S02]  /*183b0*/  @!P1 PRMT R191, RZ, 0x654, R191 ;  /* 0x00000654ffbf9816 */ /* 0x000fe400000000bf */
[----:B------:R-:W-:Y:S01]  /*183c0*/  FMNMX.FTZ R181, R166, R171, !PT ;  /* 0x000000aba6b57209 */ /* 0x000fe20007810000 */
[----:B------:R-:W-:Y:S03]  /*183d0*/  MUFU.EX2 R210, R210 ;  /* 0x000000d200d27308 */ /* 0x000fe60000000800 */
[----:B------:R-:W-:Y:S01]  /*183e0*/  FMNMX.FTZ R172, R154, R181, !PT ;  /* 0x000000b59aac7209 */ /* 0x000fe20007810000 */
[-CC-:B------:R-:W-:Y:S01]  /*183f0*/  FFMA.FTZ R181, R160, R168.reuse, -R222.reuse ;  /* 0x000000a8a0b57223 */ /* 0x180fe200000108de */
[----:B------:R-:W-:Y:S01]  /*18400*/  FSEL R160, R174, -INF , !P5 ;  /* 0xff800000aea07808 */ /* 0x000fe20006800000 */
[----:B------:R-:W-:Y:S01]  /*18410*/  FFMA.FTZ R174, R163, R168, -R222 ;  /* 0x000000a8a3ae7223 */ /* 0x000fe200000108de */
[----:B------:R-:W-:Y:S01]  /*18420*/  FMNMX.FTZ R173, R183, R172, !PT ;  /* 0x000000acb7ad7209 */ /* 0x000fe20007810000 */
[----:B------:R0:W-:Y:S03]  /*18430*/  MUFU.EX2 R171, R178 ;  /* 0x000000b200ab7308 */ /* 0x0001e60000000800 */
[----:B------:R-:W-:-:S04]  /*18440*/  FMNMX.FTZ R173, R202, R173, !PT ;  /* 0x000000adcaad7209 */ /* 0x000fc80007810000 */
[----:B------:R-:W-:Y:S01]  /*18450*/  FMNMX.FTZ R182, R160, R173, !PT ;  /* 0x000000ada0b67209 */ /* 0x000fe20007810000 */
[----:B------:R1:W-:Y:S01]  /*18460*/  MUFU.EX2 R172, R181 ;  /* 0x000000b500ac7308 */ /* 0x0003e20000000800 */
[----:B0-----:R-:W-:Y:S02]  /*18470*/  FFMA.FTZ R178, R167, R168, -R222 ;  /* 0x000000a8a7b27223 */ /* 0x001fe400000108de */
[----:B------:R-:W-:-:S05]  /*18480*/  FMNMX.FTZ R182, R203, R182, !PT ;  /* 0x000000b6cbb67209 */ /* 0x000fca0007810000 */
[----:B------:R-:W0:Y:S01]  /*18490*/  SHFL.BFLY PT, R163, R182, 0x2, 0x1f ;  /* 0x0c401f00b6a37f89 */ /* 0x000e2200000e0000 */
[-CC-:B-1----:R-:W-:Y:S01]  /*184a0*/  FFMA.FTZ R181, R206, R168.reuse, -R222.reuse ;  /* 0x000000a8ceb57223 */ /* 0x182fe200000108de */
[----:B------:R-:W-:Y:S01]  /*184b0*/  FFMA.FTZ R222, R180, R168, -R222 ;  /* 0x000000a8b4de7223 */ /* 0x000fe200000108de */
[----:B------:R-:W-:Y:S01]  /*184c0*/  FSEL R180, R21, RZ, P3 ;  /* 0x000000ff15b47208 */ /* 0x000fe20001800000 */
[----:B------:R1:W-:Y:S04]  /*184d0*/  MUFU.EX2 R173, R204 ;  /* 0x000000cc00ad7308 */ /* 0x0003e80000000800 */
[----:B------:R-:W-:-:S04]  /*184e0*/  FADD.FTZ R165, -R180, R199 ;  /* 0x000000c7b4a57221 */ /* 0x000fc80000010100 */
[----:B------:R-:W-:Y:S01]  /*184f0*/  MUFU.EX2 R180, R222 ;  /* 0x000000de00b47308 */ /* 0x000fe20000000800 */
[----:B-1----:R-:W-:-:S05]  /*18500*/  IMAD.MOV R204, RZ, RZ, -R195 ;  /* 0x000000ffffcc7224 */ /* 0x002fca00078e0ac3 */
[----:B------:R-:W-:Y:S02]  /*18510*/  ISETP.NE.AND P3, PT, R185, R204, PT ;  /* 0x000000ccb900720c */ /* 0x000fe40003f65270 */
[----:B------:R-:W-:Y:S01]  /*18520*/  MUFU.EX2 R201, R201 ;  /* 0x000000c900c97308 */ /* 0x000fe20000000800 */
[----:B0-----:R-:W-:-:S07]  /*18530*/  FMNMX.FTZ R163, R182, R163, !PT ;  /* 0x000000a3b6a37209 */ /* 0x001fce0007810000 */
[----:B------:R0:W-:Y:S01]  /*18540*/  MUFU.EX2 R182, R207 ;  /* 0x000000cf00b67308 */ /* 0x0001e20000000800 */
[----:B------:R-:W1:Y:S07]  /*18550*/  SHFL.BFLY PT, R190, R163, 0x1, 0x1f ;  /* 0x0c201f00a3be7f89 */ /* 0x000e6e00000e0000 */
[----:B------:R-:W-:Y:S01]  /*18560*/  MUFU.EX2 R174, R174 ;  /* 0x000000ae00ae7308 */ /* 0x000fe20000000800 */
[----:B0-----:R-:W-:-:S07]  /*18570*/  @!P3 IMAD R207, R200, 0x40, R193 ;  /* 0x00000040c8cfb824 */ /* 0x001fce00078e02c1 */
[----:B------:R-:W-:Y:S08]  /*18580*/  MUFU.EX2 R175, R175 ;  /* 0x000000af00af7308 */ /* 0x000ff00000000800 */
[----:B------:R-:W-:Y:S01]  /*18590*/  MUFU.EX2 R178, R178 ;  /* 0x000000b200b27308 */ /* 0x000fe20000000800 */
[----:B-1----:R-:W-:Y:S01]  /*185a0*/  FMNMX.FTZ R190, R163, R190, !PT ;  /* 0x000000bea3be7209 */ /* 0x002fe20007810000 */
[----:B------:R-:W-:-:S03]  /*185b0*/  FMUL.FTZ R163, R165, R168 ;  /* 0x000000a8a5a37220 */ /* 0x000fc60000410000 */
[C---:B------:R-:W-:Y:S01]  /*185c0*/  FSETP.NEU.FTZ.AND P2, PT, R190.reuse, -INF , PT ;  /* 0xff800000be00780b */ /* 0x040fe20003f5d000 */
[C---:B------:R-:W-:Y:S02]  /*185d0*/  FMUL.FTZ R199, R190.reuse, R168 ;  /* 0x000000a8bec77220 */ /* 0x040fe40000410000 */
[----:B------:R-:W0:Y:S01]  /*185e0*/  MUFU.EX2 R163, R163 ;  /* 0x000000a300a37308 */ /* 0x000e220000000800 */
[----:B------:R-:W-:Y:S02]  /*185f0*/  FSEL R165, R190, RZ, P2 ;  /* 0x000000ffbea57208 */ /* 0x000fe40001000000 */
[----:B------:R-:W-:Y:S02]  /*18600*/  FSEL R199, R199, RZ, P2 ;  /* 0x000000ffc7c77208 */ /* 0x000fe40001000000 */
[----:B------:R-:W-:Y:S01]  /*18610*/  ISETP.GT.AND P2, PT, R14, R212, PT ;  /* 0x000000d40e00720c */ /* 0x000fe20003f44270 */
[----:B------:R-:W-:Y:S02]  /*18620*/  FADD.FTZ R165, -R165, R198 ;  /* 0x000000c6a5a57221 */ /* 0x000fe40000010100 */
[-CC-:B------:R-:W-:Y:S01]  /*18630*/  FFMA.FTZ R167, R152, R168.reuse, -R199.reuse ;  /* 0x000000a898a77223 */ /* 0x180fe200000108c7 */
[-C--:B------:R-:W-:Y:S01]  /*18640*/  FFMA.FTZ R155, R155, R168.reuse, -R199 ;  /* 0x000000a89b9b7223 */ /* 0x080fe200000108c7 */
[----:B------:R-:W-:Y:S01]  /*18650*/  FMUL.FTZ R165, R165, R168 ;  /* 0x000000a8a5a57220 */ /* 0x000fe20000410000 */
[----:B------:R-:W-:-:S02]  /*18660*/  @!P3 IMAD R152, R207, 0x4, R18 ;  /* 0x00000004cf98b824 */ /* 0x000fc400078e0212 */
[-CC-:B------:R-:W-:Y:S01]  /*18670*/  FFMA.FTZ R198, R153, R168.reuse, -R199.reuse ;  /* 0x000000a899c67223 */ /* 0x180fe200000108c7 */
[-CC-:B------:R-:W-:Y:S01]  /*18680*/  FFMA.FTZ R223, R203, R168.reuse, -R199.reuse ;  /* 0x000000a8cbdf7223 */ /* 0x180fe200000108c7 */
[-CC-:B------:R-:W-:Y:S01]  /*18690*/  FFMA.FTZ R200, R158, R168.reuse, -R199.reuse ;  /* 0x000000a89ec87223 */ /* 0x180fe200000108c7 */
[----:B------:R-:W-:Y:S01]  /*186a0*/  FFMA.FTZ R156, R156, R168, -R199 ;  /* 0x000000a89c9c7223 */ /* 0x000fe200000108c7 */
[----:B------:R-:W1:Y:S01]  /*186b0*/  MUFU.EX2 R165, R165 ;  /* 0x000000a500a57308 */ /* 0x000e620000000800 */
[----:B0-----:R-:W-:Y:S01]  /*186c0*/  FFMA.FTZ R203, R163, R6, R205 ;  /* 0x00000006a3cb7223 */ /* 0x001fe200000100cd */
        /* <DEDUP_REMOVED lines=8> */
[----:B------:R-:W-:Y:S01]  /*18750*/  @!P3 STS [R152+0x38400], R163 ;  /* 0x038400a39800b388 */ /* 0x000fe20000000800 */
[----:B------:R-:W0:Y:S01]  /*18760*/  MUFU.EX2 R155, R155 ;  /* 0x0000009b009b7308 */ /* 0x000e220000000800 */
[-CC-:B------:R-:W-:Y:S01]  /*18770*/  FFMA.FTZ R164, R164, R168.reuse, -R199.reuse ;  /* 0x000000a8a4a47223 */ /* 0x180fe200000108c7 */
[----:B------:R-:W-:Y:S01]  /*18780*/  FFMA.FTZ R153, R183, R168, -R199 ;  /* 0x000000a8b7997223 */ /* 0x000fe200000108c7 */
[----:B------:R-:W-:Y:S01]  /*18790*/  FADD.FTZ R226, R210, R203 ;  /* 0x000000cbd2e27221 */ /* 0x000fe20000010000 */
[----:B------:R-:W-:Y:S01]  /*187a0*/  F2FP.F16.F32.PACK_AB R154, R171, R201 ;  /* 0x000000c9ab9a723e */ /* 0x000fe200000000ff */
[-C--:B------:R-:W-:Y:S01]  /*187b0*/  FMUL.FTZ R24, R24, R163.reuse ;  /* 0x000000a318187220 */ /* 0x080fe20000410000 */
[----:B-1----:R1:W-:Y:S01]  /*187c0*/  @!P3 STS [R152+0x38420], R165 ;  /* 0x038420a59800b388 */ /* 0x0023e20000000800 */
        /* <DEDUP_REMOVED lines=11> */
[----:B0-----:R-:W-:Y:S01]  /*18880*/  FFMA.FTZ R224, R165, R7, R155 ;  /* 0x00000007a5e07223 */ /* 0x001fe2000001009b */
        /* <DEDUP_REMOVED lines=63> */
[----:B0-----:R-:W-:Y:S01]  /*18c80*/  F2FP.F16.F32.PACK_AB R156, R173, R172 ;  /* 0x000000acad9c723e */ /* 0x001fe200000000ff */
[----:B--2---:R-:W-:Y:S01]  /*18c90*/  FADD.FTZ R224, R167, R224 ;  /* 0x000000e0a7e07221 */ /* 0x004fe20000010000 */
[----:B------:R-:W-:Y:S01]  /*18ca0*/  F2FP.F16.F32.PACK_AB R158, R175, R174 ;  /* 0x000000aeaf9e723e */ /* 0x000fe200000000ff */
[----:B------:R-:W-:Y:S01]  /*18cb0*/  FMUL.FTZ R26, R26, R165 ;  /* 0x000000a51a1a7220 */ /* 0x000fe20000410000 */
[----:B-1----:R-:W-:Y:S01]  /*18cc0*/  F2FP.F16.F32.PACK_AB R157, R200, R199 ;  /* 0x000000c7c89d723e */ /* 0x002fe200000000ff */
[-C--:B------:R-:W-:Y:S01]  /*18cd0*/  FMUL.FTZ R27, R27, R165.reuse ;  /* 0x000000a51b1b7220 */ /* 0x080fe20000410000 */
[----:B------:R-:W0:Y:S01]  /*18ce0*/  MUFU.EX2 R205, R164 ;  /* 0x000000a400cd7308 */ /* 0x000e220000000800 */
[----:B---3--:R-:W-:Y:S01]  /*18cf0*/  F2FP.F16.F32.PACK_AB R159, R203, R202 ;  /* 0x000000cacb9f723e */ /* 0x008fe200000000ff */
        /* <DEDUP_REMOVED lines=55> */
[----:B----4-:R-:W-:Y:S01]  /*19070*/  F2FP.F16.F32.PACK_AB R153, R167, R155 ;  /* 0x0000009ba799723e */ /* 0x010fe200000000ff */
[-C--:B------:R-:W-:Y:S01]  /*19080*/  FMUL.FTZ R126, R126, R165.reuse ;  /* 0x000000a57e7e7220 */ /* 0x080fe20000410000 */
[----:B------:R-:W-:Y:S01]  /*19090*/  F2FP.F16.F32.PACK_AB R155, R183, R198 ;  /* 0x000000c6b79b723e */ /* 0x000fe200000000ff */
        /* <DEDUP_REMOVED lines=15> */
[----:B------:R-:W-:Y:S01]  /*19190*/  FMUL.FTZ R151, R151, R165 ;  /* 0x000000a597977220 */ /* 0x000fe20000410000 */
[----:B------:R-:W-:Y:S01]  /*191a0*/  F2FP.F16.F32.PACK_AB R160, R169, R178 ;  /* 0x000000b2a9a0723e */ /* 0x000fe200000000ff */
[----:B------:R-:W-:Y:S01]  /*191b0*/  IMAD.MOV.U32 R7, RZ, RZ, 0x40000040 ;  /* 0x40000040ff077424 */ /* 0x000fe200078e00ff */
[----:B-----5:R-:W-:Y:S01]  /*191c0*/  F2FP.F16.F32.PACK_AB R162, R182, R181 ;  /* 0x000000b5b6a2723e */ /* 0x020fe200000000ff */
[----:B------:R-:W-:Y:S01]  /*191d0*/  FADD.FTZ R226, R201, R226 ;  /* 0x000000e2c9e27221 */ /* 0x000fe20000010000 */
[----:B0-----:R-:W-:Y:S01]  /*191e0*/  F2FP.F16.F32.PACK_AB R161, R205, R204 ;  /* 0x000000cccda1723e */ /* 0x001fe200000000ff */
[----:B------:R-:W-:Y:S01]  /*191f0*/  FADD.FTZ R224, R198, R224 ;  /* 0x000000e0c6e07221 */ /* 0x000fe20000010000 */
[----:B-1----:R-:W-:Y:S01]  /*19200*/  F2FP.F16.F32.PACK_AB R163, R207, R206 ;  /* 0x000000cecfa3723e */ /* 0x002fe200000000ff */
[----:B------:R-:W-:Y:S01]  /*19210*/  FADD.FTZ R171, R171, R226 ;  /* 0x000000e2abab7221 */ /* 0x000fe20000010000 */
[----:B--2---:R-:W-:Y:S01]  /*19220*/  F2FP.F16.F32.PACK_AB R164, R177, R176 ;  /* 0x000000b0b1a4723e */ /* 0x004fe200000000ff */
[----:B------:R0:W-:Y:S01]  /*19230*/  STSM.16.M88.4 [R196+0x36400], R152 ;  /* 0x03640098c4007844 */ /* 0x0001e20000000200 */
[----:B---3--:R-:W-:Y:S01]  /*19240*/  F2FP.F16.F32.PACK_AB R166, R180, R179 ;  /* 0x000000b3b4a6723e */ /* 0x008fe200000000ff */
[----:B------:R-:W-:Y:S01]  /*19250*/  FADD.FTZ R224, R183, R224 ;  /* 0x000000e0b7e07221 */ /* 0x000fe20000010000 */
[----:B------:R-:W-:Y:S01]  /*19260*/  F2FP.F16.F32.PACK_AB R165, R222, R210 ;  /* 0x000000d2dea5723e */ /* 0x000fe200000000ff */
[----:B------:R1:W-:Y:S01]  /*19270*/  STSM.16.M88.4 [R209], R156 ;  /* 0x0000009cd1007844 */ /* 0x0003e20000000200 */
[----:B------:R-:W-:Y:S01]  /*19280*/  IADD3 R6, R170, 0x80, RZ ;  /* 0x00000080aa067810 */ /* 0x000fe20007ffe0ff */
[----:B------:R-:W-:Y:S01]  /*19290*/  FADD.FTZ R172, R172, R171 ;  /* 0x000000abacac7221 */ /* 0x000fe20000010000 */
[----:B----4-:R-:W-:Y:S01]  /*192a0*/  F2FP.F16.F32.PACK_AB R167, R223, R225 ;  /* 0x000000e1dfa7723e */ /* 0x010fe200000000ff */
[----:B------:R1:W-:Y:S01]  /*192b0*/  STSM.16.M88.4 [R197], R160 ;  /* 0x000000a0c5007844 */ /* 0x0003e20000000200 */
[----:B------:R-:W-:Y:S01]  /*192c0*/  FADD.FTZ R199, R199, R224 ;  /* 0x000000e0c7c77221 */ /* 0x000fe20000010000 */
        /* <DEDUP_REMOVED lines=32> */
[----:B0-----:R-:W-:-:S05]  /*194d0*/  VIADD R152, R14, 0xffffffff ;  /* 0xffffffff0e987836 */ /* 0x001fca0000000000 */
[----:B------:R-:W-:Y:S01]  /*194e0*/  HGMMA.64x256x16.F32 R24, R156, gdesc[UR4].tnspB, R24, gsb0 ;  /* 0x43e000049c187df0 */ /* 0x000fe20008000818 */
[----:B------:R-:W-:Y:S01]  /*194f0*/  R2UR UR6, R6 ;  /* 0x00000000060672ca */ /* 0x000fe200000e0000 */
[----:B------:R-:W-:Y:S01]  /*19500*/  VIADD R6, R170, 0x180 ;  /* 0x00000180aa067836 */ /* 0x000fe20000000000 */
[----:B------:R-:W-:Y:S01]  /*19510*/  R2UR UR7, R7 ;  /* 0x00000000070772ca */ /* 0x000fe200000e0000 */
[----:B------:R-:W-:Y:S01]  /*19520*/  IMAD.MOV.U32 R7, RZ, RZ, 0x40000040 ;  /* 0x40000040ff077424 */ /* 0x000fe200078e00ff */
[----:B------:R-:W-:Y:S01]  /*19530*/  MOV R14, R152 ;  /* 0x00000098000e7202 */ /* 0x000fe20000000f00 */
[----:B------:R-:W-:Y:S02]  /*19540*/  WARPGROUP.DEPBAR.LE gsb0, 0x0 ;  /* 0x00008000000079c5 */ /* 0x000fe40000010000 */
[----:B------:R-:W-:-:S15]  /*19550*/  WARPGROUP.ARRIVE ;  /* 0x00000000000079c5 */ /* 0x000fde0000000000 */
[----:B------:R-:W-:-:S05]  /*19560*/  NOP ;  /* 0x0000000000007918 */ /* 0x000fca0000000000 */
[----:B------:R-:W-:Y:S01]  /*19570*/  HGMMA.64x256x16.F32 R24, R160, gdesc[UR4].tnspB, R24, gsb0 ;  /* 0x43e00004a0187df0 */ /* 0x000fe20008000818 */
[----:B------:R-:W-:Y:S01]  /*19580*/  R2UR UR6, R6 ;  /* 0x00000000060672ca */ /* 0x000fe200000e0000 */
[----:B------:R-:W-:Y:S01]  /*19590*/  FADD.FTZ R6, R180, R179 ;  /* 0x000000b3b4067221 */ /* 0x000fe20000010000 */
[----:B------:R-:W-:Y:S01]  /*195a0*/  R2UR UR7, R7 ;  /* 0x00000000070772ca */ /* 0x000fe200000e0000 */
[----:B------:R-:W-:Y:S01]  /*195b0*/  FADD.FTZ R7, R223, R222 ;  /* 0x000000dedf077221 */ /* 0x000fe20000010000 */
[----:B------:R-:W-:Y:S02]  /*195c0*/  WARPGROUP.DEPBAR.LE gsb0, 0x0 ;  /* 0x00008000000079c5 */ /* 0x000fe40000010000 */
[----:B------:R-:W-:-:S15]  /*195d0*/  WARPGROUP.ARRIVE ;  /* 0x00000000000079c5 */ /* 0x000fde0000000000 */
[----:B------:R-:W-:-:S06]  /*195e0*/  NOP ;  /* 0x0000000000007918 */ /* 0x000fcc0000000000 */
        /* <DEDUP_REMOVED lines=12> */
.L_x_5513:
[----:B------:R-:W-:Y:S05]  /*196b0*/  BSYNC B0 ;  /* 0x0000000000007941 */ /* 0x000fea0003800000 */
.L_x_5512:
[----:B------:R-:W0:Y:S01]  /*196c0*/  SHFL.BFLY PT, R3, R6, 0x2, 0x1f ;  /* 0x0c401f0006037f89 */ /* 0x000e2200000e0000 */
[----:B------:R-:W-:Y:S02]  /*196d0*/  IMAD.MOV.U32 R4, RZ, RZ, RZ ;  /* 0x000000ffff047224 */ /* 0x000fe400078e00ff */
[----:B------:R-:W-:Y:S01]  /*196e0*/  VIADD R20, R19, 0x1 ;  /* 0x0000000113147836 */ /* 0x000fe20000000000 */
[----:B------:R-:W2:Y:S01]  /*196f0*/  SHFL.BFLY PT, R0, R7, 0x2, 0x1f ;  /* 0x0c401f0007007f89 */ /* 0x000ea200000e0000 */
[----:B------:R-:W-:Y:S01]  /*19700*/  VIADD R218, R218, 0x1 ;  /* 0x00000001dada7836 */ /* 0x000fe20000000000 */
[----:B------:R-:W-:Y:S08]  /*19710*/  BAR.ARV 0x8, 0xa0 ;  /* 0x0202800000007b1d */ /* 0x000ff00000002000 */
[----:B------:R-:W-:Y:S01]  /*19720*/  BAR.SYNC.DEFER_BLOCKING 0xf, 0x100 ;  /* 0x03c4000000007b1d */ /* 0x000fe20000010000 */
[----:B------:R-:W-:Y:S01]  /*19730*/  ISETP.NE.AND P1, PT, R20, 0x2, PT ;  /* 0x000000021400780c */ /* 0x000fe20003f25270 */
[----:B0-----:R-:W-:Y:S01]  /*19740*/  FADD.FTZ R2, R3, R6 ;  /* 0x0000000603027221 */ /* 0x001fe20000010000 */
[----:B--2---:R-:W-:-:S04]  /*19750*/  FADD.FTZ R5, R0, R7 ;  /* 0x0000000700057221 */ /* 0x004fc80000010000 */
[----:B------:R-:W0:Y:S04]  /*19760*/  SHFL.BFLY PT, R3, R2, 0x1, 0x1f ;  /* 0x0c201f0002037f89 */ /* 0x000e2800000e0000 */
[----:B------:R-:W2:Y:S01]  /*19770*/  SHFL.BFLY PT, R0, R5, 0x1, 0x1f ;  /* 0x0c201f0005007f89 */ /* 0x000ea200000e0000 */
[----:B0-----:R-:W-:Y:S01]  /*19780*/  FADD.FTZ R9, R2, R3 ;  /* 0x0000000302097221 */ /* 0x001fe20000010000 */
[----:B------:R-:W-:Y:S02]  /*19790*/  IMAD.MOV.U32 R2, RZ, RZ, -0x800000 ;  /* 0xff800000ff027424 */ /* 0x000fe400078e00ff */
[----:B--2---:R-:W-:Y:S02]  /*197a0*/  FADD.FTZ R3, R5, R0 ;  /* 0x0000000005037221 */ /* 0x004fe40000010000 */
[----:B------:R-:W-:Y:S01]  /*197b0*/  FSETP.NE.FTZ.AND P2, PT, R9, RZ, PT ;  /* 0x000000ff0900720b */ /* 0x000fe20003f55000 */
[----:B------:R-:W-:Y:S01]  /*197c0*/  IMAD.MOV R0, RZ, RZ, -R195 ;  /* 0x000000ffff007224 */ /* 0x000fe200078e0ac3 */
[----:B------:R-:W-:-:S02]  /*197d0*/  SEL R5, RZ, 0x1, P1 ;  /* 0x00000001ff057807 */ /* 0x000fc40000800000 */
[----:B------:R-:W-:Y:S02]  /*197e0*/  FSETP.NE.FTZ.AND P3, PT, R3, RZ, PT ;  /* 0x000000ff0300720b */ /* 0x000fe40003f75000 */
[----:B------:R-:W-:Y:S01]  /*197f0*/  ISETP.NE.AND P0, PT, R185, R0, PT ;  /* 0x00000000b900720c */ /* 0x000fe20003f05270 */
[----:B------:R-:W-:Y:S01]  /*19800*/  IMAD.MOV.U32 R0, RZ, RZ, RZ ;  /* 0x000000ffff007224 */ /* 0x000fe200078e00ff */
[----:B------:R-:W-:-:S05]  /*19810*/  LOP3.LUT R22, R22, R5, RZ, 0x3c, !PT ;  /* 0x0000000516167212 */ /* 0x000fca00078e3cff */
[----:B------:R-:W0:Y:S06]  /*19820*/  @P2 MUFU.RCP R0, R9 ;  /* 0x0000000900002308 */ /* 0x000e2c0000001000 */
[----:B------:R-:W-:Y:S02]  /*19830*/  @!P0 LEA R19, R19, R193, 0x6 ;  /* 0x000000c113138211 */ /* 0x000fe400078e30ff */
[----:B------:R-:W2:Y:S03]  /*19840*/  @P3 MUFU.RCP R4, R3 ;  /* 0x0000000300043308 */ /* 0x000ea60000001000 */
[----:B------:R-:W-:-:S05]  /*19850*/  @!P0 IMAD R19, R19, 0x4, R18 ;  /* 0x0000000413138824 */ /* 0x000fca00078e0212 */
        /* <DEDUP_REMOVED lines=9> */
[----:B--2---:R2:W-:Y:S01]  /*198f0*/  @!P0 STS [R19+0x38420], R4 ;  /* 0x0384200413008388 */ /* 0x0045e20000000800 */
[-C--:B------:R-:W-:Y:S01]  /*19900*/  FMUL.FTZ R171, R36, R0.reuse ;  /* 0x0000000024ab7220 */ /* 0x080fe20000410000 */
[-C--:B-1----:R-:W-:Y:S01]  /*19910*/  FMUL.FTZ R166, R37, R0.reuse ;  /* 0x0000000025a67220 */ /* 0x082fe20000410000 */
[-C--:B------:R-:W-:Y:S01]  /*19920*/  FMUL.FTZ R167, R40, R0.reuse ;  /* 0x0000000028a77220 */ /* 0x080fe20000410000 */
[-C--:B------:R-:W-:Y:S01]  /*19930*/  FMUL.FTZ R8, R41, R0.reuse ;  /* 0x0000000029087220 */ /* 0x080fe20000410000 */
[-C--:B------:R-:W-:Y:S01]  /*19940*/  FMUL.FTZ R165, R44, R0.reuse ;  /* 0x000000002ca57220 */ /* 0x080fe20000410000 */
[-C--:B------:R-:W-:Y:S01]  /*19950*/  FMUL.FTZ R10, R45, R0.reuse ;  /* 0x000000002d0a7220 */ /* 0x080fe20000410000 */
[-C--:B------:R-:W-:Y:S01]  /*19960*/  FMUL.FTZ R164, R48, R0.reuse ;  /* 0x0000000030a47220 */ /* 0x080fe20000410000 */
[----:B---3--:R-:W-:Y:S01]  /*19970*/  @P2 FMUL.FTZ R18, R18, 0.69314718246459960938 ;  /* 0x3f31721812122820 */ /* 0x008fe20000410000 */
[-C--:B------:R-:W-:Y:S01]  /*19980*/  FMUL.FTZ R12, R49, R0.reuse ;  /* 0x00000000310c7220 */ /* 0x080fe20000410000 */
[C---:B--2---:R-:W-:Y:S01]  /*19990*/  @P2 FMUL.FTZ R19, R168.reuse, 0.69314718246459960938 ;  /* 0x3f317218a8132820 */ /* 0x044fe20000410000 */
[----:B------:R-:W-:Y:S01]  /*199a0*/  @P3 FMUL.FTZ R168, R168, 0.69314718246459960938 ;  /* 0x3f317218a8a83820 */ /* 0x000fe20000410000 */
        /* <DEDUP_REMOVED lines=121> */
.L_x_5394:
[----:B------:R-:W-:Y:S05]  /*1a140*/  BSYNC B7 ;  /* 0x0000000000077941 */ /* 0x000fea0003800000 */
.L_x_5384:
        /* <DEDUP_REMOVED lines=33> */
[----:B------:R-:W-:Y:S01]  /*1a360*/  F2FP.F16.F32.PACK_AB R75, R79, R78 ;  /* 0x0000004e4f4b723e */ /* 0x000fe200000000ff */
[----:B------:R-:W-:Y:S01]  /*1a370*/  IMAD.MOV.U32 R76, RZ, RZ, RZ ;  /* 0x000000ffff4c7224 */ /* 0x000fe200078e00ff */
[C---:B------:R-:W-:Y:S02]  /*1a380*/  IADD3 R169, P1, R126.reuse, 0x20, RZ ;  /* 0x000000207ea97810 */ /* 0x040fe40007f3e0ff */
[----:B------:R-:W-:-:S02]  /*1a390*/  IADD3 R52, P6, R126, 0x2020, RZ ;  /* 0x000020207e347810 */ /* 0x000fc40007fde0ff */
[----:B------:R-:W-:Y:S01]  /*1a3a0*/  LOP3.LUT R36, R169, 0x380, RZ, 0xc0, !PT ;  /* 0x00000380a9247812 */ /* 0x000fe200078ec0ff */
[--C-:B------:R-:W-:Y:S01]  /*1a3b0*/  IMAD.X R37, RZ, RZ, R127.reuse, P1 ;  /* 0x000000ffff257224 */ /* 0x100fe200008e067f */
[----:B------:R-:W-:Y:S01]  /*1a3c0*/  IADD3 R177, P0, R126, 0x40, RZ ;  /* 0x000000407eb17810 */ /* 0x000fe20007f1e0ff */
[--C-:B------:R-:W-:Y:S01]  /*1a3d0*/  IMAD.X R53, RZ, RZ, R127.reuse, P6 ;  /* 0x000000ffff357224 */ /* 0x100fe200030e067f */
[----:B------:R-:W-:Y:S02]  /*1a3e0*/  SHF.R.U64 R36, R36, 0x3, RZ ;  /* 0x0000000324247819 */ /* 0x000fe400000012ff */
[----:B------:R-:W-:Y:S01]  /*1a3f0*/  IADD3 R181, P3, R126, 0x2000, RZ ;  /* 0x000020007eb57810 */ /* 0x000fe20007f7e0ff */
[--C-:B------:R-:W-:Y:S01]  /*1a400*/  IMAD.X R41, RZ, RZ, R127.reuse, P0 ;  /* 0x000000ffff297224 */ /* 0x100fe200000e067f */
[----:B------:R-:W-:Y:S02]  /*1a410*/  LOP3.LUT R36, R36, R169, RZ, 0x3c, !PT ;  /* 0x000000a924247212 */ /* 0x000fe400078e3cff */
[----:B------:R-:W-:Y:S01]  /*1a420*/  LOP3.LUT R169, R52, 0x380, RZ, 0xc0, !PT ;  /* 0x0000038034a97812 */ /* 0x000fe200078ec0ff */
[----:B------:R-:W-:Y:S01]  /*1a430*/  IMAD.X R49, RZ, RZ, R127, P3 ;  /* 0x000000ffff317224 */ /* 0x000fe200018e067f */
[----:B------:R-:W-:-:S02]  /*1a440*/  IADD3 R4, P0, R126, 0x4020, RZ ;  /* 0x000040207e047810 */ /* 0x000fc40007f1e0ff */
[----:B------:R-:W-:Y:S02]  /*1a450*/  SHF.R.U64 R169, R169, 0x3, RZ ;  /* 0x00000003a9a97819 */ /* 0x000fe400000012ff */
[C---:B-----5:R-:W-:Y:S01]  /*1a460*/  LOP3.LUT R33, R126.reuse, 0x380, RZ, 0xc0, !PT ;  /* 0x000003807e217812 */ /* 0x060fe200078ec0ff */
[--C-:B------:R-:W-:Y:S01]  /*1a470*/  IMAD.X R103, RZ, RZ, R127.reuse, P0 ;  /* 0x000000ffff677224 */ /* 0x100fe200000e067f */
[C---:B------:R-:W-:Y:S02]  /*1a480*/  IADD3 R56, P5, R126.reuse, 0x2040, RZ ;  /* 0x000020407e387810 */ /* 0x040fe40007fbe0ff */
[C---:B------:R-:W-:Y:S02]  /*1a490*/  IADD3 R60, P2, R126.reuse, 0x2060, RZ ;  /* 0x000020607e3c7810 */ /* 0x040fe40007f5e0ff */
[C---:B------:R-:W-:Y:S01]  /*1a4a0*/  IADD3 R98, P1, R126.reuse, 0x4000, RZ ;  /* 0x000040007e627810 */ /* 0x040fe20007f3e0ff */
[--C-:B------:R-:W-:Y:S01]  /*1a4b0*/  IMAD.X R57, RZ, RZ, R127.reuse, P5 ;  /* 0x000000ffff397224 */ /* 0x100fe200028e067f */
[----:B------:R-:W-:Y:S01]  /*1a4c0*/  LOP3.LUT R48, R181, 0x380, RZ, 0xc0, !PT ;  /* 0x00000380b5307812 */ /* 0x000fe200078ec0ff */
[--C-:B------:R-:W-:Y:S01]  /*1a4d0*/  IMAD.X R61, RZ, RZ, R127.reuse, P2 ;  /* 0x000000ffff3d7224 */ /* 0x100fe200010e067f */
[----:B------:R-:W-:Y:S01]  /*1a4e0*/  IADD3 R179, P4, R126, 0x60, RZ ;  /* 0x000000607eb37810 */ /* 0x000fe20007f9e0ff */
[----:B------:R-:W-:Y:S01]  /*1a4f0*/  IMAD.X R99, RZ, RZ, R127, P1 ;  /* 0x000000ffff637224 */ /* 0x000fe200008e067f */
[----:B------:R-:W-:-:S02]  /*1a500*/  LOP3.LUT R52, R169, R52, RZ, 0x3c, !PT ;  /* 0x00000034a9347212 */ /* 0x000fc400078e3cff */
[----:B------:R-:W-:Y:S02]  /*1a510*/  LOP3.LUT R169, R4, 0x380, RZ, 0xc0, !PT ;  /* 0x0000038004a97812 */ /* 0x000fe400078ec0ff */
[----:B------:R-:W-:Y:S02]  /*1a520*/  SHF.R.U64 R33, R33, 0x3, RZ ;  /* 0x0000000321217819 */ /* 0x000fe400000012ff */
[----:B------:R-:W-:Y:S02]  /*1a530*/  SHF.R.U64 R48, R48, 0x3, RZ ;  /* 0x0000000330307819 */ /* 0x000fe400000012ff */
[----:B------:R-:W-:Y:S02]  /*1a540*/  IADD3.X R45, RZ, R127, RZ, P4, !PT ;  /* 0x0000007fff2d7210 */ /* 0x000fe400027fe4ff */
        /* <DEDUP_REMOVED lines=10> */
[----:B------:R-:W-:Y:S02]  /*1a5f0*/  SHF.R.U64 R169, R169, 0x3, RZ ;  /* 0x00000003a9a97819 */ /* 0x000fe400000012ff */
[----:B------:R-:W-:Y:S01]  /*1a600*/  LOP3.LUT R126, R33, R126, RZ, 0x3c, !PT ;  /* 0x0000007e217e7212 */ /* 0x000fe200078e3cff */
[----:B------:R-:W-:Y:S01]  /*1a610*/  IMAD.X R33, RZ, RZ, R127, P1 ;  /* 0x000000ffff217224 */ /* 0x000fe200008e067f */
[----:B------:R-:W-:-:S02]  /*1a620*/  LOP3.LUT R48, R48, R181, RZ, 0x3c, !PT ;  /* 0x000000b530307212 */ /* 0x000fc400078e3cff */
[----:B------:R-:W-:Y:S02]  /*1a630*/  LOP3.LUT R181, R98, 0x380, RZ, 0xc0, !PT ;  /* 0x0000038062b57812 */ /* 0x000fe400078ec0ff */
[-C--:B------:R-:W-:Y:S02]  /*1a640*/  IADD3.X R111, RZ, R127.reuse, RZ, P3, !PT ;  /* 0x0000007fff6f7210 */ /* 0x080fe40001ffe4ff */
[----:B------:R-:W-:Y:S02]  /*1a650*/  LOP3.LUT R102, R169, R4, RZ, 0x3c, !PT ;  /* 0x00000004a9667212 */ /* 0x000fe400078e3cff */
[----:B------:R-:W-:Y:S02]  /*1a660*/  LOP3.LUT R40, R177, 0x380, RZ, 0xc0, !PT ;  /* 0x00000380b1287812 */ /* 0x000fe400078ec0ff */
[----:B------:R-:W-:Y:S02]  /*1a670*/  MOV R127, R126 ;  /* 0x0000007e007f7202 */ /* 0x000fe40000000f00 */
[----:B------:R-:W-:Y:S01]  /*1a680*/  F2FP.F16.F32.PACK_AB R4, R173, R175 ;  /* 0x000000afad04723e */ /* 0x000fe200000000ff */
[----:B------:R-:W-:Y:S01]  /*1a690*/  BAR.SYNC.DEFER_BLOCKING 0x1, 0x100 ;  /* 0x0044000000007b1d */ /* 0x000fe20000010000 */
[----:B------:R-:W-:-:S02]  /*1a6a0*/  SHF.R.U64 R181, R181, 0x3, RZ ;  /* 0x00000003b5b57819 */ /* 0x000fc400000012ff */
[----:B------:R-:W-:Y:S02]  /*1a6b0*/  LOP3.LUT R44, R179, 0x380, RZ, 0xc0, !PT ;  /* 0x00000380b32c7812 */ /* 0x000fe400078ec0ff */
[----:B------:R-:W-:Y:S02]  /*1a6c0*/  SHF.R.U64 R40, R40, 0x3, RZ ;  /* 0x0000000328287819 */ /* 0x000fe400000012ff */
[----:B------:R-:W-:Y:S02]  /*1a6d0*/  LOP3.LUT R98, R181, R98, RZ, 0x3c, !PT ;  /* 0x00000062b5627212 */ /* 0x000fe400078e3cff */
[----:B------:R-:W-:Y:S02]  /*1a6e0*/  SHF.R.U64 R44, R44, 0x3, RZ ;  /* 0x000000032c2c7819 */ /* 0x000fe400000012ff */
[----:B------:R-:W-:Y:S02]  /*1a6f0*/  LOP3.LUT R181, R32, 0x380, RZ, 0xc0, !PT ;  /* 0x0000038020b57812 */ /* 0x000fe400078ec0ff */
[----:B------:R-:W-:-:S02]  /*1a700*/  MOV R126, R36 ;  /* 0x00000024007e7202 */ /* 0x000fc40000000f00 */
[----:B------:R-:W-:Y:S02]  /*1a710*/  LOP3.LUT R40, R40, R177, RZ, 0x3c, !PT ;  /* 0x000000b128287212 */ /* 0x000fe400078e3cff */
[----:B------:R-:W-:Y:S02]  /*1a720*/  LOP3.LUT R177, R56, 0x380, RZ, 0xc0, !PT ;  /* 0x0000038038b17812 */ /* 0x000fe400078ec0ff */
[----:B------:R-:W-:Y:S02]  /*1a730*/  LOP3.LUT R44, R44, R179, RZ, 0x3c, !PT ;  /* 0x000000b32c2c7212 */ /* 0x000fe400078e3cff */
[----:B------:R-:W-:Y:S02]  /*1a740*/  SHF.R.U64 R181, R181, 0x3, RZ ;  /* 0x00000003b5b57819 */ /* 0x000fe400000012ff */
[----:B------:R-:W-:Y:S01]  /*1a750*/  LOP3.LUT R179, R60, 0x380, RZ, 0xc0, !PT ;  /* 0x000003803cb37812 */ /* 0x000fe200078ec0ff */
[----:B------:R2:W-:Y:S01]  /*1a760*/  STSM.16.M88.4 [R127], R4 ;  /* 0x000000047f007844 */ /* 0x0005e20000000200 */
[----:B------:R-:W-:-:S02]  /*1a770*/  SHF.R.U64 R177, R177, 0x3, RZ ;  /* 0x00000003b1b17819 */ /* 0x000fc400000012ff */
[----:B------:R-:W-:Y:S02]  /*1a780*/  ISETP.NE.U32.AND P0, PT, RZ, UR4, PT ;  /* 0x00000004ff007c0c */ /* 0x000fe4000bf05070 */
[----:B------:R-:W-:Y:S02]  /*1a790*/  LOP3.LUT R114, R181, R32, RZ, 0x3c, !PT ;  /* 0x00000020b5727212 */ /* 0x000fe400078e3cff */
[----:B------:R-:W-:Y:S02]  /*1a7a0*/  SHF.R.U64 R179, R179, 0x3, RZ ;  /* 0x00000003b3b37819 */ /* 0x000fe400000012ff */
[----:B------:R-:W-:Y:S02]  /*1a7b0*/  LOP3.LUT R32, R23, 0x380, RZ, 0xc0, !PT ;  /* 0x0000038017207812 */ /* 0x000fe400078ec0ff */
[----:B------:R-:W-:Y:S02]  /*1a7c0*/  LOP3.LUT R27, R30, 0x380, RZ, 0xc0, !PT ;  /* 0x000003801e1b7812 */ /* 0x000fe400078ec0ff */
[----:B------:R-:W-:-:S02]  /*1a7d0*/  LOP3.LUT R169, R26, 0x380, RZ, 0xc0, !PT ;  /* 0x000003801aa97812 */ /* 0x000fc400078ec0ff */
[----:B------:R-:W-:Y:S02]  /*1a7e0*/  LOP3.LUT R56, R177, R56, RZ, 0x3c, !PT ;  /* 0x00000038b1387212 */ /* 0x000fe400078e3cff */
[----:B--2---:R-:W-:Y:S02]  /*1a7f0*/  F2FP.F16.F32.PACK_AB R4, R170, R172 ;  /* 0x000000acaa04723e */ /* 0x004fe400000000ff */
[----:B------:R-:W-:Y:S02]  /*1a800*/  F2FP.F16.F32.PACK_AB R5, R35, R34 ;  /* 0x000000222305723e */ /* 0x000fe400000000ff */
[----:B------:R-:W-:Y:S02]  /*1a810*/  F2FP.F16.F32.PACK_AB R6, R166, R171 ;  /* 0x000000aba606723e */ /* 0x000fe400000000ff */
[----:B------:R-:W-:Y:S02]  /*1a820*/  F2FP.F16.F32.PACK_AB R7, R39, R38 ;  /* 0x000000262707723e */ /* 0x000fe400000000ff */
[----:B------:R-:W-:Y:S01]  /*1a830*/  ISETP.NE.AND.EX P0, PT, RZ, UR5, PT, P0 ;  /* 0x00000005ff007c0c */ /* 0x000fe2000bf05300 */
[----:B------:R-:W-:Y:S01]  /*1a840*/  ULDC.64 UR4, c[0x0][0xce0] ;  /* 0x0003380000047ab9 */ /* 0x000fe20000000a00 */
[----:B------:R-:W-:Y:S01]  /*1a850*/  LOP3.LUT R177, R106, 0x380, RZ, 0xc0, !PT ;  /* 0x000003806ab17812 */ /* 0x000fe200078ec0ff */
[----:B------:R2:W-:Y:S01]  /*1a860*/  STSM.16.M88.4 [R126], R4 ;  /* 0x000000047e007844 */ /* 0x0005e20000000200 */
[----:B------:R-:W-:-:S02]  /*1a870*/  LOP3.LUT R60, R179, R60, RZ, 0x3c, !PT ;  /* 0x0000003cb33c7212 */ /* 0x000fc400078e3cff */
[----:B------:R-:W-:Y:S02]  /*1a880*/  SHF.R.U64 R32, R32, 0x3, RZ ;  /* 0x0000000320207819 */ /* 0x000fe400000012ff */
[----:B------:R-:W-:Y:S02]  /*1a890*/  LOP3.LUT R179, R110, 0x380, RZ, 0xc0, !PT ;  /* 0x000003806eb37812 */ /* 0x000fe400078ec0ff */
[----:B------:R-:W-:Y:S02]  /*1a8a0*/  SHF.R.U64 R27, R27, 0x3, RZ ;  /* 0x000000031b1b7819 */ /* 0x000fe400000012ff */
[----:B------:R-:W-:Y:S02]  /*1a8b0*/  SHF.R.U64 R169, R169, 0x3, RZ ;  /* 0x00000003a9a97819 */ /* 0x000fe400000012ff */
[----:B------:R-:W-:Y:S02]  /*1a8c0*/  ISETP.NE.U32.AND P6, PT, RZ, UR4, PT ;  /* 0x00000004ff007c0c */ /* 0x000fe4000bfc5070 */
[----:B------:R-:W-:-:S02]  /*1a8d0*/  SHF.R.U64 R177, R177, 0x3, RZ ;  /* 0x00000003b1b17819 */ /* 0x000fc400000012ff */
[----:B------:R-:W-:Y:S01]  /*1a8e0*/  LOP3.LUT R118, R32, R23, RZ, 0x3c, !PT ;  /* 0x0000001720767212 */ /* 0x000fe200078e3cff */
[----:B--2---:R-:W2:Y:S01]  /*1a8f0*/  LDC.64 R4, c[0x0][0xcd8] ;  /* 0x00033600ff047b82 */ /* 0x004ea20000000a00 */
[----:B------:R-:W-:Y:S02]  /*1a900*/  MOV R41, R40 ;  /* 0x0000002800297202 */ /* 0x000fe40000000f00 */
[----:B------:R-:W-:Y:S02]  /*1a910*/  SHF.R.U64 R179, R179, 0x3, RZ ;  /* 0x00000003b3b37819 */ /* 0x000fe400000012ff */
[----:B------:R-:W-:Y:S01]  /*1a920*/  LOP3.LUT R122, R27, R30, RZ, 0x3c, !PT ;  /* 0x0000001e1b7a7212 */ /* 0x000fe200078e3cff */
[----:B------:R3:W-:Y:S01]  /*1a930*/  STSM.16.M88.4 [R41], R8 ;  /* 0x0000000829007844 */ /* 0x0007e20000000200 */
[----:B------:R-:W-:Y:S02]  /*1a940*/  LOP3.LUT R32, R169, R26, RZ, 0x3c, !PT ;  /* 0x0000001aa9207212 */ /* 0x000fe400078e3cff */
[----:B------:R-:W-:-:S02]  /*1a950*/  MOV R44, R44 ;  /* 0x0000002c002c7202 */ /* 0x000fc40000000f00 */
[----:B------:R-:W-:Y:S02]  /*1a960*/  ISETP.NE.AND.EX P6, PT, RZ, UR5, PT, P6 ;  /* 0x00000005ff007c0c */ /* 0x000fe4000bfc5360 */
[----:B------:R-:W-:Y:S01]  /*1a970*/  MOV R48, R48 ;  /* 0x0000003000307202 */ /* 0x000fe20000000f00 */
[----:B------:R4:W-:Y:S01]  /*1a980*/  STSM.16.M88.4 [R44], R12 ;  /* 0x0000000c2c007844 */ /* 0x0009e20000000200 */
[----:B------:R-:W-:Y:S02]  /*1a990*/  F2FP.F16.F32.PACK_AB R26, R28, R157 ;  /* 0x0000009d1c1a723e */ /* 0x000fe400000000ff */
[----:B------:R-:W-:Y:S02]  /*1a9a0*/  F2FP.F16.F32.PACK_AB R27, R63, R62 ;  /* 0x0000003e3f1b723e */ /* 0x000fe400000000ff */
[----:B------:R-:W-:Y:S02]  /*1a9b0*/  LOP3.LUT R106, R177, R106, RZ, 0x3c, !PT ;  /* 0x0000006ab16a7212 */ /* 0x000fe400078e3cff */
[----:B------:R-:W-:Y:S01]  /*1a9c0*/  MOV R52, R52 ;  /* 0x0000003400347202 */ /* 0x000fe20000000f00 */
[----:B------:R0:W-:Y:S01]  /*1a9d0*/  STSM.16.M88.4 [R48], R24 ;  /* 0x0000001830007844 */ /* 0x0001e20000000200 */
[----:B------:R-:W-:Y:S01]  /*1a9e0*/  F2FP.F16.F32.PACK_AB R28, R65, R154 ;  /* 0x0000009a411c723e */ /* 0x000fe200000000ff */
[----:B--2---:R-:W-:Y:S01]  /*1a9f0*/  IMAD.WIDE R6, R217, 0x4, R4 ;  /* 0x00000004d9067825 */ /* 0x004fe200078e0204 */
[----:B------:R-:W-:Y:S01]  /*1aa00*/  F2FP.F16.F32.PACK_AB R30, R69, R68 ;  /* 0x00000044451e723e */ /* 0x000fe200000000ff */
[----:B------:R-:W2:Y:S01]  /*1aa10*/  @P6 LDC.64 R4, c[0x0][0xce0] ;  /* 0x00033800ff046b82 */ /* 0x000ea20000000a00 */
[----:B------:R-:W-:-:S02]  /*1aa20*/  MOV R56, R56 ;  /* 0x0000003800387202 */ /* 0x000fc40000000f00 */
[----:B------:R-:W-:Y:S01]  /*1aa30*/  F2FP.F16.F32.PACK_AB R81, R83, R82 ;  /* 0x000000525351723e */ /* 0x000fe200000000ff */
[----:B------:R1:W-:Y:S01]  /*1aa40*/  STSM.16.M88.4 [R52], R28 ;  /* 0x0000001c34007844 */ /* 0x0003e20000000200 */
[----:B------:R-:W-:Y:S02]  /*1aa50*/  F2FP.F16.F32.PACK_AB R88, R89, R88 ;  /* 0x000000585958723e */ /* 0x000fe400000000ff */
[----:B------:R-:W-:Y:S01]  /*1aa60*/  LOP3.LUT R110, R179, R110, RZ, 0x3c, !PT ;  /* 0x0000006eb36e7212 */ /* 0x000fe200078e3cff */
[----:B------:R-:W-:Y:S01]  /*1aa70*/  STSM.16.M88.4 [R56], R72 ;  /* 0x0000004838007844 */ /* 0x000fe20000000200 */
[----:B------:R-:W-:Y:S02]  /*1aa80*/  MOV R60, R60 ;  /* 0x0000003c003c7202 */ /* 0x000fe40000000f00 */
[----:B------:R-:W-:Y:S02]  /*1aa90*/  F2FP.F16.F32.PACK_AB R82, R85, R84 ;  /* 0x000000545552723e */ /* 0x000fe400000000ff */
[----:B------:R-:W-:-:S02]  /*1aaa0*/  F2FP.F16.F32.PACK_AB R83, R87, R86 ;  /* 0x000000565753723e */ /* 0x000fc400000000ff */
[----:B------:R-:W-:Y:S02]  /*1aab0*/  F2FP.F16.F32.PACK_AB R89, R91, R90 ;  /* 0x0000005a5b59723e */ /* 0x000fe400000000ff */
[----:B------:R-:W-:Y:S01]  /*1aac0*/  MOV R40, R98 ;  /* 0x0000006200287202 */ /* 0x000fe20000000f00 */
[----:B------:R-:W-:Y:S01]  /*1aad0*/  STSM.16.M88.4 [R60], R80 ;  /* 0x000000503c007844 */ /* 0x000fe20000000200 */
[----:B------:R-:W-:Y:S02]  /*1aae0*/  F2FP.F16.F32.PACK_AB R90, R93, R92 ;  /* 0x0000005c5d5a723e */ /* 0x000fe400000000ff */
[----:B------:R-:W-:Y:S02]  /*1aaf0*/  F2FP.F16.F32.PACK_AB R91, R95, R94 ;  /* 0x0000005e5f5b723e */ /* 0x000fe400000000ff */
[----:B------:R-:W-:Y:S02]  /*1ab00*/  F2FP.F16.F32.PACK_AB R96, R97, R96 ;  /* 0x000000606160723e */ /* 0x000fe400000000ff */
[----:B------:R-:W-:Y:S01]  /*1ab10*/  MOV R102, R102 ;  /* 0x0000006600667202 */ /* 0x000fe20000000f00 */
[----:B------:R-:W-:Y:S01]  /*1ab20*/  STSM.16.M88.4 [R40], R88 ;  /* 0x0000005828007844 */ /* 0x000fe20000000200 */
        /* <DEDUP_REMOVED lines=13> */
[----:B------:R-:W-:Y:S02]  /*1ac00*/  MOV R23, R122 ;  /* 0x0000007a00177202 */ /* 0x000fe40000000f00 */
[----:B------:R-:W-:-:S02]  /*1ac10*/  F2FP.F16.F32.PACK_AB R113, R153, R152 ;  /* 0x000000989971723e */ /* 0x000fc400000000ff */
[----:B------:R-:W-:Y:S02]  /*1ac20*/  F2FP.F16.F32.PACK_AB R114, R117, R116 ;  /* 0x000000747572723e */ /* 0x000fe400000000ff */
[----:B------:R-:W-:Y:S02]  /*1ac30*/  F2FP.F16.F32.PACK_AB R115, R156, R155 ;  /* 0x0000009b9c73723e */ /* 0x000fe400000000ff */
[----:B------:R-:W-:Y:S02]  /*1ac40*/  F2FP.F16.F32.PACK_AB R120, R121, R120 ;  /* 0x000000787978723e */ /* 0x000fe400000000ff */
[----:B------:R-:W-:Y:S01]  /*1ac50*/  F2FP.F16.F32.PACK_AB R128, R129, R128 ;  /* 0x000000808180723e */ /* 0x000fe200000000ff */
[----:B------:R-:W-:Y:S01]  /*1ac60*/  STSM.16.M88.4 [R110], R112 ;  /* 0x000000706e007844 */ /* 0x000fe20000000200 */
        /* <DEDUP_REMOVED lines=15> */
[----:B------:R-:W-:Y:S01]  /*1ad60*/  MOV R32, R32 ;  /* 0x0000002000207202 */ /* 0x000fe20000000f00 */
[----:B------:R-:W-:Y:S01]  /*1ad70*/  STSM.16.M88.4 [R23], R136 ;  /* 0x0000008817007844 */ /* 0x000fe20000000200 */
[----:B------:R-:W-:-:S02]  /*1ad80*/  F2FP.F16.F32.PACK_AB R146, R149, R148 ;  /* 0x000000949592723e */ /* 0x000fc400000000ff */
[----:B------:R-:W-:-:S05]  /*1ad90*/  F2FP.F16.F32.PACK_AB R147, R151, R150 ;  /* 0x000000969793723e */ /* 0x000fca00000000ff */
[----:B------:R1:W-:Y:S01]  /*1ada0*/  STSM.16.M88.4 [R32], R144 ;  /* 0x0000009020007844 */ /* 0x0003e20000000200 */
[----:B------:R-:W-:Y:S01]  /*1adb0*/  BAR.SYNC.DEFER_BLOCKING 0x1, 0x100 ;  /* 0x0044000000007b1d */ /* 0x000fe20000010000 */
[----:B--2---:R-:W-:-:S05]  /*1adc0*/  @P6 IMAD.WIDE R4, R217, 0x4, R4 ;  /* 0x00000004d9046825 */ /* 0x004fca00078e0204 */
[----:B------:R-:W-:Y:S02]  /*1add0*/  ULDC UR4, c[0x0][0xb88] ;  /* 0x0002e20000047ab9 */ /* 0x000fe40000000800 */
[----:B------:R-:W-:Y:S01]  /*1ade0*/  IMAD.U32 R78, RZ, RZ, UR4 ;  /* 0x00000004ff4e7e24 */ /* 0x000fe2000f8e00ff */
[----:B------:R2:W5:Y:S01]  /*1adf0*/  @P0 LDG.E R76, desc[UR54][R6.64] ;  /* 0x00000036064c0981 */ /* 0x000562000c1e1900 */
[----:B------:R-:W-:-:S04]  /*1ae00*/  IMAD R3, R214, 0x40, R211 ;  /* 0x00000040d6037824 */ /* 0x000fc800078e02d3 */
[----:B------:R2:W5:Y:S01]  /*1ae10*/  @P6 LDG.E R78, desc[UR54][R4.64] ;  /* 0x00000036044e6981 */ /* 0x000562000c1e1900 */
[----:B------:R-:W-:-:S03]  /*1ae20*/  IMAD.WIDE R20, R3, 0x2, R20 ;  /* 0x0000000203147825 */ /* 0x000fc600078e0214 */
[C---:B---3--:R-:W-:Y:S02]  /*1ae30*/  IADD3 R9, P1, R20.reuse, 0x1000, RZ ;  /* 0x0000100014097810 */ /* 0x048fe40007f3e0ff */
[C---:B----4-:R-:W-:Y:S02]  /*1ae40*/  IADD3 R13, P2, R20.reuse, 0x2000, RZ ;  /* 0x00002000140d7810 */ /* 0x050fe40007f5e0ff */
[C---:B0-----:R-:W-:Y:S02]  /*1ae50*/  IADD3 R25, P3, R20.reuse, 0x3000, RZ ;  /* 0x0000300014197810 */ /* 0x041fe40007f7e0ff */
[----:B-1----:R-:W-:Y:S02]  /*1ae60*/  IADD3 R29, P4, R20, 0x4000, RZ ;  /* 0x00004000141d7810 */ /* 0x002fe40007f9e0ff */
        /* <DEDUP_REMOVED lines=8> */
[----:B------:R-:W-:Y:S01]  /*1aef0*/  LOP3.LUT R8, R8, R9, RZ, 0x3c, !PT ;  /* 0x0000000908087212 */ /* 0x000fe200078e3cff */
[--C-:B------:R-:W-:Y:S01]  /*1af00*/  IMAD.X R9, RZ, RZ, R21.reuse, P1 ;  /* 0x000000ffff097224 */ /* 0x100fe200008e0615 */
[----:B------:R-:W-:Y:S02]  /*1af10*/  LOP3.LUT R12, R12, R13, RZ, 0x3c, !PT ;  /* 0x0000000d0c0c7212 */ /* 0x000fe400078e3cff */
[----:B------:R-:W-:Y:S01]  /*1af20*/  LOP3.LUT R24, R24, R25, RZ, 0x3c, !PT ;  /* 0x0000001918187212 */ /* 0x000fe200078e3cff */
[--C-:B------:R-:W-:Y:S01]  /*1af30*/  IMAD.X R25, RZ, RZ, R21.reuse, P3 ;  /* 0x000000ffff197224 */ /* 0x100fe200018e0615 */
[----:B------:R-:W-:Y:S01]  /*1af40*/  LOP3.LUT R28, R28, R29, RZ, 0x3c, !PT ;  /* 0x0000001d1c1c7212 */ /* 0x000fe200078e3cff */
[----:B------:R-:W-:Y:S01]  /*1af50*/  IMAD.X R29, RZ, RZ, R21, P4 ;  /* 0x000000ffff1d7224 */ /* 0x000fe200020e0615 */
[----:B------:R-:W-:Y:S02]  /*1af60*/  IADD3 R33, P5, R20, 0x5000, RZ ;  /* 0x0000500014217810 */ /* 0x000fe40007fbe0ff */
[----:B------:R-:W-:-:S02]  /*1af70*/  IADD3.X R13, RZ, R21, RZ, P2, !PT ;  /* 0x00000015ff0d7210 */ /* 0x000fc400017fe4ff */
[C---:B------:R-:W-:Y:S02]  /*1af80*/  IADD3 R37, P1, R20.reuse, 0x6000, RZ ;  /* 0x0000600014257810 */ /* 0x040fe40007f3e0ff */
[C---:B------:R-:W-:Y:S02]  /*1af90*/  IADD3 R41, P2, R20.reuse, 0x7000, RZ ;  /* 0x0000700014297810 */ /* 0x040fe40007f5e0ff */
[C---:B------:R-:W-:Y:S02]  /*1afa0*/  IADD3 R45, P3, R20.reuse, 0x8000, RZ ;  /* 0x00008000142d7810 */ /* 0x040fe40007f7e0ff */
[----:B------:R-:W-:Y:S02]  /*1afb0*/  IADD3 R49, P4, R20, 0x9000, RZ ;  /* 0x0000900014317810 */ /* 0x000fe40007f9e0ff */
[----:B------:R-:W-:Y:S02]  /*1afc0*/  P2R R10, PR, RZ, 0x20 ;  /* 0x00000020ff0a7803 */ /* 0x000fe40000000000 */
[----:B------:R-:W-:-:S02]  /*1afd0*/  LOP3.LUT R32, R33, 0x380, RZ, 0xc0, !PT ;  /* 0x0000038021207812 */ /* 0x000fc400078ec0ff */
[----:B------:R-:W-:Y:S02]  /*1afe0*/  LOP3.LUT R36, R37, 0x380, RZ, 0xc0, !PT ;  /* 0x0000038025247812 */ /* 0x000fe400078ec0ff */
[----:B------:R-:W-:Y:S02]  /*1aff0*/  LOP3.LUT R40, R41, 0x380, RZ, 0xc0, !PT ;  /* 0x0000038029287812 */ /* 0x000fe400078ec0ff */
[----:B------:R-:W-:Y:S02]  /*1b000*/  LOP3.LUT R44, R45, 0x380, RZ, 0xc0, !PT ;  /* 0x000003802d2c7812 */ /* 0x000fe400078ec0ff */
[----:B------:R-:W-:Y:S02]  /*1b010*/  LOP3.LUT R48, R49, 0x380, RZ, 0xc0, !PT ;  /* 0x0000038031307812 */ /* 0x000fe400078ec0ff */
[----:B------:R-:W-:Y:S02]  /*1b020*/  IADD3 R53, P5, R20, 0xa000, RZ ;  /* 0x0000a00014357810 */ /* 0x000fe40007fbe0ff */
[----:B------:R-:W-:-:S02]  /*1b030*/  SHF.R.U64 R32, R32, 0x3, RZ ;  /* 0x0000000320207819 */ /* 0x000fc400000012ff */
[----:B------:R-:W-:Y:S02]  /*1b040*/  SHF.R.U64 R36, R36, 0x3, RZ ;  /* 0x0000000324247819 */ /* 0x000fe400000012ff */
[----:B------:R-:W-:Y:S02]  /*1b050*/  LOP3.LUT R52, R53, 0x380, RZ, 0xc0, !PT ;  /* 0x0000038035347812 */ /* 0x000fe400078ec0ff */
[----:B------:R-:W-:Y:S02]  /*1b060*/  SHF.R.U64 R40, R40, 0x3, RZ ;  /* 0x0000000328287819 */ /* 0x000fe400000012ff */
[----:B------:R-:W-:Y:S02]  /*1b070*/  SHF.R.U64 R44, R44, 0x3, RZ ;  /* 0x000000032c2c7819 */ /* 0x000fe400000012ff */
[----:B------:R-:W-:Y:S02]  /*1b080*/  SHF.R.U64 R48, R48, 0x3, RZ ;  /* 0x0000000330307819 */ /* 0x000fe400000012ff */
[----:B------:R-:W-:-:S02]  /*1b090*/  LOP3.LUT R32, R32, R33, RZ, 0x3c, !PT ;  /* 0x0000002120207212 */ /* 0x000fc400078e3cff */
[----:B------:R-:W-:Y:S02]  /*1b0a0*/  LOP3.LUT R36, R36, R37, RZ, 0x3c, !PT ;  /* 0x0000002524247212 */ /* 0x000fe400078e3cff */
[----:B------:R-:W-:Y:S02]  /*1b0b0*/  LOP3.LUT R40, R40, R41, RZ, 0x3c, !PT ;  /* 0x0000002928287212 */ /* 0x000fe400078e3cff */
[----:B------:R-:W-:Y:S02]  /*1b0c0*/  LOP3.LUT R44, R44, R45, RZ, 0x3c, !PT ;  /* 0x0000002d2c2c7212 */ /* 0x000fe400078e3cff */
[----:B------:R-:W-:Y:S02]  /*1b0d0*/  LOP3.LUT R48, R48, R49, RZ, 0x3c, !PT ;  /* 0x0000003130307212 */ /* 0x000fe400078e3cff */
[----:B------:R-:W-:Y:S01]  /*1b0e0*/  SHF.R.U64 R52, R52, 0x3, RZ ;  /* 0x0000000334347819 */ /* 0x000fe200000012ff */
[----:B--2---:R-:W-:Y:S06]  /*1b0f0*/  @P6 BRA `(.L_x_5535) ;  /* 0x0000000000106947 */ /* 0x004fec0003800000 */
[----:B------:R-:W-:Y:S05]  /*1b100*/  @!P0 BRA `(.L_x_5535) ;  /* 0x00000000000c8947 */ /* 0x000fea0003800000 */
[----:B------:R-:W2:Y:S04]  /*1b110*/  LDG.E R3, desc[UR54][R6.64] ;  /* 0x0000003606037981 */ /* 0x000ea8000c1e1900 */
[----:B-----5:R-:W2:Y:S02]  /*1b120*/  LDG.E R78, desc[UR54][R6.64+0x4] ;  /* 0x00000436064e7981 */ /* 0x020ea4000c1e1900 */
[----:B--2---:R-:W-:-:S07]  /*1b130*/  IMAD.IADD R78, R78, 0x1, -R3 ;  /* 0x000000014e4e7824 */ /* 0x004fce00078e0a03 */
.L_x_5535:
[----:B------:R-:W0:Y:S01]  /*1b140*/  SHFL.IDX PT, R4, R221, RZ, 0x1f ;  /* 0x00001fffdd047589 */ /* 0x000e2200000e0000 */
        /* <DEDUP_REMOVED lines=12> */
[C---:B------:R-:W-:Y:S02]  /*1b210*/  LOP3.LUT R3, R20.reuse, 0x380, RZ, 0xc0, !PT ;  /* 0x0000038014037812 */ /* 0x040fe400078ec0ff */
[----:B------:R-:W-:Y:S02]  /*1b220*/  IADD3 R5, P5, R20, 0xf000, RZ ;  /* 0x0000f00014057810 */ /* 0x000fe40007fbe0ff */
[----:B------:R-:W-:Y:S02]  /*1b230*/  LOP3.LUT R56, R57, 0x380, RZ, 0xc0, !PT ;  /* 0x0000038039387812 */ /* 0x000fe400078ec0ff */
[----:B------:R-:W-:Y:S01]  /*1b240*/  LOP3.LUT R60, R61, 0x380, RZ, 0xc0, !PT ;  /* 0x000003803d3c7812 */ /* 0x000fe200078ec0ff */
[----:B------:R-:W-:Y:S01]  /*1b250*/  IMAD.X R73, RZ, RZ, R21, P5 ;  /* 0x000000ffff497224 */ /* 0x000fe200028e0615 */
[----:B------:R-:W-:-:S02]  /*1b260*/  LOP3.LUT R64, R65, 0x380, RZ, 0xc0, !PT ;  /* 0x0000038041407812 */ /* 0x000fc400078ec0ff */
[----:B0-----:R-:W-:Y:S02]  /*1b270*/  ISETP.NE.AND P4, PT, R4, RZ, PT ;  /* 0x000000ff0400720c */ /* 0x001fe40003f85270 */
[----:B------:R-:W-:Y:S02]  /*1b280*/  LOP3.LUT R68, R69, 0x380, RZ, 0xc0, !PT ;  /* 0x0000038045447812 */ /* 0x000fe400078ec0ff */
[----:B------:R-:W-:Y:S02]  /*1b290*/  SHF.R.U64 R3, R3, 0x3, RZ ;  /* 0x0000000303037819 */ /* 0x000fe400000012ff */
[----:B------:R-:W-:Y:S02]  /*1b2a0*/  LOP3.LUT R4, R5, 0x380, RZ, 0xc0, !PT ;  /* 0x0000038005047812 */ /* 0x000fe400078ec0ff */
[----:B------:R-:W-:Y:S02]  /*1b2b0*/  SHF.R.U64 R56, R56, 0x3, RZ ;  /* 0x0000000338387819 */ /* 0x000fe400000012ff */
[----:B------:R-:W-:-:S02]  /*1b2c0*/  SHF.R.U64 R60, R60, 0x3, RZ ;  /* 0x000000033c3c7819 */ /* 0x000fc400000012ff */
[----:B------:R-:W-:Y:S02]  /*1b2d0*/  SHF.R.U64 R64, R64, 0x3, RZ ;  /* 0x0000000340407819 */ /* 0x000fe400000012ff */
[----:B------:R-:W-:Y:S02]  /*1b2e0*/  SHF.R.U64 R68, R68, 0x3, RZ ;  /* 0x0000000344447819 */ /* 0x000fe400000012ff */
[----:B------:R-:W-:Y:S02]  /*1b2f0*/  LOP3.LUT R20, R3, R20, RZ, 0x3c, !PT ;  /* 0x0000001403147212 */ /* 0x000fe400078e3cff */
[----:B------:R-:W-:Y:S02]  /*1b300*/  SHF.R.U64 R4, R4, 0x3, RZ ;  /* 0x0000000304047819 */ /* 0x000fe400000012ff */
[----:B------:R-:W-:Y:S02]  /*1b310*/  SHF.R.S32.HI R3, RZ, 0x1f, R217 ;  /* 0x0000001fff037819 */ /* 0x000fe400000114d9 */
        /* <DEDUP_REMOVED lines=9> */
[----:B------:R-:W-:Y:S02]  /*1b3b0*/  SHF.R.S32.HI R23, RZ, 0x1f, R216 ;  /* 0x0000001fff177819 */ /* 0x000fe400000114d8 */
[----:B------:R-:W-:Y:S02]  /*1b3c0*/  SEL R85, R217, RZ, !P0 ;  /* 0x000000ffd9557207 */ /* 0x000fe40004000000 */
[----:B------:R-:W-:Y:S02]  /*1b3d0*/  SEL R79, R3, RZ, !P0 ;  /* 0x000000ff034f7207 */ /* 0x000fe40004000000 */
[----:B-----5:R-:W-:Y:S01]  /*1b3e0*/  SHF.R.S32.HI R77, RZ, 0x1f, R76 ;  /* 0x0000001fff4d7819 */ /* 0x020fe2000001144c */
[----:B------:R-:W-:Y:S06]  /*1b3f0*/  @P4 BRA `(.L_x_5536) ;  /* 0x00000000005c4947 */ /* 0x000fec0003800000 */
[----:B------:R-:W-:Y:S01]  /*1b400*/  ULDC.64 UR4, c[0x0][0xc70] ;  /* 0x00031c0000047ab9 */ /* 0x000fe20000000a00 */
[----:B------:R-:W-:Y:S02]  /*1b410*/  IMAD.MOV R6, RZ, RZ, -R195 ;  /* 0x000000ffff067224 */ /* 0x000fe400078e0ac3 */
[----:B------:R-:W-:Y:S02]  /*1b420*/  IMAD R3, R23, UR4, RZ ;  /* 0x0000000417037c24 */ /* 0x000fe4000f8e02ff */
[----:B------:R-:W-:Y:S01]  /*1b430*/  IMAD.WIDE.U32 R4, R216, UR4, R76 ;  /* 0x00000004d8047c25 */ /* 0x000fe2000f8e004c */
[----:B------:R-:W-:-:S03]  /*1b440*/  ISETP.NE.AND P0, PT, R185, R6, PT ;  /* 0x00000006b900720c */ /* 0x000fc60003f05270 */
[----:B------:R-:W-:Y:S01]  /*1b450*/  IMAD R3, R216, UR5, R3 ;  /* 0x00000005d8037c24 */ /* 0x000fe2000f8e0203 */
[----:B------:R-:W-:Y:S01]  /*1b460*/  ULDC.64 UR4, c[0x0][0xc78] ;  /* 0x00031e0000047ab9 */ /* 0x000fe20000000a00 */
[----:B------:R-:W-:-:S03]  /*1b470*/  IMAD R11, R219, 0x40, R193 ;  /* 0x00000040db0b7824 */ /* 0x000fc600078e02c1 */
[----:B------:R-:W-:Y:S01]  /*1b480*/  IADD3 R5, R5, R3, RZ ;  /* 0x0000000305057210 */ /* 0x000fe20007ffe0ff */
[----:B------:R-:W-:Y:S01]  /*1b490*/  IMAD R3, R79, UR4, RZ ;  /* 0x000000044f037c24 */ /* 0x000fe2000f8e02ff */
[----:B------:R-:W-:Y:S02]  /*1b4a0*/  SHF.R.S32.HI R7, RZ, 0x1f, R11 ;  /* 0x0000001fff077819 */ /* 0x000fe4000001140b */
[----:B------:R-:W-:Y:S01]  /*1b4b0*/  ISETP.GE.OR P1, PT, R11, R78, P0 ;  /* 0x0000004e0b00720c */ /* 0x000fe20000726670 */
[----:B------:R-:W-:-:S04]  /*1b4c0*/  IMAD.WIDE.U32 R4, R85, UR4, R4 ;  /* 0x0000000455047c25 */ /* 0x000fc8000f8e0004 */
[----:B------:R-:W-:Y:S01]  /*1b4d0*/  IMAD R10, R85, UR5, R3 ;  /* 0x00000005550a7c24 */ /* 0x000fe2000f8e0203 */
[C---:B------:R-:W-:Y:S01]  /*1b4e0*/  IADD3 R6, P2, R11.reuse, R4, RZ ;  /* 0x000000040b067210 */ /* 0x040fe20007f5e0ff */
[----:B------:R-:W-:Y:S01]  /*1b4f0*/  VIADD R3, R11, 0x8 ;  /* 0x000000080b037836 */ /* 0x000fe20000000000 */
[----:B------:R-:W-:Y:S02]  /*1b500*/  ULDC.64 UR4, c[0x0][0xc40] ;  /* 0x0003100000047ab9 */ /* 0x000fe40000000a00 */
[----:B------:R-:W-:Y:S02]  /*1b510*/  IADD3.X R7, R7, R5, R10, P2, !PT ;  /* 0x0000000507077210 */ /* 0x000fe400017fe40a */
[----:B------:R-:W-:Y:S02]  /*1b520*/  ISETP.GE.OR P0, PT, R3, R78, P0 ;  /* 0x0000004e0300720c */ /* 0x000fe40000706670 */
[----:B------:R-:W-:-:S04]  /*1b530*/  LEA R4, P2, R6, UR4, 0x2 ;  /* 0x0000000406047c11 */ /* 0x000fc8000f8410ff */
[----:B------:R-:W-:-:S05]  /*1b540*/  LEA.HI.X R5, R6, UR5, R7, 0x2, P2 ;  /* 0x0000000506057c11 */ /* 0x000fca00090f1407 */
[----:B------:R0:W-:Y:S04]  /*1b550*/  @!P1 STG.E desc[UR54][R4.64], R2 ;  /* 0x0000000204009986 */ /* 0x0001e8000c101936 */
[----:B------:R0:W-:Y:S02]  /*1b560*/  @!P0 STG.E desc[UR54][R4.64+0x20], R0 ;  /* 0x0000200004008986 */ /* 0x0001e4000c101936 */
.L_x_5536:
[----:B------:R-:W1:Y:S01]  /*1b570*/  LDC R86, c[0x0][0xb8c] ;  /* 0x0002e300ff567b82 */ /* 0x000e620000000800 */
[----:B------:R-:W-:Y:S01]  /*1b580*/  ULDC.64 UR4, c[0x0][0xba0] ;  /* 0x0002e80000047ab9 */ /* 0x000fe20000000a00 */
[----:B0-----:R0:W5:Y:S01]  /*1b590*/  LD.E.128 R4, desc[UR54][R20.64] ;  /* 0x0000003614047980 */ /* 0x001162000c101d00 */
[--C-:B------:R-:W-:Y:S01]  /*1b5a0*/  SHF.R.S32.HI R3, RZ, 0x1f, R211.reuse ;  /* 0x0000001fff037819 */ /* 0x100fe200000114d3 */
[----:B------:R-:W-:Y:S02]  /*1b5b0*/  IMAD.MOV.U32 R2, RZ, RZ, R211 ;  /* 0x000000ffff027224 */ /* 0x000fe400078e00d3 */
[----:B------:R-:W5:Y:S02]  /*1b5c0*/  LD.E.128 R8, desc[UR54][R8.64] ;  /* 0x0000003608087980 */ /* 0x000f64000c101d00 */
[----:B------:R-:W-:Y:S02]  /*1b5d0*/  IMAD.WIDE.U32 R2, R76, UR4, R2 ;  /* 0x000000044c027c25 */ /* 0x000fe4000f8e0002 */
[----:B------:R-:W5:Y:S02]  /*1b5e0*/  LD.E.128 R12, desc[UR54][R12.64] ;  /* 0x000000360c0c7980 */ /* 0x000f64000c101d00 */
[----:B0-----:R-:W-:-:S02]  /*1b5f0*/  IMAD R21, R77, UR4, RZ ;  /* 0x000000044d157c24 */ /* 0x001fc4000f8e02ff */
[----:B------:R-:W5:Y:S02]  /*1b600*/  LD.E.128 R24, desc[UR54][R24.64] ;  /* 0x0000003618187980 */ /* 0x000f64000c101d00 */
[----:B------:R-:W-:Y:S01]  /*1b610*/  IMAD R21, R76, UR5, R21 ;  /* 0x000000054c157c24 */ /* 0x000fe2000f8e0215 */
[----:B------:R-:W-:Y:S01]  /*1b620*/  ULDC.64 UR4, c[0x0][0xbe0] ;  /* 0x0002f80000047ab9 */ /* 0x000fe20000000a00 */
[----:B------:R-:W5:Y:S02]  /*1b630*/  LD.E.128 R28, desc[UR54][R28.64] ;  /* 0x000000361c1c7980 */ /* 0x000f64000c101d00 */
[----:B------:R-:W-:Y:S02]  /*1b640*/  IMAD.IADD R3, R3, 0x1, R21 ;  /* 0x0000000103037824 */ /* 0x000fe400078e0215 */
[----:B------:R-:W-:Y:S01]  /*1b650*/  IMAD R21, R23, UR4, RZ ;  /* 0x0000000417157c24 */ /* 0x000fe2000f8e02ff */
[----:B------:R-:W5:Y:S01]  /*1b660*/  LD.E.128 R32, desc[UR54][R32.64] ;  /* 0x0000003620207980 */ /* 0x000f62000c101d00 */
[----:B------:R-:W-:-:S02]  /*1b670*/  VIADD R23, R211, 0x40 ;  /* 0x00000040d3177836 */ /* 0x000fc40000000000 */
[C---:B------:R-:W-:Y:S01]  /*1b680*/  IMAD R21, R216.reuse, UR5, R21 ;  /* 0x00000005d8157c24 */ /* 0x040fe2000f8e0215 */
[----:B------:R-:W5:Y:S02]  /*1b690*/  LD.E.128 R36, desc[UR54][R36.64] ;  /* 0x0000003624247980 */ /* 0x000f64000c101d00 */
[-C--:B-1----:R-:W-:Y:S01]  /*1b6a0*/  ISETP.GE.AND P3, PT, R23, R86.reuse, PT ;  /* 0x000000561700720c */ /* 0x082fe20003f66270 */
[----:B------:R-:W-:Y:S01]  /*1b6b0*/  IMAD.WIDE.U32 R2, R216, UR4, R2 ;  /* 0x00000004d8027c25 */ /* 0x000fe2000f8e0002 */
[----:B------:R-:W5:Y:S01]  /*1b6c0*/  LD.E.128 R40, desc[UR54][R40.64] ;  /* 0x0000003628287980 */ /* 0x000f62000c101d00 */
[----:B------:R-:W-:Y:S01]  /*1b6d0*/  ISETP.GE.AND P2, PT, R211, R86, PT ;  /* 0x00000056d300720c */ /* 0x000fe20003f46270 */
[----:B------:R-:W-:Y:S01]  /*1b6e0*/  ULDC.64 UR4, c[0x0][0xbe8] ;  /* 0x0002fa0000047ab9 */ /* 0x000fe20000000a00 */
[----:B------:R-:W-:Y:S01]  /*1b6f0*/  IMAD R77, R219, -0x40, R78 ;  /* 0xffffffc0db4d7824 */ /* 0x000fe200078e024e */
[----:B------:R-:W5:Y:S01]  /*1b700*/  LD.E.128 R44, desc[UR54][R44.64] ;  /* 0x000000362c2c7980 */ /* 0x000f62000c101d00 */
[----:B------:R-:W-:Y:S01]  /*1b710*/  VIADD R0, R214, 0x20 ;  /* 0x00000020d6007836 */ /* 0x000fe20000000000 */
[----:B------:R-:W-:-:S02]  /*1b720*/  SEL R20, RZ, 0xffffffff, P3 ;  /* 0xffffffffff147807 */ /* 0x000fc40001800000 */
[----:B------:R-:W5:Y:S01]  /*1b730*/  LD.E.128 R48, desc[UR54][R48.64] ;  /* 0x0000003630307980 */ /* 0x000f62000c101d00 */
[----:B------:R-:W-:-:S03]  /*1b740*/  VIADD R80, R211, 0x80 ;  /* 0x00000080d3507836 */ /* 0x000fc60000000000 */
[----:B------:R-:W5:Y:S01]  /*1b750*/  LD.E.128 R52, desc[UR54][R52.64] ;  /* 0x0000003634347980 */ /* 0x000f62000c101d00 */
[----:B------:R-:W-:-:S03]  /*1b760*/  VIADD R81, R211, 0xc0 ;  /* 0x000000c0d3517836 */ /* 0x000fc60000000000 */
[----:B------:R-:W5:Y:S04]  /*1b770*/  LD.E.128 R56, desc[UR54][R56.64] ;  /* 0x0000003638387980 */ /* 0x000f68000c101d00 */
[----:B------:R-:W5:Y:S04]  /*1b780*/  LD.E.128 R60, desc[UR54][R60.64] ;  /* 0x000000363c3c7980 */ /* 0x000f68000c101d00 */
[----:B------:R-:W5:Y:S04]  /*1b790*/  LD.E.128 R64, desc[UR54][R64.64] ;  /* 0x0000003640407980 */ /* 0x000f68000c101d00 */
[----:B------:R-:W5:Y:S04]  /*1b7a0*/  LD.E.128 R68, desc[UR54][R68.64] ;  /* 0x0000003644447980 */ /* 0x000f68000c101d00 */
[----:B------:R-:W5:Y:S01]  /*1b7b0*/  LD.E.128 R72, desc[UR54][R72.64] ;  /* 0x0000003648487980 */ /* 0x000f62000c101d00 */
[----:B------:R-:W-:Y:S01]  /*1b7c0*/  IADD3 R3, R3, R21, RZ ;  /* 0x0000001503037210 */ /* 0x000fe20007ffe0ff */
[----:B------:R-:W-:Y:S01]  /*1b7d0*/  IMAD.SHL.U32 R21, R20, 0x2, RZ ;  /* 0x0000000214157824 */ /* 0x000fe200078e00ff */
[----:B------:R-:W-:Y:S01]  /*1b7e0*/  ISETP.GE.AND P0, PT, R0, R77, PT ;  /* 0x0000004d0000720c */ /* 0x000fe20003f06270 */
        /* <DEDUP_REMOVED lines=16> */
[----:B------:R-:W-:Y:S02]  /*1b8f0*/  ISETP.GE.AND P2, PT, R82, R86, PT ;  /* 0x000000565200720c */ /* 0x000fe40003f46270 */
[----:B------:R-:W-:Y:S02]  /*1b900*/  LOP3.LUT R20, R20, R0, R21, 0xfe, !PT ;  /* 0x0000000014147212 */ /* 0x000fe400078efe15 */
[-C--:B------:R-:W-:Y:S02]  /*1b910*/  ISETP.GE.AND P3, PT, R83, R86.reuse, PT ;  /* 0x000000565300720c */ /* 0x080fe40003f66270 */
[----:B------:R-:W-:Y:S02]  /*1b920*/  IADD3 R0, R18, 0x38820, RZ ;  /* 0x0003882012007810 */ /* 0x000fe40007ffe0ff */
[----:B------:R-:W-:Y:S01]  /*1b930*/  ISETP.GE.AND P1, PT, R214, R77, PT ;  /* 0x0000004dd600720c */ /* 0x000fe20003f26270 */
[----:B------:R-:W-:Y:S01]  /*1b940*/  VIADD R77, R211, 0x1c0 ;  /* 0x000001c0d34d7836 */ /* 0x000fe20000000000 */
[----:B------:R-:W-:-:S02]  /*1b950*/  ISETP.GE.AND P4, PT, R76, R86, PT ;  /* 0x000000564c00720c */ /* 0x000fc40003f86270 */
        /* <DEDUP_REMOVED lines=11> */
[----:B0-----:R-:W-:-:S03]  /*1ba10*/  SEL R0, RZ, 0x40, P4 ;  /* 0x00000040ff007807 */ /* 0x001fc60002000000 */
[----:B------:R-:W-:Y:S01]  /*1ba20*/  IMAD.IADD R85, R77, 0x1, R79 ;  /* 0x000000014d557824 */ /* 0x000fe200078e024f */
        /* <DEDUP_REMOVED lines=30> */
.L_x_5538:
[----:B------:R-:W-:Y:S05]  /*1bc10*/  BSYNC B1 ;  /* 0x0000000000017941 */ /* 0x000fea0003800000 */
.L_x_5537:
[----:B------:R-:W-:Y:S05]  /*1bc20*/  @P0 BRA `(.L_x_5539) ;  /* 0x0000000c00080947 */ /* 0x000fea0003800000 */
[----:B0----5:R-:W-:Y:S01]  /*1bc30*/  IADD3 R5, P0, R20, 0x20, RZ ;  /* 0x0000002014057810 */ /* 0x021fe20007f1e0ff */
        /* <DEDUP_REMOVED lines=29> */
.L_x_5534:
[----:B------:R-:W-:Y:S01]  /*1be10*/  ULDC.64 UR4, c[0x0][0xcd8] ;  /* 0x0003360000047ab9 */ /* 0x000fe20000000a00 */
[----:B------:R-:W2:Y:S01]  /*1be20*/  LDC.64 R2, c[0x0][0xcd8] ;  /* 0x00033600ff027b82 */ /* 0x000ea20000000a00 */
[----:B------:R-:W-:Y:S01]  /*1be30*/  ISETP.NE.U32.AND P0, PT, RZ, UR4, PT ;  /* 0x00000004ff007c0c */ /* 0x000fe2000bf05070 */
[----:B------:R-:W-:-:S03]  /*1be40*/  IMAD.MOV.U32 R7, RZ, RZ, RZ ;  /* 0x000000ffff077224 */ /* 0x000fc600078e00ff */
[----:B------:R-:W-:Y:S01]  /*1be50*/  ISETP.NE.AND.EX P0, PT, RZ, UR5, PT, P0 ;  /* 0x00000005ff007c0c */ /* 0x000fe2000bf05300 */
[----:B------:R-:W-:Y:S02]  /*1be60*/  ULDC.64 UR4, c[0x0][0xce0] ;  /* 0x0003380000047ab9 */ /* 0x000fe40000000a00 */
[----:B------:R-:W-:Y:S01]  /*1be70*/  ISETP.NE.U32.AND P1, PT, RZ, UR4, PT ;  /* 0x00000004ff007c0c */ /* 0x000fe2000bf25070 */
[----:B------:R-:W3:Y:S03]  /*1be80*/  LDC R12, c[0x0][0xb8c] ;  /* 0x0002e300ff0c7b82 */ /* 0x000ee60000000800 */
[----:B------:R-:W-:Y:S01]  /*1be90*/  ISETP.NE.AND.EX P1, PT, RZ, UR5, PT, P1 ;  /* 0x00000005ff007c0c */ /* 0x000fe2000bf25310 */
[----:B--2---:R-:W-:-:S12]  /*1bea0*/  IMAD.WIDE R2, R217, 0x4, R2 ;  /* 0x00000004d9027825 */ /* 0x004fd800078e0202 */
[----:B------:R-:W2:Y:S01]  /*1beb0*/  @P1 LDC.64 R4, c[0x0][0xce0] ;  /* 0x00033800ff041b82 */ /* 0x000ea20000000a00 */
[----:B------:R-:W-:Y:S02]  /*1bec0*/  ULDC UR4, c[0x0][0xb88] ;  /* 0x0002e20000047ab9 */ /* 0x000fe40000000800 */
[----:B------:R-:W-:Y:S01]  /*1bed0*/  IMAD.U32 R0, RZ, RZ, UR4 ;  /* 0x00000004ff007e24 */ /* 0x000fe2000f8e00ff */
[----:B------:R4:W5:Y:S01]  /*1bee0*/  @P0 LDG.E R7, desc[UR54][R2.64] ;  /* 0x0000003602070981 */ /* 0x000962000c1e1900 */
[----:B--2---:R-:W-:-:S05]  /*1bef0*/  @P1 IMAD.WIDE R4, R217, 0x4, R4 ;  /* 0x00000004d9041825 */ /* 0x004fca00078e0204 */
[----:B------:R4:W5:Y:S01]  /*1bf00*/  @P1 LDG.E R0, desc[UR54][R4.64] ;  /* 0x0000003604001981 */ /* 0x000962000c1e1900 */
[----:B------:R-:W-:Y:S01]  /*1bf10*/  ISETP.GT.AND P2, PT, R233, 0x3f, PT ;  /* 0x0000003fe900780c */ /* 0x000fe20003f44270 */
[----:B---3--:R-:W-:-:S12]  /*1bf20*/  @P1 BRA `(.L_x_5540) ;  /* 0x0000000000101947 */ /* 0x008fd80003800000 */
[----:B------:R-:W-:Y:S05]  /*1bf30*/  @!P0 BRA `(.L_x_5540) ;  /* 0x00000000000c8947 */ /* 0x000fea0003800000 */
[----:B----4-:R-:W2:Y:S04]  /*1bf40*/  LDG.E R5, desc[UR54][R2.64] ;  /* 0x0000003602057981 */ /* 0x010ea8000c1e1900 */
[----:B-----5:R-:W2:Y:S02]  /*1bf50*/  LDG.E R0, desc[UR54][R2.64+0x4] ;  /* 0x0000043602007981 */ /* 0x020ea4000c1e1900 */
[----:B--2---:R-:W-:-:S07]  /*1bf60*/  IMAD.IADD R0, R0, 0x1, -R5 ;  /* 0x0000000100007824 */ /* 0x004fce00078e0a05 */
.L_x_5540:
        /* <DEDUP_REMOVED lines=8> */
[----:B------:R-:W2:Y:S02]  /*1bff0*/  S2R R2, SR_TID.X ;  /* 0x0000000000027919 */ /* 0x000ea40000002100 */
[----:B--2---:R-:W-:-:S04]  /*1c000*/  IMAD R2, R219, 0x40, R2 ;  /* 0x00000040db027824 */ /* 0x004fc800078e0202 */
[----:B------:R-:W-:-:S05]  /*1c010*/  VIADD R3, R2, 0xffffff80 ;  /* 0xffffff8002037836 */ /* 0x000fca0000000000 */
        /* <DEDUP_REMOVED lines=19> */
.L_x_5542:
[----:B------:R-:W-:Y:S05]  /*1c150*/  BSYNC B1 ;  /* 0x0000000000017941 */ /* 0x000fea0003800000 */
.L_x_5541:
[----:B------:R-:W-:Y:S01]  /*1c160*/  ULDC.64 UR4, c[0x0][0xba0] ;  /* 0x0002e80000047ab9 */ /* 0x000fe20000000a00 */
[----:B------:R-:W-:Y:S01]  /*1c170*/  IMAD.MOV.U32 R2, RZ, RZ, R211 ;  /* 0x000000ffff027224 */ /* 0x000fe200078e00d3 */
[C---:B------:R-:W-:Y:S01]  /*1c180*/  ISETP.GE.AND P2, PT, R211.reuse, R12, PT ;  /* 0x0000000cd300720c */ /* 0x040fe20003f46270 */
[----:B--2---:R-:W-:Y:S01]  /*1c190*/  IMAD.MOV.U32 R3, RZ, RZ, R10 ;  /* 0x000000ffff037224 */ /* 0x004fe200078e000a */
[----:B------:R-:W-:Y:S01]  /*1c1a0*/  IADD3 R15, R211, 0x80, RZ ;  /* 0x00000080d30f7810 */ /* 0x000fe20007ffe0ff */
[----:B------:R-:W-:Y:S01]  /*1c1b0*/  IMAD R4, R6, UR4, RZ ;  /* 0x0000000406047c24 */ /* 0x000fe2000f8e02ff */
[----:B------:R-:W-:Y:S01]  /*1c1c0*/  BSSY B1, `(.L_x_5543) ;  /* 0x000004b000017945 */ /* 0x000fe20003800000 */
[----:B------:R-:W-:-:S04]  /*1c1d0*/  IMAD.WIDE.U32 R2, R7, UR4, R2 ;  /* 0x0000000407027c25 */ /* 0x000fc8000f8e0002 */
[----:B------:R-:W-:Y:S02]  /*1c1e0*/  VIADD R13, R211, 0x40 ;  /* 0x00000040d30d7836 */ /* 0x000fe40000000000 */
[----:B------:R-:W-:Y:S01]  /*1c1f0*/  IMAD R7, R7, UR5, R4 ;  /* 0x0000000507077c24 */ /* 0x000fe2000f8e0204 */
[----:B------:R-:W-:Y:S01]  /*1c200*/  ULDC.64 UR4, c[0x0][0xbe0] ;  /* 0x0002f80000047ab9 */ /* 0x000fe20000000a00 */
[----:B------:R-:W-:Y:S01]  /*1c210*/  VIADD R21, R211, 0xc0 ;  /* 0x000000c0d3157836 */ /* 0x000fe20000000000 */
[-C--:B------:R-:W-:Y:S01]  /*1c220*/  ISETP.GE.AND P0, PT, R13, R12.reuse, PT ;  /* 0x0000000c0d00720c */ /* 0x080fe20003f06270 */
[----:B------:R-:W-:Y:S02]  /*1c230*/  IMAD R5, R8, UR4, RZ ;  /* 0x0000000408057c24 */ /* 0x000fe4000f8e02ff */
[----:B------:R-:W-:Y:S01]  /*1c240*/  IMAD.IADD R3, R3, 0x1, R7 ;  /* 0x0000000103037824 */ /* 0x000fe200078e0207 */
[----:B------:R-:W-:Y:S01]  /*1c250*/  SEL R4, RZ, 0xffffffff, P0 ;  /* 0xffffffffff047807 */ /* 0x000fe20000000000 */
[----:B------:R-:W-:Y:S01]  /*1c260*/  IMAD R7, R219, -0x40, R0 ;  /* 0xffffffc0db077824 */ /* 0x000fe200078e0200 */
[----:B------:R-:W-:Y:S01]  /*1c270*/  ISETP.GE.AND P3, PT, R21, R12, PT ;  /* 0x0000000c1500720c */ /* 0x000fe20003f66270 */
[----:B------:R-:W-:-:S02]  /*1c280*/  IMAD R5, R216, UR5, R5 ;  /* 0x00000005d8057c24 */ /* 0x000fc4000f8e0205 */
[----:B------:R-:W-:Y:S01]  /*1c290*/  IMAD.WIDE.U32 R2, R216, UR4, R2 ;  /* 0x00000004d8027c25 */ /* 0x000fe2000f8e0002 */
[CC--:B------:R-:W-:Y:S01]  /*1c2a0*/  ISETP.GE.AND P1, PT, R214.reuse, R7.reuse, PT ;  /* 0x00000007d600720c */ /* 0x0c0fe20003f26270 */
[----:B------:R-:W-:Y:S02]  /*1c2b0*/  ULDC.64 UR4, c[0x0][0xbe8] ;  /* 0x0002fa0000047ab9 */ /* 0x000fe40000000a00 */
[----:B------:R-:W-:Y:S02]  /*1c2c0*/  VIADD R0, R214, 0x20 ;  /* 0x00000020d6007836 */ /* 0x000fe40000000000 */
[----:B------:R-:W-:Y:S02]  /*1c2d0*/  IMAD.IADD R3, R3, 0x1, R5 ;  /* 0x0000000103037824 */ /* 0x000fe400078e0205 */
[----:B------:R-:W-:Y:S01]  /*1c2e0*/  IMAD.SHL.U32 R5, R4, 0x2, RZ ;  /* 0x0000000204057824 */ /* 0x000fe200078e00ff */
[----:B------:R-:W-:Y:S01]  /*1c2f0*/  ISETP.GE.AND P0, PT, R0, R7, PT ;  /* 0x000000070000720c */ /* 0x000fe20003f06270 */
[C---:B------:R-:W-:Y:S01]  /*1c300*/  VIADD R23, R211.reuse, 0x100 ;  /* 0x00000100d3177836 */ /* 0x040fe20000000000 */
[----:B------:R-:W-:Y:S01]  /*1c310*/  SEL R0, RZ, 0x1, P2 ;  /* 0x00000001ff007807 */ /* 0x000fe20001000000 */
[----:B------:R-:W-:Y:S01]  /*1c320*/  VIADD R25, R211, 0x140 ;  /* 0x00000140d3197836 */ /* 0x000fe20000000000 */
[----:B------:R-:W-:Y:S01]  /*1c330*/  ISETP.GE.AND P2, PT, R15, R12, PT ;  /* 0x0000000c0f00720c */ /* 0x000fe20003f46270 */
[----:B------:R-:W-:Y:S01]  /*1c340*/  VIADD R7, R211, 0x180 ;  /* 0x00000180d3077836 */ /* 0x000fe20000000000 */
[----:B------:R-:W-:-:S02]  /*1c350*/  LOP3.LUT R0, R5, 0x2, R0, 0xe2, !PT ;  /* 0x0000000205007812 */ /* 0x000fc400078ee200 */
[----:B------:R-:W-:Y:S02]  /*1c360*/  SEL R5, RZ, 0x4, P2 ;  /* 0x00000004ff057807 */ /* 0x000fe40001000000 */
[----:B------:R-:W-:Y:S02]  /*1c370*/  SEL R4, RZ, 0x8, P3 ;  /* 0x00000008ff047807 */ /* 0x000fe40001800000 */
[-C--:B------:R-:W-:Y:S02]  /*1c380*/  ISETP.GE.AND P2, PT, R23, R12.reuse, PT ;  /* 0x0000000c1700720c */ /* 0x080fe40003f46270 */
[----:B------:R-:W-:Y:S02]  /*1c390*/  ISETP.GE.AND P3, PT, R25, R12, PT ;  /* 0x0000000c1900720c */ /* 0x000fe40003f66270 */
[----:B------:R-:W-:Y:S01]  /*1c3a0*/  LOP3.LUT R4, R4, R0, R5, 0xfe, !PT ;  /* 0x0000000004047212 */ /* 0x000fe200078efe05 */
[----:B------:R-:W-:Y:S01]  /*1c3b0*/  IMAD R0, R9, UR4, RZ ;  /* 0x0000000409007c24 */ /* 0x000fe2000f8e02ff */
[----:B------:R-:W-:Y:S01]  /*1c3c0*/  ISETP.GE.AND P4, PT, R7, R12, PT ;  /* 0x0000000c0700720c */ /* 0x000fe20003f86270 */
[----:B------:R-:W-:Y:S01]  /*1c3d0*/  VIADD R7, R211, 0x1c0 ;  /* 0x000001c0d3077836 */ /* 0x000fe20000000000 */
[----:B------:R-:W-:Y:S01]  /*1c3e0*/  SEL R5, RZ, 0x10, P2 ;  /* 0x00000010ff057807 */ /* 0x000fe20001000000 */
[----:B------:R-:W-:Y:S01]  /*1c3f0*/  IMAD R9, R11, UR5, R0 ;  /* 0x000000050b097c24 */ /* 0x000fe2000f8e0200 */
[----:B------:R-:W-:-:S02]  /*1c400*/  SEL R6, RZ, 0x20, P3 ;  /* 0x00000020ff067807 */ /* 0x000fc40001800000 */
[----:B------:R-:W-:Y:S02]  /*1c410*/  ISETP.GE.AND P2, PT, R7, R12, PT ;  /* 0x0000000c0700720c */ /* 0x000fe40003f46270 */
[----:B------:R-:W-:Y:S01]  /*1c420*/  LOP3.LUT R27, R6, R4, R5, 0xfe, !PT ;  /* 0x00000004061b7212 */ /* 0x000fe200078efe05 */
[----:B------:R-:W-:Y:S01]  /*1c430*/  IMAD.WIDE.U32 R4, R11, UR4, R2 ;  /* 0x000000040b047c25 */ /* 0x000fe2000f8e0002 */
[----:B------:R-:W-:Y:S02]  /*1c440*/  SEL R6, RZ, 0x40, P4 ;  /* 0x00000040ff067807 */ /* 0x000fe40002000000 */
        /* <DEDUP_REMOVED lines=34> */
.L_x_5544:
[----:B------:R-:W-:Y:S05]  /*1c670*/  BSYNC B1 ;  /* 0x0000000000017941 */ /* 0x000fea0003800000 */
.L_x_5543:
        /* <DEDUP_REMOVED lines=29> */
.L_x_5539:
[----:B------:R-:W-:Y:S05]  /*1c850*/  BSYNC B0 ;  /* 0x0000000000007941 */ /* 0x000fea0003800000 */
.L_x_5533:
[----:B------:R-:W-:Y:S02]  /*1c860*/  ULDC UR4, c[0x0][0xd14] ;  /* 0x0003450000047ab9 */ /* 0x000fe40000000800 */
[----:B-1----:R-:W-:-:S13]  /*1c870*/  ISETP.GE.AND P0, PT, R191, UR4, PT ;  /* 0x00000004bf007c0c */ /* 0x002fda000bf06270 */
[----:B------:R-:W-:Y:S05]  /*1c880*/  @!P0 BRA `(.L_x_5545) ;  /* 0xfffffe4800408947 */ /* 0x000fea000383ffff */
[----:B------:R-:W-:Y:S05]  /*1c890*/  BRA `(.L_x_5335) ;  /* 0x0000006c00787947 */ /* 0x000fea0003800000 */
.L_x_5333:
[----:B------:R-:W-:-:S08]  /*1c8a0*/  NOP ;  /* 0x0000000000007918 */ /* 0x000fd00000000000 */
[----:B0-----:R-:W0:-:S00]  /*1c8b0*/  USETMAXREG.DEALLOC.CTAPOOL 0x18 ;  /* 0x00000018000079c8 */ /* 0x001e0000080e0500 */
        /* <DEDUP_REMOVED lines=53> */
[----:B------:R-:W-:Y:S01]  /*1cc10*/  MOV R4, R5 ;  /* 0x0000000500047202 */ /* 0x000fe20000000f00 */
[----:B------:R-:W-:Y:S01]  /*1cc20*/  IMAD.MOV.U32 R19, RZ, RZ, RZ ;  /* 0x000000ffff137224 */ /* 0x000fe200078e00ff */
[----:B------:R-:W-:Y:S01]  /*1cc30*/  ULDC UR5, c[0x0][0xd14] ;  /* 0x0003450000057ab9 */ /* 0x000fe20000000800 */
[----:B------:R-:W-:Y:S01]  /*1cc40*/  ULDC UR7, c[0x0][0xd14] ;  /* 0x0003450000077ab9 */ /* 0x000fe20000000800 */
[----:B------:R-:W-:-:S05]  /*1cc50*/  ULDC UR4, c[0x0][0xd10] ;  /* 0x0003440000047ab9 */ /* 0x000fca0000000800 */
.L_x_5550:
        /* <DEDUP_REMOVED lines=16> */
.L_x_5549:
[----:B------:R-:W-:Y:S05]  /*1cd60*/  BSYNC B0 ;  /* 0x0000000000007941 */ /* 0x000fea0003800000 */
.L_x_5548:
        /* <DEDUP_REMOVED lines=26> */
.L_x_5546:
        /* <DEDUP_REMOVED lines=18> */
[----:B0-----:R-:W-:-:S05]  /*1d030*/  VIADD R13, R4, 0xffffffff ;  /* 0xffffffff040d7836 */ /* 0x001fca0000000000 */
[----:B------:R2:W3:Y:S02]  /*1d040*/  SHFL.IDX PT, R16, R6, R13, 0x1f ;  /* 0x00001f0d06107589 */ /* 0x0004e400000e0000 */
.L_x_5551:
[----:B-1----:R-:W-:Y:S02]  /*1d050*/  IMAD.MOV R2, RZ, RZ, -R3 ;  /* 0x000000ffff027224 */ /* 0x002fe400078e0a03 */
        /* <DEDUP_REMOVED lines=26> */
[----:B------:R-:W-:-:S04]  /*1d200*/  IABS R5, R10 ;  /* 0x0000000a00057213 */ /* 0x000fc80000000000 */
[----:B--2---:R-:W1:Y:S08]  /*1d210*/  I2F.RP R6, R5 ;  /* 0x0000000500067306 */ /* 0x004e700000209400 */
[----:B-1----:R-:W1:Y:S02]  /*1d220*/  MUFU.RCP R6, R6 ;  /* 0x0000000600067308 */ /* 0x002e640000001000 */
[----:B-1----:R-:W-:Y:S01]  /*1d230*/  VIADD R3, R6, 0xffffffe ;  /* 0x0ffffffe06037836 */ /* 0x002fe20000000000 */
[----:B------:R-:W-:-:S05]  /*1d240*/  IABS R6, R10 ;  /* 0x0000000a00067213 */ /* 0x000fca0000000000 */
[----:B------:R-:W1:Y:S01]  /*1d250*/  F2I.FTZ.U32.TRUNC.NTZ R3, R3 ;  /* 0x0000000300037305 */ /* 0x000e62000021f000 */
[----:B------:R-:W-:Y:S02]  /*1d260*/  IMAD.MOV R6, RZ, RZ, -R6 ;  /* 0x000000ffff067224 */ /* 0x000fe400078e0a06 */
[----:B-1----:R-:W-:-:S04]  /*1d270*/  IMAD.MOV R2, RZ, RZ, -R3 ;  /* 0x000000ffff027224 */ /* 0x002fc800078e0a03 */
[----:B------:R-:W-:Y:S02]  /*1d280*/  IMAD R11, R2, R5, RZ ;  /* 0x00000005020b7224 */ /* 0x000fe400078e02ff */
[----:B------:R-:W-:-:S04]  /*1d290*/  IMAD.MOV.U32 R2, RZ, RZ, RZ ;  /* 0x000000ffff027224 */ /* 0x000fc800078e00ff */
[----:B------:R-:W-:Y:S01]  /*1d2a0*/  IMAD.HI.U32 R2, R3, R11, R2 ;  /* 0x0000000b03027227 */ /* 0x000fe200078e0002 */
[----:B------:R-:W-:Y:S02]  /*1d2b0*/  IABS R11, R9 ;  /* 0x00000009000b7213 */ /* 0x000fe40000000000 */
[C---:B------:R-:W-:Y:S01]  /*1d2c0*/  LOP3.LUT R3, R9.reuse, R10, RZ, 0x3c, !PT ;  /* 0x0000000a09037212 */ /* 0x040fe200078e3cff */
[----:B------:R-:W-:Y:S02]  /*1d2d0*/  IMAD.IADD R9, R9, 0x1, R4 ;  /* 0x0000000109097824 */ /* 0x000fe400078e0204 */
        /* <DEDUP_REMOVED lines=16> */
.L_x_5547:
[----:B------:R-:W-:Y:S01]  /*1d3e0*/  IMAD.MOV.U32 R17, RZ, RZ, RZ ;  /* 0x000000ffff117224 */ /* 0x000fe200078e00ff */
[----:B------:R-:W-:Y:S01]  /*1d3f0*/  MOV R16, UR6 ;  /* 0x0000000600107c02 */ /* 0x000fe20008000f00 */
[----:B------:R-:W-:-:S07]  /*1d400*/  IMAD.MOV.U32 R18, RZ, RZ, RZ ;  /* 0x000000ffff127224 */ /* 0x000fce00078e00ff */
.L_x_5552:
        /* <DEDUP_REMOVED lines=12> */
[----:B------:R1:W-:Y:S02]  /*1d4d0*/  STL [R1+0x8], R0 ;  /* 0x0000080001007387 */ /* 0x0003e40000100800 */
[----:B-1----:R-:W-:-:S05]  /*1d4e0*/  IMAD.U32 R0, RZ, RZ, UR4 ;  /* 0x00000004ff007e24 */ /* 0x002fca000f8e00ff */
[----:B------:R1:W-:Y:S01]  /*1d4f0*/  STL [R1+0x24], R0 ;  /* 0x0000240001007387 */ /* 0x0003e20000100800 */
[----:B------:R-:W-:Y:S05]  /*1d500*/  @P0 BRA `(.L_x_5553) ;  /* 0x0000005c006c0947 */ /* 0x000fea0003800000 */
[----:B-1----:R-:W-:Y:S01]  /*1d510*/  IMAD.MOV.U32 R0, RZ, RZ, 0x1 ;  /* 0x00000001ff007424 */ /* 0x002fe200078e00ff */
[----:B------:R-:W-:Y:S01]  /*1d520*/  ULDC UR4, c[0x0][0xc] ;  /* 0x0000030000047ab9 */ /* 0x000fe20000000800 */
[----:B------:R-:W-:Y:S01]  /*1d530*/  STL [R1+0x4], RZ ;  /* 0x000004ff01007387 */ /* 0x000fe20000100800 */
[----:B------:R-:W-:-:S03]  /*1d540*/  IMAD.MOV.U32 R2, RZ, RZ, 0x1 ;  /* 0x00000001ff027424 */ /* 0x000fc600078e00ff */
[----:B------:R1:W-:Y:S04]  /*1d550*/  STL [R1+0xc], R0 ;  /* 0x00000c0001007387 */ /* 0x0003e80000100800 */
[----:B------:R-:W-:Y:S01]  /*1d560*/  STL [R1], RZ ;  /* 0x000000ff01007387 */ /* 0x000fe20000100800 */
[----:B-1----:R-:W-:Y:S01]  /*1d570*/  IMAD.U32 R0, RZ, RZ, UR4 ;  /* 0x00000004ff007e24 */ /* 0x002fe2000f8e00ff */
[----:B------:R-:W-:-:S04]  /*1d580*/  UMOV UR4, URZ ;  /* 0x0000003f00047c82 */ /* 0x000fc80008000000 */
[----:B------:R1:W-:Y:S04]  /*1d590*/  STL [R1+0x28], R0 ;  /* 0x0000280001007387 */ /* 0x0003e80000100800 */
[----:B------:R2:W-:Y:S01]  /*1d5a0*/  STL [R1+0x8], R2 ;  /* 0x0000080201007387 */ /* 0x0005e20000100800 */
[----:B-1----:R-:W-:-:S05]  /*1d5b0*/  IMAD.U32 R0, RZ, RZ, UR4 ;  /* 0x00000004ff007e24 */ /* 0x002fca000f8e00ff */
[----:B------:R2:W-:Y:S02]  /*1d5c0*/  STL [R1+0x24], R0 ;  /* 0x0000240001007387 */ /* 0x0005e40000100800 */
.L_x_5653:
[----:B------:R-:W-:Y:S05]  /*1d5d0*/  YIELD ;  /* 0x0000000000007946 */ /* 0x000fea0003800000 */
[----:B------:R-:W-:Y:S01]  /*1d5e0*/  ULDC.64 UR4, c[0x0][0xb20] ;  /* 0x0002c80000047ab9 */ /* 0x000fe20000000a00 */
[----:B------:R-:W-:Y:S01]  /*1d5f0*/  MOV R6, RZ ;  /* 0x000000ff00067202 */ /* 0x000fe20000000f00 */
[----:B--2---:R-:W-:Y:S01]  /*1d600*/  IMAD.MOV.U32 R0, RZ, RZ, RZ ;  /* 0x000000ffff007224 */ /* 0x004fe200078e00ff */
[----:B------:R-:W-:Y:S01]  /*1d610*/  ISETP.NE.U32.AND P0, PT, RZ, UR4, PT ;  /* 0x00000004ff007c0c */ /* 0x000fe2000bf05070 */
[----:B------:R-:W-:Y:S01]  /*1d620*/  ULDC.64 UR8, c[0x0][0xb00] ;  /* 0x0002c00000087ab9 */ /* 0x000fe20000000a00 */
[----:B------:R-:W-:-:S02]  /*1d630*/  ULDC.64 UR10, c[0x0][0xb08] ;  /* 0x0002c200000a7ab9 */ /* 0x000fc40000000a00 */
[----:B------:R-:W-:Y:S01]  /*1d640*/  ISETP.NE.AND.EX P0, PT, RZ, UR5, PT, P0 ;  /* 0x00000005ff007c0c */ /* 0x000fe2000bf05300 */
[----:B------:R-:W-:-:S12]  /*1d650*/  ULDC.64 UR4, c[0x0][0xaf8] ;  /* 0x0002be0000047ab9 */ /* 0x000fd80000000a00 */
[----:B-1-3--:R-:W1:Y:S01]  /*1d660*/  @P0 LDC.64 R2, c[0x0][0xb20] ;  /* 0x0002c800ff020b82 */ /* 0x00ae620000000a00 */
        /* <DEDUP_REMOVED lines=32> */
[----:B-----5:R-:W2:Y:S04]  /*1d870*/  LDG.E R0, desc[UR54][R2.64] ;  /* 0x0000003602007981 */ /* 0x020ea8000c1e1900 */
[----:B------:R-:W2:Y:S02]  /*1d880*/  LDG.E R5, desc[UR54][R2.64+0x4] ;  /* 0x0000043602057981 */ /* 0x000ea4000c1e1900 */
[----:B--2---:R-:W-:-:S07]  /*1d890*/  IMAD.IADD R0, R5, 0x1, -R0 ;  /* 0x0000000105007824 */ /* 0x004fce00078e0a00 */
.L_x_5554:
        /* <DEDUP_REMOVED lines=18> */
.L_x_5555:
[----:B------:R-:W-:Y:S05]  /*1d9c0*/  @!P3 BRA `(.L_x_5556) ;  /* 0x00000000000cb947 */ /* 0x000fea0003800000 */
[----:B------:R-:W2:Y:S04]  /*1d9d0*/  LDG.E R7, desc[UR54][R4.64] ;  /* 0x0000003604077981 */ /* 0x000ea8000c1e1900 */
[----:B------:R-:W2:Y:S02]  /*1d9e0*/  LDG.E R4, desc[UR54][R4.64+0x4] ;  /* 0x0000043604047981 */ /* 0x000ea4000c1e1900 */
[----:B--2---:R-:W-:-:S07]  /*1d9f0*/  IMAD.IADD R7, R4, 0x1, -R7 ;  /* 0x0000000104077824 */ /* 0x004fce00078e0a07 */
.L_x_5556:
[----:B--2---:R-:W2:Y:S04]  /*1da00*/  @P1 LDG.E R4, desc[UR54][R2.64] ;  /* 0x0000003602041981 */ /* 0x004ea8000c1e1900 */
[----:B-1----:R-:W2:Y:S01]  /*1da10*/  @P1 LDG.E R2, desc[UR54][R2.64+0x4] ;  /* 0x0000043602021981 */ /* 0x002ea2000c1e1900 */
[----:B-----5:R-:W-:Y:S02]  /*1da20*/  IMAD.IADD R5, R7, 0x1, -R6 ;  /* 0x0000000107057824 */ /* 0x020fe400078e0a06 */
[----:B--2---:R-:W-:Y:S01]  /*1da30*/  @P1 IMAD.IADD R9, R2, 0x1, -R4 ;  /* 0x0000000102091824 */ /* 0x004fe200078e0a04 */
[----:B------:R-:W-:-:S03]  /*1da40*/  LEA R4, R17, 0x40, 0x6 ;  /* 0x0000004011047811 */ /* 0x000fc600078e30ff */
[----:B------:R-:W-:-:S04]  /*1da50*/  IMAD.IADD R8, R5, 0x1, R9 ;  /* 0x0000000105087824 */ /* 0x000fc800078e0209 */
[C---:B------:R-:W-:Y:S01]  /*1da60*/  VIADD R20, R8.reuse, 0x3f ;  /* 0x0000003f08147836 */ /* 0x040fe20000000000 */
[----:B------:R-:W-:-:S04]  /*1da70*/  IADD3 R4, R8, R4, -R0 ;  /* 0x0000000408047210 */ /* 0x000fc80007ffe800 */
[----:B------:R-:W-:-:S04]  /*1da80*/  SHF.R.S32.HI R2, RZ, 0x1f, R20 ;  /* 0x0000001fff027819 */ /* 0x000fc80000011414 */
[----:B------:R-:W-:Y:S02]  /*1da90*/  LEA.HI R20, R2, R20, RZ, 0x6 ;  /* 0x0000001402147211 */ /* 0x000fe400078f30ff */
[----:B------:R-:W1:Y:S02]  /*1daa0*/  LDC.64 R2, c[0x0][0xad8] ;  /* 0x0002b600ff027b82 */ /* 0x000e640000000a00 */
[----:B------:R-:W-:Y:S02]  /*1dab0*/  SHF.R.S32.HI R20, RZ, 0x6, R20 ;  /* 0x00000006ff147819 */ /* 0x000fe40000011414 */
[----:B-1----:R-:W-:Y:S01]  /*1dac0*/  ISETP.GE.AND P2, PT, R3, 0x1, PT ;  /* 0x000000010300780c */ /* 0x002fe20003f46270 */
        /* <DEDUP_REMOVED lines=13> */
.L_x_5559:
[----:B------:R-:W-:-:S13]  /*1dba0*/  ISETP.NE.AND P0, PT, R3, 0x1, PT ;  /* 0x000000010300780c */ /* 0x000fda0003f05270 */
[----:B------:R-:W1:Y:S02]  /*1dbb0*/  @P0 LDC.64 R6, c[0x0][0xae0] ;  /* 0x0002b800ff060b82 */ /* 0x000e640000000a00 */
[----:B-1----:R-:W-:-:S05]  /*1dbc0*/  @P0 IMAD.HI.U32 R6, R11, R6, RZ ;  /* 0x000000060b060227 */ /* 0x002fca00078e00ff */
[----:B------:R-:W-:-:S07]  /*1dbd0*/  @P0 SHF.R.U32.HI R11, RZ, R7, R6 ;  /* 0x00000007ff0b0219 */ /* 0x000fce0000011606 */
.L_x_5560:
[----:B------:R-:W-:Y:S05]  /*1dbe0*/  BSYNC B0 ;  /* 0x0000000000007941 */ /* 0x000fea0003800000 */
.L_x_5558:
[----:B------:R-:W-:-:S05]  /*1dbf0*/  IMAD R11, R11, R3, R3 ;  /* 0x000000030b0b7224 */ /* 0x000fca00078e0203 */
[----:B------:R-:W-:-:S07]  /*1dc00*/  VIMNMX R2, R2, R11, PT ;  /* 0x0000000b02027248 */ /* 0x000fce0003fe0100 */
.L_x_5557:
        /* <DEDUP_REMOVED lines=15> */
.L_x_5563:
[----:B------:R-:W-:Y:S01]  /*1dd00*/  ISETP.NE.AND P0, PT, R3, 0x1, PT ;  /* 0x000000010300780c */ /* 0x000fe20003f05270 */
[----:B------:R-:W-:-:S12]  /*1dd10*/  IMAD.MOV.U32 R11, RZ, RZ, R0 ;  /* 0x000000ffff0b7224 */ /* 0x000fd800078e0000 */
[----:B------:R-:W1:Y:S02]  /*1dd20*/  @P0 LDC.64 R6, c[0x0][0xae0] ;  /* 0x0002b800ff060b82 */ /* 0x000e640000000a00 */
[----:B-1----:R-:W-:-:S05]  /*1dd30*/  @P0 IMAD.HI.U32 R6, R0, R6, RZ ;  /* 0x0000000600060227 */ /* 0x002fca00078e00ff */
[----:B------:R-:W-:-:S07]  /*1dd40*/  @P0 SHF.R.U32.HI R11, RZ, R7, R6 ;  /* 0x00000007ff0b0219 */ /* 0x000fce0000011606 */
.L_x_5564:
[----:B------:R-:W-:Y:S05]  /*1dd50*/  BSYNC B0 ;  /* 0x0000000000007941 */ /* 0x000fea0003800000 */
.L_x_5562:
[----:B------:R-:W-:-:S05]  /*1dd60*/  IMAD R3, R11, R3, RZ ;  /* 0x000000030b037224 */ /* 0x000fca00078e02ff */
[----:B------:R-:W-:-:S07]  /*1dd70*/  VIMNMX R8, R8, R3, !PT ;  /* 0x0000000308087248 */ /* 0x000fce0007fe0100 */
.L_x_5561:
        /* <DEDUP_REMOVED lines=34> */
.L_x_5720:
[----:B------:R-:W-:-:S03]  /*1dfa0*/  UMOV UR4, 0xffffffff ;  /* 0xffffffff00047882 */ /* 0x000fc60000000000 */
[----:B------:R-:W-:Y:S05]  /*1dfb0*/  BRA.DIV UR4, `(.L_x_5568) ;  /* 0x0000006604987947 */ /* 0x000fea000b800000 */
[----:B------:R-:W-:-:S13]  /*1dfc0*/  ELECT P6, URZ, PT ;  /* 0x00000000003f782f */ /* 0x000fda00038c0000 */
.L_x_5723:
[----:B------:R-:W2:Y:S01]  /*1dfd0*/  LDL R7, [R1+0x24] ;  /* 0x0000240001077983 */ /* 0x000ea20000100800 */
[----:B------:R-:W-:Y:S02]  /*1dfe0*/  MOV R8, 0x400 ;  /* 0x0000040000087802 */ /* 0x000fe40000000f00 */
[----:B--2---:R-:W-:Y:S02]  /*1dff0*/  R2UR UR4, R7 ;  /* 0x00000000070472ca */ /* 0x004fe400000e0000 */
[----:B------:R-:W1:Y:S11]  /*1e000*/  S2R R7, SR_CgaCtaId ;  /* 0x0000000000077919 */ /* 0x000e760000008800 */
[----:B------:R-:W-:-:S04]  /*1e010*/  UIADD3 UR4, UR4, 0x1, URZ ;  /* 0x0000000104047890 */ /* 0x000fc8000fffe03f */
        /* <DEDUP_REMOVED lines=8> */
.L_x_5724:
        /* <DEDUP_REMOVED lines=8> */
.L_x_5725:
        /* <DEDUP_REMOVED lines=11> */
.L_x_5573:
[----:B--2---:R-:W2:Y:S01]  /*1e1d0*/  LDL R11, [R1+0x4] ;  /* 0x00000400010b7983 */ /* 0x004ea20000100800 */
        /* <DEDUP_REMOVED lines=10> */
[----:B--2---:R-:W-:-:S05]  /*1e280*/  IMAD R11, R11, 0x2000, R7 ;  /* 0x000020000b0b7824 */ /* 0x004fca00078e0207 */
[----:B------:R-:W-:Y:S01]  /*1e290*/  R2UR UR8, R11 ;  /* 0x000000000b0872ca */ /* 0x000fe200000e0000 */
[----:B------:R-:W-:-:S05]  /*1e2a0*/  IMAD R11, R3, 0x40, R10 ;  /* 0x00000040030b7824 */ /* 0x000fca00078e020a */
[----:B------:R-:W-:-:S04]  /*1e2b0*/  IADD3 R11, R11, -0x40, RZ ;  /* 0xffffffc00b0b7810 */ /* 0x000fc80007ffe0ff */
[----:B------:R-:W-:-:S03]  /*1e2c0*/  R2UR UR11, R11 ;  /* 0x000000000b0b72ca */ /* 0x000fc600000e0000 */
[----:B------:R-:W-:-:S10]  /*1e2d0*/  UIADD3 UR8, UR8, 0x22400, URZ ;  /* 0x0002240008087890 */ /* 0x000fd4000fffe03f */
[----:B------:R2:W-:Y:S01]  /*1e2e0*/  UTMALDG.4D [UR8], [UR4], desc[UR6] ;  /* 0x00000608040075b4 */ /* 0x0005e20008019000 */
[----:B------:R-:W3:Y:S02]  /*1e2f0*/  SYNCS.PHASECHK.TRANS64.TRYWAIT P0, [R8+URZ+0x388c0], R9 ;  /* 0x0388c009080075a7 */ /* 0x000ee4000800017f */
[----:B--23--:R-:W-:Y:S05]  /*1e300*/  @!P0 BRA `(.L_x_5574) ;  /* 0x00000064000c8947 */ /* 0x00cfea0003800000 */
.L_x_5726:
        /* <DEDUP_REMOVED lines=8> */
.L_x_5575:
[----:B-12---:R-:W2:Y:S01]  /*1e390*/  LDL R9, [R1+0x4] ;  /* 0x0000040001097983 */ /* 0x006ea20000100800 */
        /* <DEDUP_REMOVED lines=51> */
.L_x_5571:
[----:B------:R-:W-:Y:S05]  /*1e6d0*/  BSYNC B1 ;  /* 0x0000000000017941 */ /* 0x000fea0003800000 */
.L_x_5570:
[----:B-1----:R-:W2:Y:S04]  /*1e6e0*/  LDL.LU R8, [R1+0x4] ;  /* 0x0000040001087983 */ /* 0x002ea80000300800 */
[----:B------:R-:W3:Y:S01]  /*1e6f0*/  LDL.LU R11, [R1+0xc] ;  /* 0x00000c00010b7983 */ /* 0x000ee20000300800 */
[----:B------:R-:W-:Y:S01]  /*1e700*/  PLOP3.LUT P2, PT, PT, PT, PT, 0x8, 0x0 ;  /* 0x000000000000781c */ /* 0x000fe20003f4e170 */
[----:B--2---:R-:W-:-:S05]  /*1e710*/  VIADD R8, R8, 0x1 ;  /* 0x0000000108087836 */ /* 0x004fca0000000000 */
        /* <DEDUP_REMOVED lines=10> */
[----:B------:R-:W-:Y:S02]  /*1e7c0*/  VIADD R3, R3, 0xffffffff ;  /* 0xffffffff03037836 */ /* 0x000fe40000000000 */
[----:B------:R-:W-:-:S07]  /*1e7d0*/  VIADD R8, R8, 0xffffff80 ;  /* 0xffffff8008087836 */ /* 0x000fce0000000000 */
.L_x_5582:
[----:B------:R-:W-:Y:S05]  /*1e7e0*/  YIELD ;  /* 0x0000000000007946 */ /* 0x000fea0003800000 */
[----:B------:R-:W-:Y:S04]  /*1e7f0*/  BSSY B1, `(.L_x_5576) ;  /* 0x0000061000017945 */ /* 0x000fe80003800000 */
[----:B-1----:R-:W-:Y:S05]  /*1e800*/  @!P6 BRA `(.L_x_5577) ;  /* 0x00000004007ce947 */ /* 0x002fea0003800000 */
[----:B------:R-:W2:Y:S04]  /*1e810*/  LDL R9, [R1+0x4] ;  /* 0x0000040001097983 */ /* 0x000ea80000100800 */
[----:B------:R-:W3:Y:S01]  /*1e820*/  LDL R10, [R1+0xc] ;  /* 0x00000c00010a7983 */ /* 0x000ee20000100800 */
[----:B--2---:R-:W-:Y:S02]  /*1e830*/  LEA R9, R9, R7, 0x3 ;  /* 0x0000000709097211 */ /* 0x004fe400078e18ff */
[----:B---3--:R-:W-:-:S04]  /*1e840*/  SHF.L.U32 R10, R10, 0x1f, RZ ;  /* 0x0000001f0a0a7819 */ /* 0x008fc800000006ff */
[----:B------:R-:W1:Y:S02]  /*1e850*/  SYNCS.PHASECHK.TRANS64.TRYWAIT P0, [R9+URZ+0x388a0], R10 ;  /* 0x0388a00a090075a7 */ /* 0x000e64000800017f */
[----:B-1----:R-:W-:Y:S05]  /*1e860*/  @!P0 BRA `(.L_x_5578) ;  /* 0x0000005c00c88947 */ /* 0x002fea0003800000 */
.L_x_5727:
        /* <DEDUP_REMOVED lines=11> */
.L_x_5579:
[----:B--2---:R-:W2:Y:S01]  /*1e920*/  LDL R11, [R1+0x4] ;  /* 0x00000400010b7983 */ /* 0x004ea20000100800 */
        /* <DEDUP_REMOVED lines=15> */
[----:B------:R-:W3:Y:S02]  /*1ea20*/  SYNCS.PHASECHK.TRANS64.TRYWAIT P1, [R9+URZ+0x388c0], R10 ;  /* 0x0388c00a090075a7 */ /* 0x000ee4000802017f */
[----:B--23--:R-:W-:Y:S05]  /*1ea30*/  @!P1 BRA `(.L_x_5580) ;  /* 0x0000005c00689947 */ /* 0x00cfea0003800000 */
.L_x_5728:
        /* <DEDUP_REMOVED lines=8> */
.L_x_5581:
        /* <DEDUP_REMOVED lines=52> */
.L_x_5577:
[----:B------:R-:W-:Y:S05]  /*1ee00*/  BSYNC B1 ;  /* 0x0000000000017941 */ /* 0x000fea0003800000 */
.L_x_5576:
[----:B------:R-:W2:Y:S04]  /*1ee10*/  LDL.LU R9, [R1+0x4] ;  /* 0x0000040001097983 */ /* 0x000ea80000300800 */
[----:B------:R-:W3:Y:S01]  /*1ee20*/  LDL.LU R11, [R1+0xc] ;  /* 0x00000c00010b7983 */ /* 0x000ee20000300800 */
[----:B------:R-:W-:Y:S02]  /*1ee30*/  VIADD R3, R3, 0xffffffff ;  /* 0xffffffff03037836 */ /* 0x000fe40000000000 */
[----:B------:R-:W-:Y:S02]  /*1ee40*/  VIADD R8, R8, 0xffffffc0 ;  /* 0xffffffc008087836 */ /* 0x000fe40000000000 */
        /* <DEDUP_REMOVED lines=9> */
.L_x_5566:
[----:B------:R-:W-:Y:S05]  /*1eee0*/  BSYNC B0 ;  /* 0x0000000000007941 */ /* 0x000fea0003800000 */
.L_x_5565:
[----:B------:R-:W2:Y:S01]  /*1eef0*/  LDC.64 R2, c[0x0][0xad8] ;  /* 0x0002b600ff027b82 */ /* 0x000ea20000000a00 */
[----:B------:R-:W-:Y:S07]  /*1ef00*/  @!P2 WARPSYNC.ALL ;  /* 0x000000000000a948 */ /* 0x000fee0003800000 */
[----:B------:R-:W-:Y:S01]  /*1ef10*/  @!P2 BAR.SYNC.DEFER_BLOCKING 0xc, 0x120 ;  /* 0x030480000000ab1d */ /* 0x000fe20000010000 */
[----:B--2---:R-:W-:Y:S02]  /*1ef20*/  ISETP.GE.AND P0, PT, R3, 0x1, PT ;  /* 0x000000010300780c */ /* 0x004fe40003f06270 */
[----:B------:R-:W-:-:S11]  /*1ef30*/  IADD3 R2, R4, R2, RZ ;  /* 0x0000000204027210 */ /* 0x000fd60007ffe0ff */
        /* <DEDUP_REMOVED lines=12> */
.L_x_5585:
[----:B------:R-:W-:-:S13]  /*1f000*/  ISETP.NE.AND P1, PT, R3, 0x1, PT ;  /* 0x000000010300780c */ /* 0x000fda0003f25270 */
[----:B------:R-:W2:Y:S02]  /*1f010*/  @P1 LDC.64 R4, c[0x0][0xae0] ;  /* 0x0002b800ff041b82 */ /* 0x000ea40000000a00 */
[----:B--2---:R-:W-:-:S05]  /*1f020*/  @P1 IMAD.HI.U32 R4, R6, R4, RZ ;  /* 0x0000000406041227 */ /* 0x004fca00078e00ff */
[----:B------:R-:W-:-:S07]  /*1f030*/  @P1 SHF.R.U32.HI R6, RZ, R5, R4 ;  /* 0x00000005ff061219 */ /* 0x000fce0000011604 */
.L_x_5586:
[----:B------:R-:W-:Y:S05]  /*1f040*/  BSYNC B0 ;  /* 0x0000000000007941 */ /* 0x000fea0003800000 */
.L_x_5584:
[----:B------:R-:W-:-:S05]  /*1f050*/  IMAD R6, R6, R3, R3 ;  /* 0x0000000306067224 */ /* 0x000fca00078e0203 */
[----:B------:R-:W-:-:S07]  /*1f060*/  VIMNMX R2, R2, R6, PT ;  /* 0x0000000602027248 */ /* 0x000fce0003fe0100 */
.L_x_5583:
[----:B------:R-:W-:Y:S01]  /*1f070*/  VIADD R2, R2, 0x3f ;  /* 0x0000003f02027836 */ /* 0x000fe20000000000 */
[----:B------:R-:W-:-:S04]  /*1f080*/  ULDC UR4, c[0x0][0xad4] ;  /* 0x0002b50000047ab9 */ /* 0x000fc80000000800 */
        /* <DEDUP_REMOVED lines=17> */
.L_x_5589:
[----:B------:R-:W-:-:S13]  /*1f1a0*/  ISETP.NE.AND P0, PT, R3, 0x1, PT ;  /* 0x000000010300780c */ /* 0x000fda0003f05270 */
[----:B------:R-:W3:Y:S02]  /*1f1b0*/  @P0 LDC.64 R4, c[0x0][0xae0] ;  /* 0x0002b800ff040b82 */ /* 0x000ee40000000a00 */
[----:B---3--:R-:W-:-:S05]  /*1f1c0*/  @P0 IMAD.HI.U32 R4, R0, R4, RZ ;  /* 0x0000000400040227 */ /* 0x008fca00078e00ff */
[----:B------:R-:W-:-:S07]  /*1f1d0*/  @P0 SHF.R.U32.HI R0, RZ, R5, R4 ;  /* 0x00000005ff000219 */ /* 0x000fce0000011604 */
.L_x_5590:
[----:B------:R-:W-:Y:S05]  /*1f1e0*/  BSYNC B0 ;  /* 0x0000000000007941 */ /* 0x000fea0003800000 */
.L_x_5588:
[----:B------:R-:W-:-:S05]  /*1f1f0*/  IMAD R3, R0, R3, RZ ;  /* 0x0000000300037224 */ /* 0x000fca00078e02ff */
[----:B------:R-:W-:-:S07]  /*1f200*/  VIMNMX R2, R2, R3, !PT ;  /* 0x0000000302027248 */ /* 0x000fce0007fe0100 */
.L_x_5587:
        /* <DEDUP_REMOVED lines=12> */
[----:B------:R-:W3:Y:S01]  /*1f2d0*/  LDL R0, [R1+0x28] ;  /* 0x0000280001007983 */ /* 0x000ee20000100800 */
[----:B------:R-:W-:Y:S01]  /*1f2e0*/  VOTEU.ANY UR4, UPT, PT ;  /* 0x0000000000047886 */ /* 0x000fe200038e0100 */
[----:B------:R-:W4:Y:S01]  /*1f2f0*/  LDC.64 R2, c[0x0][0xd38] ;  /* 0x00034e00ff027b82 */ /* 0x000f220000000a00 */
[----:B------:R-:W-:Y:S01]  /*1f300*/  POPC R5, UR4 ;  /* 0x0000000400057d09 */ /* 0x000fe20008000000 */
[----:B------:R-:W5:Y:S01]  /*1f310*/  S2R R7, SR_LANEID ;  /* 0x0000000000077919 */ /* 0x000f620000000000 */
[----:B---3--:R-:W-:-:S06]  /*1f320*/  R2UR UR5, R0 ;  /* 0x00000000000572ca */ /* 0x008fcc00000e0000 */
[----:B------:R-:W5:Y:S02]  /*1f330*/  FLO.U32 R0, UR4 ;  /* 0x0000000400007d00 */ /* 0x000f6400080e0000 */
[----:B-----5:R-:W-:-:S13]  /*1f340*/  ISETP.EQ.U32.AND P0, PT, R0, R7, PT ;  /* 0x000000070000720c */ /* 0x020fda0003f02070 */
[----:B----4-:R-:W3:Y:S01]  /*1f350*/  @P0 ATOMG.E.ADD.STRONG.GPU PT, R3, desc[UR54][R2.64], R5 ;  /* 0x00000005020309a8 */ /* 0x010ee200081ee1f6 */
[----:B------:R-:W4:Y:S02]  /*1f360*/  S2R R4, SR_LTMASK ;  /* 0x0000000000047919 */ /* 0x000f240000003900 */
[----:B----4-:R-:W-:-:S04]  /*1f370*/  LOP3.LUT R4, R4, UR4, RZ, 0xc0, !PT ;  /* 0x0000000404047c12 */ /* 0x010fc8000f8ec0ff */
[----:B------:R-:W4:Y:S01]  /*1f380*/  POPC R7, R4 ;  /* 0x0000000400077309 */ /* 0x000f220000000000 */
[----:B---3--:R-:W4:Y:S02]  /*1f390*/  SHFL.IDX PT, R0, R3, R0, 0x1f ;  /* 0x00001f0003007589 */ /* 0x008f2400000e0000 */
[----:B----4-:R-:W-:Y:S01]  /*1f3a0*/  IADD3 R16, R0, UR5, R7 ;  /* 0x0000000500107c10 */ /* 0x010fe2000fffe007 */
[----:B------:R-:W-:Y:S06]  /*1f3b0*/  BRA `(.L_x_5593) ;  /* 0x0000003000b87947 */ /* 0x000fec0003800000 */
.L_x_5592:
        /* <DEDUP_REMOVED lines=12> */
[----:B--2---:R-:W-:Y:S01]  /*1f480*/  MOV R6, UR8 ;  /* 0x0000000800067c02 */ /* 0x004fe20008000f00 */
[----:B------:R-:W2:Y:S01]  /*1f490*/  LDC.64 R2, c[0x4][R2] ;  /* 0x0100000002027b82 */ /* 0x000ea20000000a00 */
[----:B------:R-:W-:Y:S02]  /*1f4a0*/  IMAD.U32 R5, RZ, RZ, UR7 ;  /* 0x00000007ff057e24 */ /* 0x000fe4000f8e00ff */
[----:B------:R-:W-:Y:S02]  /*1f4b0*/  IMAD.U32 R7, RZ, RZ, UR9 ;  /* 0x00000009ff077e24 */ /* 0x000fe4000f8e00ff */
[----:B------:R-:W-:-:S02]  /*1f4c0*/  IMAD.U32 R10, RZ, RZ, UR4 ;  /* 0x00000004ff0a7e24 */ /* 0x000fc4000f8e00ff */
[----:B-1----:R-:W-:Y:S02]  /*1f4d0*/  IMAD.U32 R11, RZ, RZ, UR5 ;  /* 0x00000005ff0b7e24 */ /* 0x002fe4000f8e00ff */
[----:B------:R-:W-:Y:S02]  /*1f4e0*/  IMAD.MOV.U32 R8, RZ, RZ, 0x70 ;  /* 0x00000070ff087424 */ /* 0x000fe400078e00ff */
[----:B------:R-:W-:Y:S02]  /*1f4f0*/  IMAD.MOV.U32 R12, RZ, RZ, 0x1 ;  /* 0x00000001ff0c7424 */ /* 0x000fe400078e00ff */
[----:B0-----:R-:W-:-:S07]  /*1f500*/  IMAD.MOV.U32 R13, RZ, RZ, RZ ;  /* 0x000000ffff0d7224 */ /* 0x001fce00078e00ff */
[----:B------:R-:W-:-:S07]  /*1f510*/  LEPC R20, `(.L_x_5594) ;  /* 0x000000001014794e */ /* 0x000fce0000000000 */
[----:B--2---:R-:W-:Y:S05]  /*1f520*/  CALL.ABS.NOINC R2 ;  /* 0x0000000002007343 */ /* 0x004fea0003c00000 */
.L_x_5594:
        /* <DEDUP_REMOVED lines=9> */
[----:B------:R-:W-:Y:S01]  /*1f5c0*/  MOV R4, UR6 ;  /* 0x0000000600047c02 */ /* 0x000fe20008000f00 */
[----:B------:R-:W-:Y:S01]  /*1f5d0*/  IMAD.U32 R5, RZ, RZ, UR7 ;  /* 0x00000007ff057e24 */ /* 0x000fe2000f8e00ff */
[----:B0-----:R-:W-:Y:S01]  /*1f5e0*/  MOV R13, RZ ;  /* 0x000000ff000d7202 */ /* 0x001fe20000000f00 */
[----:B--2---:R-:W-:Y:S02]  /*1f5f0*/  IMAD.U32 R6, RZ, RZ, UR8 ;  /* 0x00000008ff067e24 */ /* 0x004fe4000f8e00ff */
[----:B------:R-:W-:-:S02]  /*1f600*/  IMAD.U32 R7, RZ, RZ, UR9 ;  /* 0x00000009ff077e24 */ /* 0x000fc4000f8e00ff */
[----:B------:R-:W-:Y:S02]  /*1f610*/  IMAD.U32 R10, RZ, RZ, UR4 ;  /* 0x00000004ff0a7e24 */ /* 0x000fe4000f8e00ff */
[----:B-1----:R-:W-:Y:S02]  /*1f620*/  IMAD.U32 R11, RZ, RZ, UR5 ;  /* 0x00000005ff0b7e24 */ /* 0x002fe4000f8e00ff */
[----:B------:R-:W-:Y:S02]  /*1f630*/  IMAD.MOV.U32 R8, RZ, RZ, 0x70 ;  /* 0x00000070ff087424 */ /* 0x000fe400078e00ff */
[----:B---3--:R-:W-:-:S07]  /*1f640*/  IMAD.MOV.U32 R12, RZ, RZ, 0x1 ;  /* 0x00000001ff0c7424 */ /* 0x008fce00078e00ff */
[----:B------:R-:W-:-:S07]  /*1f650*/  LEPC R20, `(.L_x_5596) ;  /* 0x000000001014794e */ /* 0x000fce0000000000 */
[----:B----4-:R-:W-:Y:S05]  /*1f660*/  CALL.ABS.NOINC R2 ;  /* 0x0000000002007343 */ /* 0x010fea0003c00000 */
.L_x_5596:
        /* <DEDUP_REMOVED lines=16> */
.L_x_5595:
[----:B--2---:R-:W2:Y:S01]  /*1f770*/  LDL.LU R6, [R1+0x20] ;  /* 0x0000200001067983 */ /* 0x004ea20000300800 */
[----:B------:R-:W3:Y:S01]  /*1f780*/  LDC R0, c[0x0][0x428] ;  /* 0x00010a00ff007b82 */ /* 0x000ee20000000800 */
[----:B------:R-:W-:Y:S01]  /*1f790*/  ULDC.64 UR4, c[0x0][0xaf0] ;  /* 0x0002bc0000047ab9 */ /* 0x000fe20000000a00 */
[----:B------:R-:W-:Y:S01]  /*1f7a0*/  IMAD.MOV.U32 R4, RZ, RZ, R19 ;  /* 0x000000ffff047224 */ /* 0x000fe200078e0013 */
[----:B---3--:R-:W-:Y:S01]  /*1f7b0*/  ISETP.NE.AND P0, PT, R0, 0x1, PT ;  /* 0x000000010000780c */ /* 0x008fe20003f05270 */
[----:B------:R-:W3:Y:S01]  /*1f7c0*/  S2R R5, SR_TID.X ;  /* 0x0000000000057919 */ /* 0x000ee20000002100 */
[----:B------:R-:W-:-:S11]  /*1f7d0*/  IMAD.MOV.U32 R0, RZ, RZ, R18 ;  /* 0x000000ffff007224 */ /* 0x000fd600078e0012 */
[----:B------:R-:W4:Y:S08]  /*1f7e0*/  @P0 LDC R3, c[0x0][0x42c] ;  /* 0x00010b00ff030b82 */ /* 0x000f300000000800 */
[----:B------:R-:W0:Y:S01]  /*1f7f0*/  @P0 LDC R2, c[0x0][0x430] ;  /* 0x00010c00ff020b82 */ /* 0x000e220000000800 */
[----:B----4-:R-:W-:-:S05]  /*1f800*/  @P0 IMAD.HI.U32 R3, R18, R3, RZ ;  /* 0x0000000312030227 */ /* 0x010fca00078e00ff */
[----:B0-----:R-:W-:Y:S02]  /*1f810*/  @P0 SHF.R.U32.HI R0, RZ, R2, R3 ;  /* 0x00000002ff000219 */ /* 0x001fe40000011603 */
[----:B------:R-:W-:-:S04]  /*1f820*/  ISETP.NE.U32.AND P0, PT, RZ, UR4, PT ;  /* 0x00000004ff007c0c */ /* 0x000fc8000bf05070 */
[----:B------:R-:W-:Y:S01]  /*1f830*/  ISETP.NE.AND.EX P0, PT, RZ, UR5, PT, P0 ;  /* 0x00000005ff007c0c */ /* 0x000fe2000bf05300 */
[----:B------:R-:W-:-:S12]  /*1f840*/  ULDC.64 UR4, c[0x0][0xaf8] ;  /* 0x0002be0000047ab9 */ /* 0x000fd80000000a00 */
[----:B------:R-:W0:Y:S01]  /*1f850*/  @P0 LDC.64 R2, c[0x0][0xaf0] ;  /* 0x0002bc00ff020b82 */ /* 0x000e220000000a00 */
[----:B---3--:R-:W-:-:S04]  /*1f860*/  LOP3.LUT R5, R5, 0x1f, RZ, 0xc0, !PT ;  /* 0x0000001f05057812 */ /* 0x008fc800078ec0ff */
[----:B------:R-:W-:Y:S01]  /*1f870*/  ISETP.NE.AND P6, PT, R5, RZ, PT ;  /* 0x000000ff0500720c */ /* 0x000fe20003fc5270 */
[----:B------:R-:W-:-:S03]  /*1f880*/  ULDC.64 UR6, c[0x0][0x198] ;  /* 0x0000660000067ab9 */ /* 0x000fc60000000a00 */
[----:B------:R-:W-:-:S09]  /*1f890*/  PLOP3.LUT P1, PT, P6, PT, PT, 0x8, 0x0 ;  /* 0x000000000000781c */ /* 0x000fd2000372e170 */
[----:B------:R-:W-:Y:S01]  /*1f8a0*/  VOTEU.ALL UP1, P6 ;  /* 0x00000000003f7886 */ /* 0x000fe20003020000 */
[----:B0-----:R-:W-:-:S05]  /*1f8b0*/  @P0 IMAD.WIDE R2, R19, 0x4, R2 ;  /* 0x0000000413020825 */ /* 0x001fca00078e0202 */
[----:B------:R0:W5:Y:S01]  /*1f8c0*/  @P0 LDG.E R4, desc[UR54][R2.64] ;  /* 0x0000003602040981 */ /* 0x000162000c1e1900 */
[----:B------:R-:W-:Y:S01]  /*1f8d0*/  ISETP.NE.U32.AND P0, PT, RZ, UR4, PT ;  /* 0x00000004ff007c0c */ /* 0x000fe2000bf05070 */
[----:B------:R-:W-:-:S03]  /*1f8e0*/  @!UP1 UIADD3 UR8, UP0, UR6, 0x270, URZ ;  /* 0x0000027006089890 */ /* 0x000fc6000ff1e03f */
[----:B------:R-:W-:Y:S01]  /*1f8f0*/  ISETP.NE.AND.EX P0, PT, RZ, UR5, PT, P0 ;  /* 0x00000005ff007c0c */ /* 0x000fe2000bf05300 */
[----:B------:R-:W-:-:S03]  /*1f900*/  @!UP1 UIADD3.X UR9, URZ, UR7, URZ, UP0, !UPT ;  /* 0x000000073f099290 */ /* 0x000fc600087fe43f */
[----:B------:R-:W-:Y:S01]  /*1f910*/  VOTEU.ALL UP0, P6 ;  /* 0x00000000003f7886 */ /* 0x000fe20003000000 */
[----:B0-----:R-:W-:Y:S01]  /*1f920*/  SEL R2, R19, RZ, !P0 ;  /* 0x000000ff13027207 */ /* 0x001fe20004000000 */
[----:B--2---:R-:W-:-:S07]  /*1f930*/  IMAD R17, R17, 0x40, R6 ;  /* 0x0000004011117824 */ /* 0x004fce00078e0206 */
.L_x_5597:
        /* <DEDUP_REMOVED lines=10> */
[----:B------:R-:W2:Y:S01]  /*1f9e0*/  LDL R3, [R1+0x1c] ;  /* 0x00001c0001037983 */ /* 0x000ea20000100800 */
[----:B------:R-:W0:Y:S01]  /*1f9f0*/  LDC.64 R20, c[0x0][0x3f8] ;  /* 0x0000fe00ff147b82 */ /* 0x000e220000000a00 */
[----:B------:R-:W-:Y:S02]  /*1fa00*/  ULDC.64 UR4, c[0x0][0xb00] ;  /* 0x0002c00000047ab9 */ /* 0x000fe40000000a00 */
[----:B0-----:R-:W-:Y:S01]  /*1fa10*/  LOP3.LUT P0, RZ, R20, UR4, RZ, 0xfc, !PT ;  /* 0x0000000414ff7c12 */ /* 0x001fe2000f80fcff */
[----:B------:R-:W-:-:S03]  /*1fa20*/  UMOV UR4, 0xffffffff ;  /* 0xffffffff00047882 */ /* 0x000fc60000000000 */
[----:B------:R-:W-:-:S04]  /*1fa30*/  LOP3.LUT P0, RZ, R21, UR5, RZ, 0xfc, P0 ;  /* 0x0000000515ff7c12 */ /* 0x000fc8000800fcff */
[----:B-----5:R-:W-:Y:S01]  /*1fa40*/  SEL R6, R4, RZ, !P0 ;  /* 0x000000ff04067207 */ /* 0x020fe20004000000 */
[----:B--2---:R-:W-:Y:S01]  /*1fa50*/  VIADD R3, R3, 0xffffffff ;  /* 0xffffffff03037836 */ /* 0x004fe20000000000 */
[----:B------:R-:W-:Y:S07]  /*1fa60*/  BRA.DIV UR4, `(.L_x_5598) ;  /* 0x0000004e04707947 */ /* 0x000fee000b800000 */
.L_x_5731:
[----:B------:R-:W-:Y:S01]  /*1fa70*/  UMOV UR4, 0xffffffff ;  /* 0xffffffff00047882 */ /* 0x000fe20000000000 */
[----:B------:R-:W-:Y:S02]  /*1fa80*/  SHF.R.S32.HI R8, RZ, 0x1f, R4 ;  /* 0x0000001fff087819 */ /* 0x000fe40000011404 */
[----:B------:R-:W-:Y:S05]  /*1fa90*/  BRA.DIV UR4, `(.L_x_5599) ;  /* 0x0000004e04987947 */ /* 0x000fea000b800000 */
[----:B------:R-:W-:-:S13]  /*1faa0*/  ELECT P6, URZ, PT ;  /* 0x00000000003f782f */ /* 0x000fda00038c0000 */
.L_x_5734:
        /* <DEDUP_REMOVED lines=22> */
.L_x_5601:
        /* <DEDUP_REMOVED lines=9> */
.L_x_5735:
        /* <DEDUP_REMOVED lines=11> */
.L_x_5603:
[----:B------:R-:W2:Y:S04]  /*1fd50*/  LDL R9, [R1] ;  /* 0x0000000001097983 */ /* 0x000ea80000100800 */
[----:B0-----:R-:W3:Y:S01]  /*1fd60*/  LDL R7, [R1+0x10] ;  /* 0x0000100001077983 */ /* 0x001ee20000100800 */
[----:B------:R-:W-:Y:S01]  /*1fd70*/  MOV R10, 0x400 ;  /* 0x00000400000a7802 */ /* 0x000fe20000000f00 */
[----:B------:R-:W-:Y:S01]  /*1fd80*/  ULDC.64 UR14, c[0x0][0x198] ;  /* 0x00006600000e7ab9 */ /* 0x000fe20000000a00 */
[----:B------:R-:W-:Y:S01]  /*1fd90*/  R2UR UR9, R5 ;  /* 0x00000000050972ca */ /* 0x000fe200000e0000 */
[----:B------:R-:W0:Y:S01]  /*1fda0*/  S2R R11, SR_CgaCtaId ;  /* 0x00000000000b7919 */ /* 0x000e220000008800 */
[----:B------:R-:W-:Y:S01]  /*1fdb0*/  R2UR UR11, R3 ;  /* 0x00000000030b72ca */ /* 0x000fe200000e0000 */
[----:B------:R-:W-:Y:S01]  /*1fdc0*/  UIADD3 UR6, UP0, UR14, 0x370, URZ ;  /* 0x000003700e067890 */ /* 0x000fe2000ff1e03f */
[----:B------:R-:W-:Y:S01]  /*1fdd0*/  R2UR UR12, R0 ;  /* 0x00000000000c72ca */ /* 0x000fe200000e0000 */
[----:B------:R-:W-:Y:S01]  /*1fde0*/  UMOV UR5, 0x14f00000 ;  /* 0x14f0000000057882 */ /* 0x000fe20000000000 */
[----:B-----5:R-:W-:Y:S01]  /*1fdf0*/  R2UR UR13, R6 ;  /* 0x00000000060d72ca */ /* 0x020fe200000e0000 */
[----:B------:R-:W-:Y:S01]  /*1fe00*/  UIADD3.X UR7, URZ, UR15, URZ, UP0, !UPT ;  /* 0x0000000f3f077290 */ /* 0x000fe200087fe43f */
[----:B------:R-:W-:-:S05]  /*1fe10*/  UMOV UR10, URZ ;  /* 0x0000003f000a7c82 */ /* 0x000fca0008000000 */
[----:B------:R-:W-:Y:S01]  /*1fe20*/  UIADD3 UR9, UR9, 0x38830, URZ ;  /* 0x0003883009097890 */ /* 0x000fe2000fffe03f */
[----:B0-----:R-:W-:-:S05]  /*1fe30*/  LEA R10, R11, R10, 0x18 ;  /* 0x0000000a0b0a7211 */ /* 0x001fca00078ec0ff */
        /* <DEDUP_REMOVED lines=8> */
.L_x_5600:
[----:B------:R-:W0:Y:S01]  /*1fec0*/  S2R R10, SR_CgaCtaId ;  /* 0x00000000000a7919 */ /* 0x000e220000008800 */
[----:B------:R-:W-:Y:S05]  /*1fed0*/  WARPSYNC.ALL ;  /* 0x0000000000007948 */ /* 0x000fea0003800000 */
[----:B------:R-:W-:Y:S01]  /*1fee0*/  BAR.SYNC.DEFER_BLOCKING 0x8, 0xa0 ;  /* 0x0202800000007b1d */ /* 0x000fe20000010000 */
[----:B------:R-:W-:Y:S02]  /*1fef0*/  ELECT P0, URZ, PT ;  /* 0x00000000003f782f */ /* 0x000fe40003800000 */
[----:B-1----:R-:W-:-:S03]  /*1ff00*/  MOV R9, 0x400 ;  /* 0x0000040000097802 */ /* 0x002fc60000000f00 */
        /* <DEDUP_REMOVED lines=19> */
[----:B------:R-:W-:Y:S01]  /*20040*/  R2UR UR54, R5 ;  /* 0x00000000053672ca */ /* 0x000fe200000e0000 */
[----:B------:R-:W-:-:S02]  /*20050*/  UIADD3.X UR5, URZ, UR21, URZ, UP0, !UPT ;  /* 0x000000153f057290 */ /* 0x000fc400087fe43f */
[----:B------:R-:W-:Y:S01]  /*20060*/  UIADD3 UR48, UR16, 0x28400, URZ ;  /* 0x0002840010307890 */ /* 0x000fe2000fffe03f */
[----:B------:R-:W-:Y:S01]  /*20070*/  UMOV UR50, 0xc0 ;  /* 0x000000c000327882 */ /* 0x000fe20000000000 */
[----:B------:R-:W-:Y:S01]  /*20080*/  UMOV UR51, UR11 ;  /* 0x0000000b00337c82 */ /* 0x000fe20008000000 */
[----:B------:R-:W-:Y:S02]  /*20090*/  MOV R7, UR50 ;  /* 0x0000003200077c02 */ /* 0x000fe40008000f00 */
[----:B------:R1:W-:Y:S01]  /*200a0*/  UTMALDG.4D [UR8], [UR14], desc[UR6] ;  /* 0x000006080e0075b4 */ /* 0x0003e20008019000 */
[----:B0-----:R-:W-:Y:S01]  /*200b0*/  IMAD.MOV.U32 R2, RZ, RZ, 0x10000 ;  /* 0x00010000ff027424 */ /* 0x001fe200078e00ff */
[----:B------:R-:W-:Y:S01]  /*200c0*/  UMOV UR50, 0x40 ;  /* 0x0000004000327882 */ /* 0x000fe20000000000 */
[----:B------:R-:W-:Y:S01]  /*200d0*/  UMOV UR52, UR12 ;  /* 0x0000000c00347c82 */ /* 0x000fe20008000000 */
[----:B------:R-:W-:Y:S01]  /*200e0*/  UMOV UR53, UR13 ;  /* 0x0000000d00357c82 */ /* 0x000fe20008000000 */
[----:B------:R-:W-:Y:S01]  /*200f0*/  UIADD3 UR56, UR16, 0x2a400, URZ ;  /* 0x0002a40010387890 */ /* 0x000fe2000fffe03f */
[----:B------:R0:W-:Y:S01]  /*20100*/  SYNCS.ARRIVE.TRANS64 RZ, [R9+URZ+0x38810], R2 ;  /* 0x0388100209ff79a7 */ /* 0x0001e2000800003f */
[----:B------:R-:W-:-:S02]  /*20110*/  UIADD3 UR40, UR16, 0x2e400, URZ ;  /* 0x0002e40010287890 */ /* 0x000fc4000fffe03f */
        /* <DEDUP_REMOVED lines=15> */
[----:B-1----:R-:W-:Y:S01]  /*20210*/  UIADD3 UR8, UR16, 0x26400, URZ ;  /* 0x0002640010087890 */ /* 0x002fe2000fffe03f */
[----:B0-----:R-:W-:Y:S01]  /*20220*/  MOV R2, UR55 ;  /* 0x0000003700027c02 */ /* 0x001fe20008000f00 */
[----:B------:R-:W-:Y:S01]  /*20230*/  UIADD3 UR9, UR16, 0x38810, URZ ;  /* 0x0003881010097890 */ /* 0x000fe2000fffe03f */
[----:B------:R-:W-:Y:S01]  /*20240*/  UMOV UR27, UR11 ;  /* 0x0000000b001b7c82 */ /* 0x000fe20008000000 */
[----:B------:R-:W-:Y:S01]  /*20250*/  UMOV UR28, UR12 ;  /* 0x0000000c001c7c82 */ /* 0x000fe20008000000 */
[----:B------:R-:W-:Y:S01]  /*20260*/  UMOV UR29, UR13 ;  /* 0x0000000d001d7c82 */ /* 0x000fe20008000000 */
[----:B------:R-:W-:Y:S01]  /*20270*/  UMOV UR18, 0x1c0 ;  /* 0x000001c000127882 */ /* 0x000fe20000000000 */
        /* <DEDUP_REMOVED lines=22> */
.L_x_5605:
[----:B------:R-:W-:Y:S05]  /*203e0*/  BSYNC B0 ;  /* 0x0000000000007941 */ /* 0x000fea0003800000 */
.L_x_5604:
        /* <DEDUP_REMOVED lines=8> */
[----:B0-----:R-:W-:-:S04]  /*20470*/  MOV R2, UR4 ;  /* 0x0000000400027c02 */ /* 0x001fc80008000f00 */
[----:B------:R-:W-:-:S04]  /*20480*/  SHF.L.U32 R2, R2, 0x1f, RZ ;  /* 0x0000001f02027819 */ /* 0x000fc800000006ff */
[----:B------:R-:W0:Y:S02]  /*20490*/  SYNCS.PHASECHK.TRANS64.TRYWAIT P0, [R9+URZ+0x38820], R2 ;  /* 0x03882002090075a7 */ /* 0x000e24000800017f */
[----:B0-----:R-:W-:Y:S05]  /*204a0*/  @!P0 BRA `(.L_x_5606) ;  /* 0x0000004400488947 */ /* 0x001fea0003800000 */
.L_x_5736:
        /* <DEDUP_REMOVED lines=13> */
.L_x_5737:
        /* <DEDUP_REMOVED lines=11> */
.L_x_5610:
        /* <DEDUP_REMOVED lines=9> */
[----:B------:R-:W-:Y:S01]  /*206c0*/  UMOV UR10, URZ ;  /* 0x0000003f000a7c82 */ /* 0x000fe20008000000 */
        /* <DEDUP_REMOVED lines=9> */
[----:B0-----:R-:W-:-:S05]  /*20760*/  LEA R9, R10, R9, 0x18 ;  /* 0x000000090a097211 */ /* 0x001fca00078ec0ff */
        /* <DEDUP_REMOVED lines=38> */
.L_x_5608:
[----:B------:R-:W-:Y:S05]  /*209d0*/  BSYNC B0 ;  /* 0x0000000000007941 */ /* 0x000fea0003800000 */
.L_x_5607:
        /* <DEDUP_REMOVED lines=45> */
.L_x_5617:
[----:B------:R-:W2:Y:S01]  /*20cb0*/  S2R R3, SR_CgaCtaId ;  /* 0x0000000000037919 */ /* 0x000ea20000008800 */
[----:B------:R-:W-:-:S04]  /*20cc0*/  MOV R2, 0x400 ;  /* 0x0000040000027802 */ /* 0x000fc80000000f00 */
[----:B--2---:R-:W-:Y:S02]  /*20cd0*/  LEA R2, R3, R2, 0x18 ;  /* 0x0000000203027211 */ /* 0x004fe400078ec0ff */
[----:B------:R-:W-:-:S03]  /*20ce0*/  SHF.L.U32 R3, R12, 0x1f, RZ ;  /* 0x0000001f0c037819 */ /* 0x000fc600000006ff */
[----:B------:R-:W-:-:S04]  /*20cf0*/  IMAD R2, R13, 0x8, R2 ;  /* 0x000000080d027824 */ /* 0x000fc800078e0202 */
[----:B------:R-:W2:Y:S02]  /*20d00*/  SYNCS.PHASECHK.TRANS64.TRYWAIT P0, [R2+URZ+0x38840], R3 ;  /* 0x03884003020075a7 */ /* 0x000ea4000800017f */
[----:B--2---:R-:W-:Y:S05]  /*20d10*/  @!P0 BRA `(.L_x_5618) ;  /* 0x0000003c00608947 */ /* 0x004fea0003800000 */
.L_x_5738:
[----:B------:R-:W3:Y:S02]  /*20d20*/  S2R R7, SR_TID.X ;  /* 0x0000000000077919 */ /* 0x000ee40000002100 */
[----:B---3--:R-:W-:-:S04]  /*20d30*/  LOP3.LUT R7, R7, 0x7f, RZ, 0xc0, !PT ;  /* 0x0000007f07077812 */ /* 0x008fc800078ec0ff */
[----:B------:R-:W-:-:S13]  /*20d40*/  ISETP.NE.AND P1, PT, R7, RZ, PT ;  /* 0x000000ff0700720c */ /* 0x000fda0003f25270 */
        /* <DEDUP_REMOVED lines=8> */
.L_x_5619:
[----:B---3--:R-:W3:Y:S01]  /*20dd0*/  LDL R7, [R1] ;  /* 0x0000000001077983 */ /* 0x008ee20000100800 */
[----:B------:R-:W-:-:S03]  /*20de0*/  MOV R11, 0x400 ;  /* 0x00000400000b7802 */ /* 0x000fc60000000f00 */
[----:B------:R-:W4:Y:S01]  /*20df0*/  LDL R10, [R1+0x10] ;  /* 0x00001000010a7983 */ /* 0x000f220000100800 */
[----:B0-----:R-:W0:Y:S01]  /*20e00*/  S2R R12, SR_CgaCtaId ;  /* 0x00000000000c7919 */ /* 0x001e220000008800 */
[----:B------:R-:W-:Y:S01]  /*20e10*/  R2UR UR9, R2 ;  /* 0x00000000020972ca */ /* 0x000fe200000e0000 */
[----:B------:R-:W-:Y:S01]  /*20e20*/  ULDC.64 UR6, c[0x0][0x198] ;  /* 0x0000660000067ab9 */ /* 0x000fe20000000a00 */
[----:B------:R-:W-:Y:S01]  /*20e30*/  R2UR UR12, R0 ;  /* 0x00000000000c72ca */ /* 0x000fe200000e0000 */
[----:B------:R-:W-:Y:S01]  /*20e40*/  UIADD3 UR4, UP0, UR6, 0x370, URZ ;  /* 0x0000037006047890 */ /* 0x000fe2000ff1e03f */
[----:B-----5:R-:W-:-:S03]  /*20e50*/  R2UR UR13, R6 ;  /* 0x00000000060d72ca */ /* 0x020fc600000e0000 */
[----:B------:R-:W-:Y:S01]  /*20e60*/  UIADD3.X UR5, URZ, UR7, URZ, UP0, !UPT ;  /* 0x000000073f057290 */ /* 0x000fe200087fe43f */
[----:B0-----:R-:W-:-:S05]  /*20e70*/  LEA R11, R12, R11, 0x18 ;  /* 0x0000000b0c0b7211 */ /* 0x001fca00078ec0ff */
        /* <DEDUP_REMOVED lines=12> */
.L_x_5739:
        /* <DEDUP_REMOVED lines=8> */
.L_x_5621:
[----:B0-2---:R-:W2:Y:S01]  /*20fc0*/  LDL R3, [R1] ;  /* 0x0000000001037983 */ /* 0x005ea20000100800 */
        /* <DEDUP_REMOVED lines=18> */
[----:B0-----:R-:W-:-:S04]  /*210f0*/  LEA R7, R10, R7, 0x18 ;  /* 0x000000070a077211 */ /* 0x001fc800078ec0ff */
        /* <DEDUP_REMOVED lines=35> */
.L_x_5616:
[----:B------:R-:W-:Y:S05]  /*21330*/  BSYNC B2 ;  /* 0x0000000000027941 */ /* 0x000fea0003800000 */
.L_x_5615:
[----:B------:R-:W2:Y:S02]  /*21340*/  LDL R2, [R1+0x1c] ;  /* 0x00001c0001027983 */ /* 0x000ea40000100800 */
[----:B--2---:R-:W-:-:S07]  /*21350*/  VIADD R5, R2, 0xfffffffd ;  /* 0xfffffffd02057836 */ /* 0x004fce0000000000 */
.L_x_5614:
[----:B------:R-:W-:Y:S05]  /*21360*/  BSYNC B1 ;  /* 0x0000000000017941 */ /* 0x000fea0003800000 */
.L_x_5613:
[----:B------:R-:W2:Y:S01]  /*21370*/  LDL.LU R2, [R1+0x1c] ;  /* 0x00001c0001027983 */ /* 0x000ea20000300800 */
[----:B------:R-:W-:Y:S01]  /*21380*/  VIADD R9, R9, 0xfffffffe ;  /* 0xfffffffe09097836 */ /* 0x000fe20000000000 */
[----:B--2---:R-:W-:-:S04]  /*21390*/  LOP3.LUT R2, RZ, R2, RZ, 0x33, !PT ;  /* 0x00000002ff027212 */ /* 0x004fc800078e33ff */
[----:B------:R-:W-:-:S13]  /*213a0*/  ISETP.NE.AND P0, PT, R9, R2, PT ;  /* 0x000000020900720c */ /* 0x000fda0003f05270 */
[----:B------:R-:W-:Y:S05]  /*213b0*/  @!P0 BRA `(.L_x_5612) ;  /* 0x0000001000408947 */ /* 0x000fea0003800000 */
.L_x_5636:
        /* <DEDUP_REMOVED lines=10> */
[----:B------:R-:W-:Y:S01]  /*21460*/  ISETP.NE.U32.AND P0, PT, RZ, UR38, PT ;  /* 0x00000026ff007c0c */ /* 0x000fe2000bf05070 */
[----:B------:R-:W-:-:S03]  /*21470*/  IMAD.MOV.U32 R11, RZ, RZ, R5 ;  /* 0x000000ffff0b7224 */ /* 0x000fc600078e0005 */
[----:B------:R-:W-:-:S13]  /*21480*/  ISETP.NE.AND.EX P0, PT, RZ, UR39, PT, P0 ;  /* 0x00000027ff007c0c */ /* 0x000fda000bf05300 */
[----:B------:R-:W-:Y:S05]  /*21490*/  @!P0 BRA `(.L_x_5624) ;  /* 0x0000000000408947 */ /* 0x000fea0003800000 */
[----:B------:R-:W2:Y:S02]  /*214a0*/  LDC R11, c[0x0][0x41c] ;  /* 0x00010700ff0b7b82 */ /* 0x000ea40000000800 */
        /* <DEDUP_REMOVED lines=15> */
.L_x_5624:
[----:B------:R-:W3:Y:S01]  /*215a0*/  S2R R3, SR_CgaCtaId ;  /* 0x0000000000037919 */ /* 0x000ee20000008800 */
[----:B------:R-:W-:-:S04]  /*215b0*/  MOV R2, 0x400 ;  /* 0x0000040000027802 */ /* 0x000fc80000000f00 */
[----:B---3--:R-:W-:Y:S02]  /*215c0*/  LEA R2, R3, R2, 0x18 ;  /* 0x0000000203027211 */ /* 0x008fe400078ec0ff */
[----:B------:R-:W-:Y:S02]  /*215d0*/  SHF.L.U32 R3, R10, 0x1f, RZ ;  /* 0x0000001f0a037819 */ /* 0x000fe400000006ff */
[----:B------:R-:W-:-:S04]  /*215e0*/  LEA R2, R9, R2, 0x3 ;  /* 0x0000000209027211 */ /* 0x000fc800078e18ff */
[----:B------:R-:W3:Y:S02]  /*215f0*/  SYNCS.PHASECHK.TRANS64.TRYWAIT P0, [R2+URZ+0x38840], R3 ;  /* 0x03884003020075a7 */ /* 0x000ee4000800017f */
[----:B---3--:R-:W-:Y:S05]  /*21600*/  @!P0 BRA `(.L_x_5625) ;  /* 0x00000034004c8947 */ /* 0x008fea0003800000 */
.L_x_5740:
        /* <DEDUP_REMOVED lines=11> */
.L_x_5626:
[----:B0-----:R-:W4:Y:S01]  /*216c0*/  LDL R12, [R1+0x10] ;  /* 0x00001000010c7983 */ /* 0x001f220000100800 */
[----:B--2---:R-:W-:Y:S01]  /*216d0*/  MOV R7, 0x400 ;  /* 0x0000040000077802 */ /* 0x004fe20000000f00 */
[----:B------:R-:W0:Y:S01]  /*216e0*/  S2R R13, SR_CgaCtaId ;  /* 0x00000000000d7919 */ /* 0x000e220000008800 */
[----:B------:R-:W-:Y:S01]  /*216f0*/  R2UR UR9, R2 ;  /* 0x00000000020972ca */ /* 0x000fe200000e0000 */
[----:B------:R-:W-:Y:S01]  /*21700*/  ULDC.64 UR6, c[0x0][0x198] ;  /* 0x0000660000067ab9 */ /* 0x000fe20000000a00 */
[----:B------:R-:W-:Y:S01]  /*21710*/  R2UR UR12, R0 ;  /* 0x00000000000c72ca */ /* 0x000fe200000e0000 */
[----:B------:R-:W-:Y:S01]  /*21720*/  UIADD3 UR4, UP0, UR6, 0x370, URZ ;  /* 0x0000037006047890 */ /* 0x000fe2000ff1e03f */
[----:B-----5:R-:W-:-:S03]  /*21730*/  R2UR UR13, R6 ;  /* 0x00000000060d72ca */ /* 0x020fc600000e0000 */
        /* <DEDUP_REMOVED lines=14> */
.L_x_5741:
        /* <DEDUP_REMOVED lines=8> */
.L_x_5628:
[----:B------:R-:W2:Y:S01]  /*218a0*/  S2R R11, SR_CgaCtaId ;  /* 0x00000000000b7919 */ /* 0x000ea20000008800 */
[----:B0--3--:R-:W-:Y:S01]  /*218b0*/  MOV R3, 0x400 ;  /* 0x0000040000037802 */ /* 0x009fe20000000f00 */
        /* <DEDUP_REMOVED lines=52> */
.L_x_5623:
[----:B------:R-:W-:Y:S05]  /*21c00*/  BSYNC B1 ;  /* 0x0000000000017941 */ /* 0x000fea0003800000 */
.L_x_5622:
[----:B------:R-:W-:Y:S01]  /*21c10*/  VIADD R9, R9, 0x1 ;  /* 0x0000000109097836 */ /* 0x000fe20000000000 */
[----:B------:R-:W-:Y:S04]  /*21c20*/  BSSY B1, `(.L_x_5629) ;  /* 0x0000085000017945 */ /* 0x000fe80003800000 */
[----:B------:R-:W-:-:S04]  /*21c30*/  ISETP.NE.AND P0, PT, R9, 0x2, PT ;  /* 0x000000020900780c */ /* 0x000fc80003f05270 */
[----:B------:R-:W-:Y:S02]  /*21c40*/  SEL R2, RZ, 0x1, P0 ;  /* 0x00000001ff027807 */ /* 0x000fe40000000000 */
[----:B0-----:R-:W-:Y:S01]  /*21c50*/  SEL R12, R9, RZ, P0 ;  /* 0x000000ff090c7207 */ /* 0x001fe20000000000 */
[----:B------:R-:W-:Y:S01]  /*21c60*/  VIADD R9, R5, 0xffffffff ;  /* 0xffffffff05097836 */ /* 0x000fe20000000000 */
[----:B------:R-:W-:-:S05]  /*21c70*/  LOP3.LUT R11, R10, R2, RZ, 0x3c, !PT ;  /* 0x000000020a0b7212 */ /* 0x000fca00078e3cff */
[----:B------:R0:W-:Y:S04]  /*21c80*/  STL [R1+0x8], R11 ;  /* 0x0000080b01007387 */ /* 0x0001e80000100800 */
[----:B------:R0:W-:Y:S01]  /*21c90*/  STL [R1], R12 ;  /* 0x0000000c01007387 */ /* 0x0001e20000100800 */
[----:B------:R-:W-:Y:S05]  /*21ca0*/  @!P6 BRA `(.L_x_5630) ;  /* 0x0000000400f0e947 */ /* 0x000fea0003800000 */
[----:B------:R-:W-:Y:S02]  /*21cb0*/  ISETP.NE.U32.AND P0, PT, RZ, UR38, PT ;  /* 0x00000026ff007c0c */ /* 0x000fe4000bf05070 */
[----:B------:R-:W-:Y:S02]  /*21cc0*/  MOV R10, R9 ;  /* 0x00000009000a7202 */ /* 0x000fe40000000f00 */
        /* <DEDUP_REMOVED lines=18> */
.L_x_5631:
[----:B------:R-:W3:Y:S01]  /*21df0*/  S2R R3, SR_CgaCtaId ;  /* 0x0000000000037919 */ /* 0x000ee20000008800 */
[----:B------:R-:W-:-:S04]  /*21e00*/  MOV R2, 0x400 ;  /* 0x0000040000027802 */ /* 0x000fc80000000f00 */
[----:B---3--:R-:W-:Y:S02]  /*21e10*/  LEA R2, R3, R2, 0x18 ;  /* 0x0000000203027211 */ /* 0x008fe400078ec0ff */
[----:B------:R-:W-:-:S03]  /*21e20*/  SHF.L.U32 R3, R11, 0x1f, RZ ;  /* 0x0000001f0b037819 */ /* 0x000fc600000006ff */
[----:B------:R-:W-:-:S04]  /*21e30*/  IMAD R2, R12, 0x8, R2 ;  /* 0x000000080c027824 */ /* 0x000fc800078e0202 */
[----:B------:R-:W3:Y:S02]  /*21e40*/  SYNCS.PHASECHK.TRANS64.TRYWAIT P0, [R2+URZ+0x38840], R3 ;  /* 0x03884003020075a7 */ /* 0x000ee4000800017f */
[----:B---3--:R-:W-:Y:S05]  /*21e50*/  @!P0 BRA `(.L_x_5632) ;  /* 0x0000002c00608947 */ /* 0x008fea0003800000 */
.L_x_5742:
        /* <DEDUP_REMOVED lines=11> */
.L_x_5633:
[----:B--2---:R-:W2:Y:S01]  /*21f10*/  LDL R7, [R1] ;  /* 0x0000000001077983 */ /* 0x004ea20000100800 */
[----:B0-----:R-:W-:-:S03]  /*21f20*/  MOV R12, 0x400 ;  /* 0x00000400000c7802 */ /* 0x001fc60000000f00 */
[----:B------:R-:W4:Y:S01]  /*21f30*/  LDL R11, [R1+0x10] ;  /* 0x00001000010b7983 */ /* 0x000f220000100800 */
        /* <DEDUP_REMOVED lines=20> */
.L_x_5743:
        /* <DEDUP_REMOVED lines=8> */
.L_x_5635:
[----:B0--3--:R-:W2:Y:S01]  /*22100*/  LDL R3, [R1] ;  /* 0x0000000001037983 */ /* 0x009ea20000100800 */
        /* <DEDUP_REMOVED lines=18> */
[----:B0-----:R-:W-:-:S05]  /*22230*/  LEA R10, R11, R10, 0x18 ;  /* 0x0000000a0b0a7211 */ /* 0x001fca00078ec0ff */
        /* <DEDUP_REMOVED lines=35> */
.L_x_5630:
[----:B------:R-:W-:Y:S05]  /*22470*/  BSYNC B1 ;  /* 0x0000000000017941 */ /* 0x000fea0003800000 */
.L_x_5629:
[----:B------:R-:W2:Y:S01]  /*22480*/  LDL R2, [R1+0x14] ;  /* 0x0000140001027983 */ /* 0x000ea20000100800 */
[----:B------:R-:W-:Y:S01]  /*22490*/  VIADD R5, R5, 0xfffffffe ;  /* 0xfffffffe05057836 */ /* 0x000fe20000000000 */
[----:B--2---:R-:W-:-:S13]  /*224a0*/  ISETP.GT.AND P0, PT, R9, R2, PT ;  /* 0x000000020900720c */ /* 0x004fda0003f04270 */
[----:B------:R-:W-:Y:S05]  /*224b0*/  @P0 BRA `(.L_x_5636) ;  /* 0xffffffec00c00947 */ /* 0x000fea000383ffff */
.L_x_5612:
[----:B------:R-:W-:Y:S05]  /*224c0*/  BSYNC B0 ;  /* 0x0000000000007941 */ /* 0x000fea0003800000 */
.L_x_5611:
        /* <DEDUP_REMOVED lines=25> */
.L_x_5638:
[----:B------:R-:W-:Y:S05]  /*22660*/  BSYNC B0 ;  /* 0x0000000000007941 */ /* 0x000fea0003800000 */
.L_x_5637:
[----:B--2---:R-:W2:Y:S02]  /*22670*/  LDL.LU R2, [R1+0x8] ;  /* 0x0000080001027983 */ /* 0x004ea40000300800 */
[----:B--2---:R-:W-:-:S05]  /*22680*/  LOP3.LUT R2, R2, R0, RZ, 0x3c, !PT ;  /* 0x0000000002027212 */ /* 0x004fca00078e3cff */
[----:B------:R3:W-:Y:S02]  /*22690*/  STL [R1+0x8], R2 ;  /* 0x0000080201007387 */ /* 0x0007e40000100800 */
.L_x_5593:
[----:B------:R-:W-:Y:S05]  /*226a0*/  BSYNC B6 ;  /* 0x0000000000067941 */ /* 0x000fea0003800000 */
.L_x_5591:
[----:B------:R-:W-:-:S03]  /*226b0*/  UMOV UR4, 0xffffffff ;  /* 0xffffffff00047882 */ /* 0x000fc60000000000 */
[----:B------:R-:W-:Y:S05]  /*226c0*/  BRA.DIV UR4, `(.L_x_5639) ;  /* 0x00000026046c7947 */ /* 0x000fea000b800000 */
[----:B------:R4:W0:Y:S04]  /*226d0*/  SHFL.IDX PT, R4, R16, RZ, 0x1f ;  /* 0x00001fff10047589 */ /* 0x00082800000e0000 */
[----:B------:R-:W0:Y:S02]  /*226e0*/  SHFL.IDX PT, R16, R16, 0x1, 0x1f ;  /* 0x00201f0010107f89 */ /* 0x000e2400000e0000 */
.L_x_5747:
[----:B------:R-:W5:Y:S01]  /*226f0*/  S2R R7, SR_TID.X ;  /* 0x0000000000077919 */ /* 0x000f620000002100 */
[----:B------:R-:W-:Y:S01]  /*22700*/  ULDC UR4, c[0x0][0xd14] ;  /* 0x0003450000047ab9 */ /* 0x000fe20000000800 */
[----:B------:R-:W-:Y:S01]  /*22710*/  BSSY B0, `(.L_x_5640) ;  /* 0x000000b000007945 */ /* 0x000fe20003800000 */
[----:B------:R-:W-:Y:S02]  /*22720*/  IMAD.U32 R0, RZ, RZ, UR4 ;  /* 0x00000004ff007e24 */ /* 0x000fe4000f8e00ff */
[----:B------:R-:W-:Y:S01]  /*22730*/  IMAD.MOV.U32 R17, RZ, RZ, RZ ;  /* 0x000000ffff117224 */ /* 0x000fe200078e00ff */
[----:B-----5:R-:W-:-:S04]  /*22740*/  LOP3.LUT R7, R7, 0x1f, RZ, 0xc0, !PT ;  /* 0x0000001f07077812 */ /* 0x020fc800078ec0ff */
[C---:B------:R-:W-:Y:S01]  /*22750*/  ISETP.NE.AND P0, PT, R7.reuse, 0x1f, PT ;  /* 0x0000001f0700780c */ /* 0x040fe20003f05270 */
[----:B------:R-:W-:-:S05]  /*22760*/  IMAD.IADD R5, R7, 0x1, R19 ;  /* 0x0000000107057824 */ /* 0x000fca00078e0213 */
[----:B------:R-:W-:-:S13]  /*22770*/  ISETP.GE.OR P0, PT, R5, R0, !P0 ;  /* 0x000000000500720c */ /* 0x000fda0004706670 */
[----:B------:R-:W-:Y:S05]  /*22780*/  @P0 BRA `(.L_x_5641) ;  /* 0x00000000000c0947 */ /* 0x000fea0003800000 */
[----:B---3--:R-:W3:Y:S02]  /*22790*/  LDC.64 R2, c[0x0][0xd58] ;  /* 0x00035600ff027b82 */ /* 0x008ee40000000a00 */
[----:B---3--:R-:W-:-:S05]  /*227a0*/  IMAD.WIDE R2, R5, 0x4, R2 ;  /* 0x0000000405027825 */ /* 0x008fca00078e0202 */
[----:B------:R3:W5:Y:S02]  /*227b0*/  LDG.E R17, desc[UR54][R2.64] ;  /* 0x0000003602117981 */ /* 0x000764000c1e1900 */
.L_x_5641:
[----:B------:R-:W-:Y:S05]  /*227c0*/  BSYNC B0 ;  /* 0x0000000000007941 */ /* 0x000fea0003800000 */
.L_x_5640:
        /* <DEDUP_REMOVED lines=11> */
[----:B---3--:R-:W-:-:S05]  /*22880*/  IADD3 R3, R13, R14, RZ ;  /* 0x0000000e0d037210 */ /* 0x008fca0007ffe0ff */
        /* <DEDUP_REMOVED lines=10> */
[----:B------:R0:W2:Y:S02]  /*22930*/  SHFL.IDX PT, R14, R2, 0x1f, 0x1f ;  /* 0x03e01f00020e7f89 */ /* 0x0000a400000e0000 */
.L_x_5755:
[----:B------:R-:W-:Y:S02]  /*22940*/  ULDC UR4, c[0x0][0xd10] ;  /* 0x0003440000047ab9 */ /* 0x000fe40000000800 */
[----:B------:R-:W-:-:S04]  /*22950*/  IMAD.U32 R5, RZ, RZ, UR4 ;  /* 0x00000004ff057e24 */ /* 0x000fc8000f8e00ff */
[----:B--2---:R-:W-:-:S04]  /*22960*/  IMAD R3, R14, R5, RZ ;  /* 0x000000050e037224 */ /* 0x004fc800078e02ff */
[----:B----4-:R-:W-:-:S05]  /*22970*/  IMAD.IADD R16, R16, 0x1, R3 ;  /* 0x0000000110107824 */ /* 0x010fca00078e0203 */
[----:B------:R-:W-:-:S13]  /*22980*/  ISETP.GT.AND P0, PT, R16, R4, PT ;  /* 0x000000041000720c */ /* 0x000fda0003f04270 */
[----:B------:R-:W-:Y:S05]  /*22990*/  @P0 BRA `(.L_x_5643) ;  /* 0x0000000000b40947 */ /* 0x000fea0003800000 */
[----:B------:R-:W2:Y:S02]  /*229a0*/  LDC R0, c[0x0][0xd14] ;  /* 0x00034500ff007b82 */ /* 0x000ea40000000800 */
.L_x_5648:
        /* <DEDUP_REMOVED lines=14> */
.L_x_5646:
[----:B------:R-:W-:Y:S05]  /*22a90*/  BSYNC B0 ;  /* 0x0000000000007941 */ /* 0x000fea0003800000 */
.L_x_5645:
[----:B------:R-:W-:-:S03]  /*22aa0*/  UMOV UR4, 0xffffffff ;  /* 0xffffffff00047882 */ /* 0x000fc60000000000 */
[----:B------:R-:W-:Y:S05]  /*22ab0*/  BRA.DIV UR4, `(.L_x_5647) ;  /* 0x00000026048c7947 */ /* 0x000fea000b800000 */
[----:B-----5:R-:W0:Y:S01]  /*22ac0*/  SHFL.UP PT, R14, R17, 0x1, RZ ;  /* 0x04200000110e7989 */ /* 0x020e2200000e00ff */
[C---:B------:R-:W-:Y:S02]  /*22ad0*/  ISETP.NE.AND P0, PT, R6.reuse, RZ, PT ;  /* 0x000000ff0600720c */ /* 0x040fe40003f05270 */
[----:B------:R-:W-:Y:S02]  /*22ae0*/  ISETP.GE.U32.AND P1, PT, R6, 0x2, PT ;  /* 0x000000020600780c */ /* 0x000fe40003f26070 */
        /* <DEDUP_REMOVED lines=18> */
.L_x_5763:
[----:B------:R-:W-:Y:S02]  /*22c10*/  ULDC UR4, c[0x0][0xd10] ;  /* 0x0003440000047ab9 */ /* 0x000fe40000000800 */
[----:B------:R-:W-:-:S04]  /*22c20*/  IMAD.U32 R5, RZ, RZ, UR4 ;  /* 0x00000004ff057e24 */ /* 0x000fc8000f8e00ff */
[----:B--2---:R-:W-:-:S04]  /*22c30*/  IMAD R3, R14, R5, RZ ;  /* 0x000000050e037224 */ /* 0x004fc800078e02ff */
[----:B------:R-:W-:-:S05]  /*22c40*/  IMAD.IADD R16, R3, 0x1, R16 ;  /* 0x0000000103107824 */ /* 0x000fca00078e0210 */
[----:B------:R-:W-:-:S13]  /*22c50*/  ISETP.GT.AND P0, PT, R16, R4, PT ;  /* 0x000000041000720c */ /* 0x000fda0003f04270 */
[----:B------:R-:W-:Y:S05]  /*22c60*/  @!P0 BRA `(.L_x_5648) ;  /* 0xfffffffc00508947 */ /* 0x000fea000383ffff */
.L_x_5643:
        /* <DEDUP_REMOVED lines=8> */
.L_x_5767:
[----:B------:R-:W-:Y:S01]  /*22cf0*/  ISETP.NE.AND P0, PT, R3, RZ, PT ;  /* 0x000000ff0300720c */ /* 0x000fe20003f05270 */
[----:B------:R-:W-:-:S12]  /*22d00*/  IMAD.MOV.U32 R7, RZ, RZ, RZ ;  /* 0x000000ffff077224 */ /* 0x000fd800078e00ff */
[----:B------:R-:W-:Y:S05]  /*22d10*/  @!P0 BRA `(.L_x_5650) ;  /* 0x0000000000108947 */ /* 0x000fea0003800000 */
[----:B------:R-:W-:Y:S01]  /*22d20*/  UMOV UR4, 0xffffffff ;  /* 0xffffffff00047882 */ /* 0x000fe20000000000 */
[----:B------:R-:W-:Y:S02]  /*22d30*/  VIADD R12, R6, 0xffffffff ;  /* 0xffffffff060c7836 */ /* 0x000fe40000000000 */
[----:B------:R-:W-:Y:S05]  /*22d40*/  BRA.DIV UR4, `(.L_x_5651) ;  /* 0x0000002a04047947 */ /* 0x000fea000b800000 */
[----:B------:R4:W0:Y:S02]  /*22d50*/  SHFL.IDX PT, R7, R2, R12, 0x1f ;  /* 0x00001f0c02077589 */ /* 0x00082400000e0000 */
.L_x_5650:
[----:B0---4-:R-:W0:Y:S01]  /*22d60*/  LDC.64 R2, c[0x0][0xd68] ;  /* 0x00035a00ff027b82 */ /* 0x011e220000000a00 */
[----:B------:R-:W-:-:S04]  /*22d70*/  IMAD.IADD R19, R6, 0x1, R19 ;  /* 0x0000000106137824 */ /* 0x000fc800078e0213 */
[----:B0-----:R-:W-:-:S05]  /*22d80*/  IMAD.WIDE R2, R19, 0x4, R2 ;  /* 0x0000000413027825 */ /* 0x001fca00078e0202 */
[----:B-1----:R-:W2:Y:S01]  /*22d90*/  LDG.E R9, desc[UR54][R2.64] ;  /* 0x0000003602097981 */ /* 0x002ea2000c1e1900 */
[----:B------:R-:W-:Y:S02]  /*22da0*/  IMAD R16, R7, R5, R16 ;  /* 0x0000000507107224 */ /* 0x000fe400078e0210 */
[----:B--23--:R-:W-:-:S05]  /*22db0*/  IMAD R6, R17, R9, RZ ;  /* 0x0000000911067224 */ /* 0x00cfca00078e02ff */
        /* <DEDUP_REMOVED lines=30> */
[----:B------:R-:W-:Y:S02]  /*22fa0*/  VIADDMNMX R9, R3, R5, R9, PT ;  /* 0x0000000503097246 */ /* 0x000fe40003800109 */
[----:B------:R-:W-:Y:S02]  /*22fb0*/  IADD3 R7, R4, R7, RZ ;  /* 0x0000000704077210 */ /* 0x000fe40007ffe0ff */
        /* <DEDUP_REMOVED lines=29> */
.L_x_5644:
[----:B------:R-:W-:Y:S01]  /*23190*/  UMOV UR4, URZ ;  /* 0x0000003f00047c82 */ /* 0x000fe20008000000 */
[----:B------:R-:W-:Y:S01]  /*231a0*/  UMOV UR5, URZ ;  /* 0x0000003f00057c82 */ /* 0x000fe20008000000 */
[----:B------:R-:W-:Y:S01]  /*231b0*/  ULDC UR6, c[0x0][0xd14] ;  /* 0x0003450000067ab9 */ /* 0x000fe20000000800 */
[----:B------:R-:W-:Y:S02]  /*231c0*/  IMAD.MOV.U32 R16, RZ, RZ, R4 ;  /* 0x000000ffff107224 */ /* 0x000fe400078e0004 */
[----:B------:R-:W-:Y:S02]  /*231d0*/  IMAD.U32 R17, RZ, RZ, UR4 ;  /* 0x00000004ff117e24 */ /* 0x000fe4000f8e00ff */
[----:B------:R-:W-:Y:S02]  /*231e0*/  IMAD.U32 R18, RZ, RZ, UR5 ;  /* 0x00000005ff127e24 */ /* 0x000fe4000f8e00ff */
[----:B------:R-:W-:-:S07]  /*231f0*/  IMAD.U32 R19, RZ, RZ, UR6 ;  /* 0x00000006ff137e24 */ /* 0x000fce000f8e00ff */
.L_x_5652:
        /* <DEDUP_REMOVED lines=12> */
.L_x_5553:
[----:B-1----:R-:W2:Y:S01]  /*232c0*/  LDL R0, [R1+0x24] ;  /* 0x0000240001007983 */ /* 0x002ea20000100800 */
[----:B------:R-:W1:Y:S01]  /*232d0*/  S2R R3, SR_CgaCtaId ;  /* 0x0000000000037919 */ /* 0x000e620000008800 */
[----:B--2---:R-:W-:Y:S02]  /*232e0*/  R2UR UR4, R0 ;  /* 0x00000000000472ca */ /* 0x004fe400000e0000 */
[----:B------:R-:W-:-:S04]  /*232f0*/  MOV R0, 0x400 ;  /* 0x0000040000007802 */ /* 0x000fc80000000f00 */
[----:B-1----:R-:W-:-:S07]  /*23300*/  LEA R0, R3, R0, 0x18 ;  /* 0x0000000003007211 */ /* 0x002fce00078ec0ff */
[----:B------:R-:W-:-:S04]  /*23310*/  UIADD3 UR4, UR4, 0x1, URZ ;  /* 0x0000000104047890 */ /* 0x000fc8000fffe03f */
[----:B------:R-:W-:-:S04]  /*23320*/  ULEA.HI UR5, UR4, UR4, URZ, 0x1 ;  /* 0x0000000404057291 */ /* 0x000fc8000f8f083f */
[----:B------:R-:W-:-:S04]  /*23330*/  ULOP3.LUT UR5, UR5, 0xfffffffe, URZ, 0xc0, !UPT ;  /* 0xfffffffe05057892 */ /* 0x000fc8000f8ec03f */
[----:B------:R-:W-:-:S06]  /*23340*/  UIADD3 UR5, UR4, -UR5, URZ ;  /* 0x8000000504057290 */ /* 0x000fcc000fffe03f */
[----:B------:R-:W-:-:S05]  /*23350*/  IMAD.U32 R3, RZ, RZ, UR5 ;  /* 0x00000005ff037e24 */ /* 0x000fca000f8e00ff */
[----:B------:R-:W-:-:S04]  /*23360*/  SHF.L.U32 R3, R3, 0x1f, RZ ;  /* 0x0000001f03037819 */ /* 0x000fc800000006ff */
[----:B------:R-:W1:Y:S02]  /*23370*/  SYNCS.PHASECHK.TRANS64.TRYWAIT P0, [R0+URZ+0x38820], R3 ;  /* 0x03882003000075a7 */ /* 0x000e64000800017f */
[----:B-1----:R-:W-:Y:S05]  /*23380*/  @!P0 BRA `(.L_x_5654) ;  /* 0x00000020009c8947 */ /* 0x002fea0003800000 */
.L_x_5770:
[----:B------:R-:W-:-:S03]  /*23390*/  UMOV UR4, 0xffffffff ;  /* 0xffffffff00047882 */ /* 0x000fc60000000000 */
[----:B------:R-:W-:Y:S05]  /*233a0*/  BRA.DIV UR4, `(.L_x_5655) ;  /* 0x0000002204a87947 */ /* 0x000fea000b800000 */
[----:B---3--:R-:W2:Y:S02]  /*233b0*/  S2R R2, SR_TID.X ;  /* 0x0000000000027919 */ /* 0x008ea40000002100 */
[----:B--2---:R-:W-:-:S04]  /*233c0*/  SHF.R.U32.HI R2, RZ, 0x5, R2 ;  /* 0x00000005ff027819 */ /* 0x004fc80000011602 */
[----:B------:R-:W-:-:S05]  /*233d0*/  LOP3.LUT R2, R2, 0x3, RZ, 0xc0, !PT ;  /* 0x0000000302027812 */ /* 0x000fca00078ec0ff */
[----:B------:R2:W3:Y:S02]  /*233e0*/  SHFL.IDX PT, R14, R2, RZ, 0x1f ;  /* 0x00001fff020e7589 */ /* 0x0004e400000e0000 */
.L_x_5773:
[----:B---3--:R-:W-:-:S13]  /*233f0*/  ISETP.NE.AND P0, PT, R14, RZ, PT ;  /* 0x000000ff0e00720c */ /* 0x008fda0003f05270 */
[----:B------:R-:W-:Y:S05]  /*23400*/  @P0 BRA `(.L_x_5335) ;  /* 0x00000000009c0947 */ /* 0x000fea0003800000 */
[----:B------:R-:W-:-:S03]  /*23410*/  UMOV UR4, 0xffffffff ;  /* 0xffffffff00047882 */ /* 0x000fc60000000000 */
[----:B------:R-:W-:Y:S05]  /*23420*/  BRA.DIV UR4, `(.L_x_5656) ;  /* 0x0000002204bc7947 */ /* 0x000fea000b800000 */
[----:B------:R-:W-:-:S13]  /*23430*/  ELECT P6, URZ, PT ;  /* 0x00000000003f782f */ /* 0x000fda00038c0000 */
.L_x_5776:
[----:B------:R-:W-:Y:S05]  /*23440*/  @!P6 BRA `(.L_x_5335) ;  /* 0x00000000008ce947 */ /* 0x000fea0003800000 */
[----:B--2---:R-:W2:Y:S02]  /*23450*/  LDL R2, [R1+0x30] ;  /* 0x0000300001027983 */ /* 0x004ea40000100800 */
[----:B--2---:R-:W-:-:S13]  /*23460*/  R2UR UR4, R2 ;  /* 0x00000000020472ca */ /* 0x004fda00000e0000 */
[----:B------:R-:W-:-:S06]  /*23470*/  ULOP3.LUT UR4, UR4, 0x2, URZ, 0xfc, !UPT ;  /* 0x0000000204047892 */ /* 0x000fcc000f8efc3f */
[----:B------:R-:W-:-:S04]  /*23480*/  MOV R2, UR4 ;  /* 0x0000000400027c02 */ /* 0x000fc80008000f00 */
[----:B------:R-:W-:-:S13]  /*23490*/  ISETP.NE.AND P2, PT, R2, 0x3, PT ;  /* 0x000000030200780c */ /* 0x000fda0003f45270 */
[----:B------:R-:W-:Y:S05]  /*234a0*/  @!P2 BRA `(.L_x_5657) ;  /* 0x000000000004a947 */ /* 0x000fea0003800000 */
[----:B------:R-:W-:Y:S01]  /*234b0*/  BPT.TRAP 0x1 ;  /* 0x000000040000795c */ /* 0x000fe20000300000 */
.L_x_5657:
        /* <DEDUP_REMOVED lines=14> */
.L_x_5777:
[----:B------:R-:W2:Y:S02]  /*235a0*/  SYNCS.PHASECHK.TRANS64.TRYWAIT P0, [R7+URZ], R2 ;  /* 0x00000002070075a7 */ /* 0x000ea4000800017f */
[----:B--2---:R-:W-:Y:S05]  /*235b0*/  @!P0 BRA `(.L_x_5659) ;  /* 0x00000020008c8947 */ /* 0x004fea0003800000 */
.L_x_5778:
[----:B------:R-:W-:Y:S05]  /*235c0*/  @!P2 BRA `(.L_x_5660) ;  /* 0x000000000004a947 */ /* 0x000fea0003800000 */
[----:B------:R-:W-:Y:S01]  /*235d0*/  BPT.TRAP 0x1 ;  /* 0x000000040000795c */ /* 0x000fe20000300000 */
.L_x_5660:
[----:B------:R-:W3:Y:S01]  /*235e0*/  LDL.LU R4, [R1] ;  /* 0x0000000001047983 */ /* 0x000ee20000300800 */
[----:B------:R-:W-:-:S04]  /*235f0*/  VIADD R0, R0, 0x38860 ;  /* 0x0003886000007836 */ /* 0x000fc80000000000 */
[----:B---3--:R-:W-:-:S04]  /*23600*/  IMAD R4, R4, 0x8, R0 ;  /* 0x0000000804047824 */ /* 0x008fc800078e0200 */
[----:B------:R-:W3:Y:S02]  /*23610*/  SYNCS.PHASECHK.TRANS64.TRYWAIT P0, [R4+URZ], R5 ;  /* 0x00000005040075a7 */ /* 0x000ee4000800017f */
[----:B---3--:R-:W-:Y:S05]  /*23620*/  @!P0 BRA `(.L_x_5661) ;  /* 0x0000002000848947 */ /* 0x008fea0003800000 */
.L_x_5779:
[----:B------:R-:W-:-:S07]  /*23630*/  IMAD R3, R3, 0x8, R0 ;  /* 0x0000000803037824 */ /* 0x000fce00078e0200 */
.L_x_5662:
[----:B----4-:R4:W0:Y:S02]  /*23640*/  SYNCS.PHASECHK.TRANS64.TRYWAIT P0, [R3+URZ], R2 ;  /* 0x00000002030075a7 */ /* 0x010824000800017f */
[----:B0-----:R-:W-:Y:S05]  /*23650*/  @!P0 NANOSLEEP.SYNCS 0x989680 ;  /* 0x009896800000895d */ /* 0x001fea0003900000 */
[----:B------:R-:W0:Y:S02]  /*23660*/  @!P0 SYNCS.PHASECHK.TRANS64 P0, [R3+URZ], R2 ;  /* 0x00000002030085a7 */ /* 0x000e24000800007f */
[----:B0-----:R-:W-:Y:S05]  /*23670*/  @!P0 BRA `(.L_x_5662) ;  /* 0xfffffffc00f08947 */ /* 0x001fea000383ffff */
.L_x_5335:
[----:B------:R-:W-:Y:S05]  /*23680*/  BSYNC B8 ;  /* 0x0000000000087941 */ /* 0x000fea0003800000 */
.L_x_5332:
[----:B------:R-:W-:Y:S05]  /*23690*/  EXIT ;  /* 0x000000000000794d */ /* 0x000fea0003800000 */
.L_x_5359:
[----:B0-----:R0:W1:Y:S02]  /*236a0*/  SYNCS.PHASECHK.TRANS64.TRYWAIT P5, [R70+URZ+0x38890], R75 ;  /* 0x0388904b460075a7 */ /* 0x00106400080a017f */
[----:B-1----:R-:W-:Y:S05]  /*236b0*/  @!P5 NANOSLEEP.SYNCS 0x989680 ;  /* 0x009896800000d95d */ /* 0x002fea0003900000 */
[----:B------:R-:W1:Y:S02]  /*236c0*/  @!P5 SYNCS.PHASECHK.TRANS64 P5, [R70+URZ+0x38890], R75 ;  /* 0x0388904b4600d5a7 */ /* 0x000e6400080a007f */
[----:B-1----:R-:W-:Y:S05]  /*236d0*/  @!P5 BRA `(.L_x_5359) ;  /* 0xfffffffc00f0d947 */ /* 0x002fea000383ffff */
[----:B------:R-:W-:Y:S05]  /*236e0*/  BRA `(.L_x_5663) ;  /* 0xfffffdf000b47947 */ /* 0x000fea000383ffff */
.L_x_5369:
[----:B0-----:R0:W1:Y:S02]  /*236f0*/  SYNCS.PHASECHK.TRANS64.TRYWAIT P5, [R70+URZ+0x38890], R75 ;  /* 0x0388904b460075a7 */ /* 0x00106400080a017f */
[----:B-1----:R-:W-:Y:S05]  /*23700*/  @!P5 NANOSLEEP.SYNCS 0x989680 ;  /* 0x009896800000d95d */ /* 0x002fea0003900000 */
[----:B------:R-:W1:Y:S02]  /*23710*/  @!P5 SYNCS.PHASECHK.TRANS64 P5, [R70+URZ+0x38890], R75 ;  /* 0x0388904b4600d5a7 */ /* 0x000e6400080a007f */
[----:B-1----:R-:W-:Y:S05]  /*23720*/  @!P5 BRA `(.L_x_5369) ;  /* 0xfffffffc00f0d947 */ /* 0x002fea000383ffff */
[----:B------:R-:W-:Y:S05]  /*23730*/  BRA `(.L_x_5664) ;  /* 0xfffffdfc00107947 */ /* 0x000fea000383ffff */
.L_x_5374:
[----:B0-----:R0:W1:Y:S02]  /*23740*/  SYNCS.PHASECHK.TRANS64.TRYWAIT P5, [R70+URZ+0x38890], R75 ;  /* 0x0388904b460075a7 */ /* 0x00106400080a017f */
[----:B-1----:R-:W-:Y:S05]  /*23750*/  @!P5 NANOSLEEP.SYNCS 0x989680 ;  /* 0x009896800000d95d */ /* 0x002fea0003900000 */
[----:B------:R-:W1:Y:S02]  /*23760*/  @!P5 SYNCS.PHASECHK.TRANS64 P5, [R70+URZ+0x38890], R75 ;  /* 0x0388904b4600d5a7 */ /* 0x000e6400080a007f */
[----:B-1----:R-:W-:Y:S05]  /*23770*/  @!P5 BRA `(.L_x_5374) ;  /* 0xfffffffc00f0d947 */ /* 0x002fea000383ffff */
[----:B------:R-:W-:Y:S05]  /*23780*/  BRA `(.L_x_5665) ;  /* 0xfffffe0400247947 */ /* 0x000fea000383ffff */
.L_x_5378:
[----:B--2---:R2:W4:Y:S02]  /*23790*/  SYNCS.PHASECHK.TRANS64.TRYWAIT P0, [R70+URZ+0x388b0], R75 ;  /* 0x0388b04b460075a7 */ /* 0x004524000800017f */
[----:B----4-:R-:W-:Y:S05]  /*237a0*/  @!P0 NANOSLEEP.SYNCS 0x989680 ;  /* 0x009896800000895d */ /* 0x010fea0003900000 */
[----:B------:R-:W4:Y:S02]  /*237b0*/  @!P0 SYNCS.PHASECHK.TRANS64 P0, [R70+URZ+0x388b0], R75 ;  /* 0x0388b04b460085a7 */ /* 0x000f24000800007f */
[----:B----4-:R-:W-:Y:S05]  /*237c0*/  @!P0 BRA `(.L_x_5378) ;  /* 0xfffffffc00f08947 */ /* 0x010fea000383ffff */
[----:B------:R-:W-:Y:S05]  /*237d0*/  BRA `(.L_x_5666) ;  /* 0xfffffe04009c7947 */ /* 0x000fea000383ffff */
.L_x_5421:
[----:B------:R-:W-:Y:S01]  /*237e0*/  BSSY B1, `(.L_x_5667) ;  /* 0x0000008000017945 */ /* 0x000fe20003800000 */
[----:B------:R-:W-:Y:S01]  /*237f0*/  MOV R13, R4 ;  /* 0x00000004000d7202 */ /* 0x000fe20000000f00 */
[----:B------:R-:W-:Y:S02]  /*23800*/  IMAD.MOV.U32 R12, RZ, RZ, RZ ;  /* 0x000000ffff0c7224 */ /* 0x000fe400078e00ff */
[----:B------:R-:W-:Y:S02]  /*23810*/  IMAD.MOV.U32 R11, RZ, RZ, 0x1c1f ;  /* 0x00001c1fff0b7424 */ /* 0x000fe400078e00ff */
[----:B------:R-:W-:-:S07]  /*23820*/  IMAD.MOV.U32 R15, RZ, RZ, -0x1 ;  /* 0xffffffffff0f7424 */ /* 0x000fce00078e00ff */
[----:B-----5:R-:W-:Y:S05]  /*23830*/  WARPSYNC.COLLECTIVE R15, `(.L_x_5668) ;  /* 0x000000000f087348 */ /* 0x020fea0003c00000 */
[----:B------:R0:W1:Y:S02]  /*23840*/  SHFL.IDX P6, R14, R13, R12, R11 ;  /* 0x0000000c0d0e7389 */ /* 0x00006400000c000b */
[----:B01---5:R-:W-:Y:S01]  /*23850*/  ENDCOLLECTIVE ;  /* 0x000000000000791b */ /* 0x023fe20003800000 */
.L_x_5668:
[----:B------:R-:W-:Y:S05]  /*23860*/  BSYNC B1 ;  /* 0x0000000000017941 */ /* 0x000fea0003800000 */
.L_x_5667:
[----:B------:R-:W-:Y:S05]  /*23870*/  BRA `(.L_x_5669) ;  /* 0xfffffe4000b07947 */ /* 0x000fea000383ffff */
.L_x_5422:
[----:B------:R-:W-:Y:S01]  /*23880*/  BSSY B1, `(.L_x_5670) ;  /* 0x0000008000017945 */ /* 0x000fe20003800000 */
[----:B------:R-:W-:Y:S02]  /*23890*/  IMAD.MOV.U32 R13, RZ, RZ, R3 ;  /* 0x000000ffff0d7224 */ /* 0x000fe400078e0003 */
[----:B------:R-:W-:Y:S02]  /*238a0*/  IMAD.MOV.U32 R12, RZ, RZ, RZ ;  /* 0x000000ffff0c7224 */ /* 0x000fe400078e00ff */
[----:B------:R-:W-:Y:S02]  /*238b0*/  IMAD.MOV.U32 R11, RZ, RZ, 0x1c1f ;  /* 0x00001c1fff0b7424 */ /* 0x000fe400078e00ff */
[----:B------:R-:W-:-:S07]  /*238c0*/  IMAD.MOV.U32 R15, RZ, RZ, -0x1 ;  /* 0xffffffffff0f7424 */ /* 0x000fce00078e00ff */
[----:B-----5:R-:W-:Y:S05]  /*238d0*/  WARPSYNC.COLLECTIVE R15, `(.L_x_5671) ;  /* 0x000000000f087348 */ /* 0x020fea0003c00000 */
[----:B------:R0:W1:Y:S02]  /*238e0*/  SHFL.IDX P6, R14, R13, R12, R11 ;  /* 0x0000000c0d0e7389 */ /* 0x00006400000c000b */
[----:B01---5:R-:W-:Y:S01]  /*238f0*/  ENDCOLLECTIVE ;  /* 0x000000000000791b */ /* 0x023fe20003800000 */
.L_x_5671:
[----:B------:R-:W-:Y:S05]  /*23900*/  BSYNC B1 ;  /* 0x0000000000017941 */ /* 0x000fea0003800000 */
.L_x_5670:
[----:B------:R-:W-:Y:S05]  /*23910*/  BRA `(.L_x_5672) ;  /* 0xfffffe4000907947 */ /* 0x000fea000383ffff */
.L_x_5423:
        /* <DEDUP_REMOVED lines=8> */
.L_x_5674:
[----:B------:R-:W-:Y:S05]  /*239a0*/  BSYNC B1 ;  /* 0x0000000000017941 */ /* 0x000fea0003800000 */
.L_x_5673:
[----:B------:R-:W-:Y:S05]  /*239b0*/  BRA `(.L_x_5675) ;  /* 0xfffffe4000707947 */ /* 0x000fea000383ffff */
.L_x_5424:
        /* <DEDUP_REMOVED lines=8> */
.L_x_5677:
[----:B------:R-:W-:Y:S05]  /*23a40*/  BSYNC B1 ;  /* 0x0000000000017941 */ /* 0x000fea0003800000 */
.L_x_5676:
[----:B------:R-:W-:Y:S05]  /*23a50*/  BRA `(.L_x_5678) ;  /* 0xfffffe4000507947 */ /* 0x000fea000383ffff */
.L_x_5425:
[----:B------:R-:W-:Y:S01]  /*23a60*/  BSSY B1, `(.L_x_5679) ;  /* 0x0000008000017945 */ /* 0x000fe20003800000 */
[----:B------:R-:W-:Y:S01]  /*23a70*/  MOV R13, R4 ;  /* 0x00000004000d7202 */ /* 0x000fe20000000f00 */
[----:B------:R-:W-:Y:S02]  /*23a80*/  IMAD.MOV.U32 R12, RZ, RZ, 0x1 ;  /* 0x00000001ff0c7424 */ /* 0x000fe400078e00ff */
[----:B------:R-:W-:Y:S02]  /*23a90*/  IMAD.MOV.U32 R11, RZ, RZ, 0x1c1f ;  /* 0x00001c1fff0b7424 */ /* 0x000fe400078e00ff */
[----:B------:R-:W-:-:S07]  /*23aa0*/  IMAD.MOV.U32 R15, RZ, RZ, -0x1 ;  /* 0xffffffffff0f7424 */ /* 0x000fce00078e00ff */
[----:B-----5:R-:W-:Y:S05]  /*23ab0*/  WARPSYNC.COLLECTIVE R15, `(.L_x_5680) ;  /* 0x000000000f087348 */ /* 0x020fea0003c00000 */
[----:B------:R0:W1:Y:S02]  /*23ac0*/  SHFL.IDX P6, R14, R13, R12, R11 ;  /* 0x0000000c0d0e7389 */ /* 0x00006400000c000b */
[----:B01---5:R-:W-:Y:S01]  /*23ad0*/  ENDCOLLECTIVE ;  /* 0x000000000000791b */ /* 0x023fe20003800000 */
.L_x_5680:
[----:B------:R-:W-:Y:S05]  /*23ae0*/  BSYNC B1 ;  /* 0x0000000000017941 */ /* 0x000fea0003800000 */
.L_x_5679:
[----:B------:R-:W-:Y:S05]  /*23af0*/  BRA `(.L_x_5681) ;  /* 0xfffffe4000307947 */ /* 0x000fea000383ffff */
.L_x_5426:
[----:B------:R-:W-:Y:S01]  /*23b00*/  BSSY B1, `(.L_x_5682) ;  /* 0x0000008000017945 */ /* 0x000fe20003800000 */
[----:B------:R-:W-:Y:S02]  /*23b10*/  IMAD.MOV.U32 R13, RZ, RZ, R3 ;  /* 0x000000ffff0d7224 */ /* 0x000fe400078e0003 */
[----:B------:R-:W-:Y:S02]  /*23b20*/  IMAD.MOV.U32 R12, RZ, RZ, 0x1 ;  /* 0x00000001ff0c7424 */ /* 0x000fe400078e00ff */
[----:B------:R-:W-:Y:S02]  /*23b30*/  IMAD.MOV.U32 R11, RZ, RZ, 0x1c1f ;  /* 0x00001c1fff0b7424 */ /* 0x000fe400078e00ff */
[----:B------:R-:W-:-:S07]  /*23b40*/  IMAD.MOV.U32 R15, RZ, RZ, -0x1 ;  /* 0xffffffffff0f7424 */ /* 0x000fce00078e00ff */
[----:B-----5:R-:W-:Y:S05]  /*23b50*/  WARPSYNC.COLLECTIVE R15, `(.L_x_5683) ;  /* 0x000000000f087348 */ /* 0x020fea0003c00000 */
[----:B------:R0:W1:Y:S02]  /*23b60*/  SHFL.IDX P6, R14, R13, R12, R11 ;  /* 0x0000000c0d0e7389 */ /* 0x00006400000c000b */
[----:B01---5:R-:W-:Y:S01]  /*23b70*/  ENDCOLLECTIVE ;  /* 0x000000000000791b */ /* 0x023fe20003800000 */
.L_x_5683:
[----:B------:R-:W-:Y:S05]  /*23b80*/  BSYNC B1 ;  /* 0x0000000000017941 */ /* 0x000fea0003800000 */
.L_x_5682:
[----:B------:R-:W-:Y:S05]  /*23b90*/  BRA `(.L_x_5684) ;  /* 0xfffffe4000107947 */ /* 0x000fea000383ffff */
.L_x_5427:
        /* <DEDUP_REMOVED lines=8> */
.L_x_5686:
[----:B------:R-:W-:Y:S05]  /*23c20*/  BSYNC B1 ;  /* 0x0000000000017941 */ /* 0x000fea0003800000 */
.L_x_5685:
[----:B------:R-:W-:Y:S05]  /*23c30*/  BRA `(.L_x_5687) ;  /* 0xfffffe3c00f07947 */ /* 0x000fea000383ffff */
.L_x_5428:
        /* <DEDUP_REMOVED lines=8> */
.L_x_5689:
[----:B------:R-:W-:Y:S05]  /*23cc0*/  BSYNC B1 ;  /* 0x0000000000017941 */ /* 0x000fea0003800000 */
.L_x_5688:
[----:B------:R-:W-:Y:S05]  /*23cd0*/  BRA `(.L_x_5690) ;  /* 0xfffffe3c00d07947 */ /* 0x000fea000383ffff */
.L_x_5430:
[----:B0-----:R0:W1:Y:S02]  /*23ce0*/  SYNCS.PHASECHK.TRANS64.TRYWAIT P2, [R18+URZ+0x38800], R5 ;  /* 0x03880005120075a7 */ /* 0x001064000804017f */
[----:B-1----:R-:W-:Y:S05]  /*23cf0*/  @!P2 NANOSLEEP.SYNCS 0x989680 ;  /* 0x009896800000a95d */ /* 0x002fea0003900000 */
[----:B------:R-:W1:Y:S02]  /*23d00*/  @!P2 SYNCS.PHASECHK.TRANS64 P2, [R18+URZ+0x38800], R5 ;  /* 0x038800051200a5a7 */ /* 0x000e64000804007f */
[----:B-1----:R-:W-:Y:S05]  /*23d10*/  @!P2 BRA `(.L_x_5430) ;  /* 0xfffffffc00f0a947 */ /* 0x002fea000383ffff */
[----:B------:R-:W-:Y:S05]  /*23d20*/  BRA `(.L_x_5691) ;  /* 0xfffffe4000487947 */ /* 0x000fea000383ffff */
.L_x_5438:
        /* <DEDUP_REMOVED lines=8> */
.L_x_5693:
[----:B------:R-:W-:Y:S05]  /*23db0*/  BSYNC B1 ;  /* 0x0000000000017941 */ /* 0x000fea0003800000 */
.L_x_5692:
[----:B------:R-:W-:Y:S05]  /*23dc0*/  BRA `(.L_x_5694) ;  /* 0xfffffe50001c7947 */ /* 0x000fea000383ffff */
.L_x_5439:
        /* <DEDUP_REMOVED lines=8> */
.L_x_5696:
[----:B------:R-:W-:Y:S05]  /*23e50*/  BSYNC B1 ;  /* 0x0000000000017941 */ /* 0x000fea0003800000 */
.L_x_5695:
[----:B------:R-:W-:Y:S05]  /*23e60*/  BRA `(.L_x_5697) ;  /* 0xfffffe4c00fc7947 */ /* 0x000fea000383ffff */
.L_x_5440:
        /* <DEDUP_REMOVED lines=8> */
.L_x_5699:
[----:B------:R-:W-:Y:S05]  /*23ef0*/  BSYNC B1 ;  /* 0x0000000000017941 */ /* 0x000fea0003800000 */
.L_x_5698:
[----:B------:R-:W-:Y:S05]  /*23f00*/  BRA `(.L_x_5700) ;  /* 0xfffffe4c00dc7947 */ /* 0x000fea000383ffff */
.L_x_5441:
        /* <DEDUP_REMOVED lines=8> */
.L_x_5702:
[----:B------:R-:W-:Y:S05]  /*23f90*/  BSYNC B1 ;  /* 0x0000000000017941 */ /* 0x000fea0003800000 */
.L_x_5701:
[----:B------:R-:W-:Y:S05]  /*23fa0*/  BRA `(.L_x_5703) ;  /* 0xfffffe4c00bc7947 */ /* 0x000fea000383ffff */
.L_x_5442:
        /* <DEDUP_REMOVED lines=8> */
.L_x_5705:
[----:B------:R-:W-:Y:S05]  /*24030*/  BSYNC B1 ;  /* 0x0000000000017941 */ /* 0x000fea0003800000 */
.L_x_5704:
[----:B------:R-:W-:Y:S05]  /*24040*/  BRA `(.L_x_5706) ;  /* 0xfffffe4c009c7947 */ /* 0x000fea000383ffff */
.L_x_5443:
        /* <DEDUP_REMOVED lines=8> */
.L_x_5708:
[----:B------:R-:W-:Y:S05]  /*240d0*/  BSYNC B1 ;  /* 0x0000000000017941 */ /* 0x000fea0003800000 */
.L_x_5707:
[----:B------:R-:W-:Y:S05]  /*240e0*/  BRA `(.L_x_5709) ;  /* 0xfffffe4c00807947 */ /* 0x000fea000383ffff */
.L_x_5444:
        /* <DEDUP_REMOVED lines=8> */
.L_x_5711:
[----:B------:R-:W-:Y:S05]  /*24170*/  BSYNC B1 ;  /* 0x0000000000017941 */ /* 0x000fea0003800000 */
.L_x_5710:
[----:B------:R-:W-:Y:S05]  /*24180*/  BRA `(.L_x_5712) ;  /* 0xfffffe4c00647947 */ /* 0x000fea000383ffff */
.L_x_5445:
        /* <DEDUP_REMOVED lines=8> */
.L_x_5714:
[----:B------:R-:W-:Y:S05]  /*24210*/  BSYNC B1 ;  /* 0x0000000000017941 */ /* 0x000fea0003800000 */
.L_x_5713:
[----:B------:R-:W-:Y:S05]  /*24220*/  BRA `(.L_x_5715) ;  /* 0xfffffe4c00487947 */ /* 0x000fea000383ffff */
.L_x_5447:
[----:B0-----:R0:W1:Y:S02]  /*24230*/  SYNCS.PHASECHK.TRANS64.TRYWAIT P2, [R18+URZ+0x38800], R3 ;  /* 0x03880003120075a7 */ /* 0x001064000804017f */
[----:B-1----:R-:W-:Y:S05]  /*24240*/  @!P2 NANOSLEEP.SYNCS 0x989680 ;  /* 0x009896800000a95d */ /* 0x002fea0003900000 */
[----:B------:R-:W1:Y:S02]  /*24250*/  @!P2 SYNCS.PHASECHK.TRANS64 P2, [R18+URZ+0x38800], R3 ;  /* 0x038800031200a5a7 */ /* 0x000e64000804007f */
[----:B-1----:R-:W-:Y:S05]  /*24260*/  @!P2 BRA `(.L_x_5447) ;  /* 0xfffffffc00f0a947 */ /* 0x002fea000383ffff */
[----:B------:R-:W-:Y:S05]  /*24270*/  BRA `(.L_x_5716) ;  /* 0xfffffe4c00a47947 */ /* 0x000fea000383ffff */
.L_x_5453:
[----:B-1----:R1:W2:Y:S02]  /*24280*/  SYNCS.PHASECHK.TRANS64.TRYWAIT P1, [R14+URZ+0x38830], R7 ;  /* 0x038830070e0075a7 */ /* 0x0022a4000802017f */
[----:B--2---:R-:W-:Y:S05]  /*24290*/  @!P1 NANOSLEEP.SYNCS 0x989680 ;  /* 0x009896800000995d */ /* 0x004fea0003900000 */
[----:B------:R-:W2:Y:S02]  /*242a0*/  @!P1 SYNCS.PHASECHK.TRANS64 P1, [R14+URZ+0x38830], R7 ;  /* 0x038830070e0095a7 */ /* 0x000ea4000802007f */
[----:B--2---:R-:W-:Y:S05]  /*242b0*/  @!P1 BRA `(.L_x_5453) ;  /* 0xfffffffc00f09947 */ /* 0x004fea000383ffff */
[----:B------:R-:W-:Y:S05]  /*242c0*/  BRA `(.L_x_5452) ;  /* 0xfffffe5800f87947 */ /* 0x000fea000383ffff */
.L_x_5455:
[----:B--2---:R2:W3:Y:S02]  /*242d0*/  SYNCS.PHASECHK.TRANS64.TRYWAIT P1, [R18+URZ+0x38810], R3 ;  /* 0x03881003120075a7 */ /* 0x0044e4000802017f */
[----:B---3--:R-:W-:Y:S05]  /*242e0*/  @!P1 NANOSLEEP.SYNCS 0x989680 ;  /* 0x009896800000995d */ /* 0x008fea0003900000 */
[----:B------:R-:W3:Y:S02]  /*242f0*/  @!P1 SYNCS.PHASECHK.TRANS64 P1, [R18+URZ+0x38810], R3 ;  /* 0x03881003120095a7 */ /* 0x000ee4000802007f */
[----:B---3--:R-:W-:Y:S05]  /*24300*/  @!P1 BRA `(.L_x_5455) ;  /* 0xfffffffc00f09947 */ /* 0x008fea000383ffff */
[----:B------:R-:W-:Y:S05]  /*24310*/  BRA `(.L_x_5717) ;  /* 0xfffffe5c00a87947 */ /* 0x000fea000383ffff */
.L_x_5459:
[----:B----4-:R4:W0:Y:S02]  /*24320*/  SYNCS.PHASECHK.TRANS64.TRYWAIT P2, [R14+URZ+0x38850], R7 ;  /* 0x038850070e0075a7 */ /* 0x010824000804017f */
[----:B0-----:R-:W-:Y:S05]  /*24330*/  @!P2 NANOSLEEP.SYNCS 0x989680 ;  /* 0x009896800000a95d */ /* 0x001fea0003900000 */
[----:B------:R-:W0:Y:S02]  /*24340*/  @!P2 SYNCS.PHASECHK.TRANS64 P2, [R14+URZ+0x38850], R7 ;  /* 0x038850070e00a5a7 */ /* 0x000e24000804007f */
[----:B0-----:R-:W-:Y:S05]  /*24350*/  @!P2 BRA `(.L_x_5459) ;  /* 0xfffffffc00f0a947 */ /* 0x001fea000383ffff */
[----:B------:R-:W-:Y:S05]  /*24360*/  BRA `(.L_x_5458) ;  /* 0xfffffe5c00cc7947 */ /* 0x000fea000383ffff */
.L_x_5479:
[----:B-1----:R1:W2:Y:S02]  /*24370*/  SYNCS.PHASECHK.TRANS64.TRYWAIT P2, [R199+URZ+0x38830], R204 ;  /* 0x038830ccc70075a7 */ /* 0x0022a4000804017f */
[----:B--2---:R-:W-:Y:S05]  /*24380*/  @!P2 NANOSLEEP.SYNCS 0x989680 ;  /* 0x009896800000a95d */ /* 0x004fea0003900000 */
[----:B------:R-:W2:Y:S02]  /*24390*/  @!P2 SYNCS.PHASECHK.TRANS64 P2, [R199+URZ+0x38830], R204 ;  /* 0x038830ccc700a5a7 */ /* 0x000ea4000804007f */
[----:B--2---:R-:W-:Y:S05]  /*243a0*/  @!P2 BRA `(.L_x_5479) ;  /* 0xfffffffc00f0a947 */ /* 0x004fea000383ffff */
[----:B------:R-:W-:Y:S05]  /*243b0*/  BRA `(.L_x_5478) ;  /* 0xfffffe9800607947 */ /* 0x000fea000383ffff */
.L_x_5484:
[----:B---3--:R3:W4:Y:S02]  /*243c0*/  SYNCS.PHASECHK.TRANS64.TRYWAIT P2, [R199+URZ+0x38850], R204 ;  /* 0x038850ccc70075a7 */ /* 0x008724000804017f */
[----:B----4-:R-:W-:Y:S05]  /*243d0*/  @!P2 NANOSLEEP.SYNCS 0x989680 ;  /* 0x009896800000a95d */ /* 0x010fea0003900000 */
[----:B------:R-:W4:Y:S02]  /*243e0*/  @!P2 SYNCS.PHASECHK.TRANS64 P2, [R199+URZ+0x38850], R204 ;  /* 0x038850ccc700a5a7 */ /* 0x000f24000804007f */
[----:B----4-:R-:W-:Y:S05]  /*243f0*/  @!P2 BRA `(.L_x_5484) ;  /* 0xfffffffc00f0a947 */ /* 0x010fea000383ffff */
[----:B------:R-:W-:Y:S05]  /*24400*/  BRA `(.L_x_5483) ;  /* 0xfffffe9800fc7947 */ /* 0x000fea000383ffff */
.L_x_5505:
[----:B-1----:R1:W2:Y:S02]  /*24410*/  SYNCS.PHASECHK.TRANS64.TRYWAIT P3, [R14+URZ+0x38830], R21 ;  /* 0x038830150e0075a7 */ /* 0x0022a4000806017f */
[----:B--2---:R-:W-:Y:S05]  /*24420*/  @!P3 NANOSLEEP.SYNCS 0x989680 ;  /* 0x009896800000b95d */ /* 0x004fea0003900000 */
[----:B------:R-:W2:Y:S02]  /*24430*/  @!P3 SYNCS.PHASECHK.TRANS64 P3, [R14+URZ+0x38830], R21 ;  /* 0x038830150e00b5a7 */ /* 0x000ea4000806007f */
[----:B--2---:R-:W-:Y:S05]  /*24440*/  @!P3 BRA `(.L_x_5505) ;  /* 0xfffffffc00f0b947 */ /* 0x004fea000383ffff */
[----:B------:R-:W-:Y:S05]  /*24450*/  BRA `(.L_x_5504) ;  /* 0xfffffedc00147947 */ /* 0x000fea000383ffff */
.L_x_5510:
[----:B---3--:R3:W4:Y:S02]  /*24460*/  SYNCS.PHASECHK.TRANS64.TRYWAIT P3, [R14+URZ+0x38850], R21 ;  /* 0x038850150e0075a7 */ /* 0x008724000806017f */
[----:B----4-:R-:W-:Y:S05]  /*24470*/  @!P3 NANOSLEEP.SYNCS 0x989680 ;  /* 0x009896800000b95d */ /* 0x010fea0003900000 */
[----:B------:R-:W4:Y:S02]  /*24480*/  @!P3 SYNCS.PHASECHK.TRANS64 P3, [R14+URZ+0x38850], R21 ;  /* 0x038850150e00b5a7 */ /* 0x000f24000806007f */
[----:B----4-:R-:W-:Y:S05]  /*24490*/  @!P3 BRA `(.L_x_5510) ;  /* 0xfffffffc00f0b947 */ /* 0x010fea000383ffff */
[----:B------:R-:W-:Y:S05]  /*244a0*/  BRA `(.L_x_5509) ;  /* 0xfffffedc00b07947 */ /* 0x000fea000383ffff */
.L_x_5518:
[----:B-1----:R1:W2:Y:S02]  /*244b0*/  SYNCS.PHASECHK.TRANS64.TRYWAIT P2, [R191+URZ+0x38830], R190 ;  /* 0x038830bebf0075a7 */ /* 0x0022a4000804017f */
[----:B--2---:R-:W-:Y:S05]  /*244c0*/  @!P2 NANOSLEEP.SYNCS 0x989680 ;  /* 0x009896800000a95d */ /* 0x004fea0003900000 */
[----:B------:R-:W2:Y:S02]  /*244d0*/  @!P2 SYNCS.PHASECHK.TRANS64 P2, [R191+URZ+0x38830], R190 ;  /* 0x038830bebf00a5a7 */ /* 0x000ea4000804007f */
[----:B--2---:R-:W-:Y:S05]  /*244e0*/  @!P2 BRA `(.L_x_5518) ;  /* 0xfffffffc00f0a947 */ /* 0x004fea000383ffff */
[----:B------:R-:W-:Y:S05]  /*244f0*/  BRA `(.L_x_5517) ;  /* 0xffffff10009c7947 */ /* 0x000fea000383ffff */
.L_x_5523:
[----:B---3--:R3:W4:Y:S02]  /*24500*/  SYNCS.PHASECHK.TRANS64.TRYWAIT P2, [R191+URZ+0x38850], R190 ;  /* 0x038850bebf0075a7 */ /* 0x008724000804017f */
[----:B----4-:R-:W-:Y:S05]  /*24510*/  @!P2 NANOSLEEP.SYNCS 0x989680 ;  /* 0x009896800000a95d */ /* 0x010fea0003900000 */
[----:B------:R-:W4:Y:S02]  /*24520*/  @!P2 SYNCS.PHASECHK.TRANS64 P2, [R191+URZ+0x38850], R190 ;  /* 0x038850bebf00a5a7 */ /* 0x000f24000804007f */
[----:B----4-:R-:W-:Y:S05]  /*24530*/  @!P2 BRA `(.L_x_5523) ;  /* 0xfffffffc00f0a947 */ /* 0x010fea000383ffff */
[----:B------:R-:W-:Y:S05]  /*24540*/  BRA `(.L_x_5522) ;  /* 0xffffff1400387947 */ /* 0x000fea000383ffff */
.L_x_5567:
[----:B------:R-:W1:Y:S01]  /*24550*/  S2R R11, SR_TID.X ;  /* 0x00000000000b7919 */ /* 0x000e620000002100 */
[----:B------:R-:W-:Y:S01]  /*24560*/  BSSY B1, `(.L_x_5718) ;  /* 0x000000a000017945 */ /* 0x000fe20003800000 */
[----:B------:R-:W-:Y:S02]  /*24570*/  IMAD.MOV.U32 R12, RZ, RZ, RZ ;  /* 0x000000ffff0c7224 */ /* 0x000fe400078e00ff */
[----:B------:R-:W-:Y:S01]  /*24580*/  IMAD.MOV.U32 R15, RZ, RZ, -0x1 ;  /* 0xffffffffff0f7424 */ /* 0x000fe200078e00ff */
[----:B-1----:R-:W-:-:S04]  /*24590*/  SHF.R.U32.HI R11, RZ, 0x5, R11 ;  /* 0x00000005ff0b7819 */ /* 0x002fc8000001160b */
[----:B------:R-:W-:-:S04]  /*245a0*/  LOP3.LUT R11, R11, 0x3, RZ, 0xc0, !PT ;  /* 0x000000030b0b7812 */ /* 0x000fc800078ec0ff */
[----:B0-----:R-:W-:Y:S01]  /*245b0*/  MOV R13, R11 ;  /* 0x0000000b000d7202 */ /* 0x001fe20000000f00 */
[----:B------:R-:W-:-:S07]  /*245c0*/  IMAD.MOV.U32 R11, RZ, RZ, 0x1f ;  /* 0x0000001fff0b7424 */ /* 0x000fce00078e00ff */
[----:B------:R-:W-:Y:S05]  /*245d0*/  WARPSYNC.COLLECTIVE R15, `(.L_x_5719) ;  /* 0x000000000f087348 */ /* 0x000fea0003c00000 */
[----:B------:R0:W1:Y:S02]  /*245e0*/  SHFL.IDX P6, R14, R13, R12, R11 ;  /* 0x0000000c0d0e7389 */ /* 0x00006400000c000b */
[----:B01----:R-:W-:Y:S01]  /*245f0*/  ENDCOLLECTIVE ;  /* 0x000000000000791b */ /* 0x003fe20003800000 */
.L_x_5719:
[----:B------:R-:W-:Y:S05]  /*24600*/  BSYNC B1 ;  /* 0x0000000000017941 */ /* 0x000fea0003800000 */
.L_x_5718:
[----:B------:R-:W-:Y:S05]  /*24610*/  BRA `(.L_x_5720) ;  /* 0xffffff9800607947 */ /* 0x000fea000383ffff */
.L_x_5568:
[----:B------:R-:W-:Y:S01]  /*24620*/  BSSY B1, `(.L_x_5721) ;  /* 0x0000006000017945 */ /* 0x000fe20003800000 */
[----:B------:R-:W-:-:S07]  /*24630*/  IMAD.MOV.U32 R15, RZ, RZ, -0x1 ;  /* 0xffffffffff0f7424 */ /* 0x000fce00078e00ff */
[----:B0-----:R-:W-:Y:S05]  /*24640*/  WARPSYNC.COLLECTIVE R15, `(.L_x_5722) ;  /* 0x000000000f0c7348 */ /* 0x001fea0003c00000 */
[----:B------:R-:W-:Y:S02]  /*24650*/  ELECT P6, UR62, PT ;  /* 0x00000000003e782f */ /* 0x000fe400038c0000 */
[----:B------:R-:W-:Y:S01]  /*24660*/  MOV R14, UR62 ;  /* 0x0000003e000e7c02 */ /* 0x000fe20008000f00 */
[----:B0-----:R-:W-:Y:S10]  /*24670*/  ENDCOLLECTIVE ;  /* 0x000000000000791b */ /* 0x001ff40003800000 */
.L_x_5722:
[----:B------:R-:W-:Y:S05]  /*24680*/  BSYNC B1 ;  /* 0x0000000000017941 */ /* 0x000fea0003800000 */
.L_x_5721:
[----:B------:R-:W-:Y:S05]  /*24690*/  BRA `(.L_x_5723) ;  /* 0xffffff98004c7947 */ /* 0x000fea000383ffff */
.L_x_5569:
[----:B-1----:R1:W2:Y:S02]  /*246a0*/  SYNCS.PHASECHK.TRANS64.TRYWAIT P0, [R7+URZ+0x38820], R8 ;  /* 0x03882008070075a7 */ /* 0x0022a4000800017f */
[----:B--2---:R-:W-:Y:S05]  /*246b0*/  @!P0 NANOSLEEP.SYNCS 0x989680 ;  /* 0x009896800000895d */ /* 0x004fea0003900000 */
[----:B------:R-:W2:Y:S02]  /*246c0*/  @!P0 SYNCS.PHASECHK.TRANS64 P0, [R7+URZ+0x38820], R8 ;  /* 0x03882008070085a7 */ /* 0x000ea4000800007f */
[----:B--2---:R-:W-:Y:S05]  /*246d0*/  @!P0 BRA `(.L_x_5569) ;  /* 0xfffffffc00f08947 */ /* 0x004fea000383ffff */
[----:B------:R-:W-:Y:S05]  /*246e0*/  BRA `(.L_x_5724) ;  /* 0xffffff98006c7947 */ /* 0x000fea000383ffff */
.L_x_5572:
[----:B-1----:R1:W2:Y:S02]  /*246f0*/  SYNCS.PHASECHK.TRANS64.TRYWAIT P0, [R8+URZ+0x388a0], R9 ;  /* 0x0388a009080075a7 */ /* 0x0022a4000800017f */
[----:B--2---:R-:W-:Y:S05]  /*24700*/  @!P0 NANOSLEEP.SYNCS 0x989680 ;  /* 0x009896800000895d */ /* 0x004fea0003900000 */
[----:B------:R-:W2:Y:S02]  /*24710*/  @!P0 SYNCS.PHASECHK.TRANS64 P0, [R8+URZ+0x388a0], R9 ;  /* 0x0388a009080085a7 */ /* 0x000ea4000800007f */
[----:B--2---:R-:W-:Y:S05]  /*24720*/  @!P0 BRA `(.L_x_5572) ;  /* 0xfffffffc00f08947 */ /* 0x004fea000383ffff */
[----:B------:R-:W-:Y:S05]  /*24730*/  BRA `(.L_x_5725) ;  /* 0xffffff9800787947 */ /* 0x000fea000383ffff */
.L_x_5574:
[----:B--2---:R2:W3:Y:S02]  /*24740*/  SYNCS.PHASECHK.TRANS64.TRYWAIT P0, [R8+URZ+0x388c0], R9 ;  /* 0x0388c009080075a7 */ /* 0x0044e4000800017f */
[----:B---3--:R-:W-:Y:S05]  /*24750*/  @!P0 NANOSLEEP.SYNCS 0x989680 ;  /* 0x009896800000895d */ /* 0x008fea0003900000 */
[----:B------:R-:W3:Y:S02]  /*24760*/  @!P0 SYNCS.PHASECHK.TRANS64 P0, [R8+URZ+0x388c0], R9 ;  /* 0x0388c009080085a7 */ /* 0x000ee4000800007f */
[----:B---3--:R-:W-:Y:S05]  /*24770*/  @!P0 BRA `(.L_x_5574) ;  /* 0xfffffffc00f08947 */ /* 0x008fea000383ffff */
[----:B------:R-:W-:Y:S05]  /*24780*/  BRA `(.L_x_5726) ;  /* 0xffffff9800e07947 */ /* 0x000fea000383ffff */
.L_x_5578:
[----:B-1----:R1:W2:Y:S02]  /*24790*/  SYNCS.PHASECHK.TRANS64.TRYWAIT P0, [R9+URZ+0x388a0], R10 ;  /* 0x0388a00a090075a7 */ /* 0x0022a4000800017f */
[----:B--2---:R-:W-:Y:S05]  /*247a0*/  @!P0 NANOSLEEP.SYNCS 0x989680 ;  /* 0x009896800000895d */ /* 0x004fea0003900000 */
[----:B------:R-:W2:Y:S02]  /*247b0*/  @!P0 SYNCS.PHASECHK.TRANS64 P0, [R9+URZ+0x388a0], R10 ;  /* 0x0388a00a090085a7 */ /* 0x000ea4000800007f */
[----:B--2---:R-:W-:Y:S05]  /*247c0*/  @!P0 BRA `(.L_x_5578) ;  /* 0xfffffffc00f08947 */ /* 0x004fea000383ffff */
[----:B------:R-:W-:Y:S05]  /*247d0*/  BRA `(.L_x_5727) ;  /* 0xffffffa000247947 */ /* 0x000fea000383ffff */
.L_x_5580:
[----:B--2---:R2:W3:Y:S02]  /*247e0*/  SYNCS.PHASECHK.TRANS64.TRYWAIT P1, [R9+URZ+0x388c0], R10 ;  /* 0x0388c00a090075a7 */ /* 0x0044e4000802017f */
[----:B---3--:R-:W-:Y:S05]  /*247f0*/  @!P1 NANOSLEEP.SYNCS 0x989680 ;  /* 0x009896800000995d */ /* 0x008fea0003900000 */
[----:B------:R-:W3:Y:S02]  /*24800*/  @!P1 SYNCS.PHASECHK.TRANS64 P1, [R9+URZ+0x388c0], R10 ;  /* 0x0388c00a090095a7 */ /* 0x000ee4000802007f */
[----:B---3--:R-:W-:Y:S05]  /*24810*/  @!P1 BRA `(.L_x_5580) ;  /* 0xfffffffc00f09947 */ /* 0x008fea000383ffff */
[----:B------:R-:W-:Y:S05]  /*24820*/  BRA `(.L_x_5728) ;  /* 0xffffffa000847947 */ /* 0x000fea000383ffff */
.L_x_5598:
[----:B------:R-:W0:Y:S01]  /*24830*/  S2R R5, SR_TID.X ;  /* 0x0000000000057919 */ /* 0x000e220000002100 */
[----:B------:R-:W-:Y:S01]  /*24840*/  BSSY B0, `(.L_x_5729) ;  /* 0x000000a000007945 */ /* 0x000fe20003800000 */
[----:B------:R-:W-:Y:S01]  /*24850*/  IMAD.MOV.U32 R12, RZ, RZ, RZ ;  /* 0x000000ffff0c7224 */ /* 0x000fe200078e00ff */
[----:B------:R-:W-:Y:S01]  /*24860*/  MOV R15, 0xffffffff ;  /* 0xffffffff000f7802 */ /* 0x000fe20000000f00 */
[----:B-1----:R-:W-:Y:S01]  /*24870*/  IMAD.MOV.U32 R11, RZ, RZ, 0x1f ;  /* 0x0000001fff0b7424 */ /* 0x002fe200078e00ff */
[----:B0-----:R-:W-:-:S04]  /*24880*/  SHF.R.U32.HI R5, RZ, 0x5, R5 ;  /* 0x00000005ff057819 */ /* 0x001fc80000011605 */
[----:B------:R-:W-:-:S05]  /*24890*/  LOP3.LUT R5, R5, 0x3, RZ, 0xc0, !PT ;  /* 0x0000000305057812 */ /* 0x000fca00078ec0ff */
[----:B------:R-:W-:-:S07]  /*248a0*/  IMAD.MOV.U32 R13, RZ, RZ, R5 ;  /* 0x000000ffff0d7224 */ /* 0x000fce00078e0005 */
[----:B------:R-:W-:Y:S05]  /*248b0*/  WARPSYNC.COLLECTIVE R15, `(.L_x_5730) ;  /* 0x000000000f087348 */ /* 0x000fea0003c00000 */
[----:B------:R0:W1:Y:S02]  /*248c0*/  SHFL.IDX P6, R14, R13, R12, R11 ;  /* 0x0000000c0d0e7389 */ /* 0x00006400000c000b */
[----:B01----:R-:W-:Y:S01]  /*248d0*/  ENDCOLLECTIVE ;  /* 0x000000000000791b */ /* 0x003fe20003800000 */
.L_x_5730:
[----:B------:R-:W-:Y:S05]  /*248e0*/  BSYNC B0 ;  /* 0x0000000000007941 */ /* 0x000fea0003800000 */
.L_x_5729:
[----:B------:R-:W-:Y:S05]  /*248f0*/  BRA `(.L_x_5731) ;  /* 0xffffffb0005c7947 */ /* 0x000fea000383ffff */
.L_x_5599:
[----:B------:R-:W-:Y:S01]  /*24900*/  BSSY B0, `(.L_x_5732) ;  /* 0x0000006000007945 */ /* 0x000fe20003800000 */
[----:B------:R-:W-:-:S07]  /*24910*/  IMAD.MOV.U32 R15, RZ, RZ, -0x1 ;  /* 0xffffffffff0f7424 */ /* 0x000fce00078e00ff */
[----:B-1----:R-:W-:Y:S05]  /*24920*/  WARPSYNC.COLLECTIVE R15, `(.L_x_5733) ;  /* 0x000000000f0c7348 */ /* 0x002fea0003c00000 */
[----:B------:R-:W-:Y:S02]  /*24930*/  ELECT P6, UR62, PT ;  /* 0x00000000003e782f */ /* 0x000fe400038c0000 */
[----:B------:R-:W-:Y:S01]  /*24940*/  MOV R14, UR62 ;  /* 0x0000003e000e7c02 */ /* 0x000fe20008000f00 */
[----:B-1----:R-:W-:Y:S10]  /*24950*/  ENDCOLLECTIVE ;  /* 0x000000000000791b */ /* 0x002ff40003800000 */
.L_x_5733:
[----:B------:R-:W-:Y:S05]  /*24960*/  BSYNC B0 ;  /* 0x0000000000007941 */ /* 0x000fea0003800000 */
.L_x_5732:
[----:B------:R-:W-:Y:S05]  /*24970*/  BRA `(.L_x_5734) ;  /* 0xffffffb0004c7947 */ /* 0x000fea000383ffff */
.L_x_5602:
[----:B0-----:R0:W1:Y:S02]  /*24980*/  SYNCS.PHASECHK.TRANS64.TRYWAIT P0, [R5+URZ+0x38840], R7 ;  /* 0x03884007050075a7 */ /* 0x001064000800017f */
[----:B-1----:R-:W-:Y:S05]  /*24990*/  @!P0 NANOSLEEP.SYNCS 0x989680 ;  /* 0x009896800000895d */ /* 0x002fea0003900000 */
[----:B------:R-:W1:Y:S02]  /*249a0*/  @!P0 SYNCS.PHASECHK.TRANS64 P0, [R5+URZ+0x38840], R7 ;  /* 0x03884007050085a7 */ /* 0x000e64000800007f */
[----:B-1----:R-:W-:Y:S05]  /*249b0*/  @!P0 BRA `(.L_x_5602) ;  /* 0xfffffffc00f08947 */ /* 0x002fea000383ffff */
[----:B------:R-:W-:Y:S05]  /*249c0*/  BRA `(.L_x_5735) ;  /* 0xffffffb000b47947 */ /* 0x000fea000383ffff */
.L_x_5606:
        /* <DEDUP_REMOVED lines=8> */
.L_x_5609:
[----:B0-----:R0:W1:Y:S02]  /*24a50*/  SYNCS.PHASECHK.TRANS64.TRYWAIT P0, [R2+URZ+0x38860], R5 ;  /* 0x03886005020075a7 */ /* 0x001064000800017f */
[----:B-1----:R-:W-:Y:S05]  /*24a60*/  @!P0 NANOSLEEP.SYNCS 0x989680 ;  /* 0x009896800000895d */ /* 0x002fea0003900000 */
[----:B------:R-:W1:Y:S02]  /*24a70*/  @!P0 SYNCS.PHASECHK.TRANS64 P0, [R2+URZ+0x38860], R5 ;  /* 0x03886005020085a7 */ /* 0x000e64000800007f */
[----:B-1----:R-:W-:Y:S05]  /*24a80*/  @!P0 BRA `(.L_x_5609) ;  /* 0xfffffffc00f08947 */ /* 0x002fea000383ffff */
[----:B------:R-:W-:Y:S05]  /*24a90*/  BRA `(.L_x_5737) ;  /* 0xffffffb800b87947 */ /* 0x000fea000383ffff */
.L_x_5618:
[----:B--2---:R2:W3:Y:S02]  /*24aa0*/  SYNCS.PHASECHK.TRANS64.TRYWAIT P0, [R2+URZ+0x38840], R3 ;  /* 0x03884003020075a7 */ /* 0x0044e4000800017f */
[----:B---3--:R-:W-:Y:S05]  /*24ab0*/  @!P0 NANOSLEEP.SYNCS 0x989680 ;  /* 0x009896800000895d */ /* 0x008fea0003900000 */
[----:B------:R-:W3:Y:S02]  /*24ac0*/  @!P0 SYNCS.PHASECHK.TRANS64 P0, [R2+URZ+0x38840], R3 ;  /* 0x03884003020085a7 */ /* 0x000ee4000800007f */
[----:B---3--:R-:W-:Y:S05]  /*24ad0*/  @!P0 BRA `(.L_x_5618) ;  /* 0xfffffffc00f08947 */ /* 0x008fea000383ffff */
[----:B------:R-:W-:Y:S05]  /*24ae0*/  BRA `(.L_x_5738) ;  /* 0xffffffc0008c7947 */ /* 0x000fea000383ffff */
.L_x_5620:
[----:B0-----:R0:W3:Y:S02]  /*24af0*/  SYNCS.PHASECHK.TRANS64.TRYWAIT P0, [R2+URZ+0x38860], R3 ;  /* 0x03886003020075a7 */ /* 0x0010e4000800017f */
[----:B---3--:R-:W-:Y:S05]  /*24b00*/  @!P0 NANOSLEEP.SYNCS 0x989680 ;  /* 0x009896800000895d */ /* 0x008fea0003900000 */
[----:B------:R-:W3:Y:S02]  /*24b10*/  @!P0 SYNCS.PHASECHK.TRANS64 P0, [R2+URZ+0x38860], R3 ;  /* 0x03886003020085a7 */ /* 0x000ee4000800007f */
[----:B---3--:R-:W-:Y:S05]  /*24b20*/  @!P0 BRA `(.L_x_5620) ;  /* 0xfffffffc00f08947 */ /* 0x008fea000383ffff */
[----:B------:R-:W-:Y:S05]  /*24b30*/  BRA `(.L_x_5739) ;  /* 0xffffffc400007947 */ /* 0x000fea000383ffff */
.L_x_5625:
[----:B---3--:R3:W4:Y:S02]  /*24b40*/  SYNCS.PHASECHK.TRANS64.TRYWAIT P0, [R2+URZ+0x38840], R3 ;  /* 0x03884003020075a7 */ /* 0x008724000800017f */
[----:B----4-:R-:W-:Y:S05]  /*24b50*/  @!P0 NANOSLEEP.SYNCS 0x989680 ;  /* 0x009896800000895d */ /* 0x010fea0003900000 */
[----:B------:R-:W4:Y:S02]  /*24b60*/  @!P0 SYNCS.PHASECHK.TRANS64 P0, [R2+URZ+0x38840], R3 ;  /* 0x03884003020085a7 */ /* 0x000f24000800007f */
[----:B----4-:R-:W-:Y:S05]  /*24b70*/  @!P0 BRA `(.L_x_5625) ;  /* 0xfffffffc00f08947 */ /* 0x010fea000383ffff */
[----:B------:R-:W-:Y:S05]  /*24b80*/  BRA `(.L_x_5740) ;  /* 0xffffffc800a07947 */ /* 0x000fea000383ffff */
.L_x_5627:
[----:B0-----:R0:W2:Y:S02]  /*24b90*/  SYNCS.PHASECHK.TRANS64.TRYWAIT P1, [R2+URZ+0x38860], R3 ;  /* 0x03886003020075a7 */ /* 0x0010a4000802017f */
[----:B--2---:R-:W-:Y:S05]  /*24ba0*/  @!P1 NANOSLEEP.SYNCS 0x989680 ;  /* 0x009896800000995d */ /* 0x004fea0003900000 */
[----:B------:R-:W2:Y:S02]  /*24bb0*/  @!P1 SYNCS.PHASECHK.TRANS64 P1, [R2+URZ+0x38860], R3 ;  /* 0x03886003020095a7 */ /* 0x000ea4000802007f */
[----:B--2---:R-:W-:Y:S05]  /*24bc0*/  @!P1 BRA `(.L_x_5627) ;  /* 0xfffffffc00f09947 */ /* 0x004fea000383ffff */
[----:B------:R-:W-:Y:S05]  /*24bd0*/  BRA `(.L_x_5741) ;  /* 0xffffffcc00107947 */ /* 0x000fea000383ffff */
.L_x_5632:
[----:B---3--:R3:W4:Y:S02]  /*24be0*/  SYNCS.PHASECHK.TRANS64.TRYWAIT P0, [R2+URZ+0x38840], R3 ;  /* 0x03884003020075a7 */ /* 0x008724000800017f */
[----:B----4-:R-:W-:Y:S05]  /*24bf0*/  @!P0 NANOSLEEP.SYNCS 0x989680 ;  /* 0x009896800000895d */ /* 0x010fea0003900000 */
[----:B------:R-:W4:Y:S02]  /*24c00*/  @!P0 SYNCS.PHASECHK.TRANS64 P0, [R2+URZ+0x38840], R3 ;  /* 0x03884003020085a7 */ /* 0x000f24000800007f */
[----:B----4-:R-:W-:Y:S05]  /*24c10*/  @!P0 BRA `(.L_x_5632) ;  /* 0xfffffffc00f08947 */ /* 0x010fea000383ffff */
[----:B------:R-:W-:Y:S05]  /*24c20*/  BRA `(.L_x_5742) ;  /* 0xffffffd0008c7947 */ /* 0x000fea000383ffff */
.L_x_5634:
[----:B0-----:R0:W2:Y:S02]  /*24c30*/  SYNCS.PHASECHK.TRANS64.TRYWAIT P1, [R2+URZ+0x38860], R3 ;  /* 0x03886003020075a7 */ /* 0x0010a4000802017f */
[----:B--2---:R-:W-:Y:S05]  /*24c40*/  @!P1 NANOSLEEP.SYNCS 0x989680 ;  /* 0x009896800000995d */ /* 0x004fea0003900000 */
[----:B------:R-:W2:Y:S02]  /*24c50*/  @!P1 SYNCS.PHASECHK.TRANS64 P1, [R2+URZ+0x38860], R3 ;  /* 0x03886003020095a7 */ /* 0x000ea4000802007f */
[----:B--2---:R-:W-:Y:S05]  /*24c60*/  @!P1 BRA `(.L_x_5634) ;  /* 0xfffffffc00f09947 */ /* 0x004fea000383ffff */
[----:B------:R-:W-:Y:S05]  /*24c70*/  BRA `(.L_x_5743) ;  /* 0xffffffd400007947 */ /* 0x000fea000383ffff */
.L_x_5639:
[----:B------:R-:W-:Y:S01]  /*24c80*/  BSSY B0, `(.L_x_5744) ;  /* 0x0000008000007945 */ /* 0x000fe20003800000 */
[----:B0-----:R-:W-:Y:S02]  /*24c90*/  IMAD.MOV.U32 R13, RZ, RZ, R16 ;  /* 0x000000ffff0d7224 */ /* 0x001fe400078e0010 */
[----:B------:R-:W-:Y:S02]  /*24ca0*/  IMAD.MOV.U32 R12, RZ, RZ, RZ ;  /* 0x000000ffff0c7224 */ /* 0x000fe400078e00ff */
[----:B-1----:R-:W-:Y:S02]  /*24cb0*/  IMAD.MOV.U32 R11, RZ, RZ, 0x1f ;  /* 0x0000001fff0b7424 */ /* 0x002fe400078e00ff */
[----:B------:R-:W-:-:S07]  /*24cc0*/  IMAD.MOV.U32 R15, RZ, RZ, -0x1 ;  /* 0xffffffffff0f7424 */ /* 0x000fce00078e00ff */
[----:B--23--:R-:W-:Y:S05]  /*24cd0*/  WARPSYNC.COLLECTIVE R15, `(.L_x_5745) ;  /* 0x000000000f087348 */ /* 0x00cfea0003c00000 */
[----:B------:R0:W1:Y:S02]  /*24ce0*/  SHFL.IDX P6, R14, R13, R12, R11 ;  /* 0x0000000c0d0e7389 */ /* 0x00006400000c000b */
[----:B0123--:R-:W-:Y:S01]  /*24cf0*/  ENDCOLLECTIVE ;  /* 0x000000000000791b */ /* 0x00ffe20003800000 */
.L_x_5745:
[----:B------:R-:W-:Y:S05]  /*24d00*/  BSYNC B0 ;  /* 0x0000000000007941 */ /* 0x000fea0003800000 */
.L_x_5744:
        /* <DEDUP_REMOVED lines=8> */
.L_x_5746:
[----:B------:R-:W-:Y:S01]  /*24d90*/  IMAD.MOV.U32 R16, RZ, RZ, R14 ;  /* 0x000000ffff107224 */ /* 0x000fe200078e000e */
[----:B------:R-:W-:Y:S06]  /*24da0*/  BRA `(.L_x_5747) ;  /* 0xffffffd800507947 */ /* 0x000fec000383ffff */
.L_x_5642:
[----:B------:R-:W-:Y:S01]  /*24db0*/  BSSY B0, `(.L_x_5748) ;  /* 0x0000008000007945 */ /* 0x000fe20003800000 */
[----:B0----5:R-:W-:Y:S02]  /*24dc0*/  IMAD.MOV.U32 R13, RZ, RZ, R17 ;  /* 0x000000ffff0d7224 */ /* 0x021fe400078e0011 */
[----:B------:R-:W-:Y:S02]  /*24dd0*/  IMAD.MOV.U32 R12, RZ, RZ, 0x1 ;  /* 0x00000001ff0c7424 */ /* 0x000fe400078e00ff */
[----:B-1----:R-:W-:Y:S02]  /*24de0*/  IMAD.MOV.U32 R11, RZ, RZ, RZ ;  /* 0x000000ffff0b7224 */ /* 0x002fe400078e00ff */
[----:B------:R-:W-:-:S07]  /*24df0*/  IMAD.MOV.U32 R15, RZ, RZ, -0x1 ;  /* 0xffffffffff0f7424 */ /* 0x000fce00078e00ff */
[----:B--234-:R-:W-:Y:S05]  /*24e00*/  WARPSYNC.COLLECTIVE R15, `(.L_x_5749) ;  /* 0x000000000f087348 */ /* 0x01cfea0003c00000 */
[----:B------:R0:W1:Y:S02]  /*24e10*/  SHFL.UP P6, R14, R13, R12, R11 ;  /* 0x0400000c0d0e7389 */ /* 0x00006400000c000b */
[----:B01234-:R-:W-:Y:S01]  /*24e20*/  ENDCOLLECTIVE ;  /* 0x000000000000791b */ /* 0x01ffe20003800000 */
.L_x_5749:
[----:B------:R-:W-:Y:S05]  /*24e30*/  BSYNC B0 ;  /* 0x0000000000007941 */ /* 0x000fea0003800000 */
.L_x_5748:
[C---:B------:R-:W-:Y:S01]  /*24e40*/  ISETP.NE.AND P0, PT, R7.reuse, RZ, PT ;  /* 0x000000ff0700720c */ /* 0x040fe20003f05270 */
        /* <DEDUP_REMOVED lines=9> */
.L_x_5750:
        /* <DEDUP_REMOVED lines=8> */
.L_x_5751:
        /* <DEDUP_REMOVED lines=8> */
.L_x_5752:
        /* <DEDUP_REMOVED lines=8> */
.L_x_5753:
        /* <DEDUP_REMOVED lines=8> */
.L_x_5754:
[----:B------:R-:W-:Y:S05]  /*250e0*/  BRA `(.L_x_5755) ;  /* 0xffffffd800147947 */ /* 0x000fea000383ffff */
.L_x_5647:
[----:B------:R-:W-:Y:S01]  /*250f0*/  BSSY B0, `(.L_x_5756) ;  /* 0x0000008000007945 */ /* 0x000fe20003800000 */
[----:B-----5:R-:W-:Y:S02]  /*25100*/  IMAD.MOV.U32 R13, RZ, RZ, R17 ;  /* 0x000000ffff0d7224 */ /* 0x020fe400078e0011 */
[----:B------:R-:W-:Y:S02]  /*25110*/  IMAD.MOV.U32 R12, RZ, RZ, 0x1 ;  /* 0x00000001ff0c7424 */ /* 0x000fe400078e00ff */
[----:B-1----:R-:W-:Y:S02]  /*25120*/  IMAD.MOV.U32 R11, RZ, RZ, RZ ;  /* 0x000000ffff0b7224 */ /* 0x002fe400078e00ff */
[----:B------:R-:W-:-:S07]  /*25130*/  IMAD.MOV.U32 R15, RZ, RZ, -0x1 ;  /* 0xffffffffff0f7424 */ /* 0x000fce00078e00ff */
[----:B0-2---:R-:W-:Y:S05]  /*25140*/  WARPSYNC.COLLECTIVE R15, `(.L_x_5757) ;  /* 0x000000000f087348 */ /* 0x005fea0003c00000 */
[----:B------:R1:W3:Y:S02]  /*25150*/  SHFL.UP P6, R14, R13, R12, R11 ;  /* 0x0400000c0d0e7389 */ /* 0x0002e400000c000b */
[----:B0123--:R-:W-:Y:S01]  /*25160*/  ENDCOLLECTIVE ;  /* 0x000000000000791b */ /* 0x00ffe20003800000 */
.L_x_5757:
[----:B------:R-:W-:Y:S05]  /*25170*/  BSYNC B0 ;  /* 0x0000000000007941 */ /* 0x000fea0003800000 */
.L_x_5756:
[----:B------:R-:W-:Y:S01]  /*25180*/  ISETP.NE.AND P0, PT, R6, RZ, PT ;  /* 0x000000ff0600720c */ /* 0x000fe20003f05270 */
[----:B------:R-:W-:Y:S01]  /*25190*/  IMAD.MOV.U32 R12, RZ, RZ, 0x2 ;  /* 0x00000002ff0c7424 */ /* 0x000fe200078e00ff */
[----:B------:R-:W-:Y:S01]  /*251a0*/  MOV R11, RZ ;  /* 0x000000ff000b7202 */ /* 0x000fe20000000f00 */
[----:B------:R-:W-:Y:S01]  /*251b0*/  IMAD.MOV.U32 R15, RZ, RZ, -0x1 ;  /* 0xffffffffff0f7424 */ /* 0x000fe200078e00ff */
[----:B------:R-:W-:Y:S02]  /*251c0*/  SEL R2, R14, RZ, P0 ;  /* 0x000000ff0e027207 */ /* 0x000fe40000000000 */
[----:B------:R-:W-:-:S03]  /*251d0*/  ISETP.GE.U32.AND P0, PT, R6, 0x2, PT ;  /* 0x000000020600780c */ /* 0x000fc60003f06070 */
[----:B------:R-:W-:-:S04]  /*251e0*/  IMAD.IADD R2, R17, 0x1, R2 ;  /* 0x0000000111027824 */ /* 0x000fc800078e0202 */
[----:B------:R-:W-:-:S07]  /*251f0*/  IMAD.MOV.U32 R13, RZ, RZ, R2 ;  /* 0x000000ffff0d7224 */ /* 0x000fce00078e0002 */
[----:B------:R-:W-:Y:S05]  /*25200*/  WARPSYNC.COLLECTIVE R15, `(.L_x_5758) ;  /* 0x000000000f087348 */ /* 0x000fea0003c00000 */
[----:B------:R0:W1:Y:S02]  /*25210*/  SHFL.UP P6, R14, R13, R12, R11 ;  /* 0x0400000c0d0e7389 */ /* 0x00006400000c000b */
[----:B01----:R-:W-:Y:S01]  /*25220*/  ENDCOLLECTIVE ;  /* 0x000000000000791b */ /* 0x003fe20003800000 */
.L_x_5758:
        /* <DEDUP_REMOVED lines=8> */
.L_x_5759:
        /* <DEDUP_REMOVED lines=8> */
.L_x_5760:
        /* <DEDUP_REMOVED lines=8> */
.L_x_5761:
        /* <DEDUP_REMOVED lines=8> */
.L_x_5762:
[----:B------:R-:W-:Y:S05]  /*25430*/  BRA `(.L_x_5763) ;  /* 0xffffffd400f47947 */ /* 0x000fea000383ffff */
.L_x_5649:
[----:B------:R-:W-:Y:S01]  /*25440*/  BSSY B0, `(.L_x_5764) ;  /* 0x0000006000007945 */ /* 0x000fe20003800000 */
[----:B------:R-:W-:Y:S01]  /*25450*/  PLOP3.LUT P6, PT, P6, PT, PT, 0x8, 0x0 ;  /* 0x000000000000781c */ /* 0x000fe200037ce170 */
[----:B------:R-:W-:-:S12]  /*25460*/  IMAD.MOV.U32 R15, RZ, RZ, -0x1 ;  /* 0xffffffffff0f7424 */ /* 0x000fd800078e00ff */
[----:B01----:R-:W-:Y:S05]  /*25470*/  WARPSYNC.COLLECTIVE R15, `(.L_x_5765) ;  /* 0x000000000f087348 */ /* 0x003fea0003c00000 */
[----:B------:R-:W-:Y:S01]  /*25480*/  VOTE.ANY R14, PT, P6 ;  /* 0x00000000000e7806 */ /* 0x000fe200030e0100 */
[----:B01----:R-:W-:Y:S06]  /*25490*/  ENDCOLLECTIVE ;  /* 0x000000000000791b */ /* 0x003fec0003800000 */
.L_x_5765:
[----:B------:R-:W-:Y:S05]  /*254a0*/  BSYNC B0 ;  /* 0x0000000000007941 */ /* 0x000fea0003800000 */
.L_x_5764:
        /* <DEDUP_REMOVED lines=9> */
.L_x_5766:
[----:B------:R-:W-:Y:S01]  /*25540*/  IMAD.MOV.U32 R17, RZ, RZ, R14 ;  /* 0x000000ffff117224 */ /* 0x000fe200078e000e */
[----:B------:R-:W-:Y:S06]  /*25550*/  BRA `(.L_x_5767) ;  /* 0xffffffd400e47947 */ /* 0x000fec000383ffff */
.L_x_5651:
[----:B------:R-:W-:Y:S01]  /*25560*/  BSSY B0, `(.L_x_5768) ;  /* 0x0000007000007945 */ /* 0x000fe20003800000 */
[----:B------:R-:W-:Y:S01]  /*25570*/  IMAD.MOV.U32 R13, RZ, RZ, R2 ;  /* 0x000000ffff0d7224 */ /* 0x000fe200078e0002 */
[----:B------:R-:W-:Y:S01]  /*25580*/  MOV R15, 0xffffffff ;  /* 0xffffffff000f7802 */ /* 0x000fe20000000f00 */
[----:B-1----:R-:W-:-:S07]  /*25590*/  IMAD.MOV.U32 R11, RZ, RZ, 0x1f ;  /* 0x0000001fff0b7424 */ /* 0x002fce00078e00ff */
[----:B0-23--:R-:W-:Y:S05]  /*255a0*/  WARPSYNC.COLLECTIVE R15, `(.L_x_5769) ;  /* 0x000000000f087348 */ /* 0x00dfea0003c00000 */
[----:B------:R1:W4:Y:S02]  /*255b0*/  SHFL.IDX P6, R14, R13, R12, R11 ;  /* 0x0000000c0d0e7389 */ /* 0x00032400000c000b */
[----:B01234-:R-:W-:Y:S01]  /*255c0*/  ENDCOLLECTIVE ;  /* 0x000000000000791b */ /* 0x01ffe20003800000 */
.L_x_5769:
[----:B------:R-:W-:Y:S05]  /*255d0*/  BSYNC B0 ;  /* 0x0000000000007941 */ /* 0x000fea0003800000 */
.L_x_5768:
[----:B------:R-:W-:Y:S01]  /*255e0*/  IMAD.MOV.U32 R7, RZ, RZ, R14 ;  /* 0x000000ffff077224 */ /* 0x000fe200078e000e */
[----:B------:R-:W-:Y:S06]  /*255f0*/  BRA `(.L_x_5650) ;  /* 0xffffffd400d87947 */ /* 0x000fec000383ffff */
.L_x_5654:
[----:B-1----:R1:W2:Y:S02]  /*25600*/  SYNCS.PHASECHK.TRANS64.TRYWAIT P0, [R0+URZ+0x38820], R3 ;  /* 0x03882003000075a7 */ /* 0x0022a4000800017f */
[----:B--2---:R-:W-:Y:S05]  /*25610*/  @!P0 NANOSLEEP.SYNCS 0x989680 ;  /* 0x009896800000895d */ /* 0x004fea0003900000 */
[----:B------:R-:W2:Y:S02]  /*25620*/  @!P0 SYNCS.PHASECHK.TRANS64 P0, [R0+URZ+0x38820], R3 ;  /* 0x03882003000085a7 */ /* 0x000ea4000800007f */
[----:B--2---:R-:W-:Y:S05]  /*25630*/  @!P0 BRA `(.L_x_5654) ;  /* 0xfffffffc00f08947 */ /* 0x004fea000383ffff */
[----:B------:R-:W-:Y:S05]  /*25640*/  BRA `(.L_x_5770) ;  /* 0xffffffdc00507947 */ /* 0x000fea000383ffff */
.L_x_5655:
[----:B---3--:R-:W2:Y:S01]  /*25650*/  S2R R2, SR_TID.X ;  /* 0x0000000000027919 */ /* 0x008ea20000002100 */
        /* <DEDUP_REMOVED lines=10> */
.L_x_5772:
[----:B------:R-:W-:Y:S05]  /*25700*/  BSYNC B0 ;  /* 0x0000000000007941 */ /* 0x000fea0003800000 */
.L_x_5771:
[----:B------:R-:W-:Y:S05]  /*25710*/  BRA `(.L_x_5773) ;  /* 0xffffffdc00347947 */ /* 0x000fea000383ffff */
.L_x_5656:
[----:B------:R-:W-:Y:S01]  /*25720*/  BSSY B0, `(.L_x_5774) ;  /* 0x0000006000007945 */ /* 0x000fe20003800000 */
[----:B------:R-:W-:-:S07]  /*25730*/  IMAD.MOV.U32 R15, RZ, RZ, -0x1 ;  /* 0xffffffffff0f7424 */ /* 0x000fce00078e00ff */
[----:B012---:R-:W-:Y:S05]  /*25740*/  WARPSYNC.COLLECTIVE R15, `(.L_x_5775) ;  /* 0x000000000f0c7348 */ /* 0x007fea0003c00000 */
[----:B------:R-:W-:Y:S02]  /*25750*/  ELECT P6, UR62, PT ;  /* 0x00000000003e782f */ /* 0x000fe400038c0000 */
[----:B------:R-:W-:Y:S01]  /*25760*/  MOV R14, UR62 ;  /* 0x0000003e000e7c02 */ /* 0x000fe20008000f00 */
[----:B012---:R-:W-:Y:S10]  /*25770*/  ENDCOLLECTIVE ;  /* 0x000000000000791b */ /* 0x007ff40003800000 */
.L_x_5775:
[----:B------:R-:W-:Y:S05]  /*25780*/  BSYNC B0 ;  /* 0x0000000000007941 */ /* 0x000fea0003800000 */
.L_x_5774:
[----:B------:R-:W-:Y:S05]  /*25790*/  BRA `(.L_x_5776) ;  /* 0xffffffdc00287947 */ /* 0x000fea000383ffff */
.L_x_5658:
[----:B-1----:R1:W2:Y:S02]  /*257a0*/  SYNCS.PHASECHK.TRANS64.TRYWAIT P0, [R6+URZ], R5 ;  /* 0x00000005060075a7 */ /* 0x0022a4000800017f */
[----:B--2---:R-:W-:Y:S05]  /*257b0*/  @!P0 NANOSLEEP.SYNCS 0x989680 ;  /* 0x009896800000895d */ /* 0x004fea0003900000 */
[----:B------:R-:W2:Y:S02]  /*257c0*/  @!P0 SYNCS.PHASECHK.TRANS64 P0, [R6+URZ], R5 ;  /* 0x00000005060085a7 */ /* 0x000ea4000800007f */
[----:B--2---:R-:W-:Y:S05]  /*257d0*/  @!P0 BRA `(.L_x_5658) ;  /* 0xfffffffc00f08947 */ /* 0x004fea000383ffff */
[----:B------:R-:W-:Y:S05]  /*257e0*/  BRA `(.L_x_5777) ;  /* 0xffffffdc006c7947 */ /* 0x000fea000383ffff */
.L_x_5659:
[----:B--2---:R2:W3:Y:S02]  /*257f0*/  SYNCS.PHASECHK.TRANS64.TRYWAIT P0, [R7+URZ], R2 ;  /* 0x00000002070075a7 */ /* 0x0044e4000800017f */
[----:B---3--:R-:W-:Y:S05]  /*25800*/  @!P0 NANOSLEEP.SYNCS 0x989680 ;  /* 0x009896800000895d */ /* 0x008fea0003900000 */
[----:B------:R-:W3:Y:S02]  /*25810*/  @!P0 SYNCS.PHASECHK.TRANS64 P0, [R7+URZ], R2 ;  /* 0x00000002070085a7 */ /* 0x000ee4000800007f */
[----:B---3--:R-:W-:Y:S05]  /*25820*/  @!P0 BRA `(.L_x_5659) ;  /* 0xfffffffc00f08947 */ /* 0x008fea000383ffff */
[----:B------:R-:W-:Y:S05]  /*25830*/  BRA `(.L_x_5778) ;  /* 0xffffffdc00607947 */ /* 0x000fea000383ffff */
.L_x_5661:
[----:B---3--:R3:W4:Y:S02]  /*25840*/  SYNCS.PHASECHK.TRANS64.TRYWAIT P0, [R4+URZ], R5 ;  /* 0x00000005040075a7 */ /* 0x008724000800017f */
[----:B----4-:R-:W-:Y:S05]  /*25850*/  @!P0 NANOSLEEP.SYNCS 0x989680 ;  /* 0x009896800000895d */ /* 0x010fea0003900000 */
[----:B------:R-:W4:Y:S02]  /*25860*/  @!P0 SYNCS.PHASECHK.TRANS64 P0, [R4+URZ], R5 ;  /* 0x00000005040085a7 */ /* 0x000f24000800007f */
[----:B----4-:R-:W-:Y:S05]  /*25870*/  @!P0 BRA `(.L_x_5661) ;  /* 0xfffffffc00f08947 */ /* 0x010fea000383ffff */
[----:B------:R-:W-:Y:S05]  /*25880*/  BRA `(.L_x_5779) ;  /* 0xffffffdc00687947 */ /* 0x000fea000383ffff */
.L_x_5780:
        /* <DEDUP_REMOVED lines=15> */
.L_x_11952:


//--------------------- .text._ZN7cutlass13device_kernelIN5flash11enable_sm90INS1_16FlashAttnFwdSm90INS1_25CollectiveMainloopFwdSm90ILi2EN4cute5tupleIJNS5_1CILi1EEES8_S8_EEENS6_IJNS7_ILi64EEESA_SA_EEELi512ENS_6half_tEfNS_4arch4Sm90ELb1ELb0ELb1ELb0ELb0ELb0ELb0ELb0ELb0ELb0ELb0ELb0EEENS1_21CollectiveEpilogueFwdINS6_IJSA_NS7_ILi512EEESA_EEES9_SC_SE_Li256ELb0ELb0ELb0ELb0EEENS1_30DynamicPersistentTileSchedulerILi256ELi32ELb0ELb0ELb1EEEEEEEEEvNT_6ParamsE --------------------------
	.section	.text._ZN7cutlass13device_kernelIN5flash11enable_sm90INS1_16FlashAttnFwdSm90INS1_25CollectiveMainloopFwdSm90ILi2EN4cute5tupleIJNS5_1CILi1EEES8_S8_EEENS6_IJNS7_ILi64EEESA_SA_EEELi512ENS_6half_tEfNS_4arch4Sm90ELb1ELb0ELb1ELb0ELb0ELb0ELb0ELb0ELb0ELb0ELb0ELb0EEENS1_21CollectiveEpilogueFwdINS6_IJSA_NS7_ILi512EEESA_EEES9_SC_SE_Li256ELb0ELb0ELb0ELb0EEENS1_30DynamicPersistentTileSchedulerILi256ELi32ELb0ELb0ELb1EEEEEEEEEvNT_6ParamsE,"ax",@progbits
	.align	128
.text._ZN7cutlass13device_kernelIN5flash11enable_sm90INS1_16FlashAttnFwdSm90INS1_25CollectiveMainloopFwdSm90ILi2EN4cute5tupleIJNS5_1CILi1EEES8_S8_EEENS6_IJNS7_ILi64EEESA_SA_EEELi512ENS_6half_tEfNS_4arch4Sm90ELb1ELb0ELb1ELb0ELb0ELb0ELb0ELb0ELb0ELb0ELb0ELb0EEENS1_21CollectiveEpilogueFwdINS6_IJSA_NS7_ILi512EEESA_EEES9_SC_SE_Li256ELb0ELb0ELb0ELb0EEENS1_30DynamicPersistentTileSchedulerILi256ELi32ELb0ELb0ELb1EEEEEEEEEvNT_6ParamsE:
        .type           _ZN7cutlass13device_kernelIN5flash11enable_sm90INS1_16FlashAttnFwdSm90INS1_25CollectiveMainloopFwdSm90ILi2EN4cute5tupleIJNS5_1CILi1EEES8_S8_EEENS6_IJNS7_ILi64EEESA_SA_EEELi512ENS_6half_tEfNS_4arch4Sm90ELb1ELb0ELb1ELb0ELb0ELb0ELb0ELb0ELb0ELb0ELb0ELb0EEENS1_21CollectiveEpilogueFwdINS6_IJSA_NS7_ILi512EEESA_EEES9_SC_SE_Li256ELb0ELb0ELb0ELb0EEENS1_30DynamicPersistentTileSchedulerILi256ELi32ELb0ELb0ELb1EEEEEEEEEvNT_6ParamsE,@function
        .size           _ZN7cutlass13device_kernelIN5flash11enable_sm90INS1_16FlashAttnFwdSm90INS1_25CollectiveMainloopFwdSm90ILi2EN4cute5tupleIJNS5_1CILi1EEES8_S8_EEENS6_IJNS7_ILi64EEESA_SA_EEELi512ENS_6half_tEfNS_4arch4Sm90ELb1ELb0ELb1ELb0ELb0ELb0ELb0ELb0ELb0ELb0ELb0ELb0EEENS1_21CollectiveEpilogueFwdINS6_IJSA_NS7_ILi512EEESA_EEES9_SC_SE_Li256ELb0ELb0ELb0ELb0EEENS1_30DynamicPersistentTileSchedulerILi256ELi32ELb0ELb0ELb1EEEEEEEEEvNT_6ParamsE,(.L_x_11953 - _ZN7cutlass13device_kernelIN5flash11enable_sm90INS1_16FlashAttnFwdSm90INS1_25CollectiveMainloopFwdSm90ILi2EN4cute5tupleIJNS5_1CILi1EEES8_S8_EEENS6_IJNS7_ILi64EEESA_SA_EEELi512ENS_6half_tEfNS_4arch4Sm90ELb1ELb0ELb1ELb0ELb0ELb0ELb0ELb0ELb0ELb0ELb0ELb0EEENS1_21CollectiveEpilogueFwdINS6_IJSA_NS7_ILi512EEESA_EEES9_SC_SE_Li256ELb0ELb0ELb0ELb0EEENS1_30DynamicPersistentTileSchedulerILi256ELi32ELb0ELb0ELb1EEEEEEEEEvNT_6ParamsE)
        .other          _ZN7cutlass13device_kernelIN5flash11enable_sm90INS1_16FlashAttnFwdSm90INS1_25CollectiveMainloopFwdSm90ILi2EN4cute5tupleIJNS5_1CILi1EEES8_S8_EEENS6_IJNS7_ILi64EEESA_SA_EEELi512ENS_6half_tEfNS_4arch4Sm90ELb1ELb0ELb1ELb0ELb0ELb0ELb0ELb0ELb0ELb0ELb0ELb0EEENS1_21CollectiveEpilogueFwdINS6_IJSA_NS7_ILi512EEESA_EEES9_SC_SE_Li256ELb0ELb0ELb0ELb0EEENS1_30DynamicPersistentTileSchedulerILi256ELi32ELb0ELb0ELb1EEEEEEEEEvNT_6ParamsE,@"STO_CUDA_ENTRY STV_DEFAULT"
_ZN7cutlass13device_kernelIN5flash11enable_sm90INS1_16FlashAttnFwdSm90INS1_25CollectiveMainloopFwdSm90ILi2EN4cute5tupleIJNS5_1CILi1EEES8_S8_EEENS6_IJNS7_ILi64EEESA_SA_EEELi512ENS_6half_tEfNS_4arch4Sm90ELb1ELb0ELb1ELb0ELb0ELb0ELb0ELb0ELb0ELb0ELb0ELb0EEENS1_21CollectiveEpilogueFwdINS6_IJSA_NS7_ILi512EEESA_EEES9_SC_SE_Li256ELb0ELb0ELb0ELb0EEENS1_30DynamicPersistentTileSchedulerILi256ELi32ELb0ELb0ELb1EEEEEEEEEvNT_6ParamsE:
        /* <DEDUP_REMOVED lines=23> */
.L_x_5782:
[----:B------:R-:W-:Y:S05]  /*0170*/  BSYNC B0 ;  /* 0x0000000000007941 */ /* 0x000fea0003800000 */
.L_x_5781:
        /* <DEDUP_REMOVED lines=33> */
.L_x_5783:
        /* <DEDUP_REMOVED lines=22> */
.L_x_5784:
        /* <DEDUP_REMOVED lines=18> */
.L_x_5785:
        /* <DEDUP_REMOVED lines=22> */
.L_x_5786:
        /* <DEDUP_REMOVED lines=22> */
.L_x_5787:
[----:B------:R-:W-:Y:S01]  /*08d0*/  PLOP3.LUT P0, PT, PT, PT, UP0, 0x80, 0x0 ;  /* 0x000000000000781c */ /* 0x000fe20003f0f008 */
[----:B------:R-:W-:Y:S01]  /*08e0*/  UMOV UR36, 0x1 ;  /* 0x0000000100247882 */ /* 0x000fe20000000000 */
[----:B------:R-:W-:Y:S01]  /*08f0*/  NOP ;  /* 0x0000000000007918 */ /* 0x000fe20000000000 */
[----:B------:R-:W-:Y:S01]  /*0900*/  USEL UR36, UR36, 0x2, !UP0 ;  /* 0x0000000224247887 */ /* 0x000fe2000c000000 */
[----:B------:R-:W-:Y:S01]  /*0910*/  ULDC.64 UR50, c[0x0][0x208] ;  /* 0x0000820000327ab9 */ /* 0x000fe20000000a00 */
[----:B-123--:R-:W-:Y:S08]  /*0920*/  BAR.SYNC.DEFER_BLOCKING 0x0 ;  /* 0x0000000000007b1d */ /* 0x00eff00000010000 */
[----:B------:R-:W-:Y:S05]  /*0930*/  @!P0 BRA `(.L_x_5788) ;  /* 0x000000a400f88947 */ /* 0x000fea0003800000 */
.L_x_5789:
[----:B------:R-:W-:-:S08]  /*0940*/  NOP ;  /* 0x0000000000007918 */ /* 0x000fd00000000000 */
[----:B------:R-:W1:Y:S02]  /*0950*/  USETMAXREG.TRY_ALLOC.CTAPOOL UP0, 0xf0 ;  /* 0x000000f0000079c8 */ /* 0x000e640008000600 */
[----:B-1----:R-:W-:-:S13]  /*0960*/  PLOP3.LUT P0, PT, PT, PT, UP0, 0x80, 0x0 ;  /* 0x000000000000781c */ /* 0x002fda0003f0f008 */
[----:B------:R-:W-:Y:S05]  /*0970*/  @!P0 BRA `(.L_x_5789) ;  /* 0xfffffffc00f08947 */ /* 0x000fea000383ffff */
[----:B------:R-:W1:Y:S01]  /*0980*/  S2R R2, SR_TID.X ;  /* 0x0000000000027919 */ /* 0x000e620000002100 */
[----:B------:R-:W2:Y:S08]  /*0990*/  S2UR UR4, SR_CTAID.X ;  /* 0x00000000000479c3 */ /* 0x000eb00000002500 */
[----:B------:R-:W-:Y:S06]  /*09a0*/  BAR.ARV 0x4, 0x120 ;  /* 0x0104800000007b1d */ /* 0x000fec0000002000 */
[----:B-1----:R-:W-:-:S04]  /*09b0*/  LOP3.LUT R0, R2, 0xffffff80, RZ, 0xc0, !PT ;  /* 0xffffff8002007812 */ /* 0x002fc800078ec0ff */
[----:B------:R-:W-:Y:S02]  /*09c0*/  ISETP.NE.AND P0, PT, R0, 0x80, PT ;  /* 0x000000800000780c */ /* 0x000fe40003f05270 */
[----:B------:R-:W2:Y:S11]  /*09d0*/  LDC R0, c[0x0][0xda8] ;  /* 0x00036a00ff007b82 */ /* 0x000eb60000000800 */
[----:B------:R-:W-:Y:S06]  /*09e0*/  @!P0 BAR.ARV 0x8, 0xa0 ;  /* 0x0202800000008b1d */ /* 0x000fec0000002000 */
[----:B------:R-:W-:-:S13]  /*09f0*/  ISETP.GE.U32.AND P0, PT, R2, 0x100, PT ;  /* 0x000001000200780c */ /* 0x000fda0003f06070 */
[----:B------:R-:W-:Y:S06]  /*0a00*/  @P0 BAR.ARV 0xf, 0x100 ;  /* 0x03c4000000000b1d */ /* 0x000fec0000002000 */
[----:B--2---:R-:W-:-:S13]  /*0a10*/  ISETP.LE.AND P0, PT, R0, UR4, PT ;  /* 0x0000000400007c0c */ /* 0x004fda000bf03270 */
        /* <DEDUP_REMOVED lines=13> */
[----:B------:R-:W-:Y:S02]  /*0af0*/  LOP3.LUT R6, R4, 0xfffffff0, RZ, 0xc0, !PT ;  /* 0xfffffff004067812 */ /* 0x000fe400078ec0ff */
[----:B------:R-:W-:Y:S02]  /*0b00*/  LEA.HI R3, R0, R191, RZ, 0x7 ;  /* 0x000000bf00037211 */ /* 0x000fe400078f38ff */
[--C-:B------:R-:W-:Y:S02]  /*0b10*/  SHF.R.S32.HI R189, RZ, 0x5, R2.reuse ;  /* 0x00000005ffbd7819 */ /* 0x100fe40000011402 */
[----:B------:R-:W-:Y:S02]  /*0b20*/  SHF.R.S32.HI R8, RZ, 0x1f, R2 ;  /* 0x0000001fff087819 */ /* 0x000fe40000011402 */
[----:B------:R-:W-:Y:S02]  /*0b30*/  IADD3 R9, R191, -R6, RZ ;  /* 0x80000006bf097210 */ /* 0x000fe40007ffe0ff */
[----:B------:R-:W-:-:S02]  /*0b40*/  LOP3.LUT R2, R3, 0xffffff80, RZ, 0xc0, !PT ;  /* 0xffffff8003027812 */ /* 0x000fc400078ec0ff */
[----:B------:R-:W-:Y:S01]  /*0b50*/  LEA.HI R8, R8, R189, RZ, 0x2 ;  /* 0x000000bd08087211 */ /* 0x000fe200078f10ff */
[----:B-1----:R-:W-:Y:S01]  /*0b60*/  ULEA UR48, UR5, UR48, 0x18 ;  /* 0x0000003005307291 */ /* 0x002fe2000f8ec03f */
[----:B------:R-:W-:Y:S02]  /*0b70*/  SHF.R.S32.HI R6, RZ, 0x1f, R9 ;  /* 0x0000001fff067819 */ /* 0x000fe40000011409 */
[----:B------:R-:W-:Y:S02]  /*0b80*/  SHF.R.S32.HI R11, RZ, 0x4, R4 ;  /* 0x00000004ff0b7819 */ /* 0x000fe40000011404 */
[----:B------:R-:W-:Y:S02]  /*0b90*/  IADD3 R2, R191, -R2, RZ ;  /* 0x80000002bf027210 */ /* 0x000fe40007ffe0ff */
[----:B------:R-:W-:Y:S02]  /*0ba0*/  LOP3.LUT R10, R8, 0x3ffffc, RZ, 0xc0, !PT ;  /* 0x003ffffc080a7812 */ /* 0x000fe400078ec0ff */
[----:B------:R-:W-:-:S02]  /*0bb0*/  LEA.HI R8, R6, R9, RZ, 0x3 ;  /* 0x0000000906087211 */ /* 0x000fc400078f18ff */
[----:B------:R-:W-:Y:S02]  /*0bc0*/  LEA.HI R4, R4, R11, RZ, 0x1 ;  /* 0x0000000b04047211 */ /* 0x000fe400078f08ff */
[----:B------:R-:W-:Y:S02]  /*0bd0*/  SHF.R.S32.HI R5, RZ, 0x1f, R2 ;  /* 0x0000001fff057819 */ /* 0x000fe40000011402 */
[----:B------:R-:W-:Y:S02]  /*0be0*/  IADD3 R13, R189, -R10, RZ ;  /* 0x8000000abd0d7210 */ /* 0x000fe40007ffe0ff */
[----:B------:R-:W-:Y:S02]  /*0bf0*/  LOP3.LUT R10, R8, 0xfffffff8, RZ, 0xc0, !PT ;  /* 0xfffffff8080a7812 */ /* 0x000fe400078ec0ff */
[----:B------:R-:W-:Y:S02]  /*0c00*/  SHF.R.S32.HI R188, RZ, 0x7, R3 ;  /* 0x00000007ffbc7819 */ /* 0x000fe40000011403 */
[----:B------:R-:W-:Y:S01]  /*0c10*/  LOP3.LUT R12, R4, 0x1ffffffe, RZ, 0xc0, !PT ;  /* 0x1ffffffe040c7812 */ /* 0x000fe200078ec0ff */
[----:B------:R-:W-:Y:S01]  /*0c20*/  IMAD.IADD R10, R9, 0x1, -R10 ;  /* 0x00000001090a7824 */ /* 0x000fe200078e0a0a */
[----:B------:R-:W-:Y:S01]  /*0c30*/  LEA.HI R4, R5, R2, RZ, 0x2 ;  /* 0x0000000205047211 */ /* 0x000fe200078f10ff */
[----:B------:R-:W-:Y:S01]  /*0c40*/  IMAD R14, R188, 0x100, R9 ;  /* 0x00000100bc0e7824 */ /* 0x000fe200078e0209 */
[----:B------:R-:W-:-:S02]  /*0c50*/  IADD3 R12, R11, -R12, RZ ;  /* 0x8000000c0b0c7210 */ /* 0x000fc40007ffe0ff */
[----:B------:R-:W-:Y:S02]  /*0c60*/  LOP3.LUT R9, R4, 0x7ffffffc, RZ, 0xc0, !PT ;  /* 0x7ffffffc04097812 */ /* 0x000fe400078ec0ff */
[--C-:B------:R-:W-:Y:S02]  /*0c70*/  SHF.R.S32.HI R6, RZ, 0x2, R4.reuse ;  /* 0x00000002ff067819 */ /* 0x100fe40000011404 */
[----:B------:R-:W-:Y:S02]  /*0c80*/  SHF.R.S32.HI R7, RZ, 0x1f, R4 ;  /* 0x0000001fff077819 */ /* 0x000fe40000011404 */
[----:B------:R-:W-:Y:S02]  /*0c90*/  SHF.L.U32 R4, R10, 0x6, RZ ;  /* 0x000000060a047819 */ /* 0x000fe400000006ff */
[----:B------:R-:W-:Y:S01]  /*0ca0*/  IADD3 R16, R2, -R9, RZ ;  /* 0x8000000902107210 */ /* 0x000fe20007ffe0ff */
[----:B------:R-:W-:Y:S01]  /*0cb0*/  IMAD.SHL.U32 R9, R12, 0x8, RZ ;  /* 0x000000080c097824 */ /* 0x000fe200078e00ff */
[----:B------:R-:W-:-:S02]  /*0cc0*/  LEA R14, R13, R14, 0x4 ;  /* 0x0000000e0d0e7211 */ /* 0x000fc400078e20ff */
[----:B------:R-:W-:Y:S02]  /*0cd0*/  SHF.L.U32 R8, R8, 0x6, RZ ;  /* 0x0000000608087819 */ /* 0x000fe400000006ff */
[----:B------:R-:W-:Y:S02]  /*0ce0*/  LOP3.LUT R4, R4, 0x1c0, RZ, 0xc0, !PT ;  /* 0x000001c004047812 */ /* 0x000fe400078ec0ff */
[----:B------:R-:W-:Y:S02]  /*0cf0*/  LEA R190, R14, R9, 0x6 ;  /* 0x000000090ebe7211 */ /* 0x000fe400078e30ff */
[----:B------:R-:W-:Y:S02]  /*0d00*/  LOP3.LUT R8, R8, 0x7ffffe00, RZ, 0xc0, !PT ;  /* 0x7ffffe0008087812 */ /* 0x000fe400078ec0ff */
[----:B------:R-:W-:Y:S02]  /*0d10*/  LOP3.LUT R9, R4, 0x8, R9, 0xf8, !PT ;  /* 0x0000000804097812 */ /* 0x000fe400078ef809 */
[----:B------:R-:W-:Y:S01]  /*0d20*/  SHF.R.U32.HI R4, RZ, 0x3, R4 ;  /* 0x00000003ff047819 */ /* 0x000fe20000011604 */
[----:B------:R-:W-:Y:S01]  /*0d30*/  IMAD R8, R189, 0x400, R8 ;  /* 0x00000400bd087824 */ /* 0x000fe200078e0208 */
[----:B------:R-:W-:-:S02]  /*0d40*/  R2P PR, R10, 0x6 ;  /* 0x000000060a007804 */ /* 0x000fc40000000000 */
[----:B------:R-:W-:Y:S02]  /*0d50*/  LOP3.LUT R9, R9, R4, RZ, 0x3c, !PT ;  /* 0x0000000409097212 */ /* 0x000fe400078e3cff */
[----:B------:R-:W-:Y:S02]  /*0d60*/  LEA.HI R7, R7, R6, RZ, 0x3 ;  /* 0x0000000607077211 */ /* 0x000fe400078f18ff */
[----:B------:R-:W-:Y:S02]  /*0d70*/  IADD3 R8, R8, R9, RZ ;  /* 0x0000000908087210 */ /* 0x000fe40007ffe0ff */
[----:B------:R-:W-:Y:S02]  /*0d80*/  LEA.HI R0, R0, R191, RZ, 0x3 ;  /* 0x000000bf00007211 */ /* 0x000fe400078f18ff */
[----:B------:R-:W-:Y:S02]  /*0d90*/  LEA R18, R8, UR48, 0x1 ;  /* 0x0000003008127c11 */ /* 0x000fe4000f8e08ff */
[----:B------:R-:W-:-:S02]  /*0da0*/  LEA.HI R3, R3, R188, RZ, 0x1 ;  /* 0x000000bc03037211 */ /* 0x000fc400078f08ff */
[----:B------:R-:W-:Y:S01]  /*0db0*/  LOP3.LUT R7, R7, 0xfffffff8, RZ, 0xc0, !PT ;  /* 0xfffffff807077812 */ /* 0x000fe200078ec0ff */
[----:B------:R-:W-:Y:S01]  /*0dc0*/  VIADD R23, R18, 0x26800 ;  /* 0x0002680012177836 */ /* 0x000fe20000000000 */
[----:B------:R-:W-:Y:S02]  /*0dd0*/  LEA.HI R5, R5, R2, RZ, 0x5 ;  /* 0x0000000205057211 */ /* 0x000fe400078f28ff */
[----:B------:R-:W-:Y:S02]  /*0de0*/  LOP3.LUT R4, R0, 0x1ffffff8, RZ, 0xc0, !PT ;  /* 0x1ffffff800047812 */ /* 0x000fe400078ec0ff */
[----:B------:R-:W-:Y:S02]  /*0df0*/  LOP3.LUT R3, R3, 0xfffffe, RZ, 0xc0, !PT ;  /* 0x00fffffe03037812 */ /* 0x000fe400078ec0ff */
[----:B------:R-:W-:Y:S01]  /*0e00*/  IADD3 R19, R18, 0x26840, RZ ;  /* 0x0002684012137810 */ /* 0x000fe20007ffe0ff */
[----:B------:R-:W-:Y:S01]  /*0e10*/  @P2 VIADD R19, R23, 0xffffffc0 ;  /* 0xffffffc017132836 */ /* 0x000fe20000000000 */
[----:B------:R-:W-:-:S02]  /*0e20*/  SEL R22, R22, 0xffffffe0, !P1 ;  /* 0xffffffe016167807 */ /* 0x000fc40004800000 */
[----:B------:R-:W-:Y:S02]  /*0e30*/  IADD3 R7, R6, -R7, RZ ;  /* 0x8000000706077210 */ /* 0x000fe40007ffe0ff */
[----:B------:R-:W-:Y:S02]  /*0e40*/  SHF.R.S32.HI R2, RZ, 0x5, R5 ;  /* 0x00000005ff027819 */ /* 0x000fe40000011405 */
[----:B------:R-:W-:Y:S02]  /*0e50*/  IADD3 R4, R191, -R4, RZ ;  /* 0x80000004bf047210 */ /* 0x000fe40007ffe0ff */
[----:B------:R-:W-:Y:S02]  /*0e60*/  IADD3 R3, R188, -R3, RZ ;  /* 0x80000003bc037210 */ /* 0x000fe40007ffe0ff */
[----:B------:R-:W-:Y:S01]  /*0e70*/  IADD3 R23, R23, R22, RZ ;  /* 0x0000001617177210 */ /* 0x000fe20007ffe0ff */
[----:B------:R-:W-:Y:S01]  /*0e80*/  IMAD.IADD R22, R22, 0x1, R19 ;  /* 0x0000000116167824 */ /* 0x000fe200078e0213 */
[----:B------:R-:W-:-:S02]  /*0e90*/  LEA R2, R2, R7, 0x4 ;  /* 0x0000000702027211 */ /* 0x000fc400078e20ff */
[----:B------:R-:W-:Y:S02]  /*0ea0*/  SHF.R.S32.HI R186, RZ, 0x3, R0 ;  /* 0x00000003ffba7819 */ /* 0x000fe40000011400 */
[----:B------:R-:W-:Y:S02]  /*0eb0*/  SHF.L.U32 R184, R4, 0x3, RZ ;  /* 0x0000000304b87819 */ /* 0x000fe400000006ff */
[----:B------:R-:W-:Y:S02]  /*0ec0*/  SHF.L.U32 R17, R3, 0x8, RZ ;  /* 0x0000000803117819 */ /* 0x000fe400000006ff */
[----:B------:R-:W-:-:S07]  /*0ed0*/  SHF.L.U32 R16, R16, 0x1, RZ ;  /* 0x0000000110107819 */ /* 0x000fce00000006ff */
.L_x_5842:
        /* <DEDUP_REMOVED lines=20> */
.L_x_5790:
[----:B------:R-:W-:Y:S01]  /*1020*/  ULDC UR6, c[0x0][0xdc4] ;  /* 0x0003710000067ab9 */ /* 0x000fe20000000800 */
[----:B------:R-:W-:Y:S01]  /*1030*/  UMOV UR40, UR7 ;  /* 0x0000000700287c82 */ /* 0x000fe20008000000 */
[----:B------:R-:W-:-:S11]  /*1040*/  UISETP.NE.AND UP0, UPT, UR6, 0x1, UPT ;  /* 0x000000010600788c */ /* 0x000fd6000bf05270 */
[----:B------:R-:W-:Y:S02]  /*1050*/  @UP0 ULDC.64 UR10, c[0x0][0xdc8] ;  /* 0x00037200000a0ab9 */ /* 0x000fe40000000a00 */
[----:B------:R-:W-:-:S04]  /*1060*/  UIMAD.WIDE.U32 UR4, UR7, UR10, URZ ;  /* 0x0000000a070472a5 */ /* 0x000fc8000f8e003f */
[----:B------:R-:W-:-:S04]  /*1070*/  @UP0 USHF.R.U32.HI UR40, URZ, UR11, UR5 ;  /* 0x0000000b3f280299 */ /* 0x000fc80008011605 */
[----:B------:R-:W-:-:S12]  /*1080*/  UIMAD UR4, UR40, UR6, URZ ;  /* 0x00000006280472a4 */ /* 0x000fd8000f8e023f */
.L_x_5791:
[----:B------:R-:W-:Y:S01]  /*1090*/  ULOP3.LUT UR5, URZ, UR40, URZ, 0x33, !UPT ;  /* 0x000000283f057292 */ /* 0x000fe2000f8e333f */
[----:B------:R-:W-:Y:S01]  /*10a0*/  CS2R R154, SRZ ;  /* 0x00000000009a7805 */ /* 0x000fe2000001ff00 */
[----:B------:R-:W-:Y:S01]  /*10b0*/  ULDC.64 UR10, c[0x0][0x3f8] ;  /* 0x0000fe00000a7ab9 */ /* 0x000fe20000000a00 */
[----:B------:R-:W-:Y:S01]  /*10c0*/  ULDC UR6, c[0x0][0xdac] ;  /* 0x00036b0000067ab9 */ /* 0x000fe20000000800 */
[----:B------:R-:W-:Y:S01]  /*10d0*/  UISETP.NE.U32.AND UP0, UPT, UR10, URZ, UPT ;  /* 0x0000003f0a00728c */ /* 0x000fe2000bf05070 */
[----:B------:R-:W-:Y:S01]  /*10e0*/  CS2R R156, SRZ ;  /* 0x00000000009c7805 */ /* 0x000fe2000001ff00 */
[----:B------:R-:W-:Y:S01]  /*10f0*/  UIADD3 UR5, UR5, UR6, URZ ;  /* 0x0000000605057290 */ /* 0x000fe2000fffe03f */
[----:B------:R-:W-:Y:S01]  /*1100*/  CS2R R150, SRZ ;  /* 0x0000000000967805 */ /* 0x000fe2000001ff00 */
[----:B------:R-:W-:Y:S01]  /*1110*/  UISETP.NE.AND.EX UP0, UPT, UR11, URZ, UPT, UP0 ;  /* 0x0000003f0b00728c */ /* 0x000fe2000bf05300 */
[----:B------:R-:W-:Y:S01]  /*1120*/  CS2R R148, SRZ ;  /* 0x0000000000947805 */ /* 0x000fe2000001ff00 */
[----:B------:R-:W-:Y:S01]  /*1130*/  USHF.L.U32 UR42, UR5, 0x6, URZ ;  /* 0x00000006052a7899 */ /* 0x000fe2000800063f */
[----:B------:R-:W-:Y:S01]  /*1140*/  CS2R R146, SRZ ;  /* 0x0000000000927805 */ /* 0x000fe2000001ff00 */
[----:B------:R-:W-:Y:S01]  /*1150*/  UIADD3 UR4, UR7, -UR4, URZ ;  /* 0x8000000407047290 */ /* 0x000fe2000fffe03f */
[----:B------:R-:W-:Y:S01]  /*1160*/  CS2R R144, SRZ ;  /* 0x0000000000907805 */ /* 0x000fe2000001ff00 */
[----:B------:R-:W-:Y:S01]  /*1170*/  ULDC UR43, c[0x0][0xdb8] ;  /* 0x00036e00002b7ab9 */ /* 0x000fe20000000800 */
[----:B------:R-:W-:Y:S01]  /*1180*/  ULDC UR49, c[0x0][0x404] ;  /* 0x0001010000317ab9 */ /* 0x000fe20000000800 */
[----:B------:R-:W-:Y:S01]  /*1190*/  ULDC UR7, c[0x0][0x288] ;  /* 0x0000a20000077ab9 */ /* 0x000fe20000000800 */
[----:B------:R-:W-:Y:S01]  /*11a0*/  UISETP.NE.AND UP1, UPT, UR43, 0x1, UPT ;  /* 0x000000012b00788c */ /* 0x000fe2000bf25270 */
        /* <DEDUP_REMOVED lines=13> */
[----:B------:R-:W-:Y:S01]  /*1280*/  UISETP.NE.AND UP2, UPT, UR46, 0x1, UPT ;  /* 0x000000012e00788c */ /* 0x000fe2000bf45270 */
[----:B------:R-:W-:Y:S01]  /*1290*/  CS2R R130, SRZ ;  /* 0x0000000000827805 */ /* 0x000fe2000001ff00 */
[----:B------:R-:W-:Y:S01]  /*12a0*/  USHF.R.S32.HI UR7, URZ, 0x1f, UR6 ;  /* 0x0000001f3f077899 */ /* 0x000fe20008011406 */
[----:B------:R-:W-:Y:S01]  /*12b0*/  CS2R R128, SRZ ;  /* 0x0000000000807805 */ /* 0x000fe2000001ff00 */
[----:B------:R-:W-:Y:S01]  /*12c0*/  USHF.R.S32.HI UR9, URZ, 0x1f, UR8 ;  /* 0x0000001f3f097899 */ /* 0x000fe20008011408 */
[----:B------:R-:W-:Y:S01]  /*12d0*/  CS2R R126, SRZ ;  /* 0x00000000007e7805 */ /* 0x000fe2000001ff00 */
[----:B------:R-:W-:Y:S01]  /*12e0*/  @UP1 ULDC UR4, c[0x0][0xdbc] ;  /* 0x00036f0000041ab9 */ /* 0x000fe20000000800 */
[----:B------:R-:W-:Y:S01]  /*12f0*/  ULEA.HI UR7, UR7, UR6, URZ, 0x6 ;  /* 0x0000000607077291 */ /* 0x000fe2000f8f303f */
[----:B------:R-:W-:Y:S01]  /*1300*/  PLOP3.LUT P0, PT, PT, PT, UP2, 0x80, 0x0 ;  /* 0x000000000000781c */ /* 0x000fe20003f0f028 */
[----:B------:R-:W-:Y:S01]  /*1310*/  UIMAD.WIDE.U32 UR4, UR10, UR4, URZ ;  /* 0x000000040a0472a5 */ /* 0x000fe2000f8e003f */
[----:B------:R-:W-:Y:S01]  /*1320*/  CS2R R124, SRZ ;  /* 0x00000000007c7805 */ /* 0x000fe2000001ff00 */
[----:B------:R-:W-:Y:S01]  /*1330*/  ULEA.HI UR9, UR9, UR8, URZ, 0x6 ;  /* 0x0000000809097291 */ /* 0x000fe2000f8f303f */
[----:B------:R-:W-:Y:S01]  /*1340*/  CS2R R122, SRZ ;  /* 0x00000000007a7805 */ /* 0x000fe2000001ff00 */
[----:B------:R-:W-:Y:S01]  /*1350*/  @UP1 ULDC UR11, c[0x0][0xdc0] ;  /* 0x00037000000b1ab9 */ /* 0x000fe20000000800 */
[----:B------:R-:W-:Y:S01]  /*1360*/  UMOV UR44, UR10 ;  /* 0x0000000a002c7c82 */ /* 0x000fe20008000000 */
[----:B------:R-:W-:Y:S01]  /*1370*/  @UP1 USHF.R.U32.HI UR44, URZ, UR11, UR5 ;  /* 0x0000000b3f2c1299 */ /* 0x000fe20008011605 */
[----:B------:R-:W-:Y:S01]  /*1380*/  CS2R R120, SRZ ;  /* 0x0000000000787805 */ /* 0x000fe2000001ff00 */
[----:B------:R-:W-:Y:S01]  /*1390*/  USHF.R.S32.HI UR7, URZ, 0x6, UR7 ;  /* 0x000000063f077899 */ /* 0x000fe20008011407 */
[----:B------:R-:W-:Y:S01]  /*13a0*/  CS2R R118, SRZ ;  /* 0x0000000000767805 */ /* 0x000fe2000001ff00 */
[----:B------:R-:W-:Y:S01]  /*13b0*/  USHF.R.S32.HI UR9, URZ, 0x6, UR9 ;  /* 0x000000063f097899 */ /* 0x000fe20008011409 */
[----:B------:R-:W-:Y:S01]  /*13c0*/  CS2R R116, SRZ ;  /* 0x0000000000747805 */ /* 0x000fe2000001ff00 */
[----:B------:R-:W-:Y:S01]  /*13d0*/  UIADD3 UR4, -UR44, URZ, URZ ;  /* 0x0000003f2c047290 */ /* 0x000fe2000fffe13f */
[----:B------:R-:W-:Y:S01]  /*13e0*/  CS2R R170, SRZ ;  /* 0x0000000000aa7805 */ /* 0x000fe2000001ff00 */
[----:B------:R-:W-:Y:S01]  /*13f0*/  UISETP.LT.AND UP0, UPT, UR7, UR9, UPT ;  /* 0x000000090700728c */ /* 0x000fe2000bf01270 */
[----:B------:R-:W-:Y:S01]  /*1400*/  CS2R R112, SRZ ;  /* 0x0000000000707805 */ /* 0x000fe2000001ff00 */
[----:B------:R-:W-:Y:S01]  /*1410*/  UIMAD UR43, UR43, UR4, UR10 ;  /* 0x000000042b2b72a4 */ /* 0x000fe2000f8e020a */
[----:B------:R-:W-:Y:S01]  /*1420*/  CS2R R168, SRZ ;  /* 0x0000000000a87805 */ /* 0x000fe2000001ff00 */
[----:B------:R-:W-:Y:S01]  /*1430*/  USEL UR45, UR7, UR9, UP0 ;  /* 0x00000009072d7287 */ /* 0x000fe20008000000 */
        /* <DEDUP_REMOVED lines=42> */
[----:B------:R-:W-:Y:S06]  /*16e0*/  @!P0 BRA `(.L_x_5792) ;  /* 0x00000018005c8947 */ /* 0x000fec0003800000 */
[----:B------:R-:W-:Y:S01]  /*16f0*/  UISETP.GE.AND UP0, UPT, UR45, 0x1, UPT ;  /* 0x000000012d00788c */ /* 0x000fe2000bf06270 */
[----:B------:R-:W-:-:S05]  /*1700*/  PLOP3.LUT P0, PT, PT, PT, PT, 0x80, 0x0 ;  /* 0x000000000000781c */ /* 0x000fca0003f0f070 */
[----:B------:R-:W-:-:S13]  /*1710*/  PLOP3.LUT P1, PT, PT, PT, UP0, 0x80, 0x0 ;  /* 0x000000000000781c */ /* 0x000fda0003f2f008 */
[----:B------:R-:W-:Y:S05]  /*1720*/  @!P1 BRA `(.L_x_5793) ;  /* 0x0000007c00d89947 */ /* 0x000fea0003800000 */
        /* <DEDUP_REMOVED lines=14> */
.L_x_5794:
[----:B------:R-:W-:Y:S01]  /*1810*/  ULEA UR16, UR39, UR48, 0x3 ;  /* 0x0000003027107291 */ /* 0x000fe2000f8e183f */
[----:B------:R-:W-:-:S04]  /*1820*/  MOV R0, UR38 ;  /* 0x0000002600007c02 */ /* 0x000fc80008000f00 */
[----:B------:R-:W-:-:S04]  /*1830*/  SHF.L.U32 R0, R0, 0x1f, RZ ;  /* 0x0000001f00007819 */ /* 0x000fc800000006ff */
[----:B------:R-:W1:Y:S02]  /*1840*/  SYNCS.PHASECHK.TRANS64.TRYWAIT P0, [UR16+0x28c50], R0 ;  /* 0x028c5000ff0075a7 */ /* 0x000e640008000150 */
[----:B-1----:R-:W-:Y:S05]  /*1850*/  @!P0 BRA `(.L_x_5795) ;  /* 0x000000c8007c8947 */ /* 0x002fea0003800000 */
.L_x_5901:
        /* <DEDUP_REMOVED lines=48> */
[----:B------:R-:W-:-:S07]  /*1b60*/  IMAD.U32 R0, RZ, RZ, UR45 ;  /* 0x0000002dff007e24 */ /* 0x000fce000f8e00ff */
.L_x_5801:
[----:B------:R-:W-:Y:S01]  /*1b70*/  BAR.SYNC.DEFER_BLOCKING 0xe, 0x100 ;  /* 0x0384000000007b1d */ /* 0x000fe20000010000 */
[----:B-1----:R-:W-:Y:S01]  /*1b80*/  MOV R3, UR39 ;  /* 0x0000002700037c02 */ /* 0x002fe20008000f00 */
[----:B------:R-:W-:Y:S01]  /*1b90*/  UISETP.NE.AND UP1, UPT, UR47, 0x3, UPT ;  /* 0x000000032f00788c */ /* 0x000fe2000bf25270 */
[C---:B------:R-:W-:Y:S01]  /*1ba0*/  ISETP.GT.AND P1, PT, R0.reuse, RZ, PT ;  /* 0x000000ff0000720c */ /* 0x040fe20003f24270 */
[----:B------:R-:W-:Y:S01]  /*1bb0*/  UIADD3 UR39, UR39, 0x1, URZ ;  /* 0x0000000127277890 */ /* 0x000fe2000fffe03f */
[----:B------:R-:W-:Y:S02]  /*1bc0*/  LEA R3, R3, R2, 0x6 ;  /* 0x0000000203037211 */ /* 0x000fe400078e30ff */
[----:B------:R-:W-:Y:S01]  /*1bd0*/  IADD3 R0, R0, -0x1, RZ ;  /* 0xffffffff00007810 */ /* 0x000fe20007ffe0ff */
[----:B------:R-:W-:Y:S01]  /*1be0*/  UISETP.NE.AND UP0, UPT, UR39, 0x2, UPT ;  /* 0x000000022700788c */ /* 0x000fe2000bf05270 */
[----:B------:R-:W-:Y:S02]  /*1bf0*/  LEA R3, R3, UR48, 0x2 ;  /* 0x0000003003037c11 */ /* 0x000fe4000f8e10ff */
[----:B------:R-:W-:Y:S01]  /*1c00*/  PLOP3.LUT P2, PT, PT, PT, UP1, 0x80, 0x0 ;  /* 0x000000000000781c */ /* 0x000fe20003f4f018 */
        /* <DEDUP_REMOVED lines=135> */
.L_x_5797:
[----:B------:R-:W-:Y:S01]  /*2480*/  ULEA UR6, UR39, UR48, 0x3 ;  /* 0x0000003027067291 */ /* 0x000fe2000f8e183f */
[----:B------:R-:W-:-:S05]  /*2490*/  IMAD.U32 R3, RZ, RZ, UR38 ;  /* 0x00000026ff037e24 */ /* 0x000fca000f8e00ff */
[----:B------:R-:W-:-:S04]  /*24a0*/  SHF.L.U32 R3, R3, 0x1f, RZ ;  /* 0x0000001f03037819 */ /* 0x000fc800000006ff */
[----:B------:R1:W2:Y:S01]  /*24b0*/  SYNCS.PHASECHK.TRANS64.TRYWAIT P0, [UR6+0x28c50], R3 ;  /* 0x028c5003ff0075a7 */ /* 0x0002a20008000146 */
[----:B------:R-:W-:Y:S05]  /*24c0*/  @!P2 BRA `(.L_x_5798) ;  /* 0x000000000004a947 */ /* 0x000fea0003800000 */
[----:B------:R-:W-:Y:S01]  /*24d0*/  BPT.TRAP 0x1 ;  /* 0x000000040000795c */ /* 0x000fe20000300000 */
.L_x_5798:
[----:B--2---:R-:W-:Y:S05]  /*24e0*/  @P0 BRA `(.L_x_5799) ;  /* 0x0000000000080947 */ /* 0x004fea0003800000 */
[----:B------:R-:W2:Y:S02]  /*24f0*/  SYNCS.PHASECHK.TRANS64.TRYWAIT P0, [UR6+0x28c50], R3 ;  /* 0x028c5003ff0075a7 */ /* 0x000ea40008000146 */
[----:B--2---:R-:W-:Y:S05]  /*2500*/  @!P0 BRA `(.L_x_5800) ;  /* 0x000000bc00688947 */ /* 0x004fea0003800000 */
.L_x_5799:
        /* <DEDUP_REMOVED lines=19> */
[----:B------:R-:W-:-:S04]  /*2640*/  @!P0 LEA R3, R3, UR48, 0x3 ;  /* 0x0000003003038c11 */ /* 0x000fc8000f8e18ff */
        /* <DEDUP_REMOVED lines=17> */
.L_x_5796:
[----:B------:R-:W-:Y:S01]  /*2760*/  BAR.SYNC.DEFER_BLOCKING 0xe, 0x100 ;  /* 0x0384000000007b1d */ /* 0x000fe20000010000 */
[----:B-1----:R-:W-:Y:S01]  /*2770*/  MOV R3, UR39 ;  /* 0x0000002700037c02 */ /* 0x002fe20008000f00 */
[----:B------:R-:W-:Y:S01]  /*2780*/  UIADD3 UR39, UR39, 0x1, URZ ;  /* 0x0000000127277890 */ /* 0x000fe2000fffe03f */
[----:B------:R-:W-:Y:S02]  /*2790*/  PLOP3.LUT P0, PT, PT, PT, PT, 0x8, 0x0 ;  /* 0x000000000000781c */ /* 0x000fe40003f0e170 */
[----:B------:R-:W-:Y:S01]  /*27a0*/  MOV R156, RZ ;  /* 0x000000ff009c7202 */ /* 0x000fe20000000f00 */
[----:B------:R-:W-:Y:S01]  /*27b0*/  IMAD R0, R3, 0x40, R2 ;  /* 0x0000004003007824 */ /* 0x000fe200078e0202 */
[----:B------:R-:W-:Y:S01]  /*27c0*/  UISETP.NE.AND UP0, UPT, UR39, 0x2, UPT ;  /* 0x000000022700788c */ /* 0x000fe2000bf05270 */
[----:B------:R-:W-:-:S03]  /*27d0*/  MOV R155, RZ ;  /* 0x000000ff009b7202 */ /* 0x000fc60000000f00 */
        /* <DEDUP_REMOVED lines=136> */
.L_x_5792:
[----:B------:R-:W-:Y:S01]  /*3060*/  UISETP.GE.AND UP0, UPT, UR45, 0x1, UPT ;  /* 0x000000012d00788c */ /* 0x000fe2000bf06270 */
[----:B------:R-:W-:-:S05]  /*3070*/  PLOP3.LUT P0, PT, PT, PT, PT, 0x80, 0x0 ;  /* 0x000000000000781c */ /* 0x000fca0003f0f070 */
[----:B------:R-:W-:-:S13]  /*3080*/  PLOP3.LUT P1, PT, PT, PT, UP0, 0x80, 0x0 ;  /* 0x000000000000781c */ /* 0x000fda0003f2f008 */
[----:B------:R-:W-:Y:S05]  /*3090*/  @!P1 BRA `(.L_x_5793) ;  /* 0x00000064007c9947 */ /* 0x000fea0003800000 */
        /* <DEDUP_REMOVED lines=18> */
[----:B------:R1:W2:Y:S01]  /*31c0*/  LDC.64 R14, c[0x4][R0] ;  /* 0x01000000000e7b82 */ /* 0x0002a20000000a00 */
[----:B------:R-:W-:Y:S01]  /*31d0*/  IMAD.U32 R5, RZ, RZ, UR5 ;  /* 0x00000005ff057e24 */ /* 0x000fe2000f8e00ff */
        /* <DEDUP_REMOVED lines=10> */
.L_x_5802:
        /* <DEDUP_REMOVED lines=9> */
.L_x_5902:
[----:B------:R-:W-:Y:S05]  /*3310*/  @!P0 BRA `(.L_x_5804) ;  /* 0x0000000000048947 */ /* 0x000fea0003800000 */
[----:B------:R-:W-:Y:S01]  /*3320*/  BPT.TRAP 0x1 ;  /* 0x000000040000795c */ /* 0x000fe20000300000 */
.L_x_5804:
[----:B------:R-:W-:Y:S02]  /*3330*/  MOV R7, UR39 ;  /* 0x0000002700077c02 */ /* 0x000fe40008000f00 */
[----:B------:R-:W-:Y:S02]  /*3340*/  MOV R8, UR38 ;  /* 0x0000002600087c02 */ /* 0x000fe40008000f00 */
[----:B------:R-:W-:Y:S02]  /*3350*/  LEA R7, R7, UR48, 0x3 ;  /* 0x0000003007077c11 */ /* 0x000fe4000f8e18ff */
[----:B------:R-:W-:-:S04]  /*3360*/  SHF.L.U32 R8, R8, 0x1f, RZ ;  /* 0x0000001f08087819 */ /* 0x000fc800000006ff */
[----:B------:R2:W3:Y:S01]  /*3370*/  SYNCS.PHASECHK.TRANS64.TRYWAIT P1, [R7+URZ+0x28c30], R8 ;  /* 0x028c3008070075a7 */ /* 0x0004e2000802017f */
[----:B------:R-:W-:Y:S05]  /*3380*/  @!P0 BRA `(.L_x_5805) ;  /* 0x0000000000048947 */ /* 0x000fea0003800000 */
[----:B------:R-:W-:Y:S01]  /*3390*/  BPT.TRAP 0x1 ;  /* 0x000000040000795c */ /* 0x000fe20000300000 */
.L_x_5805:
[----:B---3--:R-:W-:Y:S05]  /*33a0*/  @P1 BRA `(.L_x_5806) ;  /* 0x0000000000081947 */ /* 0x008fea0003800000 */
[----:B------:R-:W3:Y:S02]  /*33b0*/  SYNCS.PHASECHK.TRANS64.TRYWAIT P1, [R7+URZ+0x28c30], R8 ;  /* 0x028c3008070075a7 */ /* 0x000ee4000802017f */
[----:B---3--:R-:W-:Y:S05]  /*33c0*/  @!P1 BRA `(.L_x_5807) ;  /* 0x000000ac00e89947 */ /* 0x008fea0003800000 */
.L_x_5806:
[----:B-1----:R-:W1:Y:S01]  /*33d0*/  S2R R0, SR_TID.X ;  /* 0x0000000000007919 */ /* 0x002e620000002100 */
[----:B------:R-:W-:-:S04]  /*33e0*/  UIADD3 UR4, UR48, 0x22400, URZ ;  /* 0x0002240030047890 */ /* 0x000fc8000fffe03f */
[----:B------:R-:W-:-:S04]  /*33f0*/  USHF.R.U32.HI UR4, URZ, 0x4, UR4 ;  /* 0x000000043f047899 */ /* 0x000fc80008011604 */
[----:B------:R-:W-:Y:S01]  /*3400*/  ULOP3.LUT UR4, UR4, 0x3fff, URZ, 0xc0, !UPT ;  /* 0x00003fff04047892 */ /* 0x000fe2000f8ec03f */
[----:B-1----:R-:W-:-:S05]  /*3410*/  LOP3.LUT R3, R0, 0x7f, RZ, 0xc0, !PT ;  /* 0x0000007f00037812 */ /* 0x002fca00078ec0ff */
        /* <DEDUP_REMOVED lines=10> */
[----:B------:R-:W-:Y:S01]  /*34c0*/  IADD3 R5, R2, UR42, RZ ;  /* 0x0000002a02057c10 */ /* 0x000fe2000fffe0ff */
[----:B------:R-:W-:Y:S01]  /*34d0*/  UMOV UR7, 0x40000040 ;  /* 0x4000004000077882 */ /* 0x000fe20000000000 */
[----:B------:R-:W-:Y:S01]  /*34e0*/  UMOV UR5, 0x40000040 ;  /* 0x4000004000057882 */ /* 0x000fe20000000000 */
        /* <DEDUP_REMOVED lines=16> */
[----:B------:R-:W-:Y:S01]  /*35f0*/  HGMMA.64x64x16.F32 R24, gdesc[UR4], R24, gsb0 ;  /* 0x00e00000041879f0 */ /* 0x000fe20008000818 */
[----:B------:R-:W-:Y:S02]  /*3600*/  UMOV UR6, 0xffffffc0 ;  /* 0xffffffc000067882 */ /* 0x000fe40000000000 */
[----:B------:R-:W-:-:S04]  /*3610*/  UIMAD UR6, UR45, UR6, 0x40 ;  /* 0x000000402d0674a4 */ /* 0x000fc8000f8e0206 */
[----:B------:R-:W-:Y:S01]  /*3620*/  UIADD3 UR7, UR6, 0x1, URZ ;  /* 0x0000000106077890 */ /* 0x000fe2000fffe03f */
[----:B------:R-:W-:Y:S02]  /*3630*/  WARPGROUP.DEPBAR.LE gsb0, 0x0 ;  /* 0x00008000000079c5 */ /* 0x000fe40000010000 */
[----:B------:R-:W-:-:S06]  /*3640*/  WARPGROUP.ARRIVE ;  /* 0x00000000000079c5 */ /* 0x000fcc0000000000 */
[----:B------:R-:W-:Y:S01]  /*3650*/  HGMMA.64x64x16.F32 R24, gdesc[UR8], R24, gsb0 ;  /* 0x00e00000081879f0 */ /* 0x000fe20008000818 */
[----:B------:R-:W-:Y:S02]  /*3660*/  ULDC UR10, c[0x0][0x9d8] ;  /* 0x00027600000a7ab9 */ /* 0x000fe40000000800 */
[----:B------:R-:W-:Y:S02]  /*3670*/  WARPGROUP.DEPBAR.LE gsb0, 0x0 ;  /* 0x00008000000079c5 */ /* 0x000fe40000010000 */
[----:B------:R-:W-:-:S06]  /*3680*/  WARPGROUP.ARRIVE ;  /* 0x00000000000079c5 */ /* 0x000fcc0000000000 */
[----:B------:R-:W-:Y:S01]  /*3690*/  HGMMA.64x64x16.F32 R24, gdesc[UR12], R24, gsb0 ;  /* 0x00e000000c1879f0 */ /* 0x000fe20008000818 */
[----:B------:R-:W-:Y:S01]  /*36a0*/  ULDC UR14, c[0x0][0x2e0] ;  /* 0x0000b800000e7ab9 */ /* 0x000fe20000000800 */
[----:B------:R-:W-:Y:S01]  /*36b0*/  ULDC UR15, c[0x0][0x288] ;  /* 0x0000a200000f7ab9 */ /* 0x000fe20000000800 */
[----:B------:R-:W-:Y:S01]  /*36c0*/  UIMAD UR7, UR49, UR14, UR7 ;  /* 0x0000000e310772a4 */ /* 0x000fe2000f8e0207 */
[----:B------:R-:W-:Y:S01]  /*36d0*/  MOV R3, UR15 ;  /* 0x0000000f00037c02 */ /* 0x000fe20008000f00 */
[----:B------:R-:W-:-:S04]  /*36e0*/  UIMAD UR6, UR49, UR14, UR6 ;  /* 0x0000000e310672a4 */ /* 0x000fc8000f8e0206 */
[----:B------:R-:W-:Y:S02]  /*36f0*/  IADD3 R4, -R3, UR7, -R16 ;  /* 0x0000000703047c10 */ /* 0x000fe4000fffe910 */
[----:B------:R-:W-:Y:S02]  /*3700*/  IADD3 R3, -R16, UR6, RZ ;  /* 0x0000000610037c10 */ /* 0x000fe4000fffe1ff */
[----:B------:R-:W-:Y:S02]  /*3710*/  IADD3 R6, R4, 0x8, R5 ;  /* 0x0000000804067810 */ /* 0x000fe40007ffe005 */
[----:B------:R-:W-:Y:S02]  /*3720*/  VIADDMNMX R4, R5, R4, R3, PT ;  /* 0x0000000405047246 */ /* 0x000fe40003800103 */
[----:B------:R-:W-:Y:S02]  /*3730*/  VIMNMX R6, R3, R6, PT ;  /* 0x0000000603067248 */ /* 0x000fe40003fe0100 */
[----:B------:R-:W-:-:S02]  /*3740*/  ISETP.GT.AND P5, PT, R4, 0x28, PT ;  /* 0x000000280400780c */ /* 0x000fc40003fa4270 */
[C---:B------:R-:W-:Y:S02]  /*3750*/  ISETP.GT.AND P2, PT, R6.reuse, RZ, PT ;  /* 0x000000ff0600720c */ /* 0x040fe40003f44270 */
[C---:B------:R-:W-:Y:S02]  /*3760*/  ISETP.GT.AND P3, PT, R6.reuse, 0x1, PT ;  /* 0x000000010600780c */ /* 0x040fe40003f64270 */
[----:B------:R-:W-:Y:S01]  /*3770*/  ISETP.GT.AND P4, PT, R6, 0x8, PT ;  /* 0x000000080600780c */ /* 0x000fe20003f84270 */
        /* <DEDUP_REMOVED lines=32> */
[----:B----4-:R-:W-:Y:S01]  /*3980*/  FSEL R27, R27, -INF , P3 ;  /* 0xff8000001b1b7808 */ /* 0x010fe20001800000 */
[----:B------:R-:W-:Y:S01]  /*3990*/  FMUL.FTZ R41, R41, UR10 ;  /* 0x0000000a29297c20 */ /* 0x000fe20008410000 */
[----:B------:R-:W-:Y:S01]  /*39a0*/  ISETP.GT.AND P3, PT, R6, 0x10, PT ;  /* 0x000000100600780c */ /* 0x000fe20003f64270 */
[----:B------:R-:W-:Y:S01]  /*39b0*/  FMUL.FTZ R44, R44, UR10 ;  /* 0x0000000a2c2c7c20 */ /* 0x000fe20008410000 */
[----:B------:R-:W-:Y:S01]  /*39c0*/  FMNMX.FTZ R9, R26, R27, !PT ;  /* 0x0000001b1a097209 */ /* 0x000fe20007810000 */
[----:B------:R-:W-:Y:S01]  /*39d0*/  FMUL.FTZ R45, R45, UR10 ;  /* 0x0000000a2d2d7c20 */ /* 0x000fe20008410000 */
[----:B------:R-:W-:Y:S01]  /*39e0*/  FMUL.FTZ R48, R48, UR10 ;  /* 0x0000000a30307c20 */ /* 0x000fe20008410000 */
[----:B------:R-:W4:Y:S01]  /*39f0*/  MUFU.TANH R34, R34 ;  /* 0x0000002200227308 */ /* 0x000f220000002400 */
[----:B-----5:R-:W-:Y:S01]  /*3a00*/  FSEL R30, R30, -INF , P4 ;  /* 0xff8000001e1e7808 */ /* 0x020fe20002000000 */
[----:B------:R-:W-:Y:S01]  /*3a10*/  FMUL.FTZ R49, R49, UR10 ;  /* 0x0000000a31317c20 */ /* 0x000fe20008410000 */
[----:B------:R-:W-:Y:S01]  /*3a20*/  ISETP.GT.AND P4, PT, R4, 0x8, PT ;  /* 0x000000080400780c */ /* 0x000fe20003f84270 */
[----:B------:R-:W-:Y:S01]  /*3a30*/  FMUL.FTZ R52, R52, UR10 ;  /* 0x0000000a34347c20 */ /* 0x000fe20008410000 */
[----:B------:R-:W-:Y:S01]  /*3a40*/  FMNMX.FTZ R10, R30, R9, !PT ;  /* 0x000000091e0a7209 */ /* 0x000fe20007810000 */
[----:B------:R-:W-:Y:S01]  /*3a50*/  FMUL.FTZ R53, R53, UR10 ;  /* 0x0000000a35357c20 */ /* 0x000fe20008410000 */
[----:B------:R-:W-:Y:S01]  /*3a60*/  ULDC UR10, c[0x0][0x988] ;  /* 0x00026200000a7ab9 */ /* 0x000fe20000000800 */
[----:B------:R-:W5:Y:S01]  /*3a70*/  MUFU.TANH R35, R35 ;  /* 0x0000002300237308 */ /* 0x000f620000002400 */
[----:B-1----:R-:W-:-:S02]  /*3a80*/  FSEL R31, R31, -INF , P2 ;  /* 0xff8000001f1f7808 */ /* 0x002fc40001000000 */
[----:B------:R-:W-:Y:S02]  /*3a90*/  ISETP.GT.AND P2, PT, R6, 0x11, PT ;  /* 0x000000110600780c */ /* 0x000fe40003f44270 */
[----:B------:R-:W-:-:S03]  /*3aa0*/  FMNMX.FTZ R9, R31, R10, !PT ;  /* 0x0000000a1f097209 */ /* 0x000fc60007810000 */
[----:B------:R-:W1:Y:S01]  /*3ab0*/  MUFU.TANH R38, R38 ;  /* 0x0000002600267308 */ /* 0x000e620000002400 */
[----:B----4-:R-:W-:Y:S02]  /*3ac0*/  FSEL R34, R34, -INF , P3 ;  /* 0xff80000022227808 */ /* 0x010fe40001800000 */
[----:B------:R-:W-:Y:S02]  /*3ad0*/  ISETP.GT.AND P3, PT, R6, 0x18, PT ;  /* 0x000000180600780c */ /* 0x000fe40003f64270 */
[----:B------:R-:W-:-:S03]  /*3ae0*/  FMNMX.FTZ R10, R34, R9, !PT ;  /* 0x00000009220a7209 */ /* 0x000fc60007810000 */
[----:B------:R-:W4:Y:S01]  /*3af0*/  MUFU.TANH R39, R39 ;  /* 0x0000002700277308 */ /* 0x000f220000002400 */
[----:B-----5:R-:W-:Y:S02]  /*3b00*/  FSEL R35, R35, -INF , P2 ;  /* 0xff80000023237808 */ /* 0x020fe40001000000 */
[----:B------:R-:W-:Y:S02]  /*3b10*/  ISETP.GT.AND P2, PT, R6, 0x19, PT ;  /* 0x000000190600780c */ /* 0x000fe40003f44270 */
[----:B------:R-:W-:-:S03]  /*3b20*/  FMNMX.FTZ R9, R35, R10, !PT ;  /* 0x0000000a23097209 */ /* 0x000fc60007810000 */
[----:B------:R-:W5:Y:S01]  /*3b30*/  MUFU.TANH R42, R42 ;  /* 0x0000002a002a7308 */ /* 0x000f620000002400 */
[----:B-1----:R-:W-:Y:S02]  /*3b40*/  FSEL R38, R38, -INF , P3 ;  /* 0xff80000026267808 */ /* 0x002fe40001800000 */
        /* <DEDUP_REMOVED lines=36> */
[----:B------:R-:W-:Y:S02]  /*3d90*/  ISETP.GT.AND P2, PT, R4, RZ, PT ;  /* 0x000000ff0400720c */ /* 0x000fe40003f44270 */
[----:B------:R-:W-:-:S03]  /*3da0*/  FMNMX.FTZ R6, R55, R6, !PT ;  /* 0x0000000637067209 */ /* 0x000fc60007810000 */
[----:B------:R-:W1:Y:S01]  /*3db0*/  MUFU.TANH R28, R28 ;  /* 0x0000001c001c7308 */ /* 0x000e620000002400 */
[----:B----4-:R-:W-:Y:S01]  /*3dc0*/  FSEL R24, R24, -INF , P2 ;  /* 0xff80000018187808 */ /* 0x010fe20001000000 */
[----:B------:R-:W4:Y:S01]  /*3dd0*/  SHFL.BFLY PT, R9, R6, 0x2, 0x1f ;  /* 0x0c401f0006097f89 */ /* 0x000f2200000e0000 */
[----:B------:R-:W-:-:S05]  /*3de0*/  ISETP.GT.AND P2, PT, R4, 0x9, PT ;  /* 0x000000090400780c */ /* 0x000fca0003f44270 */
[----:B------:R-:W2:Y:S01]  /*3df0*/  MUFU.TANH R29, R29 ;  /* 0x0000001d001d7308 */ /* 0x000ea20000002400 */
[----:B-----5:R-:W-:Y:S02]  /*3e00*/  FSEL R25, R25, -INF , P3 ;  /* 0xff80000019197808 */ /* 0x020fe40001800000 */
[----:B------:R-:W-:Y:S02]  /*3e10*/  ISETP.GT.AND P3, PT, R4, 0x10, PT ;  /* 0x000000100400780c */ /* 0x000fe40003f64270 */
[----:B------:R-:W-:-:S03]  /*3e20*/  FMNMX.FTZ R5, R24, R25, !PT ;  /* 0x0000001918057209 */ /* 0x000fc60007810000 */
[----:B------:R-:W5:Y:S01]  /*3e30*/  MUFU.TANH R32, R32 ;  /* 0x0000002000207308 */ /* 0x000f620000002400 */
[----:B-1----:R-:W-:Y:S02]  /*3e40*/  FSEL R28, R28, -INF , P4 ;  /* 0xff8000001c1c7808 */ /* 0x002fe40002000000 */
[----:B------:R-:W-:-:S05]  /*3e50*/  ISETP.GT.AND P4, PT, R4, 0x19, PT ;  /* 0x000000190400780c */ /* 0x000fca0003f84270 */
[----:B------:R-:W1:Y:S01]  /*3e60*/  MUFU.TANH R33, R33 ;  /* 0x0000002100217308 */ /* 0x000e620000002400 */
[----:B--2---:R-:W-:Y:S02]  /*3e70*/  FSEL R29, R29, -INF , P2 ;  /* 0xff8000001d1d7808 */ /* 0x004fe40001000000 */
[----:B----4-:R-:W-:Y:S02]  /*3e80*/  FMNMX.FTZ R9, R6, R9, !PT ;  /* 0x0000000906097209 */ /* 0x010fe40007810000 */
[----:B------:R-:W-:-:S03]  /*3e90*/  ISETP.GT.AND P2, PT, R4, 0x11, PT ;  /* 0x000000110400780c */ /* 0x000fc60003f44270 */
[----:B------:R-:W2:Y:S01]  /*3ea0*/  SHFL.BFLY PT, R6, R9, 0x1, 0x1f ;  /* 0x0c201f0009067f89 */ /* 0x000ea200000e0000 */
[----:B------:R-:W4:Y:S01]  /*3eb0*/  MUFU.TANH R36, R36 ;  /* 0x0000002400247308 */ /* 0x000f220000002400 */
[----:B-----5:R-:W-:Y:S02]  /*3ec0*/  FSEL R32, R32, -INF , P3 ;  /* 0xff80000020207808 */ /* 0x020fe40001800000 */
[----:B------:R-:W-:-:S05]  /*3ed0*/  ISETP.GT.AND P3, PT, R4, 0x18, PT ;  /* 0x000000180400780c */ /* 0x000fca0003f64270 */
[----:B------:R-:W5:Y:S01]  /*3ee0*/  MUFU.TANH R37, R37 ;  /* 0x0000002500257308 */ /* 0x000f620000002400 */
[----:B-1----:R-:W-:Y:S02]  /*3ef0*/  FSEL R33, R33, -INF , P2 ;  /* 0xff80000021217808 */ /* 0x002fe40001000000 */
[----:B------:R-:W-:-:S05]  /*3f00*/  ISETP.GT.AND P2, PT, R4, 0x20, PT ;  /* 0x000000200400780c */ /* 0x000fca0003f44270 */
[----:B------:R-:W1:Y:S01]  /*3f10*/  MUFU.TANH R40, R40 ;  /* 0x0000002800287308 */ /* 0x000e620000002400 */
[----:B----4-:R-:W-:Y:S02]  /*3f20*/  FSEL R36, R36, -INF , P3 ;  /* 0xff80000024247808 */ /* 0x010fe40001800000 */
[----:B------:R-:W-:Y:S02]  /*3f30*/  ISETP.GT.AND P3, PT, R4, 0x21, PT ;  /* 0x000000210400780c */ /* 0x000fe40003f64270 */
[----:B--2---:R-:W-:-:S03]  /*3f40*/  FMNMX.FTZ R3, R9, R6, !PT ;  /* 0x0000000609037209 */ /* 0x004fc60007810000 */
[----:B------:R-:W2:Y:S01]  /*3f50*/  MUFU.TANH R41, R41 ;  /* 0x0000002900297308 */ /* 0x000ea20000002400 */
[----:B------:R-:W-:Y:S02]  /*3f60*/  FMNMX.FTZ R6, R28, R5, !PT ;  /* 0x000000051c067209 */ /* 0x000fe40007810000 */
[----:B-----5:R-:W-:Y:S01]  /*3f70*/  FSEL R37, R37, -INF , P4 ;  /* 0xff80000025257808 */ /* 0x020fe20002000000 */
[----:B------:R-:W-:Y:S01]  /*3f80*/  FMUL.FTZ R9, R3, UR10 ;  /* 0x0000000a03097c20 */ /* 0x000fe20008410000 */
[----:B------:R-:W-:Y:S02]  /*3f90*/  FMNMX.FTZ R5, R29, R6, !PT ;  /* 0x000000061d057209 */ /* 0x000fe40007810000 */
[----:B------:R-:W-:Y:S01]  /*3fa0*/  ISETP.GT.AND P4, PT, R4, 0x29, PT ;  /* 0x000000290400780c */ /* 0x000fe20003f84270 */
[----:B------:R-:W4:Y:S01]  /*3fb0*/  MUFU.TANH R44, R44 ;  /* 0x0000002c002c7308 */ /* 0x000f220000002400 */
[----:B------:R-:W-:Y:S02]  /*3fc0*/  FMNMX.FTZ R6, R32, R5, !PT ;  /* 0x0000000520067209 */ /* 0x000fe40007810000 */
[----:B-1----:R-:W-:-:S02]  /*3fd0*/  FSEL R40, R40, -INF , P2 ;  /* 0xff80000028287808 */ /* 0x002fc40001000000 */
[----:B------:R-:W-:Y:S02]  /*3fe0*/  FMNMX.FTZ R5, R33, R6, !PT ;  /* 0x0000000621057209 */ /* 0x000fe40007810000 */
[----:B------:R-:W-:Y:S01]  /*3ff0*/  ISETP.GT.AND P2, PT, R4, 0x30, PT ;  /* 0x000000300400780c */ /* 0x000fe20003f44270 */
[----:B------:R-:W1:Y:S01]  /*4000*/  MUFU.TANH R45, R45 ;  /* 0x0000002d002d7308 */ /* 0x000e620000002400 */
[----:B------:R-:W-:Y:S02]  /*4010*/  FMNMX.FTZ R6, R36, R5, !PT ;  /* 0x0000000524067209 */ /* 0x000fe40007810000 */
[----:B--2---:R-:W-:Y:S02]  /*4020*/  FSEL R41, R41, -INF , P3 ;  /* 0xff80000029297808 */ /* 0x004fe40001800000 */
[----:B------:R-:W-:Y:S02]  /*4030*/  FMNMX.FTZ R5, R37, R6, !PT ;  /* 0x0000000625057209 */ /* 0x000fe40007810000 */
[----:B------:R-:W-:Y:S01]  /*4040*/  FSETP.NEU.FTZ.AND P3, PT, R3, -INF , PT ;  /* 0xff8000000300780b */ /* 0x000fe20003f7d000 */
[----:B------:R-:W2:Y:S01]  /*4050*/  MUFU.TANH R48, R48 ;  /* 0x0000003000307308 */ /* 0x000ea20000002400 */
[----:B------:R-:W-:-:S02]  /*4060*/  FMNMX.FTZ R6, R40, R5, !PT ;  /* 0x0000000528067209 */ /* 0x000fc40007810000 */
[----:B----4-:R-:W-:Y:S02]  /*4070*/  FSEL R44, R44, -INF , P5 ;  /* 0xff8000002c2c7808 */ /* 0x010fe40002800000 */
[----:B------:R-:W-:Y:S02]  /*4080*/  FMNMX.FTZ R5, R41, R6, !PT ;  /* 0x0000000629057209 */ /* 0x000fe40007810000 */
[----:B------:R-:W-:Y:S01]  /*4090*/  FSEL R9, R9, RZ, P3 ;  /* 0x000000ff09097208 */ /* 0x000fe20001800000 */
[----:B------:R-:W4:Y:S01]  /*40a0*/  MUFU.TANH R49, R49 ;  /* 0x0000003100317308 */ /* 0x000f220000002400 */
[----:B-1----:R-:W-:Y:S02]  /*40b0*/  FSEL R45, R45, -INF , P4 ;  /* 0xff8000002d2d7808 */ /* 0x002fe40002000000 */
[----:B------:R-:W-:Y:S01]  /*40c0*/  FMNMX.FTZ R6, R44, R5, !PT ;  /* 0x000000052c067209 */ /* 0x000fe20007810000 */
[--C-:B------:R-:W-:Y:S01]  /*40d0*/  FFMA.FTZ R26, R26, UR10, -R9.reuse ;  /* 0x0000000a1a1a7c23 */ /* 0x100fe20008010809 */
[----:B------:R-:W-:Y:S01]  /*40e0*/  ISETP.GT.AND P3, PT, R4, 0x31, PT ;  /* 0x000000310400780c */ /* 0x000fe20003f64270 */
[--C-:B------:R-:W-:Y:S01]  /*40f0*/  FFMA.FTZ R27, R27, UR10, -R9.reuse ;  /* 0x0000000a1b1b7c23 */ /* 0x100fe20008010809 */
[----:B------:R-:W-:Y:S01]  /*4100*/  FMNMX.FTZ R5, R45, R6, !PT ;  /* 0x000000062d057209 */ /* 0x000fe20007810000 */
[----:B------:R-:W1:Y:S01]  /*4110*/  MUFU.TANH R52, R52 ;  /* 0x0000003400347308 */ /* 0x000e620000002400 */
[----:B--2---:R-:W-:Y:S01]  /*4120*/  FSEL R48, R48, -INF , P2 ;  /* 0xff80000030307808 */ /* 0x004fe20001000000 */
[--C-:B------:R-:W-:Y:S01]  /*4130*/  FFMA.FTZ R30, R30, UR10, -R9.reuse ;  /* 0x0000000a1e1e7c23 */ /* 0x100fe20008010809 */
[----:B------:R-:W-:Y:S01]  /*4140*/  ISETP.GT.AND P2, PT, R4, 0x38, PT ;  /* 0x000000380400780c */ /* 0x000fe20003f44270 */
[--C-:B------:R-:W-:Y:S01]  /*4150*/  FFMA.FTZ R31, R31, UR10, -R9.reuse ;  /* 0x0000000a1f1f7c23 */ /* 0x100fe20008010809 */
[----:B------:R-:W-:Y:S01]  /*4160*/  FMNMX.FTZ R6, R48, R5, !PT ;  /* 0x0000000530067209 */ /* 0x000fe20007810000 */
[--C-:B------:R-:W-:Y:S01]  /*4170*/  FFMA.FTZ R34, R34, UR10, -R9.reuse ;  /* 0x0000000a22227c23 */ /* 0x100fe20008010809 */
[--C-:B------:R-:W-:Y:S01]  /*4180*/  FFMA.FTZ R35, R35, UR10, -R9.reuse ;  /* 0x0000000a23237c23 */ /* 0x100fe20008010809 */
[----:B------:R-:W2:Y:S01]  /*4190*/  MUFU.TANH R53, R53 ;  /* 0x0000003500357308 */ /* 0x000ea20000002400 */
[----:B----4-:R-:W-:Y:S01]  /*41a0*/  FSEL R49, R49, -INF , P3 ;  /* 0xff80000031317808 */ /* 0x010fe20001800000 */
[--C-:B------:R-:W-:Y:S01]  /*41b0*/  FFMA.FTZ R38, R38, UR10, -R9.reuse ;  /* 0x0000000a26267c23 */ /* 0x100fe20008010809 */
[----:B------:R-:W-:Y:S01]  /*41c0*/  ISETP.GT.AND P3, PT, R4, 0x39, PT ;  /* 0x000000390400780c */ /* 0x000fe20003f64270 */
[--C-:B------:R-:W-:Y:S01]  /*41d0*/  FFMA.FTZ R39, R39, UR10, -R9.reuse ;  /* 0x0000000a27277c23 */ /* 0x100fe20008010809 */
[----:B------:R-:W-:Y:S01]  /*41e0*/  FMNMX.FTZ R5, R49, R6, !PT ;  /* 0x0000000631057209 */ /* 0x000fe20007810000 */
[--C-:B------:R-:W-:Y:S01]  /*41f0*/  FFMA.FTZ R42, R42, UR10, -R9.reuse ;  /* 0x0000000a2a2a7c23 */ /* 0x100fe20008010809 */
[--C-:B------:R-:W-:Y:S01]  /*4200*/  FFMA.FTZ R43, R43, UR10, -R9.reuse ;  /* 0x0000000a2b2b7c23 */ /* 0x100fe20008010809 */
[----:B------:R-:W-:Y:S01]  /*4210*/  MUFU.EX2 R26, R26 ;  /* 0x0000001a001a7308 */ /* 0x000fe20000000800 */
[----:B-1----:R-:W-:Y:S01]  /*4220*/  FSEL R52, R52, -INF , P2 ;  /* 0xff80000034347808 */ /* 0x002fe20001000000 */
[--C-:B------:R-:W-:Y:S01]  /*4230*/  FFMA.FTZ R46, R46, UR10, -R9.reuse ;  /* 0x0000000a2e2e7c23 */ /* 0x100fe20008010809 */
[--C-:B------:R-:W-:Y:S01]  /*4240*/  FFMA.FTZ R47, R47, UR10, -R9.reuse ;  /* 0x0000000a2f2f7c23 */ /* 0x100fe20008010809 */
[--C-:B------:R-:W-:Y:S01]  /*4250*/  FFMA.FTZ R50, R50, UR10, -R9.reuse ;  /* 0x0000000a32327c23 */ /* 0x100fe20008010809 */
[----:B------:R-:W-:Y:S01]  /*4260*/  FMNMX.FTZ R4, R52, R5, !PT ;  /* 0x0000000534047209 */ /* 0x000fe20007810000 */
[--C-:B------:R-:W-:Y:S01]  /*4270*/  FFMA.FTZ R51, R51, UR10, -R9.reuse ;  /* 0x0000000a33337c23 */ /* 0x100fe20008010809 */
[--C-:B------:R-:W-:Y:S01]  /*4280*/  FFMA.FTZ R54, R54, UR10, -R9.reuse ;  /* 0x0000000a36367c23 */ /* 0x100fe20008010809 */
[----:B------:R-:W1:Y:S01]  /*4290*/  MUFU.EX2 R27, R27 ;  /* 0x0000001b001b7308 */ /* 0x000e620000000800 */
[----:B--2---:R-:W-:Y:S01]  /*42a0*/  FSEL R53, R53, -INF , P3 ;  /* 0xff80000035357808 */ /* 0x004fe20001800000 */
[----:B------:R-:W-:-:S03]  /*42b0*/  FFMA.FTZ R9, R55, UR10, -R9 ;  /* 0x0000000a37097c23 */ /* 0x000fc60008010809 */
[----:B------:R-:W-:-:S03]  /*42c0*/  FMNMX.FTZ R4, R53, R4, !PT ;  /* 0x0000000435047209 */ /* 0x000fc60007810000 */
[----:B------:R-:W-:Y:S02]  /*42d0*/  MUFU.EX2 R30, R30 ;  /* 0x0000001e001e7308 */ /* 0x000fe40000000800 */
[----:B------:R-:W2:Y:S06]  /*42e0*/  SHFL.BFLY PT, R5, R4, 0x2, 0x1f ;  /* 0x0c401f0004057f89 */ /* 0x000eac00000e0000 */
[----:B------:R-:W4:Y:S01]  /*42f0*/  MUFU.EX2 R31, R31 ;  /* 0x0000001f001f7308 */ /* 0x000f220000000800 */
[----:B-1----:R-:W-:-:S07]  /*4300*/  F2FP.F16.F32.PACK_AB R153, R27, R26 ;  /* 0x0000001a1b99723e */ /* 0x002fce00000000ff */
[----:B------:R-:W-:Y:S08]  /*4310*/  MUFU.EX2 R34, R34 ;  /* 0x0000002200227308 */ /* 0x000ff00000000800 */
[----:B------:R-:W1:Y:S01]  /*4320*/  MUFU.EX2 R35, R35 ;  /* 0x0000002300237308 */ /* 0x000e620000000800 */
[----:B----4-:R-:W-:Y:S02]  /*4330*/  F2FP.F16.F32.PACK_AB R155, R31, R30 ;  /* 0x0000001e1f9b723e */ /* 0x010fe400000000ff */
[----:B--2---:R-:W-:-:S05]  /*4340*/  FMNMX.FTZ R5, R4, R5, !PT ;  /* 0x0000000504057209 */ /* 0x004fca0007810000 */
[----:B------:R-:W2:Y:S01]  /*4350*/  SHFL.BFLY PT, R4, R5, 0x1, 0x1f ;  /* 0x0c201f0005047f89 */ /* 0x000ea200000e0000 */
[----:B------:R-:W-:Y:S08]  /*4360*/  MUFU.EX2 R38, R38 ;  /* 0x0000002600267308 */ /* 0x000ff00000000800 */
[----:B------:R-:W4:Y:S01]  /*4370*/  MUFU.EX2 R39, R39 ;  /* 0x0000002700277308 */ /* 0x000f220000000800 */
[----:B-1----:R-:W-:-:S07]  /*4380*/  F2FP.F16.F32.PACK_AB R157, R35, R34 ;  /* 0x00000022239d723e */ /* 0x002fce00000000ff */
[----:B------:R-:W-:Y:S01]  /*4390*/  MUFU.EX2 R42, R42 ;  /* 0x0000002a002a7308 */ /* 0x000fe20000000800 */
[----:B--2---:R-:W-:-:S07]  /*43a0*/  FMNMX.FTZ R4, R5, R4, !PT ;  /* 0x0000000405047209 */ /* 0x004fce0007810000 */
[----:B------:R-:W1:Y:S01]  /*43b0*/  MUFU.EX2 R43, R43 ;  /* 0x0000002b002b7308 */ /* 0x000e620000000800 */
[----:B----4-:R-:W-:Y:S02]  /*43c0*/  F2FP.F16.F32.PACK_AB R159, R39, R38 ;  /* 0x00000026279f723e */ /* 0x010fe400000000ff */
[C---:B------:R-:W-:Y:S01]  /*43d0*/  FSETP.NEU.FTZ.AND P2, PT, R4.reuse, -INF , PT ;  /* 0xff8000000400780b */ /* 0x040fe20003f5d000 */
[----:B------:R-:W-:-:S04]  /*43e0*/  FMUL.FTZ R5, R4, UR10 ;  /* 0x0000000a04057c20 */ /* 0x000fc80008410000 */
[----:B------:R-:W-:Y:S01]  /*43f0*/  MUFU.EX2 R46, R46 ;  /* 0x0000002e002e7308 */ /* 0x000fe20000000800 */
[----:B------:R-:W-:Y:S01]  /*4400*/  FSEL R6, R5, RZ, P2 ;  /* 0x000000ff05067208 */ /* 0x000fe20001000000 */
[----:B------:R-:W-:-:S04]  /*4410*/  FADD.FTZ R5, R26, R27 ;  /* 0x0000001b1a057221 */ /* 0x000fc80000010000 */
        /* <DEDUP_REMOVED lines=8> */
[----:B------:R-:W-:Y:S01]  /*44a0*/  FADD.FTZ R10, R30, R5 ;  /* 0x000000051e0a7221 */ /* 0x000fe20000010000 */
[----:B------:R-:W-:Y:S01]  /*44b0*/  @!P1 IADD3 R5, R7, 0x28c40, RZ ;  /* 0x00028c4007059810 */ /* 0x000fe20007ffe0ff */
[--C-:B------:R-:W-:Y:S01]  /*44c0*/  FFMA.FTZ R37, R37, UR10, -R6.reuse ;  /* 0x0000000a25257c23 */ /* 0x100fe20008010806 */
[----:B------:R-:W-:Y:S01]  /*44d0*/  FFMA.FTZ R40, R40, UR10, -R6 ;  /* 0x0000000a28287c23 */ /* 0x000fe20008010806 */
[----:B------:R-:W-:Y:S01]  /*44e0*/  FADD.FTZ R13, R31, R10 ;  /* 0x0000000a1f0d7221 */ /* 0x000fe20000010000 */
[----:B------:R-:W-:Y:S01]  /*44f0*/  @!P1 PRMT R5, RZ, 0x654, R5 ;  /* 0x00000654ff059816 */ /* 0x000fe20000000005 */
[----:B------:R-:W2:Y:S01]  /*4500*/  MUFU.EX2 R25, R25 ;  /* 0x0000001900197308 */ /* 0x000ea20000000800 */
[--C-:B------:R-:W-:Y:S01]  /*4510*/  FFMA.FTZ R41, R41, UR10, -R6.reuse ;  /* 0x0000000a29297c23 */ /* 0x100fe20008010806 */
[----:B------:R-:W-:Y:S01]  /*4520*/  FADD.FTZ R12, R34, R13 ;  /* 0x0000000d220c7221 */ /* 0x000fe20000010000 */
[----:B------:R4:W-:Y:S01]  /*4530*/  @!P1 SYNCS.ARRIVE.TRANS64.RED.A1T0 RZ, [R5+URZ], RZ ;  /* 0x000000ff05ff99a7 */ /* 0x0009e2000810043f */
[--C-:B------:R-:W-:Y:S01]  /*4540*/  FFMA.FTZ R44, R44, UR10, -R6.reuse ;  /* 0x0000000a2c2c7c23 */ /* 0x100fe20008010806 */
[--C-:B------:R-:W-:Y:S01]  /*4550*/  FFMA.FTZ R45, R45, UR10, -R6.reuse ;  /* 0x0000000a2d2d7c23 */ /* 0x100fe20008010806 */
[--C-:B------:R-:W-:Y:S01]  /*4560*/  FFMA.FTZ R48, R48, UR10, -R6.reuse ;  /* 0x0000000a30307c23 */ /* 0x100fe20008010806 */
[--C-:B------:R-:W-:Y:S01]  /*4570*/  FFMA.FTZ R49, R49, UR10, -R6.reuse ;  /* 0x0000000a31317c23 */ /* 0x100fe20008010806 */
[----:B------:R-:W5:Y:S01]  /*4580*/  MUFU.EX2 R28, R28 ;  /* 0x0000001c001c7308 */ /* 0x000f620000000800 */
[--C-:B------:R-:W-:Y:S01]  /*4590*/  FFMA.FTZ R52, R52, UR10, -R6.reuse ;  /* 0x0000000a34347c23 */ /* 0x100fe20008010806 */
[----:B------:R-:W-:Y:S01]  /*45a0*/  FFMA.FTZ R6, R53, UR10, -R6 ;  /* 0x0000000a35067c23 */ /* 0x000fe20008010806 */
[----:B-1----:R-:W-:-:S05]  /*45b0*/  F2FP.F16.F32.PACK_AB R161, R43, R42 ;  /* 0x0000002a2ba1723e */ /* 0x002fca00000000ff */
        /* <DEDUP_REMOVED lines=15> */
[----:B------:R-:W-:Y:S01]  /*46b0*/  FADD.FTZ R13, R43, R12 ;  /* 0x0000000c2b0d7221 */ /* 0x000fe20000010000 */
[----:B--2---:R-:W-:-:S06]  /*46c0*/  FADD.FTZ R5, R33, R10 ;  /* 0x0000000a21057221 */ /* 0x004fcc0000010000 */
        /* <DEDUP_REMOVED lines=9> */
[----:B------:R-:W-:Y:S01]  /*4760*/  MUFU.EX2 R44, R44 ;  /* 0x0000002c002c7308 */ /* 0x000fe20000000800 */
[----:B----4-:R-:W-:-:S07]  /*4770*/  FADD.FTZ R10, R40, R11 ;  /* 0x0000000b280a7221 */ /* 0x010fce0000010000 */
[----:B------:R-:W2:Y:S01]  /*4780*/  MUFU.EX2 R47, R47 ;  /* 0x0000002f002f7308 */ /* 0x000ea20000000800 */
[C---:B-----5:R-:W-:Y:S01]  /*4790*/  FADD.FTZ R11, R41.reuse, R10 ;  /* 0x0000000a290b7221 */ /* 0x060fe20000010000 */
[----:B------:R-:W-:Y:S01]  /*47a0*/  FADD.FTZ R10, R46, R13 ;  /* 0x0000000d2e0a7221 */ /* 0x000fe20000010000 */
[----:B------:R-:W-:-:S05]  /*47b0*/  F2FP.F16.F32.PACK_AB R160, R41, R40 ;  /* 0x0000002829a0723e */ /* 0x000fca00000000ff */
        /* <DEDUP_REMOVED lines=12> */
[----:B------:R-:W-:Y:S08]  /*4880*/  MUFU.EX2 R54, R54 ;  /* 0x0000003600367308 */ /* 0x000ff00000000800 */
[----:B------:R-:W2:Y:S01]  /*4890*/  MUFU.EX2 R9, R9 ;  /* 0x0000000900097308 */ /* 0x000ea20000000800 */
[----:B----4-:R-:W-:-:S07]  /*48a0*/  F2FP.F16.F32.PACK_AB R164, R49, R48 ;  /* 0x0000003031a4723e */ /* 0x010fce00000000ff */
[----:B------:R-:W-:Y:S08]  /*48b0*/  MUFU.EX2 R52, R52 ;  /* 0x0000003400347308 */ /* 0x000ff00000000800 */
[----:B------:R4:W5:Y:S01]  /*48c0*/  MUFU.EX2 R5, R6 ;  /* 0x0000000600057308 */ /* 0x0009620000000800 */
[----:B--2---:R-:W-:Y:S01]  /*48d0*/  F2FP.F16.F32.PACK_AB R167, R9, R54 ;  /* 0x0000003609a7723e */ /* 0x004fe200000000ff */
[----:B----4-:R-:W-:-:S04]  /*48e0*/  FADD.FTZ R6, R44, R11 ;  /* 0x0000000b2c067221 */ /* 0x010fc80000010000 */
[----:B------:R-:W-:Y:S01]  /*48f0*/  FADD.FTZ R45, R45, R6 ;  /* 0x000000062d2d7221 */ /* 0x000fe20000010000 */
[----:B------:R-:W-:-:S03]  /*4900*/  FADD.FTZ R6, R54, R51 ;  /* 0x0000003336067221 */ /* 0x000fc60000010000 */
[----:B------:R-:W-:Y:S01]  /*4910*/  FADD.FTZ R48, R48, R45 ;  /* 0x0000002d30307221 */ /* 0x000fe20000010000 */
[----:B-----5:R-:W-:Y:S01]  /*4920*/  F2FP.F16.F32.PACK_AB R166, R5, R52 ;  /* 0x0000003405a6723e */ /* 0x020fe200000000ff */
[----:B------:R-:W-:Y:S02]  /*4930*/  FADD.FTZ R6, R9, R6 ;  /* 0x0000000609067221 */ /* 0x000fe40000010000 */
[----:B------:R-:W-:Y:S02]  /*4940*/  FADD.FTZ R49, R49, R48 ;  /* 0x0000003031317221 */ /* 0x000fe40000010000 */
[----:B------:R1:W-:Y:S02]  /*4950*/  STSM.16.M88.4 [R22], R164 ;  /* 0x000000a416007844 */ /* 0x0003e40000000200 */
[----:B------:R-:W-:-:S04]  /*4960*/  FADD.FTZ R52, R52, R49 ;  /* 0x0000003134347221 */ /* 0x000fc80000010000 */
[----:B------:R-:W-:Y:S01]  /*4970*/  FADD.FTZ R5, R5, R52 ;  /* 0x0000003405057221 */ /* 0x000fe20000010000 */
[----:B------:R-:W-:Y:S06]  /*4980*/  @!P0 BRA `(.L_x_5808) ;  /* 0x0000000000048947 */ /* 0x000fec0003800000 */
[----:B------:R-:W-:Y:S01]  /*4990*/  BPT.TRAP 0x1 ;  /* 0x000000040000795c */ /* 0x000fe20000300000 */
.L_x_5808:
[----:B------:R2:W4:Y:S01]  /*49a0*/  SYNCS.PHASECHK.TRANS64.TRYWAIT P2, [R7+URZ+0x28c50], R8 ;  /* 0x028c5008070075a7 */ /* 0x000522000804017f */
[----:B------:R-:W-:Y:S05]  /*49b0*/  @!P0 BRA `(.L_x_5809) ;  /* 0x0000000000048947 */ /* 0x000fea0003800000 */
[----:B------:R-:W-:Y:S01]  /*49c0*/  BPT.TRAP 0x1 ;  /* 0x000000040000795c */ /* 0x000fe20000300000 */
.L_x_5809:
[----:B----4-:R-:W-:Y:S05]  /*49d0*/  @P2 BRA `(.L_x_5810) ;  /* 0x0000000000082947 */ /* 0x010fea0003800000 */
[----:B------:R-:W4:Y:S02]  /*49e0*/  SYNCS.PHASECHK.TRANS64.TRYWAIT P2, [R7+URZ+0x28c50], R8 ;  /* 0x028c5008070075a7 */ /* 0x000f24000804017f */
[----:B----4-:R-:W-:Y:S05]  /*49f0*/  @!P2 BRA `(.L_x_5811) ;  /* 0x000000980070a947 */ /* 0x010fea0003800000 */
.L_x_5810:
[----:B------:R-:W-:Y:S01]  /*4a00*/  ULEA UR11, UR39, UR41, 0xc ;  /* 0x00000029270b7291 */ /* 0x000fe2000f8e603f */
[----:B------:R-:W-:Y:S01]  /*4a10*/  WARPGROUP.ARRIVE ;  /* 0x00000000000079c5 */ /* 0x000fe20000000000 */
[----:B------:R-:W-:Y:S01]  /*4a20*/  UMOV UR7, 0x40000040 ;  /* 0x4000004000077882 */ /* 0x000fe20000000000 */
[----:B------:R-:W-:Y:S01]  /*4a30*/  UIMAD UR49, UR49, UR14, -UR15 ;  /* 0x0000000e313172a4 */ /* 0x000fe2000f8e0a0f */
[----:B--234-:R-:W-:Y:S01]  /*4a40*/  @!P1 IADD3 R7, R7, 0x28c60, RZ ;  /* 0x00028c6007079810 */ /* 0x01cfe20007ffe0ff */
[----:B------:R-:W-:Y:S02]  /*4a50*/  UIADD3 UR22, UR45, -0x2, URZ ;  /* 0xfffffffe2d167890 */ /* 0x000fe4000fffe03f */
[----:B------:R-:W-:Y:S01]  /*4a60*/  UMOV UR6, UR11 ;  /* 0x0000000b00067c82 */ /* 0x000fe20008000000 */
[----:B------:R-:W-:Y:S01]  /*4a70*/  UIADD3 UR49, UR42, UR49, URZ ;  /* 0x000000312a317290 */ /* 0x000fe2000fffe03f */
[----:B------:R-:W-:Y:S01]  /*4a80*/  HGMMA.64x256x16.F32 R24, R152, gdesc[UR4].tnspB, RZ, !UPT, gsb0 ;  /* 0x43e0000498187df0 */ /* 0x000fe2000c0008ff */
[----:B------:R-:W-:Y:S01]  /*4a90*/  UIADD3 UR6, UR11, 0x80, URZ ;  /* 0x000000800b067890 */ /* 0x000fe2000fffe03f */
[----:B------:R-:W-:Y:S01]  /*4aa0*/  @!P1 PRMT R7, RZ, 0x654, R7 ;  /* 0x00000654ff079816 */ /* 0x000fe20000000007 */
        /* <DEDUP_REMOVED lines=17> */
[----:B------:R-:W-:-:S04]  /*4bc0*/  USHF.R.S32.HI UR6, URZ, 0x1f, UR49 ;  /* 0x0000001f3f067899 */ /* 0x000fc80008011431 */
[----:B------:R-:W-:-:S04]  /*4bd0*/  ULEA.HI UR6, UR6, UR49, URZ, 0x6 ;  /* 0x0000003106067291 */ /* 0x000fc8000f8f303f */
[----:B------:R-:W-:-:S04]  /*4be0*/  USHF.R.S32.HI UR6, URZ, 0x6, UR6 ;  /* 0x000000063f067899 */ /* 0x000fc80008011406 */
[----:B------:R-:W-:-:S04]  /*4bf0*/  UISETP.LT.AND UP0, UPT, URZ, UR6, UPT ;  /* 0x000000063f00728c */ /* 0x000fc8000bf01270 */
[----:B------:R-:W-:-:S04]  /*4c00*/  USEL UR23, URZ, UR6, !UP0 ;  /* 0x000000063f177287 */ /* 0x000fc8000c000000 */
[----:B------:R-:W-:-:S06]  /*4c10*/  UISETP.GE.AND UP0, UPT, UR22, UR23, UPT ;  /* 0x000000171600728c */ /* 0x000fcc000bf06270 */
[----:B------:R-:W-:Y:S01]  /*4c20*/  PLOP3.LUT P2, PT, PT, PT, UP0, 0x80, 0x0 ;  /* 0x000000000000781c */ /* 0x000fe20003f4f008 */
        /* <DEDUP_REMOVED lines=11> */
[----:B------:R-:W-:Y:S01]  /*4ce0*/  IMAD.MOV.U32 R8, RZ, RZ, R3 ;  /* 0x000000ffff087224 */ /* 0x000fe200078e0003 */
[----:B------:R-:W-:Y:S01]  /*4cf0*/  MOV R9, R4 ;  /* 0x0000000400097202 */ /* 0x000fe20000000f00 */
[----:B------:R-:W-:Y:S01]  /*4d00*/  UMOV UR29, UR39 ;  /* 0x00000027001d7c82 */ /* 0x000fe20008000000 */
[----:B------:R-:W-:Y:S01]  /*4d10*/  ULDC UR25, c[0x0][0x2e0] ;  /* 0x0000b80000197ab9 */ /* 0x000fe20000000800 */
[----:B------:R-:W-:Y:S01]  /*4d20*/  ULDC UR26, c[0x0][0x288] ;  /* 0x0000a200001a7ab9 */ /* 0x000fe20000000800 */
[----:B------:R-:W-:Y:S01]  /*4d30*/  ULDC UR27, c[0x0][0x404] ;  /* 0x00010100001b7ab9 */ /* 0x000fe20000000800 */
[----:B------:R-:W-:Y:S01]  /*4d40*/  ULDC UR28, c[0x0][0x9d8] ;  /* 0x00027600001c7ab9 */ /* 0x000fe20000000800 */
[----:B------:R-:W-:Y:S01]  /*4d50*/  ULDC UR24, c[0x0][0x988] ;  /* 0x0002620000187ab9 */ /* 0x000fe20000000800 */
[----:B------:R-:W-:-:S05]  /*4d60*/  ULDC.64 UR20, c[0x0][0x3f8] ;  /* 0x0000fe0000147ab9 */ /* 0x000fca0000000a00 */
.L_x_5821:
[----:B------:R-:W-:-:S04]  /*4d70*/  UIADD3 UR39, UR29, 0x1, URZ ;  /* 0x000000011d277890 */ /* 0x000fc8000fffe03f */
[----:B------:R-:W-:-:S04]  /*4d80*/  UISETP.NE.AND UP0, UPT, UR39, 0x2, UPT ;  /* 0x000000022700788c */ /* 0x000fc8000bf05270 */
[----:B------:R-:W-:Y:S02]  /*4d90*/  USEL UR6, URZ, 0x1, UP0 ;  /* 0x000000013f067887 */ /* 0x000fe40008000000 */
[----:B------:R-:W-:Y:S02]  /*4da0*/  USEL UR39, UR39, URZ, UP0 ;  /* 0x0000003f27277287 */ /* 0x000fe40008000000 */
[----:B------:R-:W-:Y:S01]  /*4db0*/  ULOP3.LUT UR38, UR38, UR6, URZ, 0x3c, !UPT ;  /* 0x0000000626267292 */ /* 0x000fe2000f8e3c3f */
[----:B---3--:R-:W-:Y:S11]  /*4dc0*/  @!P0 BRA `(.L_x_5813) ;  /* 0x0000000000048947 */ /* 0x008ff60003800000 */
[----:B------:R-:W-:Y:S01]  /*4dd0*/  BPT.TRAP 0x1 ;  /* 0x000000040000795c */ /* 0x000fe20000300000 */
.L_x_5813:
[----:B------:R-:W-:Y:S01]  /*4de0*/  ULEA UR30, UR39, UR48, 0x3 ;  /* 0x00000030271e7291 */ /* 0x000fe2000f8e183f */
[----:B--2---:R-:W-:-:S04]  /*4df0*/  MOV R7, UR38 ;  /* 0x0000002600077c02 */ /* 0x004fc80008000f00 */
[----:B------:R-:W-:-:S04]  /*4e00*/  SHF.L.U32 R7, R7, 0x1f, RZ ;  /* 0x0000001f07077819 */ /* 0x000fc800000006ff */
[----:B------:R2:W3:Y:S01]  /*4e10*/  SYNCS.PHASECHK.TRANS64.TRYWAIT P2, [UR30+0x28c30], R7 ;  /* 0x028c3007ff0075a7 */ /* 0x0004e2000804015e */
[----:B------:R-:W-:Y:S05]  /*4e20*/  @!P0 BRA `(.L_x_5814) ;  /* 0x0000000000048947 */ /* 0x000fea0003800000 */
[----:B------:R-:W-:Y:S01]  /*4e30*/  BPT.TRAP 0x1 ;  /* 0x000000040000795c */ /* 0x000fe20000300000 */
.L_x_5814:
[----:B---3--:R-:W-:Y:S05]  /*4e40*/  @P2 BRA `(.L_x_5815) ;  /* 0x0000000000082947 */ /* 0x008fea0003800000 */
[----:B------:R-:W3:Y:S02]  /*4e50*/  SYNCS.PHASECHK.TRANS64.TRYWAIT P2, [UR30+0x28c30], R7 ;  /* 0x028c3007ff0075a7 */ /* 0x000ee4000804015e */
[----:B---3--:R-:W-:Y:S05]  /*4e60*/  @!P2 BRA `(.L_x_5816) ;  /* 0x000000940068a947 */ /* 0x008fea0003800000 */
.L_x_5815:
[----:B------:R-:W-:Y:S01]  /*4e70*/  R2UR UR18, R0 ;  /* 0x00000000001272ca */ /* 0x000fe200000e0000 */
[----:B-1----:R-:W-:Y:S01]  /*4e80*/  WARPGROUP.ARRIVE ;  /* 0x00000000000079c5 */ /* 0x002fe20000000000 */
[----:B------:R-:W-:Y:S01]  /*4e90*/  UMOV UR19, 0x40000040 ;  /* 0x4000004000137882 */ /* 0x000fe20000000000 */
[----:B------:R-:W-:Y:S01]  /*4ea0*/  UMOV UR7, 0x40000040 ;  /* 0x4000004000077882 */ /* 0x000fe20000000000 */
[----:B------:R-:W-:Y:S01]  /*4eb0*/  UMOV UR11, 0x40000040 ;  /* 0x40000040000b7882 */ /* 0x000fe20000000000 */
[----:B------:R-:W-:Y:S01]  /*4ec0*/  UMOV UR15, 0x40000040 ;  /* 0x40000040000f7882 */ /* 0x000fe20000000000 */
[----:B------:R-:W-:-:S04]  /*4ed0*/  UISETP.NE.U32.AND UP0, UPT, UR20, URZ, UPT ;  /* 0x0000003f1400728c */ /* 0x000fc8000bf05070 */
[----:B------:R-:W-:-:S03]  /*4ee0*/  UISETP.NE.AND.EX UP0, UPT, UR21, URZ, UPT, UP0 ;  /* 0x0000003f1500728c */ /* 0x000fc6000bf05300 */
[----:B------:R-:W-:-:S04]  /*4ef0*/  ULEA UR18, UR39, UR18, 0x9 ;  /* 0x0000001227127291 */ /* 0x000fc8000f8e483f */
[----:B------:R-:W-:Y:S02]  /*4f00*/  UIADD3 UR6, UR18, 0x2, URZ ;  /* 0x0000000212067890 */ /* 0x000fe4000fffe03f */
[----:B------:R-:W-:Y:S02]  /*4f10*/  UIADD3 UR10, UR18, 0x4, URZ ;  /* 0x00000004120a7890 */ /* 0x000fe4000fffe03f */
[----:B------:R-:W-:Y:S02]  /*4f20*/  UIADD3 UR14, UR18, 0x6, URZ ;  /* 0x00000006120e7890 */ /* 0x000fe4000fffe03f */
[----:B------:R-:W-:Y:S03]  /*4f30*/  HGMMA.64x64x16.F32 R152, gdesc[UR16], RZ, !UPT, gsb0 ;  /* 0x00e00000109879f0 */ /* 0x000fe6000c0008ff */
[----:B------:R-:W-:Y:S02]  /*4f40*/  WARPGROUP.DEPBAR.LE gsb0, 0x0 ;  /* 0x00008000000079c5 */ /* 0x000fe40000010000 */
[----:B------:R-:W-:-:S06]  /*4f50*/  WARPGROUP.ARRIVE ;  /* 0x00000000000079c5 */ /* 0x000fcc0000000000 */
[----:B------:R-:W-:Y:S01]  /*4f60*/  HGMMA.64x64x16.F32 R152, gdesc[UR4], R152, gsb0 ;  /* 0x00e00000049879f0 */ /* 0x000fe20008000898 */
[----:B------:R-:W-:Y:S01]  /*4f70*/  UMOV UR6, 0xffffffc0 ;  /* 0xffffffc000067882 */ /* 0x000fe20000000000 */
[----:B------:R-:W-:Y:S02]  /*4f80*/  USEL UR7, UR27, 0x1, UP0 ;  /* 0x000000011b077887 */ /* 0x000fe40008000000 */
[----:B------:R-:W-:-:S04]  /*4f90*/  UIMAD UR6, UR22, UR6, 0x1 ;  /* 0x00000001160674a4 */ /* 0x000fc8000f8e0206 */
[----:B------:R-:W-:-:S04]  /*4fa0*/  UIADD3 UR6, UR42, UR6, URZ ;  /* 0x000000062a067290 */ /* 0x000fc8000fffe03f */
[----:B------:R-:W-:Y:S01]  /*4fb0*/  UIMAD UR6, UR7, UR25, UR6 ;  /* 0x00000019070672a4 */ /* 0x000fe2000f8e0206 */
        /* <DEDUP_REMOVED lines=20> */
[----:B------:R4:W5:Y:S01]  /*5100*/  MUFU.TANH R10, R153 ;  /* 0x00000099000a7308 */ /* 0x0009620000002400 */
        /* <DEDUP_REMOVED lines=8> */
[----:B----4-:R-:W-:Y:S01]  /*5190*/  MOV R153, UR26 ;  /* 0x0000001a00997c02 */ /* 0x010fe20008000f00 */
[----:B------:R-:W-:Y:S01]  /*51a0*/  FMUL.FTZ R162, R162, UR28 ;  /* 0x0000001ca2a27c20 */ /* 0x000fe20008410000 */
[----:B------:R-:W-:Y:S01]  /*51b0*/  FMUL.FTZ R163, R163, UR28 ;  /* 0x0000001ca3a37c20 */ /* 0x000fe20008410000 */
[----:B------:R-:W-:Y:S01]  /*51c0*/  FMUL.FTZ R166, R166, UR28 ;  /* 0x0000001ca6a67c20 */ /* 0x000fe20008410000 */
[----:B------:R-:W-:Y:S01]  /*51d0*/  IADD3 R153, -R153, UR6, -R16 ;  /* 0x0000000699997c10 */ /* 0x000fe2000fffe910 */
[----:B------:R-:W-:Y:S01]  /*51e0*/  FMUL.FTZ R167, R167, UR28 ;  /* 0x0000001ca7a77c20 */ /* 0x000fe20008410000 */
[----:B------:R-:W-:Y:S01]  /*51f0*/  FMUL.FTZ R170, R170, UR28 ;  /* 0x0000001caaaa7c20 */ /* 0x000fe20008410000 */
[----:B------:R4:W2:Y:S01]  /*5200*/  MUFU.TANH R11, R157 ;  /* 0x0000009d000b7308 */ /* 0x0008a20000002400 */
[----:B---3--:R-:W-:Y:S01]  /*5210*/  IADD3 R4, R2, R153, RZ ;  /* 0x0000009902047210 */ /* 0x008fe20007ffe0ff */
[----:B------:R-:W-:Y:S01]  /*5220*/  FMUL.FTZ R171, R171, UR28 ;  /* 0x0000001cabab7c20 */ /* 0x000fe20008410000 */
[----:B------:R-:W-:Y:S01]  /*5230*/  FMUL.FTZ R174, R174, UR28 ;  /* 0x0000001caeae7c20 */ /* 0x000fe20008410000 */
[----:B------:R-:W-:Y:S01]  /*5240*/  FMUL.FTZ R175, R175, UR28 ;  /* 0x0000001cafaf7c20 */ /* 0x000fe20008410000 */
[----:B------:R-:W-:Y:S01]  /*5250*/  ISETP.GT.AND P2, PT, R4, RZ, PT ;  /* 0x000000ff0400720c */ /* 0x000fe20003f44270 */
[----:B------:R-:W-:Y:S01]  /*5260*/  FMUL.FTZ R178, R178, UR28 ;  /* 0x0000001cb2b27c20 */ /* 0x000fe20008410000 */
[----:B------:R-:W-:Y:S01]  /*5270*/  ISETP.GT.AND P3, PT, R4, 0x1, PT ;  /* 0x000000010400780c */ /* 0x000fe20003f64270 */
[----:B------:R3:W3:Y:S01]  /*5280*/  MUFU.TANH R13, R160 ;  /* 0x000000a0000d7308 */ /* 0x0006e20000002400 */
[----:B-1----:R-:W-:Y:S01]  /*5290*/  FSEL R12, R12, -INF , P2 ;  /* 0xff8000000c0c7808 */ /* 0x002fe20001000000 */
[----:B------:R-:W-:Y:S01]  /*52a0*/  FMUL.FTZ R179, R179, UR28 ;  /* 0x0000001cb3b37c20 */ /* 0x000fe20008410000 */
[----:B------:R-:W-:Y:S01]  /*52b0*/  ISETP.GT.AND P2, PT, R4, 0x8, PT ;  /* 0x000000080400780c */ /* 0x000fe20003f44270 */
[----:B------:R-:W-:Y:S01]  /*52c0*/  FMUL.FTZ R182, R182, UR28 ;  /* 0x0000001cb6b67c20 */ /* 0x000fe20008410000 */
[----:B-----5:R-:W-:Y:S01]  /*52d0*/  FSEL R10, R10, -INF , P3 ;  /* 0xff8000000a0a7808 */ /* 0x020fe20001800000 */
[----:B------:R-:W-:Y:S01]  /*52e0*/  FMUL.FTZ R183, R183, UR28 ;  /* 0x0000001cb7b77c20 */ /* 0x000fe20008410000 */
[----:B----4-:R-:W-:Y:S01]  /*52f0*/  FMNMX.FTZ R157, R12, R9, !PT ;  /* 0x000000090c9d7209 */ /* 0x010fe20007810000 */
[----:B------:R1:W4:Y:S01]  /*5300*/  MUFU.TANH R14, R161 ;  /* 0x000000a1000e7308 */ /* 0x0003220000002400 */
[----:B------:R-:W-:-:S02]  /*5310*/  ISETP.GT.AND P3, PT, R4, 0x9, PT ;  /* 0x000000090400780c */ /* 0x000fc40003f64270 */
[----:B--2---:R-:W-:Y:S02]  /*5320*/  FSEL R3, R3, -INF , P2 ;  /* 0xff80000003037808 */ /* 0x004fe40001000000 */
[----:B---3--:R-:W-:Y:S02]  /*5330*/  FMNMX.FTZ R160, R10, R157, !PT ;  /* 0x0000009d0aa07209 */ /* 0x008fe40007810000 */
[----:B------:R-:W-:Y:S01]  /*5340*/  ISETP.GT.AND P2, PT, R4, 0x10, PT ;  /* 0x000000100400780c */ /* 0x000fe20003f44270 */
[----:B------:R-:W2:Y:S01]  /*5350*/  MUFU.TANH R15, R164 ;  /* 0x000000a4000f7308 */ /* 0x000ea20000002400 */
[----:B------:R-:W-:Y:S01]  /*5360*/  FSEL R11, R11, -INF , P3 ;  /* 0xff8000000b0b7808 */ /* 0x000fe20001800000 */
[----:B-1----:R-:W-:Y:S01]  /*5370*/  FMUL.FTZ R161, R154, UR28 ;  /* 0x0000001c9aa17c20 */ /* 0x002fe20008410000 */
[----:B------:R-:W-:Y:S02]  /*5380*/  FMNMX.FTZ R160, R3, R160, !PT ;  /* 0x000000a003a07209 */ /* 0x000fe40007810000 */
[----:B------:R-:W-:-:S02]  /*5390*/  ISETP.GT.AND P3, PT, R4, 0x11, PT ;  /* 0x000000110400780c */ /* 0x000fc40003f64270 */
[----:B------:R-:W-:Y:S01]  /*53a0*/  FSEL R13, R13, -INF , P2 ;  /* 0xff8000000d0d7808 */ /* 0x000fe20001000000 */
[----:B------:R-:W1:Y:S01]  /*53b0*/  MUFU.TANH R20, R165 ;  /* 0x000000a500147308 */ /* 0x000e620000002400 */
[----:B------:R-:W-:Y:S02]  /*53c0*/  FMNMX.FTZ R160, R11, R160, !PT ;  /* 0x000000a00ba07209 */ /* 0x000fe40007810000 */
[----:B------:R-:W-:Y:S02]  /*53d0*/  ISETP.GT.AND P2, PT, R4, 0x18, PT ;  /* 0x000000180400780c */ /* 0x000fe40003f44270 */
[----:B----4-:R-:W-:Y:S02]  /*53e0*/  FSEL R14, R14, -INF , P3 ;  /* 0xff8000000e0e7808 */ /* 0x010fe40001800000 */
[----:B------:R-:W-:Y:S01]  /*53f0*/  FMNMX.FTZ R157, R13, R160, !PT ;  /* 0x000000a00d9d7209 */ /* 0x000fe20007810000 */
[----:B------:R-:W3:Y:S01]  /*5400*/  MUFU.TANH R21, R168 ;  /* 0x000000a800157308 */ /* 0x000ee20000002400 */
[----:B------:R-:W-:-:S02]  /*5410*/  ISETP.GT.AND P3, PT, R4, 0x19, PT ;  /* 0x000000190400780c */ /* 0x000fc40003f64270 */
[----:B--2---:R-:W-:Y:S02]  /*5420*/  FSEL R15, R15, -INF , P2 ;  /* 0xff8000000f0f7808 */ /* 0x004fe40001000000 */
[----:B------:R-:W-:Y:S02]  /*5430*/  FMNMX.FTZ R164, R14, R157, !PT ;  /* 0x0000009d0ea47209 */ /* 0x000fe40007810000 */
[----:B------:R-:W-:Y:S01]  /*5440*/  ISETP.GT.AND P2, PT, R4, 0x20, PT ;  /* 0x000000200400780c */ /* 0x000fe20003f44270 */
[----:B------:R-:W2:Y:S01]  /*5450*/  MUFU.TANH R152, R169 ;  /* 0x000000a900987308 */ /* 0x000ea20000002400 */
        /* <DEDUP_REMOVED lines=9> */
[----:B--2---:R-:W-:Y:S02]  /*54f0*/  FSEL R152, R152, -INF , P3 ;  /* 0xff80000098987808 */ /* 0x004fe40001800000 */
[----:B------:R-:W-:Y:S02]  /*5500*/  ISETP.GT.AND P3, PT, R4, 0x29, PT ;  /* 0x000000290400780c */ /* 0x000fe40003f64270 */
[----:B------:R-:W-:-:S03]  /*5510*/  FMNMX.FTZ R164, R152, R157, !PT ;  /* 0x0000009d98a47209 */ /* 0x000fc60007810000 */
[----:B------:R-:W2:Y:S01]  /*5520*/  MUFU.TANH R176, R176 ;  /* 0x000000b000b07308 */ /* 0x000ea20000002400 */
[----:B-1----:R-:W-:Y:S02]  /*5530*/  FSEL R153, R153, -INF , P2 ;  /* 0xff80000099997808 */ /* 0x002fe40001000000 */
[----:B------:R-:W-:Y:S02]  /*5540*/  ISETP.GT.AND P2, PT, R4, 0x30, PT ;  /* 0x000000300400780c */ /* 0x000fe40003f44270 */
[----:B------:R-:W-:Y:S01]  /*5550*/  FMNMX.FTZ R165, R153, R164, !PT ;  /* 0x000000a499a57209 */ /* 0x000fe20007810000 */
[----:B------:R-:W-:Y:S02]  /*5560*/  FMUL.FTZ R164, R155, UR28 ;  /* 0x0000001c9ba47c20 */ /* 0x000fe40008410000 */
[----:B------:R-:W1:Y:S01]  /*5570*/  MUFU.TANH R160, R177 ;  /* 0x000000b100a07308 */ /* 0x000e620000002400 */
[----:B---3--:R-:W-:Y:S02]  /*5580*/  FSEL R156, R156, -INF , P3 ;  /* 0xff8000009c9c7808 */ /* 0x008fe40001800000 */
[----:B------:R-:W-:-:S02]  /*5590*/  ISETP.GT.AND P3, PT, R4, 0x31, PT ;  /* 0x000000310400780c */ /* 0x000fc40003f64270 */
[----:B------:R-:W-:-:S03]  /*55a0*/  FMNMX.FTZ R165, R156, R165, !PT ;  /* 0x000000a59ca57209 */ /* 0x000fc60007810000 */
[----:B------:R-:W3:Y:S01]  /*55b0*/  MUFU.TANH R180, R180 ;  /* 0x000000b400b47308 */ /* 0x000ee20000002400 */
[----:B--2---:R-:W-:Y:S01]  /*55c0*/  FSEL R154, R176, -INF , P2 ;  /* 0xff800000b09a7808 */ /* 0x004fe20001000000 */
[C---:B------:R-:W-:Y:S01]  /*55d0*/  VIADD R176, R4.reuse, 0x8 ;  /* 0x0000000804b07836 */ /* 0x040fe20000000000 */
[----:B------:R-:W-:Y:S02]  /*55e0*/  ISETP.GT.AND P2, PT, R4, 0x38, PT ;  /* 0x000000380400780c */ /* 0x000fe40003f44270 */
[----:B------:R-:W-:Y:S02]  /*55f0*/  FMNMX.FTZ R165, R154, R165, !PT ;  /* 0x000000a59aa57209 */ /* 0x000fe40007810000 */
[----:B------:R-:W-:Y:S01]  /*5600*/  ISETP.GT.AND P4, PT, R176, 0x20, PT ;  /* 0x00000020b000780c */ /* 0x000fe20003f84270 */
[----:B------:R-:W2:Y:S01]  /*5610*/  MUFU.TANH R157, R181 ;  /* 0x000000b5009d7308 */ /* 0x000ea20000002400 */
[----:B-1----:R-:W-:Y:S02]  /*5620*/  FSEL R160, R160, -INF , P3 ;  /* 0xff800000a0a07808 */ /* 0x002fe40001800000 */
[----:B------:R-:W-:-:S02]  /*5630*/  ISETP.GT.AND P3, PT, R4, 0x39, PT ;  /* 0x000000390400780c */ /* 0x000fc40003f64270 */
[----:B------:R-:W-:Y:S02]  /*5640*/  FMNMX.FTZ R168, R160, R165, !PT ;  /* 0x000000a5a0a87209 */ /* 0x000fe40007810000 */
[----:B------:R-:W-:Y:S01]  /*5650*/  ISETP.GT.AND P5, PT, R176, 0x21, PT ;  /* 0x00000021b000780c */ /* 0x000fe20003fa4270 */
[----:B------:R-:W1:Y:S01]  /*5660*/  MUFU.TANH R161, R161 ;  /* 0x000000a100a17308 */ /* 0x000e620000002400 */
[----:B---3--:R-:W-:Y:S02]  /*5670*/  FSEL R155, R180, -INF , P2 ;  /* 0xff800000b49b7808 */ /* 0x008fe40001000000 */
[----:B------:R-:W-:Y:S02]  /*5680*/  ISETP.GT.AND P2, PT, R176, RZ, PT ;  /* 0x000000ffb000720c */ /* 0x000fe40003f44270 */
[----:B------:R-:W-:-:S03]  /*5690*/  FMNMX.FTZ R168, R155, R168, !PT ;  /* 0x000000a89ba87209 */ /* 0x000fc60007810000 */
[----:B------:R-:W3:Y:S01]  /*56a0*/  MUFU.TANH R164, R164 ;  /* 0x000000a400a47308 */ /* 0x000ee20000002400 */
[----:B--2---:R-:W-:Y:S02]  /*56b0*/  FSEL R157, R157, -INF , P3 ;  /* 0xff8000009d9d7808 */ /* 0x004fe40001800000 */
[----:B------:R-:W-:Y:S02]  /*56c0*/  ISETP.GT.AND P3, PT, R176, 0x1, PT ;  /* 0x00000001b000780c */ /* 0x000fe40003f64270 */
[----:B------:R-:W-:-:S03]  /*56d0*/  FMNMX.FTZ R172, R157, R168, !PT ;  /* 0x000000a89dac7209 */ /* 0x000fc60007810000 */
[----:B------:R-:W2:Y:S02]  /*56e0*/  MUFU.TANH R158, R158 ;  /* 0x0000009e009e7308 */ /* 0x000ea40000002400 */
[----:B------:R-:W4:Y:S06]  /*56f0*/  SHFL.BFLY PT, R173, R172, 0x2, 0x1f ;  /* 0x0c401f00acad7f89 */ /* 0x000f2c00000e0000 */
[----:B------:R1:W5:Y:S08]  /*5700*/  MUFU.TANH R165, R159 ;  /* 0x0000009f00a57308 */ /* 0x0003700000002400 */
[----:B------:R2:W5:Y:S01]  /*5710*/  MUFU.TANH R168, R162 ;  /* 0x000000a200a87308 */ /* 0x0005620000002400 */
[----:B-1----:R-:W-:-:S02]  /*5720*/  FSEL R159, R161, -INF , P2 ;  /* 0xff800000a19f7808 */ /* 0x002fc40001000000 */
[----:B------:R-:W-:Y:S02]  /*5730*/  ISETP.GT.AND P2, PT, R176, 0x8, PT ;  /* 0x00000008b000780c */ /* 0x000fe40003f44270 */
[----:B---3--:R-:W-:Y:S02]  /*5740*/  FSEL R161, R164, -INF , P3 ;  /* 0xff800000a4a17808 */ /* 0x008fe40001800000 */
[----:B------:R-:W-:Y:S01]  /*5750*/  ISETP.GT.AND P3, PT, R176, 0x9, PT ;  /* 0x00000009b000780c */ /* 0x000fe20003f64270 */
[----:B------:R1:W3:Y:S01]  /*5760*/  MUFU.TANH R169, R163 ;  /* 0x000000a300a97308 */ /* 0x0002e20000002400 */
[----:B--2---:R-:W-:Y:S02]  /*5770*/  FMNMX.FTZ R162, R159, R8, !PT ;  /* 0x000000089fa27209 */ /* 0x004fe40007810000 */
[----:B----4-:R-:W-:Y:S02]  /*5780*/  FMNMX.FTZ R177, R172, R173, !PT ;  /* 0x000000adacb17209 */ /* 0x010fe40007810000 */
[----:B------:R-:W-:-:S02]  /*5790*/  FSEL R158, R158, -INF , P2 ;  /* 0xff8000009e9e7808 */ /* 0x000fc40001000000 */
[----:B------:R-:W-:Y:S01]  /*57a0*/  ISETP.GT.AND P2, PT, R176, 0x10, PT ;  /* 0x00000010b000780c */ /* 0x000fe20003f44270 */
[----:B------:R-:W2:Y:S01]  /*57b0*/  MUFU.TANH R166, R166 ;  /* 0x000000a600a67308 */ /* 0x000ea20000002400 */
[----:B-1----:R-:W-:Y:S01]  /*57c0*/  FMNMX.FTZ R163, R161, R162, !PT ;  /* 0x000000a2a1a37209 */ /* 0x002fe20007810000 */
[----:B------:R-:W1:Y:S01]  /*57d0*/  SHFL.BFLY PT, R180, R177, 0x1, 0x1f ;  /* 0x0c201f00b1b47f89 */ /* 0x000e6200000e0000 */
[----:B-----5:R-:W-:Y:S02]  /*57e0*/  FSEL R162, R165, -INF , P3 ;  /* 0xff800000a5a27808 */ /* 0x020fe40001800000 */
[----:B------:R-:W-:Y:S02]  /*57f0*/  FMNMX.FTZ R165, R158, R163, !PT ;  /* 0x000000a39ea57209 */ /* 0x000fe40007810000 */
[----:B------:R-:W-:Y:S01]  /*5800*/  ISETP.GT.AND P3, PT, R176, 0x11, PT ;  /* 0x00000011b000780c */ /* 0x000fe20003f64270 */
[----:B------:R-:W4:Y:S01]  /*5810*/  MUFU.TANH R167, R167 ;  /* 0x000000a700a77308 */ /* 0x000f220000002400 */
[----:B------:R-:W-:-:S02]  /*5820*/  FSEL R163, R168, -INF , P2 ;  /* 0xff800000a8a37808 */ /* 0x000fc40001000000 */
[----:B------:R-:W-:Y:S02]  /*5830*/  FMNMX.FTZ R164, R162, R165, !PT ;  /* 0x000000a5a2a47209 */ /* 0x000fe40007810000 */
[----:B------:R-:W-:Y:S02]  /*5840*/  ISETP.GT.AND P2, PT, R176, 0x18, PT ;  /* 0x00000018b000780c */ /* 0x000fe40003f44270 */
[----:B------:R-:W-:Y:S01]  /*5850*/  FMNMX.FTZ R165, R163, R164, !PT ;  /* 0x000000a4a3a57209 */ /* 0x000fe20007810000 */
[----:B------:R3:W5:Y:S08]  /*5860*/  MUFU.TANH R172, R170 ;  /* 0x000000aa00ac7308 */ /* 0x0007700000002400 */
[----:B------:R4:W1:Y:S01]  /*5870*/  MUFU.TANH R173, R171 ;  /* 0x000000ab00ad7308 */ /* 0x0008620000002400 */
[----:B---3--:R-:W-:-:S02]  /*5880*/  FSEL R170, R169, -INF , P3 ;  /* 0xff800000a9aa7808 */ /* 0x008fc40001800000 */
[----:B------:R-:W-:Y:S02]  /*5890*/  ISETP.GT.AND P3, PT, R176, 0x19, PT ;  /* 0x00000019b000780c */ /* 0x000fe40003f64270 */
[----:B--2---:R-:W-:Y:S02]  /*58a0*/  FSEL R169, R166, -INF , P2 ;  /* 0xff800000a6a97808 */ /* 0x004fe40001000000 */
[----:B------:R-:W-:Y:S01]  /*58b0*/  FMNMX.FTZ R164, R170, R165, !PT ;  /* 0x000000a5aaa47209 */ /* 0x000fe20007810000 */
[----:B------:R-:W2:Y:S01]  /*58c0*/  MUFU.TANH R174, R174 ;  /* 0x000000ae00ae7308 */ /* 0x000ea20000002400 */
[----:B----4-:R-:W-:Y:S02]  /*58d0*/  FSEL R171, R167, -INF , P3 ;  /* 0xff800000a7ab7808 */ /* 0x010fe40001800000 */
[----:B------:R-:W-:Y:S02]  /*58e0*/  FMNMX.FTZ R166, R169, R164, !PT ;  /* 0x000000a4a9a67209 */ /* 0x000fe40007810000 */
[----:B-----5:R-:W-:-:S02]  /*58f0*/  FSEL R164, R172, -INF , P4 ;  /* 0xff800000aca47808 */ /* 0x020fc40002000000 */
[----:B------:R-:W-:Y:S01]  /*5900*/  FMNMX.FTZ R165, R171, R166, !PT ;  /* 0x000000a6aba57209 */ /* 0x000fe20007810000 */
[----:B------:R-:W3:Y:S01]  /*5910*/  MUFU.TANH R175, R175 ;  /* 0x000000af00af7308 */ /* 0x000ee20000002400 */
[----:B-1----:R-:W-:Y:S02]  /*5920*/  FMNMX.FTZ R4, R177, R180, !PT ;  /* 0x000000b4b1047209 */ /* 0x002fe40007810000 */
[----:B------:R-:W-:Y:S02]  /*5930*/  ISETP.GT.AND P3, PT, R176, 0x28, PT ;  /* 0x00000028b000780c */ /* 0x000fe40003f64270 */
[----:B------:R-:W-:Y:S01]  /*5940*/  FSEL R166, R173, -INF , P5 ;  /* 0xff800000ada67808 */ /* 0x000fe20002800000 */
[----:B------:R-:W-:Y:S01]  /*5950*/  FMUL.FTZ R173, R4, UR10 ;  /* 0x0000000a04ad7c20 */ /* 0x000fe20008410000 */
[----:B------:R-:W-:Y:S01]  /*5960*/  FMNMX.FTZ R167, R164, R165, !PT ;  /* 0x000000a5a4a77209 */ /* 0x000fe20007810000 */
[----:B------:R-:W1:Y:S01]  /*5970*/  MUFU.TANH R168, R178 ;  /* 0x000000b200a87308 */ /* 0x000e620000002400 */
[----:B------:R-:W-:-:S02]  /*5980*/  ISETP.GT.AND P2, PT, R176, 0x29, PT ;  /* 0x00000029b000780c */ /* 0x000fc40003f44270 */
[----:B--2---:R-:W-:Y:S02]  /*5990*/  FSEL R165, R174, -INF , P3 ;  /* 0xff800000aea57808 */ /* 0x004fe40001800000 */
[----:B------:R-:W-:Y:S02]  /*59a0*/  FMNMX.FTZ R172, R166, R167, !PT ;  /* 0x000000a7a6ac7209 */ /* 0x000fe40007810000 */
[----:B------:R-:W-:Y:S01]  /*59b0*/  FSETP.NEU.FTZ.AND P5, PT, R4, -INF , PT ;  /* 0xff8000000400780b */ /* 0x000fe20003fbd000 */
[----:B------:R-:W2:Y:S01]  /*59c0*/  MUFU.TANH R179, R179 ;  /* 0x000000b300b37308 */ /* 0x000ea20000002400 */
[----:B------:R-:W-:Y:S02]  /*59d0*/  ISETP.GT.AND P4, PT, R176, 0x30, PT ;  /* 0x00000030b000780c */ /* 0x000fe40003f84270 */
[----:B---3--:R-:W-:Y:S02]  /*59e0*/  FSEL R167, R175, -INF , P2 ;  /* 0xff800000afa77808 */ /* 0x008fe40001000000 */
[----:B------:R-:W-:-:S02]  /*59f0*/  FMNMX.FTZ R172, R165, R172, !PT ;  /* 0x000000aca5ac7209 */ /* 0x000fc40007810000 */
[----:B------:R-:W-:Y:S01]  /*5a00*/  FSEL R192, R173, RZ, P5 ;  /* 0x000000ffadc07208 */ /* 0x000fe20002800000 */
[----:B------:R-:W3:Y:S01]  /*5a10*/  MUFU.TANH R182, R182 ;  /* 0x000000b600b67308 */ /* 0x000ee20000002400 */
[----:B------:R-:W-:Y:S02]  /*5a20*/  ISETP.GT.AND P2, PT, R176, 0x31, PT ;  /* 0x00000031b000780c */ /* 0x000fe40003f44270 */
[----:B-1----:R-:W-:Y:S01]  /*5a30*/  FSEL R168, R168, -INF , P4 ;  /* 0xff800000a8a87808 */ /* 0x002fe20002000000 */
[--C-:B------:R-:W-:Y:S01]  /*5a40*/  FFMA.FTZ R178, R12, UR10, -R192.reuse ;  /* 0x0000000a0cb27c23 */ /* 0x100fe200080108c0 */
[----:B------:R-:W-:Y:S01]  /*5a50*/  FMNMX.FTZ R173, R167, R172, !PT ;  /* 0x000000aca7ad7209 */ /* 0x000fe20007810000 */
[--C-:B------:R-:W-:Y:S01]  /*5a60*/  FFMA.FTZ R160, R160, UR10, -R192.reuse ;  /* 0x0000000aa0a07c23 */ /* 0x100fe200080108c0 */
[----:B------:R-:W-:Y:S01]  /*5a70*/  ISETP.GT.AND P3, PT, R176, 0x38, PT ;  /* 0x00000038b000780c */ /* 0x000fe20003f64270 */
[----:B------:R-:W1:Y:S01]  /*5a80*/  MUFU.TANH R183, R183 ;  /* 0x000000b700b77308 */ /* 0x000e620000002400 */
[----:B--2---:R-:W-:Y:S01]  /*5a90*/  FSEL R12, R179, -INF , P2 ;  /* 0xff800000b30c7808 */ /* 0x004fe20001000000 */
[--C-:B------:R-:W-:Y:S01]  /*5aa0*/  FFMA.FTZ R179, R10, UR10, -R192.reuse ;  /* 0x0000000a0ab37c23 */ /* 0x100fe200080108c0 */
[----:B------:R-:W-:Y:S01]  /*5ab0*/  FMNMX.FTZ R175, R168, R173, !PT ;  /* 0x000000ada8af7209 */ /* 0x000fe20007810000 */
[--C-:B------:R-:W-:Y:S01]  /*5ac0*/  FFMA.FTZ R181, R155, UR10, -R192.reuse ;  /* 0x0000000a9bb57c23 */ /* 0x100fe200080108c0 */
[----:B------:R-:W-:Y:S01]  /*5ad0*/  ISETP.GT.AND P2, PT, R176, 0x39, PT ;  /* 0x00000039b000780c */ /* 0x000fe20003f44270 */
[--C-:B------:R-:W-:Y:S01]  /*5ae0*/  FFMA.FTZ R14, R14, UR10, -R192.reuse ;  /* 0x0000000a0e0e7c23 */ /* 0x100fe200080108c0 */
[----:B------:R-:W-:Y:S01]  /*5af0*/  FMNMX.FTZ R174, R12, R175, !PT ;  /* 0x000000af0cae7209 */ /* 0x000fe20007810000 */
[----:B------:R2:W-:Y:S01]  /*5b00*/  MUFU.EX2 R172, R178 ;  /* 0x000000b200ac7308 */ /* 0x0005e20000000800 */
[----:B---3--:R-:W-:Y:S01]  /*5b10*/  FSEL R173, R182, -INF , P3 ;  /* 0xff800000b6ad7808 */ /* 0x008fe20001800000 */
[--C-:B------:R-:W-:Y:S01]  /*5b20*/  FFMA.FTZ R182, R157, UR10, -R192.reuse ;  /* 0x0000000a9db67c23 */ /* 0x100fe200080108c0 */
[----:B------:R-:W-:-:S02]  /*5b30*/  FFMA.FTZ R20, R20, UR10, -R192 ;  /* 0x0000000a14147c23 */ /* 0x000fc400080108c0 */
[----:B------:R-:W-:Y:S01]  /*5b40*/  FMNMX.FTZ R177, R173, R174, !PT ;  /* 0x000000aeadb17209 */ /* 0x000fe20007810000 */
[--C-:B------:R-:W-:Y:S02]  /*5b50*/  FFMA.FTZ R174, R3, UR10, -R192.reuse ;  /* 0x0000000a03ae7c23 */ /* 0x100fe400080108c0 */
[----:B------:R3:W-:Y:S01]  /*5b60*/  MUFU.EX2 R175, R179 ;  /* 0x000000b300af7308 */ /* 0x0007e20000000800 */
[----:B-1----:R-:W-:Y:S01]  /*5b70*/  FSEL R10, R183, -INF , P2 ;  /* 0xff800000b70a7808 */ /* 0x002fe20001000000 */
[----:B--2---:R-:W-:-:S03]  /*5b80*/  FFMA.FTZ R178, R156, UR10, -R192 ;  /* 0x0000000a9cb27c23 */ /* 0x004fc600080108c0 */
[----:B------:R-:W-:Y:S01]  /*5b90*/  FMNMX.FTZ R3, R10, R177, !PT ;  /* 0x000000b10a037209 */ /* 0x000fe20007810000 */
[--C-:B------:R-:W-:Y:S01]  /*5ba0*/  FFMA.FTZ R177, R11, UR10, -R192.reuse ;  /* 0x0000000a0bb17c23 */ /* 0x100fe200080108c0 */
[--C-:B------:R-:W-:Y:S01]  /*5bb0*/  FFMA.FTZ R11, R13, UR10, -R192.reuse ;  /* 0x0000000a0d0b7c23 */ /* 0x100fe200080108c0 */
[--C-:B------:R-:W-:Y:S01]  /*5bc0*/  FFMA.FTZ R13, R15, UR10, -R192.reuse ;  /* 0x0000000a0f0d7c23 */ /* 0x100fe200080108c0 */
[--C-:B---3--:R-:W-:Y:S01]  /*5bd0*/  FFMA.FTZ R179, R154, UR10, -R192.reuse ;  /* 0x0000000a9ab37c23 */ /* 0x108fe200080108c0 */
[----:B------:R-:W1:Y:S01]  /*5be0*/  SHFL.BFLY PT, R176, R3, 0x2, 0x1f ;  /* 0x0c401f0003b07f89 */ /* 0x000e6200000e0000 */
[----:B------:R-:W-:Y:S01]  /*5bf0*/  FSEL R154, R4, RZ, P5 ;  /* 0x000000ff049a7208 */ /* 0x000fe20002800000 */
[--C-:B------:R-:W-:Y:S01]  /*5c00*/  FFMA.FTZ R15, R21, UR10, -R192.reuse ;  /* 0x0000000a150f7c23 */ /* 0x100fe200080108c0 */
[----:B------:R-:W-:Y:S01]  /*5c10*/  FFMA.FTZ R21, R153, UR10, -R192 ;  /* 0x0000000a99157c23 */ /* 0x000fe200080108c0 */
[----:B------:R-:W-:Y:S02]  /*5c20*/  MUFU.EX2 R174, R174 ;  /* 0x000000ae00ae7308 */ /* 0x000fe40000000800 */
[----:B------:R-:W-:-:S04]  /*5c30*/  FADD.FTZ R154, -R154, R9 ;  /* 0x000000099a9a7221 */ /* 0x000fc80000010100 */
[----:B------:R-:W-:Y:S02]  /*5c40*/  FMUL.FTZ R9, R154, UR10 ;  /* 0x0000000a9a097c20 */ /* 0x000fe40008410000 */
[----:B------:R-:W-:Y:S08]  /*5c50*/  MUFU.EX2 R177, R177 ;  /* 0x000000b100b17308 */ /* 0x000ff00000000800 */
[----:B------:R-:W2:Y:S01]  /*5c60*/  MUFU.EX2 R9, R9 ;  /* 0x0000000900097308 */ /* 0x000ea20000000800 */
[----:B-1----:R-:W-:Y:S01]  /*5c70*/  FMNMX.FTZ R180, R3, R176, !PT ;  /* 0x000000b003b47209 */ /* 0x002fe20007810000 */
[----:B------:R-:W-:-:S06]  /*5c80*/  FFMA.FTZ R176, R152, UR10, -R192 ;  /* 0x0000000a98b07c23 */ /* 0x000fcc00080108c0 */
[----:B------:R-:W-:Y:S01]  /*5c90*/  MUFU.EX2 R11, R11 ;  /* 0x0000000b000b7308 */ /* 0x000fe20000000800 */
[----:B------:R-:W1:Y:S07]  /*5ca0*/  SHFL.BFLY PT, R3, R180, 0x1, 0x1f ;  /* 0x0c201f00b4037f89 */ /* 0x000e6e00000e0000 */
[----:B------:R-:W-:Y:S01]  /*5cb0*/  MUFU.EX2 R14, R14 ;  /* 0x0000000e000e7308 */ /* 0x000fe20000000800 */
[-C--:B--2---:R-:W-:Y:S01]  /*5cc0*/  FMUL.FTZ R24, R24, R9.reuse ;  /* 0x0000000918187220 */ /* 0x084fe20000410000 */
        /* <DEDUP_REMOVED lines=15> */
[----:B-1----:R-:W-:Y:S01]  /*5dc0*/  FMNMX.FTZ R3, R180, R3, !PT ;  /* 0x00000003b4037209 */ /* 0x002fe20007810000 */
[-C--:B------:R-:W-:Y:S01]  /*5dd0*/  FMUL.FTZ R52, R52, R9.reuse ;  /* 0x0000000934347220 */ /* 0x080fe20000410000 */
[-C--:B------:R-:W-:Y:S01]  /*5de0*/  FMUL.FTZ R53, R53, R9.reuse ;  /* 0x0000000935357220 */ /* 0x080fe20000410000 */
[-C--:B------:R-:W-:Y:S01]  /*5df0*/  FMUL.FTZ R56, R56, R9.reuse ;  /* 0x0000000938387220 */ /* 0x080fe20000410000 */
[C---:B------:R-:W-:Y:S01]  /*5e00*/  FSETP.NEU.FTZ.AND P2, PT, R3.reuse, -INF , PT ;  /* 0xff8000000300780b */ /* 0x040fe20003f5d000 */
[----:B------:R-:W-:Y:S01]  /*5e10*/  FMUL.FTZ R152, R3, UR10 ;  /* 0x0000000a03987c20 */ /* 0x000fe20008410000 */
[-C--:B------:R-:W-:Y:S01]  /*5e20*/  FMUL.FTZ R57, R57, R9.reuse ;  /* 0x0000000939397220 */ /* 0x080fe20000410000 */
[----:B------:R1:W-:Y:S01]  /*5e30*/  MUFU.EX2 R180, R160 ;  /* 0x000000a000b47308 */ /* 0x0003e20000000800 */
[-C--:B------:R-:W-:Y:S01]  /*5e40*/  FMUL.FTZ R60, R60, R9.reuse ;  /* 0x000000093c3c7220 */ /* 0x080fe20000410000 */
[-C--:B------:R-:W-:Y:S01]  /*5e50*/  FMUL.FTZ R61, R61, R9.reuse ;  /* 0x000000093d3d7220 */ /* 0x080fe20000410000 */
[----:B------:R-:W-:Y:S01]  /*5e60*/  FSEL R152, R152, RZ, P2 ;  /* 0x000000ff98987208 */ /* 0x000fe20001000000 */
[-C--:B------:R-:W-:Y:S01]  /*5e70*/  FMUL.FTZ R64, R64, R9.reuse ;  /* 0x0000000940407220 */ /* 0x080fe20000410000 */
[-C--:B------:R-:W-:Y:S01]  /*5e80*/  FMUL.FTZ R65, R65, R9.reuse ;  /* 0x0000000941417220 */ /* 0x080fe20000410000 */
[-C--:B------:R-:W-:Y:S01]  /*5e90*/  FMUL.FTZ R68, R68, R9.reuse ;  /* 0x0000000944447220 */ /* 0x080fe20000410000 */
[----:B------:R-:W-:Y:S01]  /*5ea0*/  FMUL.FTZ R69, R69, R9 ;  /* 0x0000000945457220 */ /* 0x000fe20000410000 */
[--C-:B------:R-:W-:Y:S01]  /*5eb0*/  FFMA.FTZ R156, R161, UR10, -R152.reuse ;  /* 0x0000000aa19c7c23 */ /* 0x100fe20008010898 */
[----:B------:R-:W-:Y:S01]  /*5ec0*/  FSEL R161, R3, RZ, P2 ;  /* 0x000000ff03a17208 */ /* 0x000fe20001000000 */
[--C-:B------:R-:W-:Y:S01]  /*5ed0*/  FFMA.FTZ R153, R159, UR10, -R152.reuse ;  /* 0x0000000a9f997c23 */ /* 0x100fe20008010898 */
[--C-:B------:R-:W-:Y:S01]  /*5ee0*/  FFMA.FTZ R155, R158, UR10, -R152.reuse ;  /* 0x0000000a9e9b7c23 */ /* 0x100fe20008010898 */
[----:B-1----:R-:W-:Y:S01]  /*5ef0*/  FFMA.FTZ R160, R170, UR10, -R152 ;  /* 0x0000000aaaa07c23 */ /* 0x002fe20008010898 */
[----:B------:R-:W-:Y:S01]  /*5f00*/  MOV R170, UR30 ;  /* 0x0000001e00aa7c02 */ /* 0x000fe20008000f00 */
[----:B------:R-:W-:Y:S01]  /*5f10*/  FADD.FTZ R161, -R161, R8 ;  /* 0x00000008a1a17221 */ /* 0x000fe20000010100 */
[----:B------:R-:W-:Y:S01]  /*5f20*/  MUFU.EX2 R156, R156 ;  /* 0x0000009c009c7308 */ /* 0x000fe20000000800 */
[--C-:B------:R-:W-:Y:S01]  /*5f30*/  FFMA.FTZ R158, R162, UR10, -R152.reuse ;  /* 0x0000000aa29e7c23 */ /* 0x100fe20008010898 */
[----:B------:R-:W-:Y:S01]  /*5f40*/  @!P1 IADD3 R154, R170, 0x28c40, RZ ;  /* 0x00028c40aa9a9810 */ /* 0x000fe20007ffe0ff */
[----:B------:R-:W-:Y:S01]  /*5f50*/  FMUL.FTZ R8, R161, UR10 ;  /* 0x0000000aa1087c20 */ /* 0x000fe20008410000 */
[--C-:B------:R-:W-:Y:S01]  /*5f60*/  FFMA.FTZ R157, R163, UR10, -R152.reuse ;  /* 0x0000000aa39d7c23 */ /* 0x100fe20008010898 */
[----:B------:R-:W-:Y:S01]  /*5f70*/  IADD3 R163, -R17, RZ, RZ ;  /* 0x000000ff11a37210 */ /* 0x000fe20007ffe1ff */
[----:B------:R-:W-:Y:S01]  /*5f80*/  FFMA.FTZ R159, R169, UR10, -R152 ;  /* 0x0000000aa99f7c23 */ /* 0x000fe20008010898 */
[----:B------:R-:W-:Y:S01]  /*5f90*/  @!P1 PRMT R154, RZ, 0x654, R154 ;  /* 0x00000654ff9a9816 */ /* 0x000fe2000000009a */
[----:B------:R-:W-:Y:S01]  /*5fa0*/  MUFU.EX2 R153, R153 ;  /* 0x0000009900997308 */ /* 0x000fe20000000800 */
[----:B------:R-:W-:Y:S01]  /*5fb0*/  ISETP.NE.AND P2, PT, R16, R163, PT ;  /* 0x000000a31000720c */ /* 0x000fe20003f45270 */
[--C-:B------:R-:W-:Y:S01]  /*5fc0*/  FFMA.FTZ R162, R171, UR10, -R152.reuse ;  /* 0x0000000aaba27c23 */ /* 0x100fe20008010898 */
[----:B------:R1:W-:Y:S01]  /*5fd0*/  @!P1 SYNCS.ARRIVE.TRANS64.RED.A1T0 RZ, [R154+URZ], RZ ;  /* 0x000000ff9aff99a7 */ /* 0x0003e2000810043f */
[--C-:B------:R-:W-:Y:S01]  /*5fe0*/  FFMA.FTZ R161, R164, UR10, -R152.reuse ;  /* 0x0000000aa4a17c23 */ /* 0x100fe20008010898 */
[----:B------:R-:W-:Y:S01]  /*5ff0*/  MOV R163, UR29 ;  /* 0x0000001d00a37c02 */ /* 0x000fe20008000f00 */
[--C-:B------:R-:W-:Y:S01]  /*6000*/  FFMA.FTZ R164, R166, UR10, -R152.reuse ;  /* 0x0000000aa6a47c23 */ /* 0x100fe20008010898 */
[--C-:B------:R-:W-:Y:S01]  /*6010*/  FFMA.FTZ R165, R165, UR10, -R152.reuse ;  /* 0x0000000aa5a57c23 */ /* 0x100fe20008010898 */
[----:B------:R-:W2:Y:S01]  /*6020*/  MUFU.EX2 R8, R8 ;  /* 0x0000000800087308 */ /* 0x000ea20000000800 */
[--C-:B------:R-:W-:Y:S01]  /*6030*/  FFMA.FTZ R167, R167, UR10, -R152.reuse ;  /* 0x0000000aa7a77c23 */ /* 0x100fe20008010898 */
[----:B------:R-:W-:Y:S01]  /*6040*/  FFMA.FTZ R168, R168, UR10, -R152 ;  /* 0x0000000aa8a87c23 */ /* 0x000fe20008010898 */
[----:B-1----:R-:W-:Y:S01]  /*6050*/  FFMA.FTZ R154, R9, R5, R172 ;  /* 0x00000005099a7223 */ /* 0x002fe200000100ac */
[--C-:B------:R-:W-:Y:S01]  /*6060*/  FFMA.FTZ R12, R12, UR10, -R152.reuse ;  /* 0x0000000a0c0c7c23 */ /* 0x100fe20008010898 */
[----:B------:R-:W-:Y:S01]  /*6070*/  FFMA.FTZ R173, R173, UR10, -R152 ;  /* 0x0000000aadad7c23 */ /* 0x000fe20008010898 */
[----:B------:R-:W-:-:S02]  /*6080*/  @!P2 IMAD R5, R163, 0x40, R2 ;  /* 0x00000040a305a824 */ /* 0x000fc400078e0202 */
[----:B------:R-:W-:Y:S01]  /*6090*/  FADD.FTZ R171, R175, R154 ;  /* 0x0000009aafab7221 */ /* 0x000fe20000010000 */
[----:B------:R-:W1:Y:S01]  /*60a0*/  MUFU.EX2 R155, R155 ;  /* 0x0000009b009b7308 */ /* 0x000e620000000800 */
[----:B------:R-:W-:Y:S01]  /*60b0*/  FFMA.FTZ R10, R10, UR10, -R152 ;  /* 0x0000000a0a0a7c23 */ /* 0x000fe20008010898 */
[-C--:B------:R-:W-:Y:S01]  /*60c0*/  FMUL.FTZ R72, R72, R9.reuse ;  /* 0x0000000948487220 */ /* 0x080fe20000410000 */
[----:B------:R-:W-:Y:S01]  /*60d0*/  FADD.FTZ R154, R174, R171 ;  /* 0x000000abae9a7221 */ /* 0x000fe20000010000 */
[----:B------:R-:W-:Y:S01]  /*60e0*/  @!P2 LEA R5, R5, UR48, 0x2 ;  /* 0x000000300505ac11 */ /* 0x000fe2000f8e10ff */
[-C--:B------:R-:W-:Y:S01]  /*60f0*/  FMUL.FTZ R73, R73, R9.reuse ;  /* 0x0000000949497220 */ /* 0x080fe20000410000 */
[----:B------:R-:W-:Y:S01]  /*6100*/  FMUL.FTZ R76, R76, R9 ;  /* 0x000000094c4c7220 */ /* 0x000fe20000410000 */
[----:B------:R-:W-:Y:S01]  /*6110*/  FADD.FTZ R154, R177, R154 ;  /* 0x0000009ab19a7221 */ /* 0x000fe20000010000 */
[----:B------:R-:W3:Y:S01]  /*6120*/  MUFU.EX2 R158, R158 ;  /* 0x0000009e009e7308 */ /* 0x000ee20000000800 */
[----:B--2---:R-:W-:Y:S01]  /*6130*/  FFMA.FTZ R169, R8, R6, R153 ;  /* 0x0000000608a97223 */ /* 0x004fe20000010099 */
[----:B------:R-:W-:Y:S01]  /*6140*/  @!P2 STS [R5+0x28800], R9 ;  /* 0x028800090500a388 */ /* 0x000fe20000000800 */
[C---:B------:R-:W-:Y:S01]  /*6150*/  F2FP.F16.F32.PACK_AB R153, R156.reuse, R153 ;  /* 0x000000999c99723e */ /* 0x040fe200000000ff */
[----:B------:R-:W-:Y:S01]  /*6160*/  FMUL.FTZ R77, R77, R9 ;  /* 0x000000094d4d7220 */ /* 0x000fe20000410000 */
[----:B------:R-:W-:Y:S01]  /*6170*/  FADD.FTZ R6, R156, R169 ;  /* 0x000000a99c067221 */ /* 0x000fe20000010000 */
[----:B------:R2:W-:Y:S01]  /*6180*/  @!P2 STS [R5+0x28820], R8 ;  /* 0x028820080500a388 */ /* 0x0005e20000000800 */
[----:B------:R-:W-:Y:S01]  /*6190*/  F2FP.F16.F32.PACK_AB R156, R14, R11 ;  /* 0x0000000b0e9c723e */ /* 0x000fe200000000ff */
        /* <DEDUP_REMOVED lines=57> */
[----:B-1----:R-:W-:Y:S01]  /*6530*/  FADD.FTZ R165, R11, R154 ;  /* 0x0000009a0ba57221 */ /* 0x002fe20000010000 */
[----:B------:R-:W-:Y:S01]  /*6540*/  FADD.FTZ R154, R160, R169 ;  /* 0x000000a9a09a7221 */ /* 0x000fe20000010000 */
[-C--:B------:R-:W-:Y:S01]  /*6550*/  FMUL.FTZ R42, R42, R8.reuse ;  /* 0x000000082a2a7220 */ /* 0x080fe20000410000 */
[----:B------:R-:W-:Y:S01]  /*6560*/  FMUL.FTZ R43, R43, R8 ;  /* 0x000000082b2b7220 */ /* 0x000fe20000410000 */
[----:B------:R-:W-:Y:S01]  /*6570*/  FADD.FTZ R152, R14, R165 ;  /* 0x000000a50e987221 */ /* 0x000fe20000010000 */
[----:B---3--:R-:W-:Y:S01]  /*6580*/  FADD.FTZ R169, R159, R154 ;  /* 0x0000009a9fa97221 */ /* 0x008fe20000010000 */
[----:B------:R-:W-:Y:S01]  /*6590*/  F2FP.F16.F32.PACK_AB R154, R177, R174 ;  /* 0x000000aeb19a723e */ /* 0x000fe200000000ff */
[----:B------:R-:W1:Y:S01]  /*65a0*/  MUFU.EX2 R176, R176 ;  /* 0x000000b000b07308 */ /* 0x000e620000000800 */
[----:B----4-:R-:W-:Y:S01]  /*65b0*/  F2FP.F16.F32.PACK_AB R159, R162, R159 ;  /* 0x0000009fa29f723e */ /* 0x010fe200000000ff */
        /* <DEDUP_REMOVED lines=15> */
[----:B---3--:R-:W-:Y:S01]  /*66b0*/  FADD.FTZ R167, R13, R152 ;  /* 0x000000980da77221 */ /* 0x008fe20000010000 */
[----:B------:R-:W-:Y:S01]  /*66c0*/  F2FP.F16.F32.PACK_AB R152, R175, R172 ;  /* 0x000000acaf98723e */ /* 0x000fe200000000ff */
[----:B------:R-:W-:Y:S01]  /*66d0*/  FADD.FTZ R172, R162, R169 ;  /* 0x000000a9a2ac7221 */ /* 0x000fe20000010000 */
[----:B------:R-:W-:Y:S01]  /*66e0*/  BAR.SYNC.DEFER_BLOCKING 0xf, 0x100 ;  /* 0x03c4000000007b1d */ /* 0x000fe20000010000 */
[----:B------:R-:W-:Y:S01]  /*66f0*/  FADD.FTZ R166, R20, R167 ;  /* 0x000000a714a67221 */ /* 0x000fe20000010000 */
[----:B-1----:R-:W-:Y:S01]  /*6700*/  F2FP.F16.F32.PACK_AB R160, R176, R15 ;  /* 0x0000000fb0a0723e */ /* 0x002fe200000000ff */
[----:B------:R-:W-:Y:S01]  /*6710*/  FADD.FTZ R169, R161, R172 ;  /* 0x000000aca1a97221 */ /* 0x000fe20000010000 */
[C---:B------:R-:W-:Y:S01]  /*6720*/  F2FP.F16.F32.PACK_AB R161, R164.reuse, R161 ;  /* 0x000000a1a4a1723e */ /* 0x040fe200000000ff */
[----:B------:R-:W-:Y:S01]  /*6730*/  FADD.FTZ R167, R15, R166 ;  /* 0x000000a60fa77221 */ /* 0x000fe20000010000 */
[----:B------:R-:W1:Y:S01]  /*6740*/  MUFU.EX2 R165, R168 ;  /* 0x000000a800a57308 */ /* 0x000e620000000800 */
[----:B------:R-:W-:Y:S01]  /*6750*/  FADD.FTZ R166, R164, R169 ;  /* 0x000000a9a4a67221 */ /* 0x000fe20000010000 */
[-C--:B------:R-:W-:Y:S01]  /*6760*/  FMUL.FTZ R71, R71, R8.reuse ;  /* 0x0000000847477220 */ /* 0x080fe20000410000 */
[----:B------:R-:W-:Y:S01]  /*6770*/  FADD.FTZ R158, R176, R167 ;  /* 0x000000a7b09e7221 */ /* 0x000fe20000010000 */
[-C--:B------:R-:W-:Y:S01]  /*6780*/  FMUL.FTZ R74, R74, R8.reuse ;  /* 0x000000084a4a7220 */ /* 0x080fe20000410000 */
[----:B------:R-:W-:Y:S01]  /*6790*/  FADD.FTZ R11, R163, R166 ;  /* 0x000000a6a30b7221 */ /* 0x000fe20000010000 */
[----:B----4-:R-:W-:Y:S01]  /*67a0*/  F2FP.F16.F32.PACK_AB R163, R6, R163 ;  /* 0x000000a306a3723e */ /* 0x010fe200000000ff */
[----:B--2---:R-:W-:Y:S01]  /*67b0*/  FADD.FTZ R5, R21, R158 ;  /* 0x0000009e15057221 */ /* 0x004fe20000010000 */
[----:B------:R-:W2:Y:S01]  /*67c0*/  MUFU.EX2 R178, R178 ;  /* 0x000000b200b27308 */ /* 0x000ea20000000800 */
[----:B------:R-:W-:Y:S01]  /*67d0*/  F2FP.F16.F32.PACK_AB R158, R20, R13 ;  /* 0x0000000d149e723e */ /* 0x000fe200000000ff */
[----:B------:R-:W-:Y:S01]  /*67e0*/  FADD.FTZ R20, R6, R11 ;  /* 0x0000000b06147221 */ /* 0x000fe20000010000 */
[-C--:B------:R-:W-:Y:S01]  /*67f0*/  FMUL.FTZ R75, R75, R8.reuse ;  /* 0x000000084b4b7220 */ /* 0x080fe20000410000 */
[-C--:B------:R-:W-:Y:S01]  /*6800*/  FMUL.FTZ R78, R78, R8.reuse ;  /* 0x000000084e4e7220 */ /* 0x080fe20000410000 */
        /* <DEDUP_REMOVED lines=9> */
[----:B------:R1:W-:Y:S01]  /*68a0*/  STSM.16.M88.4 [R23], R156 ;  /* 0x0000009c17007844 */ /* 0x0003e20000000200 */
[-C--:B------:R-:W-:Y:S01]  /*68b0*/  FMUL.FTZ R91, R91, R8.reuse ;  /* 0x000000085b5b7220 */ /* 0x080fe20000410000 */
[----:B------:R-:W4:Y:S01]  /*68c0*/  MUFU.EX2 R179, R179 ;  /* 0x000000b300b37308 */ /* 0x000f220000000800 */
        /* <DEDUP_REMOVED lines=17> */
[----:B------:R-:W-:Y:S01]  /*69e0*/  F2FP.F16.F32.PACK_AB R164, R180, R179 ;  /* 0x000000b3b4a4723e */ /* 0x000fe200000000ff */
[-C--:B------:R-:W-:Y:S01]  /*69f0*/  FMUL.FTZ R111, R111, R8.reuse ;  /* 0x000000086f6f7220 */ /* 0x080fe20000410000 */
[-C--:B------:R-:W-:Y:S01]  /*6a00*/  FMUL.FTZ R114, R114, R8.reuse ;  /* 0x0000000872727220 */ /* 0x080fe20000410000 */
[----:B------:R-:W-:Y:S01]  /*6a10*/  FADD.FTZ R14, R180, R5 ;  /* 0x00000005b40e7221 */ /* 0x000fe20000010000 */
        /* <DEDUP_REMOVED lines=18> */
[-C--:B------:R-:W-:Y:S01]  /*6b40*/  FMUL.FTZ R143, R143, R8.reuse ;  /* 0x000000088f8f7220 */ /* 0x080fe20000410000 */
[C---:B----4-:R-:W-:Y:S01]  /*6b50*/  F2FP.F16.F32.PACK_AB R166, R182.reuse, R181 ;  /* 0x000000b5b6a6723e */ /* 0x050fe200000000ff */
[----:B------:R-:W-:Y:S01]  /*6b60*/  FADD.FTZ R5, R182, R5 ;  /* 0x00000005b6057221 */ /* 0x000fe20000010000 */
[-C--:B------:R-:W-:Y:S01]  /*6b70*/  FMUL.FTZ R146, R146, R8.reuse ;  /* 0x0000000892927220 */ /* 0x080fe20000410000 */
[-C--:B------:R-:W-:Y:S01]  /*6b80*/  FMUL.FTZ R147, R147, R8.reuse ;  /* 0x0000000893937220 */ /* 0x080fe20000410000 */
[-C--:B------:R-:W-:Y:S01]  /*6b90*/  FMUL.FTZ R150, R150, R8.reuse ;  /* 0x0000000896967220 */ /* 0x080fe20000410000 */
[----:B------:R-:W-:Y:S01]  /*6ba0*/  FMUL.FTZ R151, R151, R8 ;  /* 0x0000000897977220 */ /* 0x000fe20000410000 */
[C---:B--2---:R-:W-:Y:S01]  /*6bb0*/  F2FP.F16.F32.PACK_AB R167, R10.reuse, R167 ;  /* 0x000000a70aa7723e */ /* 0x044fe200000000ff */
[----:B------:R-:W-:-:S04]  /*6bc0*/  FADD.FTZ R6, R10, R11 ;  /* 0x0000000b0a067221 */ /* 0x000fc80000010000 */
[----:B------:R1:W-:Y:S01]  /*6bd0*/  STSM.16.M88.4 [R22], R164 ;  /* 0x000000a416007844 */ /* 0x0003e20000000200 */
[----:B------:R-:W-:Y:S05]  /*6be0*/  @!P0 BRA `(.L_x_5817) ;  /* 0x0000000000048947 */ /* 0x000fea0003800000 */
[----:B------:R-:W-:Y:S01]  /*6bf0*/  BPT.TRAP 0x1 ;  /* 0x000000040000795c */ /* 0x000fe20000300000 */
.L_x_5817:
[----:B------:R2:W3:Y:S01]  /*6c00*/  SYNCS.PHASECHK.TRANS64.TRYWAIT P2, [UR30+0x28c50], R7 ;  /* 0x028c5007ff0075a7 */ /* 0x0004e2000804015e */
[----:B------:R-:W-:Y:S05]  /*6c10*/  @!P0 BRA `(.L_x_5818) ;  /* 0x0000000000048947 */ /* 0x000fea0003800000 */
[----:B------:R-:W-:Y:S01]  /*6c20*/  BPT.TRAP 0x1 ;  /* 0x000000040000795c */ /* 0x000fe20000300000 */
.L_x_5818:
[----:B---3--:R-:W-:Y:S05]  /*6c30*/  @P2 BRA `(.L_x_5819) ;  /* 0x0000000000082947 */ /* 0x008fea0003800000 */
[----:B------:R-:W3:Y:S02]  /*6c40*/  SYNCS.PHASECHK.TRANS64.TRYWAIT P2, [UR30+0x28c50], R7 ;  /* 0x028c5007ff0075a7 */ /* 0x000ee4000804015e */
[----:B---3--:R-:W-:Y:S05]  /*6c50*/  @!P2 BRA `(.L_x_5820) ;  /* 0x000000780004a947 */ /* 0x008fea0003800000 */
.L_x_5819:
[----:B------:R-:W-:Y:S01]  /*6c60*/  ULEA UR11, UR39, UR41, 0xc ;  /* 0x00000029270b7291 */ /* 0x000fe2000f8e603f */
[----:B------:R-:W-:Y:S01]  /*6c70*/  WARPGROUP.ARRIVE ;  /* 0x00000000000079c5 */ /* 0x000fe20000000000 */
[----:B------:R-:W-:Y:S01]  /*6c80*/  UMOV UR7, 0x40000040 ;  /* 0x4000004000077882 */ /* 0x000fe20000000000 */
[----:B------:R-:W-:Y:S01]  /*6c90*/  UISETP.GT.AND UP0, UPT, UR22, UR23, UPT ;  /* 0x000000171600728c */ /* 0x000fe2000bf04270 */
[----:B---3--:R-:W-:Y:S01]  /*6ca0*/  @!P1 IADD3 R170, R170, 0x28c60, RZ ;  /* 0x00028c60aaaa9810 */ /* 0x008fe20007ffe0ff */
[----:B------:R-:W-:Y:S01]  /*6cb0*/  UIADD3 UR22, UR22, -0x1, URZ ;  /* 0xffffffff16167890 */ /* 0x000fe2000fffe03f */
[----:B------:R-:W-:Y:S01]  /*6cc0*/  MOV R8, R3 ;  /* 0x0000000300087202 */ /* 0x000fe20000000f00 */
[----:B------:R-:W-:Y:S01]  /*6cd0*/  UMOV UR6, UR11 ;  /* 0x0000000b00067c82 */ /* 0x000fe20008000000 */
[----:B------:R-:W-:Y:S01]  /*6ce0*/  @!P1 PRMT R170, RZ, 0x654, R170 ;  /* 0x00000654ffaa9816 */ /* 0x000fe200000000aa */
[----:B------:R-:W-:Y:S01]  /*6cf0*/  HGMMA.64x256x16.F32 R24, R152, gdesc[UR4].tnspB, R24, gsb0 ;  /* 0x43e0000498187df0 */ /* 0x000fe20008000818 */
[----:B------:R-:W-:Y:S01]  /*6d00*/  UIADD3 UR6, UR11, 0x80, URZ ;  /* 0x000000800b067890 */ /* 0x000fe2000fffe03f */
[----:B------:R-:W-:Y:S01]  /*6d10*/  PLOP3.LUT P2, PT, PT, PT, UP0, 0x80, 0x0 ;  /* 0x000000000000781c */ /* 0x000fe20003f4f008 */
[----:B------:R-:W-:Y:S01]  /*6d20*/  UMOV UR7, 0x40000040 ;  /* 0x4000004000077882 */ /* 0x000fe20000000000 */
[----:B------:R-:W-:Y:S01]  /*6d30*/  UMOV UR29, UR39 ;  /* 0x00000027001d7c82 */ /* 0x000fe20008000000 */
[----:B------:R-:W-:Y:S01]  /*6d40*/  MOV R9, R4 ;  /* 0x0000000400097202 */ /* 0x000fe20000000f00 */
[----:B------:R-:W-:-:S02]  /*6d50*/  WARPGROUP.DEPBAR.LE gsb0, 0x0 ;  /* 0x00008000000079c5 */ /* 0x000fc40000010000 */
[----:B------:R-:W-:-:S15]  /*6d60*/  WARPGROUP.ARRIVE ;  /* 0x00000000000079c5 */ /* 0x000fde0000000000 */
[----:B------:R-:W-:-:S05]  /*6d70*/  NOP ;  /* 0x0000000000007918 */ /* 0x000fca0000000000 */
        /* <DEDUP_REMOVED lines=24> */
.L_x_5812:
[----:B------:R-:W-:-:S13]  /*6f00*/  ISETP.LE.AND P2, PT, RZ, UR22, PT ;  /* 0x00000016ff007c0c */ /* 0x000fda000bf43270 */
[----:B------:R-:W-:Y:S05]  /*6f10*/  @!P2 BRA `(.L_x_5822) ;  /* 0x0000001c0030a947 */ /* 0x000fea0003800000 */
[----:B------:R-:W-:Y:S01]  /*6f20*/  MOV R8, R3 ;  /* 0x0000000300087202 */ /* 0x000fe20000000f00 */
[----:B------:R-:W-:Y:S01]  /*6f30*/  IMAD.MOV.U32 R13, RZ, RZ, R4 ;  /* 0x000000ffff0d7224 */ /* 0x000fe200078e0004 */
[----:B------:R-:W-:Y:S01]  /*6f40*/  UMOV UR21, UR39 ;  /* 0x0000002700157c82 */ /* 0x000fe20008000000 */
[----:B------:R-:W-:Y:S01]  /*6f50*/  ULDC UR23, c[0x0][0x9d8] ;  /* 0x0002760000177ab9 */ /* 0x000fe20000000800 */
[----:B------:R-:W-:-:S05]  /*6f60*/  ULDC UR20, c[0x0][0x988] ;  /* 0x0002620000147ab9 */ /* 0x000fca0000000800 */
.L_x_5831:
[----:B------:R-:W-:-:S04]  /*6f70*/  UIADD3 UR39, UR21, 0x1, URZ ;  /* 0x0000000115277890 */ /* 0x000fc8000fffe03f */
[----:B------:R-:W-:-:S04]  /*6f80*/  UISETP.NE.AND UP0, UPT, UR39, 0x2, UPT ;  /* 0x000000022700788c */ /* 0x000fc8000bf05270 */
[----:B------:R-:W-:Y:S02]  /*6f90*/  USEL UR6, URZ, 0x1, UP0 ;  /* 0x000000013f067887 */ /* 0x000fe40008000000 */
[----:B------:R-:W-:Y:S02]  /*6fa0*/  USEL UR39, UR39, URZ, UP0 ;  /* 0x0000003f27277287 */ /* 0x000fe40008000000 */
[----:B------:R-:W-:Y:S01]  /*6fb0*/  ULOP3.LUT UR38, UR38, UR6, URZ, 0x3c, !UPT ;  /* 0x0000000626267292 */ /* 0x000fe2000f8e3c3f */
[----:B-1-34-:R-:W-:Y:S11]  /*6fc0*/  @!P0 BRA `(.L_x_5823) ;  /* 0x0000000000048947 */ /* 0x01aff60003800000 */
[----:B------:R-:W-:Y:S01]  /*6fd0*/  BPT.TRAP 0x1 ;  /* 0x000000040000795c */ /* 0x000fe20000300000 */
.L_x_5823:
[----:B------:R-:W-:Y:S01]  /*6fe0*/  ULEA UR24, UR39, UR48, 0x3 ;  /* 0x0000003027187291 */ /* 0x000fe2000f8e183f */
[----:B--2---:R-:W-:-:S04]  /*6ff0*/  MOV R7, UR38 ;  /* 0x0000002600077c02 */ /* 0x004fc80008000f00 */
[----:B------:R-:W-:-:S04]  /*7000*/  SHF.L.U32 R7, R7, 0x1f, RZ ;  /* 0x0000001f07077819 */ /* 0x000fc800000006ff */
[----:B------:R2:W4:Y:S01]  /*7010*/  SYNCS.PHASECHK.TRANS64.TRYWAIT P2, [UR24+0x28c30], R7 ;  /* 0x028c3007ff0075a7 */ /* 0x0005220008040158 */
[----:B------:R-:W-:Y:S05]  /*7020*/  @!P0 BRA `(.L_x_5824) ;  /* 0x0000000000048947 */ /* 0x000fea0003800000 */
[----:B------:R-:W-:Y:S01]  /*7030*/  BPT.TRAP 0x1 ;  /* 0x000000040000795c */ /* 0x000fe20000300000 */
.L_x_5824:
[----:B----4-:R-:W-:Y:S05]  /*7040*/  @P2 BRA `(.L_x_5825) ;  /* 0x0000000000082947 */ /* 0x010fea0003800000 */
[----:B------:R-:W4:Y:S02]  /*7050*/  SYNCS.PHASECHK.TRANS64.TRYWAIT P2, [UR24+0x28c30], R7 ;  /* 0x028c3007ff0075a7 */ /* 0x000f240008040158 */
[----:B----4-:R-:W-:Y:S05]  /*7060*/  @!P2 BRA `(.L_x_5826) ;  /* 0x000000740014a947 */ /* 0x010fea0003800000 */
.L_x_5825:
[----:B------:R-:W-:Y:S01]  /*7070*/  R2UR UR18, R0 ;  /* 0x00000000001272ca */ /* 0x000fe200000e0000 */
[----:B-1-3--:R-:W-:Y:S01]  /*7080*/  WARPGROUP.ARRIVE ;  /* 0x00000000000079c5 */ /* 0x00afe20000000000 */
        /* <DEDUP_REMOVED lines=43> */
[----:B----4-:R-:W-:Y:S01]  /*7340*/  FMNMX.FTZ R4, R14, R13, !PT ;  /* 0x0000000d0e047209 */ /* 0x010fe20007810000 */
[----:B------:R-:W-:Y:S01]  /*7350*/  FMUL.FTZ R172, R175, UR23 ;  /* 0x00000017afac7c20 */ /* 0x000fe20008410000 */
[----:B------:R-:W-:Y:S01]  /*7360*/  FMUL.FTZ R168, R171, UR23 ;  /* 0x00000017aba87c20 */ /* 0x000fe20008410000 */
[----:B------:R-:W-:-:S04]  /*7370*/  FMUL.FTZ R171, R179, UR23 ;  /* 0x00000017b3ab7c20 */ /* 0x000fc80008410000 */
        /* <DEDUP_REMOVED lines=19> */
[----:B------:R-:W-:Y:S01]  /*74b0*/  FMUL.FTZ R162, R163, UR23 ;  /* 0x00000017a3a27c20 */ /* 0x000fe20008410000 */
[----:B------:R-:W-:Y:S01]  /*74c0*/  FMUL.FTZ R163, R166, UR23 ;  /* 0x00000017a6a37c20 */ /* 0x000fe20008410000 */
[----:B------:R-:W-:Y:S01]  /*74d0*/  FMUL.FTZ R166, R167, UR23 ;  /* 0x00000017a7a67c20 */ /* 0x000fe20008410000 */
[----:B------:R-:W-:Y:S01]  /*74e0*/  FMUL.FTZ R167, R170, UR23 ;  /* 0x00000017aaa77c20 */ /* 0x000fe20008410000 */
[----:B------:R-:W-:Y:S01]  /*74f0*/  FMUL.FTZ R170, R178, UR23 ;  /* 0x00000017b2aa7c20 */ /* 0x000fe20008410000 */
        /* <DEDUP_REMOVED lines=10> */
[----:B------:R-:W-:Y:S01]  /*75a0*/  FMUL.FTZ R169, R174, UR23 ;  /* 0x00000017aea97c20 */ /* 0x000fe20008410000 */
[----:B------:R-:W-:-:S05]  /*75b0*/  FMUL.FTZ R174, R183, UR23 ;  /* 0x00000017b7ae7c20 */ /* 0x000fca0008410000 */
[----:B------:R-:W3:Y:S01]  /*75c0*/  MUFU.TANH R10, R10 ;  /* 0x0000000a000a7308 */ /* 0x000ee20000002400 */
[----:B----4-:R-:W-:-:S05]  /*75d0*/  FMNMX.FTZ R4, R165, R4, !PT ;  /* 0x00000004a5047209 */ /* 0x010fca0007810000 */
[----:B------:R-:W4:Y:S02]  /*75e0*/  SHFL.BFLY PT, R173, R4, 0x2, 0x1f ;  /* 0x0c401f0004ad7f89 */ /* 0x000f2400000e0000 */
[----:B------:R-:W5:Y:S08]  /*75f0*/  MUFU.TANH R11, R11 ;  /* 0x0000000b000b7308 */ /* 0x000f700000002400 */
[----:B------:R-:W2:Y:S08]  /*7600*/  MUFU.TANH R12, R12 ;  /* 0x0000000c000c7308 */ /* 0x000eb00000002400 */
[----:B------:R-:W2:Y:S01]  /*7610*/  MUFU.TANH R161, R161 ;  /* 0x000000a100a17308 */ /* 0x000ea20000002400 */
[----:B----4-:R-:W-:-:S02]  /*7620*/  FMNMX.FTZ R176, R4, R173, !PT ;  /* 0x000000ad04b07209 */ /* 0x010fc40007810000 */
[----:B-1----:R-:W-:-:S05]  /*7630*/  FMNMX.FTZ R173, R9, R8, !PT ;  /* 0x0000000809ad7209 */ /* 0x002fca0007810000 */
[----:B------:R-:W1:Y:S01]  /*7640*/  MUFU.TANH R162, R162 ;  /* 0x000000a200a27308 */ /* 0x000e620000002400 */
[----:B------:R-:W4:Y:S01]  /*7650*/  SHFL.BFLY PT, R177, R176, 0x1, 0x1f ;  /* 0x0c201f00b0b17f89 */ /* 0x000f2200000e0000 */
[----:B---3--:R-:W-:Y:S01]  /*7660*/  FMNMX.FTZ R4, R10, R173, !PT ;  /* 0x000000ad0a047209 */ /* 0x008fe20007810000 */
[----:B------:R-:W-:-:S03]  /*7670*/  FMUL.FTZ R173, R182, UR23 ;  /* 0x00000017b6ad7c20 */ /* 0x000fc60008410000 */
[----:B-----5:R-:W-:Y:S02]  /*7680*/  FMNMX.FTZ R175, R11, R4, !PT ;  /* 0x000000040baf7209 */ /* 0x020fe40007810000 */
[----:B------:R-:W3:Y:S02]  /*7690*/  MUFU.TANH R163, R163 ;  /* 0x000000a300a37308 */ /* 0x000ee40000002400 */
[----:B--2---:R-:W-:-:S04]  /*76a0*/  FMNMX.FTZ R4, R12, R175, !PT ;  /* 0x000000af0c047209 */ /* 0x004fc80007810000 */
[----:B------:R-:W-:Y:S02]  /*76b0*/  FMNMX.FTZ R175, R161, R4, !PT ;  /* 0x00000004a1af7209 */ /* 0x000fe40007810000 */
[----:B------:R-:W2:Y:S08]  /*76c0*/  MUFU.TANH R166, R166 ;  /* 0x000000a600a67308 */ /* 0x000eb00000002400 */
[----:B------:R-:W5:Y:S01]  /*76d0*/  MUFU.TANH R167, R167 ;  /* 0x000000a700a77308 */ /* 0x000f620000002400 */
[----:B----4-:R-:W-:-:S02]  /*76e0*/  FMNMX.FTZ R4, R176, R177, !PT ;  /* 0x000000b1b0047209 */ /* 0x010fc40007810000 */
[----:B-1----:R-:W-:-:S03]  /*76f0*/  FMNMX.FTZ R176, R162, R175, !PT ;  /* 0x000000afa2b07209 */ /* 0x002fc60007810000 */
[C---:B------:R-:W-:Y:S02]  /*7700*/  FADD.FTZ R175, -R4.reuse, R13 ;  /* 0x0000000d04af7221 */ /* 0x040fe40000010100 */
[----:B------:R-:W1:Y:S01]  /*7710*/  MUFU.TANH R168, R168 ;  /* 0x000000a800a87308 */ /* 0x000e620000002400 */
[----:B---3--:R-:W-:Y:S01]  /*7720*/  FMNMX.FTZ R13, R163, R176, !PT ;  /* 0x000000b0a30d7209 */ /* 0x008fe20007810000 */
[----:B------:R-:W-:Y:S01]  /*7730*/  FMUL.FTZ R179, R4, UR10 ;  /* 0x0000000a04b37c20 */ /* 0x000fe20008410000 */
[----:B------:R-:W-:Y:S02]  /*7740*/  FMUL.FTZ R176, R175, UR10 ;  /* 0x0000000aafb07c20 */ /* 0x000fe40008410000 */
[----:B--2---:R-:W-:Y:S01]  /*7750*/  FMNMX.FTZ R178, R166, R13, !PT ;  /* 0x0000000da6b27209 */ /* 0x004fe20007810000 */
[--C-:B------:R-:W-:Y:S01]  /*7760*/  FFMA.FTZ R177, R14, UR10, -R179.reuse ;  /* 0x0000000a0eb17c23 */ /* 0x100fe200080108b3 */
[--C-:B------:R-:W-:Y:S01]  /*7770*/  FFMA.FTZ R15, R15, UR10, -R179.reuse ;  /* 0x0000000a0f0f7c23 */ /* 0x100fe200080108b3 */
[----:B------:R-:W2:Y:S01]  /*7780*/  MUFU.TANH R169, R169 ;  /* 0x000000a900a97308 */ /* 0x000ea20000002400 */
[----:B-----5:R-:W-:Y:S01]  /*7790*/  FMNMX.FTZ R13, R167, R178, !PT ;  /* 0x000000b2a70d7209 */ /* 0x020fe20007810000 */
        /* <DEDUP_REMOVED lines=16> */
[----:B---3--:R-:W-:-:S07]  /*78a0*/  FMNMX.FTZ R175, R172, R175, !PT ;  /* 0x000000afacaf7209 */ /* 0x008fce0007810000 */
[----:B------:R-:W3:Y:S01]  /*78b0*/  MUFU.TANH R173, R173 ;  /* 0x000000ad00ad7308 */ /* 0x000ee20000002400 */
[----:B-1----:R-:W-:-:S07]  /*78c0*/  FMNMX.FTZ R178, R170, R175, !PT ;  /* 0x000000afaab27209 */ /* 0x002fce0007810000 */
[----:B------:R-:W1:Y:S01]  /*78d0*/  MUFU.TANH R174, R174 ;  /* 0x000000ae00ae7308 */ /* 0x000e620000002400 */
[----:B--2---:R-:W-:-:S07]  /*78e0*/  FMNMX.FTZ R178, R171, R178, !PT ;  /* 0x000000b2abb27209 */ /* 0x004fce0007810000 */
[----:B------:R-:W2:Y:S01]  /*78f0*/  MUFU.EX2 R176, R176 ;  /* 0x000000b000b07308 */ /* 0x000ea20000000800 */
[----:B---3--:R-:W-:Y:S01]  /*7900*/  FMNMX.FTZ R3, R173, R178, !PT ;  /* 0x000000b2ad037209 */ /* 0x008fe20007810000 */
[----:B------:R-:W-:-:S06]  /*7910*/  FFMA.FTZ R178, R152, UR10, -R179 ;  /* 0x0000000a98b27c23 */ /* 0x000fcc00080108b3 */
[----:B------:R3:W4:Y:S01]  /*7920*/  MUFU.EX2 R13, R177 ;  /* 0x000000b1000d7308 */ /* 0x0007220000000800 */
[----:B-1----:R-:W-:-:S05]  /*7930*/  FMNMX.FTZ R3, R174, R3, !PT ;  /* 0x00000003ae037209 */ /* 0x002fca0007810000 */
[----:B------:R-:W1:Y:S02]  /*7940*/  SHFL.BFLY PT, R182, R3, 0x2, 0x1f ;  /* 0x0c401f0003b67f89 */ /* 0x000e6400000e0000 */
[----:B------:R-:W-:Y:S01]  /*7950*/  MUFU.EX2 R14, R14 ;  /* 0x0000000e000e7308 */ /* 0x000fe20000000800 */
[----:B---3--:R-:W-:Y:S01]  /*7960*/  FFMA.FTZ R177, R164, UR10, -R179 ;  /* 0x0000000aa4b17c23 */ /* 0x008fe200080108b3 */
[-C--:B--2---:R-:W-:Y:S01]  /*7970*/  FMUL.FTZ R24, R24, R176.reuse ;  /* 0x000000b018187220 */ /* 0x084fe20000410000 */
[-C--:B------:R-:W-:Y:S01]  /*7980*/  FMUL.FTZ R25, R25, R176.reuse ;  /* 0x000000b019197220 */ /* 0x080fe20000410000 */
[-C--:B------:R-:W-:Y:S01]  /*7990*/  FMUL.FTZ R28, R28, R176.reuse ;  /* 0x000000b01c1c7220 */ /* 0x080fe20000410000 */
[-C--:B------:R-:W-:Y:S01]  /*79a0*/  FMUL.FTZ R29, R29, R176.reuse ;  /* 0x000000b01d1d7220 */ /* 0x080fe20000410000 */
[-C--:B------:R-:W-:Y:S01]  /*79b0*/  FMUL.FTZ R32, R32, R176.reuse ;  /* 0x000000b020207220 */ /* 0x080fe20000410000 */
[-C--:B------:R-:W-:Y:S01]  /*79c0*/  FMUL.FTZ R33, R33, R176.reuse ;  /* 0x000000b021217220 */ /* 0x080fe20000410000 */
[----:B------:R-:W-:Y:S01]  /*79d0*/  MUFU.EX2 R15, R15 ;  /* 0x0000000f000f7308 */ /* 0x000fe20000000800 */
[----:B----4-:R-:W-:Y:S01]  /*79e0*/  FFMA.FTZ R5, R176, R5, R13 ;  /* 0x00000005b0057223 */ /* 0x010fe2000001000d */
        /* <DEDUP_REMOVED lines=12> */
[----:B-1----:R-:W-:Y:S01]  /*7ab0*/  FMNMX.FTZ R152, R3, R182, !PT ;  /* 0x000000b603987209 */ /* 0x002fe20007810000 */
[----:B------:R-:W-:Y:S01]  /*7ac0*/  FFMA.FTZ R182, R156, UR10, -R179 ;  /* 0x0000000a9cb67c23 */ /* 0x000fe200080108b3 */
[----:B------:R-:W-:Y:S01]  /*7ad0*/  MUFU.EX2 R21, R21 ;  /* 0x0000001500157308 */ /* 0x000fe20000000800 */
[----:B------:R-:W-:Y:S01]  /*7ae0*/  IADD3 R179, -R17, RZ, RZ ;  /* 0x000000ff11b37210 */ /* 0x000fe20007ffe1ff */
[-C--:B------:R-:W-:Y:S01]  /*7af0*/  FMUL.FTZ R57, R57, R176.reuse ;  /* 0x000000b039397220 */ /* 0x080fe20000410000 */
[----:B------:R-:W1:Y:S01]  /*7b00*/  SHFL.BFLY PT, R3, R152, 0x1, 0x1f ;  /* 0x0c201f0098037f89 */ /* 0x000e6200000e0000 */
[-C--:B------:R-:W-:Y:S01]  /*7b10*/  FMUL.FTZ R60, R60, R176.reuse ;  /* 0x000000b03c3c7220 */ /* 0x080fe20000410000 */
[----:B------:R-:W-:Y:S01]  /*7b20*/  ISETP.NE.AND P2, PT, R16, R179, PT ;  /* 0x000000b31000720c */ /* 0x000fe20003f45270 */
[-C--:B------:R-:W-:Y:S01]  /*7b30*/  FMUL.FTZ R61, R61, R176.reuse ;  /* 0x000000b03d3d7220 */ /* 0x080fe20000410000 */
[----:B------:R-:W-:Y:S01]  /*7b40*/  MOV R179, UR21 ;  /* 0x0000001500b37c02 */ /* 0x000fe20008000f00 */
        /* <DEDUP_REMOVED lines=10> */
[----:B------:R-:W-:Y:S01]  /*7bf0*/  @!P2 LEA R154, R179, R2, 0x6 ;  /* 0x00000002b39aa211 */ /* 0x000fe200078e30ff */
[-C--:B------:R-:W-:Y:S01]  /*7c00*/  FMUL.FTZ R80, R80, R176.reuse ;  /* 0x000000b050507220 */ /* 0x080fe20000410000 */
[-C--:B------:R-:W-:Y:S01]  /*7c10*/  FMUL.FTZ R81, R81, R176.reuse ;  /* 0x000000b051517220 */ /* 0x080fe20000410000 */
[-C--:B------:R-:W-:Y:S01]  /*7c20*/  FMUL.FTZ R84, R84, R176.reuse ;  /* 0x000000b054547220 */ /* 0x080fe20000410000 */
[----:B------:R-:W-:Y:S01]  /*7c30*/  @!P2 LEA R154, R154, UR48, 0x2 ;  /* 0x000000309a9aac11 */ /* 0x000fe2000f8e10ff */
[-C--:B------:R-:W-:Y:S01]  /*7c40*/  FMUL.FTZ R85, R85, R176.reuse ;  /* 0x000000b055557220 */ /* 0x080fe20000410000 */
[----:B------:R-:W2:Y:S01]  /*7c50*/  MUFU.EX2 R180, R180 ;  /* 0x000000b400b47308 */ /* 0x000ea20000000800 */
        /* <DEDUP_REMOVED lines=11> */
[--C-:B------:R-:W-:Y:S01]  /*7d10*/  FFMA.FTZ R196, R9, UR10, -R156.reuse ;  /* 0x0000000a09c47c23 */ /* 0x100fe2000801089c */
[----:B------:R-:W-:Y:S01]  /*7d20*/  FMUL.FTZ R152, R152, UR10 ;  /* 0x0000000a98987c20 */ /* 0x000fe20008410000 */
[--C-:B------:R-:W-:Y:S01]  /*7d30*/  FFMA.FTZ R200, R168, UR10, -R156.reuse ;  /* 0x0000000aa8c87c23 */ /* 0x100fe2000801089c */
[----:B------:R-:W-:Y:S01]  /*7d40*/  MOV R168, UR24 ;  /* 0x0000001800a87c02 */ /* 0x000fe20008000f00 */
[--C-:B------:R-:W-:Y:S01]  /*7d50*/  FFMA.FTZ R9, R10, UR10, -R156.reuse ;  /* 0x0000000a0a097c23 */ /* 0x100fe2000801089c */
[--C-:B------:R-:W-:Y:S01]  /*7d60*/  FFMA.FTZ R10, R11, UR10, -R156.reuse ;  /* 0x0000000a0b0a7c23 */ /* 0x100fe2000801089c */
[----:B------:R1:W3:Y:S01]  /*7d70*/  MUFU.EX2 R175, R152 ;  /* 0x0000009800af7308 */ /* 0x0002e20000000800 */
[--C-:B------:R-:W-:Y:S01]  /*7d80*/  FFMA.FTZ R11, R12, UR10, -R156.reuse ;  /* 0x0000000a0c0b7c23 */ /* 0x100fe2000801089c */
[--C-:B------:R-:W-:Y:S01]  /*7d90*/  FFMA.FTZ R12, R161, UR10, -R156.reuse ;  /* 0x0000000aa10c7c23 */ /* 0x100fe2000801089c */
[--C-:B------:R-:W-:Y:S01]  /*7da0*/  FFMA.FTZ R161, R162, UR10, -R156.reuse ;  /* 0x0000000aa2a17c23 */ /* 0x100fe2000801089c */
[--C-:B------:R-:W-:Y:S01]  /*7db0*/  FFMA.FTZ R163, R163, UR10, -R156.reuse ;  /* 0x0000000aa3a37c23 */ /* 0x100fe2000801089c */
[--C-:B------:R-:W-:Y:S01]  /*7dc0*/  FFMA.FTZ R198, R166, UR10, -R156.reuse ;  /* 0x0000000aa6c67c23 */ /* 0x100fe2000801089c */
[--C-:B------:R-:W-:Y:S01]  /*7dd0*/  FFMA.FTZ R171, R171, UR10, -R156.reuse ;  /* 0x0000000aabab7c23 */ /* 0x100fe2000801089c */
[----:B------:R-:W-:Y:S01]  /*7de0*/  FFMA.FTZ R172, R172, UR10, -R156 ;  /* 0x0000000aacac7c23 */ /* 0x000fe2000801089c */
[----:B------:R-:W4:Y:S01]  /*7df0*/  MUFU.EX2 R196, R196 ;  /* 0x000000c400c47308 */ /* 0x000f220000000800 */
[----:B-1----:R-:W-:-:S02]  /*7e00*/  @!P1 VIADD R152, R168, 0x28c40 ;  /* 0x00028c40a8989836 */ /* 0x002fc40000000000 */
[--C-:B------:R-:W-:Y:S01]  /*7e10*/  FFMA.FTZ R173, R173, UR10, -R156.reuse ;  /* 0x0000000aadad7c23 */ /* 0x100fe2000801089c */
[----:B------:R-:W-:Y:S01]  /*7e20*/  FFMA.FTZ R174, R174, UR10, -R156 ;  /* 0x0000000aaeae7c23 */ /* 0x000fe2000801089c */
[----:B--2---:R-:W-:Y:S01]  /*7e30*/  F2FP.F16.F32.PACK_AB R158, R180, R153 ;  /* 0x00000099b49e723e */ /* 0x004fe200000000ff */
[-C--:B------:R-:W-:Y:S01]  /*7e40*/  FMUL.FTZ R101, R101, R176.reuse ;  /* 0x000000b065657220 */ /* 0x080fe20000410000 */
[----:B------:R-:W-:Y:S01]  /*7e50*/  @!P1 PRMT R152, RZ, 0x654, R152 ;  /* 0x00000654ff989816 */ /* 0x000fe20000000098 */
[-C--:B------:R-:W-:Y:S01]  /*7e60*/  FMUL.FTZ R104, R104, R176.reuse ;  /* 0x000000b068687220 */ /* 0x080fe20000410000 */
[----:B------:R-:W1:Y:S01]  /*7e70*/  MUFU.EX2 R9, R9 ;  /* 0x0000000900097308 */ /* 0x000e620000000800 */
[-C--:B------:R-:W-:Y:S01]  /*7e80*/  FMUL.FTZ R105, R105, R176.reuse ;  /* 0x000000b069697220 */ /* 0x080fe20000410000 */
[----:B------:R2:W-:Y:S01]  /*7e90*/  @!P1 SYNCS.ARRIVE.TRANS64.RED.A1T0 RZ, [R152+URZ], RZ ;  /* 0x000000ff98ff99a7 */ /* 0x0005e2000810043f */
[----:B------:R-:W-:Y:S01]  /*7ea0*/  @!P2 STS [R154+0x28800], R176 ;  /* 0x028800b09a00a388 */ /* 0x000fe20000000800 */
[-C--:B------:R-:W-:Y:S01]  /*7eb0*/  FMUL.FTZ R108, R108, R176.reuse ;  /* 0x000000b06c6c7220 */ /* 0x080fe20000410000 */
[-C--:B------:R-:W-:Y:S01]  /*7ec0*/  FMUL.FTZ R109, R109, R176.reuse ;  /* 0x000000b06d6d7220 */ /* 0x080fe20000410000 */
[----:B------:R-:W-:Y:S01]  /*7ed0*/  FMUL.FTZ R112, R112, R176 ;  /* 0x000000b070707220 */ /* 0x000fe20000410000 */
[----:B---3--:R3:W-:Y:S01]  /*7ee0*/  @!P2 STS [R154+0x28820], R175 ;  /* 0x028820af9a00a388 */ /* 0x0087e20000000800 */
[----:B------:R-:W5:Y:S01]  /*7ef0*/  MUFU.EX2 R10, R10 ;  /* 0x0000000a000a7308 */ /* 0x000f620000000800 */
[----:B----4-:R-:W-:Y:S01]  /*7f00*/  FFMA.FTZ R6, R175, R6, R196 ;  /* 0x00000006af067223 */ /* 0x010fe200000100c4 */
[----:B--2---:R-:W-:Y:S01]  /*7f10*/  FADD.FTZ R152, R14, R5 ;  /* 0x000000050e987221 */ /* 0x004fe20000010000 */
[-C--:B------:R-:W-:Y:S01]  /*7f20*/  FMUL.FTZ R113, R113, R176.reuse ;  /* 0x000000b071717220 */ /* 0x080fe20000410000 */
[-C--:B------:R-:W-:Y:S01]  /*7f30*/  FMUL.FTZ R116, R116, R176.reuse ;  /* 0x000000b074747220 */ /* 0x080fe20000410000 */
[-C--:B------:R-:W-:Y:S01]  /*7f40*/  FMUL.FTZ R117, R117, R176.reuse ;  /* 0x000000b075757220 */ /* 0x080fe20000410000 */
[----:B------:R-:W-:Y:S01]  /*7f50*/  FADD.FTZ R5, R15, R152 ;  /* 0x000000980f057221 */ /* 0x000fe20000010000 */
[-C--:B------:R-:W-:Y:S01]  /*7f60*/  FMUL.FTZ R120, R120, R176.reuse ;  /* 0x000000b078787220 */ /* 0x080fe20000410000 */
[----:B------:R-:W2:Y:S01]  /*7f70*/  MUFU.EX2 R11, R11 ;  /* 0x0000000b000b7308 */ /* 0x000ea20000000800 */
[C---:B---3--:R-:W-:Y:S01]  /*7f80*/  F2FP.F16.F32.PACK_AB R154, R20.reuse, R15 ;  /* 0x0000000f149a723e */ /* 0x048fe200000000ff */
[----:B------:R-:W-:Y:S01]  /*7f90*/  FADD.FTZ R152, R20, R5 ;  /* 0x0000000514987221 */ /* 0x000fe20000010000 */
[----:B-1----:R-:W-:Y:S01]  /*7fa0*/  FADD.FTZ R5, R9, R6 ;  /* 0x0000000609057221 */ /* 0x002fe20000010000 */
[-C--:B------:R-:W-:Y:S01]  /*7fb0*/  FMUL.FTZ R121, R121, R176.reuse ;  /* 0x000000b079797220 */ /* 0x080fe20000410000 */
[-C--:B------:R-:W-:Y:S01]  /*7fc0*/  FMUL.FTZ R124, R124, R176.reuse ;  /* 0x000000b07c7c7220 */ /* 0x080fe20000410000 */
[-C--:B------:R-:W-:Y:S01]  /*7fd0*/  FMUL.FTZ R125, R125, R176.reuse ;  /* 0x000000b07d7d7220 */ /* 0x080fe20000410000 */
[-C--:B------:R-:W-:Y:S01]  /*7fe0*/  FMUL.FTZ R128, R128, R176.reuse ;  /* 0x000000b080807220 */ /* 0x080fe20000410000 */
[----:B------:R-:W1:Y:S01]  /*7ff0*/  MUFU.EX2 R12, R12 ;  /* 0x0000000c000c7308 */ /* 0x000e620000000800 */
        /* <DEDUP_REMOVED lines=13> */
[----:B------:R-:W-:Y:S01]  /*80d0*/  FMUL.FTZ R149, R149, R176 ;  /* 0x000000b095957220 */ /* 0x000fe20000410000 */
        /* <DEDUP_REMOVED lines=10> */
[--C-:B--2---:R-:W-:Y:S01]  /*8180*/  FFMA.FTZ R165, R167, UR10, -R156.reuse ;  /* 0x0000000aa7a57c23 */ /* 0x104fe2000801089c */
[--C-:B------:R-:W-:Y:S01]  /*8190*/  FFMA.FTZ R167, R169, UR10, -R156.reuse ;  /* 0x0000000aa9a77c23 */ /* 0x100fe2000801089c */
[----:B------:R-:W-:Y:S01]  /*81a0*/  FFMA.FTZ R169, R170, UR10, -R156 ;  /* 0x0000000aaaa97c23 */ /* 0x000fe2000801089c */
[----:B---3--:R-:W-:Y:S01]  /*81b0*/  FADD.FTZ R6, R161, R6 ;  /* 0x00000006a1067221 */ /* 0x008fe20000010000 */
[----:B------:R-:W-:Y:S01]  /*81c0*/  F2FP.F16.F32.PACK_AB R156, R178, R21 ;  /* 0x00000015b29c723e */ /* 0x000fe200000000ff */
        /* <DEDUP_REMOVED lines=12> */
[----:B-1----:R-:W-:Y:S01]  /*8290*/  FADD.FTZ R5, R163, R6 ;  /* 0x00000006a3057221 */ /* 0x002fe20000010000 */
[-C--:B------:R-:W-:Y:S01]  /*82a0*/  FMUL.FTZ R58, R58, R175.reuse ;  /* 0x000000af3a3a7220 */ /* 0x080fe20000410000 */
[-C--:B------:R-:W-:Y:S01]  /*82b0*/  FMUL.FTZ R59, R59, R175.reuse ;  /* 0x000000af3b3b7220 */ /* 0x080fe20000410000 */
[----:B------:R-:W-:Y:S01]  /*82c0*/  FADD.FTZ R152, R178, R171 ;  /* 0x000000abb2987221 */ /* 0x000fe20000010000 */
[-C--:B------:R-:W-:Y:S01]  /*82d0*/  FMUL.FTZ R62, R62, R175.reuse ;  /* 0x000000af3e3e7220 */ /* 0x080fe20000410000 */
[-C--:B------:R-:W-:Y:S01]  /*82e0*/  FMUL.FTZ R63, R63, R175.reuse ;  /* 0x000000af3f3f7220 */ /* 0x080fe20000410000 */
[----:B------:R-:W1:Y:S01]  /*82f0*/  MUFU.EX2 R182, R182 ;  /* 0x000000b600b67308 */ /* 0x000e620000000800 */
[----:B------:R-:W-:Y:S01]  /*8300*/  FADD.FTZ R171, R153, R152 ;  /* 0x0000009899ab7221 */ /* 0x000fe20000010000 */
[----:B------:R-:W-:Y:S01]  /*8310*/  F2FP.F16.F32.PACK_AB R153, R9, R196 ;  /* 0x000000c40999723e */ /* 0x000fe200000000ff */
[-C--:B------:R-:W-:Y:S01]  /*8320*/  FMUL.FTZ R66, R66, R175.reuse ;  /* 0x000000af42427220 */ /* 0x080fe20000410000 */
[-C--:B------:R-:W-:Y:S01]  /*8330*/  FMUL.FTZ R67, R67, R175.reuse ;  /* 0x000000af43437220 */ /* 0x080fe20000410000 */
[----:B------:R-:W-:Y:S01]  /*8340*/  FADD.FTZ R152, R180, R171 ;  /* 0x000000abb4987221 */ /* 0x000fe20000010000 */
[-C--:B------:R-:W-:Y:S01]  /*8350*/  FMUL.FTZ R70, R70, R175.reuse ;  /* 0x000000af46467220 */ /* 0x080fe20000410000 */
[-C--:B------:R-:W-:Y:S01]  /*8360*/  FMUL.FTZ R71, R71, R175.reuse ;  /* 0x000000af47477220 */ /* 0x080fe20000410000 */
[----:B------:R-:W2:Y:S01]  /*8370*/  MUFU.EX2 R165, R165 ;  /* 0x000000a500a57308 */ /* 0x000ea20000000800 */
[----:B------:R-:W-:Y:S01]  /*8380*/  FADD.FTZ R171, R155, R152 ;  /* 0x000000989bab7221 */ /* 0x000fe20000010000 */
[----:B---3--:R-:W-:Y:S01]  /*8390*/  FADD.FTZ R6, R198, R5 ;  /* 0x00000005c6067221 */ /* 0x008fe20000010000 */
        /* <DEDUP_REMOVED lines=24> */
[----:B------:R-:W-:Y:S01]  /*8520*/  BAR.SYNC.DEFER_BLOCKING 0xf, 0x100 ;  /* 0x03c4000000007b1d */ /* 0x000fe20000010000 */
        /* <DEDUP_REMOVED lines=17> */
[----:B------:R-:W-:Y:S01]  /*8640*/  F2FP.F16.F32.PACK_AB R157, R161, R12 ;  /* 0x0000000ca19d723e */ /* 0x000fe200000000ff */
[----:B------:R-:W-:Y:S01]  /*8650*/  FMUL.FTZ R127, R127, R175 ;  /* 0x000000af7f7f7220 */ /* 0x000fe20000410000 */
[----:B------:R-:W-:Y:S01]  /*8660*/  F2FP.F16.F32.PACK_AB R161, R200, R165 ;  /* 0x000000a5c8a1723e */ /* 0x000fe200000000ff */
[-C--:B------:R-:W-:Y:S01]  /*8670*/  FMUL.FTZ R130, R130, R175.reuse ;  /* 0x000000af82827220 */ /* 0x080fe20000410000 */
[----:B------:R-:W2:Y:S01]  /*8680*/  MUFU.EX2 R172, R172 ;  /* 0x000000ac00ac7308 */ /* 0x000ea20000000800 */
[----:B---3--:R-:W-:Y:S01]  /*8690*/  FADD.FTZ R5, R167, R6 ;  /* 0x00000006a7057221 */ /* 0x008fe20000010000 */
[----:B------:R3:W-:Y:S01]  /*86a0*/  STSM.16.M88.4 [R18+0x26800], R152 ;  /* 0x0268009812007844 */ /* 0x0007e20000000200 */
        /* <DEDUP_REMOVED lines=14> */
[----:B--2---:R-:W-:-:S07]  /*8790*/  FADD.FTZ R6, R172, R5 ;  /* 0x00000005ac067221 */ /* 0x004fce0000010000 */
[----:B------:R-:W2:Y:S01]  /*87a0*/  MUFU.EX2 R177, R177 ;  /* 0x000000b100b17308 */ /* 0x000ea20000000800 */
[C---:B----4-:R-:W-:Y:S01]  /*87b0*/  FADD.FTZ R14, R194.reuse, R13 ;  /* 0x0000000dc20e7221 */ /* 0x050fe20000010000 */
[----:B------:R-:W-:Y:S02]  /*87c0*/  F2FP.F16.F32.PACK_AB R164, R194, R159 ;  /* 0x0000009fc2a4723e */ /* 0x000fe400000000ff */
[----:B------:R-:W-:Y:S02]  /*87d0*/  F2FP.F16.F32.PACK_AB R159, R198, R163 ;  /* 0x000000a3c69f723e */ /* 0x000fe400000000ff */
[----:B------:R-:W-:Y:S02]  /*87e0*/  F2FP.F16.F32.PACK_AB R163, R172, R167 ;  /* 0x000000a7aca3723e */ /* 0x000fe400000000ff */
[----:B------:R-:W4:Y:S01]  /*87f0*/  MUFU.EX2 R173, R173 ;  /* 0x000000ad00ad7308 */ /* 0x000f220000000800 */
[----:B-1----:R-:W-:Y:S01]  /*8800*/  FADD.FTZ R13, R169, R6 ;  /* 0x00000006a90d7221 */ /* 0x002fe20000010000 */
[C---:B------:R-:W-:Y:S01]  /*8810*/  F2FP.F16.F32.PACK_AB R165, R170.reuse, R169 ;  /* 0x000000a9aaa5723e */ /* 0x040fe200000000ff */
[----:B------:R3:W-:Y:S02]  /*8820*/  STSM.16.M88.4 [R23], R156 ;  /* 0x0000009c17007844 */ /* 0x0007e40000000200 */
[----:B------:R-:W-:-:S02]  /*8830*/  FADD.FTZ R6, R170, R13 ;  /* 0x0000000daa067221 */ /* 0x000fc40000010000 */
[----:B------:R3:W-:Y:S01]  /*8840*/  STSM.16.M88.4 [R19], R160 ;  /* 0x000000a013007844 */ /* 0x0007e20000000200 */
[----:B------:R-:W1:Y:S01]  /*8850*/  MUFU.EX2 R174, R174 ;  /* 0x000000ae00ae7308 */ /* 0x000e620000000800 */
[----:B--2---:R-:W-:Y:S01]  /*8860*/  F2FP.F16.F32.PACK_AB R166, R8, R177 ;  /* 0x000000b108a6723e */ /* 0x004fe200000000ff */
[----:B------:R-:W-:-:S04]  /*8870*/  FADD.FTZ R5, R177, R14 ;  /* 0x0000000eb1057221 */ /* 0x000fc80000010000 */
[----:B------:R-:W-:Y:S01]  /*8880*/  FADD.FTZ R5, R8, R5 ;  /* 0x0000000508057221 */ /* 0x000fe20000010000 */
[----:B----4-:R-:W-:Y:S01]  /*8890*/  FADD.FTZ R9, R173, R6 ;  /* 0x00000006ad097221 */ /* 0x010fe20000010000 */
[----:B-1----:R-:W-:-:S03]  /*88a0*/  F2FP.F16.F32.PACK_AB R167, R174, R173 ;  /* 0x000000adaea7723e */ /* 0x002fc600000000ff */
[----:B------:R-:W-:Y:S02]  /*88b0*/  FADD.FTZ R6, R174, R9 ;  /* 0x00000009ae067221 */ /* 0x000fe40000010000 */
[----:B------:R3:W-:Y:S01]  /*88c0*/  STSM.16.M88.4 [R22], R164 ;  /* 0x000000a416007844 */ /* 0x0007e20000000200 */
[----:B------:R-:W-:Y:S05]  /*88d0*/  @!P0 BRA `(.L_x_5827) ;  /* 0x0000000000048947 */ /* 0x000fea0003800000 */
[----:B------:R-:W-:Y:S01]  /*88e0*/  BPT.TRAP 0x1 ;  /* 0x000000040000795c */ /* 0x000fe20000300000 */
.L_x_5827:
[----:B------:R1:W2:Y:S01]  /*88f0*/  SYNCS.PHASECHK.TRANS64.TRYWAIT P2, [UR24+0x28c50], R7 ;  /* 0x028c5007ff0075a7 */ /* 0x0002a20008040158 */
[----:B------:R-:W-:Y:S05]  /*8900*/  @!P0 BRA `(.L_x_5828) ;  /* 0x0000000000048947 */ /* 0x000fea0003800000 */
[----:B------:R-:W-:Y:S01]  /*8910*/  BPT.TRAP 0x1 ;  /* 0x000000040000795c */ /* 0x000fe20000300000 */
.L_x_5828:
[----:B--2---:R-:W-:Y:S05]  /*8920*/  @P2 BRA `(.L_x_5829) ;  /* 0x0000000000082947 */ /* 0x004fea0003800000 */
[----:B------:R-:W2:Y:S02]  /*8930*/  SYNCS.PHASECHK.TRANS64.TRYWAIT P2, [UR24+0x28c50], R7 ;  /* 0x028c5007ff0075a7 */ /* 0x000ea40008040158 */
[----:B--2---:R-:W-:Y:S05]  /*8940*/  @!P2 BRA `(.L_x_5830) ;  /* 0x0000005800f4a947 */ /* 0x004fea0003800000 */
.L_x_5829:
[----:B------:R-:W-:Y:S01]  /*8950*/  ULEA UR11, UR39, UR41, 0xc ;  /* 0x00000029270b7291 */ /* 0x000fe2000f8e603f */
[----:B------:R-:W-:Y:S01]  /*8960*/  WARPGROUP.ARRIVE ;  /* 0x00000000000079c5 */ /* 0x000fe20000000000 */
[----:B------:R-:W-:Y:S01]  /*8970*/  UMOV UR7, 0x40000040 ;  /* 0x4000004000077882 */ /* 0x000fe20000000000 */
[----:B------:R-:W-:Y:S01]  /*8980*/  ISETP.LT.AND P2, PT, RZ, UR22, PT ;  /* 0x00000016ff007c0c */ /* 0x000fe2000bf41270 */
[----:B------:R-:W-:Y:S01]  /*8990*/  UIADD3 UR22, UR22, -0x1, URZ ;  /* 0xffffffff16167890 */ /* 0x000fe2000fffe03f */
[----:B--2---:R-:W-:Y:S01]  /*89a0*/  @!P1 IADD3 R168, R168, 0x28c60, RZ ;  /* 0x00028c60a8a89810 */ /* 0x004fe20007ffe0ff */
[----:B------:R-:W-:Y:S01]  /*89b0*/  UMOV UR21, UR39 ;  /* 0x0000002700157c82 */ /* 0x000fe20008000000 */
[----:B------:R-:W-:Y:S01]  /*89c0*/  UMOV UR6, UR11 ;  /* 0x0000000b00067c82 */ /* 0x000fe20008000000 */
[----:B------:R-:W-:Y:S01]  /*89d0*/  MOV R8, R3 ;  /* 0x0000000300087202 */ /* 0x000fe20000000f00 */
[----:B------:R-:W-:Y:S01]  /*89e0*/  HGMMA.64x256x16.F32 R24, R152, gdesc[UR4].tnspB, R24, gsb0 ;  /* 0x43e0000498187df0 */ /* 0x000fe20008000818 */
[----:B------:R-:W-:Y:S01]  /*89f0*/  UIADD3 UR6, UR11, 0x80, URZ ;  /* 0x000000800b067890 */ /* 0x000fe2000fffe03f */
[----:B------:R-:W-:Y:S01]  /*8a00*/  @!P1 PRMT R168, RZ, 0x654, R168 ;  /* 0x00000654ffa89816 */ /* 0x000fe200000000a8 */
[----:B------:R-:W-:Y:S01]  /*8a10*/  UMOV UR7, 0x40000040 ;  /* 0x4000004000077882 */ /* 0x000fe20000000000 */
[----:B------:R-:W-:Y:S01]  /*8a20*/  MOV R13, R4 ;  /* 0x00000004000d7202 */ /* 0x000fe20000000f00 */
        /* <DEDUP_REMOVED lines=27> */
.L_x_5822:
[----:B------:R-:W5:Y:S01]  /*8be0*/  SHFL.BFLY PT, R0, R5, 0x2, 0x1f ;  /* 0x0c401f0005007f89 */ /* 0x000f6200000e0000 */
[----:B------:R-:W-:Y:S01]  /*8bf0*/  MOV R11, UR10 ;  /* 0x0000000a000b7c02 */ /* 0x000fe20008000f00 */
[----:B------:R-:W-:Y:S01]  /*8c00*/  UIADD3 UR37, UR37, 0x1, URZ ;  /* 0x0000000125257890 */ /* 0x000fe2000fffe03f */
[----:B-1-3--:R-:W-:Y:S01]  /*8c10*/  MOV R156, 0xff800000 ;  /* 0xff800000009c7802 */ /* 0x00afe20000000f00 */
[----:B------:R-:W1:Y:S01]  /*8c20*/  SHFL.BFLY PT, R9, R6, 0x2, 0x1f ;  /* 0x0c401f0006097f89 */ /* 0x000e6200000e0000 */
[----:B------:R-:W-:Y:S01]  /*8c30*/  MOV R155, 0xff800000 ;  /* 0xff800000009b7802 */ /* 0x000fe20000000f00 */
[----:B------:R-:W-:Y:S08]  /*8c40*/  BAR.ARV 0x8, 0xa0 ;  /* 0x0202800000007b1d */ /* 0x000ff00000002000 */
[----:B------:R-:W-:Y:S01]  /*8c50*/  BAR.SYNC.DEFER_BLOCKING 0xf, 0x100 ;  /* 0x03c4000000007b1d */ /* 0x000fe20000010000 */
[----:B-----5:R-:W-:Y:S01]  /*8c60*/  FADD.FTZ R0, R0, R5 ;  /* 0x0000000500007221 */ /* 0x020fe20000010000 */
[----:B------:R-:W-:Y:S01]  /*8c70*/  MOV R5, UR39 ;  /* 0x0000002700057c02 */ /* 0x000fe20008000f00 */
[----:B------:R-:W-:Y:S01]  /*8c80*/  UIADD3 UR39, UR39, 0x1, URZ ;  /* 0x0000000127277890 */ /* 0x000fe2000fffe03f */
[----:B-1----:R-:W-:-:S02]  /*8c90*/  FADD.FTZ R9, R9, R6 ;  /* 0x0000000609097221 */ /* 0x002fc40000010000 */
[----:B--2---:R-:W1:Y:S01]  /*8ca0*/  SHFL.BFLY PT, R7, R0, 0x1, 0x1f ;  /* 0x0c201f0000077f89 */ /* 0x004e6200000e0000 */
[----:B------:R-:W-:-:S03]  /*8cb0*/  UISETP.NE.AND UP0, UPT, UR39, 0x2, UPT ;  /* 0x000000022700788c */ /* 0x000fc6000bf05270 */
[----:B------:R-:W2:Y:S01]  /*8cc0*/  SHFL.BFLY PT, R8, R9, 0x1, 0x1f ;  /* 0x0c201f0009087f89 */ /* 0x000ea200000e0000 */
[----:B------:R-:W-:Y:S02]  /*8cd0*/  USEL UR4, URZ, 0x1, UP0 ;  /* 0x000000013f047887 */ /* 0x000fe40008000000 */
[----:B------:R-:W-:Y:S02]  /*8ce0*/  USEL UR39, UR39, URZ, UP0 ;  /* 0x0000003f27277287 */ /* 0x000fe40008000000 */
[----:B------:R-:W-:Y:S01]  /*8cf0*/  ULOP3.LUT UR38, UR38, UR4, URZ, 0x3c, !UPT ;  /* 0x0000000426267292 */ /* 0x000fe2000f8e3c3f */
[----:B-1----:R-:W-:Y:S01]  /*8d00*/  FADD.FTZ R10, R0, R7 ;  /* 0x00000007000a7221 */ /* 0x002fe20000010000 */
[----:B------:R-:W-:Y:S01]  /*8d10*/  IMAD.MOV R7, RZ, RZ, -R17 ;  /* 0x000000ffff077224 */ /* 0x000fe200078e0a11 */
[----:B------:R-:W-:Y:S01]  /*8d20*/  MOV R0, RZ ;  /* 0x000000ff00007202 */ /* 0x000fe20000000f00 */
[----:B--2---:R-:W-:Y:S02]  /*8d30*/  FADD.FTZ R8, R9, R8 ;  /* 0x0000000809087221 */ /* 0x004fe40000010000 */
[----:B------:R-:W-:Y:S01]  /*8d40*/  FSETP.NE.FTZ.AND P1, PT, R10, RZ, PT ;  /* 0x000000ff0a00720b */ /* 0x000fe20003f35000 */
[----:B------:R-:W-:Y:S01]  /*8d50*/  IMAD.U32 R9, RZ, RZ, UR10 ;  /* 0x0000000aff097e24 */ /* 0x000fe2000f8e00ff */
[----:B------:R-:W-:-:S02]  /*8d60*/  ISETP.NE.AND P0, PT, R16, R7, PT ;  /* 0x000000071000720c */ /* 0x000fc40003f05270 */
[----:B------:R-:W-:Y:S02]  /*8d70*/  FSETP.NE.FTZ.AND P2, PT, R8, RZ, PT ;  /* 0x000000ff0800720b */ /* 0x000fe40003f55000 */
[----:B------:R-:W-:-:S07]  /*8d80*/  MOV R7, RZ ;  /* 0x000000ff00077202 */ /* 0x000fce0000000f00 */
[----:B------:R-:W1:Y:S02]  /*8d90*/  @P1 MUFU.RCP R7, R10 ;  /* 0x0000000a00071308 */ /* 0x000e640000001000 */
[----:B------:R-:W-:-:S04]  /*8da0*/  @!P0 LEA R5, R5, R2, 0x6 ;  /* 0x0000000205058211 */ /* 0x000fc800078e30ff */
[----:B------:R-:W-:Y:S02]  /*8db0*/  @!P0 LEA R5, R5, UR48, 0x2 ;  /* 0x0000003005058c11 */ /* 0x000fe4000f8e10ff */
[----:B------:R-:W-:Y:S08]  /*8dc0*/  @P2 MUFU.RCP R0, R8 ;  /* 0x0000000800002308 */ /* 0x000ff00000001000 */
[----:B------:R-:W2:Y:S01]  /*8dd0*/  @P1 MUFU.LG2 R6, R10 ;  /* 0x0000000a00061308 */ /* 0x000ea20000000c00 */
        /* <DEDUP_REMOVED lines=65> */
[----:B--2---:R-:W-:Y:S01]  /*91f0*/  @P1 FMUL.FTZ R6, R6, 0.69314718246459960938 ;  /* 0x3f31721806061820 */ /* 0x004fe20000410000 */
[-C--:B------:R-:W-:Y:S01]  /*9200*/  FMUL.FTZ R26, R26, R0.reuse ;  /* 0x000000001a1a7220 */ /* 0x080fe20000410000 */
[-C--:B------:R-:W-:Y:S01]  /*9210*/  FMUL.FTZ R27, R27, R0.reuse ;  /* 0x000000001b1b7220 */ /* 0x080fe20000410000 */
[----:B------:R2:W-:Y:S01]  /*9220*/  @!P0 STS [R5+0x28820], R0 ;  /* 0x0288200005008388 */ /* 0x0005e20000000800 */
[----:B------:R-:W-:Y:S01]  /*9230*/  PLOP3.LUT P0, PT, PT, PT, PT, 0x8, 0x0 ;  /* 0x000000000000781c */ /* 0x000fe20003f0e170 */
[-C--:B------:R-:W-:Y:S01]  /*9240*/  FMUL.FTZ R30, R30, R0.reuse ;  /* 0x000000001e1e7220 */ /* 0x080fe20000410000 */
[-C--:B------:R-:W-:Y:S01]  /*9250*/  FMUL.FTZ R31, R31, R0.reuse ;  /* 0x000000001f1f7220 */ /* 0x080fe20000410000 */
[-C--:B------:R-:W-:Y:S01]  /*9260*/  FMUL.FTZ R34, R34, R0.reuse ;  /* 0x0000000022227220 */ /* 0x080fe20000410000 */
[-C--:B------:R-:W-:Y:S01]  /*9270*/  FMUL.FTZ R35, R35, R0.reuse ;  /* 0x0000000023237220 */ /* 0x080fe20000410000 */
[----:B-1----:R-:W1:Y:S01]  /*9280*/  @P2 MUFU.LG2 R7, R8 ;  /* 0x0000000800072308 */ /* 0x002e620000000c00 */
[-C--:B------:R-:W-:Y:S01]  /*9290*/  FMUL.FTZ R38, R38, R0.reuse ;  /* 0x0000000026267220 */ /* 0x080fe20000410000 */
[-C--:B------:R-:W-:Y:S01]  /*92a0*/  FMUL.FTZ R39, R39, R0.reuse ;  /* 0x0000000027277220 */ /* 0x080fe20000410000 */
[-C--:B------:R-:W-:Y:S01]  /*92b0*/  FMUL.FTZ R42, R42, R0.reuse ;  /* 0x000000002a2a7220 */ /* 0x080fe20000410000 */
[----:B--2---:R-:W-:Y:S01]  /*92c0*/  @P1 FMUL.FTZ R5, R9, 0.69314718246459960938 ;  /* 0x3f31721809051820 */ /* 0x004fe20000410000 */
[----:B------:R-:W-:Y:S01]  /*92d0*/  @P2 FMUL.FTZ R9, R11, 0.69314718246459960938 ;  /* 0x3f3172180b092820 */ /* 0x000fe20000410000 */
        /* <DEDUP_REMOVED lines=59> */
.L_x_5793:
        /* <DEDUP_REMOVED lines=34> */
[----:B------:R-:W-:-:S02]  /*98b0*/  IADD3 R175, P4, R114, 0x60, RZ ;  /* 0x0000006072af7810 */ /* 0x000fc40007f9e0ff */
[C---:B------:R-:W-:Y:S02]  /*98c0*/  LOP3.LUT R3, R114.reuse, 0x380, RZ, 0xc0, !PT ;  /* 0x0000038072037812 */ /* 0x040fe400078ec0ff */
[C---:B------:R-:W-:Y:S02]  /*98d0*/  IADD3 R179, P6, R114.reuse, 0x2020, RZ ;  /* 0x0000202072b37810 */ /* 0x040fe40007fde0ff */
[-C--:B------:R-:W-:Y:S02]  /*98e0*/  IADD3.X R5, RZ, R115.reuse, RZ, P2, !PT ;  /* 0x00000073ff057210 */ /* 0x080fe400017fe4ff */
[-C--:B------:R-:W-:Y:S01]  /*98f0*/  IADD3.X R7, RZ, R115.reuse, RZ, P3, !PT ;  /* 0x00000073ff077210 */ /* 0x080fe20001ffe4ff */
[----:B------:R-:W-:Y:S01]  /*9900*/  IMAD.X R13, RZ, RZ, R115, P6 ;  /* 0x000000ffff0d7224 */ /* 0x000fe200030e0673 */
[----:B------:R-:W-:Y:S02]  /*9910*/  IADD3.X R9, RZ, R115, RZ, P4, !PT ;  /* 0x00000073ff097210 */ /* 0x000fe400027fe4ff */
        /* <DEDUP_REMOVED lines=13> */
[C---:B------:R-:W-:Y:S01]  /*99f0*/  IADD3 R197, P1, R114.reuse, 0x6000, RZ ;  /* 0x0000600072c57810 */ /* 0x040fe20007f3e0ff */
[--C-:B------:R-:W-:Y:S01]  /*9a00*/  IMAD.X R91, RZ, RZ, R115.reuse, P5 ;  /* 0x000000ffff5b7224 */ /* 0x100fe200028e0673 */
[C---:B------:R-:W-:Y:S02]  /*9a10*/  IADD3 R199, P2, R114.reuse, 0x6020, RZ ;  /* 0x0000602072c77810 */ /* 0x040fe40007f5e0ff */
[C---:B------:R-:W-:Y:S02]  /*9a20*/  IADD3 R106, P3, R114.reuse, 0x6040, RZ ;  /* 0x00006040726a7810 */ /* 0x040fe40007f7e0ff */
[----:B------:R-:W-:Y:S02]  /*9a30*/  IADD3 R201, P4, R114, 0x6060, RZ ;  /* 0x0000606072c97810 */ /* 0x000fe40007f9e0ff */
[----:B------:R-:W-:Y:S02]  /*9a40*/  LOP3.LUT R114, R3, R114, RZ, 0x3c, !PT ;  /* 0x0000007203727212 */ /* 0x000fe400078e3cff */
[----:B------:R-:W-:Y:S01]  /*9a50*/  LOP3.LUT R3, R6, 0x380, RZ, 0xc0, !PT ;  /* 0x0000038006037812 */ /* 0x000fe200078ec0ff */
[----:B------:R-:W-:Y:S01]  /*9a60*/  IMAD.X R111, RZ, RZ, R115, P4 ;  /* 0x000000ffff6f7224 */ /* 0x000fe200020e0673 */
[----:B------:R-:W-:-:S02]  /*9a70*/  LOP3.LUT R0, R173, 0x380, RZ, 0xc0, !PT ;  /* 0x00000380ad007812 */ /* 0x000fc400078ec0ff */
[----:B------:R-:W-:Y:S02]  /*9a80*/  SHF.R.U64 R3, R3, 0x3, RZ ;  /* 0x0000000303037819 */ /* 0x000fe400000012ff */
[----:B------:R-:W-:Y:S02]  /*9a90*/  SHF.R.U64 R0, R0, 0x3, RZ ;  /* 0x0000000300007819 */ /* 0x000fe400000012ff */
[----:B------:R-:W-:Y:S02]  /*9aa0*/  LOP3.LUT R6, R3, R6, RZ, 0x3c, !PT ;  /* 0x0000000603067212 */ /* 0x000fe400078e3cff */
[----:B------:R-:W-:Y:S02]  /*9ab0*/  LOP3.LUT R3, R14, 0x380, RZ, 0xc0, !PT ;  /* 0x000003800e037812 */ /* 0x000fe400078ec0ff */
[----:B------:R-:W-:Y:S02]  /*9ac0*/  LOP3.LUT R4, R0, R173, RZ, 0x3c, !PT ;  /* 0x000000ad00047212 */ /* 0x000fe400078e3cff */
[----:B------:R-:W-:-:S02]  /*9ad0*/  LOP3.LUT R0, R179, 0x380, RZ, 0xc0, !PT ;  /* 0x00000380b3007812 */ /* 0x000fc400078ec0ff */
[----:B------:R-:W-:Y:S02]  /*9ae0*/  SHF.R.U64 R3, R3, 0x3, RZ ;  /* 0x0000000303037819 */ /* 0x000fe400000012ff */
[----:B------:R-:W-:Y:S02]  /*9af0*/  SHF.R.U64 R0, R0, 0x3, RZ ;  /* 0x0000000300007819 */ /* 0x000fe400000012ff */
[----:B------:R-:W-:Y:S02]  /*9b00*/  LOP3.LUT R14, R3, R14, RZ, 0x3c, !PT ;  /* 0x0000000e030e7212 */ /* 0x000fe400078e3cff */
[----:B------:R-:W-:Y:S02]  /*9b10*/  LOP3.LUT R3, R90, 0x380, RZ, 0xc0, !PT ;  /* 0x000003805a037812 */ /* 0x000fe400078ec0ff */
[----:B------:R-:W-:Y:S02]  /*9b20*/  LOP3.LUT R12, R0, R179, RZ, 0x3c, !PT ;  /* 0x000000b3000c7212 */ /* 0x000fe400078e3cff */
[----:B------:R-:W-:-:S02]  /*9b30*/  LOP3.LUT R8, R175, 0x380, RZ, 0xc0, !PT ;  /* 0x00000380af087812 */ /* 0x000fc400078ec0ff */
[----:B------:R-:W-:Y:S02]  /*9b40*/  LOP3.LUT R0, R193, 0x380, RZ, 0xc0, !PT ;  /* 0x00000380c1007812 */ /* 0x000fe400078ec0ff */
[----:B------:R-:W-:Y:S02]  /*9b50*/  LOP3.LUT R10, R177, 0x380, RZ, 0xc0, !PT ;  /* 0x00000380b10a7812 */ /* 0x000fe400078ec0ff */
[----:B------:R-:W-:Y:S02]  /*9b60*/  SHF.R.U64 R3, R3, 0x3, RZ ;  /* 0x0000000303037819 */ /* 0x000fe400000012ff */
[----:B------:R-:W-:Y:S02]  /*9b70*/  LOP3.LUT R27, R201, 0x380, RZ, 0xc0, !PT ;  /* 0x00000380c91b7812 */ /* 0x000fe400078ec0ff */
[----:B------:R-:W-:Y:S02]  /*9b80*/  LOP3.LUT R82, R183, 0x380, RZ, 0xc0, !PT ;  /* 0x00000380b7527812 */ /* 0x000fe400078ec0ff */
[----:B------:R-:W-:-:S02]  /*9b90*/  SHF.R.U64 R8, R8, 0x3, RZ ;  /* 0x0000000308087819 */ /* 0x000fc400000012ff */
[----:B------:R-:W-:Y:S02]  /*9ba0*/  LOP3.LUT R20, R181, 0x380, RZ, 0xc0, !PT ;  /* 0x00000380b5147812 */ /* 0x000fe400078ec0ff */
[----:B------:R-:W-:Y:S02]  /*9bb0*/  SHF.R.U64 R0, R0, 0x3, RZ ;  /* 0x0000000300007819 */ /* 0x000fe400000012ff */
[----:B------:R-:W-:Y:S02]  /*9bc0*/  SHF.R.U64 R10, R10, 0x3, RZ ;  /* 0x000000030a0a7819 */ /* 0x000fe400000012ff */
[----:B------:R-:W-:Y:S02]  /*9bd0*/  LOP3.LUT R98, R197, 0x380, RZ, 0xc0, !PT ;  /* 0x00000380c5627812 */ /* 0x000fe400078ec0ff */
[----:B------:R-:W-:Y:S02]  /*9be0*/  LOP3.LUT R90, R3, R90, RZ, 0x3c, !PT ;  /* 0x0000005a035a7212 */ /* 0x000fe400078e3cff */
[----:B------:R-:W-:-:S02]  /*9bf0*/  SHF.R.U64 R28, R27, 0x3, RZ ;  /* 0x000000031b1c7819 */ /* 0x000fc400000012ff */
[----:B------:R-:W-:Y:S02]  /*9c00*/  LOP3.LUT R3, R106, 0x380, RZ, 0xc0, !PT ;  /* 0x000003806a037812 */ /* 0x000fe400078ec0ff */
[----:B------:R-:W-:Y:S02]  /*9c10*/  SHF.R.U64 R82, R82, 0x3, RZ ;  /* 0x0000000352527819 */ /* 0x000fe400000012ff */
[----:B------:R-:W-:Y:S02]  /*9c20*/  LOP3.LUT R8, R8, R175, RZ, 0x3c, !PT ;  /* 0x000000af08087212 */ /* 0x000fe400078e3cff */
[----:B------:R-:W-:Y:S02]  /*9c30*/  SHF.R.U64 R20, R20, 0x3, RZ ;  /* 0x0000000314147819 */ /* 0x000fe400000012ff */
[----:B------:R-:W-:Y:S02]  /*9c40*/  LOP3.LUT R94, R195, 0x380, RZ, 0xc0, !PT ;  /* 0x00000380c35e7812 */ /* 0x000fe400078ec0ff */
[----:B------:R-:W-:-:S02]  /*9c50*/  LOP3.LUT R86, R0, R193, RZ, 0x3c, !PT ;  /* 0x000000c100567212 */ /* 0x000fc400078e3cff */
[----:B------:R-:W-:Y:S02]  /*9c60*/  LOP3.LUT R10, R10, R177, RZ, 0x3c, !PT ;  /* 0x000000b10a0a7212 */ /* 0x000fe400078e3cff */
[----:B------:R-:W-:Y:S02]  /*9c70*/  SHF.R.U64 R98, R98, 0x3, RZ ;  /* 0x0000000362627819 */ /* 0x000fe400000012ff */
[----:B------:R-:W-:Y:S02]  /*9c80*/  MOV R114, R114 ;  /* 0x0000007200727202 */ /* 0x000fe40000000f00 */
[----:B------:R-:W-:Y:S02]  /*9c90*/  LOP3.LUT R0, R199, 0x380, RZ, 0xc0, !PT ;  /* 0x00000380c7007812 */ /* 0x000fe400078ec0ff */
[----:B------:R-:W-:Y:S02]  /*9ca0*/  F2FP.F16.F32.PACK_AB R27, R31, R30 ;  /* 0x0000001e1f1b723e */ /* 0x000fe400000000ff */
[----:B------:R-:W-:-:S02]  /*9cb0*/  LOP3.LUT R110, R28, R201, RZ, 0x3c, !PT ;  /* 0x000000c91c6e7212 */ /* 0x000fc400078e3cff */
[----:B------:R-:W-:Y:S01]  /*9cc0*/  SHF.R.U64 R3, R3, 0x3, RZ ;  /* 0x0000000303037819 */ /* 0x000fe200000012ff */
[----:B------:R1:W-:Y:S01]  /*9cd0*/  STSM.16.M88.4 [R114], R24 ;  /* 0x0000001872007844 */ /* 0x0003e20000000200 */
[----:B------:R-:W-:Y:S02]  /*9ce0*/  MOV R28, R4 ;  /* 0x00000004001c7202 */ /* 0x000fe40000000f00 */
[----:B------:R-:W-:Y:S02]  /*9cf0*/  LOP3.LUT R82, R82, R183, RZ, 0x3c, !PT ;  /* 0x000000b752527212 */ /* 0x000fe400078e3cff */
[----:B------:R-:W-:Y:S01]  /*9d00*/  MOV R6, R6 ;  /* 0x0000000600067202 */ /* 0x000fe20000000f00 */
[----:B------:R2:W-:Y:S01]  /*9d10*/  STSM.16.M88.4 [R28], R32 ;  /* 0x000000201c007844 */ /* 0x0005e20000000200 */
[----:B------:R-:W-:Y:S02]  /*9d20*/  LOP3.LUT R20, R20, R181, RZ, 0x3c, !PT ;  /* 0x000000b514147212 */ /* 0x000fe400078e3cff */
[----:B------:R-:W-:Y:S01]  /*9d30*/  SHF.R.U64 R94, R94, 0x3, RZ ;  /* 0x000000035e5e7819 */ /* 0x000fe200000012ff */
[----:B------:R2:W-:Y:S01]  /*9d40*/  STSM.16.M88.4 [R6], R40 ;  /* 0x0000002806007844 */ /* 0x0005e20000000200 */
[----:B------:R-:W-:-:S02]  /*9d50*/  MOV R8, R8 ;  /* 0x0000000800087202 */ /* 0x000fc40000000f00 */
[----:B------:R-:W-:Y:S02]  /*9d60*/  F2FP.F16.F32.PACK_AB R51, R55, R54 ;  /* 0x000000363733723e */ /* 0x000fe400000000ff */
[----:B------:R-:W-:Y:S02]  /*9d70*/  F2FP.F16.F32.PACK_AB R57, R59, R58 ;  /* 0x0000003a3b39723e */ /* 0x000fe400000000ff */
[----:B------:R-:W-:Y:S01]  /*9d80*/  F2FP.F16.F32.PACK_AB R64, R65, R64 ;  /* 0x000000404140723e */ /* 0x000fe200000000ff */
[----:B------:R2:W-:Y:S01]  /*9d90*/  STSM.16.M88.4 [R8], R48 ;  /* 0x0000003008007844 */ /* 0x0005e20000000200 */
[----:B------:R-:W-:Y:S02]  /*9da0*/  IADD3.X R99, RZ, R115, RZ, P1, !PT ;  /* 0x00000073ff637210 */ /* 0x000fe40000ffe4ff */
[----:B------:R-:W-:Y:S02]  /*9db0*/  LOP3.LUT R98, R98, R197, RZ, 0x3c, !PT ;  /* 0x000000c562627212 */ /* 0x000fe400078e3cff */
[----:B------:R-:W-:-:S02]  /*9dc0*/  SHF.R.U64 R0, R0, 0x3, RZ ;  /* 0x0000000300007819 */ /* 0x000fc400000012ff */
[----:B------:R-:W-:Y:S02]  /*9dd0*/  MOV R10, R10 ;  /* 0x0000000a000a7202 */ /* 0x000fe40000000f00 */
[----:B------:R-:W-:Y:S02]  /*9de0*/  F2FP.F16.F32.PACK_AB R58, R61, R60 ;  /* 0x0000003c3d3a723e */ /* 0x000fe400000000ff */
[----:B------:R-:W-:Y:S02]  /*9df0*/  F2FP.F16.F32.PACK_AB R59, R63, R62 ;  /* 0x0000003e3f3b723e */ /* 0x000fe400000000ff */
[----:B------:R-:W-:Y:S02]  /*9e00*/  F2FP.F16.F32.PACK_AB R65, R67, R66 ;  /* 0x000000424341723e */ /* 0x000fe400000000ff */
[----:B------:R-:W-:Y:S01]  /*9e10*/  F2FP.F16.F32.PACK_AB R72, R73, R72 ;  /* 0x000000484948723e */ /* 0x000fe200000000ff */
[----:B------:R2:W-:Y:S01]  /*9e20*/  STSM.16.M88.4 [R10], R56 ;  /* 0x000000380a007844 */ /* 0x0005e20000000200 */
[----:B------:R-:W-:-:S02]  /*9e30*/  IADD3.X R107, RZ, R115, RZ, P3, !PT ;  /* 0x00000073ff6b7210 */ /* 0x000fc40001ffe4ff */
[----:B------:R-:W-:Y:S02]  /*9e40*/  LOP3.LUT R106, R3, R106, RZ, 0x3c, !PT ;  /* 0x0000006a036a7212 */ /* 0x000fe400078e3cff */
[----:B------:R-:W-:Y:S02]  /*9e50*/  MOV R12, R12 ;  /* 0x0000000c000c7202 */ /* 0x000fe40000000f00 */
        /* <DEDUP_REMOVED lines=9> */
[----:B------:R-:W-:Y:S01]  /*9ef0*/  IADD3.X R95, RZ, R115, RZ, P6, !PT ;  /* 0x00000073ff5f7210 */ /* 0x000fe200037fe4ff */
[----:B------:R2:W-:Y:S01]  /*9f00*/  STSM.16.M88.4 [R14], R72 ;  /* 0x000000480e007844 */ /* 0x0005e20000000200 */
[----:B------:R-:W-:Y:S02]  /*9f10*/  LOP3.LUT R94, R94, R195, RZ, 0x3c, !PT ;  /* 0x000000c35e5e7212 */ /* 0x000fe400078e3cff */
[----:B------:R-:W-:-:S02]  /*9f20*/  MOV R20, R20 ;  /* 0x0000001400147202 */ /* 0x000fc40000000f00 */
[----:B------:R-:W-:Y:S02]  /*9f30*/  MOV R4, R90 ;  /* 0x0000005a00047202 */ /* 0x000fe40000000f00 */
        /* <DEDUP_REMOVED lines=11> */
[----:B------:R-:W-:Y:S01]  /*9ff0*/  IADD3.X R103, RZ, R115, RZ, P2, !PT ;  /* 0x00000073ff677210 */ /* 0x000fe200017fe4ff */
[----:B------:R2:W-:Y:S01]  /*a000*/  STSM.16.M88.4 [R5], R88 ;  /* 0x0000005805007844 */ /* 0x0005e20000000200 */
[----:B------:R-:W-:-:S02]  /*a010*/  MOV R86, R86 ;  /* 0x0000005600567202 */ /* 0x000fc40000000f00 */
[----:B------:R-:W-:Y:S02]  /*a020*/  MOV R0, R106 ;  /* 0x0000006a00007202 */ /* 0x000fe40000000f00 */
        /* <DEDUP_REMOVED lines=45> */
[----:B--2---:R-:W1:Y:S01]  /*a300*/  LDC.64 R6, c[0x0][0xb78] ;  /* 0x0002de00ff067b82 */ /* 0x004e620000000a00 */
[----:B------:R-:W-:Y:S01]  /*a310*/  USHF.R.S32.HI UR5, URZ, 0x1f, UR43 ;  /* 0x0000001f3f057899 */ /* 0x000fe2000801142b */
[----:B------:R-:W-:Y:S01]  /*a320*/  IADD3 R3, -R17, RZ, RZ ;  /* 0x000000ff11037210 */ /* 0x000fe20007ffe1ff */
[----:B------:R-:W-:Y:S01]  /*a330*/  ULDC.64 UR8, c[0x0][0xb70] ;  /* 0x0002dc0000087ab9 */ /* 0x000fe20000000a00 */
[----:B------:R-:W-:Y:S01]  /*a340*/  VIADD R9, R2, UR42 ;  /* 0x0000002a02097c36 */ /* 0x000fe20008000000 */
[----:B------:R-:W-:Y:S01]  /*a350*/  UIMAD UR5, UR5, UR8, URZ ;  /* 0x00000008050572a4 */ /* 0x000fe2000f8e023f */
[----:B------:R-:W-:Y:S01]  /*a360*/  ISETP.NE.AND P0, PT, R16, R3, PT ;  /* 0x000000031000720c */ /* 0x000fe20003f05270 */
[----:B------:R-:W-:Y:S02]  /*a370*/  UIMAD.WIDE.U32 UR6, UR43, UR8, URZ ;  /* 0x000000082b0672a5 */ /* 0x000fe4000f8e003f */
[----:B------:R-:W-:Y:S01]  /*a380*/  UIMAD UR5, UR43, UR9, UR5 ;  /* 0x000000092b0572a4 */ /* 0x000fe2000f8e0205 */
[----:B------:R-:W-:Y:S01]  /*a390*/  SHF.R.S32.HI R3, RZ, 0x1f, R9 ;  /* 0x0000001fff037819 */ /* 0x000fe20000011409 */
[----:B------:R-:W-:-:S02]  /*a3a0*/  USHF.R.S32.HI UR8, URZ, 0x1f, UR44 ;  /* 0x0000001f3f087899 */ /* 0x000fc4000801142c */
[----:B------:R-:W-:Y:S02]  /*a3b0*/  UIADD3 UR5, UR7, UR5, URZ ;  /* 0x0000000507057290 */ /* 0x000fe4000fffe03f */
[----:B------:R-:W-:Y:S02]  /*a3c0*/  MOV R5, UR7 ;  /* 0x0000000700057c02 */ /* 0x000fe40008000f00 */
[----:B------:R-:W-:Y:S01]  /*a3d0*/  MOV R4, UR6 ;  /* 0x0000000600047c02 */ /* 0x000fe20008000f00 */
[----:B------:R-:W-:Y:S01]  /*a3e0*/  ULDC.64 UR6, c[0x0][0xb40] ;  /* 0x0002d00000067ab9 */ /* 0x000fe20000000a00 */
[----:B------:R-:W-:Y:S01]  /*a3f0*/  MOV R5, UR5 ;  /* 0x0000000500057c02 */ /* 0x000fe20008000f00 */
[----:B------:R-:W-:Y:S02]  /*a400*/  ULDC UR5, c[0x0][0xa88] ;  /* 0x0002a20000057ab9 */ /* 0x000fe40000000800 */
[----:B------:R-:W-:Y:S01]  /*a410*/  ISETP.GE.OR P1, PT, R9, UR5, P0 ;  /* 0x0000000509007c0c */ /* 0x000fe20008726670 */
[----:B-1----:R-:W-:-:S02]  /*a420*/  IMAD R0, R6, UR8, RZ ;  /* 0x0000000806007c24 */ /* 0x002fc4000f8e02ff */
[----:B------:R-:W-:-:S04]  /*a430*/  IMAD.WIDE.U32 R4, R6, UR44, R4 ;  /* 0x0000002c06047c25 */ /* 0x000fc8000f8e0004 */
[----:B------:R-:W-:Y:S01]  /*a440*/  IMAD R6, R7, UR44, R0 ;  /* 0x0000002c07067c24 */ /* 0x000fe2000f8e0200 */
[C---:B------:R-:W-:Y:S02]  /*a450*/  IADD3 R7, R9.reuse, 0x8, RZ ;  /* 0x0000000809077810 */ /* 0x040fe40007ffe0ff */
[----:B------:R-:W-:Y:S02]  /*a460*/  IADD3 R0, P2, R9, R4, RZ ;  /* 0x0000000409007210 */ /* 0x000fe40007f5e0ff */
[----:B------:R-:W-:Y:S02]  /*a470*/  ISETP.GE.OR P0, PT, R7, UR5, P0 ;  /* 0x0000000507007c0c */ /* 0x000fe40008706670 */
[----:B------:R-:W-:Y:S02]  /*a480*/  IADD3.X R3, R3, R5, R6, P2, !PT ;  /* 0x0000000503037210 */ /* 0x000fe400017fe406 */
[----:B------:R-:W-:-:S04]  /*a490*/  LEA R4, P2, R0, UR6, 0x2 ;  /* 0x0000000600047c11 */ /* 0x000fc8000f8410ff */
[----:B------:R-:W-:-:S05]  /*a4a0*/  LEA.HI.X R5, R0, UR7, R3, 0x2, P2 ;  /* 0x0000000700057c11 */ /* 0x000fca00090f1403 */
[----:B------:R1:W-:Y:S04]  /*a4b0*/  @!P1 STG.E desc[UR50][R4.64], R156 ;  /* 0x0000009c04009986 */ /* 0x0003e8000c101932 */
[----:B------:R1:W-:Y:S02]  /*a4c0*/  @!P0 STG.E desc[UR50][R4.64+0x20], R155 ;  /* 0x0000209b04008986 */ /* 0x0003e4000c101932 */
.L_x_5833:
        /* <DEDUP_REMOVED lines=53> */
.L_x_5836:
[----:B------:R-:W-:Y:S05]  /*a820*/  BSYNC B0 ;  /* 0x0000000000007941 */ /* 0x000fea0003800000 */
.L_x_5835:
[----:B------:R-:W-:Y:S05]  /*a830*/  BRA `(.L_x_5834) ;  /* 0x0000000800287947 */ /* 0x000fea0003800000 */
.L_x_5832:
        /* <DEDUP_REMOVED lines=8> */
[----:B------:R-:W-:Y:S01]  /*a8c0*/  MOV R4, UR42 ;  /* 0x0000002a00047c02 */ /* 0x000fe20008000f00 */
[----:B------:R-:W-:-:S03]  /*a8d0*/  ULDC UR6, c[0x0][0xa88] ;  /* 0x0002a20000067ab9 */ /* 0x000fc60000000800 */
        /* <DEDUP_REMOVED lines=19> */
.L_x_5838:
[----:B------:R-:W-:Y:S05]  /*aa10*/  BSYNC B0 ;  /* 0x0000000000007941 */ /* 0x000fea0003800000 */
.L_x_5837:
[----:B------:R-:W-:Y:S01]  /*aa20*/  ULDC.64 UR6, c[0x0][0xa88] ;  /* 0x0002a20000067ab9 */ /* 0x000fe20000000a00 */
[----:B-12---:R-:W-:Y:S01]  /*aa30*/  IMAD R6, R8, UR5, RZ ;  /* 0x0000000508067c24 */ /* 0x006fe2000f8e02ff */
[----:B------:R-:W-:Y:S01]  /*aa40*/  ISETP.GE.AND P1, PT, R12, UR7, PT ;  /* 0x000000070c007c0c */ /* 0x000fe2000bf26270 */
[----:B------:R-:W1:Y:S01]  /*aa50*/  LDC.64 R10, c[0x0][0xae8] ;  /* 0x0002ba00ff0a7b82 */ /* 0x000e620000000a00 */
[C---:B------:R-:W-:Y:S01]  /*aa60*/  ISETP.GE.AND P0, PT, R184.reuse, UR7, PT ;  /* 0x00000007b8007c0c */ /* 0x040fe2000bf06270 */
[----:B------:R-:W-:Y:S01]  /*aa70*/  IMAD R7, R9, UR43, R6 ;  /* 0x0000002b09077c24 */ /* 0x000fe2000f8e0206 */
[----:B------:R-:W-:Y:S01]  /*aa80*/  SEL R3, RZ, 0xffffffff, P1 ;  /* 0xffffffffff037807 */ /* 0x000fe20000800000 */
[C---:B------:R-:W-:Y:S01]  /*aa90*/  VIADD R14, R184.reuse, 0x80 ;  /* 0x00000080b80e7836 */ /* 0x040fe20000000000 */
[----:B------:R-:W-:Y:S01]  /*aaa0*/  IADD3 R15, R184, 0xc0, RZ ;  /* 0x000000c0b80f7810 */ /* 0x000fe20007ffe0ff */
[----:B------:R-:W-:Y:S01]  /*aab0*/  UIADD3 UR42, -UR42, UR6, URZ ;  /* 0x000000062a2a7290 */ /* 0x000fe2000fffe13f */
[----:B------:R-:W-:Y:S01]  /*aac0*/  SEL R0, RZ, 0x1, P0 ;  /* 0x00000001ff007807 */ /* 0x000fe20000000000 */
[----:B------:R-:W2:Y:S01]  /*aad0*/  LDC R9, c[0x0][0xdac] ;  /* 0x00036b00ff097b82 */ /* 0x000ea20000000800 */
[----:B------:R-:W-:Y:S01]  /*aae0*/  SHF.L.U32 R3, R3, 0x1, RZ ;  /* 0x0000000103037819 */ /* 0x000fe200000006ff */
[----:B------:R-:W-:Y:S01]  /*aaf0*/  ULOP3.LUT UR40, URZ, UR40, URZ, 0x33, !UPT ;  /* 0x000000283f287292 */ /* 0x000fe2000f8e333f */
[----:B------:R-:W-:Y:S01]  /*ab00*/  ISETP.GE.AND P0, PT, R14, UR7, PT ;  /* 0x000000070e007c0c */ /* 0x000fe2000bf06270 */
[----:B------:R-:W-:Y:S01]  /*ab10*/  BSSY B0, `(.L_x_5839) ;  /* 0x000003d000007945 */ /* 0x000fe20003800000 */
[----:B------:R-:W-:-:S02]  /*ab20*/  ISETP.GE.AND P2, PT, R15, UR7, PT ;  /* 0x000000070f007c0c */ /* 0x000fc4000bf46270 */
[C---:B------:R-:W-:Y:S02]  /*ab30*/  IADD3 R21, R184.reuse, 0x140, RZ ;  /* 0x00000140b8157810 */ /* 0x040fe40007ffe0ff */
[----:B------:R-:W-:Y:S02]  /*ab40*/  LOP3.LUT R0, R3, 0x2, R0, 0xe2, !PT ;  /* 0x0000000203007812 */ /* 0x000fe400078ee200 */
[C---:B------:R-:W-:Y:S02]  /*ab50*/  IADD3 R20, R184.reuse, 0x100, RZ ;  /* 0x00000100b8147810 */ /* 0x040fe40007ffe0ff */
[----:B------:R-:W-:Y:S02]  /*ab60*/  SHF.R.S32.HI R185, RZ, 0x1f, R184 ;  /* 0x0000001fffb97819 */ /* 0x000fe400000114b8 */
[C---:B------:R-:W-:Y:S02]  /*ab70*/  IADD3 R4, R184.reuse, 0x180, RZ ;  /* 0x00000180b8047810 */ /* 0x040fe40007ffe0ff */
[----:B------:R-:W-:-:S02]  /*ab80*/  IADD3 R5, R184, 0x1c0, RZ ;  /* 0x000001c0b8057810 */ /* 0x000fc40007ffe0ff */
[----:B------:R-:W-:Y:S02]  /*ab90*/  SEL R3, RZ, 0x4, P0 ;  /* 0x00000004ff037807 */ /* 0x000fe40000000000 */
[----:B------:R-:W-:Y:S02]  /*aba0*/  SEL R6, RZ, 0x8, P2 ;  /* 0x00000008ff067807 */ /* 0x000fe40001000000 */
[----:B------:R-:W-:Y:S02]  /*abb0*/  ISETP.GE.AND P2, PT, R21, UR7, PT ;  /* 0x0000000715007c0c */ /* 0x000fe4000bf46270 */
[----:B------:R-:W-:Y:S02]  /*abc0*/  ISETP.GE.AND P0, PT, R20, UR7, PT ;  /* 0x0000000714007c0c */ /* 0x000fe4000bf06270 */
[----:B------:R-:W-:Y:S02]  /*abd0*/  ISETP.GE.AND P3, PT, R4, UR7, PT ;  /* 0x0000000704007c0c */ /* 0x000fe4000bf66270 */
[----:B------:R-:W-:Y:S01]  /*abe0*/  ISETP.GE.AND P1, PT, R5, UR7, PT ;  /* 0x0000000705007c0c */ /* 0x000fe2000bf26270 */
[----:B------:R-:W-:Y:S01]  /*abf0*/  IMAD.WIDE.U32 R4, R8, UR43, R184 ;  /* 0x0000002b08047c25 */ /* 0x000fe2000f8e00b8 */
[----:B------:R-:W-:-:S02]  /*ac00*/  LOP3.LUT R0, R6, R0, R3, 0xfe, !PT ;  /* 0x0000000006007212 */ /* 0x000fc400078efe03 */
[----:B------:R-:W-:Y:S01]  /*ac10*/  SEL R6, RZ, 0x20, P2 ;  /* 0x00000020ff067807 */ /* 0x000fe20001000000 */
[----:B------:R-:W-:Y:S01]  /*ac20*/  IMAD.IADD R5, R5, 0x1, R7 ;  /* 0x0000000105057824 */ /* 0x000fe200078e0207 */
[C---:B------:R-:W-:Y:S02]  /*ac30*/  IADD3 R8, R186.reuse, 0x20, RZ ;  /* 0x00000020ba087810 */ /* 0x040fe40007ffe0ff */
[----:B------:R-:W-:Y:S02]  /*ac40*/  ISETP.GE.AND P2, PT, R186, UR42, PT ;  /* 0x0000002aba007c0c */ /* 0x000fe4000bf46270 */
[----:B------:R-:W-:Y:S02]  /*ac50*/  SEL R3, RZ, 0x10, P0 ;  /* 0x00000010ff037807 */ /* 0x000fe40000000000 */
[----:B------:R-:W-:Y:S01]  /*ac60*/  ISETP.GE.AND P0, PT, R8, UR42, PT ;  /* 0x0000002a08007c0c */ /* 0x000fe2000bf06270 */
[----:B-1----:R-:W-:Y:S01]  /*ac70*/  IMAD R8, R10, UR8, RZ ;  /* 0x000000080a087c24 */ /* 0x002fe2000f8e02ff */
[----:B------:R-:W-:-:S02]  /*ac80*/  LOP3.LUT R3, R6, R0, R3, 0xfe, !PT ;  /* 0x0000000006037212 */ /* 0x000fc400078efe03 */
[----:B------:R-:W-:Y:S01]  /*ac90*/  SEL R0, RZ, 0x40, P3 ;  /* 0x00000040ff007807 */ /* 0x000fe20001800000 */
[----:B------:R-:W-:Y:S01]  /*aca0*/  IMAD R11, R11, UR44, R8 ;  /* 0x0000002c0b0b7c24 */ /* 0x000fe2000f8e0208 */
[----:B--2---:R-:W-:Y:S01]  /*acb0*/  IADD3 R7, R9, UR40, RZ ;  /* 0x0000002809077c10 */ /* 0x004fe2000fffe0ff */
[----:B------:R-:W-:Y:S01]  /*acc0*/  IMAD.WIDE.U32 R8, R10, UR44, R4 ;  /* 0x0000002c0a087c25 */ /* 0x000fe2000f8e0004 */
[--C-:B------:R-:W-:Y:S02]  /*acd0*/  SHF.R.S32.HI R187, RZ, 0x1f, R186.reuse ;  /* 0x0000001fffbb7819 */ /* 0x100fe400000114ba */
[----:B------:R-:W-:Y:S02]  /*ace0*/  LOP3.LUT R3, R3, R0, RZ, 0xfc, !PT ;  /* 0x0000000003037212 */ /* 0x000fe400078efcff */
[----:B------:R-:W-:Y:S01]  /*acf0*/  SEL R0, RZ, 0x80, P1 ;  /* 0x00000080ff007807 */ /* 0x000fe20000800000 */
[----:B------:R-:W-:Y:S01]  /*ad00*/  IMAD.WIDE R6, R7, 0x40, R186 ;  /* 0x0000004007067825 */ /* 0x000fe200078e02ba */
[----:B------:R-:W-:-:S02]  /*ad10*/  IADD3 R13, R9, R11, RZ ;  /* 0x0000000b090d7210 */ /* 0x000fc40007ffe0ff */
[----:B------:R-:W-:Y:S01]  /*ad20*/  LOP3.LUT R0, R3, R0, RZ, 0xfc, !PT ;  /* 0x0000000003007212 */ /* 0x000fe200078efcff */
[----:B------:R-:W-:Y:S06]  /*ad30*/  @P2 BRA `(.L_x_5840) ;  /* 0x0000000000682947 */ /* 0x000fec0003800000 */
[----:B------:R-:W-:Y:S01]  /*ad40*/  ULDC.64 UR8, c[0x0][0xad8] ;  /* 0x0002b60000087ab9 */ /* 0x000fe20000000a00 */
[----:B------:R-:W-:Y:S01]  /*ad50*/  MOV R4, R8 ;  /* 0x0000000800047202 */ /* 0x000fe20000000f00 */
[----:B------:R-:W-:Y:S01]  /*ad60*/  IMAD R11, R7, UR8, RZ ;  /* 0x00000008070b7c24 */ /* 0x000fe2000f8e02ff */
[----:B------:R-:W-:Y:S02]  /*ad70*/  MOV R5, R13 ;  /* 0x0000000d00057202 */ /* 0x000fe40000000f00 */
[----:B------:R-:W-:Y:S01]  /*ad80*/  ISETP.GE.AND P6, PT, R184, UR7, PT ;  /* 0x00000007b8007c0c */ /* 0x000fe2000bfc6270 */
[----:B------:R-:W-:Y:S01]  /*ad90*/  IMAD R11, R6, UR9, R11 ;  /* 0x00000009060b7c24 */ /* 0x000fe2000f8e020b */
[----:B------:R-:W-:Y:S01]  /*ada0*/  ISETP.GE.AND P1, PT, R12, UR7, PT ;  /* 0x000000070c007c0c */ /* 0x000fe2000bf26270 */
        /* <DEDUP_REMOVED lines=19> */
.L_x_5840:
[----:B------:R-:W-:Y:S05]  /*aee0*/  BSYNC B0 ;  /* 0x0000000000007941 */ /* 0x000fea0003800000 */
.L_x_5839:
[----:B------:R-:W-:Y:S04]  /*aef0*/  BSSY B0, `(.L_x_5834) ;  /* 0x000001e000007945 */ /* 0x000fe80003800000 */
[----:B------:R-:W-:Y:S05]  /*af00*/  @P0 BRA `(.L_x_5841) ;  /* 0x0000000000700947 */ /* 0x000fea0003800000 */
[----:B------:R-:W-:Y:S01]  /*af10*/  IADD3 R9, P0, R6, 0x20, RZ ;  /* 0x0000002006097810 */ /* 0x000fe20007f1e0ff */
[----:B------:R-:W-:Y:S01]  /*af20*/  ULDC.64 UR8, c[0x0][0xad8] ;  /* 0x0002b60000087ab9 */ /* 0x000fe20000000a00 */
[----:B------:R-:W-:Y:S02]  /*af30*/  MOV R4, R8 ;  /* 0x0000000800047202 */ /* 0x000fe40000000f00 */
[----:B------:R-:W-:Y:S02]  /*af40*/  IADD3.X R6, RZ, R7, RZ, P0, !PT ;  /* 0x00000007ff067210 */ /* 0x000fe400007fe4ff */
[----:B------:R-:W-:Y:S02]  /*af50*/  MOV R5, R13 ;  /* 0x0000000d00057202 */ /* 0x000fe40000000f00 */
[----:B------:R-:W-:Y:S01]  /*af60*/  ISETP.GE.AND P0, PT, R12, UR7, PT ;  /* 0x000000070c007c0c */ /* 0x000fe2000bf06270 */
[----:B------:R-:W-:Y:S01]  /*af70*/  IMAD R6, R6, UR8, RZ ;  /* 0x0000000806067c24 */ /* 0x000fe2000f8e02ff */
[----:B------:R-:W-:Y:S01]  /*af80*/  ISETP.GE.AND P1, PT, R14, UR7, PT ;  /* 0x000000070e007c0c */ /* 0x000fe2000bf26270 */
[----:B------:R-:W-:Y:S01]  /*af90*/  IMAD.WIDE.U32 R4, R9, UR8, R4 ;  /* 0x0000000809047c25 */ /* 0x000fe2000f8e0004 */
[----:B------:R-:W-:-:S02]  /*afa0*/  ISETP.GE.AND P2, PT, R15, UR7, PT ;  /* 0x000000070f007c0c */ /* 0x000fc4000bf46270 */
[----:B------:R-:W-:Y:S01]  /*afb0*/  ISETP.GE.AND P6, PT, R20, UR7, PT ;  /* 0x0000000714007c0c */ /* 0x000fe2000bfc6270 */
[----:B------:R-:W-:Y:S01]  /*afc0*/  IMAD R9, R9, UR9, R6 ;  /* 0x0000000909097c24 */ /* 0x000fe2000f8e0206 */
[----:B------:R-:W-:Y:S01]  /*afd0*/  ULDC.64 UR8, c[0x0][0xa80] ;  /* 0x0002a00000087ab9 */ /* 0x000fe20000000a00 */
[----:B------:R-:W-:Y:S02]  /*afe0*/  ISETP.GE.AND P5, PT, R21, UR7, PT ;  /* 0x0000000715007c0c */ /* 0x000fe4000bfa6270 */
[C---:B------:R-:W-:Y:S02]  /*aff0*/  LEA R6, P3, R4.reuse, UR8, 0x1 ;  /* 0x0000000804067c11 */ /* 0x040fe4000f8608ff */
[----:B------:R-:W-:Y:S02]  /*b000*/  IADD3 R5, R5, R9, RZ ;  /* 0x0000000905057210 */ /* 0x000fe40007ffe0ff */
[----:B------:R-:W-:Y:S02]  /*b010*/  LOP3.LUT P4, RZ, R3, 0x40, RZ, 0xc0, !PT ;  /* 0x0000004003ff7812 */ /* 0x000fe4000788c0ff */
[----:B------:R-:W-:-:S02]  /*b020*/  LEA.HI.X R7, R4, UR9, R5, 0x1, P3 ;  /* 0x0000000904077c11 */ /* 0x000fc400098f0c05 */
        /* <DEDUP_REMOVED lines=10> */
.L_x_5841:
[----:B------:R-:W-:Y:S05]  /*b0d0*/  BSYNC B0 ;  /* 0x0000000000007941 */ /* 0x000fea0003800000 */
.L_x_5834:
[----:B------:R-:W3:Y:S02]  /*b0e0*/  LDC R0, c[0x0][0xda8] ;  /* 0x00036a00ff007b82 */ /* 0x000ee40000000800 */
[----:B---3--:R-:W-:-:S13]  /*b0f0*/  ISETP.LE.AND P0, PT, R0, UR4, PT ;  /* 0x0000000400007c0c */ /* 0x008fda000bf03270 */
[----:B------:R-:W-:Y:S05]  /*b100*/  @!P0 BRA `(.L_x_5842) ;  /* 0xffffff5c00748947 */ /* 0x000fea000383ffff */
[----:B------:R-:W-:Y:S05]  /*b110*/  EXIT ;  /* 0x000000000000794d */ /* 0x000fea0003800000 */
.L_x_5788:
        /* <DEDUP_REMOVED lines=8> */
[----:B------:R-:W-:Y:S01]  /*b1a0*/  IMAD.MOV.U32 R17, RZ, RZ, 0x1 ;  /* 0x00000001ff117424 */ /* 0x000fe200078e00ff */
[----:B------:R-:W-:-:S05]  /*b1b0*/  MOV R16, RZ ;  /* 0x000000ff00107202 */ /* 0x000fca0000000f00 */
[----:B------:R-:W1:Y:S02]  /*b1c0*/  LDC R0, c[0x0][0xda8] ;  /* 0x00036a00ff007b82 */ /* 0x000e640000000800 */
[----:B-1----:R-:W-:-:S13]  /*b1d0*/  ISETP.LE.AND P0, PT, R0, UR4, PT ;  /* 0x0000000400007c0c */ /* 0x002fda000bf03270 */
[----:B------:R-:W-:Y:S05]  /*b1e0*/  @P0 BRA `(.L_x_5843) ;  /* 0x0000002c00480947 */ /* 0x000fea0003800000 */
[----:B------:R-:W1:Y:S01]  /*b1f0*/  S2R R2, SR_TID.X ;  /* 0x0000000000027919 */ /* 0x000e620000002100 */
[----:B------:R-:W-:Y:S01]  /*b200*/  MOV R18, UR4 ;  /* 0x0000000400127c02 */ /* 0x000fe20008000f00 */
[----:B------:R-:W-:Y:S01]  /*b210*/  ULDC UR39, c[0x0][0xc] ;  /* 0x0000030000277ab9 */ /* 0x000fe20000000800 */
[----:B------:R-:W-:Y:S01]  /*b220*/  MOV R16, RZ ;  /* 0x000000ff00107202 */ /* 0x000fe20000000f00 */
[----:B------:R-:W-:Y:S01]  /*b230*/  ULDC.64 UR46, c[0x0][0x198] ;  /* 0x00006600002e7ab9 */ /* 0x000fe20000000a00 */
[----:B------:R-:W-:Y:S01]  /*b240*/  MOV R17, 0x1 ;  /* 0x0000000100117802 */ /* 0x000fe20000000f00 */
[----:B------:R-:W-:Y:S01]  /*b250*/  UMOV UR44, URZ ;  /* 0x0000003f002c7c82 */ /* 0x000fe20008000000 */
[----:B-1----:R-:W-:-:S07]  /*b260*/  LOP3.LUT R19, R2, 0x1f, RZ, 0xc0, !PT ;  /* 0x0000001f02137812 */ /* 0x002fce00078ec0ff */
.L_x_5891:
        /* <DEDUP_REMOVED lines=21> */
.L_x_5844:
[----:B------:R-:W-:Y:S01]  /*b3c0*/  ULDC UR11, c[0x0][0xdc4] ;  /* 0x00037100000b7ab9 */ /* 0x000fe20000000800 */
[----:B------:R-:W-:Y:S01]  /*b3d0*/  UMOV UR9, UR10 ;  /* 0x0000000a00097c82 */ /* 0x000fe20008000000 */
[----:B------:R-:W-:-:S11]  /*b3e0*/  UISETP.NE.AND UP0, UPT, UR11, 0x1, UPT ;  /* 0x000000010b00788c */ /* 0x000fd6000bf05270 */
[----:B------:R-:W-:Y:S02]  /*b3f0*/  @UP0 ULDC.64 UR12, c[0x0][0xdc8] ;  /* 0x00037200000c0ab9 */ /* 0x000fe40000000a00 */
[----:B------:R-:W-:-:S04]  /*b400*/  UIMAD.WIDE.U32 UR6, UR10, UR12, URZ ;  /* 0x0000000c0a0672a5 */ /* 0x000fc8000f8e003f */
[----:B------:R-:W-:-:S04]  /*b410*/  @UP0 USHF.R.U32.HI UR9, URZ, UR13, UR7 ;  /* 0x0000000d3f090299 */ /* 0x000fc80008011607 */
[----:B------:R-:W-:-:S12]  /*b420*/  UIMAD UR6, UR9, UR11, URZ ;  /* 0x0000000b090672a4 */ /* 0x000fd8000f8e023f */
.L_x_5845:
        /* <DEDUP_REMOVED lines=53> */
.L_x_5847:
        /* <DEDUP_REMOVED lines=23> */
.L_x_5849:
        /* <DEDUP_REMOVED lines=12> */
[----:B------:R-:W-:Y:S02]  /*b9b0*/  MOV R6, UR8 ;  /* 0x0000000800067c02 */ /* 0x000fe40008000f00 */
[----:B------:R-:W-:-:S02]  /*b9c0*/  MOV R7, UR9 ;  /* 0x0000000900077c02 */ /* 0x000fc40008000f00 */
[----:B------:R-:W-:Y:S02]  /*b9d0*/  MOV R10, UR4 ;  /* 0x00000004000a7c02 */ /* 0x000fe40008000f00 */
[----:B------:R-:W-:Y:S02]  /*b9e0*/  MOV R8, 0x70 ;  /* 0x0000007000087802 */ /* 0x000fe40000000f00 */
[----:B------:R-:W-:Y:S02]  /*b9f0*/  MOV R12, 0x1 ;  /* 0x00000001000c7802 */ /* 0x000fe40000000f00 */
[----:B-1----:R-:W-:-:S07]  /*ba00*/  MOV R13, RZ ;  /* 0x000000ff000d7202 */ /* 0x002fce0000000f00 */
[----:B------:R-:W-:-:S07]  /*ba10*/  LEPC R20, `(.L_x_5851) ;  /* 0x000000001014794e */ /* 0x000fce0000000000 */
[----:B--2---:R-:W-:Y:S05]  /*ba20*/  CALL.ABS.NOINC R2 ;  /* 0x0000000002007343 */ /* 0x004fea0003c00000 */
.L_x_5851:
[----:B------:R-:W-:Y:S01]  /*ba30*/  MOV R2, 0x0 ;  /* 0x0000000000027802 */ /* 0x000fe20000000f00 */
[----:B------:R-:W-:Y:S01]  /*ba40*/  ULDC.64 UR6, c[0x4][0x108] ;  /* 0x0100420000067ab9 */ /* 0x000fe20000000a00 */
[----:B------:R-:W-:Y:S01]  /*ba50*/  ULDC.64 UR8, c[0x4][0x110] ;  /* 0x0100440000087ab9 */ /* 0x000fe20000000a00 */
[----:B------:R-:W-:Y:S01]  /*ba60*/  ULDC.64 UR4, c[0x4][0x48] ;  /* 0x0100120000047ab9 */ /* 0x000fe20000000a00 */
[----:B------:R-:W-:Y:S01]  /*ba70*/  MOV R4, UR6 ;  /* 0x0000000600047c02 */ /* 0x000fe20008000f00 */
[----:B------:R-:W-:Y:S01]  /*ba80*/  IMAD.U32 R5, RZ, RZ, UR7 ;  /* 0x00000007ff057e24 */ /* 0x000fe2000f8e00ff */
[----:B------:R-:W1:Y:S01]  /*ba90*/  LDC.64 R2, c[0x4][R2] ;  /* 0x0100000002027b82 */ /* 0x000e620000000a00 */
[----:B------:R-:W-:Y:S01]  /*baa0*/  MOV R6, UR8 ;  /* 0x0000000800067c02 */ /* 0x000fe20008000f00 */
[----:B------:R-:W-:Y:S01]  /*bab0*/  IMAD.MOV.U32 R8, RZ, RZ, 0x70 ;  /* 0x00000070ff087424 */ /* 0x000fe200078e00ff */
[----:B------:R-:W-:Y:S02]  /*bac0*/  MOV R7, UR9 ;  /* 0x0000000900077c02 */ /* 0x000fe40008000f00 */
[----:B------:R-:W-:-:S02]  /*bad0*/  MOV R10, UR4 ;  /* 0x00000004000a7c02 */ /* 0x000fc40008000f00 */
[----:B------:R-:W-:Y:S02]  /*bae0*/  MOV R11, UR5 ;  /* 0x00000005000b7c02 */ /* 0x000fe40008000f00 */
[----:B------:R-:W-:Y:S02]  /*baf0*/  MOV R12, 0x1 ;  /* 0x00000001000c7802 */ /* 0x000fe40000000f00 */
[----:B------:R-:W-:-:S07]  /*bb00*/  MOV R13, RZ ;  /* 0x000000ff000d7202 */ /* 0x000fce0000000f00 */
[----:B------:R-:W-:-:S07]  /*bb10*/  LEPC R20, `(.L_x_5850) ;  /* 0x000000001014794e */ /* 0x000fce0000000000 */
[----:B-1----:R-:W-:Y:S05]  /*bb20*/  CALL.ABS.NOINC R2 ;  /* 0x0000000002007343 */ /* 0x002fea0003c00000 */
.L_x_5850:
[----:B------:R-:W-:Y:S01]  /*bb30*/  ULDC.64 UR4, c[0x0][0x9f8] ;  /* 0x00027e0000047ab9 */ /* 0x000fe20000000a00 */
[----:B------:R-:W-:Y:S01]  /*bb40*/  MOV R5, UR43 ;  /* 0x0000002b00057c02 */ /* 0x000fe20008000f00 */
[----:B------:R-:W1:Y:S01]  /*bb50*/  LDC R0, c[0x0][0x428] ;  /* 0x00010a00ff007b82 */ /* 0x000e620000000800 */
[----:B------:R-:W-:Y:S02]  /*bb60*/  ISETP.NE.U32.AND P0, PT, RZ, UR4, PT ;  /* 0x00000004ff007c0c */ /* 0x000fe4000bf05070 */
        /* <DEDUP_REMOVED lines=10> */
[----:B------:R-:W-:Y:S01]  /*bc10*/  MOV R10, UR38 ;  /* 0x00000026000a7c02 */ /* 0x000fe20008000f00 */
[----:B--2---:R-:W1:Y:S03]  /*bc20*/  LDC.64 R2, c[0x0][0x3f8] ;  /* 0x0000fe00ff027b82 */ /* 0x004e660000000a00 */
[----:B------:R-:W-:-:S06]  /*bc30*/  IADD3 R10, R10, -0x1, RZ ;  /* 0xffffffff0a0a7810 */ /* 0x000fcc0007ffe0ff */
        /* <DEDUP_REMOVED lines=12> */
.L_x_5904:
[----:B------:R-:W-:Y:S01]  /*bd00*/  UMOV UR4, 0xffffffff ;  /* 0xffffffff00047882 */ /* 0x000fe20000000000 */
[----:B------:R-:W-:Y:S02]  /*bd10*/  SHF.R.S32.HI R7, RZ, 0x1f, R6 ;  /* 0x0000001fff077819 */ /* 0x000fe40000011406 */
[----:B------:R-:W-:Y:S05]  /*bd20*/  BRA.DIV UR4, `(.L_x_5853) ;  /* 0x0000002a043c7947 */ /* 0x000fea000b800000 */
[----:B------:R-:W-:-:S13]  /*bd30*/  ELECT P6, URZ, PT ;  /* 0x00000000003f782f */ /* 0x000fda00038c0000 */
.L_x_5907:
[----:B------:R-:W-:Y:S05]  /*bd40*/  @!P6 BRA `(.L_x_5854) ;  /* 0x0000000000c4e947 */ /* 0x000fea0003800000 */
[----:B------:R-:W-:Y:S01]  /*bd50*/  MOV R4, R6 ;  /* 0x0000000600047202 */ /* 0x000fe20000000f00 */
        /* <DEDUP_REMOVED lines=17> */
[----:B------:R-:W-:-:S05]  /*be70*/  IADD3 R5, -R11, RZ, RZ ;  /* 0x000000ff0b057210 */ /* 0x000fca0007ffe1ff */
[----:B------:R-:W-:-:S07]  /*be80*/  IMAD R10, R12, R5, R10 ;  /* 0x000000050c0a7224 */ /* 0x000fce00078e020a */
.L_x_5855:
[----:B------:R-:W2:Y:S01]  /*be90*/  S2R R5, SR_TID.X ;  /* 0x0000000000057919 */ /* 0x000ea20000002100 */
[----:B-1----:R-:W-:Y:S02]  /*bea0*/  LEA R8, R16, UR37, 0x3 ;  /* 0x0000002510087c11 */ /* 0x002fe4000f8e18ff */
[----:B--2---:R-:W-:Y:S02]  /*beb0*/  LOP3.LUT R9, R5, 0x7f, RZ, 0xc0, !PT ;  /* 0x0000007f05097812 */ /* 0x004fe400078ec0ff */
[----:B------:R-:W-:Y:S02]  /*bec0*/  SHF.L.U32 R5, R17, 0x1f, RZ ;  /* 0x0000001f11057819 */ /* 0x000fe400000006ff */
[----:B------:R-:W-:Y:S02]  /*bed0*/  ISETP.NE.AND P3, PT, R9, RZ, PT ;  /* 0x000000ff0900720c */ /* 0x000fe40003f65270 */
[----:B------:R-:W1:Y:S02]  /*bee0*/  SYNCS.PHASECHK.TRANS64.TRYWAIT P2, [R8+URZ+0x28c40], R5 ;  /* 0x028c4005080075a7 */ /* 0x000e64000804017f */
[----:B-1----:R-:W-:Y:S09]  /*bef0*/  @!P2 BRA `(.L_x_5856) ;  /* 0x0000002400e8a947 */ /* 0x002ff20003800000 */
.L_x_5908:
[----:B------:R-:W-:Y:S05]  /*bf00*/  @P3 BRA `(.L_x_5857) ;  /* 0x0000000000143947 */ /* 0x000fea0003800000 */
[----:B------:R-:W-:Y:S02]  /*bf10*/  ISETP.NE.AND P2, PT, R19, RZ, PT ;  /* 0x000000ff1300720c */ /* 0x000fe40003f45270 */
[----:B-1----:R-:W-:-:S04]  /*bf20*/  MOV R5, 0x2000 ;  /* 0x0000200000057802 */ /* 0x002fc80000000f00 */
[----:B------:R2:W-:Y:S07]  /*bf30*/  SYNCS.ARRIVE.TRANS64 RZ, [R8+URZ+0x28c30], R5 ;  /* 0x028c300508ff79a7 */ /* 0x0005ee000800003f */
[----:B------:R-:W-:Y:S05]  /*bf40*/  @!P2 BRA `(.L_x_5857) ;  /* 0x000000000004a947 */ /* 0x000fea0003800000 */
[----:B------:R-:W-:Y:S01]  /*bf50*/  BPT.TRAP 0x1 ;  /* 0x000000040000795c */ /* 0x000fe20000300000 */
.L_x_5857:
        /* <DEDUP_REMOVED lines=16> */
.L_x_5854:
        /* <DEDUP_REMOVED lines=9> */
[----:B-12---:R-:W-:Y:S01]  /*c0f0*/  @P2 MOV R5, 0x2000 ;  /* 0x0000200000052802 */ /* 0x006fe20000000f00 */
        /* <DEDUP_REMOVED lines=8> */
[----:B-1----:R-:W-:Y:S01]  /*c180*/  IMAD.U32 R5, RZ, RZ, UR4 ;  /* 0x00000004ff057e24 */ /* 0x002fe2000f8e00ff */
[----:B------:R-:W-:-:S02]  /*c190*/  UMOV UR4, 0x0 ;  /* 0x0000000000047882 */ /* 0x000fc40000000000 */
[----:B------:R1:W-:Y:S02]  /*c1a0*/  UTMALDG.4D [UR8], [UR6], desc[UR4] ;  /* 0x00000408060075b4 */ /* 0x0003e40008019000 */
[----:B------:R-:W-:-:S04]  /*c1b0*/  SHF.L.U32 R5, R5, 0x1f, RZ ;  /* 0x0000001f05057819 */ /* 0x000fc800000006ff */
[----:B------:R-:W2:Y:S02]  /*c1c0*/  SYNCS.PHASECHK.TRANS64.TRYWAIT P2, [UR37+0x28c20], R5 ;  /* 0x028c2005ff0075a7 */ /* 0x000ea40008040165 */
[----:B-12---:R-:W-:Y:S05]  /*c1d0*/  @!P2 BRA `(.L_x_5858) ;  /* 0x000000240044a947 */ /* 0x006fea0003800000 */
.L_x_5909:
[----:B------:R-:W-:Y:S01]  /*c1e0*/  ULDC.64 UR4, c[0x0][0x408] ;  /* 0x0001020000047ab9 */ /* 0x000fe20000000a00 */
[----:B------:R-:W-:Y:S04]  /*c1f0*/  BSSY B0, `(.L_x_5859) ;  /* 0x0000042000007945 */ /* 0x000fe80003800000 */
[----:B------:R-:W-:Y:S05]  /*c200*/  @!P6 BRA `(.L_x_5860) ;  /* 0x000000040000e947 */ /* 0x000fea0003800000 */
[----:B-1----:R-:W1:Y:S01]  /*c210*/  S2R R8, SR_TID.X ;  /* 0x0000000000087919 */ /* 0x002e620000002100 */
[----:B------:R-:W-:Y:S02]  /*c220*/  SHF.L.U32 R5, R17, 0x1f, RZ ;  /* 0x0000001f11057819 */ /* 0x000fe400000006ff */
[----:B-1----:R-:W-:Y:S02]  /*c230*/  LOP3.LUT R9, R8, 0x7f, RZ, 0xc0, !PT ;  /* 0x0000007f08097812 */ /* 0x002fe400078ec0ff */
[----:B------:R-:W-:Y:S02]  /*c240*/  LEA R8, R16, UR37, 0x3 ;  /* 0x0000002510087c11 */ /* 0x000fe4000f8e18ff */
[----:B------:R-:W-:Y:S02]  /*c250*/  ISETP.NE.AND P3, PT, R9, RZ, PT ;  /* 0x000000ff0900720c */ /* 0x000fe40003f65270 */
[----:B------:R-:W1:Y:S02]  /*c260*/  SYNCS.PHASECHK.TRANS64.TRYWAIT P2, [R8+URZ+0x28c60], R5 ;  /* 0x028c6005080075a7 */ /* 0x000e64000804017f */
[----:B-1----:R-:W-:Y:S09]  /*c270*/  @!P2 BRA `(.L_x_5861) ;  /* 0x000000240034a947 */ /* 0x002ff20003800000 */
.L_x_5910:
[----:B------:R-:W-:Y:S05]  /*c280*/  @P3 BRA `(.L_x_5862) ;  /* 0x0000000000143947 */ /* 0x000fea0003800000 */
[----:B------:R-:W-:Y:S02]  /*c290*/  ISETP.NE.AND P2, PT, R19, RZ, PT ;  /* 0x000000ff1300720c */ /* 0x000fe40003f45270 */
[----:B-1----:R-:W-:-:S04]  /*c2a0*/  MOV R5, 0x10000 ;  /* 0x0001000000057802 */ /* 0x002fc80000000f00 */
[----:B------:R2:W-:Y:S07]  /*c2b0*/  SYNCS.ARRIVE.TRANS64 RZ, [R8+URZ+0x28c50], R5 ;  /* 0x028c500508ff79a7 */ /* 0x0005ee000800003f */
[----:B------:R-:W-:Y:S05]  /*c2c0*/  @!P2 BRA `(.L_x_5862) ;  /* 0x000000000004a947 */ /* 0x000fea0003800000 */
[----:B------:R-:W-:Y:S01]  /*c2d0*/  BPT.TRAP 0x1 ;  /* 0x000000040000795c */ /* 0x000fe20000300000 */
.L_x_5862:
        /* <DEDUP_REMOVED lines=51> */
.L_x_5860:
[----:B------:R-:W-:Y:S05]  /*c610*/  BSYNC B0 ;  /* 0x0000000000007941 */ /* 0x000fea0003800000 */
.L_x_5859:
[----:B------:R-:W-:-:S06]  /*c620*/  UISETP.GE.AND UP0, UPT, UR38, 0x2, UPT ;  /* 0x000000022600788c */ /* 0x000fcc000bf06270 */
[----:B------:R-:W-:-:S13]  /*c630*/  PLOP3.LUT P2, PT, PT, PT, UP0, 0x80, 0x0 ;  /* 0x000000000000781c */ /* 0x000fda0003f4f008 */
[----:B------:R-:W-:Y:S05]  /*c640*/  @!P2 BRA `(.L_x_5863) ;  /* 0x00000014009ca947 */ /* 0x000fea0003800000 */
[----:B------:R-:W-:Y:S02]  /*c650*/  ULOP3.LUT UR6, UR38, 0x1, URZ, 0xc0, !UPT ;  /* 0x0000000126067892 */ /* 0x000fe4000f8ec03f */
[----:B------:R-:W-:Y:S02]  /*c660*/  MOV R9, UR38 ;  /* 0x0000002600097c02 */ /* 0x000fe40008000f00 */
[----:B------:R-:W-:Y:S02]  /*c670*/  UISETP.NE.U32.AND UP0, UPT, UR6, 0x1, UPT ;  /* 0x000000010600788c */ /* 0x000fe4000bf05070 */
[----:B------:R-:W-:-:S04]  /*c680*/  IADD3 R9, R9, -0x2, RZ ;  /* 0xfffffffe09097810 */ /* 0x000fc80007ffe0ff */
[----:B-12---:R-:W-:Y:S02]  /*c690*/  MOV R8, R9 ;  /* 0x0000000900087202 */ /* 0x006fe40000000f00 */
        /* <DEDUP_REMOVED lines=20> */
[----:B------:R-:W-:Y:S02]  /*c7e0*/  SHF.R.S32.HI R5, RZ, 0x1f, R10 ;  /* 0x0000001fff057819 */ /* 0x000fe4000001140a */
[----:B------:R-:W-:-:S05]  /*c7f0*/  MOV R4, R10 ;  /* 0x0000000a00047202 */ /* 0x000fca0000000f00 */
[----:B------:R-:W-:-:S03]  /*c800*/  IMAD.WIDE.U32 R4, R6, UR6, R4 ;  /* 0x0000000606047c25 */ /* 0x000fc6000f8e0004 */
[----:B------:R-:W-:Y:S02]  /*c810*/  LEA R2, P2, R4, R2, 0x2 ;  /* 0x0000000204027211 */ /* 0x000fe400078410ff */
[----:B------:R-:W-:-:S04]  /*c820*/  IADD3 R5, R11, R5, RZ ;  /* 0x000000050b057210 */ /* 0x000fc80007ffe0ff */
[----:B------:R-:W-:-:S05]  /*c830*/  LEA.HI.X R3, R4, R3, R5, 0x2, P2 ;  /* 0x0000000304037211 */ /* 0x000fca00010f1405 */
[----:B------:R1:W5:Y:S01]  /*c840*/  LDG.E R4, desc[UR50][R2.64] ;  /* 0x0000003202047981 */ /* 0x000362000c1e1900 */
[----:B------:R-:W-:-:S04]  /*c850*/  IMAD.MOV R5, RZ, RZ, -R10 ;  /* 0x000000ffff057224 */ /* 0x000fc800078e0a0a */
[----:B------:R-:W-:-:S07]  /*c860*/  IMAD R8, R8, R5, R9 ;  /* 0x0000000508087224 */ /* 0x000fce00078e0209 */
.L_x_5867:
[----:B-1----:R-:W1:Y:S01]  /*c870*/  S2R R2, SR_TID.X ;  /* 0x0000000000027919 */ /* 0x002e620000002100 */
[----:B------:R-:W-:Y:S02]  /*c880*/  SHF.L.U32 R3, R17, 0x1f, RZ ;  /* 0x0000001f11037819 */ /* 0x000fe400000006ff */
[----:B-1----:R-:W-:Y:S02]  /*c890*/  LOP3.LUT R5, R2, 0x7f, RZ, 0xc0, !PT ;  /* 0x0000007f02057812 */ /* 0x002fe400078ec0ff */
[----:B------:R-:W-:Y:S02]  /*c8a0*/  LEA R2, R16, UR37, 0x3 ;  /* 0x0000002510027c11 */ /* 0x000fe4000f8e18ff */
[----:B------:R-:W-:Y:S02]  /*c8b0*/  ISETP.NE.AND P2, PT, R5, RZ, PT ;  /* 0x000000ff0500720c */ /* 0x000fe40003f45270 */
[----:B------:R-:W1:Y:S02]  /*c8c0*/  SYNCS.PHASECHK.TRANS64.TRYWAIT P3, [R2+URZ+0x28c40], R3 ;  /* 0x028c4003020075a7 */ /* 0x000e64000806017f */
[----:B-1----:R-:W-:Y:S09]  /*c8d0*/  @!P3 BRA `(.L_x_5868) ;  /* 0x0000001c00b0b947 */ /* 0x002ff20003800000 */
.L_x_5911:
[----:B------:R-:W-:Y:S05]  /*c8e0*/  @P2 BRA `(.L_x_5869) ;  /* 0x0000000000142947 */ /* 0x000fea0003800000 */
[----:B------:R-:W-:Y:S02]  /*c8f0*/  ISETP.NE.AND P3, PT, R19, RZ, PT ;  /* 0x000000ff1300720c */ /* 0x000fe40003f65270 */
[----:B------:R-:W-:-:S04]  /*c900*/  MOV R5, 0x2000 ;  /* 0x0000200000057802 */ /* 0x000fc80000000f00 */
[----:B------:R2:W-:Y:S07]  /*c910*/  SYNCS.ARRIVE.TRANS64 RZ, [R2+URZ+0x28c30], R5 ;  /* 0x028c300502ff79a7 */ /* 0x0005ee000800003f */
[----:B------:R-:W-:Y:S05]  /*c920*/  @!P3 BRA `(.L_x_5869) ;  /* 0x000000000004b947 */ /* 0x000fea0003800000 */
[----:B------:R-:W-:Y:S01]  /*c930*/  BPT.TRAP 0x1 ;  /* 0x000000040000795c */ /* 0x000fe20000300000 */
.L_x_5869:
[----:B------:R-:W-:Y:S01]  /*c940*/  R2UR UR8, R16 ;  /* 0x00000000100872ca */ /* 0x000fe200000e0000 */
[----:B------:R-:W-:Y:S01]  /*c950*/  UIADD3 UR6, UP0, UR46, 0x370, URZ ;  /* 0x000003702e067890 */ /* 0x000fe2000ff1e03f */
[----:B------:R-:W-:Y:S01]  /*c960*/  R2UR UR9, R2 ;  /* 0x00000000020972ca */ /* 0x000fe200000e0000 */
[----:B------:R-:W-:Y:S01]  /*c970*/  UMOV UR14, 0x0 ;  /* 0x00000000000e7882 */ /* 0x000fe20000000000 */
[----:B--2---:R-:W-:Y:S01]  /*c980*/  SHF.L.U32 R5, R8, 0x6, RZ ;  /* 0x0000000608057819 */ /* 0x004fe200000006ff */
        /* <DEDUP_REMOVED lines=10> */
[----:B------:R-:W3:Y:S02]  /*ca30*/  SYNCS.PHASECHK.TRANS64.TRYWAIT P3, [R2+URZ+0x28c60], R3 ;  /* 0x028c6003020075a7 */ /* 0x000ee4000806017f */
[----:B--23--:R-:W-:Y:S05]  /*ca40*/  @!P3 BRA `(.L_x_5870) ;  /* 0x0000001c0068b947 */ /* 0x00cfea0003800000 */
.L_x_5912:
[----:B------:R-:W-:Y:S05]  /*ca50*/  @P2 BRA `(.L_x_5871) ;  /* 0x0000000000142947 */ /* 0x000fea0003800000 */
[----:B------:R-:W-:Y:S02]  /*ca60*/  ISETP.NE.AND P2, PT, R19, RZ, PT ;  /* 0x000000ff1300720c */ /* 0x000fe40003f45270 */
[----:B-12---:R-:W-:-:S04]  /*ca70*/  MOV R3, 0x10000 ;  /* 0x0001000000037802 */ /* 0x006fc80000000f00 */
[----:B------:R3:W-:Y:S07]  /*ca80*/  SYNCS.ARRIVE.TRANS64 RZ, [R2+URZ+0x28c50], R3 ;  /* 0x028c500302ff79a7 */ /* 0x0007ee000800003f */
[----:B------:R-:W-:Y:S05]  /*ca90*/  @!P2 BRA `(.L_x_5871) ;  /* 0x000000000004a947 */ /* 0x000fea0003800000 */
[----:B------:R-:W-:Y:S01]  /*caa0*/  BPT.TRAP 0x1 ;  /* 0x000000040000795c */ /* 0x000fe20000300000 */
.L_x_5871:
        /* <DEDUP_REMOVED lines=50> */
.L_x_5866:
[----:B------:R-:W-:Y:S05]  /*cdd0*/  BSYNC B0 ;  /* 0x0000000000007941 */ /* 0x000fea0003800000 */
.L_x_5865:
[----:B------:R-:W-:-:S06]  /*cde0*/  UIADD3 UR6, UR38, -0x3, URZ ;  /* 0xfffffffd26067890 */ /* 0x000fcc000fffe03f */
[----:B------:R-:W-:-:S07]  /*cdf0*/  MOV R8, UR6 ;  /* 0x0000000600087c02 */ /* 0x000fce0008000f00 */
.L_x_5864:
[----:B------:R-:W-:Y:S01]  /*ce00*/  ISETP.NE.AND P2, PT, R9, RZ, PT ;  /* 0x000000ff0900720c */ /* 0x000fe20003f45270 */
[----:B------:R-:W-:-:S12]  /*ce10*/  BSSY B0, `(.L_x_5863) ;  /* 0x00000ea000007945 */ /* 0x000fd80003800000 */
[----:B------:R-:W-:Y:S05]  /*ce20*/  @!P2 BRA `(.L_x_5872) ;  /* 0x0000000c00a0a947 */ /* 0x000fea0003800000 */
.L_x_5887:
        /* <DEDUP_REMOVED lines=11> */
[----:B------:R-:W-:Y:S01]  /*cee0*/  MOV R11, R8 ;  /* 0x00000008000b7202 */ /* 0x000fe20000000f00 */
[----:B------:R-:W-:-:S04]  /*cef0*/  IMAD R13, R7, UR4, RZ ;  /* 0x00000004070d7c24 */ /* 0x000fc8000f8e02ff */
[----:B------:R-:W-:Y:S02]  /*cf00*/  IMAD R13, R6, UR5, R13 ;  /* 0x00000005060d7c24 */ /* 0x000fe4000f8e020d */
[----:B------:R-:W2:Y:S01]  /*cf10*/  LDC.64 R4, c[0x0][0x3f8] ;  /* 0x0000fe00ff047b82 */ /* 0x000ea20000000a00 */
[----:B-1----:R-:W-:-:S13]  /*cf20*/  ISETP.NE.AND P2, PT, R10, 0x1, PT ;  /* 0x000000010a00780c */ /* 0x002fda0003f45270 */
[----:B------:R-:W1:Y:S02]  /*cf30*/  @P2 LDC.64 R2, c[0x0][0x420] ;  /* 0x00010800ff022b82 */ /* 0x000e640000000a00 */
[----:B-1----:R-:W-:-:S05]  /*cf40*/  @P2 IMAD.HI.U32 R2, R8, R2, RZ ;  /* 0x0000000208022227 */ /* 0x002fca00078e00ff */
[----:B------:R-:W-:-:S04]  /*cf50*/  @P2 SHF.R.U32.HI R11, RZ, R3, R2 ;  /* 0x00000003ff0b2219 */ /* 0x000fc80000011602 */
[----:B------:R-:W-:Y:S02]  /*cf60*/  SHF.R.S32.HI R3, RZ, 0x1f, R11 ;  /* 0x0000001fff037819 */ /* 0x000fe4000001140b */
[----:B------:R-:W-:-:S05]  /*cf70*/  MOV R2, R11 ;  /* 0x0000000b00027202 */ /* 0x000fca0000000f00 */
[----:B------:R-:W-:-:S05]  /*cf80*/  IMAD.WIDE.U32 R2, R6, UR4, R2 ;  /* 0x0000000406027c25 */ /* 0x000fca000f8e0002 */
[----:B------:R-:W-:Y:S02]  /*cf90*/  IADD3 R3, R13, R3, RZ ;  /* 0x000000030d037210 */ /* 0x000fe40007ffe0ff */
[----:B--2---:R-:W-:-:S04]  /*cfa0*/  LEA R4, P2, R2, R4, 0x2 ;  /* 0x0000000402047211 */ /* 0x004fc800078410ff */
[----:B------:R-:W-:-:S05]  /*cfb0*/  LEA.HI.X R5, R2, R5, R3, 0x2, P2 ;  /* 0x0000000502057211 */ /* 0x000fca00010f1403 */
[----:B------:R1:W5:Y:S01]  /*cfc0*/  LDG.E R4, desc[UR50][R4.64] ;  /* 0x0000003204047981 */ /* 0x000362000c1e1900 */
[----:B------:R-:W-:-:S04]  /*cfd0*/  IMAD.MOV R3, RZ, RZ, -R11 ;  /* 0x000000ffff037224 */ /* 0x000fc800078e0a0b */
[----:B------:R-:W-:-:S07]  /*cfe0*/  IMAD R10, R10, R3, R8 ;  /* 0x000000030a0a7224 */ /* 0x000fce00078e0208 */
.L_x_5875:
[----:B------:R-:W1:Y:S01]  /*cff0*/  S2R R2, SR_TID.X ;  /* 0x0000000000027919 */ /* 0x000e620000002100 */
[----:B------:R-:W-:Y:S02]  /*d000*/  LEA R3, R9, UR37, 0x3 ;  /* 0x0000002509037c11 */ /* 0x000fe4000f8e18ff */
[----:B-1----:R-:W-:Y:S02]  /*d010*/  LOP3.LUT R5, R2, 0x7f, RZ, 0xc0, !PT ;  /* 0x0000007f02057812 */ /* 0x002fe400078ec0ff */
[----:B------:R-:W-:Y:S02]  /*d020*/  SHF.L.U32 R2, R17, 0x1f, RZ ;  /* 0x0000001f11027819 */ /* 0x000fe400000006ff */
[----:B------:R-:W-:Y:S02]  /*d030*/  ISETP.NE.AND P2, PT, R5, RZ, PT ;  /* 0x000000ff0500720c */ /* 0x000fe40003f45270 */
[----:B------:R-:W1:Y:S02]  /*d040*/  SYNCS.PHASECHK.TRANS64.TRYWAIT P3, [R3+URZ+0x28c40], R2 ;  /* 0x028c4002030075a7 */ /* 0x000e64000806017f */
[----:B-1----:R-:W-:Y:S09]  /*d050*/  @!P3 BRA `(.L_x_5876) ;  /* 0x0000001400f8b947 */ /* 0x002ff20003800000 */
.L_x_5913:
[----:B------:R-:W-:Y:S05]  /*d060*/  @P2 BRA `(.L_x_5877) ;  /* 0x0000000000142947 */ /* 0x000fea0003800000 */
[----:B------:R-:W-:Y:S02]  /*d070*/  ISETP.NE.AND P3, PT, R19, RZ, PT ;  /* 0x000000ff1300720c */ /* 0x000fe40003f65270 */
[----:B------:R-:W-:-:S04]  /*d080*/  MOV R12, 0x2000 ;  /* 0x00002000000c7802 */ /* 0x000fc80000000f00 */
[----:B------:R2:W-:Y:S07]  /*d090*/  SYNCS.ARRIVE.TRANS64 RZ, [R3+URZ+0x28c30], R12 ;  /* 0x028c300c03ff79a7 */ /* 0x0005ee000800003f */
[----:B------:R-:W-:Y:S05]  /*d0a0*/  @!P3 BRA `(.L_x_5877) ;  /* 0x000000000004b947 */ /* 0x000fea0003800000 */
[----:B------:R-:W-:Y:S01]  /*d0b0*/  BPT.TRAP 0x1 ;  /* 0x000000040000795c */ /* 0x000fe20000300000 */
.L_x_5877:
        /* <DEDUP_REMOVED lines=17> */
.L_x_5914:
[----:B------:R-:W-:Y:S05]  /*d1d0*/  @P2 BRA `(.L_x_5879) ;  /* 0x0000000000142947 */ /* 0x000fea0003800000 */
[----:B------:R-:W-:Y:S02]  /*d1e0*/  ISETP.NE.AND P2, PT, R19, RZ, PT ;  /* 0x000000ff1300720c */ /* 0x000fe40003f45270 */
[----:B-1-3--:R-:W-:-:S04]  /*d1f0*/  MOV R2, 0x10000 ;  /* 0x0001000000027802 */ /* 0x00afc80000000f00 */
[----:B------:R4:W-:Y:S07]  /*d200*/  SYNCS.ARRIVE.TRANS64 RZ, [R3+URZ+0x28c50], R2 ;  /* 0x028c500203ff79a7 */ /* 0x0009ee000800003f */
[----:B------:R-:W-:Y:S05]  /*d210*/  @!P2 BRA `(.L_x_5879) ;  /* 0x000000000004a947 */ /* 0x000fea0003800000 */
[----:B------:R-:W-:Y:S01]  /*d220*/  BPT.TRAP 0x1 ;  /* 0x000000040000795c */ /* 0x000fe20000300000 */
.L_x_5879:
        /* <DEDUP_REMOVED lines=50> */
.L_x_5874:
[----:B------:R-:W-:Y:S05]  /*d550*/  BSYNC B1 ;  /* 0x0000000000017941 */ /* 0x000fea0003800000 */
.L_x_5873:
[----:B------:R-:W-:Y:S01]  /*d560*/  IADD3 R9, R9, 0x1, RZ ;  /* 0x0000000109097810 */ /* 0x000fe20007ffe0ff */
[----:B------:R-:W-:Y:S03]  /*d570*/  BSSY B1, `(.L_x_5880) ;  /* 0x0000070000017945 */ /* 0x000fe60003800000 */
[----:B------:R-:W-:-:S04]  /*d580*/  ISETP.NE.AND P2, PT, R9, 0x2, PT ;  /* 0x000000020900780c */ /* 0x000fc80003f45270 */
[----:B---34-:R-:W-:Y:S02]  /*d590*/  SEL R2, RZ, 0x1, P2 ;  /* 0x00000001ff027807 */ /* 0x018fe40001000000 */
[----:B------:R-:W-:Y:S02]  /*d5a0*/  SEL R16, R9, RZ, P2 ;  /* 0x000000ff09107207 */ /* 0x000fe40001000000 */
[----:B------:R-:W-:Y:S01]  /*d5b0*/  LOP3.LUT R17, R17, R2, RZ, 0x3c, !PT ;  /* 0x0000000211117212 */ /* 0x000fe200078e3cff */
[----:B------:R-:W-:Y:S06]  /*d5c0*/  @!P6 BRA `(.L_x_5881) ;  /* 0x0000000400a8e947 */ /* 0x000fec0003800000 */
[----:B------:R-:W-:Y:S01]  /*d5d0*/  VIADD R10, R8, 0xffffffff ;  /* 0xffffffff080a7836 */ /* 0x000fe20000000000 */
[----:B------:R-:W-:Y:S06]  /*d5e0*/  @!P0 BRA `(.L_x_5882) ;  /* 0x0000000000488947 */ /* 0x000fec0003800000 */
[----:B------:R-:W1:Y:S01]  /*d5f0*/  LDC R9, c[0x0][0x41c] ;  /* 0x00010700ff097b82 */ /* 0x000e620000000800 */
[----:B------:R-:W-:Y:S01]  /*d600*/  MOV R11, R10 ;  /* 0x0000000a000b7202 */ /* 0x000fe20000000f00 */
[----:B------:R-:W-:-:S04]  /*d610*/  IMAD R13, R7, UR4, RZ ;  /* 0x00000004070d7c24 */ /* 0x000fc8000f8e02ff */
[----:B------:R-:W-:Y:S02]  /*d620*/  IMAD R13, R6, UR5, R13 ;  /* 0x00000005060d7c24 */ /* 0x000fe4000f8e020d */
[----:B------:R-:W3:Y:S01]  /*d630*/  LDC.64 R4, c[0x0][0x3f8] ;  /* 0x0000fe00ff047b82 */ /* 0x000ee20000000a00 */
[----:B-1----:R-:W-:-:S13]  /*d640*/  ISETP.NE.AND P2, PT, R9, 0x1, PT ;  /* 0x000000010900780c */ /* 0x002fda0003f45270 */
[----:B--2---:R-:W1:Y:S02]  /*d650*/  @P2 LDC.64 R2, c[0x0][0x420] ;  /* 0x00010800ff022b82 */ /* 0x004e640000000a00 */
[----:B-1----:R-:W-:-:S05]  /*d660*/  @P2 IMAD.HI.U32 R2, R10, R2, RZ ;  /* 0x000000020a022227 */ /* 0x002fca00078e00ff */
[----:B------:R-:W-:-:S04]  /*d670*/  @P2 SHF.R.U32.HI R11, RZ, R3, R2 ;  /* 0x00000003ff0b2219 */ /* 0x000fc80000011602 */
[----:B------:R-:W-:Y:S02]  /*d680*/  SHF.R.S32.HI R3, RZ, 0x1f, R11 ;  /* 0x0000001fff037819 */ /* 0x000fe4000001140b */
[----:B------:R-:W-:-:S05]  /*d690*/  MOV R2, R11 ;  /* 0x0000000b00027202 */ /* 0x000fca0000000f00 */
[----:B------:R-:W-:-:S05]  /*d6a0*/  IMAD.WIDE.U32 R2, R6, UR4, R2 ;  /* 0x0000000406027c25 */ /* 0x000fca000f8e0002 */
[----:B------:R-:W-:Y:S02]  /*d6b0*/  IADD3 R3, R13, R3, RZ ;  /* 0x000000030d037210 */ /* 0x000fe40007ffe0ff */
[----:B---3--:R-:W-:-:S04]  /*d6c0*/  LEA R4, P2, R2, R4, 0x2 ;  /* 0x0000000402047211 */ /* 0x008fc800078410ff */
[----:B------:R-:W-:-:S05]  /*d6d0*/  LEA.HI.X R5, R2, R5, R3, 0x2, P2 ;  /* 0x0000000502057211 */ /* 0x000fca00010f1403 */
[----:B------:R1:W5:Y:S01]  /*d6e0*/  LDG.E R4, desc[UR50][R4.64] ;  /* 0x0000003204047981 */ /* 0x000362000c1e1900 */
[----:B------:R-:W-:-:S05]  /*d6f0*/  IADD3 R2, -R11, RZ, RZ ;  /* 0x000000ff0b027210 */ /* 0x000fca0007ffe1ff */
[----:B------:R-:W-:-:S07]  /*d700*/  IMAD R10, R9, R2, R10 ;  /* 0x00000002090a7224 */ /* 0x000fce00078e020a */
.L_x_5882:
[----:B------:R-:W1:Y:S01]  /*d710*/  S2R R2, SR_TID.X ;  /* 0x0000000000027919 */ /* 0x000e620000002100 */
[----:B--2---:R-:W-:Y:S02]  /*d720*/  SHF.L.U32 R3, R17, 0x1f, RZ ;  /* 0x0000001f11037819 */ /* 0x004fe400000006ff */
[----:B-1----:R-:W-:Y:S02]  /*d730*/  LOP3.LUT R5, R2, 0x7f, RZ, 0xc0, !PT ;  /* 0x0000007f02057812 */ /* 0x002fe400078ec0ff */
[----:B------:R-:W-:Y:S02]  /*d740*/  LEA R2, R16, UR37, 0x3 ;  /* 0x0000002510027c11 */ /* 0x000fe4000f8e18ff */
[----:B------:R-:W-:Y:S02]  /*d750*/  ISETP.NE.AND P2, PT, R5, RZ, PT ;  /* 0x000000ff0500720c */ /* 0x000fe40003f45270 */
[----:B------:R-:W1:Y:S02]  /*d760*/  SYNCS.PHASECHK.TRANS64.TRYWAIT P3, [R2+URZ+0x28c40], R3 ;  /* 0x028c4003020075a7 */ /* 0x000e64000806017f */
[----:B-1----:R-:W-:Y:S09]  /*d770*/  @!P3 BRA `(.L_x_5883) ;  /* 0x000000100058b947 */ /* 0x002ff20003800000 */
.L_x_5915:
[----:B------:R-:W-:Y:S05]  /*d780*/  @P2 BRA `(.L_x_5884) ;  /* 0x0000000000142947 */ /* 0x000fea0003800000 */
[----:B------:R-:W-:Y:S01]  /*d790*/  ISETP.NE.AND P3, PT, R19, RZ, PT ;  /* 0x000000ff1300720c */ /* 0x000fe20003f65270 */
[----:B------:R-:W-:-:S04]  /*d7a0*/  IMAD.MOV.U32 R5, RZ, RZ, 0x2000 ;  /* 0x00002000ff057424 */ /* 0x000fc800078e00ff */
[----:B------:R2:W-:Y:S08]  /*d7b0*/  SYNCS.ARRIVE.TRANS64 RZ, [R2+URZ+0x28c30], R5 ;  /* 0x028c300502ff79a7 */ /* 0x0005f0000800003f */
[----:B------:R-:W-:Y:S05]  /*d7c0*/  @!P3 BRA `(.L_x_5884) ;  /* 0x000000000004b947 */ /* 0x000fea0003800000 */
[----:B------:R-:W-:Y:S01]  /*d7d0*/  BPT.TRAP 0x1 ;  /* 0x000000040000795c */ /* 0x000fe20000300000 */
.L_x_5884:
        /* <DEDUP_REMOVED lines=17> */
.L_x_5916:
[----:B------:R-:W-:Y:S05]  /*d8f0*/  @P2 BRA `(.L_x_5886) ;  /* 0x0000000000142947 */ /* 0x000fea0003800000 */
[----:B------:R-:W-:Y:S02]  /*d900*/  ISETP.NE.AND P2, PT, R19, RZ, PT ;  /* 0x000000ff1300720c */ /* 0x000fe40003f45270 */
[----:B-1-3--:R-:W-:-:S04]  /*d910*/  MOV R3, 0x10000 ;  /* 0x0001000000037802 */ /* 0x00afc80000000f00 */
[----:B------:R4:W-:Y:S07]  /*d920*/  SYNCS.ARRIVE.TRANS64 RZ, [R2+URZ+0x28c50], R3 ;  /* 0x028c500302ff79a7 */ /* 0x0009ee000800003f */
[----:B------:R-:W-:Y:S05]  /*d930*/  @!P2 BRA `(.L_x_5886) ;  /* 0x000000000004a947 */ /* 0x000fea0003800000 */
[----:B------:R-:W-:Y:S01]  /*d940*/  BPT.TRAP 0x1 ;  /* 0x000000040000795c */ /* 0x000fe20000300000 */
.L_x_5886:
        /* <DEDUP_REMOVED lines=50> */
.L_x_5881:
[----:B------:R-:W-:Y:S05]  /*dc70*/  BSYNC B1 ;  /* 0x0000000000017941 */ /* 0x000fea0003800000 */
.L_x_5880:
[C---:B------:R-:W-:Y:S02]  /*dc80*/  ISETP.GT.AND P2, PT, R8.reuse, 0x1, PT ;  /* 0x000000010800780c */ /* 0x040fe40003f44270 */
[----:B------:R-:W-:-:S11]  /*dc90*/  IADD3 R8, R8, -0x2, RZ ;  /* 0xfffffffe08087810 */ /* 0x000fd60007ffe0ff */
[----:B------:R-:W-:Y:S05]  /*dca0*/  @P2 BRA `(.L_x_5887) ;  /* 0xfffffff000602947 */ /* 0x000fea000383ffff */
.L_x_5872:
[----:B------:R-:W-:Y:S05]  /*dcb0*/  BSYNC B0 ;  /* 0x0000000000007941 */ /* 0x000fea0003800000 */
.L_x_5863:
        /* <DEDUP_REMOVED lines=18> */
.L_x_5889:
[----:B------:R-:W-:Y:S05]  /*dde0*/  BSYNC B0 ;  /* 0x0000000000007941 */ /* 0x000fea0003800000 */
.L_x_5888:
[----:B------:R-:W-:Y:S01]  /*ddf0*/  SEL R16, R16, RZ, P0 ;  /* 0x000000ff10107207 */ /* 0x000fe20000000000 */
[----:B------:R-:W-:-:S07]  /*de00*/  IMAD.MOV.U32 R13, RZ, RZ, R18 ;  /* 0x000000ffff0d7224 */ /* 0x000fce00078e0012 */
.L_x_5848:
[----:B------:R-:W-:Y:S05]  /*de10*/  BSYNC B6 ;  /* 0x0000000000067941 */ /* 0x000fea0003800000 */
.L_x_5846:
[----:B------:R-:W-:-:S03]  /*de20*/  UMOV UR6, 0xffffffff ;  /* 0xffffffff00067882 */ /* 0x000fc60000000000 */
[----:B------:R-:W-:Y:S05]  /*de30*/  BRA.DIV UR6, `(.L_x_5890) ;  /* 0x0000000a06d07947 */ /* 0x000fea000b800000 */
[----:B------:R1:W1:Y:S02]  /*de40*/  SHFL.IDX PT, R14, R13, RZ, 0x1f ;  /* 0x00001fff0d0e7589 */ /* 0x00026400000e0000 */
.L_x_5919:
        /* <DEDUP_REMOVED lines=12> */
.L_x_5843:
        /* <DEDUP_REMOVED lines=11> */
.L_x_5920:
        /* <DEDUP_REMOVED lines=14> */
.L_x_5895:
[----:B------:R-:W-:Y:S02]  /*e0a0*/  IADD3 R3, R7, 0x28c40, RZ ;  /* 0x00028c4007037810 */ /* 0x000fe40007ffe0ff */
        /* <DEDUP_REMOVED lines=8> */
[----:B------:R-:W-:Y:S02]  /*e130*/  SHF.L.U32 R0, R17, 0x1f, RZ ;  /* 0x0000001f11007819 */ /* 0x000fe400000006ff */
[----:B------:R-:W-:Y:S01]  /*e140*/  LEA R3, R2, R3, 0x3 ;  /* 0x0000000302037211 */ /* 0x000fe200078e18ff */
[----:B-1----:R-:W-:Y:S06]  /*e150*/  @!P0 BRA `(.L_x_5896) ;  /* 0x0000000800408947 */ /* 0x002fec0003800000 */
.L_x_5921:
[----:B------:R-:W2:Y:S02]  /*e160*/  SYNCS.PHASECHK.TRANS64.TRYWAIT P0, [R3+URZ], R0 ;  /* 0x00000000030075a7 */ /* 0x000ea4000800017f */
[----:B--2---:R-:W-:Y:S05]  /*e170*/  @!P0 BRA `(.L_x_5897) ;  /* 0x00000008004c8947 */ /* 0x004fea0003800000 */
.L_x_5922:
[----:B------:R-:W-:Y:S05]  /*e180*/  @!P2 BRA `(.L_x_5898) ;  /* 0x000000000004a947 */ /* 0x000fea0003800000 */
[----:B------:R-:W-:Y:S01]  /*e190*/  BPT.TRAP 0x1 ;  /* 0x000000040000795c */ /* 0x000fe20000300000 */
.L_x_5898:
[----:B--2---:R-:W-:-:S04]  /*e1a0*/  IADD3 R3, R7, 0x28c60, RZ ;  /* 0x00028c6007037810 */ /* 0x004fc80007ffe0ff */
[----:B-1----:R-:W-:-:S04]  /*e1b0*/  LEA R5, R16, R3, 0x3 ;  /* 0x0000000310057211 */ /* 0x002fc800078e18ff */
[----:B------:R-:W1:Y:S02]  /*e1c0*/  SYNCS.PHASECHK.TRANS64.TRYWAIT P0, [R5+URZ], R4 ;  /* 0x00000004050075a7 */ /* 0x000e64000800017f */
[----:B-1----:R-:W-:Y:S05]  /*e1d0*/  @!P0 BRA `(.L_x_5899) ;  /* 0x0000000800488947 */ /* 0x002fea0003800000 */
.L_x_5923:
[----:B------:R-:W-:-:S07]  /*e1e0*/  IMAD R3, R2, 0x8, R3 ;  /* 0x0000000802037824 */ /* 0x000fce00078e0203 */
.L_x_5900:
[----:B--2---:R2:W3:Y:S02]  /*e1f0*/  SYNCS.PHASECHK.TRANS64.TRYWAIT P0, [R3+URZ], R0 ;  /* 0x00000000030075a7 */ /* 0x0044e4000800017f */
[----:B---3--:R-:W-:Y:S05]  /*e200*/  @!P0 NANOSLEEP.SYNCS 0x989680 ;  /* 0x009896800000895d */ /* 0x008fea0003900000 */
[----:B------:R-:W3:Y:S02]  /*e210*/  @!P0 SYNCS.PHASECHK.TRANS64 P0, [R3+URZ], R0 ;  /* 0x00000000030085a7 */ /* 0x000ee4000800007f */
[----:B---3--:R-:W-:Y:S05]  /*e220*/  @!P0 BRA `(.L_x_5900) ;  /* 0xfffffffc00f08947 */ /* 0x008fea000383ffff */
.L_x_5894:
[----:B------:R-:W-:Y:S05]  /*e230*/  BSYNC B0 ;  /* 0x0000000000007941 */ /* 0x000fea0003800000 */
.L_x_5893:
[----:B------:R-:W-:Y:S05]  /*e240*/  EXIT ;  /* 0x000000000000794d */ /* 0x000fea0003800000 */
.L_x_5795:
[----:B-1----:R-:W-:-:S04]  /*e250*/  MOV R3, UR16 ;  /* 0x0000001000037c02 */ /* 0x002fc80008000f00 */
[----:B------:R1:W2:Y:S03]  /*e260*/  SYNCS.PHASECHK.TRANS64.TRYWAIT P0, [R3+URZ+0x28c50], R0 ;  /* 0x028c5000030075a7 */ /* 0x0002a6000800017f */
[----:B--2---:R-:W-:Y:S05]  /*e270*/  @!P0 NANOSLEEP.SYNCS 0x989680 ;  /* 0x009896800000895d */ /* 0x004fea0003900000 */
[----:B------:R-:W2:Y:S02]  /*e280*/  @!P0 SYNCS.PHASECHK.TRANS64 P0, [R3+URZ+0x28c50], R0 ;  /* 0x028c5000030085a7 */ /* 0x000ea4000800007f */
[----:B--2---:R-:W-:Y:S05]  /*e290*/  @!P0 BRA `(.L_x_5795) ;  /* 0xfffffffc00ec8947 */ /* 0x004fea000383ffff */
[----:B------:R-:W-:Y:S05]  /*e2a0*/  BRA `(.L_x_5901) ;  /* 0xffffff34006c7947 */ /* 0x000fea000383ffff */
.L_x_5800:
[----:B--2---:R-:W-:-:S04]  /*e2b0*/  MOV R4, UR6 ;  /* 0x0000000600047c02 */ /* 0x004fc80008000f00 */
[----:B------:R2:W3:Y:S03]  /*e2c0*/  SYNCS.PHASECHK.TRANS64.TRYWAIT P0, [R4+URZ+0x28c50], R3 ;  /* 0x028c5003040075a7 */ /* 0x0004e6000800017f */
[----:B---3--:R-:W-:Y:S05]  /*e2d0*/  @!P0 NANOSLEEP.SYNCS 0x989680 ;  /* 0x009896800000895d */ /* 0x008fea0003900000 */
[----:B------:R-:W3:Y:S02]  /*e2e0*/  @!P0 SYNCS.PHASECHK.TRANS64 P0, [R4+URZ+0x28c50], R3 ;  /* 0x028c5003040085a7 */ /* 0x000ee4000800007f */
[----:B---3--:R-:W-:Y:S05]  /*e2f0*/  @!P0 BRA `(.L_x_5800) ;  /* 0xfffffffc00ec8947 */ /* 0x008fea000383ffff */
[----:B------:R-:W-:Y:S05]  /*e300*/  BRA `(.L_x_5799) ;  /* 0xffffff4000807947 */ /* 0x000fea000383ffff */
.L_x_5803:
[----:B-1----:R-:W-:-:S04]  /*e310*/  MOV R3, UR48 ;  /* 0x0000003000037c02 */ /* 0x002fc80008000f00 */
[----:B------:R1:W2:Y:S03]  /*e320*/  SYNCS.PHASECHK.TRANS64.TRYWAIT P1, [R3+URZ+0x28c00], R0 ;  /* 0x028c0000030075a7 */ /* 0x0002a6000802017f */
[----:B--2---:R-:W-:Y:S05]  /*e330*/  @!P1 NANOSLEEP.SYNCS 0x989680 ;  /* 0x009896800000995d */ /* 0x004fea0003900000 */
[----:B------:R-:W2:Y:S02]  /*e340*/  @!P1 SYNCS.PHASECHK.TRANS64 P1, [R3+URZ+0x28c00], R0 ;  /* 0x028c0000030095a7 */ /* 0x000ea4000802007f */
[----:B--2---:R-:W-:Y:S05]  /*e350*/  @!P1 BRA `(.L_x_5803) ;  /* 0xfffffffc00ec9947 */ /* 0x004fea000383ffff */
[----:B------:R-:W-:Y:S05]  /*e360*/  BRA `(.L_x_5902) ;  /* 0xffffff4c00e87947 */ /* 0x000fea000383ffff */
.L_x_5807:
[----:B---3--:R3:W4:Y:S02]  /*e370*/  SYNCS.PHASECHK.TRANS64.TRYWAIT P1, [R7+URZ+0x28c30], R8 ;  /* 0x028c3008070075a7 */ /* 0x008724000802017f */
[----:B----4-:R-:W-:Y:S05]  /*e380*/  @!P1 NANOSLEEP.SYNCS 0x989680 ;  /* 0x009896800000995d */ /* 0x010fea0003900000 */
[----:B------:R-:W4:Y:S02]  /*e390*/  @!P1 SYNCS.PHASECHK.TRANS64 P1, [R7+URZ+0x28c30], R8 ;  /* 0x028c3008070095a7 */ /* 0x000f24000802007f */
[----:B----4-:R-:W-:Y:S05]  /*e3a0*/  @!P1 BRA `(.L_x_5807) ;  /* 0xfffffffc00f09947 */ /* 0x010fea000383ffff */
[----:B------:R-:W-:Y:S05]  /*e3b0*/  BRA `(.L_x_5806) ;  /* 0xffffff5000047947 */ /* 0x000fea000383ffff */
.L_x_5811:
[----:B----4-:R4:W1:Y:S02]  /*e3c0*/  SYNCS.PHASECHK.TRANS64.TRYWAIT P2, [R7+URZ+0x28c50], R8 ;  /* 0x028c5008070075a7 */ /* 0x010864000804017f */
[----:B-1----:R-:W-:Y:S05]  /*e3d0*/  @!P2 NANOSLEEP.SYNCS 0x989680 ;  /* 0x009896800000a95d */ /* 0x002fea0003900000 */
[----:B------:R-:W1:Y:S02]  /*e3e0*/  @!P2 SYNCS.PHASECHK.TRANS64 P2, [R7+URZ+0x28c50], R8 ;  /* 0x028c50080700a5a7 */ /* 0x000e64000804007f */
[----:B-1----:R-:W-:Y:S05]  /*e3f0*/  @!P2 BRA `(.L_x_5811) ;  /* 0xfffffffc00f0a947 */ /* 0x002fea000383ffff */
[----:B------:R-:W-:Y:S05]  /*e400*/  BRA `(.L_x_5810) ;  /* 0xffffff64007c7947 */ /* 0x000fea000383ffff */
.L_x_5816:
[----:B---3--:R-:W-:-:S04]  /*e410*/  MOV R4, UR30 ;  /* 0x0000001e00047c02 */ /* 0x008fc80008000f00 */
[----:B------:R3:W4:Y:S03]  /*e420*/  SYNCS.PHASECHK.TRANS64.TRYWAIT P2, [R4+URZ+0x28c30], R7 ;  /* 0x028c3007040075a7 */ /* 0x000726000804017f */
[----:B----4-:R-:W-:Y:S05]  /*e430*/  @!P2 NANOSLEEP.SYNCS 0x989680 ;  /* 0x009896800000a95d */ /* 0x010fea0003900000 */
[----:B------:R-:W4:Y:S02]  /*e440*/  @!P2 SYNCS.PHASECHK.TRANS64 P2, [R4+URZ+0x28c30], R7 ;  /* 0x028c30070400a5a7 */ /* 0x000f24000804007f */
[----:B----4-:R-:W-:Y:S05]  /*e450*/  @!P2 BRA `(.L_x_5816) ;  /* 0xfffffffc00eca947 */ /* 0x010fea000383ffff */
[----:B------:R-:W-:Y:S05]  /*e460*/  BRA `(.L_x_5815) ;  /* 0xffffff6800807947 */ /* 0x000fea000383ffff */
.L_x_5820:
[----:B---3--:R3:W4:Y:S02]  /*e470*/  SYNCS.PHASECHK.TRANS64.TRYWAIT P2, [R170+URZ+0x28c50], R7 ;  /* 0x028c5007aa0075a7 */ /* 0x008724000804017f */
[----:B----4-:R-:W-:Y:S05]  /*e480*/  @!P2 NANOSLEEP.SYNCS 0x989680 ;  /* 0x009896800000a95d */ /* 0x010fea0003900000 */
[----:B------:R-:W4:Y:S02]  /*e490*/  @!P2 SYNCS.PHASECHK.TRANS64 P2, [R170+URZ+0x28c50], R7 ;  /* 0x028c5007aa00a5a7 */ /* 0x000f24000804007f */
[----:B----4-:R-:W-:Y:S05]  /*e4a0*/  @!P2 BRA `(.L_x_5820) ;  /* 0xfffffffc00f0a947 */ /* 0x010fea000383ffff */
[----:B------:R-:W-:Y:S05]  /*e4b0*/  BRA `(.L_x_5819) ;  /* 0xffffff8400e87947 */ /* 0x000fea000383ffff */
.L_x_5826:
[----:B----4-:R-:W-:-:S04]  /*e4c0*/  IMAD.U32 R4, RZ, RZ, UR24 ;  /* 0x00000018ff047e24 */ /* 0x010fc8000f8e00ff */
[----:B------:R4:W1:Y:S03]  /*e4d0*/  SYNCS.PHASECHK.TRANS64.TRYWAIT P2, [R4+URZ+0x28c30], R7 ;  /* 0x028c3007040075a7 */ /* 0x000866000804017f */
[----:B-1----:R-:W-:Y:S05]  /*e4e0*/  @!P2 NANOSLEEP.SYNCS 0x989680 ;  /* 0x009896800000a95d */ /* 0x002fea0003900000 */
[----:B------:R-:W1:Y:S02]  /*e4f0*/  @!P2 SYNCS.PHASECHK.TRANS64 P2, [R4+URZ+0x28c30], R7 ;  /* 0x028c30070400a5a7 */ /* 0x000e64000804007f */
[----:B-1----:R-:W-:Y:S05]  /*e500*/  @!P2 BRA `(.L_x_5826) ;  /* 0xfffffffc00eca947 */ /* 0x002fea000383ffff */
[----:B------:R-:W-:Y:S05]  /*e510*/  BRA `(.L_x_5825) ;  /* 0xffffff8800d47947 */ /* 0x000fea000383ffff */
.L_x_5830:
[----:B--2---:R2:W4:Y:S02]  /*e520*/  SYNCS.PHASECHK.TRANS64.TRYWAIT P2, [R168+URZ+0x28c50], R7 ;  /* 0x028c5007a80075a7 */ /* 0x004524000804017f */
[----:B----4-:R-:W-:Y:S05]  /*e530*/  @!P2 NANOSLEEP.SYNCS 0x989680 ;  /* 0x009896800000a95d */ /* 0x010fea0003900000 */
[----:B------:R-:W4:Y:S02]  /*e540*/  @!P2 SYNCS.PHASECHK.TRANS64 P2, [R168+URZ+0x28c50], R7 ;  /* 0x028c5007a800a5a7 */ /* 0x000f24000804007f */
[----:B----4-:R-:W-:Y:S05]  /*e550*/  @!P2 BRA `(.L_x_5830) ;  /* 0xfffffffc00f0a947 */ /* 0x010fea000383ffff */
[----:B------:R-:W-:Y:S05]  /*e560*/  BRA `(.L_x_5829) ;  /* 0xffffffa000f87947 */ /* 0x000fea000383ffff */
.L_x_5852:
[----:B------:R-:W1:Y:S01]  /*e570*/  S2R R7, SR_TID.X ;  /* 0x0000000000077919 */ /* 0x000e620000002100 */
[----:B------:R-:W-:Y:S02]  /*e580*/  MOV R12, RZ ;  /* 0x000000ff000c7202 */ /* 0x000fe40000000f00 */
[----:B------:R-:W-:Y:S02]  /*e590*/  MOV R11, 0x1f ;  /* 0x0000001f000b7802 */ /* 0x000fe40000000f00 */
[----:B------:R-:W-:Y:S02]  /*e5a0*/  MOV R15, 0xffffffff ;  /* 0xffffffff000f7802 */ /* 0x000fe40000000f00 */
[----:B-1----:R-:W-:-:S04]  /*e5b0*/  SHF.R.U32.HI R7, RZ, 0x5, R7 ;  /* 0x00000005ff077819 */ /* 0x002fc80000011607 */
[----:B------:R-:W-:-:S04]  /*e5c0*/  LOP3.LUT R7, R7, 0x3, RZ, 0xc0, !PT ;  /* 0x0000000307077812 */ /* 0x000fc800078ec0ff */
[----:B------:R-:W-:-:S07]  /*e5d0*/  MOV R13, R7 ;  /* 0x00000007000d7202 */ /* 0x000fce0000000f00 */
[----:B------:R-:W-:Y:S05]  /*e5e0*/  WARPSYNC.COLLECTIVE R15, `(.L_x_5903) ;  /* 0x000000000f087348 */ /* 0x000fea0003c00000 */
[----:B------:R1:W2:Y:S02]  /*e5f0*/  SHFL.IDX P6, R14, R13, R12, R11 ;  /* 0x0000000c0d0e7389 */ /* 0x0002a400000c000b */
[----:B-12---:R-:W-:Y:S01]  /*e600*/  ENDCOLLECTIVE ;  /* 0x000000000000791b */ /* 0x006fe20003800000 */
.L_x_5903:
[----:B------:R-:W-:Y:S05]  /*e610*/  BRA `(.L_x_5904) ;  /* 0xffffffd400b87947 */ /* 0x000fea000383ffff */
.L_x_5853:
[----:B------:R-:W-:Y:S01]  /*e620*/  BSSY B0, `(.L_x_5905) ;  /* 0x0000006000007945 */ /* 0x000fe20003800000 */
[----:B------:R-:W-:-:S07]  /*e630*/  IMAD.MOV.U32 R15, RZ, RZ, -0x1 ;  /* 0xffffffffff0f7424 */ /* 0x000fce00078e00ff */
[----:B------:R-:W-:Y:S05]  /*e640*/  WARPSYNC.COLLECTIVE R15, `(.L_x_5906) ;  /* 0x000000000f0c7348 */ /* 0x000fea0003c00000 */
[----:B------:R-:W-:Y:S02]  /*e650*/  ELECT P6, UR62, PT ;  /* 0x00000000003e782f */ /* 0x000fe400038c0000 */
[----:B------:R-:W-:Y:S01]  /*e660*/  MOV R14, UR62 ;  /* 0x0000003e000e7c02 */ /* 0x000fe20008000f00 */
[----:B------:R-:W-:Y:S10]  /*e670*/  ENDCOLLECTIVE ;  /* 0x000000000000791b */ /* 0x000ff40003800000 */
.L_x_5906:
[----:B------:R-:W-:Y:S05]  /*e680*/  BSYNC B0 ;  /* 0x0000000000007941 */ /* 0x000fea0003800000 */
.L_x_5905:
[----:B------:R-:W-:Y:S05]  /*e690*/  BRA `(.L_x_5907) ;  /* 0xffffffd400a87947 */ /* 0x000fea000383ffff */
.L_x_5856:
[----:B-1----:R1:W2:Y:S02]  /*e6a0*/  SYNCS.PHASECHK.TRANS64.TRYWAIT P2, [R8+URZ+0x28c40], R5 ;  /* 0x028c4005080075a7 */ /* 0x0022a4000804017f */
[----:B--2---:R-:W-:Y:S05]  /*e6b0*/  @!P2 NANOSLEEP.SYNCS 0x989680 ;  /* 0x009896800000a95d */ /* 0x004fea0003900000 */
[----:B------:R-:W2:Y:S02]  /*e6c0*/  @!P2 SYNCS.PHASECHK.TRANS64 P2, [R8+URZ+0x28c40], R5 ;  /* 0x028c40050800a5a7 */ /* 0x000ea4000804007f */
[----:B--2---:R-:W-:Y:S05]  /*e6d0*/  @!P2 BRA `(.L_x_5856) ;  /* 0xfffffffc00f0a947 */ /* 0x004fea000383ffff */
[----:B------:R-:W-:Y:S05]  /*e6e0*/  BRA `(.L_x_5908) ;  /* 0xffffffd800047947 */ /* 0x000fea000383ffff */
.L_x_5858:
[----:B-1----:R-:W-:-:S04]  /*e6f0*/  MOV R8, UR37 ;  /* 0x0000002500087c02 */ /* 0x002fc80008000f00 */
[----:B------:R1:W2:Y:S03]  /*e700*/  SYNCS.PHASECHK.TRANS64.TRYWAIT P2, [R8+URZ+0x28c20], R5 ;  /* 0x028c2005080075a7 */ /* 0x0002a6000804017f */
[----:B--2---:R-:W-:Y:S05]  /*e710*/  @!P2 NANOSLEEP.SYNCS 0x989680 ;  /* 0x009896800000a95d */ /* 0x004fea0003900000 */
[----:B------:R-:W2:Y:S02]  /*e720*/  @!P2 SYNCS.PHASECHK.TRANS64 P2, [R8+URZ+0x28c20], R5 ;  /* 0x028c20050800a5a7 */ /* 0x000ea4000804007f */
[----:B--2---:R-:W-:Y:S05]  /*e730*/  @!P2 BRA `(.L_x_5858) ;  /* 0xfffffffc00eca947 */ /* 0x004fea000383ffff */
[----:B------:R-:W-:Y:S05]  /*e740*/  BRA `(.L_x_5909) ;  /* 0xffffffd800a47947 */ /* 0x000fea000383ffff */
.L_x_5861:
[----:B-1----:R1:W2:Y:S02]  /*e750*/  SYNCS.PHASECHK.TRANS64.TRYWAIT P2, [R8+URZ+0x28c60], R5 ;  /* 0x028c6005080075a7 */ /* 0x0022a4000804017f */
[----:B--2---:R-:W-:Y:S05]  /*e760*/  @!P2 NANOSLEEP.SYNCS 0x989680 ;  /* 0x009896800000a95d */ /* 0x004fea0003900000 */
[----:B------:R-:W2:Y:S02]  /*e770*/  @!P2 SYNCS.PHASECHK.TRANS64 P2, [R8+URZ+0x28c60], R5 ;  /* 0x028c60050800a5a7 */ /* 0x000ea4000804007f */
[----:B--2---:R-:W-:Y:S05]  /*e780*/  @!P2 BRA `(.L_x_5861) ;  /* 0xfffffffc00f0a947 */ /* 0x004fea000383ffff */
[----:B------:R-:W-:Y:S05]  /*e790*/  BRA `(.L_x_5910) ;  /* 0xffffffd800b87947 */ /* 0x000fea000383ffff */
.L_x_5868:
[----:B-1----:R1:W2:Y:S02]  /*e7a0*/  SYNCS.PHASECHK.TRANS64.TRYWAIT P3, [R2+URZ+0x28c40], R3 ;  /* 0x028c4003020075a7 */ /* 0x0022a4000806017f */
[----:B--2---:R-:W-:Y:S05]  /*e7b0*/  @!P3 NANOSLEEP.SYNCS 0x989680 ;  /* 0x009896800000b95d */ /* 0x004fea0003900000 */
[----:B------:R-:W2:Y:S02]  /*e7c0*/  @!P3 SYNCS.PHASECHK.TRANS64 P3, [R2+URZ+0x28c40], R3 ;  /* 0x028c40030200b5a7 */ /* 0x000ea4000806007f */
[----:B--2---:R-:W-:Y:S05]  /*e7d0*/  @!P3 BRA `(.L_x_5868) ;  /* 0xfffffffc00f0b947 */ /* 0x004fea000383ffff */
[----:B------:R-:W-:Y:S05]  /*e7e0*/  BRA `(.L_x_5911) ;  /* 0xffffffe0003c7947 */ /* 0x000fea000383ffff */
.L_x_5870:
[----:B--2---:R2:W3:Y:S02]  /*e7f0*/  SYNCS.PHASECHK.TRANS64.TRYWAIT P3, [R2+URZ+0x28c60], R3 ;  /* 0x028c6003020075a7 */ /* 0x0044e4000806017f */
[----:B---3--:R-:W-:Y:S05]  /*e800*/  @!P3 NANOSLEEP.SYNCS 0x989680 ;  /* 0x009896800000b95d */ /* 0x008fea0003900000 */
[----:B------:R-:W3:Y:S02]  /*e810*/  @!P3 SYNCS.PHASECHK.TRANS64 P3, [R2+URZ+0x28c60], R3 ;  /* 0x028c60030200b5a7 */ /* 0x000ee4000806007f */
[----:B---3--:R-:W-:Y:S05]  /*e820*/  @!P3 BRA `(.L_x_5870) ;  /* 0xfffffffc00f0b947 */ /* 0x008fea000383ffff */
[----:B------:R-:W-:Y:S05]  /*e830*/  BRA `(.L_x_5912) ;  /* 0xffffffe000847947 */ /* 0x000fea000383ffff */
.L_x_5876:
[----:B-1----:R1:W2:Y:S02]  /*e840*/  SYNCS.PHASECHK.TRANS64.TRYWAIT P3, [R3+URZ+0x28c40], R2 ;  /* 0x028c4002030075a7 */ /* 0x0022a4000806017f */
[----:B--2---:R-:W-:Y:S05]  /*e850*/  @!P3 NANOSLEEP.SYNCS 0x989680 ;  /* 0x009896800000b95d */ /* 0x004fea0003900000 */
[----:B------:R-:W2:Y:S02]  /*e860*/  @!P3 SYNCS.PHASECHK.TRANS64 P3, [R3+URZ+0x28c40], R2 ;  /* 0x028c40020300b5a7 */ /* 0x000ea4000806007f */
[----:B--2---:R-:W-:Y:S05]  /*e870*/  @!P3 BRA `(.L_x_5876) ;  /* 0xfffffffc00f0b947 */ /* 0x004fea000383ffff */
[----:B------:R-:W-:Y:S05]  /*e880*/  BRA `(.L_x_5913) ;  /* 0xffffffe400f47947 */ /* 0x000fea000383ffff */
.L_x_5878:
[----:B---3--:R3:W4:Y:S02]  /*e890*/  SYNCS.PHASECHK.TRANS64.TRYWAIT P3, [R3+URZ+0x28c60], R2 ;  /* 0x028c6002030075a7 */ /* 0x008724000806017f */
[----:B----4-:R-:W-:Y:S05]  /*e8a0*/  @!P3 NANOSLEEP.SYNCS 0x989680 ;  /* 0x009896800000b95d */ /* 0x010fea0003900000 */
[----:B------:R-:W4:Y:S02]  /*e8b0*/  @!P3 SYNCS.PHASECHK.TRANS64 P3, [R3+URZ+0x28c60], R2 ;  /* 0x028c60020300b5a7 */ /* 0x000f24000806007f */
[----:B----4-:R-:W-:Y:S05]  /*e8c0*/  @!P3 BRA `(.L_x_5878) ;  /* 0xfffffffc00f0b947 */ /* 0x010fea000383ffff */
[----:B------:R-:W-:Y:S05]  /*e8d0*/  BRA `(.L_x_5914) ;  /* 0xffffffe8003c7947 */ /* 0x000fea000383ffff */
.L_x_5883:
[----:B-1----:R1:W2:Y:S02]  /*e8e0*/  SYNCS.PHASECHK.TRANS64.TRYWAIT P3, [R2+URZ+0x28c40], R3 ;  /* 0x028c4003020075a7 */ /* 0x0022a4000806017f */
[----:B--2---:R-:W-:Y:S05]  /*e8f0*/  @!P3 NANOSLEEP.SYNCS 0x989680 ;  /* 0x009896800000b95d */ /* 0x004fea0003900000 */
[----:B------:R-:W2:Y:S02]  /*e900*/  @!P3 SYNCS.PHASECHK.TRANS64 P3, [R2+URZ+0x28c40], R3 ;  /* 0x028c40030200b5a7 */ /* 0x000ea4000806007f */
[----:B--2---:R-:W-:Y:S05]  /*e910*/  @!P3 BRA `(.L_x_5883) ;  /* 0xfffffffc00f0b947 */ /* 0x004fea000383ffff */
[----:B------:R-:W-:Y:S05]  /*e920*/  BRA `(.L_x_5915) ;  /* 0xffffffec00947947 */ /* 0x000fea000383ffff */
.L_x_5885:
[----:B---3--:R3:W4:Y:S02]  /*e930*/  SYNCS.PHASECHK.TRANS64.TRYWAIT P3, [R2+URZ+0x28c60], R3 ;  /* 0x028c6003020075a7 */ /* 0x008724000806017f */
[----:B----4-:R-:W-:Y:S05]  /*e940*/  @!P3 NANOSLEEP.SYNCS 0x989680 ;  /* 0x009896800000b95d */ /* 0x010fea0003900000 */
[----:B------:R-:W4:Y:S02]  /*e950*/  @!P3 SYNCS.PHASECHK.TRANS64 P3, [R2+URZ+0x28c60], R3 ;  /* 0x028c60030200b5a7 */ /* 0x000f24000806007f */
[----:B----4-:R-:W-:Y:S05]  /*e960*/  @!P3 BRA `(.L_x_5885) ;  /* 0xfffffffc00f0b947 */ /* 0x010fea000383ffff */
[----:B------:R-:W-:Y:S05]  /*e970*/  BRA `(.L_x_5916) ;  /* 0xffffffec00dc7947 */ /* 0x000fea000383ffff */
.L_x_5890:
[----:B------:R-:W-:Y:S01]  /*e980*/  BSSY B0, `(.L_x_5917) ;  /* 0x0000007000007945 */ /* 0x000fe20003800000 */
[----:B--2---:R-:W-:Y:S02]  /*e990*/  MOV R12, RZ ;  /* 0x000000ff000c7202 */ /* 0x004fe40000000f00 */
[----:B------:R-:W-:Y:S02]  /*e9a0*/  MOV R11, 0x1f ;  /* 0x0000001f000b7802 */ /* 0x000fe40000000f00 */
[----:B------:R-:W-:-:S07]  /*e9b0*/  MOV R15, 0xffffffff ;  /* 0xffffffff000f7802 */ /* 0x000fce0000000f00 */
[----:B-1-34-:R-:W-:Y:S05]  /*e9c0*/  WARPSYNC.COLLECTIVE R15, `(.L_x_5918) ;  /* 0x000000000f087348 */ /* 0x01afea0003c00000 */
[----:B------:R2:W1:Y:S02]  /*e9d0*/  SHFL.IDX P6, R14, R13, R12, R11 ;  /* 0x0000000c0d0e7389 */ /* 0x00046400000c000b */
[----:B-1234-:R-:W-:Y:S01]  /*e9e0*/  ENDCOLLECTIVE ;  /* 0x000000000000791b */ /* 0x01efe20003800000 */
.L_x_5918:
[----:B------:R-:W-:Y:S05]  /*e9f0*/  BSYNC B0 ;  /* 0x0000000000007941 */ /* 0x000fea0003800000 */
.L_x_5917:
[----:B------:R-:W-:Y:S05]  /*ea00*/  BRA `(.L_x_5919) ;  /* 0xfffffff400107947 */ /* 0x000fea000383ffff */
.L_x_5892:
[----:B-1----:R1:W2:Y:S02]  /*ea10*/  SYNCS.PHASECHK.TRANS64.TRYWAIT P0, [R7+URZ+0x28c20], R0 ;  /* 0x028c2000070075a7 */ /* 0x0022a4000800017f */
[----:B--2---:R-:W-:Y:S05]  /*ea20*/  @!P0 NANOSLEEP.SYNCS 0x989680 ;  /* 0x009896800000895d */ /* 0x004fea0003900000 */
[----:B------:R-:W2:Y:S02]  /*ea30*/  @!P0 SYNCS.PHASECHK.TRANS64 P0, [R7+URZ+0x28c20], R0 ;  /* 0x028c2000070085a7 */ /* 0x000ea4000800007f */
[----:B--2---:R-:W-:Y:S05]  /*ea40*/  @!P0 BRA `(.L_x_5892) ;  /* 0xfffffffc00f08947 */ /* 0x004fea000383ffff */
[----:B------:R-:W-:Y:S05]  /*ea50*/  BRA `(.L_x_5920) ;  /* 0xfffffff400587947 */ /* 0x000fea000383ffff */
.L_x_5896:
[----:B-1----:R1:W2:Y:S02]  /*ea60*/  SYNCS.PHASECHK.TRANS64.TRYWAIT P0, [R5+URZ], R4 ;  /* 0x00000004050075a7 */ /* 0x0022a4000800017f */
[----:B--2---:R-:W-:Y:S05]  /*ea70*/  @!P0 NANOSLEEP.SYNCS 0x989680 ;  /* 0x009896800000895d */ /* 0x004fea0003900000 */
[----:B------:R-:W2:Y:S02]  /*ea80*/  @!P0 SYNCS.PHASECHK.TRANS64 P0, [R5+URZ], R4 ;  /* 0x00000004050085a7 */ /* 0x000ea4000800007f */
[----:B--2---:R-:W-:Y:S05]  /*ea90*/  @!P0 BRA `(.L_x_5896) ;  /* 0xfffffffc00f08947 */ /* 0x004fea000383ffff */
[----:B------:R-:W-:Y:S05]  /*eaa0*/  BRA `(.L_x_5921) ;  /* 0xfffffff400ac7947 */ /* 0x000fea000383ffff */
.L_x_5897:
[----:B--2---:R2:W3:Y:S02]  /*eab0*/  SYNCS.PHASECHK.TRANS64.TRYWAIT P0, [R3+URZ], R0 ;  /* 0x00000000030075a7 */ /* 0x0044e4000800017f */
[----:B---3--:R-:W-:Y:S05]  /*eac0*/  @!P0 NANOSLEEP.SYNCS 0x989680 ;  /* 0x009896800000895d */ /* 0x008fea0003900000 */
[----:B------:R-:W3:Y:S02]  /*ead0*/  @!P0 SYNCS.PHASECHK.TRANS64 P0, [R3+URZ], R0 ;  /* 0x00000000030085a7 */ /* 0x000ee4000800007f */
[----:B---3--:R-:W-:Y:S05]  /*eae0*/  @!P0 BRA `(.L_x_5897) ;  /* 0xfffffffc00f08947 */ /* 0x008fea000383ffff */
[----:B------:R-:W-:Y:S05]  /*eaf0*/  BRA `(.L_x_5922) ;  /* 0xfffffff400a07947 */ /* 0x000fea000383ffff */
.L_x_5899:
[----:B-1----:R1:W2:Y:S02]  /*eb00*/  SYNCS.PHASECHK.TRANS64.TRYWAIT P0, [R5+URZ], R4 ;  /* 0x00000004050075a7 */ /* 0x0022a4000800017f */
[----:B--2---:R-:W-:Y:S05]  /*eb10*/  @!P0 NANOSLEEP.SYNCS 0x989680 ;  /* 0x009896800000895d */ /* 0x004fea0003900000 */
[----:B------:R-:W2:Y:S02]  /*eb20*/  @!P0 SYNCS.PHASECHK.TRANS64 P0, [R5+URZ], R4 ;  /* 0x00000004050085a7 */ /* 0x000ea4000800007f */
[----:B--2---:R-:W-:Y:S05]  /*eb30*/  @!P0 BRA `(.L_x_5899) ;  /* 0xfffffffc00f08947 */ /* 0x004fea000383ffff */
[----:B------:R-:W-:Y:S05]  /*eb40*/  BRA `(.L_x_5923) ;  /* 0xfffffff400a47947 */ /* 0x000fea000383ffff */
.L_x_5924:
        /* <DEDUP_REMOVED lines=11> */
.L_x_11953:


//--------------------- .text._ZN7cutlass13device_kernelIN5flash11enable_sm90INS1_16FlashAttnFwdSm90INS1_25CollectiveMainloopFwdSm90ILi2EN4cute5tupleIJNS5_1CILi1EEES8_S8_EEENS6_IJNS7_ILi64EEESA_SA_EEELi512ENS_6half_tEfNS_4arch4Sm90ELb1ELb0ELb1ELb0ELb0ELb0ELb1ELb0ELb0ELb0ELb0ELb0EEENS1_21CollectiveEpilogueFwdINS6_IJSA_NS7_ILi512EEESA_EEES9_SC_SE_Li256ELb0ELb0ELb0ELb0EEENS1_30DynamicPersistentTileSchedulerILi256ELi32ELb0ELb0ELb1EEEEEEEEEvNT_6ParamsE --------------------------
	.section	.text._ZN7cutlass13device_kernelIN5flash11enable_sm90INS1_16FlashAttnFwdSm90INS1_25CollectiveMainloopFwdSm90ILi2EN4cute5tupleIJNS5_1CILi1EEES8_S8_EEENS6_IJNS7_ILi64EEESA_SA_EEELi512ENS_6half_tEfNS_4arch4Sm90ELb1ELb0ELb1ELb0ELb0ELb0ELb1ELb0ELb0ELb0ELb0ELb0EEENS1_21CollectiveEpilogueFwdINS6_IJSA_NS7_ILi512EEESA_EEES9_SC_SE_Li256ELb0ELb0ELb0ELb0EEENS1_30DynamicPersistentTileSchedulerILi256ELi32ELb0ELb0ELb1EEEEEEEEEvNT_6ParamsE,"ax",@progbits
	.align	128
.text._ZN7cutlass13device_kernelIN5flash11enable_sm90INS1_16FlashAttnFwdSm90INS1_25CollectiveMainloopFwdSm90ILi2EN4cute5tupleIJNS5_1CILi1EEES8_S8_EEENS6_IJNS7_ILi64EEESA_SA_EEELi512ENS_6half_tEfNS_4arch4Sm90ELb1ELb0ELb1ELb0ELb0ELb0ELb1ELb0ELb0ELb0ELb0ELb0EEENS1_21CollectiveEpilogueFwdINS6_IJSA_NS7_ILi512EEESA_EEES9_SC_SE_Li256ELb0ELb0ELb0ELb0EEENS1_30DynamicPersistentTileSchedulerILi256ELi32ELb0ELb0ELb1EEEEEEEEEvNT_6ParamsE:
        .type           _ZN7cutlass13device_kernelIN5flash11enable_sm90INS1_16FlashAttnFwdSm90INS1_25CollectiveMainloopFwdSm90ILi2EN4cute5tupleIJNS5_1CILi1EEES8_S8_EEENS6_IJNS7_ILi64EEESA_SA_EEELi512ENS_6half_tEfNS_4arch4Sm90ELb1ELb0ELb1ELb0ELb0ELb0ELb1ELb0ELb0ELb0ELb0ELb0EEENS1_21CollectiveEpilogueFwdINS6_IJSA_NS7_ILi512EEESA_EEES9_SC_SE_Li256ELb0ELb0ELb0ELb0EEENS1_30DynamicPersistentTileSchedulerILi256ELi32ELb0ELb0ELb1EEEEEEEEEvNT_6ParamsE,@function
        .size           _ZN7cutlass13device_kernelIN5flash11enable_sm90INS1_16FlashAttnFwdSm90INS1_25CollectiveMainloopFwdSm90ILi2EN4cute5tupleIJNS5_1CILi1EEES8_S8_EEENS6_IJNS7_ILi64EEESA_SA_EEELi512ENS_6half_tEfNS_4arch4Sm90ELb1ELb0ELb1ELb0ELb0ELb0ELb1ELb0ELb0ELb0ELb0ELb0EEENS1_21CollectiveEpilogueFwdINS6_IJSA_NS7_ILi512EEESA_EEES9_SC_SE_Li256ELb0ELb0ELb0ELb0EEENS1_30DynamicPersistentTileSchedulerILi256ELi32ELb0ELb0ELb1EEEEEEEEEvNT_6ParamsE,(.L_x_11954 - _ZN7cutlass13device_kernelIN5flash11enable_sm90INS1_16FlashAttnFwdSm90INS1_25CollectiveMainloopFwdSm90ILi2EN4cute5tupleIJNS5_1CILi1EEES8_S8_EEENS6_IJNS7_ILi64EEESA_SA_EEELi512ENS_6half_tEfNS_4arch4Sm90ELb1ELb0ELb1ELb0ELb0ELb0ELb1ELb0ELb0ELb0ELb0ELb0EEENS1_21CollectiveEpilogueFwdINS6_IJSA_NS7_ILi512EEESA_EEES9_SC_SE_Li256ELb0ELb0ELb0ELb0EEENS1_30DynamicPersistentTileSchedulerILi256ELi32ELb0ELb0ELb1EEEEEEEEEvNT_6ParamsE)
        .other          _ZN7cutlass13device_kernelIN5flash11enable_sm90INS1_16FlashAttnFwdSm90INS1_25CollectiveMainloopFwdSm90ILi2EN4cute5tupleIJNS5_1CILi1EEES8_S8_EEENS6_IJNS7_ILi64EEESA_SA_EEELi512ENS_6half_tEfNS_4arch4Sm90ELb1ELb0ELb1ELb0ELb0ELb0ELb1ELb0ELb0ELb0ELb0ELb0EEENS1_21CollectiveEpilogueFwdINS6_IJSA_NS7_ILi512EEESA_EEES9_SC_SE_Li256ELb0ELb0ELb0ELb0EEENS1_30DynamicPersistentTileSchedulerILi256ELi32ELb0ELb0ELb1EEEEEEEEEvNT_6ParamsE,@"STO_CUDA_ENTRY STV_DEFAULT"
_ZN7cutlass13device_kernelIN5flash11enable_sm90INS1_16FlashAttnFwdSm90INS1_25CollectiveMainloopFwdSm90ILi2EN4cute5tupleIJNS5_1CILi1EEES8_S8_EEENS6_IJNS7_ILi64EEESA_SA_EEELi512ENS_6half_tEfNS_4arch4Sm90ELb1ELb0ELb1ELb0ELb0ELb0ELb1ELb0ELb0ELb0ELb0ELb0EEENS1_21CollectiveEpilogueFwdINS6_IJSA_NS7_ILi512EEESA_EEES9_SC_SE_Li256ELb0ELb0ELb0ELb0EEENS1_30DynamicPersistentTileSchedulerILi256ELi32ELb0ELb0ELb1EEEEEEEEEvNT_6ParamsE:
        /* <DEDUP_REMOVED lines=27> */
.L_x_5926:
[----:B------:R-:W-:Y:S05]  /*01b0*/  BSYNC B0 ;  /* 0x0000000000007941 */ /* 0x000fea0003800000 */
.L_x_5925:
        /* <DEDUP_REMOVED lines=35> */
.L_x_5927:
        /* <DEDUP_REMOVED lines=22> */
.L_x_5928:
        /* <DEDUP_REMOVED lines=18> */
.L_x_5929:
        /* <DEDUP_REMOVED lines=22> */
.L_x_5930:
        /* <DEDUP_REMOVED lines=22> */
.L_x_5931:
[----:B-1----:R-:W-:Y:S01]  /*0930*/  UMOV UR4, 0x1 ;  /* 0x0000000100047882 */ /* 0x002fe20000000000 */
[----:B------:R-:W-:Y:S01]  /*0940*/  PLOP3.LUT P0, PT, PT, PT, UP0, 0x80, 0x0 ;  /* 0x000000000000781c */ /* 0x000fe20003f0f008 */
[----:B------:R-:W-:Y:S01]  /*0950*/  USEL UR4, UR4, 0x2, !UP0 ;  /* 0x0000000204047887 */ /* 0x000fe2000c000000 */
[----:B------:R-:W-:Y:S01]  /*0960*/  NOP ;  /* 0x0000000000007918 */ /* 0x000fe20000000000 */
[----:B------:R-:W-:-:S04]  /*0970*/  ULDC.64 UR54, c[0x0][0x208] ;  /* 0x0000820000367ab9 */ /* 0x000fc80000000a00 */
[----:B------:R-:W-:-:S05]  /*0980*/  IMAD.U32 R2, RZ, RZ, UR4 ;  /* 0x00000004ff027e24 */ /* 0x000fca000f8e00ff */
[----:B------:R1:W-:Y:S01]  /*0990*/  STL [R1], R2 ;  /* 0x0000000201007387 */ /* 0x0003e20000100800 */
[----:B--234-:R-:W-:Y:S06]  /*09a0*/  BAR.SYNC.DEFER_BLOCKING 0x0 ;  /* 0x0000000000007b1d */ /* 0x01cfec0000010000 */
[----:B------:R-:W-:Y:S05]  /*09b0*/  @!P0 BRA `(.L_x_5932) ;  /* 0x000000e000e88947 */ /* 0x000fea0003800000 */
.L_x_5933:
[----:B------:R-:W-:-:S08]  /*09c0*/  NOP ;  /* 0x0000000000007918 */ /* 0x000fd00000000000 */
[----:B------:R-:W2:Y:S02]  /*09d0*/  USETMAXREG.TRY_ALLOC.CTAPOOL UP0, 0xf0 ;  /* 0x000000f0000079c8 */ /* 0x000ea40008000600 */
[----:B--2---:R-:W-:-:S13]  /*09e0*/  PLOP3.LUT P0, PT, PT, PT, UP0, 0x80, 0x0 ;  /* 0x000000000000781c */ /* 0x004fda0003f0f008 */
[----:B------:R-:W-:Y:S05]  /*09f0*/  @!P0 BRA `(.L_x_5933) ;  /* 0xfffffffc00f08947 */ /* 0x000fea000383ffff */
[----:B-1----:R-:W1:Y:S01]  /*0a00*/  S2R R2, SR_TID.X ;  /* 0x0000000000027919 */ /* 0x002e620000002100 */
        /* <DEDUP_REMOVED lines=10> */
[----:B------:R-:W2:Y:S01]  /*0ab0*/  LDL R3, [R1] ;  /* 0x0000000001037983 */ /* 0x000ea20000100800 */
[----:B------:R-:W-:Y:S01]  /*0ac0*/  VIADD R195, R2, 0xffffff80 ;  /* 0xffffff8002c37836 */ /* 0x000fe20000000000 */
[----:B------:R-:W1:Y:S01]  /*0ad0*/  S2UR UR5, SR_CgaCtaId ;  /* 0x00000000000579c3 */ /* 0x000e620000008800 */
[----:B------:R-:W-:Y:S01]  /*0ae0*/  UMOV UR37, 0x400 ;  /* 0x0000040000257882 */ /* 0x000fe20000000000 */
[----:B------:R-:W-:Y:S01]  /*0af0*/  MOV R185, 0x20 ;  /* 0x0000002000b97802 */ /* 0x000fe20000000f00 */
[----:B------:R-:W-:Y:S01]  /*0b00*/  IMAD.MOV.U32 R16, RZ, RZ, RZ ;  /* 0x000000ffff107224 */ /* 0x000fe200078e00ff */
[----:B------:R-:W-:Y:S01]  /*0b10*/  SHF.R.S32.HI R0, RZ, 0x1f, R195 ;  /* 0x0000001fff007819 */ /* 0x000fe200000114c3 */
[----:B------:R-:W-:Y:S01]  /*0b20*/  ULDC.64 UR48, c[0x0][0x198] ;  /* 0x0000660000307ab9 */ /* 0x000fe20000000a00 */
[----:B------:R-:W-:Y:S02]  /*0b30*/  UMOV UR36, URZ ;  /* 0x0000003f00247c82 */ /* 0x000fe40008000000 */
[----:B------:R-:W-:-:S02]  /*0b40*/  LEA.HI R4, R0, R195, RZ, 0x4 ;  /* 0x000000c300047211 */ /* 0x000fc400078f20ff */
[----:B------:R-:W-:Y:S02]  /*0b50*/  LEA.HI R5, R0, R195, RZ, 0x5 ;  /* 0x000000c300057211 */ /* 0x000fe400078f28ff */
[----:B------:R-:W-:Y:S02]  /*0b60*/  LOP3.LUT R2, R4, 0xfffffff0, RZ, 0xc0, !PT ;  /* 0xfffffff004027812 */ /* 0x000fe400078ec0ff */
[--C-:B------:R-:W-:Y:S02]  /*0b70*/  SHF.R.S32.HI R193, RZ, 0x5, R5.reuse ;  /* 0x00000005ffc17819 */ /* 0x100fe40000011405 */
[----:B------:R-:W-:Y:S02]  /*0b80*/  SHF.R.S32.HI R6, RZ, 0x1f, R5 ;  /* 0x0000001fff067819 */ /* 0x000fe40000011405 */
[----:B------:R-:W-:Y:S02]  /*0b90*/  SHF.R.S32.HI R9, RZ, 0x4, R4 ;  /* 0x00000004ff097819 */ /* 0x000fe40000011404 */
[----:B------:R-:W-:-:S02]  /*0ba0*/  IADD3 R7, R195, -R2, RZ ;  /* 0x80000002c3077210 */ /* 0x000fc40007ffe0ff */
[----:B------:R-:W-:Y:S02]  /*0bb0*/  LEA.HI R6, R6, R193, RZ, 0x2 ;  /* 0x000000c106067211 */ /* 0x000fe400078f10ff */
[----:B------:R-:W-:Y:S01]  /*0bc0*/  LEA.HI R5, R4, R9, RZ, 0x1 ;  /* 0x0000000904057211 */ /* 0x000fe200078f08ff */
[----:B-1----:R-:W-:Y:S01]  /*0bd0*/  ULEA UR37, UR5, UR37, 0x18 ;  /* 0x0000002505257291 */ /* 0x002fe2000f8ec03f */
[----:B------:R-:W-:Y:S02]  /*0be0*/  SHF.R.S32.HI R4, RZ, 0x1f, R7 ;  /* 0x0000001fff047819 */ /* 0x000fe40000011407 */
[----:B------:R-:W-:Y:S02]  /*0bf0*/  LOP3.LUT R6, R6, 0x3ffffc, RZ, 0xc0, !PT ;  /* 0x003ffffc06067812 */ /* 0x000fe400078ec0ff */
[----:B------:R-:W-:Y:S02]  /*0c00*/  LEA.HI R8, R4, R7, RZ, 0x3 ;  /* 0x0000000704087211 */ /* 0x000fe400078f18ff */
[----:B------:R-:W-:Y:S01]  /*0c10*/  LOP3.LUT R10, R5, 0x1ffffffe, RZ, 0xc0, !PT ;  /* 0x1ffffffe050a7812 */ /* 0x000fe200078ec0ff */
[----:B------:R-:W-:Y:S01]  /*0c20*/  IMAD.IADD R4, R193, 0x1, -R6 ;  /* 0x00000001c1047824 */ /* 0x000fe200078e0a06 */
[C---:B------:R-:W-:Y:S01]  /*0c30*/  LOP3.LUT R6, R8.reuse, 0xfffffff8, RZ, 0xc0, !PT ;  /* 0xfffffff808067812 */ /* 0x040fe200078ec0ff */
[----:B------:R-:W-:Y:S01]  /*0c40*/  IMAD.SHL.U32 R8, R8, 0x40, RZ ;  /* 0x0000004008087824 */ /* 0x000fe200078e00ff */
[----:B------:R-:W-:-:S04]  /*0c50*/  IADD3 R10, R9, -R10, RZ ;  /* 0x8000000a090a7210 */ /* 0x000fc80007ffe0ff */
[----:B------:R-:W-:Y:S01]  /*0c60*/  LOP3.LUT R8, R8, 0x7ffffe00, RZ, 0xc0, !PT ;  /* 0x7ffffe0008087812 */ /* 0x000fe200078ec0ff */
[----:B------:R-:W-:-:S04]  /*0c70*/  IMAD.SHL.U32 R10, R10, 0x8, RZ ;  /* 0x000000080a0a7824 */ /* 0x000fc800078e00ff */
[----:B------:R-:W-:Y:S01]  /*0c80*/  IMAD R8, R193, 0x400, R8 ;  /* 0x00000400c1087824 */ /* 0x000fe200078e0208 */
[----:B--2---:R-:W-:Y:S02]  /*0c90*/  R2UR UR6, R3 ;  /* 0x00000000030672ca */ /* 0x004fe400000e0000 */
[CC--:B------:R-:W-:Y:S02]  /*0ca0*/  LEA.HI R3, R0.reuse, R195.reuse, RZ, 0x7 ;  /* 0x000000c300037211 */ /* 0x0c0fe400078f38ff */
[----:B------:R-:W-:Y:S02]  /*0cb0*/  LEA.HI R0, R0, R195, RZ, 0x3 ;  /* 0x000000c300007211 */ /* 0x000fe400078f18ff */
[----:B------:R-:W-:Y:S02]  /*0cc0*/  SHF.R.S32.HI R192, RZ, 0x7, R3 ;  /* 0x00000007ffc07819 */ /* 0x000fe40000011403 */
[C---:B------:R-:W-:Y:S02]  /*0cd0*/  LOP3.LUT R2, R3.reuse, 0xffffff80, RZ, 0xc0, !PT ;  /* 0xffffff8003027812 */ /* 0x040fe400078ec0ff */
[----:B------:R-:W-:Y:S01]  /*0ce0*/  LEA.HI R3, R3, R192, RZ, 0x1 ;  /* 0x000000c003037211 */ /* 0x000fe200078f08ff */
[----:B------:R-:W-:Y:S01]  /*0cf0*/  IMAD R11, R192, 0x100, R7 ;  /* 0x00000100c00b7824 */ /* 0x000fe200078e0207 */
[----:B------:R-:W-:Y:S01]  /*0d00*/  SHF.R.S32.HI R190, RZ, 0x3, R0 ;  /* 0x00000003ffbe7819 */ /* 0x000fe20000011400 */
[----:B------:R-:W-:Y:S01]  /*0d10*/  IMAD.IADD R7, R7, 0x1, -R6 ;  /* 0x0000000107077824 */ /* 0x000fe200078e0a06 */
[----:B------:R-:W-:Y:S01]  /*0d20*/  LOP3.LUT R3, R3, 0xfffffe, RZ, 0xc0, !PT ;  /* 0x00fffffe03037812 */ /* 0x000fe200078ec0ff */
[----:B------:R-:W-:Y:S01]  /*0d30*/  IMAD.IADD R2, R195, 0x1, -R2 ;  /* 0x00000001c3027824 */ /* 0x000fe200078e0a02 */
[----:B------:R-:W-:Y:S01]  /*0d40*/  ULOP3.LUT UR46, UR6, 0x1, URZ, 0xfc, !UPT ;  /* 0x00000001062e7892 */ /* 0x000fe2000f8efc3f */
[C---:B------:R-:W-:Y:S01]  /*0d50*/  IMAD.SHL.U32 R9, R7.reuse, 0x40, RZ ;  /* 0x0000004007097824 */ /* 0x040fe200078e00ff */
[----:B------:R-:W-:Y:S01]  /*0d60*/  R2P PR, R7, 0x6 ;  /* 0x0000000607007804 */ /* 0x000fe20000000000 */
[----:B------:R-:W-:Y:S01]  /*0d70*/  IMAD R13, R4, 0x10, R11 ;  /* 0x00000010040d7824 */ /* 0x000fe200078e020b */
[----:B------:R-:W-:Y:S01]  /*0d80*/  SHF.R.S32.HI R5, RZ, 0x1f, R2 ;  /* 0x0000001fff057819 */ /* 0x000fe20000011402 */
[----:B------:R-:W-:Y:S01]  /*0d90*/  IMAD.IADD R3, R192, 0x1, -R3 ;  /* 0x00000001c0037824 */ /* 0x000fe200078e0a03 */
[----:B------:R-:W-:Y:S01]  /*0da0*/  LOP3.LUT R9, R9, 0x1c0, RZ, 0xc0, !PT ;  /* 0x000001c009097812 */ /* 0x000fe200078ec0ff */
[--C-:B------:R-:W-:Y:S01]  /*0db0*/  IMAD.U32 R194, R13, 0x40, R10.reuse ;  /* 0x000000400dc27824 */ /* 0x100fe200078e000a */
[----:B------:R-:W-:Y:S01]  /*0dc0*/  LEA.HI R4, R5, R2, RZ, 0x2 ;  /* 0x0000000205047211 */ /* 0x000fe200078f10ff */
[----:B------:R-:W-:Y:S01]  /*0dd0*/  IMAD.SHL.U32 R22, R3, 0x100, RZ ;  /* 0x0000010003167824 */ /* 0x000fe200078e00ff */
[----:B------:R-:W-:-:S02]  /*0de0*/  LOP3.LUT R10, R9, 0x8, R10, 0xf8, !PT ;  /* 0x00000008090a7812 */ /* 0x000fc400078ef80a */
[----:B------:R-:W-:Y:S02]  /*0df0*/  SHF.R.U32.HI R9, RZ, 0x3, R9 ;  /* 0x00000003ff097819 */ /* 0x000fe40000011609 */
[----:B------:R-:W-:Y:S02]  /*0e00*/  LEA.HI R6, R5, R2, RZ, 0x5 ;  /* 0x0000000205067211 */ /* 0x000fe400078f28ff */
[----:B------:R-:W-:Y:S02]  /*0e10*/  LOP3.LUT R11, R4, 0x7ffffffc, RZ, 0xc0, !PT ;  /* 0x7ffffffc040b7812 */ /* 0x000fe400078ec0ff */
[--C-:B------:R-:W-:Y:S02]  /*0e20*/  SHF.R.S32.HI R5, RZ, 0x2, R4.reuse ;  /* 0x00000002ff057819 */ /* 0x100fe40000011404 */
[----:B------:R-:W-:Y:S02]  /*0e30*/  SHF.R.S32.HI R4, RZ, 0x1f, R4 ;  /* 0x0000001fff047819 */ /* 0x000fe40000011404 */
[----:B------:R-:W-:-:S02]  /*0e40*/  LOP3.LUT R9, R10, R9, RZ, 0x3c, !PT ;  /* 0x000000090a097212 */ /* 0x000fc400078e3cff */
[----:B------:R-:W-:Y:S02]  /*0e50*/  LEA.HI R4, R4, R5, RZ, 0x3 ;  /* 0x0000000504047211 */ /* 0x000fe400078f18ff */
[----:B------:R-:W-:Y:S01]  /*0e60*/  SEL R185, R185, 0xffffffe0, !P1 ;  /* 0xffffffe0b9b97807 */ /* 0x000fe20004800000 */
[----:B------:R-:W-:Y:S01]  /*0e70*/  IMAD.IADD R8, R8, 0x1, R9 ;  /* 0x0000000108087824 */ /* 0x000fe200078e0209 */
[----:B------:R-:W-:Y:S02]  /*0e80*/  LOP3.LUT R4, R4, 0xfffffff8, RZ, 0xc0, !PT ;  /* 0xfffffff804047812 */ /* 0x000fe400078ec0ff */
[----:B------:R-:W-:Y:S01]  /*0e90*/  IADD3 R11, R2, -R11, RZ ;  /* 0x8000000b020b7210 */ /* 0x000fe20007ffe0ff */
[----:B------:R-:W-:Y:S01]  /*0ea0*/  IMAD.MOV.U32 R2, RZ, RZ, RZ ;  /* 0x000000ffff027224 */ /* 0x000fe200078e00ff */
[----:B------:R-:W-:Y:S02]  /*0eb0*/  LEA R23, R8, UR37, 0x1 ;  /* 0x0000002508177c11 */ /* 0x000fe4000f8e08ff */
[----:B------:R-:W-:Y:S01]  /*0ec0*/  IADD3 R17, R5, -R4, RZ ;  /* 0x8000000405117210 */ /* 0x000fe20007ffe0ff */
[----:B------:R-:W-:Y:S01]  /*0ed0*/  IMAD.SHL.U32 R18, R11, 0x2, RZ ;  /* 0x000000020b127824 */ /* 0x000fe200078e00ff */
[----:B------:R-:W-:Y:S01]  /*0ee0*/  LOP3.LUT R4, R0, 0x1ffffff8, RZ, 0xc0, !PT ;  /* 0x1ffffff800047812 */ /* 0x000fe200078ec0ff */
[C---:B------:R-:W-:Y:S01]  /*0ef0*/  VIADD R184, R23.reuse, 0x36440 ;  /* 0x0003644017b87836 */ /* 0x040fe20000000000 */
[----:B------:R-:W-:-:S02]  /*0f00*/  IADD3 R186, R23, 0x36400, RZ ;  /* 0x0003640017ba7810 */ /* 0x000fc40007ffe0ff */
[----:B------:R-:W-:Y:S01]  /*0f10*/  SHF.R.S32.HI R6, RZ, 0x5, R6 ;  /* 0x00000005ff067819 */ /* 0x000fe20000011406 */
[----:B------:R-:W-:Y:S01]  /*0f20*/  IMAD.IADD R4, R195, 0x1, -R4 ;  /* 0x00000001c3047824 */ /* 0x000fe200078e0a04 */
[C---:B------:R-:W-:Y:S01]  /*0f30*/  @P2 IADD3 R184, R186.reuse, -0x40, RZ ;  /* 0xffffffc0bab82810 */ /* 0x040fe20007ffe0ff */
[----:B------:R-:W-:Y:S02]  /*0f40*/  IMAD.IADD R186, R186, 0x1, R185 ;  /* 0x00000001baba7824 */ /* 0x000fe400078e02b9 */
[----:B------:R-:W-:Y:S01]  /*0f50*/  IMAD R17, R6, 0x10, R17 ;  /* 0x0000001006117824 */ /* 0x000fe200078e0211 */
[----:B------:R-:W-:Y:S01]  /*0f60*/  IADD3 R185, R185, R184, RZ ;  /* 0x000000b8b9b97210 */ /* 0x000fe20007ffe0ff */
[----:B------:R-:W-:-:S07]  /*0f70*/  IMAD.SHL.U32 R188, R4, 0x8, RZ ;  /* 0x0000000804bc7824 */ /* 0x000fce00078e00ff */
.L_x_5981:
        /* <DEDUP_REMOVED lines=20> */
.L_x_5934:
[----:B------:R-:W-:Y:S01]  /*10c0*/  ULDC UR6, c[0x0][0xec4] ;  /* 0x0003b10000067ab9 */ /* 0x000fe20000000800 */
[----:B------:R-:W-:Y:S01]  /*10d0*/  UMOV UR38, UR7 ;  /* 0x0000000700267c82 */ /* 0x000fe20008000000 */
[----:B------:R-:W-:-:S11]  /*10e0*/  UISETP.NE.AND UP0, UPT, UR6, 0x1, UPT ;  /* 0x000000010600788c */ /* 0x000fd6000bf05270 */
[----:B------:R-:W-:Y:S02]  /*10f0*/  @UP0 ULDC.64 UR10, c[0x0][0xec8] ;  /* 0x0003b200000a0ab9 */ /* 0x000fe40000000a00 */
[----:B------:R-:W-:-:S04]  /*1100*/  UIMAD.WIDE.U32 UR4, UR7, UR10, URZ ;  /* 0x0000000a070472a5 */ /* 0x000fc8000f8e003f */
[----:B------:R-:W-:-:S04]  /*1110*/  @UP0 USHF.R.U32.HI UR38, URZ, UR11, UR5 ;  /* 0x0000000b3f260299 */ /* 0x000fc80008011605 */
[----:B------:R-:W-:-:S12]  /*1120*/  UIMAD UR4, UR38, UR6, URZ ;  /* 0x00000006260472a4 */ /* 0x000fd8000f8e023f */
.L_x_5935:
[----:B------:R-:W1:Y:S01]  /*1130*/  LDC.64 R8, c[0x0][0x3f8] ;  /* 0x0000fe00ff087b82 */ /* 0x000e620000000a00 */
[----:B------:R-:W-:Y:S01]  /*1140*/  ULOP3.LUT UR5, URZ, UR38, URZ, 0x33, !UPT ;  /* 0x000000263f057292 */ /* 0x000fe2000f8e333f */
[----:B------:R-:W-:Y:S01]  /*1150*/  CS2R R150, SRZ ;  /* 0x0000000000967805 */ /* 0x000fe2000001ff00 */
[----:B------:R-:W-:Y:S01]  /*1160*/  ULDC UR6, c[0x0][0xeac] ;  /* 0x0003ab0000067ab9 */ /* 0x000fe20000000800 */
[----:B------:R-:W-:Y:S01]  /*1170*/  ULDC UR43, c[0x0][0xeb8] ;  /* 0x0003ae00002b7ab9 */ /* 0x000fe20000000800 */
[----:B------:R-:W-:Y:S01]  /*1180*/  UIADD3 UR5, UR5, UR6, URZ ;  /* 0x0000000605057290 */ /* 0x000fe2000fffe03f */
[----:B------:R-:W-:Y:S01]  /*1190*/  CS2R R148, SRZ ;  /* 0x0000000000947805 */ /* 0x000fe2000001ff00 */
[----:B------:R-:W-:Y:S01]  /*11a0*/  UISETP.NE.AND UP0, UPT, UR43, 0x1, UPT ;  /* 0x000000012b00788c */ /* 0x000fe2000bf05270 */
[----:B------:R-:W2:Y:S01]  /*11b0*/  LDC R153, c[0x0][0x404] ;  /* 0x00010100ff997b82 */ /* 0x000ea20000000800 */
[----:B------:R-:W-:Y:S01]  /*11c0*/  USHF.L.U32 UR42, UR5, 0x6, URZ ;  /* 0x00000006052a7899 */ /* 0x000fe2000800063f */
[----:B------:R-:W-:Y:S01]  /*11d0*/  CS2R R146, SRZ ;  /* 0x0000000000927805 */ /* 0x000fe2000001ff00 */
[----:B------:R-:W-:Y:S01]  /*11e0*/  UIADD3 UR4, UR7, -UR4, URZ ;  /* 0x8000000407047290 */ /* 0x000fe2000fffe03f */
[----:B------:R-:W-:Y:S01]  /*11f0*/  CS2R R144, SRZ ;  /* 0x0000000000907805 */ /* 0x000fe2000001ff00 */
[----:B------:R-:W-:Y:S01]  /*1200*/  ULDC UR5, c[0x0][0xec4] ;  /* 0x0003b10000057ab9 */ /* 0x000fe20000000800 */
[----:B------:R-:W-:Y:S01]  /*1210*/  UISETP.NE.AND UP1, UPT, UR39, 0x1, UPT ;  /* 0x000000012700788c */ /* 0x000fe2000bf25270 */
[----:B------:R-:W-:Y:S01]  /*1220*/  IMAD.U32 R187, RZ, RZ, UR42 ;  /* 0x0000002affbb7e24 */ /* 0x000fe2000f8e00ff */
[----:B------:R-:W3:Y:S01]  /*1230*/  LDC R4, c[0x0][0x288] ;  /* 0x0000a200ff047b82 */ /* 0x000ee20000000800 */
[----:B------:R-:W-:Y:S01]  /*1240*/  UIMAD UR8, UR8, UR5, UR4 ;  /* 0x00000005080872a4 */ /* 0x000fe2000f8e0204 */
[----:B------:R-:W-:Y:S01]  /*1250*/  CS2R R142, SRZ ;  /* 0x00000000008e7805 */ /* 0x000fe2000001ff00 */
[----:B------:R-:W-:Y:S01]  /*1260*/  @UP0 ULDC UR6, c[0x0][0xec0] ;  /* 0x0003b00000060ab9 */ /* 0x000fe20000000800 */
[----:B------:R-:W-:Y:S01]  /*1270*/  @UP0 ULDC UR4, c[0x0][0xebc] ;  /* 0x0003af0000040ab9 */ /* 0x000fe20000000800 */
[----:B------:R-:W-:Y:S01]  /*1280*/  CS2R R140, SRZ ;  /* 0x00000000008c7805 */ /* 0x000fe2000001ff00 */
[----:B------:R-:W-:Y:S01]  /*1290*/  UIMAD.WIDE.U32 UR4, UR8, UR4, URZ ;  /* 0x00000004080472a5 */ /* 0x000fe2000f8e003f */
[----:B------:R-:W-:Y:S01]  /*12a0*/  CS2R R138, SRZ ;  /* 0x00000000008a7805 */ /* 0x000fe2000001ff00 */
[----:B------:R-:W4:Y:S01]  /*12b0*/  LDC R6, c[0x0][0x2e0] ;  /* 0x0000b800ff067b82 */ /* 0x000f220000000800 */
[----:B-1----:R-:W-:Y:S01]  /*12c0*/  ISETP.NE.U32.AND P0, PT, R8, RZ, PT ;  /* 0x000000ff0800720c */ /* 0x002fe20003f05070 */
[----:B------:R-:W-:Y:S01]  /*12d0*/  UMOV UR44, UR8 ;  /* 0x00000008002c7c82 */ /* 0x000fe20008000000 */
[----:B------:R-:W-:Y:S01]  /*12e0*/  @UP0 USHF.R.U32.HI UR44, URZ, UR6, UR5 ;  /* 0x000000063f2c0299 */ /* 0x000fe20008011605 */
[----:B------:R-:W-:-:S02]  /*12f0*/  CS2R R136, SRZ ;  /* 0x0000000000887805 */ /* 0x000fc4000001ff00 */
[----:B------:R-:W-:Y:S02]  /*1300*/  ISETP.NE.AND.EX P0, PT, R9, RZ, PT, P0 ;  /* 0x000000ff0900720c */ /* 0x000fe40003f05300 */
[----:B------:R-:W-:Y:S01]  /*1310*/  CS2R R134, SRZ ;  /* 0x0000000000867805 */ /* 0x000fe2000001ff00 */
[----:B------:R-:W-:Y:S01]  /*1320*/  UIADD3 UR4, -UR44, URZ, URZ ;  /* 0x0000003f2c047290 */ /* 0x000fe2000fffe13f */
[----:B------:R-:W-:Y:S02]  /*1330*/  CS2R R132, SRZ ;  /* 0x0000000000847805 */ /* 0x000fe4000001ff00 */
[----:B--2---:R-:W-:Y:S02]  /*1340*/  SEL R153, R153, 0x1, P0 ;  /* 0x0000000199997807 */ /* 0x004fe40000000000 */
[----:B------:R-:W-:Y:S02]  /*1350*/  CS2R R130, SRZ ;  /* 0x0000000000827805 */ /* 0x000fe4000001ff00 */
[----:B------:R-:W-:Y:S01]  /*1360*/  PLOP3.LUT P0, PT, PT, PT, UP1, 0x80, 0x0 ;  /* 0x000000000000781c */ /* 0x000fe20003f0f018 */
[----:B------:R-:W-:Y:S01]  /*1370*/  UIMAD UR43, UR43, UR4, UR8 ;  /* 0x000000042b2b72a4 */ /* 0x000fe2000f8e0208 */
[----:B------:R-:W-:-:S02]  /*1380*/  CS2R R128, SRZ ;  /* 0x0000000000807805 */ /* 0x000fc4000001ff00 */
[----:B------:R-:W-:Y:S02]  /*1390*/  CS2R R126, SRZ ;  /* 0x00000000007e7805 */ /* 0x000fe4000001ff00 */
[----:B------:R-:W-:Y:S02]  /*13a0*/  CS2R R124, SRZ ;  /* 0x00000000007c7805 */ /* 0x000fe4000001ff00 */
[----:B---3--:R-:W-:Y:S02]  /*13b0*/  IADD3 R4, R187, 0x7f, -R4 ;  /* 0x0000007fbb047810 */ /* 0x008fe40007ffe804 */
[----:B------:R-:W-:Y:S02]  /*13c0*/  CS2R R122, SRZ ;  /* 0x00000000007a7805 */ /* 0x000fe4000001ff00 */
[----:B------:R-:W-:Y:S02]  /*13d0*/  CS2R R120, SRZ ;  /* 0x0000000000787805 */ /* 0x000fe4000001ff00 */
[----:B------:R-:W-:-:S02]  /*13e0*/  CS2R R118, SRZ ;  /* 0x0000000000767805 */ /* 0x000fc4000001ff00 */
[----:B------:R-:W-:Y:S02]  /*13f0*/  CS2R R116, SRZ ;  /* 0x0000000000747805 */ /* 0x000fe4000001ff00 */
[----:B------:R-:W-:Y:S02]  /*1400*/  CS2R R168, SRZ ;  /* 0x0000000000a87805 */ /* 0x000fe4000001ff00 */
[----:B------:R-:W-:Y:S02]  /*1410*/  CS2R R166, SRZ ;  /* 0x0000000000a67805 */ /* 0x000fe4000001ff00 */
[----:B------:R-:W-:Y:S01]  /*1420*/  CS2R R112, SRZ ;  /* 0x0000000000707805 */ /* 0x000fe2000001ff00 */
[CC--:B----4-:R-:W-:Y:S01]  /*1430*/  IMAD R0, R153.reuse, R6.reuse, 0x3f ;  /* 0x0000003f99007424 */ /* 0x0d0fe200078e0206 */
[----:B------:R-:W-:Y:S01]  /*1440*/  CS2R R164, SRZ ;  /* 0x0000000000a47805 */ /* 0x000fe2000001ff00 */
[----:B------:R-:W-:Y:S01]  /*1450*/  IMAD R4, R153, R6, R4 ;  /* 0x0000000699047224 */ /* 0x000fe200078e0204 */
[----:B------:R-:W-:-:S02]  /*1460*/  CS2R R108, SRZ ;  /* 0x00000000006c7805 */ /* 0x000fc4000001ff00 */
[----:B------:R-:W-:Y:S02]  /*1470*/  CS2R R162, SRZ ;  /* 0x0000000000a27805 */ /* 0x000fe4000001ff00 */
[----:B------:R-:W-:Y:S02]  /*1480*/  SHF.R.S32.HI R3, RZ, 0x1f, R0 ;  /* 0x0000001fff037819 */ /* 0x000fe40000011400 */
[----:B------:R-:W-:Y:S02]  /*1490*/  CS2R R104, SRZ ;  /* 0x0000000000687805 */ /* 0x000fe4000001ff00 */
[----:B------:R-:W-:Y:S02]  /*14a0*/  SHF.R.S32.HI R5, RZ, 0x1f, R4 ;  /* 0x0000001fff057819 */ /* 0x000fe40000011404 */
[----:B------:R-:W-:Y:S02]  /*14b0*/  CS2R R160, SRZ ;  /* 0x0000000000a07805 */ /* 0x000fe4000001ff00 */
[----:B------:R-:W-:Y:S01]  /*14c0*/  LEA.HI R3, R3, R0, RZ, 0x6 ;  /* 0x0000000003037211 */ /* 0x000fe200078f30ff */
[----:B------:R-:W-:Y:S01]  /*14d0*/  IMAD.MOV.U32 R0, RZ, RZ, RZ ;  /* 0x000000ffff007224 */ /* 0x000fe200078e00ff */
[----:B------:R-:W-:-:S02]  /*14e0*/  LEA.HI R5, R5, R4, RZ, 0x6 ;  /* 0x0000000405057211 */ /* 0x000fc400078f30ff */
[----:B------:R-:W-:Y:S02]  /*14f0*/  CS2R R158, SRZ ;  /* 0x00000000009e7805 */ /* 0x000fe4000001ff00 */
[----:B------:R-:W-:Y:S02]  /*1500*/  SHF.R.S32.HI R3, RZ, 0x6, R3 ;  /* 0x00000006ff037819 */ /* 0x000fe40000011403 */
[----:B------:R-:W-:Y:S02]  /*1510*/  CS2R R100, SRZ ;  /* 0x0000000000647805 */ /* 0x000fe4000001ff00 */
[----:B------:R-:W-:Y:S02]  /*1520*/  SHF.R.S32.HI R152, RZ, 0x6, R5 ;  /* 0x00000006ff987819 */ /* 0x000fe40000011405 */
[----:B------:R-:W-:Y:S02]  /*1530*/  CS2R R156, SRZ ;  /* 0x00000000009c7805 */ /* 0x000fe4000001ff00 */
[----:B------:R-:W-:-:S02]  /*1540*/  CS2R R96, SRZ ;  /* 0x0000000000607805 */ /* 0x000fc4000001ff00 */
[----:B------:R-:W-:Y:S02]  /*1550*/  CS2R R154, SRZ ;  /* 0x00000000009a7805 */ /* 0x000fe4000001ff00 */
[----:B------:R-:W-:Y:S01]  /*1560*/  VIMNMX R152, R3, R152, PT ;  /* 0x0000009803987248 */ /* 0x000fe20003fe0100 */
[----:B------:R-:W-:Y:S01]  /*1570*/  IMAD.MOV.U32 R3, RZ, RZ, RZ ;  /* 0x000000ffff037224 */ /* 0x000fe200078e00ff */
[----:B------:R-:W-:Y:S02]  /*1580*/  CS2R R92, SRZ ;  /* 0x00000000005c7805 */ /* 0x000fe4000001ff00 */
[----:B------:R-:W-:Y:S02]  /*1590*/  CS2R R36, SRZ ;  /* 0x0000000000247805 */ /* 0x000fe4000001ff00 */
[----:B------:R-:W-:Y:S02]  /*15a0*/  CS2R R32, SRZ ;  /* 0x0000000000207805 */ /* 0x000fe4000001ff00 */
[----:B------:R-:W-:-:S02]  /*15b0*/  CS2R R88, SRZ ;  /* 0x0000000000587805 */ /* 0x000fc4000001ff00 */
[----:B------:R-:W-:Y:S02]  /*15c0*/  CS2R R26, SRZ ;  /* 0x00000000001a7805 */ /* 0x000fe4000001ff00 */
[----:B------:R-:W-:Y:S02]  /*15d0*/  MOV R19, RZ ;  /* 0x000000ff00137202 */ /* 0x000fe40000000f00 */
        /* <DEDUP_REMOVED lines=28> */
[----:B------:R-:W-:Y:S06]  /*17a0*/  @!P0 BRA `(.L_x_5936) ;  /* 0x0000001400d88947 */ /* 0x000fec0003800000 */
[----:B------:R-:W-:Y:S02]  /*17b0*/  ISETP.GE.AND P1, PT, R152, 0x1, PT ;  /* 0x000000019800780c */ /* 0x000fe40003f26270 */
[----:B------:R-:W-:-:S11]  /*17c0*/  PLOP3.LUT P0, PT, PT, PT, PT, 0x80, 0x0 ;  /* 0x000000000000781c */ /* 0x000fd60003f0f070 */
[----:B------:R-:W-:Y:S05]  /*17d0*/  @!P1 BRA `(.L_x_5937) ;  /* 0x000000b800c09947 */ /* 0x000fea0003800000 */
[----:B------:R-:W1:Y:S01]  /*17e0*/  SHFL.IDX PT, R4, R192, RZ, 0x1f ;  /* 0x00001fffc0047589 */ /* 0x000e6200000e0000 */
[----:B------:R-:W-:Y:S01]  /*17f0*/  UIADD3 UR4, UR37, 0x36400, URZ ;  /* 0x0003640025047890 */ /* 0x000fe2000fffe03f */
[----:B------:R-:W-:Y:S01]  /*1800*/  ISETP.GE.AND P0, PT, R152, 0x2, PT ;  /* 0x000000029800780c */ /* 0x000fe20003f06270 */
[----:B------:R-:W-:Y:S01]  /*1810*/  UMOV UR17, 0x40000040 ;  /* 0x4000004000117882 */ /* 0x000fe20000000000 */
[----:B------:R-:W-:Y:S01]  /*1820*/  BAR.SYNC.DEFER_BLOCKING 0xe, 0x100 ;  /* 0x0384000000007b1d */ /* 0x000fe20000010000 */
        /* <DEDUP_REMOVED lines=24> */
[----:B------:R-:W-:-:S04]  /*19b0*/  LOP3.LUT R7, R5, 0x2000000, RZ, 0xfc, !PT ;  /* 0x0200000005077812 */ /* 0x000fc800078efcff */
[----:B------:R-:W-:-:S04]  /*19c0*/  LEA R4, R2, R7, 0xc ;  /* 0x0000000702047211 */ /* 0x000fc800078e60ff */
[C---:B------:R-:W-:Y:S01]  /*19d0*/  R2UR UR18, R4.reuse ;  /* 0x00000000041272ca */ /* 0x040fe200000e0000 */
[----:B------:R-:W-:-:S05]  /*19e0*/  VIADD R5, R4, 0x80 ;  /* 0x0000008004057836 */ /* 0x000fca0000000000 */
        /* <DEDUP_REMOVED lines=25> */
.L_x_5939:
[----:B------:R-:W-:Y:S01]  /*1b80*/  BAR.SYNC.DEFER_BLOCKING 0xe, 0x100 ;  /* 0x0384000000007b1d */ /* 0x000fe20000010000 */
[----:B-12---:R-:W-:Y:S01]  /*1b90*/  IMAD R4, R2, 0x40, R17 ;  /* 0x0000004002047824 */ /* 0x006fe200078e0211 */
[----:B------:R-:W-:Y:S01]  /*1ba0*/  ISETP.GT.AND P2, PT, R152, RZ, PT ;  /* 0x000000ff9800720c */ /* 0x000fe20003f44270 */
        /* <DEDUP_REMOVED lines=9> */
[----:B------:R-:W1:Y:S04]  /*1c40*/  LDS R5, [R4+0x38400] ;  /* 0x0384000004057984 */ /* 0x000e680000000800 */
[----:B------:R2:W3:Y:S02]  /*1c50*/  LDS R6, [R4+0x38420] ;  /* 0x0384200004067984 */ /* 0x0004e40000000800 */
[----:B--2---:R-:W-:-:S04]  /*1c60*/  LEA R4, R2, R7, 0xc ;  /* 0x0000000702047211 */ /* 0x004fc800078e60ff */
        /* <DEDUP_REMOVED lines=132> */
[C---:B------:R-:W-:Y:S02]  /*24b0*/  VIADD R5, R4.reuse, 0x100 ;  /* 0x0000010004057836 */ /* 0x040fe40000000000 */
[----:B------:R-:W-:Y:S02]  /*24c0*/  VIADD R4, R4, 0x180 ;  /* 0x0000018004047836 */ /* 0x000fe40000000000 */
[----:B------:R-:W-:Y:S01]  /*24d0*/  HGMMA.64x256x16.F32 R24, gdesc[UR16].tnspB, R24, gsb0 ;  /* 0x43e00000101879f0 */ /* 0x000fe20008000818 */
[----:B------:R-:W-:Y:S02]  /*24e0*/  R2UR UR10, R5 ;  /* 0x00000000050a72ca */ /* 0x000fe400000e0000 */
[----:B------:R-:W-:Y:S02]  /*24f0*/  R2UR UR14, R4 ;  /* 0x00000000040e72ca */ /* 0x000fe400000e0000 */
[----:B------:R-:W-:-:S02]  /*2500*/  @!P1 LEA R4, R2, UR37, 0x3 ;  /* 0x0000002502049c11 */ /* 0x000fc4000f8e18ff */
[----:B------:R-:W-:Y:S02]  /*2510*/  SEL R5, RZ, 0x1, P0 ;  /* 0x00000001ff057807 */ /* 0x000fe40000000000 */
[----:B------:R-:W-:Y:S02]  /*2520*/  @!P1 IADD3 R4, R4, 0x38860, RZ ;  /* 0x0003886004049810 */ /* 0x000fe40007ffe0ff */
[----:B------:R-:W-:Y:S02]  /*2530*/  LOP3.LUT R16, R16, R5, RZ, 0x3c, !PT ;  /* 0x0000000510107212 */ /* 0x000fe400078e3cff */
[----:B------:R-:W-:Y:S01]  /*2540*/  @!P1 PRMT R4, RZ, 0x654, R4 ;  /* 0x00000654ff049816 */ /* 0x000fe20000000004 */
[----:B------:R-:W-:Y:S02]  /*2550*/  WARPGROUP.DEPBAR.LE gsb0, 0x0 ;  /* 0x00008000000079c5 */ /* 0x000fe40000010000 */
[----:B------:R-:W-:-:S12]  /*2560*/  WARPGROUP.ARRIVE ;  /* 0x00000000000079c5 */ /* 0x000fd80000000000 */
        /* <DEDUP_REMOVED lines=13> */
.L_x_5938:
[----:B------:R-:W-:Y:S01]  /*2640*/  BAR.SYNC.DEFER_BLOCKING 0xe, 0x100 ;  /* 0x0384000000007b1d */ /* 0x000fe20000010000 */
[C---:B-12---:R-:W-:Y:S01]  /*2650*/  IMAD R4, R2.reuse, 0x40, R17 ;  /* 0x0000004002047824 */ /* 0x046fe200078e0211 */
[----:B------:R-:W-:Y:S01]  /*2660*/  PLOP3.LUT P0, PT, PT, PT, PT, 0x8, 0x0 ;  /* 0x000000000000781c */ /* 0x000fe20003f0e170 */
        /* <DEDUP_REMOVED lines=138> */
.L_x_5936:
[----:B------:R-:W-:Y:S02]  /*2f10*/  ISETP.GE.AND P1, PT, R152, 0x1, PT ;  /* 0x000000019800780c */ /* 0x000fe40003f26270 */
[----:B------:R-:W-:-:S11]  /*2f20*/  PLOP3.LUT P0, PT, PT, PT, PT, 0x80, 0x0 ;  /* 0x000000000000781c */ /* 0x000fd60003f0f070 */
[----:B------:R-:W-:Y:S05]  /*2f30*/  @!P1 BRA `(.L_x_5937) ;  /* 0x000000a000e89947 */ /* 0x000fea0003800000 */
[----:B------:R-:W1:Y:S01]  /*2f40*/  SHFL.IDX PT, R0, R192, RZ, 0x1f ;  /* 0x00001fffc0007589 */ /* 0x000e6200000e0000 */
[----:B------:R-:W-:-:S04]  /*2f50*/  UIADD3 UR4, UR37, 0x36400, URZ ;  /* 0x0003640025047890 */ /* 0x000fc8000fffe03f */
[----:B------:R-:W-:-:S06]  /*2f60*/  ULOP3.LUT UP0, URZ, UR4, 0x3ff, URZ, 0xc0, !UPT ;  /* 0x000003ff043f7892 */ /* 0x000fcc000f80c03f */
[----:B------:R-:W-:Y:S02]  /*2f70*/  PLOP3.LUT P0, PT, PT, PT, UP0, 0x80, 0x0 ;  /* 0x000000000000781c */ /* 0x000fe40003f0f008 */
[----:B-1----:R-:W-:-:S04]  /*2f80*/  LEA.HI R3, R0, R0, RZ, 0x1 ;  /* 0x0000000000037211 */ /* 0x002fc800078f08ff */
[----:B------:R-:W-:-:S04]  /*2f90*/  LOP3.LUT R3, R3, 0x1fffe, RZ, 0xc0, !PT ;  /* 0x0001fffe03037812 */ /* 0x000fc800078ec0ff */
[----:B------:R-:W-:-:S04]  /*2fa0*/  IADD3 R3, R0, -R3, RZ ;  /* 0x8000000300037210 */ /* 0x000fc80007ffe0ff */
        /* <DEDUP_REMOVED lines=19> */
[----:B-1----:R-:W-:-:S07]  /*30e0*/  IMAD.MOV.U32 R13, RZ, RZ, RZ ;  /* 0x000000ffff0d7224 */ /* 0x002fce00078e00ff */
[----:B------:R-:W-:-:S07]  /*30f0*/  LEPC R20, `(.L_x_5940) ;  /* 0x000000001014794e */ /* 0x000fce0000000000 */
[----:B--2---:R-:W-:Y:S05]  /*3100*/  CALL.ABS.NOINC R14 ;  /* 0x000000000e007343 */ /* 0x004fea0003c00000 */
.L_x_5940:
        /* <DEDUP_REMOVED lines=9> */
.L_x_6042:
[----:B------:R-:W-:Y:S05]  /*31a0*/  @!P0 BRA `(.L_x_5942) ;  /* 0x0000000000048947 */ /* 0x000fea0003800000 */
[----:B------:R-:W-:Y:S01]  /*31b0*/  BPT.TRAP 0x1 ;  /* 0x000000040000795c */ /* 0x000fe20000300000 */
.L_x_5942:
[----:B------:R-:W-:Y:S02]  /*31c0*/  LEA R5, R2, UR37, 0x3 ;  /* 0x0000002502057c11 */ /* 0x000fe4000f8e18ff */
[----:B------:R-:W-:-:S04]  /*31d0*/  SHF.L.U32 R8, R16, 0x1f, RZ ;  /* 0x0000001f10087819 */ /* 0x000fc800000006ff */
[----:B------:R2:W3:Y:S01]  /*31e0*/  SYNCS.PHASECHK.TRANS64.TRYWAIT P1, [R5+URZ+0x38830], R8 ;  /* 0x03883008050075a7 */ /* 0x0004e2000802017f */
[----:B------:R-:W-:Y:S05]  /*31f0*/  @!P0 BRA `(.L_x_5943) ;  /* 0x0000000000048947 */ /* 0x000fea0003800000 */
[----:B------:R-:W-:Y:S01]  /*3200*/  BPT.TRAP 0x1 ;  /* 0x000000040000795c */ /* 0x000fe20000300000 */
.L_x_5943:
[----:B---3--:R-:W-:Y:S05]  /*3210*/  @P1 BRA `(.L_x_5944) ;  /* 0x0000000000081947 */ /* 0x008fea0003800000 */
[----:B------:R-:W3:Y:S02]  /*3220*/  SYNCS.PHASECHK.TRANS64.TRYWAIT P1, [R5+URZ+0x38830], R8 ;  /* 0x03883008050075a7 */ /* 0x000ee4000802017f */
[----:B---3--:R-:W-:Y:S05]  /*3230*/  @!P1 BRA `(.L_x_5945) ;  /* 0x000000f000089947 */ /* 0x008fea0003800000 */
.L_x_5944:
[----:B------:R-:W-:-:S04]  /*3240*/  UIADD3 UR4, UR37, 0x22400, URZ ;  /* 0x0002240025047890 */ /* 0x000fc8000fffe03f */
[----:B------:R-:W-:-:S04]  /*3250*/  USHF.R.U32.HI UR4, URZ, 0x4, UR4 ;  /* 0x000000043f047899 */ /* 0x000fc80008011604 */
[----:B------:R-:W-:-:S06]  /*3260*/  ULOP3.LUT UR4, UR4, 0x3fff, URZ, 0xc0, !UPT ;  /* 0x00003fff04047892 */ /* 0x000fcc000f8ec03f */
[----:B-1----:R-:W-:Y:S01]  /*3270*/  IMAD.U32 R0, RZ, RZ, UR4 ;  /* 0x00000004ff007e24 */ /* 0x002fe2000f8e00ff */
[----:B------:R-:W-:Y:S05]  /*3280*/  WARPSYNC.ALL ;  /* 0x0000000000007948 */ /* 0x000fea0003800000 */
[----:B------:R-:W-:Y:S01]  /*3290*/  LOP3.LUT R0, R0, 0x10000, RZ, 0xfc, !PT ;  /* 0x0001000000007812 */ /* 0x000fe200078efcff */
[----:B------:R-:W-:-:S04]  /*32a0*/  UIADD3 UR4, UR37, 0x20400, URZ ;  /* 0x0002040025047890 */ /* 0x000fc8000fffe03f */
[----:B------:R-:W-:Y:S01]  /*32b0*/  IMAD R4, R2, 0x200, R0 ;  /* 0x0000020002047824 */ /* 0x000fe200078e0200 */
        /* <DEDUP_REMOVED lines=32> */
.L_x_6043:
[----:B------:R-:W-:Y:S05]  /*34c0*/  @!P0 BRA `(.L_x_5947) ;  /* 0x0000000000048947 */ /* 0x000fea0003800000 */
[----:B------:R-:W-:Y:S01]  /*34d0*/  BPT.TRAP 0x1 ;  /* 0x000000040000795c */ /* 0x000fe20000300000 */
.L_x_5947:
[----:B------:R4:W1:Y:S01]  /*34e0*/  SYNCS.PHASECHK.TRANS64.TRYWAIT P1, [R5+URZ+0x38850], R8 ;  /* 0x03885008050075a7 */ /* 0x000862000802017f */
[----:B------:R-:W-:Y:S05]  /*34f0*/  @!P0 BRA `(.L_x_5948) ;  /* 0x0000000000048947 */ /* 0x000fea0003800000 */
[----:B------:R-:W-:Y:S01]  /*3500*/  BPT.TRAP 0x1 ;  /* 0x000000040000795c */ /* 0x000fe20000300000 */
.L_x_5948:
[----:B-1----:R-:W-:-:S05]  /*3510*/  IMAD.U32 R4, RZ, RZ, UR37 ;  /* 0x00000025ff047e24 */ /* 0x002fca000f8e00ff */
[C---:B------:R-:W-:Y:S01]  /*3520*/  IADD3 R3, R4.reuse, 0x400, RZ ;  /* 0x0000040004037810 */ /* 0x040fe20007ffe0ff */
        /* <DEDUP_REMOVED lines=11> */
.L_x_5949:
[----:B------:R-:W-:Y:S01]  /*35e0*/  R2UR UR8, R4 ;  /* 0x00000000040872ca */ /* 0x000fe200000e0000 */
[----:B------:R-:W-:Y:S01]  /*35f0*/  WARPGROUP.ARRIVE ;  /* 0x00000000000079c5 */ /* 0x000fe20000000000 */
[----:B------:R-:W-:Y:S01]  /*3600*/  R2UR UR10, R6 ;  /* 0x00000000060a72ca */ /* 0x000fe200000e0000 */
[----:B------:R-:W-:Y:S01]  /*3610*/  UMOV UR9, 0x40000040 ;  /* 0x4000004000097882 */ /* 0x000fe20000000000 */
[----:B------:R-:W-:Y:S01]  /*3620*/  UMOV UR11, 0x40000040 ;  /* 0x40000040000b7882 */ /* 0x000fe20000000000 */
[----:B--234-:R-:W-:Y:S01]  /*3630*/  VIADD R8, R4, 0x2 ;  /* 0x0000000204087836 */ /* 0x01cfe20000000000 */
[----:B------:R-:W-:Y:S01]  /*3640*/  IADD3 R7, R6, 0x2, RZ ;  /* 0x0000000206077810 */ /* 0x000fe20007ffe0ff */
        /* <DEDUP_REMOVED lines=10> */
[----:B------:R-:W-:Y:S01]  /*36f0*/  ULDC UR10, c[0x0][0xa80] ;  /* 0x0002a000000a7ab9 */ /* 0x000fe20000000800 */
[----:B------:R-:W-:-:S04]  /*3700*/  IMAD R206, R2, 0x1000, R19 ;  /* 0x0000100002ce7824 */ /* 0x000fc800078e0213 */
[----:B------:R-:W-:Y:S01]  /*3710*/  VIADD R207, R206, 0x80 ;  /* 0x00000080cecf7836 */ /* 0x000fe20000000000 */
        /* <DEDUP_REMOVED lines=142> */
[C-C-:B------:R-:W-:Y:S01]  /*4000*/  IMAD.IADD R12, R8.reuse, 0x1, R9.reuse ;  /* 0x00000001080c7824 */ /* 0x140fe200078e0209 */
[----:B------:R-:W-:Y:S01]  /*4010*/  IADD3 R8, R8, R11, RZ ;  /* 0x0000000b08087210 */ /* 0x000fe20007ffe0ff */
        /* <DEDUP_REMOVED lines=130> */
[C---:B------:R-:W-:Y:S01]  /*4840*/  IADD3 R7, R9.reuse, R8, RZ ;  /* 0x0000000809077210 */ /* 0x040fe20007ffe0ff */
[----:B------:R-:W-:Y:S02]  /*4850*/  IMAD.IADD R9, R9, 0x1, R10 ;  /* 0x0000000109097824 */ /* 0x000fe400078e020a */
[C---:B------:R-:W-:Y:S02]  /*4860*/  IMAD.IADD R8, R11.reuse, 0x1, R8 ;  /* 0x000000010b087824 */ /* 0x040fe400078e0208 */
[----:B------:R-:W-:Y:S01]  /*4870*/  IMAD.IADD R10, R11, 0x1, R10 ;  /* 0x000000010b0a7824 */ /* 0x000fe200078e020a */
[----:B------:R-:W-:Y:S01]  /*4880*/  MOV R11, 0x40 ;  /* 0x00000040000b7802 */ /* 0x000fe20000000f00 */
[----:B------:R-:W-:-:S02]  /*4890*/  WARPGROUP.DEPBAR.LE gsb0, 0x0 ;  /* 0x00008000000079c5 */ /* 0x000fc40000010000 */
[----:B------:R-:W-:-:S06]  /*48a0*/  WARPGROUP.ARRIVE ;  /* 0x00000000000079c5 */ /* 0x000fcc0000000000 */
[----:B------:R-:W-:Y:S01]  /*48b0*/  HGMMA.64x64x16.F32 R24, gdesc[UR4], R24, gsb0 ;  /* 0x00e00000041879f0 */ /* 0x000fe20008000818 */
[----:B------:R-:W-:Y:S01]  /*48c0*/  R2UR UR4, R7 ;  /* 0x00000000070472ca */ /* 0x000fe200000e0000 */
[----:B------:R-:W-:Y:S01]  /*48d0*/  UMOV UR5, 0x40000040 ;  /* 0x4000004000057882 */ /* 0x000fe20000000000 */
[----:B------:R-:W-:Y:S01]  /*48e0*/  R2UR UR6, R9 ;  /* 0x00000000090672ca */ /* 0x000fe200000e0000 */
[----:B------:R-:W-:Y:S01]  /*48f0*/  UMOV UR7, 0x40000040 ;  /* 0x4000004000077882 */ /* 0x000fe20000000000 */
        /* <DEDUP_REMOVED lines=14> */
[----:B------:R-:W-:Y:S02]  /*49e0*/  IMAD R7, R152, -0x40, R11 ;  /* 0xffffffc098077824 */ /* 0x000fe400078e020b */
[----:B------:R-:W-:Y:S02]  /*49f0*/  VIADD R11, R17, UR42 ;  /* 0x0000002a110b7c36 */ /* 0x000fe40008000000 */
        /* <DEDUP_REMOVED lines=8> */
[----:B------:R-:W1:Y:S08]  /*4a80*/  LDC R6, c[0x0][0x2e0] ;  /* 0x0000b800ff067b82 */ /* 0x000e700000000800 */
[----:B------:R-:W2:Y:S01]  /*4a90*/  LDC R9, c[0x0][0x288] ;  /* 0x0000a200ff097b82 */ /* 0x000ea20000000800 */
[----:B-1----:R-:W-:-:S02]  /*4aa0*/  IMAD R7, R153, R6, R7 ;  /* 0x0000000699077224 */ /* 0x002fc400078e0207 */
[----:B------:R-:W-:-:S03]  /*4ab0*/  IMAD R8, R153, R6, R8 ;  /* 0x0000000699087224 */ /* 0x000fc600078e0208 */
[----:B------:R-:W-:Y:S02]  /*4ac0*/  IADD3 R7, -R18, R7, RZ ;  /* 0x0000000712077210 */ /* 0x000fe40007ffe1ff */
[----:B--2---:R-:W-:Y:S01]  /*4ad0*/  IADD3 R8, R8, -R9, -R18 ;  /* 0x8000000908087210 */ /* 0x004fe20007ffe812 */
[----:B------:R-:W-:-:S03]  /*4ae0*/  IMAD R6, R153, R6, -R9 ;  /* 0x0000000699067224 */ /* 0x000fc600078e0a09 */
[----:B------:R-:W-:Y:S01]  /*4af0*/  VIADDMNMX R10, R11, R8, R7, PT ;  /* 0x000000080b0a7246 */ /* 0x000fe20003800107 */
[----:B------:R-:W-:Y:S01]  /*4b00*/  VIADD R6, R6, UR42 ;  /* 0x0000002a06067c36 */ /* 0x000fe20008000000 */
[----:B------:R-:W-:Y:S02]  /*4b10*/  IADD3 R8, R8, 0x8, R11 ;  /* 0x0000000808087810 */ /* 0x000fe40007ffe00b */
[C---:B------:R-:W-:Y:S02]  /*4b20*/  ISETP.GT.AND P1, PT, R10.reuse, RZ, PT ;  /* 0x000000ff0a00720c */ /* 0x040fe40003f24270 */
[C---:B------:R-:W-:Y:S02]  /*4b30*/  ISETP.GT.AND P2, PT, R10.reuse, 0x1, PT ;  /* 0x000000010a00780c */ /* 0x040fe40003f44270 */
[----:B------:R-:W-:Y:S02]  /*4b40*/  ISETP.GT.AND P3, PT, R10, 0x8, PT ;  /* 0x000000080a00780c */ /* 0x000fe40003f64270 */
[----:B------:R-:W-:-:S02]  /*4b50*/  VIMNMX R8, R7, R8, PT ;  /* 0x0000000807087248 */ /* 0x000fc40003fe0100 */
[----:B------:R-:W-:Y:S02]  /*4b60*/  SHF.R.S32.HI R9, RZ, 0x1f, R6 ;  /* 0x0000001fff097819 */ /* 0x000fe40000011406 */
[----:B------:R-:W-:Y:S02]  /*4b70*/  ISETP.GT.AND P4, PT, R8, 0x29, PT ;  /* 0x000000290800780c */ /* 0x000fe40003f84270 */
[----:B------:R-:W-:-:S04]  /*4b80*/  LEA.HI R9, R9, R6, RZ, 0x6 ;  /* 0x0000000609097211 */ /* 0x000fc800078f30ff */
[----:B------:R-:W-:-:S04]  /*4b90*/  SHF.R.S32.HI R9, RZ, 0x6, R9 ;  /* 0x00000006ff097819 */ /* 0x000fc80000011409 */
[----:B------:R-:W-:Y:S01]  /*4ba0*/  VIMNMX R9, RZ, R9, !PT ;  /* 0x00000009ff097248 */ /* 0x000fe20007fe0100 */
        /* <DEDUP_REMOVED lines=51> */
[----:B------:R-:W-:Y:S01]  /*4ee0*/  R2UR UR4, R206 ;  /* 0x00000000ce0472ca */ /* 0x000fe200000e0000 */
[----:B------:R-:W3:Y:S01]  /*4ef0*/  MUFU.TANH R33, R33 ;  /* 0x0000002100217308 */ /* 0x000ee20000002400 */
[----:B-1----:R-:W-:-:S02]  /*4f00*/  FSEL R29, R29, -INF , P1 ;  /* 0xff8000001d1d7808 */ /* 0x002fc40000800000 */
[----:B------:R-:W-:Y:S02]  /*4f10*/  ISETP.GT.AND P1, PT, R10, 0x11, PT ;  /* 0x000000110a00780c */ /* 0x000fe40003f24270 */
[----:B------:R-:W-:-:S03]  /*4f20*/  FMNMX.FTZ R13, R29, R12, !PT ;  /* 0x0000000c1d0d7209 */ /* 0x000fc60007810000 */
[----:B------:R-:W1:Y:S01]  /*4f30*/  MUFU.TANH R36, R36 ;  /* 0x0000002400247308 */ /* 0x000e620000002400 */
[----:B--2---:R-:W-:Y:S02]  /*4f40*/  FSEL R32, R32, -INF , P2 ;  /* 0xff80000020207808 */ /* 0x004fe40001000000 */
[----:B------:R-:W-:Y:S01]  /*4f50*/  ISETP.GT.AND P2, PT, R10, 0x18, PT ;  /* 0x000000180a00780c */ /* 0x000fe20003f44270 */
[----:B------:R-:W-:Y:S01]  /*4f60*/  UMOV UR6, UR4 ;  /* 0x0000000400067c82 */ /* 0x000fe20008000000 */
[----:B------:R-:W-:Y:S02]  /*4f70*/  FMNMX.FTZ R12, R32, R13, !PT ;  /* 0x0000000d200c7209 */ /* 0x000fe40007810000 */
[----:B------:R-:W-:Y:S01]  /*4f80*/  R2UR UR4, R207 ;  /* 0x00000000cf0472ca */ /* 0x000fe200000e0000 */
[----:B------:R-:W2:Y:S01]  /*4f90*/  MUFU.TANH R37, R37 ;  /* 0x0000002500257308 */ /* 0x000ea20000002400 */
[----:B---3--:R-:W-:Y:S02]  /*4fa0*/  FSEL R33, R33, -INF , P1 ;  /* 0xff80000021217808 */ /* 0x008fe40000800000 */
[----:B------:R-:W-:-:S02]  /*4fb0*/  ISETP.GT.AND P1, PT, R10, 0x19, PT ;  /* 0x000000190a00780c */ /* 0x000fc40003f24270 */
[----:B------:R-:W-:Y:S02]  /*4fc0*/  FMNMX.FTZ R13, R33, R12, !PT ;  /* 0x0000000c210d7209 */ /* 0x000fe40007810000 */
[----:B------:R-:W-:Y:S01]  /*4fd0*/  IADD3 R207, R206, 0x100, RZ ;  /* 0x00000100cecf7810 */ /* 0x000fe20007ffe0ff */
[----:B------:R-:W3:Y:S01]  /*4fe0*/  MUFU.TANH R40, R40 ;  /* 0x0000002800287308 */ /* 0x000ee20000002400 */
[----:B-1----:R-:W-:Y:S01]  /*4ff0*/  FSEL R36, R36, -INF , P2 ;  /* 0xff80000024247808 */ /* 0x002fe20001000000 */
[----:B------:R-:W-:Y:S01]  /*5000*/  VIADD R206, R206, 0x180 ;  /* 0x00000180cece7836 */ /* 0x000fe20000000000 */
[----:B------:R-:W-:Y:S02]  /*5010*/  ISETP.GT.AND P2, PT, R10, 0x20, PT ;  /* 0x000000200a00780c */ /* 0x000fe40003f44270 */
[----:B------:R-:W-:-:S03]  /*5020*/  FMNMX.FTZ R12, R36, R13, !PT ;  /* 0x0000000d240c7209 */ /* 0x000fc60007810000 */
[----:B------:R-:W1:Y:S01]  /*5030*/  MUFU.TANH R41, R41 ;  /* 0x0000002900297308 */ /* 0x000e620000002400 */
[----:B--2---:R-:W-:Y:S02]  /*5040*/  FSEL R37, R37, -INF , P1 ;  /* 0xff80000025257808 */ /* 0x004fe40000800000 */
[----:B------:R-:W-:Y:S02]  /*5050*/  ISETP.GT.AND P1, PT, R10, 0x21, PT ;  /* 0x000000210a00780c */ /* 0x000fe40003f24270 */
[----:B------:R-:W-:-:S03]  /*5060*/  FMNMX.FTZ R13, R37, R12, !PT ;  /* 0x0000000c250d7209 */ /* 0x000fc60007810000 */
        /* <DEDUP_REMOVED lines=30> */
[----:B------:R-:W-:Y:S02]  /*5250*/  ISETP.GT.AND P1, PT, R8, RZ, PT ;  /* 0x000000ff0800720c */ /* 0x000fe40003f24270 */
[----:B------:R-:W-:-:S03]  /*5260*/  FMNMX.FTZ R10, R53, R10, !PT ;  /* 0x0000000a350a7209 */ /* 0x000fc60007810000 */
[----:B------:R-:W1:Y:S01]  /*5270*/  MUFU.TANH R30, R30 ;  /* 0x0000001e001e7308 */ /* 0x000e620000002400 */
[----:B--2---:R-:W-:Y:S01]  /*5280*/  FSEL R26, R26, -INF , P1 ;  /* 0xff8000001a1a7808 */ /* 0x004fe20000800000 */
[----:B------:R-:W2:Y:S01]  /*5290*/  SHFL.BFLY PT, R13, R10, 0x2, 0x1f ;  /* 0x0c401f000a0d7f89 */ /* 0x000ea200000e0000 */
[----:B------:R-:W-:-:S05]  /*52a0*/  ISETP.GT.AND P1, PT, R8, 0x9, PT ;  /* 0x000000090800780c */ /* 0x000fca0003f24270 */
[----:B------:R-:W4:Y:S01]  /*52b0*/  MUFU.TANH R31, R31 ;  /* 0x0000001f001f7308 */ /* 0x000f220000002400 */
[----:B---3--:R-:W-:Y:S02]  /*52c0*/  FSEL R27, R27, -INF , P2 ;  /* 0xff8000001b1b7808 */ /* 0x008fe40001000000 */
[----:B------:R-:W-:Y:S02]  /*52d0*/  ISETP.GT.AND P2, PT, R8, 0x10, PT ;  /* 0x000000100800780c */ /* 0x000fe40003f44270 */
[----:B------:R-:W-:-:S03]  /*52e0*/  FMNMX.FTZ R11, R26, R27, !PT ;  /* 0x0000001b1a0b7209 */ /* 0x000fc60007810000 */
[----:B------:R-:W3:Y:S01]  /*52f0*/  MUFU.TANH R34, R34 ;  /* 0x0000002200227308 */ /* 0x000ee20000002400 */
[----:B-1----:R-:W-:Y:S02]  /*5300*/  FSEL R30, R30, -INF , P3 ;  /* 0xff8000001e1e7808 */ /* 0x002fe40001800000 */
[----:B------:R-:W-:-:S05]  /*5310*/  ISETP.GT.AND P3, PT, R8, 0x20, PT ;  /* 0x000000200800780c */ /* 0x000fca0003f64270 */
[----:B------:R-:W1:Y:S01]  /*5320*/  MUFU.TANH R35, R35 ;  /* 0x0000002300237308 */ /* 0x000e620000002400 */
[----:B----4-:R-:W-:Y:S02]  /*5330*/  FSEL R31, R31, -INF , P1 ;  /* 0xff8000001f1f7808 */ /* 0x010fe40000800000 */
[----:B--2---:R-:W-:Y:S02]  /*5340*/  FMNMX.FTZ R13, R10, R13, !PT ;  /* 0x0000000d0a0d7209 */ /* 0x004fe40007810000 */
[----:B------:R-:W-:-:S03]  /*5350*/  ISETP.GT.AND P1, PT, R8, 0x11, PT ;  /* 0x000000110800780c */ /* 0x000fc60003f24270 */
[----:B------:R-:W2:Y:S01]  /*5360*/  SHFL.BFLY PT, R10, R13, 0x1, 0x1f ;  /* 0x0c201f000d0a7f89 */ /* 0x000ea200000e0000 */
[----:B------:R-:W4:Y:S01]  /*5370*/  MUFU.TANH R38, R38 ;  /* 0x0000002600267308 */ /* 0x000f220000002400 */
[----:B---3--:R-:W-:Y:S02]  /*5380*/  FSEL R34, R34, -INF , P2 ;  /* 0xff80000022227808 */ /* 0x008fe40001000000 */
[----:B------:R-:W-:-:S05]  /*5390*/  ISETP.GT.AND P2, PT, R8, 0x18, PT ;  /* 0x000000180800780c */ /* 0x000fca0003f44270 */
[----:B------:R-:W3:Y:S01]  /*53a0*/  MUFU.TANH R39, R39 ;  /* 0x0000002700277308 */ /* 0x000ee20000002400 */
        /* <DEDUP_REMOVED lines=8> */
[----:B---3--:R-:W-:Y:S01]  /*5430*/  FSEL R39, R39, -INF , P1 ;  /* 0xff80000027277808 */ /* 0x008fe20000800000 */
[----:B------:R-:W-:Y:S01]  /*5440*/  FMUL.FTZ R12, R7, UR10 ;  /* 0x0000000a070c7c20 */ /* 0x000fe20008410000 */
[----:B------:R-:W-:Y:S02]  /*5450*/  FMNMX.FTZ R11, R31, R10, !PT ;  /* 0x0000000a1f0b7209 */ /* 0x000fe40007810000 */
[----:B------:R-:W-:Y:S01]  /*5460*/  ISETP.GT.AND P1, PT, R8, 0x28, PT ;  /* 0x000000280800780c */ /* 0x000fe20003f24270 */
[----:B------:R-:W3:Y:S01]  /*5470*/  MUFU.TANH R46, R46 ;  /* 0x0000002e002e7308 */ /* 0x000ee20000002400 */
        /* <DEDUP_REMOVED lines=11> */
[----:B---3--:R-:W-:Y:S02]  /*5530*/  FSEL R46, R46, -INF , P1 ;  /* 0xff8000002e2e7808 */ /* 0x008fe40000800000 */
[----:B------:R-:W-:Y:S02]  /*5540*/  FMNMX.FTZ R11, R43, R10, !PT ;  /* 0x0000000a2b0b7209 */ /* 0x000fe40007810000 */
[----:B------:R-:W-:Y:S01]  /*5550*/  ISETP.GT.AND P1, PT, R8, 0x31, PT ;  /* 0x000000310800780c */ /* 0x000fe20003f24270 */
[----:B------:R-:W3:Y:S01]  /*5560*/  MUFU.TANH R51, R51 ;  /* 0x0000003300337308 */ /* 0x000ee20000002400 */
[----:B-1----:R-:W-:Y:S02]  /*5570*/  FSEL R47, R47, -INF , P4 ;  /* 0xff8000002f2f7808 */ /* 0x002fe40002000000 */
[----:B------:R-:W-:Y:S02]  /*5580*/  FMNMX.FTZ R10, R46, R11, !PT ;  /* 0x0000000b2e0a7209 */ /* 0x000fe40007810000 */
[----:B------:R-:W-:-:S02]  /*5590*/  FSEL R56, R12, RZ, P2 ;  /* 0x000000ff0c387208 */ /* 0x000fc40001000000 */
        /* <DEDUP_REMOVED lines=10> */
[----:B---3--:R-:W-:Y:S01]  /*5640*/  FSEL R51, R51, -INF , P1 ;  /* 0xff80000033337808 */ /* 0x008fe20000800000 */
        /* <DEDUP_REMOVED lines=14> */
[--C-:B------:R-:W-:Y:S01]  /*5730*/  FFMA.FTZ R175, R49, UR10, -R56.reuse ;  /* 0x0000000a31af7c23 */ /* 0x100fe20008010838 */
[----:B--2---:R-:W-:Y:S01]  /*5740*/  FSEL R55, R55, -INF , P1 ;  /* 0xff80000037377808 */ /* 0x004fe20000800000 */
[--C-:B------:R-:W-:Y:S01]  /*5750*/  FFMA.FTZ R176, R52, UR10, -R56.reuse ;  /* 0x0000000a34b07c23 */ /* 0x100fe20008010838 */
[----:B------:R-:W-:Y:S01]  /*5760*/  FFMA.FTZ R177, R53, UR10, -R56 ;  /* 0x0000000a35b17c23 */ /* 0x000fe20008010838 */
[----:B------:R-:W1:Y:S01]  /*5770*/  MUFU.EX2 R11, R11 ;  /* 0x0000000b000b7308 */ /* 0x000e620000000800 */
[----:B------:R-:W-:-:S05]  /*5780*/  FMNMX.FTZ R8, R55, R8, !PT ;  /* 0x0000000837087209 */ /* 0x000fca0007810000 */
[----:B------:R-:W2:Y:S02]  /*5790*/  SHFL.BFLY PT, R25, R8, 0x2, 0x1f ;  /* 0x0c401f0008197f89 */ /* 0x000ea400000e0000 */
[----:B------:R-:W-:Y:S08]  /*57a0*/  MUFU.EX2 R12, R12 ;  /* 0x0000000c000c7308 */ /* 0x000ff00000000800 */
[----:B------:R-:W3:Y:S01]  /*57b0*/  MUFU.EX2 R13, R13 ;  /* 0x0000000d000d7308 */ /* 0x000ee20000000800 */
[----:B-1----:R-:W-:Y:S01]  /*57c0*/  F2FP.F16.F32.PACK_AB R156, R11, R10 ;  /* 0x0000000a0b9c723e */ /* 0x002fe200000000ff */
[----:B------:R-:W-:-:S06]  /*57d0*/  FADD.FTZ R11, R10, R11 ;  /* 0x0000000b0a0b7221 */ /* 0x000fcc0000010000 */
[----:B------:R-:W-:Y:S01]  /*57e0*/  MUFU.EX2 R14, R14 ;  /* 0x0000000e000e7308 */ /* 0x000fe20000000800 */
[----:B--2---:R-:W-:-:S07]  /*57f0*/  FMNMX.FTZ R25, R8, R25, !PT ;  /* 0x0000001908197209 */ /* 0x004fce0007810000 */
[----:B------:R-:W1:Y:S01]  /*5800*/  MUFU.EX2 R15, R15 ;  /* 0x0000000f000f7308 */ /* 0x000e620000000800 */
[C---:B---3--:R-:W-:Y:S01]  /*5810*/  F2FP.F16.F32.PACK_AB R158, R13.reuse, R12 ;  /* 0x0000000c0d9e723e */ /* 0x048fe200000000ff */
[----:B------:R-:W-:Y:S01]  /*5820*/  FADD.FTZ R12, R12, R11 ;  /* 0x0000000b0c0c7221 */ /* 0x000fe20000010000 */
[----:B------:R-:W2:Y:S03]  /*5830*/  SHFL.BFLY PT, R8, R25, 0x1, 0x1f ;  /* 0x0c201f0019087f89 */ /* 0x000ea600000e0000 */
[----:B------:R-:W-:Y:S01]  /*5840*/  FADD.FTZ R13, R13, R12 ;  /* 0x0000000c0d0d7221 */ /* 0x000fe20000010000 */
[----:B------:R-:W-:Y:S01]  /*5850*/  VIADD R12, R152, 0xfffffffe ;  /* 0xfffffffe980c7836 */ /* 0x000fe20000000000 */
[----:B------:R-:W-:Y:S04]  /*5860*/  MUFU.EX2 R20, R20 ;  /* 0x0000001400147308 */ /* 0x000fe80000000800 */
[----:B------:R-:W-:-:S04]  /*5870*/  ISETP.GE.AND P2, PT, R12, R9, PT ;  /* 0x000000090c00720c */ /* 0x000fc80003f46270 */
[----:B------:R-:W3:Y:S01]  /*5880*/  MUFU.EX2 R21, R21 ;  /* 0x0000001500157308 */ /* 0x000ee20000000800 */
[----:B-1----:R-:W-:Y:S01]  /*5890*/  F2FP.F16.F32.PACK_AB R160, R15, R14 ;  /* 0x0000000e0fa0723e */ /* 0x002fe200000000ff */
[----:B------:R-:W-:-:S04]  /*58a0*/  FADD.FTZ R14, R14, R13 ;  /* 0x0000000d0e0e7221 */ /* 0x000fc80000010000 */
[----:B------:R-:W-:Y:S02]  /*58b0*/  FADD.FTZ R15, R15, R14 ;  /* 0x0000000e0f0f7221 */ /* 0x000fe40000010000 */
[----:B------:R-:W-:Y:S01]  /*58c0*/  MUFU.EX2 R154, R154 ;  /* 0x0000009a009a7308 */ /* 0x000fe20000000800 */
[----:B--2---:R-:W-:-:S04]  /*58d0*/  FMNMX.FTZ R8, R25, R8, !PT ;  /* 0x0000000819087209 */ /* 0x004fc80007810000 */
[C---:B------:R-:W-:Y:S01]  /*58e0*/  FSETP.NEU.FTZ.AND P1, PT, R8.reuse, -INF , PT ;  /* 0xff8000000800780b */ /* 0x040fe20003f3d000 */
[----:B------:R-:W-:Y:S02]  /*58f0*/  FMUL.FTZ R24, R8, UR10 ;  /* 0x0000000a08187c20 */ /* 0x000fe40008410000 */
[----:B------:R-:W1:Y:S01]  /*5900*/  MUFU.EX2 R155, R155 ;  /* 0x0000009b009b7308 */ /* 0x000e620000000800 */
[----:B---3--:R-:W-:Y:S01]  /*5910*/  F2FP.F16.F32.PACK_AB R162, R21, R20 ;  /* 0x0000001415a2723e */ /* 0x008fe200000000ff */
[----:B------:R-:W-:Y:S01]  /*5920*/  FADD.FTZ R20, R20, R15 ;  /* 0x0000000f14147221 */ /* 0x000fe20000010000 */
[----:B------:R-:W-:Y:S02]  /*5930*/  FSEL R25, R24, RZ, P1 ;  /* 0x000000ff18197208 */ /* 0x000fe40000800000 */
[----:B------:R-:W-:Y:S01]  /*5940*/  ISETP.NE.AND P1, PT, R57, RZ, PT ;  /* 0x000000ff3900720c */ /* 0x000fe20003f25270 */
[----:B------:R-:W-:Y:S02]  /*5950*/  FADD.FTZ R21, R21, R20 ;  /* 0x0000001415157221 */ /* 0x000fe40000010000 */
        /* <DEDUP_REMOVED lines=23> */
[----:B------:R-:W-:-:S03]  /*5ad0*/  @!P1 IADD3 R5, R5, 0x38860, RZ ;  /* 0x0003886005059810 */ /* 0x000fc60007ffe0ff */
        /* <DEDUP_REMOVED lines=38> */
[----:B------:R4:W-:Y:S01]  /*5d40*/  STSM.16.M88.4 [R184], R164 ;  /* 0x000000a4b8007844 */ /* 0x0009e20000000200 */
[----:B------:R-:W-:Y:S01]  /*5d50*/  FADD.FTZ R200, R201, R200 ;  /* 0x000000c8c9c87221 */ /* 0x000fe20000010000 */
        /* <DEDUP_REMOVED lines=8> */
[----:B------:R-:W-:-:S06]  /*5de0*/  FADD.FTZ R176, R176, R175 ;  /* 0x000000afb0b07221 */ /* 0x000fcc0000010000 */
[----:B------:R-:W1:Y:S08]  /*5df0*/  MUFU.EX2 R204, R204 ;  /* 0x000000cc00cc7308 */ /* 0x000e700000000800 */
[----:B------:R-:W5:Y:S01]  /*5e00*/  MUFU.EX2 R205, R205 ;  /* 0x000000cd00cd7308 */ /* 0x000f620000000800 */
[----:B---3--:R-:W-:Y:S01]  /*5e10*/  F2FP.F16.F32.PACK_AB R169, R202, R203 ;  /* 0x000000cbcaa9723e */ /* 0x008fe200000000ff */
[----:B------:R-:W-:-:S04]  /*5e20*/  FADD.FTZ R203, R203, R200 ;  /* 0x000000c8cbcb7221 */ /* 0x000fc80000010000 */
[----:B------:R-:W-:-:S04]  /*5e30*/  FADD.FTZ R203, R202, R203 ;  /* 0x000000cbcacb7221 */ /* 0x000fc80000010000 */
[----:B-1----:R-:W-:Y:S01]  /*5e40*/  FADD.FTZ R6, R204, R203 ;  /* 0x000000cbcc067221 */ /* 0x002fe20000010000 */
[----:B-----5:R-:W-:-:S03]  /*5e50*/  F2FP.F16.F32.PACK_AB R171, R205, R204 ;  /* 0x000000cccdab723e */ /* 0x020fc600000000ff */
[----:B------:R-:W-:Y:S02]  /*5e60*/  FADD.FTZ R6, R205, R6 ;  /* 0x00000006cd067221 */ /* 0x000fe40000010000 */
[----:B------:R4:W-:Y:S01]  /*5e70*/  STSM.16.M88.4 [R185], R168 ;  /* 0x000000a8b9007844 */ /* 0x0009e20000000200 */
[----:B--2---:R-:W-:-:S06]  /*5e80*/  WARPGROUP.ARRIVE ;  /* 0x00000000000079c5 */ /* 0x004fcc0000000000 */
[----:B------:R-:W-:Y:S01]  /*5e90*/  HGMMA.64x256x16.F32 R24, R156, gdesc[UR4].tnspB, RZ, !UPT, gsb0 ;  /* 0x43e000049c187df0 */ /* 0x000fe2000c0008ff */
[----:B------:R-:W-:Y:S01]  /*5ea0*/  UMOV UR6, UR4 ;  /* 0x0000000400067c82 */ /* 0x000fe20008000000 */
[----:B------:R-:W-:Y:S01]  /*5eb0*/  UMOV UR7, 0x40000040 ;  /* 0x4000004000077882 */ /* 0x000fe20000000000 */
[----:B------:R-:W-:Y:S01]  /*5ec0*/  R2UR UR4, R207 ;  /* 0x00000000cf0472ca */ /* 0x000fe200000e0000 */
[----:B------:R-:W-:Y:S02]  /*5ed0*/  WARPGROUP.DEPBAR.LE gsb0, 0x0 ;  /* 0x00008000000079c5 */ /* 0x000fe40000010000 */
[----:B------:R-:W-:-:S15]  /*5ee0*/  WARPGROUP.ARRIVE ;  /* 0x00000000000079c5 */ /* 0x000fde0000000000 */
[----:B------:R-:W-:-:S07]  /*5ef0*/  NOP ;  /* 0x0000000000007918 */ /* 0x000fce0000000000 */
[----:B------:R-:W-:Y:S01]  /*5f00*/  HGMMA.64x256x16.F32 R24, R160, gdesc[UR4].tnspB, R24, gsb0 ;  /* 0x43e00004a0187df0 */ /* 0x000fe20008000818 */
        /* <DEDUP_REMOVED lines=23> */
[----:B-1----:R-:W-:Y:S01]  /*6080*/  FADD.FTZ R5, R177, R176 ;  /* 0x000000b0b1057221 */ /* 0x002fe20000010000 */
[----:B----4-:R-:W-:Y:S06]  /*6090*/  @!P2 BRA `(.L_x_5951) ;  /* 0x000000340098a947 */ /* 0x010fec0003800000 */
[----:B------:R-:W-:Y:S01]  /*60a0*/  IMAD.MOV.U32 R11, RZ, RZ, R8 ;  /* 0x000000ffff0b7224 */ /* 0x000fe200078e0008 */
[----:B------:R-:W-:Y:S01]  /*60b0*/  MOV R13, R7 ;  /* 0x00000007000d7202 */ /* 0x000fe20000000f00 */
[----:B------:R-:W-:Y:S01]  /*60c0*/  IMAD.MOV.U32 R14, RZ, RZ, R2 ;  /* 0x000000ffff0e7224 */ /* 0x000fe200078e0002 */
[----:B------:R-:W-:Y:S01]  /*60d0*/  ULDC UR4, c[0x0][0x288] ;  /* 0x0000a20000047ab9 */ /* 0x000fe20000000800 */
[----:B------:R-:W-:-:S05]  /*60e0*/  ULDC.64 UR6, c[0x0][0x3f8] ;  /* 0x0000fe0000067ab9 */ /* 0x000fca0000000a00 */
.L_x_5960:
[----:B------:R-:W-:-:S05]  /*60f0*/  VIADD R2, R14, 0x1 ;  /* 0x000000010e027836 */ /* 0x000fca0000000000 */
[----:B------:R-:W-:-:S04]  /*6100*/  ISETP.NE.AND P2, PT, R2, 0x2, PT ;  /* 0x000000020200780c */ /* 0x000fc80003f45270 */
[----:B------:R-:W-:Y:S02]  /*6110*/  SEL R7, RZ, 0x1, P2 ;  /* 0x00000001ff077807 */ /* 0x000fe40001000000 */
[----:B------:R-:W-:Y:S02]  /*6120*/  SEL R2, R2, RZ, P2 ;  /* 0x000000ff02027207 */ /* 0x000fe40001000000 */
[----:B------:R-:W-:Y:S01]  /*6130*/  LOP3.LUT R16, R16, R7, RZ, 0x3c, !PT ;  /* 0x0000000710107212 */ /* 0x000fe200078e3cff */
[----:B------:R-:W-:Y:S06]  /*6140*/  @!P0 BRA `(.L_x_5952) ;  /* 0x0000000000048947 */ /* 0x000fec0003800000 */
[----:B------:R-:W-:Y:S01]  /*6150*/  BPT.TRAP 0x1 ;  /* 0x000000040000795c */ /* 0x000fe20000300000 */
.L_x_5952:
[----:B------:R-:W-:Y:S02]  /*6160*/  LEA R10, R2, UR37, 0x3 ;  /* 0x00000025020a7c11 */ /* 0x000fe4000f8e18ff */
[----:B------:R-:W-:-:S04]  /*6170*/  SHF.L.U32 R7, R16, 0x1f, RZ ;  /* 0x0000001f10077819 */ /* 0x000fc800000006ff */
[----:B------:R1:W2:Y:S01]  /*6180*/  SYNCS.PHASECHK.TRANS64.TRYWAIT P2, [R10+URZ+0x38830], R7 ;  /* 0x038830070a0075a7 */ /* 0x0002a2000804017f */
[----:B------:R-:W-:Y:S05]  /*6190*/  @!P0 BRA `(.L_x_5953) ;  /* 0x0000000000048947 */ /* 0x000fea0003800000 */
[----:B------:R-:W-:Y:S01]  /*61a0*/  BPT.TRAP 0x1 ;  /* 0x000000040000795c */ /* 0x000fe20000300000 */
.L_x_5953:
[----:B------:R-:W-:Y:S01]  /*61b0*/  LEA R8, R2, R0, 0x9 ;  /* 0x0000000002087211 */ /* 0x000fe200078e48ff */
[----:B--2---:R-:W-:Y:S06]  /*61c0*/  @P2 BRA `(.L_x_5954) ;  /* 0x0000000000082947 */ /* 0x004fec0003800000 */
[----:B------:R-:W2:Y:S02]  /*61d0*/  SYNCS.PHASECHK.TRANS64.TRYWAIT P2, [R10+URZ+0x38830], R7 ;  /* 0x038830070a0075a7 */ /* 0x000ea4000804017f */
[----:B--2---:R-:W-:Y:S05]  /*61e0*/  @!P2 BRA `(.L_x_5955) ;  /* 0x000000c0005ca947 */ /* 0x004fea0003800000 */
.L_x_5954:
        /* <DEDUP_REMOVED lines=22> */
.L_x_5956:
[----:B------:R3:W4:Y:S01]  /*6350*/  SYNCS.PHASECHK.TRANS64.TRYWAIT P2, [R10+URZ+0x38850], R7 ;  /* 0x038850070a0075a7 */ /* 0x000722000804017f */
[----:B------:R-:W-:Y:S05]  /*6360*/  @!P0 BRA `(.L_x_5957) ;  /* 0x0000000000048947 */ /* 0x000fea0003800000 */
[----:B------:R-:W-:Y:S01]  /*6370*/  BPT.TRAP 0x1 ;  /* 0x000000040000795c */ /* 0x000fe20000300000 */
.L_x_5957:
[----:B----4-:R-:W-:Y:S05]  /*6380*/  @P2 BRA `(.L_x_5958) ;  /* 0x0000000000082947 */ /* 0x010fea0003800000 */
[----:B------:R-:W4:Y:S02]  /*6390*/  SYNCS.PHASECHK.TRANS64.TRYWAIT P2, [R10+URZ+0x38850], R7 ;  /* 0x038850070a0075a7 */ /* 0x000f24000804017f */
[----:B----4-:R-:W-:Y:S05]  /*63a0*/  @!P2 BRA `(.L_x_5959) ;  /* 0x000000c00000a947 */ /* 0x010fea0003800000 */
.L_x_5958:
[----:B-1234-:R-:W-:Y:S01]  /*63b0*/  IMAD R7, R2, 0x1000, R3 ;  /* 0x0000100002077824 */ /* 0x01efe200078e0203 */
[----:B------:R-:W-:Y:S01]  /*63c0*/  WARPGROUP.ARRIVE ;  /* 0x00000000000079c5 */ /* 0x000fe20000000000 */
[----:B------:R-:W-:Y:S01]  /*63d0*/  UMOV UR11, 0x40000040 ;  /* 0x40000040000b7882 */ /* 0x000fe20000000000 */
[C---:B------:R-:W-:Y:S01]  /*63e0*/  VIADD R15, R4.reuse, 0x2 ;  /* 0x00000002040f7836 */ /* 0x040fe20000000000 */
[----:B------:R-:W-:Y:S01]  /*63f0*/  UMOV UR29, 0x40000040 ;  /* 0x40000040001d7882 */ /* 0x000fe20000000000 */
[C---:B------:R-:W-:Y:S01]  /*6400*/  R2UR UR10, R7.reuse ;  /* 0x00000000070a72ca */ /* 0x040fe200000e0000 */
[----:B------:R-:W-:Y:S01]  /*6410*/  UMOV UR31, 0x40000040 ;  /* 0x40000040001f7882 */ /* 0x000fe20000000000 */
[----:B------:R-:W-:Y:S01]  /*6420*/  IADD3 R8, R7, 0x2, RZ ;  /* 0x0000000207087810 */ /* 0x000fe20007ffe0ff */
[----:B------:R-:W1:Y:S01]  /*6430*/  S2R R20, SR_TID.X ;  /* 0x0000000000147919 */ /* 0x000e620000002100 */
[----:B------:R-:W-:Y:S01]  /*6440*/  R2UR UR28, R15 ;  /* 0x000000000f1c72ca */ /* 0x000fe200000e0000 */
[----:B------:R-:W-:Y:S01]  /*6450*/  VIADD R15, R4, 0x4 ;  /* 0x00000004040f7836 */ /* 0x000fe20000000000 */
[----:B------:R-:W-:Y:S01]  /*6460*/  R2UR UR30, R8 ;  /* 0x00000000081e72ca */ /* 0x000fe200000e0000 */
[C---:B------:R-:W-:Y:S01]  /*6470*/  VIADD R8, R7.reuse, 0x4 ;  /* 0x0000000407087836 */ /* 0x040fe20000000000 */
[----:B------:R-:W-:Y:S01]  /*6480*/  IADD3 R21, R7, 0x800, RZ ;  /* 0x0000080007157810 */ /* 0x000fe20007ffe0ff */
[----:B------:R-:W-:Y:S01]  /*6490*/  VIADD R197, R4, 0x800 ;  /* 0x0000080004c57836 */ /* 0x000fe20000000000 */
[----:B------:R-:W-:Y:S01]  /*64a0*/  UISETP.NE.U32.AND UP0, UPT, UR6, URZ, UPT ;  /* 0x0000003f0600728c */ /* 0x000fe2000bf05070 */
[----:B------:R-:W-:Y:S01]  /*64b0*/  LEA R209, R2, R19, 0xc ;  /* 0x0000001302d17211 */ /* 0x000fe200078e60ff */
[----:B------:R-:W-:Y:S01]  /*64c0*/  ULDC UR5, c[0x0][0x404] ;  /* 0x0001010000057ab9 */ /* 0x000fe20000000800 */
[----:B------:R-:W-:Y:S01]  /*64d0*/  HGMMA.64x64x16.F32 R152, gdesc[UR8], R152, gsb0 ;  /* 0x00e00000089879f0 */ /* 0x000fe20008000898 */
[----:B------:R-:W-:Y:S01]  /*64e0*/  UISETP.NE.AND.EX UP0, UPT, UR7, URZ, UPT, UP0 ;  /* 0x0000003f0700728c */ /* 0x000fe2000bf05300 */
[----:B------:R-:W-:Y:S01]  /*64f0*/  R2UR UR14, R209 ;  /* 0x00000000d10e72ca */ /* 0x000fe200000e0000 */
[----:B------:R-:W-:Y:S01]  /*6500*/  ULDC UR10, c[0x0][0xad0] ;  /* 0x0002b400000a7ab9 */ /* 0x000fe20000000800 */
[----:B------:R-:W-:Y:S01]  /*6510*/  UMOV UR15, 0x40000040 ;  /* 0x40000040000f7882 */ /* 0x000fe20000000000 */
[----:B------:R-:W-:Y:S01]  /*6520*/  USEL UR5, UR5, 0x1, UP0 ;  /* 0x0000000105057887 */ /* 0x000fe20008000000 */
        /* <DEDUP_REMOVED lines=151> */
[----:B------:R-:W-:Y:S02]  /*6ea0*/  WARPGROUP.DEPBAR.LE gsb0, 0x0 ;  /* 0x00008000000079c5 */ /* 0x000fe40000010000 */
[----:B------:R-:W-:-:S08]  /*6eb0*/  WARPGROUP.ARRIVE ;  /* 0x00000000000079c5 */ /* 0x000fd00000000000 */
        /* <DEDUP_REMOVED lines=76> */
[----:B------:R-:W-:Y:S02]  /*7380*/  IADD3 R196, R197, R15, RZ ;  /* 0x0000000fc5c47210 */ /* 0x000fe40007ffe0ff */
        /* <DEDUP_REMOVED lines=33> */
[----:B------:R-:W-:Y:S01]  /*75a0*/  IMAD.IADD R196, R197, 0x1, R8 ;  /* 0x00000001c5c47824 */ /* 0x000fe200078e0208 */
        /* <DEDUP_REMOVED lines=9> */
[----:B------:R-:W1:Y:S01]  /*7640*/  LDC R196, c[0x0][0x2e0] ;  /* 0x0000b800ffc47b82 */ /* 0x000e620000000800 */
        /* <DEDUP_REMOVED lines=10> */
[----:B------:R-:W-:-:S04]  /*76f0*/  MOV R15, 0x1000 ;  /* 0x00001000000f7802 */ /* 0x000fc80000000f00 */
        /* <DEDUP_REMOVED lines=21> */
[----:B------:R-:W-:-:S04]  /*7850*/  IMAD.MOV.U32 R7, RZ, RZ, -0x40 ;  /* 0xffffffc0ff077424 */ /* 0x000fc800078e00ff */
[----:B------:R-:W-:-:S04]  /*7860*/  IMAD R7, R12, R7, 0x1 ;  /* 0x000000010c077424 */ /* 0x000fc800078e0207 */
[----:B------:R-:W-:-:S04]  /*7870*/  VIADD R7, R7, UR42 ;  /* 0x0000002a07077c36 */ /* 0x000fc80008000000 */
[----:B-1----:R-:W-:Y:S01]  /*7880*/  IMAD R7, R196, UR5, R7 ;  /* 0x00000005c4077c24 */ /* 0x002fe2000f8e0207 */
        /* <DEDUP_REMOVED lines=24> */
[----:B------:R3:W4:Y:S01]  /*7a10*/  MUFU.TANH R21, R156 ;  /* 0x0000009c00157308 */ /* 0x0007220000002400 */
        /* <DEDUP_REMOVED lines=8> */
[----:B---3--:R-:W-:Y:S01]  /*7aa0*/  IADD3 R156, R7, -UR4, -R18 ;  /* 0x80000004079c7c10 */ /* 0x008fe2000fffe812 */
[----:B------:R-:W-:Y:S01]  /*7ab0*/  FMUL.FTZ R174, R174, UR10 ;  /* 0x0000000aaeae7c20 */ /* 0x000fe20008410000 */
[----:B------:R-:W-:Y:S01]  /*7ac0*/  FMUL.FTZ R175, R175, UR10 ;  /* 0x0000000aafaf7c20 */ /* 0x000fe20008410000 */
[----:B------:R-:W-:Y:S01]  /*7ad0*/  FMUL.FTZ R178, R178, UR10 ;  /* 0x0000000ab2b27c20 */ /* 0x000fe20008410000 */
[----:B------:R-:W-:Y:S01]  /*7ae0*/  IADD3 R7, R17, R156, RZ ;  /* 0x0000009c11077210 */ /* 0x000fe20007ffe0ff */
[----:B------:R-:W-:Y:S01]  /*7af0*/  FMUL.FTZ R200, R182, UR10 ;  /* 0x0000000ab6c87c20 */ /* 0x000fe20008410000 */
[----:B------:R-:W-:Y:S01]  /*7b00*/  FMUL.FTZ R202, R183, UR10 ;  /* 0x0000000ab7ca7c20 */ /* 0x000fe20008410000 */
[----:B------:R-:W3:Y:S01]  /*7b10*/  MUFU.TANH R160, R160 ;  /* 0x000000a000a07308 */ /* 0x000ee20000002400 */
[----:B------:R-:W-:-:S02]  /*7b20*/  ISETP.GT.AND P2, PT, R7, RZ, PT ;  /* 0x000000ff0700720c */ /* 0x000fc40003f44270 */
[C---:B------:R-:W-:Y:S02]  /*7b30*/  ISETP.GT.AND P3, PT, R7.reuse, 0x1, PT ;  /* 0x000000010700780c */ /* 0x040fe40003f64270 */
[----:B-1----:R-:W-:Y:S02]  /*7b40*/  FSEL R20, R20, -INF , P2 ;  /* 0xff80000014147808 */ /* 0x002fe40001000000 */
[----:B------:R-:W-:Y:S01]  /*7b50*/  ISETP.GT.AND P2, PT, R7, 0x8, PT ;  /* 0x000000080700780c */ /* 0x000fe20003f44270 */
[----:B------:R3:W1:Y:S01]  /*7b60*/  MUFU.TANH R8, R161 ;  /* 0x000000a100087308 */ /* 0x0006620000002400 */
[----:B--2---:R-:W-:Y:S02]  /*7b70*/  FSEL R15, R15, -INF , P3 ;  /* 0xff8000000f0f7808 */ /* 0x004fe40001800000 */
[----:B------:R-:W-:Y:S02]  /*7b80*/  FMNMX.FTZ R156, R20, R13, !PT ;  /* 0x0000000d149c7209 */ /* 0x000fe40007810000 */
[----:B------:R-:W-:-:S02]  /*7b90*/  ISETP.GT.AND P3, PT, R7, 0x9, PT ;  /* 0x000000090700780c */ /* 0x000fc40003f64270 */
[----:B----4-:R-:W-:Y:S01]  /*7ba0*/  FSEL R21, R21, -INF , P2 ;  /* 0xff80000015157808 */ /* 0x010fe20001000000 */
[----:B------:R2:W4:Y:S01]  /*7bb0*/  MUFU.TANH R152, R164 ;  /* 0x000000a400987308 */ /* 0x0005220000002400 */
[----:B------:R-:W-:Y:S02]  /*7bc0*/  ISETP.GT.AND P2, PT, R7, 0x10, PT ;  /* 0x000000100700780c */ /* 0x000fe40003f44270 */
[----:B-----5:R-:W-:Y:S02]  /*7bd0*/  FSEL R157, R157, -INF , P3 ;  /* 0xff8000009d9d7808 */ /* 0x020fe40001800000 */
[----:B---3--:R-:W-:Y:S02]  /*7be0*/  FSEL R161, R160, -INF , P2 ;  /* 0xff800000a0a17808 */ /* 0x008fe40001000000 */
[----:B------:R-:W-:Y:S01]  /*7bf0*/  ISETP.GT.AND P3, PT, R7, 0x11, PT ;  /* 0x000000110700780c */ /* 0x000fe20003f64270 */
[----:B------:R-:W3:Y:S01]  /*7c00*/  MUFU.TANH R165, R165 ;  /* 0x000000a500a57308 */ /* 0x000ee20000002400 */
[----:B--2---:R-:W-:-:S02]  /*7c10*/  FMNMX.FTZ R164, R15, R156, !PT ;  /* 0x0000009c0fa47209 */ /* 0x004fc40007810000 */
[----:B------:R-:W-:Y:S02]  /*7c20*/  ISETP.GT.AND P2, PT, R7, 0x18, PT ;  /* 0x000000180700780c */ /* 0x000fe40003f44270 */
[----:B------:R-:W-:-:S03]  /*7c30*/  FMNMX.FTZ R164, R21, R164, !PT ;  /* 0x000000a415a47209 */ /* 0x000fc60007810000 */
[----:B------:R-:W-:Y:S01]  /*7c40*/  MUFU.TANH R168, R168 ;  /* 0x000000a800a87308 */ /* 0x000fe20000002400 */
[----:B------:R-:W-:Y:S02]  /*7c50*/  FMNMX.FTZ R160, R157, R164, !PT ;  /* 0x000000a49da07209 */ /* 0x000fe40007810000 */
[----:B-1----:R-:W-:Y:S02]  /*7c60*/  FSEL R164, R8, -INF , P3 ;  /* 0xff80000008a47808 */ /* 0x002fe40001800000 */
[----:B------:R-:W-:Y:S02]  /*7c70*/  FMNMX.FTZ R197, R161, R160, !PT ;  /* 0x000000a0a1c57209 */ /* 0x000fe40007810000 */
[----:B------:R-:W-:Y:S01]  /*7c80*/  ISETP.GT.AND P3, PT, R7, 0x19, PT ;  /* 0x000000190700780c */ /* 0x000fe20003f64270 */
[----:B------:R-:W1:Y:S01]  /*7c90*/  MUFU.TANH R169, R169 ;  /* 0x000000a900a97308 */ /* 0x000e620000002400 */
[----:B------:R-:W-:-:S07]  /*7ca0*/  FMNMX.FTZ R197, R164, R197, !PT ;  /* 0x000000c5a4c57209 */ /* 0x000fce0007810000 */
[----:B------:R4:W2:Y:S08]  /*7cb0*/  MUFU.TANH R153, R172 ;  /* 0x000000ac00997308 */ /* 0x0008b00000002400 */
[----:B------:R3:W5:Y:S01]  /*7cc0*/  MUFU.TANH R156, R173 ;  /* 0x000000ad009c7308 */ /* 0x0007620000002400 */
[----:B----4-:R-:W-:Y:S02]  /*7cd0*/  FSEL R172, R152, -INF , P2 ;  /* 0xff80000098ac7808 */ /* 0x010fe40001000000 */
[----:B------:R-:W-:-:S02]  /*7ce0*/  ISETP.GT.AND P2, PT, R7, 0x20, PT ;  /* 0x000000200700780c */ /* 0x000fc40003f44270 */
[----:B------:R-:W-:-:S03]  /*7cf0*/  FMNMX.FTZ R8, R172, R197, !PT ;  /* 0x000000c5ac087209 */ /* 0x000fc60007810000 */
[----:B------:R4:W5:Y:S01]  /*7d00*/  MUFU.TANH R196, R176 ;  /* 0x000000b000c47308 */ /* 0x0009620000002400 */
[----:B---3--:R-:W-:Y:S02]  /*7d10*/  FSEL R173, R165, -INF , P3 ;  /* 0xff800000a5ad7808 */ /* 0x008fe40001800000 */
[----:B------:R-:W-:Y:S02]  /*7d20*/  ISETP.GT.AND P3, PT, R7, 0x21, PT ;  /* 0x000000210700780c */ /* 0x000fe40003f64270 */
[----:B------:R-:W-:Y:S02]  /*7d30*/  FMNMX.FTZ R165, R173, R8, !PT ;  /* 0x00000008ada57209 */ /* 0x000fe40007810000 */
[----:B-1----:R-:W-:Y:S01]  /*7d40*/  FSEL R160, R169, -INF , P3 ;  /* 0xff800000a9a07808 */ /* 0x002fe20001800000 */
[----:B------:R-:W1:Y:S01]  /*7d50*/  MUFU.TANH R177, R177 ;  /* 0x000000b100b17308 */ /* 0x000e620000002400 */
[----:B----4-:R-:W-:Y:S02]  /*7d60*/  FSEL R176, R168, -INF , P2 ;  /* 0xff800000a8b07808 */ /* 0x010fe40001000000 */
[----:B------:R-:W-:-:S02]  /*7d70*/  ISETP.GT.AND P2, PT, R7, 0x28, PT ;  /* 0x000000280700780c */ /* 0x000fc40003f44270 */
[----:B------:R-:W-:Y:S02]  /*7d80*/  FMNMX.FTZ R169, R176, R165, !PT ;  /* 0x000000a5b0a97209 */ /* 0x000fe40007810000 */
[----:B------:R-:W-:Y:S01]  /*7d90*/  ISETP.GT.AND P3, PT, R7, 0x29, PT ;  /* 0x000000290700780c */ /* 0x000fe20003f64270 */
[----:B------:R-:W3:Y:S01]  /*7da0*/  MUFU.TANH R180, R180 ;  /* 0x000000b400b47308 */ /* 0x000ee20000002400 */
[----:B--2---:R-:W-:Y:S02]  /*7db0*/  FSEL R165, R153, -INF , P2 ;  /* 0xff80000099a57808 */ /* 0x004fe40001000000 */
[----:B------:R-:W-:Y:S02]  /*7dc0*/  FMNMX.FTZ R168, R160, R169, !PT ;  /* 0x000000a9a0a87209 */ /* 0x000fe40007810000 */
[----:B------:R-:W-:Y:S02]  /*7dd0*/  ISETP.GT.AND P2, PT, R7, 0x30, PT ;  /* 0x000000300700780c */ /* 0x000fe40003f44270 */
[----:B-----5:R-:W-:Y:S01]  /*7de0*/  FSEL R8, R156, -INF , P3 ;  /* 0xff8000009c087808 */ /* 0x020fe20001800000 */
[----:B------:R-:W2:Y:S01]  /*7df0*/  MUFU.TANH R152, R181 ;  /* 0x000000b500987308 */ /* 0x000ea20000002400 */
[----:B------:R-:W-:Y:S01]  /*7e00*/  FMNMX.FTZ R153, R165, R168, !PT ;  /* 0x000000a8a5997209 */ /* 0x000fe20007810000 */
[----:B------:R-:W-:Y:S01]  /*7e10*/  FMUL.FTZ R168, R154, UR10 ;  /* 0x0000000a9aa87c20 */ /* 0x000fe20008410000 */
[----:B------:R-:W-:-:S02]  /*7e20*/  ISETP.GT.AND P3, PT, R7, 0x31, PT ;  /* 0x000000310700780c */ /* 0x000fc40003f64270 */
[----:B------:R-:W-:Y:S02]  /*7e30*/  FSEL R154, R196, -INF , P2 ;  /* 0xff800000c49a7808 */ /* 0x000fe40001000000 */
[----:B------:R-:W-:Y:S01]  /*7e40*/  FMNMX.FTZ R153, R8, R153, !PT ;  /* 0x0000009908997209 */ /* 0x000fe20007810000 */
[----:B------:R4:W5:Y:S01]  /*7e50*/  MUFU.TANH R169, R168 ;  /* 0x000000a800a97308 */ /* 0x0009620000002400 */
[----:B------:R-:W-:Y:S02]  /*7e60*/  ISETP.GT.AND P2, PT, R7, 0x38, PT ;  /* 0x000000380700780c */ /* 0x000fe40003f44270 */
[----:B-1----:R-:W-:Y:S02]  /*7e70*/  FSEL R156, R177, -INF , P3 ;  /* 0xff800000b19c7808 */ /* 0x002fe40001800000 */
[----:B------:R-:W-:Y:S02]  /*7e80*/  FMNMX.FTZ R177, R154, R153, !PT ;  /* 0x000000999ab17209 */ /* 0x000fe40007810000 */
[----:B---3--:R-:W-:Y:S01]  /*7e90*/  FSEL R153, R180, -INF , P2 ;  /* 0xff800000b4997808 */ /* 0x008fe20001000000 */
[----:B------:R-:W1:Y:S01]  /*7ea0*/  MUFU.TANH R155, R155 ;  /* 0x0000009b009b7308 */ /* 0x000e620000002400 */
[----:B------:R-:W-:-:S02]  /*7eb0*/  ISETP.GT.AND P3, PT, R7, 0x39, PT ;  /* 0x000000390700780c */ /* 0x000fc40003f64270 */
[----:B------:R-:W-:Y:S02]  /*7ec0*/  FMNMX.FTZ R180, R156, R177, !PT ;  /* 0x000000b19cb47209 */ /* 0x000fe40007810000 */
[----:B--2---:R-:W-:Y:S02]  /*7ed0*/  FSEL R152, R152, -INF , P3 ;  /* 0xff80000098987808 */ /* 0x004fe40001800000 */
[----:B------:R-:W-:Y:S01]  /*7ee0*/  FMNMX.FTZ R177, R153, R180, !PT ;  /* 0x000000b499b17209 */ /* 0x000fe20007810000 */
[----:B------:R-:W-:Y:S03]  /*7ef0*/  MUFU.TANH R181, R162 ;  /* 0x000000a200b57308 */ /* 0x000fe60000002400 */
[----:B----4-:R-:W-:-:S05]  /*7f00*/  FMNMX.FTZ R168, R152, R177, !PT ;  /* 0x000000b198a87209 */ /* 0x010fca0007810000 */
[----:B------:R-:W2:Y:S01]  /*7f10*/  SHFL.BFLY PT, R199, R168, 0x2, 0x1f ;  /* 0x0c401f00a8c77f89 */ /* 0x000ea200000e0000 */
[----:B------:R5:W3:Y:S08]  /*7f20*/  MUFU.TANH R177, R158 ;  /* 0x0000009e00b17308 */ /* 0x000af00000002400 */
[----:B------:R1:W4:Y:S08]  /*7f30*/  MUFU.TANH R180, R159 ;  /* 0x0000009f00b47308 */ /* 0x0003300000002400 */
[----:B------:R-:W4:Y:S01]  /*7f40*/  MUFU.TANH R196, R163 ;  /* 0x000000a300c47308 */ /* 0x000f220000002400 */
[----:B--2---:R-:W-:Y:S01]  /*7f50*/  FMNMX.FTZ R201, R168, R199, !PT ;  /* 0x000000c7a8c97209 */ /* 0x004fe20007810000 */
[----:B------:R-:W-:-:S06]  /*7f60*/  VIADD R168, R7, 0x8 ;  /* 0x0000000807a87836 */ /* 0x000fcc0000000000 */
[----:B------:R2:W4:Y:S01]  /*7f70*/  MUFU.TANH R197, R166 ;  /* 0x000000a600c57308 */ /* 0x0005220000002400 */
[----:B------:R-:W-:Y:S01]  /*7f80*/  FMUL.FTZ R199, R179, UR10 ;  /* 0x0000000ab3c77c20 */ /* 0x000fe20008410000 */
[----:B------:R-:W-:Y:S01]  /*7f90*/  ULDC UR10, c[0x0][0xa80] ;  /* 0x0002a000000a7ab9 */ /* 0x000fe20000000800 */
[----:B------:R-:W4:Y:S01]  /*7fa0*/  SHFL.BFLY PT, R204, R201, 0x1, 0x1f ;  /* 0x0c201f00c9cc7f89 */ /* 0x000f2200000e0000 */
[C---:B------:R-:W-:Y:S02]  /*7fb0*/  ISETP.GT.AND P2, PT, R168.reuse, RZ, PT ;  /* 0x000000ffa800720c */ /* 0x040fe40003f44270 */
[C---:B------:R-:W-:Y:S02]  /*7fc0*/  ISETP.GT.AND P3, PT, R168.reuse, 0x1, PT ;  /* 0x00000001a800780c */ /* 0x040fe40003f64270 */
[----:B-----5:R-:W-:Y:S01]  /*7fd0*/  FSEL R158, R169, -INF , P2 ;  /* 0xff800000a99e7808 */ /* 0x020fe20001000000 */
[----:B------:R5:W5:Y:S01]  /*7fe0*/  MUFU.TANH R198, R167 ;  /* 0x000000a700c67308 */ /* 0x000b620000002400 */
[----:B------:R-:W-:-:S02]  /*7ff0*/  ISETP.GT.AND P2, PT, R168, 0x8, PT ;  /* 0x00000008a800780c */ /* 0x000fc40003f44270 */
[----:B-1----:R-:W-:Y:S02]  /*8000*/  FSEL R159, R155, -INF , P3 ;  /* 0xff8000009b9f7808 */ /* 0x002fe40001800000 */
[----:B------:R-:W-:Y:S02]  /*8010*/  FMNMX.FTZ R162, R158, R11, !PT ;  /* 0x0000000b9ea27209 */ /* 0x000fe40007810000 */
[C---:B------:R-:W-:Y:S01]  /*8020*/  ISETP.GT.AND P3, PT, R168.reuse, 0x9, PT ;  /* 0x00000009a800780c */ /* 0x040fe20003f64270 */
[----:B------:R-:W1:Y:S01]  /*8030*/  MUFU.TANH R170, R170 ;  /* 0x000000aa00aa7308 */ /* 0x000e620000002400 */
[----:B---3--:R-:W-:Y:S02]  /*8040*/  FSEL R155, R177, -INF , P2 ;  /* 0xff800000b19b7808 */ /* 0x008fe40001000000 */
[----:B--2---:R-:W-:Y:S02]  /*8050*/  FMNMX.FTZ R166, R159, R162, !PT ;  /* 0x000000a29fa67209 */ /* 0x004fe40007810000 */
[----:B------:R-:W-:-:S02]  /*8060*/  ISETP.GT.AND P2, PT, R168, 0x10, PT ;  /* 0x00000010a800780c */ /* 0x000fc40003f44270 */
[----:B----4-:R-:W-:Y:S01]  /*8070*/  FSEL R162, R180, -INF , P3 ;  /* 0xff800000b4a27808 */ /* 0x010fe20001800000 */
[----:B------:R-:W2:Y:S01]  /*8080*/  MUFU.TANH R171, R171 ;  /* 0x000000ab00ab7308 */ /* 0x000ea20000002400 */
[----:B-----5:R-:W-:Y:S02]  /*8090*/  FMNMX.FTZ R167, R155, R166, !PT ;  /* 0x000000a69ba77209 */ /* 0x020fe40007810000 */
[----:B------:R-:W-:Y:S02]  /*80a0*/  ISETP.GT.AND P3, PT, R168, 0x11, PT ;  /* 0x00000011a800780c */ /* 0x000fe40003f64270 */
[----:B------:R-:W-:Y:S02]  /*80b0*/  FSEL R163, R181, -INF , P2 ;  /* 0xff800000b5a37808 */ /* 0x000fe40001000000 */
[----:B------:R-:W-:Y:S01]  /*80c0*/  FMNMX.FTZ R180, R162, R167, !PT ;  /* 0x000000a7a2b47209 */ /* 0x000fe20007810000 */
[----:B------:R-:W3:Y:S01]  /*80d0*/  MUFU.TANH R174, R174 ;  /* 0x000000ae00ae7308 */ /* 0x000ee20000002400 */
[----:B------:R-:W-:-:S02]  /*80e0*/  ISETP.GT.AND P2, PT, R168, 0x18, PT ;  /* 0x00000018a800780c */ /* 0x000fc40003f44270 */
[----:B------:R-:W-:Y:S02]  /*80f0*/  FSEL R166, R196, -INF , P3 ;  /* 0xff800000c4a67808 */ /* 0x000fe40001800000 */
[----:B------:R-:W-:Y:S02]  /*8100*/  FMNMX.FTZ R169, R163, R180, !PT ;  /* 0x000000b4a3a97209 */ /* 0x000fe40007810000 */
[----:B------:R-:W-:Y:S01]  /*8110*/  ISETP.GT.AND P3, PT, R168, 0x19, PT ;  /* 0x00000019a800780c */ /* 0x000fe20003f64270 */
[----:B------:R-:W4:Y:S01]  /*8120*/  MUFU.TANH R175, R175 ;  /* 0x000000af00af7308 */ /* 0x000f220000002400 */
[----:B------:R-:W-:Y:S02]  /*8130*/  FSEL R167, R197, -INF , P2 ;  /* 0xff800000c5a77808 */ /* 0x000fe40001000000 */
[----:B------:R-:W-:Y:S02]  /*8140*/  FMNMX.FTZ R180, R166, R169, !PT ;  /* 0x000000a9a6b47209 */ /* 0x000fe40007810000 */
[----:B------:R-:W-:-:S02]  /*8150*/  ISETP.GT.AND P4, PT, R168, 0x20, PT ;  /* 0x00000020a800780c */ /* 0x000fc40003f84270 */
[----:B------:R-:W-:Y:S01]  /*8160*/  FSEL R177, R198, -INF , P3 ;  /* 0xff800000c6b17808 */ /* 0x000fe20001800000 */
[----:B------:R1:W5:Y:S01]  /*8170*/  MUFU.TANH R182, R178 ;  /* 0x000000b200b67308 */ /* 0x0003620000002400 */
[----:B------:R-:W-:Y:S02]  /*8180*/  FMNMX.FTZ R180, R167, R180, !PT ;  /* 0x000000b4a7b47209 */ /* 0x000fe40007810000 */
[C---:B------:R-:W-:Y:S02]  /*8190*/  ISETP.GT.AND P5, PT, R168.reuse, 0x21, PT ;  /* 0x00000021a800780c */ /* 0x040fe40003fa4270 */
[----:B------:R-:W-:Y:S02]  /*81a0*/  FMNMX.FTZ R169, R177, R180, !PT ;  /* 0x000000b4b1a97209 */ /* 0x000fe40007810000 */
[----:B------:R-:W-:Y:S01]  /*81b0*/  ISETP.GT.AND P3, PT, R168, 0x28, PT ;  /* 0x00000028a800780c */ /* 0x000fe20003f64270 */
[----:B------:R-:W5:Y:S01]  /*81c0*/  MUFU.TANH R183, R199 ;  /* 0x000000c700b77308 */ /* 0x000f620000002400 */
[----:B-1----:R-:W-:-:S02]  /*81d0*/  FSEL R178, R170, -INF , P4 ;  /* 0xff800000aab27808 */ /* 0x002fc40002000000 */
[----:B--2---:R-:W-:Y:S02]  /*81e0*/  FSEL R179, R171, -INF , P5 ;  /* 0xff800000abb37808 */ /* 0x004fe40002800000 */
[----:B------:R-:W-:Y:S02]  /*81f0*/  FMNMX.FTZ R170, R178, R169, !PT ;  /* 0x000000a9b2aa7209 */ /* 0x000fe40007810000 */
[----:B------:R-:W-:Y:S01]  /*8200*/  ISETP.GT.AND P2, PT, R168, 0x29, PT ;  /* 0x00000029a800780c */ /* 0x000fe20003f44270 */
[----:B------:R-:W1:Y:S01]  /*8210*/  MUFU.TANH R197, R200 ;  /* 0x000000c800c57308 */ /* 0x000e620000002400 */
[----:B---3--:R-:W-:Y:S02]  /*8220*/  FSEL R180, R174, -INF , P3 ;  /* 0xff800000aeb47808 */ /* 0x008fe40001800000 */
[----:B------:R-:W-:Y:S02]  /*8230*/  FMNMX.FTZ R169, R179, R170, !PT ;  /* 0x000000aab3a97209 */ /* 0x000fe40007810000 */
[----:B------:R-:W-:-:S02]  /*8240*/  ISETP.GT.AND P4, PT, R168, 0x30, PT ;  /* 0x00000030a800780c */ /* 0x000fc40003f84270 */
[----:B----4-:R-:W-:Y:S01]  /*8250*/  FSEL R181, R175, -INF , P2 ;  /* 0xff800000afb57808 */ /* 0x010fe20001000000 */
[----:B------:R-:W2:Y:S01]  /*8260*/  MUFU.TANH R198, R202 ;  /* 0x000000ca00c67308 */ /* 0x000ea20000002400 */
[----:B------:R-:W-:Y:S02]  /*8270*/  FMNMX.FTZ R170, R180, R169, !PT ;  /* 0x000000a9b4aa7209 */ /* 0x000fe40007810000 */
[----:B------:R-:W-:Y:S02]  /*8280*/  ISETP.GT.AND P2, PT, R168, 0x31, PT ;  /* 0x00000031a800780c */ /* 0x000fe40003f44270 */
[----:B-----5:R-:W-:Y:S02]  /*8290*/  FSEL R182, R182, -INF , P4 ;  /* 0xff800000b6b67808 */ /* 0x020fe40002000000 */
[----:B------:R-:W-:Y:S02]  /*82a0*/  FMNMX.FTZ R169, R181, R170, !PT ;  /* 0x000000aab5a97209 */ /* 0x000fe40007810000 */
[----:B------:R-:W-:-:S02]  /*82b0*/  ISETP.GT.AND P3, PT, R168, 0x38, PT ;  /* 0x00000038a800780c */ /* 0x000fc40003f64270 */
[----:B------:R-:W-:Y:S02]  /*82c0*/  FSEL R183, R183, -INF , P2 ;  /* 0xff800000b7b77808 */ /* 0x000fe40001000000 */
[----:B------:R-:W-:Y:S02]  /*82d0*/  FMNMX.FTZ R170, R182, R169, !PT ;  /* 0x000000a9b6aa7209 */ /* 0x000fe40007810000 */
[----:B------:R-:W-:Y:S02]  /*82e0*/  FMNMX.FTZ R7, R201, R204, !PT ;  /* 0x000000ccc9077209 */ /* 0x000fe40007810000 */
[----:B------:R-:W-:Y:S02]  /*82f0*/  ISETP.GT.AND P2, PT, R168, 0x39, PT ;  /* 0x00000039a800780c */ /* 0x000fe40003f44270 */
[----:B-1----:R-:W-:Y:S01]  /*8300*/  FSEL R197, R197, -INF , P3 ;  /* 0xff800000c5c57808 */ /* 0x002fe20001800000 */
[----:B------:R-:W-:Y:S01]  /*8310*/  FMUL.FTZ R201, R7, UR10 ;  /* 0x0000000a07c97c20 */ /* 0x000fe20008410000 */
[----:B------:R-:W-:-:S02]  /*8320*/  FMNMX.FTZ R170, R183, R170, !PT ;  /* 0x000000aab7aa7209 */ /* 0x000fc40007810000 */
[----:B------:R-:W-:Y:S02]  /*8330*/  FSETP.NEU.FTZ.AND P5, PT, R7, -INF , PT ;  /* 0xff8000000700780b */ /* 0x000fe40003fbd000 */
[----:B--2---:R-:W-:Y:S02]  /*8340*/  FSEL R198, R198, -INF , P2 ;  /* 0xff800000c6c67808 */ /* 0x004fe40001000000 */
[----:B------:R-:W-:Y:S02]  /*8350*/  FMNMX.FTZ R169, R197, R170, !PT ;  /* 0x000000aac5a97209 */ /* 0x000fe40007810000 */
[----:B------:R-:W-:Y:S02]  /*8360*/  FSEL R201, R201, RZ, P5 ;  /* 0x000000ffc9c97208 */ /* 0x000fe40002800000 */
[----:B------:R-:W-:-:S03]  /*8370*/  FMNMX.FTZ R174, R198, R169, !PT ;  /* 0x000000a9c6ae7209 */ /* 0x000fc60007810000 */
        /* <DEDUP_REMOVED lines=15> */
[----:B------:R-:W-:Y:S01]  /*8470*/  FSEL R154, R7, RZ, P5 ;  /* 0x000000ff079a7208 */ /* 0x000fe20002800000 */
[----:B------:R-:W-:Y:S04]  /*8480*/  MUFU.EX2 R20, R20 ;  /* 0x0000001400147308 */ /* 0x000fe80000000800 */
[----:B------:R-:W-:-:S04]  /*8490*/  FADD.FTZ R154, -R154, R13 ;  /* 0x0000000d9a9a7221 */ /* 0x000fc80000010100 */
[----:B------:R-:W-:Y:S01]  /*84a0*/  FMUL.FTZ R154, R154, UR10 ;  /* 0x0000000a9a9a7c20 */ /* 0x000fe20008410000 */
[----:B------:R-:W-:Y:S01]  /*84b0*/  MUFU.EX2 R15, R15 ;  /* 0x0000000f000f7308 */ /* 0x000fe20000000800 */
[----:B-1----:R-:W-:Y:S01]  /*84c0*/  FMNMX.FTZ R157, R174, R157, !PT ;  /* 0x0000009dae9d7209 */ /* 0x002fe20007810000 */
[--C-:B------:R-:W-:Y:S01]  /*84d0*/  FFMA.FTZ R174, R160, UR10, -R201.reuse ;  /* 0x0000000aa0ae7c23 */ /* 0x100fe200080108c9 */
[----:B------:R-:W-:-:S03]  /*84e0*/  FFMA.FTZ R201, R152, UR10, -R201 ;  /* 0x0000000a98c97c23 */ /* 0x000fc600080108c9 */
        /* <DEDUP_REMOVED lines=13> */
[C---:B------:R-:W-:Y:S01]  /*85c0*/  FSETP.NEU.FTZ.AND P2, PT, R8.reuse, -INF , PT ;  /* 0xff8000000800780b */ /* 0x040fe20003f5d000 */
[----:B------:R-:W-:Y:S01]  /*85d0*/  FMUL.FTZ R153, R8, UR10 ;  /* 0x0000000a08997c20 */ /* 0x000fe20008410000 */
[-C--:B------:R-:W-:Y:S01]  /*85e0*/  FMUL.FTZ R37, R37, R211.reuse ;  /* 0x000000d325257220 */ /* 0x080fe20000410000 */
[-C--:B------:R-:W-:Y:S01]  /*85f0*/  FMUL.FTZ R40, R40, R211.reuse ;  /* 0x000000d328287220 */ /* 0x080fe20000410000 */
[----:B------:R-:W-:Y:S01]  /*8600*/  FSEL R156, R8, RZ, P2 ;  /* 0x000000ff089c7208 */ /* 0x000fe20001000000 */
[----:B------:R-:W-:Y:S01]  /*8610*/  FMUL.FTZ R41, R41, R211 ;  /* 0x000000d329297220 */ /* 0x000fe20000410000 */
[----:B------:R-:W-:Y:S01]  /*8620*/  FSEL R152, R153, RZ, P2 ;  /* 0x000000ff99987208 */ /* 0x000fe20001000000 */
[----:B------:R-:W-:Y:S01]  /*8630*/  IMAD.MOV R153, RZ, RZ, -R22 ;  /* 0x000000ffff997224 */ /* 0x000fe200078e0a16 */
[----:B------:R-:W-:Y:S01]  /*8640*/  MUFU.EX2 R170, R170 ;  /* 0x000000aa00aa7308 */ /* 0x000fe20000000800 */
[----:B------:R-:W-:Y:S01]  /*8650*/  FADD.FTZ R156, -R156, R11 ;  /* 0x0000000b9c9c7221 */ /* 0x000fe20000010100 */
[----:B------:R-:W-:-:S02]  /*8660*/  @!P1 VIADD R11, R10, 0x38840 ;  /* 0x000388400a0b9836 */ /* 0x000fc40000000000 */
[--C-:B------:R-:W-:Y:S01]  /*8670*/  FFMA.FTZ R203, R158, UR10, -R152.reuse ;  /* 0x0000000a9ecb7c23 */ /* 0x100fe20008010898 */
[----:B------:R-:W-:Y:S01]  /*8680*/  ISETP.NE.AND P2, PT, R18, R153, PT ;  /* 0x000000991200720c */ /* 0x000fe20003f45270 */
[----:B------:R-:W-:Y:S01]  /*8690*/  FMUL.FTZ R156, R156, UR10 ;  /* 0x0000000a9c9c7c20 */ /* 0x000fe20008410000 */
[--C-:B------:R-:W-:Y:S01]  /*86a0*/  FFMA.FTZ R202, R159, UR10, -R152.reuse ;  /* 0x0000000a9fca7c23 */ /* 0x100fe20008010898 */
[--C-:B------:R-:W-:Y:S01]  /*86b0*/  FFMA.FTZ R204, R155, UR10, -R152.reuse ;  /* 0x0000000a9bcc7c23 */ /* 0x100fe20008010898 */
[--C-:B------:R-:W-:Y:S01]  /*86c0*/  FFMA.FTZ R205, R162, UR10, -R152.reuse ;  /* 0x0000000aa2cd7c23 */ /* 0x100fe20008010898 */
[----:B------:R-:W1:Y:S01]  /*86d0*/  MUFU.EX2 R210, R156 ;  /* 0x0000009c00d27308 */ /* 0x000e620000000800 */
[--C-:B------:R-:W-:Y:S01]  /*86e0*/  FFMA.FTZ R206, R163, UR10, -R152.reuse ;  /* 0x0000000aa3ce7c23 */ /* 0x100fe20008010898 */
[--C-:B------:R-:W-:Y:S01]  /*86f0*/  FFMA.FTZ R207, R166, UR10, -R152.reuse ;  /* 0x0000000aa6cf7c23 */ /* 0x100fe20008010898 */
[--C-:B------:R-:W-:Y:S01]  /*8700*/  FFMA.FTZ R208, R167, UR10, -R152.reuse ;  /* 0x0000000aa7d07c23 */ /* 0x100fe20008010898 */
[--C-:B------:R-:W-:Y:S01]  /*8710*/  FFMA.FTZ R177, R177, UR10, -R152.reuse ;  /* 0x0000000ab1b17c23 */ /* 0x100fe20008010898 */
[--C-:B------:R-:W-:Y:S01]  /*8720*/  FFMA.FTZ R178, R178, UR10, -R152.reuse ;  /* 0x0000000ab2b27c23 */ /* 0x100fe20008010898 */
[--C-:B------:R-:W-:Y:S01]  /*8730*/  FFMA.FTZ R179, R179, UR10, -R152.reuse ;  /* 0x0000000ab3b37c23 */ /* 0x100fe20008010898 */
[--C-:B------:R-:W-:Y:S01]  /*8740*/  FFMA.FTZ R180, R180, UR10, -R152.reuse ;  /* 0x0000000ab4b47c23 */ /* 0x100fe20008010898 */
[----:B------:R-:W-:Y:S01]  /*8750*/  @!P2 IMAD R153, R14, 0x40, R17 ;  /* 0x000000400e99a824 */ /* 0x000fe200078e0211 */
[----:B------:R-:W-:Y:S01]  /*8760*/  @!P1 PRMT R14, RZ, 0x654, R11 ;  /* 0x00000654ff0e9816 */ /* 0x000fe2000000000b */
[--C-:B------:R-:W-:Y:S01]  /*8770*/  FFMA.FTZ R181, R181, UR10, -R152.reuse ;  /* 0x0000000ab5b57c23 */ /* 0x100fe20008010898 */
[--C-:B------:R-:W-:Y:S01]  /*8780*/  FFMA.FTZ R182, R182, UR10, -R152.reuse ;  /* 0x0000000ab6b67c23 */ /* 0x100fe20008010898 */
[--C-:B------:R-:W-:Y:S01]  /*8790*/  FFMA.FTZ R183, R183, UR10, -R152.reuse ;  /* 0x0000000ab7b77c23 */ /* 0x100fe20008010898 */
[----:B------:R-:W-:Y:S01]  /*87a0*/  @!P2 LEA R160, R153, UR37, 0x2 ;  /* 0x0000002599a0ac11 */ /* 0x000fe2000f8e10ff */
[----:B------:R2:W-:Y:S01]  /*87b0*/  @!P1 SYNCS.ARRIVE.TRANS64.RED.A1T0 RZ, [R14+URZ], RZ ;  /* 0x000000ff0eff99a7 */ /* 0x0005e2000810043f */
[--C-:B------:R-:W-:Y:S01]  /*87c0*/  FFMA.FTZ R197, R197, UR10, -R152.reuse ;  /* 0x0000000ac5c57c23 */ /* 0x100fe20008010898 */
[----:B------:R-:W-:Y:S01]  /*87d0*/  FFMA.FTZ R198, R198, UR10, -R152 ;  /* 0x0000000ac6c67c23 */ /* 0x000fe20008010898 */
[----:B------:R-:W-:Y:S01]  /*87e0*/  MUFU.EX2 R203, R203 ;  /* 0x000000cb00cb7308 */ /* 0x000fe20000000800 */
[----:B------:R-:W-:Y:S01]  /*87f0*/  @!P2 STS [R160+0x38400], R211 ;  /* 0x038400d3a000a388 */ /* 0x000fe20000000800 */
[----:B------:R-:W-:Y:S01]  /*8800*/  F2FP.F16.F32.PACK_AB R152, R15, R20 ;  /* 0x000000140f98723e */ /* 0x000fe200000000ff */
[-C--:B-1----:R-:W-:Y:S01]  /*8810*/  FMUL.FTZ R26, R26, R210.reuse ;  /* 0x000000d21a1a7220 */ /* 0x082fe20000410000 */
[----:B------:R-:W-:Y:S01]  /*8820*/  F2FP.F16.F32.PACK_AB R154, R168, R21 ;  /* 0x00000015a89a723e */ /* 0x000fe200000000ff */
[----:B------:R1:W-:Y:S01]  /*8830*/  @!P2 STS [R160+0x38420], R210 ;  /* 0x038420d2a000a388 */ /* 0x0003e20000000800 */
[----:B------:R-:W-:Y:S01]  /*8840*/  F2FP.F16.F32.PACK_AB R156, R170, R169 ;  /* 0x000000a9aa9c723e */ /* 0x000fe200000000ff */
        /* <DEDUP_REMOVED lines=17> */
[----:B------:R-:W4:Y:S01]  /*8960*/  MUFU.EX2 R205, R205 ;  /* 0x000000cd00cd7308 */ /* 0x000f220000000800 */
        /* <DEDUP_REMOVED lines=124> */
[-C--:B------:R-:W-:Y:S01]  /*9130*/  FMUL.FTZ R150, R150, R210.reuse ;  /* 0x000000d296967220 */ /* 0x080fe20000410000 */
[----:B------:R-:W-:Y:S01]  /*9140*/  FMUL.FTZ R151, R151, R210 ;  /* 0x000000d297977220 */ /* 0x000fe20000410000 */
[----:B------:R1:W-:Y:S01]  /*9150*/  STSM.16.M88.4 [R23+0x36400], R152 ;  /* 0x0364009817007844 */ /* 0x0003e20000000200 */
[----:B------:R-:W-:Y:S01]  /*9160*/  MUFU.EX2 R196, R196 ;  /* 0x000000c400c47308 */ /* 0x000fe20000000800 */
[----:B---3--:R-:W-:Y:S01]  /*9170*/  F2FP.F16.F32.PACK_AB R163, R181, R180 ;  /* 0x000000b4b5a3723e */ /* 0x008fe200000000ff */
[----:B------:R-:W-:Y:S01]  /*9180*/  FFMA.FTZ R203, R210, R6, R203 ;  /* 0x00000006d2cb7223 */ /* 0x000fe200000100cb */
[----:B------:R1:W-:Y:S01]  /*9190*/  STSM.16.M88.4 [R186], R156 ;  /* 0x0000009cba007844 */ /* 0x0003e20000000200 */
[----:B------:R-:W-:Y:S01]  /*91a0*/  FFMA.FTZ R20, R211, R5, R20 ;  /* 0x00000005d3147223 */ /* 0x000fe20000010014 */
[----:B------:R-:W-:Y:S01]  /*91b0*/  ISETP.GT.AND P2, PT, R12, R9, PT ;  /* 0x000000090c00720c */ /* 0x000fe20003f44270 */
[----:B------:R-:W-:Y:S01]  /*91c0*/  FADD.FTZ R203, R202, R203 ;  /* 0x000000cbcacb7221 */ /* 0x000fe20000010000 */
[----:B------:R1:W-:Y:S01]  /*91d0*/  STSM.16.M88.4 [R184], R160 ;  /* 0x000000a0b8007844 */ /* 0x0003e20000000200 */
[----:B------:R-:W3:Y:S01]  /*91e0*/  MUFU.EX2 R199, R199 ;  /* 0x000000c700c77308 */ /* 0x000ee20000000800 */
[----:B------:R-:W-:Y:S01]  /*91f0*/  FADD.FTZ R20, R15, R20 ;  /* 0x000000140f147221 */ /* 0x000fe20000010000 */
[----:B------:R-:W-:Y:S01]  /*9200*/  FADD.FTZ R204, R204, R203 ;  /* 0x000000cbcccc7221 */ /* 0x000fe20000010000 */
[----:B------:R-:W-:-:S02]  /*9210*/  @!P1 IADD3 R10, R10, 0x38860, RZ ;  /* 0x000388600a0a9810 */ /* 0x000fc40007ffe0ff */
[----:B------:R-:W-:Y:S01]  /*9220*/  FADD.FTZ R21, R21, R20 ;  /* 0x0000001415157221 */ /* 0x000fe20000010000 */
[----:B------:R-:W-:Y:S01]  /*9230*/  FADD.FTZ R205, R205, R204 ;  /* 0x000000cccdcd7221 */ /* 0x000fe20000010000 */
[----:B------:R-:W-:Y:S01]  /*9240*/  @!P1 PRMT R10, RZ, 0x654, R10 ;  /* 0x00000654ff0a9816 */ /* 0x000fe2000000000a */
[----:B------:R-:W-:Y:S01]  /*9250*/  MUFU.EX2 R200, R200 ;  /* 0x000000c800c87308 */ /* 0x000fe20000000800 */
[----:B------:R-:W-:Y:S01]  /*9260*/  FADD.FTZ R168, R168, R21 ;  /* 0x00000015a8a87221 */ /* 0x000fe20000010000 */
[----:B------:R-:W-:-:S03]  /*9270*/  FADD.FTZ R206, R206, R205 ;  /* 0x000000cdcece7221 */ /* 0x000fc60000010000 */
[----:B------:R-:W-:Y:S01]  /*9280*/  FADD.FTZ R169, R169, R168 ;  /* 0x000000a8a9a97221 */ /* 0x000fe20000010000 */
[----:B------:R-:W-:Y:S02]  /*9290*/  FADD.FTZ R207, R207, R206 ;  /* 0x000000cecfcf7221 */ /* 0x000fe40000010000 */
[----:B------:R-:W4:Y:S01]  /*92a0*/  MUFU.EX2 R201, R201 ;  /* 0x000000c900c97308 */ /* 0x000f220000000800 */
[----:B---3--:R-:W-:Y:S01]  /*92b0*/  F2FP.F16.F32.PACK_AB R164, R199, R196 ;  /* 0x000000c4c7a4723e */ /* 0x008fe200000000ff */
[----:B------:R-:W-:Y:S01]  /*92c0*/  FADD.FTZ R170, R170, R169 ;  /* 0x000000a9aaaa7221 */ /* 0x000fe20000010000 */
[----:B------:R-:W-:-:S03]  /*92d0*/  FADD.FTZ R208, R208, R207 ;  /* 0x000000cfd0d07221 */ /* 0x000fc60000010000 */
[----:B------:R-:W-:Y:S01]  /*92e0*/  FADD.FTZ R171, R171, R170 ;  /* 0x000000aaabab7221 */ /* 0x000fe20000010000 */
[----:B------:R-:W-:Y:S01]  /*92f0*/  FADD.FTZ R177, R177, R208 ;  /* 0x000000d0b1b17221 */ /* 0x000fe20000010000 */
[----:B------:R3:W5:Y:S02]  /*9300*/  MUFU.EX2 R182, R183 ;  /* 0x000000b700b67308 */ /* 0x0007640000000800 */
[----:B------:R-:W-:Y:S01]  /*9310*/  FADD.FTZ R172, R172, R171 ;  /* 0x000000abacac7221 */ /* 0x000fe20000010000 */
[----:B------:R-:W-:-:S03]  /*9320*/  FADD.FTZ R178, R178, R177 ;  /* 0x000000b1b2b27221 */ /* 0x000fc60000010000 */
[----:B------:R-:W-:Y:S01]  /*9330*/  FADD.FTZ R173, R173, R172 ;  /* 0x000000acadad7221 */ /* 0x000fe20000010000 */
[----:B------:R-:W-:Y:S01]  /*9340*/  FADD.FTZ R179, R179, R178 ;  /* 0x000000b2b3b37221 */ /* 0x000fe20000010000 */
[----:B------:R-:W-:Y:S01]  /*9350*/  MUFU.EX2 R11, R197 ;  /* 0x000000c5000b7308 */ /* 0x000fe20000000800 */
[----:B----4-:R-:W-:Y:S01]  /*9360*/  F2FP.F16.F32.PACK_AB R166, R201, R200 ;  /* 0x000000c8c9a6723e */ /* 0x010fe200000000ff */
[----:B------:R-:W-:Y:S01]  /*9370*/  FADD.FTZ R174, R174, R173 ;  /* 0x000000adaeae7221 */ /* 0x000fe20000010000 */
[----:B---3--:R-:W-:Y:S01]  /*9380*/  IADD3 R183, R209, 0x80, RZ ;  /* 0x00000080d1b77810 */ /* 0x008fe20007ffe0ff */
[----:B------:R-:W-:Y:S02]  /*9390*/  FADD.FTZ R180, R180, R179 ;  /* 0x000000b3b4b47221 */ /* 0x000fe40000010000 */
[----:B------:R-:W-:Y:S02]  /*93a0*/  FADD.FTZ R175, R175, R174 ;  /* 0x000000aeafaf7221 */ /* 0x000fe40000010000 */
[----:B--2---:R-:W2:Y:S01]  /*93b0*/  MUFU.EX2 R14, R198 ;  /* 0x000000c6000e7308 */ /* 0x004ea20000000800 */
[----:B-----5:R-:W-:Y:S01]  /*93c0*/  F2FP.F16.F32.PACK_AB R165, R182, R13 ;  /* 0x0000000db6a5723e */ /* 0x020fe200000000ff */
[----:B------:R-:W-:Y:S01]  /*93d0*/  FADD.FTZ R180, R181, R180 ;  /* 0x000000b4b5b47221 */ /* 0x000fe20000010000 */
[----:B------:R-:W-:-:S03]  /*93e0*/  FADD.FTZ R175, R176, R175 ;  /* 0x000000afb0af7221 */ /* 0x000fc60000010000 */
[----:B------:R-:W-:Y:S01]  /*93f0*/  FADD.FTZ R13, R13, R180 ;  /* 0x000000b40d0d7221 */ /* 0x000fe20000010000 */
[----:B------:R-:W-:-:S03]  /*9400*/  FADD.FTZ R196, R196, R175 ;  /* 0x000000afc4c47221 */ /* 0x000fc60000010000 */
[----:B------:R-:W-:Y:S01]  /*9410*/  FADD.FTZ R182, R182, R13 ;  /* 0x0000000db6b67221 */ /* 0x000fe20000010000 */
[----:B------:R-:W-:Y:S01]  /*9420*/  FADD.FTZ R199, R199, R196 ;  /* 0x000000c4c7c77221 */ /* 0x000fe20000010000 */
[----:B------:R-:W-:-:S03]  /*9430*/  IMAD.MOV.U32 R13, RZ, RZ, R7 ;  /* 0x000000ffff0d7224 */ /* 0x000fc600078e0007 */
[----:B------:R-:W-:Y:S01]  /*9440*/  FADD.FTZ R200, R200, R199 ;  /* 0x000000c7c8c87221 */ /* 0x000fe20000010000 */
[C---:B--2---:R-:W-:Y:S01]  /*9450*/  F2FP.F16.F32.PACK_AB R167, R14.reuse, R11 ;  /* 0x0000000b0ea7723e */ /* 0x044fe200000000ff */
[----:B------:R-:W-:Y:S02]  /*9460*/  FADD.FTZ R11, R11, R182 ;  /* 0x000000b60b0b7221 */ /* 0x000fe40000010000 */
[----:B------:R-:W-:Y:S02]  /*9470*/  FADD.FTZ R5, R201, R200 ;  /* 0x000000c8c9057221 */ /* 0x000fe40000010000 */
[----:B------:R1:W-:Y:S01]  /*9480*/  STSM.16.M88.4 [R185], R164 ;  /* 0x000000a4b9007844 */ /* 0x0003e20000000200 */
[----:B------:R-:W-:Y:S01]  /*9490*/  WARPGROUP.ARRIVE ;  /* 0x00000000000079c5 */ /* 0x000fe20000000000 */
[----:B------:R-:W-:Y:S01]  /*94a0*/  FADD.FTZ R6, R14, R11 ;  /* 0x0000000b0e067221 */ /* 0x000fe20000010000 */
[----:B------:R-:W-:Y:S01]  /*94b0*/  MOV R14, R2 ;  /* 0x00000002000e7202 */ /* 0x000fe20000000f00 */
[----:B------:R-:W-:-:S03]  /*94c0*/  IMAD.MOV.U32 R11, RZ, RZ, R8 ;  /* 0x000000ffff0b7224 */ /* 0x000fc600078e0008 */
[----:B------:R-:W-:Y:S01]  /*94d0*/  HGMMA.64x256x16.F32 R24, R152, gdesc[UR12].tnspB, R24, gsb0 ;  /* 0x43e0000c98187df0 */ /* 0x000fe20008000818 */
        /* <DEDUP_REMOVED lines=33> */
[----:B------:R-:W-:-:S07]  /*96f0*/  MOV R12, R10 ;  /* 0x0000000a000c7202 */ /* 0x000fce0000000f00 */
.L_x_5951:
[----:B------:R-:W-:-:S13]  /*9700*/  ISETP.GE.AND P2, PT, R12, RZ, PT ;  /* 0x000000ff0c00720c */ /* 0x000fda0003f46270 */
[----:B------:R-:W-:Y:S05]  /*9710*/  @!P2 BRA `(.L_x_5961) ;  /* 0x000000300048a947 */ /* 0x000fea0003800000 */
[----:B------:R-:W-:Y:S01]  /*9720*/  IMAD.MOV.U32 R11, RZ, RZ, R8 ;  /* 0x000000ffff0b7224 */ /* 0x000fe200078e0008 */
[----:B------:R-:W-:Y:S01]  /*9730*/  MOV R10, R2 ;  /* 0x00000002000a7202 */ /* 0x000fe20000000f00 */
[----:B------:R-:W-:Y:S01]  /*9740*/  IMAD.MOV.U32 R196, RZ, RZ, R7 ;  /* 0x000000ffffc47224 */ /* 0x000fe200078e0007 */
[----:B------:R-:W-:Y:S01]  /*9750*/  ULDC UR5, c[0x0][0xad0] ;  /* 0x0002b40000057ab9 */ /* 0x000fe20000000800 */
[----:B------:R-:W-:-:S05]  /*9760*/  ULDC UR4, c[0x0][0xa80] ;  /* 0x0002a00000047ab9 */ /* 0x000fca0000000800 */
.L_x_5970:
[----:B------:R-:W-:-:S05]  /*9770*/  VIADD R2, R10, 0x1 ;  /* 0x000000010a027836 */ /* 0x000fca0000000000 */
[----:B------:R-:W-:-:S04]  /*9780*/  ISETP.NE.AND P2, PT, R2, 0x2, PT ;  /* 0x000000020200780c */ /* 0x000fc80003f45270 */
[----:B------:R-:W-:Y:S02]  /*9790*/  SEL R7, RZ, 0x1, P2 ;  /* 0x00000001ff077807 */ /* 0x000fe40001000000 */
[----:B------:R-:W-:Y:S02]  /*97a0*/  SEL R2, R2, RZ, P2 ;  /* 0x000000ff02027207 */ /* 0x000fe40001000000 */
[----:B------:R-:W-:Y:S01]  /*97b0*/  LOP3.LUT R16, R16, R7, RZ, 0x3c, !PT ;  /* 0x0000000710107212 */ /* 0x000fe200078e3cff */
[----:B------:R-:W-:Y:S06]  /*97c0*/  @!P0 BRA `(.L_x_5962) ;  /* 0x0000000000048947 */ /* 0x000fec0003800000 */
[----:B------:R-:W-:Y:S01]  /*97d0*/  BPT.TRAP 0x1 ;  /* 0x000000040000795c */ /* 0x000fe20000300000 */
.L_x_5962:
[----:B------:R-:W-:Y:S02]  /*97e0*/  LEA R9, R2, UR37, 0x3 ;  /* 0x0000002502097c11 */ /* 0x000fe4000f8e18ff */
[----:B------:R-:W-:-:S04]  /*97f0*/  SHF.L.U32 R8, R16, 0x1f, RZ ;  /* 0x0000001f10087819 */ /* 0x000fc800000006ff */
[----:B------:R1:W2:Y:S01]  /*9800*/  SYNCS.PHASECHK.TRANS64.TRYWAIT P2, [R9+URZ+0x38830], R8 ;  /* 0x03883008090075a7 */ /* 0x0002a2000804017f */
[----:B------:R-:W-:Y:S05]  /*9810*/  @!P0 BRA `(.L_x_5963) ;  /* 0x0000000000048947 */ /* 0x000fea0003800000 */
[----:B------:R-:W-:Y:S01]  /*9820*/  BPT.TRAP 0x1 ;  /* 0x000000040000795c */ /* 0x000fe20000300000 */
.L_x_5963:
[----:B------:R-:W-:Y:S01]  /*9830*/  IMAD R7, R2, 0x200, R0 ;  /* 0x0000020002077824 */ /* 0x000fe200078e0200 */
[----:B--2---:R-:W-:Y:S06]  /*9840*/  @P2 BRA `(.L_x_5964) ;  /* 0x0000000000082947 */ /* 0x004fec0003800000 */
[----:B------:R-:W2:Y:S02]  /*9850*/  SYNCS.PHASECHK.TRANS64.TRYWAIT P2, [R9+URZ+0x38830], R8 ;  /* 0x03883008090075a7 */ /* 0x000ea4000804017f */
[----:B--2---:R-:W-:Y:S05]  /*9860*/  @!P2 BRA `(.L_x_5965) ;  /* 0x0000008800e4a947 */ /* 0x004fea0003800000 */
.L_x_5964:
        /* <DEDUP_REMOVED lines=22> */
.L_x_5966:
[----:B------:R3:W4:Y:S01]  /*99d0*/  SYNCS.PHASECHK.TRANS64.TRYWAIT P2, [R9+URZ+0x38850], R8 ;  /* 0x03885008090075a7 */ /* 0x000722000804017f */
[----:B------:R-:W-:Y:S05]  /*99e0*/  @!P0 BRA `(.L_x_5967) ;  /* 0x0000000000048947 */ /* 0x000fea0003800000 */
[----:B------:R-:W-:Y:S01]  /*99f0*/  BPT.TRAP 0x1 ;  /* 0x000000040000795c */ /* 0x000fe20000300000 */
.L_x_5967:
[----:B----4-:R-:W-:Y:S05]  /*9a00*/  @P2 BRA `(.L_x_5968) ;  /* 0x0000000000082947 */ /* 0x010fea0003800000 */
[----:B------:R-:W4:Y:S02]  /*9a10*/  SYNCS.PHASECHK.TRANS64.TRYWAIT P2, [R9+URZ+0x38850], R8 ;  /* 0x03885008090075a7 */ /* 0x000f24000804017f */
[----:B----4-:R-:W-:Y:S05]  /*9a20*/  @!P2 BRA `(.L_x_5969) ;  /* 0x000000880088a947 */ /* 0x010fea0003800000 */
.L_x_5968:
[----:B------:R-:W-:Y:S01]  /*9a30*/  LEA R7, R2, R3, 0xc ;  /* 0x0000000302077211 */ /* 0x000fe200078e60ff */
[----:B------:R-:W-:Y:S01]  /*9a40*/  WARPGROUP.ARRIVE ;  /* 0x00000000000079c5 */ /* 0x000fe20000000000 */
[----:B------:R-:W-:Y:S01]  /*9a50*/  UMOV UR11, 0x40000040 ;  /* 0x40000040000b7882 */ /* 0x000fe20000000000 */
[----:B------:R-:W-:Y:S01]  /*9a60*/  VIADD R13, R4, 0x2 ;  /* 0x00000002040d7836 */ /* 0x000fe20000000000 */
[C---:B------:R-:W-:Y:S01]  /*9a70*/  R2UR UR10, R7.reuse ;  /* 0x00000000070a72ca */ /* 0x040fe200000e0000 */
[----:B-1234-:R-:W-:Y:S01]  /*9a80*/  VIADD R8, R7, 0x2 ;  /* 0x0000000207087836 */ /* 0x01efe20000000000 */
[----:B------:R-:W-:Y:S01]  /*9a90*/  UMOV UR29, 0x40000040 ;  /* 0x40000040001d7882 */ /* 0x000fe20000000000 */
[----:B------:R-:W-:Y:S01]  /*9aa0*/  UMOV UR31, 0x40000040 ;  /* 0x40000040001f7882 */ /* 0x000fe20000000000 */
[----:B------:R-:W-:Y:S01]  /*9ab0*/  R2UR UR28, R13 ;  /* 0x000000000d1c72ca */ /* 0x000fe200000e0000 */
[----:B------:R-:W1:Y:S01]  /*9ac0*/  S2R R14, SR_TID.X ;  /* 0x00000000000e7919 */ /* 0x000e620000002100 */
[----:B------:R-:W-:Y:S01]  /*9ad0*/  R2UR UR30, R8 ;  /* 0x00000000081e72ca */ /* 0x000fe200000e0000 */
[C---:B------:R-:W-:Y:S01]  /*9ae0*/  VIADD R8, R7.reuse, 0x4 ;  /* 0x0000000407087836 */ /* 0x040fe20000000000 */
[C---:B------:R-:W-:Y:S01]  /*9af0*/  IADD3 R13, R4.reuse, 0x4, RZ ;  /* 0x00000004040d7810 */ /* 0x040fe20007ffe0ff */
[----:B------:R-:W-:Y:S01]  /*9b00*/  VIADD R21, R4, 0x800 ;  /* 0x0000080004157836 */ /* 0x000fe20000000000 */
[----:B------:R-:W-:Y:S01]  /*9b10*/  UMOV UR7, 0x40000040 ;  /* 0x4000004000077882 */ /* 0x000fe20000000000 */
[----:B------:R-:W-:-:S02]  /*9b20*/  VIADD R15, R7, 0x800 ;  /* 0x00000800070f7836 */ /* 0x000fc40000000000 */
[----:B------:R-:W-:Y:S01]  /*9b30*/  HGMMA.64x64x16.F32 R152, gdesc[UR8], R152, gsb0 ;  /* 0x00e00000089879f0 */ /* 0x000fe20008000898 */
[----:B------:R-:W-:Y:S01]  /*9b40*/  UMOV UR10, UR4 ;  /* 0x00000004000a7c82 */ /* 0x000fe20008000000 */
[----:B------:R-:W-:-:S05]  /*9b50*/  IMAD R209, R2, 0x1000, R19 ;  /* 0x0000100002d17824 */ /* 0x000fca00078e0213 */
[----:B------:R-:W-:Y:S02]  /*9b60*/  R2UR UR6, R209 ;  /* 0x00000000d10672ca */ /* 0x000fe400000e0000 */
        /* <DEDUP_REMOVED lines=262> */
[----:B------:R-:W-:-:S03]  /*abd0*/  IADD3 R15, R7, 0xe00, RZ ;  /* 0x00000e00070f7810 */ /* 0x000fc60007ffe0ff */
        /* <DEDUP_REMOVED lines=105> */
[----:B--2---:R-:W-:Y:S01]  /*b270*/  FMNMX.FTZ R7, R177, R162, !PT ;  /* 0x000000a2b1077209 */ /* 0x004fe20007810000 */
[----:B------:R-:W-:Y:S01]  /*b280*/  FMUL.FTZ R162, R166, UR5 ;  /* 0x00000005a6a27c20 */ /* 0x000fe20008410000 */
[----:B------:R-:W-:-:S05]  /*b290*/  FMUL.FTZ R166, R170, UR5 ;  /* 0x00000005aaa67c20 */ /* 0x000fca0008410000 */
        /* <DEDUP_REMOVED lines=23> */
[----:B------:R-:W-:Y:S01]  /*b410*/  FADD.FTZ R170, -R7, R196 ;  /* 0x000000c407aa7221 */ /* 0x000fe20000010100 */
[----:B----4-:R-:W-:Y:S01]  /*b420*/  FMNMX.FTZ R169, R163, R168, !PT ;  /* 0x000000a8a3a97209 */ /* 0x010fe20007810000 */
[----:B------:R-:W-:Y:S02]  /*b430*/  FMUL.FTZ R204, R7, UR10 ;  /* 0x0000000a07cc7c20 */ /* 0x000fe40008410000 */
[----:B------:R-:W-:Y:S02]  /*b440*/  FMUL.FTZ R171, R170, UR10 ;  /* 0x0000000aaaab7c20 */ /* 0x000fe40008410000 */
        /* <DEDUP_REMOVED lines=22> */
[----:B--2---:R-:W-:Y:S01]  /*b5b0*/  FMNMX.FTZ R8, R200, R169, !PT ;  /* 0x000000a9c8087209 */ /* 0x004fe20007810000 */
[----:B------:R-:W-:Y:S01]  /*b5c0*/  FFMA.FTZ R169, R152, UR10, -R204 ;  /* 0x0000000a98a97c23 */ /* 0x000fe200080108cc */
[C---:B------:R-:W-:Y:S02]  /*b5d0*/  @!P1 VIADD R152, R9.reuse, 0x38840 ;  /* 0x0003884009989836 */ /* 0x040fe40000000000 */
[----:B------:R-:W-:-:S03]  /*b5e0*/  @!P1 VIADD R9, R9, 0x38860 ;  /* 0x0003886009099836 */ /* 0x000fc60000000000 */
[----:B------:R-:W2:Y:S01]  /*b5f0*/  MUFU.TANH R183, R183 ;  /* 0x000000b700b77308 */ /* 0x000ea20000002400 */
[----:B------:R-:W-:Y:S02]  /*b600*/  @!P1 PRMT R152, RZ, 0x654, R152 ;  /* 0x00000654ff989816 */ /* 0x000fe40000000098 */
[----:B------:R-:W-:Y:S02]  /*b610*/  @!P1 PRMT R9, RZ, 0x654, R9 ;  /* 0x00000654ff099816 */ /* 0x000fe40000000009 */
[----:B------:R4:W-:Y:S03]  /*b620*/  @!P1 SYNCS.ARRIVE.TRANS64.RED.A1T0 RZ, [R152+URZ], RZ ;  /* 0x000000ff98ff99a7 */ /* 0x0009e6000810043f */
[----:B------:R3:W5:Y:S08]  /*b630*/  MUFU.EX2 R168, R171 ;  /* 0x000000ab00a87308 */ /* 0x0007700000000800 */
[----:B------:R4:W-:Y:S01]  /*b640*/  MUFU.EX2 R170, R173 ;  /* 0x000000ad00aa7308 */ /* 0x0009e20000000800 */
[----:B---3--:R-:W-:-:S04]  /*b650*/  FMNMX.FTZ R171, R179, R8, !PT ;  /* 0x00000008b3ab7209 */ /* 0x008fc80007810000 */
[----:B-1----:R-:W-:Y:S01]  /*b660*/  FMNMX.FTZ R8, R182, R171, !PT ;  /* 0x000000abb6087209 */ /* 0x002fe20007810000 */
[--C-:B------:R-:W-:Y:S02]  /*b670*/  FFMA.FTZ R171, R154, UR10, -R204.reuse ;  /* 0x0000000a9aab7c23 */ /* 0x100fe400080108cc */
[----:B------:R-:W1:Y:S01]  /*b680*/  MUFU.EX2 R21, R21 ;  /* 0x0000001500157308 */ /* 0x000e620000000800 */
[----:B--2---:R-:W-:Y:S01]  /*b690*/  FMNMX.FTZ R8, R183, R8, !PT ;  /* 0x00000008b7087209 */ /* 0x004fe20007810000 */
[----:B----4-:R-:W-:Y:S01]  /*b6a0*/  FFMA.FTZ R173, R156, UR10, -R204 ;  /* 0x0000000a9cad7c23 */ /* 0x010fe200080108cc */
[-C--:B-----5:R-:W-:Y:S01]  /*b6b0*/  FMUL.FTZ R24, R24, R168.reuse ;  /* 0x000000a818187220 */ /* 0x0a0fe20000410000 */
[-C--:B------:R-:W-:Y:S01]  /*b6c0*/  FMUL.FTZ R25, R25, R168.reuse ;  /* 0x000000a819197220 */ /* 0x080fe20000410000 */
[-C--:B------:R-:W-:Y:S01]  /*b6d0*/  FMUL.FTZ R28, R28, R168.reuse ;  /* 0x000000a81c1c7220 */ /* 0x080fe20000410000 */
[----:B------:R-:W2:Y:S01]  /*b6e0*/  SHFL.BFLY PT, R153, R8, 0x2, 0x1f ;  /* 0x0c401f0008997f89 */ /* 0x000ea200000e0000 */
        /* <DEDUP_REMOVED lines=25> */
[----:B------:R-:W1:Y:S01]  /*b880*/  MUFU.EX2 R174, R174 ;  /* 0x000000ae00ae7308 */ /* 0x000e620000000800 */
[-C--:B------:R-:W-:Y:S01]  /*b890*/  FMUL.FTZ R69, R69, R168.reuse ;  /* 0x000000a845457220 */ /* 0x080fe20000410000 */
[-C--:B------:R-:W-:Y:S01]  /*b8a0*/  FMUL.FTZ R72, R72, R168.reuse ;  /* 0x000000a848487220 */ /* 0x080fe20000410000 */
[----:B------:R-:W2:Y:S01]  /*b8b0*/  SHFL.BFLY PT, R8, R153, 0x1, 0x1f ;  /* 0x0c201f0099087f89 */ /* 0x000ea200000e0000 */
        /* <DEDUP_REMOVED lines=23> */
[----:B--2---:R-:W-:Y:S01]  /*ba30*/  FMNMX.FTZ R8, R153, R8, !PT ;  /* 0x0000000899087209 */ /* 0x004fe20007810000 */
[-C--:B------:R-:W-:Y:S01]  /*ba40*/  FMUL.FTZ R112, R112, R168.reuse ;  /* 0x000000a870707220 */ /* 0x080fe20000410000 */
[----:B------:R-:W-:Y:S01]  /*ba50*/  IADD3 R153, -R22, RZ, RZ ;  /* 0x000000ff16997210 */ /* 0x000fe20007ffe1ff */
[-C--:B------:R-:W-:Y:S01]  /*ba60*/  FMUL.FTZ R113, R113, R168.reuse ;  /* 0x000000a871717220 */ /* 0x080fe20000410000 */
[-C--:B------:R-:W-:Y:S01]  /*ba70*/  FMUL.FTZ R116, R116, R168.reuse ;  /* 0x000000a874747220 */ /* 0x080fe20000410000 */
[----:B------:R-:W-:Y:S01]  /*ba80*/  FADD.FTZ R11, -R8, R11 ;  /* 0x0000000b080b7221 */ /* 0x000fe20000010100 */
[----:B------:R-:W-:Y:S01]  /*ba90*/  ISETP.NE.AND P2, PT, R18, R153, PT ;  /* 0x000000991200720c */ /* 0x000fe20003f45270 */
[----:B------:R-:W-:Y:S01]  /*baa0*/  FMUL.FTZ R154, R8, UR10 ;  /* 0x0000000a089a7c20 */ /* 0x000fe20008410000 */
[----:B------:R-:W-:Y:S01]  /*bab0*/  MUFU.EX2 R178, R178 ;  /* 0x000000b200b27308 */ /* 0x000fe20000000800 */
[----:B------:R-:W-:Y:S01]  /*bac0*/  FMUL.FTZ R11, R11, UR10 ;  /* 0x0000000a0b0b7c20 */ /* 0x000fe20008410000 */
[----:B------:R-:W-:Y:S01]  /*bad0*/  FMUL.FTZ R117, R117, R168 ;  /* 0x000000a875757220 */ /* 0x000fe20000410000 */
        /* <DEDUP_REMOVED lines=8> */
[----:B------:R-:W-:Y:S01]  /*bb60*/  @!P2 LEA R10, R10, R17, 0x6 ;  /* 0x000000110a0aa211 */ /* 0x000fe200078e30ff */
        /* <DEDUP_REMOVED lines=9> */
[----:B------:R-:W-:Y:S01]  /*bc00*/  @!P2 STS [R153+0x38400], R168 ;  /* 0x038400a89900a388 */ /* 0x000fe20000000800 */
[----:B------:R-:W-:Y:S01]  /*bc10*/  FFMA.FTZ R182, R182, UR10, -R154 ;  /* 0x0000000ab6b67c23 */ /* 0x000fe2000801089a */
[----:B------:R-:W-:Y:S01]  /*bc20*/  MUFU.EX2 R14, R14 ;  /* 0x0000000e000e7308 */ /* 0x000fe20000000800 */
[----:B------:R-:W-:Y:S01]  /*bc30*/  F2FP.F16.F32.PACK_AB R154, R172, R169 ;  /* 0x000000a9ac9a723e */ /* 0x000fe200000000ff */
[----:B-1----:R1:W-:Y:S01]  /*bc40*/  @!P2 STS [R153+0x38420], R11 ;  /* 0x0384200b9900a388 */ /* 0x0023e20000000800 */
[----:B------:R-:W-:Y:S01]  /*bc50*/  F2FP.F16.F32.PACK_AB R158, R176, R173 ;  /* 0x000000adb09e723e */ /* 0x000fe200000000ff */
[----:B------:R-:W-:Y:S01]  /*bc60*/  FMUL.FTZ R26, R26, R11 ;  /* 0x0000000b1a1a7220 */ /* 0x000fe20000410000 */
[----:B------:R-:W-:Y:S01]  /*bc70*/  F2FP.F16.F32.PACK_AB R160, R178, R175 ;  /* 0x000000afb2a0723e */ /* 0x000fe200000000ff */
        /* <DEDUP_REMOVED lines=98> */
[----:B------:R-:W3:Y:S01]  /*c2a0*/  MUFU.EX2 R208, R208 ;  /* 0x000000d000d07308 */ /* 0x000ee20000000800 */
[----:B--2---:R-:W-:Y:S01]  /*c2b0*/  F2FP.F16.F32.PACK_AB R161, R207, R206 ;  /* 0x000000cecfa1723e */ /* 0x004fe200000000ff */
[----:B------:R-:W-:Y:S01]  /*c2c0*/  FFMA.FTZ R5, R168, R5, R21 ;  /* 0x00000005a8057223 */ /* 0x000fe20000010015 */
[----:B------:R1:W-:Y:S01]  /*c2d0*/  STSM.16.M88.4 [R186], R156 ;  /* 0x0000009cba007844 */ /* 0x0003e20000000200 */
[----:B------:R-:W-:Y:S01]  /*c2e0*/  FFMA.FTZ R6, R11, R6, R14 ;  /* 0x000000060b067223 */ /* 0x000fe2000001000e */
[----:B------:R-:W-:Y:S01]  /*c2f0*/  ISETP.GT.AND P2, PT, R12, RZ, PT ;  /* 0x000000ff0c00720c */ /* 0x000fe20003f44270 */
[----:B------:R-:W-:Y:S01]  /*c300*/  FADD.FTZ R170, R170, R5 ;  /* 0x00000005aaaa7221 */ /* 0x000fe20000010000 */
[----:B------:R-:W-:Y:S01]  /*c310*/  IMAD.MOV.U32 R11, RZ, RZ, R8 ;  /* 0x000000ffff0b7224 */ /* 0x000fe200078e0008 */
[----:B------:R-:W-:Y:S01]  /*c320*/  MUFU.EX2 R197, R197 ;  /* 0x000000c500c57308 */ /* 0x000fe20000000800 */
[----:B------:R-:W-:Y:S01]  /*c330*/  FADD.FTZ R6, R13, R6 ;  /* 0x000000060d067221 */ /* 0x000fe20000010000 */
[----:B------:R-:W-:-:S03]  /*c340*/  FADD.FTZ R169, R169, R170 ;  /* 0x000000aaa9a97221 */ /* 0x000fc60000010000 */
[----:B------:R-:W-:Y:S01]  /*c350*/  FADD.FTZ R15, R15, R6 ;  /* 0x000000060f0f7221 */ /* 0x000fe20000010000 */
[----:B------:R-:W-:Y:S02]  /*c360*/  FADD.FTZ R172, R172, R169 ;  /* 0x000000a9acac7221 */ /* 0x000fe40000010000 */
[----:B------:R-:W2:Y:S01]  /*c370*/  MUFU.EX2 R202, R202 ;  /* 0x000000ca00ca7308 */ /* 0x000ea20000000800 */
[----:B---3--:R-:W-:Y:S01]  /*c380*/  F2FP.F16.F32.PACK_AB R163, R208, R181 ;  /* 0x000000b5d0a3723e */ /* 0x008fe200000000ff */
        /* <DEDUP_REMOVED lines=9> */
[----:B------:R-:W3:Y:S01]  /*c420*/  MUFU.EX2 R180, R180 ;  /* 0x000000b400b47308 */ /* 0x000ee20000000800 */
[----:B--2---:R-:W-:Y:S01]  /*c430*/  F2FP.F16.F32.PACK_AB R164, R202, R197 ;  /* 0x000000c5caa4723e */ /* 0x004fe200000000ff */
        /* <DEDUP_REMOVED lines=10> */
[----:B---3--:R-:W-:Y:S01]  /*c4e0*/  F2FP.F16.F32.PACK_AB R166, R180, R177 ;  /* 0x000000b1b4a6723e */ /* 0x008fe200000000ff */
[----:B------:R-:W-:Y:S01]  /*c4f0*/  FADD.FTZ R196, R201, R196 ;  /* 0x000000c4c9c47221 */ /* 0x000fe20000010000 */
[----:B------:R-:W-:-:S03]  /*c500*/  FADD.FTZ R208, R208, R181 ;  /* 0x000000b5d0d07221 */ /* 0x000fc60000010000 */
[----:B------:R-:W-:Y:S01]  /*c510*/  FADD.FTZ R197, R197, R196 ;  /* 0x000000c4c5c57221 */ /* 0x000fe20000010000 */
[----:B------:R-:W-:Y:S01]  /*c520*/  MOV R196, R7 ;  /* 0x0000000700c47202 */ /* 0x000fe20000000f00 */
[----:B------:R3:W4:Y:S02]  /*c530*/  MUFU.EX2 R10, R182 ;  /* 0x000000b6000a7308 */ /* 0x0007240000000800 */
[----:B------:R-:W-:-:S04]  /*c540*/  FADD.FTZ R202, R202, R197 ;  /* 0x000000c5caca7221 */ /* 0x000fc80000010000 */
[----:B------:R-:W-:Y:S02]  /*c550*/  FADD.FTZ R5, R177, R202 ;  /* 0x000000cab1057221 */ /* 0x000fe40000010000 */
[----:B------:R-:W5:Y:S01]  /*c560*/  MUFU.EX2 R179, R179 ;  /* 0x000000b300b37308 */ /* 0x000f620000000800 */
[----:B--2---:R-:W-:Y:S01]  /*c570*/  F2FP.F16.F32.PACK_AB R165, R200, R199 ;  /* 0x000000c7c8a5723e */ /* 0x004fe200000000ff */
[----:B---3--:R-:W-:Y:S02]  /*c580*/  VIADD R182, R209, 0x80 ;  /* 0x00000080d1b67836 */ /* 0x008fe40000000000 */
[----:B------:R-:W-:Y:S01]  /*c590*/  FADD.FTZ R199, R199, R208 ;  /* 0x000000d0c7c77221 */ /* 0x000fe20000010000 */
[----:B------:R-:W-:-:S03]  /*c5a0*/  FADD.FTZ R5, R180, R5 ;  /* 0x00000005b4057221 */ /* 0x000fc60000010000 */
[----:B------:R-:W-:-:S04]  /*c5b0*/  FADD.FTZ R199, R200, R199 ;  /* 0x000000c7c8c77221 */ /* 0x000fc80000010000 */
[----:B----4-:R-:W-:Y:S01]  /*c5c0*/  FADD.FTZ R6, R10, R199 ;  /* 0x000000c70a067221 */ /* 0x010fe20000010000 */
[----:B-----5:R-:W-:-:S03]  /*c5d0*/  F2FP.F16.F32.PACK_AB R167, R179, R10 ;  /* 0x0000000ab3a7723e */ /* 0x020fc600000000ff */
[----:B------:R-:W-:Y:S01]  /*c5e0*/  FADD.FTZ R6, R179, R6 ;  /* 0x00000006b3067221 */ /* 0x000fe20000010000 */
[----:B------:R-:W-:Y:S01]  /*c5f0*/  IMAD.MOV.U32 R10, RZ, RZ, R2 ;  /* 0x000000ffff0a7224 */ /* 0x000fe200078e0002 */
[----:B------:R1:W-:Y:S01]  /*c600*/  STSM.16.M88.4 [R185], R164 ;  /* 0x000000a4b9007844 */ /* 0x0003e20000000200 */
[----:B------:R-:W-:-:S06]  /*c610*/  WARPGROUP.ARRIVE ;  /* 0x00000000000079c5 */ /* 0x000fcc0000000000 */
        /* <DEDUP_REMOVED lines=31> */
[----:B--2---:R-:W-:-:S05]  /*c810*/  VIADD R9, R12, 0xffffffff ;  /* 0xffffffff0c097836 */ /* 0x004fca0000000000 */
[----:B------:R-:W-:Y:S01]  /*c820*/  MOV R12, R9 ;  /* 0x00000009000c7202 */ /* 0x000fe20000000f00 */
[----:B-1----:R-:W-:Y:S06]  /*c830*/  @P2 BRA `(.L_x_5970) ;  /* 0xffffffcc00cc2947 */ /* 0x002fec000383ffff */
.L_x_5961:
[----:B------:R-:W1:Y:S01]  /*c840*/  SHFL.BFLY PT, R0, R5, 0x2, 0x1f ;  /* 0x0c401f0005007f89 */ /* 0x000e6200000e0000 */
[----:B------:R-:W-:Y:S01]  /*c850*/  VIADD R4, R2, 0x1 ;  /* 0x0000000102047836 */ /* 0x000fe20000000000 */
[----:B------:R-:W-:Y:S01]  /*c860*/  UIADD3 UR36, UR36, 0x1, URZ ;  /* 0x0000000124247890 */ /* 0x000fe2000fffe03f */
[----:B------:R-:W-:Y:S01]  /*c870*/  IMAD.U32 R14, RZ, RZ, UR10 ;  /* 0x0000000aff0e7e24 */ /* 0x000fe2000f8e00ff */
[----:B------:R-:W2:Y:S01]  /*c880*/  SHFL.BFLY PT, R9, R6, 0x2, 0x1f ;  /* 0x0c401f0006097f89 */ /* 0x000ea200000e0000 */
[----:B------:R-:W-:Y:S08]  /*c890*/  BAR.ARV 0x8, 0xa0 ;  /* 0x0202800000007b1d */ /* 0x000ff00000002000 */
[----:B------:R-:W-:Y:S01]  /*c8a0*/  BAR.SYNC.DEFER_BLOCKING 0xf, 0x100 ;  /* 0x03c4000000007b1d */ /* 0x000fe20000010000 */
[----:B------:R-:W-:Y:S01]  /*c8b0*/  ISETP.NE.AND P1, PT, R4, 0x2, PT ;  /* 0x000000020400780c */ /* 0x000fe20003f25270 */
[----:B-1----:R-:W-:Y:S01]  /*c8c0*/  FADD.FTZ R0, R0, R5 ;  /* 0x0000000500007221 */ /* 0x002fe20000010000 */
[----:B------:R-:W-:Y:S01]  /*c8d0*/  MOV R5, RZ ;  /* 0x000000ff00057202 */ /* 0x000fe20000000f00 */
[----:B--2---:R-:W-:-:S03]  /*c8e0*/  FADD.FTZ R9, R9, R6 ;  /* 0x0000000609097221 */ /* 0x004fc60000010000 */
[----:B------:R-:W1:Y:S01]  /*c8f0*/  SHFL.BFLY PT, R3, R0, 0x1, 0x1f ;  /* 0x0c201f0000037f89 */ /* 0x000e6200000e0000 */
[----:B------:R-:W-:-:S03]  /*c900*/  IMAD.MOV.U32 R6, RZ, RZ, RZ ;  /* 0x000000ffff067224 */ /* 0x000fc600078e00ff */
[----:B------:R-:W2:Y:S01]  /*c910*/  SHFL.BFLY PT, R10, R9, 0x1, 0x1f ;  /* 0x0c201f00090a7f89 */ /* 0x000ea200000e0000 */
[----:B-1----:R-:W-:Y:S01]  /*c920*/  FADD.FTZ R12, R0, R3 ;  /* 0x00000003000c7221 */ /* 0x002fe20000010000 */
[----:B------:R-:W-:Y:S02]  /*c930*/  IMAD.MOV R3, RZ, RZ, -R22 ;  /* 0x000000ffff037224 */ /* 0x000fe400078e0a16 */
[----:B------:R-:W-:Y:S02]  /*c940*/  IMAD.MOV.U32 R0, RZ, RZ, -0x800000 ;  /* 0xff800000ff007424 */ /* 0x000fe400078e00ff */
[----:B--2---:R-:W-:Y:S01]  /*c950*/  FADD.FTZ R10, R9, R10 ;  /* 0x0000000a090a7221 */ /* 0x004fe20000010000 */
[----:B------:R-:W-:Y:S02]  /*c960*/  FSETP.NE.FTZ.AND P2, PT, R12, RZ, PT ;  /* 0x000000ff0c00720b */ /* 0x000fe40003f55000 */
[----:B------:R-:W-:Y:S02]  /*c970*/  ISETP.NE.AND P0, PT, R18, R3, PT ;  /* 0x000000031200720c */ /* 0x000fe40003f05270 */
[----:B------:R-:W-:-:S02]  /*c980*/  FSETP.NE.FTZ.AND P3, PT, R10, RZ, PT ;  /* 0x000000ff0a00720b */ /* 0x000fc40003f75000 */
[----:B------:R-:W-:-:S04]  /*c990*/  SEL R3, RZ, 0x1, P1 ;  /* 0x00000001ff037807 */ /* 0x000fc80000800000 */
[----:B------:R-:W-:Y:S02]  /*c9a0*/  LOP3.LUT R16, R16, R3, RZ, 0x3c, !PT ;  /* 0x0000000310107212 */ /* 0x000fe400078e3cff */
[----:B------:R-:W-:Y:S01]  /*c9b0*/  MOV R3, 0xff800000 ;  /* 0xff80000000037802 */ /* 0x000fe20000000f00 */
[----:B------:R-:W1:Y:S02]  /*c9c0*/  @P2 MUFU.RCP R5, R12 ;  /* 0x0000000c00052308 */ /* 0x000e640000001000 */
[----:B------:R-:W-:Y:S02]  /*c9d0*/  @!P0 IMAD R2, R2, 0x40, R17 ;  /* 0x0000004002028824 */ /* 0x000fe400078e0211 */
[----:B------:R-:W-:-:S03]  /*c9e0*/  @P3 FMUL.FTZ R14, R14, 0.69314718246459960938 ;  /* 0x3f3172180e0e3820 */ /* 0x000fc60000410000 */
[----:B------:R-:W-:Y:S01]  /*c9f0*/  @!P0 LEA R11, R2, UR37, 0x2 ;  /* 0x00000025020b8c11 */ /* 0x000fe2000f8e10ff */
[----:B------:R-:W2:Y:S01]  /*ca00*/  @P3 MUFU.RCP R6, R10 ;  /* 0x0000000a00063308 */ /* 0x000ea20000001000 */
[----:B------:R-:W-:-:S05]  /*ca10*/  MOV R2, UR10 ;  /* 0x0000000a00027c02 */ /* 0x000fca0008000f00 */
[----:B------:R-:W-:Y:S02]  /*ca20*/  @P2 FMUL.FTZ R2, R2, 0.69314718246459960938 ;  /* 0x3f31721802022820 */ /* 0x000fe40000410000 */
[----:B------:R-:W3:Y:S01]  /*ca30*/  @P2 MUFU.LG2 R9, R12 ;  /* 0x0000000c00092308 */ /* 0x000ee20000000c00 */
[----:B-1----:R-:W-:Y:S01]  /*ca40*/  @!P0 STS [R11+0x38400], R5 ;  /* 0x038400050b008388 */ /* 0x002fe20000000800 */
[-C--:B------:R-:W-:Y:S01]  /*ca50*/  FMUL.FTZ R171, R24, R5.reuse ;  /* 0x0000000518ab7220 */ /* 0x080fe20000410000 */
[-C--:B------:R-:W-:Y:S01]  /*ca60*/  FMUL.FTZ R168, R25, R5.reuse ;  /* 0x0000000519a87220 */ /* 0x080fe20000410000 */
[-C--:B------:R-:W-:Y:S01]  /*ca70*/  FMUL.FTZ R170, R28, R5.reuse ;  /* 0x000000051caa7220 */ /* 0x080fe20000410000 */
[-C--:B------:R-:W-:Y:S01]  /*ca80*/  FMUL.FTZ R160, R29, R5.reuse ;  /* 0x000000051da07220 */ /* 0x080fe20000410000 */
[-C--:B------:R-:W-:Y:S01]  /*ca90*/  FMUL.FTZ R162, R32, R5.reuse ;  /* 0x0000000520a27220 */ /* 0x080fe20000410000 */
[-C--:B------:R-:W-:Y:S01]  /*caa0*/  FMUL.FTZ R33, R33, R5.reuse ;  /* 0x0000000521217220 */ /* 0x080fe20000410000 */
[----:B------:R-:W1:Y:S01]  /*cab0*/  @P3 MUFU.LG2 R10, R10 ;  /* 0x0000000a000a3308 */ /* 0x000e620000000c00 */
        /* <DEDUP_REMOVED lines=130> */
.L_x_5937:
        /* <DEDUP_REMOVED lines=44> */
[----:B------:R-:W-:-:S02]  /*d5a0*/  LOP3.LUT R103, R6, 0x380, RZ, 0xc0, !PT ;  /* 0x0000038006677812 */ /* 0x000fc400078ec0ff */
[----:B------:R-:W-:Y:S02]  /*d5b0*/  SHF.R.U64 R4, R4, 0x3, RZ ;  /* 0x0000000304047819 */ /* 0x000fe400000012ff */
[C---:B------:R-:W-:Y:S02]  /*d5c0*/  IADD3 R197, P4, R6.reuse, 0x4020, RZ ;  /* 0x0000402006c57810 */ /* 0x040fe40007f9e0ff */
[C---:B------:R-:W-:Y:S02]  /*d5d0*/  IADD3 R181, P1, R6.reuse, 0x2040, RZ ;  /* 0x0000204006b57810 */ /* 0x040fe40007f3e0ff */
[----:B------:R-:W-:Y:S01]  /*d5e0*/  IADD3.X R9, RZ, R7, RZ, P2, !PT ;  /* 0x00000007ff097210 */ /* 0x000fe200017fe4ff */
[--C-:B------:R-:W-:Y:S01]  /*d5f0*/  IMAD.X R91, RZ, RZ, R7.reuse, P4 ;  /* 0x000000ffff5b7224 */ /* 0x100fe200020e0607 */
[C---:B------:R-:W-:Y:S01]  /*d600*/  IADD3 R187, P3, R6.reuse, 0x4000, RZ ;  /* 0x0000400006bb7810 */ /* 0x040fe20007f7e0ff */
[----:B------:R-:W-:Y:S01]  /*d610*/  IMAD.X R25, RZ, RZ, R7, P1 ;  /* 0x000000ffff197224 */ /* 0x000fe200008e0607 */
[----:B------:R-:W-:-:S02]  /*d620*/  IADD3 R177, P5, R6, 0x2000, RZ ;  /* 0x0000200006b17810 */ /* 0x000fc40007fbe0ff */
[----:B------:R-:W-:Y:S01]  /*d630*/  IADD3 R183, P2, R6, 0x2060, RZ ;  /* 0x0000206006b77810 */ /* 0x000fe20007f5e0ff */
[----:B------:R-:W-:Y:S01]  /*d640*/  IMAD.X R87, RZ, RZ, R7, P3 ;  /* 0x000000ffff577224 */ /* 0x000fe200018e0607 */
[----:B------:R-:W-:Y:S02]  /*d650*/  LOP3.LUT R20, R4, R179, RZ, 0x3c, !PT ;  /* 0x000000b304147212 */ /* 0x000fe400078e3cff */
[----:B------:R-:W-:Y:S02]  /*d660*/  SHF.R.U64 R103, R103, 0x3, RZ ;  /* 0x0000000367677819 */ /* 0x000fe400000012ff */
[----:B------:R-:W-:Y:S02]  /*d670*/  LOP3.LUT R4, R197, 0x380, RZ, 0xc0, !PT ;  /* 0x00000380c5047812 */ /* 0x000fe400078ec0ff */
[-C--:B------:R-:W-:Y:S02]  /*d680*/  IADD3.X R15, RZ, R7.reuse, RZ, P5, !PT ;  /* 0x00000007ff0f7210 */ /* 0x080fe40002ffe4ff */
[----:B------:R-:W-:-:S02]  /*d690*/  IADD3.X R29, RZ, R7, RZ, P2, !PT ;  /* 0x00000007ff1d7210 */ /* 0x000fc400017fe4ff */
[C---:B------:R-:W-:Y:S02]  /*d6a0*/  IADD3 R199, P5, R6.reuse, 0x4040, RZ ;  /* 0x0000404006c77810 */ /* 0x040fe40007fbe0ff */
[C---:B------:R-:W-:Y:S02]  /*d6b0*/  IADD3 R201, P6, R6.reuse, 0x4060, RZ ;  /* 0x0000406006c97810 */ /* 0x040fe40007fde0ff */
[C---:B------:R-:W-:Y:S02]  /*d6c0*/  IADD3 R203, P1, R6.reuse, 0x6000, RZ ;  /* 0x0000600006cb7810 */ /* 0x040fe40007f3e0ff */
[C---:B------:R-:W-:Y:S01]  /*d6d0*/  IADD3 R106, P2, R6.reuse, 0x6020, RZ ;  /* 0x00006020066a7810 */ /* 0x040fe20007f5e0ff */
[----:B------:R-:W-:Y:S01]  /*d6e0*/  IMAD.X R99, RZ, RZ, R7, P6 ;  /* 0x000000ffff637224 */ /* 0x000fe200030e0607 */
[C---:B------:R-:W-:Y:S02]  /*d6f0*/  IADD3 R205, P3, R6.reuse, 0x6040, RZ ;  /* 0x0000604006cd7810 */ /* 0x040fe40007f7e0ff */
[----:B------:R-:W-:-:S02]  /*d700*/  IADD3 R207, P4, R6, 0x6060, RZ ;  /* 0x0000606006cf7810 */ /* 0x000fc40007f9e0ff */
[----:B------:R-:W-:Y:S01]  /*d710*/  LOP3.LUT R6, R103, R6, RZ, 0x3c, !PT ;  /* 0x0000000667067212 */ /* 0x000fe200078e3cff */
[--C-:B------:R-:W-:Y:S01]  /*d720*/  IMAD.X R103, RZ, RZ, R7.reuse, P1 ;  /* 0x000000ffff677224 */ /* 0x100fe200008e0607 */
[----:B------:R-:W-:Y:S01]  /*d730*/  LOP3.LUT R10, R173, 0x380, RZ, 0xc0, !PT ;  /* 0x00000380ad0a7812 */ /* 0x000fe200078ec0ff */
[--C-:B------:R-:W-:Y:S01]  /*d740*/  IMAD.X R111, RZ, RZ, R7.reuse, P3 ;  /* 0x000000ffff6f7224 */ /* 0x100fe200018e0607 */
[----:B------:R-:W-:Y:S01]  /*d750*/  SHF.R.U64 R4, R4, 0x3, RZ ;  /* 0x0000000304047819 */ /* 0x000fe200000012ff */
[----:B------:R-:W-:Y:S01]  /*d760*/  IMAD.X R115, RZ, RZ, R7, P4 ;  /* 0x000000ffff737224 */ /* 0x000fe200020e0607 */
[----:B------:R-:W-:Y:S02]  /*d770*/  LOP3.LUT R12, R175, 0x380, RZ, 0xc0, !PT ;  /* 0x00000380af0c7812 */ /* 0x000fe400078ec0ff */
[----:B------:R-:W-:Y:S02]  /*d780*/  LOP3.LUT R14, R177, 0x380, RZ, 0xc0, !PT ;  /* 0x00000380b10e7812 */ /* 0x000fe400078ec0ff */
[----:B------:R-:W-:-:S02]  /*d790*/  LOP3.LUT R27, R106, 0x380, RZ, 0xc0, !PT ;  /* 0x000003806a1b7812 */ /* 0x000fc400078ec0ff */
[-C--:B------:R-:W-:Y:S02]  /*d7a0*/  IADD3.X R95, RZ, R7.reuse, RZ, P5, !PT ;  /* 0x00000007ff5f7210 */ /* 0x080fe40002ffe4ff */
[----:B------:R-:W-:Y:S02]  /*d7b0*/  IADD3.X R107, RZ, R7, RZ, P2, !PT ;  /* 0x00000007ff6b7210 */ /* 0x000fe400017fe4ff */
[----:B------:R-:W-:Y:S02]  /*d7c0*/  SHF.R.U64 R10, R10, 0x3, RZ ;  /* 0x000000030a0a7819 */ /* 0x000fe400000012ff */
[----:B------:R-:W-:Y:S02]  /*d7d0*/  LOP3.LUT R24, R181, 0x380, RZ, 0xc0, !PT ;  /* 0x00000380b5187812 */ /* 0x000fe400078ec0ff */
[----:B------:R-:W-:Y:S02]  /*d7e0*/  LOP3.LUT R90, R4, R197, RZ, 0x3c, !PT ;  /* 0x000000c5045a7212 */ /* 0x000fe400078e3cff */
[----:B------:R-:W-:-:S02]  /*d7f0*/  MOV R152, R6 ;  /* 0x0000000600987202 */ /* 0x000fc40000000f00 */
[----:B------:R-:W-:Y:S02]  /*d800*/  SHF.R.U64 R12, R12, 0x3, RZ ;  /* 0x000000030c0c7819 */ /* 0x000fe400000012ff */
[----:B------:R-:W-:Y:S02]  /*d810*/  LOP3.LUT R28, R183, 0x380, RZ, 0xc0, !PT ;  /* 0x00000380b71c7812 */ /* 0x000fe400078ec0ff */
[----:B------:R-:W-:Y:S02]  /*d820*/  F2FP.F16.F32.PACK_AB R4, R168, R171 ;  /* 0x000000aba804723e */ /* 0x000fe400000000ff */
[----:B------:R-:W-:Y:S02]  /*d830*/  F2FP.F16.F32.PACK_AB R6, R160, R170 ;  /* 0x000000aaa006723e */ /* 0x000fe400000000ff */
[----:B------:R-:W-:Y:S02]  /*d840*/  F2FP.F16.F32.PACK_AB R7, R31, R30 ;  /* 0x0000001e1f07723e */ /* 0x000fe400000000ff */
[----:B------:R-:W-:-:S02]  /*d850*/  SHF.R.U64 R14, R14, 0x3, RZ ;  /* 0x000000030e0e7819 */ /* 0x000fc400000012ff */
[----:B------:R-:W-:Y:S01]  /*d860*/  LOP3.LUT R86, R187, 0x380, RZ, 0xc0, !PT ;  /* 0x00000380bb567812 */ /* 0x000fe200078ec0ff */
[----:B------:R1:W-:Y:S01]  /*d870*/  STSM.16.M88.4 [R152], R4 ;  /* 0x0000000498007844 */ /* 0x0003e20000000200 */
[----:B------:R-:W-:Y:S02]  /*d880*/  LOP3.LUT R98, R201, 0x380, RZ, 0xc0, !PT ;  /* 0x00000380c9627812 */ /* 0x000fe400078ec0ff */
[----:B------:R-:W-:Y:S02]  /*d890*/  SHF.R.U64 R27, R27, 0x3, RZ ;  /* 0x000000031b1b7819 */ /* 0x000fe400000012ff */
[----:B------:R-:W-:Y:S02]  /*d8a0*/  LOP3.LUT R10, R10, R173, RZ, 0x3c, !PT ;  /* 0x000000ad0a0a7212 */ /* 0x000fe400078e3cff */
[----:B------:R-:W-:Y:S02]  /*d8b0*/  SHF.R.U64 R24, R24, 0x3, RZ ;  /* 0x0000000318187819 */ /* 0x000fe400000012ff */
[----:B------:R-:W-:-:S02]  /*d8c0*/  LOP3.LUT R94, R199, 0x380, RZ, 0xc0, !PT ;  /* 0x00000380c75e7812 */ /* 0x000fc400078ec0ff */
[----:B------:R-:W-:Y:S02]  /*d8d0*/  LOP3.LUT R114, R207, 0x380, RZ, 0xc0, !PT ;  /* 0x00000380cf727812 */ /* 0x000fe400078ec0ff */
[----:B------:R-:W-:Y:S02]  /*d8e0*/  LOP3.LUT R12, R12, R175, RZ, 0x3c, !PT ;  /* 0x000000af0c0c7212 */ /* 0x000fe400078e3cff */
[----:B------:R-:W-:Y:S02]  /*d8f0*/  SHF.R.U64 R28, R28, 0x3, RZ ;  /* 0x000000031c1c7819 */ /* 0x000fe400000012ff */
[----:B------:R-:W-:Y:S02]  /*d900*/  LOP3.LUT R14, R14, R177, RZ, 0x3c, !PT ;  /* 0x000000b10e0e7212 */ /* 0x000fe400078e3cff */
[----:B------:R-:W-:Y:S02]  /*d910*/  SHF.R.U64 R86, R86, 0x3, RZ ;  /* 0x0000000356567819 */ /* 0x000fe400000012ff */
[----:B------:R-:W-:-:S02]  /*d920*/  LOP3.LUT R102, R203, 0x380, RZ, 0xc0, !PT ;  /* 0x00000380cb667812 */ /* 0x000fc400078ec0ff */
[----:B------:R-:W-:Y:S02]  /*d930*/  SHF.R.U64 R98, R98, 0x3, RZ ;  /* 0x0000000362627819 */ /* 0x000fe400000012ff */
[----:B------:R-:W-:Y:S02]  /*d940*/  LOP3.LUT R106, R27, R106, RZ, 0x3c, !PT ;  /* 0x0000006a1b6a7212 */ /* 0x000fe400078e3cff */
[----:B------:R-:W-:Y:S02]  /*d950*/  MOV R30, R8 ;  /* 0x00000008001e7202 */ /* 0x000fe40000000f00 */
[----:B-1----:R-:W-:Y:S02]  /*d960*/  F2FP.F16.F32.PACK_AB R4, R33, R162 ;  /* 0x000000a22104723e */ /* 0x002fe400000000ff */
[----:B------:R-:W-:Y:S02]  /*d970*/  F2FP.F16.F32.PACK_AB R5, R35, R34 ;  /* 0x000000222305723e */ /* 0x000fe400000000ff */
[----:B------:R-:W-:-:S02]  /*d980*/  F2FP.F16.F32.PACK_AB R6, R37, R158 ;  /* 0x0000009e2506723e */ /* 0x000fc400000000ff */
[----:B------:R-:W-:Y:S02]  /*d990*/  F2FP.F16.F32.PACK_AB R7, R39, R38 ;  /* 0x000000262707723e */ /* 0x000fe400000000ff */
[----:B------:R-:W-:Y:S02]  /*d9a0*/  LOP3.LUT R24, R24, R181, RZ, 0x3c, !PT ;  /* 0x000000b518187212 */ /* 0x000fe400078e3cff */
[----:B------:R-:W-:Y:S01]  /*d9b0*/  SHF.R.U64 R94, R94, 0x3, RZ ;  /* 0x000000035e5e7819 */ /* 0x000fe200000012ff */
[----:B------:R1:W-:Y:S01]  /*d9c0*/  STSM.16.M88.4 [R30], R4 ;  /* 0x000000041e007844 */ /* 0x0003e20000000200 */
[----:B------:R-:W-:Y:S02]  /*d9d0*/  LOP3.LUT R110, R205, 0x380, RZ, 0xc0, !PT ;  /* 0x00000380cd6e7812 */ /* 0x000fe400078ec0ff */
[----:B------:R-:W-:Y:S02]  /*d9e0*/  SHF.R.U64 R114, R114, 0x3, RZ ;  /* 0x0000000372727819 */ /* 0x000fe400000012ff */
[----:B------:R-:W-:-:S02]  /*d9f0*/  MOV R27, R10 ;  /* 0x0000000a001b7202 */ /* 0x000fc40000000f00 */
[----:B------:R-:W-:Y:S02]  /*da00*/  LOP3.LUT R28, R28, R183, RZ, 0x3c, !PT ;  /* 0x000000b71c1c7212 */ /* 0x000fe400078e3cff */
[----:B------:R-:W-:Y:S01]  /*da10*/  MOV R12, R12 ;  /* 0x0000000c000c7202 */ /* 0x000fe20000000f00 */
[----:B------:R1:W-:Y:S01]  /*da20*/  STSM.16.M88.4 [R27], R40 ;  /* 0x000000281b007844 */ /* 0x0003e20000000200 */
[----:B------:R-:W-:Y:S02]  /*da30*/  LOP3.LUT R86, R86, R187, RZ, 0x3c, !PT ;  /* 0x000000bb56567212 */ /* 0x000fe400078e3cff */
[----:B------:R-:W-:Y:S01]  /*da40*/  SHF.R.U64 R102, R102, 0x3, RZ ;  /* 0x0000000366667819 */ /* 0x000fe200000012ff */
[----:B------:R1:W-:Y:S01]  /*da50*/  STSM.16.M88.4 [R12], R48 ;  /* 0x000000300c007844 */ /* 0x0003e20000000200 */
[----:B------:R-:W-:Y:S02]  /*da60*/  LOP3.LUT R98, R98, R201, RZ, 0x3c, !PT ;  /* 0x000000c962627212 */ /* 0x000fe400078e3cff */
[----:B------:R-:W-:-:S02]  /*da70*/  MOV R14, R14 ;  /* 0x0000000e000e7202 */ /* 0x000fc40000000f00 */
[----:B------:R-:W-:Y:S02]  /*da80*/  MOV R20, R20 ;  /* 0x0000001400147202 */ /* 0x000fe40000000f00 */
[----:B------:R-:W-:Y:S01]  /*da90*/  F2FP.F16.F32.PACK_AB R66, R69, R68 ;  /* 0x000000444542723e */ /* 0x000fe200000000ff */
[----:B------:R1:W-:Y:S01]  /*daa0*/  STSM.16.M88.4 [R14], R56 ;  /* 0x000000380e007844 */ /* 0x0003e20000000200 */
[----:B------:R-:W-:Y:S02]  /*dab0*/  F2FP.F16.F32.PACK_AB R67, R71, R70 ;  /* 0x000000464743723e */ /* 0x000fe400000000ff */
[----:B------:R-:W-:Y:S02]  /*dac0*/  F2FP.F16.F32.PACK_AB R73, R75, R74 ;  /* 0x0000004a4b49723e */ /* 0x000fe400000000ff */
[----:B------:R-:W-:Y:S01]  /*dad0*/  F2FP.F16.F32.PACK_AB R80, R81, R80 ;  /* 0x000000505150723e */ /* 0x000fe200000000ff */
[----:B------:R1:W-:Y:S01]  /*dae0*/  STSM.16.M88.4 [R20], R64 ;  /* 0x0000004014007844 */ /* 0x0003e20000000200 */
[----:B------:R-:W-:-:S02]  /*daf0*/  LOP3.LUT R94, R94, R199, RZ, 0x3c, !PT ;  /* 0x000000c75e5e7212 */ /* 0x000fc400078e3cff */
[----:B------:R-:W-:Y:S02]  /*db00*/  SHF.R.U64 R110, R110, 0x3, RZ ;  /* 0x000000036e6e7819 */ /* 0x000fe400000012ff */
[----:B------:R-:W-:Y:S02]  /*db10*/  LOP3.LUT R114, R114, R207, RZ, 0x3c, !PT ;  /* 0x000000cf72727212 */ /* 0x000fe400078e3cff */
[----:B------:R-:W-:Y:S02]  /*db20*/  MOV R24, R24 ;  /* 0x0000001800187202 */ /* 0x000fe40000000f00 */
[----:B------:R-:W-:Y:S02]  /*db30*/  F2FP.F16.F32.PACK_AB R74, R77, R76 ;  /* 0x0000004c4d4a723e */ /* 0x000fe400000000ff */
[----:B------:R-:W-:Y:S02]  /*db40*/  F2FP.F16.F32.PACK_AB R75, R79, R78 ;  /* 0x0000004e4f4b723e */ /* 0x000fe400000000ff */
[----:B------:R-:W-:-:S02]  /*db50*/  F2FP.F16.F32.PACK_AB R81, R83, R82 ;  /* 0x000000525351723e */ /* 0x000fc400000000ff */
[----:B------:R-:W-:Y:S01]  /*db60*/  MOV R28, R28 ;  /* 0x0000001c001c7202 */ /* 0x000fe20000000f00 */
[----:B------:R1:W-:Y:S01]  /*db70*/  STSM.16.M88.4 [R24], R72 ;  /* 0x0000004818007844 */ /* 0x0003e20000000200 */
[----:B------:R-:W-:Y:S02]  /*db80*/  MOV R11, R90 ;  /* 0x0000005a000b7202 */ /* 0x000fe40000000f00 */
[----:B------:R-:W-:Y:S02]  /*db90*/  F2FP.F16.F32.PACK_AB R82, R85, R84 ;  /* 0x000000545552723e */ /* 0x000fe400000000ff */
[----:B------:R-:W-:Y:S02]  /*dba0*/  F2FP.F16.F32.PACK_AB R83, R26, R19 ;  /* 0x000000131a53723e */ /* 0x000fe400000000ff */
[----:B------:R-:W-:Y:S02]  /*dbb0*/  F2FP.F16.F32.PACK_AB R88, R89, R88 ;  /* 0x000000585958723e */ /* 0x000fe400000000ff */
[----:B------:R-:W-:Y:S01]  /*dbc0*/  LOP3.LUT R102, R102, R203, RZ, 0x3c, !PT ;  /* 0x000000cb66667212 */ /* 0x000fe200078e3cff */
[----:B------:R1:W-:Y:S01]  /*dbd0*/  STSM.16.M88.4 [R28], R80 ;  /* 0x000000501c007844 */ /* 0x0003e20000000200 */
[----:B------:R-:W-:-:S02]  /*dbe0*/  MOV R86, R86 ;  /* 0x0000005600567202 */ /* 0x000fc40000000f00 */
[----:B------:R-:W-:Y:S02]  /*dbf0*/  MOV R10, R98 ;  /* 0x00000062000a7202 */ /* 0x000fe40000000f00 */
[----:B------:R-:W-:Y:S02]  /*dc00*/  F2FP.F16.F32.PACK_AB R89, R36, R32 ;  /* 0x000000202459723e */ /* 0x000fe400000000ff */
[----:B------:R-:W-:Y:S02]  /*dc10*/  F2FP.F16.F32.PACK_AB R90, R93, R92 ;  /* 0x0000005c5d5a723e */ /* 0x000fe400000000ff */
[----:B------:R-:W-:Y:S02]  /*dc20*/  F2FP.F16.F32.PACK_AB R91, R155, R154 ;  /* 0x0000009a9b5b723e */ /* 0x000fe400000000ff */
[----:B------:R-:W-:Y:S02]  /*dc30*/  F2FP.F16.F32.PACK_AB R96, R97, R96 ;  /* 0x000000606160723e */ /* 0x000fe400000000ff */
[----:B------:R-:W-:Y:S01]  /*dc40*/  MOV R9, R106 ;  /* 0x0000006a00097202 */ /* 0x000fe20000000f00 */
[----:B------:R1:W-:Y:S01]  /*dc50*/  STSM.16.M88.4 [R86], R88 ;  /* 0x0000005856007844 */ /* 0x0003e20000000200 */
[----:B------:R-:W-:-:S02]  /*dc60*/  F2FP.F16.F32.PACK_AB R97, R157, R156 ;  /* 0x0000009c9d61723e */ /* 0x000fc400000000ff */
[----:B------:R-:W-:Y:S02]  /*dc70*/  F2FP.F16.F32.PACK_AB R98, R101, R100 ;  /* 0x000000646562723e */ /* 0x000fe400000000ff */
[----:B------:R-:W-:Y:S02]  /*dc80*/  F2FP.F16.F32.PACK_AB R99, R161, R159 ;  /* 0x0000009fa163723e */ /* 0x000fe400000000ff */
[----:B------:R-:W-:Y:S02]  /*dc90*/  F2FP.F16.F32.PACK_AB R104, R105, R104 ;  /* 0x000000686968723e */ /* 0x000fe400000000ff */
[----:B------:R-:W-:Y:S01]  /*dca0*/  LOP3.LUT R110, R110, R205, RZ, 0x3c, !PT ;  /* 0x000000cd6e6e7212 */ /* 0x000fe200078e3cff */
[----:B------:R1:W-:Y:S01]  /*dcb0*/  STSM.16.M88.4 [R11], R96 ;  /* 0x000000600b007844 */ /* 0x0003e20000000200 */
[----:B------:R-:W-:Y:S02]  /*dcc0*/  MOV R94, R94 ;  /* 0x0000005e005e7202 */ /* 0x000fe40000000f00 */
        /* <DEDUP_REMOVED lines=52> */
[----:B------:R-:W-:Y:S02]  /*e010*/  IMAD.U32 R5, RZ, RZ, UR7 ;  /* 0x00000007ff057e24 */ /* 0x000fe4000f8e00ff */
[----:B------:R-:W-:Y:S01]  /*e020*/  IMAD.U32 R4, RZ, RZ, UR6 ;  /* 0x00000006ff047e24 */ /* 0x000fe2000f8e00ff */
[----:B------:R-:W-:Y:S01]  /*e030*/  ULDC.64 UR6, c[0x0][0xc40] ;  /* 0x0003100000067ab9 */ /* 0x000fe20000000a00 */
[----:B------:R-:W-:Y:S01]  /*e040*/  MOV R5, UR5 ;  /* 0x0000000500057c02 */ /* 0x000fe20008000f00 */
[----:B------:R-:W-:Y:S02]  /*e050*/  ULDC UR5, c[0x0][0xb88] ;  /* 0x0002e20000057ab9 */ /* 0x000fe40000000800 */
[----:B------:R-:W-:Y:S01]  /*e060*/  ISETP.GE.OR P1, PT, R11, UR5, P0 ;  /* 0x000000050b007c0c */ /* 0x000fe20008726670 */
[----:B-1----:R-:W-:-:S02]  /*e070*/  IMAD R6, R8, UR8, RZ ;  /* 0x0000000808067c24 */ /* 0x002fc4000f8e02ff */
[----:B------:R-:W-:-:S04]  /*e080*/  IMAD.WIDE.U32 R4, R8, UR44, R4 ;  /* 0x0000002c08047c25 */ /* 0x000fc8000f8e0004 */
[----:B------:R-:W-:Y:S01]  /*e090*/  IMAD R8, R9, UR44, R6 ;  /* 0x0000002c09087c24 */ /* 0x000fe2000f8e0206 */
[C---:B------:R-:W-:Y:S01]  /*e0a0*/  IADD3 R6, P2, R11.reuse, R4, RZ ;  /* 0x000000040b067210 */ /* 0x040fe20007f5e0ff */
[----:B------:R-:W-:-:S03]  /*e0b0*/  VIADD R9, R11, 0x8 ;  /* 0x000000080b097836 */ /* 0x000fc60000000000 */
[----:B------:R-:W-:Y:S02]  /*e0c0*/  IADD3.X R7, R7, R5, R8, P2, !PT ;  /* 0x0000000507077210 */ /* 0x000fe400017fe408 */
[----:B------:R-:W-:Y:S02]  /*e0d0*/  ISETP.GE.OR P0, PT, R9, UR5, P0 ;  /* 0x0000000509007c0c */ /* 0x000fe40008706670 */
[----:B------:R-:W-:-:S04]  /*e0e0*/  LEA R4, P2, R6, UR6, 0x2 ;  /* 0x0000000606047c11 */ /* 0x000fc8000f8410ff */
[----:B------:R-:W-:-:S05]  /*e0f0*/  LEA.HI.X R5, R6, UR7, R7, 0x2, P2 ;  /* 0x0000000706057c11 */ /* 0x000fca00090f1407 */
[----:B------:R2:W-:Y:S04]  /*e100*/  @!P1 STG.E desc[UR54][R4.64], R0 ;  /* 0x0000000004009986 */ /* 0x0005e8000c101936 */
[----:B------:R2:W-:Y:S02]  /*e110*/  @!P0 STG.E desc[UR54][R4.64+0x20], R3 ;  /* 0x0000200304008986 */ /* 0x0005e4000c101936 */
.L_x_5972:
        /* <DEDUP_REMOVED lines=53> */
.L_x_5975:
[----:B------:R-:W-:Y:S05]  /*e470*/  BSYNC B0 ;  /* 0x0000000000007941 */ /* 0x000fea0003800000 */
.L_x_5974:
[----:B------:R-:W-:Y:S05]  /*e480*/  BRA `(.L_x_5973) ;  /* 0x0000000800247947 */ /* 0x000fea0003800000 */
.L_x_5971:
        /* <DEDUP_REMOVED lines=8> */
[----:B------:R-:W-:Y:S01]  /*e510*/  ULDC UR6, c[0x0][0xb88] ;  /* 0x0002e20000067ab9 */ /* 0x000fe20000000800 */
        /* <DEDUP_REMOVED lines=19> */
.L_x_5977:
[----:B------:R-:W-:Y:S05]  /*e650*/  BSYNC B0 ;  /* 0x0000000000007941 */ /* 0x000fea0003800000 */
.L_x_5976:
        /* <DEDUP_REMOVED lines=10> */
[----:B------:R-:W-:Y:S01]  /*e700*/  SHF.L.U32 R3, R3, 0x1, RZ ;  /* 0x0000000103037819 */ /* 0x000fe200000006ff */
[----:B------:R-:W2:Y:S01]  /*e710*/  LDC R9, c[0x0][0xeac] ;  /* 0x0003ab00ff097b82 */ /* 0x000ea20000000800 */
[----:B------:R-:W-:Y:S01]  /*e720*/  ISETP.GE.AND P0, PT, R14, UR7, PT ;  /* 0x000000070e007c0c */ /* 0x000fe2000bf06270 */
[C---:B------:R-:W-:Y:S01]  /*e730*/  VIADD R20, R188.reuse, 0x140 ;  /* 0x00000140bc147836 */ /* 0x040fe20000000000 */
[----:B------:R-:W-:Y:S01]  /*e740*/  ISETP.GE.AND P2, PT, R15, UR7, PT ;  /* 0x000000070f007c0c */ /* 0x000fe2000bf46270 */
[C---:B------:R-:W-:Y:S01]  /*e750*/  VIADD R4, R188.reuse, 0x180 ;  /* 0x00000180bc047836 */ /* 0x040fe20000000000 */
[----:B------:R-:W-:Y:S01]  /*e760*/  LOP3.LUT R0, R3, 0x2, R0, 0xe2, !PT ;  /* 0x0000000203007812 */ /* 0x000fe200078ee200 */
[C---:B------:R-:W-:Y:S01]  /*e770*/  VIADD R5, R188.reuse, 0x1c0 ;  /* 0x000001c0bc057836 */ /* 0x040fe20000000000 */
[----:B------:R-:W-:Y:S01]  /*e780*/  IADD3 R19, R188, 0x100, RZ ;  /* 0x00000100bc137810 */ /* 0x000fe20007ffe0ff */
[----:B------:R-:W-:Y:S01]  /*e790*/  UIADD3 UR42, -UR42, UR6, URZ ;  /* 0x000000062a2a7290 */ /* 0x000fe2000fffe13f */
[----:B------:R-:W-:Y:S01]  /*e7a0*/  SHF.R.S32.HI R189, RZ, 0x1f, R188 ;  /* 0x0000001fffbd7819 */ /* 0x000fe200000114bc */
[----:B------:R-:W-:Y:S01]  /*e7b0*/  ULOP3.LUT UR38, URZ, UR38, URZ, 0x33, !UPT ;  /* 0x000000263f267292 */ /* 0x000fe2000f8e333f */
[----:B------:R-:W-:Y:S01]  /*e7c0*/  SEL R3, RZ, 0x4, P0 ;  /* 0x00000004ff037807 */ /* 0x000fe20000000000 */
[----:B------:R-:W-:Y:S01]  /*e7d0*/  BSSY B0, `(.L_x_5978) ;  /* 0x0000035000007945 */ /* 0x000fe20003800000 */
[----:B------:R-:W-:-:S02]  /*e7e0*/  SEL R6, RZ, 0x8, P2 ;  /* 0x00000008ff067807 */ /* 0x000fc40001000000 */
[----:B------:R-:W-:Y:S02]  /*e7f0*/  ISETP.GE.AND P2, PT, R20, UR7, PT ;  /* 0x0000000714007c0c */ /* 0x000fe4000bf46270 */
[----:B------:R-:W-:Y:S02]  /*e800*/  ISETP.GE.AND P0, PT, R19, UR7, PT ;  /* 0x0000000713007c0c */ /* 0x000fe4000bf06270 */
[----:B------:R-:W-:Y:S02]  /*e810*/  ISETP.GE.AND P3, PT, R4, UR7, PT ;  /* 0x0000000704007c0c */ /* 0x000fe4000bf66270 */
[----:B------:R-:W-:Y:S01]  /*e820*/  ISETP.GE.AND P1, PT, R5, UR7, PT ;  /* 0x0000000705007c0c */ /* 0x000fe2000bf26270 */
[----:B------:R-:W-:Y:S01]  /*e830*/  IMAD.WIDE.U32 R4, R8, UR43, R188 ;  /* 0x0000002b08047c25 */ /* 0x000fe2000f8e00bc */
[----:B------:R-:W-:Y:S02]  /*e840*/  LOP3.LUT R0, R6, R0, R3, 0xfe, !PT ;  /* 0x0000000006007212 */ /* 0x000fe400078efe03 */
[----:B------:R-:W-:Y:S01]  /*e850*/  SEL R6, RZ, 0x20, P2 ;  /* 0x00000020ff067807 */ /* 0x000fe20001000000 */
[C---:B------:R-:W-:Y:S01]  /*e860*/  VIADD R8, R190.reuse, 0x20 ;  /* 0x00000020be087836 */ /* 0x040fe20000000000 */
[----:B------:R-:W-:-:S02]  /*e870*/  ISETP.GE.AND P2, PT, R190, UR42, PT ;  /* 0x0000002abe007c0c */ /* 0x000fc4000bf46270 */
[----:B------:R-:W-:Y:S02]  /*e880*/  SEL R3, RZ, 0x10, P0 ;  /* 0x00000010ff037807 */ /* 0x000fe40000000000 */
[----:B------:R-:W-:Y:S01]  /*e890*/  ISETP.GE.AND P0, PT, R8, UR42, PT ;  /* 0x0000002a08007c0c */ /* 0x000fe2000bf06270 */
[----:B-1----:R-:W-:Y:S01]  /*e8a0*/  IMAD R8, R10, UR8, RZ ;  /* 0x000000080a087c24 */ /* 0x002fe2000f8e02ff */
[----:B------:R-:W-:Y:S02]  /*e8b0*/  LOP3.LUT R3, R6, R0, R3, 0xfe, !PT ;  /* 0x0000000006037212 */ /* 0x000fe400078efe03 */
[----:B------:R-:W-:Y:S01]  /*e8c0*/  IADD3 R5, R5, R7, RZ ;  /* 0x0000000705057210 */ /* 0x000fe20007ffe0ff */
[----:B------:R-:W-:Y:S01]  /*e8d0*/  IMAD R11, R11, UR44, R8 ;  /* 0x0000002c0b0b7c24 */ /* 0x000fe2000f8e0208 */
[----:B------:R-:W-:Y:S01]  /*e8e0*/  SEL R0, RZ, 0x40, P3 ;  /* 0x00000040ff007807 */ /* 0x000fe20001800000 */
[----:B--2---:R-:W-:Y:S01]  /*e8f0*/  VIADD R7, R9, UR38 ;  /* 0x0000002609077c36 */ /* 0x004fe20008000000 */
[----:B------:R-:W-:Y:S01]  /*e900*/  SHF.R.S32.HI R191, RZ, 0x1f, R190 ;  /* 0x0000001fffbf7819 */ /* 0x000fe200000114be */
        /* <DEDUP_REMOVED lines=33> */
.L_x_5979:
[----:B------:R-:W-:Y:S05]  /*eb20*/  BSYNC B0 ;  /* 0x0000000000007941 */ /* 0x000fea0003800000 */
.L_x_5978:
[----:B------:R-:W-:Y:S04]  /*eb30*/  BSSY B0, `(.L_x_5973) ;  /* 0x000001e000007945 */ /* 0x000fe80003800000 */
        /* <DEDUP_REMOVED lines=29> */
.L_x_5980:
[----:B------:R-:W-:Y:S05]  /*ed10*/  BSYNC B0 ;  /* 0x0000000000007941 */ /* 0x000fea0003800000 */
.L_x_5973:
[----:B------:R-:W3:Y:S02]  /*ed20*/  LDC R0, c[0x0][0xea8] ;  /* 0x0003aa00ff007b82 */ /* 0x000ee40000000800 */
[----:B---3--:R-:W-:-:S13]  /*ed30*/  ISETP.LE.AND P0, PT, R0, UR4, PT ;  /* 0x0000000400007c0c */ /* 0x008fda000bf03270 */
[----:B------:R-:W-:Y:S05]  /*ed40*/  @!P0 BRA `(.L_x_5981) ;  /* 0xffffff20008c8947 */ /* 0x000fea000383ffff */
[----:B------:R-:W-:Y:S05]  /*ed50*/  EXIT ;  /* 0x000000000000794d */ /* 0x000fea0003800000 */
.L_x_5932:
        /* <DEDUP_REMOVED lines=13> */
[----:B------:R-:W1:Y:S01]  /*ee30*/  S2R R2, SR_TID.X ;  /* 0x0000000000027919 */ /* 0x000e620000002100 */
[----:B------:R-:W-:Y:S01]  /*ee40*/  MOV R18, UR4 ;  /* 0x0000000400127c02 */ /* 0x000fe20008000f00 */
[----:B------:R-:W-:Y:S01]  /*ee50*/  IMAD.MOV.U32 R17, RZ, RZ, 0x1 ;  /* 0x00000001ff117424 */ /* 0x000fe200078e00ff */
[----:B------:R-:W-:Y:S01]  /*ee60*/  ULDC UR61, c[0x0][0xc] ;  /* 0x00000300003d7ab9 */ /* 0x000fe20000000800 */
[----:B------:R-:W-:Y:S01]  /*ee70*/  IMAD.MOV.U32 R16, RZ, RZ, RZ ;  /* 0x000000ffff107224 */ /* 0x000fe200078e00ff */
[----:B------:R-:W-:Y:S01]  /*ee80*/  ULDC.64 UR46, c[0x0][0x198] ;  /* 0x00006600002e7ab9 */ /* 0x000fe20000000a00 */
[----:B------:R-:W-:Y:S01]  /*ee90*/  UMOV UR60, URZ ;  /* 0x0000003f003c7c82 */ /* 0x000fe20008000000 */
[----:B-1----:R-:W-:-:S07]  /*eea0*/  LOP3.LUT R19, R2, 0x1f, RZ, 0xc0, !PT ;  /* 0x0000001f02137812 */ /* 0x002fce00078ec0ff */
.L_x_6032:
        /* <DEDUP_REMOVED lines=21> */
.L_x_5983:
[----:B------:R-:W-:Y:S01]  /*f000*/  ULDC UR11, c[0x0][0xec4] ;  /* 0x0003b100000b7ab9 */ /* 0x000fe20000000800 */
[----:B------:R-:W-:Y:S01]  /*f010*/  UMOV UR9, UR10 ;  /* 0x0000000a00097c82 */ /* 0x000fe20008000000 */
[----:B------:R-:W-:-:S11]  /*f020*/  UISETP.NE.AND UP0, UPT, UR11, 0x1, UPT ;  /* 0x000000010b00788c */ /* 0x000fd6000bf05270 */
[----:B------:R-:W-:Y:S02]  /*f030*/  @UP0 ULDC.64 UR12, c[0x0][0xec8] ;  /* 0x0003b200000c0ab9 */ /* 0x000fe40000000a00 */
[----:B------:R-:W-:-:S04]  /*f040*/  UIMAD.WIDE.U32 UR6, UR10, UR12, URZ ;  /* 0x0000000c0a0672a5 */ /* 0x000fc8000f8e003f */
[----:B------:R-:W-:-:S04]  /*f050*/  @UP0 USHF.R.U32.HI UR9, URZ, UR13, UR7 ;  /* 0x0000000d3f090299 */ /* 0x000fc80008011607 */
[----:B------:R-:W-:-:S12]  /*f060*/  UIMAD UR6, UR9, UR11, URZ ;  /* 0x0000000b090672a4 */ /* 0x000fd8000f8e023f */
.L_x_5984:
        /* <DEDUP_REMOVED lines=53> */
.L_x_5986:
        /* <DEDUP_REMOVED lines=23> */
.L_x_5988:
        /* <DEDUP_REMOVED lines=20> */
.L_x_5990:
        /* <DEDUP_REMOVED lines=16> */
.L_x_5989:
[----:B------:R-:W-:Y:S01]  /*f770*/  ULDC.64 UR4, c[0x0][0xaf0] ;  /* 0x0002bc0000047ab9 */ /* 0x000fe20000000a00 */
[----:B------:R-:W-:Y:S01]  /*f780*/  IMAD.U32 R5, RZ, RZ, UR59 ;  /* 0x0000003bff057e24 */ /* 0x000fe2000f8e00ff */
[----:B------:R-:W-:Y:S01]  /*f790*/  ISETP.NE.U32.AND P0, PT, RZ, UR4, PT ;  /* 0x00000004ff007c0c */ /* 0x000fe2000bf05070 */
[----:B------:R-:W-:Y:S01]  /*f7a0*/  IMAD.U32 R6, RZ, RZ, UR59 ;  /* 0x0000003bff067e24 */ /* 0x000fe2000f8e00ff */
[----:B------:R-:W1:Y:S02]  /*f7b0*/  LDC R0, c[0x0][0x428] ;  /* 0x00010a00ff007b82 */ /* 0x000e640000000800 */
[----:B------:R-:W-:-:S13]  /*f7c0*/  ISETP.NE.AND.EX P0, PT, RZ, UR5, PT, P0 ;  /* 0x00000005ff007c0c */ /* 0x000fda000bf05300 */
[----:B------:R-:W2:Y:S02]  /*f7d0*/  @P0 LDC.64 R2, c[0x0][0xaf0] ;  /* 0x0002bc00ff020b82 */ /* 0x000ea40000000a00 */
[----:B--2---:R-:W-:-:S05]  /*f7e0*/  @P0 IMAD.WIDE R2, R5, 0x4, R2 ;  /* 0x0000000405020825 */ /* 0x004fca00078e0202 */
[----:B------:R2:W3:Y:S01]  /*f7f0*/  @P0 LDG.E R6, desc[UR54][R2.64] ;  /* 0x0000003602060981 */ /* 0x0004e2000c1e1900 */
[----:B-1----:R-:W-:Y:S01]  /*f800*/  ISETP.NE.AND P0, PT, R0, 0x1, PT ;  /* 0x000000010000780c */ /* 0x002fe20003f05270 */
[----:B------:R-:W-:Y:S01]  /*f810*/  UMOV UR56, URZ ;  /* 0x0000003f00387c82 */ /* 0x000fe20008000000 */
[----:B------:R-:W-:Y:S01]  /*f820*/  ISETP.NE.AND P1, PT, R19, RZ, PT ;  /* 0x000000ff1300720c */ /* 0x000fe20003f25270 */
[----:B------:R-:W-:Y:S01]  /*f830*/  UMOV UR6, 0xffffffff ;  /* 0xffffffff00067882 */ /* 0x000fe20000000000 */
[----:B------:R-:W-:Y:S01]  /*f840*/  MOV R0, UR58 ;  /* 0x0000003a00007c02 */ /* 0x000fe20008000f00 */
        /* <DEDUP_REMOVED lines=15> */
.L_x_6045:
[----:B------:R-:W-:Y:S01]  /*f940*/  UMOV UR4, 0xffffffff ;  /* 0xffffffff00047882 */ /* 0x000fe20000000000 */
[----:B------:R-:W-:Y:S02]  /*f950*/  SHF.R.S32.HI R7, RZ, 0x1f, R6 ;  /* 0x0000001fff077819 */ /* 0x000fe40000011406 */
[----:B------:R-:W-:Y:S05]  /*f960*/  BRA.DIV UR4, `(.L_x_5992) ;  /* 0x0000002a04f87947 */ /* 0x000fea000b800000 */
[----:B------:R-:W-:-:S13]  /*f970*/  ELECT P6, URZ, PT ;  /* 0x00000000003f782f */ /* 0x000fda00038c0000 */
.L_x_6048:
[----:B------:R-:W-:Y:S05]  /*f980*/  @!P6 BRA `(.L_x_5993) ;  /* 0x0000000000c4e947 */ /* 0x000fea0003800000 */
[----:B------:R-:W-:Y:S01]  /*f990*/  MOV R4, R6 ;  /* 0x0000000600047202 */ /* 0x000fe20000000f00 */
        /* <DEDUP_REMOVED lines=19> */
.L_x_5994:
[----:B------:R-:W2:Y:S01]  /*fad0*/  S2R R5, SR_TID.X ;  /* 0x0000000000057919 */ /* 0x000ea20000002100 */
[----:B-1----:R-:W-:Y:S02]  /*fae0*/  LEA R8, R16, UR38, 0x3 ;  /* 0x0000002610087c11 */ /* 0x002fe4000f8e18ff */
[----:B--2---:R-:W-:Y:S02]  /*faf0*/  LOP3.LUT R9, R5, 0x7f, RZ, 0xc0, !PT ;  /* 0x0000007f05097812 */ /* 0x004fe400078ec0ff */
[----:B------:R-:W-:Y:S02]  /*fb00*/  SHF.L.U32 R5, R17, 0x1f, RZ ;  /* 0x0000001f11057819 */ /* 0x000fe400000006ff */
[----:B------:R-:W-:Y:S02]  /*fb10*/  ISETP.NE.AND P3, PT, R9, RZ, PT ;  /* 0x000000ff0900720c */ /* 0x000fe40003f65270 */
[----:B------:R-:W1:Y:S02]  /*fb20*/  SYNCS.PHASECHK.TRANS64.TRYWAIT P2, [R8+URZ+0x38840], R5 ;  /* 0x03884005080075a7 */ /* 0x000e64000804017f */
[----:B-1----:R-:W-:Y:S09]  /*fb30*/  @!P2 BRA `(.L_x_5995) ;  /* 0x0000002800a4a947 */ /* 0x002ff20003800000 */
.L_x_6049:
[----:B------:R-:W-:Y:S05]  /*fb40*/  @P3 BRA `(.L_x_5996) ;  /* 0x0000000000143947 */ /* 0x000fea0003800000 */
[----:B------:R-:W-:Y:S01]  /*fb50*/  ISETP.NE.AND P2, PT, R19, RZ, PT ;  /* 0x000000ff1300720c */ /* 0x000fe20003f45270 */
[----:B-1----:R-:W-:-:S04]  /*fb60*/  IMAD.MOV.U32 R5, RZ, RZ, 0x2000 ;  /* 0x00002000ff057424 */ /* 0x002fc800078e00ff */
[----:B------:R2:W-:Y:S08]  /*fb70*/  SYNCS.ARRIVE.TRANS64 RZ, [R8+URZ+0x38830], R5 ;  /* 0x0388300508ff79a7 */ /* 0x0005f0000800003f */
[----:B------:R-:W-:Y:S05]  /*fb80*/  @!P2 BRA `(.L_x_5996) ;  /* 0x000000000004a947 */ /* 0x000fea0003800000 */
[----:B------:R-:W-:Y:S01]  /*fb90*/  BPT.TRAP 0x1 ;  /* 0x000000040000795c */ /* 0x000fe20000300000 */
.L_x_5996:
        /* <DEDUP_REMOVED lines=16> */
.L_x_5993:
[----:B------:R-:W-:Y:S05]  /*fca0*/  WARPSYNC.ALL ;  /* 0x0000000000007948 */ /* 0x000fea0003800000 */
[----:B------:R-:W-:Y:S01]  /*fcb0*/  BAR.SYNC.DEFER_BLOCKING 0x8, 0xa0 ;  /* 0x0202800000007b1d */ /* 0x000fe20000010000 */
[----:B------:R-:W-:-:S05]  /*fcc0*/  ELECT P2, URZ, PT ;  /* 0x00000000003f782f */ /* 0x000fca0003840000 */
[----:B------:R-:W-:Y:S08]  /*fcd0*/  BSSY B0, `(.L_x_5997) ;  /* 0x0000041000007945 */ /* 0x000ff00003800000 */
[----:B------:R-:W-:Y:S05]  /*fce0*/  @!P2 BRA `(.L_x_5998) ;  /* 0x0000000000fca947 */ /* 0x000fea0003800000 */
[----:B------:R-:W-:Y:S01]  /*fcf0*/  UIADD3 UR14, UP0, UR46, 0x270, URZ ;  /* 0x000002702e0e7890 */ /* 0x000fe2000ff1e03f */
[----:B-12---:R-:W-:Y:S01]  /*fd00*/  MOV R5, 0x2000 ;  /* 0x0000200000057802 */ /* 0x006fe20000000f00 */
        /* <DEDUP_REMOVED lines=61> */
.L_x_5998:
[----:B------:R-:W-:Y:S05]  /*100e0*/  BSYNC B0 ;  /* 0x0000000000007941 */ /* 0x000fea0003800000 */
.L_x_5997:
        /* <DEDUP_REMOVED lines=8> */
.L_x_6050:
[----:B------:R-:W-:Y:S01]  /*10170*/  ULDC.64 UR4, c[0x0][0x408] ;  /* 0x0001020000047ab9 */ /* 0x000fe20000000a00 */
[----:B------:R-:W-:Y:S04]  /*10180*/  BSSY B0, `(.L_x_6000) ;  /* 0x0000042000007945 */ /* 0x000fe80003800000 */
[----:B------:R-:W-:Y:S05]  /*10190*/  @!P6 BRA `(.L_x_6001) ;  /* 0x000000040000e947 */ /* 0x000fea0003800000 */
[----:B-1----:R-:W1:Y:S01]  /*101a0*/  S2R R8, SR_TID.X ;  /* 0x0000000000087919 */ /* 0x002e620000002100 */
[----:B------:R-:W-:Y:S02]  /*101b0*/  LEA R5, R16, UR38, 0x3 ;  /* 0x0000002610057c11 */ /* 0x000fe4000f8e18ff */
[----:B-1----:R-:W-:Y:S02]  /*101c0*/  LOP3.LUT R9, R8, 0x7f, RZ, 0xc0, !PT ;  /* 0x0000007f08097812 */ /* 0x002fe400078ec0ff */
[----:B------:R-:W-:Y:S02]  /*101d0*/  SHF.L.U32 R8, R17, 0x1f, RZ ;  /* 0x0000001f11087819 */ /* 0x000fe400000006ff */
[----:B------:R-:W-:Y:S02]  /*101e0*/  ISETP.NE.AND P3, PT, R9, RZ, PT ;  /* 0x000000ff0900720c */ /* 0x000fe40003f65270 */
[----:B------:R-:W1:Y:S02]  /*101f0*/  SYNCS.PHASECHK.TRANS64.TRYWAIT P2, [R5+URZ+0x38860], R8 ;  /* 0x03886008050075a7 */ /* 0x000e64000804017f */
[----:B-1----:R-:W-:Y:S09]  /*10200*/  @!P2 BRA `(.L_x_6002) ;  /* 0x00000024001ca947 */ /* 0x002ff20003800000 */
.L_x_6051:
[----:B------:R-:W-:Y:S05]  /*10210*/  @P3 BRA `(.L_x_6003) ;  /* 0x0000000000143947 */ /* 0x000fea0003800000 */
[----:B------:R-:W-:Y:S02]  /*10220*/  ISETP.NE.AND P2, PT, R19, RZ, PT ;  /* 0x000000ff1300720c */ /* 0x000fe40003f45270 */
[----:B-1----:R-:W-:-:S04]  /*10230*/  MOV R8, 0x10000 ;  /* 0x0001000000087802 */ /* 0x002fc80000000f00 */
[----:B------:R2:W-:Y:S07]  /*10240*/  SYNCS.ARRIVE.TRANS64 RZ, [R5+URZ+0x38850], R8 ;  /* 0x0388500805ff79a7 */ /* 0x0005ee000800003f */
[----:B------:R-:W-:Y:S05]  /*10250*/  @!P2 BRA `(.L_x_6003) ;  /* 0x000000000004a947 */ /* 0x000fea0003800000 */
[----:B------:R-:W-:Y:S01]  /*10260*/  BPT.TRAP 0x1 ;  /* 0x000000040000795c */ /* 0x000fe20000300000 */
.L_x_6003:
        /* <DEDUP_REMOVED lines=51> */
.L_x_6001:
[----:B------:R-:W-:Y:S05]  /*105a0*/  BSYNC B0 ;  /* 0x0000000000007941 */ /* 0x000fea0003800000 */
.L_x_6000:
[----:B------:R-:W-:-:S06]  /*105b0*/  UISETP.GE.AND UP0, UPT, UR39, 0x2, UPT ;  /* 0x000000022700788c */ /* 0x000fcc000bf06270 */
[----:B------:R-:W-:-:S13]  /*105c0*/  PLOP3.LUT P2, PT, PT, PT, UP0, 0x80, 0x0 ;  /* 0x000000000000781c */ /* 0x000fda0003f4f008 */
[----:B------:R-:W-:Y:S05]  /*105d0*/  @!P2 BRA `(.L_x_6004) ;  /* 0x00000014009ca947 */ /* 0x000fea0003800000 */
[----:B------:R-:W-:Y:S02]  /*105e0*/  ULOP3.LUT UR6, UR39, 0x1, URZ, 0xc0, !UPT ;  /* 0x0000000127067892 */ /* 0x000fe4000f8ec03f */
[----:B------:R-:W-:Y:S02]  /*105f0*/  IMAD.U32 R9, RZ, RZ, UR39 ;  /* 0x00000027ff097e24 */ /* 0x000fe4000f8e00ff */
[----:B------:R-:W-:Y:S02]  /*10600*/  UISETP.NE.U32.AND UP0, UPT, UR6, 0x1, UPT ;  /* 0x000000010600788c */ /* 0x000fe4000bf05070 */
[----:B------:R-:W-:-:S04]  /*10610*/  VIADD R9, R9, 0xfffffffe ;  /* 0xfffffffe09097836 */ /* 0x000fc80000000000 */
[----:B------:R-:W-:Y:S02]  /*10620*/  PLOP3.LUT P2, PT, PT, PT, UP0, 0x80, 0x0 ;  /* 0x000000000000781c */ /* 0x000fe40003f4f008 */
[----:B-12---:R-:W-:-:S11]  /*10630*/  MOV R8, R9 ;  /* 0x0000000900087202 */ /* 0x006fd60000000f00 */
        /* <DEDUP_REMOVED lines=28> */
.L_x_6008:
[----:B-1----:R-:W1:Y:S01]  /*10800*/  S2R R2, SR_TID.X ;  /* 0x0000000000027919 */ /* 0x002e620000002100 */
[----:B------:R-:W-:Y:S02]  /*10810*/  SHF.L.U32 R3, R17, 0x1f, RZ ;  /* 0x0000001f11037819 */ /* 0x000fe400000006ff */
[----:B-1----:R-:W-:Y:S02]  /*10820*/  LOP3.LUT R5, R2, 0x7f, RZ, 0xc0, !PT ;  /* 0x0000007f02057812 */ /* 0x002fe400078ec0ff */
[----:B------:R-:W-:Y:S02]  /*10830*/  LEA R2, R16, UR38, 0x3 ;  /* 0x0000002610027c11 */ /* 0x000fe4000f8e18ff */
[----:B------:R-:W-:Y:S02]  /*10840*/  ISETP.NE.AND P2, PT, R5, RZ, PT ;  /* 0x000000ff0500720c */ /* 0x000fe40003f45270 */
[----:B------:R-:W1:Y:S02]  /*10850*/  SYNCS.PHASECHK.TRANS64.TRYWAIT P3, [R2+URZ+0x38840], R3 ;  /* 0x03884003020075a7 */ /* 0x000e64000806017f */
[----:B-1----:R-:W-:Y:S09]  /*10860*/  @!P3 BRA `(.L_x_6009) ;  /* 0x0000001c0098b947 */ /* 0x002ff20003800000 */
.L_x_6052:
[----:B------:R-:W-:Y:S05]  /*10870*/  @P2 BRA `(.L_x_6010) ;  /* 0x0000000000142947 */ /* 0x000fea0003800000 */
[----:B------:R-:W-:Y:S01]  /*10880*/  ISETP.NE.AND P3, PT, R19, RZ, PT ;  /* 0x000000ff1300720c */ /* 0x000fe20003f65270 */
[----:B------:R-:W-:-:S04]  /*10890*/  IMAD.MOV.U32 R5, RZ, RZ, 0x2000 ;  /* 0x00002000ff057424 */ /* 0x000fc800078e00ff */
[----:B------:R2:W-:Y:S08]  /*108a0*/  SYNCS.ARRIVE.TRANS64 RZ, [R2+URZ+0x38830], R5 ;  /* 0x0388300502ff79a7 */ /* 0x0005f0000800003f */
[----:B------:R-:W-:Y:S05]  /*108b0*/  @!P3 BRA `(.L_x_6010) ;  /* 0x000000000004b947 */ /* 0x000fea0003800000 */
[----:B------:R-:W-:Y:S01]  /*108c0*/  BPT.TRAP 0x1 ;  /* 0x000000040000795c */ /* 0x000fe20000300000 */
.L_x_6010:
        /* <DEDUP_REMOVED lines=17> */
.L_x_6053:
[----:B------:R-:W-:Y:S05]  /*109e0*/  @P2 BRA `(.L_x_6012) ;  /* 0x0000000000142947 */ /* 0x000fea0003800000 */
[----:B------:R-:W-:Y:S02]  /*109f0*/  ISETP.NE.AND P2, PT, R19, RZ, PT ;  /* 0x000000ff1300720c */ /* 0x000fe40003f45270 */
[----:B-12---:R-:W-:-:S04]  /*10a00*/  MOV R3, 0x10000 ;  /* 0x0001000000037802 */ /* 0x006fc80000000f00 */
[----:B------:R3:W-:Y:S07]  /*10a10*/  SYNCS.ARRIVE.TRANS64 RZ, [R2+URZ+0x38850], R3 ;  /* 0x0388500302ff79a7 */ /* 0x0007ee000800003f */
[----:B------:R-:W-:Y:S05]  /*10a20*/  @!P2 BRA `(.L_x_6012) ;  /* 0x000000000004a947 */ /* 0x000fea0003800000 */
[----:B------:R-:W-:Y:S01]  /*10a30*/  BPT.TRAP 0x1 ;  /* 0x000000040000795c */ /* 0x000fe20000300000 */
.L_x_6012:
        /* <DEDUP_REMOVED lines=50> */
.L_x_6007:
[----:B------:R-:W-:Y:S05]  /*10d60*/  BSYNC B0 ;  /* 0x0000000000007941 */ /* 0x000fea0003800000 */
.L_x_6006:
[----:B------:R-:W-:-:S06]  /*10d70*/  UIADD3 UR6, UR39, -0x3, URZ ;  /* 0xfffffffd27067890 */ /* 0x000fcc000fffe03f */
[----:B------:R-:W-:-:S07]  /*10d80*/  IMAD.U32 R8, RZ, RZ, UR6 ;  /* 0x00000006ff087e24 */ /* 0x000fce000f8e00ff */
.L_x_6005:
[----:B------:R-:W-:Y:S01]  /*10d90*/  ISETP.NE.AND P2, PT, R9, RZ, PT ;  /* 0x000000ff0900720c */ /* 0x000fe20003f45270 */
[----:B------:R-:W-:-:S12]  /*10da0*/  BSSY B0, `(.L_x_6004) ;  /* 0x00000ea000007945 */ /* 0x000fd80003800000 */
[----:B------:R-:W-:Y:S05]  /*10db0*/  @!P2 BRA `(.L_x_6013) ;  /* 0x0000000c00a0a947 */ /* 0x000fea0003800000 */
.L_x_6028:
        /* <DEDUP_REMOVED lines=23> */
[----:B--2---:R-:W-:-:S04]  /*10f30*/  LEA R4, P2, R2, R4, 0x2 ;  /* 0x0000000402047211 */ /* 0x004fc800078410ff */
[----:B------:R-:W-:-:S05]  /*10f40*/  LEA.HI.X R5, R2, R5, R3, 0x2, P2 ;  /* 0x0000000502057211 */ /* 0x000fca00010f1403 */
[----:B------:R1:W5:Y:S01]  /*10f50*/  LDG.E R4, desc[UR54][R4.64] ;  /* 0x0000003604047981 */ /* 0x000362000c1e1900 */
[----:B------:R-:W-:-:S04]  /*10f60*/  IMAD.MOV R3, RZ, RZ, -R11 ;  /* 0x000000ffff037224 */ /* 0x000fc800078e0a0b */
[----:B------:R-:W-:-:S07]  /*10f70*/  IMAD R10, R10, R3, R8 ;  /* 0x000000030a0a7224 */ /* 0x000fce00078e0208 */
.L_x_6016:
[----:B------:R-:W1:Y:S01]  /*10f80*/  S2R R2, SR_TID.X ;  /* 0x0000000000027919 */ /* 0x000e620000002100 */
[----:B------:R-:W-:Y:S02]  /*10f90*/  LEA R3, R9, UR38, 0x3 ;  /* 0x0000002609037c11 */ /* 0x000fe4000f8e18ff */
[----:B-1----:R-:W-:Y:S02]  /*10fa0*/  LOP3.LUT R5, R2, 0x7f, RZ, 0xc0, !PT ;  /* 0x0000007f02057812 */ /* 0x002fe400078ec0ff */
[----:B------:R-:W-:Y:S02]  /*10fb0*/  SHF.L.U32 R2, R17, 0x1f, RZ ;  /* 0x0000001f11027819 */ /* 0x000fe400000006ff */
[----:B------:R-:W-:Y:S02]  /*10fc0*/  ISETP.NE.AND P2, PT, R5, RZ, PT ;  /* 0x000000ff0500720c */ /* 0x000fe40003f45270 */
[----:B------:R-:W1:Y:S02]  /*10fd0*/  SYNCS.PHASECHK.TRANS64.TRYWAIT P3, [R3+URZ+0x38840], R2 ;  /* 0x03884002030075a7 */ /* 0x000e64000806017f */
[----:B-1----:R-:W-:Y:S09]  /*10fe0*/  @!P3 BRA `(.L_x_6017) ;  /* 0x0000001400e0b947 */ /* 0x002ff20003800000 */
.L_x_6054:
[----:B------:R-:W-:Y:S05]  /*10ff0*/  @P2 BRA `(.L_x_6018) ;  /* 0x0000000000142947 */ /* 0x000fea0003800000 */
[----:B------:R-:W-:Y:S01]  /*11000*/  ISETP.NE.AND P3, PT, R19, RZ, PT ;  /* 0x000000ff1300720c */ /* 0x000fe20003f65270 */
[----:B------:R-:W-:-:S04]  /*11010*/  IMAD.MOV.U32 R12, RZ, RZ, 0x2000 ;  /* 0x00002000ff0c7424 */ /* 0x000fc800078e00ff */
[----:B------:R2:W-:Y:S08]  /*11020*/  SYNCS.ARRIVE.TRANS64 RZ, [R3+URZ+0x38830], R12 ;  /* 0x0388300c03ff79a7 */ /* 0x0005f0000800003f */
[----:B------:R-:W-:Y:S05]  /*11030*/  @!P3 BRA `(.L_x_6018) ;  /* 0x000000000004b947 */ /* 0x000fea0003800000 */
[----:B------:R-:W-:Y:S01]  /*11040*/  BPT.TRAP 0x1 ;  /* 0x000000040000795c */ /* 0x000fe20000300000 */
.L_x_6018:
        /* <DEDUP_REMOVED lines=17> */
.L_x_6055:
[----:B------:R-:W-:Y:S05]  /*11160*/  @P2 BRA `(.L_x_6020) ;  /* 0x0000000000142947 */ /* 0x000fea0003800000 */
[----:B------:R-:W-:Y:S01]  /*11170*/  ISETP.NE.AND P2, PT, R19, RZ, PT ;  /* 0x000000ff1300720c */ /* 0x000fe20003f45270 */
[----:B-1-3--:R-:W-:-:S04]  /*11180*/  IMAD.MOV.U32 R2, RZ, RZ, 0x10000 ;  /* 0x00010000ff027424 */ /* 0x00afc800078e00ff */
[----:B------:R4:W-:Y:S08]  /*11190*/  SYNCS.ARRIVE.TRANS64 RZ, [R3+URZ+0x38850], R2 ;  /* 0x0388500203ff79a7 */ /* 0x0009f0000800003f */
[----:B------:R-:W-:Y:S05]  /*111a0*/  @!P2 BRA `(.L_x_6020) ;  /* 0x000000000004a947 */ /* 0x000fea0003800000 */
[----:B------:R-:W-:Y:S01]  /*111b0*/  BPT.TRAP 0x1 ;  /* 0x000000040000795c */ /* 0x000fe20000300000 */
.L_x_6020:
        /* <DEDUP_REMOVED lines=50> */
.L_x_6015:
[----:B------:R-:W-:Y:S05]  /*114e0*/  BSYNC B1 ;  /* 0x0000000000017941 */ /* 0x000fea0003800000 */
.L_x_6014:
[----:B------:R-:W-:Y:S01]  /*114f0*/  VIADD R9, R9, 0x1 ;  /* 0x0000000109097836 */ /* 0x000fe20000000000 */
[----:B------:R-:W-:Y:S04]  /*11500*/  BSSY B1, `(.L_x_6021) ;  /* 0x0000070000017945 */ /* 0x000fe80003800000 */
[----:B------:R-:W-:-:S04]  /*11510*/  ISETP.NE.AND P2, PT, R9, 0x2, PT ;  /* 0x000000020900780c */ /* 0x000fc80003f45270 */
[----:B---34-:R-:W-:Y:S02]  /*11520*/  SEL R2, RZ, 0x1, P2 ;  /* 0x00000001ff027807 */ /* 0x018fe40001000000 */
[----:B------:R-:W-:Y:S02]  /*11530*/  SEL R16, R9, RZ, P2 ;  /* 0x000000ff09107207 */ /* 0x000fe40001000000 */
[----:B------:R-:W-:Y:S01]  /*11540*/  LOP3.LUT R17, R17, R2, RZ, 0x3c, !PT ;  /* 0x0000000211117212 */ /* 0x000fe200078e3cff */
[----:B------:R-:W-:Y:S06]  /*11550*/  @!P6 BRA `(.L_x_6022) ;  /* 0x0000000400a8e947 */ /* 0x000fec0003800000 */
[----:B------:R-:W-:Y:S01]  /*11560*/  IADD3 R10, R8, -0x1, RZ ;  /* 0xffffffff080a7810 */ /* 0x000fe20007ffe0ff */
[----:B------:R-:W-:Y:S06]  /*11570*/  @!P0 BRA `(.L_x_6023) ;  /* 0x0000000000488947 */ /* 0x000fec0003800000 */
[----:B------:R-:W1:Y:S01]  /*11580*/  LDC R9, c[0x0][0x41c] ;  /* 0x00010700ff097b82 */ /* 0x000e620000000800 */
[----:B------:R-:W-:Y:S02]  /*11590*/  IMAD.MOV.U32 R11, RZ, RZ, R10 ;  /* 0x000000ffff0b7224 */ /* 0x000fe400078e000a */
[----:B------:R-:W-:-:S04]  /*115a0*/  IMAD R13, R7, UR4, RZ ;  /* 0x00000004070d7c24 */ /* 0x000fc8000f8e02ff */
[----:B------:R-:W-:Y:S01]  /*115b0*/  IMAD R13, R6, UR5, R13 ;  /* 0x00000005060d7c24 */ /* 0x000fe2000f8e020d */
[----:B------:R-:W3:Y:S01]  /*115c0*/  LDC.64 R4, c[0x0][0x3f8] ;  /* 0x0000fe00ff047b82 */ /* 0x000ee20000000a00 */
[----:B-1----:R-:W-:-:S13]  /*115d0*/  ISETP.NE.AND P2, PT, R9, 0x1, PT ;  /* 0x000000010900780c */ /* 0x002fda0003f45270 */
[----:B--2---:R-:W1:Y:S02]  /*115e0*/  @P2 LDC.64 R2, c[0x0][0x420] ;  /* 0x00010800ff022b82 */ /* 0x004e640000000a00 */
[----:B-1----:R-:W-:-:S05]  /*115f0*/  @P2 IMAD.HI.U32 R2, R10, R2, RZ ;  /* 0x000000020a022227 */ /* 0x002fca00078e00ff */
[----:B------:R-:W-:-:S04]  /*11600*/  @P2 SHF.R.U32.HI R11, RZ, R3, R2 ;  /* 0x00000003ff0b2219 */ /* 0x000fc80000011602 */
[--C-:B------:R-:W-:Y:S01]  /*11610*/  SHF.R.S32.HI R3, RZ, 0x1f, R11.reuse ;  /* 0x0000001fff037819 */ /* 0x100fe2000001140b */
[----:B------:R-:W-:-:S04]  /*11620*/  IMAD.MOV.U32 R2, RZ, RZ, R11 ;  /* 0x000000ffff027224 */ /* 0x000fc800078e000b */
[----:B------:R-:W-:-:S05]  /*11630*/  IMAD.WIDE.U32 R2, R6, UR4, R2 ;  /* 0x0000000406027c25 */ /* 0x000fca000f8e0002 */
[----:B------:R-:W-:Y:S02]  /*11640*/  IADD3 R3, R13, R3, RZ ;  /* 0x000000030d037210 */ /* 0x000fe40007ffe0ff */
[----:B---3--:R-:W-:-:S04]  /*11650*/  LEA R4, P2, R2, R4, 0x2 ;  /* 0x0000000402047211 */ /* 0x008fc800078410ff */
[----:B------:R-:W-:-:S05]  /*11660*/  LEA.HI.X R5, R2, R5, R3, 0x2, P2 ;  /* 0x0000000502057211 */ /* 0x000fca00010f1403 */
[----:B------:R1:W5:Y:S01]  /*11670*/  LDG.E R4, desc[UR54][R4.64] ;  /* 0x0000003604047981 */ /* 0x000362000c1e1900 */
[----:B------:R-:W-:-:S04]  /*11680*/  IMAD.MOV R2, RZ, RZ, -R11 ;  /* 0x000000ffff027224 */ /* 0x000fc800078e0a0b */
[----:B------:R-:W-:-:S07]  /*11690*/  IMAD R10, R9, R2, R10 ;  /* 0x00000002090a7224 */ /* 0x000fce00078e020a */
.L_x_6023:
[----:B------:R-:W1:Y:S01]  /*116a0*/  S2R R2, SR_TID.X ;  /* 0x0000000000027919 */ /* 0x000e620000002100 */
[----:B--2---:R-:W-:Y:S02]  /*116b0*/  SHF.L.U32 R3, R17, 0x1f, RZ ;  /* 0x0000001f11037819 */ /* 0x004fe400000006ff */
[----:B-1----:R-:W-:Y:S02]  /*116c0*/  LOP3.LUT R5, R2, 0x7f, RZ, 0xc0, !PT ;  /* 0x0000007f02057812 */ /* 0x002fe400078ec0ff */
[----:B------:R-:W-:Y:S02]  /*116d0*/  LEA R2, R16, UR38, 0x3 ;  /* 0x0000002610027c11 */ /* 0x000fe4000f8e18ff */
[----:B------:R-:W-:Y:S02]  /*116e0*/  ISETP.NE.AND P2, PT, R5, RZ, PT ;  /* 0x000000ff0500720c */ /* 0x000fe40003f45270 */
[----:B------:R-:W1:Y:S02]  /*116f0*/  SYNCS.PHASECHK.TRANS64.TRYWAIT P3, [R2+URZ+0x38840], R3 ;  /* 0x03884003020075a7 */ /* 0x000e64000806017f */
[----:B-1----:R-:W-:Y:S09]  /*11700*/  @!P3 BRA `(.L_x_6024) ;  /* 0x000000100040b947 */ /* 0x002ff20003800000 */
.L_x_6056:
[----:B------:R-:W-:Y:S05]  /*11710*/  @P2 BRA `(.L_x_6025) ;  /* 0x0000000000142947 */ /* 0x000fea0003800000 */
[----:B------:R-:W-:Y:S01]  /*11720*/  ISETP.NE.AND P3, PT, R19, RZ, PT ;  /* 0x000000ff1300720c */ /* 0x000fe20003f65270 */
[----:B------:R-:W-:-:S04]  /*11730*/  IMAD.MOV.U32 R5, RZ, RZ, 0x2000 ;  /* 0x00002000ff057424 */ /* 0x000fc800078e00ff */
[----:B------:R2:W-:Y:S08]  /*11740*/  SYNCS.ARRIVE.TRANS64 RZ, [R2+URZ+0x38830], R5 ;  /* 0x0388300502ff79a7 */ /* 0x0005f0000800003f */
[----:B------:R-:W-:Y:S05]  /*11750*/  @!P3 BRA `(.L_x_6025) ;  /* 0x000000000004b947 */ /* 0x000fea0003800000 */
[----:B------:R-:W-:Y:S01]  /*11760*/  BPT.TRAP 0x1 ;  /* 0x000000040000795c */ /* 0x000fe20000300000 */
.L_x_6025:
        /* <DEDUP_REMOVED lines=17> */
.L_x_6057:
[----:B------:R-:W-:Y:S05]  /*11880*/  @P2 BRA `(.L_x_6027) ;  /* 0x0000000000142947 */ /* 0x000fea0003800000 */
[----:B------:R-:W-:Y:S01]  /*11890*/  ISETP.NE.AND P2, PT, R19, RZ, PT ;  /* 0x000000ff1300720c */ /* 0x000fe20003f45270 */
[----:B-1-3--:R-:W-:-:S04]  /*118a0*/  IMAD.MOV.U32 R3, RZ, RZ, 0x10000 ;  /* 0x00010000ff037424 */ /* 0x00afc800078e00ff */
[----:B------:R4:W-:Y:S08]  /*118b0*/  SYNCS.ARRIVE.TRANS64 RZ, [R2+URZ+0x38850], R3 ;  /* 0x0388500302ff79a7 */ /* 0x0009f0000800003f */
[----:B------:R-:W-:Y:S05]  /*118c0*/  @!P2 BRA `(.L_x_6027) ;  /* 0x000000000004a947 */ /* 0x000fea0003800000 */
[----:B------:R-:W-:Y:S01]  /*118d0*/  BPT.TRAP 0x1 ;  /* 0x000000040000795c */ /* 0x000fe20000300000 */
.L_x_6027:
        /* <DEDUP_REMOVED lines=50> */
.L_x_6022:
[----:B------:R-:W-:Y:S05]  /*11c00*/  BSYNC B1 ;  /* 0x0000000000017941 */ /* 0x000fea0003800000 */
.L_x_6021:
[C---:B------:R-:W-:Y:S01]  /*11c10*/  ISETP.GT.AND P2, PT, R8.reuse, 0x1, PT ;  /* 0x000000010800780c */ /* 0x040fe20003f44270 */
[----:B------:R-:W-:-:S12]  /*11c20*/  VIADD R8, R8, 0xfffffffe ;  /* 0xfffffffe08087836 */ /* 0x000fd80000000000 */
[----:B------:R-:W-:Y:S05]  /*11c30*/  @P2 BRA `(.L_x_6028) ;  /* 0xfffffff000602947 */ /* 0x000fea000383ffff */
.L_x_6013:
[----:B------:R-:W-:Y:S05]  /*11c40*/  BSYNC B0 ;  /* 0x0000000000007941 */ /* 0x000fea0003800000 */
.L_x_6004:
        /* <DEDUP_REMOVED lines=18> */
.L_x_6030:
[----:B------:R-:W-:Y:S05]  /*11d70*/  BSYNC B0 ;  /* 0x0000000000007941 */ /* 0x000fea0003800000 */
.L_x_6029:
[----:B------:R-:W-:Y:S01]  /*11d80*/  SEL R16, R16, RZ, P0 ;  /* 0x000000ff10107207 */ /* 0x000fe20000000000 */
[----:B------:R-:W-:-:S07]  /*11d90*/  IMAD.MOV.U32 R13, RZ, RZ, R18 ;  /* 0x000000ffff0d7224 */ /* 0x000fce00078e0012 */
.L_x_5987:
[----:B------:R-:W-:Y:S05]  /*11da0*/  BSYNC B6 ;  /* 0x0000000000067941 */ /* 0x000fea0003800000 */
.L_x_5985:
[----:B------:R-:W-:-:S03]  /*11db0*/  UMOV UR6, 0xffffffff ;  /* 0xffffffff00067882 */ /* 0x000fc60000000000 */
[----:B------:R-:W-:Y:S05]  /*11dc0*/  BRA.DIV UR6, `(.L_x_6031) ;  /* 0x0000000a06b87947 */ /* 0x000fea000b800000 */
[----:B------:R1:W1:Y:S02]  /*11dd0*/  SHFL.IDX PT, R14, R13, RZ, 0x1f ;  /* 0x00001fff0d0e7589 */ /* 0x00026400000e0000 */
.L_x_6060:
        /* <DEDUP_REMOVED lines=12> */
.L_x_5982:
        /* <DEDUP_REMOVED lines=11> */
.L_x_6061:
        /* <DEDUP_REMOVED lines=16> */
.L_x_6036:
        /* <DEDUP_REMOVED lines=9> */
[----:B------:R-:W-:-:S03]  /*120e0*/  SHF.L.U32 R0, R17, 0x1f, RZ ;  /* 0x0000001f11007819 */ /* 0x000fc600000006ff */
[----:B------:R-:W-:Y:S01]  /*120f0*/  IMAD R3, R2, 0x8, R3 ;  /* 0x0000000802037824 */ /* 0x000fe200078e0203 */
[----:B-1----:R-:W-:Y:S06]  /*12100*/  @!P0 BRA `(.L_x_6037) ;  /* 0x0000000800208947 */ /* 0x002fec0003800000 */
.L_x_6062:
[----:B------:R-:W2:Y:S02]  /*12110*/  SYNCS.PHASECHK.TRANS64.TRYWAIT P0, [R3+URZ], R0 ;  /* 0x00000000030075a7 */ /* 0x000ea4000800017f */
[----:B--2---:R-:W-:Y:S05]  /*12120*/  @!P0 BRA `(.L_x_6038) ;  /* 0x00000008002c8947 */ /* 0x004fea0003800000 */
.L_x_6063:
[----:B------:R-:W-:Y:S05]  /*12130*/  @!P2 BRA `(.L_x_6039) ;  /* 0x000000000004a947 */ /* 0x000fea0003800000 */
[----:B------:R-:W-:Y:S01]  /*12140*/  BPT.TRAP 0x1 ;  /* 0x000000040000795c */ /* 0x000fe20000300000 */
.L_x_6039:
[----:B--2---:R-:W-:-:S05]  /*12150*/  IADD3 R3, R7, 0x38860, RZ ;  /* 0x0003886007037810 */ /* 0x004fca0007ffe0ff */
[----:B-1----:R-:W-:-:S04]  /*12160*/  IMAD R5, R16, 0x8, R3 ;  /* 0x0000000810057824 */ /* 0x002fc800078e0203 */
[----:B------:R-:W1:Y:S02]  /*12170*/  SYNCS.PHASECHK.TRANS64.TRYWAIT P0, [R5+URZ], R4 ;  /* 0x00000004050075a7 */ /* 0x000e64000800017f */
[----:B-1----:R-:W-:Y:S05]  /*12180*/  @!P0 BRA `(.L_x_6040) ;  /* 0x0000000800288947 */ /* 0x002fea0003800000 */
.L_x_6064:
[----:B------:R-:W-:-:S07]  /*12190*/  IMAD R3, R2, 0x8, R3 ;  /* 0x0000000802037824 */ /* 0x000fce00078e0203 */
.L_x_6041:
[----:B--2---:R2:W3:Y:S02]  /*121a0*/  SYNCS.PHASECHK.TRANS64.TRYWAIT P0, [R3+URZ], R0 ;  /* 0x00000000030075a7 */ /* 0x0044e4000800017f */
[----:B---3--:R-:W-:Y:S05]  /*121b0*/  @!P0 NANOSLEEP.SYNCS 0x989680 ;  /* 0x009896800000895d */ /* 0x008fea0003900000 */
[----:B------:R-:W3:Y:S02]  /*121c0*/  @!P0 SYNCS.PHASECHK.TRANS64 P0, [R3+URZ], R0 ;  /* 0x00000000030085a7 */ /* 0x000ee4000800007f */
[----:B---3--:R-:W-:Y:S05]  /*121d0*/  @!P0 BRA `(.L_x_6041) ;  /* 0xfffffffc00f08947 */ /* 0x008fea000383ffff */
.L_x_6035:
[----:B------:R-:W-:Y:S05]  /*121e0*/  BSYNC B0 ;  /* 0x0000000000007941 */ /* 0x000fea0003800000 */
.L_x_6034:
[----:B------:R-:W-:Y:S05]  /*121f0*/  EXIT ;  /* 0x000000000000794d */ /* 0x000fea0003800000 */
.L_x_5941:
[----:B-1----:R-:W-:-:S04]  /*12200*/  MOV R0, UR37 ;  /* 0x0000002500007c02 */ /* 0x002fc80008000f00 */
[----:B------:R1:W2:Y:S03]  /*12210*/  SYNCS.PHASECHK.TRANS64.TRYWAIT P1, [R0+URZ+0x38800], R3 ;  /* 0x03880003000075a7 */ /* 0x0002a6000802017f */
[----:B--2---:R-:W-:Y:S05]  /*12220*/  @!P1 NANOSLEEP.SYNCS 0x989680 ;  /* 0x009896800000995d */ /* 0x004fea0003900000 */
[----:B------:R-:W2:Y:S02]  /*12230*/  @!P1 SYNCS.PHASECHK.TRANS64 P1, [R0+URZ+0x38800], R3 ;  /* 0x03880003000095a7 */ /* 0x000ea4000802007f */
[----:B--2---:R-:W-:Y:S05]  /*12240*/  @!P1 BRA `(.L_x_5941) ;  /* 0xfffffffc00ec9947 */ /* 0x004fea000383ffff */
[----:B------:R-:W-:Y:S05]  /*12250*/  BRA `(.L_x_6042) ;  /* 0xffffff0c00d07947 */ /* 0x000fea000383ffff */
.L_x_5945:
[----:B---3--:R3:W4:Y:S02]  /*12260*/  SYNCS.PHASECHK.TRANS64.TRYWAIT P1, [R5+URZ+0x38830], R8 ;  /* 0x03883008050075a7 */ /* 0x008724000802017f */
[----:B----4-:R-:W-:Y:S05]  /*12270*/  @!P1 NANOSLEEP.SYNCS 0x989680 ;  /* 0x009896800000995d */ /* 0x010fea0003900000 */
[----:B------:R-:W4:Y:S02]  /*12280*/  @!P1 SYNCS.PHASECHK.TRANS64 P1, [R5+URZ+0x38830], R8 ;  /* 0x03883008050095a7 */ /* 0x000f24000802007f */
[----:B----4-:R-:W-:Y:S05]  /*12290*/  @!P1 BRA `(.L_x_5945) ;  /* 0xfffffffc00f09947 */ /* 0x010fea000383ffff */
[----:B------:R-:W-:Y:S05]  /*122a0*/  BRA `(.L_x_5944) ;  /* 0xffffff0c00e47947 */ /* 0x000fea000383ffff */
.L_x_5946:
[----:B-1----:R-:W-:-:S04]  /*122b0*/  IMAD.U32 R4, RZ, RZ, UR37 ;  /* 0x00000025ff047e24 */ /* 0x002fc8000f8e00ff */
[----:B------:R1:W4:Y:S03]  /*122c0*/  SYNCS.PHASECHK.TRANS64.TRYWAIT P1, [R4+URZ+0x38810], R3 ;  /* 0x03881003040075a7 */ /* 0x000326000802017f */
[----:B----4-:R-:W-:Y:S05]  /*122d0*/  @!P1 NANOSLEEP.SYNCS 0x989680 ;  /* 0x009896800000995d */ /* 0x010fea0003900000 */
[----:B------:R-:W4:Y:S02]  /*122e0*/  @!P1 SYNCS.PHASECHK.TRANS64 P1, [R4+URZ+0x38810], R3 ;  /* 0x03881003040095a7 */ /* 0x000f24000802007f */
[----:B----4-:R-:W-:Y:S05]  /*122f0*/  @!P1 BRA `(.L_x_5946) ;  /* 0xfffffffc00ec9947 */ /* 0x010fea000383ffff */
[----:B------:R-:W-:Y:S05]  /*12300*/  BRA `(.L_x_6043) ;  /* 0xffffff10006c7947 */ /* 0x000fea000383ffff */
.L_x_5950:
[----:B------:R1:W1:Y:S02]  /*12310*/  SYNCS.PHASECHK.TRANS64.TRYWAIT P1, [R5+URZ+0x38850], R8 ;  /* 0x03885008050075a7 */ /* 0x000264000802017f */
[----:B-1----:R-:W-:Y:S05]  /*12320*/  @!P1 NANOSLEEP.SYNCS 0x989680 ;  /* 0x009896800000995d */ /* 0x002fea0003900000 */
[----:B------:R-:W1:Y:S02]  /*12330*/  @!P1 SYNCS.PHASECHK.TRANS64 P1, [R5+URZ+0x38850], R8 ;  /* 0x03885008050095a7 */ /* 0x000e64000802007f */
[----:B-1----:R-:W-:Y:S05]  /*12340*/  @!P1 BRA `(.L_x_5950) ;  /* 0xfffffffc00f09947 */ /* 0x002fea000383ffff */
[----:B------:R-:W-:Y:S05]  /*12350*/  BRA `(.L_x_5949) ;  /* 0xffffff1000a07947 */ /* 0x000fea000383ffff */
.L_x_5955:
[----:B--2---:R2:W3:Y:S02]  /*12360*/  SYNCS.PHASECHK.TRANS64.TRYWAIT P2, [R10+URZ+0x38830], R7 ;  /* 0x038830070a0075a7 */ /* 0x0044e4000804017f */
[----:B---3--:R-:W-:Y:S05]  /*12370*/  @!P2 NANOSLEEP.SYNCS 0x989680 ;  /* 0x009896800000a95d */ /* 0x008fea0003900000 */
[----:B------:R-:W3:Y:S02]  /*12380*/  @!P2 SYNCS.PHASECHK.TRANS64 P2, [R10+URZ+0x38830], R7 ;  /* 0x038830070a00a5a7 */ /* 0x000ee4000804007f */
[----:B---3--:R-:W-:Y:S05]  /*12390*/  @!P2 BRA `(.L_x_5955) ;  /* 0xfffffffc00f0a947 */ /* 0x008fea000383ffff */
[----:B------:R-:W-:Y:S05]  /*123a0*/  BRA `(.L_x_5954) ;  /* 0xffffff3c00907947 */ /* 0x000fea000383ffff */
.L_x_5959:
[----:B----4-:R4:W1:Y:S02]  /*123b0*/  SYNCS.PHASECHK.TRANS64.TRYWAIT P2, [R10+URZ+0x38850], R7 ;  /* 0x038850070a0075a7 */ /* 0x010864000804017f */
[----:B-1----:R-:W-:Y:S05]  /*123c0*/  @!P2 NANOSLEEP.SYNCS 0x989680 ;  /* 0x009896800000a95d */ /* 0x002fea0003900000 */
[----:B------:R-:W1:Y:S02]  /*123d0*/  @!P2 SYNCS.PHASECHK.TRANS64 P2, [R10+URZ+0x38850], R7 ;  /* 0x038850070a00a5a7 */ /* 0x000e64000804007f */
[----:B-1----:R-:W-:Y:S05]  /*123e0*/  @!P2 BRA `(.L_x_5959) ;  /* 0xfffffffc00f0a947 */ /* 0x002fea000383ffff */
[----:B------:R-:W-:Y:S05]  /*123f0*/  BRA `(.L_x_5958) ;  /* 0xffffff3c00ec7947 */ /* 0x000fea000383ffff */
.L_x_5965:
[----:B--2---:R2:W3:Y:S02]  /*12400*/  SYNCS.PHASECHK.TRANS64.TRYWAIT P2, [R9+URZ+0x38830], R8 ;  /* 0x03883008090075a7 */ /* 0x0044e4000804017f */
[----:B---3--:R-:W-:Y:S05]  /*12410*/  @!P2 NANOSLEEP.SYNCS 0x989680 ;  /* 0x009896800000a95d */ /* 0x008fea0003900000 */
[----:B------:R-:W3:Y:S02]  /*12420*/  @!P2 SYNCS.PHASECHK.TRANS64 P2, [R9+URZ+0x38830], R8 ;  /* 0x038830080900a5a7 */ /* 0x000ee4000804007f */
[----:B---3--:R-:W-:Y:S05]  /*12430*/  @!P2 BRA `(.L_x_5965) ;  /* 0xfffffffc00f0a947 */ /* 0x008fea000383ffff */
[----:B------:R-:W-:Y:S05]  /*12440*/  BRA `(.L_x_5964) ;  /* 0xffffff7400087947 */ /* 0x000fea000383ffff */
.L_x_5969:
[----:B----4-:R4:W1:Y:S02]  /*12450*/  SYNCS.PHASECHK.TRANS64.TRYWAIT P2, [R9+URZ+0x38850], R8 ;  /* 0x03885008090075a7 */ /* 0x010864000804017f */
[----:B-1----:R-:W-:Y:S05]  /*12460*/  @!P2 NANOSLEEP.SYNCS 0x989680 ;  /* 0x009896800000a95d */ /* 0x002fea0003900000 */
[----:B------:R-:W1:Y:S02]  /*12470*/  @!P2 SYNCS.PHASECHK.TRANS64 P2, [R9+URZ+0x38850], R8 ;  /* 0x038850080900a5a7 */ /* 0x000e64000804007f */
[----:B-1----:R-:W-:Y:S05]  /*12480*/  @!P2 BRA `(.L_x_5969) ;  /* 0xfffffffc00f0a947 */ /* 0x002fea000383ffff */
[----:B------:R-:W-:Y:S05]  /*12490*/  BRA `(.L_x_5968) ;  /* 0xffffff7400647947 */ /* 0x000fea000383ffff */
.L_x_5991:
[----:B------:R-:W1:Y:S01]  /*124a0*/  S2R R7, SR_TID.X ;  /* 0x0000000000077919 */ /* 0x000e620000002100 */
[----:B------:R-:W-:Y:S01]  /*124b0*/  MOV R12, RZ ;  /* 0x000000ff000c7202 */ /* 0x000fe20000000f00 */
        /* <DEDUP_REMOVED lines=8> */
.L_x_6044:
[----:B------:R-:W-:Y:S05]  /*12540*/  BRA `(.L_x_6045) ;  /* 0xffffffd000fc7947 */ /* 0x000fea000383ffff */
.L_x_5992:
[----:B------:R-:W-:Y:S01]  /*12550*/  BSSY B0, `(.L_x_6046) ;  /* 0x0000006000007945 */ /* 0x000fe20003800000 */
[----:B------:R-:W-:-:S07]  /*12560*/  MOV R15, 0xffffffff ;  /* 0xffffffff000f7802 */ /* 0x000fce0000000f00 */
[----:B------:R-:W-:Y:S05]  /*12570*/  WARPSYNC.COLLECTIVE R15, `(.L_x_6047) ;  /* 0x000000000f0c7348 */ /* 0x000fea0003c00000 */
[----:B------:R-:W-:Y:S02]  /*12580*/  ELECT P6, UR62, PT ;  /* 0x00000000003e782f */ /* 0x000fe400038c0000 */
[----:B------:R-:W-:Y:S01]  /*12590*/  MOV R14, UR62 ;  /* 0x0000003e000e7c02 */ /* 0x000fe20008000f00 */
[----:B------:R-:W-:Y:S10]  /*125a0*/  ENDCOLLECTIVE ;  /* 0x000000000000791b */ /* 0x000ff40003800000 */
.L_x_6047:
[----:B------:R-:W-:Y:S05]  /*125b0*/  BSYNC B0 ;  /* 0x0000000000007941 */ /* 0x000fea0003800000 */
.L_x_6046:
[----:B------:R-:W-:Y:S05]  /*125c0*/  BRA `(.L_x_6048) ;  /* 0xffffffd000ec7947 */ /* 0x000fea000383ffff */
.L_x_5995:
[----:B-1----:R1:W2:Y:S02]  /*125d0*/  SYNCS.PHASECHK.TRANS64.TRYWAIT P2, [R8+URZ+0x38840], R5 ;  /* 0x03884005080075a7 */ /* 0x0022a4000804017f */
[----:B--2---:R-:W-:Y:S05]  /*125e0*/  @!P2 NANOSLEEP.SYNCS 0x989680 ;  /* 0x009896800000a95d */ /* 0x004fea0003900000 */
[----:B------:R-:W2:Y:S02]  /*125f0*/  @!P2 SYNCS.PHASECHK.TRANS64 P2, [R8+URZ+0x38840], R5 ;  /* 0x038840050800a5a7 */ /* 0x000ea4000804007f */
[----:B--2---:R-:W-:Y:S05]  /*12600*/  @!P2 BRA `(.L_x_5995) ;  /* 0xfffffffc00f0a947 */ /* 0x004fea000383ffff */
[----:B------:R-:W-:Y:S05]  /*12610*/  BRA `(.L_x_6049) ;  /* 0xffffffd400487947 */ /* 0x000fea000383ffff */
.L_x_5999:
[----:B-1----:R-:W-:-:S04]  /*12620*/  IMAD.U32 R8, RZ, RZ, UR38 ;  /* 0x00000026ff087e24 */ /* 0x002fc8000f8e00ff */
[----:B------:R1:W2:Y:S03]  /*12630*/  SYNCS.PHASECHK.TRANS64.TRYWAIT P2, [R8+URZ+0x38820], R5 ;  /* 0x03882005080075a7 */ /* 0x0002a6000804017f */
[----:B--2---:R-:W-:Y:S05]  /*12640*/  @!P2 NANOSLEEP.SYNCS 0x989680 ;  /* 0x009896800000a95d */ /* 0x004fea0003900000 */
[----:B------:R-:W2:Y:S02]  /*12650*/  @!P2 SYNCS.PHASECHK.TRANS64 P2, [R8+URZ+0x38820], R5 ;  /* 0x038820050800a5a7 */ /* 0x000ea4000804007f */
[----:B--2---:R-:W-:Y:S05]  /*12660*/  @!P2 BRA `(.L_x_5999) ;  /* 0xfffffffc00eca947 */ /* 0x004fea000383ffff */
[----:B------:R-:W-:Y:S05]  /*12670*/  BRA `(.L_x_6050) ;  /* 0xffffffd800bc7947 */ /* 0x000fea000383ffff */
.L_x_6002:
[----:B-1----:R1:W2:Y:S02]  /*12680*/  SYNCS.PHASECHK.TRANS64.TRYWAIT P2, [R5+URZ+0x38860], R8 ;  /* 0x03886008050075a7 */ /* 0x0022a4000804017f */
[----:B--2---:R-:W-:Y:S05]  /*12690*/  @!P2 NANOSLEEP.SYNCS 0x989680 ;  /* 0x009896800000a95d */ /* 0x004fea0003900000 */
[----:B------:R-:W2:Y:S02]  /*126a0*/  @!P2 SYNCS.PHASECHK.TRANS64 P2, [R5+URZ+0x38860], R8 ;  /* 0x038860080500a5a7 */ /* 0x000ea4000804007f */
[----:B--2---:R-:W-:Y:S05]  /*126b0*/  @!P2 BRA `(.L_x_6002) ;  /* 0xfffffffc00f0a947 */ /* 0x004fea000383ffff */
[----:B------:R-:W-:Y:S05]  /*126c0*/  BRA `(.L_x_6051) ;  /* 0xffffffd800d07947 */ /* 0x000fea000383ffff */
.L_x_6009:
[----:B-1----:R1:W2:Y:S02]  /*126d0*/  SYNCS.PHASECHK.TRANS64.TRYWAIT P3, [R2+URZ+0x38840], R3 ;  /* 0x03884003020075a7 */ /* 0x0022a4000806017f */
[----:B--2---:R-:W-:Y:S05]  /*126e0*/  @!P3 NANOSLEEP.SYNCS 0x989680 ;  /* 0x009896800000b95d */ /* 0x004fea0003900000 */
[----:B------:R-:W2:Y:S02]  /*126f0*/  @!P3 SYNCS.PHASECHK.TRANS64 P3, [R2+URZ+0x38840], R3 ;  /* 0x038840030200b5a7 */ /* 0x000ea4000806007f */
[----:B--2---:R-:W-:Y:S05]  /*12700*/  @!P3 BRA `(.L_x_6009) ;  /* 0xfffffffc00f0b947 */ /* 0x004fea000383ffff */
[----:B------:R-:W-:Y:S05]  /*12710*/  BRA `(.L_x_6052) ;  /* 0xffffffe000547947 */ /* 0x000fea000383ffff */
.L_x_6011:
[----:B--2---:R2:W3:Y:S02]  /*12720*/  SYNCS.PHASECHK.TRANS64.TRYWAIT P3, [R2+URZ+0x38860], R3 ;  /* 0x03886003020075a7 */ /* 0x0044e4000806017f */
[----:B---3--:R-:W-:Y:S05]  /*12730*/  @!P3 NANOSLEEP.SYNCS 0x989680 ;  /* 0x009896800000b95d */ /* 0x008fea0003900000 */
[----:B------:R-:W3:Y:S02]  /*12740*/  @!P3 SYNCS.PHASECHK.TRANS64 P3, [R2+URZ+0x38860], R3 ;  /* 0x038860030200b5a7 */ /* 0x000ee4000806007f */
[----:B---3--:R-:W-:Y:S05]  /*12750*/  @!P3 BRA `(.L_x_6011) ;  /* 0xfffffffc00f0b947 */ /* 0x008fea000383ffff */
[----:B------:R-:W-:Y:S05]  /*12760*/  BRA `(.L_x_6053) ;  /* 0xffffffe0009c7947 */ /* 0x000fea000383ffff */
.L_x_6017:
[----:B-1----:R1:W2:Y:S02]  /*12770*/  SYNCS.PHASECHK.TRANS64.TRYWAIT P3, [R3+URZ+0x38840], R2 ;  /* 0x03884002030075a7 */ /* 0x0022a4000806017f */
[----:B--2---:R-:W-:Y:S05]  /*12780*/  @!P3 NANOSLEEP.SYNCS 0x989680 ;  /* 0x009896800000b95d */ /* 0x004fea0003900000 */
[----:B------:R-:W2:Y:S02]  /*12790*/  @!P3 SYNCS.PHASECHK.TRANS64 P3, [R3+URZ+0x38840], R2 ;  /* 0x038840020300b5a7 */ /* 0x000ea4000806007f */
[----:B--2---:R-:W-:Y:S05]  /*127a0*/  @!P3 BRA `(.L_x_6017) ;  /* 0xfffffffc00f0b947 */ /* 0x004fea000383ffff */
[----:B------:R-:W-:Y:S05]  /*127b0*/  BRA `(.L_x_6054) ;  /* 0xffffffe8000c7947 */ /* 0x000fea000383ffff */
.L_x_6019:
[----:B---3--:R3:W4:Y:S02]  /*127c0*/  SYNCS.PHASECHK.TRANS64.TRYWAIT P3, [R3+URZ+0x38860], R2 ;  /* 0x03886002030075a7 */ /* 0x008724000806017f */
[----:B----4-:R-:W-:Y:S05]  /*127d0*/  @!P3 NANOSLEEP.SYNCS 0x989680 ;  /* 0x009896800000b95d */ /* 0x010fea0003900000 */
[----:B------:R-:W4:Y:S02]  /*127e0*/  @!P3 SYNCS.PHASECHK.TRANS64 P3, [R3+URZ+0x38860], R2 ;  /* 0x038860020300b5a7 */ /* 0x000f24000806007f */
[----:B----4-:R-:W-:Y:S05]  /*127f0*/  @!P3 BRA `(.L_x_6019) ;  /* 0xfffffffc00f0b947 */ /* 0x010fea000383ffff */
[----:B------:R-:W-:Y:S05]  /*12800*/  BRA `(.L_x_6055) ;  /* 0xffffffe800547947 */ /* 0x000fea000383ffff */
.L_x_6024:
[----:B-1----:R1:W2:Y:S02]  /*12810*/  SYNCS.PHASECHK.TRANS64.TRYWAIT P3, [R2+URZ+0x38840], R3 ;  /* 0x03884003020075a7 */ /* 0x0022a4000806017f */
[----:B--2---:R-:W-:Y:S05]  /*12820*/  @!P3 NANOSLEEP.SYNCS 0x989680 ;  /* 0x009896800000b95d */ /* 0x004fea0003900000 */
[----:B------:R-:W2:Y:S02]  /*12830*/  @!P3 SYNCS.PHASECHK.TRANS64 P3, [R2+URZ+0x38840], R3 ;  /* 0x038840030200b5a7 */ /* 0x000ea4000806007f */
[----:B--2---:R-:W-:Y:S05]  /*12840*/  @!P3 BRA `(.L_x_6024) ;  /* 0xfffffffc00f0b947 */ /* 0x004fea000383ffff */
[----:B------:R-:W-:Y:S05]  /*12850*/  BRA `(.L_x_6056) ;  /* 0xffffffec00ac7947 */ /* 0x000fea000383ffff */
.L_x_6026:
[----:B---3--:R3:W4:Y:S02]  /*12860*/  SYNCS.PHASECHK.TRANS64.TRYWAIT P3, [R2+URZ+0x38860], R3 ;  /* 0x03886003020075a7 */ /* 0x008724000806017f */
[----:B----4-:R-:W-:Y:S05]  /*12870*/  @!P3 NANOSLEEP.SYNCS 0x989680 ;  /* 0x009896800000b95d */ /* 0x010fea0003900000 */
[----:B------:R-:W4:Y:S02]  /*12880*/  @!P3 SYNCS.PHASECHK.TRANS64 P3, [R2+URZ+0x38860], R3 ;  /* 0x038860030200b5a7 */ /* 0x000f24000806007f */
[----:B----4-:R-:W-:Y:S05]  /*12890*/  @!P3 BRA `(.L_x_6026) ;  /* 0xfffffffc00f0b947 */ /* 0x010fea000383ffff */
[----:B------:R-:W-:Y:S05]  /*128a0*/  BRA `(.L_x_6057) ;  /* 0xffffffec00f47947 */ /* 0x000fea000383ffff */
.L_x_6031:
[----:B------:R-:W-:Y:S01]  /*128b0*/  BSSY B0, `(.L_x_6058) ;  /* 0x0000007000007945 */ /* 0x000fe20003800000 */
[----:B--2---:R-:W-:Y:S01]  /*128c0*/  IMAD.MOV.U32 R12, RZ, RZ, RZ ;  /* 0x000000ffff0c7224 */ /* 0x004fe200078e00ff */
[----:B------:R-:W-:Y:S01]  /*128d0*/  MOV R11, 0x1f ;  /* 0x0000001f000b7802 */ /* 0x000fe20000000f00 */
[----:B------:R-:W-:-:S07]  /*128e0*/  IMAD.MOV.U32 R15, RZ, RZ, -0x1 ;  /* 0xffffffffff0f7424 */ /* 0x000fce00078e00ff */
[----:B-1-34-:R-:W-:Y:S05]  /*128f0*/  WARPSYNC.COLLECTIVE R15, `(.L_x_6059) ;  /* 0x000000000f087348 */ /* 0x01afea0003c00000 */
[----:B------:R2:W1:Y:S02]  /*12900*/  SHFL.IDX P6, R14, R13, R12, R11 ;  /* 0x0000000c0d0e7389 */ /* 0x00046400000c000b */
[----:B-1234-:R-:W-:Y:S01]  /*12910*/  ENDCOLLECTIVE ;  /* 0x000000000000791b */ /* 0x01efe20003800000 */
.L_x_6059:
[----:B------:R-:W-:Y:S05]  /*12920*/  BSYNC B0 ;  /* 0x0000000000007941 */ /* 0x000fea0003800000 */
.L_x_6058:
[----:B------:R-:W-:Y:S05]  /*12930*/  BRA `(.L_x_6060) ;  /* 0xfffffff400287947 */ /* 0x000fea000383ffff */
.L_x_6033:
[----:B-1----:R1:W2:Y:S02]  /*12940*/  SYNCS.PHASECHK.TRANS64.TRYWAIT P0, [R7+URZ+0x38820], R0 ;  /* 0x03882000070075a7 */ /* 0x0022a4000800017f */
[----:B--2---:R-:W-:Y:S05]  /*12950*/  @!P0 NANOSLEEP.SYNCS 0x989680 ;  /* 0x009896800000895d */ /* 0x004fea0003900000 */
[----:B------:R-:W2:Y:S02]  /*12960*/  @!P0 SYNCS.PHASECHK.TRANS64 P0, [R7+URZ+0x38820], R0 ;  /* 0x03882000070085a7 */ /* 0x000ea4000800007f */
[----:B--2---:R-:W-:Y:S05]  /*12970*/  @!P0 BRA `(.L_x_6033) ;  /* 0xfffffffc00f08947 */ /* 0x004fea000383ffff */
[----:B------:R-:W-:Y:S05]  /*12980*/  BRA `(.L_x_6061) ;  /* 0xfffffff400707947 */ /* 0x000fea000383ffff */
.L_x_6037:
[----:B-1----:R1:W2:Y:S02]  /*12990*/  SYNCS.PHASECHK.TRANS64.TRYWAIT P0, [R5+URZ], R4 ;  /* 0x00000004050075a7 */ /* 0x0022a4000800017f */
[----:B--2---:R-:W-:Y:S05]  /*129a0*/  @!P0 NANOSLEEP.SYNCS 0x989680 ;  /* 0x009896800000895d */ /* 0x004fea0003900000 */
[----:B------:R-:W2:Y:S02]  /*129b0*/  @!P0 SYNCS.PHASECHK.TRANS64 P0, [R5+URZ], R4 ;  /* 0x00000004050085a7 */ /* 0x000ea4000800007f */
[----:B--2---:R-:W-:Y:S05]  /*129c0*/  @!P0 BRA `(.L_x_6037) ;  /* 0xfffffffc00f08947 */ /* 0x004fea000383ffff */
[----:B------:R-:W-:Y:S05]  /*129d0*/  BRA `(.L_x_6062) ;  /* 0xfffffff400cc7947 */ /* 0x000fea000383ffff */
.L_x_6038:
[----:B--2---:R2:W3:Y:S02]  /*129e0*/  SYNCS.PHASECHK.TRANS64.TRYWAIT P0, [R3+URZ], R0 ;  /* 0x00000000030075a7 */ /* 0x0044e4000800017f */
[----:B---3--:R-:W-:Y:S05]  /*129f0*/  @!P0 NANOSLEEP.SYNCS 0x989680 ;  /* 0x009896800000895d */ /* 0x008fea0003900000 */
[----:B------:R-:W3:Y:S02]  /*12a00*/  @!P0 SYNCS.PHASECHK.TRANS64 P0, [R3+URZ], R0 ;  /* 0x00000000030085a7 */ /* 0x000ee4000800007f */
[----:B---3--:R-:W-:Y:S05]  /*12a10*/  @!P0 BRA `(.L_x_6038) ;  /* 0xfffffffc00f08947 */ /* 0x008fea000383ffff */
[----:B------:R-:W-:Y:S05]  /*12a20*/  BRA `(.L_x_6063) ;  /* 0xfffffff400c07947 */ /* 0x000fea000383ffff */
.L_x_6040:
[----:B-1----:R1:W2:Y:S02]  /*12a30*/  SYNCS.PHASECHK.TRANS64.TRYWAIT P0, [R5+URZ], R4 ;  /* 0x00000004050075a7 */ /* 0x0022a4000800017f */
[----:B--2---:R-:W-:Y:S05]  /*12a40*/  @!P0 NANOSLEEP.SYNCS 0x989680 ;  /* 0x009896800000895d */ /* 0x004fea0003900000 */
[----:B------:R-:W2:Y:S02]  /*12a50*/  @!P0 SYNCS.PHASECHK.TRANS64 P0, [R5+URZ], R4 ;  /* 0x00000004050085a7 */ /* 0x000ea4000800007f */
[----:B--2---:R-:W-:Y:S05]  /*12a60*/  @!P0 BRA `(.L_x_6040) ;  /* 0xfffffffc00f08947 */ /* 0x004fea000383ffff */
[----:B------:R-:W-:Y:S05]  /*12a70*/  BRA `(.L_x_6064) ;  /* 0xfffffff400c47947 */ /* 0x000fea000383ffff */
.L_x_6065:
        /* <DEDUP_REMOVED lines=16> */
.L_x_11954:


//--------------------- .text._ZN7cutlass13device_kernelIN5flash11enable_sm90INS1_16FlashAttnFwdSm90INS1_25CollectiveMainloopFwdSm90ILi2EN4cute5tupleIJNS5_1CILi1EEES8_S8_EEENS6_IJNS7_ILi64EEESA_SA_EEELi512ENS_6half_tEfNS_4arch4Sm90ELb1ELb0ELb1ELb1ELb0ELb0ELb0ELb0ELb0ELb0ELb0ELb0EEENS1_21CollectiveEpilogueFwdINS6_IJSA_NS7_ILi512EEESA_EEES9_SC_SE_Li256ELb1ELb0ELb0ELb0EEENS1_36VarlenDynamicPersistentTileSchedulerILi64ELi64ELi256ELi32ELb0ELb0ELb1ELb1ELb1ELb1EEEEEEEEEvNT_6ParamsE --------------------------
	.section	.text._ZN7cutlass13device_kernelIN5flash11enable_sm90INS1_16FlashAttnFwdSm90INS1_25CollectiveMainloopFwdSm90ILi2EN4cute5tupleIJNS5_1CILi1EEES8_S8_EEENS6_IJNS7_ILi64EEESA_SA_EEELi512ENS_6half_tEfNS_4arch4Sm90ELb1ELb0ELb1ELb1ELb0ELb0ELb0ELb0ELb0ELb0ELb0ELb0EEENS1_21CollectiveEpilogueFwdINS6_IJSA_NS7_ILi512EEESA_EEES9_SC_SE_Li256ELb1ELb0ELb0ELb0EEENS1_36VarlenDynamicPersistentTileSchedulerILi64ELi64ELi256ELi32ELb0ELb0ELb1ELb1ELb1ELb1EEEEEEEEEvNT_6ParamsE,"ax",@progbits
	.align	128
.text._ZN7cutlass13device_kernelIN5flash11enable_sm90INS1_16FlashAttnFwdSm90INS1_25CollectiveMainloopFwdSm90ILi2EN4cute5tupleIJNS5_1CILi1EEES8_S8_EEENS6_IJNS7_ILi64EEESA_SA_EEELi512ENS_6half_tEfNS_4arch4Sm90ELb1ELb0ELb1ELb1ELb0ELb0ELb0ELb0ELb0ELb0ELb0ELb0EEENS1_21CollectiveEpilogueFwdINS6_IJSA_NS7_ILi512EEESA_EEES9_SC_SE_Li256ELb1ELb0ELb0ELb0EEENS1_36VarlenDynamicPersistentTileSchedulerILi64ELi64ELi256ELi32ELb0ELb0ELb1ELb1ELb1ELb1EEEEEEEEEvNT_6ParamsE:
        .type           _ZN7cutlass13device_kernelIN5flash11enable_sm90INS1_16FlashAttnFwdSm90INS1_25CollectiveMainloopFwdSm90ILi2EN4cute5tupleIJNS5_1CILi1EEES8_S8_EEENS6_IJNS7_ILi64EEESA_SA_EEELi512ENS_6half_tEfNS_4arch4Sm90ELb1ELb0ELb1ELb1ELb0ELb0ELb0ELb0ELb0ELb0ELb0ELb0EEENS1_21CollectiveEpilogueFwdINS6_IJSA_NS7_ILi512EEESA_EEES9_SC_SE_Li256ELb1ELb0ELb0ELb0EEENS1_36VarlenDynamicPersistentTileSchedulerILi64ELi64ELi256ELi32ELb0ELb0ELb1ELb1ELb1ELb1EEEEEEEEEvNT_6ParamsE,@function
        .size           _ZN7cutlass13device_kernelIN5flash11enable_sm90INS1_16FlashAttnFwdSm90INS1_25CollectiveMainloopFwdSm90ILi2EN4cute5tupleIJNS5_1CILi1EEES8_S8_EEENS6_IJNS7_ILi64EEESA_SA_EEELi512ENS_6half_tEfNS_4arch4Sm90ELb1ELb0ELb1ELb1ELb0ELb0ELb0ELb0ELb0ELb0ELb0ELb0EEENS1_21CollectiveEpilogueFwdINS6_IJSA_NS7_ILi512EEESA_EEES9_SC_SE_Li256ELb1ELb0ELb0ELb0EEENS1_36VarlenDynamicPersistentTileSchedulerILi64ELi64ELi256ELi32ELb0ELb0ELb1ELb1ELb1ELb1EEEEEEEEEvNT_6ParamsE,(.L_x_11955 - _ZN7cutlass13device_kernelIN5flash11enable_sm90INS1_16FlashAttnFwdSm90INS1_25CollectiveMainloopFwdSm90ILi2EN4cute5tupleIJNS5_1CILi1EEES8_S8_EEENS6_IJNS7_ILi64EEESA_SA_EEELi512ENS_6half_tEfNS_4arch4Sm90ELb1ELb0ELb1ELb1ELb0ELb0ELb0ELb0ELb0ELb0ELb0ELb0EEENS1_21CollectiveEpilogueFwdINS6_IJSA_NS7_ILi512EEESA_EEES9_SC_SE_Li256ELb1ELb0ELb0ELb0EEENS1_36VarlenDynamicPersistentTileSchedulerILi64ELi64ELi256ELi32ELb0ELb0ELb1ELb1ELb1ELb1EEEEEEEEEvNT_6ParamsE)
        .other          _ZN7cutlass13device_kernelIN5flash11enable_sm90INS1_16FlashAttnFwdSm90INS1_25CollectiveMainloopFwdSm90ILi2EN4cute5tupleIJNS5_1CILi1EEES8_S8_EEENS6_IJNS7_ILi64EEESA_SA_EEELi512ENS_6half_tEfNS_4arch4Sm90ELb1ELb0ELb1ELb1ELb0ELb0ELb0ELb0ELb0ELb0ELb0ELb0EEENS1_21CollectiveEpilogueFwdINS6_IJSA_NS7_ILi512EEESA_EEES9_SC_SE_Li256ELb1ELb0ELb0ELb0EEENS1_36VarlenDynamicPersistentTileSchedulerILi64ELi64ELi256ELi32ELb0ELb0ELb1ELb1ELb1ELb1EEEEEEEEEvNT_6ParamsE,@"STO_CUDA_ENTRY STV_DEFAULT"
_ZN7cutlass13device_kernelIN5flash11enable_sm90INS1_16FlashAttnFwdSm90INS1_25CollectiveMainloopFwdSm90ILi2EN4cute5tupleIJNS5_1CILi1EEES8_S8_EEENS6_IJNS7_ILi64EEESA_SA_EEELi512ENS_6half_tEfNS_4arch4Sm90ELb1ELb0ELb1ELb1ELb0ELb0ELb0ELb0ELb0ELb0ELb0ELb0EEENS1_21CollectiveEpilogueFwdINS6_IJSA_NS7_ILi512EEESA_EEES9_SC_SE_Li256ELb1ELb0ELb0ELb0EEENS1_36VarlenDynamicPersistentTileSchedulerILi64ELi64ELi256ELi32ELb0ELb0ELb1ELb1ELb1ELb1EEEEEEEEEvNT_6ParamsE:
        /* <DEDUP_REMOVED lines=21> */
.L_x_6067:
[----:B------:R-:W-:Y:S05]  /*0150*/  BSYNC B0 ;  /* 0x0000000000007941 */ /* 0x000fea0003800000 */
.L_x_6066:
        /* <DEDUP_REMOVED lines=37> */
.L_x_6068:
        /* <DEDUP_REMOVED lines=22> */
.L_x_6069:
        /* <DEDUP_REMOVED lines=18> */
.L_x_6070:
        /* <DEDUP_REMOVED lines=22> */
.L_x_6071:
        /* <DEDUP_REMOVED lines=22> */
.L_x_6072:
[----:B------:R-:W-:Y:S01]  /*08f0*/  PLOP3.LUT P0, PT, PT, PT, UP0, 0x80, 0x0 ;  /* 0x000000000000781c */ /* 0x000fe20003f0f008 */
[----:B------:R-:W-:Y:S01]  /*0900*/  UMOV UR36, 0x1 ;  /* 0x0000000100247882 */ /* 0x000fe20000000000 */
[----:B------:R-:W-:Y:S01]  /*0910*/  NOP ;  /* 0x0000000000007918 */ /* 0x000fe20000000000 */
[----:B------:R-:W-:Y:S01]  /*0920*/  USEL UR36, UR36, 0x2, !UP0 ;  /* 0x0000000224247887 */ /* 0x000fe2000c000000 */
[----:B------:R-:W-:Y:S01]  /*0930*/  ULDC.64 UR48, c[0x0][0x208] ;  /* 0x0000820000307ab9 */ /* 0x000fe20000000a00 */
[----:B012-4-:R-:W-:Y:S08]  /*0940*/  BAR.SYNC.DEFER_BLOCKING 0x0 ;  /* 0x0000000000007b1d */ /* 0x017ff00000010000 */
[----:B------:R-:W-:Y:S05]  /*0950*/  @!P0 BRA `(.L_x_6073) ;  /* 0x000000b400c48947 */ /* 0x000fea0003800000 */
.L_x_6074:
        /* <DEDUP_REMOVED lines=20> */
[----:B------:R-:W-:Y:S01]  /*0aa0*/  MOV R23, 0x20 ;  /* 0x0000002000177802 */ /* 0x000fe20000000f00 */
[----:B------:R-:W-:Y:S01]  /*0ab0*/  ULOP3.LUT UR41, UR36, 0x1, URZ, 0xfc, !UPT ;  /* 0x0000000124297892 */ /* 0x000fe2000f8efc3f */
[----:B------:R-:W-:Y:S01]  /*0ac0*/  R2UR UR52, R13 ;  /* 0x000000000d3472ca */ /* 0x000fe200000e0000 */
[----:B------:R-:W-:Y:S01]  /*0ad0*/  UMOV UR37, URZ ;  /* 0x0000003f00257c82 */ /* 0x000fe20008000000 */
[----:B------:R-:W-:Y:S01]  /*0ae0*/  SHF.R.S32.HI R0, RZ, 0x1f, R189 ;  /* 0x0000001fff007819 */ /* 0x000fe200000114bd */
[----:B------:R-:W-:Y:S01]  /*0af0*/  UMOV UR38, URZ ;  /* 0x0000003f00267c82 */ /* 0x000fe20008000000 */
[----:B------:R-:W-:Y:S01]  /*0b00*/  R2UR UR5, R14 ;  /* 0x000000000e0572ca */ /* 0x000fe200000e0000 */
[----:B------:R-:W-:Y:S01]  /*0b10*/  UMOV UR39, URZ ;  /* 0x0000003f00277c82 */ /* 0x000fe20008000000 */
[CC--:B------:R-:W-:Y:S02]  /*0b20*/  LEA.HI R2, R0.reuse, R189.reuse, RZ, 0x4 ;  /* 0x000000bd00027211 */ /* 0x0c0fe400078f20ff */
[----:B------:R-:W-:-:S02]  /*0b30*/  LEA.HI R6, R0, R189, RZ, 0x5 ;  /* 0x000000bd00067211 */ /* 0x000fc400078f28ff */
[----:B------:R-:W-:Y:S02]  /*0b40*/  SHF.R.S32.HI R3, RZ, 0x4, R2 ;  /* 0x00000004ff037819 */ /* 0x000fe40000011402 */
[--C-:B------:R-:W-:Y:S02]  /*0b50*/  SHF.R.S32.HI R12, RZ, 0x5, R6.reuse ;  /* 0x00000005ff0c7819 */ /* 0x100fe40000011406 */
[C---:B------:R-:W-:Y:S02]  /*0b60*/  LEA.HI R5, R2.reuse, R3, RZ, 0x1 ;  /* 0x0000000302057211 */ /* 0x040fe400078f08ff */
[----:B------:R-:W-:Y:S02]  /*0b70*/  LOP3.LUT R2, R2, 0xfffffff0, RZ, 0xc0, !PT ;  /* 0xfffffff002027812 */ /* 0x000fe400078ec0ff */
[----:B------:R-:W-:Y:S02]  /*0b80*/  LOP3.LUT R8, R5, 0x1ffffffe, RZ, 0xc0, !PT ;  /* 0x1ffffffe05087812 */ /* 0x000fe400078ec0ff */
[----:B------:R-:W-:Y:S01]  /*0b90*/  SHF.R.S32.HI R5, RZ, 0x1f, R6 ;  /* 0x0000001fff057819 */ /* 0x000fe20000011406 */
[----:B------:R-:W-:Y:S01]  /*0ba0*/  IMAD.IADD R6, R189, 0x1, -R2 ;  /* 0x00000001bd067824 */ /* 0x000fe200078e0a02 */
[----:B------:R-:W-:-:S02]  /*0bb0*/  LEA.HI R4, R0, R189, RZ, 0x7 ;  /* 0x000000bd00047211 */ /* 0x000fc400078f38ff */
[----:B------:R-:W-:Y:S02]  /*0bc0*/  LEA.HI R5, R5, R12, RZ, 0x2 ;  /* 0x0000000c05057211 */ /* 0x000fe400078f10ff */
[----:B------:R-:W-:Y:S02]  /*0bd0*/  IADD3 R9, R3, -R8, RZ ;  /* 0x8000000803097210 */ /* 0x000fe40007ffe0ff */
[----:B------:R-:W-:Y:S02]  /*0be0*/  SHF.R.S32.HI R3, RZ, 0x1f, R6 ;  /* 0x0000001fff037819 */ /* 0x000fe40000011406 */
[----:B------:R-:W-:Y:S01]  /*0bf0*/  LOP3.LUT R7, R5, 0x3ffffc, RZ, 0xc0, !PT ;  /* 0x003ffffc05077812 */ /* 0x000fe200078ec0ff */
[----:B------:R-:W-:Y:S01]  /*0c00*/  IMAD.SHL.U32 R9, R9, 0x8, RZ ;  /* 0x0000000809097824 */ /* 0x000fe200078e00ff */
[----:B------:R-:W-:Y:S02]  /*0c10*/  SHF.R.S32.HI R185, RZ, 0x7, R4 ;  /* 0x00000007ffb97819 */ /* 0x000fe40000011404 */
[----:B------:R-:W-:Y:S01]  /*0c20*/  LEA.HI R5, R3, R6, RZ, 0x3 ;  /* 0x0000000603057211 */ /* 0x000fe200078f18ff */
[----:B------:R-:W-:Y:S01]  /*0c30*/  IMAD.IADD R8, R12, 0x1, -R7 ;  /* 0x000000010c087824 */ /* 0x000fe200078e0a07 */
[----:B------:R-:W-:Y:S01]  /*0c40*/  LOP3.LUT R2, R4, 0xffffff80, RZ, 0xc0, !PT ;  /* 0xffffff8004027812 */ /* 0x000fe200078ec0ff */
[----:B------:R-:W-:Y:S01]  /*0c50*/  IMAD R11, R185, 0x100, R6 ;  /* 0x00000100b90b7824 */ /* 0x000fe200078e0206 */
[----:B------:R-:W-:-:S02]  /*0c60*/  LOP3.LUT R7, R5, 0xfffffff8, RZ, 0xc0, !PT ;  /* 0xfffffff805077812 */ /* 0x000fc400078ec0ff */
[----:B------:R-:W-:Y:S01]  /*0c70*/  SHF.L.U32 R10, R5, 0x6, RZ ;  /* 0x00000006050a7819 */ /* 0x000fe200000006ff */
[----:B------:R-:W-:Y:S01]  /*0c80*/  IMAD R188, R8, 0x10, R11 ;  /* 0x0000001008bc7824 */ /* 0x000fe200078e020b */
[----:B------:R-:W-:Y:S01]  /*0c90*/  LEA.HI R0, R0, R189, RZ, 0x3 ;  /* 0x000000bd00007211 */ /* 0x000fe200078f18ff */
[----:B------:R-:W-:Y:S01]  /*0ca0*/  IMAD.IADD R8, R6, 0x1, -R7 ;  /* 0x0000000106087824 */ /* 0x000fe200078e0a07 */
[----:B------:R-:W-:Y:S01]  /*0cb0*/  LOP3.LUT R11, R10, 0x7ffffe00, RZ, 0xc0, !PT ;  /* 0x7ffffe000a0b7812 */ /* 0x000fe200078ec0ff */
[----:B------:R-:W-:Y:S01]  /*0cc0*/  IMAD.IADD R2, R189, 0x1, -R2 ;  /* 0x00000001bd027824 */ /* 0x000fe200078e0a02 */
[----:B------:R-:W-:Y:S01]  /*0cd0*/  LEA.HI R4, R4, R185, RZ, 0x1 ;  /* 0x000000b904047211 */ /* 0x000fe200078f08ff */
[----:B------:R-:W-:Y:S01]  /*0ce0*/  IMAD.SHL.U32 R10, R8, 0x40, RZ ;  /* 0x00000040080a7824 */ /* 0x000fe200078e00ff */
[----:B------:R-:W-:Y:S01]  /*0cf0*/  LEA R11, R12, R11, 0xa ;  /* 0x0000000b0c0b7211 */ /* 0x000fe200078e50ff */
[----:B------:R-:W-:Y:S01]  /*0d00*/  IMAD.U32 R188, R188, 0x40, R9 ;  /* 0x00000040bcbc7824 */ /* 0x000fe200078e0009 */
[----:B------:R-:W-:-:S02]  /*0d10*/  SHF.R.S32.HI R3, RZ, 0x1f, R2 ;  /* 0x0000001fff037819 */ /* 0x000fc40000011402 */
[----:B------:R-:W-:Y:S02]  /*0d20*/  LOP3.LUT R10, R10, 0x1c0, RZ, 0xc0, !PT ;  /* 0x000001c00a0a7812 */ /* 0x000fe400078ec0ff */
[----:B------:R-:W-:Y:S02]  /*0d30*/  LEA.HI R5, R3, R2, RZ, 0x2 ;  /* 0x0000000203057211 */ /* 0x000fe400078f10ff */
[----:B------:R-:W-:Y:S02]  /*0d40*/  LOP3.LUT R9, R10, 0x8, R9, 0xf8, !PT ;  /* 0x000000080a097812 */ /* 0x000fe400078ef809 */
[--C-:B------:R-:W-:Y:S02]  /*0d50*/  SHF.R.S32.HI R6, RZ, 0x2, R5.reuse ;  /* 0x00000002ff067819 */ /* 0x100fe40000011405 */
[----:B------:R-:W-:Y:S02]  /*0d60*/  SHF.R.S32.HI R7, RZ, 0x1f, R5 ;  /* 0x0000001fff077819 */ /* 0x000fe40000011405 */
[----:B------:R-:W-:-:S02]  /*0d70*/  SHF.R.U32.HI R10, RZ, 0x3, R10 ;  /* 0x00000003ff0a7819 */ /* 0x000fc4000001160a */
[----:B------:R-:W-:Y:S02]  /*0d80*/  LEA.HI R7, R7, R6, RZ, 0x3 ;  /* 0x0000000607077211 */ /* 0x000fe400078f18ff */
[----:B------:R-:W-:Y:S02]  /*0d90*/  LOP3.LUT R10, R9, R10, RZ, 0x3c, !PT ;  /* 0x0000000a090a7212 */ /* 0x000fe400078e3cff */
[----:B------:R-:W-:Y:S02]  /*0da0*/  LEA.HI R3, R3, R2, RZ, 0x5 ;  /* 0x0000000203037211 */ /* 0x000fe400078f28ff */
[----:B------:R-:W-:Y:S01]  /*0db0*/  LOP3.LUT R7, R7, 0xfffffff8, RZ, 0xc0, !PT ;  /* 0xfffffff807077812 */ /* 0x000fe200078ec0ff */
[----:B------:R-:W-:Y:S01]  /*0dc0*/  IMAD.IADD R10, R11, 0x1, R10 ;  /* 0x000000010b0a7824 */ /* 0x000fe200078e020a */
[----:B------:R-:W-:Y:S02]  /*0dd0*/  R2P PR, R8, 0x6 ;  /* 0x0000000608007804 */ /* 0x000fe40000000000 */
[----:B------:R-:W-:Y:S01]  /*0de0*/  LOP3.LUT R5, R5, 0x7ffffffc, RZ, 0xc0, !PT ;  /* 0x7ffffffc05057812 */ /* 0x000fe200078ec0ff */
[----:B------:R-:W-:Y:S01]  /*0df0*/  IMAD.IADD R6, R6, 0x1, -R7 ;  /* 0x0000000106067824 */ /* 0x000fe200078e0a07 */
[----:B------:R-:W-:Y:S01]  /*0e00*/  SHF.R.S32.HI R3, RZ, 0x5, R3 ;  /* 0x00000005ff037819 */ /* 0x000fe20000011403 */
[----:B------:R-:W-:Y:S01]  /*0e10*/  IMAD.MOV.U32 R7, RZ, RZ, R15 ;  /* 0x000000ffff077224 */ /* 0x000fe200078e000f */
[----:B------:R-:W-:-:S02]  /*0e20*/  LEA R19, R10, UR40, 0x1 ;  /* 0x000000280a137c11 */ /* 0x000fc4000f8e08ff */
[----:B------:R-:W-:Y:S01]  /*0e30*/  IADD3 R5, R2, -R5, RZ ;  /* 0x8000000502057210 */ /* 0x000fe20007ffe0ff */
[----:B------:R-:W-:Y:S01]  /*0e40*/  IMAD R2, R3, 0x10, R6 ;  /* 0x0000001003027824 */ /* 0x000fe200078e0206 */
[----:B------:R-:W-:Y:S01]  /*0e50*/  LOP3.LUT R6, R0, 0x1ffffff8, RZ, 0xc0, !PT ;  /* 0x1ffffff800067812 */ /* 0x000fe200078ec0ff */
[C---:B------:R-:W-:Y:S01]  /*0e60*/  VIADD R184, R19.reuse, 0x26800 ;  /* 0x0002680013b87836 */ /* 0x040fe20000000000 */
[----:B------:R-:W-:Y:S01]  /*0e70*/  LOP3.LUT R4, R4, 0xfffffe, RZ, 0xc0, !PT ;  /* 0x00fffffe04047812 */ /* 0x000fe200078ec0ff */
[----:B------:R-:W-:Y:S01]  /*0e80*/  VIADD R22, R19, 0x26840 ;  /* 0x0002684013167836 */ /* 0x000fe20000000000 */
[----:B------:R-:W-:Y:S01]  /*0e90*/  SEL R23, R23, 0xffffffe0, !P1 ;  /* 0xffffffe017177807 */ /* 0x000fe20004800000 */
[----:B------:R-:W-:Y:S01]  /*0ea0*/  IMAD.IADD R6, R189, 0x1, -R6 ;  /* 0x00000001bd067824 */ /* 0x000fe200078e0a06 */
[----:B------:R-:W-:Y:S01]  /*0eb0*/  IADD3 R4, R185, -R4, RZ ;  /* 0x80000004b9047210 */ /* 0x000fe20007ffe0ff */
[C---:B------:R-:W-:Y:S01]  /*0ec0*/  @P2 VIADD R22, R184.reuse, 0xffffffc0 ;  /* 0xffffffc0b8162836 */ /* 0x040fe20000000000 */
[----:B------:R-:W-:Y:S01]  /*0ed0*/  SHF.R.S32.HI R186, RZ, 0x3, R0 ;  /* 0x00000003ffba7819 */ /* 0x000fe20000011400 */
[----:B------:R-:W-:Y:S01]  /*0ee0*/  IMAD.IADD R184, R184, 0x1, R23 ;  /* 0x00000001b8b87824 */ /* 0x000fe200078e0217 */
[----:B------:R-:W-:Y:S01]  /*0ef0*/  SHF.L.U32 R16, R5, 0x1, RZ ;  /* 0x0000000105107819 */ /* 0x000fe200000006ff */
[----:B------:R-:W-:-:S02]  /*0f00*/  IMAD.SHL.U32 R17, R6, 0x8, RZ ;  /* 0x0000000806117824 */ /* 0x000fc400078e00ff */
[----:B------:R-:W-:Y:S02]  /*0f10*/  IMAD.SHL.U32 R18, R4, 0x100, RZ ;  /* 0x0000010004127824 */ /* 0x000fe400078e00ff */
[----:B------:R-:W-:-:S07]  /*0f20*/  IMAD.IADD R23, R23, 0x1, R22 ;  /* 0x0000000117177824 */ /* 0x000fce00078e0216 */
.L_x_6130:
[----:B0-----:R-:W0:Y:S01]  /*0f30*/  LDC.64 R4, c[0x0][0xc60] ;  /* 0x00031800ff047b82 */ /* 0x001e220000000a00 */
[----:B------:R-:W-:Y:S01]  /*0f40*/  ULDC.64 UR6, c[0x0][0xa28] ;  /* 0x00028a0000067ab9 */ /* 0x000fe20000000a00 */
[----:B------:R-:W-:Y:S01]  /*0f50*/  ULDC.64 UR8, c[0x0][0xa18] ;  /* 0x0002860000087ab9 */ /* 0x000fe20000000a00 */
[----:B------:R-:W-:Y:S01]  /*0f60*/  ULDC UR4, c[0x0][0x404] ;  /* 0x0001010000047ab9 */ /* 0x000fe20000000800 */
        /* <DEDUP_REMOVED lines=10> */
[----:B------:R-:W-:-:S04]  /*1010*/  @UP0 ULEA UR6, UP2, UR42, UR6, 0x2 ;  /* 0x000000062a060291 */ /* 0x000fc8000f84103f */
[----:B------:R-:W-:Y:S02]  /*1020*/  @UP0 ULEA.HI.X UR7, UR42, UR7, UR43, 0x2, UP2 ;  /* 0x000000072a070291 */ /* 0x000fe400090f142b */
[----:B------:R-:W-:Y:S01]  /*1030*/  @UP1 ULEA UR8, UP0, UR42, UR8, 0x2 ;  /* 0x000000082a081291 */ /* 0x000fe2000f80103f */
[----:B------:R-:W-:-:S03]  /*1040*/  IMAD.U32 R4, RZ, RZ, UR6 ;  /* 0x00000006ff047e24 */ /* 0x000fc6000f8e00ff */
[----:B------:R-:W-:Y:S01]  /*1050*/  @UP1 ULEA.HI.X UR9, UR42, UR9, UR43, 0x2, UP0 ;  /* 0x000000092a091291 */ /* 0x000fe200080f142b */
[----:B------:R-:W-:Y:S01]  /*1060*/  MOV R5, UR7 ;  /* 0x0000000700057c02 */ /* 0x000fe20008000f00 */
[----:B------:R-:W-:Y:S01]  /*1070*/  IMAD.U32 R6, RZ, RZ, UR8 ;  /* 0x00000008ff067e24 */ /* 0x000fe2000f8e00ff */
[----:B------:R-:W-:-:S03]  /*1080*/  ULDC.64 UR6, c[0x0][0x3f8] ;  /* 0x0000fe0000067ab9 */ /* 0x000fc60000000a00 */
[----:B------:R-:W-:Y:S01]  /*1090*/  IMAD.U32 R7, RZ, RZ, UR9 ;  /* 0x00000009ff077e24 */ /* 0x000fe2000f8e00ff */
[----:B------:R-:W2:Y:S01]  /*10a0*/  @P0 LDG.E R4, desc[UR48][R4.64] ;  /* 0x0000003004040981 */ /* 0x000ea2000c1e1900 */
[----:B------:R-:W-:Y:S01]  /*10b0*/  UISETP.NE.U32.AND UP0, UPT, UR6, URZ, UPT ;  /* 0x0000003f0600728c */ /* 0x000fe2000bf05070 */
[----:B------:R-:W-:Y:S02]  /*10c0*/  ULDC.64 UR8, c[0x0][0xa20] ;  /* 0x0002880000087ab9 */ /* 0x000fe40000000a00 */
[----:B---3--:R-:W3:Y:S01]  /*10d0*/  @P2 LDG.E R6, desc[UR48][R6.64] ;  /* 0x0000003006062981 */ /* 0x008ee2000c1e1900 */
[----:B------:R-:W-:Y:S01]  /*10e0*/  UISETP.NE.AND.EX UP0, UPT, UR7, URZ, UPT, UP0 ;  /* 0x0000003f0700728c */ /* 0x000fe2000bf05300 */
[----:B------:R-:W-:Y:S01]  /*10f0*/  ISETP.NE.U32.AND P1, PT, RZ, UR8, PT ;  /* 0x00000008ff007c0c */ /* 0x000fe2000bf25070 */
[----:B------:R-:W-:Y:S01]  /*1100*/  ULDC UR6, c[0x0][0x2e0] ;  /* 0x0000b80000067ab9 */ /* 0x000fe20000000800 */
[----:B------:R-:W-:Y:S01]  /*1110*/  UMOV UR50, URZ ;  /* 0x0000003f00327c82 */ /* 0x000fe20008000000 */
[----:B------:R-:W-:Y:S01]  /*1120*/  USEL UR4, UR4, 0x1, UP0 ;  /* 0x0000000104047887 */ /* 0x000fe20008000000 */
[----:B------:R-:W-:Y:S01]  /*1130*/  ISETP.NE.AND.EX P1, PT, RZ, UR9, PT, P1 ;  /* 0x00000009ff007c0c */ /* 0x000fe2000bf25310 */
[----:B------:R-:W-:Y:S01]  /*1140*/  ULDC UR51, c[0x0][0x288] ;  /* 0x0000a20000337ab9 */ /* 0x000fe20000000800 */
[----:B------:R-:W-:Y:S01]  /*1150*/  UMOV UR44, UR5 ;  /* 0x00000005002c7c82 */ /* 0x000fe20008000000 */
[----:B------:R-:W-:Y:S01]  /*1160*/  UIMAD UR6, UR4, UR6, URZ ;  /* 0x00000006040672a4 */ /* 0x000fe2000f8e023f */
[----:B--2---:R-:W-:-:S02]  /*1170*/  @P0 R2UR UR50, R4 ;  /* 0x00000000043202ca */ /* 0x004fc400000e0000 */
[----:B---3--:R-:W-:Y:S01]  /*1180*/  @P2 R2UR UR51, R6 ;  /* 0x00000000063322ca */ /* 0x008fe200000e0000 */
[----:B-1---5:R-:W-:-:S14]  /*1190*/  @P2 BRA `(.L_x_6075) ;  /* 0x0000000000342947 */ /* 0x022fdc0003800000 */
[----:B------:R-:W-:Y:S02]  /*11a0*/  ULDC.64 UR4, c[0x0][0xa00] ;  /* 0x0002800000047ab9 */ /* 0x000fe40000000a00 */
[----:B------:R-:W-:-:S04]  /*11b0*/  ISETP.NE.U32.AND P0, PT, RZ, UR4, PT ;  /* 0x00000004ff007c0c */ /* 0x000fc8000bf05070 */
[----:B------:R-:W-:-:S13]  /*11c0*/  ISETP.NE.AND.EX P0, PT, RZ, UR5, PT, P0 ;  /* 0x00000005ff007c0c */ /* 0x000fda000bf05300 */
[----:B------:R-:W-:Y:S05]  /*11d0*/  @!P0 BRA `(.L_x_6075) ;  /* 0x0000000000248947 */ /* 0x000fea0003800000 */
[----:B------:R-:W-:Y:S02]  /*11e0*/  ULDC.64 UR4, c[0x0][0xa00] ;  /* 0x0002800000047ab9 */ /* 0x000fe40000000a00 */
        /* <DEDUP_REMOVED lines=8> */
.L_x_6075:
[----:B------:R-:W-:Y:S01]  /*1270*/  UMOV UR45, UR52 ;  /* 0x00000034002d7c82 */ /* 0x000fe20008000000 */
[----:B------:R-:W-:Y:S05]  /*1280*/  @!P1 BRA `(.L_x_6076) ;  /* 0x00000000001c9947 */ /* 0x000fea0003800000 */
[----:B------:R-:W-:-:S04]  /*1290*/  ULEA UR4, UP0, UR42, UR8, 0x2 ;  /* 0x000000082a047291 */ /* 0x000fc8000f80103f */
[----:B------:R-:W-:Y:S02]  /*12a0*/  ULEA.HI.X UR5, UR42, UR9, UR43, 0x2, UP0 ;  /* 0x000000092a057291 */ /* 0x000fe400080f142b */
[----:B------:R-:W-:-:S04]  /*12b0*/  IMAD.U32 R4, RZ, RZ, UR4 ;  /* 0x00000004ff047e24 */ /* 0x000fc8000f8e00ff */
[----:B------:R-:W-:-:S05]  /*12c0*/  IMAD.U32 R5, RZ, RZ, UR5 ;  /* 0x00000005ff057e24 */ /* 0x000fca000f8e00ff */
[----:B------:R-:W2:Y:S02]  /*12d0*/  LDG.E R4, desc[UR48][R4.64] ;  /* 0x0000003004047981 */ /* 0x000ea4000c1e1900 */
[----:B--2---:R-:W-:Y:S01]  /*12e0*/  R2UR UR6, R4 ;  /* 0x00000000040672ca */ /* 0x004fe200000e0000 */
[----:B------:R-:W-:-:S14]  /*12f0*/  BRA `(.L_x_6077) ;  /* 0x0000000000347947 */ /* 0x000fdc0003800000 */
.L_x_6076:
        /* <DEDUP_REMOVED lines=13> */
.L_x_6077:
[----:B------:R-:W-:Y:S01]  /*13d0*/  UIADD3 UR50, -UR50, UR6, URZ ;  /* 0x0000000632327290 */ /* 0x000fe2000fffe13f */
[----:B------:R-:W-:Y:S01]  /*13e0*/  IMAD.MOV.U32 R3, RZ, RZ, RZ ;  /* 0x000000ffff037224 */ /* 0x000fe200078e00ff */
[----:B------:R-:W-:Y:S01]  /*13f0*/  ULEA UR5, UR52, 0x7f, 0x6 ;  /* 0x0000007f34057891 */ /* 0x000fe2000f8e303f */
[----:B------:R-:W-:Y:S01]  /*1400*/  IMAD.MOV.U32 R0, RZ, RZ, RZ ;  /* 0x000000ffff007224 */ /* 0x000fe200078e00ff */
[----:B------:R-:W-:Y:S01]  /*1410*/  UIADD3 UR4, UR50, 0x3f, URZ ;  /* 0x0000003f32047890 */ /* 0x000fe2000fffe03f */
[----:B------:R-:W-:Y:S01]  /*1420*/  CS2R R150, SRZ ;  /* 0x0000000000967805 */ /* 0x000fe2000001ff00 */
[----:B------:R-:W-:Y:S01]  /*1430*/  UIADD3 UR6, UR50, UR5, -UR51 ;  /* 0x0000000532067290 */ /* 0x000fe2000fffe833 */
[----:B------:R-:W-:Y:S01]  /*1440*/  CS2R R148, SRZ ;  /* 0x0000000000947805 */ /* 0x000fe2000001ff00 */
[----:B------:R-:W-:Y:S01]  /*1450*/  UISETP.NE.AND UP0, UPT, UR46, 0x1, UPT ;  /* 0x000000012e00788c */ /* 0x000fe2000bf05270 */
[----:B------:R-:W-:Y:S01]  /*1460*/  CS2R R146, SRZ ;  /* 0x0000000000927805 */ /* 0x000fe2000001ff00 */
[----:B------:R-:W-:Y:S01]  /*1470*/  USHF.R.S32.HI UR5, URZ, 0x1f, UR4 ;  /* 0x0000001f3f057899 */ /* 0x000fe20008011404 */
[----:B------:R-:W-:Y:S01]  /*1480*/  CS2R R144, SRZ ;  /* 0x0000000000907805 */ /* 0x000fe2000001ff00 */
[----:B------:R-:W-:Y:S01]  /*1490*/  USHF.R.S32.HI UR7, URZ, 0x1f, UR6 ;  /* 0x0000001f3f077899 */ /* 0x000fe20008011406 */
[----:B------:R-:W-:Y:S01]  /*14a0*/  CS2R R142, SRZ ;  /* 0x00000000008e7805 */ /* 0x000fe2000001ff00 */
[----:B------:R-:W-:Y:S01]  /*14b0*/  ULEA.HI UR5, UR5, UR4, URZ, 0x6 ;  /* 0x0000000405057291 */ /* 0x000fe2000f8f303f */
[----:B------:R-:W-:Y:S01]  /*14c0*/  PLOP3.LUT P0, PT, PT, PT, UP0, 0x80, 0x0 ;  /* 0x000000000000781c */ /* 0x000fe20003f0f008 */
        /* <DEDUP_REMOVED lines=65> */
[----:B------:R-:W-:Y:S01]  /*18e0*/  UISETP.GE.AND UP0, UPT, UR53, 0x1, UPT ;  /* 0x000000013500788c */ /* 0x000fe2000bf06270 */
[----:B------:R-:W-:-:S05]  /*18f0*/  PLOP3.LUT P0, PT, PT, PT, PT, 0x80, 0x0 ;  /* 0x000000000000781c */ /* 0x000fca0003f0f070 */
[----:B------:R-:W-:-:S13]  /*1900*/  PLOP3.LUT P1, PT, PT, PT, UP0, 0x80, 0x0 ;  /* 0x000000000000781c */ /* 0x000fda0003f2f008 */
        /* <DEDUP_REMOVED lines=15> */
.L_x_6080:
[----:B------:R-:W-:Y:S01]  /*1a00*/  ULEA UR21, UR39, UR40, 0x3 ;  /* 0x0000002827157291 */ /* 0x000fe2000f8e183f */
[----:B------:R-:W-:-:S05]  /*1a10*/  IMAD.U32 R4, RZ, RZ, UR38 ;  /* 0x00000026ff047e24 */ /* 0x000fca000f8e00ff */
[----:B------:R-:W-:-:S04]  /*1a20*/  SHF.L.U32 R4, R4, 0x1f, RZ ;  /* 0x0000001f04047819 */ /* 0x000fc800000006ff */
[----:B------:R-:W0:Y:S02]  /*1a30*/  SYNCS.PHASECHK.TRANS64.TRYWAIT P1, [UR21+0x28c50], R4 ;  /* 0x028c5004ff0075a7 */ /* 0x000e240008020155 */
[----:B0-----:R-:W-:Y:S05]  /*1a40*/  @!P1 BRA `(.L_x_6081) ;  /* 0x000000f400bc9947 */ /* 0x001fea0003800000 */
.L_x_6216:
[----:B------:R-:W-:Y:S01]  /*1a50*/  BAR.SYNC.DEFER_BLOCKING 0xe, 0x100 ;  /* 0x0384000000007b1d */ /* 0x000fe20000010000 */
[----:B------:R-:W-:Y:S01]  /*1a60*/  UIADD3 UR4, UR40, 0x26800, URZ ;  /* 0x0002680028047890 */ /* 0x000fe2000fffe03f */
[----:B0-----:R-:W-:Y:S01]  /*1a70*/  MOV R4, UR21 ;  /* 0x0000001500047c02 */ /* 0x001fe20008000f00 */
        /* <DEDUP_REMOVED lines=21> */
[----:B------:R-:W-:-:S06]  /*1bd0*/  UISETP.GE.AND UP0, UPT, UR53, 0x2, UPT ;  /* 0x000000023500788c */ /* 0x000fcc000bf06270 */
[----:B------:R-:W-:Y:S02]  /*1be0*/  PLOP3.LUT P1, PT, PT, PT, UP0, 0x80, 0x0 ;  /* 0x000000000000781c */ /* 0x000fe40003f2f008 */
        /* <DEDUP_REMOVED lines=19> */
[----:B------:R-:W-:-:S06]  /*1d20*/  UIADD3 UR53, UR53, -0x2, URZ ;  /* 0xfffffffe35357890 */ /* 0x000fcc000fffe03f */
[----:B0-----:R-:W-:-:S07]  /*1d30*/  IMAD.U32 R4, RZ, RZ, UR53 ;  /* 0x00000035ff047e24 */ /* 0x001fce000f8e00ff */
.L_x_6087:
[----:B------:R-:W-:Y:S01]  /*1d40*/  BAR.SYNC.DEFER_BLOCKING 0xe, 0x100 ;  /* 0x0384000000007b1d */ /* 0x000fe20000010000 */
[----:B-1----:R-:W-:Y:S01]  /*1d50*/  IMAD.U32 R5, RZ, RZ, UR39 ;  /* 0x00000027ff057e24 */ /* 0x002fe2000f8e00ff */
[----:B------:R-:W-:Y:S01]  /*1d60*/  UIADD3 UR39, UR39, 0x1, URZ ;  /* 0x0000000127277890 */ /* 0x000fe2000fffe03f */
[C---:B------:R-:W-:Y:S01]  /*1d70*/  ISETP.GT.AND P3, PT, R4.reuse, RZ, PT ;  /* 0x000000ff0400720c */ /* 0x040fe20003f64270 */
[----:B------:R-:W-:Y:S02]  /*1d80*/  VIADD R4, R4, 0xffffffff ;  /* 0xffffffff04047836 */ /* 0x000fe40000000000 */
[----:B------:R-:W-:Y:S01]  /*1d90*/  LEA R5, R5, R2, 0x6 ;  /* 0x0000000205057211 */ /* 0x000fe200078e30ff */
        /* <DEDUP_REMOVED lines=137> */
.L_x_6083:
[----:B------:R-:W-:Y:S01]  /*2630*/  ULEA UR21, UR39, UR40, 0x3 ;  /* 0x0000002827157291 */ /* 0x000fe2000f8e183f */
[----:B------:R-:W-:-:S05]  /*2640*/  IMAD.U32 R5, RZ, RZ, UR38 ;  /* 0x00000026ff057e24 */ /* 0x000fca000f8e00ff */
[----:B------:R-:W-:-:S04]  /*2650*/  SHF.L.U32 R5, R5, 0x1f, RZ ;  /* 0x0000001f05057819 */ /* 0x000fc800000006ff */
[----:B------:R0:W1:Y:S01]  /*2660*/  SYNCS.PHASECHK.TRANS64.TRYWAIT P1, [UR21+0x28c50], R5 ;  /* 0x028c5005ff0075a7 */ /* 0x0000620008020155 */
[----:B------:R-:W-:Y:S05]  /*2670*/  @!P0 BRA `(.L_x_6084) ;  /* 0x0000000000048947 */ /* 0x000fea0003800000 */
[----:B------:R-:W-:Y:S01]  /*2680*/  BPT.TRAP 0x1 ;  /* 0x000000040000795c */ /* 0x000fe20000300000 */
.L_x_6084:
[----:B-1----:R-:W-:Y:S05]  /*2690*/  @P1 BRA `(.L_x_6085) ;  /* 0x0000000000081947 */ /* 0x002fea0003800000 */
[----:B------:R-:W1:Y:S02]  /*26a0*/  SYNCS.PHASECHK.TRANS64.TRYWAIT P1, [UR21+0x28c50], R5 ;  /* 0x028c5005ff0075a7 */ /* 0x000e640008020155 */
[----:B-1----:R-:W-:Y:S05]  /*26b0*/  @!P1 BRA `(.L_x_6086) ;  /* 0x000000e800b89947 */ /* 0x002fea0003800000 */
.L_x_6085:
        /* <DEDUP_REMOVED lines=29> */
.L_x_6082:
[----:B------:R-:W-:Y:S01]  /*2890*/  BAR.SYNC.DEFER_BLOCKING 0xe, 0x100 ;  /* 0x0384000000007b1d */ /* 0x000fe20000010000 */
[----:B-1----:R-:W-:Y:S01]  /*28a0*/  IMAD.U32 R5, RZ, RZ, UR39 ;  /* 0x00000027ff057e24 */ /* 0x002fe2000f8e00ff */
        /* <DEDUP_REMOVED lines=140> */
.L_x_6078:
[----:B------:R-:W-:Y:S01]  /*3170*/  UISETP.GE.AND UP0, UPT, UR53, 0x1, UPT ;  /* 0x000000013500788c */ /* 0x000fe2000bf06270 */
[----:B------:R-:W-:-:S05]  /*3180*/  PLOP3.LUT P0, PT, PT, PT, PT, 0x80, 0x0 ;  /* 0x000000000000781c */ /* 0x000fca0003f0f070 */
[----:B------:R-:W-:-:S13]  /*3190*/  PLOP3.LUT P1, PT, PT, PT, UP0, 0x80, 0x0 ;  /* 0x000000000000781c */ /* 0x000fda0003f2f008 */
        /* <DEDUP_REMOVED lines=30> */
[----:B-1----:R-:W-:Y:S05]  /*3380*/  CALL.ABS.NOINC R14 ;  /* 0x000000000e007343 */ /* 0x002fea0003c00000 */
.L_x_6088:
[----:B------:R-:W-:Y:S01]  /*3390*/  ULEA.HI UR4, UR37, UR37, URZ, 0x1 ;  /* 0x0000002525047291 */ /* 0x000fe2000f8f083f */
[----:B------:R-:W-:-:S03]  /*33a0*/  IMAD.U32 R3, RZ, RZ, UR41 ;  /* 0x00000029ff037e24 */ /* 0x000fc6000f8e00ff */
[----:B------:R-:W-:Y:S02]  /*33b0*/  ULOP3.LUT UR4, UR4, 0xfffffffe, URZ, 0xc0, !UPT ;  /* 0xfffffffe04047892 */ /* 0x000fe4000f8ec03f */
[----:B------:R-:W-:Y:S02]  /*33c0*/  ISETP.NE.AND P0, PT, R3, 0x3, PT ;  /* 0x000000030300780c */ /* 0x000fe40003f05270 */
[----:B------:R-:W-:-:S06]  /*33d0*/  UIADD3 UR4, UR37, -UR4, URZ ;  /* 0x8000000425047290 */ /* 0x000fcc000fffe03f */
[----:B------:R-:W-:-:S04]  /*33e0*/  MOV R0, UR4 ;  /* 0x0000000400007c02 */ /* 0x000fc80008000f00 */
[----:B------:R-:W-:-:S04]  /*33f0*/  SHF.L.U32 R0, R0, 0x1f, RZ ;  /* 0x0000001f00007819 */ /* 0x000fc800000006ff */
[----:B------:R-:W0:Y:S02]  /*3400*/  SYNCS.PHASECHK.TRANS64.TRYWAIT P1, [UR40+0x28c00], R0 ;  /* 0x028c0000ff0075a7 */ /* 0x000e240008020168 */
[----:B0-----:R-:W-:Y:S05]  /*3410*/  @!P1 BRA `(.L_x_6089) ;  /* 0x000000dc00789947 */ /* 0x001fea0003800000 */
.L_x_6217:
[----:B------:R-:W-:Y:S05]  /*3420*/  @!P0 BRA `(.L_x_6090) ;  /* 0x0000000000048947 */ /* 0x000fea0003800000 */
[----:B------:R-:W-:Y:S01]  /*3430*/  BPT.TRAP 0x1 ;  /* 0x000000040000795c */ /* 0x000fe20000300000 */
.L_x_6090:
[----:B------:R-:W-:Y:S02]  /*3440*/  IMAD.U32 R7, RZ, RZ, UR39 ;  /* 0x00000027ff077e24 */ /* 0x000fe4000f8e00ff */
[----:B------:R-:W-:-:S03]  /*3450*/  IMAD.U32 R8, RZ, RZ, UR38 ;  /* 0x00000026ff087e24 */ /* 0x000fc6000f8e00ff */
[----:B------:R-:W-:Y:S02]  /*3460*/  LEA R7, R7, UR40, 0x3 ;  /* 0x0000002807077c11 */ /* 0x000fe4000f8e18ff */
[----:B------:R-:W-:-:S04]  /*3470*/  SHF.L.U32 R8, R8, 0x1f, RZ ;  /* 0x0000001f08087819 */ /* 0x000fc800000006ff */
[----:B------:R1:W2:Y:S01]  /*3480*/  SYNCS.PHASECHK.TRANS64.TRYWAIT P1, [R7+URZ+0x28c30], R8 ;  /* 0x028c3008070075a7 */ /* 0x0002a2000802017f */
[----:B------:R-:W-:Y:S05]  /*3490*/  @!P0 BRA `(.L_x_6091) ;  /* 0x0000000000048947 */ /* 0x000fea0003800000 */
[----:B------:R-:W-:Y:S01]  /*34a0*/  BPT.TRAP 0x1 ;  /* 0x000000040000795c */ /* 0x000fe20000300000 */
.L_x_6091:
[----:B--2---:R-:W-:Y:S05]  /*34b0*/  @P1 BRA `(.L_x_6092) ;  /* 0x0000000000081947 */ /* 0x004fea0003800000 */
[----:B------:R-:W2:Y:S02]  /*34c0*/  SYNCS.PHASECHK.TRANS64.TRYWAIT P1, [R7+URZ+0x28c30], R8 ;  /* 0x028c3008070075a7 */ /* 0x000ea4000802017f */
[----:B--2---:R-:W-:Y:S05]  /*34d0*/  @!P1 BRA `(.L_x_6093) ;  /* 0x000000dc00609947 */ /* 0x004fea0003800000 */
.L_x_6092:
[----:B0-----:R-:W0:Y:S01]  /*34e0*/  S2R R0, SR_TID.X ;  /* 0x0000000000007919 */ /* 0x001e220000002100 */
[----:B------:R-:W-:-:S04]  /*34f0*/  UIADD3 UR4, UR40, 0x22400, URZ ;  /* 0x0002240028047890 */ /* 0x000fc8000fffe03f */
[----:B------:R-:W-:-:S04]  /*3500*/  USHF.R.U32.HI UR4, URZ, 0x4, UR4 ;  /* 0x000000043f047899 */ /* 0x000fc80008011604 */
[----:B------:R-:W-:Y:S01]  /*3510*/  ULOP3.LUT UR4, UR4, 0x3fff, URZ, 0xc0, !UPT ;  /* 0x00003fff04047892 */ /* 0x000fe2000f8ec03f */
[----:B0-----:R-:W-:-:S05]  /*3520*/  LOP3.LUT R3, R0, 0x7f, RZ, 0xc0, !PT ;  /* 0x0000007f00037812 */ /* 0x001fca00078ec0ff */
[----:B------:R-:W-:Y:S01]  /*3530*/  MOV R0, UR4 ;  /* 0x0000000400007c02 */ /* 0x000fe20008000f00 */
        /* <DEDUP_REMOVED lines=13> */
[----:B------:R-:W-:Y:S01]  /*3610*/  IMAD R5, R5, 0x40, R2 ;  /* 0x0000004005057824 */ /* 0x000fe200078e0202 */
[----:B------:R-:W-:Y:S01]  /*3620*/  UMOV UR11, 0x40000040 ;  /* 0x40000040000b7882 */ /* 0x000fe20000000000 */
[----:B------:R-:W-:Y:S01]  /*3630*/  UMOV UR9, 0x40000040 ;  /* 0x4000004000097882 */ /* 0x000fe20000000000 */
[----:B------:R-:W-:-:S02]  /*3640*/  ULEA UR18, UR39, UR18, 0x9 ;  /* 0x0000001227127291 */ /* 0x000fc4000f8e483f */
[----:B------:R-:W-:Y:S02]  /*3650*/  ULOP3.LUT UR16, UR4, 0x10000, URZ, 0xfc, !UPT ;  /* 0x0001000004107892 */ /* 0x000fe4000f8efc3f */
[----:B------:R-:W-:Y:S02]  /*3660*/  UIADD3 UR6, UR18, 0x2, URZ ;  /* 0x0000000212067890 */ /* 0x000fe4000fffe03f */
[----:B------:R-:W-:Y:S02]  /*3670*/  UIADD3 UR4, UR16, 0x2, URZ ;  /* 0x0000000210047890 */ /* 0x000fe4000fffe03f */
[----:B------:R-:W-:Y:S02]  /*3680*/  UIADD3 UR10, UR18, 0x4, URZ ;  /* 0x00000004120a7890 */ /* 0x000fe4000fffe03f */
[----:B------:R-:W-:Y:S02]  /*3690*/  UIADD3 UR8, UR16, 0x4, URZ ;  /* 0x0000000410087890 */ /* 0x000fe4000fffe03f */
[----:B------:R-:W-:Y:S01]  /*36a0*/  HGMMA.64x64x16.F32 R24, gdesc[UR16], RZ, !UPT, gsb0 ;  /* 0x00e00000101879f0 */ /* 0x000fe2000c0008ff */
[----:B------:R-:W-:-:S02]  /*36b0*/  UIADD3 UR14, UR18, 0x6, URZ ;  /* 0x00000006120e7890 */ /* 0x000fc4000fffe03f */
[----:B------:R-:W-:Y:S01]  /*36c0*/  UIADD3 UR12, UR16, 0x6, URZ ;  /* 0x00000006100c7890 */ /* 0x000fe2000fffe03f */
[----:B------:R-:W-:Y:S01]  /*36d0*/  UMOV UR15, 0x40000040 ;  /* 0x40000040000f7882 */ /* 0x000fe20000000000 */
[----:B------:R-:W-:Y:S01]  /*36e0*/  UMOV UR13, 0x40000040 ;  /* 0x40000040000d7882 */ /* 0x000fe20000000000 */
[----:B------:R-:W-:Y:S02]  /*36f0*/  WARPGROUP.DEPBAR.LE gsb0, 0x0 ;  /* 0x00008000000079c5 */ /* 0x000fe40000010000 */
[----:B------:R-:W-:-:S06]  /*3700*/  WARPGROUP.ARRIVE ;  /* 0x00000000000079c5 */ /* 0x000fcc0000000000 */
[----:B------:R-:W-:Y:S01]  /*3710*/  HGMMA.64x64x16.F32 R24, gdesc[UR4], R24, gsb0 ;  /* 0x00e00000041879f0 */ /* 0x000fe20008000818 */
[----:B------:R-:W-:Y:S02]  /*3720*/  UMOV UR6, 0x40 ;  /* 0x0000004000067882 */ /* 0x000fe40000000000 */
[----:B------:R-:W-:-:S04]  /*3730*/  UIMAD UR6, UR53, -0x40, UR6 ;  /* 0xffffffc0350678a4 */ /* 0x000fc8000f8e0206 */
[----:B------:R-:W-:Y:S02]  /*3740*/  UIADD3 UR7, UR50, 0x1, UR6 ;  /* 0x0000000132077890 */ /* 0x000fe4000fffe006 */
[----:B------:R-:W-:-:S04]  /*3750*/  MOV R3, UR6 ;  /* 0x0000000600037c02 */ /* 0x000fc80008000f00 */
[----:B------:R-:W-:Y:S01]  /*3760*/  IMAD.U32 R9, RZ, RZ, UR7 ;  /* 0x00000007ff097e24 */ /* 0x000fe2000f8e00ff */
[----:B------:R-:W-:-:S04]  /*3770*/  IADD3 R3, -R16, UR50, R3 ;  /* 0x0000003210037c10 */ /* 0x000fc8000fffe103 */
[----:B------:R-:W-:-:S04]  /*3780*/  IADD3 R4, R9, -UR51, -R16 ;  /* 0x8000003309047c10 */ /* 0x000fc8000fffe810 */
[----:B------:R-:W-:-:S04]  /*3790*/  IADD3 R6, R4, 0x8, R5 ;  /* 0x0000000804067810 */ /* 0x000fc80007ffe005 */
[----:B------:R-:W-:Y:S02]  /*37a0*/  VIMNMX R6, R3, R6, PT ;  /* 0x0000000603067248 */ /* 0x000fe40003fe0100 */
[----:B------:R-:W-:Y:S02]  /*37b0*/  VIADDMNMX R3, R5, R4, R3, PT ;  /* 0x0000000405037246 */ /* 0x000fe40003800103 */
[C---:B------:R-:W-:Y:S02]  /*37c0*/  ISETP.GT.AND P2, PT, R6.reuse, RZ, PT ;  /* 0x000000ff0600720c */ /* 0x040fe40003f44270 */
[C---:B------:R-:W-:Y:S02]  /*37d0*/  ISETP.GT.AND P3, PT, R6.reuse, 0x1, PT ;  /* 0x000000010600780c */ /* 0x040fe40003f64270 */
[----:B------:R-:W-:Y:S02]  /*37e0*/  ISETP.GT.AND P4, PT, R6, 0x8, PT ;  /* 0x000000080600780c */ /* 0x000fe40003f84270 */
[----:B------:R-:W-:Y:S01]  /*37f0*/  ISETP.GT.AND P5, PT, R3, 0x28, PT ;  /* 0x000000280300780c */ /* 0x000fe20003fa4270 */
[----:B------:R-:W-:-:S02]  /*3800*/  WARPGROUP.DEPBAR.LE gsb0, 0x0 ;  /* 0x00008000000079c5 */ /* 0x000fc40000010000 */
[----:B------:R-:W-:-:S06]  /*3810*/  WARPGROUP.ARRIVE ;  /* 0x00000000000079c5 */ /* 0x000fcc0000000000 */
[----:B------:R-:W-:Y:S01]  /*3820*/  HGMMA.64x64x16.F32 R24, gdesc[UR8], R24, gsb0 ;  /* 0x00e00000081879f0 */ /* 0x000fe20008000818 */
[----:B------:R-:W-:Y:S02]  /*3830*/  ULDC UR10, c[0x0][0x9d8] ;  /* 0x00027600000a7ab9 */ /* 0x000fe40000000800 */
        /* <DEDUP_REMOVED lines=43> */
[----:B----4-:R-:W-:Y:S01]  /*3af0*/  FSEL R30, R30, -INF , P4 ;  /* 0xff8000001e1e7808 */ /* 0x010fe20002000000 */
[----:B------:R-:W-:Y:S01]  /*3b00*/  FMUL.FTZ R49, R49, UR10 ;  /* 0x0000000a31317c20 */ /* 0x000fe20008410000 */
[----:B------:R-:W-:Y:S01]  /*3b10*/  ISETP.GT.AND P4, PT, R3, 0x8, PT ;  /* 0x000000080300780c */ /* 0x000fe20003f84270 */
[----:B------:R-:W-:Y:S01]  /*3b20*/  FMUL.FTZ R52, R52, UR10 ;  /* 0x0000000a34347c20 */ /* 0x000fe20008410000 */
[----:B------:R-:W-:Y:S01]  /*3b30*/  FMNMX.FTZ R10, R30, R9, !PT ;  /* 0x000000091e0a7209 */ /* 0x000fe20007810000 */
[----:B------:R-:W-:Y:S01]  /*3b40*/  FMUL.FTZ R53, R53, UR10 ;  /* 0x0000000a35357c20 */ /* 0x000fe20008410000 */
[----:B------:R-:W-:Y:S01]  /*3b50*/  ULDC UR10, c[0x0][0x988] ;  /* 0x00026200000a7ab9 */ /* 0x000fe20000000800 */
[----:B------:R-:W4:Y:S01]  /*3b60*/  MUFU.TANH R35, R35 ;  /* 0x0000002300237308 */ /* 0x000f220000002400 */
[----:B0-----:R-:W-:-:S02]  /*3b70*/  FSEL R31, R31, -INF , P2 ;  /* 0xff8000001f1f7808 */ /* 0x001fc40001000000 */
[----:B------:R-:W-:Y:S02]  /*3b80*/  ISETP.GT.AND P2, PT, R6, 0x11, PT ;  /* 0x000000110600780c */ /* 0x000fe40003f44270 */
[----:B------:R-:W-:-:S03]  /*3b90*/  FMNMX.FTZ R9, R31, R10, !PT ;  /* 0x0000000a1f097209 */ /* 0x000fc60007810000 */
[----:B------:R-:W0:Y:S01]  /*3ba0*/  MUFU.TANH R38, R38 ;  /* 0x0000002600267308 */ /* 0x000e220000002400 */
        /* <DEDUP_REMOVED lines=8> */
[----:B0-----:R-:W-:Y:S02]  /*3c30*/  FSEL R38, R38, -INF , P3 ;  /* 0xff80000026267808 */ /* 0x001fe40001800000 */
        /* <DEDUP_REMOVED lines=36> */
[----:B------:R-:W-:Y:S02]  /*3e80*/  ISETP.GT.AND P2, PT, R3, RZ, PT ;  /* 0x000000ff0300720c */ /* 0x000fe40003f44270 */
[----:B------:R-:W-:-:S03]  /*3e90*/  FMNMX.FTZ R6, R55, R6, !PT ;  /* 0x0000000637067209 */ /* 0x000fc60007810000 */
[----:B------:R-:W0:Y:S01]  /*3ea0*/  MUFU.TANH R28, R28 ;  /* 0x0000001c001c7308 */ /* 0x000e220000002400 */
[----:B---3--:R-:W-:Y:S01]  /*3eb0*/  FSEL R24, R24, -INF , P2 ;  /* 0xff80000018187808 */ /* 0x008fe20001000000 */
[----:B------:R-:W3:Y:S01]  /*3ec0*/  SHFL.BFLY PT, R9, R6, 0x2, 0x1f ;  /* 0x0c401f0006097f89 */ /* 0x000ee200000e0000 */
[----:B------:R-:W-:-:S05]  /*3ed0*/  ISETP.GT.AND P2, PT, R3, 0x9, PT ;  /* 0x000000090300780c */ /* 0x000fca0003f44270 */
[----:B------:R-:W5:Y:S01]  /*3ee0*/  MUFU.TANH R29, R29 ;  /* 0x0000001d001d7308 */ /* 0x000f620000002400 */
[----:B----4-:R-:W-:Y:S02]  /*3ef0*/  FSEL R25, R25, -INF , P3 ;  /* 0xff80000019197808 */ /* 0x010fe40001800000 */
[----:B------:R-:W-:Y:S02]  /*3f00*/  ISETP.GT.AND P3, PT, R3, 0x10, PT ;  /* 0x000000100300780c */ /* 0x000fe40003f64270 */
[----:B------:R-:W-:-:S03]  /*3f10*/  FMNMX.FTZ R5, R24, R25, !PT ;  /* 0x0000001918057209 */ /* 0x000fc60007810000 */
[----:B------:R-:W4:Y:S01]  /*3f20*/  MUFU.TANH R32, R32 ;  /* 0x0000002000207308 */ /* 0x000f220000002400 */
[----:B0-----:R-:W-:Y:S02]  /*3f30*/  FSEL R28, R28, -INF , P4 ;  /* 0xff8000001c1c7808 */ /* 0x001fe40002000000 */
[----:B------:R-:W-:-:S05]  /*3f40*/  ISETP.GT.AND P4, PT, R3, 0x19, PT ;  /* 0x000000190300780c */ /* 0x000fca0003f84270 */
[----:B------:R-:W0:Y:S01]  /*3f50*/  MUFU.TANH R33, R33 ;  /* 0x0000002100217308 */ /* 0x000e220000002400 */
[----:B-----5:R-:W-:Y:S02]  /*3f60*/  FSEL R29, R29, -INF , P2 ;  /* 0xff8000001d1d7808 */ /* 0x020fe40001000000 */
[----:B---3--:R-:W-:Y:S02]  /*3f70*/  FMNMX.FTZ R9, R6, R9, !PT ;  /* 0x0000000906097209 */ /* 0x008fe40007810000 */
[----:B------:R-:W-:-:S03]  /*3f80*/  ISETP.GT.AND P2, PT, R3, 0x11, PT ;  /* 0x000000110300780c */ /* 0x000fc60003f44270 */
[----:B------:R-:W3:Y:S01]  /*3f90*/  SHFL.BFLY PT, R6, R9, 0x1, 0x1f ;  /* 0x0c201f0009067f89 */ /* 0x000ee200000e0000 */
[----:B------:R-:W5:Y:S01]  /*3fa0*/  MUFU.TANH R36, R36 ;  /* 0x0000002400247308 */ /* 0x000f620000002400 */
[----:B----4-:R-:W-:Y:S02]  /*3fb0*/  FSEL R32, R32, -INF , P3 ;  /* 0xff80000020207808 */ /* 0x010fe40001800000 */
[----:B------:R-:W-:-:S05]  /*3fc0*/  ISETP.GT.AND P3, PT, R3, 0x18, PT ;  /* 0x000000180300780c */ /* 0x000fca0003f64270 */
[----:B------:R-:W4:Y:S01]  /*3fd0*/  MUFU.TANH R37, R37 ;  /* 0x0000002500257308 */ /* 0x000f220000002400 */
[----:B0-----:R-:W-:Y:S02]  /*3fe0*/  FSEL R33, R33, -INF , P2 ;  /* 0xff80000021217808 */ /* 0x001fe40001000000 */
[----:B------:R-:W-:-:S05]  /*3ff0*/  ISETP.GT.AND P2, PT, R3, 0x20, PT ;  /* 0x000000200300780c */ /* 0x000fca0003f44270 */
[----:B------:R-:W0:Y:S01]  /*4000*/  MUFU.TANH R40, R40 ;  /* 0x0000002800287308 */ /* 0x000e220000002400 */
[----:B-----5:R-:W-:Y:S02]  /*4010*/  FSEL R36, R36, -INF , P3 ;  /* 0xff80000024247808 */ /* 0x020fe40001800000 */
[----:B------:R-:W-:Y:S02]  /*4020*/  ISETP.GT.AND P3, PT, R3, 0x21, PT ;  /* 0x000000210300780c */ /* 0x000fe40003f64270 */
[----:B---3--:R-:W-:-:S03]  /*4030*/  FMNMX.FTZ R4, R9, R6, !PT ;  /* 0x0000000609047209 */ /* 0x008fc60007810000 */
[----:B------:R-:W3:Y:S01]  /*4040*/  MUFU.TANH R41, R41 ;  /* 0x0000002900297308 */ /* 0x000ee20000002400 */
[----:B------:R-:W-:Y:S02]  /*4050*/  FMNMX.FTZ R6, R28, R5, !PT ;  /* 0x000000051c067209 */ /* 0x000fe40007810000 */
[----:B----4-:R-:W-:Y:S01]  /*4060*/  FSEL R37, R37, -INF , P4 ;  /* 0xff80000025257808 */ /* 0x010fe20002000000 */
[----:B------:R-:W-:Y:S01]  /*4070*/  FMUL.FTZ R9, R4, UR10 ;  /* 0x0000000a04097c20 */ /* 0x000fe20008410000 */
[----:B------:R-:W-:Y:S02]  /*4080*/  FMNMX.FTZ R5, R29, R6, !PT ;  /* 0x000000061d057209 */ /* 0x000fe40007810000 */
[----:B------:R-:W-:Y:S01]  /*4090*/  ISETP.GT.AND P4, PT, R3, 0x29, PT ;  /* 0x000000290300780c */ /* 0x000fe20003f84270 */
[----:B------:R-:W4:Y:S01]  /*40a0*/  MUFU.TANH R44, R44 ;  /* 0x0000002c002c7308 */ /* 0x000f220000002400 */
[----:B------:R-:W-:Y:S02]  /*40b0*/  FMNMX.FTZ R6, R32, R5, !PT ;  /* 0x0000000520067209 */ /* 0x000fe40007810000 */
[----:B0-----:R-:W-:-:S02]  /*40c0*/  FSEL R40, R40, -INF , P2 ;  /* 0xff80000028287808 */ /* 0x001fc40001000000 */
[----:B------:R-:W-:Y:S02]  /*40d0*/  FMNMX.FTZ R5, R33, R6, !PT ;  /* 0x0000000621057209 */ /* 0x000fe40007810000 */
[----:B------:R-:W-:Y:S01]  /*40e0*/  ISETP.GT.AND P2, PT, R3, 0x30, PT ;  /* 0x000000300300780c */ /* 0x000fe20003f44270 */
[----:B------:R-:W0:Y:S01]  /*40f0*/  MUFU.TANH R45, R45 ;  /* 0x0000002d002d7308 */ /* 0x000e220000002400 */
[----:B------:R-:W-:Y:S02]  /*4100*/  FMNMX.FTZ R6, R36, R5, !PT ;  /* 0x0000000524067209 */ /* 0x000fe40007810000 */
[----:B---3--:R-:W-:Y:S02]  /*4110*/  FSEL R41, R41, -INF , P3 ;  /* 0xff80000029297808 */ /* 0x008fe40001800000 */
[----:B------:R-:W-:Y:S02]  /*4120*/  FMNMX.FTZ R5, R37, R6, !PT ;  /* 0x0000000625057209 */ /* 0x000fe40007810000 */
[----:B------:R-:W-:Y:S01]  /*4130*/  FSETP.NEU.FTZ.AND P3, PT, R4, -INF , PT ;  /* 0xff8000000400780b */ /* 0x000fe20003f7d000 */
[----:B------:R-:W3:Y:S01]  /*4140*/  MUFU.TANH R48, R48 ;  /* 0x0000003000307308 */ /* 0x000ee20000002400 */
[----:B------:R-:W-:-:S02]  /*4150*/  FMNMX.FTZ R6, R40, R5, !PT ;  /* 0x0000000528067209 */ /* 0x000fc40007810000 */
[----:B----4-:R-:W-:Y:S02]  /*4160*/  FSEL R44, R44, -INF , P5 ;  /* 0xff8000002c2c7808 */ /* 0x010fe40002800000 */
[----:B------:R-:W-:Y:S02]  /*4170*/  FMNMX.FTZ R5, R41, R6, !PT ;  /* 0x0000000629057209 */ /* 0x000fe40007810000 */
[----:B------:R-:W-:Y:S01]  /*4180*/  FSEL R9, R9, RZ, P3 ;  /* 0x000000ff09097208 */ /* 0x000fe20001800000 */
[----:B------:R-:W4:Y:S01]  /*4190*/  MUFU.TANH R49, R49 ;  /* 0x0000003100317308 */ /* 0x000f220000002400 */
[----:B0-----:R-:W-:Y:S02]  /*41a0*/  FSEL R45, R45, -INF , P4 ;  /* 0xff8000002d2d7808 */ /* 0x001fe40002000000 */
[----:B------:R-:W-:Y:S01]  /*41b0*/  FMNMX.FTZ R6, R44, R5, !PT ;  /* 0x000000052c067209 */ /* 0x000fe20007810000 */
[--C-:B------:R-:W-:Y:S01]  /*41c0*/  FFMA.FTZ R26, R26, UR10, -R9.reuse ;  /* 0x0000000a1a1a7c23 */ /* 0x100fe20008010809 */
[----:B------:R-:W-:Y:S01]  /*41d0*/  ISETP.GT.AND P3, PT, R3, 0x31, PT ;  /* 0x000000310300780c */ /* 0x000fe20003f64270 */
[--C-:B------:R-:W-:Y:S01]  /*41e0*/  FFMA.FTZ R27, R27, UR10, -R9.reuse ;  /* 0x0000000a1b1b7c23 */ /* 0x100fe20008010809 */
[----:B------:R-:W-:Y:S01]  /*41f0*/  FMNMX.FTZ R5, R45, R6, !PT ;  /* 0x000000062d057209 */ /* 0x000fe20007810000 */
[----:B------:R-:W0:Y:S01]  /*4200*/  MUFU.TANH R52, R52 ;  /* 0x0000003400347308 */ /* 0x000e220000002400 */
[----:B---3--:R-:W-:Y:S01]  /*4210*/  FSEL R48, R48, -INF , P2 ;  /* 0xff80000030307808 */ /* 0x008fe20001000000 */
[--C-:B------:R-:W-:Y:S01]  /*4220*/  FFMA.FTZ R30, R30, UR10, -R9.reuse ;  /* 0x0000000a1e1e7c23 */ /* 0x100fe20008010809 */
[----:B------:R-:W-:Y:S01]  /*4230*/  ISETP.GT.AND P2, PT, R3, 0x38, PT ;  /* 0x000000380300780c */ /* 0x000fe20003f44270 */
[--C-:B------:R-:W-:Y:S01]  /*4240*/  FFMA.FTZ R31, R31, UR10, -R9.reuse ;  /* 0x0000000a1f1f7c23 */ /* 0x100fe20008010809 */
[----:B------:R-:W-:Y:S01]  /*4250*/  FMNMX.FTZ R6, R48, R5, !PT ;  /* 0x0000000530067209 */ /* 0x000fe20007810000 */
[--C-:B------:R-:W-:Y:S01]  /*4260*/  FFMA.FTZ R34, R34, UR10, -R9.reuse ;  /* 0x0000000a22227c23 */ /* 0x100fe20008010809 */
[--C-:B------:R-:W-:Y:S01]  /*4270*/  FFMA.FTZ R35, R35, UR10, -R9.reuse ;  /* 0x0000000a23237c23 */ /* 0x100fe20008010809 */
[----:B------:R-:W3:Y:S01]  /*4280*/  MUFU.TANH R53, R53 ;  /* 0x0000003500357308 */ /* 0x000ee20000002400 */
        /* <DEDUP_REMOVED lines=8> */
[----:B0-----:R-:W-:Y:S01]  /*4310*/  FSEL R52, R52, -INF , P2 ;  /* 0xff80000034347808 */ /* 0x001fe20001000000 */
[--C-:B------:R-:W-:Y:S01]  /*4320*/  FFMA.FTZ R46, R46, UR10, -R9.reuse ;  /* 0x0000000a2e2e7c23 */ /* 0x100fe20008010809 */
[--C-:B------:R-:W-:Y:S01]  /*4330*/  FFMA.FTZ R47, R47, UR10, -R9.reuse ;  /* 0x0000000a2f2f7c23 */ /* 0x100fe20008010809 */
[--C-:B------:R-:W-:Y:S01]  /*4340*/  FFMA.FTZ R50, R50, UR10, -R9.reuse ;  /* 0x0000000a32327c23 */ /* 0x100fe20008010809 */
[----:B------:R-:W-:Y:S01]  /*4350*/  FMNMX.FTZ R6, R52, R3, !PT ;  /* 0x0000000334067209 */ /* 0x000fe20007810000 */
[--C-:B------:R-:W-:Y:S01]  /*4360*/  FFMA.FTZ R51, R51, UR10, -R9.reuse ;  /* 0x0000000a33337c23 */ /* 0x100fe20008010809 */
[--C-:B------:R-:W-:Y:S01]  /*4370*/  FFMA.FTZ R54, R54, UR10, -R9.reuse ;  /* 0x0000000a36367c23 */ /* 0x100fe20008010809 */
[----:B------:R-:W0:Y:S01]  /*4380*/  MUFU.EX2 R27, R27 ;  /* 0x0000001b001b7308 */ /* 0x000e220000000800 */
[----:B---3--:R-:W-:Y:S01]  /*4390*/  FSEL R53, R53, -INF , P3 ;  /* 0xff80000035357808 */ /* 0x008fe20001800000 */
[----:B------:R-:W-:-:S03]  /*43a0*/  FFMA.FTZ R9, R55, UR10, -R9 ;  /* 0x0000000a37097c23 */ /* 0x000fc60008010809 */
[----:B------:R-:W-:-:S03]  /*43b0*/  FMNMX.FTZ R6, R53, R6, !PT ;  /* 0x0000000635067209 */ /* 0x000fc60007810000 */
[----:B------:R-:W-:Y:S02]  /*43c0*/  MUFU.EX2 R30, R30 ;  /* 0x0000001e001e7308 */ /* 0x000fe40000000800 */
[----:B------:R-:W3:Y:S06]  /*43d0*/  SHFL.BFLY PT, R3, R6, 0x2, 0x1f ;  /* 0x0c401f0006037f89 */ /* 0x000eec00000e0000 */
[----:B------:R-:W4:Y:S01]  /*43e0*/  MUFU.EX2 R31, R31 ;  /* 0x0000001f001f7308 */ /* 0x000f220000000800 */
[----:B0-----:R-:W-:-:S07]  /*43f0*/  F2FP.F16.F32.PACK_AB R153, R27, R26 ;  /* 0x0000001a1b99723e */ /* 0x001fce00000000ff */
[----:B------:R-:W-:Y:S08]  /*4400*/  MUFU.EX2 R34, R34 ;  /* 0x0000002200227308 */ /* 0x000ff00000000800 */
[----:B------:R-:W0:Y:S01]  /*4410*/  MUFU.EX2 R35, R35 ;  /* 0x0000002300237308 */ /* 0x000e220000000800 */
[----:B----4-:R-:W-:Y:S02]  /*4420*/  F2FP.F16.F32.PACK_AB R155, R31, R30 ;  /* 0x0000001e1f9b723e */ /* 0x010fe400000000ff */
[----:B---3--:R-:W-:-:S05]  /*4430*/  FMNMX.FTZ R3, R6, R3, !PT ;  /* 0x0000000306037209 */ /* 0x008fca0007810000 */
[----:B------:R-:W3:Y:S01]  /*4440*/  SHFL.BFLY PT, R6, R3, 0x1, 0x1f ;  /* 0x0c201f0003067f89 */ /* 0x000ee200000e0000 */
[----:B------:R-:W-:Y:S08]  /*4450*/  MUFU.EX2 R38, R38 ;  /* 0x0000002600267308 */ /* 0x000ff00000000800 */
[----:B------:R-:W4:Y:S01]  /*4460*/  MUFU.EX2 R39, R39 ;  /* 0x0000002700277308 */ /* 0x000f220000000800 */
[----:B0-----:R-:W-:-:S07]  /*4470*/  F2FP.F16.F32.PACK_AB R157, R35, R34 ;  /* 0x00000022239d723e */ /* 0x001fce00000000ff */
[----:B------:R-:W-:Y:S01]  /*4480*/  MUFU.EX2 R42, R42 ;  /* 0x0000002a002a7308 */ /* 0x000fe20000000800 */
[----:B---3--:R-:W-:-:S07]  /*4490*/  FMNMX.FTZ R5, R3, R6, !PT ;  /* 0x0000000603057209 */ /* 0x008fce0007810000 */
[----:B------:R-:W0:Y:S01]  /*44a0*/  MUFU.EX2 R43, R43 ;  /* 0x0000002b002b7308 */ /* 0x000e220000000800 */
        /* <DEDUP_REMOVED lines=15> */
[----:B------:R-:W-:Y:S02]  /*45a0*/  @!P1 VIADD R3, R7, 0x28c40 ;  /* 0x00028c4007039836 */ /* 0x000fe40000000000 */
[--C-:B------:R-:W-:Y:S01]  /*45b0*/  FFMA.FTZ R37, R37, UR10, -R6.reuse ;  /* 0x0000000a25257c23 */ /* 0x100fe20008010806 */
[----:B------:R-:W-:Y:S01]  /*45c0*/  FFMA.FTZ R40, R40, UR10, -R6 ;  /* 0x0000000a28287c23 */ /* 0x000fe20008010806 */
[----:B------:R-:W-:Y:S01]  /*45d0*/  FADD.FTZ R13, R31, R10 ;  /* 0x0000000a1f0d7221 */ /* 0x000fe20000010000 */
[--C-:B------:R-:W-:Y:S01]  /*45e0*/  FFMA.FTZ R41, R41, UR10, -R6.reuse ;  /* 0x0000000a29297c23 */ /* 0x100fe20008010806 */
[----:B------:R-:W3:Y:S01]  /*45f0*/  MUFU.EX2 R25, R25 ;  /* 0x0000001900197308 */ /* 0x000ee20000000800 */
[----:B------:R-:W-:Y:S01]  /*4600*/  @!P1 PRMT R3, RZ, 0x654, R3 ;  /* 0x00000654ff039816 */ /* 0x000fe20000000003 */
[----:B------:R-:W-:Y:S01]  /*4610*/  FADD.FTZ R12, R34, R13 ;  /* 0x0000000d220c7221 */ /* 0x000fe20000010000 */
[--C-:B------:R-:W-:Y:S01]  /*4620*/  FFMA.FTZ R44, R44, UR10, -R6.reuse ;  /* 0x0000000a2c2c7c23 */ /* 0x100fe20008010806 */
[--C-:B------:R-:W-:Y:S01]  /*4630*/  FFMA.FTZ R45, R45, UR10, -R6.reuse ;  /* 0x0000000a2d2d7c23 */ /* 0x100fe20008010806 */
[----:B------:R4:W-:Y:S01]  /*4640*/  @!P1 SYNCS.ARRIVE.TRANS64.RED.A1T0 RZ, [R3+URZ], RZ ;  /* 0x000000ff03ff99a7 */ /* 0x0009e2000810043f */
[--C-:B------:R-:W-:Y:S01]  /*4650*/  FFMA.FTZ R48, R48, UR10, -R6.reuse ;  /* 0x0000000a30307c23 */ /* 0x100fe20008010806 */
[--C-:B------:R-:W-:Y:S01]  /*4660*/  FFMA.FTZ R49, R49, UR10, -R6.reuse ;  /* 0x0000000a31317c23 */ /* 0x100fe20008010806 */
[----:B------:R-:W5:Y:S01]  /*4670*/  MUFU.EX2 R28, R28 ;  /* 0x0000001c001c7308 */ /* 0x000f620000000800 */
[--C-:B------:R-:W-:Y:S01]  /*4680*/  FFMA.FTZ R52, R52, UR10, -R6.reuse ;  /* 0x0000000a34347c23 */ /* 0x100fe20008010806 */
[----:B------:R-:W-:Y:S01]  /*4690*/  FFMA.FTZ R6, R53, UR10, -R6 ;  /* 0x0000000a35067c23 */ /* 0x000fe20008010806 */
[----:B0-----:R-:W-:-:S05]  /*46a0*/  F2FP.F16.F32.PACK_AB R161, R43, R42 ;  /* 0x0000002a2ba1723e */ /* 0x001fca00000000ff */
        /* <DEDUP_REMOVED lines=30> */
[----:B------:R-:W-:Y:S01]  /*4890*/  FADD.FTZ R10, R46, R13 ;  /* 0x0000000d2e0a7221 */ /* 0x000fe20000010000 */
[----:B------:R-:W-:-:S05]  /*48a0*/  F2FP.F16.F32.PACK_AB R160, R41, R40 ;  /* 0x0000002829a0723e */ /* 0x000fca00000000ff */
[----:B------:R-:W4:Y:S08]  /*48b0*/  MUFU.EX2 R45, R45 ;  /* 0x0000002d002d7308 */ /* 0x000f300000000800 */
[----:B------:R-:W-:Y:S01]  /*48c0*/  MUFU.EX2 R50, R50 ;  /* 0x0000003200327308 */ /* 0x000fe20000000800 */
[C---:B---3--:R-:W-:Y:S01]  /*48d0*/  F2FP.F16.F32.PACK_AB R163, R47.reuse, R46 ;  /* 0x0000002e2fa3723e */ /* 0x048fe200000000ff */
[----:B------:R-:W-:-:S06]  /*48e0*/  FADD.FTZ R47, R47, R10 ;  /* 0x0000000a2f2f7221 */ /* 0x000fcc0000010000 */
[----:B------:R-:W3:Y:S01]  /*48f0*/  MUFU.EX2 R51, R51 ;  /* 0x0000003300337308 */ /* 0x000ee20000000800 */
[----:B----4-:R-:W-:-:S05]  /*4900*/  F2FP.F16.F32.PACK_AB R162, R45, R44 ;  /* 0x0000002c2da2723e */ /* 0x010fca00000000ff */
[----:B------:R0:W-:Y:S02]  /*4910*/  STSM.16.M88.4 [R22], R160 ;  /* 0x000000a016007844 */ /* 0x0001e40000000200 */
[----:B------:R-:W-:Y:S08]  /*4920*/  MUFU.EX2 R48, R48 ;  /* 0x0000003000307308 */ /* 0x000ff00000000800 */
[----:B------:R-:W4:Y:S01]  /*4930*/  MUFU.EX2 R49, R49 ;  /* 0x0000003100317308 */ /* 0x000f220000000800 */
[----:B---3--:R-:W-:Y:S01]  /*4940*/  F2FP.F16.F32.PACK_AB R165, R51, R50 ;  /* 0x0000003233a5723e */ /* 0x008fe200000000ff */
[----:B------:R-:W-:-:S04]  /*4950*/  FADD.FTZ R50, R50, R47 ;  /* 0x0000002f32327221 */ /* 0x000fc80000010000 */
[----:B------:R-:W-:Y:S02]  /*4960*/  FADD.FTZ R51, R51, R50 ;  /* 0x0000003233337221 */ /* 0x000fe40000010000 */
[----:B------:R-:W-:Y:S08]  /*4970*/  MUFU.EX2 R54, R54 ;  /* 0x0000003600367308 */ /* 0x000ff00000000800 */
[----:B------:R-:W3:Y:S01]  /*4980*/  MUFU.EX2 R9, R9 ;  /* 0x0000000900097308 */ /* 0x000ee20000000800 */
[----:B----4-:R-:W-:-:S07]  /*4990*/  F2FP.F16.F32.PACK_AB R164, R49, R48 ;  /* 0x0000003031a4723e */ /* 0x010fce00000000ff */
[----:B------:R-:W-:Y:S08]  /*49a0*/  MUFU.EX2 R52, R52 ;  /* 0x0000003400347308 */ /* 0x000ff00000000800 */
[----:B------:R4:W5:Y:S01]  /*49b0*/  MUFU.EX2 R3, R6 ;  /* 0x0000000600037308 */ /* 0x0009620000000800 */
[----:B---3--:R-:W-:Y:S01]  /*49c0*/  F2FP.F16.F32.PACK_AB R167, R9, R54 ;  /* 0x0000003609a7723e */ /* 0x008fe200000000ff */
        /* <DEDUP_REMOVED lines=12> */
.L_x_6094:
[----:B------:R3:W4:Y:S01]  /*4a90*/  SYNCS.PHASECHK.TRANS64.TRYWAIT P2, [R7+URZ+0x28c50], R8 ;  /* 0x028c5008070075a7 */ /* 0x000722000804017f */
[----:B------:R-:W-:Y:S05]  /*4aa0*/  @!P0 BRA `(.L_x_6095) ;  /* 0x0000000000048947 */ /* 0x000fea0003800000 */
[----:B------:R-:W-:Y:S01]  /*4ab0*/  BPT.TRAP 0x1 ;  /* 0x000000040000795c */ /* 0x000fe20000300000 */
.L_x_6095:
[----:B----4-:R-:W-:Y:S05]  /*4ac0*/  @P2 BRA `(.L_x_6096) ;  /* 0x0000000000082947 */ /* 0x010fea0003800000 */
[----:B------:R-:W4:Y:S02]  /*4ad0*/  SYNCS.PHASECHK.TRANS64.TRYWAIT P2, [R7+URZ+0x28c50], R8 ;  /* 0x028c5008070075a7 */ /* 0x000f24000804017f */
[----:B----4-:R-:W-:Y:S05]  /*4ae0*/  @!P2 BRA `(.L_x_6097) ;  /* 0x000000c400f0a947 */ /* 0x010fea0003800000 */
.L_x_6096:
[----:B------:R-:W-:Y:S01]  /*4af0*/  ULEA UR11, UR39, UR47, 0xc ;  /* 0x0000002f270b7291 */ /* 0x000fe2000f8e603f */
[----:B------:R-:W-:Y:S01]  /*4b00*/  WARPGROUP.ARRIVE ;  /* 0x00000000000079c5 */ /* 0x000fe20000000000 */
[----:B------:R-:W-:Y:S01]  /*4b10*/  UMOV UR7, 0x40000040 ;  /* 0x4000004000077882 */ /* 0x000fe20000000000 */
[----:B------:R-:W-:Y:S01]  /*4b20*/  UIADD3 UR21, UR53, -0x2, URZ ;  /* 0xfffffffe35157890 */ /* 0x000fe2000fffe03f */
[----:B-1234-:R-:W-:-:S03]  /*4b30*/  @!P1 VIADD R7, R7, 0x28c60 ;  /* 0x00028c6007079836 */ /* 0x01efc60000000000 */
[----:B------:R-:W-:Y:S02]  /*4b40*/  UMOV UR6, UR11 ;  /* 0x0000000b00067c82 */ /* 0x000fe40008000000 */
[----:B------:R-:W-:Y:S01]  /*4b50*/  HGMMA.64x256x16.F32 R24, R152, gdesc[UR4].tnspB, RZ, !UPT, gsb0 ;  /* 0x43e0000498187df0 */ /* 0x000fe2000c0008ff */
[----:B------:R-:W-:Y:S01]  /*4b60*/  UIADD3 UR6, UR11, 0x80, URZ ;  /* 0x000000800b067890 */ /* 0x000fe2000fffe03f */
[----:B------:R-:W-:Y:S01]  /*4b70*/  @!P1 PRMT R7, RZ, 0x654, R7 ;  /* 0x00000654ff079816 */ /* 0x000fe20000000007 */
        /* <DEDUP_REMOVED lines=17> */
[----:B------:R-:W-:-:S04]  /*4c90*/  UIADD3 UR6, UR50, -UR51, URZ ;  /* 0x8000003332067290 */ /* 0x000fc8000fffe03f */
[----:B------:R-:W-:-:S04]  /*4ca0*/  ULEA UR6, UR52, UR6, 0x6 ;  /* 0x0000000634067291 */ /* 0x000fc8000f8e303f */
        /* <DEDUP_REMOVED lines=18> */
[----:B------:R-:W-:Y:S01]  /*4dd0*/  IMAD.MOV.U32 R8, RZ, RZ, R4 ;  /* 0x000000ffff087224 */ /* 0x000fe200078e0004 */
[----:B------:R-:W-:Y:S01]  /*4de0*/  MOV R9, R5 ;  /* 0x0000000500097202 */ /* 0x000fe20000000f00 */
[----:B------:R-:W-:Y:S01]  /*4df0*/  UMOV UR23, UR39 ;  /* 0x0000002700177c82 */ /* 0x000fe20008000000 */
[----:B------:R-:W-:Y:S01]  /*4e00*/  ULDC UR24, c[0x0][0x9d8] ;  /* 0x0002760000187ab9 */ /* 0x000fe20000000800 */
[----:B------:R-:W-:-:S05]  /*4e10*/  ULDC UR22, c[0x0][0x988] ;  /* 0x0002620000167ab9 */ /* 0x000fca0000000800 */
.L_x_6107:
[----:B------:R-:W-:-:S04]  /*4e20*/  UIADD3 UR39, UR23, 0x1, URZ ;  /* 0x0000000117277890 */ /* 0x000fc8000fffe03f */
[----:B------:R-:W-:-:S04]  /*4e30*/  UISETP.NE.AND UP0, UPT, UR39, 0x2, UPT ;  /* 0x000000022700788c */ /* 0x000fc8000bf05270 */
[----:B------:R-:W-:Y:S02]  /*4e40*/  USEL UR6, URZ, 0x1, UP0 ;  /* 0x000000013f067887 */ /* 0x000fe40008000000 */
[----:B------:R-:W-:Y:S02]  /*4e50*/  USEL UR39, UR39, URZ, UP0 ;  /* 0x0000003f27277287 */ /* 0x000fe40008000000 */
[----:B------:R-:W-:Y:S01]  /*4e60*/  ULOP3.LUT UR38, UR38, UR6, URZ, 0x3c, !UPT ;  /* 0x0000000626267292 */ /* 0x000fe2000f8e3c3f */
[----:B0-2---:R-:W-:Y:S11]  /*4e70*/  @!P0 BRA `(.L_x_6099) ;  /* 0x0000000000048947 */ /* 0x005ff60003800000 */
[----:B------:R-:W-:Y:S01]  /*4e80*/  BPT.TRAP 0x1 ;  /* 0x000000040000795c */ /* 0x000fe20000300000 */
.L_x_6099:
[----:B------:R-:W-:Y:S01]  /*4e90*/  ULEA UR25, UR39, UR40, 0x3 ;  /* 0x0000002827197291 */ /* 0x000fe2000f8e183f */
[----:B-1----:R-:W-:-:S05]  /*4ea0*/  IMAD.U32 R7, RZ, RZ, UR38 ;  /* 0x00000026ff077e24 */ /* 0x002fca000f8e00ff */
[----:B------:R-:W-:-:S04]  /*4eb0*/  SHF.L.U32 R7, R7, 0x1f, RZ ;  /* 0x0000001f07077819 */ /* 0x000fc800000006ff */
[----:B------:R1:W2:Y:S01]  /*4ec0*/  SYNCS.PHASECHK.TRANS64.TRYWAIT P2, [UR25+0x28c30], R7 ;  /* 0x028c3007ff0075a7 */ /* 0x0002a20008040159 */
[----:B------:R-:W-:Y:S05]  /*4ed0*/  @!P0 BRA `(.L_x_6100) ;  /* 0x0000000000048947 */ /* 0x000fea0003800000 */
[----:B------:R-:W-:Y:S01]  /*4ee0*/  BPT.TRAP 0x1 ;  /* 0x000000040000795c */ /* 0x000fe20000300000 */
.L_x_6100:
[----:B--2---:R-:W-:Y:S05]  /*4ef0*/  @P2 BRA `(.L_x_6101) ;  /* 0x0000000000082947 */ /* 0x004fea0003800000 */
[----:B------:R-:W2:Y:S02]  /*4f00*/  SYNCS.PHASECHK.TRANS64.TRYWAIT P2, [UR25+0x28c30], R7 ;  /* 0x028c3007ff0075a7 */ /* 0x000ea40008040159 */
[----:B--2---:R-:W-:Y:S05]  /*4f10*/  @!P2 BRA `(.L_x_6102) ;  /* 0x000000c000f8a947 */ /* 0x004fea0003800000 */
.L_x_6101:
[----:B------:R-:W-:Y:S01]  /*4f20*/  R2UR UR18, R0 ;  /* 0x00000000001272ca */ /* 0x000fe200000e0000 */
[----:B0-----:R-:W-:Y:S01]  /*4f30*/  WARPGROUP.ARRIVE ;  /* 0x00000000000079c5 */ /* 0x001fe20000000000 */
        /* <DEDUP_REMOVED lines=12> */
[----:B------:R-:W-:Y:S02]  /*5000*/  UMOV UR6, 0x1 ;  /* 0x0000000100067882 */ /* 0x000fe40000000000 */
[----:B------:R-:W-:-:S04]  /*5010*/  UIMAD UR6, UR21, -0x40, UR6 ;  /* 0xffffffc0150678a4 */ /* 0x000fc8000f8e0206 */
[----:B------:R-:W-:-:S04]  /*5020*/  ULEA UR6, UR52, UR6, 0x6 ;  /* 0x0000000634067291 */ /* 0x000fc8000f8e303f */
[----:B------:R-:W-:-:S06]  /*5030*/  UIADD3 UR6, -UR51, UR6, UR50 ;  /* 0x0000000633067290 */ /* 0x000fcc000fffe132 */
[----:B------:R-:W-:-:S04]  /*5040*/  IADD3 R5, R2, UR6, -R16 ;  /* 0x0000000602057c10 */ /* 0x000fc8000fffe810 */
[C---:B------:R-:W-:Y:S02]  /*5050*/  ISETP.GT.AND P2, PT, R5.reuse, RZ, PT ;  /* 0x000000ff0500720c */ /* 0x040fe40003f44270 */
[----:B------:R-:W-:Y:S01]  /*5060*/  ISETP.GT.AND P3, PT, R5, 0x1, PT ;  /* 0x000000010500780c */ /* 0x000fe20003f64270 */
        /* <DEDUP_REMOVED lines=28> */
[----:B--2---:R-:W2:Y:S01]  /*5230*/  MUFU.TANH R4, R156 ;  /* 0x0000009c00047308 */ /* 0x004ea20000002400 */
[----:B0-----:R-:W-:Y:S01]  /*5240*/  FSEL R12, R12, -INF , P2 ;  /* 0xff8000000c0c7808 */ /* 0x001fe20001000000 */
[----:B------:R-:W-:Y:S01]  /*5250*/  FMUL.FTZ R162, R162, UR24 ;  /* 0x00000018a2a27c20 */ /* 0x000fe20008410000 */
[----:B------:R-:W-:Y:S01]  /*5260*/  ISETP.GT.AND P2, PT, R5, 0x8, PT ;  /* 0x000000080500780c */ /* 0x000fe20003f44270 */
[----:B------:R-:W-:Y:S01]  /*5270*/  FMUL.FTZ R163, R163, UR24 ;  /* 0x00000018a3a37c20 */ /* 0x000fe20008410000 */
[----:B------:R-:W-:Y:S01]  /*5280*/  FMUL.FTZ R166, R166, UR24 ;  /* 0x00000018a6a67c20 */ /* 0x000fe20008410000 */
[----:B------:R-:W-:Y:S01]  /*5290*/  FMUL.FTZ R167, R167, UR24 ;  /* 0x00000018a7a77c20 */ /* 0x000fe20008410000 */
[----:B------:R-:W-:Y:S01]  /*52a0*/  FMUL.FTZ R170, R170, UR24 ;  /* 0x00000018aaaa7c20 */ /* 0x000fe20008410000 */
[----:B------:R0:W4:Y:S01]  /*52b0*/  MUFU.TANH R11, R157 ;  /* 0x0000009d000b7308 */ /* 0x0001220000002400 */
[----:B---3--:R-:W-:Y:S01]  /*52c0*/  FSEL R10, R10, -INF , P3 ;  /* 0xff8000000a0a7808 */ /* 0x008fe20001800000 */
[----:B------:R-:W-:Y:S01]  /*52d0*/  FMUL.FTZ R171, R171, UR24 ;  /* 0x00000018abab7c20 */ /* 0x000fe20008410000 */
[----:B------:R-:W-:Y:S01]  /*52e0*/  ISETP.GT.AND P3, PT, R5, 0x9, PT ;  /* 0x000000090500780c */ /* 0x000fe20003f64270 */
[----:B------:R-:W-:Y:S01]  /*52f0*/  FMUL.FTZ R174, R174, UR24 ;  /* 0x00000018aeae7c20 */ /* 0x000fe20008410000 */
[----:B------:R-:W-:Y:S01]  /*5300*/  FMUL.FTZ R175, R175, UR24 ;  /* 0x00000018afaf7c20 */ /* 0x000fe20008410000 */
[----:B------:R-:W-:Y:S01]  /*5310*/  FMUL.FTZ R178, R178, UR24 ;  /* 0x00000018b2b27c20 */ /* 0x000fe20008410000 */
[----:B------:R-:W-:Y:S01]  /*5320*/  FMUL.FTZ R179, R179, UR24 ;  /* 0x00000018b3b37c20 */ /* 0x000fe20008410000 */
[----:B------:R3:W5:Y:S01]  /*5330*/  MUFU.TANH R13, R160 ;  /* 0x000000a0000d7308 */ /* 0x0007620000002400 */
[----:B0-----:R-:W-:Y:S01]  /*5340*/  FMNMX.FTZ R157, R12, R9, !PT ;  /* 0x000000090c9d7209 */ /* 0x001fe20007810000 */
[----:B------:R-:W-:Y:S01]  /*5350*/  FMUL.FTZ R182, R182, UR24 ;  /* 0x00000018b6b67c20 */ /* 0x000fe20008410000 */
[----:B--2---:R-:W-:Y:S01]  /*5360*/  FSEL R4, R4, -INF , P2 ;  /* 0xff80000004047808 */ /* 0x004fe20001000000 */
[----:B------:R-:W-:Y:S01]  /*5370*/  FMUL.FTZ R183, R183, UR24 ;  /* 0x00000018b7b77c20 */ /* 0x000fe20008410000 */
[----:B------:R-:W-:-:S02]  /*5380*/  FMNMX.FTZ R157, R10, R157, !PT ;  /* 0x0000009d0a9d7209 */ /* 0x000fc40007810000 */
[----:B------:R-:W-:Y:S01]  /*5390*/  ISETP.GT.AND P2, PT, R5, 0x10, PT ;  /* 0x000000100500780c */ /* 0x000fe20003f44270 */
[----:B------:R0:W2:Y:S01]  /*53a0*/  MUFU.TANH R14, R161 ;  /* 0x000000a1000e7308 */ /* 0x0000a20000002400 */
[----:B----4-:R-:W-:Y:S02]  /*53b0*/  FSEL R11, R11, -INF , P3 ;  /* 0xff8000000b0b7808 */ /* 0x010fe40001800000 */
[----:B---3--:R-:W-:Y:S02]  /*53c0*/  FMNMX.FTZ R160, R4, R157, !PT ;  /* 0x0000009d04a07209 */ /* 0x008fe40007810000 */
[----:B------:R-:W-:Y:S02]  /*53d0*/  ISETP.GT.AND P3, PT, R5, 0x11, PT ;  /* 0x000000110500780c */ /* 0x000fe40003f64270 */
[----:B------:R-:W-:Y:S01]  /*53e0*/  FMNMX.FTZ R160, R11, R160, !PT ;  /* 0x000000a00ba07209 */ /* 0x000fe20007810000 */
[----:B------:R3:W4:Y:S01]  /*53f0*/  MUFU.TANH R15, R164 ;  /* 0x000000a4000f7308 */ /* 0x0007220000002400 */
[----:B-----5:R-:W-:Y:S01]  /*5400*/  FSEL R13, R13, -INF , P2 ;  /* 0xff8000000d0d7808 */ /* 0x020fe20001000000 */
[----:B0-----:R-:W-:Y:S01]  /*5410*/  FMUL.FTZ R161, R154, UR24 ;  /* 0x000000189aa17c20 */ /* 0x001fe20008410000 */
[----:B------:R-:W-:-:S02]  /*5420*/  ISETP.GT.AND P2, PT, R5, 0x18, PT ;  /* 0x000000180500780c */ /* 0x000fc40003f44270 */
[----:B------:R-:W-:-:S03]  /*5430*/  FMNMX.FTZ R157, R13, R160, !PT ;  /* 0x000000a00d9d7209 */ /* 0x000fc60007810000 */
[----:B------:R-:W0:Y:S01]  /*5440*/  MUFU.TANH R20, R165 ;  /* 0x000000a500147308 */ /* 0x000e220000002400 */
[----:B--2---:R-:W-:Y:S02]  /*5450*/  FSEL R14, R14, -INF , P3 ;  /* 0xff8000000e0e7808 */ /* 0x004fe40001800000 */
[----:B------:R-:W-:Y:S02]  /*5460*/  ISETP.GT.AND P3, PT, R5, 0x19, PT ;  /* 0x000000190500780c */ /* 0x000fe40003f64270 */
[----:B---3--:R-:W-:-:S03]  /*5470*/  FMNMX.FTZ R164, R14, R157, !PT ;  /* 0x0000009d0ea47209 */ /* 0x008fc60007810000 */
[----:B------:R-:W2:Y:S01]  /*5480*/  MUFU.TANH R152, R168 ;  /* 0x000000a800987308 */ /* 0x000ea20000002400 */
[----:B----4-:R-:W-:Y:S02]  /*5490*/  FSEL R15, R15, -INF , P2 ;  /* 0xff8000000f0f7808 */ /* 0x010fe40001000000 */
[----:B------:R-:W-:Y:S02]  /*54a0*/  ISETP.GT.AND P2, PT, R5, 0x20, PT ;  /* 0x000000200500780c */ /* 0x000fe40003f44270 */
[----:B------:R-:W-:-:S03]  /*54b0*/  FMNMX.FTZ R157, R15, R164, !PT ;  /* 0x000000a40f9d7209 */ /* 0x000fc60007810000 */
[----:B------:R-:W3:Y:S01]  /*54c0*/  MUFU.TANH R21, R169 ;  /* 0x000000a900157308 */ /* 0x000ee20000002400 */
        /* <DEDUP_REMOVED lines=12> */
[----:B0-----:R-:W-:Y:S02]  /*5590*/  FSEL R153, R153, -INF , P2 ;  /* 0xff80000099997808 */ /* 0x001fe40001000000 */
[----:B------:R-:W-:Y:S02]  /*55a0*/  ISETP.GT.AND P2, PT, R5, 0x30, PT ;  /* 0x000000300500780c */ /* 0x000fe40003f44270 */
[----:B------:R-:W-:Y:S01]  /*55b0*/  FMNMX.FTZ R165, R153, R164, !PT ;  /* 0x000000a499a57209 */ /* 0x000fe20007810000 */
[----:B------:R-:W-:Y:S02]  /*55c0*/  FMUL.FTZ R164, R155, UR24 ;  /* 0x000000189ba47c20 */ /* 0x000fe40008410000 */
[----:B------:R-:W0:Y:S01]  /*55d0*/  MUFU.TANH R160, R177 ;  /* 0x000000b100a07308 */ /* 0x000e220000002400 */
[----:B--2---:R-:W-:Y:S02]  /*55e0*/  FSEL R156, R156, -INF , P3 ;  /* 0xff8000009c9c7808 */ /* 0x004fe40001800000 */
[----:B------:R-:W-:-:S02]  /*55f0*/  ISETP.GT.AND P3, PT, R5, 0x31, PT ;  /* 0x000000310500780c */ /* 0x000fc40003f64270 */
        /* <DEDUP_REMOVED lines=8> */
[----:B------:R-:W-:-:S03]  /*5680*/  FMNMX.FTZ R168, R160, R165, !PT ;  /* 0x000000a5a0a87209 */ /* 0x000fc60007810000 */
[----:B------:R-:W0:Y:S01]  /*5690*/  MUFU.TANH R161, R161 ;  /* 0x000000a100a17308 */ /* 0x000e220000002400 */
[----:B--2---:R-:W-:-:S04]  /*56a0*/  FSEL R155, R180, -INF , P2 ;  /* 0xff800000b49b7808 */ /* 0x004fc80001000000 */
[----:B------:R-:W-:-:S03]  /*56b0*/  FMNMX.FTZ R168, R155, R168, !PT ;  /* 0x000000a89ba87209 */ /* 0x000fc60007810000 */
[----:B------:R-:W2:Y:S01]  /*56c0*/  MUFU.TANH R164, R164 ;  /* 0x000000a400a47308 */ /* 0x000ea20000002400 */
[----:B---3--:R-:W-:-:S04]  /*56d0*/  FSEL R157, R157, -INF , P3 ;  /* 0xff8000009d9d7808 */ /* 0x008fc80001800000 */
[----:B------:R-:W-:-:S03]  /*56e0*/  FMNMX.FTZ R169, R157, R168, !PT ;  /* 0x000000a89da97209 */ /* 0x000fc60007810000 */
[----:B------:R-:W3:Y:S02]  /*56f0*/  MUFU.TANH R165, R158 ;  /* 0x0000009e00a57308 */ /* 0x000ee40000002400 */
[----:B------:R-:W4:Y:S06]  /*5700*/  SHFL.BFLY PT, R176, R169, 0x2, 0x1f ;  /* 0x0c401f00a9b07f89 */ /* 0x000f2c00000e0000 */
[----:B------:R0:W5:Y:S08]  /*5710*/  MUFU.TANH R168, R159 ;  /* 0x0000009f00a87308 */ /* 0x0001700000002400 */
[----:B------:R-:W1:Y:S08]  /*5720*/  MUFU.TANH R162, R162 ;  /* 0x000000a200a27308 */ /* 0x000e700000002400 */
[----:B------:R-:W1:Y:S01]  /*5730*/  MUFU.TANH R163, R163 ;  /* 0x000000a300a37308 */ /* 0x000e620000002400 */
[----:B----4-:R-:W-:Y:S01]  /*5740*/  FMNMX.FTZ R177, R169, R176, !PT ;  /* 0x000000b0a9b17209 */ /* 0x010fe20007810000 */
[----:B------:R-:W-:-:S04]  /*5750*/  VIADD R176, R5, 0x8 ;  /* 0x0000000805b07836 */ /* 0x000fc80000000000 */
[----:B------:R-:W4:Y:S01]  /*5760*/  SHFL.BFLY PT, R180, R177, 0x1, 0x1f ;  /* 0x0c201f00b1b47f89 */ /* 0x000f2200000e0000 */
[C---:B------:R-:W-:Y:S01]  /*5770*/  ISETP.GT.AND P2, PT, R176.reuse, RZ, PT ;  /* 0x000000ffb000720c */ /* 0x040fe20003f44270 */
[----:B------:R5:W4:Y:S01]  /*5780*/  MUFU.TANH R172, R166 ;  /* 0x000000a600ac7308 */ /* 0x000b220000002400 */
[C---:B------:R-:W-:Y:S02]  /*5790*/  ISETP.GT.AND P3, PT, R176.reuse, 0x1, PT ;  /* 0x00000001b000780c */ /* 0x040fe40003f64270 */
[----:B0-----:R-:W-:Y:S02]  /*57a0*/  FSEL R159, R161, -INF , P2 ;  /* 0xff800000a19f7808 */ /* 0x001fe40001000000 */
[----:B------:R-:W-:Y:S02]  /*57b0*/  ISETP.GT.AND P2, PT, R176, 0x8, PT ;  /* 0x00000008b000780c */ /* 0x000fe40003f44270 */
[----:B--2---:R-:W-:Y:S01]  /*57c0*/  FSEL R158, R164, -INF , P3 ;  /* 0xff800000a49e7808 */ /* 0x004fe20001800000 */
[----:B------:R-:W0:Y:S01]  /*57d0*/  MUFU.TANH R167, R167 ;  /* 0x000000a700a77308 */ /* 0x000e220000002400 */
[----:B------:R-:W-:-:S02]  /*57e0*/  FMNMX.FTZ R169, R159, R8, !PT ;  /* 0x000000089fa97209 */ /* 0x000fc40007810000 */
[----:B------:R-:W-:Y:S02]  /*57f0*/  ISETP.GT.AND P3, PT, R176, 0x9, PT ;  /* 0x00000009b000780c */ /* 0x000fe40003f64270 */
[----:B---3--:R-:W-:Y:S02]  /*5800*/  FSEL R161, R165, -INF , P2 ;  /* 0xff800000a5a17808 */ /* 0x008fe40001000000 */
[----:B-----5:R-:W-:Y:S01]  /*5810*/  FMNMX.FTZ R166, R158, R169, !PT ;  /* 0x000000a99ea67209 */ /* 0x020fe20007810000 */
[----:B------:R0:W2:Y:S01]  /*5820*/  MUFU.TANH R173, R170 ;  /* 0x000000aa00ad7308 */ /* 0x0000a20000002400 */
[----:B------:R-:W-:Y:S02]  /*5830*/  ISETP.GT.AND P2, PT, R176, 0x10, PT ;  /* 0x00000010b000780c */ /* 0x000fe40003f44270 */
[----:B------:R-:W-:Y:S02]  /*5840*/  FSEL R164, R168, -INF , P3 ;  /* 0xff800000a8a47808 */ /* 0x000fe40001800000 */
[----:B------:R-:W-:-:S02]  /*5850*/  FMNMX.FTZ R165, R161, R166, !PT ;  /* 0x000000a6a1a57209 */ /* 0x000fc40007810000 */
[----:B------:R-:W-:Y:S01]  /*5860*/  ISETP.GT.AND P3, PT, R176, 0x11, PT ;  /* 0x00000011b000780c */ /* 0x000fe20003f64270 */
[----:B------:R-:W3:Y:S01]  /*5870*/  MUFU.TANH R171, R171 ;  /* 0x000000ab00ab7308 */ /* 0x000ee20000002400 */
[----:B-1----:R-:W-:Y:S02]  /*5880*/  FSEL R166, R162, -INF , P2 ;  /* 0xff800000a2a67808 */ /* 0x002fe40001000000 */
[----:B------:R-:W-:Y:S02]  /*5890*/  FMNMX.FTZ R165, R164, R165, !PT ;  /* 0x000000a5a4a57209 */ /* 0x000fe40007810000 */
[----:B------:R-:W-:Y:S02]  /*58a0*/  ISETP.GT.AND P2, PT, R176, 0x18, PT ;  /* 0x00000018b000780c */ /* 0x000fe40003f44270 */
[----:B------:R-:W-:Y:S01]  /*58b0*/  FSEL R169, R163, -INF , P3 ;  /* 0xff800000a3a97808 */ /* 0x000fe20001800000 */
[----:B------:R-:W1:Y:S01]  /*58c0*/  MUFU.TANH R174, R174 ;  /* 0x000000ae00ae7308 */ /* 0x000e620000002400 */
[----:B------:R-:W-:-:S02]  /*58d0*/  FMNMX.FTZ R162, R166, R165, !PT ;  /* 0x000000a5a6a27209 */ /* 0x000fc40007810000 */
[----:B------:R-:W-:Y:S02]  /*58e0*/  ISETP.GT.AND P3, PT, R176, 0x19, PT ;  /* 0x00000019b000780c */ /* 0x000fe40003f64270 */
[----:B----4-:R-:W-:Y:S02]  /*58f0*/  FSEL R168, R172, -INF , P2 ;  /* 0xff800000aca87808 */ /* 0x010fe40001000000 */
[----:B------:R-:W-:Y:S01]  /*5900*/  FMNMX.FTZ R163, R169, R162, !PT ;  /* 0x000000a2a9a37209 */ /* 0x000fe20007810000 */
[----:B------:R-:W4:Y:S01]  /*5910*/  MUFU.TANH R175, R175 ;  /* 0x000000af00af7308 */ /* 0x000f220000002400 */
[----:B------:R-:W-:Y:S02]  /*5920*/  ISETP.GT.AND P4, PT, R176, 0x20, PT ;  /* 0x00000020b000780c */ /* 0x000fe40003f84270 */
[----:B0-----:R-:W-:Y:S02]  /*5930*/  FSEL R170, R167, -INF , P3 ;  /* 0xff800000a7aa7808 */ /* 0x001fe40001800000 */
[----:B------:R-:W-:-:S02]  /*5940*/  FMNMX.FTZ R163, R168, R163, !PT ;  /* 0x000000a3a8a37209 */ /* 0x000fc40007810000 */
[----:B------:R-:W-:Y:S01]  /*5950*/  ISETP.GT.AND P5, PT, R176, 0x21, PT ;  /* 0x00000021b000780c */ /* 0x000fe20003fa4270 */
[----:B------:R-:W0:Y:S01]  /*5960*/  MUFU.TANH R178, R178 ;  /* 0x000000b200b27308 */ /* 0x000e220000002400 */
[----:B--2---:R-:W-:Y:S02]  /*5970*/  FSEL R162, R173, -INF , P4 ;  /* 0xff800000ada27808 */ /* 0x004fe40002000000 */
[----:B------:R-:W-:Y:S02]  /*5980*/  FMNMX.FTZ R165, R170, R163, !PT ;  /* 0x000000a3aaa57209 */ /* 0x000fe40007810000 */
[----:B------:R-:W-:Y:S02]  /*5990*/  FMNMX.FTZ R5, R177, R180, !PT ;  /* 0x000000b4b1057209 */ /* 0x000fe40007810000 */
[----:B------:R-:W-:Y:S01]  /*59a0*/  ISETP.GT.AND P3, PT, R176, 0x28, PT ;  /* 0x00000028b000780c */ /* 0x000fe20003f64270 */
[----:B------:R-:W2:Y:S01]  /*59b0*/  MUFU.TANH R179, R179 ;  /* 0x000000b300b37308 */ /* 0x000ea20000002400 */
[----:B---3--:R-:W-:Y:S01]  /*59c0*/  FSEL R163, R171, -INF , P5 ;  /* 0xff800000aba37808 */ /* 0x008fe20002800000 */
[----:B------:R-:W-:Y:S01]  /*59d0*/  FMUL.FTZ R167, R5, UR10 ;  /* 0x0000000a05a77c20 */ /* 0x000fe20008410000 */
[----:B------:R-:W-:-:S02]  /*59e0*/  FMNMX.FTZ R172, R162, R165, !PT ;  /* 0x000000a5a2ac7209 */ /* 0x000fc40007810000 */
[----:B------:R-:W-:Y:S02]  /*59f0*/  FSETP.NEU.FTZ.AND P5, PT, R5, -INF , PT ;  /* 0xff8000000500780b */ /* 0x000fe40003fbd000 */
[----:B------:R-:W-:Y:S01]  /*5a00*/  ISETP.GT.AND P2, PT, R176, 0x29, PT ;  /* 0x00000029b000780c */ /* 0x000fe20003f44270 */
[----:B------:R3:W5:Y:S01]  /*5a10*/  MUFU.TANH R173, R182 ;  /* 0x000000b600ad7308 */ /* 0x0007620000002400 */
[----:B-1----:R-:W-:Y:S02]  /*5a20*/  FSEL R165, R174, -INF , P3 ;  /* 0xff800000aea57808 */ /* 0x002fe40001800000 */
[----:B------:R-:W-:Y:S02]  /*5a30*/  FMNMX.FTZ R172, R163, R172, !PT ;  /* 0x000000aca3ac7209 */ /* 0x000fe40007810000 */
[----:B------:R-:W-:Y:S02]  /*5a40*/  FSEL R191, R167, RZ, P5 ;  /* 0x000000ffa7bf7208 */ /* 0x000fe40002800000 */
[----:B------:R-:W-:Y:S01]  /*5a50*/  ISETP.GT.AND P4, PT, R176, 0x30, PT ;  /* 0x00000030b000780c */ /* 0x000fe20003f84270 */
[----:B------:R-:W1:Y:S01]  /*5a60*/  MUFU.TANH R183, R183 ;  /* 0x000000b700b77308 */ /* 0x000e620000002400 */
[----:B----4-:R-:W-:Y:S01]  /*5a70*/  FSEL R167, R175, -INF , P2 ;  /* 0xff800000afa77808 */ /* 0x010fe20001000000 */
[--C-:B------:R-:W-:Y:S01]  /*5a80*/  FFMA.FTZ R160, R160, UR10, -R191.reuse ;  /* 0x0000000aa0a07c23 */ /* 0x100fe200080108bf */
[----:B------:R-:W-:Y:S01]  /*5a90*/  FMNMX.FTZ R172, R165, R172, !PT ;  /* 0x000000aca5ac7209 */ /* 0x000fe20007810000 */
[--C-:B---3--:R-:W-:Y:S01]  /*5aa0*/  FFMA.FTZ R182, R157, UR10, -R191.reuse ;  /* 0x0000000a9db67c23 */ /* 0x108fe200080108bf */
[----:B------:R-:W-:Y:S01]  /*5ab0*/  ISETP.GT.AND P2, PT, R176, 0x31, PT ;  /* 0x00000031b000780c */ /* 0x000fe20003f44270 */
[--C-:B------:R-:W-:Y:S01]  /*5ac0*/  FFMA.FTZ R14, R14, UR10, -R191.reuse ;  /* 0x0000000a0e0e7c23 */ /* 0x100fe200080108bf */
[----:B0-----:R-:W-:Y:S01]  /*5ad0*/  FSEL R171, R178, -INF , P4 ;  /* 0xff800000b2ab7808 */ /* 0x001fe20002000000 */
[--C-:B------:R-:W-:Y:S01]  /*5ae0*/  FFMA.FTZ R178, R12, UR10, -R191.reuse ;  /* 0x0000000a0cb27c23 */ /* 0x100fe200080108bf */
[----:B------:R-:W-:Y:S01]  /*5af0*/  FMNMX.FTZ R174, R167, R172, !PT ;  /* 0x000000aca7ae7209 */ /* 0x000fe20007810000 */
[----:B------:R-:W-:Y:S01]  /*5b00*/  FFMA.FTZ R20, R20, UR10, -R191 ;  /* 0x0000000a14147c23 */ /* 0x000fe200080108bf */
[----:B------:R-:W-:Y:S01]  /*5b10*/  ISETP.GT.AND P3, PT, R176, 0x38, PT ;  /* 0x00000038b000780c */ /* 0x000fe20003f64270 */
[----:B------:R0:W-:Y:S01]  /*5b20*/  MUFU.EX2 R172, R178 ;  /* 0x000000b200ac7308 */ /* 0x0001e20000000800 */
[----:B--2---:R-:W-:-:S02]  /*5b30*/  FSEL R12, R179, -INF , P2 ;  /* 0xff800000b30c7808 */ /* 0x004fc40001000000 */
[----:B------:R-:W-:Y:S02]  /*5b40*/  FMNMX.FTZ R175, R171, R174, !PT ;  /* 0x000000aeabaf7209 */ /* 0x000fe40007810000 */
[----:B------:R-:W-:Y:S01]  /*5b50*/  ISETP.GT.AND P2, PT, R176, 0x39, PT ;  /* 0x00000039b000780c */ /* 0x000fe20003f44270 */
[--C-:B------:R-:W-:Y:S01]  /*5b60*/  FFMA.FTZ R176, R10, UR10, -R191.reuse ;  /* 0x0000000a0ab07c23 */ /* 0x100fe200080108bf */
[----:B-----5:R-:W-:Y:S01]  /*5b70*/  FSEL R173, R173, -INF , P3 ;  /* 0xff800000adad7808 */ /* 0x020fe20001800000 */
[----:B------:R-:W-:Y:S01]  /*5b80*/  MUFU.EX2 R14, R14 ;  /* 0x0000000e000e7308 */ /* 0x000fe20000000800 */
[----:B------:R-:W-:Y:S01]  /*5b90*/  FMNMX.FTZ R174, R12, R175, !PT ;  /* 0x000000af0cae7209 */ /* 0x000fe20007810000 */
[--C-:B0-----:R-:W-:Y:S01]  /*5ba0*/  FFMA.FTZ R178, R156, UR10, -R191.reuse ;  /* 0x0000000a9cb27c23 */ /* 0x101fe200080108bf */
[----:B-1----:R-:W-:Y:S01]  /*5bb0*/  FSEL R10, R183, -INF , P2 ;  /* 0xff800000b70a7808 */ /* 0x002fe20001000000 */
[----:B------:R-:W-:Y:S01]  /*5bc0*/  IMAD.U32 R183, RZ, RZ, UR23 ;  /* 0x00000017ffb77e24 */ /* 0x000fe2000f8e00ff */
[----:B------:R-:W-:Y:S01]  /*5bd0*/  FMNMX.FTZ R177, R173, R174, !PT ;  /* 0x000000aeadb17209 */ /* 0x000fe20007810000 */
[----:B------:R-:W-:-:S02]  /*5be0*/  FFMA.FTZ R174, R4, UR10, -R191 ;  /* 0x0000000a04ae7c23 */ /* 0x000fc400080108bf */
[----:B------:R0:W-:Y:S01]  /*5bf0*/  MUFU.EX2 R175, R176 ;  /* 0x000000b000af7308 */ /* 0x0001e20000000800 */
[----:B------:R-:W-:Y:S01]  /*5c00*/  FMNMX.FTZ R4, R10, R177, !PT ;  /* 0x000000b10a047209 */ /* 0x000fe20007810000 */
[--C-:B------:R-:W-:Y:S01]  /*5c10*/  FFMA.FTZ R177, R11, UR10, -R191.reuse ;  /* 0x0000000a0bb17c23 */ /* 0x100fe200080108bf */
[--C-:B------:R-:W-:Y:S01]  /*5c20*/  FFMA.FTZ R11, R13, UR10, -R191.reuse ;  /* 0x0000000a0d0b7c23 */ /* 0x100fe200080108bf */
[--C-:B------:R-:W-:Y:S01]  /*5c30*/  FFMA.FTZ R13, R15, UR10, -R191.reuse ;  /* 0x0000000a0f0d7c23 */ /* 0x100fe200080108bf */
[--C-:B------:R-:W-:Y:S01]  /*5c40*/  FFMA.FTZ R15, R152, UR10, -R191.reuse ;  /* 0x0000000a980f7c23 */ /* 0x100fe200080108bf */
[----:B------:R-:W1:Y:S02]  /*5c50*/  SHFL.BFLY PT, R179, R4, 0x2, 0x1f ;  /* 0x0c401f0004b37f89 */ /* 0x000e6400000e0000 */
[----:B------:R-:W-:Y:S01]  /*5c60*/  MUFU.EX2 R174, R174 ;  /* 0x000000ae00ae7308 */ /* 0x000fe20000000800 */
[--C-:B0-----:R-:W-:Y:S01]  /*5c70*/  FFMA.FTZ R176, R21, UR10, -R191.reuse ;  /* 0x0000000a15b07c23 */ /* 0x101fe200080108bf */
[----:B------:R-:W-:-:S06]  /*5c80*/  FFMA.FTZ R21, R153, UR10, -R191 ;  /* 0x0000000a99157c23 */ /* 0x000fcc00080108bf */
[----:B------:R-:W-:Y:S08]  /*5c90*/  MUFU.EX2 R177, R177 ;  /* 0x000000b100b17308 */ /* 0x000ff00000000800 */
[----:B------:R-:W-:Y:S01]  /*5ca0*/  MUFU.EX2 R11, R11 ;  /* 0x0000000b000b7308 */ /* 0x000fe20000000800 */
[----:B-1----:R-:W-:Y:S01]  /*5cb0*/  FMNMX.FTZ R180, R4, R179, !PT ;  /* 0x000000b304b47209 */ /* 0x002fe20007810000 */
[----:B------:R-:W-:-:S06]  /*5cc0*/  FFMA.FTZ R179, R154, UR10, -R191 ;  /* 0x0000000a9ab37c23 */ /* 0x000fcc00080108bf */
[----:B------:R-:W-:Y:S01]  /*5cd0*/  MUFU.EX2 R13, R13 ;  /* 0x0000000d000d7308 */ /* 0x000fe20000000800 */
[----:B------:R-:W0:Y:S07]  /*5ce0*/  SHFL.BFLY PT, R181, R180, 0x1, 0x1f ;  /* 0x0c201f00b4b57f89 */ /* 0x000e2e00000e0000 */
[----:B------:R-:W-:Y:S08]  /*5cf0*/  MUFU.EX2 R20, R20 ;  /* 0x0000001400147308 */ /* 0x000ff00000000800 */
[----:B------:R-:W-:Y:S08]  /*5d00*/  MUFU.EX2 R15, R15 ;  /* 0x0000000f000f7308 */ /* 0x000ff00000000800 */
[----:B------:R-:W-:Y:S01]  /*5d10*/  MUFU.EX2 R176, R176 ;  /* 0x000000b000b07308 */ /* 0x000fe20000000800 */
[----:B0-----:R-:W-:Y:S01]  /*5d20*/  FMNMX.FTZ R4, R180, R181, !PT ;  /* 0x000000b5b4047209 */ /* 0x001fe20007810000 */
[----:B------:R-:W-:-:S03]  /*5d30*/  FFMA.FTZ R181, R155, UR10, -R191 ;  /* 0x0000000a9bb57c23 */ /* 0x000fc600080108bf */
[C---:B------:R-:W-:Y:S01]  /*5d40*/  FSETP.NEU.FTZ.AND P2, PT, R4.reuse, -INF , PT ;  /* 0xff8000000400780b */ /* 0x040fe20003f5d000 */
[----:B------:R-:W-:Y:S02]  /*5d50*/  FMUL.FTZ R152, R4, UR10 ;  /* 0x0000000a04987c20 */ /* 0x000fe40008410000 */
[----:B------:R0:W-:Y:S03]  /*5d60*/  MUFU.EX2 R180, R160 ;  /* 0x000000a000b47308 */ /* 0x0001e60000000800 */
[----:B------:R-:W-:Y:S02]  /*5d70*/  FSEL R154, R152, RZ, P2 ;  /* 0x000000ff989a7208 */ /* 0x000fe40001000000 */
[----:B------:R-:W-:-:S03]  /*5d80*/  FSEL R152, R5, RZ, P5 ;  /* 0x000000ff05987208 */ /* 0x000fc60002800000 */
[----:B------:R-:W-:Y:S01]  /*5d90*/  MUFU.EX2 R21, R21 ;  /* 0x0000001500157308 */ /* 0x000fe20000000800 */
[--C-:B------:R-:W-:Y:S01]  /*5da0*/  FFMA.FTZ R155, R161, UR10, -R154.reuse ;  /* 0x0000000aa19b7c23 */ /* 0x100fe2000801089a */
[----:B------:R-:W-:Y:S01]  /*5db0*/  FSEL R161, R4, RZ, P2 ;  /* 0x000000ff04a17208 */ /* 0x000fe20001000000 */
[----:B------:R-:W-:Y:S01]  /*5dc0*/  FADD.FTZ R152, -R152, R9 ;  /* 0x0000000998987221 */ /* 0x000fe20000010100 */
[--C-:B------:R-:W-:Y:S01]  /*5dd0*/  FFMA.FTZ R153, R159, UR10, -R154.reuse ;  /* 0x0000000a9f997c23 */ /* 0x100fe2000801089a */
[--C-:B------:R-:W-:Y:S01]  /*5de0*/  FFMA.FTZ R156, R158, UR10, -R154.reuse ;  /* 0x0000000a9e9c7c23 */ /* 0x100fe2000801089a */
[----:B0-----:R-:W-:Y:S01]  /*5df0*/  FFMA.FTZ R160, R169, UR10, -R154 ;  /* 0x0000000aa9a07c23 */ /* 0x001fe2000801089a */
[----:B------:R-:W-:Y:S01]  /*5e00*/  FADD.FTZ R161, -R161, R8 ;  /* 0x00000008a1a17221 */ /* 0x000fe20000010100 */
[----:B------:R-:W-:Y:S01]  /*5e10*/  FMUL.FTZ R9, R152, UR10 ;  /* 0x0000000a98097c20 */ /* 0x000fe20008410000 */
[----:B------:R-:W-:Y:S01]  /*5e20*/  FFMA.FTZ R159, R168, UR10, -R154 ;  /* 0x0000000aa89f7c23 */ /* 0x000fe2000801089a */
[----:B------:R-:W-:Y:S01]  /*5e30*/  MUFU.EX2 R153, R153 ;  /* 0x0000009900997308 */ /* 0x000fe20000000800 */
[----:B------:R-:W-:Y:S01]  /*5e40*/  FMUL.FTZ R8, R161, UR10 ;  /* 0x0000000aa1087c20 */ /* 0x000fe20008410000 */
[----:B------:R-:W-:Y:S01]  /*5e50*/  IMAD.MOV R169, RZ, RZ, -R18 ;  /* 0x000000ffffa97224 */ /* 0x000fe200078e0a12 */
[----:B------:R-:W-:Y:S01]  /*5e60*/  MOV R168, UR25 ;  /* 0x0000001900a87c02 */ /* 0x000fe20008000f00 */
[--C-:B------:R-:W-:Y:S01]  /*5e70*/  FFMA.FTZ R158, R164, UR10, -R154.reuse ;  /* 0x0000000aa49e7c23 */ /* 0x100fe2000801089a */
[--C-:B------:R-:W-:Y:S01]  /*5e80*/  FFMA.FTZ R157, R166, UR10, -R154.reuse ;  /* 0x0000000aa69d7c23 */ /* 0x100fe2000801089a */
[----:B------:R-:W-:Y:S01]  /*5e90*/  FFMA.FTZ R163, R163, UR10, -R154 ;  /* 0x0000000aa3a37c23 */ /* 0x000fe2000801089a */
[----:B------:R-:W-:Y:S01]  /*5ea0*/  ISETP.NE.AND P2, PT, R16, R169, PT ;  /* 0x000000a91000720c */ /* 0x000fe20003f45270 */
[----:B------:R-:W0:Y:S01]  /*5eb0*/  MUFU.EX2 R8, R8 ;  /* 0x0000000800087308 */ /* 0x000e220000000800 */
[----:B------:R-:W-:-:S02]  /*5ec0*/  @!P1 VIADD R152, R168, 0x28c40 ;  /* 0x00028c40a8989836 */ /* 0x000fc40000000000 */
[--C-:B------:R-:W-:Y:S01]  /*5ed0*/  FFMA.FTZ R164, R170, UR10, -R154.reuse ;  /* 0x0000000aaaa47c23 */ /* 0x100fe2000801089a */
[--C-:B------:R-:W-:Y:S01]  /*5ee0*/  FFMA.FTZ R161, R162, UR10, -R154.reuse ;  /* 0x0000000aa2a17c23 */ /* 0x100fe2000801089a */
[--C-:B------:R-:W-:Y:S01]  /*5ef0*/  FFMA.FTZ R165, R165, UR10, -R154.reuse ;  /* 0x0000000aa5a57c23 */ /* 0x100fe2000801089a */
[----:B------:R-:W-:Y:S01]  /*5f00*/  FFMA.FTZ R167, R167, UR10, -R154 ;  /* 0x0000000aa7a77c23 */ /* 0x000fe2000801089a */
[----:B------:R-:W-:Y:S01]  /*5f10*/  @!P1 PRMT R152, RZ, 0x654, R152 ;  /* 0x00000654ff989816 */ /* 0x000fe20000000098 */
[--C-:B------:R-:W-:Y:S01]  /*5f20*/  FFMA.FTZ R171, R171, UR10, -R154.reuse ;  /* 0x0000000aabab7c23 */ /* 0x100fe2000801089a */
[----:B------:R-:W1:Y:S01]  /*5f30*/  MUFU.EX2 R9, R9 ;  /* 0x0000000900097308 */ /* 0x000e620000000800 */
[--C-:B------:R-:W-:Y:S01]  /*5f40*/  FFMA.FTZ R12, R12, UR10, -R154.reuse ;  /* 0x0000000a0c0c7c23 */ /* 0x100fe2000801089a */
[----:B------:R1:W-:Y:S01]  /*5f50*/  @!P1 SYNCS.ARRIVE.TRANS64.RED.A1T0 RZ, [R152+URZ], RZ ;  /* 0x000000ff98ff99a7 */ /* 0x0003e2000810043f */
[--C-:B------:R-:W-:Y:S01]  /*5f60*/  FFMA.FTZ R173, R173, UR10, -R154.reuse ;  /* 0x0000000aadad7c23 */ /* 0x100fe2000801089a */
[----:B------:R-:W-:-:S04]  /*5f70*/  FFMA.FTZ R10, R10, UR10, -R154 ;  /* 0x0000000a0a0a7c23 */ /* 0x000fc8000801089a */
[----:B------:R-:W2:Y:S01]  /*5f80*/  MUFU.EX2 R156, R156 ;  /* 0x0000009c009c7308 */ /* 0x000ea20000000800 */
[----:B0-----:R-:W-:Y:S01]  /*5f90*/  FFMA.FTZ R169, R8, R6, R153 ;  /* 0x0000000608a97223 */ /* 0x001fe20000010099 */
[-C--:B------:R-:W-:Y:S01]  /*5fa0*/  FMUL.FTZ R26, R26, R8.reuse ;  /* 0x000000081a1a7220 */ /* 0x080fe20000410000 */
[-C--:B------:R-:W-:Y:S01]  /*5fb0*/  FMUL.FTZ R27, R27, R8.reuse ;  /* 0x000000081b1b7220 */ /* 0x080fe20000410000 */
[-C--:B------:R-:W-:Y:S01]  /*5fc0*/  FMUL.FTZ R30, R30, R8.reuse ;  /* 0x000000081e1e7220 */ /* 0x080fe20000410000 */
[-C--:B------:R-:W-:Y:S01]  /*5fd0*/  FMUL.FTZ R31, R31, R8.reuse ;  /* 0x000000081f1f7220 */ /* 0x080fe20000410000 */
[-C--:B------:R-:W-:Y:S01]  /*5fe0*/  FMUL.FTZ R34, R34, R8.reuse ;  /* 0x0000000822227220 */ /* 0x080fe20000410000 */
[----:B------:R-:W-:Y:S01]  /*5ff0*/  FMUL.FTZ R35, R35, R8 ;  /* 0x0000000823237220 */ /* 0x000fe20000410000 */
[----:B------:R-:W0:Y:S01]  /*6000*/  MUFU.EX2 R155, R155 ;  /* 0x0000009b009b7308 */ /* 0x000e220000000800 */
[----:B-1----:R-:W-:Y:S01]  /*6010*/  FFMA.FTZ R152, R9, R3, R172 ;  /* 0x0000000309987223 */ /* 0x002fe200000100ac */
[----:B------:R-:W-:-:S02]  /*6020*/  @!P2 IMAD R3, R183, 0x40, R2 ;  /* 0x00000040b703a824 */ /* 0x000fc400078e0202 */
[-C--:B------:R-:W-:Y:S01]  /*6030*/  FMUL.FTZ R24, R24, R9.reuse ;  /* 0x0000000918187220 */ /* 0x080fe20000410000 */
[-C--:B------:R-:W-:Y:S01]  /*6040*/  FMUL.FTZ R25, R25, R9.reuse ;  /* 0x0000000919197220 */ /* 0x080fe20000410000 */
[----:B------:R-:W-:Y:S01]  /*6050*/  FADD.FTZ R183, R175, R152 ;  /* 0x00000098afb77221 */ /* 0x000fe20000010000 */
[----:B------:R-:W-:Y:S01]  /*6060*/  FMUL.FTZ R28, R28, R9 ;  /* 0x000000091c1c7220 */ /* 0x000fe20000410000 */
[----:B------:R-:W-:Y:S01]  /*6070*/  @!P2 LEA R3, R3, UR40, 0x2 ;  /* 0x000000280303ac11 */ /* 0x000fe2000f8e10ff */
[----:B------:R-:W1:Y:S01]  /*6080*/  MUFU.EX2 R158, R158 ;  /* 0x0000009e009e7308 */ /* 0x000e620000000800 */
[----:B--2---:R-:W-:Y:S01]  /*6090*/  FADD.FTZ R6, R156, R169 ;  /* 0x000000a99c067221 */ /* 0x004fe20000010000 */
[----:B------:R-:W-:Y:S01]  /*60a0*/  FADD.FTZ R152, R174, R183 ;  /* 0x000000b7ae987221 */ /* 0x000fe20000010000 */
[----:B------:R-:W-:Y:S01]  /*60b0*/  F2FP.F16.F32.PACK_AB R153, R156, R153 ;  /* 0x000000999c99723e */ /* 0x000fe200000000ff */
[----:B------:R-:W-:Y:S01]  /*60c0*/  @!P2 STS [R3+0x28800], R9 ;  /* 0x028800090300a388 */ /* 0x000fe20000000800 */
[----:B------:R-:W-:Y:S01]  /*60d0*/  F2FP.F16.F32.PACK_AB R156, R14, R11 ;  /* 0x0000000b0e9c723e */ /* 0x000fe200000000ff */
[----:B------:R-:W-:Y:S01]  /*60e0*/  FADD.FTZ R152, R177, R152 ;  /* 0x00000098b1987221 */ /* 0x000fe20000010000 */
[-C--:B------:R-:W-:Y:S01]  /*60f0*/  FMUL.FTZ R29, R29, R9.reuse ;  /* 0x000000091d1d7220 */ /* 0x080fe20000410000 */
[----:B------:R-:W2:Y:S01]  /*6100*/  MUFU.EX2 R157, R157 ;  /* 0x0000009d009d7308 */ /* 0x000ea20000000800 */
[----:B------:R3:W-:Y:S01]  /*6110*/  @!P2 STS [R3+0x28820], R8 ;  /* 0x028820080300a388 */ /* 0x0007e20000000800 */
        /* <DEDUP_REMOVED lines=31> */
[----:B0-----:R-:W-:Y:S01]  /*6310*/  FADD.FTZ R163, R155, R6 ;  /* 0x000000069ba37221 */ /* 0x001fe20000010000 */
[----:B-1----:R-:W-:Y:S01]  /*6320*/  F2FP.F16.F32.PACK_AB R155, R158, R155 ;  /* 0x0000009b9e9b723e */ /* 0x002fe200000000ff */
[-C--:B------:R-:W-:Y:S01]  /*6330*/  FMUL.FTZ R85, R85, R9.reuse ;  /* 0x0000000955557220 */ /* 0x080fe20000410000 */
[-C--:B------:R-:W-:Y:S01]  /*6340*/  FMUL.FTZ R88, R88, R9.reuse ;  /* 0x0000000958587220 */ /* 0x080fe20000410000 */
[----:B------:R-:W-:Y:S01]  /*6350*/  FADD.FTZ R166, R158, R163 ;  /* 0x000000a39ea67221 */ /* 0x000fe20000010000 */
[----:B------:R-:W-:Y:S01]  /*6360*/  FADD.FTZ R163, R11, R152 ;  /* 0x000000980ba37221 */ /* 0x000fe20000010000 */
[----:B------:R-:W-:Y:S01]  /*6370*/  FMUL.FTZ R89, R89, R9 ;  /* 0x0000000959597220 */ /* 0x000fe20000410000 */
[----:B------:R-:W0:Y:S01]  /*6380*/  MUFU.EX2 R161, R161 ;  /* 0x000000a100a17308 */ /* 0x000e220000000800 */
[----:B--2---:R-:W-:Y:S01]  /*6390*/  FADD.FTZ R169, R157, R166 ;  /* 0x000000a69da97221 */ /* 0x004fe20000010000 */
[----:B------:R-:W-:Y:S01]  /*63a0*/  FADD.FTZ R152, R14, R163 ;  /* 0x000000a30e987221 */ /* 0x000fe20000010000 */
[----:B----4-:R-:W-:Y:S01]  /*63b0*/  F2FP.F16.F32.PACK_AB R157, R160, R157 ;  /* 0x0000009da09d723e */ /* 0x010fe200000000ff */
[----:B------:R-:W-:Y:S01]  /*63c0*/  FMUL.FTZ R92, R92, R9 ;  /* 0x000000095c5c7220 */ /* 0x000fe20000410000 */
[----:B------:R-:W-:Y:S01]  /*63d0*/  FADD.FTZ R154, R160, R169 ;  /* 0x000000a9a09a7221 */ /* 0x000fe20000010000 */
[----:B------:R-:W-:Y:S01]  /*63e0*/  FADD.FTZ R163, R13, R152 ;  /* 0x000000980da37221 */ /* 0x000fe20000010000 */
[----:B------:R-:W-:Y:S01]  /*63f0*/  F2FP.F16.F32.PACK_AB R152, R175, R172 ;  /* 0x000000acaf98723e */ /* 0x000fe200000000ff */
[----:B------:R-:W-:Y:S01]  /*6400*/  MUFU.EX2 R165, R165 ;  /* 0x000000a500a57308 */ /* 0x000fe20000000800 */
[----:B------:R-:W-:Y:S01]  /*6410*/  F2FP.F16.F32.PACK_AB R160, R176, R15 ;  /* 0x0000000fb0a0723e */ /* 0x000fe200000000ff */
[----:B------:R-:W-:Y:S01]  /*6420*/  FADD.FTZ R166, R20, R163 ;  /* 0x000000a314a67221 */ /* 0x000fe20000010000 */
[-C--:B------:R-:W-:Y:S01]  /*6430*/  FMUL.FTZ R93, R93, R9.reuse ;  /* 0x000000095d5d7220 */ /* 0x080fe20000410000 */
[-C--:B------:R-:W-:Y:S01]  /*6440*/  FMUL.FTZ R96, R96, R9.reuse ;  /* 0x0000000960607220 */ /* 0x080fe20000410000 */
[-C--:B------:R-:W-:Y:S01]  /*6450*/  FMUL.FTZ R97, R97, R9.reuse ;  /* 0x0000000961617220 */ /* 0x080fe20000410000 */
[----:B------:R-:W-:Y:S01]  /*6460*/  FADD.FTZ R163, R15, R166 ;  /* 0x000000a60fa37221 */ /* 0x000fe20000010000 */
[-C--:B------:R-:W-:Y:S01]  /*6470*/  FMUL.FTZ R100, R100, R9.reuse ;  /* 0x0000000964647220 */ /* 0x080fe20000410000 */
[----:B------:R5:W1:Y:S01]  /*6480*/  MUFU.EX2 R6, R167 ;  /* 0x000000a700067308 */ /* 0x000a620000000800 */
[-C--:B------:R-:W-:Y:S01]  /*6490*/  FMUL.FTZ R101, R101, R9.reuse ;  /* 0x0000000965657220 */ /* 0x080fe20000410000 */
[----:B------:R-:W-:Y:S01]  /*64a0*/  FADD.FTZ R158, R176, R163 ;  /* 0x000000a3b09e7221 */ /* 0x000fe20000010000 */
[-C--:B------:R-:W-:Y:S01]  /*64b0*/  FMUL.FTZ R104, R104, R9.reuse ;  /* 0x0000000968687220 */ /* 0x080fe20000410000 */
[-C--:B------:R-:W-:Y:S01]  /*64c0*/  FMUL.FTZ R105, R105, R9.reuse ;  /* 0x0000000969697220 */ /* 0x080fe20000410000 */
[----:B------:R-:W-:Y:S01]  /*64d0*/  FMUL.FTZ R108, R108, R9 ;  /* 0x000000096c6c7220 */ /* 0x000fe20000410000 */
[----:B---3--:R-:W-:Y:S01]  /*64e0*/  FADD.FTZ R3, R21, R158 ;  /* 0x0000009e15037221 */ /* 0x008fe20000010000 */
[----:B------:R-:W-:Y:S01]  /*64f0*/  F2FP.F16.F32.PACK_AB R158, R20, R13 ;  /* 0x0000000d149e723e */ /* 0x000fe200000000ff */
[----:B------:R-:W2:Y:S01]  /*6500*/  MUFU.EX2 R171, R171 ;  /* 0x000000ab00ab7308 */ /* 0x000ea20000000800 */
[----:B-----5:R-:W-:Y:S01]  /*6510*/  FADD.FTZ R167, R159, R154 ;  /* 0x0000009a9fa77221 */ /* 0x020fe20000010000 */
[----:B------:R-:W-:Y:S01]  /*6520*/  F2FP.F16.F32.PACK_AB R154, R177, R174 ;  /* 0x000000aeb19a723e */ /* 0x000fe200000000ff */
[----:B------:R-:W-:Y:S01]  /*6530*/  BAR.SYNC.DEFER_BLOCKING 0xf, 0x100 ;  /* 0x03c4000000007b1d */ /* 0x000fe20000010000 */
[C---:B------:R-:W-:Y:S01]  /*6540*/  F2FP.F16.F32.PACK_AB R159, R164.reuse, R159 ;  /* 0x0000009fa49f723e */ /* 0x040fe200000000ff */
[----:B------:R-:W-:Y:S01]  /*6550*/  FADD.FTZ R170, R164, R167 ;  /* 0x000000a7a4aa7221 */ /* 0x000fe20000010000 */
[-C--:B------:R-:W-:Y:S01]  /*6560*/  FMUL.FTZ R109, R109, R9.reuse ;  /* 0x000000096d6d7220 */ /* 0x080fe20000410000 */
[-C--:B------:R-:W-:Y:S01]  /*6570*/  FMUL.FTZ R112, R112, R9.reuse ;  /* 0x0000000970707220 */ /* 0x080fe20000410000 */
[----:B------:R-:W-:Y:S01]  /*6580*/  FMUL.FTZ R113, R113, R9 ;  /* 0x0000000971717220 */ /* 0x000fe20000410000 */
[----:B------:R-:W3:Y:S01]  /*6590*/  MUFU.EX2 R178, R178 ;  /* 0x000000b200b27308 */ /* 0x000ee20000000800 */
[----:B0-----:R-:W-:Y:S01]  /*65a0*/  FADD.FTZ R169, R161, R170 ;  /* 0x000000aaa1a97221 */ /* 0x001fe20000010000 */
[----:B------:R-:W-:Y:S01]  /*65b0*/  F2FP.F16.F32.PACK_AB R161, R162, R161 ;  /* 0x000000a1a2a1723e */ /* 0x000fe200000000ff */
[----:B------:R-:W-:Y:S01]  /*65c0*/  FMUL.FTZ R116, R116, R9 ;  /* 0x0000000974747220 */ /* 0x000fe20000410000 */
[----:B-1----:R-:W-:Y:S01]  /*65d0*/  F2FP.F16.F32.PACK_AB R163, R6, R165 ;  /* 0x000000a506a3723e */ /* 0x002fe200000000ff */
        /* <DEDUP_REMOVED lines=11> */
[----:B------:R-:W1:Y:S01]  /*6690*/  MUFU.EX2 R179, R179 ;  /* 0x000000b300b37308 */ /* 0x000e620000000800 */
[----:B--2---:R-:W-:Y:S01]  /*66a0*/  FADD.FTZ R11, R171, R20 ;  /* 0x00000014ab0b7221 */ /* 0x004fe20000010000 */
[C---:B---3--:R-:W-:Y:S01]  /*66b0*/  FADD.FTZ R14, R178.reuse, R3 ;  /* 0x00000003b20e7221 */ /* 0x048fe20000010000 */
[----:B------:R-:W-:Y:S01]  /*66c0*/  F2FP.F16.F32.PACK_AB R162, R178, R21 ;  /* 0x00000015b2a2723e */ /* 0x000fe200000000ff */
[----:B------:R2:W-:Y:S01]  /*66d0*/  STSM.16.M88.4 [R19+0x26800], R152 ;  /* 0x0268009813007844 */ /* 0x0005e20000000200 */
[-C--:B------:R-:W-:Y:S01]  /*66e0*/  FMUL.FTZ R132, R132, R9.reuse ;  /* 0x0000000984847220 */ /* 0x080fe20000410000 */
[-C--:B------:R-:W-:Y:S01]  /*66f0*/  FMUL.FTZ R133, R133, R9.reuse ;  /* 0x0000000985857220 */ /* 0x080fe20000410000 */
[----:B------:R-:W-:Y:S01]  /*6700*/  FMUL.FTZ R136, R136, R9 ;  /* 0x0000000988887220 */ /* 0x000fe20000410000 */
[----:B------:R-:W3:Y:S01]  /*6710*/  MUFU.EX2 R167, R173 ;  /* 0x000000ad00a77308 */ /* 0x000ee20000000800 */
[C---:B0-----:R-:W-:Y:S01]  /*6720*/  FADD.FTZ R20, R12.reuse, R11 ;  /* 0x0000000b0c147221 */ /* 0x041fe20000010000 */
[----:B------:R-:W-:Y:S01]  /*6730*/  F2FP.F16.F32.PACK_AB R165, R12, R171 ;  /* 0x000000ab0ca5723e */ /* 0x000fe200000000ff */
[----:B------:R2:W-:Y:S01]  /*6740*/  STSM.16.M88.4 [R184], R156 ;  /* 0x0000009cb8007844 */ /* 0x0005e20000000200 */
[-C--:B------:R-:W-:Y:S01]  /*6750*/  FMUL.FTZ R137, R137, R9.reuse ;  /* 0x0000000989897220 */ /* 0x080fe20000410000 */
[-C--:B------:R-:W-:Y:S01]  /*6760*/  FMUL.FTZ R140, R140, R9.reuse ;  /* 0x000000098c8c7220 */ /* 0x080fe20000410000 */
[----:B------:R-:W-:Y:S01]  /*6770*/  FMUL.FTZ R141, R141, R9 ;  /* 0x000000098d8d7220 */ /* 0x000fe20000410000 */
[----:B------:R2:W-:Y:S01]  /*6780*/  STSM.16.M88.4 [R22], R160 ;  /* 0x000000a016007844 */ /* 0x0005e20000000200 */
[----:B------:R-:W0:Y:S01]  /*6790*/  MUFU.EX2 R181, R181 ;  /* 0x000000b500b57308 */ /* 0x000e220000000800 */
[----:B-1----:R-:W-:Y:S01]  /*67a0*/  FADD.FTZ R3, R179, R14 ;  /* 0x0000000eb3037221 */ /* 0x002fe20000010000 */
[----:B------:R-:W-:Y:S01]  /*67b0*/  F2FP.F16.F32.PACK_AB R164, R180, R179 ;  /* 0x000000b3b4a4723e */ /* 0x000fe200000000ff */
[-C--:B------:R-:W-:Y:S01]  /*67c0*/  FMUL.FTZ R144, R144, R9.reuse ;  /* 0x0000000990907220 */ /* 0x080fe20000410000 */
[-C--:B------:R-:W-:Y:S01]  /*67d0*/  FMUL.FTZ R145, R145, R9.reuse ;  /* 0x0000000991917220 */ /* 0x080fe20000410000 */
[----:B------:R-:W-:Y:S01]  /*67e0*/  FADD.FTZ R14, R180, R3 ;  /* 0x00000003b40e7221 */ /* 0x000fe20000010000 */
[-C--:B------:R-:W-:Y:S01]  /*67f0*/  FMUL.FTZ R148, R148, R9.reuse ;  /* 0x0000000994947220 */ /* 0x080fe20000410000 */
[----:B------:R-:W-:Y:S01]  /*6800*/  FMUL.FTZ R149, R149, R9 ;  /* 0x0000000995957220 */ /* 0x000fe20000410000 */
        /* <DEDUP_REMOVED lines=25> */
[C---:B---3--:R-:W-:Y:S01]  /*69a0*/  F2FP.F16.F32.PACK_AB R167, R10.reuse, R167 ;  /* 0x000000a70aa7723e */ /* 0x048fe200000000ff */
        /* <DEDUP_REMOVED lines=43> */
.L_x_6103:
[----:B------:R0:W1:Y:S01]  /*6c60*/  SYNCS.PHASECHK.TRANS64.TRYWAIT P2, [UR25+0x28c50], R7 ;  /* 0x028c5007ff0075a7 */ /* 0x0000620008040159 */
[----:B------:R-:W-:Y:S05]  /*6c70*/  @!P0 BRA `(.L_x_6104) ;  /* 0x0000000000048947 */ /* 0x000fea0003800000 */
[----:B------:R-:W-:Y:S01]  /*6c80*/  BPT.TRAP 0x1 ;  /* 0x000000040000795c */ /* 0x000fe20000300000 */
.L_x_6104:
[----:B-1----:R-:W-:Y:S05]  /*6c90*/  @P2 BRA `(.L_x_6105) ;  /* 0x0000000000082947 */ /* 0x002fea0003800000 */
[----:B------:R-:W1:Y:S02]  /*6ca0*/  SYNCS.PHASECHK.TRANS64.TRYWAIT P2, [UR25+0x28c50], R7 ;  /* 0x028c5007ff0075a7 */ /* 0x000e640008040159 */
[----:B-1----:R-:W-:Y:S05]  /*6cb0*/  @!P2 BRA `(.L_x_6106) ;  /* 0x000000a400a8a947 */ /* 0x002fea0003800000 */
.L_x_6105:
[----:B------:R-:W-:Y:S01]  /*6cc0*/  ULEA UR11, UR39, UR47, 0xc ;  /* 0x0000002f270b7291 */ /* 0x000fe2000f8e603f */
[----:B------:R-:W-:Y:S01]  /*6cd0*/  WARPGROUP.ARRIVE ;  /* 0x00000000000079c5 */ /* 0x000fe20000000000 */
[----:B------:R-:W-:Y:S01]  /*6ce0*/  UMOV UR7, 0x40000040 ;  /* 0x4000004000077882 */ /* 0x000fe20000000000 */
[----:B------:R-:W-:Y:S01]  /*6cf0*/  UISETP.GT.AND UP0, UPT, UR21, UR20, UPT ;  /* 0x000000141500728c */ /* 0x000fe2000bf04270 */
[----:B-1----:R-:W-:Y:S01]  /*6d00*/  @!P1 IADD3 R168, R168, 0x28c60, RZ ;  /* 0x00028c60a8a89810 */ /* 0x002fe20007ffe0ff */
[----:B------:R-:W-:Y:S01]  /*6d10*/  UIADD3 UR21, UR21, -0x1, URZ ;  /* 0xffffffff15157890 */ /* 0x000fe2000fffe03f */
[----:B------:R-:W-:Y:S01]  /*6d20*/  IMAD.MOV.U32 R8, RZ, RZ, R4 ;  /* 0x000000ffff087224 */ /* 0x000fe200078e0004 */
[----:B------:R-:W-:Y:S01]  /*6d30*/  UMOV UR6, UR11 ;  /* 0x0000000b00067c82 */ /* 0x000fe20008000000 */
[----:B------:R-:W-:Y:S01]  /*6d40*/  @!P1 PRMT R168, RZ, 0x654, R168 ;  /* 0x00000654ffa89816 */ /* 0x000fe200000000a8 */
[----:B------:R-:W-:Y:S01]  /*6d50*/  HGMMA.64x256x16.F32 R24, R152, gdesc[UR4].tnspB, R24, gsb0 ;  /* 0x43e0000498187df0 */ /* 0x000fe20008000818 */
[----:B------:R-:W-:Y:S01]  /*6d60*/  UIADD3 UR6, UR11, 0x80, URZ ;  /* 0x000000800b067890 */ /* 0x000fe2000fffe03f */
[----:B------:R-:W-:Y:S01]  /*6d70*/  PLOP3.LUT P2, PT, PT, PT, UP0, 0x80, 0x0 ;  /* 0x000000000000781c */ /* 0x000fe20003f4f008 */
[----:B------:R-:W-:Y:S01]  /*6d80*/  UMOV UR7, 0x40000040 ;  /* 0x4000004000077882 */ /* 0x000fe20000000000 */
[----:B------:R-:W-:Y:S01]  /*6d90*/  UMOV UR23, UR39 ;  /* 0x0000002700177c82 */ /* 0x000fe20008000000 */
[----:B------:R-:W-:Y:S01]  /*6da0*/  IMAD.MOV.U32 R9, RZ, RZ, R5 ;  /* 0x000000ffff097224 */ /* 0x000fe200078e0005 */
        /* <DEDUP_REMOVED lines=27> */
.L_x_6098:
[----:B------:R-:W-:-:S13]  /*6f60*/  ISETP.LE.AND P2, PT, RZ, UR21, PT ;  /* 0x00000015ff007c0c */ /* 0x000fda000bf43270 */
[----:B------:R-:W-:Y:S05]  /*6f70*/  @!P2 BRA `(.L_x_6108) ;  /* 0x0000001c0030a947 */ /* 0x000fea0003800000 */
[----:B------:R-:W-:Y:S01]  /*6f80*/  IMAD.MOV.U32 R9, RZ, RZ, R4 ;  /* 0x000000ffff097224 */ /* 0x000fe200078e0004 */
[----:B------:R-:W-:Y:S01]  /*6f90*/  MOV R14, R5 ;  /* 0x00000005000e7202 */ /* 0x000fe20000000f00 */
[----:B------:R-:W-:Y:S01]  /*6fa0*/  UMOV UR22, UR39 ;  /* 0x0000002700167c82 */ /* 0x000fe20008000000 */
[----:B------:R-:W-:Y:S01]  /*6fb0*/  ULDC UR23, c[0x0][0x9d8] ;  /* 0x0002760000177ab9 */ /* 0x000fe20000000800 */
[----:B------:R-:W-:-:S05]  /*6fc0*/  ULDC UR20, c[0x0][0x988] ;  /* 0x0002620000147ab9 */ /* 0x000fca0000000800 */
.L_x_6117:
[----:B------:R-:W-:-:S04]  /*6fd0*/  UIADD3 UR39, UR22, 0x1, URZ ;  /* 0x0000000116277890 */ /* 0x000fc8000fffe03f */
[----:B------:R-:W-:-:S04]  /*6fe0*/  UISETP.NE.AND UP0, UPT, UR39, 0x2, UPT ;  /* 0x000000022700788c */ /* 0x000fc8000bf05270 */
[----:B------:R-:W-:Y:S02]  /*6ff0*/  USEL UR6, URZ, 0x1, UP0 ;  /* 0x000000013f067887 */ /* 0x000fe40008000000 */
[----:B------:R-:W-:Y:S02]  /*7000*/  USEL UR39, UR39, URZ, UP0 ;  /* 0x0000003f27277287 */ /* 0x000fe40008000000 */
[----:B------:R-:W-:Y:S01]  /*7010*/  ULOP3.LUT UR38, UR38, UR6, URZ, 0x3c, !UPT ;  /* 0x0000000626267292 */ /* 0x000fe2000f8e3c3f */
[----:B-1-3--:R-:W-:Y:S11]  /*7020*/  @!P0 BRA `(.L_x_6109) ;  /* 0x0000000000048947 */ /* 0x00aff60003800000 */
[----:B------:R-:W-:Y:S01]  /*7030*/  BPT.TRAP 0x1 ;  /* 0x000000040000795c */ /* 0x000fe20000300000 */
.L_x_6109:
[----:B------:R-:W-:Y:S01]  /*7040*/  ULEA UR24, UR39, UR40, 0x3 ;  /* 0x0000002827187291 */ /* 0x000fe2000f8e183f */
[----:B01----:R-:W-:-:S05]  /*7050*/  IMAD.U32 R7, RZ, RZ, UR38 ;  /* 0x00000026ff077e24 */ /* 0x003fca000f8e00ff */
[----:B------:R-:W-:-:S04]  /*7060*/  SHF.L.U32 R7, R7, 0x1f, RZ ;  /* 0x0000001f07077819 */ /* 0x000fc800000006ff */
[----:B------:R0:W1:Y:S01]  /*7070*/  SYNCS.PHASECHK.TRANS64.TRYWAIT P2, [UR24+0x28c30], R7 ;  /* 0x028c3007ff0075a7 */ /* 0x0000620008040158 */
[----:B------:R-:W-:Y:S05]  /*7080*/  @!P0 BRA `(.L_x_6110) ;  /* 0x0000000000048947 */ /* 0x000fea0003800000 */
[----:B------:R-:W-:Y:S01]  /*7090*/  BPT.TRAP 0x1 ;  /* 0x000000040000795c */ /* 0x000fe20000300000 */
.L_x_6110:
[----:B-1----:R-:W-:Y:S05]  /*70a0*/  @P2 BRA `(.L_x_6111) ;  /* 0x0000000000082947 */ /* 0x002fea0003800000 */
[----:B------:R-:W1:Y:S02]  /*70b0*/  SYNCS.PHASECHK.TRANS64.TRYWAIT P2, [UR24+0x28c30], R7 ;  /* 0x028c3007ff0075a7 */ /* 0x000e640008040158 */
[----:B-1----:R-:W-:Y:S05]  /*70c0*/  @!P2 BRA `(.L_x_6112) ;  /* 0x000000a000b8a947 */ /* 0x002fea0003800000 */
.L_x_6111:
        /* <DEDUP_REMOVED lines=23> */
[----:B-1----:R-:W-:Y:S01]  /*7240*/  FMUL.FTZ R4, R153, UR23 ;  /* 0x0000001799047c20 */ /* 0x002fe20008410000 */
        /* <DEDUP_REMOVED lines=58> */
[----:B------:R-:W-:Y:S01]  /*75f0*/  FMUL.FTZ R168, R171, UR23 ;  /* 0x00000017aba87c20 */ /* 0x000fe20008410000 */
[----:B------:R-:W-:-:S05]  /*7600*/  FMUL.FTZ R171, R175, UR23 ;  /* 0x00000017afab7c20 */ /* 0x000fca0008410000 */
[----:B------:R-:W3:Y:S01]  /*7610*/  MUFU.TANH R10, R10 ;  /* 0x0000000a000a7308 */ /* 0x000ee20000002400 */
[----:B-1----:R-:W-:-:S05]  /*7620*/  FMNMX.FTZ R5, R164, R5, !PT ;  /* 0x00000005a4057209 */ /* 0x002fca0007810000 */
[----:B------:R-:W1:Y:S02]  /*7630*/  SHFL.BFLY PT, R172, R5, 0x2, 0x1f ;  /* 0x0c401f0005ac7f89 */ /* 0x000e6400000e0000 */
[----:B------:R-:W4:Y:S08]  /*7640*/  MUFU.TANH R11, R11 ;  /* 0x0000000b000b7308 */ /* 0x000f300000002400 */
[----:B------:R-:W5:Y:S08]  /*7650*/  MUFU.TANH R12, R12 ;  /* 0x0000000c000c7308 */ /* 0x000f700000002400 */
[----:B------:R-:W0:Y:S01]  /*7660*/  MUFU.TANH R162, R162 ;  /* 0x000000a200a27308 */ /* 0x000e220000002400 */
[----:B-1----:R-:W-:Y:S01]  /*7670*/  FMNMX.FTZ R177, R5, R172, !PT ;  /* 0x000000ac05b17209 */ /* 0x002fe20007810000 */
[----:B------:R-:W-:Y:S01]  /*7680*/  FMUL.FTZ R172, R179, UR23 ;  /* 0x00000017b3ac7c20 */ /* 0x000fe20008410000 */
[----:B--2---:R-:W-:-:S05]  /*7690*/  FMNMX.FTZ R5, R8, R9, !PT ;  /* 0x0000000908057209 */ /* 0x004fca0007810000 */
[----:B------:R-:W1:Y:S01]  /*76a0*/  MUFU.TANH R163, R163 ;  /* 0x000000a300a37308 */ /* 0x000e620000002400 */
[----:B------:R-:W2:Y:S01]  /*76b0*/  SHFL.BFLY PT, R180, R177, 0x1, 0x1f ;  /* 0x0c201f00b1b47f89 */ /* 0x000ea200000e0000 */
[----:B---3--:R-:W-:-:S04]  /*76c0*/  FMNMX.FTZ R174, R10, R5, !PT ;  /* 0x000000050aae7209 */ /* 0x008fc80007810000 */
[----:B----4-:R-:W-:Y:S02]  /*76d0*/  FMNMX.FTZ R5, R11, R174, !PT ;  /* 0x000000ae0b057209 */ /* 0x010fe40007810000 */
[----:B------:R-:W3:Y:S01]  /*76e0*/  MUFU.TANH R165, R165 ;  /* 0x000000a500a57308 */ /* 0x000ee20000002400 */
[----:B------:R-:W-:Y:S01]  /*76f0*/  FMUL.FTZ R174, R183, UR23 ;  /* 0x00000017b7ae7c20 */ /* 0x000fe20008410000 */
[----:B-----5:R-:W-:-:S04]  /*7700*/  FMNMX.FTZ R5, R12, R5, !PT ;  /* 0x000000050c057209 */ /* 0x020fc80007810000 */
[----:B0-----:R-:W-:Y:S02]  /*7710*/  FMNMX.FTZ R176, R162, R5, !PT ;  /* 0x00000005a2b07209 */ /* 0x001fe40007810000 */
[----:B------:R-:W0:Y:S02]  /*7720*/  MUFU.TANH R166, R166 ;  /* 0x000000a600a67308 */ /* 0x000e240000002400 */
[----:B-1----:R-:W-:-:S06]  /*7730*/  FMNMX.FTZ R176, R163, R176, !PT ;  /* 0x000000b0a3b07209 */ /* 0x002fcc0007810000 */
[----:B------:R-:W1:Y:S01]  /*7740*/  MUFU.TANH R167, R167 ;  /* 0x000000a700a77308 */ /* 0x000e620000002400 */
[----:B---3--:R-:W-:Y:S02]  /*7750*/  FMNMX.FTZ R175, R165, R176, !PT ;  /* 0x000000b0a5af7209 */ /* 0x008fe40007810000 */
[----:B--2---:R-:W-:-:S05]  /*7760*/  FMNMX.FTZ R5, R177, R180, !PT ;  /* 0x000000b4b1057209 */ /* 0x004fca0007810000 */
[----:B------:R-:W2:Y:S01]  /*7770*/  MUFU.TANH R168, R168 ;  /* 0x000000a800a87308 */ /* 0x000ea20000002400 */
[----:B0-----:R-:W-:Y:S01]  /*7780*/  FMNMX.FTZ R176, R166, R175, !PT ;  /* 0x000000afa6b07209 */ /* 0x001fe20007810000 */
[C---:B------:R-:W-:Y:S01]  /*7790*/  FMUL.FTZ R194, R5.reuse, UR10 ;  /* 0x0000000a05c27c20 */ /* 0x040fe20008410000 */
[----:B------:R-:W-:-:S03]  /*77a0*/  FADD.FTZ R14, -R5, R14 ;  /* 0x0000000e050e7221 */ /* 0x000fc60000010100 */
[--C-:B------:R-:W-:Y:S01]  /*77b0*/  FFMA.FTZ R177, R4, UR10, -R194.reuse ;  /* 0x0000000a04b17c23 */ /* 0x100fe200080108c2 */
[--C-:B------:R-:W-:Y:S01]  /*77c0*/  FFMA.FTZ R178, R152, UR10, -R194.reuse ;  /* 0x0000000a98b27c23 */ /* 0x100fe200080108c2 */
[----:B------:R-:W0:Y:S01]  /*77d0*/  MUFU.TANH R169, R169 ;  /* 0x000000a900a97308 */ /* 0x000e220000002400 */
[----:B-1----:R-:W-:Y:S01]  /*77e0*/  FMNMX.FTZ R175, R167, R176, !PT ;  /* 0x000000b0a7af7209 */ /* 0x002fe20007810000 */
[----:B------:R-:W-:Y:S01]  /*77f0*/  FMUL.FTZ R14, R14, UR10 ;  /* 0x0000000a0e0e7c20 */ /* 0x000fe20008410000 */
        /* <DEDUP_REMOVED lines=19> */
[----:B-1----:R-:W-:-:S07]  /*7930*/  FMNMX.FTZ R175, R171, R176, !PT ;  /* 0x000000b0abaf7209 */ /* 0x002fce0007810000 */
[----:B------:R-:W1:Y:S01]  /*7940*/  MUFU.TANH R173, R173 ;  /* 0x000000ad00ad7308 */ /* 0x000e620000002400 */
[----:B--2---:R-:W-:-:S07]  /*7950*/  FMNMX.FTZ R175, R170, R175, !PT ;  /* 0x000000afaaaf7209 */ /* 0x004fce0007810000 */
[----:B------:R-:W2:Y:S01]  /*7960*/  MUFU.TANH R174, R174 ;  /* 0x000000ae00ae7308 */ /* 0x000ea20000002400 */
[----:B0-----:R-:W-:-:S07]  /*7970*/  FMNMX.FTZ R4, R172, R175, !PT ;  /* 0x000000afac047209 */ /* 0x001fce0007810000 */
[----:B------:R-:W0:Y:S01]  /*7980*/  MUFU.EX2 R14, R14 ;  /* 0x0000000e000e7308 */ /* 0x000e220000000800 */
[----:B-1----:R-:W-:-:S07]  /*7990*/  FMNMX.FTZ R175, R173, R4, !PT ;  /* 0x00000004adaf7209 */ /* 0x002fce0007810000 */
[----:B------:R-:W1:Y:S01]  /*79a0*/  MUFU.EX2 R13, R13 ;  /* 0x0000000d000d7308 */ /* 0x000e620000000800 */
[----:B--2---:R-:W-:-:S05]  /*79b0*/  FMNMX.FTZ R175, R174, R175, !PT ;  /* 0x000000afaeaf7209 */ /* 0x004fca0007810000 */
[----:B------:R-:W2:Y:S02]  /*79c0*/  SHFL.BFLY PT, R4, R175, 0x2, 0x1f ;  /* 0x0c401f00af047f89 */ /* 0x000ea400000e0000 */
[----:B------:R3:W4:Y:S01]  /*79d0*/  MUFU.EX2 R176, R177 ;  /* 0x000000b100b07308 */ /* 0x0007220000000800 */
[-C--:B0-----:R-:W-:Y:S01]  /*79e0*/  FMUL.FTZ R24, R24, R14.reuse ;  /* 0x0000000e18187220 */ /* 0x081fe20000410000 */
        /* <DEDUP_REMOVED lines=8> */
[----:B---3--:R-:W-:-:S02]  /*7a70*/  IMAD.MOV R177, RZ, RZ, -R18 ;  /* 0x000000ffffb17224 */ /* 0x008fc400078e0a12 */
[-C--:B------:R-:W-:Y:S01]  /*7a80*/  FMUL.FTZ R37, R37, R14.reuse ;  /* 0x0000000e25257220 */ /* 0x080fe20000410000 */
[-C--:B------:R-:W-:Y:S01]  /*7a90*/  FMUL.FTZ R40, R40, R14.reuse ;  /* 0x0000000e28287220 */ /* 0x080fe20000410000 */
[-C--:B------:R-:W-:Y:S01]  /*7aa0*/  FMUL.FTZ R41, R41, R14.reuse ;  /* 0x0000000e29297220 */ /* 0x080fe20000410000 */
[-C--:B------:R-:W-:Y:S01]  /*7ab0*/  FMUL.FTZ R44, R44, R14.reuse ;  /* 0x0000000e2c2c7220 */ /* 0x080fe20000410000 */
[----:B------:R-:W-:Y:S01]  /*7ac0*/  ISETP.NE.AND P2, PT, R16, R177, PT ;  /* 0x000000b11000720c */ /* 0x000fe20003f45270 */
        /* <DEDUP_REMOVED lines=47> */
[----:B------:R-:W-:Y:S01]  /*7dc0*/  FFMA.FTZ R175, R10, UR10, -R179 ;  /* 0x0000000a0aaf7c23 */ /* 0x000fe200080108b3 */
[----:B------:R-:W-:-:S02]  /*7dd0*/  IMAD.U32 R168, RZ, RZ, UR24 ;  /* 0x00000018ffa87e24 */ /* 0x000fc4000f8e00ff */
[--C-:B------:R-:W-:Y:S01]  /*7de0*/  FFMA.FTZ R10, R11, UR10, -R179.reuse ;  /* 0x0000000a0b0a7c23 */ /* 0x100fe200080108b3 */
[----:B------:R-:W-:Y:S01]  /*7df0*/  MUFU.EX2 R9, R9 ;  /* 0x0000000900097308 */ /* 0x000fe20000000800 */
[--C-:B------:R-:W-:Y:S01]  /*7e00*/  FFMA.FTZ R11, R12, UR10, -R179.reuse ;  /* 0x0000000a0c0b7c23 */ /* 0x100fe200080108b3 */
[----:B------:R-:W-:Y:S02]  /*7e10*/  @!P1 VIADD R152, R168, 0x28c40 ;  /* 0x00028c40a8989836 */ /* 0x000fe40000000000 */
[--C-:B------:R-:W-:Y:S01]  /*7e20*/  FFMA.FTZ R12, R162, UR10, -R179.reuse ;  /* 0x0000000aa20c7c23 */ /* 0x100fe200080108b3 */
[--C-:B------:R-:W-:Y:S01]  /*7e30*/  FFMA.FTZ R163, R163, UR10, -R179.reuse ;  /* 0x0000000aa3a37c23 */ /* 0x100fe200080108b3 */
[--C-:B------:R-:W-:Y:S01]  /*7e40*/  FFMA.FTZ R165, R165, UR10, -R179.reuse ;  /* 0x0000000aa5a57c23 */ /* 0x100fe200080108b3 */
[--C-:B------:R-:W-:Y:S01]  /*7e50*/  FFMA.FTZ R196, R166, UR10, -R179.reuse ;  /* 0x0000000aa6c47c23 */ /* 0x100fe200080108b3 */
[----:B------:R-:W-:Y:S01]  /*7e60*/  @!P1 PRMT R152, RZ, 0x654, R152 ;  /* 0x00000654ff989816 */ /* 0x000fe20000000098 */
[----:B------:R-:W1:Y:S01]  /*7e70*/  MUFU.EX2 R8, R8 ;  /* 0x0000000800087308 */ /* 0x000e620000000800 */
[--C-:B------:R-:W-:Y:S01]  /*7e80*/  FFMA.FTZ R167, R167, UR10, -R179.reuse ;  /* 0x0000000aa7a77c23 */ /* 0x100fe200080108b3 */
[--C-:B------:R-:W-:Y:S01]  /*7e90*/  FFMA.FTZ R200, R171, UR10, -R179.reuse ;  /* 0x0000000aabc87c23 */ /* 0x100fe200080108b3 */
[----:B------:R4:W-:Y:S01]  /*7ea0*/  @!P1 SYNCS.ARRIVE.TRANS64.RED.A1T0 RZ, [R152+URZ], RZ ;  /* 0x000000ff98ff99a7 */ /* 0x0009e2000810043f */
[----:B------:R-:W-:Y:S01]  /*7eb0*/  MOV R171, UR22 ;  /* 0x0000001600ab7c02 */ /* 0x000fe20008000f00 */
[--C-:B------:R-:W-:Y:S01]  /*7ec0*/  FFMA.FTZ R169, R169, UR10, -R179.reuse ;  /* 0x0000000aa9a97c23 */ /* 0x100fe200080108b3 */
[--C-:B------:R-:W-:Y:S01]  /*7ed0*/  FFMA.FTZ R170, R170, UR10, -R179.reuse ;  /* 0x0000000aaaaa7c23 */ /* 0x100fe200080108b3 */
[----:B------:R-:W-:Y:S01]  /*7ee0*/  FFMA.FTZ R173, R173, UR10, -R179 ;  /* 0x0000000aadad7c23 */ /* 0x000fe200080108b3 */
[----:B------:R-:W2:Y:S01]  /*7ef0*/  MUFU.EX2 R175, R175 ;  /* 0x000000af00af7308 */ /* 0x000ea20000000800 */
[----:B------:R-:W-:-:S02]  /*7f00*/  @!P2 IMAD R154, R171, 0x40, R2 ;  /* 0x00000040ab9aa824 */ /* 0x000fc400078e0202 */
[----:B------:R-:W-:Y:S01]  /*7f10*/  FFMA.FTZ R174, R174, UR10, -R179 ;  /* 0x0000000aaeae7c23 */ /* 0x000fe200080108b3 */
[----:B----4-:R-:W-:Y:S01]  /*7f20*/  FADD.FTZ R152, R176, R3 ;  /* 0x00000003b0987221 */ /* 0x010fe20000010000 */
[----:B------:R-:W-:Y:S01]  /*7f30*/  FFMA.FTZ R172, R172, UR10, -R179 ;  /* 0x0000000aacac7c23 */ /* 0x000fe200080108b3 */
[----:B------:R-:W-:Y:S01]  /*7f40*/  FMUL.FTZ R112, R112, R14 ;  /* 0x0000000e70707220 */ /* 0x000fe20000410000 */
[----:B------:R-:W-:Y:S01]  /*7f50*/  @!P2 LEA R154, R154, UR40, 0x2 ;  /* 0x000000289a9aac11 */ /* 0x000fe2000f8e10ff */
[----:B0-----:R-:W-:Y:S01]  /*7f60*/  FADD.FTZ R3, R15, R152 ;  /* 0x000000980f037221 */ /* 0x001fe20000010000 */
[----:B------:R-:W0:Y:S01]  /*7f70*/  MUFU.EX2 R10, R10 ;  /* 0x0000000a000a7308 */ /* 0x000e220000000800 */
[----:B-1----:R-:W-:Y:S01]  /*7f80*/  FFMA.FTZ R6, R9, R6, R8 ;  /* 0x0000000609067223 */ /* 0x002fe20000010008 */
[-C--:B------:R-:W-:Y:S01]  /*7f90*/  FMUL.FTZ R113, R113, R14.reuse ;  /* 0x0000000e71717220 */ /* 0x080fe20000410000 */
[----:B------:R-:W-:Y:S01]  /*7fa0*/  FADD.FTZ R152, R20, R3 ;  /* 0x0000000314987221 */ /* 0x000fe20000010000 */
[----:B------:R-:W-:Y:S01]  /*7fb0*/  @!P2 STS [R154+0x28800], R14 ;  /* 0x0288000e9a00a388 */ /* 0x000fe20000000800 */
[-C--:B------:R-:W-:Y:S01]  /*7fc0*/  FMUL.FTZ R116, R116, R14.reuse ;  /* 0x0000000e74747220 */ /* 0x080fe20000410000 */
[-C--:B------:R-:W-:Y:S01]  /*7fd0*/  FMUL.FTZ R117, R117, R14.reuse ;  /* 0x0000000e75757220 */ /* 0x080fe20000410000 */
[----:B------:R-:W-:Y:S01]  /*7fe0*/  FADD.FTZ R177, R21, R152 ;  /* 0x0000009815b17221 */ /* 0x000fe20000010000 */
[----:B------:R-:W1:Y:S01]  /*7ff0*/  MUFU.EX2 R11, R11 ;  /* 0x0000000b000b7308 */ /* 0x000e620000000800 */
[----:B--2---:R-:W-:Y:S01]  /*8000*/  FADD.FTZ R3, R175, R6 ;  /* 0x00000006af037221 */ /* 0x004fe20000010000 */
[----:B------:R2:W-:Y:S01]  /*8010*/  @!P2 STS [R154+0x28820], R9 ;  /* 0x028820099a00a388 */ /* 0x0005e20000000800 */
[----:B------:R-:W-:Y:S01]  /*8020*/  FADD.FTZ R152, R178, R177 ;  /* 0x000000b1b2987221 */ /* 0x000fe20000010000 */
[-C--:B------:R-:W-:Y:S01]  /*8030*/  FMUL.FTZ R120, R120, R14.reuse ;  /* 0x0000000e78787220 */ /* 0x080fe20000410000 */
[-C--:B------:R-:W-:Y:S01]  /*8040*/  FMUL.FTZ R121, R121, R14.reuse ;  /* 0x0000000e79797220 */ /* 0x080fe20000410000 */
[-C--:B------:R-:W-:Y:S01]  /*8050*/  FMUL.FTZ R124, R124, R14.reuse ;  /* 0x0000000e7c7c7220 */ /* 0x080fe20000410000 */
[----:B------:R-:W-:Y:S01]  /*8060*/  FADD.FTZ R177, R153, R152 ;  /* 0x0000009899b17221 */ /* 0x000fe20000010000 */
[----:B------:R-:W3:Y:S01]  /*8070*/  MUFU.EX2 R12, R12 ;  /* 0x0000000c000c7308 */ /* 0x000ee20000000800 */
[----:B0-----:R-:W-:Y:S01]  /*8080*/  FADD.FTZ R6, R10, R3 ;  /* 0x000000030a067221 */ /* 0x001fe20000010000 */
[-C--:B------:R-:W-:Y:S01]  /*8090*/  FMUL.FTZ R125, R125, R14.reuse ;  /* 0x0000000e7d7d7220 */ /* 0x080fe20000410000 */
[----:B------:R-:W-:Y:S01]  /*80a0*/  FADD.FTZ R152, R180, R177 ;  /* 0x000000b1b4987221 */ /* 0x000fe20000010000 */
[-C--:B------:R-:W-:Y:S01]  /*80b0*/  FMUL.FTZ R128, R128, R14.reuse ;  /* 0x0000000e80807220 */ /* 0x080fe20000410000 */
[-C--:B------:R-:W-:Y:S01]  /*80c0*/  FMUL.FTZ R129, R129, R14.reuse ;  /* 0x0000000e81817220 */ /* 0x080fe20000410000 */
[-C--:B------:R-:W-:Y:S01]  /*80d0*/  FMUL.FTZ R132, R132, R14.reuse ;  /* 0x0000000e84847220 */ /* 0x080fe20000410000 */
[----:B------:R-:W-:Y:S01]  /*80e0*/  FADD.FTZ R177, R155, R152 ;  /* 0x000000989bb17221 */ /* 0x000fe20000010000 */
        /* <DEDUP_REMOVED lines=9> */
[----:B---3--:R-:W-:Y:S01]  /*8180*/  FADD.FTZ R6, R12, R3 ;  /* 0x000000030c067221 */ /* 0x008fe20000010000 */
[-C--:B------:R-:W-:Y:S01]  /*8190*/  FMUL.FTZ R145, R145, R14.reuse ;  /* 0x0000000e91917220 */ /* 0x080fe20000410000 */
[-C--:B------:R-:W-:Y:S01]  /*81a0*/  FMUL.FTZ R148, R148, R14.reuse ;  /* 0x0000000e94947220 */ /* 0x080fe20000410000 */
[----:B------:R-:W-:Y:S01]  /*81b0*/  FMUL.FTZ R149, R149, R14 ;  /* 0x0000000e95957220 */ /* 0x000fe20000410000 */
[----:B------:R-:W-:Y:S01]  /*81c0*/  F2FP.F16.F32.PACK_AB R158, R180, R153 ;  /* 0x00000099b49e723e */ /* 0x000fe200000000ff */
[----:B------:R-:W-:Y:S01]  /*81d0*/  FMUL.FTZ R26, R26, R9 ;  /* 0x000000091a1a7220 */ /* 0x000fe20000410000 */
[----:B--2---:R-:W-:Y:S01]  /*81e0*/  F2FP.F16.F32.PACK_AB R154, R20, R15 ;  /* 0x0000000f149a723e */ /* 0x004fe200000000ff */
        /* <DEDUP_REMOVED lines=58> */
[----:B-1----:R-:W-:Y:S01]  /*8590*/  FADD.FTZ R6, R198, R3 ;  /* 0x00000003c6067221 */ /* 0x002fe20000010000 */
[----:B------:R1:W-:Y:S01]  /*85a0*/  STSM.16.M88.4 [R19+0x26800], R152 ;  /* 0x0268009813007844 */ /* 0x0003e20000000200 */
        /* <DEDUP_REMOVED lines=22> */
[C---:B---3--:R-:W-:Y:S01]  /*8710*/  FADD.FTZ R6, R192.reuse, R13 ;  /* 0x0000000dc0067221 */ /* 0x048fe20000010000 */
[----:B------:R-:W-:Y:S01]  /*8720*/  F2FP.F16.F32.PACK_AB R164, R192, R159 ;  /* 0x0000009fc0a4723e */ /* 0x000fe200000000ff */
[----:B------:R-:W-:Y:S01]  /*8730*/  FMUL.FTZ R131, R131, R9 ;  /* 0x0000000983837220 */ /* 0x000fe20000410000 */
[----:B------:R-:W-:Y:S01]  /*8740*/  F2FP.F16.F32.PACK_AB R159, R196, R165 ;  /* 0x000000a5c49f723e */ /* 0x000fe200000000ff */
[-C--:B------:R-:W-:Y:S01]  /*8750*/  FMUL.FTZ R134, R134, R9.reuse ;  /* 0x0000000986867220 */ /* 0x080fe20000410000 */
[-C--:B------:R-:W-:Y:S01]  /*8760*/  FMUL.FTZ R135, R135, R9.reuse ;  /* 0x0000000987877220 */ /* 0x080fe20000410000 */
[----:B------:R-:W-:Y:S01]  /*8770*/  FMUL.FTZ R138, R138, R9 ;  /* 0x000000098a8a7220 */ /* 0x000fe20000410000 */
[----:B------:R-:W3:Y:S01]  /*8780*/  MUFU.EX2 R170, R170 ;  /* 0x000000aa00aa7308 */ /* 0x000ee20000000800 */
[C---:B--2---:R-:W-:Y:S01]  /*8790*/  FADD.FTZ R3, R200.reuse, R3 ;  /* 0x00000003c8037221 */ /* 0x044fe20000010000 */
[----:B------:R-:W-:Y:S01]  /*87a0*/  F2FP.F16.F32.PACK_AB R163, R200, R169 ;  /* 0x000000a9c8a3723e */ /* 0x000fe200000000ff */
[----:B------:R1:W-:Y:S01]  /*87b0*/  STSM.16.M88.4 [R184], R156 ;  /* 0x0000009cb8007844 */ /* 0x0003e20000000200 */
        /* <DEDUP_REMOVED lines=8> */
[----:B------:R-:W-:-:S04]  /*8840*/  FMUL.FTZ R151, R151, R9 ;  /* 0x0000000997977220 */ /* 0x000fc80000410000 */
[----:B------:R-:W0:Y:S01]  /*8850*/  MUFU.EX2 R171, R172 ;  /* 0x000000ac00ab7308 */ /* 0x000e220000000800 */
[----:B---3--:R-:W-:-:S07]  /*8860*/  FADD.FTZ R6, R170, R3 ;  /* 0x00000003aa067221 */ /* 0x008fce0000010000 */
[----:B------:R-:W3:Y:S01]  /*8870*/  MUFU.EX2 R173, R173 ;  /* 0x000000ad00ad7308 */ /* 0x000ee20000000800 */
[C---:B--2---:R-:W-:Y:S01]  /*8880*/  F2FP.F16.F32.PACK_AB R166, R194.reuse, R161 ;  /* 0x000000a1c2a6723e */ /* 0x044fe200000000ff */
[----:B------:R-:W-:Y:S01]  /*8890*/  FADD.FTZ R3, R194, R13 ;  /* 0x0000000dc2037221 */ /* 0x000fe20000010000 */
[----:B------:R-:W-:-:S05]  /*88a0*/  F2FP.F16.F32.PACK_AB R161, R198, R167 ;  /* 0x000000a7c6a1723e */ /* 0x000fca00000000ff */
[----:B------:R-:W2:Y:S01]  /*88b0*/  MUFU.EX2 R174, R174 ;  /* 0x000000ae00ae7308 */ /* 0x000ea20000000800 */
[C---:B0-----:R-:W-:Y:S01]  /*88c0*/  FADD.FTZ R6, R171.reuse, R6 ;  /* 0x00000006ab067221 */ /* 0x041fe20000010000 */
[----:B------:R-:W-:Y:S01]  /*88d0*/  F2FP.F16.F32.PACK_AB R165, R171, R170 ;  /* 0x000000aaaba5723e */ /* 0x000fe200000000ff */
[----:B------:R1:W-:Y:S02]  /*88e0*/  STSM.16.M88.4 [R22], R160 ;  /* 0x000000a016007844 */ /* 0x0003e40000000200 */
[----:B---3--:R-:W-:Y:S01]  /*88f0*/  FADD.FTZ R11, R173, R6 ;  /* 0x00000006ad0b7221 */ /* 0x008fe20000010000 */
[----:B--2---:R-:W-:-:S03]  /*8900*/  F2FP.F16.F32.PACK_AB R167, R174, R173 ;  /* 0x000000adaea7723e */ /* 0x004fc600000000ff */
[----:B------:R-:W-:Y:S02]  /*8910*/  FADD.FTZ R6, R174, R11 ;  /* 0x0000000bae067221 */ /* 0x000fe40000010000 */
[----:B------:R1:W-:Y:S01]  /*8920*/  STSM.16.M88.4 [R23], R164 ;  /* 0x000000a417007844 */ /* 0x0003e20000000200 */
[----:B------:R-:W-:Y:S05]  /*8930*/  @!P0 BRA `(.L_x_6113) ;  /* 0x0000000000048947 */ /* 0x000fea0003800000 */
[----:B------:R-:W-:Y:S01]  /*8940*/  BPT.TRAP 0x1 ;  /* 0x000000040000795c */ /* 0x000fe20000300000 */
.L_x_6113:
[----:B------:R0:W2:Y:S01]  /*8950*/  SYNCS.PHASECHK.TRANS64.TRYWAIT P2, [UR24+0x28c50], R7 ;  /* 0x028c5007ff0075a7 */ /* 0x0000a20008040158 */
[----:B------:R-:W-:Y:S05]  /*8960*/  @!P0 BRA `(.L_x_6114) ;  /* 0x0000000000048947 */ /* 0x000fea0003800000 */
[----:B------:R-:W-:Y:S01]  /*8970*/  BPT.TRAP 0x1 ;  /* 0x000000040000795c */ /* 0x000fe20000300000 */
.L_x_6114:
[----:B--2---:R-:W-:Y:S05]  /*8980*/  @P2 BRA `(.L_x_6115) ;  /* 0x0000000000082947 */ /* 0x004fea0003800000 */
[----:B------:R-:W2:Y:S02]  /*8990*/  SYNCS.PHASECHK.TRANS64.TRYWAIT P2, [UR24+0x28c50], R7 ;  /* 0x028c5007ff0075a7 */ /* 0x000ea40008040158 */
[----:B--2---:R-:W-:Y:S05]  /*89a0*/  @!P2 BRA `(.L_x_6116) ;  /* 0x000000880098a947 */ /* 0x004fea0003800000 */
.L_x_6115:
[----:B------:R-:W-:Y:S01]  /*89b0*/  ULEA UR11, UR39, UR47, 0xc ;  /* 0x0000002f270b7291 */ /* 0x000fe2000f8e603f */
[----:B------:R-:W-:Y:S01]  /*89c0*/  WARPGROUP.ARRIVE ;  /* 0x00000000000079c5 */ /* 0x000fe20000000000 */
[----:B------:R-:W-:Y:S01]  /*89d0*/  UMOV UR7, 0x40000040 ;  /* 0x4000004000077882 */ /* 0x000fe20000000000 */
[----:B------:R-:W-:Y:S01]  /*89e0*/  ISETP.LT.AND P2, PT, RZ, UR21, PT ;  /* 0x00000015ff007c0c */ /* 0x000fe2000bf41270 */
[----:B--2---:R-:W-:Y:S01]  /*89f0*/  @!P1 VIADD R168, R168, 0x28c60 ;  /* 0x00028c60a8a89836 */ /* 0x004fe20000000000 */
[----:B------:R-:W-:Y:S01]  /*8a00*/  UIADD3 UR21, UR21, -0x1, URZ ;  /* 0xffffffff15157890 */ /* 0x000fe2000fffe03f */
[----:B------:R-:W-:Y:S01]  /*8a10*/  MOV R9, R4 ;  /* 0x0000000400097202 */ /* 0x000fe20000000f00 */
        /* <DEDUP_REMOVED lines=34> */
.L_x_6108:
[----:B------:R-:W4:Y:S01]  /*8c40*/  SHFL.BFLY PT, R0, R3, 0x2, 0x1f ;  /* 0x0c401f0003007f89 */ /* 0x000f2200000e0000 */
[----:B------:R-:W-:Y:S01]  /*8c50*/  IMAD.U32 R12, RZ, RZ, UR10 ;  /* 0x0000000aff0c7e24 */ /* 0x000fe2000f8e00ff */
[----:B------:R-:W-:Y:S01]  /*8c60*/  UIADD3 UR37, UR37, 0x1, URZ ;  /* 0x0000000125257890 */ /* 0x000fe2000fffe03f */
[----:B------:R-:W-:Y:S01]  /*8c70*/  IMAD.U32 R20, RZ, RZ, UR10 ;  /* 0x0000000aff147e24 */ /* 0x000fe2000f8e00ff */
[----:B------:R-:W5:Y:S01]  /*8c80*/  SHFL.BFLY PT, R9, R6, 0x2, 0x1f ;  /* 0x0c401f0006097f89 */ /* 0x000f6200000e0000 */
[----:B------:R-:W-:Y:S08]  /*8c90*/  BAR.ARV 0x8, 0xa0 ;  /* 0x0202800000007b1d */ /* 0x000ff00000002000 */
[----:B------:R-:W-:Y:S01]  /*8ca0*/  BAR.SYNC.DEFER_BLOCKING 0xf, 0x100 ;  /* 0x03c4000000007b1d */ /* 0x000fe20000010000 */
[----:B----4-:R-:W-:Y:S01]  /*8cb0*/  FADD.FTZ R0, R0, R3 ;  /* 0x0000000300007221 */ /* 0x010fe20000010000 */
[----:B------:R-:W-:Y:S01]  /*8cc0*/  IMAD.U32 R3, RZ, RZ, UR39 ;  /* 0x00000027ff037e24 */ /* 0x000fe2000f8e00ff */
[----:B------:R-:W-:Y:S01]  /*8cd0*/  UIADD3 UR39, UR39, 0x1, URZ ;  /* 0x0000000127277890 */ /* 0x000fe2000fffe03f */
[----:B-----5:R-:W-:-:S02]  /*8ce0*/  FADD.FTZ R9, R9, R6 ;  /* 0x0000000609097221 */ /* 0x020fc40000010000 */
[----:B01----:R-:W0:Y:S01]  /*8cf0*/  SHFL.BFLY PT, R7, R0, 0x1, 0x1f ;  /* 0x0c201f0000077f89 */ /* 0x003e2200000e0000 */
[----:B------:R-:W-:-:S03]  /*8d00*/  UISETP.NE.AND UP0, UPT, UR39, 0x2, UPT ;  /* 0x000000022700788c */ /* 0x000fc6000bf05270 */
[----:B------:R-:W1:Y:S01]  /*8d10*/  SHFL.BFLY PT, R8, R9, 0x1, 0x1f ;  /* 0x0c201f0009087f89 */ /* 0x000e6200000e0000 */
        /* <DEDUP_REMOVED lines=8> */
[----:B------:R-:W-:Y:S02]  /*8da0*/  CS2R R6, SRZ ;  /* 0x0000000000067805 */ /* 0x000fe4000001ff00 */
[----:B------:R-:W-:-:S07]  /*8db0*/  FSETP.NE.FTZ.AND P2, PT, R14, RZ, PT ;  /* 0x000000ff0e00720b */ /* 0x000fce0003f55000 */
[----:B------:R-:W0:Y:S01]  /*8dc0*/  @P1 MUFU.RCP R7, R13 ;  /* 0x0000000d00071308 */ /* 0x000e220000001000 */
[----:B------:R-:W-:Y:S01]  /*8dd0*/  @P1 FMUL.FTZ R12, R12, 0.69314718246459960938 ;  /* 0x3f3172180c0c1820 */ /* 0x000fe20000410000 */
[----:B------:R-:W-:-:S04]  /*8de0*/  @!P0 LEA R0, R3, R2, 0x6 ;  /* 0x0000000203008211 */ /* 0x000fc800078e30ff */
[----:B------:R-:W-:Y:S01]  /*8df0*/  @P2 FMUL.FTZ R20, R20, 0.69314718246459960938 ;  /* 0x3f31721814142820 */ /* 0x000fe20000410000 */
[----:B------:R-:W-:Y:S02]  /*8e00*/  MOV R3, 0xff800000 ;  /* 0xff80000000037802 */ /* 0x000fe40000000f00 */
[----:B------:R-:W-:Y:S01]  /*8e10*/  @!P0 LEA R9, R0, UR40, 0x2 ;  /* 0x0000002800098c11 */ /* 0x000fe2000f8e10ff */
[----:B------:R-:W-:Y:S01]  /*8e20*/  @P2 MUFU.RCP R6, R14 ;  /* 0x0000000e00062308 */ /* 0x000fe20000001000 */
[----:B------:R-:W-:-:S07]  /*8e30*/  IMAD.MOV.U32 R0, RZ, RZ, -0x800000 ;  /* 0xff800000ff007424 */ /* 0x000fce00078e00ff */
[----:B------:R-:W1:Y:S01]  /*8e40*/  @P1 MUFU.LG2 R13, R13 ;  /* 0x0000000d000d1308 */ /* 0x000e620000000c00 */
        /* <DEDUP_REMOVED lines=65> */
[----:B-1----:R-:W-:Y:S01]  /*9260*/  @P1 FMUL.FTZ R13, R13, 0.69314718246459960938 ;  /* 0x3f3172180d0d1820 */ /* 0x002fe20000410000 */
        /* <DEDUP_REMOVED lines=50> */
[-C--:B--23--:R-:W-:Y:S01]  /*9590*/  FMUL.FTZ R168, R118, R6.reuse ;  /* 0x0000000676a87220 */ /* 0x08cfe20000410000 */
        /* <DEDUP_REMOVED lines=20> */
.L_x_6079:
[----:B------:R-:W0:Y:S08]  /*96e0*/  S2UR UR4, SR_CgaCtaId ;  /* 0x00000000000479c3 */ /* 0x000e300000008800 */
[----:B------:R-:W-:Y:S06]  /*96f0*/  BAR.SYNC.DEFER_BLOCKING 0x5, 0x120 ;  /* 0x0144800000007b1d */ /* 0x000fec0000010000 */
[----:B------:R-:W-:Y:S01]  /*9700*/  UMOV UR40, 0x400 ;  /* 0x0000040000287882 */ /* 0x000fe20000000000 */
[----:B------:R-:W-:Y:S01]  /*9710*/  BSSY B0, `(.L_x_6118) ;  /* 0x0000291000007945 */ /* 0x000fe20003800000 */
[----:B0-----:R-:W-:-:S09]  /*9720*/  ULEA UR40, UR4, UR40, 0x18 ;  /* 0x0000002804287291 */ /* 0x001fd2000f8ec03f */
[----:B------:R-:W0:Y:S02]  /*9730*/  LDS.128 R4, [UR40+0x28cd0] ;  /* 0x028cd028ff047984 */ /* 0x000e240008000c00 */
[----:B0-----:R-:W-:Y:S02]  /*9740*/  R2UR UR52, R5 ;  /* 0x00000000053472ca */ /* 0x001fe400000e0000 */
[----:B------:R-:W-:Y:S01]  /*9750*/  R2UR UR5, R6 ;  /* 0x00000000060572ca */ /* 0x000fe200000e0000 */
        /* <DEDUP_REMOVED lines=10> */
[----:B------:R-:W-:Y:S01]  /*9800*/  F2FP.F16.F32.PACK_AB R8, R8, R161 ;  /* 0x000000a10808723e */ /* 0x000fe200000000ff */
[----:B------:R-:W-:Y:S01]  /*9810*/  UISETP.NE.U32.AND UP0, UPT, UR8, URZ, UPT ;  /* 0x0000003f0800728c */ /* 0x000fe2000bf05070 */
[----:B------:R-:W-:-:S02]  /*9820*/  F2FP.F16.F32.PACK_AB R11, R31, R11 ;  /* 0x0000000b1f0b723e */ /* 0x000fc400000000ff */
[----:B------:R-:W-:Y:S01]  /*9830*/  F2FP.F16.F32.PACK_AB R33, R35, R34 ;  /* 0x000000222321723e */ /* 0x000fe200000000ff */
[----:B------:R-:W-:Y:S01]  /*9840*/  UISETP.NE.AND.EX UP0, UPT, UR9, URZ, UPT, UP0 ;  /* 0x0000003f0900728c */ /* 0x000fe2000bf05300 */
[----:B------:R-:W-:Y:S02]  /*9850*/  F2FP.F16.F32.PACK_AB R40, R41, R40 ;  /* 0x000000282928723e */ /* 0x000fe400000000ff */
[----:B------:R-:W-:Y:S02]  /*9860*/  F2FP.F16.F32.PACK_AB R34, R37, R36 ;  /* 0x000000242522723e */ /* 0x000fe400000000ff */
[----:B------:R-:W-:Y:S02]  /*9870*/  F2FP.F16.F32.PACK_AB R35, R39, R38 ;  /* 0x000000262723723e */ /* 0x000fe400000000ff */
[----:B------:R-:W-:Y:S02]  /*9880*/  F2FP.F16.F32.PACK_AB R41, R43, R42 ;  /* 0x0000002a2b29723e */ /* 0x000fe400000000ff */
        /* <DEDUP_REMOVED lines=13> */
[----:B------:R-:W-:Y:S01]  /*9960*/  F2FP.F16.F32.PACK_AB R51, R55, R54 ;  /* 0x000000363733723e */ /* 0x000fe200000000ff */
[----:B------:R-:W-:Y:S01]  /*9970*/  UIADD3 UR4, UP2, UR10, UR6, URZ ;  /* 0x000000060a047290 */ /* 0x000fe2000ff5e03f */
[C---:B------:R-:W-:Y:S01]  /*9980*/  IADD3 R177, P0, R122.reuse, 0x40, RZ ;  /* 0x000000407ab17810 */ /* 0x040fe20007f1e0ff */
[----:B------:R-:W-:Y:S01]  /*9990*/  UISETP.NE.AND.EX UP1, UPT, UR7, URZ, UPT, UP1 ;  /* 0x0000003f0700728c */ /* 0x000fe2000bf25310 */
[----:B------:R-:W-:Y:S01]  /*99a0*/  IADD3 R183, P6, R122, 0x2020, RZ ;  /* 0x000020207ab77810 */ /* 0x000fe20007fde0ff */
[----:B------:R-:W-:Y:S01]  /*99b0*/  @UP0 UIADD3 UR6, UP3, UR10, UR8, URZ ;  /* 0x000000080a060290 */ /* 0x000fe2000ff7e03f */
[----:B------:R-:W-:Y:S01]  /*99c0*/  LOP3.LUT R6, R177, 0x380, RZ, 0xc0, !PT ;  /* 0x00000380b1067812 */ /* 0x000fe200078ec0ff */
[----:B------:R-:W-:Y:S01]  /*99d0*/  UIADD3.X UR8, UR11, UR7, URZ, UP2, !UPT ;  /* 0x000000070b087290 */ /* 0x000fe200097fe43f */
[----:B------:R-:W-:Y:S01]  /*99e0*/  IADD3.X R13, RZ, R123, RZ, P0, !PT ;  /* 0x0000007bff0d7210 */ /* 0x000fe200007fe4ff */
[----:B------:R-:W-:Y:S01]  /*99f0*/  IMAD.X R25, RZ, RZ, R123, P6 ;  /* 0x000000ffff197224 */ /* 0x000fe200030e067b */
[----:B------:R-:W-:Y:S01]  /*9a00*/  SHF.R.U64 R6, R6, 0x3, RZ ;  /* 0x0000000306067819 */ /* 0x000fe200000012ff */
[----:B------:R-:W-:Y:S01]  /*9a10*/  @UP0 UIADD3.X UR7, UR11, UR9, URZ, UP3, !UPT ;  /* 0x000000090b070290 */ /* 0x000fe20009ffe43f */
[----:B------:R-:W-:-:S02]  /*9a20*/  IADD3 R175, P1, R122, 0x20, RZ ;  /* 0x000000207aaf7810 */ /* 0x000fc40007f3e0ff */
[----:B------:R-:W-:Y:S02]  /*9a30*/  LOP3.LUT R12, R6, R177, RZ, 0x3c, !PT ;  /* 0x000000b1060c7212 */ /* 0x000fe400078e3cff */
[----:B------:R-:W-:Y:S01]  /*9a40*/  LOP3.LUT R6, R183, 0x380, RZ, 0xc0, !PT ;  /* 0x00000380b7067812 */ /* 0x000fe200078ec0ff */
[--C-:B------:R-:W-:Y:S01]  /*9a50*/  IMAD.X R5, RZ, RZ, R123.reuse, P1 ;  /* 0x000000ffff057224 */ /* 0x100fe200008e067b */
[----:B------:R-:W-:Y:S02]  /*9a60*/  IADD3 R197, P0, R122, 0x4020, RZ ;  /* 0x000040207ac57810 */ /* 0x000fe40007f1e0ff */
[----:B------:R-:W-:Y:S02]  /*9a70*/  SHF.R.U64 R6, R6, 0x3, RZ ;  /* 0x0000000306067819 */ /* 0x000fe400000012ff */
[----:B------:R-:W-:Y:S01]  /*9a80*/  IADD3 R191, P5, R122, 0x2040, RZ ;  /* 0x000020407abf7810 */ /* 0x000fe20007fbe0ff */
[----:B------:R-:W-:Y:S01]  /*9a90*/  IMAD.X R95, RZ, RZ, R123, P0 ;  /* 0x000000ffff5f7224 */ /* 0x000fe200000e067b */
[----:B------:R-:W-:-:S02]  /*9aa0*/  LOP3.LUT R24, R6, R183, RZ, 0x3c, !PT ;  /* 0x000000b706187212 */ /* 0x000fc400078e3cff */
[----:B------:R-:W-:Y:S02]  /*9ab0*/  LOP3.LUT R6, R197, 0x380, RZ, 0xc0, !PT ;  /* 0x00000380c5067812 */ /* 0x000fe400078ec0ff */
[C---:B------:R-:W-:Y:S02]  /*9ac0*/  IADD3 R195, P1, R122.reuse, 0x4000, RZ ;  /* 0x000040007ac37810 */ /* 0x040fe40007f3e0ff */
[----:B------:R-:W-:Y:S02]  /*9ad0*/  IADD3 R179, P4, R122, 0x60, RZ ;  /* 0x000000607ab37810 */ /* 0x000fe40007f9e0ff */
[----:B------:R-:W-:Y:S01]  /*9ae0*/  IADD3.X R83, RZ, R123, RZ, P5, !PT ;  /* 0x0000007bff537210 */ /* 0x000fe20002ffe4ff */
[--C-:B------:R-:W-:Y:S01]  /*9af0*/  IMAD.X R91, RZ, RZ, R123.reuse, P1 ;  /* 0x000000ffff5b7224 */ /* 0x100fe200008e067b */
[----:B------:R-:W-:Y:S01]  /*9b00*/  SHF.R.U64 R6, R6, 0x3, RZ ;  /* 0x0000000306067819 */ /* 0x000fe200000012ff */
[----:B------:R-:W-:Y:S01]  /*9b10*/  IMAD.X R15, RZ, RZ, R123, P4 ;  /* 0x000000ffff0f7224 */ /* 0x000fe200020e067b */
[----:B------:R-:W-:-:S02]  /*9b20*/  LOP3.LUT R107, R122, 0x380, RZ, 0xc0, !PT ;  /* 0x000003807a6b7812 */ /* 0x000fc400078ec0ff */
        /* <DEDUP_REMOVED lines=8> */
[----:B------:R-:W-:-:S02]  /*9bb0*/  LOP3.LUT R14, R179, 0x380, RZ, 0xc0, !PT ;  /* 0x00000380b30e7812 */ /* 0x000fc400078ec0ff */
[----:B------:R-:W-:Y:S01]  /*9bc0*/  LOP3.LUT R94, R6, R197, RZ, 0x3c, !PT ;  /* 0x000000c5065e7212 */ /* 0x000fe200078e3cff */
[----:B------:R-:W-:Y:S01]  /*9bd0*/  IMAD.X R119, RZ, RZ, R123, P1 ;  /* 0x000000ffff777224 */ /* 0x000fe200008e067b */
[----:B------:R-:W-:Y:S02]  /*9be0*/  SHF.R.U64 R107, R107, 0x3, RZ ;  /* 0x000000036b6b7819 */ /* 0x000fe400000012ff */
[----:B------:R-:W-:Y:S02]  /*9bf0*/  LOP3.LUT R20, R181, 0x380, RZ, 0xc0, !PT ;  /* 0x00000380b5147812 */ /* 0x000fe400078ec0ff */
[----:B------:R-:W-:Y:S02]  /*9c00*/  LOP3.LUT R6, R205, 0x380, RZ, 0xc0, !PT ;  /* 0x00000380cd067812 */ /* 0x000fe400078ec0ff */
[----:B------:R-:W-:Y:S02]  /*9c10*/  IADD3 R203, P6, R122, 0x6000, RZ ;  /* 0x000060007acb7810 */ /* 0x000fe40007fde0ff */
[----:B------:R-:W-:-:S02]  /*9c20*/  SHF.R.U64 R4, R4, 0x3, RZ ;  /* 0x0000000304047819 */ /* 0x000fc400000012ff */
[C---:B------:R-:W-:Y:S02]  /*9c30*/  IADD3 R199, P4, R122.reuse, 0x4040, RZ ;  /* 0x000040407ac77810 */ /* 0x040fe40007f9e0ff */
[C---:B------:R-:W-:Y:S02]  /*9c40*/  IADD3 R114, P2, R122.reuse, 0x6040, RZ ;  /* 0x000060407a727810 */ /* 0x040fe40007f5e0ff */
[----:B------:R-:W-:Y:S02]  /*9c50*/  LOP3.LUT R82, R191, 0x380, RZ, 0xc0, !PT ;  /* 0x00000380bf527812 */ /* 0x000fe400078ec0ff */
[----:B------:R-:W-:Y:S02]  /*9c60*/  IADD3 R201, P3, R122, 0x4060, RZ ;  /* 0x000040607ac97810 */ /* 0x000fe40007f7e0ff */
[----:B------:R-:W-:Y:S02]  /*9c70*/  SHF.R.U64 R14, R14, 0x3, RZ ;  /* 0x000000030e0e7819 */ /* 0x000fe400000012ff */
[----:B------:R-:W-:Y:S01]  /*9c80*/  LOP3.LUT R86, R193, 0x380, RZ, 0xc0, !PT ;  /* 0x00000380c1567812 */ /* 0x000fe200078ec0ff */
[----:B------:R-:W-:Y:S01]  /*9c90*/  IMAD.X R103, RZ, RZ, R123, P3 ;  /* 0x000000ffff677224 */ /* 0x000fe200018e067b */
[----:B------:R-:W-:-:S02]  /*9ca0*/  LOP3.LUT R110, R118, 0x380, RZ, 0xc0, !PT ;  /* 0x00000380766e7812 */ /* 0x000fc400078ec0ff */
[----:B------:R-:W-:Y:S01]  /*9cb0*/  LOP3.LUT R122, R107, R122, RZ, 0x3c, !PT ;  /* 0x0000007a6b7a7212 */ /* 0x000fe200078e3cff */
[----:B------:R-:W-:Y:S01]  /*9cc0*/  IMAD.X R107, RZ, RZ, R123, P6 ;  /* 0x000000ffff6b7224 */ /* 0x000fe200030e067b */
[----:B------:R-:W-:Y:S02]  /*9cd0*/  SHF.R.U64 R20, R20, 0x3, RZ ;  /* 0x0000000314147819 */ /* 0x000fe400000012ff */
[----:B------:R-:W-:Y:S02]  /*9ce0*/  LOP3.LUT R90, R195, 0x380, RZ, 0xc0, !PT ;  /* 0x00000380c35a7812 */ /* 0x000fe400078ec0ff */
[----:B------:R-:W-:Y:S02]  /*9cf0*/  SHF.R.U64 R6, R6, 0x3, RZ ;  /* 0x0000000306067819 */ /* 0x000fe400000012ff */
[----:B------:R-:W-:Y:S02]  /*9d00*/  LOP3.LUT R4, R4, R175, RZ, 0x3c, !PT ;  /* 0x000000af04047212 */ /* 0x000fe400078e3cff */
[----:B------:R-:W-:-:S02]  /*9d10*/  LOP3.LUT R106, R203, 0x380, RZ, 0xc0, !PT ;  /* 0x00000380cb6a7812 */ /* 0x000fc400078ec0ff */
[----:B------:R-:W-:Y:S02]  /*9d20*/  SHF.R.U64 R82, R82, 0x3, RZ ;  /* 0x0000000352527819 */ /* 0x000fe400000012ff */
[----:B------:R-:W-:Y:S02]  /*9d30*/  LOP3.LUT R98, R199, 0x380, RZ, 0xc0, !PT ;  /* 0x00000380c7627812 */ /* 0x000fe400078ec0ff */
[----:B------:R-:W-:Y:S02]  /*9d40*/  LOP3.LUT R27, R114, 0x380, RZ, 0xc0, !PT ;  /* 0x00000380721b7812 */ /* 0x000fe400078ec0ff */
[----:B------:R-:W-:Y:S02]  /*9d50*/  LOP3.LUT R14, R14, R179, RZ, 0x3c, !PT ;  /* 0x000000b30e0e7212 */ /* 0x000fe400078e3cff */
[----:B------:R-:W-:Y:S02]  /*9d60*/  SHF.R.U64 R86, R86, 0x3, RZ ;  /* 0x0000000356567819 */ /* 0x000fe400000012ff */
[----:B------:R-:W-:-:S02]  /*9d70*/  LOP3.LUT R102, R201, 0x380, RZ, 0xc0, !PT ;  /* 0x00000380c9667812 */ /* 0x000fc400078ec0ff */
[----:B------:R-:W-:Y:S02]  /*9d80*/  SHF.R.U64 R29, R110, 0x3, RZ ;  /* 0x000000036e1d7819 */ /* 0x000fe400000012ff */
[----:B------:R-:W-:Y:S02]  /*9d90*/  LOP3.LUT R20, R20, R181, RZ, 0x3c, !PT ;  /* 0x000000b514147212 */ /* 0x000fe400078e3cff */
[----:B------:R-:W-:Y:S02]  /*9da0*/  SHF.R.U64 R90, R90, 0x3, RZ ;  /* 0x000000035a5a7819 */ /* 0x000fe400000012ff */
[----:B------:R-:W-:Y:S02]  /*9db0*/  MOV R122, R122 ;  /* 0x0000007a007a7202 */ /* 0x000fe40000000f00 */
[----:B------:R-:W-:Y:S02]  /*9dc0*/  LOP3.LUT R110, R6, R205, RZ, 0x3c, !PT ;  /* 0x000000cd066e7212 */ /* 0x000fe400078e3cff */
[----:B------:R-:W-:Y:S01]  /*9dd0*/  SHF.R.U64 R106, R106, 0x3, RZ ;  /* 0x000000036a6a7819 */ /* 0x000fe200000012ff */
[----:B------:R0:W-:Y:S01]  /*9de0*/  STSM.16.M88.4 [R122], R8 ;  /* 0x000000087a007844 */ /* 0x0001e20000000200 */
[----:B------:R-:W-:-:S02]  /*9df0*/  MOV R6, R4 ;  /* 0x0000000400067202 */ /* 0x000fc40000000f00 */
[----:B------:R-:W-:Y:S02]  /*9e00*/  LOP3.LUT R82, R82, R191, RZ, 0x3c, !PT ;  /* 0x000000bf52527212 */ /* 0x000fe400078e3cff */
[----:B------:R-:W-:Y:S01]  /*9e10*/  SHF.R.U64 R98, R98, 0x3, RZ ;  /* 0x0000000362627819 */ /* 0x000fe200000012ff */
[----:B------:R-:W-:Y:S01]  /*9e20*/  STSM.16.M88.4 [R6], R32 ;  /* 0x0000002006007844 */ /* 0x000fe20000000200 */
[----:B------:R-:W-:Y:S02]  /*9e30*/  SHF.R.U64 R27, R27, 0x3, RZ ;  /* 0x000000031b1b7819 */ /* 0x000fe400000012ff */
[----:B------:R-:W-:Y:S02]  /*9e40*/  MOV R12, R12 ;  /* 0x0000000c000c7202 */ /* 0x000fe40000000f00 */
[----:B------:R-:W-:Y:S02]  /*9e50*/  LOP3.LUT R86, R86, R193, RZ, 0x3c, !PT ;  /* 0x000000c156567212 */ /* 0x000fe400078e3cff */
[----:B------:R-:W-:Y:S01]  /*9e60*/  SHF.R.U64 R102, R102, 0x3, RZ ;  /* 0x0000000366667819 */ /* 0x000fe200000012ff */
[----:B------:R-:W-:Y:S01]  /*9e70*/  STSM.16.M88.4 [R12], R40 ;  /* 0x000000280c007844 */ /* 0x000fe20000000200 */
[----:B------:R-:W-:Y:S01]  /*9e80*/  MOV R14, R14 ;  /* 0x0000000e000e7202 */ /* 0x000fe20000000f00 */
[----:B0-----:R-:W-:Y:S01]  /*9e90*/  IMAD.U32 R10, RZ, RZ, UR6 ;  /* 0x00000006ff0a7e24 */ /* 0x001fe2000f8e00ff */
        /* <DEDUP_REMOVED lines=15> */
[-C--:B------:R-:W-:Y:S01]  /*9f90*/  IADD3.X R99, RZ, R123.reuse, RZ, P4, !PT ;  /* 0x0000007bff637210 */ /* 0x080fe200027fe4ff */
[----:B------:R-:W-:Y:S01]  /*9fa0*/  STSM.16.M88.4 [R24], R64 ;  /* 0x0000004018007844 */ /* 0x000fe20000000200 */
[----:B------:R-:W-:Y:S02]  /*9fb0*/  IADD3.X R115, RZ, R123, RZ, P2, !PT ;  /* 0x0000007bff737210 */ /* 0x000fe400017fe4ff */
[----:B------:R-:W-:Y:S02]  /*9fc0*/  LOP3.LUT R98, R98, R199, RZ, 0x3c, !PT ;  /* 0x000000c762627212 */ /* 0x000fe400078e3cff */
[----:B------:R-:W-:Y:S02]  /*9fd0*/  LOP3.LUT R114, R27, R114, RZ, 0x3c, !PT ;  /* 0x000000721b727212 */ /* 0x000fe400078e3cff */
[----:B------:R-:W-:Y:S02]  /*9fe0*/  MOV R5, R82 ;  /* 0x0000005200057202 */ /* 0x000fe40000000f00 */
[----:B------:R-:W-:-:S02]  /*9ff0*/  F2FP.F16.F32.PACK_AB R74, R77, R76 ;  /* 0x0000004c4d4a723e */ /* 0x000fc400000000ff */
[----:B------:R-:W-:Y:S02]  /*a000*/  F2FP.F16.F32.PACK_AB R75, R79, R78 ;  /* 0x0000004e4f4b723e */ /* 0x000fe400000000ff */
[----:B------:R-:W-:Y:S02]  /*a010*/  F2FP.F16.F32.PACK_AB R80, R81, R80 ;  /* 0x000000505150723e */ /* 0x000fe400000000ff */
[----:B------:R-:W-:Y:S01]  /*a020*/  LOP3.LUT R102, R102, R201, RZ, 0x3c, !PT ;  /* 0x000000c966667212 */ /* 0x000fe200078e3cff */
[----:B------:R0:W-:Y:S01]  /*a030*/  STSM.16.M88.4 [R5], R72 ;  /* 0x0000004805007844 */ /* 0x0001e20000000200 */
        /* <DEDUP_REMOVED lines=8> */
[----:B------:R-:W-:Y:S01]  /*a0c0*/  F2FP.F16.F32.PACK_AB R154, R93, R92 ;  /* 0x0000005c5d9a723e */ /* 0x000fe200000000ff */
[----:B0-----:R-:W-:Y:S01]  /*a0d0*/  IMAD.U32 R5, RZ, RZ, UR8 ;  /* 0x00000008ff057e24 */ /* 0x001fe2000f8e00ff */
        /* <DEDUP_REMOVED lines=36> */
[----:B------:R-:W-:Y:S01]  /*a320*/  STSM.16.M88.4 [R110], R128 ;  /* 0x000000806e007844 */ /* 0x000fe20000000200 */
[----:B------:R-:W-:-:S02]  /*a330*/  F2FP.F16.F32.PACK_AB R138, R141, R140 ;  /* 0x0000008c8d8a723e */ /* 0x000fc400000000ff */
[----:B------:R-:W-:Y:S02]  /*a340*/  F2FP.F16.F32.PACK_AB R139, R143, R142 ;  /* 0x0000008e8f8b723e */ /* 0x000fe400000000ff */
[----:B------:R-:W-:Y:S01]  /*a350*/  F2FP.F16.F32.PACK_AB R145, R147, R146 ;  /* 0x000000929391723e */ /* 0x000fe200000000ff */
[----:B0-----:R-:W-:Y:S01]  /*a360*/  IMAD.U32 R4, RZ, RZ, UR4 ;  /* 0x00000004ff047e24 */ /* 0x001fe2000f8e00ff */
[----:B------:R-:W-:Y:S01]  /*a370*/  MOV R118, R118 ;  /* 0x0000007600767202 */ /* 0x000fe20000000f00 */
[----:B------:R0:W-:Y:S01]  /*a380*/  STSM.16.M88.4 [R8], R136 ;  /* 0x0000008808007844 */ /* 0x0001e20000000200 */
[----:B------:R-:W-:Y:S02]  /*a390*/  F2FP.F16.F32.PACK_AB R146, R149, R148 ;  /* 0x000000949592723e */ /* 0x000fe400000000ff */
[----:B------:R-:W-:Y:S02]  /*a3a0*/  F2FP.F16.F32.PACK_AB R147, R151, R150 ;  /* 0x000000969793723e */ /* 0x000fe400000000ff */
[----:B------:R-:W-:-:S02]  /*a3b0*/  PLOP3.LUT P6, PT, PT, PT, UP0, 0x80, 0x0 ;  /* 0x000000000000781c */ /* 0x000fc40003fcf008 */
[----:B------:R-:W-:Y:S01]  /*a3c0*/  PLOP3.LUT P0, PT, PT, PT, UP1, 0x80, 0x0 ;  /* 0x000000000000781c */ /* 0x000fe20003f0f018 */
[----:B------:R1:W-:Y:S01]  /*a3d0*/  STSM.16.M88.4 [R118], R144 ;  /* 0x0000009076007844 */ /* 0x0003e20000000200 */
[----:B------:R-:W-:Y:S01]  /*a3e0*/  MOV R11, UR7 ;  /* 0x00000007000b7c02 */ /* 0x000fe20008000f00 */
[----:B------:R-:W-:Y:S08]  /*a3f0*/  BAR.SYNC.DEFER_BLOCKING 0x1, 0x100 ;  /* 0x0044000000007b1d */ /* 0x000ff00000010000 */
[----:B------:R2:W3:Y:S04]  /*a400*/  @P6 LDG.E R10, desc[UR48][R10.64] ;  /* 0x000000300a0a6981 */ /* 0x0004e8000c1e1900 */
[----:B------:R-:W4:Y:S01]  /*a410*/  @P0 LDG.E R6, desc[UR48][R4.64] ;  /* 0x0000003004060981 */ /* 0x000f22000c1e1900 */
[----:B------:R-:W-:Y:S01]  /*a420*/  IMAD R9, R186, 0x40, R17 ;  /* 0x00000040ba097824 */ /* 0x000fe200078e0211 */
[----:B------:R-:W-:Y:S01]  /*a430*/  ULDC UR8, c[0x0][0xa88] ;  /* 0x0002a20000087ab9 */ /* 0x000fe20000000800 */
[----:B------:R-:W-:-:S02]  /*a440*/  UMOV UR4, URZ ;  /* 0x0000003f00047c82 */ /* 0x000fc40008000000 */
[----:B------:R-:W-:-:S03]  /*a450*/  IMAD.WIDE R126, R9, 0x2, R126 ;  /* 0x00000002097e7825 */ /* 0x000fc600078e027e */
[C---:B------:R-:W-:Y:S02]  /*a460*/  IADD3 R12, P2, R126.reuse, 0x1000, RZ ;  /* 0x000010007e0c7810 */ /* 0x040fe40007f5e0ff */
[C---:B------:R-:W-:Y:S02]  /*a470*/  IADD3 R33, P1, R126.reuse, 0x2000, RZ ;  /* 0x000020007e217810 */ /* 0x040fe40007f3e0ff */
[----:B--2---:R-:W-:Y:S02]  /*a480*/  P2R R11, PR, RZ, 0x4 ;  /* 0x00000004ff0b7803 */ /* 0x004fe40000000000 */
[C---:B------:R-:W-:Y:S02]  /*a490*/  IADD3 R25, P2, R126.reuse, 0x3000, RZ ;  /* 0x000030007e197810 */ /* 0x040fe40007f5e0ff */
[C---:B------:R-:W-:Y:S02]  /*a4a0*/  IADD3 R41, P3, R126.reuse, 0x4000, RZ ;  /* 0x000040007e297810 */ /* 0x040fe40007f7e0ff */
        /* <DEDUP_REMOVED lines=14> */
[----:B0-----:R-:W-:Y:S02]  /*a590*/  LOP3.LUT R8, R9, R12, RZ, 0x3c, !PT ;  /* 0x0000000c09087212 */ /* 0x001fe400078e3cff */
[----:B------:R-:W-:Y:S02]  /*a5a0*/  LOP3.LUT R32, R32, R33, RZ, 0x3c, !PT ;  /* 0x0000002120207212 */ /* 0x000fe400078e3cff */
[----:B------:R-:W-:Y:S02]  /*a5b0*/  LOP3.LUT R24, R24, R25, RZ, 0x3c, !PT ;  /* 0x0000001918187212 */ /* 0x000fe400078e3cff */
[----:B------:R-:W-:Y:S02]  /*a5c0*/  LOP3.LUT R40, R40, R41, RZ, 0x3c, !PT ;  /* 0x0000002928287212 */ /* 0x000fe400078e3cff */
[----:B------:R-:W-:-:S02]  /*a5d0*/  LOP3.LUT R28, R28, R29, RZ, 0x3c, !PT ;  /* 0x0000001d1c1c7212 */ /* 0x000fc400078e3cff */
[----:B------:R-:W-:Y:S02]  /*a5e0*/  LOP3.LUT R44, R44, R45, RZ, 0x3c, !PT ;  /* 0x0000002d2c2c7212 */ /* 0x000fe400078e3cff */
[----:B---3--:R-:W-:Y:S02]  /*a5f0*/  @P6 R2UR UR8, R10 ;  /* 0x000000000a0862ca */ /* 0x008fe400000e0000 */
[----:B----4-:R-:W-:Y:S01]  /*a600*/  @P0 R2UR UR4, R6 ;  /* 0x00000000060402ca */ /* 0x010fe200000e0000 */
[----:B-1----:R-:W-:-:S14]  /*a610*/  @P6 BRA `(.L_x_6120) ;  /* 0x0000000000186947 */ /* 0x002fdc0003800000 */
[----:B------:R-:W-:Y:S05]  /*a620*/  @!P0 BRA `(.L_x_6120) ;  /* 0x0000000000148947 */ /* 0x000fea0003800000 */
[----:B------:R-:W2:Y:S04]  /*a630*/  LDG.E R10, desc[UR48][R4.64] ;  /* 0x00000030040a7981 */ /* 0x000ea8000c1e1900 */
[----:B------:R-:W3:Y:S01]  /*a640*/  LDG.E R6, desc[UR48][R4.64+0x4] ;  /* 0x0000043004067981 */ /* 0x000ee2000c1e1900 */
[----:B--2---:R-:W-:Y:S02]  /*a650*/  R2UR UR6, R10 ;  /* 0x000000000a0672ca */ /* 0x004fe400000e0000 */
[----:B---3--:R-:W-:-:S13]  /*a660*/  R2UR UR8, R6 ;  /* 0x00000000060872ca */ /* 0x008fda00000e0000 */
[----:B------:R-:W-:-:S12]  /*a670*/  UIADD3 UR8, -UR6, UR8, URZ ;  /* 0x0000000806087290 */ /* 0x000fd8000fffe13f */
.L_x_6120:
        /* <DEDUP_REMOVED lines=67> */
[----:B------:R-:W-:Y:S01]  /*aab0*/  IMAD.MOV R5, RZ, RZ, -R18 ;  /* 0x000000ffff057224 */ /* 0x000fe200078e0a12 */
[----:B------:R-:W-:Y:S02]  /*aac0*/  UIMAD.WIDE.U32 UR6, UR44, UR10, UR6 ;  /* 0x0000000a2c0672a5 */ /* 0x000fe4000f8e0006 */
[----:B------:R-:W-:Y:S01]  /*aad0*/  UIMAD UR9, UR44, UR11, UR9 ;  /* 0x0000000b2c0972a4 */ /* 0x000fe2000f8e0209 */
[----:B------:R-:W-:Y:S02]  /*aae0*/  LEA R6, R11, R2, 0x6 ;  /* 0x000000020b067211 */ /* 0x000fe400078e30ff */
[----:B------:R-:W-:Y:S01]  /*aaf0*/  ULDC.64 UR10, c[0x0][0xb78] ;  /* 0x0002de00000a7ab9 */ /* 0x000fe20000000a00 */
[----:B------:R-:W-:Y:S01]  /*ab00*/  UIADD3 UR7, UR7, UR9, URZ ;  /* 0x0000000907077290 */ /* 0x000fe2000fffe03f */
[----:B------:R-:W-:Y:S01]  /*ab10*/  ISETP.NE.AND P0, PT, R16, R5, PT ;  /* 0x000000051000720c */ /* 0x000fe20003f05270 */
[----:B------:R-:W-:Y:S01]  /*ab20*/  UIMAD UR9, UR43, UR10, URZ ;  /* 0x0000000a2b0972a4 */ /* 0x000fe2000f8e023f */
[C---:B------:R-:W-:Y:S01]  /*ab30*/  VIADD R10, R6.reuse, 0x8 ;  /* 0x00000008060a7836 */ /* 0x040fe20000000000 */
[----:B------:R-:W-:Y:S01]  /*ab40*/  UIMAD.WIDE.U32 UR6, UR42, UR10, UR6 ;  /* 0x0000000a2a0672a5 */ /* 0x000fe2000f8e0006 */
[----:B------:R-:W-:Y:S01]  /*ab50*/  SHF.R.S32.HI R4, RZ, 0x1f, R6 ;  /* 0x0000001fff047819 */ /* 0x000fe20000011406 */
[----:B------:R-:W-:Y:S01]  /*ab60*/  UIMAD UR9, UR42, UR11, UR9 ;  /* 0x0000000b2a0972a4 */ /* 0x000fe2000f8e0209 */
[----:B------:R-:W-:-:S02]  /*ab70*/  ISETP.GE.OR P1, PT, R6, UR8, P0 ;  /* 0x0000000806007c0c */ /* 0x000fc40008726670 */
[----:B------:R-:W-:Y:S01]  /*ab80*/  ISETP.GE.OR P0, PT, R10, UR8, P0 ;  /* 0x000000080a007c0c */ /* 0x000fe20008706670 */
[----:B------:R-:W-:Y:S01]  /*ab90*/  ULDC.64 UR10, c[0x0][0xb40] ;  /* 0x0002d000000a7ab9 */ /* 0x000fe20000000a00 */
[----:B------:R-:W-:Y:S01]  /*aba0*/  IADD3 R5, P2, R6, UR6, RZ ;  /* 0x0000000606057c10 */ /* 0x000fe2000ff5e0ff */
[----:B------:R-:W-:-:S05]  /*abb0*/  IMAD.U32 R11, RZ, RZ, UR9 ;  /* 0x00000009ff0b7e24 */ /* 0x000fca000f8e00ff */
[----:B------:R-:W-:Y:S02]  /*abc0*/  IADD3.X R6, R4, UR7, R11, P2, !PT ;  /* 0x0000000704067c10 */ /* 0x000fe400097fe40b */
[----:B------:R-:W-:-:S04]  /*abd0*/  LEA R4, P2, R5, UR10, 0x2 ;  /* 0x0000000a05047c11 */ /* 0x000fc8000f8410ff */
[----:B------:R-:W-:-:S05]  /*abe0*/  LEA.HI.X R5, R5, UR11, R6, 0x2, P2 ;  /* 0x0000000b05057c11 */ /* 0x000fca00090f1406 */
[----:B------:R0:W-:Y:S04]  /*abf0*/  @!P1 STG.E desc[UR48][R4.64], R0 ;  /* 0x0000000004009986 */ /* 0x0001e8000c101930 */
[----:B------:R0:W-:Y:S02]  /*ac00*/  @!P0 STG.E desc[UR48][R4.64+0x20], R3 ;  /* 0x0000200304008986 */ /* 0x0001e4000c101930 */
.L_x_6121:
        /* <DEDUP_REMOVED lines=19> */
[----:B------:R-:W-:-:S02]  /*ad40*/  UIMAD UR6, UR12, UR10, URZ ;  /* 0x0000000a0c0672a4 */ /* 0x000fc4000f8e023f */
[----:B------:R-:W-:Y:S01]  /*ad50*/  IMAD.U32 R21, RZ, RZ, UR10 ;  /* 0x0000000aff157e24 */ /* 0x000fe2000f8e00ff */
[----:B------:R-:W5:Y:S01]  /*ad60*/  LD.E.128 R40, desc[UR48][R40.64] ;  /* 0x0000003028287980 */ /* 0x000f62000c101d00 */
[----:B------:R-:W-:Y:S02]  /*ad70*/  LOP3.LUT R0, R4, R0, R5, 0xfe, !PT ;  /* 0x0000000004007212 */ /* 0x000fe400078efe05 */
[----:B------:R-:W-:Y:S01]  /*ad80*/  SHF.R.S32.HI R5, RZ, 0x1f, R17 ;  /* 0x0000001fff057819 */ /* 0x000fe20000011411 */
[----:B------:R-:W5:Y:S01]  /*ad90*/  LD.E.128 R28, desc[UR48][R28.64] ;  /* 0x000000301c1c7980 */ /* 0x000f62000c101d00 */
[----:B------:R-:W-:Y:S01]  /*ada0*/  MOV R4, R17 ;  /* 0x0000001100047202 */ /* 0x000fe20000000f00 */
[----:B------:R-:W-:Y:S01]  /*adb0*/  UIMAD UR6, UR4, UR11, UR6 ;  /* 0x0000000b040672a4 */ /* 0x000fe2000f8e0206 */
[C---:B------:R-:W-:Y:S01]  /*adc0*/  VIADD R88, R17.reuse, 0x140 ;  /* 0x0000014011587836 */ /* 0x040fe20000000000 */
[----:B------:R-:W5:Y:S01]  /*add0*/  LD.E.128 R44, desc[UR48][R44.64] ;  /* 0x000000302c2c7980 */ /* 0x000f62000c101d00 */
[----:B------:R-:W-:Y:S01]  /*ade0*/  IADD3 R86, R17, 0x100, RZ ;  /* 0x0000010011567810 */ /* 0x000fe20007ffe0ff */
[----:B------:R-:W-:Y:S01]  /*adf0*/  IMAD.WIDE.U32 R4, R21, UR4, R4 ;  /* 0x0000000415047c25 */ /* 0x000fe2000f8e0004 */
        /* <DEDUP_REMOVED lines=10> */
[----:B------:R-:W-:Y:S01]  /*aea0*/  MOV R81, UR10 ;  /* 0x0000000a00517c02 */ /* 0x000fe20008000f00 */
[----:B------:R-:W-:Y:S01]  /*aeb0*/  UIMAD UR4, UR13, UR10, URZ ;  /* 0x0000000a0d0472a4 */ /* 0x000fe2000f8e023f */
[----:B------:R-:W-:Y:S01]  /*aec0*/  VIADD R5, R5, UR6 ;  /* 0x0000000605057c36 */ /* 0x000fe20008000000 */
        /* <DEDUP_REMOVED lines=8> */
[----:B------:R-:W-:Y:S01]  /*af50*/  ISETP.GE.AND P1, PT, R88, UR14, PT ;  /* 0x0000000e58007c0c */ /* 0x000fe2000bf26270 */
[----:B------:R-:W-:Y:S01]  /*af60*/  VIADD R80, R17, 0x180 ;  /* 0x0000018011507836 */ /* 0x000fe20000000000 */
[----:B------:R-:W-:-:S02]  /*af70*/  UIMAD UR6, UR44, UR11, UR4 ;  /* 0x0000000b2c0672a4 */ /* 0x000fc4000f8e0204 */
[----:B------:R-:W-:Y:S01]  /*af80*/  IMAD.WIDE.U32 R4, R81, UR44, R4 ;  /* 0x0000002c51047c25 */ /* 0x000fe2000f8e0004 */
[----:B------:R-:W-:Y:S01]  /*af90*/  SEL R21, RZ, 0x10, P0 ;  /* 0x00000010ff157807 */ /* 0x000fe20000000000 */
[----:B------:R-:W-:Y:S01]  /*afa0*/  UIADD3 UR4, UR40, 0x28c20, URZ ;  /* 0x00028c2028047890 */ /* 0x000fe2000fffe03f */
[----:B------:R-:W-:Y:S01]  /*afb0*/  SEL R20, RZ, 0x20, P1 ;  /* 0x00000020ff147807 */ /* 0x000fe20000800000 */
[----:B------:R-:W-:Y:S01]  /*afc0*/  ULDC.64 UR8, c[0x0][0xae8] ;  /* 0x0002ba0000087ab9 */ /* 0x000fe20000000a00 */
[----:B------:R-:W-:Y:S01]  /*afd0*/  ISETP.GE.AND P0, PT, R80, UR14, PT ;  /* 0x0000000e50007c0c */ /* 0x000fe2000bf06270 */
[C---:B------:R-:W-:Y:S01]  /*afe0*/  VIADD R80, R186.reuse, 0x20 ;  /* 0x00000020ba507836 */ /* 0x040fe20000000000 */
[----:B------:R-:W-:Y:S01]  /*aff0*/  ISETP.GE.AND P2, PT, R186, UR7, PT ;  /* 0x00000007ba007c0c */ /* 0x000fe2000bf46270 */
[----:B------:R-:W-:Y:S01]  /*b000*/  UPRMT UR4, URZ, 0x654, UR4 ;  /* 0x000006543f047896 */ /* 0x000fe20008000004 */
[----:B------:R-:W-:Y:S01]  /*b010*/  LOP3.LUT R21, R20, R0, R21, 0xfe, !PT ;  /* 0x0000000014157212 */ /* 0x000fe200078efe15 */
[----:B------:R-:W-:Y:S01]  /*b020*/  VIADD R20, R17, 0x1c0 ;  /* 0x000001c011147836 */ /* 0x000fe20000000000 */
[----:B------:R-:W-:Y:S01]  /*b030*/  IADD3 R5, R5, UR6, RZ ;  /* 0x0000000605057c10 */ /* 0x000fe2000fffe0ff */
[----:B------:R-:W-:-:S02]  /*b040*/  UIMAD UR6, UR43, UR8, URZ ;  /* 0x000000082b0672a4 */ /* 0x000fc4000f8e023f */
[----:B------:R-:W-:Y:S01]  /*b050*/  IMAD.U32 R81, RZ, RZ, UR8 ;  /* 0x00000008ff517e24 */ /* 0x000fe2000f8e00ff */
[----:B------:R-:W-:Y:S01]  /*b060*/  SEL R0, RZ, 0x40, P0 ;  /* 0x00000040ff007807 */ /* 0x000fe20000000000 */
[----:B------:R-:W-:Y:S01]  /*b070*/  BSSY B1, `(.L_x_6122) ;  /* 0x0000028000017945 */ /* 0x000fe20003800000 */
[----:B------:R-:W-:Y:S01]  /*b080*/  ISETP.GE.AND P0, PT, R80, UR7, PT ;  /* 0x0000000750007c0c */ /* 0x000fe2000bf06270 */
[----:B------:R-:W-:Y:S01]  /*b090*/  UIMAD UR6, UR42, UR9, UR6 ;  /* 0x000000092a0672a4 */ /* 0x000fe2000f8e0206 */
[----:B------:R-:W-:Y:S01]  /*b0a0*/  ISETP.GE.AND P1, PT, R20, UR14, PT ;  /* 0x0000000e14007c0c */ /* 0x000fe2000bf26270 */
[----:B------:R-:W-:Y:S01]  /*b0b0*/  IMAD.WIDE.U32 R80, R81, UR42, R4 ;  /* 0x0000002a51507c25 */ /* 0x000fe2000f8e0004 */
[----:B------:R-:W-:Y:S01]  /*b0c0*/  LOP3.LUT R0, R21, R0, RZ, 0xfc, !PT ;  /* 0x0000000015007212 */ /* 0x000fe200078efcff */
[----:B-1----:R-:W-:Y:S01]  /*b0d0*/  SYNCS.ARRIVE.TRANS64.RED.A1T0 RZ, [UR4], RZ ;  /* 0x000000ffffff79a7 */ /* 0x002fe20008100404 */
[----:B------:R-:W-:Y:S01]  /*b0e0*/  SHF.R.S32.HI R187, RZ, 0x1f, R186 ;  /* 0x0000001fffbb7819 */ /* 0x000fe200000114ba */
[----:B------:R-:W-:Y:S01]  /*b0f0*/  IMAD.U32 R21, RZ, RZ, UR45 ;  /* 0x0000002dff157e24 */ /* 0x000fe2000f8e00ff */
[----:B------:R-:W-:-:S02]  /*b100*/  SEL R5, RZ, 0x80, P1 ;  /* 0x00000080ff057807 */ /* 0x000fc40000800000 */
[----:B------:R-:W-:Y:S01]  /*b110*/  IADD3 R87, R81, UR6, RZ ;  /* 0x0000000651577c10 */ /* 0x000fe2000fffe0ff */
        /* <DEDUP_REMOVED lines=29> */
.L_x_6123:
[----:B------:R-:W-:Y:S05]  /*b2f0*/  BSYNC B1 ;  /* 0x0000000000017941 */ /* 0x000fea0003800000 */
.L_x_6122:
[----:B------:R-:W-:Y:S05]  /*b300*/  @P0 BRA `(.L_x_6124) ;  /* 0x0000000c00440947 */ /* 0x000fea0003800000 */
[----:B0----5:R-:W-:Y:S01]  /*b310*/  IADD3 R13, P0, R20, 0x20, RZ ;  /* 0x00000020140d7810 */ /* 0x021fe20007f1e0ff */
        /* <DEDUP_REMOVED lines=29> */
.L_x_6119:
[----:B------:R-:W-:Y:S01]  /*b4f0*/  ULDC.64 UR6, c[0x0][0xbe0] ;  /* 0x0002f80000067ab9 */ /* 0x000fe20000000a00 */
[----:B------:R-:W-:Y:S02]  /*b500*/  USHF.L.U32 UR4, UR42, 0x2, URZ ;  /* 0x000000022a047899 */ /* 0x000fe4000800063f */
[----:B------:R-:W-:Y:S01]  /*b510*/  UISETP.NE.U32.AND UP0, UPT, UR6, URZ, UPT ;  /* 0x0000003f0600728c */ /* 0x000fe2000bf05070 */
[----:B------:R-:W-:Y:S01]  /*b520*/  ULDC.64 UR8, c[0x0][0xbd8] ;  /* 0x0002f60000087ab9 */ /* 0x000fe20000000a00 */
[----:B------:R-:W-:Y:S02]  /*b530*/  USHF.L.U64.HI UR10, UR42, 0x2, UR43 ;  /* 0x000000022a0a7899 */ /* 0x000fe4000801022b */
[----:B------:R-:W-:Y:S02]  /*b540*/  UISETP.NE.AND.EX UP1, UPT, UR7, URZ, UPT, UP0 ;  /* 0x0000003f0700728c */ /* 0x000fe4000bf25300 */
[----:B------:R-:W-:Y:S01]  /*b550*/  UISETP.NE.U32.AND UP0, UPT, UR8, URZ, UPT ;  /* 0x0000003f0800728c */ /* 0x000fe2000bf05070 */
[----:B------:R-:W-:Y:S01]  /*b560*/  MOV R3, RZ ;  /* 0x000000ff00037202 */ /* 0x000fe20000000f00 */
[----:B------:R-:W-:Y:S01]  /*b570*/  VIADD R12, R17, 0x40 ;  /* 0x00000040110c7836 */ /* 0x000fe20000000000 */
[----:B------:R-:W-:Y:S01]  /*b580*/  ULDC UR12, c[0x0][0xa8c] ;  /* 0x0002a300000c7ab9 */ /* 0x000fe20000000800 */
[----:B------:R-:W-:Y:S01]  /*b590*/  PLOP3.LUT P4, PT, PT, PT, UP1, 0x80, 0x0 ;  /* 0x000000000000781c */ /* 0x000fe20003f8f018 */
[----:B------:R-:W-:-:S04]  /*b5a0*/  UISETP.NE.AND.EX UP0, UPT, UR9, URZ, UPT, UP0 ;  /* 0x0000003f0900728c */ /* 0x000fc8000bf05300 */
[----:B------:R-:W-:Y:S02]  /*b5b0*/  @UP1 UIADD3 UR6, UP2, UR4, UR6, URZ ;  /* 0x0000000604061290 */ /* 0x000fe4000ff5e03f */
[----:B------:R-:W-:Y:S02]  /*b5c0*/  PLOP3.LUT P3, PT, PT, PT, UP0, 0x80, 0x0 ;  /* 0x000000000000781c */ /* 0x000fe40003f6f008 */
[----:B------:R-:W-:Y:S02]  /*b5d0*/  @UP1 UIADD3.X UR7, UR10, UR7, URZ, UP2, !UPT ;  /* 0x000000070a071290 */ /* 0x000fe400097fe43f */
[----:B------:R-:W-:Y:S01]  /*b5e0*/  UIADD3 UR4, UP1, UR4, UR8, URZ ;  /* 0x0000000804047290 */ /* 0x000fe2000ff3e03f */
[----:B------:R-:W-:-:S03]  /*b5f0*/  IMAD.U32 R8, RZ, RZ, UR6 ;  /* 0x00000006ff087e24 */ /* 0x000fc6000f8e00ff */
[----:B------:R-:W-:Y:S01]  /*b600*/  MOV R9, UR7 ;  /* 0x0000000700097c02 */ /* 0x000fe20008000f00 */
[----:B------:R-:W-:Y:S01]  /*b610*/  UIADD3.X UR6, UR10, UR9, URZ, UP1, !UPT ;  /* 0x000000090a067290 */ /* 0x000fe20008ffe43f */
[----:B------:R-:W-:-:S03]  /*b620*/  IMAD.U32 R4, RZ, RZ, UR4 ;  /* 0x00000004ff047e24 */ /* 0x000fc6000f8e00ff */
[----:B------:R0:W2:Y:S02]  /*b630*/  @P4 LDG.E R8, desc[UR48][R8.64] ;  /* 0x0000003008084981 */ /* 0x0000a4000c1e1900 */
[----:B------:R-:W-:-:S05]  /*b640*/  IMAD.U32 R5, RZ, RZ, UR6 ;  /* 0x00000006ff057e24 */ /* 0x000fca000f8e00ff */
[----:B------:R1:W5:Y:S01]  /*b650*/  @P3 LDG.E R3, desc[UR48][R4.64] ;  /* 0x0000003004033981 */ /* 0x000362000c1e1900 */
[----:B------:R-:W-:Y:S01]  /*b660*/  ISETP.GE.AND P1, PT, R12, UR12, PT ;  /* 0x0000000c0c007c0c */ /* 0x000fe2000bf26270 */
[C---:B------:R-:W-:Y:S01]  /*b670*/  VIADD R14, R17.reuse, 0x80 ;  /* 0x00000080110e7836 */ /* 0x040fe20000000000 */
[C---:B------:R-:W-:Y:S01]  /*b680*/  ISETP.GE.AND P0, PT, R17.reuse, UR12, PT ;  /* 0x0000000c11007c0c */ /* 0x040fe2000bf06270 */
[----:B------:R-:W-:Y:S01]  /*b690*/  ULDC UR4, c[0x0][0xa88] ;  /* 0x0002a20000047ab9 */ /* 0x000fe20000000800 */
[----:B------:R-:W-:Y:S02]  /*b6a0*/  SEL R6, RZ, 0xffffffff, P1 ;  /* 0xffffffffff067807 */ /* 0x000fe40000800000 */
[----:B------:R-:W-:Y:S02]  /*b6b0*/  IADD3 R15, R17, 0xc0, RZ ;  /* 0x000000c0110f7810 */ /* 0x000fe40007ffe0ff */
[----:B------:R-:W-:Y:S01]  /*b6c0*/  SEL R0, RZ, 0x1, P0 ;  /* 0x00000001ff007807 */ /* 0x000fe20000000000 */
[----:B0-----:R-:W-:Y:S01]  /*b6d0*/  IMAD.SHL.U32 R9, R6, 0x2, RZ ;  /* 0x0000000206097824 */ /* 0x001fe200078e00ff */
[----:B------:R-:W-:-:S02]  /*b6e0*/  ISETP.GE.AND P1, PT, R14, UR12, PT ;  /* 0x0000000c0e007c0c */ /* 0x000fc4000bf26270 */
[----:B------:R-:W-:Y:S02]  /*b6f0*/  ISETP.GE.AND P2, PT, R15, UR12, PT ;  /* 0x0000000c0f007c0c */ /* 0x000fe4000bf46270 */
[----:B------:R-:W-:Y:S02]  /*b700*/  LOP3.LUT R0, R9, 0x2, R0, 0xe2, !PT ;  /* 0x0000000209007812 */ /* 0x000fe400078ee200 */
[----:B------:R-:W-:Y:S02]  /*b710*/  SEL R9, RZ, 0x4, P1 ;  /* 0x00000004ff097807 */ /* 0x000fe40000800000 */
[----:B------:R-:W-:Y:S02]  /*b720*/  SEL R6, RZ, 0x8, P2 ;  /* 0x00000008ff067807 */ /* 0x000fe40001000000 */
[----:B------:R-:W-:Y:S02]  /*b730*/  ISETP.GT.AND P0, PT, R189, 0x3f, PT ;  /* 0x0000003fbd00780c */ /* 0x000fe40003f04270 */
[----:B------:R-:W-:-:S02]  /*b740*/  LOP3.LUT R11, R6, R0, R9, 0xfe, !PT ;  /* 0x00000000060b7212 */ /* 0x000fc400078efe09 */
        /* <DEDUP_REMOVED lines=8> */
.L_x_6125:
        /* <DEDUP_REMOVED lines=9> */
[----:B------:R-:W0:Y:S01]  /*b860*/  S2R R4, SR_TID.X ;  /* 0x0000000000047919 */ /* 0x000e220000002100 */
[----:B------:R-:W-:-:S04]  /*b870*/  IMAD.U32 R0, RZ, RZ, UR45 ;  /* 0x0000002dff007e24 */ /* 0x000fc8000f8e00ff */
[----:B0-----:R-:W-:-:S05]  /*b880*/  IMAD R0, R0, 0x40, R4 ;  /* 0x0000004000007824 */ /* 0x001fca00078e0204 */
[----:B------:R-:W-:-:S04]  /*b890*/  IADD3 R0, R0, -0x80, RZ ;  /* 0xffffff8000007810 */ /* 0x000fc80007ffe0ff */
[----:B------:R-:W-:-:S13]  /*b8a0*/  ISETP.GE.AND P0, PT, R0, UR4, PT ;  /* 0x0000000400007c0c */ /* 0x000fda000bf06270 */
        /* <DEDUP_REMOVED lines=10> */
[----:B------:R-:W-:Y:S01]  /*b950*/  MOV R9, UR10 ;  /* 0x0000000a00097c02 */ /* 0x000fe20008000f00 */
[----:B------:R-:W-:Y:S01]  /*b960*/  VIADD R5, R5, UR6 ;  /* 0x0000000605057c36 */ /* 0x000fe20008000000 */
        /* <DEDUP_REMOVED lines=8> */
.L_x_6127:
[----:B------:R-:W-:Y:S05]  /*b9f0*/  BSYNC B1 ;  /* 0x0000000000017941 */ /* 0x000fea0003800000 */
.L_x_6126:
        /* <DEDUP_REMOVED lines=11> */
[----:B------:R-:W-:Y:S01]  /*bab0*/  VIADD R8, R17, 0x180 ;  /* 0x0000018011087836 */ /* 0x000fe20000000000 */
[----:B------:R-:W-:-:S02]  /*bac0*/  SEL R0, RZ, 0x10, P0 ;  /* 0x00000010ff007807 */ /* 0x000fc40000000000 */
[----:B------:R-:W-:Y:S01]  /*bad0*/  IADD3 R5, R5, R3, RZ ;  /* 0x0000000305057210 */ /* 0x000fe20007ffe0ff */
[----:B------:R-:W-:Y:S01]  /*bae0*/  IMAD.U32 R3, RZ, RZ, UR6 ;  /* 0x00000006ff037e24 */ /* 0x000fe2000f8e00ff */
[----:B------:R-:W-:Y:S01]  /*baf0*/  UIMAD UR6, UR8, UR6, URZ ;  /* 0x00000006080672a4 */ /* 0x000fe2000f8e023f */
[----:B------:R-:W-:Y:S02]  /*bb00*/  ISETP.GE.AND P0, PT, R8, UR12, PT ;  /* 0x0000000c08007c0c */ /* 0x000fe4000bf06270 */
[----:B------:R-:W-:Y:S01]  /*bb10*/  IMAD.WIDE.U32 R4, R3, UR44, R4 ;  /* 0x0000002c03047c25 */ /* 0x000fe2000f8e0004 */
[----:B------:R-:W-:Y:S01]  /*bb20*/  UIMAD UR6, UR44, UR7, UR6 ;  /* 0x000000072c0672a4 */ /* 0x000fe2000f8e0206 */
[----:B------:R-:W-:Y:S01]  /*bb30*/  LOP3.LUT R11, R6, R11, R0, 0xfe, !PT ;  /* 0x0000000b060b7212 */ /* 0x000fe200078efe00 */
[----:B------:R-:W-:Y:S01]  /*bb40*/  UIMAD UR7, UR45, -0x40, UR4 ;  /* 0xffffffc02d0778a4 */ /* 0x000fe2000f8e0204 */
[----:B------:R-:W-:Y:S01]  /*bb50*/  VIADD R3, R17, 0x1c0 ;  /* 0x000001c011037836 */ /* 0x000fe20000000000 */
[----:B------:R-:W-:Y:S01]  /*bb60*/  ULDC.64 UR8, c[0x0][0xae8] ;  /* 0x0002ba0000087ab9 */ /* 0x000fe20000000a00 */
[----:B------:R-:W-:Y:S01]  /*bb70*/  SEL R0, RZ, 0x40, P0 ;  /* 0x00000040ff007807 */ /* 0x000fe20000000000 */
[----:B------:R-:W-:Y:S01]  /*bb80*/  UIMAD UR4, UR43, UR8, URZ ;  /* 0x000000082b0472a4 */ /* 0x000fe2000f8e023f */
[----:B------:R-:W-:Y:S01]  /*bb90*/  VIADD R5, R5, UR6 ;  /* 0x0000000605057c36 */ /* 0x000fe20008000000 */
[----:B------:R-:W-:Y:S01]  /*bba0*/  ISETP.GE.AND P1, PT, R186, UR7, PT ;  /* 0x00000007ba007c0c */ /* 0x000fe2000bf26270 */
[----:B------:R-:W-:Y:S01]  /*bbb0*/  IMAD.U32 R9, RZ, RZ, UR8 ;  /* 0x00000008ff097e24 */ /* 0x000fe2000f8e00ff */
[----:B------:R-:W-:Y:S01]  /*bbc0*/  UIMAD UR4, UR42, UR9, UR4 ;  /* 0x000000092a0472a4 */ /* 0x000fe2000f8e0204 */
[----:B------:R-:W-:-:S02]  /*bbd0*/  ISETP.GE.AND P2, PT, R3, UR12, PT ;  /* 0x0000000c03007c0c */ /* 0x000fc4000bf46270 */
[----:B------:R-:W-:Y:S01]  /*bbe0*/  IMAD.WIDE.U32 R8, R9, UR42, R4 ;  /* 0x0000002a09087c25 */ /* 0x000fe2000f8e0004 */
[----:B------:R-:W-:Y:S02]  /*bbf0*/  LOP3.LUT R21, R11, R0, RZ, 0xfc, !PT ;  /* 0x000000000b157212 */ /* 0x000fe400078efcff */
[--C-:B------:R-:W-:Y:S01]  /*bc00*/  SHF.R.S32.HI R5, RZ, 0x1f, R186.reuse ;  /* 0x0000001fff057819 */ /* 0x100fe200000114ba */
[----:B------:R-:W-:Y:S01]  /*bc10*/  IMAD.MOV.U32 R4, RZ, RZ, R186 ;  /* 0x000000ffff047224 */ /* 0x000fe200078e00ba */
[----:B------:R-:W-:Y:S01]  /*bc20*/  MOV R11, UR45 ;  /* 0x0000002d000b7c02 */ /* 0x000fe20008000f00 */
[----:B------:R-:W-:Y:S01]  /*bc30*/  VIADD R13, R9, UR4 ;  /* 0x00000004090d7c36 */ /* 0x000fe20008000000 */
[----:B------:R-:W-:Y:S02]  /*bc40*/  IADD3 R6, R186, 0x20, RZ ;  /* 0x00000020ba067810 */ /* 0x000fe40007ffe0ff */
[----:B------:R-:W-:Y:S01]  /*bc50*/  SEL R0, RZ, 0x80, P2 ;  /* 0x00000080ff007807 */ /* 0x000fe20001000000 */
[----:B------:R-:W-:Y:S01]  /*bc60*/  IMAD.WIDE R10, R11, 0x40, R4 ;  /* 0x000000400b0a7825 */ /* 0x000fe200078e0204 */
[----:B------:R-:W-:-:S02]  /*bc70*/  ISETP.GE.AND P0, PT, R6, UR7, PT ;  /* 0x0000000706007c0c */ /* 0x000fc4000bf06270 */
[----:B------:R-:W-:Y:S01]  /*bc80*/  LOP3.LUT R0, R21, R0, RZ, 0xfc, !PT ;  /* 0x0000000015007212 */ /* 0x000fe200078efcff */
[----:B------:R-:W-:Y:S10]  /*bc90*/  @P1 BRA `(.L_x_6129) ;  /* 0x0000000000681947 */ /* 0x000ff40003800000 */
        /* <DEDUP_REMOVED lines=26> */
.L_x_6129:
[----:B------:R-:W-:Y:S05]  /*be40*/  BSYNC B1 ;  /* 0x0000000000017941 */ /* 0x000fea0003800000 */
.L_x_6128:
        /* <DEDUP_REMOVED lines=29> */
.L_x_6124:
[----:B------:R-:W-:Y:S05]  /*c020*/  BSYNC B0 ;  /* 0x0000000000007941 */ /* 0x000fea0003800000 */
.L_x_6118:
[----:B------:R-:W-:Y:S02]  /*c030*/  ULDC UR4, c[0x0][0xc14] ;  /* 0x0003050000047ab9 */ /* 0x000fe40000000800 */
[----:B------:R-:W-:-:S13]  /*c040*/  ISETP.GE.AND P0, PT, R7, UR4, PT ;  /* 0x0000000407007c0c */ /* 0x000fda000bf06270 */
[----:B------:R-:W-:Y:S05]  /*c050*/  @!P0 BRA `(.L_x_6130) ;  /* 0xffffff4c00b48947 */ /* 0x000fea000383ffff */
[----:B------:R-:W-:Y:S05]  /*c060*/  EXIT ;  /* 0x000000000000794d */ /* 0x000fea0003800000 */
.L_x_6073:
        /* <DEDUP_REMOVED lines=32> */
[----:B------:R-:W-:Y:S02]  /*c270*/  ISETP.GE.U32.AND P0, PT, R7, 0x4, PT ;  /* 0x000000040700780c */ /* 0x000fe40003f06070 */
[----:B------:R-:W-:-:S05]  /*c280*/  IADD3 R4, R5, R4, RZ ;  /* 0x0000000405047210 */ /* 0x000fca0007ffe0ff */
[----:B------:R-:W0:Y:S06]  /*c290*/  SHFL.UP PT, R6, R4, 0x4, RZ ;  /* 0x0480000004067989 */ /* 0x000e2c00000e00ff */
[----:B------:R-:W-:-:S04]  /*c2a0*/  @P0 LOP3.LUT R0, R0, 0x8, RZ, 0xfc, !PT ;  /* 0x0000000800000812 */ /* 0x000fc800078efcff */
[----:B------:R-:W-:Y:S02]  /*c2b0*/  LOP3.LUT R0, R0, 0xfffffffb, RZ, 0xc0, !PT ;  /* 0xfffffffb00007812 */ /* 0x000fe400078ec0ff */
[----:B0-----:R-:W-:Y:S01]  /*c2c0*/  SEL R3, R6, RZ, P0 ;  /* 0x000000ff06037207 */ /* 0x001fe20000000000 */
[----:B------:R-:W-:Y:S01]  /*c2d0*/  IMAD.MOV.U32 R6, RZ, RZ, RZ ;  /* 0x000000ffff067224 */ /* 0x000fe200078e00ff */
        /* <DEDUP_REMOVED lines=9> */
[----:B------:R-:W-:Y:S02]  /*c370*/  @P0 LOP3.LUT R0, R0, 0x2, RZ, 0xfc, !PT ;  /* 0x0000000200000812 */ /* 0x000fe400078efcff */
[----:B0-----:R-:W-:-:S04]  /*c380*/  SEL R5, R5, RZ, P0 ;  /* 0x000000ff05057207 */ /* 0x001fc80000000000 */
[----:B------:R-:W-:-:S05]  /*c390*/  IADD3 R4, R2, R5, RZ ;  /* 0x0000000502047210 */ /* 0x000fca0007ffe0ff */
        /* <DEDUP_REMOVED lines=10> */
.L_x_6135:
[----:B------:R-:W-:Y:S01]  /*c440*/  IADD3 R6, R6, 0x1f, RZ ;  /* 0x0000001f06067810 */ /* 0x000fe20007ffe0ff */
        /* <DEDUP_REMOVED lines=14> */
.L_x_6134:
[----:B------:R-:W-:Y:S05]  /*c530*/  BSYNC B0 ;  /* 0x0000000000007941 */ /* 0x000fea0003800000 */
.L_x_6133:
        /* <DEDUP_REMOVED lines=20> */
[----:B------:R-:W0:Y:S02]  /*c680*/  SHFL.IDX PT, R3, R4, 0x1f, 0x1f ;  /* 0x03e01f0004037f89 */ /* 0x000e2400000e0000 */
[----:B0-----:R-:W-:-:S05]  /*c690*/  IMAD R2, R3, UR4, RZ ;  /* 0x0000000403027c24 */ /* 0x001fca000f8e02ff */
[----:B------:R-:W-:-:S04]  /*c6a0*/  IADD3 R5, R2, R5, RZ ;  /* 0x0000000502057210 */ /* 0x000fc80007ffe0ff */
[----:B------:R-:W-:-:S13]  /*c6b0*/  ISETP.GT.AND P0, PT, R5, UR6, PT ;  /* 0x0000000605007c0c */ /* 0x000fda000bf04270 */
[----:B------:R-:W-:Y:S05]  /*c6c0*/  @!P0 BRA `(.L_x_6135) ;  /* 0xfffffffc005c8947 */ /* 0x000fea000383ffff */
.L_x_6131:
        /* <DEDUP_REMOVED lines=20> */
.L_x_6136:
        /* <DEDUP_REMOVED lines=20> */
[----:B------:R-:W-:-:S05]  /*c950*/  @!P0 LOP3.LUT R2, RZ, R6, RZ, 0x33, !PT ;  /* 0x00000006ff028212 */ /* 0x000fca00078e33ff */
[----:B------:R-:W-:Y:S02]  /*c960*/  IMAD R4, R10, R2, RZ ;  /* 0x000000020a047224 */ /* 0x000fe400078e02ff */
[----:B------:R-:W-:-:S03]  /*c970*/  IMAD.MOV R2, RZ, RZ, -R2 ;  /* 0x000000ffff027224 */ /* 0x000fc600078e0a02 */
[----:B------:R-:W-:Y:S01]  /*c980*/  IADD3 R3, -R4, RZ, RZ ;  /* 0x000000ff04037210 */ /* 0x000fe20007ffe1ff */
        /* <DEDUP_REMOVED lines=9> */
[----:B-1----:R-:W-:-:S05]  /*ca20*/  IADD3 R2, RZ, -R3, RZ ;  /* 0x80000003ff027210 */ /* 0x002fca0007ffe0ff */
        /* <DEDUP_REMOVED lines=14> */
[----:B------:R-:W-:Y:S02]  /*cb10*/  @!P0 IADD3 R2, -R2, RZ, RZ ;  /* 0x000000ff02028210 */ /* 0x000fe40007ffe1ff */
[----:B------:R-:W-:-:S13]  /*cb20*/  ISETP.NE.AND P0, PT, R10, RZ, PT ;  /* 0x000000ff0a00720c */ /* 0x000fda0003f05270 */
[----:B------:R-:W-:Y:S01]  /*cb30*/  @!P0 LOP3.LUT R2, RZ, R10, RZ, 0x33, !PT ;  /* 0x0000000aff028212 */ /* 0x000fe200078e33ff */
[----:B------:R-:W-:-:S04]  /*cb40*/  IMAD.MOV R10, RZ, RZ, -R10 ;  /* 0x000000ffff0a7224 */ /* 0x000fc800078e0a0a */
[----:B------:R-:W-:Y:S01]  /*cb50*/  IMAD R18, R2, R10, R5 ;  /* 0x0000000a02127224 */ /* 0x000fe200078e0205 */
[----:B------:R-:W-:-:S04]  /*cb60*/  LOP3.LUT R2, RZ, R2, RZ, 0x33, !PT ;  /* 0x00000002ff027212 */ /* 0x000fc800078e33ff */
[----:B------:R-:W-:Y:S01]  /*cb70*/  IADD3 R17, R17, R2, RZ ;  /* 0x0000000211117210 */ /* 0x000fe20007ffe0ff */
[----:B------:R-:W-:Y:S06]  /*cb80*/  BRA `(.L_x_6137) ;  /* 0x00000000000c7947 */ /* 0x000fec0003800000 */
.L_x_6132:
[----:B------:R-:W-:Y:S01]  /*cb90*/  IMAD.MOV.U32 R17, RZ, RZ, RZ ;  /* 0x000000ffff117224 */ /* 0x000fe200078e00ff */
[----:B------:R-:W-:Y:S01]  /*cba0*/  MOV R18, RZ ;  /* 0x000000ff00127202 */ /* 0x000fe20000000f00 */
[----:B------:R-:W-:-:S07]  /*cbb0*/  IMAD.U32 R16, RZ, RZ, UR6 ;  /* 0x00000006ff107e24 */ /* 0x000fce000f8e00ff */
.L_x_6137:
        /* <DEDUP_REMOVED lines=20> */
.L_x_6203:
[----:B--2---:R-:W2:Y:S02]  /*cd00*/  LDC.64 R2, c[0x0][0xc60] ;  /* 0x00031800ff027b82 */ /* 0x004ea40000000a00 */
[----:B--2---:R-:W-:-:S05]  /*cd10*/  IMAD.WIDE R2, R19, 0x4, R2 ;  /* 0x0000000413027825 */ /* 0x004fca00078e0202 */
[----:B------:R-:W2:Y:S01]  /*cd20*/  LDG.E R5, desc[UR48][R2.64] ;  /* 0x0000003002057981 */ /* 0x000ea2000c1e1900 */
[----:B------:R-:W-:Y:S05]  /*cd30*/  YIELD ;  /* 0x0000000000007946 */ /* 0x000fea0003800000 */
[----:B------:R-:W-:Y:S01]  /*cd40*/  ULDC.64 UR4, c[0x0][0xa28] ;  /* 0x00028a0000047ab9 */ /* 0x000fe20000000a00 */
[----:B-1----:R-:W-:Y:S01]  /*cd50*/  MOV R0, RZ ;  /* 0x000000ff00007202 */ /* 0x002fe20000000f00 */
[----:B------:R-:W-:Y:S01]  /*cd60*/  IMAD.MOV.U32 R6, RZ, RZ, RZ ;  /* 0x000000ffff067224 */ /* 0x000fe200078e00ff */
[----:B------:R-:W-:Y:S01]  /*cd70*/  ISETP.NE.U32.AND P0, PT, RZ, UR4, PT ;  /* 0x00000004ff007c0c */ /* 0x000fe2000bf05070 */
[----:B------:R-:W-:-:S03]  /*cd80*/  ULDC.64 UR6, c[0x0][0xa08] ;  /* 0x0002820000067ab9 */ /* 0x000fc60000000a00 */
[----:B------:R-:W-:Y:S02]  /*cd90*/  ISETP.NE.AND.EX P0, PT, RZ, UR5, PT, P0 ;  /* 0x00000005ff007c0c */ /* 0x000fe4000bf05300 */
[----:B--2---:R-:W-:Y:S01]  /*cda0*/  SHF.R.S32.HI R4, RZ, 0x1f, R5 ;  /* 0x0000001fff047819 */ /* 0x004fe20000011405 */
[----:B------:R-:W-:-:S10]  /*cdb0*/  IMAD.SHL.U32 R11, R5, 0x4, RZ ;  /* 0x00000004050b7824 */ /* 0x000fd400078e00ff */
[C---:B------:R-:W-:Y:S01]  /*cdc0*/  @P0 LEA R2, P1, R5.reuse, UR4, 0x2 ;  /* 0x0000000405020c11 */ /* 0x040fe2000f8210ff */
[----:B------:R1:W-:Y:S03]  /*cdd0*/  STL [R1+0x10], R5 ;  /* 0x0000100501007387 */ /* 0x0003e60000100800 */
[C-C-:B------:R-:W-:Y:S01]  /*cde0*/  @P0 LEA.HI.X R3, R5.reuse, UR5, R4.reuse, 0x2, P1 ;  /* 0x0000000505030c11 */ /* 0x140fe200088f1404 */
[----:B------:R-:W-:Y:S02]  /*cdf0*/  ULDC.64 UR4, c[0x0][0xa18] ;  /* 0x0002860000047ab9 */ /* 0x000fe40000000a00 */
[----:B------:R-:W-:Y:S02]  /*ce00*/  ISETP.NE.U32.AND P1, PT, RZ, UR4, PT ;  /* 0x00000004ff007c0c */ /* 0x000fe4000bf25070 */
[----:B------:R2:W5:Y:S01]  /*ce10*/  @P0 LDG.E R0, desc[UR48][R2.64] ;  /* 0x0000003002000981 */ /* 0x000562000c1e1900 */
[----:B------:R-:W-:-:S02]  /*ce20*/  SHF.L.U64.HI R10, R5, 0x2, R4 ;  /* 0x00000002050a7819 */ /* 0x000fc40000010204 */
[----:B------:R-:W-:Y:S01]  /*ce30*/  ISETP.NE.AND.EX P1, PT, RZ, UR5, PT, P1 ;  /* 0x00000005ff007c0c */ /* 0x000fe2000bf25310 */
[----:B------:R-:W-:Y:S04]  /*ce40*/  STL [R1+0x18], R11 ;  /* 0x0000180b01007387 */ /* 0x000fe80000100800 */
[----:B------:R-:W-:Y:S08]  /*ce50*/  STL [R1+0x1c], R10 ;  /* 0x00001c0a01007387 */ /* 0x000ff00000100800 */
        /* <DEDUP_REMOVED lines=11> */
[----:B------:R-:W-:-:S03]  /*cf10*/  ISETP.NE.U32.AND P0, PT, RZ, UR6, PT ;  /* 0x00000006ff007c0c */ /* 0x000fc6000bf05070 */
[----:B--2---:R1:W-:Y:S02]  /*cf20*/  STL [R1+0x24], R6 ;  /* 0x0000240601007387 */ /* 0x0043e40000100800 */
[----:B-1----:R-:W-:Y:S01]  /*cf30*/  MOV R6, UR4 ;  /* 0x0000000400067c02 */ /* 0x002fe20008000f00 */
[----:B------:R-:W-:-:S05]  /*cf40*/  ULDC.64 UR4, c[0x0][0x3f8] ;  /* 0x0000fe0000047ab9 */ /* 0x000fca0000000a00 */
[----:B------:R1:W5:Y:S01]  /*cf50*/  @P1 LDG.E R6, desc[UR48][R8.64] ;  /* 0x0000003008061981 */ /* 0x000362000c1e1900 */
[----:B------:R-:W-:Y:S01]  /*cf60*/  UISETP.NE.U32.AND UP0, UPT, UR4, URZ, UPT ;  /* 0x0000003f0400728c */ /* 0x000fe2000bf05070 */
[----:B------:R-:W-:Y:S02]  /*cf70*/  ISETP.NE.AND.EX P0, PT, RZ, UR7, PT, P0 ;  /* 0x00000007ff007c0c */ /* 0x000fe4000bf05300 */
[----:B------:R-:W-:Y:S01]  /*cf80*/  ULDC UR4, c[0x0][0x404] ;  /* 0x0001010000047ab9 */ /* 0x000fe20000000800 */
[----:B------:R-:W-:-:S03]  /*cf90*/  UISETP.NE.AND.EX UP0, UPT, UR5, URZ, UPT, UP0 ;  /* 0x0000003f0500728c */ /* 0x000fc6000bf05300 */
[----:B------:R-:W-:Y:S01]  /*cfa0*/  ULDC UR5, c[0x0][0x2e0] ;  /* 0x0000b80000057ab9 */ /* 0x000fe20000000800 */
[----:B------:R-:W-:-:S04]  /*cfb0*/  USEL UR4, UR4, 0x1, UP0 ;  /* 0x0000000104047887 */ /* 0x000fc80008000000 */
[----:B------:R-:W-:-:S06]  /*cfc0*/  UIMAD UR4, UR4, UR5, URZ ;  /* 0x00000005040472a4 */ /* 0x000fcc000f8e023f */
[----:B------:R-:W-:Y:S01]  /*cfd0*/  IMAD.U32 R7, RZ, RZ, UR4 ;  /* 0x00000004ff077e24 */ /* 0x000fe2000f8e00ff */
[----:B-1----:R-:W-:Y:S06]  /*cfe0*/  @P1 BRA `(.L_x_6139) ;  /* 0x0000000000101947 */ /* 0x002fec0003800000 */
[----:B------:R-:W-:Y:S05]  /*cff0*/  @!P2 BRA `(.L_x_6139) ;  /* 0x00000000000ca947 */ /* 0x000fea0003800000 */
[----:B-----5:R-:W2:Y:S04]  /*d000*/  LDG.E R6, desc[UR48][R2.64] ;  /* 0x0000003002067981 */ /* 0x020ea8000c1e1900 */
[----:B------:R-:W2:Y:S02]  /*d010*/  LDG.E R9, desc[UR48][R2.64+0x4] ;  /* 0x0000043002097981 */ /* 0x000ea4000c1e1900 */
[----:B--2---:R-:W-:-:S07]  /*d020*/  IMAD.IADD R6, R9, 0x1, -R6 ;  /* 0x0000000109067824 */ /* 0x004fce00078e0a06 */
.L_x_6139:
[----:B------:R-:W-:Y:S01]  /*d030*/  MOV R3, RZ ;  /* 0x000000ff00037202 */ /* 0x000fe20000000f00 */
[----:B------:R-:W-:-:S05]  /*d040*/  ULDC.64 UR4, c[0x0][0xa20] ;  /* 0x0002880000047ab9 */ /* 0x000fca0000000a00 */
[----:B------:R-:W2:Y:S01]  /*d050*/  @P0 LDG.E R3, desc[UR48][R4.64] ;  /* 0x0000003004030981 */ /* 0x000ea2000c1e1900 */
[----:B------:R-:W-:-:S04]  /*d060*/  ISETP.NE.U32.AND P1, PT, RZ, UR4, PT ;  /* 0x00000004ff007c0c */ /* 0x000fc8000bf25070 */
[----:B------:R-:W-:Y:S01]  /*d070*/  ISETP.NE.AND.EX P1, PT, RZ, UR5, PT, P1 ;  /* 0x00000005ff007c0c */ /* 0x000fe2000bf25310 */
[----:B--2--5:R-:W-:-:S05]  /*d080*/  IMAD.IADD R2, R3, 0x1, R0 ;  /* 0x0000000103027824 */ /* 0x024fca00078e0200 */
[----:B------:R1:W-:Y:S07]  /*d090*/  STL [R1+0x8], R2 ;  /* 0x0000080201007387 */ /* 0x0003ee0000100800 */
[----:B------:R-:W-:Y:S05]  /*d0a0*/  @!P1 BRA `(.L_x_6140) ;  /* 0x0000000000109947 */ /* 0x000fea0003800000 */
[----:B-1----:R-:W-:-:S04]  /*d0b0*/  IADD3 R2, P0, R11, UR4, RZ ;  /* 0x000000040b027c10 */ /* 0x002fc8000ff1e0ff */
[----:B------:R-:W-:-:S05]  /*d0c0*/  IADD3.X R3, R10, UR5, RZ, P0, !PT ;  /* 0x000000050a037c10 */ /* 0x000fca00087fe4ff */
[----:B------:R2:W5:Y:S01]  /*d0d0*/  LDG.E R7, desc[UR48][R2.64] ;  /* 0x0000003002077981 */ /* 0x000562000c1e1900 */
[----:B------:R-:W-:Y:S05]  /*d0e0*/  BRA `(.L_x_6141) ;  /* 0x0000000000107947 */ /* 0x000fea0003800000 */
.L_x_6140:
[----:B------:R-:W-:Y:S05]  /*d0f0*/  @!P0 BRA `(.L_x_6141) ;  /* 0x00000000000c8947 */ /* 0x000fea0003800000 */
[----:B-1----:R-:W2:Y:S04]  /*d100*/  LDG.E R2, desc[UR48][R4.64] ;  /* 0x0000003004027981 */ /* 0x002ea8000c1e1900 */
[----:B------:R-:W2:Y:S02]  /*d110*/  LDG.E R7, desc[UR48][R4.64+0x4] ;  /* 0x0000043004077981 */ /* 0x000ea4000c1e1900 */
[----:B--2---:R-:W-:-:S07]  /*d120*/  IMAD.IADD R7, R7, 0x1, -R2 ;  /* 0x0000000107077824 */ /* 0x004fce00078e0a02 */
.L_x_6141:
[----:B-----5:R-:W-:Y:S01]  /*d130*/  IADD3 R7, -R0, R7, RZ ;  /* 0x0000000700077210 */ /* 0x020fe20007ffe1ff */
[----:B------:R-:W-:Y:S01]  /*d140*/  BSSY B6, `(.L_x_6142) ;  /* 0x0000301000067945 */ /* 0x000fe20003800000 */
[----:B------:R-:W-:-:S04]  /*d150*/  LEA R0, R17, 0x7f, 0x6 ;  /* 0x0000007f11007811 */ /* 0x000fc800078e30ff */
[C---:B------:R-:W-:Y:S01]  /*d160*/  IADD3 R6, R7.reuse, R0, -R6 ;  /* 0x0000000007067210 */ /* 0x040fe20007ffe806 */
[----:B------:R-:W-:-:S03]  /*d170*/  VIADD R7, R7, 0x3f ;  /* 0x0000003f07077836 */ /* 0x000fc60000000000 */
[----:B--2---:R-:W-:Y:S02]  /*d180*/  SHF.R.S32.HI R3, RZ, 0x1f, R6 ;  /* 0x0000001fff037819 */ /* 0x004fe40000011406 */
[----:B------:R-:W-:Y:S02]  /*d190*/  SHF.R.S32.HI R0, RZ, 0x1f, R7 ;  /* 0x0000001fff007819 */ /* 0x000fe40000011407 */
[----:B------:R-:W-:Y:S02]  /*d1a0*/  LEA.HI R3, R3, R6, RZ, 0x6 ;  /* 0x0000000603037211 */ /* 0x000fe400078f30ff */
[----:B------:R-:W-:Y:S02]  /*d1b0*/  LEA.HI R0, R0, R7, RZ, 0x6 ;  /* 0x0000000700007211 */ /* 0x000fe400078f30ff */
[----:B------:R-:W-:Y:S02]  /*d1c0*/  SHF.R.S32.HI R3, RZ, 0x6, R3 ;  /* 0x00000006ff037819 */ /* 0x000fe40000011403 */
[----:B------:R-:W-:-:S04]  /*d1d0*/  SHF.R.S32.HI R0, RZ, 0x6, R0 ;  /* 0x00000006ff007819 */ /* 0x000fc80000011400 */
[----:B-1----:R-:W-:-:S04]  /*d1e0*/  VIMNMX R2, R0, R3, PT ;  /* 0x0000000300027248 */ /* 0x002fc80003fe0100 */
        /* <DEDUP_REMOVED lines=20> */
.L_x_6143:
        /* <DEDUP_REMOVED lines=23> */
.L_x_6145:
        /* <DEDUP_REMOVED lines=14> */
[----:B0-----:R-:W-:Y:S01]  /*d580*/  MOV R13, RZ ;  /* 0x000000ff000d7202 */ /* 0x001fe20000000f00 */
[----:B------:R-:W-:-:S02]  /*d590*/  IMAD.U32 R10, RZ, RZ, UR4 ;  /* 0x00000004ff0a7e24 */ /* 0x000fc4000f8e00ff */
[----:B------:R-:W-:Y:S02]  /*d5a0*/  IMAD.MOV.U32 R8, RZ, RZ, 0x70 ;  /* 0x00000070ff087424 */ /* 0x000fe400078e00ff */
[----:B-1----:R-:W-:-:S07]  /*d5b0*/  IMAD.MOV.U32 R12, RZ, RZ, 0x1 ;  /* 0x00000001ff0c7424 */ /* 0x002fce00078e00ff */
[----:B------:R-:W-:-:S07]  /*d5c0*/  LEPC R20, `(.L_x_6147) ;  /* 0x000000001014794e */ /* 0x000fce0000000000 */
[----:B--2---:R-:W-:Y:S05]  /*d5d0*/  CALL.ABS.NOINC R2 ;  /* 0x0000000002007343 */ /* 0x004fea0003c00000 */
.L_x_6147:
        /* <DEDUP_REMOVED lines=15> */
[----:B0-----:R-:W-:Y:S05]  /*d6d0*/  CALL.ABS.NOINC R2 ;  /* 0x0000000002007343 */ /* 0x001fea0003c00000 */
.L_x_6146:
[----:B------:R-:W2:Y:S01]  /*d6e0*/  LDL.LU R2, [R1+0x18] ;  /* 0x0000180001027983 */ /* 0x000ea20000300800 */
[----:B------:R-:W-:Y:S01]  /*d6f0*/  ULDC.64 UR4, c[0x0][0x9f8] ;  /* 0x00027e0000047ab9 */ /* 0x000fe20000000a00 */
[----:B------:R-:W1:Y:S02]  /*d700*/  LDC R4, c[0x0][0x428] ;  /* 0x00010a00ff047b82 */ /* 0x000e640000000800 */
        /* <DEDUP_REMOVED lines=17> */
[----:B-1----:R-:W-:Y:S01]  /*d820*/  ISETP.NE.AND P0, PT, R4, 0x1, PT ;  /* 0x000000010400780c */ /* 0x002fe20003f05270 */
[----:B------:R-:W-:Y:S01]  /*d830*/  IMAD.MOV.U32 R4, RZ, RZ, R18 ;  /* 0x000000ffff047224 */ /* 0x000fe200078e0012 */
[----:B------:R-:W-:Y:S02]  /*d840*/  LEA R17, R17, R7, 0x6 ;  /* 0x0000000711117211 */ /* 0x000fe400078e30ff */
[----:B------:R-:W-:-:S09]  /*d850*/  PLOP3.LUT P1, PT, P6, PT, PT, 0x8, 0x0 ;  /* 0x000000000000781c */ /* 0x000fd2000372e170 */
[----:B------:R-:W1:Y:S08]  /*d860*/  @P0 LDC R5, c[0x0][0x42c] ;  /* 0x00010b00ff050b82 */ /* 0x000e700000000800 */
[----:B------:R-:W2:Y:S01]  /*d870*/  @P0 LDC R6, c[0x0][0x430] ;  /* 0x00010c00ff060b82 */ /* 0x000ea20000000800 */
[----:B-1----:R-:W-:-:S05]  /*d880*/  @P0 IMAD.HI.U32 R5, R18, R5, RZ ;  /* 0x0000000512050227 */ /* 0x002fca00078e00ff */
[----:B--2---:R-:W-:Y:S02]  /*d890*/  @P0 SHF.R.U32.HI R4, RZ, R6, R5 ;  /* 0x00000006ff040219 */ /* 0x004fe40000011605 */
[----:B------:R-:W-:-:S04]  /*d8a0*/  ISETP.NE.U32.AND P0, PT, RZ, UR4, PT ;  /* 0x00000004ff007c0c */ /* 0x000fc8000bf05070 */
[----:B------:R-:W-:-:S04]  /*d8b0*/  ISETP.NE.AND.EX P0, PT, RZ, UR5, PT, P0 ;  /* 0x00000005ff007c0c */ /* 0x000fc8000bf05300 */
[----:B0-----:R-:W-:-:S09]  /*d8c0*/  SEL R6, R8, RZ, !P0 ;  /* 0x000000ff08067207 */ /* 0x001fd20004000000 */
.L_x_6148:
        /* <DEDUP_REMOVED lines=19> */
.L_x_6220:
[----:B------:R-:W-:Y:S01]  /*da00*/  UMOV UR4, 0xffffffff ;  /* 0xffffffff00047882 */ /* 0x000fe20000000000 */
[----:B------:R-:W-:Y:S02]  /*da10*/  SHF.R.S32.HI R5, RZ, 0x1f, R0 ;  /* 0x0000001fff057819 */ /* 0x000fe40000011400 */
[----:B------:R-:W-:Y:S05]  /*da20*/  BRA.DIV UR4, `(.L_x_6150) ;  /* 0x0000003a04c07947 */ /* 0x000fea000b800000 */
[----:B------:R-:W-:-:S13]  /*da30*/  ELECT P6, URZ, PT ;  /* 0x00000000003f782f */ /* 0x000fda00038c0000 */
.L_x_6223:
        /* <DEDUP_REMOVED lines=21> */
.L_x_6152:
        /* <DEDUP_REMOVED lines=9> */
.L_x_6224:
        /* <DEDUP_REMOVED lines=11> */
.L_x_6154:
        /* <DEDUP_REMOVED lines=22> */
.L_x_6151:
        /* <DEDUP_REMOVED lines=30> */
.L_x_6225:
[----:B------:R-:W-:Y:S05]  /*e010*/  BSYNC B0 ;  /* 0x0000000000007941 */ /* 0x000fea0003800000 */
.L_x_6155:
        /* <DEDUP_REMOVED lines=11> */
.L_x_6226:
        /* <DEDUP_REMOVED lines=11> */
.L_x_6160:
[----:B0-----:R-:W2:Y:S01]  /*e180*/  LDL R6, [R1] ;  /* 0x0000000001067983 */ /* 0x001ea20000100800 */
        /* <DEDUP_REMOVED lines=56> */
.L_x_6158:
[----:B------:R-:W-:Y:S05]  /*e510*/  BSYNC B0 ;  /* 0x0000000000007941 */ /* 0x000fea0003800000 */
.L_x_6157:
[----:B------:R-:W2:Y:S01]  /*e520*/  LDL R7, [R1+0x14] ;  /* 0x0000140001077983 */ /* 0x000ea20000100800 */
[----:B------:R-:W-:Y:S01]  /*e530*/  BSSY B0, `(.L_x_6161) ;  /* 0x00001a6000007945 */ /* 0x000fe20003800000 */
[----:B--2---:R-:W-:-:S13]  /*e540*/  ISETP.GE.AND P0, PT, R7, 0x2, PT ;  /* 0x000000020700780c */ /* 0x004fda0003f06270 */
[----:B------:R-:W-:Y:S05]  /*e550*/  @!P0 BRA `(.L_x_6162) ;  /* 0x00000018008c8947 */ /* 0x000fea0003800000 */
[C---:B0-----:R-:W-:Y:S01]  /*e560*/  LOP3.LUT R6, R7.reuse, 0x1, RZ, 0xc0, !PT ;  /* 0x0000000107067812 */ /* 0x041fe200078ec0ff */
[----:B------:R-:W-:Y:S01]  /*e570*/  VIADD R10, R7, 0xfffffffe ;  /* 0xfffffffe070a7836 */ /* 0x000fe20000000000 */
[----:B------:R-:W-:Y:S02]  /*e580*/  BSSY B1, `(.L_x_6163) ;  /* 0x000008e000017945 */ /* 0x000fe40003800000 */
[----:B------:R-:W-:Y:S02]  /*e590*/  ISETP.NE.U32.AND P0, PT, R6, 0x1, PT ;  /* 0x000000010600780c */ /* 0x000fe40003f05070 */
[----:B------:R-:W-:-:S11]  /*e5a0*/  MOV R8, R10 ;  /* 0x0000000a00087202 */ /* 0x000fd60000000f00 */
[----:B------:R-:W-:Y:S05]  /*e5b0*/  @!P0 BRA `(.L_x_6164) ;  /* 0x0000000800288947 */ /* 0x000fea0003800000 */
        /* <DEDUP_REMOVED lines=11> */
[----:B------:R-:W-:Y:S01]  /*e670*/  ISETP.NE.U32.AND P0, PT, R2, RZ, PT ;  /* 0x000000ff0200720c */ /* 0x000fe20003f05070 */
[----:B------:R-:W-:-:S03]  /*e680*/  IMAD.MOV.U32 R11, RZ, RZ, R10 ;  /* 0x000000ffff0b7224 */ /* 0x000fc600078e000a */
[----:B------:R-:W-:-:S13]  /*e690*/  ISETP.NE.AND.EX P0, PT, R3, RZ, PT, P0 ;  /* 0x000000ff0300720c */ /* 0x000fda0003f05300 */
        /* <DEDUP_REMOVED lines=19> */
.L_x_6167:
[----:B-1----:R-:W1:Y:S01]  /*e7d0*/  S2R R3, SR_CgaCtaId ;  /* 0x0000000000037919 */ /* 0x002e620000008800 */
[----:B------:R-:W-:-:S04]  /*e7e0*/  MOV R2, 0x400 ;  /* 0x0000040000027802 */ /* 0x000fc80000000f00 */
[----:B-1----:R-:W-:Y:S02]  /*e7f0*/  LEA R2, R3, R2, 0x18 ;  /* 0x0000000203027211 */ /* 0x002fe400078ec0ff */
[----:B------:R-:W-:-:S03]  /*e800*/  SHF.L.U32 R3, R12, 0x1f, RZ ;  /* 0x0000001f0c037819 */ /* 0x000fc600000006ff */
[----:B------:R-:W-:-:S04]  /*e810*/  IMAD R2, R13, 0x8, R2 ;  /* 0x000000080d027824 */ /* 0x000fc800078e0202 */
[----:B------:R-:W1:Y:S02]  /*e820*/  SYNCS.PHASECHK.TRANS64.TRYWAIT P0, [R2+URZ+0x28c40], R3 ;  /* 0x028c4003020075a7 */ /* 0x000e64000800017f */
[----:B-1----:R-:W-:Y:S05]  /*e830*/  @!P0 BRA `(.L_x_6168) ;  /* 0x0000002c00a48947 */ /* 0x002fea0003800000 */
.L_x_6227:
        /* <DEDUP_REMOVED lines=11> */
.L_x_6169:
[----:B------:R-:W2:Y:S01]  /*e8f0*/  LDL R6, [R1] ;  /* 0x0000000001067983 */ /* 0x000ea20000100800 */
[----:B------:R-:W-:-:S03]  /*e900*/  MOV R8, 0x400 ;  /* 0x0000040000087802 */ /* 0x000fc60000000f00 */
[----:B------:R-:W3:Y:S01]  /*e910*/  LDL R7, [R1+0x8] ;  /* 0x0000080001077983 */ /* 0x000ee20000100800 */
        /* <DEDUP_REMOVED lines=17> */
[----:B------:R-:W2:Y:S02]  /*ea30*/  SYNCS.PHASECHK.TRANS64.TRYWAIT P0, [R2+URZ+0x28c60], R3 ;  /* 0x028c6003020075a7 */ /* 0x000ea4000800017f */
[----:B0-2---:R-:W-:Y:S05]  /*ea40*/  @!P0 BRA `(.L_x_6170) ;  /* 0x0000002c00348947 */ /* 0x005fea0003800000 */
.L_x_6228:
        /* <DEDUP_REMOVED lines=8> */
.L_x_6171:
[----:B01----:R-:W2:Y:S01]  /*ead0*/  LDL R3, [R1] ;  /* 0x0000000001037983 */ /* 0x003ea20000100800 */
        /* <DEDUP_REMOVED lines=53> */
.L_x_6166:
[----:B------:R-:W-:Y:S05]  /*ee30*/  BSYNC B2 ;  /* 0x0000000000027941 */ /* 0x000fea0003800000 */
.L_x_6165:
[----:B------:R-:W2:Y:S02]  /*ee40*/  LDL.LU R2, [R1+0x14] ;  /* 0x0000140001027983 */ /* 0x000ea40000300800 */
[----:B--2---:R-:W-:-:S07]  /*ee50*/  VIADD R8, R2, 0xfffffffd ;  /* 0xfffffffd02087836 */ /* 0x004fce0000000000 */
.L_x_6164:
[----:B------:R-:W-:Y:S05]  /*ee60*/  BSYNC B1 ;  /* 0x0000000000017941 */ /* 0x000fea0003800000 */
.L_x_6163:
[----:B------:R-:W-:-:S13]  /*ee70*/  ISETP.NE.AND P0, PT, R10, RZ, PT ;  /* 0x000000ff0a00720c */ /* 0x000fda0003f05270 */
[----:B------:R-:W-:Y:S05]  /*ee80*/  @!P0 BRA `(.L_x_6162) ;  /* 0x0000001000408947 */ /* 0x000fea0003800000 */
.L_x_6186:
[----:B------:R-:W2:Y:S04]  /*ee90*/  LDL.LU R3, [R1] ;  /* 0x0000000001037983 */ /* 0x000ea80000300800 */
[----:B------:R-:W3:Y:S01]  /*eea0*/  LDL.LU R2, [R1+0x4] ;  /* 0x0000040001027983 */ /* 0x000ee20000300800 */
[----:B------:R-:W-:Y:S05]  /*eeb0*/  YIELD ;  /* 0x0000000000007946 */ /* 0x000fea0003800000 */
[----:B------:R-:W-:Y:S01]  /*eec0*/  BSSY B1, `(.L_x_6172) ;  /* 0x0000082000017945 */ /* 0x000fe20003800000 */
[----:B--2---:R-:W-:-:S05]  /*eed0*/  VIADD R10, R3, 0x1 ;  /* 0x00000001030a7836 */ /* 0x004fca0000000000 */
[----:B------:R-:W-:-:S04]  /*eee0*/  ISETP.NE.AND P0, PT, R10, 0x2, PT ;  /* 0x000000020a00780c */ /* 0x000fc80003f05270 */
[----:B0-----:R-:W-:Y:S02]  /*eef0*/  SEL R11, RZ, 0x1, P0 ;  /* 0x00000001ff0b7807 */ /* 0x001fe40000000000 */
[----:B------:R-:W-:Y:S02]  /*ef00*/  SEL R10, R10, RZ, P0 ;  /* 0x000000ff0a0a7207 */ /* 0x000fe40000000000 */
[----:B---3--:R-:W-:Y:S01]  /*ef10*/  LOP3.LUT R11, R2, R11, RZ, 0x3c, !PT ;  /* 0x0000000b020b7212 */ /* 0x008fe200078e3cff */
[----:B------:R-:W-:Y:S06]  /*ef20*/  @!P6 BRA `(.L_x_6173) ;  /* 0x0000000400ece947 */ /* 0x000fec0003800000 */
[----:B------:R-:W-:Y:S01]  /*ef30*/  ULDC.64 UR4, c[0x0][0x3f8] ;  /* 0x0000fe0000047ab9 */ /* 0x000fe20000000a00 */
[----:B------:R-:W-:Y:S02]  /*ef40*/  MOV R3, R8 ;  /* 0x0000000800037202 */ /* 0x000fe40000000f00 */
[----:B------:R-:W-:-:S04]  /*ef50*/  ISETP.NE.U32.AND P0, PT, RZ, UR4, PT ;  /* 0x00000004ff007c0c */ /* 0x000fc8000bf05070 */
[----:B------:R-:W-:-:S13]  /*ef60*/  ISETP.NE.AND.EX P0, PT, RZ, UR5, PT, P0 ;  /* 0x00000005ff007c0c */ /* 0x000fda000bf05300 */
[----:B------:R-:W-:Y:S05]  /*ef70*/  @!P0 BRA `(.L_x_6174) ;  /* 0x0000000000488947 */ /* 0x000fea0003800000 */
[----:B------:R-:W1:Y:S01]  /*ef80*/  LDC R9, c[0x0][0x41c] ;  /* 0x00010700ff097b82 */ /* 0x000e620000000800 */
[----:B0-----:R-:W-:Y:S01]  /*ef90*/  IMAD.MOV.U32 R12, RZ, RZ, R8 ;  /* 0x000000ffff0c7224 */ /* 0x001fe200078e0008 */
[----:B------:R-:W-:Y:S02]  /*efa0*/  ULDC.64 UR6, c[0x0][0x408] ;  /* 0x0001020000067ab9 */ /* 0x000fe40000000a00 */
[----:B------:R-:W-:-:S04]  /*efb0*/  IMAD R7, R5, UR6, RZ ;  /* 0x0000000605077c24 */ /* 0x000fc8000f8e02ff */
[----:B------:R-:W-:Y:S01]  /*efc0*/  IMAD R7, R0, UR7, R7 ;  /* 0x0000000700077c24 */ /* 0x000fe2000f8e0207 */
[----:B-1----:R-:W-:-:S13]  /*efd0*/  ISETP.NE.AND P0, PT, R9, 0x1, PT ;  /* 0x000000010900780c */ /* 0x002fda0003f05270 */
[----:B------:R-:W0:Y:S02]  /*efe0*/  @P0 LDC.64 R2, c[0x0][0x420] ;  /* 0x00010800ff020b82 */ /* 0x000e240000000a00 */
[----:B0-----:R-:W-:-:S05]  /*eff0*/  @P0 IMAD.HI.U32 R2, R8, R2, RZ ;  /* 0x0000000208020227 */ /* 0x001fca00078e00ff */
[----:B------:R-:W-:-:S04]  /*f000*/  @P0 SHF.R.U32.HI R12, RZ, R3, R2 ;  /* 0x00000003ff0c0219 */ /* 0x000fc80000011602 */
[--C-:B------:R-:W-:Y:S01]  /*f010*/  SHF.R.S32.HI R3, RZ, 0x1f, R12.reuse ;  /* 0x0000001fff037819 */ /* 0x100fe2000001140c */
[----:B------:R-:W-:-:S04]  /*f020*/  IMAD.MOV.U32 R2, RZ, RZ, R12 ;  /* 0x000000ffff027224 */ /* 0x000fc800078e000c */
[----:B------:R-:W-:-:S05]  /*f030*/  IMAD.WIDE.U32 R2, R0, UR6, R2 ;  /* 0x0000000600027c25 */ /* 0x000fca000f8e0002 */
[----:B------:R-:W-:Y:S02]  /*f040*/  IADD3 R3, R7, R3, RZ ;  /* 0x0000000307037210 */ /* 0x000fe40007ffe0ff */
[----:B------:R-:W-:-:S04]  /*f050*/  LEA R6, P0, R2, UR4, 0x2 ;  /* 0x0000000402067c11 */ /* 0x000fc8000f8010ff */
[----:B------:R-:W-:Y:S01]  /*f060*/  LEA.HI.X R7, R2, UR5, R3, 0x2, P0 ;  /* 0x0000000502077c11 */ /* 0x000fe200080f1403 */
[----:B------:R-:W-:-:S04]  /*f070*/  IMAD.MOV R3, RZ, RZ, -R12 ;  /* 0x000000ffff037224 */ /* 0x000fc800078e0a0c */
[----:B------:R-:W-:Y:S02]  /*f080*/  IMAD R3, R9, R3, R8 ;  /* 0x0000000309037224 */ /* 0x000fe400078e0208 */
[----:B------:R1:W5:Y:S05]  /*f090*/  LDG.E R9, desc[UR48][R6.64] ;  /* 0x0000003006097981 */ /* 0x00036a000c1e1900 */
.L_x_6174:
[----:B-1----:R-:W1:Y:S01]  /*f0a0*/  S2R R6, SR_CgaCtaId ;  /* 0x0000000000067919 */ /* 0x002e620000008800 */
[----:B------:R-:W-:Y:S02]  /*f0b0*/  MOV R2, 0x400 ;  /* 0x0000040000027802 */ /* 0x000fe40000000f00 */
[----:B------:R-:W-:Y:S02]  /*f0c0*/  SHF.L.U32 R7, R11, 0x1f, RZ ;  /* 0x0000001f0b077819 */ /* 0x000fe400000006ff */
[----:B-1----:R-:W-:-:S05]  /*f0d0*/  LEA R2, R6, R2, 0x18 ;  /* 0x0000000206027211 */ /* 0x002fca00078ec0ff */
[----:B------:R-:W-:-:S04]  /*f0e0*/  IMAD R2, R10, 0x8, R2 ;  /* 0x000000080a027824 */ /* 0x000fc800078e0202 */
[----:B------:R-:W1:Y:S02]  /*f0f0*/  SYNCS.PHASECHK.TRANS64.TRYWAIT P0, [R2+URZ+0x28c40], R7 ;  /* 0x028c4007020075a7 */ /* 0x000e64000800017f */
[----:B-1----:R-:W-:Y:S05]  /*f100*/  @!P0 BRA `(.L_x_6175) ;  /* 0x0000002400988947 */ /* 0x002fea0003800000 */
.L_x_6229:
[----:B------:R-:W2:Y:S02]  /*f110*/  S2R R6, SR_TID.X ;  /* 0x0000000000067919 */ /* 0x000ea40000002100 */
[----:B--2---:R-:W-:-:S04]  /*f120*/  LOP3.LUT R6, R6, 0x7f, RZ, 0xc0, !PT ;  /* 0x0000007f06067812 */ /* 0x004fc800078ec0ff */
[----:B------:R-:W-:-:S13]  /*f130*/  ISETP.NE.AND P0, PT, R6, RZ, PT ;  /* 0x000000ff0600720c */ /* 0x000fda0003f05270 */
[----:B------:R-:W-:Y:S05]  /*f140*/  @P0 BRA `(.L_x_6176) ;  /* 0x00000000001c0947 */ /* 0x000fea0003800000 */
[----:B------:R-:W2:Y:S01]  /*f150*/  S2R R6, SR_TID.X ;  /* 0x0000000000067919 */ /* 0x000ea20000002100 */
[----:B0-----:R-:W-:-:S04]  /*f160*/  MOV R13, 0x2000 ;  /* 0x00002000000d7802 */ /* 0x001fc80000000f00 */
[----:B------:R3:W-:Y:S01]  /*f170*/  SYNCS.ARRIVE.TRANS64 RZ, [R2+URZ+0x28c30], R13 ;  /* 0x028c300d02ff79a7 */ /* 0x0007e2000800003f */
[----:B--2---:R-:W-:-:S04]  /*f180*/  LOP3.LUT R6, R6, 0x1f, RZ, 0xc0, !PT ;  /* 0x0000001f06067812 */ /* 0x004fc800078ec0ff */
[----:B------:R-:W-:-:S13]  /*f190*/  ISETP.NE.AND P1, PT, R6, RZ, PT ;  /* 0x000000ff0600720c */ /* 0x000fda0003f25270 */
[----:B---3--:R-:W-:Y:S05]  /*f1a0*/  @!P1 BRA `(.L_x_6176) ;  /* 0x0000000000049947 */ /* 0x008fea0003800000 */
[----:B------:R-:W-:Y:S01]  /*f1b0*/  BPT.TRAP 0x1 ;  /* 0x000000040000795c */ /* 0x000fe20000300000 */
.L_x_6176:
[----:B0-----:R-:W2:Y:S01]  /*f1c0*/  LDL R12, [R1+0x8] ;  /* 0x00000800010c7983 */ /* 0x001ea20000100800 */
[----:B------:R-:W-:Y:S01]  /*f1d0*/  MOV R6, 0x400 ;  /* 0x0000040000067802 */ /* 0x000fe20000000f00 */
        /* <DEDUP_REMOVED lines=14> */
[----:B--2---:R-:W-:-:S05]  /*f2c0*/  IMAD R6, R3, 0x40, R12 ;  /* 0x0000004003067824 */ /* 0x004fca00078e020c */
[----:B------:R-:W-:-:S13]  /*f2d0*/  R2UR UR11, R6 ;  /* 0x00000000060b72ca */ /* 0x000fda00000e0000 */
[----:B------:R0:W-:Y:S01]  /*f2e0*/  UTMALDG.4D [UR8], [UR4], desc[UR6] ;  /* 0x00000608040075b4 */ /* 0x0001e20008019000 */
[----:B------:R-:W2:Y:S02]  /*f2f0*/  SYNCS.PHASECHK.TRANS64.TRYWAIT P1, [R2+URZ+0x28c60], R7 ;  /* 0x028c6007020075a7 */ /* 0x000ea4000802017f */
[----:B0-2---:R-:W-:Y:S05]  /*f300*/  @!P1 BRA `(.L_x_6177) ;  /* 0x00000024002c9947 */ /* 0x005fea0003800000 */
.L_x_6230:
        /* <DEDUP_REMOVED lines=8> */
.L_x_6178:
[----:B01----:R-:W0:Y:S01]  /*f390*/  S2R R7, SR_CgaCtaId ;  /* 0x0000000000077919 */ /* 0x003e220000008800 */
        /* <DEDUP_REMOVED lines=16> */
[----:B0-----:R-:W-:-:S05]  /*f4a0*/  LEA R3, R7, R3, 0x18 ;  /* 0x0000000307037211 */ /* 0x001fca00078ec0ff */
        /* <DEDUP_REMOVED lines=35> */
.L_x_6173:
[----:B------:R-:W-:Y:S05]  /*f6e0*/  BSYNC B1 ;  /* 0x0000000000017941 */ /* 0x000fea0003800000 */
.L_x_6172:
[----:B------:R-:W-:Y:S01]  /*f6f0*/  VIADD R10, R10, 0x1 ;  /* 0x000000010a0a7836 */ /* 0x000fe20000000000 */
[----:B------:R-:W-:Y:S04]  /*f700*/  BSSY B1, `(.L_x_6179) ;  /* 0x0000084000017945 */ /* 0x000fe80003800000 */
[----:B------:R-:W-:-:S04]  /*f710*/  ISETP.NE.AND P0, PT, R10, 0x2, PT ;  /* 0x000000020a00780c */ /* 0x000fc80003f05270 */
[----:B------:R-:W-:Y:S02]  /*f720*/  SEL R2, RZ, 0x1, P0 ;  /* 0x00000001ff027807 */ /* 0x000fe40000000000 */
[----:B0-----:R-:W-:Y:S02]  /*f730*/  SEL R12, R10, RZ, P0 ;  /* 0x000000ff0a0c7207 */ /* 0x001fe40000000000 */
        /* <DEDUP_REMOVED lines=24> */
[----:B------:R-:W-:-:S05]  /*f8c0*/  LEA.HI.X R7, R2, UR5, R3, 0x2, P0 ;  /* 0x0000000502077c11 */ /* 0x000fca00080f1403 */
[----:B------:R1:W5:Y:S04]  /*f8d0*/  LDG.E R9, desc[UR48][R6.64] ;  /* 0x0000003006097981 */ /* 0x000368000c1e1900 */
.L_x_6181:
[----:B------:R-:W2:Y:S01]  /*f8e0*/  S2R R3, SR_CgaCtaId ;  /* 0x0000000000037919 */ /* 0x000ea20000008800 */
[----:B------:R-:W-:-:S04]  /*f8f0*/  MOV R2, 0x400 ;  /* 0x0000040000027802 */ /* 0x000fc80000000f00 */
[----:B--2---:R-:W-:Y:S02]  /*f900*/  LEA R2, R3, R2, 0x18 ;  /* 0x0000000203027211 */ /* 0x004fe400078ec0ff */
[----:B------:R-:W-:-:S03]  /*f910*/  SHF.L.U32 R3, R11, 0x1f, RZ ;  /* 0x0000001f0b037819 */ /* 0x000fc600000006ff */
[----:B------:R-:W-:-:S04]  /*f920*/  IMAD R2, R12, 0x8, R2 ;  /* 0x000000080c027824 */ /* 0x000fc800078e0202 */
[----:B------:R-:W2:Y:S02]  /*f930*/  SYNCS.PHASECHK.TRANS64.TRYWAIT P0, [R2+URZ+0x28c40], R3 ;  /* 0x028c4003020075a7 */ /* 0x000ea4000800017f */
[----:B--2---:R-:W-:Y:S05]  /*f940*/  @!P0 BRA `(.L_x_6182) ;  /* 0x0000001c00b08947 */ /* 0x004fea0003800000 */
.L_x_6231:
        /* <DEDUP_REMOVED lines=11> */
.L_x_6183:
[----:B------:R-:W3:Y:S01]  /*fa00*/  LDL R6, [R1] ;  /* 0x0000000001067983 */ /* 0x000ee20000100800 */
        /* <DEDUP_REMOVED lines=13> */
[----:B---3--:R-:W-:-:S04]  /*fae0*/  LEA R6, R6, R11, 0xd ;  /* 0x0000000b06067211 */ /* 0x008fc800078e68ff */
[----:B------:R-:W-:Y:S01]  /*faf0*/  R2UR UR8, R6 ;  /* 0x00000000060872ca */ /* 0x000fe200000e0000 */
[----:B----4-:R-:W-:-:S05]  /*fb00*/  IMAD R10, R10, 0x40, R7 ;  /* 0x000000400a0a7824 */ /* 0x010fca00078e0207 */
[----:B------:R-:W-:-:S07]  /*fb10*/  R2UR UR11, R10 ;  /* 0x000000000a0b72ca */ /* 0x000fce00000e0000 */
[----:B------:R-:W-:-:S09]  /*fb20*/  UIADD3 UR8, UR8, 0x22400, URZ ;  /* 0x0002240008087890 */ /* 0x000fd2000fffe03f */
[----:B------:R0:W-:Y:S01]  /*fb30*/  UTMALDG.4D [UR8], [UR4], desc[UR6] ;  /* 0x00000608040075b4 */ /* 0x0001e20008019000 */
[----:B------:R-:W1:Y:S02]  /*fb40*/  SYNCS.PHASECHK.TRANS64.TRYWAIT P1, [R2+URZ+0x28c60], R3 ;  /* 0x028c6003020075a7 */ /* 0x000e64000802017f */
[----:B01----:R-:W-:Y:S05]  /*fb50*/  @!P1 BRA `(.L_x_6184) ;  /* 0x0000001c00409947 */ /* 0x003fea0003800000 */
.L_x_6232:
        /* <DEDUP_REMOVED lines=8> */
.L_x_6185:
        /* <DEDUP_REMOVED lines=54> */
.L_x_6180:
[----:B------:R-:W-:Y:S05]  /*ff40*/  BSYNC B1 ;  /* 0x0000000000017941 */ /* 0x000fea0003800000 */
.L_x_6179:
[C---:B------:R-:W-:Y:S01]  /*ff50*/  ISETP.GT.AND P0, PT, R8.reuse, 0x1, PT ;  /* 0x000000010800780c */ /* 0x040fe20003f04270 */
[----:B------:R-:W-:-:S04]  /*ff60*/  VIADD R2, R8, 0xfffffffe ;  /* 0xfffffffe08027836 */ /* 0x000fc80000000000 */
[----:B------:R-:W-:-:S08]  /*ff70*/  IMAD.MOV.U32 R8, RZ, RZ, R2 ;  /* 0x000000ffff087224 */ /* 0x000fd000078e0002 */
[----:B------:R-:W-:Y:S05]  /*ff80*/  @P0 BRA `(.L_x_6186) ;  /* 0xffffffec00c00947 */ /* 0x000fea000383ffff */
.L_x_6162:
[----:B------:R-:W-:Y:S05]  /*ff90*/  BSYNC B0 ;  /* 0x0000000000007941 */ /* 0x000fea0003800000 */
.L_x_6161:
[----:B------:R-:W2:Y:S01]  /*ffa0*/  LDL.LU R3, [R1] ;  /* 0x0000000001037983 */ /* 0x000ea20000300800 */
[----:B------:R-:W-:Y:S01]  /*ffb0*/  BSSY B0, `(.L_x_6187) ;  /* 0x0000016000007945 */ /* 0x000fe20003800000 */
[----:B------:R-:W1:Y:S02]  /*ffc0*/  S2R R2, SR_TID.X ;  /* 0x0000000000027919 */ /* 0x000e640000002100 */
[----:B-1----:R-:W-:-:S04]  /*ffd0*/  LOP3.LUT R2, R2, 0x1f, RZ, 0xc0, !PT ;  /* 0x0000001f02027812 */ /* 0x002fc800078ec0ff */
[----:B------:R-:W-:Y:S02]  /*ffe0*/  ISETP.NE.AND P1, PT, R2, RZ, PT ;  /* 0x000000ff0200720c */ /* 0x000fe40003f25270 */
[----:B--2---:R-:W-:-:S04]  /*fff0*/  IADD3 R0, R3, 0x1, RZ ;  /* 0x0000000103007810 */ /* 0x004fc80007ffe0ff */
[----:B------:R-:W-:-:S04]  /*10000*/  ISETP.NE.AND P0, PT, R0, 0x2, PT ;  /* 0x000000020000780c */ /* 0x000fc80003f05270 */
[----:B------:R-:W-:Y:S02]  /*10010*/  SEL R2, R0, RZ, P0 ;  /* 0x000000ff00027207 */ /* 0x000fe40000000000 */
[----:B------:R-:W-:-:S03]  /*10020*/  SEL R0, RZ, 0x1, P0 ;  /* 0x00000001ff007807 */ /* 0x000fc60000000000 */
[----:B------:R1:W-:Y:S01]  /*10030*/  STL [R1], R2 ;  /* 0x0000000201007387 */ /* 0x0003e20000100800 */
[----:B------:R-:W-:Y:S05]  /*10040*/  @P1 BRA `(.L_x_6188) ;  /* 0x0000000000301947 */ /* 0x000fea0003800000 */
[----:B------:R-:W2:Y:S01]  /*10050*/  S2R R7, SR_LANEID ;  /* 0x0000000000077919 */ /* 0x000ea20000000000 */
[----:B------:R-:W-:Y:S01]  /*10060*/  VOTEU.ANY UR4, UPT, PT ;  /* 0x0000000000047886 */ /* 0x000fe200038e0100 */
[----:B-1----:R-:W1:Y:S01]  /*10070*/  LDC.64 R2, c[0x0][0xc38] ;  /* 0x00030e00ff027b82 */ /* 0x002e620000000a00 */
[----:B------:R-:W2:Y:S08]  /*10080*/  FLO.U32 R4, UR4 ;  /* 0x0000000400047d00 */ /* 0x000eb000080e0000 */
[----:B------:R-:W1:Y:S01]  /*10090*/  POPC R5, UR4 ;  /* 0x0000000400057d09 */ /* 0x000e620008000000 */
[----:B--2---:R-:W-:-:S13]  /*100a0*/  ISETP.EQ.U32.AND P0, PT, R4, R7, PT ;  /* 0x000000070400720c */ /* 0x004fda0003f02070 */
[----:B-1----:R-:W2:Y:S01]  /*100b0*/  @P0 ATOMG.E.ADD.STRONG.GPU PT, R3, desc[UR48][R2.64], R5 ;  /* 0x00000005020309a8 */ /* 0x002ea200081ee1f0 */
[----:B0-----:R-:W0:Y:S02]  /*100c0*/  S2R R6, SR_LTMASK ;  /* 0x0000000000067919 */ /* 0x001e240000003900 */
[----:B0-----:R-:W-:-:S04]  /*100d0*/  LOP3.LUT R6, R6, UR4, RZ, 0xc0, !PT ;  /* 0x0000000406067c12 */ /* 0x001fc8000f8ec0ff */
[----:B------:R-:W0:Y:S01]  /*100e0*/  POPC R7, R6 ;  /* 0x0000000600077309 */ /* 0x000e220000000000 */
[----:B--2---:R-:W0:Y:S02]  /*100f0*/  SHFL.IDX PT, R4, R3, R4, 0x1f ;  /* 0x00001f0403047589 */ /* 0x004e2400000e0000 */
[----:B0-----:R-:W-:-:S07]  /*10100*/  IADD3 R16, R4, UR37, R7 ;  /* 0x0000002504107c10 */ /* 0x001fce000fffe007 */
.L_x_6188:
[----:B------:R-:W-:Y:S05]  /*10110*/  BSYNC B0 ;  /* 0x0000000000007941 */ /* 0x000fea0003800000 */
.L_x_6187:
[----:B-1----:R-:W2:Y:S02]  /*10120*/  LDL.LU R2, [R1+0x4] ;  /* 0x0000040001027983 */ /* 0x002ea40000300800 */
[----:B--2---:R-:W-:-:S05]  /*10130*/  LOP3.LUT R2, R2, R0, RZ, 0x3c, !PT ;  /* 0x0000000002027212 */ /* 0x004fca00078e3cff */
[----:B------:R1:W-:Y:S02]  /*10140*/  STL [R1+0x4], R2 ;  /* 0x0000040201007387 */ /* 0x0003e40000100800 */
.L_x_6144:
[----:B------:R-:W-:Y:S05]  /*10150*/  BSYNC B6 ;  /* 0x0000000000067941 */ /* 0x000fea0003800000 */
.L_x_6142:
[----:B------:R-:W-:-:S03]  /*10160*/  UMOV UR4, 0xffffffff ;  /* 0xffffffff00047882 */ /* 0x000fc60000000000 */
[----:B------:R-:W-:Y:S05]  /*10170*/  BRA.DIV UR4, `(.L_x_6189) ;  /* 0x0000001604cc7947 */ /* 0x000fea000b800000 */
[----:B------:R2:W3:Y:S04]  /*10180*/  SHFL.IDX PT, R4, R16, RZ, 0x1f ;  /* 0x00001fff10047589 */ /* 0x0004e800000e0000 */
[----:B------:R2:W4:Y:S02]  /*10190*/  SHFL.IDX PT, R7, R16, 0x1, 0x1f ;  /* 0x00201f0010077f89 */ /* 0x00052400000e0000 */
.L_x_6236:
[----:B------:R-:W0:Y:S01]  /*101a0*/  S2R R0, SR_TID.X ;  /* 0x0000000000007919 */ /* 0x000e220000002100 */
        /* <DEDUP_REMOVED lines=9> */
[----:B-1----:R-:W0:Y:S02]  /*10240*/  LDC.64 R2, c[0x0][0xc58] ;  /* 0x00031600ff027b82 */ /* 0x002e240000000a00 */
[----:B0-----:R-:W-:-:S05]  /*10250*/  IMAD.WIDE R2, R5, 0x4, R2 ;  /* 0x0000000405027825 */ /* 0x001fca00078e0202 */
[----:B------:R0:W5:Y:S02]  /*10260*/  LDG.E R17, desc[UR48][R2.64] ;  /* 0x0000003002117981 */ /* 0x000164000c1e1900 */
.L_x_6191:
[----:B------:R-:W-:Y:S05]  /*10270*/  BSYNC B0 ;  /* 0x0000000000007941 */ /* 0x000fea0003800000 */
.L_x_6190:
        /* <DEDUP_REMOVED lines=23> */
.L_x_6244:
[----:B------:R-:W-:Y:S02]  /*103f0*/  ULDC UR4, c[0x0][0xc10] ;  /* 0x0003040000047ab9 */ /* 0x000fe40000000800 */
[----:B------:R-:W-:-:S05]  /*10400*/  MOV R5, UR4 ;  /* 0x0000000400057c02 */ /* 0x000fca0008000f00 */
[----:B-1----:R-:W-:-:S04]  /*10410*/  IMAD R14, R14, R5, RZ ;  /* 0x000000050e0e7224 */ /* 0x002fc800078e02ff */
[----:B----4-:R-:W-:-:S05]  /*10420*/  IMAD.IADD R7, R7, 0x1, R14 ;  /* 0x0000000107077824 */ /* 0x010fca00078e020e */
[----:B---3--:R-:W-:-:S13]  /*10430*/  ISETP.GT.AND P0, PT, R7, R4, PT ;  /* 0x000000040700720c */ /* 0x008fda0003f04270 */
[----:B------:R-:W-:Y:S05]  /*10440*/  @P0 BRA `(.L_x_6193) ;  /* 0x0000000000b40947 */ /* 0x000fea0003800000 */
[----:B------:R-:W1:Y:S02]  /*10450*/  LDC R0, c[0x0][0xc14] ;  /* 0x00030500ff007b82 */ /* 0x000e640000000800 */
.L_x_6198:
        /* <DEDUP_REMOVED lines=14> */
.L_x_6196:
[----:B------:R-:W-:Y:S05]  /*10540*/  BSYNC B0 ;  /* 0x0000000000007941 */ /* 0x000fea0003800000 */
.L_x_6195:
        /* <DEDUP_REMOVED lines=23> */
.L_x_6252:
[----:B------:R-:W-:Y:S02]  /*106c0*/  ULDC UR4, c[0x0][0xc10] ;  /* 0x0003040000047ab9 */ /* 0x000fe40000000800 */
[----:B------:R-:W-:-:S04]  /*106d0*/  IMAD.U32 R5, RZ, RZ, UR4 ;  /* 0x00000004ff057e24 */ /* 0x000fc8000f8e00ff */
[----:B-1----:R-:W-:-:S04]  /*106e0*/  IMAD R14, R14, R5, RZ ;  /* 0x000000050e0e7224 */ /* 0x002fc800078e02ff */
[----:B------:R-:W-:-:S05]  /*106f0*/  IMAD.IADD R7, R14, 0x1, R7 ;  /* 0x000000010e077824 */ /* 0x000fca00078e0207 */
[----:B------:R-:W-:-:S13]  /*10700*/  ISETP.GT.AND P0, PT, R7, R4, PT ;  /* 0x000000040700720c */ /* 0x000fda0003f04270 */
[----:B------:R-:W-:Y:S05]  /*10710*/  @!P0 BRA `(.L_x_6198) ;  /* 0xfffffffc00508947 */ /* 0x000fea000383ffff */
.L_x_6193:
[----:B--2---:R-:W-:Y:S01]  /*10720*/  IADD3 R16, -R14, R7, RZ ;  /* 0x000000070e107210 */ /* 0x004fe20007ffe1ff */
[----:B------:R-:W-:-:S04]  /*10730*/  UMOV UR4, 0xffffffff ;  /* 0xffffffff00047882 */ /* 0x000fc80000000000 */
[----:B------:R-:W-:-:S05]  /*10740*/  IMAD R3, R2, R5, R16 ;  /* 0x0000000502037224 */ /* 0x000fca00078e0210 */
[----:B------:R-:W-:Y:S01]  /*10750*/  ISETP.GT.AND P6, PT, R3, R4, PT ;  /* 0x000000040300720c */ /* 0x000fe20003fc4270 */
[----:B------:R-:W-:-:S12]  /*10760*/  BRA.DIV UR4, `(.L_x_6199) ;  /* 0x0000001a043c7947 */ /* 0x000fd8000b800000 */
[----:B------:R-:W-:-:S04]  /*10770*/  VOTE.ANY R3, PT, !P6 ;  /* 0x0000000000037806 */ /* 0x000fc800070e0100 */
[----:B------:R-:W1:Y:S02]  /*10780*/  POPC R6, R3 ;  /* 0x0000000300067309 */ /* 0x000e640000000000 */
[----:B-1----:R1:W2:Y:S02]  /*10790*/  SHFL.IDX PT, R17, R17, R6, 0x1f ;  /* 0x00001f0611117589 */ /* 0x0022a400000e0000 */
.L_x_6256:
[----:B------:R-:W-:Y:S01]  /*107a0*/  ISETP.NE.AND P0, PT, R3, RZ, PT ;  /* 0x000000ff0300720c */ /* 0x000fe20003f05270 */
[----:B------:R-:W-:-:S12]  /*107b0*/  IMAD.MOV.U32 R7, RZ, RZ, RZ ;  /* 0x000000ffff077224 */ /* 0x000fd800078e00ff */
[----:B------:R-:W-:Y:S05]  /*107c0*/  @!P0 BRA `(.L_x_6200) ;  /* 0x0000000000108947 */ /* 0x000fea0003800000 */
[----:B------:R-:W-:Y:S01]  /*107d0*/  UMOV UR4, 0xffffffff ;  /* 0xffffffff00047882 */ /* 0x000fe20000000000 */
[----:B------:R-:W-:Y:S02]  /*107e0*/  VIADD R12, R6, 0xffffffff ;  /* 0xffffffff060c7836 */ /* 0x000fe40000000000 */
[----:B------:R-:W-:Y:S05]  /*107f0*/  BRA.DIV UR4, `(.L_x_6201) ;  /* 0x0000001a04607947 */ /* 0x000fea000b800000 */
[----:B------:R3:W4:Y:S02]  /*10800*/  SHFL.IDX PT, R7, R2, R12, 0x1f ;  /* 0x00001f0c02077589 */ /* 0x00072400000e0000 */
.L_x_6200:
[----:B0--3--:R-:W0:Y:S01]  /*10810*/  LDC.64 R2, c[0x0][0xc68] ;  /* 0x00031a00ff027b82 */ /* 0x009e220000000a00 */
[----:B------:R-:W-:-:S05]  /*10820*/  IADD3 R19, R6, R19, RZ ;  /* 0x0000001306137210 */ /* 0x000fca0007ffe0ff */
        /* <DEDUP_REMOVED lines=34> */
[----:B------:R-:W-:Y:S02]  /*10a50*/  VIADDMNMX R8, R2, R5, R8, PT ;  /* 0x0000000502087246 */ /* 0x000fe40003800108 */
[----:B------:R-:W-:Y:S02]  /*10a60*/  IADD3 R4, R7, R4, RZ ;  /* 0x0000000407047210 */ /* 0x000fe40007ffe0ff */
[----:B------:R-:W-:-:S04]  /*10a70*/  IABS R5, R8 ;  /* 0x0000000800057213 */ /* 0x000fc80000000000 */
[----:B------:R-:W0:Y:S08]  /*10a80*/  I2F.RP R10, R5 ;  /* 0x00000005000a7306 */ /* 0x000e300000209400 */
[----:B0-----:R-:W0:Y:S02]  /*10a90*/  MUFU.RCP R10, R10 ;  /* 0x0000000a000a7308 */ /* 0x001e240000001000 */
[----:B0-----:R-:W-:-:S06]  /*10aa0*/  IADD3 R2, R10, 0xffffffe, RZ ;  /* 0x0ffffffe0a027810 */ /* 0x001fcc0007ffe0ff */
[----:B------:R0:W1:Y:S02]  /*10ab0*/  F2I.FTZ.U32.TRUNC.NTZ R3, R2 ;  /* 0x0000000200037305 */ /* 0x000064000021f000 */
[----:B0-----:R-:W-:Y:S01]  /*10ac0*/  MOV R2, RZ ;  /* 0x000000ff00027202 */ /* 0x001fe20000000f00 */
        /* <DEDUP_REMOVED lines=23> */
.L_x_6194:
[----:B------:R-:W-:Y:S01]  /*10c40*/  UMOV UR4, URZ ;  /* 0x0000003f00047c82 */ /* 0x000fe20008000000 */
[----:B------:R-:W-:Y:S01]  /*10c50*/  UMOV UR5, URZ ;  /* 0x0000003f00057c82 */ /* 0x000fe20008000000 */
[----:B------:R-:W-:Y:S01]  /*10c60*/  ULDC UR6, c[0x0][0xc14] ;  /* 0x0003050000067ab9 */ /* 0x000fe20000000800 */
[----:B--2---:R-:W-:Y:S01]  /*10c70*/  MOV R16, R4 ;  /* 0x0000000400107202 */ /* 0x004fe20000000f00 */
[----:B------:R-:W-:Y:S01]  /*10c80*/  IMAD.U32 R17, RZ, RZ, UR4 ;  /* 0x00000004ff117e24 */ /* 0x000fe2000f8e00ff */
[----:B------:R-:W-:Y:S01]  /*10c90*/  MOV R19, UR6 ;  /* 0x0000000600137c02 */ /* 0x000fe20008000f00 */
[----:B------:R-:W-:-:S07]  /*10ca0*/  IMAD.U32 R18, RZ, RZ, UR5 ;  /* 0x00000005ff127e24 */ /* 0x000fce000f8e00ff */
.L_x_6202:
        /* <DEDUP_REMOVED lines=12> */
.L_x_6138:
        /* <DEDUP_REMOVED lines=12> */
.L_x_6259:
[----:B------:R-:W-:Y:S05]  /*10e30*/  BSYNC B0 ;  /* 0x0000000000007941 */ /* 0x000fea0003800000 */
.L_x_6204:
[----:B------:R-:W-:-:S03]  /*10e40*/  UMOV UR4, 0xffffffff ;  /* 0xffffffff00047882 */ /* 0x000fc60000000000 */
[----:B------:R-:W-:Y:S05]  /*10e50*/  BRA.DIV UR4, `(.L_x_6206) ;  /* 0x0000001604047947 */ /* 0x000fea000b800000 */
[----:B------:R-:W2:Y:S02]  /*10e60*/  S2R R2, SR_TID.X ;  /* 0x0000000000027919 */ /* 0x000ea40000002100 */
[----:B--2---:R-:W-:-:S04]  /*10e70*/  SHF.R.U32.HI R2, RZ, 0x5, R2 ;  /* 0x00000005ff027819 */ /* 0x004fc80000011602 */
[----:B------:R-:W-:-:S05]  /*10e80*/  LOP3.LUT R2, R2, 0x3, RZ, 0xc0, !PT ;  /* 0x0000000302027812 */ /* 0x000fca00078ec0ff */
[----:B------:R2:W3:Y:S02]  /*10e90*/  SHFL.IDX PT, R14, R2, RZ, 0x1f ;  /* 0x00001fff020e7589 */ /* 0x0004e400000e0000 */
.L_x_6262:
[----:B---3--:R-:W-:Y:S01]  /*10ea0*/  ISETP.NE.AND P0, PT, R14, RZ, PT ;  /* 0x000000ff0e00720c */ /* 0x008fe20003f05270 */
[----:B------:R-:W-:-:S12]  /*10eb0*/  BSSY B0, `(.L_x_6207) ;  /* 0x0000027000007945 */ /* 0x000fd80003800000 */
[----:B------:R-:W-:Y:S05]  /*10ec0*/  @P0 BRA `(.L_x_6208) ;  /* 0x0000000000940947 */ /* 0x000fea0003800000 */
[----:B------:R-:W-:-:S03]  /*10ed0*/  UMOV UR4, 0xffffffff ;  /* 0xffffffff00047882 */ /* 0x000fc60000000000 */
[----:B------:R-:W-:Y:S05]  /*10ee0*/  BRA.DIV UR4, `(.L_x_6209) ;  /* 0x0000001604147947 */ /* 0x000fea000b800000 */
[----:B------:R-:W-:-:S13]  /*10ef0*/  ELECT P6, URZ, PT ;  /* 0x00000000003f782f */ /* 0x000fda00038c0000 */
.L_x_6265:
[----:B------:R-:W-:Y:S05]  /*10f00*/  @!P6 BRA `(.L_x_6208) ;  /* 0x000000000084e947 */ /* 0x000fea0003800000 */
[----:B------:R-:W-:-:S06]  /*10f10*/  ULOP3.LUT UR4, UR36, 0x2, URZ, 0xfc, !UPT ;  /* 0x0000000224047892 */ /* 0x000fcc000f8efc3f */
[----:B--2---:R-:W-:-:S04]  /*10f20*/  MOV R2, UR4 ;  /* 0x0000000400027c02 */ /* 0x004fc80008000f00 */
[----:B------:R-:W-:-:S13]  /*10f30*/  ISETP.NE.AND P2, PT, R2, 0x3, PT ;  /* 0x000000030200780c */ /* 0x000fda0003f45270 */
[----:B------:R-:W-:Y:S05]  /*10f40*/  @!P2 BRA `(.L_x_6210) ;  /* 0x000000000004a947 */ /* 0x000fea0003800000 */
[----:B------:R-:W-:Y:S01]  /*10f50*/  BPT.TRAP 0x1 ;  /* 0x000000040000795c */ /* 0x000fe20000300000 */
.L_x_6210:
        /* <DEDUP_REMOVED lines=14> */
.L_x_6266:
[----:B------:R-:W2:Y:S02]  /*11040*/  SYNCS.PHASECHK.TRANS64.TRYWAIT P0, [R7+URZ], R2 ;  /* 0x00000002070075a7 */ /* 0x000ea4000800017f */
[----:B--2---:R-:W-:Y:S05]  /*11050*/  @!P0 BRA `(.L_x_6212) ;  /* 0x0000001000ec8947 */ /* 0x004fea0003800000 */
.L_x_6267:
[----:B------:R-:W-:Y:S05]  /*11060*/  @!P2 BRA `(.L_x_6213) ;  /* 0x000000000004a947 */ /* 0x000fea0003800000 */
[----:B------:R-:W-:Y:S01]  /*11070*/  BPT.TRAP 0x1 ;  /* 0x000000040000795c */ /* 0x000fe20000300000 */
.L_x_6213:
[----:B------:R-:W3:Y:S01]  /*11080*/  LDL.LU R4, [R1] ;  /* 0x0000000001047983 */ /* 0x000ee20000300800 */
[----:B------:R-:W-:-:S05]  /*11090*/  VIADD R0, R0, 0x28c60 ;  /* 0x00028c6000007836 */ /* 0x000fca0000000000 */
[----:B---3--:R-:W-:-:S04]  /*110a0*/  LEA R4, R4, R0, 0x3 ;  /* 0x0000000004047211 */ /* 0x008fc800078e18ff */
[----:B------:R-:W3:Y:S02]  /*110b0*/  SYNCS.PHASECHK.TRANS64.TRYWAIT P0, [R4+URZ], R5 ;  /* 0x00000005040075a7 */ /* 0x000ee4000800017f */
[----:B---3--:R-:W-:Y:S05]  /*110c0*/  @!P0 BRA `(.L_x_6214) ;  /* 0x0000001000e48947 */ /* 0x008fea0003800000 */
.L_x_6268:
[----:B------:R-:W-:-:S07]  /*110d0*/  IMAD R3, R3, 0x8, R0 ;  /* 0x0000000803037824 */ /* 0x000fce00078e0200 */
.L_x_6215:
[----:B----4-:R4:W0:Y:S02]  /*110e0*/  SYNCS.PHASECHK.TRANS64.TRYWAIT P0, [R3+URZ], R2 ;  /* 0x00000002030075a7 */ /* 0x010824000800017f */
[----:B0-----:R-:W-:Y:S05]  /*110f0*/  @!P0 NANOSLEEP.SYNCS 0x989680 ;  /* 0x009896800000895d */ /* 0x001fea0003900000 */
[----:B------:R-:W0:Y:S02]  /*11100*/  @!P0 SYNCS.PHASECHK.TRANS64 P0, [R3+URZ], R2 ;  /* 0x00000002030085a7 */ /* 0x000e24000800007f */
[----:B0-----:R-:W-:Y:S05]  /*11110*/  @!P0 BRA `(.L_x_6215) ;  /* 0xfffffffc00f08947 */ /* 0x001fea000383ffff */
.L_x_6208:
[----:B------:R-:W-:Y:S05]  /*11120*/  BSYNC B0 ;  /* 0x0000000000007941 */ /* 0x000fea0003800000 */
.L_x_6207:
[----:B------:R-:W-:Y:S05]  /*11130*/  EXIT ;  /* 0x000000000000794d */ /* 0x000fea0003800000 */
.L_x_6081:
[----:B0-----:R-:W-:-:S04]  /*11140*/  IMAD.U32 R5, RZ, RZ, UR21 ;  /* 0x00000015ff057e24 */ /* 0x001fc8000f8e00ff */
[----:B------:R0:W1:Y:S03]  /*11150*/  SYNCS.PHASECHK.TRANS64.TRYWAIT P1, [R5+URZ+0x28c50], R4 ;  /* 0x028c5004050075a7 */ /* 0x000066000802017f */
[----:B-1----:R-:W-:Y:S05]  /*11160*/  @!P1 NANOSLEEP.SYNCS 0x989680 ;  /* 0x009896800000995d */ /* 0x002fea0003900000 */
[----:B------:R-:W1:Y:S02]  /*11170*/  @!P1 SYNCS.PHASECHK.TRANS64 P1, [R5+URZ+0x28c50], R4 ;  /* 0x028c5004050095a7 */ /* 0x000e64000802007f */
[----:B-1----:R-:W-:Y:S05]  /*11180*/  @!P1 BRA `(.L_x_6081) ;  /* 0xfffffffc00ec9947 */ /* 0x002fea000383ffff */
[----:B------:R-:W-:Y:S05]  /*11190*/  BRA `(.L_x_6216) ;  /* 0xffffff08002c7947 */ /* 0x000fea000383ffff */
.L_x_6086:
[----:B-1----:R-:W-:-:S04]  /*111a0*/  MOV R6, UR21 ;  /* 0x0000001500067c02 */ /* 0x002fc80008000f00 */
[----:B------:R1:W2:Y:S03]  /*111b0*/  SYNCS.PHASECHK.TRANS64.TRYWAIT P1, [R6+URZ+0x28c50], R5 ;  /* 0x028c5005060075a7 */ /* 0x0002a6000802017f */
[----:B--2---:R-:W-:Y:S05]  /*111c0*/  @!P1 NANOSLEEP.SYNCS 0x989680 ;  /* 0x009896800000995d */ /* 0x004fea0003900000 */
[----:B------:R-:W2:Y:S02]  /*111d0*/  @!P1 SYNCS.PHASECHK.TRANS64 P1, [R6+URZ+0x28c50], R5 ;  /* 0x028c5005060095a7 */ /* 0x000ea4000802007f */
[----:B--2---:R-:W-:Y:S05]  /*111e0*/  @!P1 BRA `(.L_x_6086) ;  /* 0xfffffffc00ec9947 */ /* 0x004fea000383ffff */
[----:B------:R-:W-:Y:S05]  /*111f0*/  BRA `(.L_x_6085) ;  /* 0xffffff1400307947 */ /* 0x000fea000383ffff */
.L_x_6089:
[----:B0-----:R-:W-:-:S04]  /*11200*/  IMAD.U32 R3, RZ, RZ, UR40 ;  /* 0x00000028ff037e24 */ /* 0x001fc8000f8e00ff */
[----:B------:R0:W1:Y:S03]  /*11210*/  SYNCS.PHASECHK.TRANS64.TRYWAIT P1, [R3+URZ+0x28c00], R0 ;  /* 0x028c0000030075a7 */ /* 0x000066000802017f */
[----:B-1----:R-:W-:Y:S05]  /*11220*/  @!P1 NANOSLEEP.SYNCS 0x989680 ;  /* 0x009896800000995d */ /* 0x002fea0003900000 */
[----:B------:R-:W1:Y:S02]  /*11230*/  @!P1 SYNCS.PHASECHK.TRANS64 P1, [R3+URZ+0x28c00], R0 ;  /* 0x028c0000030095a7 */ /* 0x000e64000802007f */
[----:B-1----:R-:W-:Y:S05]  /*11240*/  @!P1 BRA `(.L_x_6089) ;  /* 0xfffffffc00ec9947 */ /* 0x002fea000383ffff */
[----:B------:R-:W-:Y:S05]  /*11250*/  BRA `(.L_x_6217) ;  /* 0xffffff2000707947 */ /* 0x000fea000383ffff */
.L_x_6093:
[----:B--2---:R2:W3:Y:S02]  /*11260*/  SYNCS.PHASECHK.TRANS64.TRYWAIT P1, [R7+URZ+0x28c30], R8 ;  /* 0x028c3008070075a7 */ /* 0x0044e4000802017f */
[----:B---3--:R-:W-:Y:S05]  /*11270*/  @!P1 NANOSLEEP.SYNCS 0x989680 ;  /* 0x009896800000995d */ /* 0x008fea0003900000 */
[----:B------:R-:W3:Y:S02]  /*11280*/  @!P1 SYNCS.PHASECHK.TRANS64 P1, [R7+URZ+0x28c30], R8 ;  /* 0x028c3008070095a7 */ /* 0x000ee4000802007f */
[----:B---3--:R-:W-:Y:S05]  /*11290*/  @!P1 BRA `(.L_x_6093) ;  /* 0xfffffffc00f09947 */ /* 0x008fea000383ffff */
[----:B------:R-:W-:Y:S05]  /*112a0*/  BRA `(.L_x_6092) ;  /* 0xffffff20008c7947 */ /* 0x000fea000383ffff */
.L_x_6097:
[----:B----4-:R4:W0:Y:S02]  /*112b0*/  SYNCS.PHASECHK.TRANS64.TRYWAIT P2, [R7+URZ+0x28c50], R8 ;  /* 0x028c5008070075a7 */ /* 0x010824000804017f */
[----:B0-----:R-:W-:Y:S05]  /*112c0*/  @!P2 NANOSLEEP.SYNCS 0x989680 ;  /* 0x009896800000a95d */ /* 0x001fea0003900000 */
[----:B------:R-:W0:Y:S02]  /*112d0*/  @!P2 SYNCS.PHASECHK.TRANS64 P2, [R7+URZ+0x28c50], R8 ;  /* 0x028c50080700a5a7 */ /* 0x000e24000804007f */
[----:B0-----:R-:W-:Y:S05]  /*112e0*/  @!P2 BRA `(.L_x_6097) ;  /* 0xfffffffc00f0a947 */ /* 0x001fea000383ffff */
[----:B------:R-:W-:Y:S05]  /*112f0*/  BRA `(.L_x_6096) ;  /* 0xffffff3400fc7947 */ /* 0x000fea000383ffff */
.L_x_6102:
[----:B--2---:R-:W-:-:S04]  /*11300*/  IMAD.U32 R4, RZ, RZ, UR25 ;  /* 0x00000019ff047e24 */ /* 0x004fc8000f8e00ff */
[----:B------:R2:W3:Y:S03]  /*11310*/  SYNCS.PHASECHK.TRANS64.TRYWAIT P2, [R4+URZ+0x28c30], R7 ;  /* 0x028c3007040075a7 */ /* 0x0004e6000804017f */
[----:B---3--:R-:W-:Y:S05]  /*11320*/  @!P2 NANOSLEEP.SYNCS 0x989680 ;  /* 0x009896800000a95d */ /* 0x008fea0003900000 */
[----:B------:R-:W3:Y:S02]  /*11330*/  @!P2 SYNCS.PHASECHK.TRANS64 P2, [R4+URZ+0x28c30], R7 ;  /* 0x028c30070400a5a7 */ /* 0x000ee4000804007f */
[----:B---3--:R-:W-:Y:S05]  /*11340*/  @!P2 BRA `(.L_x_6102) ;  /* 0xfffffffc00eca947 */ /* 0x008fea000383ffff */
[----:B------:R-:W-:Y:S05]  /*11350*/  BRA `(.L_x_6101) ;  /* 0xffffff3800f07947 */ /* 0x000fea000383ffff */
.L_x_6106:
[----:B-1----:R1:W2:Y:S02]  /*11360*/  SYNCS.PHASECHK.TRANS64.TRYWAIT P2, [R168+URZ+0x28c50], R7 ;  /* 0x028c5007a80075a7 */ /* 0x0022a4000804017f */
[----:B--2---:R-:W-:Y:S05]  /*11370*/  @!P2 NANOSLEEP.SYNCS 0x989680 ;  /* 0x009896800000a95d */ /* 0x004fea0003900000 */
[----:B------:R-:W2:Y:S02]  /*11380*/  @!P2 SYNCS.PHASECHK.TRANS64 P2, [R168+URZ+0x28c50], R7 ;  /* 0x028c5007a800a5a7 */ /* 0x000ea4000804007f */
[----:B--2---:R-:W-:Y:S05]  /*11390*/  @!P2 BRA `(.L_x_6106) ;  /* 0xfffffffc00f0a947 */ /* 0x004fea000383ffff */
[----:B------:R-:W-:Y:S05]  /*113a0*/  BRA `(.L_x_6105) ;  /* 0xffffff5800447947 */ /* 0x000fea000383ffff */
.L_x_6112:
[----:B-1----:R-:W-:-:S04]  /*113b0*/  MOV R4, UR24 ;  /* 0x0000001800047c02 */ /* 0x002fc80008000f00 */
[----:B------:R1:W3:Y:S03]  /*113c0*/  SYNCS.PHASECHK.TRANS64.TRYWAIT P2, [R4+URZ+0x28c30], R7 ;  /* 0x028c3007040075a7 */ /* 0x0002e6000804017f */
[----:B---3--:R-:W-:Y:S05]  /*113d0*/  @!P2 NANOSLEEP.SYNCS 0x989680 ;  /* 0x009896800000a95d */ /* 0x008fea0003900000 */
[----:B------:R-:W3:Y:S02]  /*113e0*/  @!P2 SYNCS.PHASECHK.TRANS64 P2, [R4+URZ+0x28c30], R7 ;  /* 0x028c30070400a5a7 */ /* 0x000ee4000804007f */
[----:B---3--:R-:W-:Y:S05]  /*113f0*/  @!P2 BRA `(.L_x_6112) ;  /* 0xfffffffc00eca947 */ /* 0x008fea000383ffff */
[----:B------:R-:W-:Y:S05]  /*11400*/  BRA `(.L_x_6111) ;  /* 0xffffff5c00307947 */ /* 0x000fea000383ffff */
.L_x_6116:
[----:B--2---:R2:W3:Y:S02]  /*11410*/  SYNCS.PHASECHK.TRANS64.TRYWAIT P2, [R168+URZ+0x28c50], R7 ;  /* 0x028c5007a80075a7 */ /* 0x0044e4000804017f */
[----:B---3--:R-:W-:Y:S05]  /*11420*/  @!P2 NANOSLEEP.SYNCS 0x989680 ;  /* 0x009896800000a95d */ /* 0x008fea0003900000 */
[----:B------:R-:W3:Y:S02]  /*11430*/  @!P2 SYNCS.PHASECHK.TRANS64 P2, [R168+URZ+0x28c50], R7 ;  /* 0x028c5007a800a5a7 */ /* 0x000ee4000804007f */
[----:B---3--:R-:W-:Y:S05]  /*11440*/  @!P2 BRA `(.L_x_6116) ;  /* 0xfffffffc00f0a947 */ /* 0x008fea000383ffff */
[----:B------:R-:W-:Y:S05]  /*11450*/  BRA `(.L_x_6115) ;  /* 0xffffff7400547947 */ /* 0x000fea000383ffff */
.L_x_6149:
        /* <DEDUP_REMOVED lines=11> */
.L_x_6219:
[----:B------:R-:W-:Y:S05]  /*11510*/  BSYNC B0 ;  /* 0x0000000000007941 */ /* 0x000fea0003800000 */
.L_x_6218:
[----:B------:R-:W-:Y:S05]  /*11520*/  BRA `(.L_x_6220) ;  /* 0xffffffc400347947 */ /* 0x000fea000383ffff */
.L_x_6150:
[----:B------:R-:W-:Y:S01]  /*11530*/  BSSY B0, `(.L_x_6221) ;  /* 0x0000006000007945 */ /* 0x000fe20003800000 */
[----:B------:R-:W-:-:S07]  /*11540*/  IMAD.MOV.U32 R15, RZ, RZ, -0x1 ;  /* 0xffffffffff0f7424 */ /* 0x000fce00078e00ff */
[----:B------:R-:W-:Y:S05]  /*11550*/  WARPSYNC.COLLECTIVE R15, `(.L_x_6222) ;  /* 0x000000000f0c7348 */ /* 0x000fea0003c00000 */
[----:B------:R-:W-:Y:S02]  /*11560*/  ELECT P6, UR62, PT ;  /* 0x00000000003e782f */ /* 0x000fe400038c0000 */
[----:B------:R-:W-:Y:S01]  /*11570*/  MOV R14, UR62 ;  /* 0x0000003e000e7c02 */ /* 0x000fe20008000f00 */
[----:B------:R-:W-:Y:S10]  /*11580*/  ENDCOLLECTIVE ;  /* 0x000000000000791b */ /* 0x000ff40003800000 */
.L_x_6222:
[----:B------:R-:W-:Y:S05]  /*11590*/  BSYNC B0 ;  /* 0x0000000000007941 */ /* 0x000fea0003800000 */
.L_x_6221:
[----:B------:R-:W-:Y:S05]  /*115a0*/  BRA `(.L_x_6223) ;  /* 0xffffffc400247947 */ /* 0x000fea000383ffff */
.L_x_6153:
[----:B0-----:R0:W1:Y:S02]  /*115b0*/  SYNCS.PHASECHK.TRANS64.TRYWAIT P0, [R8+URZ+0x28c40], R10 ;  /* 0x028c400a080075a7 */ /* 0x001064000800017f */
[----:B-1----:R-:W-:Y:S05]  /*115c0*/  @!P0 NANOSLEEP.SYNCS 0x989680 ;  /* 0x009896800000895d */ /* 0x002fea0003900000 */
[----:B------:R-:W1:Y:S02]  /*115d0*/  @!P0 SYNCS.PHASECHK.TRANS64 P0, [R8+URZ+0x28c40], R10 ;  /* 0x028c400a080085a7 */ /* 0x000e64000800007f */
[----:B-1----:R-:W-:Y:S05]  /*115e0*/  @!P0 BRA `(.L_x_6153) ;  /* 0xfffffffc00f08947 */ /* 0x002fea000383ffff */
[----:B------:R-:W-:Y:S05]  /*115f0*/  BRA `(.L_x_6224) ;  /* 0xffffffc400887947 */ /* 0x000fea000383ffff */
.L_x_6156:
        /* <DEDUP_REMOVED lines=8> */
.L_x_6159:
[----:B0-----:R0:W1:Y:S02]  /*11680*/  SYNCS.PHASECHK.TRANS64.TRYWAIT P0, [R11+URZ+0x28c60], R6 ;  /* 0x028c60060b0075a7 */ /* 0x001064000800017f */
[----:B-1----:R-:W-:Y:S05]  /*11690*/  @!P0 NANOSLEEP.SYNCS 0x989680 ;  /* 0x009896800000895d */ /* 0x002fea0003900000 */
[----:B------:R-:W1:Y:S02]  /*116a0*/  @!P0 SYNCS.PHASECHK.TRANS64 P0, [R11+URZ+0x28c60], R6 ;  /* 0x028c60060b0085a7 */ /* 0x000e64000800007f */
[----:B-1----:R-:W-:Y:S05]  /*116b0*/  @!P0 BRA `(.L_x_6159) ;  /* 0xfffffffc00f08947 */ /* 0x002fea000383ffff */
[----:B------:R-:W-:Y:S05]  /*116c0*/  BRA `(.L_x_6226) ;  /* 0xffffffc800807947 */ /* 0x000fea000383ffff */
.L_x_6168:
[----:B-1----:R1:W2:Y:S02]  /*116d0*/  SYNCS.PHASECHK.TRANS64.TRYWAIT P0, [R2+URZ+0x28c40], R3 ;  /* 0x028c4003020075a7 */ /* 0x0022a4000800017f */
[----:B--2---:R-:W-:Y:S05]  /*116e0*/  @!P0 NANOSLEEP.SYNCS 0x989680 ;  /* 0x009896800000895d */ /* 0x004fea0003900000 */
[----:B------:R-:W2:Y:S02]  /*116f0*/  @!P0 SYNCS.PHASECHK.TRANS64 P0, [R2+URZ+0x28c40], R3 ;  /* 0x028c4003020085a7 */ /* 0x000ea4000800007f */
[----:B--2---:R-:W-:Y:S05]  /*11700*/  @!P0 BRA `(.L_x_6168) ;  /* 0xfffffffc00f08947 */ /* 0x004fea000383ffff */
[----:B------:R-:W-:Y:S05]  /*11710*/  BRA `(.L_x_6227) ;  /* 0xffffffd000487947 */ /* 0x000fea000383ffff */
.L_x_6170:
[----:B0-----:R0:W2:Y:S02]  /*11720*/  SYNCS.PHASECHK.TRANS64.TRYWAIT P0, [R2+URZ+0x28c60], R3 ;  /* 0x028c6003020075a7 */ /* 0x0010a4000800017f */
[----:B--2---:R-:W-:Y:S05]  /*11730*/  @!P0 NANOSLEEP.SYNCS 0x989680 ;  /* 0x009896800000895d */ /* 0x004fea0003900000 */
[----:B------:R-:W2:Y:S02]  /*11740*/  @!P0 SYNCS.PHASECHK.TRANS64 P0, [R2+URZ+0x28c60], R3 ;  /* 0x028c6003020085a7 */ /* 0x000ea4000800007f */
[----:B--2---:R-:W-:Y:S05]  /*11750*/  @!P0 BRA `(.L_x_6170) ;  /* 0xfffffffc00f08947 */ /* 0x004fea000383ffff */
[----:B------:R-:W-:Y:S05]  /*11760*/  BRA `(.L_x_6228) ;  /* 0xffffffd000b87947 */ /* 0x000fea000383ffff */
.L_x_6175:
[----:B-1----:R1:W2:Y:S02]  /*11770*/  SYNCS.PHASECHK.TRANS64.TRYWAIT P0, [R2+URZ+0x28c40], R7 ;  /* 0x028c4007020075a7 */ /* 0x0022a4000800017f */
[----:B--2---:R-:W-:Y:S05]  /*11780*/  @!P0 NANOSLEEP.SYNCS 0x989680 ;  /* 0x009896800000895d */ /* 0x004fea0003900000 */
[----:B------:R-:W2:Y:S02]  /*11790*/  @!P0 SYNCS.PHASECHK.TRANS64 P0, [R2+URZ+0x28c40], R7 ;  /* 0x028c4007020085a7 */ /* 0x000ea4000800007f */
[----:B--2---:R-:W-:Y:S05]  /*117a0*/  @!P0 BRA `(.L_x_6175) ;  /* 0xfffffffc00f08947 */ /* 0x004fea000383ffff */
[----:B------:R-:W-:Y:S05]  /*117b0*/  BRA `(.L_x_6229) ;  /* 0xffffffd800547947 */ /* 0x000fea000383ffff */
.L_x_6177:
[----:B0-----:R0:W2:Y:S02]  /*117c0*/  SYNCS.PHASECHK.TRANS64.TRYWAIT P1, [R2+URZ+0x28c60], R7 ;  /* 0x028c6007020075a7 */ /* 0x0010a4000802017f */
[----:B--2---:R-:W-:Y:S05]  /*117d0*/  @!P1 NANOSLEEP.SYNCS 0x989680 ;  /* 0x009896800000995d */ /* 0x004fea0003900000 */
[----:B------:R-:W2:Y:S02]  /*117e0*/  @!P1 SYNCS.PHASECHK.TRANS64 P1, [R2+URZ+0x28c60], R7 ;  /* 0x028c6007020095a7 */ /* 0x000ea4000802007f */
[----:B--2---:R-:W-:Y:S05]  /*117f0*/  @!P1 BRA `(.L_x_6177) ;  /* 0xfffffffc00f09947 */ /* 0x004fea000383ffff */
[----:B------:R-:W-:Y:S05]  /*11800*/  BRA `(.L_x_6230) ;  /* 0xffffffd800c07947 */ /* 0x000fea000383ffff */
.L_x_6182:
[----:B--2---:R2:W3:Y:S02]  /*11810*/  SYNCS.PHASECHK.TRANS64.TRYWAIT P0, [R2+URZ+0x28c40], R3 ;  /* 0x028c4003020075a7 */ /* 0x0044e4000800017f */
[----:B---3--:R-:W-:Y:S05]  /*11820*/  @!P0 NANOSLEEP.SYNCS 0x989680 ;  /* 0x009896800000895d */ /* 0x008fea0003900000 */
[----:B------:R-:W3:Y:S02]  /*11830*/  @!P0 SYNCS.PHASECHK.TRANS64 P0, [R2+URZ+0x28c40], R3 ;  /* 0x028c4003020085a7 */ /* 0x000ee4000800007f */
[----:B---3--:R-:W-:Y:S05]  /*11840*/  @!P0 BRA `(.L_x_6182) ;  /* 0xfffffffc00f08947 */ /* 0x008fea000383ffff */
[----:B------:R-:W-:Y:S05]  /*11850*/  BRA `(.L_x_6231) ;  /* 0xffffffe0003c7947 */ /* 0x000fea000383ffff */
.L_x_6184:
[----:B0-----:R0:W1:Y:S02]  /*11860*/  SYNCS.PHASECHK.TRANS64.TRYWAIT P1, [R2+URZ+0x28c60], R3 ;  /* 0x028c6003020075a7 */ /* 0x001064000802017f */
[----:B-1----:R-:W-:Y:S05]  /*11870*/  @!P1 NANOSLEEP.SYNCS 0x989680 ;  /* 0x009896800000995d */ /* 0x002fea0003900000 */
[----:B------:R-:W1:Y:S02]  /*11880*/  @!P1 SYNCS.PHASECHK.TRANS64 P1, [R2+URZ+0x28c60], R3 ;  /* 0x028c6003020095a7 */ /* 0x000e64000802007f */
[----:B-1----:R-:W-:Y:S05]  /*11890*/  @!P1 BRA `(.L_x_6184) ;  /* 0xfffffffc00f09947 */ /* 0x002fea000383ffff */
[----:B------:R-:W-:Y:S05]  /*118a0*/  BRA `(.L_x_6232) ;  /* 0xffffffe000ac7947 */ /* 0x000fea000383ffff */
.L_x_6189:
[----:B------:R-:W-:Y:S01]  /*118b0*/  BSSY B0, `(.L_x_6233) ;  /* 0x0000008000007945 */ /* 0x000fe20003800000 */
[----:B0-----:R-:W-:Y:S01]  /*118c0*/  MOV R13, R16 ;  /* 0x00000010000d7202 */ /* 0x001fe20000000f00 */
[----:B------:R-:W-:Y:S01]  /*118d0*/  IMAD.MOV.U32 R12, RZ, RZ, RZ ;  /* 0x000000ffff0c7224 */ /* 0x000fe200078e00ff */
[----:B------:R-:W-:Y:S01]  /*118e0*/  MOV R15, 0xffffffff ;  /* 0xffffffff000f7802 */ /* 0x000fe20000000f00 */
[----:B------:R-:W-:-:S07]  /*118f0*/  IMAD.MOV.U32 R11, RZ, RZ, 0x1f ;  /* 0x0000001fff0b7424 */ /* 0x000fce00078e00ff */
[----:B-1----:R-:W-:Y:S05]  /*11900*/  WARPSYNC.COLLECTIVE R15, `(.L_x_6234) ;  /* 0x000000000f087348 */ /* 0x002fea0003c00000 */
[----:B------:R0:W2:Y:S02]  /*11910*/  SHFL.IDX P6, R14, R13, R12, R11 ;  /* 0x0000000c0d0e7389 */ /* 0x0000a400000c000b */
[----:B012---:R-:W-:Y:S01]  /*11920*/  ENDCOLLECTIVE ;  /* 0x000000000000791b */ /* 0x007fe20003800000 */
.L_x_6234:
[----:B------:R-:W-:Y:S05]  /*11930*/  BSYNC B0 ;  /* 0x0000000000007941 */ /* 0x000fea0003800000 */
.L_x_6233:
        /* <DEDUP_REMOVED lines=8> */
.L_x_6235:
[----:B------:R-:W-:Y:S01]  /*119c0*/  MOV R7, R14 ;  /* 0x0000000e00077202 */ /* 0x000fe20000000f00 */
[----:B------:R-:W-:Y:S06]  /*119d0*/  BRA `(.L_x_6236) ;  /* 0xffffffe400f07947 */ /* 0x000fec000383ffff */
.L_x_6192:
[----:B------:R-:W-:Y:S01]  /*119e0*/  BSSY B0, `(.L_x_6237) ;  /* 0x0000008000007945 */ /* 0x000fe20003800000 */
[----:B-----5:R-:W-:Y:S01]  /*119f0*/  IMAD.MOV.U32 R13, RZ, RZ, R17 ;  /* 0x000000ffff0d7224 */ /* 0x020fe200078e0011 */
[----:B------:R-:W-:Y:S01]  /*11a00*/  MOV R11, RZ ;  /* 0x000000ff000b7202 */ /* 0x000fe20000000f00 */
[----:B------:R-:W-:Y:S02]  /*11a10*/  IMAD.MOV.U32 R12, RZ, RZ, 0x1 ;  /* 0x00000001ff0c7424 */ /* 0x000fe400078e00ff */
[----:B------:R-:W-:-:S07]  /*11a20*/  IMAD.MOV.U32 R15, RZ, RZ, -0x1 ;  /* 0xffffffffff0f7424 */ /* 0x000fce00078e00ff */
[----:B01234-:R-:W-:Y:S05]  /*11a30*/  WARPSYNC.COLLECTIVE R15, `(.L_x_6238) ;  /* 0x000000000f087348 */ /* 0x01ffea0003c00000 */
[----:B------:R0:W0:Y:S02]  /*11a40*/  SHFL.UP P6, R14, R13, R12, R11 ;  /* 0x0400000c0d0e7389 */ /* 0x00002400000c000b */
[----:B01234-:R-:W-:Y:S01]  /*11a50*/  ENDCOLLECTIVE ;  /* 0x000000000000791b */ /* 0x01ffe20003800000 */
.L_x_6238:
[----:B------:R-:W-:Y:S05]  /*11a60*/  BSYNC B0 ;  /* 0x0000000000007941 */ /* 0x000fea0003800000 */
.L_x_6237:
        /* <DEDUP_REMOVED lines=10> */
.L_x_6239:
        /* <DEDUP_REMOVED lines=8> */
.L_x_6240:
        /* <DEDUP_REMOVED lines=8> */
.L_x_6241:
        /* <DEDUP_REMOVED lines=8> */
.L_x_6242:
[----:B------:R-:W-:Y:S01]  /*11c90*/  IMAD.MOV.U32 R12, RZ, RZ, 0x1f ;  /* 0x0000001fff0c7424 */ /* 0x000fe200078e00ff */
[----:B------:R-:W-:Y:S02]  /*11ca0*/  MOV R11, 0x1f ;  /* 0x0000001f000b7802 */ /* 0x000fe40000000f00 */
[----:B------:R-:W-:-:S04]  /*11cb0*/  SEL R2, R14, RZ, P0 ;  /* 0x000000ff0e027207 */ /* 0x000fc80000000000 */
[----:B------:R-:W-:-:S05]  /*11cc0*/  IADD3 R2, R5, R2, RZ ;  /* 0x0000000205027210 */ /* 0x000fca0007ffe0ff */
[----:B------:R-:W-:-:S07]  /*11cd0*/  IMAD.MOV.U32 R13, RZ, RZ, R2 ;  /* 0x000000ffff0d7224 */ /* 0x000fce00078e0002 */
[----:B------:R-:W-:Y:S05]  /*11ce0*/  WARPSYNC.COLLECTIVE R15, `(.L_x_6243) ;  /* 0x000000000f087348 */ /* 0x000fea0003c00000 */
[----:B------:R0:W1:Y:S02]  /*11cf0*/  SHFL.IDX P6, R14, R13, R12, R11 ;  /* 0x0000000c0d0e7389 */ /* 0x00006400000c000b */
[----:B01----:R-:W-:Y:S01]  /*11d00*/  ENDCOLLECTIVE ;  /* 0x000000000000791b */ /* 0x003fe20003800000 */
.L_x_6243:
[----:B------:R-:W-:Y:S05]  /*11d10*/  BRA `(.L_x_6244) ;  /* 0xffffffe400b47947 */ /* 0x000fea000383ffff */
.L_x_6197:
[----:B------:R-:W-:Y:S01]  /*11d20*/  BSSY B0, `(.L_x_6245) ;  /* 0x0000008000007945 */ /* 0x000fe20003800000 */
[----:B-----5:R-:W-:Y:S01]  /*11d30*/  IMAD.MOV.U32 R13, RZ, RZ, R17 ;  /* 0x000000ffff0d7224 */ /* 0x020fe200078e0011 */
[----:B------:R-:W-:Y:S01]  /*11d40*/  MOV R11, RZ ;  /* 0x000000ff000b7202 */ /* 0x000fe20000000f00 */
[----:B------:R-:W-:Y:S02]  /*11d50*/  IMAD.MOV.U32 R12, RZ, RZ, 0x1 ;  /* 0x00000001ff0c7424 */ /* 0x000fe400078e00ff */
[----:B------:R-:W-:-:S07]  /*11d60*/  IMAD.MOV.U32 R15, RZ, RZ, -0x1 ;  /* 0xffffffffff0f7424 */ /* 0x000fce00078e00ff */
[----:B0-2---:R-:W-:Y:S05]  /*11d70*/  WARPSYNC.COLLECTIVE R15, `(.L_x_6246) ;  /* 0x000000000f087348 */ /* 0x005fea0003c00000 */
[----:B------:R1:W3:Y:S02]  /*11d80*/  SHFL.UP P6, R14, R13, R12, R11 ;  /* 0x0400000c0d0e7389 */ /* 0x0002e400000c000b */
[----:B0123--:R-:W-:Y:S01]  /*11d90*/  ENDCOLLECTIVE ;  /* 0x000000000000791b */ /* 0x00ffe20003800000 */
.L_x_6246:
[----:B------:R-:W-:Y:S05]  /*11da0*/  BSYNC B0 ;  /* 0x0000000000007941 */ /* 0x000fea0003800000 */
.L_x_6245:
        /* <DEDUP_REMOVED lines=10> */
.L_x_6247:
        /* <DEDUP_REMOVED lines=8> */
.L_x_6248:
        /* <DEDUP_REMOVED lines=8> */
.L_x_6249:
        /* <DEDUP_REMOVED lines=8> */
.L_x_6250:
        /* <DEDUP_REMOVED lines=8> */
.L_x_6251:
[----:B------:R-:W-:Y:S05]  /*12050*/  BRA `(.L_x_6252) ;  /* 0xffffffe400987947 */ /* 0x000fea000383ffff */
.L_x_6199:
[----:B------:R-:W-:Y:S01]  /*12060*/  BSSY B0, `(.L_x_6253) ;  /* 0x0000006000007945 */ /* 0x000fe20003800000 */
[----:B------:R-:W-:Y:S01]  /*12070*/  PLOP3.LUT P6, PT, P6, PT, PT, 0x8, 0x0 ;  /* 0x000000000000781c */ /* 0x000fe200037ce170 */
[----:B------:R-:W-:-:S12]  /*12080*/  IMAD.MOV.U32 R15, RZ, RZ, -0x1 ;  /* 0xffffffffff0f7424 */ /* 0x000fd800078e00ff */
[----:B0-----:R-:W-:Y:S05]  /*12090*/  WARPSYNC.COLLECTIVE R15, `(.L_x_6254) ;  /* 0x000000000f087348 */ /* 0x001fea0003c00000 */
[----:B------:R-:W-:Y:S01]  /*120a0*/  VOTE.ANY R14, PT, P6 ;  /* 0x00000000000e7806 */ /* 0x000fe200030e0100 */
[----:B0-----:R-:W-:Y:S06]  /*120b0*/  ENDCOLLECTIVE ;  /* 0x000000000000791b */ /* 0x001fec0003800000 */
.L_x_6254:
[----:B------:R-:W-:Y:S05]  /*120c0*/  BSYNC B0 ;  /* 0x0000000000007941 */ /* 0x000fea0003800000 */
.L_x_6253:
[----:B------:R-:W-:Y:S01]  /*120d0*/  IMAD.MOV.U32 R3, RZ, RZ, R14 ;  /* 0x000000ffff037224 */ /* 0x000fe200078e000e */
[----:B------:R-:W-:Y:S01]  /*120e0*/  MOV R13, R17 ;  /* 0x00000011000d7202 */ /* 0x000fe20000000f00 */
[----:B------:R-:W-:Y:S01]  /*120f0*/  IMAD.MOV.U32 R11, RZ, RZ, 0x1f ;  /* 0x0000001fff0b7424 */ /* 0x000fe200078e00ff */
[----:B------:R-:W-:Y:S01]  /*12100*/  MOV R15, 0xffffffff ;  /* 0xffffffff000f7802 */ /* 0x000fe20000000f00 */
[----:B------:R-:W0:Y:S02]  /*12110*/  POPC R6, R3 ;  /* 0x0000000300067309 */ /* 0x000e240000000000 */
[----:B0-----:R-:W-:-:S07]  /*12120*/  IMAD.MOV.U32 R12, RZ, RZ, R6 ;  /* 0x000000ffff0c7224 */ /* 0x001fce00078e0006 */
[----:B------:R-:W-:Y:S05]  /*12130*/  WARPSYNC.COLLECTIVE R15, `(.L_x_6255) ;  /* 0x000000000f087348 */ /* 0x000fea0003c00000 */
[----:B------:R0:W1:Y:S02]  /*12140*/  SHFL.IDX P6, R14, R13, R12, R11 ;  /* 0x0000000c0d0e7389 */ /* 0x00006400000c000b */
[----:B01----:R-:W-:Y:S01]  /*12150*/  ENDCOLLECTIVE ;  /* 0x000000000000791b */ /* 0x003fe20003800000 */
.L_x_6255:
[----:B------:R-:W-:Y:S01]  /*12160*/  IMAD.MOV.U32 R17, RZ, RZ, R14 ;  /* 0x000000ffff117224 */ /* 0x000fe200078e000e */
[----:B------:R-:W-:Y:S06]  /*12170*/  BRA `(.L_x_6256) ;  /* 0xffffffe400887947 */ /* 0x000fec000383ffff */
.L_x_6201:
[----:B------:R-:W-:Y:S01]  /*12180*/  BSSY B0, `(.L_x_6257) ;  /* 0x0000007000007945 */ /* 0x000fe20003800000 */
[----:B------:R-:W-:Y:S01]  /*12190*/  IMAD.MOV.U32 R13, RZ, RZ, R2 ;  /* 0x000000ffff0d7224 */ /* 0x000fe200078e0002 */
[----:B------:R-:W-:Y:S01]  /*121a0*/  MOV R11, 0x1f ;  /* 0x0000001f000b7802 */ /* 0x000fe20000000f00 */
[----:B------:R-:W-:-:S07]  /*121b0*/  IMAD.MOV.U32 R15, RZ, RZ, -0x1 ;  /* 0xffffffffff0f7424 */ /* 0x000fce00078e00ff */
[----:B012---:R-:W-:Y:S05]  /*121c0*/  WARPSYNC.COLLECTIVE R15, `(.L_x_6258) ;  /* 0x000000000f087348 */ /* 0x007fea0003c00000 */
[----:B------:R3:W4:Y:S02]  /*121d0*/  SHFL.IDX P6, R14, R13, R12, R11 ;  /* 0x0000000c0d0e7389 */ /* 0x00072400000c000b */
[----:B01234-:R-:W-:Y:S01]  /*121e0*/  ENDCOLLECTIVE ;  /* 0x000000000000791b */ /* 0x01ffe20003800000 */
.L_x_6258:
[----:B------:R-:W-:Y:S05]  /*121f0*/  BSYNC B0 ;  /* 0x0000000000007941 */ /* 0x000fea0003800000 */
.L_x_6257:
[----:B------:R-:W-:Y:S01]  /*12200*/  IMAD.MOV.U32 R7, RZ, RZ, R14 ;  /* 0x000000ffff077224 */ /* 0x000fe200078e000e */
[----:B------:R-:W-:Y:S06]  /*12210*/  BRA `(.L_x_6200) ;  /* 0xffffffe4007c7947 */ /* 0x000fec000383ffff */
.L_x_6205:
[----:B-1----:R1:W2:Y:S02]  /*12220*/  SYNCS.PHASECHK.TRANS64.TRYWAIT P0, [R0+URZ+0x28c20], R3 ;  /* 0x028c2003000075a7 */ /* 0x0022a4000800017f */
[----:B--2---:R-:W-:Y:S05]  /*12230*/  @!P0 NANOSLEEP.SYNCS 0x989680 ;  /* 0x009896800000895d */ /* 0x004fea0003900000 */
[----:B------:R-:W2:Y:S02]  /*12240*/  @!P0 SYNCS.PHASECHK.TRANS64 P0, [R0+URZ+0x28c20], R3 ;  /* 0x028c2003000085a7 */ /* 0x000ea4000800007f */
[----:B--2---:R-:W-:Y:S05]  /*12250*/  @!P0 BRA `(.L_x_6205) ;  /* 0xfffffffc00f08947 */ /* 0x004fea000383ffff */
[----:B------:R-:W-:Y:S05]  /*12260*/  BRA `(.L_x_6259) ;  /* 0xffffffe800f07947 */ /* 0x000fea000383ffff */
.L_x_6206:
[----:B------:R-:W2:Y:S01]  /*12270*/  S2R R2, SR_TID.X ;  /* 0x0000000000027919 */ /* 0x000ea20000002100 */
[----:B------:R-:W-:Y:S01]  /*12280*/  BSSY B0, `(.L_x_6260) ;  /* 0x000000a000007945 */ /* 0x000fe20003800000 */
[----:B------:R-:W-:Y:S01]  /*12290*/  IMAD.MOV.U32 R12, RZ, RZ, RZ ;  /* 0x000000ffff0c7224 */ /* 0x000fe200078e00ff */
[----:B------:R-:W-:Y:S01]  /*122a0*/  MOV R15, 0xffffffff ;  /* 0xffffffff000f7802 */ /* 0x000fe20000000f00 */
[----:B------:R-:W-:Y:S01]  /*122b0*/  IMAD.MOV.U32 R11, RZ, RZ, 0x1f ;  /* 0x0000001fff0b7424 */ /* 0x000fe200078e00ff */
[----:B--2---:R-:W-:-:S04]  /*122c0*/  SHF.R.U32.HI R2, RZ, 0x5, R2 ;  /* 0x00000005ff027819 */ /* 0x004fc80000011602 */
[----:B------:R-:W-:-:S04]  /*122d0*/  LOP3.LUT R2, R2, 0x3, RZ, 0xc0, !PT ;  /* 0x0000000302027812 */ /* 0x000fc800078ec0ff */
[----:B0-----:R-:W-:-:S07]  /*122e0*/  MOV R13, R2 ;  /* 0x00000002000d7202 */ /* 0x001fce0000000f00 */
[----:B-1----:R-:W-:Y:S05]  /*122f0*/  WARPSYNC.COLLECTIVE R15, `(.L_x_6261) ;  /* 0x000000000f087348 */ /* 0x002fea0003c00000 */
[----:B------:R0:W2:Y:S02]  /*12300*/  SHFL.IDX P6, R14, R13, R12, R11 ;  /* 0x0000000c0d0e7389 */ /* 0x0000a400000c000b */
[----:B012---:R-:W-:Y:S01]  /*12310*/  ENDCOLLECTIVE ;  /* 0x000000000000791b */ /* 0x007fe20003800000 */
.L_x_6261:
[----:B------:R-:W-:Y:S05]  /*12320*/  BSYNC B0 ;  /* 0x0000000000007941 */ /* 0x000fea0003800000 */
.L_x_6260:
[----:B------:R-:W-:Y:S05]  /*12330*/  BRA `(.L_x_6262) ;  /* 0xffffffe800d87947 */ /* 0x000fea000383ffff */
.L_x_6209:
[----:B------:R-:W-:Y:S01]  /*12340*/  BSSY B1, `(.L_x_6263) ;  /* 0x0000006000017945 */ /* 0x000fe20003800000 */
[----:B------:R-:W-:-:S07]  /*12350*/  IMAD.MOV.U32 R15, RZ, RZ, -0x1 ;  /* 0xffffffffff0f7424 */ /* 0x000fce00078e00ff */
[----:B012---:R-:W-:Y:S05]  /*12360*/  WARPSYNC.COLLECTIVE R15, `(.L_x_6264) ;  /* 0x000000000f0c7348 */ /* 0x007fea0003c00000 */
[----:B------:R-:W-:Y:S02]  /*12370*/  ELECT P6, UR62, PT ;  /* 0x00000000003e782f */ /* 0x000fe400038c0000 */
[----:B------:R-:W-:Y:S01]  /*12380*/  MOV R14, UR62 ;  /* 0x0000003e000e7c02 */ /* 0x000fe20008000f00 */
[----:B012---:R-:W-:Y:S10]  /*12390*/  ENDCOLLECTIVE ;  /* 0x000000000000791b */ /* 0x007ff40003800000 */
.L_x_6264:
[----:B------:R-:W-:Y:S05]  /*123a0*/  BSYNC B1 ;  /* 0x0000000000017941 */ /* 0x000fea0003800000 */
.L_x_6263:
[----:B------:R-:W-:Y:S05]  /*123b0*/  BRA `(.L_x_6265) ;  /* 0xffffffe800d07947 */ /* 0x000fea000383ffff */
.L_x_6211:
[----:B-1----:R1:W2:Y:S02]  /*123c0*/  SYNCS.PHASECHK.TRANS64.TRYWAIT P0, [R6+URZ], R5 ;  /* 0x00000005060075a7 */ /* 0x0022a4000800017f */
[----:B--2---:R-:W-:Y:S05]  /*123d0*/  @!P0 NANOSLEEP.SYNCS 0x989680 ;  /* 0x009896800000895d */ /* 0x004fea0003900000 */
[----:B------:R-:W2:Y:S02]  /*123e0*/  @!P0 SYNCS.PHASECHK.TRANS64 P0, [R6+URZ], R5 ;  /* 0x00000005060085a7 */ /* 0x000ea4000800007f */
[----:B--2---:R-:W-:Y:S05]  /*123f0*/  @!P0 BRA `(.L_x_6211) ;  /* 0xfffffffc00f08947 */ /* 0x004fea000383ffff */
[----:B------:R-:W-:Y:S05]  /*12400*/  BRA `(.L_x_6266) ;  /* 0xffffffec000c7947 */ /* 0x000fea000383ffff */
.L_x_6212:
[----:B--2---:R2:W3:Y:S02]  /*12410*/  SYNCS.PHASECHK.TRANS64.TRYWAIT P0, [R7+URZ], R2 ;  /* 0x00000002070075a7 */ /* 0x0044e4000800017f */
[----:B---3--:R-:W-:Y:S05]  /*12420*/  @!P0 NANOSLEEP.SYNCS 0x989680 ;  /* 0x009896800000895d */ /* 0x008fea0003900000 */
[----:B------:R-:W3:Y:S02]  /*12430*/  @!P0 SYNCS.PHASECHK.TRANS64 P0, [R7+URZ], R2 ;  /* 0x00000002070085a7 */ /* 0x000ee4000800007f */
[----:B---3--:R-:W-:Y:S05]  /*12440*/  @!P0 BRA `(.L_x_6212) ;  /* 0xfffffffc00f08947 */ /* 0x008fea000383ffff */
[----:B------:R-:W-:Y:S05]  /*12450*/  BRA `(.L_x_6267) ;  /* 0xffffffec00007947 */ /* 0x000fea000383ffff */
.L_x_6214:
[----:B---3--:R3:W4:Y:S02]  /*12460*/  SYNCS.PHASECHK.TRANS64.TRYWAIT P0, [R4+URZ], R5 ;  /* 0x00000005040075a7 */ /* 0x008724000800017f */
[----:B----4-:R-:W-:Y:S05]  /*12470*/  @!P0 NANOSLEEP.SYNCS 0x989680 ;  /* 0x009896800000895d */ /* 0x010fea0003900000 */
[----:B------:R-:W4:Y:S02]  /*12480*/  @!P0 SYNCS.PHASECHK.TRANS64 P0, [R4+URZ], R5 ;  /* 0x00000005040085a7 */ /* 0x000f24000800007f */
[----:B----4-:R-:W-:Y:S05]  /*12490*/  @!P0 BRA `(.L_x_6214) ;  /* 0xfffffffc00f08947 */ /* 0x010fea000383ffff */
[----:B------:R-:W-:Y:S05]  /*124a0*/  BRA `(.L_x_6268) ;  /* 0xffffffec00087947 */ /* 0x000fea000383ffff */
.L_x_6269:
        /* <DEDUP_REMOVED lines=13> */
.L_x_11955:


//--------------------- .text._ZN7cutlass13device_kernelIN5flash11enable_sm90INS1_16FlashAttnFwdSm90INS1_25CollectiveMainloopFwdSm90ILi2EN4cute5tupleIJNS5_1CILi1EEES8_S8_EEENS6_IJNS7_ILi64EEESA_SA_EEELi512ENS_6half_tEfNS_4arch4Sm90ELb1ELb0ELb1ELb1ELb0ELb1ELb0ELb0ELb0ELb0ELb0ELb0EEENS1_21CollectiveEpilogueFwdINS6_IJSA_NS7_ILi512EEESA_EEES9_SC_SE_Li256ELb1ELb0ELb0ELb0EEENS1_36VarlenDynamicPersistentTileSchedulerILi64ELi64ELi256ELi32ELb0ELb0ELb1ELb1ELb1ELb1EEEEEEEEEvNT_6ParamsE --------------------------
	.section	.text._ZN7cutlass13device_kernelIN5flash11enable_sm90INS1_16FlashAttnFwdSm90INS1_25CollectiveMainloopFwdSm90ILi2EN4cute5tupleIJNS5_1CILi1EEES8_S8_EEENS6_IJNS7_ILi64EEESA_SA_EEELi512ENS_6half_tEfNS_4arch4Sm90ELb1ELb0ELb1ELb1ELb0ELb1ELb0ELb0ELb0ELb0ELb0ELb0EEENS1_21CollectiveEpilogueFwdINS6_IJSA_NS7_ILi512EEESA_EEES9_SC_SE_Li256ELb1ELb0ELb0ELb0EEENS1_36VarlenDynamicPersistentTileSchedulerILi64ELi64ELi256ELi32ELb0ELb0ELb1ELb1ELb1ELb1EEEEEEEEEvNT_6ParamsE,"ax",@progbits
	.align	128
.text._ZN7cutlass13device_kernelIN5flash11enable_sm90INS1_16FlashAttnFwdSm90INS1_25CollectiveMainloopFwdSm90ILi2EN4cute5tupleIJNS5_1CILi1EEES8_S8_EEENS6_IJNS7_ILi64EEESA_SA_EEELi512ENS_6half_tEfNS_4arch4Sm90ELb1ELb0ELb1ELb1ELb0ELb1ELb0ELb0ELb0ELb0ELb0ELb0EEENS1_21CollectiveEpilogueFwdINS6_IJSA_NS7_ILi512EEESA_EEES9_SC_SE_Li256ELb1ELb0ELb0ELb0EEENS1_36VarlenDynamicPersistentTileSchedulerILi64ELi64ELi256ELi32ELb0ELb0ELb1ELb1ELb1ELb1EEEEEEEEEvNT_6ParamsE:
        .type           _ZN7cutlass13device_kernelIN5flash11enable_sm90INS1_16FlashAttnFwdSm90INS1_25CollectiveMainloopFwdSm90ILi2EN4cute5tupleIJNS5_1CILi1EEES8_S8_EEENS6_IJNS7_ILi64EEESA_SA_EEELi512ENS_6half_tEfNS_4arch4Sm90ELb1ELb0ELb1ELb1ELb0ELb1ELb0ELb0ELb0ELb0ELb0ELb0EEENS1_21CollectiveEpilogueFwdINS6_IJSA_NS7_ILi512EEESA_EEES9_SC_SE_Li256ELb1ELb0ELb0ELb0EEENS1_36VarlenDynamicPersistentTileSchedulerILi64ELi64ELi256ELi32ELb0ELb0ELb1ELb1ELb1ELb1EEEEEEEEEvNT_6ParamsE,@function
        .size           _ZN7cutlass13device_kernelIN5flash11enable_sm90INS1_16FlashAttnFwdSm90INS1_25CollectiveMainloopFwdSm90ILi2EN4cute5tupleIJNS5_1CILi1EEES8_S8_EEENS6_IJNS7_ILi64EEESA_SA_EEELi512ENS_6half_tEfNS_4arch4Sm90ELb1ELb0ELb1ELb1ELb0ELb1ELb0ELb0ELb0ELb0ELb0ELb0EEENS1_21CollectiveEpilogueFwdINS6_IJSA_NS7_ILi512EEESA_EEES9_SC_SE_Li256ELb1ELb0ELb0ELb0EEENS1_36VarlenDynamicPersistentTileSchedulerILi64ELi64ELi256ELi32ELb0ELb0ELb1ELb1ELb1ELb1EEEEEEEEEvNT_6ParamsE,(.L_x_11956 - _ZN7cutlass13device_kernelIN5flash11enable_sm90INS1_16FlashAttnFwdSm90INS1_25CollectiveMainloopFwdSm90ILi2EN4cute5tupleIJNS5_1CILi1EEES8_S8_EEENS6_IJNS7_ILi64EEESA_SA_EEELi512ENS_6half_tEfNS_4arch4Sm90ELb1ELb0ELb1ELb1ELb0ELb1ELb0ELb0ELb0ELb0ELb0ELb0EEENS1_21CollectiveEpilogueFwdINS6_IJSA_NS7_ILi512EEESA_EEES9_SC_SE_Li256ELb1ELb0ELb0ELb0EEENS1_36VarlenDynamicPersistentTileSchedulerILi64ELi64ELi256ELi32ELb0ELb0ELb1ELb1ELb1ELb1EEEEEEEEEvNT_6ParamsE)
        .other          _ZN7cutlass13device_kernelIN5flash11enable_sm90INS1_16FlashAttnFwdSm90INS1_25CollectiveMainloopFwdSm90ILi2EN4cute5tupleIJNS5_1CILi1EEES8_S8_EEENS6_IJNS7_ILi64EEESA_SA_EEELi512ENS_6half_tEfNS_4arch4Sm90ELb1ELb0ELb1ELb1ELb0ELb1ELb0ELb0ELb0ELb0ELb0ELb0EEENS1_21CollectiveEpilogueFwdINS6_IJSA_NS7_ILi512EEESA_EEES9_SC_SE_Li256ELb1ELb0ELb0ELb0EEENS1_36VarlenDynamicPersistentTileSchedulerILi64ELi64ELi256ELi32ELb0ELb0ELb1ELb1ELb1ELb1EEEEEEEEEvNT_6ParamsE,@"STO_CUDA_ENTRY STV_DEFAULT"
_ZN7cutlass13device_kernelIN5flash11enable_sm90INS1_16FlashAttnFwdSm90INS1_25CollectiveMainloopFwdSm90ILi2EN4cute5tupleIJNS5_1CILi1EEES8_S8_EEENS6_IJNS7_ILi64EEESA_SA_EEELi512ENS_6half_tEfNS_4arch4Sm90ELb1ELb0ELb1ELb1ELb0ELb1ELb0ELb0ELb0ELb0ELb0ELb0EEENS1_21CollectiveEpilogueFwdINS6_IJSA_NS7_ILi512EEESA_EEES9_SC_SE_Li256ELb1ELb0ELb0ELb0EEENS1_36VarlenDynamicPersistentTileSchedulerILi64ELi64ELi256ELi32ELb0ELb0ELb1ELb1ELb1ELb1EEEEEEEEEvNT_6ParamsE:
        /* <DEDUP_REMOVED lines=26> */
.L_x_6271:
[----:B------:R-:W-:Y:S05]  /*01a0*/  BSYNC B0 ;  /* 0x0000000000007941 */ /* 0x000fea0003800000 */
.L_x_6270:
        /* <DEDUP_REMOVED lines=37> */
.L_x_6272:
        /* <DEDUP_REMOVED lines=22> */
.L_x_6273:
        /* <DEDUP_REMOVED lines=18> */
.L_x_6274:
        /* <DEDUP_REMOVED lines=22> */
.L_x_6275:
        /* <DEDUP_REMOVED lines=22> */
.L_x_6276:
        /* <DEDUP_REMOVED lines=9> */
.L_x_6279:
        /* <DEDUP_REMOVED lines=42> */
[----:B------:R-:W-:-:S04]  /*0c70*/  LEA.HI R8, R8, R7, RZ, 0x3 ;  /* 0x0000000708087211 */ /* 0x000fc800078f18ff */
[----:B------:R-:W-:Y:S02]  /*0c80*/  LOP3.LUT R8, R8, 0xfffffff8, RZ, 0xc0, !PT ;  /* 0xfffffff808087812 */ /* 0x000fe400078ec0ff */
[----:B------:R-:W-:Y:S02]  /*0c90*/  LEA.HI R13, R12, R199, RZ, 0x2 ;  /* 0x000000c70c0d7211 */ /* 0x000fe400078f10ff */
[----:B------:R-:W-:Y:S01]  /*0ca0*/  LOP3.LUT R12, R10, 0xfffffff8, RZ, 0xc0, !PT ;  /* 0xfffffff80a0c7812 */ /* 0x000fe200078ec0ff */
[----:B------:R-:W-:Y:S01]  /*0cb0*/  IMAD.IADD R8, R7, 0x1, -R8 ;  /* 0x0000000107087824 */ /* 0x000fe200078e0a08 */
[----:B------:R-:W-:Y:S02]  /*0cc0*/  LOP3.LUT R7, R6, 0x7ffffffc, RZ, 0xc0, !PT ;  /* 0x7ffffffc06077812 */ /* 0x000fe400078ec0ff */
[----:B------:R-:W-:Y:S01]  /*0cd0*/  LOP3.LUT R16, R13, 0x3ffffc, RZ, 0xc0, !PT ;  /* 0x003ffffc0d107812 */ /* 0x000fe200078ec0ff */
[----:B------:R-:W-:Y:S01]  /*0ce0*/  IMAD.IADD R12, R9, 0x1, -R12 ;  /* 0x00000001090c7824 */ /* 0x000fe200078e0a0c */
[----:B------:R-:W-:Y:S01]  /*0cf0*/  SHF.R.S32.HI R210, RZ, 0x7, R3 ;  /* 0x00000007ffd27819 */ /* 0x000fe20000011403 */
[----:B------:R-:W-:Y:S01]  /*0d00*/  IMAD.IADD R7, R4, 0x1, -R7 ;  /* 0x0000000104077824 */ /* 0x000fe200078e0a07 */
[----:B------:R-:W-:-:S02]  /*0d10*/  LEA.HI R5, R5, R4, RZ, 0x5 ;  /* 0x0000000405057211 */ /* 0x000fc400078f28ff */
[----:B------:R-:W-:Y:S01]  /*0d20*/  LEA.HI R4, R0, R219, RZ, 0x3 ;  /* 0x000000db00047211 */ /* 0x000fe200078f18ff */
[----:B------:R-:W-:Y:S01]  /*0d30*/  IMAD.IADD R16, R199, 0x1, -R16 ;  /* 0x00000001c7107824 */ /* 0x000fe200078e0a10 */
[----:B------:R-:W-:Y:S01]  /*0d40*/  LEA R13, R210, R9, 0x8 ;  /* 0x00000009d20d7211 */ /* 0x000fe200078e40ff */
[----:B------:R-:W-:Y:S01]  /*0d50*/  IMAD.IADD R14, R11, 0x1, -R14 ;  /* 0x000000010b0e7824 */ /* 0x000fe200078e0a0e */
[----:B------:R-:W-:Y:S01]  /*0d60*/  LEA.HI R0, R0, R219, RZ, 0x2 ;  /* 0x000000db00007211 */ /* 0x000fe200078f10ff */
[----:B------:R-:W-:Y:S01]  /*0d70*/  IMAD.SHL.U32 R9, R12, 0x40, RZ ;  /* 0x000000400c097824 */ /* 0x000fe200078e00ff */
[----:B------:R-:W-:Y:S01]  /*0d80*/  SHF.R.S32.HI R200, RZ, 0x3, R4 ;  /* 0x00000003ffc87819 */ /* 0x000fe20000011404 */
[----:B------:R-:W-:Y:S01]  /*0d90*/  IMAD.SHL.U32 R14, R14, 0x8, RZ ;  /* 0x000000080e0e7824 */ /* 0x000fe200078e00ff */
[----:B------:R-:W-:Y:S01]  /*0da0*/  LOP3.LUT R4, R4, 0x1ffffff8, RZ, 0xc0, !PT ;  /* 0x1ffffff804047812 */ /* 0x000fe200078ec0ff */
[----:B------:R-:W-:Y:S01]  /*0db0*/  IMAD.SHL.U32 R10, R10, 0x40, RZ ;  /* 0x000000400a0a7824 */ /* 0x000fe200078e00ff */
[----:B------:R-:W-:-:S02]  /*0dc0*/  SHF.R.S32.HI R23, RZ, 0x2, R0 ;  /* 0x00000002ff177819 */ /* 0x000fc40000011400 */
[----:B------:R-:W-:Y:S02]  /*0dd0*/  LEA R13, R16, R13, 0x4 ;  /* 0x0000000d100d7211 */ /* 0x000fe400078e20ff */
[----:B------:R-:W-:Y:S01]  /*0de0*/  LOP3.LUT R9, R9, 0x1c0, RZ, 0xc0, !PT ;  /* 0x000001c009097812 */ /* 0x000fe200078ec0ff */
[----:B------:R-:W-:Y:S01]  /*0df0*/  IMAD.IADD R4, R219, 0x1, -R4 ;  /* 0x00000001db047824 */ /* 0x000fe200078e0a04 */
[----:B------:R-:W-:Y:S01]  /*0e00*/  LEA R218, R13, R14, 0x6 ;  /* 0x0000000e0dda7211 */ /* 0x000fe200078e30ff */
[----:B------:R-:W-:Y:S01]  /*0e10*/  VIADD R221, R23, 0x20 ;  /* 0x0000002017dd7836 */ /* 0x000fe20000000000 */
[----:B------:R-:W-:Y:S02]  /*0e20*/  LOP3.LUT R10, R10, 0x7ffffe00, RZ, 0xc0, !PT ;  /* 0x7ffffe000a0a7812 */ /* 0x000fe400078ec0ff */
[----:B------:R-:W-:Y:S02]  /*0e30*/  LOP3.LUT R14, R9, 0x8, R14, 0xf8, !PT ;  /* 0x00000008090e7812 */ /* 0x000fe400078ef80e */
[----:B------:R-:W-:Y:S01]  /*0e40*/  SHF.R.U32.HI R9, RZ, 0x3, R9 ;  /* 0x00000003ff097819 */ /* 0x000fe20000011609 */
[----:B------:R-:W-:Y:S01]  /*0e50*/  IMAD R10, R199, 0x400, R10 ;  /* 0x00000400c70a7824 */ /* 0x000fe200078e020a */
[----:B------:R-:W-:-:S02]  /*0e60*/  SHF.L.U32 R193, R4, 0x3, RZ ;  /* 0x0000000304c17819 */ /* 0x000fc400000006ff */
[----:B------:R-:W-:Y:S02]  /*0e70*/  LOP3.LUT R6, R0, 0xfffffffc, RZ, 0xc0, !PT ;  /* 0xfffffffc00067812 */ /* 0x000fe400078ec0ff */
[----:B------:R-:W-:Y:S02]  /*0e80*/  SHF.R.S32.HI R4, RZ, 0x1f, R221 ;  /* 0x0000001fff047819 */ /* 0x000fe400000114dd */
[----:B------:R-:W-:Y:S02]  /*0e90*/  LOP3.LUT R9, R14, R9, RZ, 0x3c, !PT ;  /* 0x000000090e097212 */ /* 0x000fe400078e3cff */
[----:B------:R-:W-:Y:S01]  /*0ea0*/  SHF.R.S32.HI R0, RZ, 0x1f, R0 ;  /* 0x0000001fff007819 */ /* 0x000fe20000011400 */
[----:B------:R-:W-:Y:S01]  /*0eb0*/  IMAD.IADD R209, R219, 0x1, -R6 ;  /* 0x00000001dbd17824 */ /* 0x000fe200078e0a06 */
[----:B------:R-:W-:Y:S01]  /*0ec0*/  LEA.HI R4, R4, R221, RZ, 0x3 ;  /* 0x000000dd04047211 */ /* 0x000fe200078f18ff */
[----:B------:R-:W-:Y:S01]  /*0ed0*/  IMAD.SHL.U32 R216, R221, 0x40, RZ ;  /* 0x00000040ddd87824 */ /* 0x000fe200078e00ff */
[----:B------:R-:W-:-:S02]  /*0ee0*/  R2P PR, R12, 0x6 ;  /* 0x000000060c007804 */ /* 0x000fc40000000000 */
[----:B------:R-:W-:Y:S02]  /*0ef0*/  IADD3 R9, R10, R9, RZ ;  /* 0x000000090a097210 */ /* 0x000fe40007ffe0ff */
[----:B------:R-:W-:Y:S01]  /*0f00*/  LEA.HI R0, R0, R23, RZ, 0x3 ;  /* 0x0000001700007211 */ /* 0x000fe200078f18ff */
[----:B------:R-:W-:Y:S01]  /*0f10*/  IMAD.SHL.U32 R16, R209, 0x8, RZ ;  /* 0x00000008d1107824 */ /* 0x000fe200078e00ff */
[----:B------:R-:W-:Y:S01]  /*0f20*/  LEA.HI R3, R3, R210, RZ, 0x1 ;  /* 0x000000d203037211 */ /* 0x000fe200078f08ff */
[----:B------:R-:W-:Y:S01]  /*0f30*/  IMAD.SHL.U32 R4, R4, 0x40, RZ ;  /* 0x0000004004047824 */ /* 0x000fe200078e00ff */
[----:B------:R-:W-:Y:S01]  /*0f40*/  LOP3.LUT R0, R0, 0xfffffff8, RZ, 0xc0, !PT ;  /* 0xfffffff800007812 */ /* 0x000fe200078ec0ff */
[----:B------:R-:W-:Y:S01]  /*0f50*/  IMAD R195, R9, 0x2, R2 ;  /* 0x0000000209c37824 */ /* 0x000fe200078e0202 */
[----:B------:R-:W-:Y:S01]  /*0f60*/  LOP3.LUT R216, R216, 0x1c0, RZ, 0xc0, !PT ;  /* 0x000001c0d8d87812 */ /* 0x000fe200078ec0ff */
[----:B------:R-:W-:Y:S01]  /*0f70*/  IMAD.MOV.U32 R197, RZ, RZ, 0x20 ;  /* 0x00000020ffc57424 */ /* 0x000fe200078e00ff */
[----:B------:R-:W-:Y:S01]  /*0f80*/  LOP3.LUT R3, R3, 0xfffffe, RZ, 0xc0, !PT ;  /* 0x00fffffe03037812 */ /* 0x000fe200078ec0ff */
[----:B------:R-:W-:Y:S01]  /*0f90*/  VIADD R198, R195, 0x26800 ;  /* 0x00026800c3c67836 */ /* 0x000fe20000000000 */
[----:B------:R-:W-:-:S02]  /*0fa0*/  IADD3 R191, R23, -R0, RZ ;  /* 0x8000000017bf7210 */ /* 0x000fc40007ffe0ff */
[----:B------:R-:W-:Y:S02]  /*0fb0*/  LOP3.LUT R0, R216, 0x38, R16, 0xf8, !PT ;  /* 0x00000038d8007812 */ /* 0x000fe400078ef810 */
[----:B------:R-:W-:Y:S02]  /*0fc0*/  SHF.R.U32.HI R220, RZ, 0x3, R216 ;  /* 0x00000003ffdc7819 */ /* 0x000fe400000116d8 */
[----:B------:R-:W-:Y:S02]  /*0fd0*/  LOP3.LUT R217, R4, 0xfffffe00, RZ, 0xc0, !PT ;  /* 0xfffffe0004d97812 */ /* 0x000fe400078ec0ff */
[----:B------:R-:W-:Y:S01]  /*0fe0*/  SEL R197, R197, 0xffffffe0, !P1 ;  /* 0xffffffe0c5c57807 */ /* 0x000fe20004800000 */
[----:B------:R-:W-:Y:S01]  /*0ff0*/  IMAD.IADD R3, R210, 0x1, -R3 ;  /* 0x00000001d2037824 */ /* 0x000fe200078e0a03 */
[----:B------:R-:W-:Y:S02]  /*1000*/  SHF.R.S32.HI R5, RZ, 0x5, R5 ;  /* 0x00000005ff057819 */ /* 0x000fe40000011405 */
[----:B------:R-:W-:Y:S01]  /*1010*/  IADD3 R196, R195, 0x26840, RZ ;  /* 0x00026840c3c47810 */ /* 0x000fe20007ffe0ff */
[C---:B------:R-:W-:Y:S01]  /*1020*/  @P2 VIADD R196, R198.reuse, 0xffffffc0 ;  /* 0xffffffc0c6c42836 */ /* 0x040fe20000000000 */
[----:B------:R-:W-:Y:S01]  /*1030*/  LOP3.LUT R215, R217, R0, R220, 0xf6, !PT ;  /* 0x00000000d9d77212 */ /* 0x000fe200078ef6dc */
[----:B------:R-:W-:Y:S01]  /*1040*/  IMAD.IADD R198, R198, 0x1, R197 ;  /* 0x00000001c6c67824 */ /* 0x000fe200078e02c5 */
[----:B------:R-:W-:Y:S01]  /*1050*/  MOV R189, RZ ;  /* 0x000000ff00bd7202 */ /* 0x000fe20000000f00 */
[----:B------:R-:W-:Y:S01]  /*1060*/  IMAD R190, R5, 0x10, R8 ;  /* 0x0000001005be7824 */ /* 0x000fe200078e0208 */
[----:B------:R-:W-:Y:S01]  /*1070*/  CS2R R18, SRZ ;  /* 0x0000000000127805 */ /* 0x000fe2000001ff00 */
[----:B------:R-:W-:Y:S01]  /*1080*/  IMAD.MOV.U32 R206, RZ, RZ, RZ ;  /* 0x000000ffffce7224 */ /* 0x000fe200078e00ff */
[----:B------:R-:W-:Y:S01]  /*1090*/  SHF.R.S32.HI R214, RZ, 0x1f, R23 ;  /* 0x0000001fffd67819 */ /* 0x000fe20000011417 */
[----:B------:R-:W-:Y:S01]  /*10a0*/  IMAD.MOV.U32 R22, RZ, RZ, RZ ;  /* 0x000000ffff167224 */ /* 0x000fe200078e00ff */
[----:B------:R-:W-:Y:S01]  /*10b0*/  LEA R215, R215, R2, 0x1 ;  /* 0x00000002d7d77211 */ /* 0x000fe200078e08ff */
[----:B------:R-:W-:-:S02]  /*10c0*/  IMAD.SHL.U32 R194, R3, 0x100, RZ ;  /* 0x0000010003c27824 */ /* 0x000fc400078e00ff */
[----:B------:R-:W-:Y:S02]  /*10d0*/  IMAD.SHL.U32 R192, R7, 0x2, RZ ;  /* 0x0000000207c07824 */ /* 0x000fe400078e00ff */
[----:B------:R-:W-:Y:S01]  /*10e0*/  IMAD.IADD R197, R197, 0x1, R196 ;  /* 0x00000001c5c57824 */ /* 0x000fe200078e02c4 */
[----:B--2---:R-:W-:-:S07]  /*10f0*/  LOP3.LUT R188, R15, 0x1, RZ, 0xfc, !PT ;  /* 0x000000010fbc7812 */ /* 0x004fce00078efcff */
.L_x_6426:
[----:B0----5:R-:W0:Y:S01]  /*1100*/  LDC.64 R4, c[0x0][0xc60] ;  /* 0x00031800ff047b82 */ /* 0x021e220000000a00 */
[----:B------:R-:W-:Y:S01]  /*1110*/  ULDC.64 UR4, c[0x0][0xa28] ;  /* 0x00028a0000047ab9 */ /* 0x000fe20000000a00 */
[----:B------:R-:W-:Y:S01]  /*1120*/  ULDC.64 UR8, c[0x0][0xa18] ;  /* 0x0002860000087ab9 */ /* 0x000fe20000000a00 */
[----:B------:R-:W-:Y:S01]  /*1130*/  ULDC.64 UR6, c[0x0][0xa08] ;  /* 0x0002820000067ab9 */ /* 0x000fe20000000a00 */
[----:B0-----:R-:W-:-:S05]  /*1140*/  IMAD.WIDE R4, R187, 0x4, R4 ;  /* 0x00000004bb047825 */ /* 0x001fca00078e0204 */
[----:B------:R-:W2:Y:S01]  /*1150*/  LDG.E R205, desc[UR40][R4.64] ;  /* 0x0000002804cd7981 */ /* 0x000ea2000c1e1900 */
        /* <DEDUP_REMOVED lines=14> */
[----:B------:R-:W-:-:S03]  /*1240*/  IADD3 R8, P4, R203, UR6, RZ ;  /* 0x00000006cb087c10 */ /* 0x000fc6000ff9e0ff */
[----:B------:R0:W5:Y:S01]  /*1250*/  @P2 LDG.E R3, desc[UR40][R4.64] ;  /* 0x0000002804032981 */ /* 0x000162000c1e1900 */
[----:B-1--4-:R-:W-:Y:S01]  /*1260*/  @P1 IADD3 R6, P2, R203, UR8, RZ ;  /* 0x00000008cb061c10 */ /* 0x012fe2000ff5e0ff */
        /* <DEDUP_REMOVED lines=19> */
[----:B0--3--:R-:W-:Y:S06]  /*13a0*/  @P1 BRA `(.L_x_6281) ;  /* 0x0000000000241947 */ /* 0x009fec0003800000 */
        /* <DEDUP_REMOVED lines=9> */
.L_x_6281:
[----:B------:R-:W-:Y:S01]  /*1440*/  IMAD.U32 R32, RZ, RZ, UR5 ;  /* 0x00000005ff207e24 */ /* 0x000fe2000f8e00ff */
[----:B------:R-:W-:Y:S01]  /*1450*/  MOV R24, UR4 ;  /* 0x0000000400187c02 */ /* 0x000fe20008000f00 */
[----:B------:R-:W-:Y:S06]  /*1460*/  @!P2 BRA `(.L_x_6282) ;  /* 0x000000000010a947 */ /* 0x000fec0003800000 */
[----:B------:R-:W-:-:S04]  /*1470*/  IADD3 R4, P0, R203, UR8, RZ ;  /* 0x00000008cb047c10 */ /* 0x000fc8000ff1e0ff */
[----:B------:R-:W-:-:S05]  /*1480*/  IADD3.X R5, R204, UR9, RZ, P0, !PT ;  /* 0x00000009cc057c10 */ /* 0x000fca00087fe4ff */
[----:B------:R0:W5:Y:S01]  /*1490*/  LDG.E R24, desc[UR40][R4.64] ;  /* 0x0000002804187981 */ /* 0x000162000c1e1900 */
[----:B------:R-:W-:Y:S05]  /*14a0*/  BRA `(.L_x_6283) ;  /* 0x0000000000107947 */ /* 0x000fea0003800000 */
.L_x_6282:
[----:B------:R-:W-:Y:S05]  /*14b0*/  @!P0 BRA `(.L_x_6283) ;  /* 0x00000000000c8947 */ /* 0x000fea0003800000 */
[----:B------:R-:W2:Y:S04]  /*14c0*/  LDG.E R5, desc[UR40][R8.64] ;  /* 0x0000002808057981 */ /* 0x000ea8000c1e1900 */
[----:B------:R-:W2:Y:S02]  /*14d0*/  LDG.E R24, desc[UR40][R8.64+0x4] ;  /* 0x0000042808187981 */ /* 0x000ea4000c1e1900 */
[----:B--2---:R-:W-:-:S07]  /*14e0*/  IMAD.IADD R24, R24, 0x1, -R5 ;  /* 0x0000000118187824 */ /* 0x004fce00078e0a05 */
.L_x_6283:
        /* <DEDUP_REMOVED lines=9> */
[----:B------:R-:W-:Y:S01]  /*1580*/  LEA R3, R185, 0x7f, 0x6 ;  /* 0x0000007fb9037811 */ /* 0x000fe200078e30ff */
        /* <DEDUP_REMOVED lines=10> */
[C---:B------:R-:W-:Y:S01]  /*1630*/  VIADD R0, R187.reuse, 0x3f ;  /* 0x0000003fbb007836 */ /* 0x040fe20000000000 */
[----:B------:R-:W-:-:S04]  /*1640*/  IADD3 R4, R187, R3, -R184 ;  /* 0x00000003bb047210 */ /* 0x000fc80007ffe8b8 */
[----:B------:R-:W-:Y:S02]  /*1650*/  SHF.R.S32.HI R3, RZ, 0x1f, R0 ;  /* 0x0000001fff037819 */ /* 0x000fe40000011400 */
[----:B------:R-:W-:Y:S02]  /*1660*/  SHF.R.S32.HI R5, RZ, 0x1f, R4 ;  /* 0x0000001fff057819 */ /* 0x000fe40000011404 */
[----:B------:R-:W-:Y:S02]  /*1670*/  LEA.HI R3, R3, R0, RZ, 0x6 ;  /* 0x0000000003037211 */ /* 0x000fe400078f30ff */
[----:B------:R-:W-:Y:S02]  /*1680*/  LEA.HI R5, R5, R4, RZ, 0x6 ;  /* 0x0000000405057211 */ /* 0x000fe400078f30ff */
[----:B------:R-:W-:Y:S02]  /*1690*/  SHF.R.S32.HI R3, RZ, 0x6, R3 ;  /* 0x00000006ff037819 */ /* 0x000fe40000011403 */
[----:B------:R-:W-:-:S04]  /*16a0*/  SHF.R.S32.HI R168, RZ, 0x6, R5 ;  /* 0x00000006ffa87819 */ /* 0x000fc80000011405 */
[----:B------:R-:W-:-:S04]  /*16b0*/  VIMNMX R168, R3, R168, PT ;  /* 0x000000a803a87248 */ /* 0x000fc80003fe0100 */
[----:B------:R-:W-:-:S04]  /*16c0*/  LEA R3, R168, -R11, 0x6 ;  /* 0x8000000ba8037211 */ /* 0x000fc800078e30ff */
[----:B------:R-:W-:-:S04]  /*16d0*/  VIMNMX R3, R3, R32, PT ;  /* 0x0000002003037248 */ /* 0x000fc80003fe0100 */
[----:B------:R-:W-:Y:S02]  /*16e0*/  ISETP.GT.AND P0, PT, R3, R46, PT ;  /* 0x0000002e0300720c */ /* 0x000fe40003f04270 */
[----:B------:R-:W-:-:S05]  /*16f0*/  SHF.R.U32.HI R46, RZ, 0x6, R46 ;  /* 0x00000006ff2e7819 */ /* 0x000fca000001162e */
[----:B------:R-:W-:-:S06]  /*1700*/  IMAD.MOV.U32 R47, RZ, RZ, R46 ;  /* 0x000000ffff2f7224 */ /* 0x000fcc00078e002e */
[----:B------:R-:W-:-:S05]  /*1710*/  @P0 VIADD R0, R3, 0x3f ;  /* 0x0000003f03000836 */ /* 0x000fca0000000000 */
        /* <DEDUP_REMOVED lines=17> */
[----:B------:R-:W-:Y:S01]  /*1830*/  MOV R10, UR6 ;  /* 0x00000006000a7c02 */ /* 0x000fe20008000f00 */
[----:B------:R-:W-:Y:S01]  /*1840*/  IMAD.U32 R6, RZ, RZ, UR4 ;  /* 0x00000004ff067e24 */ /* 0x000fe2000f8e00ff */
[----:B------:R-:W-:Y:S01]  /*1850*/  MOV R13, RZ ;  /* 0x000000ff000d7202 */ /* 0x000fe20000000f00 */
[----:B------:R-:W-:-:S02]  /*1860*/  IMAD.U32 R7, RZ, RZ, UR5 ;  /* 0x00000005ff077e24 */ /* 0x000fc4000f8e00ff */
[----:B------:R-:W-:Y:S02]  /*1870*/  IMAD.U32 R11, RZ, RZ, UR7 ;  /* 0x00000007ff0b7e24 */ /* 0x000fe4000f8e00ff */
[----:B------:R-:W-:Y:S02]  /*1880*/  IMAD.MOV.U32 R8, RZ, RZ, 0x70 ;  /* 0x00000070ff087424 */ /* 0x000fe400078e00ff */
[----:B0-----:R-:W-:-:S07]  /*1890*/  IMAD.MOV.U32 R12, RZ, RZ, 0x1 ;  /* 0x00000001ff0c7424 */ /* 0x001fce00078e00ff */
[----:B------:R-:W-:-:S07]  /*18a0*/  LEPC R20, `(.L_x_6286) ;  /* 0x000000001014794e */ /* 0x000fce0000000000 */
[----:B-1---5:R-:W-:Y:S05]  /*18b0*/  CALL.ABS.NOINC R14 ;  /* 0x000000000e007343 */ /* 0x022fea0003c00000 */
.L_x_6286:
[----:B------:R-:W-:Y:S05]  /*18c0*/  BSYNC B6 ;  /* 0x0000000000067941 */ /* 0x000fea0003800000 */
.L_x_6285:
        /* <DEDUP_REMOVED lines=20> */
.L_x_6288:
[----:B------:R-:W-:Y:S05]  /*1a10*/  BSYNC B6 ;  /* 0x0000000000067941 */ /* 0x000fea0003800000 */
.L_x_6287:
        /* <DEDUP_REMOVED lines=19> */
[-C--:B-1----:R-:W-:Y:S01]  /*1b50*/  IMAD.WIDE.U32 R48, R23, R28.reuse, R16 ;  /* 0x0000001c17307225 */ /* 0x082fe200078e0010 */
[----:B------:R-:W-:Y:S02]  /*1b60*/  SHF.L.U64.HI R50, R28, 0x6, R29 ;  /* 0x000000061c327819 */ /* 0x000fe4000001021d */
[----:B------:R-:W-:Y:S01]  /*1b70*/  SHF.R.S32.HI R39, RZ, 0x1f, R38 ;  /* 0x0000001fff277819 */ /* 0x000fe20000011426 */
[-C--:B------:R-:W-:Y:S01]  /*1b80*/  IMAD R3, R15, R28.reuse, RZ ;  /* 0x0000001c0f037224 */ /* 0x080fe200078e02ff */
[----:B--2---:R-:W-:Y:S01]  /*1b90*/  SHF.L.U64.HI R52, R54, 0x6, R55 ;  /* 0x0000000636347819 */ /* 0x004fe20000010237 */
[C---:B----4-:R-:W-:Y:S01]  /*1ba0*/  IMAD.WIDE.U32 R4, R44.reuse, R28, RZ ;  /* 0x0000001c2c047225 */ /* 0x050fe200078e00ff */
[----:B------:R-:W-:Y:S01]  /*1bb0*/  SHF.L.U32 R58, R191, 0x6, RZ ;  /* 0x00000006bf3a7819 */ /* 0x000fe200000006ff */
[----:B------:R-:W1:Y:S02]  /*1bc0*/  @P0 LDC R7, c[0x0][0x42c] ;  /* 0x00010b00ff070b82 */ /* 0x000e640000000800 */
[----:B------:R-:W-:Y:S01]  /*1bd0*/  IMAD R3, R44, R29, R3 ;  /* 0x0000001d2c037224 */ /* 0x000fe200078e0203 */
[----:B---3--:R-:W-:Y:S01]  /*1be0*/  ISETP.GE.AND P2, PT, R16, R27, PT ;  /* 0x0000001b1000720c */ /* 0x008fe20003f46270 */
[----:B------:R-:W-:Y:S01]  /*1bf0*/  IMAD.SHL.U32 R51, R28, 0x40, RZ ;  /* 0x000000401c337824 */ /* 0x000fe200078e00ff */
[----:B------:R-:W-:Y:S01]  /*1c00*/  LOP3.LUT R58, R58, 0x1c0, RZ, 0xc0, !PT ;  /* 0x000001c03a3a7812 */ /* 0x000fe200078ec0ff */
[----:B------:R-:W-:Y:S01]  /*1c10*/  VIADD R80, R16, 0x20 ;  /* 0x0000002010507836 */ /* 0x000fe20000000000 */
[----:B------:R-:W-:Y:S01]  /*1c20*/  IADD3 R5, R5, R3, RZ ;  /* 0x0000000305057210 */ /* 0x000fe20007ffe0ff */
[----:B------:R-:W2:Y:S01]  /*1c30*/  @P0 LDC R9, c[0x0][0x430] ;  /* 0x00010c00ff090b82 */ /* 0x000ea20000000800 */
[----:B------:R-:W-:-:S02]  /*1c40*/  SEL R13, R27, RZ, P2 ;  /* 0x000000ff1b0d7207 */ /* 0x000fc40001000000 */
[----:B------:R-:W-:Y:S01]  /*1c50*/  SHF.R.U32.HI R60, RZ, 0x3, R58 ;  /* 0x00000003ff3c7819 */ /* 0x000fe2000001163a */
[----:B0-----:R-:W-:Y:S01]  /*1c60*/  IMAD.WIDE.U32 R10, R23, R42, R16 ;  /* 0x0000002a170a7225 */ /* 0x001fe200078e0010 */
[----:B------:R-:W-:Y:S02]  /*1c70*/  IADD3 R13, R16, R13, RZ ;  /* 0x0000000d100d7210 */ /* 0x000fe40007ffe0ff */
[----:B------:R-:W-:Y:S01]  /*1c80*/  SHF.L.U64.HI R53, R42, 0x6, R43 ;  /* 0x000000062a357819 */ /* 0x000fe2000001022b */
[----:B------:R-:W0:Y:S01]  /*1c90*/  LDC R61, c[0x0][0x3d4] ;  /* 0x0000f500ff3d7b82 */ /* 0x000e220000000800 */
[----:B------:R-:W-:Y:S02]  /*1ca0*/  SHF.R.S32.HI R12, RZ, 0x1f, R13 ;  /* 0x0000001fff0c7819 */ /* 0x000fe4000001140d */
[----:B------:R-:W-:Y:S02]  /*1cb0*/  P2R R72, PR, RZ, 0x4 ;  /* 0x00000004ff487803 */ /* 0x000fe40000000000 */
[----:B------:R-:W-:-:S02]  /*1cc0*/  SHF.L.U32 R62, R27, 0x1, RZ ;  /* 0x000000011b3e7819 */ /* 0x000fc400000006ff */
[----:B------:R-:W-:Y:S01]  /*1cd0*/  SHF.R.U32.HI R26, RZ, 0x7, R26 ;  /* 0x00000007ff1a7819 */ /* 0x000fe2000001161a */
[----:B-1----:R-:W-:Y:S01]  /*1ce0*/  @P0 IMAD.HI.U32 R0, R186, R7, RZ ;  /* 0x00000007ba000227 */ /* 0x002fe200078e00ff */
[----:B------:R-:W1:Y:S03]  /*1cf0*/  LDC R63, c[0x0][0x2e4] ;  /* 0x0000b900ff3f7b82 */ /* 0x000e660000000800 */
[----:B------:R-:W-:Y:S01]  /*1d00*/  VIADD R59, R26, 0x8 ;  /* 0x000000081a3b7836 */ /* 0x000fe20000000000 */
[----:B--2---:R-:W-:Y:S02]  /*1d10*/  @P0 SHF.R.U32.HI R186, RZ, R9, R0 ;  /* 0x00000009ffba0219 */ /* 0x004fe40000011600 */
[----:B------:R-:W-:Y:S02]  /*1d20*/  ISETP.NE.U32.AND P0, PT, RZ, UR6, PT ;  /* 0x00000006ff007c0c */ /* 0x000fe4000bf05070 */
[----:B------:R-:W-:Y:S01]  /*1d30*/  SHF.R.S32.HI R0, RZ, 0x1f, R186 ;  /* 0x0000001fff007819 */ /* 0x000fe200000114ba */
[----:B------:R-:W-:Y:S01]  /*1d40*/  IMAD.WIDE.U32 R4, R186, UR4, R4 ;  /* 0x00000004ba047c25 */ /* 0x000fe2000f8e0004 */
[----:B------:R-:W-:Y:S01]  /*1d50*/  ISETP.NE.AND.EX P0, PT, RZ, UR7, PT, P0 ;  /* 0x00000007ff007c0c */ /* 0x000fe2000bf05300 */
[----:B------:R-:W-:-:S02]  /*1d60*/  ULDC.64 UR6, c[0x0][0x320] ;  /* 0x0000c80000067ab9 */ /* 0x000fc40000000a00 */
[C---:B------:R-:W-:Y:S02]  /*1d70*/  IMAD R7, R0.reuse, UR6, RZ ;  /* 0x0000000600077c24 */ /* 0x040fe4000f8e02ff */
[----:B------:R-:W-:Y:S02]  /*1d80*/  IMAD R3, R0, UR4, RZ ;  /* 0x0000000400037c24 */ /* 0x000fe4000f8e02ff */
[C---:B------:R-:W-:Y:S02]  /*1d90*/  IMAD R9, R186.reuse, UR7, R7 ;  /* 0x00000007ba097c24 */ /* 0x040fe4000f8e0207 */
[----:B------:R-:W-:-:S04]  /*1da0*/  IMAD.WIDE.U32 R6, R186, UR6, R16 ;  /* 0x00000006ba067c25 */ /* 0x000fc8000f8e0010 */
[----:B------:R-:W-:Y:S01]  /*1db0*/  IMAD R3, R186, UR5, R3 ;  /* 0x00000005ba037c24 */ /* 0x000fe2000f8e0203 */
[----:B------:R-:W-:Y:S01]  /*1dc0*/  ULDC.64 UR4, c[0x0][0x300] ;  /* 0x0000c00000047ab9 */ /* 0x000fe20000000a00 */
[----:B------:R-:W-:Y:S02]  /*1dd0*/  IMAD.IADD R7, R7, 0x1, R9 ;  /* 0x0000000107077824 */ /* 0x000fe400078e0209 */
[----:B------:R-:W-:Y:S01]  /*1de0*/  IMAD.IADD R5, R5, 0x1, R3 ;  /* 0x0000000105057824 */ /* 0x000fe200078e0203 */
[----:B------:R-:W-:Y:S02]  /*1df0*/  SHF.R.S32.HI R0, RZ, 0x1f, R25 ;  /* 0x0000001fff007819 */ /* 0x000fe40000011419 */
[----:B------:R-:W-:Y:S02]  /*1e00*/  SEL R9, R25, RZ, !P0 ;  /* 0x000000ff19097207 */ /* 0x000fe40004000000 */
[----:B------:R-:W-:-:S03]  /*1e10*/  SEL R0, R0, RZ, !P0 ;  /* 0x000000ff00007207 */ /* 0x000fc60004000000 */
[----:B------:R-:W-:-:S04]  /*1e20*/  IMAD.WIDE.U32 R40, R9, UR4, R4 ;  /* 0x0000000409287c25 */ /* 0x000fc8000f8e0004 */
[----:B------:R-:W-:Y:S02]  /*1e30*/  IMAD R8, R0, UR4, RZ ;  /* 0x0000000400087c24 */ /* 0x000fe4000f8e02ff */
[----:B------:R-:W-:Y:S02]  /*1e40*/  IMAD R4, R214, R28, RZ ;  /* 0x0000001cd6047224 */ /* 0x000fe400078e02ff */
[----:B------:R-:W-:Y:S01]  /*1e50*/  IMAD R3, R9, UR5, R8 ;  /* 0x0000000509037c24 */ /* 0x000fe2000f8e0208 */
[----:B------:R-:W-:Y:S01]  /*1e60*/  ULDC.64 UR4, c[0x0][0x328] ;  /* 0x0000ca0000047ab9 */ /* 0x000fe20000000a00 */
[----:B------:R-:W-:Y:S02]  /*1e70*/  IMAD R5, R23, R29, R4 ;  /* 0x0000001d17057224 */ /* 0x000fe400078e0204 */
[----:B------:R-:W-:Y:S01]  /*1e80*/  IMAD R8, R0, UR4, RZ ;  /* 0x0000000400087c24 */ /* 0x000fe2000f8e02ff */
[----:B------:R-:W-:Y:S01]  /*1e90*/  IADD3 R0, R41, R3, RZ ;  /* 0x0000000329007210 */ /* 0x000fe20007ffe0ff */
[----:B------:R-:W-:Y:S01]  /*1ea0*/  IMAD R4, R214, R54, RZ ;  /* 0x00000036d6047224 */ /* 0x000fe200078e02ff */
[----:B------:R-:W-:Y:S01]  /*1eb0*/  IADD3 R3, P0, R40, R48, RZ ;  /* 0x0000003028037210 */ /* 0x000fe20007f1e0ff */
[----:B------:R-:W-:Y:S01]  /*1ec0*/  IMAD.WIDE.U32 R36, R9, UR4, R6 ;  /* 0x0000000409247c25 */ /* 0x000fe2000f8e0006 */
[----:B------:R-:W-:-:S02]  /*1ed0*/  ULDC UR4, c[0x0][0x2e4] ;  /* 0x0000b90000047ab9 */ /* 0x000fc40000000800 */
[----:B------:R-:W-:Y:S01]  /*1ee0*/  IADD3.X R48, R0, R49, R5, P0, !PT ;  /* 0x0000003100307210 */ /* 0x000fe200007fe405 */
[----:B------:R-:W-:Y:S01]  /*1ef0*/  IMAD R75, R9, UR5, R8 ;  /* 0x00000005094b7c24 */ /* 0x000fe2000f8e0208 */
[----:B------:R-:W-:Y:S01]  /*1f00*/  LEA.HI R49, R12, R13, RZ, 0x3 ;  /* 0x0000000d0c317211 */ /* 0x000fe200078f18ff */
[C---:B------:R-:W-:Y:S01]  /*1f10*/  IMAD R21, R23.reuse, R55, R4 ;  /* 0x0000003717157224 */ /* 0x040fe200078e0204 */
[C---:B------:R-:W-:Y:S01]  /*1f20*/  IADD3 R44, P0, R23.reuse, R44, RZ ;  /* 0x0000002c172c7210 */ /* 0x040fe20007f1e0ff */
[-C--:B------:R-:W-:Y:S01]  /*1f30*/  IMAD.WIDE.U32 R8, R23, R54.reuse, R16 ;  /* 0x0000003617087225 */ /* 0x080fe200078e0010 */
[----:B------:R-:W-:Y:S02]  /*1f40*/  LOP3.LUT R69, R49, 0xfffffff8, RZ, 0xc0, !PT ;  /* 0xfffffff831457812 */ /* 0x000fe400078ec0ff */
[----:B------:R-:W-:Y:S01]  /*1f50*/  ISETP.GE.AND P4, PT, R16, UR4, PT ;  /* 0x0000000410007c0c */ /* 0x000fe2000bf86270 */
[----:B------:R-:W-:Y:S01]  /*1f60*/  IMAD.WIDE.U32 R4, R23, R54, R38 ;  /* 0x0000003617047225 */ /* 0x000fe200078e0026 */
[----:B------:R-:W-:-:S02]  /*1f70*/  ISETP.GE.AND P3, PT, R80, UR4, PT ;  /* 0x0000000450007c0c */ /* 0x000fc4000bf66270 */
[----:B------:R-:W-:Y:S01]  /*1f80*/  SHF.R.S32.HI R73, RZ, 0x1f, R69 ;  /* 0x0000001fff497819 */ /* 0x000fe20000011445 */
[-C--:B------:R-:W-:Y:S01]  /*1f90*/  IMAD R6, R214, R42.reuse, RZ ;  /* 0x0000002ad6067224 */ /* 0x080fe200078e02ff */
[----:B------:R-:W-:Y:S01]  /*1fa0*/  IADD3 R75, R37, R75, RZ ;  /* 0x0000004b254b7210 */ /* 0x000fe20007ffe0ff */
[----:B------:R-:W-:Y:S02]  /*1fb0*/  IMAD.IADD R9, R21, 0x1, R9 ;  /* 0x0000000115097824 */ /* 0x000fe400078e0209 */
[----:B------:R-:W-:Y:S01]  /*1fc0*/  IMAD.IADD R5, R5, 0x1, R21 ;  /* 0x0000000105057824 */ /* 0x000fe200078e0215 */
[----:B-----5:R-:W-:Y:S01]  /*1fd0*/  SHF.R.S32.HI R21, RZ, 0x1f, R33 ;  /* 0x0000001fff157819 */ /* 0x020fe20000011421 */
[C---:B------:R-:W-:Y:S02]  /*1fe0*/  IMAD R25, R23.reuse, R43, R6 ;  /* 0x0000002b17197224 */ /* 0x040fe400078e0206 */
[----:B------:R-:W-:-:S04]  /*1ff0*/  IMAD.WIDE.U32 R6, R23, R42, R38 ;  /* 0x0000002a17067225 */ /* 0x000fc800078e0026 */
[----:B------:R-:W-:Y:S02]  /*2000*/  IMAD R14, R21, R54, RZ ;  /* 0x00000036150e7224 */ /* 0x000fe400078e02ff */
[----:B------:R-:W-:Y:S02]  /*2010*/  IMAD.IADD R11, R25, 0x1, R11 ;  /* 0x00000001190b7824 */ /* 0x000fe400078e020b */
[----:B------:R-:W-:Y:S02]  /*2020*/  IMAD.IADD R7, R7, 0x1, R25 ;  /* 0x0000000107077824 */ /* 0x000fe400078e0219 */
[----:B------:R-:W-:Y:S02]  /*2030*/  IMAD R12, R21, R42, RZ ;  /* 0x0000002a150c7224 */ /* 0x000fe400078e02ff */
[C---:B------:R-:W-:Y:S02]  /*2040*/  IMAD R13, R33.reuse, R55, R14 ;  /* 0x00000037210d7224 */ /* 0x040fe400078e020e */
[----:B------:R-:W-:-:S02]  /*2050*/  IMAD R71, R33, R43, R12 ;  /* 0x0000002b21477224 */ /* 0x000fc400078e020c */
[----:B------:R-:W-:-:S04]  /*2060*/  IMAD.WIDE.U32 R28, R33, R42, R10 ;  /* 0x0000002a211c7225 */ /* 0x000fc800078e000a */
[----:B------:R-:W-:Y:S01]  /*2070*/  IMAD.WIDE.U32 R20, R33, R42, R6 ;  /* 0x0000002a21147225 */ /* 0x000fe200078e0006 */
[----:B------:R-:W-:-:S03]  /*2080*/  IADD3 R67, R71, R29, RZ ;  /* 0x0000001d47437210 */ /* 0x000fc60007ffe0ff */
[----:B------:R-:W-:Y:S02]  /*2090*/  IMAD.SHL.U32 R55, R42, 0x40, RZ ;  /* 0x000000402a377824 */ /* 0x000fe400078e00ff */
[----:B------:R-:W2:Y:S01]  /*20a0*/  LDC.64 R42, c[0x0][0x2d8] ;  /* 0x0000b600ff2a7b82 */ /* 0x000ea20000000a00 */
[----:B------:R-:W-:Y:S01]  /*20b0*/  IMAD.WIDE.U32 R30, R33, R54, R4 ;  /* 0x00000036211e7225 */ /* 0x000fe200078e0004 */
[----:B------:R-:W-:-:S03]  /*20c0*/  LOP3.LUT R5, R58, 0x18, R16, 0xf8, !PT ;  /* 0x000000183a057812 */ /* 0x000fc600078ef810 */
[----:B------:R-:W-:Y:S01]  /*20d0*/  IMAD.WIDE.U32 R34, R33, R54, R8 ;  /* 0x0000003621227225 */ /* 0x000fe200078e0008 */
[-C--:B------:R-:W-:Y:S02]  /*20e0*/  LOP3.LUT R4, R5, R60.reuse, RZ, 0x3c, !PT ;  /* 0x0000003c05047212 */ /* 0x080fe400078e3cff */
[----:B------:R-:W-:Y:S01]  /*20f0*/  LOP3.LUT R5, R58, 0x38, R49, 0xf8, !PT ;  /* 0x000000383a057812 */ /* 0x000fe200078ef831 */
[----:B------:R-:W-:Y:S02]  /*2100*/  IMAD.SHL.U32 R54, R54, 0x40, RZ ;  /* 0x0000004036367824 */ /* 0x000fe400078e00ff */
[----:B------:R-:W-:Y:S01]  /*2110*/  IMAD.X R45, R214, 0x1, R15, P0 ;  /* 0x00000001d62d7824 */ /* 0x000fe200000e060f */
[----:B------:R-:W-:Y:S01]  /*2120*/  LOP3.LUT R68, R5, R60, RZ, 0x3c, !PT ;  /* 0x0000003c05447212 */ /* 0x000fe200078e3cff */
[----:B------:R-:W-:Y:S02]  /*2130*/  IMAD R65, R199, 0x200, R4 ;  /* 0x00000200c7417824 */ /* 0x000fe400078e0204 */
[----:B------:R-:W-:-:S02]  /*2140*/  IMAD.IADD R64, R13, 0x1, R35 ;  /* 0x000000010d407824 */ /* 0x000fc400078e0223 */
[----:B------:R-:W-:Y:S02]  /*2150*/  IMAD.IADD R66, R31, 0x1, R13 ;  /* 0x000000011f427824 */ /* 0x000fe400078e020d */
[----:B------:R-:W-:Y:S02]  /*2160*/  IMAD.IADD R71, R21, 0x1, R71 ;  /* 0x0000000115477824 */ /* 0x000fe400078e0247 */
[----:B01----:R-:W-:-:S07]  /*2170*/  IMAD R68, R199, 0x200, R68 ;  /* 0x00000200c7447824 */ /* 0x003fce00078e0244 */
.L_x_6318:
[----:B------:R-:W-:Y:S01]  /*2180*/  VIADD R47, R47, 0xffffffff ;  /* 0xffffffff2f2f7836 */ /* 0x000fe20000000000 */
[----:B------:R-:W-:Y:S05]  /*2190*/  YIELD ;  /* 0x0000000000007946 */ /* 0x000fea0003800000 */
[----:B------:R-:W-:Y:S01]  /*21a0*/  SHF.R.S32.HI R56, RZ, 0x1f, R47 ;  /* 0x0000001fff387819 */ /* 0x000fe2000001142f */
[-C--:B------:R-:W-:Y:S01]  /*21b0*/  IMAD R4, R50, R47.reuse, RZ ;  /* 0x0000002f32047224 */ /* 0x080fe200078e02ff */
[----:B------:R-:W-:Y:S01]  /*21c0*/  BSSY B0, `(.L_x_6289) ;  /* 0x000017a000007945 */ /* 0x000fe20003800000 */
[----:B---3--:R-:W-:Y:S01]  /*21d0*/  IMAD.WIDE.U32 R14, R51, R47, RZ ;  /* 0x0000002f330e7225 */ /* 0x008fe200078e00ff */
[----:B------:R-:W-:-:S03]  /*21e0*/  ISETP.GT.AND P2, PT, R47, R46, PT ;  /* 0x0000002e2f00720c */ /* 0x000fc60003f44270 */
[----:B------:R-:W-:Y:S01]  /*21f0*/  IMAD R5, R56, R51, R4 ;  /* 0x0000003338057224 */ /* 0x000fe200078e0204 */
[----:B------:R-:W-:Y:S01]  /*2200*/  IADD3 R4, P0, R3, R14, RZ ;  /* 0x0000000e03047210 */ /* 0x000fe20007f1e0ff */
[----:B--2---:R-:W-:Y:S02]  /*2210*/  IMAD.SHL.U32 R24, R22, 0x1000, RZ ;  /* 0x0000100016187824 */ /* 0x004fe400078e00ff */
[----:B------:R-:W-:Y:S01]  /*2220*/  IMAD.IADD R77, R15, 0x1, R5 ;  /* 0x000000010f4d7824 */ /* 0x000fe200078e0205 */
[----:B--2---:R-:W-:Y:S01]  /*2230*/  LEA R12, P1, R4, R42, 0x1 ;  /* 0x0000002a040c7211 */ /* 0x004fe200078208ff */
[----:B------:R-:W-:-:S03]  /*2240*/  IMAD.IADD R5, R65, 0x1, R24 ;  /* 0x0000000141057824 */ /* 0x000fc600078e0218 */
[----:B------:R-:W-:Y:S01]  /*2250*/  IADD3.X R6, R77, R48, RZ, P0, !PT ;  /* 0x000000304d067210 */ /* 0x000fe200007fe4ff */
[----:B------:R-:W-:Y:S01]  /*2260*/  IMAD R25, R5, 0x2, R2 ;  /* 0x0000000205197824 */ /* 0x000fe200078e0202 */
[----:B------:R-:W-:Y:S02]  /*2270*/  ISETP.GE.AND P0, PT, R61, 0x1, PT ;  /* 0x000000013d00780c */ /* 0x000fe40003f06270 */
[----:B------:R-:W-:-:S11]  /*2280*/  LEA.HI.X R13, R4, R43, R6, 0x1, P1 ;  /* 0x0000002b040d7211 */ /* 0x000fd600008f0c06 */
[----:B0-----:R-:W-:Y:S05]  /*2290*/  @!P0 BRA `(.L_x_6290) ;  /* 0x0000001400508947 */ /* 0x001fea0003800000 */
        /* <DEDUP_REMOVED lines=16> */
[----:B------:R-:W-:Y:S01]  /*23a0*/  MOV R70, R20 ;  /* 0x0000001400467202 */ /* 0x000fe20000000f00 */
[----:B------:R-:W-:Y:S01]  /*23b0*/  IMAD R6, R53, R47, RZ ;  /* 0x0000002f35067224 */ /* 0x000fe200078e02ff */
[----:B------:R-:W-:Y:S01]  /*23c0*/  IADD3 R7, P0, R30, R4, RZ ;  /* 0x000000041e077210 */ /* 0x000fe20007f1e0ff */
[----:B------:R-:W-:Y:S01]  /*23d0*/  ULDC.64 UR4, c[0x0][0x3c8] ;  /* 0x0000f20000047ab9 */ /* 0x000fe20000000a00 */
[----:B------:R-:W-:Y:S01]  /*23e0*/  ULDC.64 UR6, c[0x0][0x3e0] ;  /* 0x0000f80000067ab9 */ /* 0x000fe20000000a00 */
[-C--:B------:R-:W-:Y:S02]  /*23f0*/  IMAD R9, R56, R55.reuse, R6 ;  /* 0x0000003738097224 */ /* 0x080fe400078e0206 */
        /* <DEDUP_REMOVED lines=16> */
.L_x_6293:
[----:B------:R-:W-:Y:S05]  /*2500*/  BSYNC B1 ;  /* 0x0000000000017941 */ /* 0x000fea0003800000 */
.L_x_6292:
        /* <DEDUP_REMOVED lines=15> */
.L_x_6294:
[----:B------:R-:W-:Y:S01]  /*2600*/  LEA R70, R22, R2, 0x3 ;  /* 0x0000000216467211 */ /* 0x000fe200078e18ff */
[----:B------:R-:W-:Y:S01]  /*2610*/  BSSY B1, `(.L_x_6295) ;  /* 0x0000004000017945 */ /* 0x000fe20003800000 */
[----:B------:R-:W-:-:S04]  /*2620*/  SHF.L.U32 R57, R189, 0x1f, RZ ;  /* 0x0000001fbd397819 */ /* 0x000fc800000006ff */
[----:B------:R-:W0:Y:S02]  /*2630*/  SYNCS.PHASECHK.TRANS64.TRYWAIT P5, [R70+URZ+0x28c90], R57 ;  /* 0x028c9039460075a7 */ /* 0x000e2400080a017f */
[----:B0-----:R-:W-:Y:S05]  /*2640*/  @!P5 BRA `(.L_x_6296) ;  /* 0x0000015800acd947 */ /* 0x001fea0003800000 */
.L_x_6529:
[----:B------:R-:W-:Y:S05]  /*2650*/  BSYNC B1 ;  /* 0x0000000000017941 */ /* 0x000fea0003800000 */
.L_x_6295:
        /* <DEDUP_REMOVED lines=16> */
[CC--:B------:R-:W-:Y:S01]  /*2760*/  FMUL.FTZ R74, R6.reuse, R27.reuse ;  /* 0x0000001b064a7220 */ /* 0x0c0fe20000410000 */
[----:B------:R-:W-:Y:S02]  /*2770*/  HADD2.F32 R56, -RZ, R56.H0_H0 ;  /* 0x20000038ff387230 */ /* 0x000fe40000004100 */
[C---:B------:R-:W-:Y:S01]  /*2780*/  FMUL.FTZ R27, R5.reuse, R27 ;  /* 0x0000001b051b7220 */ /* 0x040fe20000410000 */
[--C-:B------:R-:W-:Y:S02]  /*2790*/  HADD2.F32 R15, -RZ, R7.reuse.H1_H1 ;  /* 0x30000007ff0f7230 */ /* 0x100fe40000004100 */
[-C--:B------:R-:W-:Y:S01]  /*27a0*/  FFMA.FTZ R74, R5, R25.reuse, -R74 ;  /* 0x00000019054a7223 */ /* 0x080fe2000001084a */
[----:B------:R-:W-:Y:S02]  /*27b0*/  HADD2.F32 R7, -RZ, R7.H0_H0 ;  /* 0x20000007ff077230 */ /* 0x000fe40000004100 */
[----:B------:R-:W-:Y:S01]  /*27c0*/  FFMA.FTZ R79, R6, R25, R27 ;  /* 0x00000019064f7223 */ /* 0x000fe2000001001b */
[----:B------:R-:W-:-:S02]  /*27d0*/  HADD2.F32 R26, -RZ, R26.H0_H0 ;  /* 0x2000001aff1a7230 */ /* 0x000fc40000004100 */
[-C--:B------:R-:W-:Y:S01]  /*27e0*/  FMUL.FTZ R76, R15, R56.reuse ;  /* 0x000000380f4c7220 */ /* 0x080fe20000410000 */
[--C-:B------:R-:W-:Y:S02]  /*27f0*/  HADD2.F32 R5, -RZ, R4.reuse.H1_H1 ;  /* 0x30000004ff057230 */ /* 0x100fe40000004100 */
[C---:B------:R-:W-:Y:S01]  /*2800*/  FMUL.FTZ R56, R7.reuse, R56 ;  /* 0x0000003807387220 */ /* 0x040fe20000410000 */
[--C-:B------:R-:W-:Y:S02]  /*2810*/  HADD2.F32 R25, -RZ, R83.reuse.H0_H0 ;  /* 0x20000053ff197230 */ /* 0x100fe40000004100 */
[-C--:B------:R-:W-:Y:S01]  /*2820*/  FFMA.FTZ R76, R7, R26.reuse, -R76 ;  /* 0x0000001a074c7223 */ /* 0x080fe2000001084c */
[----:B------:R-:W-:Y:S02]  /*2830*/  HADD2.F32 R4, -RZ, R4.H0_H0 ;  /* 0x20000004ff047230 */ /* 0x000fe40000004100 */
[----:B------:R-:W-:Y:S01]  /*2840*/  FFMA.FTZ R81, R15, R26, R56 ;  /* 0x0000001a0f517223 */ /* 0x000fe20000010038 */
[----:B------:R-:W-:-:S02]  /*2850*/  HADD2.F32 R27, -RZ, R83.H1_H1 ;  /* 0x30000053ff1b7230 */ /* 0x000fc40000004100 */
[--C-:B------:R-:W-:Y:S02]  /*2860*/  HADD2.F32 R6, -RZ, R14.reuse.H1_H1 ;  /* 0x3000000eff067230 */ /* 0x100fe40000004100 */
[-C--:B------:R-:W-:Y:S01]  /*2870*/  FMUL.FTZ R26, R4, R25.reuse ;  /* 0x00000019041a7220 */ /* 0x080fe20000410000 */
[----:B------:R-:W-:Y:S02]  /*2880*/  HADD2.F32 R14, -RZ, R14.H0_H0 ;  /* 0x2000000eff0e7230 */ /* 0x000fe40000004100 */
[--C-:B------:R-:W-:Y:S02]  /*2890*/  HADD2.F32 R7, -RZ, R77.reuse.H0_H0 ;  /* 0x2000004dff077230 */ /* 0x100fe40000004100 */
[----:B------:R-:W-:Y:S02]  /*28a0*/  HADD2.F32 R15, -RZ, R77.H1_H1 ;  /* 0x3000004dff0f7230 */ /* 0x000fe40000004100 */
[C---:B------:R-:W-:Y:S01]  /*28b0*/  FMUL.FTZ R77, R5.reuse, R25 ;  /* 0x00000019054d7220 */ /* 0x040fe20000410000 */
[-C--:B------:R-:W-:Y:S01]  /*28c0*/  FMUL.FTZ R25, R6, R27.reuse ;  /* 0x0000001b06197220 */ /* 0x080fe20000410000 */
[----:B------:R-:W-:Y:S01]  /*28d0*/  FMUL.FTZ R27, R14, R27 ;  /* 0x0000001b0e1b7220 */ /* 0x000fe20000410000 */
[-C--:B------:R-:W-:Y:S01]  /*28e0*/  FFMA.FTZ R26, R5, R7.reuse, R26 ;  /* 0x00000007051a7223 */ /* 0x080fe2000001001a */
[----:B------:R-:W-:Y:S01]  /*28f0*/  FFMA.FTZ R77, R4, R7, -R77 ;  /* 0x00000007044d7223 */ /* 0x000fe2000001084d */
[-C--:B------:R-:W-:Y:S01]  /*2900*/  FFMA.FTZ R25, R14, R15.reuse, -R25 ;  /* 0x0000000f0e197223 */ /* 0x080fe20000010819 */
[----:B------:R-:W-:Y:S01]  /*2910*/  FFMA.FTZ R6, R6, R15, R27 ;  /* 0x0000000f06067223 */ /* 0x000fe2000001001b */
[----:B------:R-:W-:-:S02]  /*2920*/  F2FP.F16.F32.PACK_AB R5, R79, R74 ;  /* 0x0000004a4f05723e */ /* 0x000fc400000000ff */
[----:B------:R-:W-:Y:S02]  /*2930*/  F2FP.F16.F32.PACK_AB R7, R81, R76 ;  /* 0x0000004c5107723e */ /* 0x000fe400000000ff */
[----:B------:R-:W-:Y:S02]  /*2940*/  F2FP.F16.F32.PACK_AB R4, R26, R77 ;  /* 0x0000004d1a04723e */ /* 0x000fe400000000ff */
[----:B------:R-:W-:-:S07]  /*2950*/  F2FP.F16.F32.PACK_AB R6, R6, R25 ;  /* 0x000000190606723e */ /* 0x000fce00000000ff */
.L_x_6301:
[----:B------:R-:W-:Y:S05]  /*2960*/  BSYNC B2 ;  /* 0x0000000000027941 */ /* 0x000fea0003800000 */
.L_x_6300:
[----:B--2---:R1:W-:Y:S02]  /*2970*/  STG.E.128 desc[UR40][R12.64], R4 ;  /* 0x000000040c007986 */ /* 0x0043e4000c101d28 */
.L_x_6299:
[----:B------:R-:W-:Y:S05]  /*2980*/  BSYNC B1 ;  /* 0x0000000000017941 */ /* 0x000fea0003800000 */
.L_x_6298:
        /* <DEDUP_REMOVED lines=52> */
.L_x_6303:
[----:B------:R-:W-:Y:S05]  /*2cd0*/  BSYNC B1 ;  /* 0x0000000000017941 */ /* 0x000fea0003800000 */
.L_x_6302:
[----:B-1----:R1:W-:Y:S01]  /*2ce0*/  STG.E.128 desc[UR40][R12.64+0x40], R4 ;  /* 0x000040040c007986 */ /* 0x0023e2000c101d28 */
[----:B------:R-:W-:Y:S05]  /*2cf0*/  BRA `(.L_x_6297) ;  /* 0x0000000c00187947 */ /* 0x000fea0003800000 */
.L_x_6291:
[----:B------:R-:W-:-:S05]  /*2d00*/  IMAD R5, R47, -0x40, R32 ;  /* 0xffffffc02f057824 */ /* 0x000fca00078e0220 */
[----:B------:R-:W-:-:S04]  /*2d10*/  VIMNMX R6, R5, 0x40, PT ;  /* 0x0000004005067848 */ /* 0x000fc80003fe0100 */
[----:B------:R-:W-:-:S04]  /*2d20*/  ISETP.GE.AND P1, PT, R23, R6, PT ;  /* 0x000000061700720c */ /* 0x000fc80003f26270 */
[----:B------:R-:W-:-:S13]  /*2d30*/  ISETP.GE.OR P0, PT, R16, R61, P1 ;  /* 0x0000003d1000720c */ /* 0x000fda0000f06670 */
[----:B------:R-:W0:Y:S01]  /*2d40*/  @!P0 LDC.64 R12, c[0x0][0x3c8] ;  /* 0x0000f200ff0c8b82 */ /* 0x000e220000000a00 */
[----:B------:R-:W-:Y:S01]  /*2d50*/  @!P0 IADD3 R6, P5, R34, R4, RZ ;  /* 0x0000000422068210 */ /* 0x000fe20007fbe0ff */
[----:B------:R-:W-:Y:S01]  /*2d60*/  @!P0 IMAD R4, R53, R47, RZ ;  /* 0x0000002f35048224 */ /* 0x000fe200078e02ff */
[----:B------:R-:W-:-:S03]  /*2d70*/  @!P0 MOV R5, R67 ;  /* 0x0000004300058202 */ /* 0x000fc60000000f00 */
[-C--:B------:R-:W-:Y:S02]  /*2d80*/  @!P0 IMAD R9, R56, R55.reuse, R4 ;  /* 0x0000003738098224 */ /* 0x080fe400078e0204 */
[----:B------:R-:W1:Y:S01]  /*2d90*/  @!P0 LDC.64 R26, c[0x0][0x3e0] ;  /* 0x0000f800ff1a8b82 */ /* 0x000e620000000a00 */
[----:B------:R-:W-:Y:S02]  /*2da0*/  @!P0 IMAD.MOV.U32 R4, RZ, RZ, R28 ;  /* 0x000000ffff048224 */ /* 0x000fe400078e001c */
[----:B------:R-:W-:Y:S02]  /*2db0*/  @!P0 IMAD.X R7, R57, 0x1, R64, P5 ;  /* 0x0000000139078824 */ /* 0x000fe400028e0640 */
        /* <DEDUP_REMOVED lines=31> */
.L_x_6304:
[----:B------:R-:W-:Y:S01]  /*2fb0*/  IMAD R70, R22, 0x8, R2 ;  /* 0x0000000816467824 */ /* 0x000fe200078e0202 */
[----:B------:R-:W-:Y:S01]  /*2fc0*/  SHF.L.U32 R57, R189, 0x1f, RZ ;  /* 0x0000001fbd397819 */ /* 0x000fe200000006ff */
[----:B------:R-:W-:Y:S03]  /*2fd0*/  BSSY B1, `(.L_x_6305) ;  /* 0x0000003000017945 */ /* 0x000fe60003800000 */
[----:B------:R-:W0:Y:S02]  /*2fe0*/  SYNCS.PHASECHK.TRANS64.TRYWAIT P5, [R70+URZ+0x28c90], R57 ;  /* 0x028c9039460075a7 */ /* 0x000e2400080a017f */
[----:B0-----:R-:W-:Y:S05]  /*2ff0*/  @!P5 BRA `(.L_x_6306) ;  /* 0x000001500054d947 */ /* 0x001fea0003800000 */
.L_x_6530:
[----:B------:R-:W-:Y:S05]  /*3000*/  BSYNC B1 ;  /* 0x0000000000017941 */ /* 0x000fea0003800000 */
.L_x_6305:
[----:B------:R-:W-:Y:S01]  /*3010*/  ISETP.GE.OR P5, PT, R16, R63, P1 ;  /* 0x0000003f1000720c */ /* 0x000fe20000fa6670 */
[----:B------:R-:W-:Y:S01]  /*3020*/  ULDC.64 UR4, c[0x0][0x2f0] ;  /* 0x0000bc0000047ab9 */ /* 0x000fe20000000a00 */
[----:B------:R-:W-:Y:S02]  /*3030*/  IMAD.MOV.U32 R76, RZ, RZ, R14 ;  /* 0x000000ffff4c7224 */ /* 0x000fe400078e000e */
[----:B------:R-:W-:Y:S02]  /*3040*/  IMAD R12, R214, UR4, RZ ;  /* 0x00000004d60c7c24 */ /* 0x000fe4000f8e02ff */
[----:B------:R-:W-:-:S04]  /*3050*/  IMAD.WIDE.U32 R76, R23, UR4, R76 ;  /* 0x00000004174c7c25 */ /* 0x000fc8000f8e004c */
[----:B------:R-:W-:-:S03]  /*3060*/  IMAD R13, R23, UR5, R12 ;  /* 0x00000005170d7c24 */ /* 0x000fc6000f8e020c */
[----:B------:R-:W-:Y:S05]  /*3070*/  @P5 BRA `(.L_x_6297) ;  /* 0x0000000800385947 */ /* 0x000fea0003800000 */
[----:B------:R-:W-:Y:S01]  /*3080*/  IADD3 R92, R13, R77, RZ ;  /* 0x0000004d0d5c7210 */ /* 0x000fe20007ffe0ff */
[----:B------:R-:W-:Y:S01]  /*3090*/  BSSY B1, `(.L_x_6307) ;  /* 0x000006a000017945 */ /* 0x000fe20003800000 */
[----:B------:R-:W-:-:S04]  /*30a0*/  IADD3 R12, P5, P6, R40, R76, R69 ;  /* 0x0000004c280c7210 */ /* 0x000fc80007ebe045 */
        /* <DEDUP_REMOVED lines=56> */
[-C--:B------:R-:W-:Y:S01]  /*3430*/  FMUL.FTZ R9, R5, R7.reuse ;  /* 0x0000000705097220 */ /* 0x080fe20000410000 */
[----:B------:R-:W-:Y:S02]  /*3440*/  HADD2.F32 R8, -RZ, R84.H0_H0 ;  /* 0x20000054ff087230 */ /* 0x000fe40000004100 */
[C---:B------:R-:W-:Y:S01]  /*3450*/  FMUL.FTZ R84, R4.reuse, R7 ;  /* 0x0000000704547220 */ /* 0x040fe20000410000 */
[----:B------:R-:W-:Y:S01]  /*3460*/  FMUL.FTZ R10, R15, R10 ;  /* 0x0000000a0f0a7220 */ /* 0x000fe20000410000 */
[-C--:B------:R-:W-:Y:S01]  /*3470*/  FFMA.FTZ R82, R4, R6.reuse, -R9 ;  /* 0x0000000604527223 */ /* 0x080fe20000010809 */
[----:B------:R-:W-:Y:S02]  /*3480*/  HADD2.F32 R9, -RZ, R89.H0_H0 ;  /* 0x20000059ff097230 */ /* 0x000fe40000004100 */
[----:B------:R-:W-:Y:S01]  /*3490*/  FFMA.FTZ R84, R5, R6, R84 ;  /* 0x0000000605547223 */ /* 0x000fe20000010054 */
[-C--:B------:R-:W-:Y:S01]  /*34a0*/  FFMA.FTZ R85, R15, R8.reuse, -R86 ;  /* 0x000000080f557223 */ /* 0x080fe20000010856 */
[----:B------:R-:W-:Y:S01]  /*34b0*/  FFMA.FTZ R87, R27, R8, R10 ;  /* 0x000000081b577223 */ /* 0x000fe2000001000a */
[----:B------:R-:W-:-:S02]  /*34c0*/  HADD2.F32 R8, -RZ, R93.H0_H0 ;  /* 0x2000005dff087230 */ /* 0x000fc40000004100 */
[----:B------:R-:W-:Y:S01]  /*34d0*/  HADD2.F32 R5, -RZ, R24.H0_H0 ;  /* 0x20000018ff057230 */ /* 0x000fe20000004100 */
[----:B------:R-:W-:Y:S01]  /*34e0*/  F2FP.F16.F32.PACK_AB R82, R85, R82 ;  /* 0x000000525552723e */ /* 0x000fe200000000ff */
[----:B------:R-:W-:Y:S02]  /*34f0*/  HADD2.F32 R4, -RZ, R12.H0_H0 ;  /* 0x2000000cff047230 */ /* 0x000fe40000004100 */
[----:B------:R-:W-:Y:S02]  /*3500*/  HADD2.F32 R24, -RZ, R24.H1_H1 ;  /* 0x30000018ff187230 */ /* 0x000fe40000004100 */
[-C--:B------:R-:W-:Y:S01]  /*3510*/  FMUL.FTZ R11, R5, R8.reuse ;  /* 0x00000008050b7220 */ /* 0x080fe20000410000 */
        /* <DEDUP_REMOVED lines=16> */
[C---:B------:R-:W-:Y:S01]  /*3620*/  FMUL.FTZ R15, R5.reuse, R8 ;  /* 0x00000008050f7220 */ /* 0x040fe20000410000 */
[----:B------:R-:W-:Y:S01]  /*3630*/  HADD2.F32 R26, -RZ, R26.H1_H1 ;  /* 0x3000001aff1a7230 */ /* 0x000fe20000004100 */
[----:B------:R-:W-:Y:S01]  /*3640*/  MOV R13, R56 ;  /* 0x00000038000d7202 */ /* 0x000fe20000000f00 */
[----:B------:R-:W-:Y:S02]  /*3650*/  HADD2.F32 R14, -RZ, R14.H1_H1 ;  /* 0x3000000eff0e7230 */ /* 0x000fe40000004100 */
[----:B------:R-:W-:Y:S01]  /*3660*/  FMUL.FTZ R8, R4, R8 ;  /* 0x0000000804087220 */ /* 0x000fe20000410000 */
[----:B------:R-:W-:Y:S02]  /*3670*/  HADD2.F32 R6, -RZ, R94.H1_H1 ;  /* 0x3000005eff067230 */ /* 0x000fe40000004100 */
[-C--:B------:R-:W-:Y:S01]  /*3680*/  FMUL.FTZ R27, R26, R9.reuse ;  /* 0x000000091a1b7220 */ /* 0x080fe20000410000 */
[----:B------:R-:W-:Y:S02]  /*3690*/  HADD2.F32 R7, -RZ, R90.H0_H0 ;  /* 0x2000005aff077230 */ /* 0x000fe40000004100 */
[----:B------:R-:W-:Y:S01]  /*36a0*/  FMUL.FTZ R9, R14, R9 ;  /* 0x000000090e097220 */ /* 0x000fe20000410000 */
        /* <DEDUP_REMOVED lines=8> */
.L_x_6308:
[----:B------:R-:W-:Y:S05]  /*3730*/  BSYNC B1 ;  /* 0x0000000000017941 */ /* 0x000fea0003800000 */
.L_x_6307:
        /* <DEDUP_REMOVED lines=10> */
.L_x_6290:
[----:B------:R-:W-:-:S13]  /*37e0*/  ISETP.NE.AND P0, PT, R188, 0x3, PT ;  /* 0x00000003bc00780c */ /* 0x000fda0003f05270 */
[----:B------:R-:W-:Y:S05]  /*37f0*/  @!P0 BRA `(.L_x_6309) ;  /* 0x0000000000048947 */ /* 0x000fea0003800000 */
[----:B------:R-:W-:Y:S01]  /*3800*/  BPT.TRAP 0x1 ;  /* 0x000000040000795c */ /* 0x000fe20000300000 */
.L_x_6309:
        /* <DEDUP_REMOVED lines=8> */
.L_x_6531:
[----:B------:R-:W-:Y:S05]  /*3890*/  BSYNC B1 ;  /* 0x0000000000017941 */ /* 0x000fea0003800000 */
.L_x_6310:
        /* <DEDUP_REMOVED lines=12> */
.L_x_6297:
[----:B------:R-:W-:Y:S05]  /*3960*/  BSYNC B0 ;  /* 0x0000000000007941 */ /* 0x000fea0003800000 */
.L_x_6289:
        /* <DEDUP_REMOVED lines=17> */
.L_x_6313:
[----:B------:R-:W-:Y:S05]  /*3a80*/  BSYNC B0 ;  /* 0x0000000000007941 */ /* 0x000fea0003800000 */
.L_x_6312:
[----:B------:R-:W4:Y:S01]  /*3a90*/  SYNCS.PHASECHK.TRANS64.TRYWAIT P0, [R70+URZ+0x28cb0], R57 ;  /* 0x028cb039460075a7 */ /* 0x000f22000800017f */
[----:B------:R-:W-:Y:S04]  /*3aa0*/  BSSY B0, `(.L_x_6314) ;  /* 0x0000002000007945 */ /* 0x000fe80003800000 */
[----:B----4-:R-:W-:Y:S05]  /*3ab0*/  @!P0 BRA `(.L_x_6315) ;  /* 0x0000014400cc8947 */ /* 0x010fea0003800000 */
.L_x_6532:
[----:B------:R-:W-:Y:S05]  /*3ac0*/  BSYNC B0 ;  /* 0x0000000000007941 */ /* 0x000fea0003800000 */
.L_x_6314:
        /* <DEDUP_REMOVED lines=8> */
[----:B---3--:R-:W-:Y:S01]  /*3b50*/  IADD3 R13, R16, 0xc0, RZ ;  /* 0x000000c0100d7810 */ /* 0x008fe20007ffe0ff */
[----:B------:R-:W-:-:S04]  /*3b60*/  IMAD.WIDE.U32 R6, R4, UR4, R74 ;  /* 0x0000000404067c25 */ /* 0x000fc8000f8e004a */
[----:B------:R-:W-:Y:S01]  /*3b70*/  IMAD R5, R4, UR5, R5 ;  /* 0x0000000504057c24 */ /* 0x000fe2000f8e0205 */
[----:B------:R-:W-:Y:S01]  /*3b80*/  ULDC.64 UR4, c[0x0][0x308] ;  /* 0x0000c20000047ab9 */ /* 0x000fe20000000a00 */
[----:B------:R-:W-:Y:S01]  /*3b90*/  IADD3 R4, R16, 0x40, RZ ;  /* 0x0000004010047810 */ /* 0x000fe20007ffe0ff */
[----:B------:R-:W-:Y:S01]  /*3ba0*/  VIADD R77, R9, 0x20 ;  /* 0x00000020094d7836 */ /* 0x000fe20000000000 */
[----:B------:R-:W-:Y:S01]  /*3bb0*/  LEA R56, P1, R6, UR4, 0x1 ;  /* 0x0000000406387c11 */ /* 0x000fe2000f8208ff */
[----:B------:R-:W-:Y:S01]  /*3bc0*/  IMAD.IADD R5, R7, 0x1, R5 ;  /* 0x0000000107057824 */ /* 0x000fe200078e0205 */
[----:B------:R-:W-:Y:S01]  /*3bd0*/  ULDC UR4, c[0x0][0x310] ;  /* 0x0000c40000047ab9 */ /* 0x000fe20000000800 */
[C---:B------:R-:W-:Y:S01]  /*3be0*/  @P0 VIADD R77, R9.reuse, 0xffffffe0 ;  /* 0xffffffe0094d0836 */ /* 0x040fe20000000000 */
[----:B------:R-:W-:Y:S01]  /*3bf0*/  ISETP.GE.AND P0, PT, R4, UR4, PT ;  /* 0x0000000404007c0c */ /* 0x000fe2000bf06270 */
[----:B------:R-:W-:Y:S01]  /*3c00*/  IMAD R78, R9, 0x2, R2 ;  /* 0x00000002094e7824 */ /* 0x000fe200078e0202 */
[----:B0---4-:R-:W-:Y:S01]  /*3c10*/  LEA.HI.X R57, R6, UR5, R5, 0x1, P1 ;  /* 0x0000000506397c11 */ /* 0x011fe200088f0c05 */
[C---:B------:R-:W-:Y:S01]  /*3c20*/  VIADD R12, R16.reuse, 0x80 ;  /* 0x00000080100c7836 */ /* 0x040fe20000000000 */
[C---:B------:R-:W-:Y:S01]  /*3c30*/  ISETP.GE.AND P1, PT, R16.reuse, UR4, PT ;  /* 0x0000000410007c0c */ /* 0x040fe2000bf26270 */
[----:B------:R-:W-:-:S02]  /*3c40*/  VIADD R74, R16, 0x100 ;  /* 0x00000100104a7836 */ /* 0x000fc40000000000 */
[----:B------:R-:W-:Y:S02]  /*3c50*/  VIADD R76, R16, 0x140 ;  /* 0x00000140104c7836 */ /* 0x000fe40000000000 */
[----:B------:R-:W-:-:S04]  /*3c60*/  IMAD R77, R77, 0x2, R2 ;  /* 0x000000024d4d7824 */ /* 0x000fc800078e0202 */
[----:B------:R-:W0:Y:S04]  /*3c70*/  @!P0 LDS.128 R8, [R78+0x2400] ;  /* 0x002400004e088984 */ /* 0x000e280000000c00 */
[----:B------:R-:W1:Y:S04]  /*3c80*/  @!P1 LDS.128 R4, [R78+0x400] ;  /* 0x000400004e049984 */ /* 0x000e680000000c00 */
[----:B0-----:R-:W-:Y:S01]  /*3c90*/  @!P0 STG.E.128 desc[UR40][R56.64+0x80], R8 ;  /* 0x0000800838008986 */ /* 0x001fe2000c101d28 */
[----:B------:R-:W-:-:S03]  /*3ca0*/  ISETP.GE.AND P0, PT, R13, UR4, PT ;  /* 0x000000040d007c0c */ /* 0x000fc6000bf06270 */
[----:B-1----:R-:W-:Y:S01]  /*3cb0*/  @!P1 STG.E.128 desc[UR40][R56.64], R4 ;  /* 0x0000000438009986 */ /* 0x002fe2000c101d28 */
[----:B------:R-:W-:-:S09]  /*3cc0*/  ISETP.GE.AND P1, PT, R12, UR4, PT ;  /* 0x000000040c007c0c */ /* 0x000fd2000bf26270 */
[----:B--2---:R-:W0:Y:S04]  /*3cd0*/  @!P0 LDS.128 R24, [R78+0x6400] ;  /* 0x006400004e188984 */ /* 0x004e280000000c00 */
        /* <DEDUP_REMOVED lines=48> */
.L_x_6317:
[----:B------:R-:W-:Y:S05]  /*3fe0*/  BSYNC B0 ;  /* 0x0000000000007941 */ /* 0x000fea0003800000 */
.L_x_6316:
[----:B------:R-:W-:Y:S01]  /*3ff0*/  @!PT LDS RZ, [RZ] ;  /* 0x00000000fffff984 */ /* 0x000fe20000000800 */
[----:B------:R-:W-:Y:S01]  /*4000*/  @!PT LDS RZ, [RZ] ;  /* 0x00000000fffff984 */ /* 0x000fe20000000800 */
[----:B------:R-:W-:Y:S01]  /*4010*/  @!PT LDS RZ, [RZ] ;  /* 0x00000000fffff984 */ /* 0x000fe20000000800 */
[----:B------:R-:W-:Y:S01]  /*4020*/  @!PT LDS RZ, [RZ] ;  /* 0x00000000fffff984 */ /* 0x000fe20000000800 */
[----:B------:R5:W-:Y:S06]  /*4030*/  MEMBAR.ALL.CTA ;  /* 0x0000000000007992 */ /* 0x000bec0000008000 */
[----:B-----5:R-:W5:Y:S01]  /*4040*/  FENCE.VIEW.ASYNC.S ;  /* 0x00000000000073c6 */ /* 0x020f620000000000 */
[----:B0---4-:R-:W-:Y:S01]  /*4050*/  @!P5 VIADD R70, R70, 0x28cc0 ;  /* 0x00028cc04646d836 */ /* 0x011fe20000000000 */
[----:B------:R-:W-:Y:S01]  /*4060*/  IADD3 R22, R22, 0x1, RZ ;  /* 0x0000000116167810 */ /* 0x000fe20007ffe0ff */
        /* <DEDUP_REMOVED lines=9> */
.L_x_6284:
[----:B------:R-:W4:Y:S01]  /*4100*/  LDL R4, [R1] ;  /* 0x0000000001047983 */ /* 0x000f220000100800 */
[----:B------:R-:W-:Y:S01]  /*4110*/  BSSY B0, `(.L_x_6319) ;  /* 0x000004a000007945 */ /* 0x000fe20003800000 */
        /* <DEDUP_REMOVED lines=31> */
[----:B------:R-:W-:-:S02]  /*4310*/  MOV R0, RZ ;  /* 0x000000ff00007202 */ /* 0x000fc40000000f00 */
        /* <DEDUP_REMOVED lines=13> */
[----:B------:R-:W-:Y:S02]  /*43f0*/  CS2R R74, SRZ ;  /* 0x00000000004a7805 */ /* 0x000fe4000001ff00 */
        /* <DEDUP_REMOVED lines=16> */
[----:B--2---:R-:W-:Y:S01]  /*4500*/  CS2R R24, SRZ ;  /* 0x0000000000187805 */ /* 0x004fe2000001ff00 */
[----:B------:R-:W-:Y:S01]  /*4510*/  IMAD.MOV.U32 R174, RZ, RZ, RZ ;  /* 0x000000ffffae7224 */ /* 0x000fe200078e00ff */
[----:B------:R-:W-:Y:S01]  /*4520*/  MOV R31, RZ ;  /* 0x000000ff001f7202 */ /* 0x000fe20000000f00 */
[----:B------:R-:W-:Y:S01]  /*4530*/  IMAD.MOV.U32 R7, RZ, RZ, RZ ;  /* 0x000000ffff077224 */ /* 0x000fe200078e00ff */
[----:B------:R-:W-:Y:S01]  /*4540*/  MOV R27, RZ ;  /* 0x000000ff001b7202 */ /* 0x000fe20000000f00 */
[----:B------:R-:W-:-:S02]  /*4550*/  IMAD.MOV.U32 R176, RZ, RZ, RZ ;  /* 0x000000ffffb07224 */ /* 0x000fc400078e00ff */
[----:B------:R-:W-:Y:S01]  /*4560*/  IMAD.MOV.U32 R5, RZ, RZ, RZ ;  /* 0x000000ffff057224 */ /* 0x000fe200078e00ff */
[----:B----4-:R-:W-:Y:S01]  /*4570*/  ISETP.NE.AND P1, PT, R4, 0x1, PT ;  /* 0x000000010400780c */ /* 0x010fe20003f25270 */
[----:B------:R-:W-:-:S12]  /*4580*/  @P0 BRA `(.L_x_6320) ;  /* 0x0000000000080947 */ /* 0x000fd80003800000 */
[----:B------:R-:W0:Y:S02]  /*4590*/  FENCE.VIEW.ASYNC.G ;  /* 0x00000000000073c6 */ /* 0x000e240000000100 */
[----:B0-----:R-:W-:Y:S06]  /*45a0*/  BAR.ARV 0xc, 0x120 ;  /* 0x0304800000007b1d */ /* 0x001fec0000002000 */
.L_x_6320:
[----:B------:R-:W-:Y:S05]  /*45b0*/  BSYNC B0 ;  /* 0x0000000000007941 */ /* 0x000fea0003800000 */
.L_x_6319:
[----:B------:R-:W-:Y:S01]  /*45c0*/  BSSY B7, `(.L_x_6321) ;  /* 0x0000b19000077945 */ /* 0x000fe20003800000 */
[----:B------:R-:W-:Y:S01]  /*45d0*/  IMAD.MOV.U32 R175, RZ, RZ, RZ ;  /* 0x000000ffffaf7224 */ /* 0x000fe200078e00ff */
[----:B------:R-:W-:Y:S02]  /*45e0*/  MOV R177, RZ ;  /* 0x000000ff00b17202 */ /* 0x000fe40000000f00 */
[----:B------:R-:W-:Y:S05]  /*45f0*/  @!P1 BRA `(.L_x_6322) ;  /* 0x0000001800909947 */ /* 0x000fea0003800000 */
[----:B------:R-:W-:Y:S02]  /*4600*/  ISETP.GE.AND P1, PT, R168, 0x1, PT ;  /* 0x00000001a800780c */ /* 0x000fe40003f26270 */
[----:B------:R-:W-:-:S11]  /*4610*/  PLOP3.LUT P0, PT, PT, PT, PT, 0x80, 0x0 ;  /* 0x000000000000781c */ /* 0x000fd60003f0f070 */
[----:B------:R-:W-:Y:S05]  /*4620*/  @!P1 BRA `(.L_x_6323) ;  /* 0x000000b000489947 */ /* 0x000fea0003800000 */
[----:B------:R-:W0:Y:S01]  /*4630*/  SHFL.IDX PT, R0, R210, RZ, 0x1f ;  /* 0x00001fffd2007589 */ /* 0x000e2200000e0000 */
[----:B------:R-:W-:Y:S02]  /*4640*/  ISETP.NE.AND P0, PT, R188, 0x3, PT ;  /* 0x00000003bc00780c */ /* 0x000fe40003f05270 */
[----:B0-----:R-:W-:-:S04]  /*4650*/  LEA.HI R3, R0, R0, RZ, 0x1 ;  /* 0x0000000000037211 */ /* 0x001fc800078f08ff */
[----:B------:R-:W-:-:S05]  /*4660*/  LOP3.LUT R3, R3, 0x1fffe, RZ, 0xc0, !PT ;  /* 0x0001fffe03037812 */ /* 0x000fca00078ec0ff */
[----:B------:R-:W-:-:S04]  /*4670*/  IMAD.IADD R3, R0, 0x1, -R3 ;  /* 0x0000000100037824 */ /* 0x000fc800078e0a03 */
[----:B------:R-:W-:-:S05]  /*4680*/  IMAD R3, R3, 0x8000, R2 ;  /* 0x0000800003037824 */ /* 0x000fca00078e0202 */
[----:B------:R-:W-:-:S04]  /*4690*/  IADD3 R3, R3, 0x400, RZ ;  /* 0x0000040003037810 */ /* 0x000fc80007ffe0ff */
[----:B------:R-:W-:-:S04]  /*46a0*/  SHF.R.U32.HI R3, RZ, 0x4, R3 ;  /* 0x00000004ff037819 */ /* 0x000fc80000011603 */
[----:B------:R-:W-:-:S04]  /*46b0*/  LOP3.LUT R3, R3, 0x3fff, RZ, 0xc0, !PT ;  /* 0x00003fff03037812 */ /* 0x000fc800078ec0ff */
[----:B------:R-:W-:Y:S01]  /*46c0*/  LOP3.LUT R15, R3, 0x2000000, RZ, 0xfc, !PT ;  /* 0x02000000030f7812 */ /* 0x000fe200078efcff */
[----:B------:R-:W-:Y:S06]  /*46d0*/  @!P0 BRA `(.L_x_6324) ;  /* 0x0000000000048947 */ /* 0x000fec0003800000 */
[----:B------:R-:W-:Y:S01]  /*46e0*/  BPT.TRAP 0x1 ;  /* 0x000000040000795c */ /* 0x000fe20000300000 */
.L_x_6324:
        /* <DEDUP_REMOVED lines=11> */
.L_x_6533:
[----:B------:R-:W-:Y:S05]  /*47a0*/  BSYNC B0 ;  /* 0x0000000000007941 */ /* 0x000fea0003800000 */
.L_x_6325:
[----:B------:R-:W-:Y:S01]  /*47b0*/  BAR.SYNC.DEFER_BLOCKING 0xe, 0x100 ;  /* 0x0384000000007b1d */ /* 0x000fe20000010000 */
[----:B------:R-:W-:Y:S01]  /*47c0*/  IMAD.MOV.U32 R5, RZ, RZ, 0x40000040 ;  /* 0x40000040ff057424 */ /* 0x000fe200078e00ff */
[----:B------:R-:W-:Y:S01]  /*47d0*/  R2UR UR6, R6 ;  /* 0x00000000060672ca */ /* 0x000fe200000e0000 */
[C---:B------:R-:W-:Y:S01]  /*47e0*/  VIADD R10, R4.reuse, 0x2 ;  /* 0x00000002040a7836 */ /* 0x040fe20000000000 */
[----:B------:R-:W-:Y:S01]  /*47f0*/  R2UR UR7, R7 ;  /* 0x00000000070772ca */ /* 0x000fe200000e0000 */
[----:B------:R-:W-:Y:S01]  /*4800*/  IMAD.MOV.U32 R9, RZ, RZ, 0x40000040 ;  /* 0x40000040ff097424 */ /* 0x000fe200078e00ff */
[----:B------:R-:W-:Y:S01]  /*4810*/  R2UR UR4, R4 ;  /* 0x00000000040472ca */ /* 0x000fe200000e0000 */
[C---:B------:R-:W-:Y:S01]  /*4820*/  VIADD R12, R6.reuse, 0x100 ;  /* 0x00000100060c7836 */ /* 0x040fe20000000000 */
[----:B------:R-:W-:Y:S01]  /*4830*/  R2UR UR5, R5 ;  /* 0x00000000050572ca */ /* 0x000fe200000e0000 */
[----:B------:R-:W-:Y:S01]  /*4840*/  IMAD.MOV.U32 R7, RZ, RZ, 0x40000040 ;  /* 0x40000040ff077424 */ /* 0x000fe200078e00ff */
[C---:B------:R-:W-:Y:S01]  /*4850*/  IADD3 R8, R6.reuse, 0x80, RZ ;  /* 0x0000008006087810 */ /* 0x040fe20007ffe0ff */
[----:B------:R-:W-:Y:S01]  /*4860*/  VIADD R6, R6, 0x180 ;  /* 0x0000018006067836 */ /* 0x000fe20000000000 */
[----:B------:R-:W-:Y:S01]  /*4870*/  MOV R11, 0x40000040 ;  /* 0x40000040000b7802 */ /* 0x000fe20000000f00 */
[----:B------:R-:W1:Y:S01]  /*4880*/  S2R R0, SR_TID.X ;  /* 0x0000000000007919 */ /* 0x000e620000002100 */
[----:B------:R-:W-:Y:S01]  /*4890*/  MOV R13, 0x40000040 ;  /* 0x40000040000d7802 */ /* 0x000fe20000000f00 */
[----:B------:R-:W-:Y:S01]  /*48a0*/  BSSY B0, `(.L_x_6327) ;  /* 0x00000ec000007945 */ /* 0x000fe20003800000 */
[----:B------:R-:W-:Y:S01]  /*48b0*/  ISETP.GE.AND P2, PT, R168, 0x2, PT ;  /* 0x00000002a800780c */ /* 0x000fe20003f46270 */
        /* <DEDUP_REMOVED lines=9> */
[----:B------:R-:W-:-:S13]  /*4950*/  ISETP.NE.AND P1, PT, R0, RZ, PT ;  /* 0x000000ff0000720c */ /* 0x000fda0003f25270 */
[----:B------:R-:W-:-:S04]  /*4960*/  @!P1 IADD3 R0, R14, 0x28c60, RZ ;  /* 0x00028c600e009810 */ /* 0x000fc80007ffe0ff */
[----:B------:R-:W-:Y:S01]  /*4970*/  @!P1 PRMT R0, RZ, 0x654, R0 ;  /* 0x00000654ff009816 */ /* 0x000fe20000000000 */
[----:B------:R-:W-:Y:S02]  /*4980*/  WARPGROUP.DEPBAR.LE gsb0, 0x0 ;  /* 0x00008000000079c5 */ /* 0x000fe40000010000 */
[----:B------:R-:W-:-:S06]  /*4990*/  WARPGROUP.ARRIVE ;  /* 0x00000000000079c5 */ /* 0x000fcc0000000000 */
[----:B------:R-:W-:Y:S01]  /*49a0*/  HGMMA.64x256x16.F32 R24, gdesc[UR4].tnspB, R24, gsb0 ;  /* 0x43e00000041879f0 */ /* 0x000fe20008000818 */
[----:B------:R-:W-:Y:S02]  /*49b0*/  R2UR UR6, R12 ;  /* 0x000000000c0672ca */ /* 0x000fe400000e0000 */
[----:B------:R-:W-:Y:S01]  /*49c0*/  R2UR UR7, R13 ;  /* 0x000000000d0772ca */ /* 0x000fe200000e0000 */
[----:B------:R-:W-:Y:S01]  /*49d0*/  IMAD.MOV.U32 R13, RZ, RZ, 0x40000040 ;  /* 0x40000040ff0d7424 */ /* 0x000fe200078e00ff */
[----:B------:R-:W-:Y:S02]  /*49e0*/  R2UR UR4, R8 ;  /* 0x00000000080472ca */ /* 0x000fe400000e0000 */
[----:B------:R-:W-:Y:S02]  /*49f0*/  R2UR UR5, R9 ;  /* 0x00000000090572ca */ /* 0x000fe400000e0000 */
[----:B------:R-:W-:Y:S01]  /*4a00*/  IADD3 R12, R4, 0x6, RZ ;  /* 0x00000006040c7810 */ /* 0x000fe20007ffe0ff */
        /* <DEDUP_REMOVED lines=17> */
.L_x_6334:
[----:B------:R-:W-:Y:S01]  /*4b20*/  BAR.SYNC.DEFER_BLOCKING 0xe, 0x100 ;  /* 0x0384000000007b1d */ /* 0x000fe20000010000 */
[----:B0-----:R-:W-:Y:S01]  /*4b30*/  IMAD R3, R18, 0x40, R190 ;  /* 0x0000004012037824 */ /* 0x001fe200078e02be */
[----:B------:R-:W-:Y:S01]  /*4b40*/  ISETP.GT.AND P3, PT, R168, RZ, PT ;  /* 0x000000ffa800720c */ /* 0x000fe20003f64270 */
[----:B------:R-:W-:Y:S02]  /*4b50*/  VIADD R18, R18, 0x1 ;  /* 0x0000000112127836 */ /* 0x000fe40000000000 */
[----:B------:R-:W-:Y:S01]  /*4b60*/  VIADD R168, R168, 0xffffffff ;  /* 0xffffffffa8a87836 */ /* 0x000fe20000000000 */
[----:B------:R-:W-:Y:S02]  /*4b70*/  LEA R3, R3, R2, 0x2 ;  /* 0x0000000203037211 */ /* 0x000fe400078e10ff */
[----:B------:R-:W-:-:S04]  /*4b80*/  ISETP.NE.AND P2, PT, R18, 0x2, PT ;  /* 0x000000021200780c */ /* 0x000fc80003f45270 */
[----:B------:R-:W-:Y:S02]  /*4b90*/  SEL R6, RZ, 0x1, P2 ;  /* 0x00000001ff067807 */ /* 0x000fe40001000000 */
[----:B------:R-:W-:Y:S02]  /*4ba0*/  SEL R18, R18, RZ, P2 ;  /* 0x000000ff12127207 */ /* 0x000fe40001000000 */
[----:B------:R-:W-:Y:S01]  /*4bb0*/  LOP3.LUT R19, R19, R6, RZ, 0x3c, !PT ;  /* 0x0000000613137212 */ /* 0x000fe200078e3cff */
[----:B-12---:R-:W0:Y:S04]  /*4bc0*/  LDS R0, [R3+0x28800] ;  /* 0x0288000003007984 */ /* 0x006e280000000800 */
        /* <DEDUP_REMOVED lines=131> */
.L_x_6329:
[----:B------:R-:W-:Y:S02]  /*5400*/  LEA R0, R18, R2, 0x3 ;  /* 0x0000000212007211 */ /* 0x000fe400078e18ff */
[----:B------:R-:W-:-:S04]  /*5410*/  SHF.L.U32 R3, R19, 0x1f, RZ ;  /* 0x0000001f13037819 */ /* 0x000fc800000006ff */
[----:B------:R0:W1:Y:S01]  /*5420*/  SYNCS.PHASECHK.TRANS64.TRYWAIT P2, [R0+URZ+0x28c50], R3 ;  /* 0x028c5003000075a7 */ /* 0x000062000804017f */
[----:B------:R-:W-:Y:S05]  /*5430*/  @!P0 BRA `(.L_x_6330) ;  /* 0x0000000000048947 */ /* 0x000fea0003800000 */
[----:B------:R-:W-:Y:S01]  /*5440*/  BPT.TRAP 0x1 ;  /* 0x000000040000795c */ /* 0x000fe20000300000 */
.L_x_6330:
[----:B------:R-:W-:Y:S04]  /*5450*/  BSSY B1, `(.L_x_6331) ;  /* 0x0000004000017945 */ /* 0x000fe80003800000 */
[----:B-1----:R-:W-:Y:S05]  /*5460*/  @P2 BRA `(.L_x_6332) ;  /* 0x0000000000082947 */ /* 0x002fea0003800000 */
[----:B------:R-:W1:Y:S02]  /*5470*/  SYNCS.PHASECHK.TRANS64.TRYWAIT P2, [R0+URZ+0x28c50], R3 ;  /* 0x028c5003000075a7 */ /* 0x000e64000804017f */
[----:B-1----:R-:W-:Y:S05]  /*5480*/  @!P2 BRA `(.L_x_6333) ;  /* 0x0000012c0080a947 */ /* 0x002fea0003800000 */
.L_x_6332:
[----:B------:R-:W-:Y:S05]  /*5490*/  BSYNC B1 ;  /* 0x0000000000017941 */ /* 0x000fea0003800000 */
.L_x_6331:
[----:B------:R-:W-:Y:S01]  /*54a0*/  IMAD R6, R18, 0x1000, R15 ;  /* 0x0000100012067824 */ /* 0x000fe200078e020f */
[----:B------:R-:W-:Y:S01]  /*54b0*/  R2UR UR4, R4 ;  /* 0x00000000040472ca */ /* 0x000fe200000e0000 */
[----:B------:R-:W-:Y:S01]  /*54c0*/  IMAD.MOV.U32 R7, RZ, RZ, 0x40000040 ;  /* 0x40000040ff077424 */ /* 0x000fe200078e00ff */
[----:B------:R-:W-:Y:S01]  /*54d0*/  R2UR UR5, R5 ;  /* 0x00000000050572ca */ /* 0x000fe200000e0000 */
[----:B------:R-:W-:Y:S01]  /*54e0*/  WARPGROUP.ARRIVE ;  /* 0x00000000000079c5 */ /* 0x000fe20000000000 */
[C---:B------:R-:W-:Y:S01]  /*54f0*/  R2UR UR6, R6.reuse ;  /* 0x00000000060672ca */ /* 0x040fe200000e0000 */
[----:B------:R-:W-:Y:S01]  /*5500*/  IMAD.MOV.U32 R21, RZ, RZ, 0x40000040 ;  /* 0x40000040ff157424 */ /* 0x000fe200078e00ff */
[----:B------:R-:W-:Y:S01]  /*5510*/  R2UR UR7, R7 ;  /* 0x00000000070772ca */ /* 0x000fe200000e0000 */
[----:B------:R-:W-:Y:S01]  /*5520*/  IMAD.MOV.U32 R7, RZ, RZ, 0x40000040 ;  /* 0x40000040ff077424 */ /* 0x000fe200078e00ff */
[----:B------:R-:W-:Y:S02]  /*5530*/  IADD3 R20, R6, 0x80, RZ ;  /* 0x0000008006147810 */ /* 0x000fe40007ffe0ff */
        /* <DEDUP_REMOVED lines=34> */
.L_x_6328:
[----:B------:R-:W-:Y:S05]  /*5760*/  BSYNC B0 ;  /* 0x0000000000007941 */ /* 0x000fea0003800000 */
.L_x_6327:
[----:B------:R-:W-:Y:S01]  /*5770*/  BAR.SYNC.DEFER_BLOCKING 0xe, 0x100 ;  /* 0x0384000000007b1d */ /* 0x000fe20000010000 */
[C---:B0-----:R-:W-:Y:S01]  /*5780*/  IMAD R3, R18.reuse, 0x40, R190 ;  /* 0x0000004012037824 */ /* 0x041fe200078e02be */
[----:B------:R-:W-:Y:S02]  /*5790*/  IADD3 R18, R18, 0x1, RZ ;  /* 0x0000000112127810 */ /* 0x000fe40007ffe0ff */
[----:B------:R-:W-:Y:S01]  /*57a0*/  PLOP3.LUT P0, PT, PT, PT, PT, 0x8, 0x0 ;  /* 0x000000000000781c */ /* 0x000fe20003f0e170 */
[----:B------:R-:W-:Y:S01]  /*57b0*/  IMAD R3, R3, 0x4, R2 ;  /* 0x0000000403037824 */ /* 0x000fe200078e0202 */
        /* <DEDUP_REMOVED lines=136> */
.L_x_6322:
[----:B------:R-:W-:Y:S02]  /*6040*/  ISETP.GE.AND P1, PT, R168, 0x1, PT ;  /* 0x00000001a800780c */ /* 0x000fe40003f26270 */
[----:B------:R-:W-:-:S11]  /*6050*/  PLOP3.LUT P0, PT, PT, PT, PT, 0x80, 0x0 ;  /* 0x000000000000781c */ /* 0x000fd60003f0f070 */
[----:B------:R-:W-:Y:S05]  /*6060*/  @!P1 BRA `(.L_x_6323) ;  /* 0x0000009400b89947 */ /* 0x000fea0003800000 */
[----:B------:R-:W0:Y:S01]  /*6070*/  SHFL.IDX PT, R0, R210, RZ, 0x1f ;  /* 0x00001fffd2007589 */ /* 0x000e2200000e0000 */
[----:B------:R-:W-:Y:S01]  /*6080*/  BSSY B6, `(.L_x_6335) ;  /* 0x000001b000067945 */ /* 0x000fe20003800000 */
[----:B0-----:R-:W-:-:S04]  /*6090*/  LEA.HI R3, R0, R0, RZ, 0x1 ;  /* 0x0000000000037211 */ /* 0x001fc800078f08ff */
[----:B------:R-:W-:-:S05]  /*60a0*/  LOP3.LUT R3, R3, 0x1fffe, RZ, 0xc0, !PT ;  /* 0x0001fffe03037812 */ /* 0x000fca00078ec0ff */
[----:B------:R-:W-:Y:S01]  /*60b0*/  IMAD.IADD R3, R0, 0x1, -R3 ;  /* 0x0000000100037824 */ /* 0x000fe200078e0a03 */
[----:B------:R-:W-:-:S03]  /*60c0*/  IADD3 R0, R2, 0x26800, RZ ;  /* 0x0002680002007810 */ /* 0x000fc60007ffe0ff */
[----:B------:R-:W-:Y:S01]  /*60d0*/  IMAD R3, R3, 0x8000, R2 ;  /* 0x0000800003037824 */ /* 0x000fe200078e0202 */
        /* <DEDUP_REMOVED lines=21> */
.L_x_6336:
[----:B------:R-:W-:Y:S05]  /*6230*/  BSYNC B6 ;  /* 0x0000000000067941 */ /* 0x000fea0003800000 */
.L_x_6335:
        /* <DEDUP_REMOVED lines=12> */
.L_x_6340:
[----:B-1----:R1:W2:Y:S02]  /*6300*/  SYNCS.PHASECHK.TRANS64.TRYWAIT P0, [R2+URZ+0x28c00], R3 ;  /* 0x028c0003020075a7 */ /* 0x0022a4000800017f */
[----:B--2---:R-:W-:Y:S05]  /*6310*/  @!P0 NANOSLEEP.SYNCS 0x989680 ;  /* 0x009896800000895d */ /* 0x004fea0003900000 */
[----:B------:R-:W2:Y:S02]  /*6320*/  @!P0 SYNCS.PHASECHK.TRANS64 P0, [R2+URZ+0x28c00], R3 ;  /* 0x028c0003020085a7 */ /* 0x000ea4000800007f */
[----:B--2---:R-:W-:Y:S05]  /*6330*/  @!P0 BRA `(.L_x_6340) ;  /* 0xfffffffc00f08947 */ /* 0x004fea000383ffff */
.L_x_6339:
[----:B------:R-:W-:Y:S05]  /*6340*/  BSYNC B0 ;  /* 0x0000000000007941 */ /* 0x000fea0003800000 */
.L_x_6338:
[----:B------:R-:W-:Y:S05]  /*6350*/  BRA `(.L_x_6341) ;  /* 0x0000002c004c7947 */ /* 0x000fea0003800000 */
.L_x_6337:
        /* <DEDUP_REMOVED lines=12> */
[----:B------:R-:W-:Y:S02]  /*6420*/  IMAD R48, R23, R47, R8 ;  /* 0x0000002f17307224 */ /* 0x000fe400078e0208 */
[----:B------:R-:W-:-:S04]  /*6430*/  IMAD.WIDE.U32 R42, R33, R46, RZ ;  /* 0x0000002e212a7225 */ /* 0x000fc800078e00ff */
[-C--:B-1----:R-:W-:Y:S02]  /*6440*/  IMAD R10, R214, R44.reuse, RZ ;  /* 0x0000002cd60a7224 */ /* 0x082fe400078e02ff */
[-C--:B------:R-:W-:Y:S02]  /*6450*/  IMAD R6, R3, R44.reuse, RZ ;  /* 0x0000002c03067224 */ /* 0x080fe400078e02ff */
[----:B------:R-:W-:Y:S02]  /*6460*/  IMAD R50, R23, R45, R10 ;  /* 0x0000002d17327224 */ /* 0x000fe400078e020a */
[C---:B------:R-:W-:Y:S01]  /*6470*/  IMAD R49, R33.reuse, R47, R0 ;  /* 0x0000002f21317224 */ /* 0x040fe200078e0200 */
[----:B------:R-:W-:Y:S01]  /*6480*/  SHF.L.U64.HI R47, R46, 0x5, R47 ;  /* 0x000000052e2f7819 */ /* 0x000fe2000001022f */
[C---:B------:R-:W-:Y:S01]  /*6490*/  IMAD R51, R33.reuse, R45, R6 ;  /* 0x0000002d21337224 */ /* 0x040fe200078e0206 */
[----:B------:R-:W-:Y:S01]  /*64a0*/  SHF.L.U64.HI R45, R44, 0x5, R45 ;  /* 0x000000052c2d7819 */ /* 0x000fe2000001022d */
[----:B------:R-:W-:Y:S01]  /*64b0*/  IMAD.WIDE.U32 R40, R33, R44, RZ ;  /* 0x0000002c21287225 */ /* 0x000fe200078e00ff */
[----:B------:R-:W-:-:S03]  /*64c0*/  IADD3 R49, R49, R43, RZ ;  /* 0x0000002b31317210 */ /* 0x000fc60007ffe0ff */
[----:B------:R-:W-:-:S04]  /*64d0*/  IMAD.WIDE.U32 R8, R23, R46, R4 ;  /* 0x0000002e17087225 */ /* 0x000fc800078e0004 */
[----:B------:R-:W-:Y:S01]  /*64e0*/  IMAD.WIDE.U32 R10, R23, R44, R4 ;  /* 0x0000002c170a7225 */ /* 0x000fe200078e0004 */
[----:B------:R-:W-:-:S03]  /*64f0*/  IADD3 R27, P3, R8, R42, RZ ;  /* 0x0000002a081b7210 */ /* 0x000fc60007f7e0ff */
[----:B------:R-:W-:Y:S01]  /*6500*/  IMAD.WIDE.U32 R4, R23, R46, R24 ;  /* 0x0000002e17047225 */ /* 0x000fe200078e0018 */
[----:B------:R-:W-:Y:S02]  /*6510*/  IADD3 R29, P4, R10, R40, RZ ;  /* 0x000000280a1d7210 */ /* 0x000fe40007f9e0ff */
[----:B------:R-:W-:Y:S01]  /*6520*/  IADD3.X R26, R49, R48, R9, P3, !PT ;  /* 0x00000030311a7210 */ /* 0x000fe20001ffe409 */
[----:B------:R-:W-:Y:S01]  /*6530*/  IMAD.WIDE.U32 R6, R23, R44, R24 ;  /* 0x0000002c17067225 */ /* 0x000fe200078e0018 */
[----:B------:R-:W-:Y:S02]  /*6540*/  IADD3 R53, P1, R4, R42, RZ ;  /* 0x0000002a04357210 */ /* 0x000fe40007f3e0ff */
[----:B------:R-:W-:Y:S01]  /*6550*/  SHF.L.U32 R44, R44, 0x5, RZ ;  /* 0x000000052c2c7819 */ /* 0x000fe200000006ff */
[----:B------:R-:W-:Y:S01]  /*6560*/  IMAD.IADD R51, R51, 0x1, R41 ;  /* 0x0000000133337824 */ /* 0x000fe200078e0229 */
[----:B------:R-:W-:Y:S01]  /*6570*/  IADD3 R55, P2, R6, R40, RZ ;  /* 0x0000002806377210 */ /* 0x000fe20007f5e0ff */
[----:B------:R-:W-:Y:S01]  /*6580*/  IMAD.SHL.U32 R46, R46, 0x20, RZ ;  /* 0x000000202e2e7824 */ /* 0x000fe200078e00ff */
[----:B------:R-:W-:-:S02]  /*6590*/  IADD3.X R48, R49, R5, R48, P1, !PT ;  /* 0x0000000531307210 */ /* 0x000fc40000ffe430 */
        /* <DEDUP_REMOVED lines=16> */
[----:B0-----:R-:W-:-:S07]  /*66a0*/  IMAD.MOV.U32 R12, RZ, RZ, 0x1 ;  /* 0x00000001ff0c7424 */ /* 0x001fce00078e00ff */
[----:B------:R-:W-:-:S07]  /*66b0*/  LEPC R20, `(.L_x_6343) ;  /* 0x000000001014794e */ /* 0x000fce0000000000 */
[----:B-1----:R-:W-:Y:S05]  /*66c0*/  CALL.ABS.NOINC R14 ;  /* 0x000000000e007343 */ /* 0x002fea0003c00000 */
.L_x_6343:
[----:B------:R-:W-:Y:S05]  /*66d0*/  BSYNC B6 ;  /* 0x0000000000067941 */ /* 0x000fea0003800000 */
.L_x_6342:
        /* <DEDUP_REMOVED lines=35> */
[----:B0-----:R-:W-:Y:S01]  /*6910*/  ISETP.NE.AND P2, PT, R0, 0x1, PT ;  /* 0x000000010000780c */ /* 0x001fe20003f45270 */
[----:B------:R-:W-:-:S05]  /*6920*/  IMAD R0, R185, 0x40, R23 ;  /* 0x00000040b9007824 */ /* 0x000fca00078e0217 */
[----:B------:R-:W-:-:S07]  /*6930*/  LEA R3, R209, R0, 0x5 ;  /* 0x00000000d1037211 */ /* 0x000fce00078e28ff */
[----:B------:R-:W0:Y:S08]  /*6940*/  @P2 LDC R10, c[0x0][0x42c] ;  /* 0x00010b00ff0a2b82 */ /* 0x000e300000000800 */
[----:B------:R-:W1:Y:S01]  /*6950*/  @P2 LDC R9, c[0x0][0x430] ;  /* 0x00010c00ff092b82 */ /* 0x000e620000000800 */
[----:B0-----:R-:W-:-:S04]  /*6960*/  @P2 IMAD.HI.U32 R0, R3, R10, RZ ;  /* 0x0000000a03002227 */ /* 0x001fc800078e00ff */
[----:B------:R-:W-:Y:S01]  /*6970*/  IMAD.MOV.U32 R10, RZ, RZ, R42 ;  /* 0x000000ffff0a7224 */ /* 0x000fe200078e002a */
[----:B-1----:R-:W-:Y:S02]  /*6980*/  @P2 SHF.R.U32.HI R3, RZ, R9, R0 ;  /* 0x00000009ff032219 */ /* 0x002fe40000011600 */
[----:B------:R-:W-:Y:S02]  /*6990*/  CS2R R8, SRZ ;  /* 0x0000000000087805 */ /* 0x000fe4000001ff00 */
        /* <DEDUP_REMOVED lines=11> */
[----:B------:R-:W-:Y:S02]  /*6a50*/  IADD3.X R30, R57, R48, RZ, P4, !PT ;  /* 0x00000030391e7210 */ /* 0x000fe400027fe4ff */
[----:B------:R-:W-:-:S02]  /*6a60*/  CS2R R36, SRZ ;  /* 0x0000000000247805 */ /* 0x000fc4000001ff00 */
[C---:B------:R-:W-:Y:S02]  /*6a70*/  LEA R14, P4, R15.reuse, UR6, 0x1 ;  /* 0x000000060f0e7c11 */ /* 0x040fe4000f8808ff */
[----:B------:R-:W-:Y:S02]  /*6a80*/  CS2R R32, SRZ ;  /* 0x0000000000207805 */ /* 0x000fe4000001ff00 */
[C---:B------:R-:W-:Y:S02]  /*6a90*/  LEA R38, P5, R0.reuse, UR8, 0x1 ;  /* 0x0000000800267c11 */ /* 0x040fe4000f8a08ff */
[----:B------:R-:W-:Y:S02]  /*6aa0*/  CS2R R34, SRZ ;  /* 0x0000000000227805 */ /* 0x000fe4000001ff00 */
[----:B------:R-:W-:Y:S02]  /*6ab0*/  LEA.HI.X R15, R15, UR7, R30, 0x1, P4 ;  /* 0x000000070f0f7c11 */ /* 0x000fe4000a0f0c1e */
[----:B------:R-:W-:-:S02]  /*6ac0*/  LEA.HI.X R39, R0, UR9, R31, 0x1, P5 ;  /* 0x0000000900277c11 */ /* 0x000fc4000a8f0c1f */
[----:B------:R-:W-:Y:S01]  /*6ad0*/  CS2R R30, SRZ ;  /* 0x00000000001e7805 */ /* 0x000fe2000001ff00 */
[----:B------:R0:W5:Y:S04]  /*6ae0*/  @!P3 LDG.E.64 R36, desc[UR40][R14.64] ;  /* 0x000000280e24b981 */ /* 0x000168000c1e1b00 */
[----:B------:R0:W5:Y:S04]  /*6af0*/  @!P2 LDG.E.64 R32, desc[UR40][R14.64+0x20] ;  /* 0x000020280e20a981 */ /* 0x000168000c1e1b00 */
[----:B------:R0:W5:Y:S04]  /*6b00*/  @!P3 LDG.E.64 R34, desc[UR40][R38.64] ;  /* 0x000000282622b981 */ /* 0x000168000c1e1b00 */
[----:B------:R0:W5:Y:S02]  /*6b10*/  @!P2 LDG.E.64 R30, desc[UR40][R38.64+0x20] ;  /* 0x00002028261ea981 */ /* 0x000164000c1e1b00 */
.L_x_6347:
[----:B------:R-:W-:Y:S05]  /*6b20*/  BSYNC B1 ;  /* 0x0000000000017941 */ /* 0x000fea0003800000 */
.L_x_6346:
        /* <DEDUP_REMOVED lines=24> */
.L_x_6349:
[----:B------:R-:W-:Y:S05]  /*6cb0*/  BSYNC B1 ;  /* 0x0000000000017941 */ /* 0x000fea0003800000 */
.L_x_6348:
[----:B------:R-:W-:Y:S01]  /*6cc0*/  IMAD.WIDE.U32 R10, R3, R4, R10 ;  /* 0x00000004030a7225 */ /* 0x000fe200078e000a */
[----:B01----:R-:W-:Y:S01]  /*6cd0*/  SHF.L.U32 R14, R191, 0x6, RZ ;  /* 0x00000006bf0e7819 */ /* 0x003fe200000006ff */
[----:B------:R-:W-:Y:S01]  /*6ce0*/  ULDC.64 UR4, c[0x0][0x3c8] ;  /* 0x0000f20000047ab9 */ /* 0x000fe20000000a00 */
[----:B------:R-:W-:Y:S01]  /*6cf0*/  LEA.HI R0, R206, R206, RZ, 0x1 ;  /* 0x000000cece007211 */ /* 0x000fe200078f08ff */
[----:B------:R-:W-:Y:S01]  /*6d00*/  IMAD.WIDE.U32 R12, R3, R6, R12 ;  /* 0x00000006030c7225 */ /* 0x000fe200078e000c */
[----:B------:R-:W-:Y:S01]  /*6d10*/  LOP3.LUT R15, R14, 0x1c0, RZ, 0xc0, !PT ;  /* 0x000001c00e0f7812 */ /* 0x000fe200078ec0ff */
[----:B------:R-:W-:Y:S02]  /*6d20*/  ULDC.64 UR6, c[0x0][0x3e0] ;  /* 0x0000f80000067ab9 */ /* 0x000fe40000000a00 */
[C---:B------:R-:W-:Y:S02]  /*6d30*/  IMAD R4, R41.reuse, R4, RZ ;  /* 0x0000000429047224 */ /* 0x040fe400078e02ff */
[----:B------:R-:W-:-:S02]  /*6d40*/  IMAD R6, R41, R6, RZ ;  /* 0x0000000629067224 */ /* 0x000fc400078e02ff */
[C---:B------:R-:W-:Y:S01]  /*6d50*/  IMAD R5, R3.reuse, R5, R4 ;  /* 0x0000000503057224 */ /* 0x040fe200078e0204 */
[----:B------:R-:W-:Y:S01]  /*6d60*/  LEA R4, P2, R10, UR4, 0x1 ;  /* 0x000000040a047c11 */ /* 0x000fe2000f8408ff */
[----:B------:R-:W-:Y:S01]  /*6d70*/  IMAD R3, R3, R7, R6 ;  /* 0x0000000703037224 */ /* 0x000fe200078e0206 */
[----:B------:R-:W-:Y:S01]  /*6d80*/  LOP3.LUT R7, R0, 0xfffffffe, RZ, 0xc0, !PT ;  /* 0xfffffffe00077812 */ /* 0x000fe200078ec0ff */
[----:B------:R-:W-:Y:S01]  /*6d90*/  IMAD.IADD R5, R11, 0x1, R5 ;  /* 0x000000010b057824 */ /* 0x000fe200078e0205 */
[----:B------:R-:W-:Y:S01]  /*6da0*/  LEA R0, P3, R12, UR6, 0x1 ;  /* 0x000000060c007c11 */ /* 0x000fe2000f8608ff */
[----:B------:R-:W-:Y:S01]  /*6db0*/  IMAD.IADD R3, R13, 0x1, R3 ;  /* 0x000000010d037824 */ /* 0x000fe200078e0203 */
[----:B------:R-:W-:Y:S01]  /*6dc0*/  LOP3.LUT R6, R15, 0x18, R16, 0xf8, !PT ;  /* 0x000000180f067812 */ /* 0x000fe200078ef810 */
[----:B------:R-:W-:Y:S01]  /*6dd0*/  UMOV UR4, 0xffffffff ;  /* 0xffffffff00047882 */ /* 0x000fe20000000000 */
[----:B------:R-:W-:Y:S02]  /*6de0*/  SHF.R.U32.HI R15, RZ, 0x3, R15 ;  /* 0x00000003ff0f7819 */ /* 0x000fe4000001160f */
[----:B------:R-:W-:-:S02]  /*6df0*/  IADD3 R7, R206, -R7, RZ ;  /* 0x80000007ce077210 */ /* 0x000fc40007ffe0ff */
[----:B------:R-:W-:Y:S02]  /*6e00*/  LEA.HI.X R5, R10, UR5, R5, 0x1, P2 ;  /* 0x000000050a057c11 */ /* 0x000fe400090f0c05 */
[----:B------:R-:W-:Y:S02]  /*6e10*/  LEA.HI.X R3, R12, UR7, R3, 0x1, P3 ;  /* 0x000000070c037c11 */ /* 0x000fe400098f0c03 */
[----:B------:R-:W-:Y:S02]  /*6e20*/  LOP3.LUT R6, R6, R15, RZ, 0x3c, !PT ;  /* 0x0000000f06067212 */ /* 0x000fe400078e3cff */
[----:B------:R-:W-:Y:S01]  /*6e30*/  SHF.L.U32 R7, R7, 0x1f, RZ ;  /* 0x0000001f07077819 */ /* 0x000fe200000006ff */
[----:B------:R-:W-:Y:S06]  /*6e40*/  BRA.DIV UR4, `(.L_x_6350) ;  /* 0x0000011604247947 */ /* 0x000fec000b800000 */
.L_x_6536:
[----:B------:R-:W-:-:S03]  /*6e50*/  UMOV UR4, 0xffffffff ;  /* 0xffffffff00047882 */ /* 0x000fc60000000000 */
[----:B------:R-:W-:Y:S05]  /*6e60*/  BRA.DIV UR4, `(.L_x_6351) ;  /* 0x0000011604447947 */ /* 0x000fea000b800000 */
.L_x_6539:
[----:B------:R-:W-:-:S03]  /*6e70*/  UMOV UR4, 0xffffffff ;  /* 0xffffffff00047882 */ /* 0x000fc60000000000 */
[----:B------:R-:W-:Y:S05]  /*6e80*/  BRA.DIV UR4, `(.L_x_6352) ;  /* 0x0000011604647947 */ /* 0x000fea000b800000 */
.L_x_6542:
[----:B------:R-:W-:-:S03]  /*6e90*/  UMOV UR4, 0xffffffff ;  /* 0xffffffff00047882 */ /* 0x000fc60000000000 */
[----:B------:R-:W-:Y:S05]  /*6ea0*/  BRA.DIV UR4, `(.L_x_6353) ;  /* 0x0000011604847947 */ /* 0x000fea000b800000 */
.L_x_6545:
[----:B------:R-:W-:-:S03]  /*6eb0*/  UMOV UR4, 0xffffffff ;  /* 0xffffffff00047882 */ /* 0x000fc60000000000 */
[----:B------:R-:W-:Y:S05]  /*6ec0*/  BRA.DIV UR4, `(.L_x_6354) ;  /* 0x0000011604a47947 */ /* 0x000fea000b800000 */
.L_x_6548:
[----:B------:R-:W-:-:S03]  /*6ed0*/  UMOV UR4, 0xffffffff ;  /* 0xffffffff00047882 */ /* 0x000fc60000000000 */
[----:B------:R-:W-:Y:S05]  /*6ee0*/  BRA.DIV UR4, `(.L_x_6355) ;  /* 0x0000011604c47947 */ /* 0x000fea000b800000 */
.L_x_6551:
[----:B------:R-:W-:-:S03]  /*6ef0*/  UMOV UR4, 0xffffffff ;  /* 0xffffffff00047882 */ /* 0x000fc60000000000 */
[----:B------:R-:W-:Y:S05]  /*6f00*/  BRA.DIV UR4, `(.L_x_6356) ;  /* 0x0000011604e47947 */ /* 0x000fea000b800000 */
.L_x_6554:
[----:B------:R-:W-:-:S03]  /*6f10*/  UMOV UR4, 0xffffffff ;  /* 0xffffffff00047882 */ /* 0x000fc60000000000 */
[----:B------:R-:W-:Y:S05]  /*6f20*/  BRA.DIV UR4, `(.L_x_6357) ;  /* 0x0000011a04047947 */ /* 0x000fea000b800000 */
.L_x_6557:
[----:B------:R-:W0:Y:S01]  /*6f30*/  SYNCS.PHASECHK.TRANS64.TRYWAIT P2, [R2+URZ+0x28c00], R7 ;  /* 0x028c0007020075a7 */ /* 0x000e22000804017f */
[----:B-----5:R-:W-:Y:S01]  /*6f40*/  IMAD.MOV.U32 R0, RZ, RZ, R32 ;  /* 0x000000ffff007224 */ /* 0x020fe200078e0020 */
[----:B------:R-:W-:Y:S01]  /*6f50*/  MOV R4, R36 ;  /* 0x0000002400047202 */ /* 0x000fe20000000f00 */
[----:B------:R-:W-:Y:S01]  /*6f60*/  IMAD.MOV.U32 R3, RZ, RZ, R33 ;  /* 0x000000ffff037224 */ /* 0x000fe200078e0021 */
[----:B------:R-:W-:Y:S01]  /*6f70*/  LOP3.LUT P3, RZ, R191, 0x4, RZ, 0xc0, !PT ;  /* 0x00000004bfff7812 */ /* 0x000fe2000786c0ff */
[----:B------:R-:W-:Y:S01]  /*6f80*/  IMAD.MOV.U32 R5, RZ, RZ, R37 ;  /* 0x000000ffff057224 */ /* 0x000fe200078e0025 */
[----:B------:R-:W-:Y:S01]  /*6f90*/  PRMT R15, R4, 0x7610, R15 ;  /* 0x00007610040f7816 */ /* 0x000fe2000000000f */
[----:B------:R-:W-:Y:S01]  /*6fa0*/  IMAD.MOV.U32 R4, RZ, RZ, R31 ;  /* 0x000000ffff047224 */ /* 0x000fe200078e001f */
[----:B------:R-:W-:Y:S01]  /*6fb0*/  PRMT R42, R0, 0x5410, R3 ;  /* 0x00005410002a7816 */ /* 0x000fe20000000003 */
[----:B------:R-:W-:Y:S01]  /*6fc0*/  IMAD.MOV.U32 R0, RZ, RZ, R30 ;  /* 0x000000ffff007224 */ /* 0x000fe200078e001e */
[----:B------:R-:W-:Y:S01]  /*6fd0*/  LEA R3, R199, R6, 0x9 ;  /* 0x00000006c7037211 */ /* 0x000fe200078e48ff */
[----:B------:R-:W-:Y:S01]  /*6fe0*/  IMAD.MOV.U32 R6, RZ, RZ, R9 ;  /* 0x000000ffff067224 */ /* 0x000fe200078e0009 */
[----:B------:R-:W-:Y:S01]  /*6ff0*/  PRMT R43, R5, 0x7610, R43 ;  /* 0x00007610052b7816 */ /* 0x000fe2000000002b */
[----:B------:R-:W-:Y:S01]  /*7000*/  IMAD.MOV.U32 R5, RZ, RZ, R34 ;  /* 0x000000ffff057224 */ /* 0x000fe200078e0022 */
[----:B------:R-:W-:Y:S01]  /*7010*/  LEA R10, R3, R2, 0x1 ;  /* 0x00000002030a7211 */ /* 0x000fe200078e08ff */
[----:B------:R-:W-:Y:S01]  /*7020*/  IMAD.MOV.U32 R12, RZ, RZ, R21 ;  /* 0x000000ffff0c7224 */ /* 0x000fe200078e0015 */
[----:B------:R-:W-:Y:S01]  /*7030*/  PRMT R44, R4, 0x7610, R44 ;  /* 0x00007610042c7816 */ /* 0x000fe2000000002c */
[----:B------:R-:W-:Y:S01]  /*7040*/  IMAD.MOV.U32 R4, RZ, RZ, R35 ;  /* 0x000000ffff047224 */ /* 0x000fe200078e0023 */
[----:B------:R-:W-:Y:S01]  /*7050*/  PRMT R11, R5, 0x7610, R11 ;  /* 0x00007610050b7816 */ /* 0x000fe2000000000b */
[C---:B------:R-:W-:Y:S01]  /*7060*/  VIADD R3, R10.reuse, 0x20400 ;  /* 0x000204000a037836 */ /* 0x040fe20000000000 */
[----:B------:R-:W-:Y:S01]  /*7070*/  PRMT R43, R43, 0x5410, R0 ;  /* 0x000054102b2b7816 */ /* 0x000fe20000000000 */
[----:B------:R-:W-:Y:S01]  /*7080*/  IMAD.MOV.U32 R5, RZ, RZ, R8 ;  /* 0x000000ffff057224 */ /* 0x000fe200078e0008 */
[----:B------:R-:W-:Y:S01]  /*7090*/  IADD3 R0, R10, 0x20440, RZ ;  /* 0x000204400a007810 */ /* 0x000fe20007ffe0ff */
[----:B------:R-:W-:Y:S01]  /*70a0*/  BSSY B1, `(.L_x_6358) ;  /* 0x000000c000017945 */ /* 0x000fe20003800000 */
[----:B------:R-:W-:-:S02]  /*70b0*/  @P3 IADD3 R0, R3, -0x40, RZ ;  /* 0xffffffc003003810 */ /* 0x000fc40007ffe0ff */
[----:B------:R-:W-:Y:S01]  /*70c0*/  PRMT R44, R44, 0x5410, R4 ;  /* 0x000054102c2c7816 */ /* 0x000fe20000000004 */
[----:B------:R-:W-:Y:S01]  /*70d0*/  IMAD.MOV.U32 R4, RZ, RZ, R26 ;  /* 0x000000ffff047224 */ /* 0x000fe200078e001a */
[----:B------:R-:W-:Y:S01]  /*70e0*/  PRMT R3, R6, 0x5410, R5 ;  /* 0x0000541006037816 */ /* 0x000fe20000000005 */
[----:B------:R-:W-:Y:S01]  /*70f0*/  IMAD.MOV.U32 R5, RZ, RZ, R27 ;  /* 0x000000ffff057224 */ /* 0x000fe200078e001b */
[----:B------:R-:W-:-:S04]  /*7100*/  MOV R6, R20 ;  /* 0x0000001400067202 */ /* 0x000fc80000000f00 */
[----:B------:R-:W-:Y:S01]  /*7110*/  PRMT R45, R4, 0x5410, R5 ;  /* 0x00005410042d7816 */ /* 0x000fe20000000005 */
[----:B------:R-:W-:Y:S01]  /*7120*/  IMAD.MOV.U32 R4, RZ, RZ, R28 ;  /* 0x000000ffff047224 */ /* 0x000fe200078e001c */
[----:B------:R-:W-:Y:S02]  /*7130*/  PRMT R46, R6, 0x5410, R12 ;  /* 0x00005410062e7816 */ /* 0x000fe4000000000c */
[----:B------:R-:W-:Y:S01]  /*7140*/  MOV R5, R29 ;  /* 0x0000001d00057202 */ /* 0x000fe20000000f00 */
[----:B0-----:R-:W-:Y:S06]  /*7150*/  @!P2 BRA `(.L_x_6359) ;  /* 0x0000011400a0a947 */ /* 0x001fec0003800000 */
.L_x_6558:
[----:B------:R-:W-:Y:S05]  /*7160*/  BSYNC B1 ;  /* 0x0000000000017941 */ /* 0x000fea0003800000 */
.L_x_6358:
        /* <DEDUP_REMOVED lines=9> */
[----:B0-----:R-:W0:Y:S01]  /*7200*/  LDS.128 R4, [R10+0x20400] ;  /* 0x020400000a047984 */ /* 0x001e220000000c00 */
[--C-:B------:R-:W-:Y:S01]  /*7210*/  SHF.R.U64 R41, R36, 0x10, R37.reuse ;  /* 0x0000001024297819 */ /* 0x100fe20000001225 */
[----:B------:R-:W-:Y:S01]  /*7220*/  HADD2.F32 R15, -RZ, R15.H0_H0 ;  /* 0x2000000fff0f7230 */ /* 0x000fe20000004100 */
[----:B------:R-:W-:Y:S02]  /*7230*/  SHF.R.U32.HI R37, RZ, 0x10, R37 ;  /* 0x00000010ff257819 */ /* 0x000fe40000011625 */
[--C-:B------:R-:W-:Y:S02]  /*7240*/  SHF.R.U32.HI R36, RZ, 0x10, R35.reuse ;  /* 0x00000010ff247819 */ /* 0x100fe40000011623 */
[----:B------:R-:W-:Y:S01]  /*7250*/  SHF.R.U64 R40, R34, 0x10, R35 ;  /* 0x0000001022287819 */ /* 0x000fe20000001223 */
[----:B------:R-:W-:Y:S02]  /*7260*/  HADD2.F32 R34, -RZ, R37.H0_H0 ;  /* 0x20000025ff227230 */ /* 0x000fe40000004100 */
[----:B------:R-:W-:-:S02]  /*7270*/  HADD2.F32 R36, -RZ, R36.H0_H0 ;  /* 0x20000024ff247230 */ /* 0x000fc40000004100 */
        /* <DEDUP_REMOVED lines=13> */
[C---:B------:R-:W-:Y:S01]  /*7350*/  FFMA.FTZ R34, R7.reuse, R15, -R14 ;  /* 0x0000000f07227223 */ /* 0x040fe2000001080e */
[--C-:B------:R-:W-:Y:S02]  /*7360*/  HADD2.F32 R6, -RZ, R5.reuse.H0_H0 ;  /* 0x20000005ff067230 */ /* 0x100fe40000004100 */
        /* <DEDUP_REMOVED lines=8> */
[----:B------:R-:W-:Y:S01]  /*73f0*/  FFMA.FTZ R36, R11, R13, -R36 ;  /* 0x0000000d0b247223 */ /* 0x000fe20000010824 */
[C---:B------:R-:W-:Y:S01]  /*7400*/  FMUL.FTZ R7, R5.reuse, R14 ;  /* 0x0000000e05077220 */ /* 0x040fe20000410000 */
[----:B------:R-:W-:Y:S01]  /*7410*/  FMUL.FTZ R37, R5, R4 ;  /* 0x0000000405257220 */ /* 0x000fe20000410000 */
[----:B------:R-:W-:-:S02]  /*7420*/  FFMA.FTZ R11, R11, R15, R12 ;  /* 0x0000000f0b0b7223 */ /* 0x000fc4000001000c */
[C---:B------:R-:W-:Y:S01]  /*7430*/  FFMA.FTZ R5, R6.reuse, R4, -R7 ;  /* 0x0000000406057223 */ /* 0x040fe20000010807 */
[----:B------:R-:W-:Y:S01]  /*7440*/  F2FP.F16.F32.PACK_AB R7, R39, R38 ;  /* 0x000000262707723e */ /* 0x000fe200000000ff */
[----:B------:R-:W-:Y:S01]  /*7450*/  FFMA.FTZ R14, R6, R14, R37 ;  /* 0x0000000e060e7223 */ /* 0x000fe20000010025 */
[----:B------:R-:W-:Y:S02]  /*7460*/  F2FP.F16.F32.PACK_AB R4, R35, R34 ;  /* 0x000000222304723e */ /* 0x000fe400000000ff */
[----:B------:R-:W-:Y:S02]  /*7470*/  F2FP.F16.F32.PACK_AB R6, R11, R36 ;  /* 0x000000240b06723e */ /* 0x000fe400000000ff */
[----:B------:R-:W-:-:S05]  /*7480*/  F2FP.F16.F32.PACK_AB R5, R14, R5 ;  /* 0x000000050e05723e */ /* 0x000fca00000000ff */
[----:B------:R1:W-:Y:S02]  /*7490*/  STS.128 [R10+0x20400], R4 ;  /* 0x020400040a007388 */ /* 0x0003e40000000c00 */
.L_x_6363:
[----:B------:R-:W-:Y:S05]  /*74a0*/  BSYNC B2 ;  /* 0x0000000000027941 */ /* 0x000fea0003800000 */
.L_x_6362:
[----:B------:R-:W-:Y:S05]  /*74b0*/  @P2 BRA `(.L_x_6361) ;  /* 0x0000000000a82947 */ /* 0x000fea0003800000 */
[----:B01----:R-:W0:Y:S01]  /*74c0*/  LDS.128 R4, [R0] ;  /* 0x0000000000047984 */ /* 0x003e220000000c00 */
[--C-:B------:R-:W-:Y:S01]  /*74d0*/  SHF.R.U64 R37, R32, 0x10, R33.reuse ;  /* 0x0000001020257819 */ /* 0x100fe20000001221 */
[----:B------:R-:W-:Y:S01]  /*74e0*/  HADD2.F32 R15, -RZ, R42.H0_H0 ;  /* 0x2000002aff0f7230 */ /* 0x000fe20000004100 */
[----:B------:R-:W-:Y:S02]  /*74f0*/  SHF.R.U32.HI R33, RZ, 0x10, R33 ;  /* 0x00000010ff217819 */ /* 0x000fe40000011621 */
[--C-:B------:R-:W-:Y:S02]  /*7500*/  SHF.R.U32.HI R32, RZ, 0x10, R31.reuse ;  /* 0x00000010ff207819 */ /* 0x100fe4000001161f */
[----:B------:R-:W-:Y:S01]  /*7510*/  SHF.R.U64 R36, R30, 0x10, R31 ;  /* 0x000000101e247819 */ /* 0x000fe2000000121f */
[----:B------:R-:W-:Y:S02]  /*7520*/  HADD2.F32 R30, -RZ, R33.H0_H0 ;  /* 0x20000021ff1e7230 */ /* 0x000fe40000004100 */
[----:B------:R-:W-:-:S02]  /*7530*/  HADD2.F32 R32, -RZ, R32.H0_H0 ;  /* 0x20000020ff207230 */ /* 0x000fc40000004100 */
[----:B------:R-:W-:Y:S02]  /*7540*/  HADD2.F32 R31, -RZ, R43.H1_H1 ;  /* 0x3000002bff1f7230 */ /* 0x000fe40000004100 */
        /* <DEDUP_REMOVED lines=32> */
[----:B------:R2:W-:Y:S02]  /*7750*/  STS.128 [R0], R4 ;  /* 0x0000000400007388 */ /* 0x0005e40000000c00 */
.L_x_6361:
[----:B------:R-:W-:Y:S05]  /*7760*/  BSYNC B1 ;  /* 0x0000000000017941 */ /* 0x000fea0003800000 */
.L_x_6360:
        /* <DEDUP_REMOVED lines=10> */
[----:B------:R-:W-:Y:S01]  /*7810*/  SHF.R.U32.HI R24, RZ, 0x10, R27 ;  /* 0x00000010ff187819 */ /* 0x000fe2000001161b */
[----:B------:R-:W-:Y:S01]  /*7820*/  HADD2.F32 R15, -RZ, R45.H0_H0 ;  /* 0x2000002dff0f7230 */ /* 0x000fe20000004100 */
[--C-:B------:R-:W-:Y:S02]  /*7830*/  SHF.R.U32.HI R26, RZ, 0x10, R29.reuse ;  /* 0x00000010ff1a7819 */ /* 0x100fe4000001161d */
[----:B------:R-:W-:Y:S01]  /*7840*/  SHF.R.U64 R30, R28, 0x10, R29 ;  /* 0x000000101c1e7819 */ /* 0x000fe2000000121d */
[----:B------:R-:W-:Y:S02]  /*7850*/  HADD2.F32 R24, -RZ, R24.H0_H0 ;  /* 0x20000018ff187230 */ /* 0x000fe40000004100 */
[----:B------:R-:W-:-:S02]  /*7860*/  HADD2.F32 R26, -RZ, R26.H0_H0 ;  /* 0x2000001aff1a7230 */ /* 0x000fc40000004100 */
        /* <DEDUP_REMOVED lines=13> */
[----:B------:R-:W-:Y:S02]  /*7940*/  HADD2.F32 R6, -RZ, R5.H0_H0 ;  /* 0x20000005ff067230 */ /* 0x000fe40000004100 */
[----:B------:R-:W-:Y:S02]  /*7950*/  HADD2.F32 R15, -RZ, R47.H1_H1 ;  /* 0x3000002fff0f7230 */ /* 0x000fe40000004100 */
        /* <DEDUP_REMOVED lines=18> */
.L_x_6366:
[----:B------:R-:W-:Y:S05]  /*7a80*/  BSYNC B1 ;  /* 0x0000000000017941 */ /* 0x000fea0003800000 */
.L_x_6365:
[----:B------:R-:W-:Y:S05]  /*7a90*/  @P1 BRA `(.L_x_6364) ;  /* 0x0000001400581947 */ /* 0x000fea0003800000 */
[----:B01----:R-:W0:Y:S01]  /*7aa0*/  LDS.128 R4, [R0+0x1000] ;  /* 0x0010000000047984 */ /* 0x003e220000000c00 */
[----:B------:R-:W-:Y:S01]  /*7ab0*/  SHF.R.U32.HI R13, RZ, 0x10, R9 ;  /* 0x00000010ff0d7819 */ /* 0x000fe20000011609 */
[----:B------:R-:W-:Y:S01]  /*7ac0*/  HADD2.F32 R12, -RZ, R3.H1_H1 ;  /* 0x30000003ff0c7230 */ /* 0x000fe20000004100 */
[--C-:B------:R-:W-:Y:S01]  /*7ad0*/  SHF.R.U32.HI R15, RZ, 0x10, R21.reuse ;  /* 0x00000010ff0f7819 */ /* 0x100fe20000011615 */
        /* <DEDUP_REMOVED lines=8> */
[C---:B------:R-:W-:Y:S01]  /*7b60*/  FMUL.FTZ R24, R11.reuse, R13 ;  /* 0x0000000d0b187220 */ /* 0x040fe20000410000 */
[----:B------:R-:W-:Y:S02]  /*7b70*/  HADD2.F32 R4, -RZ, R4.H1_H1 ;  /* 0x30000004ff047230 */ /* 0x000fe40000004100 */
[-C--:B------:R-:W-:Y:S01]  /*7b80*/  FMUL.FTZ R21, R11, R15.reuse ;  /* 0x0000000f0b157220 */ /* 0x080fe20000410000 */
[--C-:B------:R-:W-:Y:S02]  /*7b90*/  HADD2.F32 R8, -RZ, R6.reuse.H0_H0 ;  /* 0x20000006ff087230 */ /* 0x100fe40000004100 */
[----:B------:R-:W-:Y:S01]  /*7ba0*/  FFMA.FTZ R26, R10, R15, R24 ;  /* 0x0000000f0a1a7223 */ /* 0x000fe20000010018 */
[----:B------:R-:W-:-:S02]  /*7bb0*/  HADD2.F32 R9, -RZ, R6.H1_H1 ;  /* 0x30000006ff097230 */ /* 0x000fc40000004100 */
[C---:B------:R-:W-:Y:S01]  /*7bc0*/  FMUL.FTZ R20, R4.reuse, R14 ;  /* 0x0000000e04147220 */ /* 0x040fe20000410000 */
[-C--:B------:R-:W-:Y:S01]  /*7bd0*/  FMUL.FTZ R24, R4, R12.reuse ;  /* 0x0000000c04187220 */ /* 0x080fe20000410000 */
[----:B------:R-:W-:Y:S02]  /*7be0*/  HADD2.F32 R6, -RZ, R5.H0_H0 ;  /* 0x20000005ff067230 */ /* 0x000fe40000004100 */
[----:B------:R-:W-:Y:S01]  /*7bf0*/  FFMA.FTZ R21, R10, R13, -R21 ;  /* 0x0000000d0a157223 */ /* 0x000fe20000010815 */
[----:B------:R-:W-:Y:S02]  /*7c00*/  HADD2.F32 R11, -RZ, R46.H1_H1 ;  /* 0x3000002eff0b7230 */ /* 0x000fe40000004100 */
[C---:B------:R-:W-:Y:S01]  /*7c10*/  FFMA.FTZ R20, R7.reuse, R12, -R20 ;  /* 0x0000000c07147223 */ /* 0x040fe20000010814 */
[----:B------:R-:W-:Y:S02]  /*7c20*/  HADD2.F32 R4, -RZ, R3.H0_H0 ;  /* 0x20000003ff047230 */ /* 0x000fe40000004100 */
[----:B------:R-:W-:Y:S01]  /*7c30*/  FFMA.FTZ R7, R7, R14, R24 ;  /* 0x0000000e07077223 */ /* 0x000fe20000010018 */
[----:B------:R-:W-:-:S02]  /*7c40*/  HADD2.F32 R5, -RZ, R5.H1_H1 ;  /* 0x30000005ff057230 */ /* 0x000fc40000004100 */
[CC--:B------:R-:W-:Y:S01]  /*7c50*/  FMUL.FTZ R13, R9.reuse, R11.reuse ;  /* 0x0000000b090d7220 */ /* 0x0c0fe20000410000 */
[----:B------:R-:W-:Y:S02]  /*7c60*/  HADD2.F32 R10, -RZ, R25.H0_H0 ;  /* 0x20000019ff0a7230 */ /* 0x000fe40000004100 */
[-C--:B------:R-:W-:Y:S01]  /*7c70*/  FMUL.FTZ R12, R9, R4.reuse ;  /* 0x00000004090c7220 */ /* 0x080fe20000410000 */
[----:B------:R-:W-:Y:S02]  /*7c80*/  HADD2.F32 R3, -RZ, R27.H0_H0 ;  /* 0x2000001bff037230 */ /* 0x000fe40000004100 */
[C---:B------:R-:W-:Y:S01]  /*7c90*/  FFMA.FTZ R13, R8.reuse, R4, -R13 ;  /* 0x00000004080d7223 */ /* 0x040fe2000001080d */
[C---:B------:R-:W-:Y:S01]  /*7ca0*/  FMUL.FTZ R9, R5.reuse, R10 ;  /* 0x0000000a05097220 */ /* 0x040fe20000410000 */
[----:B------:R-:W-:Y:S01]  /*7cb0*/  FFMA.FTZ R12, R8, R11, R12 ;  /* 0x0000000b080c7223 */ /* 0x000fe2000001000c */
[----:B------:R-:W-:Y:S01]  /*7cc0*/  FMUL.FTZ R5, R5, R3 ;  /* 0x0000000305057220 */ /* 0x000fe20000410000 */
[----:B------:R-:W-:Y:S01]  /*7cd0*/  F2FP.F16.F32.PACK_AB R11, R26, R21 ;  /* 0x000000151a0b723e */ /* 0x000fe200000000ff */
[C---:B------:R-:W-:Y:S01]  /*7ce0*/  FFMA.FTZ R9, R6.reuse, R3, -R9 ;  /* 0x0000000306097223 */ /* 0x040fe20000010809 */
[----:B------:R-:W-:Y:S01]  /*7cf0*/  F2FP.F16.F32.PACK_AB R8, R7, R20 ;  /* 0x000000140708723e */ /* 0x000fe200000000ff */
[----:B------:R-:W-:Y:S01]  /*7d00*/  FFMA.FTZ R6, R6, R10, R5 ;  /* 0x0000000a06067223 */ /* 0x000fe20000010005 */
[----:B------:R-:W-:-:S04]  /*7d10*/  F2FP.F16.F32.PACK_AB R10, R12, R13 ;  /* 0x0000000d0c0a723e */ /* 0x000fc800000000ff */
[----:B------:R-:W-:-:S05]  /*7d20*/  F2FP.F16.F32.PACK_AB R9, R6, R9 ;  /* 0x000000090609723e */ /* 0x000fca00000000ff */
[----:B------:R3:W-:Y:S01]  /*7d30*/  STS.128 [R0+0x1000], R8 ;  /* 0x0010000800007388 */ /* 0x0007e20000000c00 */
[----:B------:R-:W-:Y:S05]  /*7d40*/  BRA `(.L_x_6364) ;  /* 0x0000001000ac7947 */ /* 0x000fea0003800000 */
.L_x_6345:
        /* <DEDUP_REMOVED lines=12> */
[----:B------:R-:W-:Y:S01]  /*7e10*/  @!P0 IADD3.X R10, R57, R26, RZ, P4, !PT ;  /* 0x0000001a390a8210 */ /* 0x000fe200027fe4ff */
[----:B------:R-:W1:Y:S01]  /*7e20*/  @!P1 LDC.64 R30, c[0x0][0x3e0] ;  /* 0x0000f800ff1e9b82 */ /* 0x000e620000000a00 */
[----:B------:R-:W-:Y:S02]  /*7e30*/  @!P0 LEA R8, P4, R9, UR4, 0x1 ;  /* 0x0000000409088c11 */ /* 0x000fe4000f8808ff */
[----:B------:R-:W-:-:S02]  /*7e40*/  @!P1 IADD3.X R20, R26, R47, R57, P5, P6 ;  /* 0x0000002f1a149210 */ /* 0x000fc40002fec439 */
        /* <DEDUP_REMOVED lines=29> */
[----:B------:R-:W-:Y:S01]  /*8020*/  IMAD.MOV.U32 R8, RZ, RZ, R42 ;  /* 0x000000ffff087224 */ /* 0x000fe200078e002a */
[----:B--2---:R-:W-:Y:S01]  /*8030*/  MOV R10, R40 ;  /* 0x00000028000a7202 */ /* 0x004fe20000000f00 */
[----:B------:R-:W-:Y:S02]  /*8040*/  IMAD.MOV.U32 R9, RZ, RZ, R49 ;  /* 0x000000ffff097224 */ /* 0x000fe400078e0031 */
[----:B------:R-:W-:Y:S02]  /*8050*/  IMAD.MOV.U32 R11, RZ, RZ, R51 ;  /* 0x000000ffff0b7224 */ /* 0x000fe400078e0033 */
[C---:B------:R-:W-:Y:S02]  /*8060*/  IMAD R0, R21.reuse, R4, RZ ;  /* 0x0000000415007224 */ /* 0x040fe400078e02ff */
[----:B0-----:R-:W-:Y:S02]  /*8070*/  IMAD R12, R21, R6, RZ ;  /* 0x00000006150c7224 */ /* 0x001fe400078e02ff */
[----:B------:R-:W-:-:S04]  /*8080*/  IMAD.WIDE.U32 R8, R3, R4, R8 ;  /* 0x0000000403087225 */ /* 0x000fc800078e0008 */
[----:B------:R-:W-:-:S04]  /*8090*/  IMAD.WIDE.U32 R10, R3, R6, R10 ;  /* 0x00000006030a7225 */ /* 0x000fc800078e000a */
[C---:B------:R-:W-:Y:S02]  /*80a0*/  IMAD R5, R3.reuse, R5, R0 ;  /* 0x0000000503057224 */ /* 0x040fe400078e0200 */
[----:B------:R-:W-:Y:S01]  /*80b0*/  IMAD R3, R3, R7, R12 ;  /* 0x0000000703037224 */ /* 0x000fe200078e020c */
[----:B------:R-:W-:Y:S01]  /*80c0*/  LEA R4, P2, R8, UR4, 0x1 ;  /* 0x0000000408047c11 */ /* 0x000fe2000f8408ff */
[----:B------:R-:W-:Y:S01]  /*80d0*/  IMAD.IADD R5, R9, 0x1, R5 ;  /* 0x0000000109057824 */ /* 0x000fe200078e0205 */
[----:B------:R-:W-:Y:S02]  /*80e0*/  LEA R0, P3, R10, UR6, 0x1 ;  /* 0x000000060a007c11 */ /* 0x000fe4000f8608ff */
[----:B------:R-:W-:Y:S01]  /*80f0*/  IADD3 R3, R11, R3, RZ ;  /* 0x000000030b037210 */ /* 0x000fe20007ffe0ff */
[----:B------:R-:W-:Y:S01]  /*8100*/  UMOV UR4, 0xffffffff ;  /* 0xffffffff00047882 */ /* 0x000fe20000000000 */
[----:B------:R-:W-:Y:S02]  /*8110*/  LEA.HI.X R5, R8, UR5, R5, 0x1, P2 ;  /* 0x0000000508057c11 */ /* 0x000fe400090f0c05 */
[----:B------:R-:W-:-:S02]  /*8120*/  LEA.HI.X R3, R10, UR7, R3, 0x1, P3 ;  /* 0x000000070a037c11 */ /* 0x000fc400098f0c03 */
[----:B------:R-:W-:Y:S01]  /*8130*/  LEA.HI R6, R206, R206, RZ, 0x1 ;  /* 0x000000cece067211 */ /* 0x000fe200078f08ff */
[----:B------:R-:W-:Y:S06]  /*8140*/  BRA.DIV UR4, `(.L_x_6367) ;  /* 0x0000010604b87947 */ /* 0x000fec000b800000 */
.L_x_6561:
[----:B------:R-:W-:-:S03]  /*8150*/  UMOV UR4, 0xffffffff ;  /* 0xffffffff00047882 */ /* 0x000fc60000000000 */
[----:B------:R-:W-:Y:S05]  /*8160*/  BRA.DIV UR4, `(.L_x_6368) ;  /* 0x0000010604d87947 */ /* 0x000fea000b800000 */
.L_x_6564:
[----:B------:R-:W-:-:S03]  /*8170*/  UMOV UR4, 0xffffffff ;  /* 0xffffffff00047882 */ /* 0x000fc60000000000 */
[----:B------:R-:W-:Y:S05]  /*8180*/  BRA.DIV UR4, `(.L_x_6369) ;  /* 0x0000010604f87947 */ /* 0x000fea000b800000 */
.L_x_6567:
[----:B------:R-:W-:-:S03]  /*8190*/  UMOV UR4, 0xffffffff ;  /* 0xffffffff00047882 */ /* 0x000fc60000000000 */
[----:B------:R-:W-:Y:S05]  /*81a0*/  BRA.DIV UR4, `(.L_x_6370) ;  /* 0x0000010a04187947 */ /* 0x000fea000b800000 */
.L_x_6570:
[----:B------:R-:W-:-:S03]  /*81b0*/  UMOV UR4, 0xffffffff ;  /* 0xffffffff00047882 */ /* 0x000fc60000000000 */
[----:B------:R-:W-:Y:S05]  /*81c0*/  BRA.DIV UR4, `(.L_x_6371) ;  /* 0x0000010a04387947 */ /* 0x000fea000b800000 */
.L_x_6573:
[----:B------:R-:W-:Y:S01]  /*81d0*/  UMOV UR4, 0xffffffff ;  /* 0xffffffff00047882 */ /* 0x000fe20000000000 */
[----:B------:R-:W-:Y:S02]  /*81e0*/  LOP3.LUT R5, R6, 0xfffffffe, RZ, 0xc0, !PT ;  /* 0xfffffffe06057812 */ /* 0x000fe400078ec0ff */
[----:B------:R-:W-:Y:S05]  /*81f0*/  BRA.DIV UR4, `(.L_x_6372) ;  /* 0x0000010a04547947 */ /* 0x000fea000b800000 */
.L_x_6576:
[----:B------:R-:W-:Y:S01]  /*8200*/  UMOV UR4, 0xffffffff ;  /* 0xffffffff00047882 */ /* 0x000fe20000000000 */
[----:B------:R-:W-:Y:S02]  /*8210*/  IMAD.IADD R5, R206, 0x1, -R5 ;  /* 0x00000001ce057824 */ /* 0x000fe400078e0a05 */
[----:B------:R-:W-:Y:S05]  /*8220*/  BRA.DIV UR4, `(.L_x_6373) ;  /* 0x0000010a04707947 */ /* 0x000fea000b800000 */
.L_x_6579:
[----:B------:R-:W-:Y:S01]  /*8230*/  UMOV UR4, 0xffffffff ;  /* 0xffffffff00047882 */ /* 0x000fe20000000000 */
[----:B------:R-:W-:Y:S02]  /*8240*/  SHF.L.U32 R3, R5, 0x1f, RZ ;  /* 0x0000001f05037819 */ /* 0x000fe400000006ff */
[----:B------:R-:W-:Y:S05]  /*8250*/  BRA.DIV UR4, `(.L_x_6374) ;  /* 0x0000010a048c7947 */ /* 0x000fea000b800000 */
.L_x_6582:
[----:B------:R-:W0:Y:S01]  /*8260*/  SYNCS.PHASECHK.TRANS64.TRYWAIT P2, [R2+URZ+0x28c00], R3 ;  /* 0x028c0003020075a7 */ /* 0x000e22000804017f */
[----:B-----5:R-:W-:Y:S01]  /*8270*/  IMAD.MOV.U32 R0, RZ, RZ, R32 ;  /* 0x000000ffff007224 */ /* 0x020fe200078e0020 */
[----:B------:R-:W-:Y:S01]  /*8280*/  MOV R4, R33 ;  /* 0x0000002100047202 */ /* 0x000fe20000000f00 */
[----:B------:R-:W-:Y:S01]  /*8290*/  IMAD.MOV.U32 R5, RZ, RZ, R34 ;  /* 0x000000ffff057224 */ /* 0x000fe200078e0022 */
[----:B------:R-:W-:Y:S01]  /*82a0*/  BSSY B1, `(.L_x_6375) ;  /* 0x0000018000017945 */ /* 0x000fe20003800000 */
[----:B------:R-:W-:Y:S01]  /*82b0*/  IMAD.MOV.U32 R6, RZ, RZ, R35 ;  /* 0x000000ffff067224 */ /* 0x000fe200078e0023 */
[----:B------:R-:W-:Y:S02]  /*82c0*/  PRMT R50, R50, 0x5410, R0 ;  /* 0x0000541032327816 */ /* 0x000fe40000000000 */
        /* <DEDUP_REMOVED lines=12> */
[----:B------:R-:W-:-:S02]  /*8390*/  PRMT R50, R4, 0x7610, R50 ;  /* 0x0000761004327816 */ /* 0x000fc40000000032 */
[----:B------:R-:W-:Y:S01]  /*83a0*/  PRMT R53, R5, 0x5410, R6 ;  /* 0x0000541005357816 */ /* 0x000fe20000000006 */
[----:B------:R-:W-:Y:S01]  /*83b0*/  IMAD.MOV.U32 R6, RZ, RZ, R27 ;  /* 0x000000ffff067224 */ /* 0x000fe200078e001b */
[----:B------:R-:W-:Y:S02]  /*83c0*/  MOV R4, R29 ;  /* 0x0000001d00047202 */ /* 0x000fe40000000f00 */
[----:B------:R-:W-:Y:S02]  /*83d0*/  MOV R5, R26 ;  /* 0x0000001a00057202 */ /* 0x000fe40000000f00 */
[----:B------:R-:W-:Y:S01]  /*83e0*/  PRMT R52, R0, 0x5410, R4 ;  /* 0x0000541000347816 */ /* 0x000fe20000000004 */
[----:B------:R-:W-:Y:S01]  /*83f0*/  IMAD.IADD R0, R16, 0x1, R41 ;  /* 0x0000000110007824 */ /* 0x000fe200078e0229 */
[----:B------:R-:W-:Y:S01]  /*8400*/  PRMT R54, R5, 0x5410, R6 ;  /* 0x0000541005367816 */ /* 0x000fe20000000006 */
[----:B0-----:R-:W-:Y:S06]  /*8410*/  @!P2 BRA `(.L_x_6376) ;  /* 0x000001080044a947 */ /* 0x001fec0003800000 */
.L_x_6583:
[----:B------:R-:W-:Y:S05]  /*8420*/  BSYNC B1 ;  /* 0x0000000000017941 */ /* 0x000fea0003800000 */
.L_x_6375:
[----:B------:R-:W-:Y:S01]  /*8430*/  BSSY B1, `(.L_x_6377) ;  /* 0x0000063000017945 */ /* 0x000fe20003800000 */
[----:B------:R-:W-:Y:S01]  /*8440*/  IMAD.MOV.U32 R55, RZ, RZ, R30 ;  /* 0x000000ffff377224 */ /* 0x000fe200078e001e */
[----:B------:R-:W-:Y:S02]  /*8450*/  MOV R57, R31 ;  /* 0x0000001f00397202 */ /* 0x000fe40000000f00 */
[----:B0-----:R-:W-:Y:S01]  /*8460*/  LOP3.LUT R3, R0, 0x38, RZ, 0xc0, !PT ;  /* 0x0000003800037812 */ /* 0x001fe200078ec0ff */
[----:B------:R-:W-:Y:S06]  /*8470*/  @P0 BRA `(.L_x_6378) ;  /* 0x0000000400780947 */ /* 0x000fec0003800000 */
[----:B------:R-:W-:Y:S01]  /*8480*/  IMAD.SHL.U32 R0, R191, 0x40, RZ ;  /* 0x00000040bf007824 */ /* 0x000fe200078e00ff */
[--C-:B------:R-:W-:Y:S02]  /*8490*/  SHF.R.U64 R48, R32, 0x10, R33.reuse ;  /* 0x0000001020307819 */ /* 0x100fe40000001221 */
[----:B------:R-:W-:Y:S01]  /*84a0*/  SHF.R.U32.HI R40, RZ, 0x10, R33 ;  /* 0x00000010ff287819 */ /* 0x000fe20000011621 */
[--C-:B------:R-:W-:Y:S01]  /*84b0*/  HADD2.F32 R33, -RZ, R15.reuse.H1_H1 ;  /* 0x3000000fff217230 */ /* 0x100fe20000004100 */
[----:B------:R-:W-:Y:S02]  /*84c0*/  LOP3.LUT R4, R0, 0x1c0, RZ, 0xc0, !PT ;  /* 0x000001c000047812 */ /* 0x000fe400078ec0ff */
[----:B------:R-:W-:Y:S01]  /*84d0*/  SHF.R.U64 R47, R34, 0x10, R35 ;  /* 0x00000010222f7819 */ /* 0x000fe20000001223 */
[----:B------:R-:W-:Y:S01]  /*84e0*/  HADD2.F32 R34, -RZ, R15.H0_H0 ;  /* 0x2000000fff227230 */ /* 0x000fe20000004100 */
[----:B------:R-:W-:Y:S02]  /*84f0*/  LOP3.LUT R0, R4, 0x38, R16, 0xf8, !PT ;  /* 0x0000003804007812 */ /* 0x000fe400078ef810 */
[----:B------:R-:W-:-:S02]  /*8500*/  SHF.R.U32.HI R7, RZ, 0x3, R4 ;  /* 0x00000003ff077819 */ /* 0x000fc40000011604 */
[--C-:B------:R-:W-:Y:S02]  /*8510*/  SHF.R.U64 R45, R36, 0x10, R37.reuse ;  /* 0x00000010242d7819 */ /* 0x100fe40000001225 */
[----:B------:R-:W-:Y:S02]  /*8520*/  LOP3.LUT R0, R0, R7, RZ, 0x3c, !PT ;  /* 0x0000000700007212 */ /* 0x000fe400078e3cff */
[----:B------:R-:W-:Y:S02]  /*8530*/  SHF.R.U32.HI R36, RZ, 0x10, R37 ;  /* 0x00000010ff247819 */ /* 0x000fe40000011625 */
[--C-:B------:R-:W-:Y:S01]  /*8540*/  SHF.R.U64 R44, R38, 0x10, R39.reuse ;  /* 0x00000010262c7819 */ /* 0x100fe20000001227 */
[----:B------:R-:W-:Y:S01]  /*8550*/  IMAD R5, R199, 0x200, R0 ;  /* 0x00000200c7057824 */ /* 0x000fe200078e0200 */
[----:B------:R-:W-:Y:S02]  /*8560*/  LOP3.LUT R0, R7, R3, R4, 0x1e, !PT ;  /* 0x0000000307007212 */ /* 0x000fe400078e1e04 */
[----:B------:R-:W-:-:S02]  /*8570*/  SHF.R.U32.HI R41, RZ, 0x10, R39 ;  /* 0x00000010ff297819 */ /* 0x000fc40000011627 */
[----:B------:R-:W-:Y:S01]  /*8580*/  LEA R42, R5, R2, 0x1 ;  /* 0x00000002052a7211 */ /* 0x000fe200078e08ff */
[----:B------:R-:W-:Y:S01]  /*8590*/  IMAD R9, R199, 0x200, R0 ;  /* 0x00000200c7097824 */ /* 0x000fe200078e0200 */
[----:B------:R-:W-:Y:S01]  /*85a0*/  SHF.R.U32.HI R46, RZ, 0x10, R35 ;  /* 0x00000010ff2e7819 */ /* 0x000fe20000011623 */
[----:B------:R-:W-:Y:S02]  /*85b0*/  HADD2.F32 R35, -RZ, R36.H0_H0 ;  /* 0x20000024ff237230 */ /* 0x000fe40000004100 */
[----:B------:R-:W-:Y:S01]  /*85c0*/  IMAD R43, R9, 0x2, R2 ;  /* 0x00000002092b7824 */ /* 0x000fe200078e0202 */
[----:B------:R-:W0:Y:S01]  /*85d0*/  LDS.128 R4, [R42+0x20400] ;  /* 0x020400002a047984 */ /* 0x000e220000000c00 */
[----:B------:R-:W-:-:S03]  /*85e0*/  HADD2.F32 R36, -RZ, R50.H0_H0 ;  /* 0x20000032ff247230 */ /* 0x000fc60000004100 */
[----:B------:R-:W1:Y:S01]  /*85f0*/  LDS.128 R8, [R43+0x20400] ;  /* 0x020400002b087984 */ /* 0x000e620000000c00 */
[--C-:B0-----:R-:W-:Y:S02]  /*8600*/  HADD2.F32 R12, -RZ, R5.reuse.H0_H0 ;  /* 0x20000005ff0c7230 */ /* 0x101fe40000004100 */
[----:B------:R-:W-:Y:S02]  /*8610*/  HADD2.F32 R5, -RZ, R5.H1_H1 ;  /* 0x30000005ff057230 */ /* 0x000fe40000004100 */
[--C-:B-1----:R-:W-:Y:S02]  /*8620*/  HADD2.F32 R15, -RZ, R9.reuse.H0_H0 ;  /* 0x20000009ff0f7230 */ /* 0x102fe40000004100 */
[----:B------:R-:W-:Y:S02]  /*8630*/  HADD2.F32 R20, -RZ, R9.H1_H1 ;  /* 0x30000009ff147230 */ /* 0x000fe40000004100 */
[----:B------:R-:W-:Y:S02]  /*8640*/  HADD2.F32 R21, -RZ, R11.H0_H0 ;  /* 0x2000000bff157230 */ /* 0x000fe40000004100 */
[C---:B------:R-:W-:Y:S01]  /*8650*/  FMUL.FTZ R37, R15.reuse, R34 ;  /* 0x000000220f257220 */ /* 0x040fe20000410000 */
[----:B------:R-:W-:Y:S01]  /*8660*/  FMUL.FTZ R39, R15, R33 ;  /* 0x000000210f277220 */ /* 0x000fe20000410000 */
[----:B------:R-:W-:-:S02]  /*8670*/  HADD2.F32 R15, -RZ, R40.H0_H0 ;  /* 0x20000028ff0f7230 */ /* 0x000fc40000004100 */
[----:B------:R-:W-:Y:S01]  /*8680*/  FMUL.FTZ R38, R20, R35 ;  /* 0x0000002314267220 */ /* 0x000fe20000410000 */
[C---:B------:R-:W-:Y:S01]  /*8690*/  FFMA.FTZ R37, R12.reuse, R33, -R37 ;  /* 0x000000210c257223 */ /* 0x040fe20000010825 */
[----:B------:R-:W-:Y:S01]  /*86a0*/  FFMA.FTZ R39, R12, R34, R39 ;  /* 0x000000220c277223 */ /* 0x000fe20000010027 */
[----:B------:R-:W-:Y:S02]  /*86b0*/  HADD2.F32 R12, -RZ, R51.H1_H1 ;  /* 0x30000033ff0c7230 */ /* 0x000fe40000004100 */
[C---:B------:R-:W-:Y:S01]  /*86c0*/  FMUL.FTZ R40, R21.reuse, R36 ;  /* 0x0000002415287220 */ /* 0x040fe20000410000 */
[----:B------:R-:W-:Y:S02]  /*86d0*/  HADD2.F32 R13, -RZ, R7.H0_H0 ;  /* 0x20000007ff0d7230 */ /* 0x000fe40000004100 */
[----:B------:R-:W-:Y:S01]  /*86e0*/  FMUL.FTZ R20, R20, R15 ;  /* 0x0000000f14147220 */ /* 0x000fe20000410000 */
[----:B------:R-:W-:Y:S02]  /*86f0*/  HADD2.F32 R32, -RZ, R11.H1_H1 ;  /* 0x3000000bff207230 */ /* 0x000fe40000004100 */
[----:B------:R-:W-:Y:S01]  /*8700*/  FMUL.FTZ R21, R21, R12 ;  /* 0x0000000c15157220 */ /* 0x000fe20000410000 */
[----:B------:R-:W-:-:S02]  /*8710*/  HADD2.F32 R33, -RZ, R41.H0_H0 ;  /* 0x20000029ff217230 */ /* 0x000fc40000004100 */
[C---:B------:R-:W-:Y:S01]  /*8720*/  FFMA.FTZ R38, R5.reuse, R15, -R38 ;  /* 0x0000000f05267223 */ /* 0x040fe20000010826 */
[----:B------:R-:W-:Y:S02]  /*8730*/  HADD2.F32 R14, -RZ, R7.H1_H1 ;  /* 0x30000007ff0e7230 */ /* 0x000fe40000004100 */
[----:B------:R-:W-:Y:S01]  /*8740*/  FFMA.FTZ R34, R5, R35, R20 ;  /* 0x0000002305227223 */ /* 0x000fe20000010014 */
[C---:B------:R-:W-:Y:S01]  /*8750*/  FFMA.FTZ R40, R13.reuse, R12, -R40 ;  /* 0x0000000c0d287223 */ /* 0x040fe20000010828 */
[----:B------:R-:W-:Y:S02]  /*8760*/  HADD2.F32 R15, -RZ, R46.H0_H0 ;  /* 0x2000002eff0f7230 */ /* 0x000fe40000004100 */
[----:B------:R-:W-:Y:S01]  /*8770*/  FFMA.FTZ R36, R13, R36, R21 ;  /* 0x000000240d247223 */ /* 0x000fe20000010015 */
[----:B------:R-:W-:Y:S02]  /*8780*/  HADD2.F32 R9, -RZ, R8.H0_H0 ;  /* 0x20000008ff097230 */ /* 0x000fe40000004100 */
[----:B------:R-:W-:Y:S01]  /*8790*/  FMUL.FTZ R21, R32, R33 ;  /* 0x0000002120157220 */ /* 0x000fe20000410000 */
[----:B------:R-:W-:-:S02]  /*87a0*/  HADD2.F32 R5, -RZ, R50.H1_H1 ;  /* 0x30000032ff057230 */ /* 0x000fc40000004100 */
[-C--:B------:R-:W-:Y:S01]  /*87b0*/  FMUL.FTZ R41, R32, R15.reuse ;  /* 0x0000000f20297220 */ /* 0x080fe20000410000 */
[--C-:B------:R-:W-:Y:S02]  /*87c0*/  HADD2.F32 R13, -RZ, R49.reuse.H0_H0 ;  /* 0x20000031ff0d7230 */ /* 0x100fe40000004100 */
[----:B------:R-:W-:Y:S01]  /*87d0*/  FFMA.FTZ R35, R14, R15, -R21 ;  /* 0x0000000f0e237223 */ /* 0x000fe20000010815 */
[----:B------:R-:W-:Y:S02]  /*87e0*/  HADD2.F32 R0, -RZ, R4.H0_H0 ;  /* 0x20000004ff007230 */ /* 0x000fe40000004100 */
[C---:B------:R-:W-:Y:S01]  /*87f0*/  FMUL.FTZ R32, R9.reuse, R5 ;  /* 0x0000000509207220 */ /* 0x040fe20000410000 */
[----:B------:R-:W-:Y:S02]  /*8800*/  HADD2.F32 R11, -RZ, R10.H0_H0 ;  /* 0x2000000aff0b7230 */ /* 0x000fe40000004100 */
[----:B------:R-:W-:Y:S01]  /*8810*/  FMUL.FTZ R15, R9, R13 ;  /* 0x0000000d090f7220 */ /* 0x000fe20000410000 */
[----:B------:R-:W-:-:S02]  /*8820*/  HADD2.F32 R20, -RZ, R49.H1_H1 ;  /* 0x30000031ff147230 */ /* 0x000fc40000004100 */
[----:B------:R-:W-:Y:S01]  /*8830*/  FFMA.FTZ R41, R14, R33, R41 ;  /* 0x000000210e297223 */ /* 0x000fe20000010029 */
[----:B------:R-:W-:Y:S02]  /*8840*/  HADD2.F32 R12, -RZ, R51.H0_H0 ;  /* 0x20000033ff0c7230 */ /* 0x000fe40000004100 */
[C---:B------:R-:W-:Y:S01]  /*8850*/  FFMA.FTZ R15, R0.reuse, R5, -R15 ;  /* 0x00000005000f7223 */ /* 0x040fe2000001080f */
[----:B------:R-:W-:Y:S01]  /*8860*/  FFMA.FTZ R32, R0, R13, R32 ;  /* 0x0000000d00207223 */ /* 0x000fe20000010020 */
[----:B------:R-:W-:Y:S02]  /*8870*/  HADD2.F32 R7, -RZ, R6.H0_H0 ;  /* 0x20000006ff077230 */ /* 0x000fe40000004100 */
[C---:B------:R-:W-:Y:S01]  /*8880*/  FMUL.FTZ R14, R11.reuse, R20 ;  /* 0x000000140b0e7220 */ /* 0x040fe20000410000 */
[----:B------:R-:W-:Y:S01]  /*8890*/  FMUL.FTZ R0, R11, R12 ;  /* 0x0000000c0b007220 */ /* 0x000fe20000410000 */
[----:B------:R-:W-:Y:S02]  /*88a0*/  HADD2.F32 R8, -RZ, R8.H1_H1 ;  /* 0x30000008ff087230 */ /* 0x000fe40000004100 */
        /* <DEDUP_REMOVED lines=10> */
[----:B------:R-:W-:Y:S01]  /*8950*/  FMUL.FTZ R8, R8, R5 ;  /* 0x0000000508087220 */ /* 0x000fe20000410000 */
[----:B------:R-:W-:Y:S02]  /*8960*/  HADD2.F32 R6, -RZ, R6.H1_H1 ;  /* 0x30000006ff067230 */ /* 0x000fe40000004100 */
[----:B------:R-:W-:Y:S01]  /*8970*/  FMUL.FTZ R10, R10, R9 ;  /* 0x000000090a0a7220 */ /* 0x000fe20000410000 */
        /* <DEDUP_REMOVED lines=14> */
.L_x_6378:
[----:B------:R-:W-:Y:S05]  /*8a60*/  BSYNC B1 ;  /* 0x0000000000017941 */ /* 0x000fea0003800000 */
.L_x_6377:
[----:B------:R-:W-:Y:S01]  /*8a70*/  PRMT R39, R55, 0x5410, R57 ;  /* 0x0000541037277816 */ /* 0x000fe20000000039 */
[----:B------:R-:W-:Y:S06]  /*8a80*/  @P1 BRA `(.L_x_6364) ;  /* 0x00000004005c1947 */ /* 0x000fec0003800000 */
[----:B------:R-:W-:Y:S01]  /*8a90*/  LOP3.LUT R0, R220, R3, R216, 0x1e, !PT ;  /* 0x00000003dc007212 */ /* 0x000fe200078e1ed8 */
[----:B0-----:R-:W0:Y:S01]  /*8aa0*/  LDS.128 R4, [R215+0x20400] ;  /* 0x02040000d7047984 */ /* 0x001e220000000c00 */
        /* <DEDUP_REMOVED lines=39> */
[----:B------:R-:W-:-:S02]  /*8d20*/  HADD2.F32 R12, -RZ, R54.H0_H0 ;  /* 0x20000036ff0c7230 */ /* 0x000fc40000004100 */
[----:B------:R-:W-:Y:S01]  /*8d30*/  FFMA.FTZ R30, R5, R27, R30 ;  /* 0x0000001b051e7223 */ /* 0x000fe2000001001e */
[----:B------:R-:W-:Y:S02]  /*8d40*/  HADD2.F32 R24, -RZ, R11.H0_H0 ;  /* 0x2000000bff187230 */ /* 0x000fe40000004100 */
[----:B------:R-:W-:Y:S01]  /*8d50*/  FFMA.FTZ R26, R0, R25, R26 ;  /* 0x00000019001a7223 */ /* 0x000fe2000001001a */
[----:B------:R-:W-:Y:S02]  /*8d60*/  HADD2.F32 R9, -RZ, R39.H1_H1 ;  /* 0x30000027ff097230 */ /* 0x000fe40000004100 */
[C---:B------:R-:W-:Y:S01]  /*8d70*/  FMUL.FTZ R0, R21.reuse, R20 ;  /* 0x0000001415007220 */ /* 0x040fe20000410000 */
[----:B------:R-:W-:Y:S02]  /*8d80*/  HADD2.F32 R5, -RZ, R54.H1_H1 ;  /* 0x30000036ff057230 */ /* 0x000fe40000004100 */
[----:B------:R-:W-:Y:S01]  /*8d90*/  FMUL.FTZ R32, R21, R12 ;  /* 0x0000000c15207220 */ /* 0x000fe20000410000 */
[----:B------:R-:W-:-:S02]  /*8da0*/  HADD2.F32 R11, -RZ, R11.H1_H1 ;  /* 0x3000000bff0b7230 */ /* 0x000fc40000004100 */
        /* <DEDUP_REMOVED lines=11> */
[----:B------:R-:W-:Y:S02]  /*8e60*/  HADD2.F32 R11, -RZ, R36.H0_H0 ;  /* 0x20000024ff0b7230 */ /* 0x000fe40000004100 */
[C---:B------:R-:W-:Y:S01]  /*8e70*/  FFMA.FTZ R27, R7.reuse, R0, -R34 ;  /* 0x00000000071b7223 */ /* 0x040fe20000010822 */
[----:B------:R-:W-:Y:S02]  /*8e80*/  HADD2.F32 R5, -RZ, R38.H0_H0 ;  /* 0x20000026ff057230 */ /* 0x000fe40000004100 */
[----:B------:R-:W-:Y:S01]  /*8e90*/  FFMA.FTZ R33, R7, R12, R14 ;  /* 0x0000000c07217223 */ /* 0x000fe2000001000e */
[----:B------:R-:W-:Y:S02]  /*8ea0*/  HADD2.F32 R10, -RZ, R10.H1_H1 ;  /* 0x3000000aff0a7230 */ /* 0x000fe40000004100 */
[C---:B------:R-:W-:Y:S01]  /*8eb0*/  FMUL.FTZ R7, R8.reuse, R11 ;  /* 0x0000000b08077220 */ /* 0x040fe20000410000 */
[----:B------:R-:W-:Y:S02]  /*8ec0*/  HADD2.F32 R13, -RZ, R35.H0_H0 ;  /* 0x20000023ff0d7230 */ /* 0x000fe40000004100 */
[----:B------:R-:W-:Y:S01]  /*8ed0*/  FMUL.FTZ R8, R8, R5 ;  /* 0x0000000508087220 */ /* 0x000fe20000410000 */
[----:B------:R-:W-:-:S02]  /*8ee0*/  HADD2.F32 R9, -RZ, R37.H0_H0 ;  /* 0x20000025ff097230 */ /* 0x000fc40000004100 */
[----:B------:R-:W-:Y:S01]  /*8ef0*/  FFMA.FTZ R0, R4, R5, -R7 ;  /* 0x0000000504007223 */ /* 0x000fe20000010807 */
[----:B------:R-:W-:Y:S02]  /*8f00*/  HADD2.F32 R6, -RZ, R6.H1_H1 ;  /* 0x30000006ff067230 */ /* 0x000fe40000004100 */
[----:B------:R-:W-:Y:S01]  /*8f10*/  FMUL.FTZ R25, R10, R13 ;  /* 0x0000000d0a197220 */ /* 0x000fe20000410000 */
[----:B------:R-:W-:Y:S01]  /*8f20*/  FFMA.FTZ R11, R4, R11, R8 ;  /* 0x0000000b040b7223 */ /* 0x000fe20000010008 */
[-C--:B------:R-:W-:Y:S01]  /*8f30*/  FMUL.FTZ R10, R10, R9.reuse ;  /* 0x000000090a0a7220 */ /* 0x080fe20000410000 */
[----:B------:R-:W-:Y:S01]  /*8f40*/  F2FP.F16.F32.PACK_AB R7, R27, R20 ;  /* 0x000000141b07723e */ /* 0x000fe200000000ff */
[C---:B------:R-:W-:Y:S01]  /*8f50*/  FFMA.FTZ R8, R6.reuse, R9, -R25 ;  /* 0x0000000906087223 */ /* 0x040fe20000010819 */
[----:B------:R-:W-:Y:S01]  /*8f60*/  F2FP.F16.F32.PACK_AB R27, R33, R24 ;  /* 0x00000018211b723e */ /* 0x000fe200000000ff */
[----:B------:R-:W-:Y:S01]  /*8f70*/  FFMA.FTZ R13, R6, R13, R10 ;  /* 0x0000000d060d7223 */ /* 0x000fe2000001000a */
[----:B------:R-:W-:-:S02]  /*8f80*/  F2FP.F16.F32.PACK_AB R5, R28, R29 ;  /* 0x0000001d1c05723e */ /* 0x000fc400000000ff */
[----:B------:R-:W-:Y:S02]  /*8f90*/  F2FP.F16.F32.PACK_AB R4, R0, R15 ;  /* 0x0000000f0004723e */ /* 0x000fe400000000ff */
[----:B------:R-:W-:Y:S02]  /*8fa0*/  F2FP.F16.F32.PACK_AB R24, R11, R26 ;  /* 0x0000001a0b18723e */ /* 0x000fe400000000ff */
[----:B------:R-:W-:Y:S02]  /*8fb0*/  F2FP.F16.F32.PACK_AB R6, R8, R21 ;  /* 0x000000150806723e */ /* 0x000fe400000000ff */
[----:B------:R-:W-:Y:S02]  /*8fc0*/  F2FP.F16.F32.PACK_AB R25, R30, R31 ;  /* 0x0000001f1e19723e */ /* 0x000fe400000000ff */
[----:B------:R-:W-:Y:S01]  /*8fd0*/  F2FP.F16.F32.PACK_AB R26, R13, R32 ;  /* 0x000000200d1a723e */ /* 0x000fe200000000ff */
[----:B------:R4:W-:Y:S04]  /*8fe0*/  STS.128 [R215+0x20400], R4 ;  /* 0x02040004d7007388 */ /* 0x0009e80000000c00 */
[----:B------:R4:W-:Y:S02]  /*8ff0*/  STS.128 [R3+0x20400], R24 ;  /* 0x0204001803007388 */ /* 0x0009e40000000c00 */
.L_x_6364:
[----:B------:R-:W-:Y:S05]  /*9000*/  BSYNC B0 ;  /* 0x0000000000007941 */ /* 0x000fea0003800000 */
.L_x_6344:
        /* <DEDUP_REMOVED lines=8> */
.L_x_6341:
[----:B------:R-:W-:-:S13]  /*9090*/  ISETP.NE.AND P0, PT, R188, 0x3, PT ;  /* 0x00000003bc00780c */ /* 0x000fda0003f05270 */
[----:B------:R-:W-:Y:S05]  /*90a0*/  @!P0 BRA `(.L_x_6379) ;  /* 0x0000000000048947 */ /* 0x000fea0003800000 */
[----:B------:R-:W-:Y:S01]  /*90b0*/  BPT.TRAP 0x1 ;  /* 0x000000040000795c */ /* 0x000fe20000300000 */
.L_x_6379:
[----:B------:R-:W-:Y:S01]  /*90c0*/  IMAD R21, R18, 0x8, R2 ;  /* 0x0000000812157824 */ /* 0x000fe200078e0202 */
[----:B------:R-:W-:-:S04]  /*90d0*/  SHF.L.U32 R58, R19, 0x1f, RZ ;  /* 0x0000001f133a7819 */ /* 0x000fc800000006ff */
[----:B------:R0:W0:Y:S01]  /*90e0*/  SYNCS.PHASECHK.TRANS64.TRYWAIT P1, [R21+URZ+0x28c30], R58 ;  /* 0x028c303a150075a7 */ /* 0x000022000802017f */
[----:B------:R-:W-:Y:S05]  /*90f0*/  @!P0 BRA `(.L_x_6380) ;  /* 0x0000000000048947 */ /* 0x000fea0003800000 */
[----:B------:R-:W-:Y:S01]  /*9100*/  BPT.TRAP 0x1 ;  /* 0x000000040000795c */ /* 0x000fe20000300000 */
.L_x_6380:
[C---:B--23--:R-:W-:Y:S01]  /*9110*/  IADD3 R0, R2.reuse, 0x22400, RZ ;  /* 0x0002240002007810 */ /* 0x04cfe20007ffe0ff */
        /* <DEDUP_REMOVED lines=9> */
.L_x_6381:
        /* <DEDUP_REMOVED lines=13> */
[----:B------:R-:W-:Y:S01]  /*9280*/  IADD3 R6, R14, 0x2, RZ ;  /* 0x000000020e067810 */ /* 0x000fe20007ffe0ff */
[----:B------:R-:W-:Y:S01]  /*9290*/  IMAD.MOV.U32 R9, RZ, RZ, 0x40000040 ;  /* 0x40000040ff097424 */ /* 0x000fe200078e00ff */
[----:B------:R-:W-:Y:S01]  /*92a0*/  IADD3 R8, R4, 0x4, RZ ;  /* 0x0000000404087810 */ /* 0x000fe20007ffe0ff */
[----:B------:R-:W-:Y:S01]  /*92b0*/  IMAD.MOV.U32 R15, RZ, RZ, 0x40000040 ;  /* 0x40000040ff0f7424 */ /* 0x000fe200078e00ff */
[----:B------:R-:W-:Y:S01]  /*92c0*/  LEA R12, R185, R190, 0x6 ;  /* 0x000000beb90c7211 */ /* 0x000fe200078e30ff */
[----:B------:R-:W-:Y:S01]  /*92d0*/  IMAD.MOV.U32 R3, RZ, RZ, 0x40 ;  /* 0x00000040ff037424 */ /* 0x000fe200078e00ff */
[----:B------:R-:W1:Y:S03]  /*92e0*/  S2R R59, SR_TID.X ;  /* 0x00000000003b7919 */ /* 0x000e660000002100 */
[----:B------:R-:W-:-:S02]  /*92f0*/  IMAD R0, R168, -0x40, R3 ;  /* 0xffffffc0a8007824 */ /* 0x000fc400078e0203 */
[----:B------:R-:W-:Y:S01]  /*9300*/  HGMMA.64x64x16.F32 R24, gdesc[UR4], RZ, !UPT, gsb0 ;  /* 0x00e00000041879f0 */ /* 0x000fe2000c0008ff */
[----:B------:R-:W-:Y:S02]  /*9310*/  R2UR UR4, R10 ;  /* 0x000000000a0472ca */ /* 0x000fe400000e0000 */
[----:B------:R-:W-:Y:S02]  /*9320*/  R2UR UR5, R11 ;  /* 0x000000000b0572ca */ /* 0x000fe400000e0000 */
[----:B------:R-:W-:Y:S01]  /*9330*/  R2UR UR6, R6 ;  /* 0x00000000060672ca */ /* 0x000fe200000e0000 */
[C---:B------:R-:W-:Y:S01]  /*9340*/  VIADD R6, R14.reuse, 0x4 ;  /* 0x000000040e067836 */ /* 0x040fe20000000000 */
[----:B------:R-:W-:Y:S01]  /*9350*/  R2UR UR7, R7 ;  /* 0x00000000070772ca */ /* 0x000fe200000e0000 */
[----:B------:R-:W-:Y:S01]  /*9360*/  VIADD R14, R14, 0x6 ;  /* 0x000000060e0e7836 */ /* 0x000fe20000000000 */
[----:B------:R-:W-:Y:S02]  /*9370*/  MOV R7, 0x40000040 ;  /* 0x4000004000077802 */ /* 0x000fe40000000f00 */
[----:B------:R-:W-:-:S02]  /*9380*/  IADD3 R3, R187, 0x1, R0 ;  /* 0x00000001bb037810 */ /* 0x000fc40007ffe000 */
[C---:B------:R-:W-:Y:S02]  /*9390*/  IADD3 R0, -R192.reuse, R0, R187 ;  /* 0x00000000c0007210 */ /* 0x040fe40007ffe1bb */
[----:B------:R-:W-:Y:S02]  /*93a0*/  IADD3 R3, -R192, R3, -R184 ;  /* 0x00000003c0037210 */ /* 0x000fe40007ffe9b8 */
[----:B-1----:R-:W-:Y:S01]  /*93b0*/  LOP3.LUT R59, R59, 0x7f, RZ, 0xc0, !PT ;  /* 0x0000007f3b3b7812 */ /* 0x002fe200078ec0ff */
[----:B------:R-:W-:Y:S02]  /*93c0*/  WARPGROUP.DEPBAR.LE gsb0, 0x0 ;  /* 0x00008000000079c5 */ /* 0x000fe40000010000 */
[----:B------:R-:W-:-:S06]  /*93d0*/  WARPGROUP.ARRIVE ;  /* 0x00000000000079c5 */ /* 0x000fcc0000000000 */
[----:B------:R-:W-:Y:S01]  /*93e0*/  HGMMA.64x64x16.F32 R24, gdesc[UR4], R24, gsb0 ;  /* 0x00e00000041879f0 */ /* 0x000fe20008000818 */
[----:B------:R-:W-:Y:S02]  /*93f0*/  R2UR UR4, R8 ;  /* 0x00000000080472ca */ /* 0x000fe400000e0000 */
[----:B------:R-:W-:Y:S02]  /*9400*/  R2UR UR5, R9 ;  /* 0x00000000090572ca */ /* 0x000fe400000e0000 */
[----:B------:R-:W-:Y:S01]  /*9410*/  R2UR UR6, R6 ;  /* 0x00000000060672ca */ /* 0x000fe200000e0000 */
[----:B------:R-:W-:Y:S01]  /*9420*/  VIADD R6, R4, 0x6 ;  /* 0x0000000604067836 */ /* 0x000fe20000000000 */
        /* <DEDUP_REMOVED lines=8> */
[----:B------:R-:W-:Y:S02]  /*94b0*/  R2UR UR7, R15 ;  /* 0x000000000f0772ca */ /* 0x000fe400000e0000 */
[----:B------:R-:W-:-:S04]  /*94c0*/  IADD3 R15, R3, 0x8, R12 ;  /* 0x00000008030f7810 */ /* 0x000fc80007ffe00c */
[----:B------:R-:W-:Y:S02]  /*94d0*/  VIMNMX R15, R0, R15, PT ;  /* 0x0000000f000f7248 */ /* 0x000fe40003fe0100 */
[----:B------:R-:W-:Y:S02]  /*94e0*/  VIADDMNMX R0, R12, R3, R0, PT ;  /* 0x000000030c007246 */ /* 0x000fe40003800100 */
[C---:B------:R-:W-:Y:S02]  /*94f0*/  ISETP.GT.AND P1, PT, R15.reuse, RZ, PT ;  /* 0x000000ff0f00720c */ /* 0x040fe40003f24270 */
[C---:B------:R-:W-:Y:S02]  /*9500*/  ISETP.GT.AND P2, PT, R15.reuse, 0x1, PT ;  /* 0x000000010f00780c */ /* 0x040fe40003f44270 */
[----:B------:R-:W-:Y:S02]  /*9510*/  ISETP.GT.AND P3, PT, R15, 0x8, PT ;  /* 0x000000080f00780c */ /* 0x000fe40003f64270 */
[----:B------:R-:W-:-:S02]  /*9520*/  ISETP.GT.AND P4, PT, R0, 0x19, PT ;  /* 0x000000190000780c */ /* 0x000fc40003f84270 */
[----:B------:R-:W-:Y:S01]  /*9530*/  ISETP.GT.AND P5, PT, R0, 0x20, PT ;  /* 0x000000200000780c */ /* 0x000fe20003fa4270 */
        /* <DEDUP_REMOVED lines=50> */
[----:B------:R-:W-:Y:S01]  /*9860*/  ULDC UR4, c[0x0][0x988] ;  /* 0x0002620000047ab9 */ /* 0x000fe20000000800 */
[----:B------:R-:W3:Y:S01]  /*9870*/  MUFU.TANH R35, R35 ;  /* 0x0000002300237308 */ /* 0x000ee20000002400 */
[----:B-1----:R-:W-:-:S02]  /*9880*/  FSEL R62, R31, -INF , P1 ;  /* 0xff8000001f3e7808 */ /* 0x002fc40000800000 */
        /* <DEDUP_REMOVED lines=63> */
[----:B----4-:R-:W-:Y:S02]  /*9c80*/  FSEL R12, R29, -INF , P1 ;  /* 0xff8000001d0c7808 */ /* 0x010fe40000800000 */
[----:B--2---:R-:W-:Y:S02]  /*9c90*/  FMNMX.FTZ R20, R57, R20, !PT ;  /* 0x0000001439147209 */ /* 0x004fe40007810000 */
[----:B------:R-:W-:Y:S02]  /*9ca0*/  ISETP.GT.AND P1, PT, R0, 0x11, PT ;  /* 0x000000110000780c */ /* 0x000fe40003f24270 */
[----:B------:R-:W-:Y:S01]  /*9cb0*/  FMNMX.FTZ R3, R12, R3, !PT ;  /* 0x000000030c037209 */ /* 0x000fe20007810000 */
[----:B------:R-:W2:Y:S01]  /*9cc0*/  MUFU.TANH R36, R36 ;  /* 0x0000002400247308 */ /* 0x000ea20000002400 */
[----:B------:R-:W4:Y:S01]  /*9cd0*/  SHFL.BFLY PT, R15, R20, 0x1, 0x1f ;  /* 0x0c201f00140f7f89 */ /* 0x000f2200000e0000 */
[----:B---3--:R-:W-:-:S02]  /*9ce0*/  FSEL R32, R32, -INF , P2 ;  /* 0xff80000020207808 */ /* 0x008fc40001000000 */
[----:B------:R-:W-:Y:S02]  /*9cf0*/  ISETP.GT.AND P2, PT, R0, 0x28, PT ;  /* 0x000000280000780c */ /* 0x000fe40003f44270 */
[----:B------:R-:W-:Y:S02]  /*9d00*/  FMNMX.FTZ R3, R32, R3, !PT ;  /* 0x0000000320037209 */ /* 0x000fe40007810000 */
        /* <DEDUP_REMOVED lines=10> */
[----:B----4-:R-:W-:Y:S01]  /*9db0*/  FMNMX.FTZ R20, R20, R15, !PT ;  /* 0x0000000f14147209 */ /* 0x010fe20007810000 */
[----:B------:R-:W-:Y:S01]  /*9dc0*/  IMAD.U32 R15, RZ, RZ, UR4 ;  /* 0x00000004ff0f7e24 */ /* 0x000fe2000f8e00ff */
[----:B------:R-:W-:Y:S02]  /*9dd0*/  FMNMX.FTZ R3, R30, R3, !PT ;  /* 0x000000031e037209 */ /* 0x000fe40007810000 */
[----:B------:R-:W-:Y:S01]  /*9de0*/  ISETP.GT.AND P4, PT, R0, 0x30, PT ;  /* 0x000000300000780c */ /* 0x000fe20003f84270 */
[----:B------:R-:W3:Y:S01]  /*9df0*/  MUFU.TANH R44, R44 ;  /* 0x0000002c002c7308 */ /* 0x000ee20000002400 */
[----:B-1----:R-:W-:Y:S01]  /*9e00*/  FSEL R40, R40, -INF , P5 ;  /* 0xff80000028287808 */ /* 0x002fe20002800000 */
[----:B------:R-:W-:-:S03]  /*9e10*/  FMUL.FTZ R29, R20, R15 ;  /* 0x0000000f141d7220 */ /* 0x000fc60000410000 */
[----:B------:R-:W-:-:S03]  /*9e20*/  FMNMX.FTZ R3, R40, R3, !PT ;  /* 0x0000000328037209 */ /* 0x000fc60007810000 */
[----:B------:R-:W1:Y:S01]  /*9e30*/  MUFU.TANH R45, R45 ;  /* 0x0000002d002d7308 */ /* 0x000e620000002400 */
[----:B--2---:R-:W-:Y:S02]  /*9e40*/  FSEL R34, R41, -INF , P1 ;  /* 0xff80000029227808 */ /* 0x004fe40000800000 */
[----:B------:R-:W-:Y:S02]  /*9e50*/  FSETP.NEU.FTZ.AND P1, PT, R20, -INF , PT ;  /* 0xff8000001400780b */ /* 0x000fe40003f3d000 */
[----:B------:R-:W-:Y:S02]  /*9e60*/  FMNMX.FTZ R3, R34, R3, !PT ;  /* 0x0000000322037209 */ /* 0x000fe40007810000 */
[----:B------:R-:W-:Y:S01]  /*9e70*/  FSEL R29, R29, RZ, P1 ;  /* 0x000000ff1d1d7208 */ /* 0x000fe20000800000 */
[----:B------:R-:W2:Y:S01]  /*9e80*/  MUFU.TANH R48, R48 ;  /* 0x0000003000307308 */ /* 0x000ea20000002400 */
[----:B---3--:R-:W-:Y:S02]  /*9e90*/  FSEL R44, R44, -INF , P2 ;  /* 0xff8000002c2c7808 */ /* 0x008fe40001000000 */
[----:B------:R-:W-:Y:S01]  /*9ea0*/  ISETP.GT.AND P1, PT, R0, 0x31, PT ;  /* 0x000000310000780c */ /* 0x000fe20003f24270 */
[--C-:B------:R-:W-:Y:S01]  /*9eb0*/  FFMA.FTZ R14, R14, R15, -R29.reuse ;  /* 0x0000000f0e0e7223 */ /* 0x100fe2000001081d */
[----:B------:R-:W-:Y:S01]  /*9ec0*/  FMNMX.FTZ R3, R44, R3, !PT ;  /* 0x000000032c037209 */ /* 0x000fe20007810000 */
[-CC-:B------:R-:W-:Y:S01]  /*9ed0*/  FFMA.FTZ R27, R27, R15.reuse, -R29.reuse ;  /* 0x0000000f1b1b7223 */ /* 0x180fe2000001081d */
[----:B------:R-:W-:Y:S01]  /*9ee0*/  ISETP.GT.AND P2, PT, R0, 0x38, PT ;  /* 0x000000380000780c */ /* 0x000fe20003f44270 */
[----:B------:R-:W3:Y:S01]  /*9ef0*/  MUFU.TANH R49, R49 ;  /* 0x0000003100317308 */ /* 0x000ee20000002400 */
[----:B-1----:R-:W-:Y:S01]  /*9f00*/  FSEL R38, R45, -INF , P3 ;  /* 0xff8000002d267808 */ /* 0x002fe20001800000 */
[-CC-:B------:R-:W-:Y:S01]  /*9f10*/  FFMA.FTZ R60, R60, R15.reuse, -R29.reuse ;  /* 0x0000000f3c3c7223 */ /* 0x180fe2000001081d */
[-CC-:B------:R-:W-:Y:S01]  /*9f20*/  FFMA.FTZ R62, R62, R15.reuse, -R29.reuse ;  /* 0x0000000f3e3e7223 */ /* 0x180fe2000001081d */
[--C-:B------:R-:W-:Y:S01]  /*9f30*/  FFMA.FTZ R64, R64, R15, -R29.reuse ;  /* 0x0000000f40407223 */ /* 0x100fe2000001081d */
[----:B------:R-:W-:Y:S01]  /*9f40*/  FMNMX.FTZ R3, R38, R3, !PT ;  /* 0x0000000326037209 */ /* 0x000fe20007810000 */
[-CC-:B------:R-:W-:Y:S01]  /*9f50*/  FFMA.FTZ R66, R66, R15.reuse, -R29.reuse ;  /* 0x0000000f42427223 */ /* 0x180fe2000001081d */
[-CC-:B------:R-:W-:Y:S01]  /*9f60*/  FFMA.FTZ R68, R68, R15.reuse, -R29.reuse ;  /* 0x0000000f44447223 */ /* 0x180fe2000001081d */
[----:B------:R-:W1:Y:S01]  /*9f70*/  MUFU.TANH R52, R52 ;  /* 0x0000003400347308 */ /* 0x000e620000002400 */
[----:B--2---:R-:W-:Y:S01]  /*9f80*/  FSEL R48, R48, -INF , P4 ;  /* 0xff80000030307808 */ /* 0x004fe20002000000 */
[-CC-:B------:R-:W-:Y:S01]  /*9f90*/  FFMA.FTZ R70, R70, R15.reuse, -R29.reuse ;  /* 0x0000000f46467223 */ /* 0x180fe2000001081d */
[-CC-:B------:R-:W-:Y:S01]  /*9fa0*/  FFMA.FTZ R72, R72, R15.reuse, -R29.reuse ;  /* 0x0000000f48487223 */ /* 0x180fe2000001081d */
[--C-:B------:R-:W-:Y:S01]  /*9fb0*/  FFMA.FTZ R74, R74, R15, -R29.reuse ;  /* 0x0000000f4a4a7223 */ /* 0x100fe2000001081d */
[----:B------:R-:W-:Y:S01]  /*9fc0*/  FMNMX.FTZ R3, R48, R3, !PT ;  /* 0x0000000330037209 */ /* 0x000fe20007810000 */
        /* <DEDUP_REMOVED lines=9> */
[----:B------:R-:W-:Y:S01]  /*a060*/  FFMA.FTZ R29, R82, R15, -R29 ;  /* 0x0000000f521d7223 */ /* 0x000fe2000001081d */
[----:B------:R-:W-:Y:S01]  /*a070*/  MUFU.EX2 R165, R14 ;  /* 0x0000000e00a57308 */ /* 0x000fe20000000800 */
[----:B-1----:R-:W-:-:S04]  /*a080*/  FSEL R52, R52, -INF , P2 ;  /* 0xff80000034347808 */ /* 0x002fc80001000000 */
[----:B------:R-:W-:-:S03]  /*a090*/  FMNMX.FTZ R3, R52, R3, !PT ;  /* 0x0000000334037209 */ /* 0x000fc60007810000 */
[----:B------:R-:W1:Y:S01]  /*a0a0*/  MUFU.EX2 R84, R27 ;  /* 0x0000001b00547308 */ /* 0x000e620000000800 */
[----:B--2---:R-:W-:-:S04]  /*a0b0*/  FSEL R46, R53, -INF , P1 ;  /* 0xff800000352e7808 */ /* 0x004fc80000800000 */
[----:B------:R-:W-:-:S03]  /*a0c0*/  FMNMX.FTZ R3, R46, R3, !PT ;  /* 0x000000032e037209 */ /* 0x000fc60007810000 */
[----:B------:R-:W2:Y:S02]  /*a0d0*/  MUFU.EX2 R60, R60 ;  /* 0x0000003c003c7308 */ /* 0x000ea40000000800 */
[----:B------:R-:W3:Y:S06]  /*a0e0*/  SHFL.BFLY PT, R0, R3, 0x2, 0x1f ;  /* 0x0c401f0003007f89 */ /* 0x000eec00000e0000 */
[----:B------:R-:W4:Y:S01]  /*a0f0*/  MUFU.EX2 R167, R62 ;  /* 0x0000003e00a77308 */ /* 0x000f220000000800 */
[----:B-1----:R-:W-:Y:S01]  /*a100*/  FADD.FTZ R35, R165, R84 ;  /* 0x00000054a5237221 */ /* 0x002fe20000010000 */
[----:B------:R-:W-:-:S06]  /*a110*/  F2FP.F16.F32.PACK_AB R165, R84, R165 ;  /* 0x000000a554a5723e */ /* 0x000fcc00000000ff */
[----:B------:R-:W-:Y:S08]  /*a120*/  MUFU.EX2 R64, R64 ;  /* 0x0000004000407308 */ /* 0x000ff00000000800 */
[----:B------:R-:W-:Y:S01]  /*a130*/  MUFU.EX2 R153, R66 ;  /* 0x0000004200997308 */ /* 0x000fe20000000800 */
[----:B---3--:R-:W-:-:S05]  /*a140*/  FMNMX.FTZ R0, R3, R0, !PT ;  /* 0x0000000003007209 */ /* 0x008fca0007810000 */
[----:B------:R-:W1:Y:S02]  /*a150*/  SHFL.BFLY PT, R3, R0, 0x1, 0x1f ;  /* 0x0c201f0000037f89 */ /* 0x000e6400000e0000 */
[----:B------:R-:W-:Y:S08]  /*a160*/  MUFU.EX2 R68, R68 ;  /* 0x0000004400447308 */ /* 0x000ff00000000800 */
[----:B------:R-:W-:Y:S08]  /*a170*/  MUFU.EX2 R41, R29 ;  /* 0x0000001d00297308 */ /* 0x000ff00000000800 */
[----:B------:R-:W-:Y:S01]  /*a180*/  MUFU.EX2 R155, R70 ;  /* 0x00000046009b7308 */ /* 0x000fe20000000800 */
[----:B-1----:R-:W-:-:S07]  /*a190*/  FMNMX.FTZ R14, R0, R3, !PT ;  /* 0x00000003000e7209 */ /* 0x002fce0007810000 */
[----:B------:R-:W-:Y:S01]  /*a1a0*/  MUFU.EX2 R72, R72 ;  /* 0x0000004800487308 */ /* 0x000fe20000000800 */
[C---:B------:R-:W-:Y:S01]  /*a1b0*/  FSETP.NEU.FTZ.AND P1, PT, R14.reuse, -INF , PT ;  /* 0xff8000000e00780b */ /* 0x040fe20003f3d000 */
[----:B------:R-:W-:-:S06]  /*a1c0*/  FMUL.FTZ R0, R14, R15 ;  /* 0x0000000f0e007220 */ /* 0x000fcc0000410000 */
[----:B------:R-:W-:Y:S01]  /*a1d0*/  MUFU.EX2 R157, R74 ;  /* 0x0000004a009d7308 */ /* 0x000fe20000000800 */
[----:B------:R-:W-:Y:S01]  /*a1e0*/  FSEL R3, R0, RZ, P1 ;  /* 0x000000ff00037208 */ /* 0x000fe20000800000 */
[----:B--2---:R-:W-:Y:S01]  /*a1f0*/  FADD.FTZ R0, R60, R35 ;  /* 0x000000233c007221 */ /* 0x004fe20000010000 */
[----:B------:R-:W-:-:S03]  /*a200*/  ISETP.NE.AND P1, PT, R59, RZ, PT ;  /* 0x000000ff3b00720c */ /* 0x000fc60003f25270 */
        /* <DEDUP_REMOVED lines=8> */
[----:B----4-:R-:W-:Y:S01]  /*a290*/  FADD.FTZ R43, R167, R0 ;  /* 0x00000000a72b7221 */ /* 0x010fe20000010000 */
[----:B------:R-:W-:Y:S01]  /*a2a0*/  FFMA.FTZ R30, R30, R15, -R3 ;  /* 0x0000000f1e1e7223 */ /* 0x000fe20000010803 */
[----:B------:R-:W-:-:S02]  /*a2b0*/  @!P1 VIADD R0, R21, 0x28c40 ;  /* 0x00028c4015009836 */ /* 0x000fc40000000000 */
[-CC-:B------:R-:W-:Y:S01]  /*a2c0*/  FFMA.FTZ R40, R40, R15.reuse, -R3.reuse ;  /* 0x0000000f28287223 */ /* 0x180fe20000010803 */
[-CC-:B------:R-:W-:Y:S01]  /*a2d0*/  FFMA.FTZ R34, R34, R15.reuse, -R3.reuse ;  /* 0x0000000f22227223 */ /* 0x180fe20000010803 */
[-CC-:B------:R-:W-:Y:S01]  /*a2e0*/  FFMA.FTZ R44, R44, R15.reuse, -R3.reuse ;  /* 0x0000000f2c2c7223 */ /* 0x180fe20000010803 */
[----:B------:R-:W1:Y:S01]  /*a2f0*/  MUFU.EX2 R25, R25 ;  /* 0x0000001900197308 */ /* 0x000e620000000800 */
[----:B------:R-:W-:Y:S01]  /*a300*/  @!P1 PRMT R0, RZ, 0x654, R0 ;  /* 0x00000654ff009816 */ /* 0x000fe20000000000 */
[-CC-:B------:R-:W-:Y:S01]  /*a310*/  FFMA.FTZ R38, R38, R15.reuse, -R3.reuse ;  /* 0x0000000f26267223 */ /* 0x180fe20000010803 */
[-CC-:B------:R-:W-:Y:S01]  /*a320*/  FFMA.FTZ R48, R48, R15.reuse, -R3.reuse ;  /* 0x0000000f30307223 */ /* 0x180fe20000010803 */
[-CC-:B------:R-:W-:Y:S01]  /*a330*/  FFMA.FTZ R42, R42, R15.reuse, -R3.reuse ;  /* 0x0000000f2a2a7223 */ /* 0x180fe20000010803 */
[----:B------:R2:W-:Y:S01]  /*a340*/  @!P1 SYNCS.ARRIVE.TRANS64.RED.A1T0 RZ, [R0+URZ], RZ ;  /* 0x000000ff00ff99a7 */ /* 0x0005e2000810043f */
[-CC-:B------:R-:W-:Y:S01]  /*a350*/  FFMA.FTZ R52, R52, R15.reuse, -R3.reuse ;  /* 0x0000000f34347223 */ /* 0x180fe20000010803 */
[----:B------:R-:W-:Y:S01]  /*a360*/  FFMA.FTZ R3, R46, R15, -R3 ;  /* 0x0000000f2e037223 */ /* 0x000fe20000010803 */
[----:B------:R-:W3:Y:S01]  /*a370*/  MUFU.EX2 R28, R28 ;  /* 0x0000001c001c7308 */ /* 0x000ee20000000800 */
[----:B------:R-:W-:-:S07]  /*a380*/  F2FP.F16.F32.PACK_AB R167, R167, R60 ;  /* 0x0000003ca7a7723e */ /* 0x000fce00000000ff */
[----:B------:R3:W4:Y:S01]  /*a390*/  MUFU.EX2 R27, R12 ;  /* 0x0000000c001b7308 */ /* 0x0007220000000800 */
[----:B-1----:R-:W-:Y:S01]  /*a3a0*/  FADD.FTZ R37, R24, R25 ;  /* 0x0000001918257221 */ /* 0x002fe20000010000 */
[----:B------:R-:W-:-:S06]  /*a3b0*/  F2FP.F16.F32.PACK_AB R164, R25, R24 ;  /* 0x0000001819a4723e */ /* 0x000fcc00000000ff */
[----:B------:R-:W2:Y:S01]  /*a3c0*/  MUFU.EX2 R32, R32 ;  /* 0x0000002000207308 */ /* 0x000ea20000000800 */
[----:B---3--:R-:W-:-:S07]  /*a3d0*/  FADD.FTZ R12, R28, R37 ;  /* 0x000000251c0c7221 */ /* 0x008fce0000010000 */
[----:B------:R1:W3:Y:S01]  /*a3e0*/  MUFU.EX2 R29, R26 ;  /* 0x0000001a001d7308 */ /* 0x0002e20000000800 */
[C---:B----4-:R-:W-:Y:S01]  /*a3f0*/  FADD.FTZ R37, R27.reuse, R12 ;  /* 0x0000000c1b257221 */ /* 0x050fe20000010000 */
[----:B------:R-:W-:Y:S01]  /*a400*/  F2FP.F16.F32.PACK_AB R166, R27, R28 ;  /* 0x0000001c1ba6723e */ /* 0x000fe200000000ff */
[----:B------:R-:W-:Y:S06]  /*a410*/  BAR.SYNC.DEFER_BLOCKING 0xf, 0x100 ;  /* 0x03c4000000007b1d */ /* 0x000fec0000010000 */
[----:B------:R-:W4:Y:S01]  /*a420*/  MUFU.EX2 R36, R36 ;  /* 0x0000002400247308 */ /* 0x000f220000000800 */
[----:B-1----:R-:W-:Y:S01]  /*a430*/  FADD.FTZ R26, R64, R43 ;  /* 0x0000002b401a7221 */ /* 0x002fe20000010000 */
[----:B--2---:R-:W-:-:S03]  /*a440*/  FADD.FTZ R0, R32, R37 ;  /* 0x0000002520007221 */ /* 0x004fc60000010000 */
[C---:B------:R-:W-:Y:S01]  /*a450*/  FADD.FTZ R43, R153.reuse, R26 ;  /* 0x0000001a992b7221 */ /* 0x040fe20000010000 */
[----:B------:R-:W-:Y:S02]  /*a460*/  F2FP.F16.F32.PACK_AB R153, R153, R64 ;  /* 0x000000409999723e */ /* 0x000fe400000000ff */
[----:B------:R-:W1:Y:S01]  /*a470*/  MUFU.EX2 R31, R30 ;  /* 0x0000001e001f7308 */ /* 0x000e620000000800 */
[----:B------:R-:W-:Y:S01]  /*a480*/  FADD.FTZ R12, R68, R43 ;  /* 0x0000002b440c7221 */ /* 0x000fe20000010000 */
[C---:B---3--:R-:W-:Y:S01]  /*a490*/  FADD.FTZ R43, R29.reuse, R0 ;  /* 0x000000001d2b7221 */ /* 0x048fe20000010000 */
[----:B------:R-:W-:Y:S02]  /*a4a0*/  F2FP.F16.F32.PACK_AB R152, R29, R32 ;  /* 0x000000201d98723e */ /* 0x000fe400000000ff */
[C---:B------:R-:W-:Y:S01]  /*a4b0*/  FADD.FTZ R45, R155.reuse, R12 ;  /* 0x0000000c9b2d7221 */ /* 0x040fe20000010000 */
[----:B------:R-:W-:Y:S02]  /*a4c0*/  F2FP.F16.F32.PACK_AB R155, R155, R68 ;  /* 0x000000449b9b723e */ /* 0x000fe400000000ff */
[----:B------:R-:W2:Y:S01]  /*a4d0*/  MUFU.EX2 R40, R40 ;  /* 0x0000002800287308 */ /* 0x000ea20000000800 */
[----:B----4-:R-:W-:Y:S01]  /*a4e0*/  FADD.FTZ R0, R36, R43 ;  /* 0x0000002b24007221 */ /* 0x010fe20000010000 */
[----:B------:R-:W-:Y:S01]  /*a4f0*/  FADD.FTZ R12, R72, R45 ;  /* 0x0000002d480c7221 */ /* 0x000fe20000010000 */
[----:B------:R3:W-:Y:S03]  /*a500*/  STSM.16.M88.4 [R195+0x26800], R164 ;  /* 0x026800a4c3007844 */ /* 0x0007e60000000200 */
[C---:B------:R-:W-:Y:S01]  /*a510*/  FADD.FTZ R45, R157.reuse, R12 ;  /* 0x0000000c9d2d7221 */ /* 0x040fe20000010000 */
[----:B------:R-:W-:Y:S01]  /*a520*/  F2FP.F16.F32.PACK_AB R157, R157, R72 ;  /* 0x000000489d9d723e */ /* 0x000fe200000000ff */
[----:B------:R-:W4:Y:S01]  /*a530*/  MUFU.EX2 R33, R34 ;  /* 0x0000002200217308 */ /* 0x000f220000000800 */
[C---:B-1----:R-:W-:Y:S01]  /*a540*/  FADD.FTZ R43, R31.reuse, R0 ;  /* 0x000000001f2b7221 */ /* 0x042fe20000010000 */
[----:B------:R-:W-:-:S05]  /*a550*/  F2FP.F16.F32.PACK_AB R154, R31, R36 ;  /* 0x000000241f9a723e */ /* 0x000fca00000000ff */
[----:B------:R3:W-:Y:S01]  /*a560*/  STSM.16.M88.4 [R198], R152 ;  /* 0x00000098c6007844 */ /* 0x0007e20000000200 */
[----:B------:R-:W1:Y:S01]  /*a570*/  MUFU.EX2 R76, R76 ;  /* 0x0000004c004c7308 */ /* 0x000e620000000800 */
[----:B--2---:R-:W-:-:S07]  /*a580*/  FADD.FTZ R0, R40, R43 ;  /* 0x0000002b28007221 */ /* 0x004fce0000010000 */
[----:B------:R-:W2:Y:S01]  /*a590*/  MUFU.EX2 R44, R44 ;  /* 0x0000002c002c7308 */ /* 0x000ea20000000800 */
[C---:B----4-:R-:W-:Y:S01]  /*a5a0*/  FADD.FTZ R43, R33.reuse, R0 ;  /* 0x00000000212b7221 */ /* 0x050fe20000010000 */
[----:B------:R-:W-:-:S06]  /*a5b0*/  F2FP.F16.F32.PACK_AB R156, R33, R40 ;  /* 0x00000028219c723e */ /* 0x000fcc00000000ff */
[----:B------:R-:W4:Y:S01]  /*a5c0*/  MUFU.EX2 R159, R78 ;  /* 0x0000004e009f7308 */ /* 0x000f220000000800 */
[----:B-1----:R-:W-:-:S07]  /*a5d0*/  FADD.FTZ R12, R76, R45 ;  /* 0x0000002d4c0c7221 */ /* 0x002fce0000010000 */
[----:B------:R-:W1:Y:S01]  /*a5e0*/  MUFU.EX2 R35, R38 ;  /* 0x0000002600237308 */ /* 0x000e620000000800 */
[----:B--2---:R-:W-:-:S07]  /*a5f0*/  FADD.FTZ R0, R44, R43 ;  /* 0x0000002b2c007221 */ /* 0x004fce0000010000 */
[----:B------:R-:W2:Y:S01]  /*a600*/  MUFU.EX2 R50, R50 ;  /* 0x0000003200327308 */ /* 0x000ea20000000800 */
[C---:B----4-:R-:W-:Y:S01]  /*a610*/  FADD.FTZ R45, R159.reuse, R12 ;  /* 0x0000000c9f2d7221 */ /* 0x050fe20000010000 */
[----:B------:R-:W-:-:S06]  /*a620*/  F2FP.F16.F32.PACK_AB R159, R159, R76 ;  /* 0x0000004c9f9f723e */ /* 0x000fcc00000000ff */
[----:B------:R-:W4:Y:S01]  /*a630*/  MUFU.EX2 R48, R48 ;  /* 0x0000003000307308 */ /* 0x000f220000000800 */
[C---:B-1----:R-:W-:Y:S01]  /*a640*/  FADD.FTZ R25, R35.reuse, R0 ;  /* 0x0000000023197221 */ /* 0x042fe20000010000 */
[----:B------:R-:W-:-:S05]  /*a650*/  F2FP.F16.F32.PACK_AB R158, R35, R44 ;  /* 0x0000002c239e723e */ /* 0x000fca00000000ff */
[----:B------:R3:W-:Y:S01]  /*a660*/  STSM.16.M88.4 [R196], R156 ;  /* 0x0000009cc4007844 */ /* 0x0007e20000000200 */
[----:B------:R-:W1:Y:S01]  /*a670*/  MUFU.EX2 R39, R80 ;  /* 0x0000005000277308 */ /* 0x000e620000000800 */
[----:B--2---:R-:W-:-:S07]  /*a680*/  FADD.FTZ R12, R50, R45 ;  /* 0x0000002d320c7221 */ /* 0x004fce0000010000 */
[----:B------:R-:W2:Y:S01]  /*a690*/  MUFU.EX2 R37, R42 ;  /* 0x0000002a00257308 */ /* 0x000ea20000000800 */
[----:B----4-:R-:W-:-:S07]  /*a6a0*/  FADD.FTZ R0, R48, R25 ;  /* 0x0000001930007221 */ /* 0x010fce0000010000 */
[----:B------:R-:W4:Y:S01]  /*a6b0*/  MUFU.EX2 R54, R54 ;  /* 0x0000003600367308 */ /* 0x000f220000000800 */
[C---:B-1----:R-:W-:Y:S01]  /*a6c0*/  F2FP.F16.F32.PACK_AB R161, R39.reuse, R50 ;  /* 0x0000003227a1723e */ /* 0x042fe200000000ff */
[----:B------:R-:W-:-:S06]  /*a6d0*/  FADD.FTZ R39, R39, R12 ;  /* 0x0000000c27277221 */ /* 0x000fcc0000010000 */
[----:B------:R-:W-:Y:S01]  /*a6e0*/  MUFU.EX2 R52, R52 ;  /* 0x0000003400347308 */ /* 0x000fe20000000800 */
[C---:B--2---:R-:W-:Y:S01]  /*a6f0*/  F2FP.F16.F32.PACK_AB R160, R37.reuse, R48 ;  /* 0x0000003025a0723e */ /* 0x044fe200000000ff */
[----:B------:R-:W-:-:S06]  /*a700*/  FADD.FTZ R37, R37, R0 ;  /* 0x0000000025257221 */ /* 0x000fcc0000010000 */
[----:B------:R-:W1:Y:S01]  /*a710*/  MUFU.EX2 R3, R3 ;  /* 0x0000000300037308 */ /* 0x000e620000000800 */
[----:B----4-:R-:W-:Y:S01]  /*a720*/  F2FP.F16.F32.PACK_AB R163, R41, R54 ;  /* 0x0000003629a3723e */ /* 0x010fe200000000ff */
[----:B------:R-:W-:-:S04]  /*a730*/  FADD.FTZ R0, R54, R39 ;  /* 0x0000002736007221 */ /* 0x000fc80000010000 */
[----:B------:R-:W-:Y:S01]  /*a740*/  FADD.FTZ R0, R41, R0 ;  /* 0x0000000029007221 */ /* 0x000fe20000010000 */
[----:B-1----:R-:W-:Y:S01]  /*a750*/  F2FP.F16.F32.PACK_AB R162, R3, R52 ;  /* 0x0000003403a2723e */ /* 0x002fe200000000ff */
[----:B------:R-:W-:-:S04]  /*a760*/  FADD.FTZ R52, R52, R37 ;  /* 0x0000002534347221 */ /* 0x000fc80000010000 */
[----:B------:R3:W-:Y:S01]  /*a770*/  STSM.16.M88.4 [R197], R160 ;  /* 0x000000a0c5007844 */ /* 0x0007e20000000200 */
[----:B------:R-:W-:Y:S01]  /*a780*/  FADD.FTZ R3, R3, R52 ;  /* 0x0000003403037221 */ /* 0x000fe20000010000 */
[----:B------:R-:W-:Y:S06]  /*a790*/  @!P0 BRA `(.L_x_6383) ;  /* 0x0000000000048947 */ /* 0x000fec0003800000 */
[----:B------:R-:W-:Y:S01]  /*a7a0*/  BPT.TRAP 0x1 ;  /* 0x000000040000795c */ /* 0x000fe20000300000 */
.L_x_6383:
[----:B------:R1:W2:Y:S01]  /*a7b0*/  SYNCS.PHASECHK.TRANS64.TRYWAIT P2, [R21+URZ+0x28c50], R58 ;  /* 0x028c503a150075a7 */ /* 0x0002a2000804017f */
[----:B------:R-:W-:Y:S05]  /*a7c0*/  @!P0 BRA `(.L_x_6384) ;  /* 0x0000000000048947 */ /* 0x000fea0003800000 */
[----:B------:R-:W-:Y:S01]  /*a7d0*/  BPT.TRAP 0x1 ;  /* 0x000000040000795c */ /* 0x000fe20000300000 */
.L_x_6384:
[----:B------:R-:W-:Y:S01]  /*a7e0*/  LOP3.LUT R12, R56, 0x2000000, RZ, 0xfc, !PT ;  /* 0x02000000380c7812 */ /* 0x000fe200078efcff */
[----:B------:R-:W-:Y:S01]  /*a7f0*/  ULDC UR38, c[0x0][0x9d8] ;  /* 0x0002760000267ab9 */ /* 0x000fe20000000800 */
[----:B------:R-:W-:Y:S01]  /*a800*/  ULDC UR39, c[0x0][0x9d8] ;  /* 0x0002760000277ab9 */ /* 0x000fe20000000800 */
[----:B------:R-:W-:Y:S01]  /*a810*/  ULDC UR36, c[0x0][0x988] ;  /* 0x0002620000247ab9 */ /* 0x000fe20000000800 */
[----:B------:R-:W-:Y:S01]  /*a820*/  ULDC UR37, c[0x0][0x988] ;  /* 0x0002620000257ab9 */ /* 0x000fe20000000800 */
[----:B------:R-:W-:Y:S01]  /*a830*/  BSSY B0, `(.L_x_6385) ;  /* 0x0000006000007945 */ /* 0x000fe20003800000 */
[----:B------:R-:W-:Y:S01]  /*a840*/  LEA R170, R18, R12, 0xc ;  /* 0x0000000c12aa7211 */ /* 0x000fe200078e60ff */
[----:B------:R-:W-:Y:S02]  /*a850*/  IMAD.MOV.U32 R171, RZ, RZ, 0x40000040 ;  /* 0x40000040ffab7424 */ /* 0x000fe400078e00ff */
[----:B--2---:R-:W-:Y:S05]  /*a860*/  @P2 BRA `(.L_x_6386) ;  /* 0x0000000000082947 */ /* 0x004fea0003800000 */
[----:B------:R-:W2:Y:S02]  /*a870*/  SYNCS.PHASECHK.TRANS64.TRYWAIT P2, [R21+URZ+0x28c50], R58 ;  /* 0x028c503a150075a7 */ /* 0x000ea4000804017f */
[----:B--2---:R-:W-:Y:S05]  /*a880*/  @!P2 BRA `(.L_x_6387) ;  /* 0x000000e40050a947 */ /* 0x004fea0003800000 */
.L_x_6386:
[----:B------:R-:W-:Y:S05]  /*a890*/  BSYNC B0 ;  /* 0x0000000000007941 */ /* 0x000fea0003800000 */
.L_x_6385:
[----:B------:R-:W-:Y:S01]  /*a8a0*/  R2UR UR6, R170 ;  /* 0x00000000aa0672ca */ /* 0x000fe200000e0000 */
[----:B012---:R-:W-:Y:S01]  /*a8b0*/  WARPGROUP.ARRIVE ;  /* 0x00000000000079c5 */ /* 0x007fe20000000000 */
[----:B------:R-:W-:Y:S01]  /*a8c0*/  R2UR UR7, R171 ;  /* 0x00000000ab0772ca */ /* 0x000fe200000e0000 */
[----:B------:R-:W-:Y:S01]  /*a8d0*/  IMAD.MOV.U32 R171, RZ, RZ, 0x40000040 ;  /* 0x40000040ffab7424 */ /* 0x000fe200078e00ff */
[----:B------:R-:W-:Y:S01]  /*a8e0*/  BSSY B1, `(.L_x_6388) ;  /* 0x000025a000017945 */ /* 0x000fe20003800000 */
[----:B------:R-:W-:Y:S02]  /*a8f0*/  VIADD R211, R168, 0xfffffffe ;  /* 0xfffffffea8d37836 */ /* 0x000fe40000000000 */
[----:B------:R-:W-:-:S05]  /*a900*/  @!P1 VIADD R21, R21, 0x28c60 ;  /* 0x00028c6015159836 */ /* 0x000fca0000000000 */
[----:B------:R-:W-:-:S03]  /*a910*/  @!P1 PRMT R21, RZ, 0x654, R21 ;  /* 0x00000654ff159816 */ /* 0x000fc60000000015 */
[----:B------:R-:W-:Y:S03]  /*a920*/  HGMMA.64x256x16.F32 R24, R164, gdesc[UR4].tnspB, RZ, !UPT, gsb0 ;  /* 0x43e00004a4187df0 */ /* 0x000fe6000c0008ff */
[----:B------:R-:W-:Y:S02]  /*a930*/  WARPGROUP.DEPBAR.LE gsb0, 0x0 ;  /* 0x00008000000079c5 */ /* 0x000fe40000010000 */
[----:B---3--:R-:W-:Y:S01]  /*a940*/  VIADD R164, R170, 0x80 ;  /* 0x00000080aaa47836 */ /* 0x008fe20000000000 */
[----:B------:R-:W-:Y:S01]  /*a950*/  MOV R165, 0x40000040 ;  /* 0x4000004000a57802 */ /* 0x000fe20000000f00 */
[----:B------:R-:W-:-:S03]  /*a960*/  WARPGROUP.ARRIVE ;  /* 0x00000000000079c5 */ /* 0x000fc60000000000 */
        /* <DEDUP_REMOVED lines=9> */
[----:B------:R-:W-:Y:S01]  /*aa00*/  R2UR UR6, R152 ;  /* 0x00000000980672ca */ /* 0x000fe200000e0000 */
[----:B------:R-:W-:Y:S01]  /*aa10*/  IMAD.IADD R152, R187, 0x1, -R184 ;  /* 0x00000001bb987824 */ /* 0x000fe200078e0ab8 */
[----:B------:R-:W-:-:S04]  /*aa20*/  R2UR UR7, R153 ;  /* 0x00000000990772ca */ /* 0x000fc800000e0000 */
[----:B------:R-:W-:-:S04]  /*aa30*/  LEA R152, R185, R152, 0x6 ;  /* 0x00000098b9987211 */ /* 0x000fc800078e30ff */
[----:B------:R-:W-:-:S04]  /*aa40*/  SHF.R.S32.HI R153, RZ, 0x1f, R152 ;  /* 0x0000001fff997819 */ /* 0x000fc80000011498 */
[----:B------:R-:W-:-:S04]  /*aa50*/  LEA.HI R153, R153, R152, RZ, 0x6 ;  /* 0x0000009899997211 */ /* 0x000fc800078f30ff */
[----:B------:R-:W-:Y:S01]  /*aa60*/  HGMMA.64x256x16.F32 R24, R156, gdesc[UR4].tnspB, R24, gsb0 ;  /* 0x43e000049c187df0 */ /* 0x000fe20008000818 */
[----:B------:R-:W-:Y:S02]  /*aa70*/  R2UR UR6, R170 ;  /* 0x00000000aa0672ca */ /* 0x000fe400000e0000 */
[----:B------:R-:W-:Y:S02]  /*aa80*/  R2UR UR7, R171 ;  /* 0x00000000ab0772ca */ /* 0x000fe400000e0000 */
[----:B------:R-:W-:-:S04]  /*aa90*/  SHF.R.S32.HI R153, RZ, 0x6, R153 ;  /* 0x00000006ff997819 */ /* 0x000fc80000011499 */
[----:B------:R-:W-:-:S04]  /*aaa0*/  VIMNMX R186, RZ, R153, !PT ;  /* 0x00000099ffba7248 */ /* 0x000fc80007fe0100 */
[----:B------:R-:W-:Y:S01]  /*aab0*/  ISETP.GE.AND P2, PT, R211, R186, PT ;  /* 0x000000bad300720c */ /* 0x000fe20003f46270 */
[----:B------:R-:W-:Y:S02]  /*aac0*/  WARPGROUP.DEPBAR.LE gsb0, 0x0 ;  /* 0x00008000000079c5 */ /* 0x000fe40000010000 */
[----:B------:R-:W-:-:S12]  /*aad0*/  WARPGROUP.ARRIVE ;  /* 0x00000000000079c5 */ /* 0x000fd80000000000 */
        /* <DEDUP_REMOVED lines=12> */
[----:B------:R-:W-:Y:S01]  /*aba0*/  BSSY B0, `(.L_x_6389) ;  /* 0x000022d000007945 */ /* 0x000fe20003800000 */
[----:B------:R-:W-:Y:S01]  /*abb0*/  MOV R222, R20 ;  /* 0x0000001400de7202 */ /* 0x000fe20000000f00 */
[----:B------:R-:W-:Y:S02]  /*abc0*/  IMAD.MOV.U32 R223, RZ, RZ, R14 ;  /* 0x000000ffffdf7224 */ /* 0x000fe400078e000e */
[----:B------:R-:W-:-:S07]  /*abd0*/  IMAD.MOV.U32 R224, RZ, RZ, R18 ;  /* 0x000000ffffe07224 */ /* 0x000fce00078e0012 */
.L_x_6400:
[----:B------:R-:W-:-:S04]  /*abe0*/  IADD3 R18, R224, 0x1, RZ ;  /* 0x00000001e0127810 */ /* 0x000fc80007ffe0ff */
[----:B------:R-:W-:-:S04]  /*abf0*/  ISETP.NE.AND P2, PT, R18, 0x2, PT ;  /* 0x000000021200780c */ /* 0x000fc80003f45270 */
[----:B------:R-:W-:Y:S02]  /*ac00*/  SEL R14, RZ, 0x1, P2 ;  /* 0x00000001ff0e7807 */ /* 0x000fe40001000000 */
[----:B------:R-:W-:Y:S02]  /*ac10*/  SEL R18, R18, RZ, P2 ;  /* 0x000000ff12127207 */ /* 0x000fe40001000000 */
[----:B------:R-:W-:Y:S01]  /*ac20*/  LOP3.LUT R19, R19, R14, RZ, 0x3c, !PT ;  /* 0x0000000e13137212 */ /* 0x000fe200078e3cff */
[----:B-1----:R-:W-:Y:S06]  /*ac30*/  @!P0 BRA `(.L_x_6390) ;  /* 0x0000000000048947 */ /* 0x002fec0003800000 */
[----:B------:R-:W-:Y:S01]  /*ac40*/  BPT.TRAP 0x1 ;  /* 0x000000040000795c */ /* 0x000fe20000300000 */
.L_x_6390:
[----:B------:R-:W-:Y:S01]  /*ac50*/  IMAD R212, R18, 0x8, R2 ;  /* 0x0000000812d47824 */ /* 0x000fe200078e0202 */
[----:B------:R-:W-:-:S04]  /*ac60*/  SHF.L.U32 R213, R19, 0x1f, RZ ;  /* 0x0000001f13d57819 */ /* 0x000fc800000006ff */
[----:B------:R1:W2:Y:S01]  /*ac70*/  SYNCS.PHASECHK.TRANS64.TRYWAIT P2, [R212+URZ+0x28c30], R213 ;  /* 0x028c30d5d40075a7 */ /* 0x0002a2000804017f */
[----:B------:R-:W-:Y:S05]  /*ac80*/  @!P0 BRA `(.L_x_6391) ;  /* 0x0000000000048947 */ /* 0x000fea0003800000 */
[----:B------:R-:W-:Y:S01]  /*ac90*/  BPT.TRAP 0x1 ;  /* 0x000000040000795c */ /* 0x000fe20000300000 */
.L_x_6391:
[----:B------:R-:W-:Y:S01]  /*aca0*/  BSSY B2, `(.L_x_6392) ;  /* 0x0000006000027945 */ /* 0x000fe20003800000 */
[----:B------:R-:W-:Y:S01]  /*acb0*/  IMAD R14, R18, 0x200, R13 ;  /* 0x00000200120e7824 */ /* 0x000fe200078e020d */
[----:B------:R-:W-:Y:S02]  /*acc0*/  MOV R15, 0x40000040 ;  /* 0x40000040000f7802 */ /* 0x000fe40000000f00 */
[----:B--2---:R-:W-:Y:S05]  /*acd0*/  @P2 BRA `(.L_x_6393) ;  /* 0x0000000000082947 */ /* 0x004fea0003800000 */
[----:B------:R-:W2:Y:S02]  /*ace0*/  SYNCS.PHASECHK.TRANS64.TRYWAIT P2, [R212+URZ+0x28c30], R213 ;  /* 0x028c30d5d40075a7 */ /* 0x000ea4000804017f */
[----:B--2---:R-:W-:Y:S05]  /*acf0*/  @!P2 BRA `(.L_x_6394) ;  /* 0x000000e00048a947 */ /* 0x004fea0003800000 */
.L_x_6393:
[----:B------:R-:W-:Y:S05]  /*ad00*/  BSYNC B2 ;  /* 0x0000000000027941 */ /* 0x000fea0003800000 */
.L_x_6392:
[C---:B------:R-:W-:Y:S01]  /*ad10*/  R2UR UR6, R14.reuse ;  /* 0x000000000e0672ca */ /* 0x040fe200000e0000 */
[----:B------:R-:W-:Y:S01]  /*ad20*/  WARPGROUP.ARRIVE ;  /* 0x00000000000079c5 */ /* 0x000fe20000000000 */
[----:B------:R-:W-:Y:S01]  /*ad30*/  R2UR UR7, R15 ;  /* 0x000000000f0772ca */ /* 0x000fe200000e0000 */
[----:B------:R-:W-:Y:S01]  /*ad40*/  VIADD R20, R14, 0x2 ;  /* 0x000000020e147836 */ /* 0x000fe20000000000 */
[----:B------:R-:W-:Y:S01]  /*ad50*/  R2UR UR4, R4 ;  /* 0x00000000040472ca */ /* 0x000fe200000e0000 */
[----:B0-----:R-:W-:Y:S01]  /*ad60*/  IMAD.MOV.U32 R21, RZ, RZ, 0x40000040 ;  /* 0x40000040ff157424 */ /* 0x001fe200078e00ff */
[----:B------:R-:W-:Y:S01]  /*ad70*/  R2UR UR5, R5 ;  /* 0x00000000050572ca */ /* 0x000fe200000e0000 */
[----:B------:R-:W-:Y:S01]  /*ad80*/  IMAD.MOV.U32 R226, RZ, RZ, 0x1 ;  /* 0x00000001ffe27424 */ /* 0x000fe200078e00ff */
[----:B------:R-:W-:-:S03]  /*ad90*/  MOV R15, 0x40000040 ;  /* 0x40000040000f7802 */ /* 0x000fc60000000f00 */
[----:B------:R-:W-:-:S04]  /*ada0*/  IMAD R226, R211, -0x40, R226 ;  /* 0xffffffc0d3e27824 */ /* 0x000fc800078e02e2 */
[----:B------:R-:W-:-:S04]  /*adb0*/  IMAD R226, R185, 0x40, R226 ;  /* 0x00000040b9e27824 */ /* 0x000fc800078e02e2 */
        /* <DEDUP_REMOVED lines=22> */
[----:B------:R-:W-:-:S04]  /*af20*/  IADD3 R15, -R184, R226, R187 ;  /* 0x000000e2b80f7210 */ /* 0x000fc80007ffe1bb */
[----:B------:R-:W-:-:S04]  /*af30*/  IADD3 R15, R190, R15, -R192 ;  /* 0x0000000fbe0f7210 */ /* 0x000fc80007ffe8c0 */
[C---:B------:R-:W-:Y:S02]  /*af40*/  ISETP.GT.AND P2, PT, R15.reuse, RZ, PT ;  /* 0x000000ff0f00720c */ /* 0x040fe40003f44270 */
[C---:B------:R-:W-:Y:S02]  /*af50*/  ISETP.GT.AND P3, PT, R15.reuse, 0x1, PT ;  /* 0x000000010f00780c */ /* 0x040fe40003f64270 */
[----:B------:R-:W-:Y:S01]  /*af60*/  ISETP.GT.AND P4, PT, R15, 0x8, PT ;  /* 0x000000080f00780c */ /* 0x000fe20003f84270 */
        /* <DEDUP_REMOVED lines=29> */
[----:B------:R-:W-:-:S02]  /*b140*/  ISETP.GT.AND P2, PT, R15, 0x9, PT ;  /* 0x000000090f00780c */ /* 0x000fc40003f44270 */
[----:B------:R-:W-:-:S03]  /*b150*/  FMNMX.FTZ R169, R21, R223, !PT ;  /* 0x000000df15a97209 */ /* 0x000fc60007810000 */
[----:B------:R-:W0:Y:S01]  /*b160*/  MUFU.TANH R153, R153 ;  /* 0x0000009900997308 */ /* 0x000e220000002400 */
[----:B---3--:R-:W-:Y:S02]  /*b170*/  FSEL R20, R20, -INF , P3 ;  /* 0xff80000014147808 */ /* 0x008fe40001800000 */
[----:B------:R-:W-:Y:S02]  /*b180*/  ISETP.GT.AND P3, PT, R15, 0x10, PT ;  /* 0x000000100f00780c */ /* 0x000fe40003f64270 */
[----:B------:R-:W-:-:S03]  /*b190*/  FMNMX.FTZ R169, R20, R169, !PT ;  /* 0x000000a914a97209 */ /* 0x000fc60007810000 */
[----:B------:R-:W3:Y:S01]  /*b1a0*/  MUFU.TANH R156, R156 ;  /* 0x0000009c009c7308 */ /* 0x000ee20000002400 */
[----:B----4-:R-:W-:-:S04]  /*b1b0*/  FSEL R152, R152, -INF , P4 ;  /* 0xff80000098987808 */ /* 0x010fc80002000000 */
[----:B------:R-:W-:Y:S01]  /*b1c0*/  FMNMX.FTZ R172, R152, R169, !PT ;  /* 0x000000a998ac7209 */ /* 0x000fe20007810000 */
[----:B------:R-:W-:Y:S02]  /*b1d0*/  FMUL.FTZ R169, R176, UR39 ;  /* 0x00000027b0a97c20 */ /* 0x000fe40008410000 */
[----:B------:R-:W4:Y:S01]  /*b1e0*/  MUFU.TANH R154, R154 ;  /* 0x0000009a009a7308 */ /* 0x000f220000002400 */
[----:B0-----:R-:W-:Y:S02]  /*b1f0*/  FSEL R153, R153, -INF , P2 ;  /* 0xff80000099997808 */ /* 0x001fe40001000000 */
[----:B------:R-:W-:Y:S02]  /*b200*/  ISETP.GT.AND P2, PT, R15, 0x11, PT ;  /* 0x000000110f00780c */ /* 0x000fe40003f44270 */
[----:B------:R-:W-:Y:S01]  /*b210*/  FMNMX.FTZ R173, R153, R172, !PT ;  /* 0x000000ac99ad7209 */ /* 0x000fe20007810000 */
[----:B------:R-:W-:Y:S01]  /*b220*/  FMUL.FTZ R172, R177, UR39 ;  /* 0x00000027b1ac7c20 */ /* 0x000fe20008410000 */
[----:B------:R-:W-:Y:S01]  /*b230*/  FMUL.FTZ R177, R181, UR39 ;  /* 0x00000027b5b17c20 */ /* 0x000fe20008410000 */
[----:B------:R-:W0:Y:S01]  /*b240*/  MUFU.TANH R157, R157 ;  /* 0x0000009d009d7308 */ /* 0x000e220000002400 */
[----:B---3--:R-:W-:-:S02]  /*b250*/  FSEL R156, R156, -INF , P3 ;  /* 0xff8000009c9c7808 */ /* 0x008fc40001800000 */
        /* <DEDUP_REMOVED lines=9> */
[----:B------:R-:W-:Y:S01]  /*b2f0*/  FMNMX.FTZ R173, R157, R176, !PT ;  /* 0x000000b09dad7209 */ /* 0x000fe20007810000 */
[----:B------:R-:W-:Y:S02]  /*b300*/  FMUL.FTZ R176, R180, UR39 ;  /* 0x00000027b4b07c20 */ /* 0x000fe40008410000 */
[----:B------:R-:W0:Y:S01]  /*b310*/  MUFU.TANH R161, R161 ;  /* 0x000000a100a17308 */ /* 0x000e220000002400 */
[----:B---3--:R-:W-:Y:S02]  /*b320*/  FSEL R160, R160, -INF , P2 ;  /* 0xff800000a0a07808 */ /* 0x008fe40001000000 */
[----:B------:R-:W-:-:S02]  /*b330*/  ISETP.GT.AND P2, PT, R15, 0x21, PT ;  /* 0x000000210f00780c */ /* 0x000fc40003f44270 */
[----:B------:R-:W-:-:S03]  /*b340*/  FMNMX.FTZ R173, R160, R173, !PT ;  /* 0x000000ada0ad7209 */ /* 0x000fc60007810000 */
[----:B------:R-:W3:Y:S01]  /*b350*/  MUFU.TANH R165, R165 ;  /* 0x000000a500a57308 */ /* 0x000ee20000002400 */
[----:B----4-:R-:W-:Y:S02]  /*b360*/  FSEL R164, R164, -INF , P3 ;  /* 0xff800000a4a47808 */ /* 0x010fe40001800000 */
[----:B------:R-:W-:Y:S02]  /*b370*/  ISETP.GT.AND P3, PT, R15, 0x28, PT ;  /* 0x000000280f00780c */ /* 0x000fe40003f64270 */
[----:B------:R-:W-:Y:S01]  /*b380*/  FMNMX.FTZ R180, R164, R173, !PT ;  /* 0x000000ada4b47209 */ /* 0x000fe20007810000 */
[----:B------:R-:W-:Y:S02]  /*b390*/  FMUL.FTZ R173, R155, UR39 ;  /* 0x000000279bad7c20 */ /* 0x000fe40008410000 */
[----:B------:R-:W4:Y:S01]  /*b3a0*/  MUFU.TANH R168, R168 ;  /* 0x000000a800a87308 */ /* 0x000f220000002400 */
[----:B0-----:R-:W-:Y:S02]  /*b3b0*/  FSEL R161, R161, -INF , P2 ;  /* 0xff800000a1a17808 */ /* 0x001fe40001000000 */
[----:B------:R-:W-:-:S02]  /*b3c0*/  ISETP.GT.AND P2, PT, R15, 0x29, PT ;  /* 0x000000290f00780c */ /* 0x000fc40003f44270 */
        /* <DEDUP_REMOVED lines=15> */
[C---:B------:R-:W-:Y:S02]  /*b4c0*/  ISETP.GT.AND P2, PT, R15.reuse, 0x39, PT ;  /* 0x000000390f00780c */ /* 0x040fe40003f44270 */
[----:B------:R-:W-:Y:S01]  /*b4d0*/  FMNMX.FTZ R180, R172, R181, !PT ;  /* 0x000000b5acb47209 */ /* 0x000fe20007810000 */
[----:B------:R-:W-:Y:S01]  /*b4e0*/  FMUL.FTZ R181, R162, UR39 ;  /* 0x00000027a2b57c20 */ /* 0x000fe20008410000 */
[----:B------:R-:W-:Y:S01]  /*b4f0*/  IADD3 R15, R15, 0x8, RZ ;  /* 0x000000080f0f7810 */ /* 0x000fe20007ffe0ff */
[----:B------:R-:W-:Y:S01]  /*b500*/  MUFU.TANH R14, R14 ;  /* 0x0000000e000e7308 */ /* 0x000fe20000002400 */
[----:B----4-:R-:W-:Y:S02]  /*b510*/  FSEL R155, R176, -INF , P3 ;  /* 0xff800000b09b7808 */ /* 0x010fe40001800000 */
[----:B------:R-:W-:-:S02]  /*b520*/  ISETP.GT.AND P3, PT, R15, RZ, PT ;  /* 0x000000ff0f00720c */ /* 0x000fc40003f64270 */
[C---:B------:R-:W-:Y:S02]  /*b530*/  ISETP.GT.AND P5, PT, R15.reuse, 0x8, PT ;  /* 0x000000080f00780c */ /* 0x040fe40003fa4270 */
[----:B------:R-:W-:Y:S01]  /*b540*/  ISETP.GT.AND P6, PT, R15, 0x1, PT ;  /* 0x000000010f00780c */ /* 0x000fe20003fc4270 */
[----:B------:R3:W4:Y:S01]  /*b550*/  MUFU.TANH R176, R226 ;  /* 0x000000e200b07308 */ /* 0x0007220000002400 */
[----:B0-----:R-:W-:Y:S02]  /*b560*/  FSEL R158, R177, -INF , P2 ;  /* 0xff800000b19e7808 */ /* 0x001fe40001000000 */
[----:B------:R-:W-:Y:S01]  /*b570*/  FMNMX.FTZ R177, R155, R180, !PT ;  /* 0x000000b49bb17209 */ /* 0x000fe20007810000 */
[----:B------:R-:W-:Y:S01]  /*b580*/  FMUL.FTZ R180, R159, UR39 ;  /* 0x000000279fb47c20 */ /* 0x000fe20008410000 */
[C---:B------:R-:W-:Y:S02]  /*b590*/  ISETP.GT.AND P2, PT, R15.reuse, 0x9, PT ;  /* 0x000000090f00780c */ /* 0x040fe40003f44270 */
[----:B------:R-:W-:Y:S01]  /*b5a0*/  FMNMX.FTZ R159, R158, R177, !PT ;  /* 0x000000b19e9f7209 */ /* 0x000fe20007810000 */
[----:B------:R-:W0:Y:S01]  /*b5b0*/  MUFU.TANH R173, R173 ;  /* 0x000000ad00ad7308 */ /* 0x000e220000002400 */
[----:B---3--:R-:W-:Y:S01]  /*b5c0*/  FMUL.FTZ R226, R166, UR39 ;  /* 0x00000027a6e27c20 */ /* 0x008fe20008410000 */
[----:B------:R-:W-:-:S02]  /*b5d0*/  ISETP.GT.AND P4, PT, R15, 0x10, PT ;  /* 0x000000100f00780c */ /* 0x000fc40003f84270 */
[----:B------:R-:W3:Y:S04]  /*b5e0*/  SHFL.BFLY PT, R162, R159, 0x2, 0x1f ;  /* 0x0c401f009fa27f89 */ /* 0x000ee800000e0000 */
[----:B------:R-:W5:Y:S01]  /*b5f0*/  MUFU.TANH R226, R226 ;  /* 0x000000e200e27308 */ /* 0x000f620000002400 */
[----:B----4-:R-:W-:Y:S02]  /*b600*/  FSEL R166, R176, -INF , P5 ;  /* 0xff800000b0a67808 */ /* 0x010fe40002800000 */
[----:B------:R-:W-:-:S05]  /*b610*/  ISETP.GT.AND P5, PT, R15, 0x19, PT ;  /* 0x000000190f00780c */ /* 0x000fca0003fa4270 */
[----:B------:R-:W4:Y:S08]  /*b620*/  MUFU.TANH R180, R180 ;  /* 0x000000b400b47308 */ /* 0x000f300000002400 */
[----:B------:R-:W1:Y:S01]  /*b630*/  MUFU.TANH R181, R181 ;  /* 0x000000b500b57308 */ /* 0x000e620000002400 */
[----:B---3--:R-:W-:Y:S02]  /*b640*/  FMNMX.FTZ R177, R159, R162, !PT ;  /* 0x000000a29fb17209 */ /* 0x008fe40007810000 */
[----:B------:R-:W-:-:S05]  /*b650*/  FSEL R159, R14, -INF , P3 ;  /* 0xff8000000e9f7808 */ /* 0x000fca0001800000 */
[----:B------:R-:W3:Y:S01]  /*b660*/  MUFU.TANH R225, R225 ;  /* 0x000000e100e17308 */ /* 0x000ee20000002400 */
[----:B0-----:R-:W-:Y:S02]  /*b670*/  FSEL R162, R173, -INF , P6 ;  /* 0xff800000ada27808 */ /* 0x001fe40003000000 */
[C---:B------:R-:W-:Y:S02]  /*b680*/  ISETP.GT.AND P6, PT, R15.reuse, 0x18, PT ;  /* 0x000000180f00780c */ /* 0x040fe40003fc4270 */
[----:B------:R-:W-:Y:S02]  /*b690*/  ISETP.GT.AND P3, PT, R15, 0x11, PT ;  /* 0x000000110f00780c */ /* 0x000fe40003f64270 */
[----:B-----5:R-:W-:Y:S01]  /*b6a0*/  FSEL R173, R226, -INF , P6 ;  /* 0xff800000e2ad7808 */ /* 0x020fe20003000000 */
[----:B------:R-:W0:Y:S01]  /*b6b0*/  MUFU.TANH R227, R227 ;  /* 0x000000e300e37308 */ /* 0x000e220000002400 */
[----:B----4-:R-:W-:Y:S01]  /*b6c0*/  FSEL R170, R180, -INF , P2 ;  /* 0xff800000b4aa7808 */ /* 0x010fe20001000000 */
[----:B------:R-:W4:Y:S01]  /*b6d0*/  SHFL.BFLY PT, R226, R177, 0x1, 0x1f ;  /* 0x0c201f00b1e27f89 */ /* 0x000f2200000e0000 */
[----:B-1----:R-:W-:Y:S01]  /*b6e0*/  FSEL R163, R181, -INF , P4 ;  /* 0xff800000b5a37808 */ /* 0x002fe20002000000 */
[----:B------:R-:W-:Y:S01]  /*b6f0*/  FMUL.FTZ R180, R175, UR39 ;  /* 0x00000027afb47c20 */ /* 0x000fe20008410000 */
[C---:B------:R-:W-:Y:S01]  /*b700*/  ISETP.GT.AND P2, PT, R15.reuse, 0x20, PT ;  /* 0x000000200f00780c */ /* 0x040fe20003f44270 */
[----:B------:R-:W-:Y:S01]  /*b710*/  FMUL.FTZ R181, R178, UR39 ;  /* 0x00000027b2b57c20 */ /* 0x000fe20008410000 */
[----:B------:R-:W-:Y:S01]  /*b720*/  ISETP.GT.AND P4, PT, R15, 0x21, PT ;  /* 0x000000210f00780c */ /* 0x000fe20003f84270 */
[----:B------:R-:W1:Y:S01]  /*b730*/  MUFU.TANH R228, R228 ;  /* 0x000000e400e47308 */ /* 0x000e620000002400 */
[----:B---3--:R-:W-:Y:S01]  /*b740*/  FSEL R167, R225, -INF , P3 ;  /* 0xff800000e1a77808 */ /* 0x008fe20001800000 */
[----:B------:R-:W-:Y:S01]  /*b750*/  FMUL.FTZ R225, R179, UR39 ;  /* 0x00000027b3e17c20 */ /* 0x000fe20008410000 */
[----:B------:R-:W-:-:S02]  /*b760*/  ISETP.GT.AND P3, PT, R15, 0x28, PT ;  /* 0x000000280f00780c */ /* 0x000fc40003f64270 */
[----:B------:R-:W-:-:S03]  /*b770*/  ISETP.GT.AND P6, PT, R15, 0x29, PT ;  /* 0x000000290f00780c */ /* 0x000fc60003fc4270 */
[----:B------:R0:W3:Y:S08]  /*b780*/  MUFU.TANH R14, R171 ;  /* 0x000000ab000e7308 */ /* 0x0000f00000002400 */
[----:B------:R1:W5:Y:S01]  /*b790*/  MUFU.TANH R176, R174 ;  /* 0x000000ae00b07308 */ /* 0x0003620000002400 */
[----:B0-----:R-:W-:Y:S02]  /*b7a0*/  FSEL R171, R227, -INF , P5 ;  /* 0xff800000e3ab7808 */ /* 0x001fe40002800000 */
[----:B------:R-:W-:-:S05]  /*b7b0*/  ISETP.GT.AND P5, PT, R15, 0x30, PT ;  /* 0x000000300f00780c */ /* 0x000fca0003fa4270 */
[----:B------:R-:W0:Y:S01]  /*b7c0*/  MUFU.TANH R180, R180 ;  /* 0x000000b400b47308 */ /* 0x000e220000002400 */
[----:B-1----:R-:W-:Y:S02]  /*b7d0*/  FSEL R174, R228, -INF , P2 ;  /* 0xff800000e4ae7808 */ /* 0x002fe40001000000 */
[----:B---3--:R-:W-:Y:S02]  /*b7e0*/  FSEL R175, R14, -INF , P4 ;  /* 0xff8000000eaf7808 */ /* 0x008fe40002000000 */
[C---:B------:R-:W-:Y:S02]  /*b7f0*/  ISETP.GT.AND P2, PT, R15.reuse, 0x31, PT ;  /* 0x000000310f00780c */ /* 0x040fe40003f44270 */
[C---:B------:R-:W-:Y:S01]  /*b800*/  ISETP.GT.AND P4, PT, R15.reuse, 0x38, PT ;  /* 0x000000380f00780c */ /* 0x040fe20003f84270 */
[----:B------:R-:W-:Y:S01]  /*b810*/  MUFU.TANH R181, R181 ;  /* 0x000000b500b57308 */ /* 0x000fe20000002400 */
[----:B-----5:R-:W-:Y:S02]  /*b820*/  FSEL R176, R176, -INF , P3 ;  /* 0xff800000b0b07808 */ /* 0x020fe40001800000 */
[----:B------:R-:W-:-:S02]  /*b830*/  ISETP.GT.AND P3, PT, R15, 0x39, PT ;  /* 0x000000390f00780c */ /* 0x000fc40003f64270 */
[----:B------:R-:W-:Y:S02]  /*b840*/  FMNMX.FTZ R15, R159, R222, !PT ;  /* 0x000000de9f0f7209 */ /* 0x000fe40007810000 */
[----:B----4-:R-:W-:Y:S01]  /*b850*/  FMNMX.FTZ R14, R177, R226, !PT ;  /* 0x000000e2b10e7209 */ /* 0x010fe20007810000 */
[----:B------:R-:W-:Y:S01]  /*b860*/  MUFU.TANH R225, R225 ;  /* 0x000000e100e17308 */ /* 0x000fe20000002400 */
[----:B------:R-:W-:Y:S02]  /*b870*/  FMNMX.FTZ R15, R162, R15, !PT ;  /* 0x0000000fa20f7209 */ /* 0x000fe40007810000 */
[----:B0-----:R-:W-:Y:S02]  /*b880*/  FSEL R177, R180, -INF , P6 ;  /* 0xff800000b4b17808 */ /* 0x001fe40003000000 */
[----:B------:R-:W-:Y:S02]  /*b890*/  FMNMX.FTZ R15, R166, R15, !PT ;  /* 0x0000000fa60f7209 */ /* 0x000fe40007810000 */
[----:B------:R-:W-:Y:S01]  /*b8a0*/  FSETP.NEU.FTZ.AND P6, PT, R14, -INF , PT ;  /* 0xff8000000e00780b */ /* 0x000fe20003fdd000 */
[----:B------:R-:W0:Y:S01]  /*b8b0*/  MUFU.TANH R182, R182 ;  /* 0x000000b600b67308 */ /* 0x000e220000002400 */
[----:B------:R-:W-:Y:S01]  /*b8c0*/  FMNMX.FTZ R178, R170, R15, !PT ;  /* 0x0000000faab27209 */ /* 0x000fe20007810000 */
[----:B------:R-:W-:-:S03]  /*b8d0*/  IMAD.U32 R15, RZ, RZ, UR37 ;  /* 0x00000025ff0f7e24 */ /* 0x000fc6000f8e00ff */
[----:B------:R-:W-:Y:S01]  /*b8e0*/  FMNMX.FTZ R178, R163, R178, !PT ;  /* 0x000000b2a3b27209 */ /* 0x000fe20007810000 */
[----:B------:R-:W-:Y:S02]  /*b8f0*/  FMUL.FTZ R179, R14, R15 ;  /* 0x0000000f0eb37220 */ /* 0x000fe40000410000 */
[----:B------:R-:W1:Y:S01]  /*b900*/  MUFU.TANH R183, R183 ;  /* 0x000000b700b77308 */ /* 0x000e620000002400 */
[----:B------:R-:W-:-:S04]  /*b910*/  FMNMX.FTZ R178, R167, R178, !PT ;  /* 0x000000b2a7b27209 */ /* 0x000fc80007810000 */
[----:B------:R-:W-:Y:S02]  /*b920*/  FMNMX.FTZ R180, R173, R178, !PT ;  /* 0x000000b2adb47209 */ /* 0x000fe40007810000 */
[----:B------:R-:W-:Y:S02]  /*b930*/  FSEL R178, R179, RZ, P6 ;  /* 0x000000ffb3b27208 */ /* 0x000fe40003000000 */
[----:B------:R-:W-:-:S03]  /*b940*/  FMNMX.FTZ R179, R171, R180, !PT ;  /* 0x000000b4abb37209 */ /* 0x000fc60007810000 */
[--C-:B------:R-:W-:Y:S01]  /*b950*/  FFMA.FTZ R226, R20, R15, -R178.reuse ;  /* 0x0000000f14e27223 */ /* 0x100fe200000108b2 */
[----:B------:R-:W-:Y:S01]  /*b960*/  FMNMX.FTZ R180, R174, R179, !PT ;  /* 0x000000b3aeb47209 */ /* 0x000fe20007810000 */
[-CC-:B------:R-:W-:Y:S01]  /*b970*/  FFMA.FTZ R228, R152, R15.reuse, -R178.reuse ;  /* 0x0000000f98e47223 */ /* 0x180fe200000108b2 */
[----:B0-----:R-:W-:Y:S01]  /*b980*/  FSEL R152, R182, -INF , P4 ;  /* 0xff800000b6987808 */ /* 0x001fe20002000000 */
[-CC-:B------:R-:W-:Y:S01]  /*b990*/  FFMA.FTZ R21, R21, R15.reuse, -R178.reuse ;  /* 0x0000000f15157223 */ /* 0x180fe200000108b2 */
[----:B------:R-:W-:Y:S01]  /*b9a0*/  FMNMX.FTZ R179, R175, R180, !PT ;  /* 0x000000b4afb37209 */ /* 0x000fe20007810000 */
[-CC-:B------:R-:W-:Y:S01]  /*b9b0*/  FFMA.FTZ R153, R153, R15.reuse, -R178.reuse ;  /* 0x0000000f99997223 */ /* 0x180fe200000108b2 */
[----:B------:R-:W-:Y:S01]  /*b9c0*/  FSEL R180, R225, -INF , P2 ;  /* 0xff800000e1b47808 */ /* 0x000fe20001000000 */
[--C-:B------:R-:W-:Y:S01]  /*b9d0*/  FFMA.FTZ R156, R156, R15, -R178.reuse ;  /* 0x0000000f9c9c7223 */ /* 0x100fe200000108b2 */
[----:B------:R-:W-:Y:S01]  /*b9e0*/  FMNMX.FTZ R20, R176, R179, !PT ;  /* 0x000000b3b0147209 */ /* 0x000fe20007810000 */
[-CC-:B------:R-:W-:Y:S01]  /*b9f0*/  FFMA.FTZ R157, R157, R15.reuse, -R178.reuse ;  /* 0x0000000f9d9d7223 */ /* 0x180fe200000108b2 */
[----:B------:R-:W-:Y:S01]  /*ba00*/  FSEL R179, R181, -INF , P5 ;  /* 0xff800000b5b37808 */ /* 0x000fe20002800000 */
[-CC-:B------:R-:W-:Y:S01]  /*ba10*/  FFMA.FTZ R160, R160, R15.reuse, -R178.reuse ;  /* 0x0000000fa0a07223 */ /* 0x180fe200000108b2 */
[----:B------:R-:W-:Y:S01]  /*ba20*/  FMNMX.FTZ R20, R177, R20, !PT ;  /* 0x00000014b1147209 */ /* 0x000fe20007810000 */
[----:B------:R0:W-:Y:S01]  /*ba30*/  MUFU.EX2 R181, R226 ;  /* 0x000000e200b57308 */ /* 0x0001e20000000800 */
[----:B-1----:R-:W-:Y:S01]  /*ba40*/  FSEL R183, R183, -INF , P3 ;  /* 0xff800000b7b77808 */ /* 0x002fe20001800000 */
[-CC-:B------:R-:W-:Y:S01]  /*ba50*/  FFMA.FTZ R161, R161, R15.reuse, -R178.reuse ;  /* 0x0000000fa1a17223 */ /* 0x180fe200000108b2 */
[----:B------:R-:W-:Y:S01]  /*ba60*/  FMNMX.FTZ R225, R179, R20, !PT ;  /* 0x00000014b3e17209 */ /* 0x000fe20007810000 */
[----:B------:R-:W-:-:S03]  /*ba70*/  FFMA.FTZ R168, R168, R15, -R178 ;  /* 0x0000000fa8a87223 */ /* 0x000fc600000108b2 */
[----:B------:R-:W-:Y:S01]  /*ba80*/  FMNMX.FTZ R225, R180, R225, !PT ;  /* 0x000000e1b4e17209 */ /* 0x000fe20007810000 */
[----:B------:R1:W-:Y:S01]  /*ba90*/  MUFU.EX2 R182, R228 ;  /* 0x000000e400b67308 */ /* 0x0003e20000000800 */
[-CC-:B0-----:R-:W-:Y:S01]  /*baa0*/  FFMA.FTZ R226, R164, R15.reuse, -R178.reuse ;  /* 0x0000000fa4e27223 */ /* 0x181fe200000108b2 */
[--C-:B------:R-:W-:Y:S01]  /*bab0*/  FFMA.FTZ R164, R165, R15, -R178.reuse ;  /* 0x0000000fa5a47223 */ /* 0x100fe200000108b2 */
[----:B------:R-:W-:Y:S01]  /*bac0*/  FMNMX.FTZ R20, R152, R225, !PT ;  /* 0x000000e198147209 */ /* 0x000fe20007810000 */
[-CC-:B------:R-:W-:Y:S01]  /*bad0*/  FFMA.FTZ R225, R154, R15.reuse, -R178.reuse ;  /* 0x0000000f9ae17223 */ /* 0x180fe200000108b2 */
[-CC-:B------:R-:W-:Y:S01]  /*bae0*/  FFMA.FTZ R165, R169, R15.reuse, -R178.reuse ;  /* 0x0000000fa9a57223 */ /* 0x180fe200000108b2 */
[-CC-:B------:R-:W-:Y:S01]  /*baf0*/  FFMA.FTZ R169, R172, R15.reuse, -R178.reuse ;  /* 0x0000000faca97223 */ /* 0x180fe200000108b2 */
[----:B------:R-:W-:Y:S01]  /*bb00*/  FMNMX.FTZ R20, R183, R20, !PT ;  /* 0x00000014b7147209 */ /* 0x000fe20007810000 */
[-CC-:B------:R-:W-:Y:S01]  /*bb10*/  FFMA.FTZ R172, R155, R15.reuse, -R178.reuse ;  /* 0x0000000f9bac7223 */ /* 0x180fe200000108b2 */
[----:B------:R-:W-:Y:S01]  /*bb20*/  FFMA.FTZ R178, R158, R15, -R178 ;  /* 0x0000000f9eb27223 */ /* 0x000fe200000108b2 */
[----:B------:R-:W-:Y:S01]  /*bb30*/  FSEL R158, R14, RZ, P6 ;  /* 0x000000ff0e9e7208 */ /* 0x000fe20003000000 */
[----:B------:R-:W-:Y:S01]  /*bb40*/  MUFU.EX2 R21, R21 ;  /* 0x0000001500157308 */ /* 0x000fe20000000800 */
[----:B------:R-:W0:Y:S03]  /*bb50*/  SHFL.BFLY PT, R227, R20, 0x2, 0x1f ;  /* 0x0c401f0014e37f89 */ /* 0x000e2600000e0000 */
[----:B------:R-:W-:Y:S01]  /*bb60*/  FADD.FTZ R158, -R158, R223 ;  /* 0x000000df9e9e7221 */ /* 0x000fe20000010100 */
[----:B------:R-:W-:-:S03]  /*bb70*/  IMAD.MOV R223, RZ, RZ, -R194 ;  /* 0x000000ffffdf7224 */ /* 0x000fc600078e0ac2 */
        /* <DEDUP_REMOVED lines=9> */
[----:B------:R-:W-:Y:S01]  /*bc10*/  MUFU.EX2 R161, R161 ;  /* 0x000000a100a17308 */ /* 0x000fe20000000800 */
[C---:B------:R-:W-:Y:S01]  /*bc20*/  FSETP.NEU.FTZ.AND P2, PT, R20.reuse, -INF , PT ;  /* 0xff8000001400780b */ /* 0x040fe20003f5d000 */
[----:B------:R-:W-:-:S05]  /*bc30*/  FMUL.FTZ R154, R20, R15 ;  /* 0x0000000f149a7220 */ /* 0x000fca0000410000 */
[----:B------:R-:W-:Y:S01]  /*bc40*/  FSEL R154, R154, RZ, P2 ;  /* 0x000000ff9a9a7208 */ /* 0x000fe20001000000 */
[----:B------:R-:W-:Y:S04]  /*bc50*/  MUFU.EX2 R164, R164 ;  /* 0x000000a400a47308 */ /* 0x000fe80000000800 */
[-CC-:B-1----:R-:W-:Y:S01]  /*bc60*/  FFMA.FTZ R228, R159, R15.reuse, -R154.reuse ;  /* 0x0000000f9fe47223 */ /* 0x182fe2000001089a */
[-CC-:B------:R-:W-:Y:S01]  /*bc70*/  FFMA.FTZ R159, R166, R15.reuse, -R154.reuse ;  /* 0x0000000fa69f7223 */ /* 0x180fe2000001089a */
[-CC-:B------:R-:W-:Y:S01]  /*bc80*/  FFMA.FTZ R166, R167, R15.reuse, -R154.reuse ;  /* 0x0000000fa7a67223 */ /* 0x180fe2000001089a */
[-CC-:B------:R-:W-:Y:S01]  /*bc90*/  FFMA.FTZ R167, R173, R15.reuse, -R154.reuse ;  /* 0x0000000fada77223 */ /* 0x180fe2000001089a */
[----:B------:R-:W-:Y:S01]  /*bca0*/  FSEL R173, R20, RZ, P2 ;  /* 0x000000ff14ad7208 */ /* 0x000fe20001000000 */
[-CC-:B------:R-:W-:Y:S01]  /*bcb0*/  FFMA.FTZ R155, R162, R15.reuse, -R154.reuse ;  /* 0x0000000fa29b7223 */ /* 0x180fe2000001089a */
[-C--:B------:R-:W-:Y:S01]  /*bcc0*/  FFMA.FTZ R162, R170, R15.reuse, -R154 ;  /* 0x0000000faaa27223 */ /* 0x080fe2000001089a */
[----:B------:R-:W-:Y:S01]  /*bcd0*/  FMUL.FTZ R170, R158, R15 ;  /* 0x0000000f9eaa7220 */ /* 0x000fe20000410000 */
[----:B------:R-:W-:Y:S01]  /*bce0*/  ISETP.NE.AND P2, PT, R192, R223, PT ;  /* 0x000000dfc000720c */ /* 0x000fe20003f45270 */
[----:B------:R-:W-:Y:S01]  /*bcf0*/  FADD.FTZ R222, -R173, R222 ;  /* 0x000000deadde7221 */ /* 0x000fe20000010100 */
[----:B------:R-:W-:Y:S01]  /*bd00*/  MUFU.EX2 R228, R228 ;  /* 0x000000e400e47308 */ /* 0x000fe20000000800 */
[----:B------:R-:W-:Y:S01]  /*bd10*/  @!P1 IADD3 R158, R212, 0x28c40, RZ ;  /* 0x00028c40d49e9810 */ /* 0x000fe20007ffe0ff */
[-CC-:B------:R-:W-:Y:S01]  /*bd20*/  FFMA.FTZ R163, R163, R15.reuse, -R154.reuse ;  /* 0x0000000fa3a37223 */ /* 0x180fe2000001089a */
[-C--:B------:R-:W-:Y:S01]  /*bd30*/  FMUL.FTZ R173, R222, R15.reuse ;  /* 0x0000000fdead7220 */ /* 0x080fe20000410000 */
[-C--:B------:R-:W-:Y:S01]  /*bd40*/  FFMA.FTZ R222, R176, R15.reuse, -R154 ;  /* 0x0000000fb0de7223 */ /* 0x080fe2000001089a */
[----:B------:R-:W-:Y:S01]  /*bd50*/  @!P1 PRMT R158, RZ, 0x654, R158 ;  /* 0x00000654ff9e9816 */ /* 0x000fe2000000009e */
[-CC-:B------:R-:W-:Y:S01]  /*bd60*/  FFMA.FTZ R177, R177, R15.reuse, -R154.reuse ;  /* 0x0000000fb1b17223 */ /* 0x180fe2000001089a */
[-CC-:B------:R-:W-:Y:S01]  /*bd70*/  FFMA.FTZ R179, R179, R15.reuse, -R154.reuse ;  /* 0x0000000fb3b37223 */ /* 0x180fe2000001089a */
[----:B------:R-:W0:Y:S01]  /*bd80*/  MUFU.EX2 R170, R170 ;  /* 0x000000aa00aa7308 */ /* 0x000e220000000800 */
[----:B------:R1:W-:Y:S01]  /*bd90*/  @!P1 SYNCS.ARRIVE.TRANS64.RED.A1T0 RZ, [R158+URZ], RZ ;  /* 0x000000ff9eff99a7 */ /* 0x0003e2000810043f */
[----:B------:R-:W-:Y:S01]  /*bda0*/  FFMA.FTZ R180, R180, R15, -R154 ;  /* 0x0000000fb4b47223 */ /* 0x000fe2000001089a */
[----:B------:R-:W-:-:S02]  /*bdb0*/  @!P2 IMAD R223, R224, 0x40, R190 ;  /* 0x00000040e0dfa824 */ /* 0x000fc400078e02be */
[-CC-:B------:R-:W-:Y:S01]  /*bdc0*/  FFMA.FTZ R224, R171, R15.reuse, -R154.reuse ;  /* 0x0000000fabe07223 */ /* 0x180fe2000001089a */
[-CC-:B------:R-:W-:Y:S01]  /*bdd0*/  FFMA.FTZ R171, R174, R15.reuse, -R154.reuse ;  /* 0x0000000faeab7223 */ /* 0x180fe2000001089a */
[-C--:B------:R-:W-:Y:S01]  /*bde0*/  FFMA.FTZ R183, R183, R15.reuse, -R154 ;  /* 0x0000000fb7b77223 */ /* 0x080fe2000001089a */
[----:B------:R-:W3:Y:S01]  /*bdf0*/  MUFU.EX2 R173, R173 ;  /* 0x000000ad00ad7308 */ /* 0x000ee20000000800 */
[----:B-1----:R-:W-:Y:S02]  /*be00*/  @!P2 IMAD R158, R223, 0x4, R2 ;  /* 0x00000004df9ea824 */ /* 0x002fe400078e0202 */
[-CC-:B------:R-:W-:Y:S01]  /*be10*/  FFMA.FTZ R223, R175, R15.reuse, -R154.reuse ;  /* 0x0000000fafdf7223 */ /* 0x180fe2000001089a */
[----:B------:R-:W-:-:S04]  /*be20*/  FFMA.FTZ R175, R152, R15, -R154 ;  /* 0x0000000f98af7223 */ /* 0x000fc8000001089a */
[----:B------:R-:W1:Y:S01]  /*be30*/  MUFU.EX2 R155, R155 ;  /* 0x0000009b009b7308 */ /* 0x000e620000000800 */
[----:B0-----:R-:W-:Y:S01]  /*be40*/  FFMA.FTZ R152, R170, R3, R21 ;  /* 0x00000003aa987223 */ /* 0x001fe20000010015 */
[----:B------:R-:W-:Y:S01]  /*be50*/  @!P2 STS [R158+0x28800], R170 ;  /* 0x028800aa9e00a388 */ /* 0x000fe20000000800 */
[-C--:B------:R-:W-:Y:S01]  /*be60*/  FMUL.FTZ R24, R24, R170.reuse ;  /* 0x000000aa18187220 */ /* 0x080fe20000410000 */
[-C--:B------:R-:W-:Y:S01]  /*be70*/  FMUL.FTZ R25, R25, R170.reuse ;  /* 0x000000aa19197220 */ /* 0x080fe20000410000 */
[C---:B------:R-:W-:Y:S01]  /*be80*/  FADD.FTZ R3, R181.reuse, R152 ;  /* 0x00000098b5037221 */ /* 0x040fe20000010000 */
[----:B------:R-:W-:Y:S01]  /*be90*/  F2FP.F16.F32.PACK_AB R152, R181, R21 ;  /* 0x00000015b598723e */ /* 0x000fe200000000ff */
[----:B------:R-:W-:Y:S01]  /*bea0*/  FMUL.FTZ R28, R28, R170 ;  /* 0x000000aa1c1c7220 */ /* 0x000fe20000410000 */
[----:B------:R-:W0:Y:S01]  /*beb0*/  MUFU.EX2 R159, R159 ;  /* 0x0000009f009f7308 */ /* 0x000e220000000800 */
[----:B---3--:R-:W-:Y:S01]  /*bec0*/  FFMA.FTZ R154, R173, R0, R228 ;  /* 0x00000000ad9a7223 */ /* 0x008fe200000100e4 */
[----:B------:R-:W-:Y:S01]  /*bed0*/  FADD.FTZ R230, R182, R3 ;  /* 0x00000003b6e67221 */ /* 0x000fe20000010000 */
[----:B------:R3:W-:Y:S01]  /*bee0*/  @!P2 STS [R158+0x28820], R173 ;  /* 0x028820ad9e00a388 */ /* 0x0007e20000000800 */
[-C--:B------:R-:W-:Y:S01]  /*bef0*/  FMUL.FTZ R29, R29, R170.reuse ;  /* 0x000000aa1d1d7220 */ /* 0x080fe20000410000 */
[-C--:B------:R-:W-:Y:S01]  /*bf00*/  FMUL.FTZ R32, R32, R170.reuse ;  /* 0x000000aa20207220 */ /* 0x080fe20000410000 */
[----:B------:R-:W-:Y:S01]  /*bf10*/  FADD.FTZ R21, R153, R230 ;  /* 0x000000e699157221 */ /* 0x000fe20000010000 */
        /* <DEDUP_REMOVED lines=36> */
[----:B------:R-:W-:Y:S01]  /*c160*/  FADD.FTZ R182, R156, R21 ;  /* 0x000000159cb67221 */ /* 0x000fe20000010000 */
[----:B------:R-:W-:Y:S01]  /*c170*/  F2FP.F16.F32.PACK_AB R153, R155, R228 ;  /* 0x000000e49b99723e */ /* 0x000fe200000000ff */
[----:B0-----:R-:W-:Y:S01]  /*c180*/  FADD.FTZ R3, R159, R224 ;  /* 0x000000e09f037221 */ /* 0x001fe20000010000 */
[C---:B----4-:R-:W-:Y:S01]  /*c190*/  F2FP.F16.F32.PACK_AB R155, R162.reuse, R159 ;  /* 0x0000009fa29b723e */ /* 0x050fe200000000ff */
[----:B------:R-:W-:Y:S01]  /*c1a0*/  FADD.FTZ R182, R225, R182 ;  /* 0x000000b6e1b67221 */ /* 0x000fe20000010000 */
[----:B------:R-:W0:Y:S01]  /*c1b0*/  MUFU.EX2 R171, R171 ;  /* 0x000000ab00ab7308 */ /* 0x000e220000000800 */
[----:B---3--:R-:W-:Y:S01]  /*c1c0*/  FADD.FTZ R158, R162, R3 ;  /* 0x00000003a29e7221 */ /* 0x008fe20000010000 */
[----:B------:R-:W-:Y:S01]  /*c1d0*/  BAR.SYNC.DEFER_BLOCKING 0xf, 0x100 ;  /* 0x03c4000000007b1d */ /* 0x000fe20000010000 */
[----:B------:R-:W-:Y:S01]  /*c1e0*/  FADD.FTZ R21, R157, R182 ;  /* 0x000000b69d157221 */ /* 0x000fe20000010000 */
[----:B------:R-:W-:Y:S01]  /*c1f0*/  F2FP.F16.F32.PACK_AB R156, R225, R156 ;  /* 0x0000009ce19c723e */ /* 0x000fe200000000ff */
[----:B-----5:R-:W-:Y:S01]  /*c200*/  FADD.FTZ R3, R163, R158 ;  /* 0x0000009ea3037221 */ /* 0x020fe20000010000 */
[C---:B------:R-:W-:Y:S01]  /*c210*/  F2FP.F16.F32.PACK_AB R158, R160.reuse, R157 ;  /* 0x0000009da09e723e */ /* 0x040fe200000000ff */
[----:B------:R-:W-:Y:S01]  /*c220*/  FADD.FTZ R21, R160, R21 ;  /* 0x00000015a0157221 */ /* 0x000fe20000010000 */
[----:B------:R-:W1:Y:S01]  /*c230*/  MUFU.EX2 R176, R223 ;  /* 0x000000df00b07308 */ /* 0x000e620000000800 */
[C---:B--2---:R-:W-:Y:S01]  /*c240*/  FADD.FTZ R182, R166.reuse, R3 ;  /* 0x00000003a6b67221 */ /* 0x044fe20000010000 */
[----:B------:R-:W-:Y:S01]  /*c250*/  F2FP.F16.F32.PACK_AB R157, R166, R163 ;  /* 0x000000a3a69d723e */ /* 0x000fe200000000ff */
[-C--:B------:R-:W-:Y:S01]  /*c260*/  FMUL.FTZ R92, R92, R170.reuse ;  /* 0x000000aa5c5c7220 */ /* 0x080fe20000410000 */
[----:B------:R-:W-:Y:S01]  /*c270*/  F2FP.F16.F32.PACK_AB R159, R174, R167 ;  /* 0x000000a7ae9f723e */ /* 0x000fe200000000ff */
[----:B------:R-:W-:Y:S01]  /*c280*/  FADD.FTZ R3, R167, R182 ;  /* 0x000000b6a7037221 */ /* 0x000fe20000010000 */
[----:B------:R-:W-:Y:S01]  /*c290*/  FADD.FTZ R182, R226, R21 ;  /* 0x00000015e2b67221 */ /* 0x000fe20000010000 */
[-C--:B------:R-:W-:Y:S01]  /*c2a0*/  FMUL.FTZ R93, R93, R170.reuse ;  /* 0x000000aa5d5d7220 */ /* 0x080fe20000410000 */
[----:B------:R-:W2:Y:S01]  /*c2b0*/  MUFU.EX2 R0, R222 ;  /* 0x000000de00007308 */ /* 0x000ea20000000800 */
[----:B------:R-:W-:Y:S01]  /*c2c0*/  FADD.FTZ R160, R174, R3 ;  /* 0x00000003aea07221 */ /* 0x000fe20000010000 */
[----:B------:R-:W-:Y:S01]  /*c2d0*/  FADD.FTZ R21, R161, R182 ;  /* 0x000000b6a1157221 */ /* 0x000fe20000010000 */
[-C--:B------:R-:W-:Y:S01]  /*c2e0*/  FMUL.FTZ R96, R96, R170.reuse ;  /* 0x000000aa60607220 */ /* 0x080fe20000410000 */
[----:B------:R-:W-:Y:S01]  /*c2f0*/  FMUL.FTZ R97, R97, R170 ;  /* 0x000000aa61617220 */ /* 0x000fe20000410000 */
[----:B0-----:R-:W-:Y:S01]  /*c300*/  FADD.FTZ R3, R171, R160 ;  /* 0x000000a0ab037221 */ /* 0x001fe20000010000 */
[----:B------:R-:W-:Y:S01]  /*c310*/  FADD.FTZ R21, R164, R21 ;  /* 0x00000015a4157221 */ /* 0x000fe20000010000 */
[----:B------:R-:W-:Y:S01]  /*c320*/  F2FP.F16.F32.PACK_AB R160, R161, R226 ;  /* 0x000000e2a1a0723e */ /* 0x000fe200000000ff */
[----:B------:R-:W0:Y:S01]  /*c330*/  MUFU.EX2 R177, R177 ;  /* 0x000000b100b17308 */ /* 0x000e220000000800 */
[C---:B-1----:R-:W-:Y:S01]  /*c340*/  FADD.FTZ R3, R176.reuse, R3 ;  /* 0x00000003b0037221 */ /* 0x042fe20000010000 */
        /* <DEDUP_REMOVED lines=65> */
[----:B------:R-:W-:Y:S01]  /*c760*/  FMUL.FTZ R62, R62, R173 ;  /* 0x000000ad3e3e7220 */ /* 0x000fe20000410000 */
[----:B------:R-:W-:Y:S01]  /*c770*/  F2FP.F16.F32.PACK_AB R164, R169, R165 ;  /* 0x000000a5a9a4723e */ /* 0x000fe200000000ff */
[----:B------:R-:W-:Y:S01]  /*c780*/  FMUL.FTZ R63, R63, R173 ;  /* 0x000000ad3f3f7220 */ /* 0x000fe20000410000 */
[----:B------:R-:W-:Y:S01]  /*c790*/  F2FP.F16.F32.PACK_AB R165, R180, R179 ;  /* 0x000000b3b4a5723e */ /* 0x000fe200000000ff */
[----:B------:R1:W-:Y:S01]  /*c7a0*/  STSM.16.M88.4 [R196], R160 ;  /* 0x000000a0c4007844 */ /* 0x0003e20000000200 */
[----:B------:R-:W0:Y:S01]  /*c7b0*/  MUFU.EX2 R178, R178 ;  /* 0x000000b200b27308 */ /* 0x000e220000000800 */
[C---:B---3--:R-:W-:Y:S01]  /*c7c0*/  FADD.FTZ R0, R182.reuse, R167 ;  /* 0x000000a7b6007221 */ /* 0x048fe20000010000 */
[----:B------:R-:W-:Y:S01]  /*c7d0*/  F2FP.F16.F32.PACK_AB R167, R182, R175 ;  /* 0x000000afb6a7723e */ /* 0x000fe200000000ff */
[-C--:B------:R-:W-:Y:S01]  /*c7e0*/  FMUL.FTZ R66, R66, R173.reuse ;  /* 0x000000ad42427220 */ /* 0x080fe20000410000 */
[-C--:B------:R-:W-:Y:S01]  /*c7f0*/  FMUL.FTZ R67, R67, R173.reuse ;  /* 0x000000ad43437220 */ /* 0x080fe20000410000 */
[-C--:B------:R-:W-:Y:S01]  /*c800*/  FMUL.FTZ R70, R70, R173.reuse ;  /* 0x000000ad46467220 */ /* 0x080fe20000410000 */
[-C--:B------:R-:W-:Y:S01]  /*c810*/  FMUL.FTZ R71, R71, R173.reuse ;  /* 0x000000ad47477220 */ /* 0x080fe20000410000 */
[-C--:B------:R-:W-:Y:S01]  /*c820*/  FMUL.FTZ R74, R74, R173.reuse ;  /* 0x000000ad4a4a7220 */ /* 0x080fe20000410000 */
[-C--:B------:R-:W-:Y:S01]  /*c830*/  FMUL.FTZ R75, R75, R173.reuse ;  /* 0x000000ad4b4b7220 */ /* 0x080fe20000410000 */
[----:B--2---:R-:W-:Y:S01]  /*c840*/  FADD.FTZ R21, R172, R21 ;  /* 0x00000015ac157221 */ /* 0x004fe20000010000 */
[-C--:B------:R-:W-:Y:S01]  /*c850*/  FMUL.FTZ R78, R78, R173.reuse ;  /* 0x000000ad4e4e7220 */ /* 0x080fe20000410000 */
[-C--:B------:R-:W-:Y:S01]  /*c860*/  FMUL.FTZ R79, R79, R173.reuse ;  /* 0x000000ad4f4f7220 */ /* 0x080fe20000410000 */
[-C--:B------:R-:W-:Y:S01]  /*c870*/  FMUL.FTZ R82, R82, R173.reuse ;  /* 0x000000ad52527220 */ /* 0x080fe20000410000 */
[-C--:B------:R-:W-:Y:S01]  /*c880*/  FMUL.FTZ R83, R83, R173.reuse ;  /* 0x000000ad53537220 */ /* 0x080fe20000410000 */
[-C--:B------:R-:W-:Y:S01]  /*c890*/  FMUL.FTZ R86, R86, R173.reuse ;  /* 0x000000ad56567220 */ /* 0x080fe20000410000 */
[-C--:B------:R-:W-:Y:S01]  /*c8a0*/  FMUL.FTZ R87, R87, R173.reuse ;  /* 0x000000ad57577220 */ /* 0x080fe20000410000 */
[-C--:B------:R-:W-:Y:S01]  /*c8b0*/  FMUL.FTZ R90, R90, R173.reuse ;  /* 0x000000ad5a5a7220 */ /* 0x080fe20000410000 */
        /* <DEDUP_REMOVED lines=34> */
[----:B-1----:R-:W-:Y:S06]  /*cae0*/  @!P0 BRA `(.L_x_6395) ;  /* 0x0000000000048947 */ /* 0x002fec0003800000 */
[----:B------:R-:W-:Y:S01]  /*caf0*/  BPT.TRAP 0x1 ;  /* 0x000000040000795c */ /* 0x000fe20000300000 */
.L_x_6395:
[----:B------:R0:W1:Y:S01]  /*cb00*/  SYNCS.PHASECHK.TRANS64.TRYWAIT P2, [R212+URZ+0x28c50], R213 ;  /* 0x028c50d5d40075a7 */ /* 0x000062000804017f */
[----:B------:R-:W-:Y:S05]  /*cb10*/  @!P0 BRA `(.L_x_6396) ;  /* 0x0000000000048947 */ /* 0x000fea0003800000 */
[----:B------:R-:W-:Y:S01]  /*cb20*/  BPT.TRAP 0x1 ;  /* 0x000000040000795c */ /* 0x000fe20000300000 */
.L_x_6396:
[----:B------:R-:W-:Y:S04]  /*cb30*/  BSSY B2, `(.L_x_6397) ;  /* 0x0000004000027945 */ /* 0x000fe80003800000 */
[----:B-1----:R-:W-:Y:S05]  /*cb40*/  @P2 BRA `(.L_x_6398) ;  /* 0x0000000000082947 */ /* 0x002fea0003800000 */
[----:B------:R-:W1:Y:S02]  /*cb50*/  SYNCS.PHASECHK.TRANS64.TRYWAIT P2, [R212+URZ+0x28c50], R213 ;  /* 0x028c50d5d40075a7 */ /* 0x000e64000804017f */
[----:B-1----:R-:W-:Y:S05]  /*cb60*/  @!P2 BRA `(.L_x_6399) ;  /* 0x000000c000c0a947 */ /* 0x002fea0003800000 */
.L_x_6398:
[----:B------:R-:W-:Y:S05]  /*cb70*/  BSYNC B2 ;  /* 0x0000000000027941 */ /* 0x000fea0003800000 */
.L_x_6397:
[----:B------:R-:W-:Y:S01]  /*cb80*/  IMAD.MOV.U32 R169, RZ, RZ, 0x40000040 ;  /* 0x40000040ffa97424 */ /* 0x000fe200078e00ff */
[----:B------:R-:W-:Y:S01]  /*cb90*/  LEA R168, R18, R12, 0xc ;  /* 0x0000000c12a87211 */ /* 0x000fe200078e60ff */
[----:B------:R-:W-:Y:S01]  /*cba0*/  WARPGROUP.ARRIVE ;  /* 0x00000000000079c5 */ /* 0x000fe20000000000 */
[----:B------:R-:W-:Y:S01]  /*cbb0*/  ISETP.GT.AND P2, PT, R211, R186, PT ;  /* 0x000000bad300720c */ /* 0x000fe20003f44270 */
[----:B01----:R-:W-:Y:S01]  /*cbc0*/  @!P1 VIADD R212, R212, 0x28c60 ;  /* 0x00028c60d4d49836 */ /* 0x003fe20000000000 */
[----:B------:R-:W-:Y:S01]  /*cbd0*/  R2UR UR6, R168 ;  /* 0x00000000a80672ca */ /* 0x000fe200000e0000 */
[----:B------:R-:W-:Y:S01]  /*cbe0*/  IMAD.MOV.U32 R222, RZ, RZ, R20 ;  /* 0x000000ffffde7224 */ /* 0x000fe200078e0014 */
[----:B------:R-:W-:Y:S01]  /*cbf0*/  R2UR UR7, R169 ;  /* 0x00000000a90772ca */ /* 0x000fe200000e0000 */
[----:B------:R-:W-:Y:S01]  /*cc00*/  IMAD.MOV.U32 R169, RZ, RZ, 0x40000040 ;  /* 0x40000040ffa97424 */ /* 0x000fe200078e00ff */
[----:B------:R-:W-:Y:S01]  /*cc10*/  @!P1 PRMT R212, RZ, 0x654, R212 ;  /* 0x00000654ffd49816 */ /* 0x000fe200000000d4 */
[----:B------:R-:W-:Y:S01]  /*cc20*/  IMAD.MOV.U32 R223, RZ, RZ, R14 ;  /* 0x000000ffffdf7224 */ /* 0x000fe200078e000e */
[----:B------:R-:W-:-:S02]  /*cc30*/  IADD3 R211, R211, -0x1, RZ ;  /* 0xffffffffd3d37810 */ /* 0x000fc40007ffe0ff */
[----:B------:R-:W-:-:S07]  /*cc40*/  MOV R224, R18 ;  /* 0x0000001200e07202 */ /* 0x000fce0000000f00 */
[----:B------:R-:W-:Y:S03]  /*cc50*/  HGMMA.64x256x16.F32 R24, R152, gdesc[UR4].tnspB, R24, gsb0 ;  /* 0x43e0000498187df0 */ /* 0x000fe60008000818 */
[----:B------:R-:W-:Y:S02]  /*cc60*/  WARPGROUP.DEPBAR.LE gsb0, 0x0 ;  /* 0x00008000000079c5 */ /* 0x000fe40000010000 */
[----:B------:R-:W-:Y:S01]  /*cc70*/  VIADD R152, R168, 0x80 ;  /* 0x00000080a8987836 */ /* 0x000fe20000000000 */
[----:B------:R-:W-:Y:S01]  /*cc80*/  MOV R153, 0x40000040 ;  /* 0x4000004000997802 */ /* 0x000fe20000000f00 */
        /* <DEDUP_REMOVED lines=31> */
.L_x_6389:
[----:B------:R-:W-:Y:S05]  /*ce80*/  BSYNC B1 ;  /* 0x0000000000017941 */ /* 0x000fea0003800000 */
.L_x_6388:
[----:B------:R-:W-:Y:S01]  /*ce90*/  ISETP.GE.AND P2, PT, R211, RZ, PT ;  /* 0x000000ffd300720c */ /* 0x000fe20003f46270 */
[----:B------:R-:W-:-:S12]  /*cea0*/  BSSY B0, `(.L_x_6401) ;  /* 0x00001e2000007945 */ /* 0x000fd80003800000 */
[----:B------:R-:W-:Y:S05]  /*ceb0*/  @!P2 BRA `(.L_x_6402) ;  /* 0x0000001c0080a947 */ /* 0x000fea0003800000 */
[----:B------:R-:W-:Y:S01]  /*cec0*/  IMAD.MOV.U32 R213, RZ, RZ, R20 ;  /* 0x000000ffffd57224 */ /* 0x000fe200078e0014 */
[----:B------:R-:W-:Y:S01]  /*ced0*/  MOV R223, R18 ;  /* 0x0000001200df7202 */ /* 0x000fe20000000f00 */
[----:B------:R-:W-:-:S07]  /*cee0*/  IMAD.MOV.U32 R187, RZ, RZ, R14 ;  /* 0x000000ffffbb7224 */ /* 0x000fce00078e000e */
.L_x_6413:
[----:B------:R-:W-:-:S05]  /*cef0*/  VIADD R18, R223, 0x1 ;  /* 0x00000001df127836 */ /* 0x000fca0000000000 */
[----:B------:R-:W-:-:S04]  /*cf00*/  ISETP.NE.AND P2, PT, R18, 0x2, PT ;  /* 0x000000021200780c */ /* 0x000fc80003f45270 */
[----:B------:R-:W-:Y:S02]  /*cf10*/  SEL R14, RZ, 0x1, P2 ;  /* 0x00000001ff0e7807 */ /* 0x000fe40001000000 */
[----:B------:R-:W-:Y:S02]  /*cf20*/  SEL R18, R18, RZ, P2 ;  /* 0x000000ff12127207 */ /* 0x000fe40001000000 */
[----:B------:R-:W-:Y:S01]  /*cf30*/  LOP3.LUT R19, R19, R14, RZ, 0x3c, !PT ;  /* 0x0000000e13137212 */ /* 0x000fe200078e3cff */
[----:B--2---:R-:W-:Y:S06]  /*cf40*/  @!P0 BRA `(.L_x_6403) ;  /* 0x0000000000048947 */ /* 0x004fec0003800000 */
[----:B------:R-:W-:Y:S01]  /*cf50*/  BPT.TRAP 0x1 ;  /* 0x000000040000795c */ /* 0x000fe20000300000 */
.L_x_6403:
[----:B------:R-:W-:Y:S01]  /*cf60*/  IMAD R184, R18, 0x8, R2 ;  /* 0x0000000812b87824 */ /* 0x000fe200078e0202 */
[----:B------:R-:W-:-:S04]  /*cf70*/  SHF.L.U32 R185, R19, 0x1f, RZ ;  /* 0x0000001f13b97819 */ /* 0x000fc800000006ff */
[----:B------:R2:W3:Y:S01]  /*cf80*/  SYNCS.PHASECHK.TRANS64.TRYWAIT P2, [R184+URZ+0x28c30], R185 ;  /* 0x028c30b9b80075a7 */ /* 0x0004e2000804017f */
[----:B------:R-:W-:Y:S05]  /*cf90*/  @!P0 BRA `(.L_x_6404) ;  /* 0x0000000000048947 */ /* 0x000fea0003800000 */
[----:B------:R-:W-:Y:S01]  /*cfa0*/  BPT.TRAP 0x1 ;  /* 0x000000040000795c */ /* 0x000fe20000300000 */
.L_x_6404:
[----:B------:R-:W-:Y:S01]  /*cfb0*/  BSSY B1, `(.L_x_6405) ;  /* 0x0000006000017945 */ /* 0x000fe20003800000 */
[----:B------:R-:W-:Y:S01]  /*cfc0*/  LEA R14, R18, R13, 0x9 ;  /* 0x0000000d120e7211 */ /* 0x000fe200078e48ff */
[----:B------:R-:W-:Y:S02]  /*cfd0*/  IMAD.MOV.U32 R15, RZ, RZ, 0x40000040 ;  /* 0x40000040ff0f7424 */ /* 0x000fe400078e00ff */
[----:B---3--:R-:W-:Y:S05]  /*cfe0*/  @P2 BRA `(.L_x_6406) ;  /* 0x0000000000082947 */ /* 0x008fea0003800000 */
[----:B------:R-:W3:Y:S02]  /*cff0*/  SYNCS.PHASECHK.TRANS64.TRYWAIT P2, [R184+URZ+0x28c30], R185 ;  /* 0x028c30b9b80075a7 */ /* 0x000ee4000804017f */
[----:B---3--:R-:W-:Y:S05]  /*d000*/  @!P2 BRA `(.L_x_6407) ;  /* 0x000000bc00aca947 */ /* 0x008fea0003800000 */
.L_x_6406:
[----:B------:R-:W-:Y:S05]  /*d010*/  BSYNC B1 ;  /* 0x0000000000017941 */ /* 0x000fea0003800000 */
.L_x_6405:
[C---:B------:R-:W-:Y:S01]  /*d020*/  R2UR UR6, R14.reuse ;  /* 0x000000000e0672ca */ /* 0x040fe200000e0000 */
[----:B------:R-:W-:Y:S01]  /*d030*/  WARPGROUP.ARRIVE ;  /* 0x00000000000079c5 */ /* 0x000fe20000000000 */
[----:B------:R-:W-:Y:S01]  /*d040*/  R2UR UR7, R15 ;  /* 0x000000000f0772ca */ /* 0x000fe200000e0000 */
[----:B------:R-:W-:Y:S01]  /*d050*/  VIADD R20, R14, 0x2 ;  /* 0x000000020e147836 */ /* 0x000fe20000000000 */
[----:B------:R-:W-:Y:S01]  /*d060*/  R2UR UR4, R4 ;  /* 0x00000000040472ca */ /* 0x000fe200000e0000 */
[----:B------:R-:W-:Y:S01]  /*d070*/  IMAD.MOV.U32 R15, RZ, RZ, 0x40000040 ;  /* 0x40000040ff0f7424 */ /* 0x000fe200078e00ff */
[----:B------:R-:W-:Y:S02]  /*d080*/  R2UR UR5, R5 ;  /* 0x00000000050572ca */ /* 0x000fe400000e0000 */
[----:B0-----:R-:W-:Y:S02]  /*d090*/  MOV R21, 0x40000040 ;  /* 0x4000004000157802 */ /* 0x001fe40000000f00 */
[----:B------:R-:W-:-:S04]  /*d0a0*/  IADD3 R227, -R194, RZ, RZ ;  /* 0x000000ffc2e37210 */ /* 0x000fc80007ffe1ff */
[----:B------:R-:W-:-:S05]  /*d0b0*/  ISETP.NE.AND P2, PT, R192, R227, PT ;  /* 0x000000e3c000720c */ /* 0x000fca0003f45270 */
        /* <DEDUP_REMOVED lines=29> */
[----:B-1----:R-:W-:Y:S01]  /*d290*/  FMUL.FTZ R212, R157, UR38 ;  /* 0x000000269dd47c20 */ /* 0x002fe20008410000 */
        /* <DEDUP_REMOVED lines=34> */
[----:B----4-:R-:W-:-:S07]  /*d4c0*/  FMNMX.FTZ R15, R156, R15, !PT ;  /* 0x0000000f9c0f7209 */ /* 0x010fce0007810000 */
[----:B------:R-:W4:Y:S01]  /*d4d0*/  MUFU.TANH R224, R224 ;  /* 0x000000e000e07308 */ /* 0x000f220000002400 */
[----:B0-----:R-:W-:-:S07]  /*d4e0*/  FMNMX.FTZ R15, R212, R15, !PT ;  /* 0x0000000fd40f7209 */ /* 0x001fce0007810000 */
[----:B------:R-:W0:Y:S01]  /*d4f0*/  MUFU.TANH R164, R164 ;  /* 0x000000a400a47308 */ /* 0x000e220000002400 */
[----:B-1----:R-:W-:-:S07]  /*d500*/  FMNMX.FTZ R15, R160, R15, !PT ;  /* 0x0000000fa00f7209 */ /* 0x002fce0007810000 */
        /* <DEDUP_REMOVED lines=21> */
[----:B0-----:R-:W-:-:S05]  /*d660*/  FMNMX.FTZ R15, R234, R15, !PT ;  /* 0x0000000fea0f7209 */ /* 0x001fca0007810000 */
[----:B------:R-:W0:Y:S02]  /*d670*/  SHFL.BFLY PT, R14, R15, 0x2, 0x1f ;  /* 0x0c401f000f0e7f89 */ /* 0x000e2400000e0000 */
[----:B------:R-:W5:Y:S08]  /*d680*/  MUFU.TANH R158, R158 ;  /* 0x0000009e009e7308 */ /* 0x000f700000002400 */
[----:B------:R-:W2:Y:S08]  /*d690*/  MUFU.TANH R222, R222 ;  /* 0x000000de00de7308 */ /* 0x000eb00000002400 */
[----:B------:R-:W3:Y:S01]  /*d6a0*/  MUFU.TANH R162, R162 ;  /* 0x000000a200a27308 */ /* 0x000ee20000002400 */
[----:B0-----:R-:W-:-:S02]  /*d6b0*/  FMNMX.FTZ R14, R15, R14, !PT ;  /* 0x0000000e0f0e7209 */ /* 0x001fc40007810000 */
[----:B-1----:R-:W-:-:S05]  /*d6c0*/  FMNMX.FTZ R15, R152, R213, !PT ;  /* 0x000000d5980f7209 */ /* 0x002fca0007810000 */
[----:B------:R-:W0:Y:S01]  /*d6d0*/  MUFU.TANH R236, R236 ;  /* 0x000000ec00ec7308 */ /* 0x000e220000002400 */
[----:B------:R-:W1:Y:S01]  /*d6e0*/  SHFL.BFLY PT, R159, R14, 0x1, 0x1f ;  /* 0x0c201f000e9f7f89 */ /* 0x000e6200000e0000 */
[----:B----4-:R-:W-:-:S04]  /*d6f0*/  FMNMX.FTZ R15, R154, R15, !PT ;  /* 0x0000000f9a0f7209 */ /* 0x010fc80007810000 */
[----:B-----5:R-:W-:Y:S02]  /*d700*/  FMNMX.FTZ R15, R158, R15, !PT ;  /* 0x0000000f9e0f7209 */ /* 0x020fe40007810000 */
[----:B------:R-:W4:Y:S02]  /*d710*/  MUFU.TANH R166, R166 ;  /* 0x000000a600a67308 */ /* 0x000f240000002400 */
[----:B--2---:R-:W-:-:S04]  /*d720*/  FMNMX.FTZ R15, R222, R15, !PT ;  /* 0x0000000fde0f7209 */ /* 0x004fc80007810000 */
[----:B---3--:R-:W-:Y:S02]  /*d730*/  FMNMX.FTZ R15, R162, R15, !PT ;  /* 0x0000000fa20f7209 */ /* 0x008fe40007810000 */
[----:B------:R-:W2:Y:S02]  /*d740*/  MUFU.TANH R21, R21 ;  /* 0x0000001500157308 */ /* 0x000ea40000002400 */
[----:B0-----:R-:W-:Y:S01]  /*d750*/  FMNMX.FTZ R161, R236, R15, !PT ;  /* 0x0000000feca17209 */ /* 0x001fe20007810000 */
[----:B------:R-:W-:-:S05]  /*d760*/  IMAD.U32 R15, RZ, RZ, UR36 ;  /* 0x00000024ff0f7e24 */ /* 0x000fca000f8e00ff */
[----:B------:R-:W0:Y:S01]  /*d770*/  MUFU.TANH R170, R170 ;  /* 0x000000aa00aa7308 */ /* 0x000e220000002400 */
[----:B----4-:R-:W-:Y:S02]  /*d780*/  FMNMX.FTZ R161, R166, R161, !PT ;  /* 0x000000a1a6a17209 */ /* 0x010fe40007810000 */
[----:B-1----:R-:W-:Y:S01]  /*d790*/  FMNMX.FTZ R14, R14, R159, !PT ;  /* 0x0000009f0e0e7209 */ /* 0x002fe20007810000 */
[----:B------:R-:W-:-:S04]  /*d7a0*/  FMUL.FTZ R159, R183, UR38 ;  /* 0x00000026b79f7c20 */ /* 0x000fc80008410000 */
[----:B------:R-:W1:Y:S01]  /*d7b0*/  MUFU.TANH R153, R153 ;  /* 0x0000009900997308 */ /* 0x000e620000002400 */
[----:B------:R-:W-:Y:S01]  /*d7c0*/  FADD.FTZ R163, -R14, R187 ;  /* 0x000000bb0ea37221 */ /* 0x000fe20000010100 */
[----:B--2---:R-:W-:-:S03]  /*d7d0*/  FMNMX.FTZ R165, R21, R161, !PT ;  /* 0x000000a115a57209 */ /* 0x004fc60007810000 */
[-C--:B------:R-:W-:Y:S01]  /*d7e0*/  FMUL.FTZ R169, R163, R15.reuse ;  /* 0x0000000fa3a97220 */ /* 0x080fe20000410000 */
[-C--:B------:R-:W-:Y:S02]  /*d7f0*/  FMUL.FTZ R163, R14, R15.reuse ;  /* 0x0000000f0ea37220 */ /* 0x080fe40000410000 */
[----:B------:R-:W2:Y:S02]  /*d800*/  MUFU.TANH R174, R174 ;  /* 0x000000ae00ae7308 */ /* 0x000ea40000002400 */
[--C-:B------:R-:W-:Y:S01]  /*d810*/  FFMA.FTZ R171, R20, R15, -R163.reuse ;  /* 0x0000000f14ab7223 */ /* 0x100fe200000108a3 */
[----:B0-----:R-:W-:Y:S01]  /*d820*/  FMNMX.FTZ R20, R170, R165, !PT ;  /* 0x000000a5aa147209 */ /* 0x001fe20007810000 */
[-CC-:B------:R-:W-:Y:S01]  /*d830*/  FFMA.FTZ R212, R212, R15.reuse, -R163.reuse ;  /* 0x0000000fd4d47223 */ /* 0x180fe200000108a3 */
[-CC-:B------:R-:W-:Y:S01]  /*d840*/  FFMA.FTZ R186, R186, R15.reuse, -R163.reuse ;  /* 0x0000000fbaba7223 */ /* 0x180fe200000108a3 */
[-CC-:B------:R-:W-:Y:S01]  /*d850*/  FFMA.FTZ R156, R156, R15.reuse, -R163.reuse ;  /* 0x0000000f9c9c7223 */ /* 0x180fe200000108a3 */
[-CC-:B------:R-:W-:Y:S01]  /*d860*/  FFMA.FTZ R160, R160, R15.reuse, -R163.reuse ;  /* 0x0000000fa0a07223 */ /* 0x180fe200000108a3 */
[----:B------:R-:W0:Y:S01]  /*d870*/  MUFU.TANH R155, R155 ;  /* 0x0000009b009b7308 */ /* 0x000e220000002400 */
        /* <DEDUP_REMOVED lines=8> */
[----:B--2---:R-:W-:Y:S01]  /*d900*/  FMNMX.FTZ R20, R174, R167, !PT ;  /* 0x000000a7ae147209 */ /* 0x004fe20007810000 */
[-CC-:B------:R-:W-:Y:S01]  /*d910*/  FFMA.FTZ R176, R176, R15.reuse, -R163.reuse ;  /* 0x0000000fb0b07223 */ /* 0x180fe200000108a3 */
[-CC-:B------:R-:W-:Y:S01]  /*d920*/  FFMA.FTZ R179, R232, R15.reuse, -R163.reuse ;  /* 0x0000000fe8b37223 */ /* 0x180fe200000108a3 */
[----:B------:R-:W-:-:S04]  /*d930*/  FFMA.FTZ R180, R180, R15, -R163 ;  /* 0x0000000fb4b47223 */ /* 0x000fc800000108a3 */
[----:B------:R-:W2:Y:S01]  /*d940*/  MUFU.TANH R157, R157 ;  /* 0x0000009d009d7308 */ /* 0x000ea20000002400 */
[----:B0-----:R-:W-:-:S07]  /*d950*/  FMNMX.FTZ R167, R155, R20, !PT ;  /* 0x000000149ba77209 */ /* 0x001fce0007810000 */
[----:B------:R-:W0:Y:S01]  /*d960*/  MUFU.TANH R182, R182 ;  /* 0x000000b600b67308 */ /* 0x000e220000002400 */
[----:B-1----:R-:W-:-:S07]  /*d970*/  FMNMX.FTZ R20, R178, R167, !PT ;  /* 0x000000a7b2147209 */ /* 0x002fce0007810000 */
[----:B------:R-:W1:Y:S01]  /*d980*/  MUFU.TANH R159, R159 ;  /* 0x0000009f009f7308 */ /* 0x000e620000002400 */
[----:B--2---:R-:W-:-:S07]  /*d990*/  FMNMX.FTZ R167, R157, R20, !PT ;  /* 0x000000149da77209 */ /* 0x004fce0007810000 */
[----:B------:R2:W3:Y:S01]  /*d9a0*/  MUFU.EX2 R161, R169 ;  /* 0x000000a900a17308 */ /* 0x0004e20000000800 */
[----:B0-----:R-:W-:-:S07]  /*d9b0*/  FMNMX.FTZ R20, R182, R167, !PT ;  /* 0x000000a7b6147209 */ /* 0x001fce0007810000 */
[----:B------:R-:W-:Y:S01]  /*d9c0*/  MUFU.EX2 R167, R212 ;  /* 0x000000d400a77308 */ /* 0x000fe20000000800 */
[----:B-1----:R-:W-:-:S05]  /*d9d0*/  FMNMX.FTZ R20, R159, R20, !PT ;  /* 0x000000149f147209 */ /* 0x002fca0007810000 */
[----:B--2---:R-:W0:Y:S02]  /*d9e0*/  SHFL.BFLY PT, R169, R20, 0x2, 0x1f ;  /* 0x0c401f0014a97f89 */ /* 0x004e2400000e0000 */
[----:B------:R1:W2:Y:S01]  /*d9f0*/  MUFU.EX2 R165, R171 ;  /* 0x000000ab00a57308 */ /* 0x0002a20000000800 */
[-C--:B---3--:R-:W-:Y:S01]  /*da00*/  FMUL.FTZ R24, R24, R161.reuse ;  /* 0x000000a118187220 */ /* 0x088fe20000410000 */
[-C--:B------:R-:W-:Y:S01]  /*da10*/  FMUL.FTZ R25, R25, R161.reuse ;  /* 0x000000a119197220 */ /* 0x080fe20000410000 */
        /* <DEDUP_REMOVED lines=9> */
[-C--:B------:R-:W-:Y:S01]  /*dab0*/  FMUL.FTZ R40, R40, R161.reuse ;  /* 0x000000a128287220 */ /* 0x080fe20000410000 */
[-C--:B------:R-:W-:Y:S01]  /*dac0*/  FMUL.FTZ R41, R41, R161.reuse ;  /* 0x000000a129297220 */ /* 0x080fe20000410000 */
[-C--:B------:R-:W-:Y:S01]  /*dad0*/  FMUL.FTZ R44, R44, R161.reuse ;  /* 0x000000a12c2c7220 */ /* 0x080fe20000410000 */
[----:B------:R-:W-:Y:S01]  /*dae0*/  FMUL.FTZ R45, R45, R161 ;  /* 0x000000a12d2d7220 */ /* 0x000fe20000410000 */
[----:B------:R-:W-:Y:S01]  /*daf0*/  MUFU.EX2 R156, R156 ;  /* 0x0000009c009c7308 */ /* 0x000fe20000000800 */
[----:B--2---:R-:W-:Y:S01]  /*db00*/  FFMA.FTZ R3, R161, R3, R165 ;  /* 0x00000003a1037223 */ /* 0x004fe200000100a5 */
[-C--:B------:R-:W-:Y:S01]  /*db10*/  FMUL.FTZ R48, R48, R161.reuse ;  /* 0x000000a130307220 */ /* 0x080fe20000410000 */
[-C--:B------:R-:W-:Y:S01]  /*db20*/  FMUL.FTZ R49, R49, R161.reuse ;  /* 0x000000a131317220 */ /* 0x080fe20000410000 */
[-C--:B------:R-:W-:Y:S01]  /*db30*/  FMUL.FTZ R52, R52, R161.reuse ;  /* 0x000000a134347220 */ /* 0x080fe20000410000 */
[----:B------:R-:W-:Y:S01]  /*db40*/  FMUL.FTZ R53, R53, R161 ;  /* 0x000000a135357220 */ /* 0x000fe20000410000 */
[----:B0-----:R-:W-:Y:S01]  /*db50*/  FMNMX.FTZ R169, R20, R169, !PT ;  /* 0x000000a914a97209 */ /* 0x001fe20007810000 */
[-C--:B------:R-:W-:Y:S01]  /*db60*/  FMUL.FTZ R56, R56, R161.reuse ;  /* 0x000000a138387220 */ /* 0x080fe20000410000 */
[----:B------:R-:W-:Y:S01]  /*db70*/  MUFU.EX2 R160, R160 ;  /* 0x000000a000a07308 */ /* 0x000fe20000000800 */
[----:B---3--:R-:W-:Y:S01]  /*db80*/  FADD.FTZ R3, R186, R3 ;  /* 0x00000003ba037221 */ /* 0x008fe20000010000 */
        /* <DEDUP_REMOVED lines=35> */
[-CC-:B------:R-:W-:Y:S01]  /*ddc0*/  FFMA.FTZ R212, R152, R15.reuse, -R225.reuse ;  /* 0x0000000f98d47223 */ /* 0x180fe200000108e1 */
[----:B------:R-:W-:Y:S01]  /*ddd0*/  FFMA.FTZ R181, R154, R15, -R225 ;  /* 0x0000000f9ab57223 */ /* 0x000fe200000108e1 */
[----:B------:R-:W-:-:S02]  /*dde0*/  @!P1 VIADD R152, R184, 0x28c40 ;  /* 0x00028c40b8989836 */ /* 0x000fc40000000000 */
[-CC-:B------:R-:W-:Y:S01]  /*ddf0*/  FFMA.FTZ R183, R158, R15.reuse, -R225.reuse ;  /* 0x0000000f9eb77223 */ /* 0x180fe200000108e1 */
[-CC-:B------:R-:W-:Y:S01]  /*de00*/  FFMA.FTZ R226, R21, R15.reuse, -R225.reuse ;  /* 0x0000000f15e27223 */ /* 0x180fe200000108e1 */
[----:B------:R-:W0:Y:S01]  /*de10*/  MUFU.EX2 R169, R169 ;  /* 0x000000a900a97308 */ /* 0x000e220000000800 */
[-CC-:B------:R-:W-:Y:S01]  /*de20*/  FFMA.FTZ R21, R170, R15.reuse, -R225.reuse ;  /* 0x0000000faa157223 */ /* 0x180fe200000108e1 */
[-CC-:B------:R-:W-:Y:S01]  /*de30*/  FFMA.FTZ R170, R153, R15.reuse, -R225.reuse ;  /* 0x0000000f99aa7223 */ /* 0x180fe200000108e1 */
[----:B------:R-:W-:Y:S01]  /*de40*/  @!P1 PRMT R152, RZ, 0x654, R152 ;  /* 0x00000654ff989816 */ /* 0x000fe20000000098 */
[----:B------:R-:W-:Y:S02]  /*de50*/  @!P2 IMAD R153, R223, 0x40, R190 ;  /* 0x00000040df99a824 */ /* 0x000fe400078e02be */
[-CC-:B------:R-:W-:Y:S01]  /*de60*/  FFMA.FTZ R222, R222, R15.reuse, -R225.reuse ;  /* 0x0000000fdede7223 */ /* 0x180fe200000108e1 */
[-CC-:B------:R-:W-:Y:S01]  /*de70*/  FFMA.FTZ R187, R162, R15.reuse, -R225.reuse ;  /* 0x0000000fa2bb7223 */ /* 0x180fe200000108e1 */
[----:B------:R1:W-:Y:S01]  /*de80*/  @!P1 SYNCS.ARRIVE.TRANS64.RED.A1T0 RZ, [R152+URZ], RZ ;  /* 0x000000ff98ff99a7 */ /* 0x0003e2000810043f */
[----:B------:R-:W2:Y:S01]  /*de90*/  MUFU.EX2 R212, R212 ;  /* 0x000000d400d47308 */ /* 0x000ea20000000800 */
[-CC-:B------:R-:W-:Y:S01]  /*dea0*/  FFMA.FTZ R224, R236, R15.reuse, -R225.reuse ;  /* 0x0000000fece07223 */ /* 0x180fe200000108e1 */
[-CC-:B------:R-:W-:Y:S01]  /*deb0*/  FFMA.FTZ R213, R166, R15.reuse, -R225.reuse ;  /* 0x0000000fa6d57223 */ /* 0x180fe200000108e1 */
[-CC-:B------:R-:W-:Y:S01]  /*dec0*/  FFMA.FTZ R174, R174, R15.reuse, -R225.reuse ;  /* 0x0000000faeae7223 */ /* 0x180fe200000108e1 */
[-CC-:B------:R-:W-:Y:S01]  /*ded0*/  FFMA.FTZ R155, R155, R15.reuse, -R225.reuse ;  /* 0x0000000f9b9b7223 */ /* 0x180fe200000108e1 */
[-CC-:B------:R-:W-:Y:S01]  /*dee0*/  FFMA.FTZ R178, R178, R15.reuse, -R225.reuse ;  /* 0x0000000fb2b27223 */ /* 0x180fe200000108e1 */
[-CC-:B------:R-:W-:Y:S01]  /*def0*/  FFMA.FTZ R157, R157, R15.reuse, -R225.reuse ;  /* 0x0000000f9d9d7223 */ /* 0x180fe200000108e1 */
[----:B-1----:R-:W-:Y:S01]  /*df00*/  @!P2 LEA R152, R153, R2, 0x2 ;  /* 0x000000029998a211 */ /* 0x002fe200078e10ff */
[----:B------:R-:W1:Y:S01]  /*df10*/  MUFU.EX2 R181, R181 ;  /* 0x000000b500b57308 */ /* 0x000e620000000800 */
[-CC-:B------:R-:W-:Y:S01]  /*df20*/  FFMA.FTZ R182, R182, R15.reuse, -R225.reuse ;  /* 0x0000000fb6b67223 */ /* 0x180fe200000108e1 */
[----:B------:R-:W-:Y:S01]  /*df30*/  FFMA.FTZ R159, R159, R15, -R225 ;  /* 0x0000000f9f9f7223 */ /* 0x000fe200000108e1 */
[-C--:B------:R-:W-:Y:S01]  /*df40*/  FMUL.FTZ R109, R109, R161.reuse ;  /* 0x000000a16d6d7220 */ /* 0x080fe20000410000 */
[----:B------:R-:W-:Y:S01]  /*df50*/  @!P2 STS [R152+0x28800], R161 ;  /* 0x028800a19800a388 */ /* 0x000fe20000000800 */
[-C--:B------:R-:W-:Y:S01]  /*df60*/  FMUL.FTZ R112, R112, R161.reuse ;  /* 0x000000a170707220 */ /* 0x080fe20000410000 */
[-C--:B------:R-:W-:Y:S01]  /*df70*/  FMUL.FTZ R113, R113, R161.reuse ;  /* 0x000000a171717220 */ /* 0x080fe20000410000 */
[-C--:B------:R-:W-:Y:S01]  /*df80*/  FMUL.FTZ R116, R116, R161.reuse ;  /* 0x000000a174747220 */ /* 0x080fe20000410000 */
[----:B------:R-:W3:Y:S01]  /*df90*/  MUFU.EX2 R183, R183 ;  /* 0x000000b700b77308 */ /* 0x000ee20000000800 */
[----:B0-----:R0:W-:Y:S01]  /*dfa0*/  @!P2 STS [R152+0x28820], R169 ;  /* 0x028820a99800a388 */ /* 0x0011e20000000800 */
[----:B--2---:R-:W-:Y:S01]  /*dfb0*/  FFMA.FTZ R0, R169, R0, R212 ;  /* 0x00000000a9007223 */ /* 0x004fe200000100d4 */
        /* <DEDUP_REMOVED lines=8> */
[----:B0-----:R-:W-:Y:S01]  /*e040*/  FADD.FTZ R152, R156, R3 ;  /* 0x000000039c987221 */ /* 0x001fe20000010000 */
[-C--:B------:R-:W-:Y:S01]  /*e050*/  FMUL.FTZ R129, R129, R161.reuse ;  /* 0x000000a181817220 */ /* 0x080fe20000410000 */
[-C--:B------:R-:W-:Y:S01]  /*e060*/  FMUL.FTZ R132, R132, R161.reuse ;  /* 0x000000a184847220 */ /* 0x080fe20000410000 */
[-C--:B------:R-:W-:Y:S01]  /*e070*/  FMUL.FTZ R133, R133, R161.reuse ;  /* 0x000000a185857220 */ /* 0x080fe20000410000 */
[----:B------:R-:W-:Y:S01]  /*e080*/  FADD.FTZ R3, R167, R152 ;  /* 0x00000098a7037221 */ /* 0x000fe20000010000 */
[----:B------:R-:W0:Y:S01]  /*e090*/  MUFU.EX2 R187, R187 ;  /* 0x000000bb00bb7308 */ /* 0x000e220000000800 */
[-C--:B------:R-:W-:Y:S01]  /*e0a0*/  FMUL.FTZ R136, R136, R161.reuse ;  /* 0x000000a188887220 */ /* 0x080fe20000410000 */
[-C--:B------:R-:W-:Y:S01]  /*e0b0*/  FMUL.FTZ R137, R137, R161.reuse ;  /* 0x000000a189897220 */ /* 0x080fe20000410000 */
[----:B------:R-:W-:Y:S01]  /*e0c0*/  FADD.FTZ R152, R160, R3 ;  /* 0x00000003a0987221 */ /* 0x000fe20000010000 */
[----:B---3--:R-:W-:Y:S01]  /*e0d0*/  FADD.FTZ R3, R183, R0 ;  /* 0x00000000b7037221 */ /* 0x008fe20000010000 */
[-C--:B------:R-:W-:Y:S01]  /*e0e0*/  FMUL.FTZ R140, R140, R161.reuse ;  /* 0x000000a18c8c7220 */ /* 0x080fe20000410000 */
[-C--:B------:R-:W-:Y:S01]  /*e0f0*/  FMUL.FTZ R141, R141, R161.reuse ;  /* 0x000000a18d8d7220 */ /* 0x080fe20000410000 */
[----:B------:R-:W-:Y:S01]  /*e100*/  FADD.FTZ R153, R171, R152 ;  /* 0x00000098ab997221 */ /* 0x000fe20000010000 */
[----:B------:R-:W1:Y:S01]  /*e110*/  MUFU.EX2 R224, R224 ;  /* 0x000000e000e07308 */ /* 0x000e620000000800 */
[----:B--2---:R-:W-:Y:S01]  /*e120*/  FADD.FTZ R0, R222, R3 ;  /* 0x00000003de007221 */ /* 0x004fe20000010000 */
[-C--:B------:R-:W-:Y:S01]  /*e130*/  FMUL.FTZ R144, R144, R161.reuse ;  /* 0x000000a190907220 */ /* 0x080fe20000410000 */
[----:B------:R-:W-:Y:S01]  /*e140*/  FADD.FTZ R152, R164, R153 ;  /* 0x00000099a4987221 */ /* 0x000fe20000010000 */
[-C--:B------:R-:W-:Y:S01]  /*e150*/  FMUL.FTZ R145, R145, R161.reuse ;  /* 0x000000a191917220 */ /* 0x080fe20000410000 */
[-C--:B------:R-:W-:Y:S01]  /*e160*/  FMUL.FTZ R148, R148, R161.reuse ;  /* 0x000000a194947220 */ /* 0x080fe20000410000 */
[----:B------:R-:W-:Y:S01]  /*e170*/  FMUL.FTZ R149, R149, R161 ;  /* 0x000000a195957220 */ /* 0x000fe20000410000 */
[----:B------:R-:W-:Y:S01]  /*e180*/  FADD.FTZ R153, R173, R152 ;  /* 0x00000098ad997221 */ /* 0x000fe20000010000 */
[----:B------:R-:W2:Y:S01]  /*e190*/  MUFU.EX2 R213, R213 ;  /* 0x000000d500d57308 */ /* 0x000ea20000000800 */
[----:B0-----:R-:W-:Y:S01]  /*e1a0*/  FADD.FTZ R3, R187, R0 ;  /* 0x00000000bb037221 */ /* 0x001fe20000010000 */
[----:B------:R-:W-:Y:S01]  /*e1b0*/  F2FP.F16.F32.PACK_AB R158, R173, R164 ;  /* 0x000000a4ad9e723e */ /* 0x000fe200000000ff */
[----:B------:R-:W-:Y:S01]  /*e1c0*/  FADD.FTZ R152, R168, R153 ;  /* 0x00000099a8987221 */ /* 0x000fe20000010000 */
        /* <DEDUP_REMOVED lines=68> */
[----:B------:R2:W3:Y:S01]  /*e610*/  MUFU.EX2 R223, R155 ;  /* 0x0000009b00df7308 */ /* 0x0004e20000000800 */
        /* <DEDUP_REMOVED lines=9> */
[----:B--2---:R-:W-:Y:S01]  /*e6b0*/  F2FP.F16.F32.PACK_AB R155, R222, R183 ;  /* 0x000000b7de9b723e */ /* 0x004fe200000000ff */
        /* <DEDUP_REMOVED lines=15> */
[----:B------:R-:W-:-:S02]  /*e7b0*/  F2FP.F16.F32.PACK_AB R162, R177, R172 ;  /* 0x000000acb1a2723e */ /* 0x000fc400000000ff */
[----:B------:R-:W-:-:S04]  /*e7c0*/  F2FP.F16.F32.PACK_AB R164, R179, R176 ;  /* 0x000000b0b3a4723e */ /* 0x000fc800000000ff */
[----:B------:R0:W3:Y:S01]  /*e7d0*/  MUFU.EX2 R225, R157 ;  /* 0x0000009d00e17308 */ /* 0x0000e20000000800 */
[----:B-1----:R-:W-:-:S07]  /*e7e0*/  FADD.FTZ R0, R178, R3 ;  /* 0x00000003b2007221 */ /* 0x002fce0000010000 */
[----:B------:R-:W1:Y:S01]  /*e7f0*/  MUFU.EX2 R163, R163 ;  /* 0x000000a300a37308 */ /* 0x000e620000000800 */
[----:B--2---:R-:W-:Y:S01]  /*e800*/  FADD.FTZ R166, R180, R153 ;  /* 0x00000099b4a67221 */ /* 0x004fe20000010000 */
[----:B------:R-:W-:Y:S01]  /*e810*/  F2FP.F16.F32.PACK_AB R153, R181, R212 ;  /* 0x000000d4b599723e */ /* 0x000fe200000000ff */
[----:B------:R-:W-:Y:S01]  /*e820*/  BAR.SYNC.DEFER_BLOCKING 0xf, 0x100 ;  /* 0x03c4000000007b1d */ /* 0x000fe20000010000 */
[----:B0-----:R-:W-:-:S05]  /*e830*/  F2FP.F16.F32.PACK_AB R157, R224, R187 ;  /* 0x000000bbe09d723e */ /* 0x001fca00000000ff */
[----:B------:R-:W0:Y:S01]  /*e840*/  MUFU.EX2 R167, R182 ;  /* 0x000000b600a77308 */ /* 0x000e220000000800 */
[C---:B---3--:R-:W-:Y:S01]  /*e850*/  FADD.FTZ R0, R225.reuse, R0 ;  /* 0x00000000e1007221 */ /* 0x048fe20000010000 */
[----:B------:R-:W-:-:S06]  /*e860*/  F2FP.F16.F32.PACK_AB R165, R225, R178 ;  /* 0x000000b2e1a5723e */ /* 0x000fcc00000000ff */
[----:B------:R2:W3:Y:S01]  /*e870*/  MUFU.EX2 R168, R159 ;  /* 0x0000009f00a87308 */ /* 0x0004e20000000800 */
[C---:B-1----:R-:W-:Y:S01]  /*e880*/  FADD.FTZ R3, R163.reuse, R166 ;  /* 0x000000a6a3037221 */ /* 0x042fe20000010000 */
[----:B------:R-:W-:Y:S02]  /*e890*/  F2FP.F16.F32.PACK_AB R166, R163, R180 ;  /* 0x000000b4a3a6723e */ /* 0x000fe400000000ff */
[----:B------:R-:W-:Y:S02]  /*e8a0*/  F2FP.F16.F32.PACK_AB R163, R223, R174 ;  /* 0x000000aedfa3723e */ /* 0x000fe400000000ff */
[----:B--2---:R-:W-:Y:S01]  /*e8b0*/  F2FP.F16.F32.PACK_AB R159, R226, R213 ;  /* 0x000000d5e29f723e */ /* 0x004fe200000000ff */
[----:B0-----:R-:W-:Y:S01]  /*e8c0*/  FADD.FTZ R171, R167, R0 ;  /* 0x00000000a7ab7221 */ /* 0x001fe20000010000 */
[----:B------:R0:W-:Y:S04]  /*e8d0*/  STSM.16.M88.4 [R195+0x26800], R152 ;  /* 0x02680098c3007844 */ /* 0x0001e80000000200 */
[----:B------:R0:W-:Y:S01]  /*e8e0*/  STSM.16.M88.4 [R198], R156 ;  /* 0x0000009cc6007844 */ /* 0x0001e20000000200 */
[C---:B---3--:R-:W-:Y:S01]  /*e8f0*/  F2FP.F16.F32.PACK_AB R167, R168.reuse, R167 ;  /* 0x000000a7a8a7723e */ /* 0x048fe200000000ff */
[----:B------:R-:W-:-:S02]  /*e900*/  FADD.FTZ R0, R168, R171 ;  /* 0x000000aba8007221 */ /* 0x000fc40000010000 */
[----:B------:R0:W-:Y:S04]  /*e910*/  STSM.16.M88.4 [R196], R160 ;  /* 0x000000a0c4007844 */ /* 0x0001e80000000200 */
[----:B------:R0:W-:Y:S01]  /*e920*/  STSM.16.M88.4 [R197], R164 ;  /* 0x000000a4c5007844 */ /* 0x0001e20000000200 */
[----:B------:R-:W-:Y:S05]  /*e930*/  @!P0 BRA `(.L_x_6408) ;  /* 0x0000000000048947 */ /* 0x000fea0003800000 */
[----:B------:R-:W-:Y:S01]  /*e940*/  BPT.TRAP 0x1 ;  /* 0x000000040000795c */ /* 0x000fe20000300000 */
.L_x_6408:
[----:B------:R1:W2:Y:S01]  /*e950*/  SYNCS.PHASECHK.TRANS64.TRYWAIT P2, [R184+URZ+0x28c50], R185 ;  /* 0x028c50b9b80075a7 */ /* 0x0002a2000804017f */
[----:B------:R-:W-:Y:S05]  /*e960*/  @!P0 BRA `(.L_x_6409) ;  /* 0x0000000000048947 */ /* 0x000fea0003800000 */
[----:B------:R-:W-:Y:S01]  /*e970*/  BPT.TRAP 0x1 ;  /* 0x000000040000795c */ /* 0x000fe20000300000 */
.L_x_6409:
[----:B------:R-:W-:Y:S04]  /*e980*/  BSSY B1, `(.L_x_6410) ;  /* 0x0000004000017945 */ /* 0x000fe80003800000 */
[----:B--2---:R-:W-:Y:S05]  /*e990*/  @P2 BRA `(.L_x_6411) ;  /* 0x0000000000082947 */ /* 0x004fea0003800000 */
[----:B------:R-:W2:Y:S02]  /*e9a0*/  SYNCS.PHASECHK.TRANS64.TRYWAIT P2, [R184+URZ+0x28c50], R185 ;  /* 0x028c50b9b80075a7 */ /* 0x000ea4000804017f */
[----:B--2---:R-:W-:Y:S05]  /*e9b0*/  @!P2 BRA `(.L_x_6412) ;  /* 0x000000a40054a947 */ /* 0x004fea0003800000 */
.L_x_6411:
[----:B------:R-:W-:Y:S05]  /*e9c0*/  BSYNC B1 ;  /* 0x0000000000017941 */ /* 0x000fea0003800000 */
.L_x_6410:
[----:B------:R-:W-:Y:S01]  /*e9d0*/  IMAD R168, R18, 0x1000, R12 ;  /* 0x0000100012a87824 */ /* 0x000fe200078e020c */
[----:B------:R-:W-:Y:S01]  /*e9e0*/  WARPGROUP.ARRIVE ;  /* 0x00000000000079c5 */ /* 0x000fe20000000000 */
[----:B------:R-:W-:Y:S01]  /*e9f0*/  IMAD.MOV.U32 R169, RZ, RZ, 0x40000040 ;  /* 0x40000040ffa97424 */ /* 0x000fe200078e00ff */
[C---:B------:R-:W-:Y:S01]  /*ea00*/  ISETP.GT.AND P2, PT, R211.reuse, RZ, PT ;  /* 0x000000ffd300720c */ /* 0x040fe20003f44270 */
[----:B------:R-:W-:Y:S01]  /*ea10*/  VIADD R211, R211, 0xffffffff ;  /* 0xffffffffd3d37836 */ /* 0x000fe20000000000 */
[----:B------:R-:W-:Y:S01]  /*ea20*/  R2UR UR6, R168 ;  /* 0x00000000a80672ca */ /* 0x000fe200000e0000 */
[----:B------:R-:W-:Y:S01]  /*ea30*/  IMAD.MOV.U32 R213, RZ, RZ, R20 ;  /* 0x000000ffffd57224 */ /* 0x000fe200078e0014 */
[----:B------:R-:W-:Y:S01]  /*ea40*/  R2UR UR7, R169 ;  /* 0x00000000a90772ca */ /* 0x000fe200000e0000 */
[----:B------:R-:W-:Y:S01]  /*ea50*/  IMAD.MOV.U32 R169, RZ, RZ, 0x40000040 ;  /* 0x40000040ffa97424 */ /* 0x000fe200078e00ff */
[----:B-12---:R-:W-:Y:S01]  /*ea60*/  @!P1 IADD3 R184, R184, 0x28c60, RZ ;  /* 0x00028c60b8b89810 */ /* 0x006fe20007ffe0ff */
[----:B------:R-:W-:Y:S01]  /*ea70*/  IMAD.MOV.U32 R223, RZ, RZ, R18 ;  /* 0x000000ffffdf7224 */ /* 0x000fe200078e0012 */
[----:B------:R-:W-:-:S02]  /*ea80*/  MOV R187, R14 ;  /* 0x0000000e00bb7202 */ /* 0x000fc40000000f00 */
[----:B------:R-:W-:-:S07]  /*ea90*/  @!P1 PRMT R184, RZ, 0x654, R184 ;  /* 0x00000654ffb89816 */ /* 0x000fce00000000b8 */
[----:B------:R-:W-:Y:S03]  /*eaa0*/  HGMMA.64x256x16.F32 R24, R152, gdesc[UR4].tnspB, R24, gsb0 ;  /* 0x43e0000498187df0 */ /* 0x000fe60008000818 */
[----:B------:R-:W-:Y:S02]  /*eab0*/  WARPGROUP.DEPBAR.LE gsb0, 0x0 ;  /* 0x00008000000079c5 */ /* 0x000fe40000010000 */
[----:B0-----:R-:W-:Y:S01]  /*eac0*/  IMAD.MOV.U32 R153, RZ, RZ, 0x40000040 ;  /* 0x40000040ff997424 */ /* 0x001fe200078e00ff */
[----:B------:R-:W-:Y:S01]  /*ead0*/  IADD3 R152, R168, 0x80, RZ ;  /* 0x00000080a8987810 */ /* 0x000fe20007ffe0ff */
[----:B------:R-:W-:-:S03]  /*eae0*/  WARPGROUP.ARRIVE ;  /* 0x00000000000079c5 */ /* 0x000fc60000000000 */
[----:B------:R-:W-:Y:S01]  /*eaf0*/  R2UR UR6, R152 ;  /* 0x00000000980672ca */ /* 0x000fe200000e0000 */
[C---:B------:R-:W-:Y:S01]  /*eb00*/  VIADD R152, R168.reuse, 0x100 ;  /* 0x00000100a8987836 */ /* 0x040fe20000000000 */
[----:B------:R-:W-:Y:S01]  /*eb10*/  R2UR UR7, R153 ;  /* 0x00000000990772ca */ /* 0x000fe200000e0000 */
[----:B------:R-:W-:Y:S01]  /*eb20*/  VIADD R168, R168, 0x180 ;  /* 0x00000180a8a87836 */ /* 0x000fe20000000000 */
[----:B------:R-:W-:-:S14]  /*eb30*/  MOV R153, 0x40000040 ;  /* 0x4000004000997802 */ /* 0x000fdc0000000f00 */
        /* <DEDUP_REMOVED lines=24> */
.L_x_6402:
[----:B------:R-:W-:Y:S05]  /*ecc0*/  BSYNC B0 ;  /* 0x0000000000007941 */ /* 0x000fea0003800000 */
.L_x_6401:
[----:B------:R-:W3:Y:S01]  /*ecd0*/  SHFL.BFLY PT, R4, R3, 0x2, 0x1f ;  /* 0x0c401f0003047f89 */ /* 0x000ee200000e0000 */
[----:B------:R-:W-:Y:S01]  /*ece0*/  IMAD.MOV.U32 R167, RZ, RZ, -0x800000 ;  /* 0xff800000ffa77424 */ /* 0x000fe200078e00ff */
[----:B------:R-:W-:Y:S01]  /*ecf0*/  MOV R169, 0xff800000 ;  /* 0xff80000000a97802 */ /* 0x000fe20000000f00 */
[----:B------:R-:W-:Y:S01]  /*ed00*/  VIADD R206, R206, 0x1 ;  /* 0x00000001cece7836 */ /* 0x000fe20000000000 */
[----:B------:R-:W4:Y:S01]  /*ed10*/  SHFL.BFLY PT, R7, R0, 0x2, 0x1f ;  /* 0x0c401f0000077f89 */ /* 0x000f2200000e0000 */
[----:B------:R-:W-:Y:S08]  /*ed20*/  BAR.ARV 0x8, 0xa0 ;  /* 0x0202800000007b1d */ /* 0x000ff00000002000 */
[----:B------:R-:W-:Y:S01]  /*ed30*/  BAR.SYNC.DEFER_BLOCKING 0xf, 0x100 ;  /* 0x03c4000000007b1d */ /* 0x000fe20000010000 */
[----:B---3--:R-:W-:Y:S01]  /*ed40*/  FADD.FTZ R4, R4, R3 ;  /* 0x0000000304047221 */ /* 0x008fe20000010000 */
[----:B------:R-:W-:Y:S01]  /*ed50*/  MOV R3, RZ ;  /* 0x000000ff00037202 */ /* 0x000fe20000000f00 */
[----:B----4-:R-:W-:-:S03]  /*ed60*/  FADD.FTZ R7, R7, R0 ;  /* 0x0000000007077221 */ /* 0x010fc60000010000 */
[----:B------:R-:W3:Y:S04]  /*ed70*/  SHFL.BFLY PT, R5, R4, 0x1, 0x1f ;  /* 0x0c201f0004057f89 */ /* 0x000ee800000e0000 */
[----:B------:R-:W4:Y:S01]  /*ed80*/  SHFL.BFLY PT, R6, R7, 0x1, 0x1f ;  /* 0x0c201f0007067f89 */ /* 0x000f2200000e0000 */
[----:B---3--:R-:W-:Y:S01]  /*ed90*/  FADD.FTZ R9, R4, R5 ;  /* 0x0000000504097221 */ /* 0x008fe20000010000 */
[----:B------:R-:W-:Y:S02]  /*eda0*/  IMAD.MOV R5, RZ, RZ, -R194 ;  /* 0x000000ffff057224 */ /* 0x000fe400078e0ac2 */
[----:B------:R-:W-:Y:S02]  /*edb0*/  VIADD R4, R18, 0x1 ;  /* 0x0000000112047836 */ /* 0x000fe40000000000 */
[----:B----4-:R-:W-:Y:S01]  /*edc0*/  FADD.FTZ R0, R7, R6 ;  /* 0x0000000607007221 */ /* 0x010fe20000010000 */
[----:B------:R-:W-:Y:S01]  /*edd0*/  FSETP.NE.FTZ.AND P2, PT, R9, RZ, PT ;  /* 0x000000ff0900720b */ /* 0x000fe20003f55000 */
[----:B------:R-:W-:Y:S01]  /*ede0*/  IMAD.MOV.U32 R6, RZ, RZ, RZ ;  /* 0x000000ffff067224 */ /* 0x000fe200078e00ff */
[----:B------:R-:W-:-:S02]  /*edf0*/  ISETP.NE.AND P0, PT, R192, R5, PT ;  /* 0x00000005c000720c */ /* 0x000fc40003f05270 */
[----:B------:R-:W-:Y:S02]  /*ee00*/  FSETP.NE.FTZ.AND P3, PT, R0, RZ, PT ;  /* 0x000000ff0000720b */ /* 0x000fe40003f75000 */
[----:B------:R-:W-:-:S04]  /*ee10*/  ISETP.NE.AND P1, PT, R4, 0x2, PT ;  /* 0x000000020400780c */ /* 0x000fc80003f25270 */
[----:B------:R-:W-:-:S03]  /*ee20*/  SEL R8, RZ, 0x1, P1 ;  /* 0x00000001ff087807 */ /* 0x000fc60000800000 */
[----:B------:R-:W3:Y:S01]  /*ee30*/  @P2 MUFU.RCP R3, R9 ;  /* 0x0000000900032308 */ /* 0x000ee20000001000 */
[----:B------:R-:W-:Y:S02]  /*ee40*/  LOP3.LUT R19, R19, R8, RZ, 0x3c, !PT ;  /* 0x0000000813137212 */ /* 0x000fe400078e3cff */
[----:B------:R-:W-:Y:S01]  /*ee50*/  @!P0 LEA R5, R18, R190, 0x6 ;  /* 0x000000be12058211 */ /* 0x000fe200078e30ff */
[C---:B------:R-:W-:Y:S01]  /*ee60*/  @P2 FMUL.FTZ R18, R15.reuse, 0.69314718246459960938 ;  /* 0x3f3172180f122820 */ /* 0x040fe20000410000 */
[----:B0-----:R-:W-:-:S03]  /*ee70*/  @P3 FMUL.FTZ R21, R15, 0.69314718246459960938 ;  /* 0x3f3172180f153820 */ /* 0x001fc60000410000 */
[----:B------:R-:W0:Y:S01]  /*ee80*/  @P3 MUFU.RCP R6, R0 ;  /* 0x0000000000063308 */ /* 0x000e220000001000 */
[----:B------:R-:W-:-:S07]  /*ee90*/  @!P0 IMAD R5, R5, 0x4, R2 ;  /* 0x0000000405058824 */ /* 0x000fce00078e0202 */
[----:B------:R-:W4:Y:S01]  /*eea0*/  @P2 MUFU.LG2 R2, R9 ;  /* 0x0000000900022308 */ /* 0x000f220000000c00 */
[-C--:B---3--:R-:W-:Y:S01]  /*eeb0*/  FMUL.FTZ R174, R32, R3.reuse ;  /* 0x0000000320ae7220 */ /* 0x088fe20000410000 */
[----:B------:R-:W-:Y:S01]  /*eec0*/  @!P0 STS [R5+0x28800], R3 ;  /* 0x0288000305008388 */ /* 0x000fe20000000800 */
[-C--:B------:R-:W-:Y:S01]  /*eed0*/  FMUL.FTZ R177, R24, R3.reuse ;  /* 0x0000000318b17220 */ /* 0x080fe20000410000 */
[-C--:B------:R-:W-:Y:S01]  /*eee0*/  FMUL.FTZ R24, R33, R3.reuse ;  /* 0x0000000321187220 */ /* 0x080fe20000410000 */
[-C--:B------:R-:W-:Y:S01]  /*eef0*/  FMUL.FTZ R175, R25, R3.reuse ;  /* 0x0000000319af7220 */ /* 0x080fe20000410000 */
[-C--:B------:R-:W-:Y:S01]  /*ef00*/  FMUL.FTZ R176, R28, R3.reuse ;  /* 0x000000031cb07220 */ /* 0x080fe20000410000 */
[-C--:B------:R-:W-:Y:S01]  /*ef10*/  FMUL.FTZ R173, R29, R3.reuse ;  /* 0x000000031dad7220 */ /* 0x080fe20000410000 */
[----:B------:R-:W3:Y:S01]  /*ef20*/  @P3 MUFU.LG2 R32, R0 ;  /* 0x0000000000203308 */ /* 0x000ee20000000c00 */
[----:B0-----:R0:W-:Y:S01]  /*ef30*/  @!P0 STS [R5+0x28820], R6 ;  /* 0x0288200605008388 */ /* 0x0011e20000000800 */
        /* <DEDUP_REMOVED lines=65> */
[----:B------:R-:W-:Y:S01]  /*f350*/  FMUL.FTZ R15, R70, R6 ;  /* 0x00000006460f7220 */ /* 0x000fe20000410000 */
[----:B------:R-:W-:Y:S01]  /*f360*/  @P2 FFMA.FTZ R167, R18, R14, R33 ;  /* 0x0000000e12a72223 */ /* 0x000fe20000010021 */
[----:B------:R-:W-:Y:S01]  /*f370*/  PLOP3.LUT P0, PT, PT, PT, PT, 0x8, 0x0 ;  /* 0x000000000000781c */ /* 0x000fe20003f0e170 */
        /* <DEDUP_REMOVED lines=61> */
.L_x_6323:
[----:B------:R-:W-:Y:S05]  /*f750*/  BSYNC B7 ;  /* 0x0000000000077941 */ /* 0x000fea0003800000 */
.L_x_6321:
[----:B------:R-:W0:Y:S08]  /*f760*/  S2UR UR5, SR_CgaCtaId ;  /* 0x00000000000579c3 */ /* 0x000e300000008800 */
[----:B------:R-:W-:Y:S06]  /*f770*/  BAR.SYNC.DEFER_BLOCKING 0x5, 0x120 ;  /* 0x0144800000007b1d */ /* 0x000fec0000010000 */
[----:B------:R-:W-:Y:S01]  /*f780*/  UMOV UR4, 0x400 ;  /* 0x0000040000047882 */ /* 0x000fe20000000000 */
[----:B------:R-:W-:Y:S01]  /*f790*/  BSSY B0, `(.L_x_6414) ;  /* 0x000026d000007945 */ /* 0x000fe20003800000 */
[----:B0-----:R-:W-:-:S06]  /*f7a0*/  ULEA UR4, UR5, UR4, 0x18 ;  /* 0x0000000405047291 */ /* 0x001fcc000f8ec03f */
[----:B------:R-:W-:-:S05]  /*f7b0*/  IMAD.U32 R2, RZ, RZ, UR4 ;  /* 0x00000004ff027e24 */ /* 0x000fca000f8e00ff */
[----:B--2---:R0:W2:Y:S01]  /*f7c0*/  LDS.128 R184, [R2+0x28cd0] ;  /* 0x028cd00002b87984 */ /* 0x0040a20000000c00 */
[----:B------:R-:W-:Y:S06]  /*f7d0*/  BAR.ARV 0x4, 0x120 ;  /* 0x0104800000007b1d */ /* 0x000fec0000002000 */
[----:B------:R-:W-:Y:S05]  /*f7e0*/  @P0 BRA `(.L_x_6415) ;  /* 0x0000001c00100947 */ /* 0x000fea0003800000 */
[----:B-----5:R-:W3:Y:S01]  /*f7f0*/  S2R R33, SR_SWINHI ;  /* 0x0000000000217919 */ /* 0x020ee20000002f00 */
        /* <DEDUP_REMOVED lines=28> */
[C---:B------:R-:W-:Y:S02]  /*f9c0*/  IADD3 R179, P1, R118.reuse, 0x20, RZ ;  /* 0x0000002076b37810 */ /* 0x040fe40007f3e0ff */
[----:B------:R-:W-:Y:S02]  /*f9d0*/  LOP3.LUT R52, R211, 0x380, RZ, 0xc0, !PT ;  /* 0x00000380d3347812 */ /* 0x000fe400078ec0ff */
[----:B------:R-:W-:Y:S02]  /*f9e0*/  IADD3 R183, P4, R118, 0x60, RZ ;  /* 0x0000006076b77810 */ /* 0x000fe40007f9e0ff */
[----:B------:R-:W-:Y:S02]  /*f9f0*/  SHF.R.U64 R44, R44, 0x3, RZ ;  /* 0x000000032c2c7819 */ /* 0x000fe400000012ff */
[----:B------:R-:W-:Y:S01]  /*fa00*/  IADD3 R60, P5, R118, 0x2040, RZ ;  /* 0x00002040763c7810 */ /* 0x000fe20007fbe0ff */
[----:B------:R-:W-:Y:S01]  /*fa10*/  IMAD.X R49, RZ, RZ, R119, P4 ;  /* 0x000000ffff317224 */ /* 0x000fe200020e0677 */
[----:B------:R-:W-:-:S02]  /*fa20*/  LOP3.LUT R40, R179, 0x380, RZ, 0xc0, !PT ;  /* 0x00000380b3287812 */ /* 0x000fc400078ec0ff */
[----:B------:R-:W-:Y:S01]  /*fa30*/  IADD3.X R41, RZ, R119, RZ, P1, !PT ;  /* 0x00000077ff297210 */ /* 0x000fe20000ffe4ff */
[--C-:B------:R-:W-:Y:S01]  /*fa40*/  IMAD.X R61, RZ, RZ, R119.reuse, P5 ;  /* 0x000000ffff3d7224 */ /* 0x100fe200028e0677 */
[----:B------:R-:W-:Y:S02]  /*fa50*/  SHF.R.U64 R52, R52, 0x3, RZ ;  /* 0x0000000334347819 */ /* 0x000fe400000012ff */
[----:B------:R-:W-:Y:S02]  /*fa60*/  IADD3 R68, P1, R118, 0x4000, RZ ;  /* 0x0000400076447810 */ /* 0x000fe40007f3e0ff */
[----:B------:R-:W-:Y:S02]  /*fa70*/  LOP3.LUT R48, R183, 0x380, RZ, 0xc0, !PT ;  /* 0x00000380b7307812 */ /* 0x000fe400078ec0ff */
[----:B------:R-:W-:Y:S01]  /*fa80*/  LOP3.LUT R44, R44, R181, RZ, 0x3c, !PT ;  /* 0x000000b52c2c7212 */ /* 0x000fe200078e3cff */
[----:B------:R-:W-:Y:S01]  /*fa90*/  IMAD.X R69, RZ, RZ, R119, P1 ;  /* 0x000000ffff457224 */ /* 0x000fe200008e0677 */
[----:B------:R-:W-:-:S02]  /*faa0*/  SHF.R.U64 R40, R40, 0x3, RZ ;  /* 0x0000000328287819 */ /* 0x000fc400000012ff */
[----:B------:R-:W-:Y:S02]  /*fab0*/  LOP3.LUT R181, R60, 0x380, RZ, 0xc0, !PT ;  /* 0x000003803cb57812 */ /* 0x000fe400078ec0ff */
[----:B------:R-:W-:Y:S02]  /*fac0*/  IADD3 R56, P6, R118, 0x2020, RZ ;  /* 0x0000202076387810 */ /* 0x000fe40007fde0ff */
[----:B------:R-:W-:Y:S02]  /*fad0*/  LOP3.LUT R52, R52, R211, RZ, 0x3c, !PT ;  /* 0x000000d334347212 */ /* 0x000fe400078e3cff */
[----:B------:R-:W-:Y:S01]  /*fae0*/  LOP3.LUT R33, R118, 0x380, RZ, 0xc0, !PT ;  /* 0x0000038076217812 */ /* 0x000fe200078ec0ff */
[----:B------:R-:W-:Y:S01]  /*faf0*/  IMAD.X R57, RZ, RZ, R119, P6 ;  /* 0x000000ffff397224 */ /* 0x000fe200030e0677 */
[----:B------:R-:W-:Y:S02]  /*fb00*/  SHF.R.U64 R48, R48, 0x3, RZ ;  /* 0x0000000330307819 */ /* 0x000fe400000012ff */
[----:B------:R-:W-:-:S02]  /*fb10*/  LOP3.LUT R211, R68, 0x380, RZ, 0xc0, !PT ;  /* 0x0000038044d37812 */ /* 0x000fc400078ec0ff */
[----:B------:R-:W-:Y:S02]  /*fb20*/  IADD3 R64, P2, R118, 0x2060, RZ ;  /* 0x0000206076407810 */ /* 0x000fe40007f5e0ff */
[----:B------:R-:W-:Y:S02]  /*fb30*/  LOP3.LUT R40, R40, R179, RZ, 0x3c, !PT ;  /* 0x000000b328287212 */ /* 0x000fe400078e3cff */
[----:B------:R-:W-:Y:S02]  /*fb40*/  SHF.R.U64 R181, R181, 0x3, RZ ;  /* 0x00000003b5b57819 */ /* 0x000fe400000012ff */
[----:B------:R-:W-:Y:S02]  /*fb50*/  IADD3 R32, P4, R118, 0x4040, RZ ;  /* 0x0000404076207810 */ /* 0x000fe40007f9e0ff */
[----:B------:R-:W-:Y:S02]  /*fb60*/  LOP3.LUT R179, R56, 0x380, RZ, 0xc0, !PT ;  /* 0x0000038038b37812 */ /* 0x000fe400078ec0ff */
[----:B------:R-:W-:-:S02]  /*fb70*/  SHF.R.U64 R33, R33, 0x3, RZ ;  /* 0x0000000321217819 */ /* 0x000fc400000012ff */
[----:B------:R-:W-:Y:S02]  /*fb80*/  LOP3.LUT R48, R48, R183, RZ, 0x3c, !PT ;  /* 0x000000b730307212 */ /* 0x000fe400078e3cff */
[----:B------:R-:W-:Y:S02]  /*fb90*/  SHF.R.U64 R211, R211, 0x3, RZ ;  /* 0x00000003d3d37819 */ /* 0x000fe400000012ff */
[----:B------:R-:W-:Y:S02]  /*fba0*/  IADD3 R6, P6, R118, 0x6000, RZ ;  /* 0x0000600076067810 */ /* 0x000fe40007fde0ff */
[----:B------:R-:W-:Y:S02]  /*fbb0*/  LOP3.LUT R183, R64, 0x380, RZ, 0xc0, !PT ;  /* 0x0000038040b77812 */ /* 0x000fe400078ec0ff */
[----:B------:R-:W-:Y:S01]  /*fbc0*/  LOP3.LUT R60, R181, R60, RZ, 0x3c, !PT ;  /* 0x0000003cb53c7212 */ /* 0x000fe200078e3cff */
[----:B------:R-:W-:Y:S01]  /*fbd0*/  IMAD.X R111, RZ, RZ, R119, P6 ;  /* 0x000000ffff6f7224 */ /* 0x000fe200030e0677 */
[----:B------:R-:W-:-:S02]  /*fbe0*/  IADD3.X R53, RZ, R119, RZ, P3, !PT ;  /* 0x00000077ff357210 */ /* 0x000fc40001ffe4ff */
[----:B------:R-:W-:Y:S02]  /*fbf0*/  IADD3.X R65, RZ, R119, RZ, P2, !PT ;  /* 0x00000077ff417210 */ /* 0x000fe400017fe4ff */
[----:B------:R-:W-:Y:S02]  /*fc00*/  SHF.R.U64 R179, R179, 0x3, RZ ;  /* 0x00000003b3b37819 */ /* 0x000fe400000012ff */
[----:B------:R-:W-:Y:S02]  /*fc10*/  LOP3.LUT R181, R32, 0x380, RZ, 0xc0, !PT ;  /* 0x0000038020b57812 */ /* 0x000fe400078ec0ff */
[C---:B------:R-:W-:Y:S02]  /*fc20*/  IADD3 R4, P0, R118.reuse, 0x4020, RZ ;  /* 0x0000402076047810 */ /* 0x040fe40007f1e0ff */
[C---:B------:R-:W-:Y:S02]  /*fc30*/  IADD3 R36, P3, R118.reuse, 0x4060, RZ ;  /* 0x0000406076247810 */ /* 0x040fe40007f7e0ff */
[C---:B------:R-:W-:Y:S01]  /*fc40*/  IADD3 R14, P5, R118.reuse, 0x6020, RZ ;  /* 0x00006020760e7810 */ /* 0x040fe20007fbe0ff */
[--C-:B------:R-:W-:Y:S01]  /*fc50*/  IMAD.X R73, RZ, RZ, R119.reuse, P0 ;  /* 0x000000ffff497224 */ /* 0x100fe200000e0677 */
[C---:B------:R-:W-:Y:S01]  /*fc60*/  IADD3 R26, P2, R118.reuse, 0x6040, RZ ;  /* 0x00006040761a7810 */ /* 0x040fe20007f5e0ff */
[----:B------:R-:W-:Y:S01]  /*fc70*/  IMAD.X R107, RZ, RZ, R119, P3 ;  /* 0x000000ffff6b7224 */ /* 0x000fe200018e0677 */
[----:B------:R-:W-:-:S02]  /*fc80*/  IADD3 R30, P1, R118, 0x6060, RZ ;  /* 0x00006060761e7810 */ /* 0x000fc40007f3e0ff */
[----:B------:R-:W-:Y:S01]  /*fc90*/  LOP3.LUT R118, R33, R118, RZ, 0x3c, !PT ;  /* 0x0000007621767212 */ /* 0x000fe200078e3cff */
[--C-:B------:R-:W-:Y:S01]  /*fca0*/  IMAD.X R33, RZ, RZ, R119.reuse, P2 ;  /* 0x000000ffff217224 */ /* 0x100fe200010e0677 */
[----:B------:R-:W-:Y:S01]  /*fcb0*/  LOP3.LUT R68, R211, R68, RZ, 0x3c, !PT ;  /* 0x00000044d3447212 */ /* 0x000fe200078e3cff */
[----:B------:R-:W-:Y:S01]  /*fcc0*/  IMAD.X R37, RZ, RZ, R119, P1 ;  /* 0x000000ffff257224 */ /* 0x000fe200008e0677 */
[----:B------:R-:W-:Y:S02]  /*fcd0*/  SHF.R.U64 R183, R183, 0x3, RZ ;  /* 0x00000003b7b77819 */ /* 0x000fe400000012ff */
[----:B------:R-:W-:Y:S02]  /*fce0*/  LOP3.LUT R211, R6, 0x380, RZ, 0xc0, !PT ;  /* 0x0000038006d37812 */ /* 0x000fe400078ec0ff */
[----:B------:R-:W-:Y:S02]  /*fcf0*/  LOP3.LUT R56, R179, R56, RZ, 0x3c, !PT ;  /* 0x00000038b3387212 */ /* 0x000fe400078e3cff */
[----:B------:R-:W-:-:S02]  /*fd00*/  SHF.R.U64 R181, R181, 0x3, RZ ;  /* 0x00000003b5b57819 */ /* 0x000fc400000012ff */
[----:B------:R-:W-:Y:S02]  /*fd10*/  LOP3.LUT R179, R4, 0x380, RZ, 0xc0, !PT ;  /* 0x0000038004b37812 */ /* 0x000fe400078ec0ff */
[-C--:B------:R-:W-:Y:S02]  /*fd20*/  IADD3.X R103, RZ, R119.reuse, RZ, P4, !PT ;  /* 0x00000077ff677210 */ /* 0x080fe400027fe4ff */
[-C--:B------:R-:W-:Y:S02]  /*fd30*/  IADD3.X R115, RZ, R119.reuse, RZ, P5, !PT ;  /* 0x00000077ff737210 */ /* 0x080fe40002ffe4ff */
[----:B------:R-:W-:Y:S02]  /*fd40*/  MOV R118, R118 ;  /* 0x0000007600767202 */ /* 0x000fe40000000f00 */
[----:B------:R-:W-:Y:S02]  /*fd50*/  LOP3.LUT R64, R183, R64, RZ, 0x3c, !PT ;  /* 0x00000040b7407212 */ /* 0x000fe400078e3cff */
[----:B------:R-:W-:-:S02]  /*fd60*/  SHF.R.U64 R211, R211, 0x3, RZ ;  /* 0x00000003d3d37819 */ /* 0x000fc400000012ff */
[----:B------:R-:W-:Y:S02]  /*fd70*/  LOP3.LUT R27, R14, 0x380, RZ, 0xc0, !PT ;  /* 0x000003800e1b7812 */ /* 0x000fe400078ec0ff */
[----:B------:R-:W-:Y:S02]  /*fd80*/  LOP3.LUT R119, R26, 0x380, RZ, 0xc0, !PT ;  /* 0x000003801a777812 */ /* 0x000fe400078ec0ff */
[----:B------:R-:W-:Y:S02]  /*fd90*/  LOP3.LUT R183, R36, 0x380, RZ, 0xc0, !PT ;  /* 0x0000038024b77812 */ /* 0x000fe400078ec0ff */
[----:B------:R-:W-:Y:S02]  /*fda0*/  LOP3.LUT R102, R181, R32, RZ, 0x3c, !PT ;  /* 0x00000020b5667212 */ /* 0x000fe400078e3cff */
[----:B------:R-:W-:Y:S02]  /*fdb0*/  SHF.R.U64 R179, R179, 0x3, RZ ;  /* 0x00000003b3b37819 */ /* 0x000fe400000012ff */
[----:B------:R-:W-:-:S02]  /*fdc0*/  LOP3.LUT R32, R30, 0x380, RZ, 0xc0, !PT ;  /* 0x000003801e207812 */ /* 0x000fc400078ec0ff */
[----:B------:R-:W-:Y:S02]  /*fdd0*/  LOP3.LUT R110, R211, R6, RZ, 0x3c, !PT ;  /* 0x00000006d36e7212 */ /* 0x000fe400078e3cff */
[----:B------:R-:W-:Y:S02]  /*fde0*/  SHF.R.U64 R27, R27, 0x3, RZ ;  /* 0x000000031b1b7819 */ /* 0x000fe400000012ff */
[----:B------:R-:W-:Y:S02]  /*fdf0*/  SHF.R.U64 R119, R119, 0x3, RZ ;  /* 0x0000000377777819 */ /* 0x000fe400000012ff */
[----:B------:R-:W-:Y:S02]  /*fe00*/  SHF.R.U64 R183, R183, 0x3, RZ ;  /* 0x00000003b7b77819 */ /* 0x000fe400000012ff */
[----:B------:R-:W-:Y:S02]  /*fe10*/  F2FP.F16.F32.PACK_AB R6, R173, R176 ;  /* 0x000000b0ad06723e */ /* 0x000fe400000000ff */
[----:B------:R-:W-:-:S02]  /*fe20*/  LOP3.LUT R72, R179, R4, RZ, 0x3c, !PT ;  /* 0x00000004b3487212 */ /* 0x000fc400078e3cff */
[----:B------:R-:W-:Y:S02]  /*fe30*/  SHF.R.U64 R173, R32, 0x3, RZ ;  /* 0x0000000320ad7819 */ /* 0x000fe400000012ff */
[----:B------:R-:W-:Y:S01]  /*fe40*/  F2FP.F16.F32.PACK_AB R4, R175, R177 ;  /* 0x000000b1af04723e */ /* 0x000fe200000000ff */
[----:B------:R-:W-:Y:S01]  /*fe50*/  BAR.SYNC.DEFER_BLOCKING 0x1, 0x100 ;  /* 0x0044000000007b1d */ /* 0x000fe20000010000 */
[----:B------:R-:W-:Y:S02]  /*fe60*/  LOP3.LUT R114, R27, R14, RZ, 0x3c, !PT ;  /* 0x0000000e1b727212 */ /* 0x000fe400078e3cff */
[----:B------:R-:W-:Y:S02]  /*fe70*/  LOP3.LUT R32, R119, R26, RZ, 0x3c, !PT ;  /* 0x0000001a77207212 */ /* 0x000fe400078e3cff */
[----:B------:R-:W-:Y:S02]  /*fe80*/  LOP3.LUT R106, R183, R36, RZ, 0x3c, !PT ;  /* 0x00000024b76a7212 */ /* 0x000fe400078e3cff */
[----:B------:R-:W-:-:S02]  /*fe90*/  MOV R14, R40 ;  /* 0x00000028000e7202 */ /* 0x000fc40000000f00 */
[----:B------:R-:W-:Y:S02]  /*fea0*/  F2FP.F16.F32.PACK_AB R26, R170, R172 ;  /* 0x000000acaa1a723e */ /* 0x000fe400000000ff */
[----:B------:R-:W-:Y:S02]  /*feb0*/  F2FP.F16.F32.PACK_AB R27, R39, R38 ;  /* 0x00000026271b723e */ /* 0x000fe400000000ff */
[----:B------:R-:W-:Y:S02]  /*fec0*/  LOP3.LUT R36, R173, R30, RZ, 0x3c, !PT ;  /* 0x0000001ead247212 */ /* 0x000fe400078e3cff */
[----:B------:R-:W-:Y:S02]  /*fed0*/  MOV R44, R44 ;  /* 0x0000002c002c7202 */ /* 0x000fe40000000f00 */
[----:B------:R-:W-:Y:S02]  /*fee0*/  F2FP.F16.F32.PACK_AB R30, R164, R166 ;  /* 0x000000a6a41e723e */ /* 0x000fe400000000ff */
[----:B------:R-:W-:-:S02]  /*fef0*/  MOV R48, R48 ;  /* 0x0000003000307202 */ /* 0x000fc40000000f00 */
[----:B------:R-:W-:Y:S02]  /*ff00*/  MOV R52, R52 ;  /* 0x0000003400347202 */ /* 0x000fe40000000f00 */
[----:B------:R-:W-:Y:S01]  /*ff10*/  MOV R56, R56 ;  /* 0x0000003800387202 */ /* 0x000fe20000000f00 */
[----:B------:R3:W-:Y:S01]  /*ff20*/  STSM.16.M88.4 [R118], R4 ;  /* 0x0000000476007844 */ /* 0x0007e20000000200 */
[----:B------:R-:W-:Y:S02]  /*ff30*/  MOV R60, R60 ;  /* 0x0000003c003c7202 */ /* 0x000fe40000000f00 */
[----:B------:R-:W-:Y:S01]  /*ff40*/  MOV R64, R64 ;  /* 0x0000004000407202 */ /* 0x000fe20000000f00 */
[----:B------:R4:W-:Y:S01]  /*ff50*/  STSM.16.M88.4 [R14], R24 ;  /* 0x000000180e007844 */ /* 0x0009e20000000200 */
[----:B------:R-:W-:Y:S02]  /*ff60*/  MOV R68, R68 ;  /* 0x0000004400447202 */ /* 0x000fe40000000f00 */
[----:B------:R-:W-:Y:S01]  /*ff70*/  MOV R72, R72 ;  /* 0x0000004800487202 */ /* 0x000fe20000000f00 */
[----:B------:R1:W-:Y:S01]  /*ff80*/  STSM.16.M88.4 [R44], R28 ;  /* 0x0000001c2c007844 */ /* 0x0003e20000000200 */
[----:B------:R-:W-:-:S02]  /*ff90*/  MOV R41, R106 ;  /* 0x0000006a00297202 */ /* 0x000fc40000000f00 */
[----:B------:R-:W-:Y:S02]  /*ffa0*/  F2FP.F16.F32.PACK_AB R98, R101, R100 ;  /* 0x000000646562723e */ /* 0x000fe400000000ff */
[----:B------:R-:W-:Y:S02]  /*ffb0*/  F2FP.F16.F32.PACK_AB R99, R3, R0 ;  /* 0x000000000363723e */ /* 0x000fe400000000ff */
[----:B------:R-:W-:Y:S02]  /*ffc0*/  F2FP.F16.F32.PACK_AB R104, R105, R104 ;  /* 0x000000686968723e */ /* 0x000fe400000000ff */
[----:B---3--:R-:W-:Y:S02]  /*ffd0*/  F2FP.F16.F32.PACK_AB R4, R162, R165 ;  /* 0x000000a5a204723e */ /* 0x008fe400000000ff */
[----:B------:R-:W-:Y:S02]  /*ffe0*/  F2FP.F16.F32.PACK_AB R5, R51, R50 ;  /* 0x000000323305723e */ /* 0x000fe400000000ff */
[----:B------:R-:W-:-:S02]  /*fff0*/  F2FP.F16.F32.PACK_AB R6, R160, R163 ;  /* 0x000000a3a006723e */ /* 0x000fc400000000ff */
[----:B------:R-:W-:Y:S02]  /*10000*/  F2FP.F16.F32.PACK_AB R7, R55, R54 ;  /* 0x000000363707723e */ /* 0x000fe400000000ff */
[----:B----4-:R-:W-:Y:S02]  /*10010*/  F2FP.F16.F32.PACK_AB R14, R155, R157 ;  /* 0x0000009d9b0e723e */ /* 0x010fe400000000ff */
[----:B------:R-:W-:Y:S01]  /*10020*/  F2FP.F16.F32.PACK_AB R24, R153, R156 ;  /* 0x0000009c9918723e */ /* 0x000fe200000000ff */
[----:B------:R3:W-:Y:S01]  /*10030*/  STSM.16.M88.4 [R48], R4 ;  /* 0x0000000430007844 */ /* 0x0007e20000000200 */
[----:B------:R-:W-:Y:S02]  /*10040*/  F2FP.F16.F32.PACK_AB R25, R75, R74 ;  /* 0x0000004a4b19723e */ /* 0x000fe400000000ff */
[----:B------:R-:W-:Y:S01]  /*10050*/  F2FP.F16.F32.PACK_AB R26, R77, R154 ;  /* 0x0000009a4d1a723e */ /* 0x000fe200000000ff */
[----:B------:R4:W-:Y:S01]  /*10060*/  STSM.16.M88.4 [R52], R8 ;  /* 0x0000000834007844 */ /* 0x0009e20000000200 */
[----:B------:R-:W-:-:S02]  /*10070*/  F2FP.F16.F32.PACK_AB R27, R79, R78 ;  /* 0x0000004e4f1b723e */ /* 0x000fc400000000ff */
[----:B-1----:R-:W-:Y:S01]  /*10080*/  F2FP.F16.F32.PACK_AB R28, R81, R80 ;  /* 0x00000050511c723e */ /* 0x002fe200000000ff */
[----:B------:R1:W-:Y:S01]  /*10090*/  STSM.16.M88.4 [R56], R12 ;  /* 0x0000000c38007844 */ /* 0x0003e20000000200 */
[----:B------:R-:W-:Y:S02]  /*100a0*/  F2FP.F16.F32.PACK_AB R29, R83, R82 ;  /* 0x00000052531d723e */ /* 0x000fe400000000ff */
[----:B------:R-:W-:Y:S01]  /*100b0*/  F2FP.F16.F32.PACK_AB R30, R85, R84 ;  /* 0x00000054551e723e */ /* 0x000fe200000000ff */
[----:B------:R0:W-:Y:S01]  /*100c0*/  STSM.16.M88.4 [R60], R24 ;  /* 0x000000183c007844 */ /* 0x0001e20000000200 */
[----:B------:R-:W-:Y:S02]  /*100d0*/  F2FP.F16.F32.PACK_AB R31, R87, R86 ;  /* 0x00000056571f723e */ /* 0x000fe400000000ff */
[----:B------:R-:W-:Y:S02]  /*100e0*/  MOV R102, R102 ;  /* 0x0000006600667202 */ /* 0x000fe40000000f00 */
[----:B------:R-:W-:Y:S01]  /*100f0*/  MOV R40, R114 ;  /* 0x0000007200287202 */ /* 0x000fe20000000f00 */
        /* <DEDUP_REMOVED lines=8> */
[----:B------:R-:W-:Y:S01]  /*10180*/  F2FP.F16.F32.PACK_AB R113, R70, R66 ;  /* 0x000000424671723e */ /* 0x000fe200000000ff */
[----:B------:R-:W-:Y:S01]  /*10190*/  STSM.16.M88.4 [R102], R104 ;  /* 0x0000006866007844 */ /* 0x000fe20000000200 */
        /* <DEDUP_REMOVED lines=11> */
[----:B------:R-:W-:Y:S02]  /*10250*/  ISETP.NE.U32.AND P0, PT, RZ, UR4, PT ;  /* 0x00000004ff007c0c */ /* 0x000fe4000bf05070 */
[----:B---3--:R-:W-:Y:S02]  /*10260*/  IADD3 R6, P1, R203, UR4, RZ ;  /* 0x00000004cb067c10 */ /* 0x008fe4000ff3e0ff */
[----:B------:R-:W-:Y:S02]  /*10270*/  F2FP.F16.F32.PACK_AB R130, R133, R132 ;  /* 0x000000848582723e */ /* 0x000fe400000000ff */
[----:B------:R-:W-:-:S02]  /*10280*/  F2FP.F16.F32.PACK_AB R131, R135, R134 ;  /* 0x000000868783723e */ /* 0x000fc400000000ff */
[----:B------:R-:W-:Y:S02]  /*10290*/  F2FP.F16.F32.PACK_AB R137, R139, R138 ;  /* 0x0000008a8b89723e */ /* 0x000fe400000000ff */
[----:B------:R-:W-:Y:S01]  /*102a0*/  F2FP.F16.F32.PACK_AB R144, R145, R144 ;  /* 0x000000909190723e */ /* 0x000fe200000000ff */
[----:B------:R-:W-:Y:S01]  /*102b0*/  STSM.16.M88.4 [R40], R128 ;  /* 0x0000008028007844 */ /* 0x000fe20000000200 */
[----:B------:R-:W-:Y:S02]  /*102c0*/  MOV R32, R32 ;  /* 0x0000002000207202 */ /* 0x000fe40000000f00 */
[----:B------:R-:W-:Y:S02]  /*102d0*/  F2FP.F16.F32.PACK_AB R138, R141, R140 ;  /* 0x0000008c8d8a723e */ /* 0x000fe400000000ff */
[----:B------:R-:W-:Y:S02]  /*102e0*/  F2FP.F16.F32.PACK_AB R139, R143, R142 ;  /* 0x0000008e8f8b723e */ /* 0x000fe400000000ff */
[----:B------:R-:W-:-:S02]  /*102f0*/  F2FP.F16.F32.PACK_AB R145, R147, R146 ;  /* 0x000000929391723e */ /* 0x000fc400000000ff */
        /* <DEDUP_REMOVED lines=19> */
[----:B------:R-:W-:-:S03]  /*10430*/  IMAD.WIDE R20, R3, 0x2, R20 ;  /* 0x0000000203147825 */ /* 0x000fc600078e0214 */
[C---:B----4-:R-:W-:Y:S02]  /*10440*/  IADD3 R9, P1, R20.reuse, 0x1000, RZ ;  /* 0x0000100014097810 */ /* 0x050fe40007f3e0ff */
[C---:B-1----:R-:W-:Y:S02]  /*10450*/  IADD3 R13, P2, R20.reuse, 0x2000, RZ ;  /* 0x00002000140d7810 */ /* 0x042fe40007f5e0ff */
[C---:B0-----:R-:W-:Y:S02]  /*10460*/  IADD3 R25, P3, R20.reuse, 0x3000, RZ ;  /* 0x0000300014197810 */ /* 0x041fe40007f7e0ff */
[----:B--2---:R-:W-:Y:S02]  /*10470*/  IADD3 R29, P4, R20, 0x4000, RZ ;  /* 0x00004000141d7810 */ /* 0x004fe40007f9e0ff */
        /* <DEDUP_REMOVED lines=23> */
[----:B---3--:R-:W-:Y:S02]  /*105f0*/  LOP3.LUT R32, R33, 0x380, RZ, 0xc0, !PT ;  /* 0x0000038021207812 */ /* 0x008fe400078ec0ff */
[----:B------:R-:W-:Y:S02]  /*10600*/  LOP3.LUT R36, R37, 0x380, RZ, 0xc0, !PT ;  /* 0x0000038025247812 */ /* 0x000fe400078ec0ff */
        /* <DEDUP_REMOVED lines=16> */
[----:B------:R-:W-:Y:S06]  /*10710*/  @P6 BRA `(.L_x_6416) ;  /* 0x0000000000106947 */ /* 0x000fec0003800000 */
[----:B------:R-:W-:Y:S05]  /*10720*/  @!P0 BRA `(.L_x_6416) ;  /* 0x00000000000c8947 */ /* 0x000fea0003800000 */
[----:B------:R-:W2:Y:S04]  /*10730*/  LDG.E R3, desc[UR40][R6.64] ;  /* 0x0000002806037981 */ /* 0x000ea8000c1e1900 */
[----:B-----5:R-:W2:Y:S02]  /*10740*/  LDG.E R76, desc[UR40][R6.64+0x4] ;  /* 0x00000428064c7981 */ /* 0x020ea4000c1e1900 */
[----:B--2---:R-:W-:-:S07]  /*10750*/  IMAD.IADD R76, R76, 0x1, -R3 ;  /* 0x000000014c4c7824 */ /* 0x004fce00078e0a03 */
.L_x_6416:
[----:B------:R-:W0:Y:S01]  /*10760*/  SHFL.IDX PT, R3, R210, RZ, 0x1f ;  /* 0x00001fffd2037589 */ /* 0x000e2200000e0000 */
        /* <DEDUP_REMOVED lines=16> */
[----:B0-----:R-:W-:Y:S02]  /*10870*/  ISETP.NE.AND P5, PT, R3, RZ, PT ;  /* 0x000000ff0300720c */ /* 0x001fe40003fa5270 */
        /* <DEDUP_REMOVED lines=17> */
[----:B------:R-:W-:Y:S02]  /*10990*/  IADD3.X R73, RZ, R21, RZ, P4, !PT ;  /* 0x00000015ff497210 */ /* 0x000fe400027fe4ff */
[----:B------:R-:W-:Y:S02]  /*109a0*/  LOP3.LUT R72, R3, R4, RZ, 0x3c, !PT ;  /* 0x0000000403487212 */ /* 0x000fe400078e3cff */
[----:B------:R-:W-:Y:S02]  /*109b0*/  SHF.R.S32.HI R78, RZ, 0x1f, R202 ;  /* 0x0000001fff4e7819 */ /* 0x000fe400000114ca */
[----:B------:R-:W-:Y:S02]  /*109c0*/  SEL R205, R205, RZ, !P0 ;  /* 0x000000ffcdcd7207 */ /* 0x000fe40004000000 */
[----:B------:R-:W-:-:S02]  /*109d0*/  SEL R208, R208, RZ, !P0 ;  /* 0x000000ffd0d07207 */ /* 0x000fc40004000000 */
[----:B-----5:R-:W-:Y:S01]  /*109e0*/  SHF.R.S32.HI R77, RZ, 0x1f, R0 ;  /* 0x0000001fff4d7819 */ /* 0x020fe20000011400 */
[----:B------:R-:W-:Y:S06]  /*109f0*/  @P5 BRA `(.L_x_6417) ;  /* 0x0000000000645947 */ /* 0x000fec0003800000 */
[----:B------:R-:W-:Y:S01]  /*10a00*/  ULDC.64 UR4, c[0x0][0xb70] ;  /* 0x0002dc0000047ab9 */ /* 0x000fe20000000a00 */
[----:B------:R-:W-:Y:S02]  /*10a10*/  IMAD.MOV.U32 R4, RZ, RZ, R0 ;  /* 0x000000ffff047224 */ /* 0x000fe400078e0000 */
[----:B------:R-:W-:Y:S02]  /*10a20*/  IMAD R3, R78, UR4, RZ ;  /* 0x000000044e037c24 */ /* 0x000fe4000f8e02ff */
[----:B------:R-:W-:Y:S02]  /*10a30*/  IMAD.MOV.U32 R5, RZ, RZ, R77 ;  /* 0x000000ffff057224 */ /* 0x000fe400078e004d */
[C---:B------:R-:W-:Y:S02]  /*10a40*/  IMAD R3, R202.reuse, UR5, R3 ;  /* 0x00000005ca037c24 */ /* 0x040fe4000f8e0203 */
[----:B------:R-:W-:Y:S01]  /*10a50*/  IMAD.WIDE.U32 R4, R202, UR4, R4 ;  /* 0x00000004ca047c25 */ /* 0x000fe2000f8e0004 */
[----:B------:R-:W-:-:S03]  /*10a60*/  ULDC.64 UR4, c[0x0][0xb78] ;  /* 0x0002de0000047ab9 */ /* 0x000fc60000000a00 */
[----:B------:R-:W-:Y:S01]  /*10a70*/  IMAD.MOV R7, RZ, RZ, -R194 ;  /* 0x000000ffff077224 */ /* 0x000fe200078e0ac2 */
[----:B------:R-:W-:Y:S01]  /*10a80*/  IADD3 R5, R5, R3, RZ ;  /* 0x0000000305057210 */ /* 0x000fe20007ffe0ff */
[----:B------:R-:W-:Y:S02]  /*10a90*/  IMAD R3, R208, UR4, RZ ;  /* 0x00000004d0037c24 */ /* 0x000fe4000f8e02ff */
[----:B------:R-:W-:Y:S01]  /*10aa0*/  IMAD R11, R207, 0x40, R190 ;  /* 0x00000040cf0b7824 */ /* 0x000fe200078e02be */
[----:B------:R-:W-:Y:S01]  /*10ab0*/  ISETP.NE.AND P0, PT, R192, R7, PT ;  /* 0x00000007c000720c */ /* 0x000fe20003f05270 */
[----:B------:R-:W-:-:S03]  /*10ac0*/  IMAD.WIDE.U32 R4, R205, UR4, R4 ;  /* 0x00000004cd047c25 */ /* 0x000fc6000f8e0004 */
[----:B------:R-:W-:Y:S01]  /*10ad0*/  SHF.R.S32.HI R7, RZ, 0x1f, R11 ;  /* 0x0000001fff077819 */ /* 0x000fe2000001140b */
[----:B------:R-:W-:Y:S01]  /*10ae0*/  IMAD R10, R205, UR5, R3 ;  /* 0x00000005cd0a7c24 */ /* 0x000fe2000f8e0203 */
[C---:B------:R-:W-:Y:S01]  /*10af0*/  IADD3 R3, R11.reuse, 0x8, RZ ;  /* 0x000000080b037810 */ /* 0x040fe20007ffe0ff */
[----:B------:R-:W-:Y:S01]  /*10b00*/  ULDC.64 UR4, c[0x0][0xb40] ;  /* 0x0002d00000047ab9 */ /* 0x000fe20000000a00 */
[C---:B------:R-:W-:Y:S02]  /*10b10*/  IADD3 R6, P2, R11.reuse, R4, RZ ;  /* 0x000000040b067210 */ /* 0x040fe40007f5e0ff */
[-C--:B------:R-:W-:Y:S02]  /*10b20*/  ISETP.GE.OR P1, PT, R11, R76.reuse, P0 ;  /* 0x0000004c0b00720c */ /* 0x080fe40000726670 */
[----:B------:R-:W-:Y:S02]  /*10b30*/  ISETP.GE.OR P0, PT, R3, R76, P0 ;  /* 0x0000004c0300720c */ /* 0x000fe40000706670 */
[----:B------:R-:W-:-:S02]  /*10b40*/  IADD3.X R7, R7, R5, R10, P2, !PT ;  /* 0x0000000507077210 */ /* 0x000fc400017fe40a */
[----:B------:R-:W-:-:S04]  /*10b50*/  LEA R4, P2, R6, UR4, 0x2 ;  /* 0x0000000406047c11 */ /* 0x000fc8000f8410ff */
[----:B------:R-:W-:-:S05]  /*10b60*/  LEA.HI.X R5, R6, UR5, R7, 0x2, P2 ;  /* 0x0000000506057c11 */ /* 0x000fca00090f1407 */
[----:B------:R0:W-:Y:S04]  /*10b70*/  @!P1 STG.E desc[UR40][R4.64], R167 ;  /* 0x000000a704009986 */ /* 0x0001e8000c101928 */
[----:B------:R0:W-:Y:S02]  /*10b80*/  @!P0 STG.E desc[UR40][R4.64+0x20], R169 ;  /* 0x000020a904008986 */ /* 0x0001e4000c101928 */
.L_x_6417:
[----:B------:R-:W1:Y:S01]  /*10b90*/  LDC R88, c[0x0][0xa8c] ;  /* 0x0002a300ff587b82 */ /* 0x000e620000000800 */
        /* <DEDUP_REMOVED lines=11> */
[----:B------:R-:W5:Y:S02]  /*10c50*/  LD.E.128 R28, desc[UR40][R28.64] ;  /* 0x000000281c1c7980 */ /* 0x000f64000c101d00 */
[----:B------:R-:W-:Y:S01]  /*10c60*/  IMAD.IADD R21, R21, 0x1, R3 ;  /* 0x0000000115157824 */ /* 0x000fe200078e0203 */
[----:B------:R-:W-:Y:S01]  /*10c70*/  IADD3 R3, R193, 0x40, RZ ;  /* 0x00000040c1037810 */ /* 0x000fe20007ffe0ff */
[----:B------:R-:W-:Y:S01]  /*10c80*/  IMAD R77, R78, UR4, RZ ;  /* 0x000000044e4d7c24 */ /* 0x000fe2000f8e02ff */
[----:B------:R-:W5:Y:S02]  /*10c90*/  LD.E.128 R32, desc[UR40][R32.64] ;  /* 0x0000002820207980 */ /* 0x000f64000c101d00 */
[-C--:B-1----:R-:W-:Y:S01]  /*10ca0*/  ISETP.GE.AND P3, PT, R3, R88.reuse, PT ;  /* 0x000000580300720c */ /* 0x082fe20003f66270 */
        /* <DEDUP_REMOVED lines=42> */
[----:B------:R-:W-:Y:S02]  /*10f50*/  ISETP.GE.AND P1, PT, R200, R79, PT ;  /* 0x0000004fc800720c */ /* 0x000fe40003f26270 */
[----:B------:R-:W-:Y:S02]  /*10f60*/  ISETP.GE.AND P4, PT, R78, R88, PT ;  /* 0x000000584e00720c */ /* 0x000fe40003f86270 */
[----:B------:R-:W-:Y:S02]  /*10f70*/  SEL R77, RZ, 0x10, P2 ;  /* 0x00000010ff4d7807 */ /* 0x000fe40001000000 */
[----:B------:R-:W-:Y:S02]  /*10f80*/  SEL R78, RZ, 0x20, P3 ;  /* 0x00000020ff4e7807 */ /* 0x000fe40001800000 */
[----:B------:R-:W-:Y:S02]  /*10f90*/  PRMT R0, RZ, 0x654, R0 ;  /* 0x00000654ff007816 */ /* 0x000fe40000000000 */
[----:B------:R-:W-:-:S02]  /*10fa0*/  IADD3 R79, R193, 0x1c0, RZ ;  /* 0x000001c0c14f7810 */ /* 0x000fc40007ffe0ff */
[----:B------:R-:W-:Y:S01]  /*10fb0*/  LOP3.LUT R77, R78, R76, R77, 0xfe, !PT ;  /* 0x0000004c4e4d7212 */ /* 0x000fe200078efe4d */
[----:B0-----:R0:W-:Y:S01]  /*10fc0*/  SYNCS.ARRIVE.TRANS64.RED.A1T0 RZ, [R0+URZ], RZ ;  /* 0x000000ff00ff79a7 */ /* 0x0011e2000810043f */
[----:B------:R-:W-:Y:S01]  /*10fd0*/  ISETP.GE.AND P2, PT, R79, R88, PT ;  /* 0x000000584f00720c */ /* 0x000fe20003f46270 */
[----:B------:R-:W-:Y:S01]  /*10fe0*/  IMAD R76, R208, UR4, RZ ;  /* 0x00000004d04c7c24 */ /* 0x000fe2000f8e02ff */
[----:B------:R-:W-:Y:S01]  /*10ff0*/  SHF.R.S32.HI R201, RZ, 0x1f, R200 ;  /* 0x0000001fffc97819 */ /* 0x000fe200000114c8 */
[C---:B------:R-:W-:Y:S01]  /*11000*/  IMAD.WIDE.U32 R78, R205.reuse, UR4, R20 ;  /* 0x00000004cd4e7c25 */ /* 0x040fe2000f8e0014 */
[----:B------:R-:W-:Y:S02]  /*11010*/  SEL R21, RZ, 0x80, P2 ;  /* 0x00000080ff157807 */ /* 0x000fe40001000000 */
[----:B0-----:R-:W-:Y:S01]  /*11020*/  SEL R0, RZ, 0x40, P4 ;  /* 0x00000040ff007807 */ /* 0x001fe20002000000 */
[----:B------:R-:W-:-:S03]  /*11030*/  IMAD R81, R205, UR5, R76 ;  /* 0x00000005cd517c24 */ /* 0x000fc6000f8e024c */
[----:B------:R-:W-:Y:S01]  /*11040*/  LOP3.LUT R0, R77, R0, RZ, 0xfc, !PT ;  /* 0x000000004d007212 */ /* 0x000fe200078efcff */
[----:B------:R-:W-:-:S03]  /*11050*/  IMAD.WIDE R76, R207, 0x40, R200 ;  /* 0x00000040cf4c7825 */ /* 0x000fc600078e02c8 */
[----:B------:R-:W-:Y:S01]  /*11060*/  LOP3.LUT R86, R0, R21, RZ, 0xfc, !PT ;  /* 0x0000001500567212 */ /* 0x000fe200078efcff */
[----:B------:R-:W-:Y:S01]  /*11070*/  IMAD.IADD R87, R79, 0x1, R81 ;  /* 0x000000014f577824 */ /* 0x000fe200078e0251 */
        /* <DEDUP_REMOVED lines=27> */
.L_x_6419:
[----:B------:R-:W-:Y:S05]  /*11230*/  BSYNC B1 ;  /* 0x0000000000017941 */ /* 0x000fea0003800000 */
.L_x_6418:
        /* <DEDUP_REMOVED lines=31> */
.L_x_6415:
[----:B------:R-:W-:Y:S01]  /*11430*/  ULDC.64 UR4, c[0x0][0xbd8] ;  /* 0x0002f60000047ab9 */ /* 0x000fe20000000a00 */
[----:B------:R-:W-:Y:S01]  /*11440*/  IMAD.MOV.U32 R3, RZ, RZ, RZ ;  /* 0x000000ffff037224 */ /* 0x000fe200078e00ff */
[----:B------:R-:W-:Y:S01]  /*11450*/  ISETP.NE.U32.AND P0, PT, RZ, UR4, PT ;  /* 0x00000004ff007c0c */ /* 0x000fe2000bf05070 */
[----:B------:R-:W3:Y:S01]  /*11460*/  LDC R12, c[0x0][0xa8c] ;  /* 0x0002a300ff0c7b82 */ /* 0x000ee20000000800 */
        /* <DEDUP_REMOVED lines=12> */
[----:B------:R-:W-:Y:S01]  /*11530*/  ISETP.GT.AND P2, PT, R219, 0x3f, PT ;  /* 0x0000003fdb00780c */ /* 0x000fe20003f44270 */
[----:B------:R-:W-:-:S12]  /*11540*/  @P1 BRA `(.L_x_6421) ;  /* 0x0000000000101947 */ /* 0x000fd80003800000 */
[----:B------:R-:W-:Y:S05]  /*11550*/  @!P0 BRA `(.L_x_6421) ;  /* 0x00000000000c8947 */ /* 0x000fea0003800000 */
[----:B----4-:R-:W4:Y:S04]  /*11560*/  LDG.E R7, desc[UR40][R4.64] ;  /* 0x0000002804077981 */ /* 0x010f28000c1e1900 */
[----:B-----5:R-:W4:Y:S02]  /*11570*/  LDG.E R0, desc[UR40][R4.64+0x4] ;  /* 0x0000042804007981 */ /* 0x020f24000c1e1900 */
[----:B----4-:R-:W-:-:S07]  /*11580*/  IADD3 R0, -R7, R0, RZ ;  /* 0x0000000007007210 */ /* 0x010fce0007ffe1ff */
.L_x_6421:
[----:B------:R-:W-:Y:S01]  /*11590*/  BSSY B1, `(.L_x_6422) ;  /* 0x000001d000017945 */ /* 0x000fe20003800000 */
[----:B------:R-:W-:Y:S02]  /*115a0*/  SHF.R.S32.HI R9, RZ, 0x1f, R202 ;  /* 0x0000001fff097819 */ /* 0x000fe400000114ca */
[----:B------:R-:W-:Y:S02]  /*115b0*/  SHF.R.S32.HI R10, RZ, 0x1f, R193 ;  /* 0x0000001fff0a7819 */ /* 0x000fe400000114c1 */
[----:B------:R-:W-:Y:S02]  /*115c0*/  SEL R205, R205, RZ, !P0 ;  /* 0x000000ffcdcd7207 */ /* 0x000fe40004000000 */
[----:B------:R-:W-:Y:S02]  /*115d0*/  SEL R208, R208, RZ, !P0 ;  /* 0x000000ffd0d07207 */ /* 0x000fe40004000000 */
[----:B-----5:R-:W-:Y:S01]  /*115e0*/  SHF.R.S32.HI R8, RZ, 0x1f, R3 ;  /* 0x0000001fff087819 */ /* 0x020fe20000011403 */
[----:B------:R-:W-:Y:S06]  /*115f0*/  @P2 BRA `(.L_x_6423) ;  /* 0x0000000000582947 */ /* 0x000fec0003800000 */
[----:B----4-:R-:W4:Y:S02]  /*11600*/  S2R R4, SR_TID.X ;  /* 0x0000000000047919 */ /* 0x010f240000002100 */
[----:B----4-:R-:W-:-:S04]  /*11610*/  IMAD R4, R207, 0x40, R4 ;  /* 0x00000040cf047824 */ /* 0x010fc800078e0204 */
[----:B------:R-:W-:-:S05]  /*11620*/  VIADD R5, R4, 0xffffff80 ;  /* 0xffffff8004057836 */ /* 0x000fca0000000000 */
        /* <DEDUP_REMOVED lines=19> */
.L_x_6423:
[----:B------:R-:W-:Y:S05]  /*11760*/  BSYNC B1 ;  /* 0x0000000000017941 */ /* 0x000fea0003800000 */
.L_x_6422:
[----:B------:R-:W-:Y:S01]  /*11770*/  ULDC.64 UR4, c[0x0][0xaa0] ;  /* 0x0002a80000047ab9 */ /* 0x000fe20000000a00 */
[----:B----4-:R-:W-:Y:S01]  /*11780*/  MOV R4, R193 ;  /* 0x000000c100047202 */ /* 0x010fe20000000f00 */
[----:B------:R-:W-:Y:S01]  /*11790*/  IMAD.MOV.U32 R5, RZ, RZ, R10 ;  /* 0x000000ffff057224 */ /* 0x000fe200078e000a */
[C---:B---3--:R-:W-:Y:S01]  /*117a0*/  ISETP.GE.AND P2, PT, R193.reuse, R12, PT ;  /* 0x0000000cc100720c */ /* 0x048fe20003f46270 */
[----:B------:R-:W-:Y:S01]  /*117b0*/  IMAD R6, R8, UR4, RZ ;  /* 0x0000000408067c24 */ /* 0x000fe2000f8e02ff */
[----:B------:R-:W-:Y:S01]  /*117c0*/  IADD3 R25, R193, 0x100, RZ ;  /* 0x00000100c1197810 */ /* 0x000fe20007ffe0ff */
[C---:B------:R-:W-:Y:S01]  /*117d0*/  IMAD.WIDE.U32 R4, R3.reuse, UR4, R4 ;  /* 0x0000000403047c25 */ /* 0x040fe2000f8e0004 */
[----:B------:R-:W-:Y:S03]  /*117e0*/  BSSY B1, `(.L_x_6424) ;  /* 0x000004a000017945 */ /* 0x000fe60003800000 */
[----:B------:R-:W-:Y:S01]  /*117f0*/  IMAD R3, R3, UR5, R6 ;  /* 0x0000000503037c24 */ /* 0x000fe2000f8e0206 */
[----:B------:R-:W-:Y:S01]  /*11800*/  ULDC.64 UR4, c[0x0][0xae0] ;  /* 0x0002b80000047ab9 */ /* 0x000fe20000000a00 */
[----:B------:R-:W-:-:S02]  /*11810*/  VIADD R13, R193, 0x40 ;  /* 0x00000040c10d7836 */ /* 0x000fc40000000000 */
[----:B------:R-:W-:Y:S01]  /*11820*/  IMAD R7, R9, UR4, RZ ;  /* 0x0000000409077c24 */ /* 0x000fe2000f8e02ff */
[----:B------:R-:W-:Y:S01]  /*11830*/  IADD3 R5, R5, R3, RZ ;  /* 0x0000000305057210 */ /* 0x000fe20007ffe0ff */
[----:B------:R-:W-:Y:S01]  /*11840*/  IMAD R3, R207, -0x40, R0 ;  /* 0xffffffc0cf037824 */ /* 0x000fe200078e0200 */
[-C--:B------:R-:W-:Y:S01]  /*11850*/  ISETP.GE.AND P0, PT, R13, R12.reuse, PT ;  /* 0x0000000c0d00720c */ /* 0x080fe20003f06270 */
[----:B------:R-:W-:Y:S01]  /*11860*/  VIADD R0, R200, 0x20 ;  /* 0x00000020c8007836 */ /* 0x000fe20000000000 */
[C---:B------:R-:W-:Y:S01]  /*11870*/  IADD3 R9, R193.reuse, 0x1c0, RZ ;  /* 0x000001c0c1097810 */ /* 0x040fe20007ffe0ff */
[C---:B------:R-:W-:Y:S01]  /*11880*/  VIADD R15, R193.reuse, 0x80 ;  /* 0x00000080c10f7836 */ /* 0x040fe20000000000 */
[----:B------:R-:W-:Y:S01]  /*11890*/  SEL R6, RZ, 0xffffffff, P0 ;  /* 0xffffffffff067807 */ /* 0x000fe20000000000 */
[C---:B------:R-:W-:Y:S01]  /*118a0*/  VIADD R21, R193.reuse, 0xc0 ;  /* 0x000000c0c1157836 */ /* 0x040fe20000000000 */
[-C--:B------:R-:W-:Y:S01]  /*118b0*/  ISETP.GE.AND P0, PT, R0, R3.reuse, PT ;  /* 0x000000030000720c */ /* 0x080fe20003f06270 */
[----:B------:R-:W-:Y:S01]  /*118c0*/  IMAD R7, R202, UR5, R7 ;  /* 0x00000005ca077c24 */ /* 0x000fe2000f8e0207 */
[----:B------:R-:W-:Y:S01]  /*118d0*/  ISETP.GE.AND P1, PT, R200, R3, PT ;  /* 0x00000003c800720c */ /* 0x000fe20003f26270 */
[----:B------:R-:W-:Y:S01]  /*118e0*/  IMAD.WIDE.U32 R4, R202, UR4, R4 ;  /* 0x00000004ca047c25 */ /* 0x000fe2000f8e0004 */
[----:B------:R-:W-:Y:S01]  /*118f0*/  SEL R0, RZ, 0x1, P2 ;  /* 0x00000001ff007807 */ /* 0x000fe20001000000 */
[----:B------:R-:W-:Y:S01]  /*11900*/  ULDC.64 UR4, c[0x0][0xae8] ;  /* 0x0002ba0000047ab9 */ /* 0x000fe20000000a00 */
[----:B------:R-:W-:Y:S01]  /*11910*/  SHF.L.U32 R3, R6, 0x1, RZ ;  /* 0x0000000106037819 */ /* 0x000fe200000006ff */
[----:B------:R-:W-:Y:S01]  /*11920*/  VIADD R27, R193, 0x140 ;  /* 0x00000140c11b7836 */ /* 0x000fe20000000000 */
[-C--:B------:R-:W-:Y:S01]  /*11930*/  ISETP.GE.AND P2, PT, R15, R12.reuse, PT ;  /* 0x0000000c0f00720c */ /* 0x080fe20003f46270 */
[----:B------:R-:W-:Y:S01]  /*11940*/  IMAD.IADD R5, R5, 0x1, R7 ;  /* 0x0000000105057824 */ /* 0x000fe200078e0207 */
[----:B------:R-:W-:Y:S01]  /*11950*/  ISETP.GE.AND P3, PT, R21, R12, PT ;  /* 0x0000000c1500720c */ /* 0x000fe20003f66270 */
[----:B------:R-:W-:Y:S01]  /*11960*/  VIADD R7, R193, 0x180 ;  /* 0x00000180c1077836 */ /* 0x000fe20000000000 */
[----:B------:R-:W-:-:S02]  /*11970*/  LOP3.LUT R0, R3, 0x2, R0, 0xe2, !PT ;  /* 0x0000000203007812 */ /* 0x000fc400078ee200 */
[----:B------:R-:W-:Y:S02]  /*11980*/  SEL R3, RZ, 0x4, P2 ;  /* 0x00000004ff037807 */ /* 0x000fe40001000000 */
[----:B------:R-:W-:Y:S02]  /*11990*/  SEL R6, RZ, 0x8, P3 ;  /* 0x00000008ff067807 */ /* 0x000fe40001800000 */
[-C--:B------:R-:W-:Y:S02]  /*119a0*/  ISETP.GE.AND P2, PT, R25, R12.reuse, PT ;  /* 0x0000000c1900720c */ /* 0x080fe40003f46270 */
[-C--:B------:R-:W-:Y:S02]  /*119b0*/  ISETP.GE.AND P3, PT, R27, R12.reuse, PT ;  /* 0x0000000c1b00720c */ /* 0x080fe40003f66270 */
[----:B------:R-:W-:Y:S02]  /*119c0*/  ISETP.GE.AND P4, PT, R7, R12, PT ;  /* 0x0000000c0700720c */ /* 0x000fe40003f86270 */
[----:B------:R-:W-:Y:S01]  /*119d0*/  LOP3.LUT R3, R6, R0, R3, 0xfe, !PT ;  /* 0x0000000006037212 */ /* 0x000fe200078efe03 */
[----:B------:R-:W-:Y:S01]  /*119e0*/  IMAD R0, R208, UR4, RZ ;  /* 0x00000004d0007c24 */ /* 0x000fe2000f8e02ff */
[----:B------:R-:W-:-:S02]  /*119f0*/  SEL R6, RZ, 0x10, P2 ;  /* 0x00000010ff067807 */ /* 0x000fc40001000000 */
[----:B------:R-:W-:Y:S02]  /*11a00*/  SEL R7, RZ, 0x20, P3 ;  /* 0x00000020ff077807 */ /* 0x000fe40001800000 */
        /* <DEDUP_REMOVED lines=39> */
.L_x_6425:
[----:B------:R-:W-:Y:S05]  /*11c80*/  BSYNC B1 ;  /* 0x0000000000017941 */ /* 0x000fea0003800000 */
.L_x_6424:
[----:B------:R-:W-:Y:S05]  /*11c90*/  @P0 BRA `(.L_x_6420) ;  /* 0x0000000000700947 */ /* 0x000fea0003800000 */
[----:B------:R-:W-:Y:S01]  /*11ca0*/  IADD3 R3, P0, R8, 0x20, RZ ;  /* 0x0000002008037810 */ /* 0x000fe20007f1e0ff */
        /* <DEDUP_REMOVED lines=27> */
.L_x_6420:
[----:B------:R-:W-:Y:S05]  /*11e60*/  BSYNC B0 ;  /* 0x0000000000007941 */ /* 0x000fea0003800000 */
.L_x_6414:
[----:B------:R-:W-:Y:S02]  /*11e70*/  ULDC UR4, c[0x0][0xc14] ;  /* 0x0003050000047ab9 */ /* 0x000fe40000000800 */
[----:B--2---:R-:W-:-:S13]  /*11e80*/  ISETP.GE.AND P0, PT, R187, UR4, PT ;  /* 0x00000004bb007c0c */ /* 0x004fda000bf06270 */
[----:B------:R-:W-:Y:S05]  /*11e90*/  @!P0 BRA `(.L_x_6426) ;  /* 0xfffffef000988947 */ /* 0x000fea000383ffff */
[----:B------:R-:W-:Y:S05]  /*11ea0*/  BRA `(.L_x_6280) ;  /* 0x00000060008c7947 */ /* 0x000fea0003800000 */
.L_x_6278:
        /* <DEDUP_REMOVED lines=61> */
.L_x_6431:
        /* <DEDUP_REMOVED lines=15> */
.L_x_6430:
[----:B------:R-:W-:Y:S05]  /*12370*/  BSYNC B0 ;  /* 0x0000000000007941 */ /* 0x000fea0003800000 */
.L_x_6429:
        /* <DEDUP_REMOVED lines=25> */
.L_x_6427:
        /* <DEDUP_REMOVED lines=20> */
.L_x_6432:
        /* <DEDUP_REMOVED lines=53> */
[----:B------:R-:W-:-:S03]  /*129a0*/  IMAD R18, R3, R8, R4 ;  /* 0x0000000803127224 */ /* 0x000fc600078e0204 */
[----:B------:R-:W-:Y:S01]  /*129b0*/  IADD3 R17, R17, R2, RZ ;  /* 0x0000000211117210 */ /* 0x000fe20007ffe0ff */
[----:B------:R-:W-:Y:S06]  /*129c0*/  BRA `(.L_x_6433) ;  /* 0x00000000000c7947 */ /* 0x000fec0003800000 */
.L_x_6428:
[----:B------:R-:W-:Y:S01]  /*129d0*/  IMAD.MOV.U32 R17, RZ, RZ, RZ ;  /* 0x000000ffff117224 */ /* 0x000fe200078e00ff */
[----:B------:R-:W-:Y:S01]  /*129e0*/  MOV R18, RZ ;  /* 0x000000ff00127202 */ /* 0x000fe20000000f00 */
[----:B------:R-:W-:-:S07]  /*129f0*/  IMAD.U32 R16, RZ, RZ, UR6 ;  /* 0x00000006ff107e24 */ /* 0x000fce000f8e00ff */
.L_x_6433:
        /* <DEDUP_REMOVED lines=16> */
[----:B------:R-:W-:Y:S01]  /*12b00*/  ULDC.64 UR38, c[0x0][0x198] ;  /* 0x0000660000267ab9 */ /* 0x000fe20000000a00 */
[----:B------:R-:W-:Y:S02]  /*12b10*/  ULDC UR36, c[0x0][0xc] ;  /* 0x0000030000247ab9 */ /* 0x000fe40000000800 */
[----:B------:R1:W-:Y:S04]  /*12b20*/  STL [R1+0x8], R0 ;  /* 0x0000080001007387 */ /* 0x0003e80000100800 */
[----:B------:R1:W-:Y:S04]  /*12b30*/  STL [R1+0x4], RZ ;  /* 0x000004ff01007387 */ /* 0x0003e80000100800 */
[----:B------:R1:W-:Y:S04]  /*12b40*/  STL [R1+0xc], R0 ;  /* 0x00000c0001007387 */ /* 0x0003e80000100800 */
[----:B------:R1:W-:Y:S02]  /*12b50*/  STL [R1+0x28], RZ ;  /* 0x000028ff01007387 */ /* 0x0003e40000100800 */
.L_x_6518:
[----:B--2---:R-:W2:Y:S02]  /*12b60*/  LDC.64 R2, c[0x0][0xc60] ;  /* 0x00031800ff027b82 */ /* 0x004ea40000000a00 */
[----:B--2---:R-:W-:-:S05]  /*12b70*/  IMAD.WIDE R2, R19, 0x4, R2 ;  /* 0x0000000413027825 */ /* 0x004fca00078e0202 */
[----:B-1----:R-:W1:Y:S01]  /*12b80*/  LDG.E R11, desc[UR40][R2.64] ;  /* 0x00000028020b7981 */ /* 0x002e62000c1e1900 */
[----:B------:R-:W-:Y:S05]  /*12b90*/  YIELD ;  /* 0x0000000000007946 */ /* 0x000fea0003800000 */
[----:B------:R-:W-:Y:S01]  /*12ba0*/  ULDC.64 UR4, c[0x0][0xa28] ;  /* 0x00028a0000047ab9 */ /* 0x000fe20000000a00 */
[----:B------:R-:W-:Y:S02]  /*12bb0*/  CS2R R8, SRZ ;  /* 0x0000000000087805 */ /* 0x000fe4000001ff00 */
[----:B------:R-:W-:Y:S01]  /*12bc0*/  ISETP.NE.U32.AND P0, PT, RZ, UR4, PT ;  /* 0x00000004ff007c0c */ /* 0x000fe2000bf05070 */
[----:B------:R-:W-:Y:S01]  /*12bd0*/  ULDC.64 UR8, c[0x0][0xa08] ;  /* 0x0002820000087ab9 */ /* 0x000fe20000000a00 */
[----:B------:R-:W-:-:S02]  /*12be0*/  ULDC.64 UR10, c[0x0][0xa10] ;  /* 0x00028400000a7ab9 */ /* 0x000fc40000000a00 */
[----:B------:R-:W-:Y:S02]  /*12bf0*/  ISETP.NE.AND.EX P0, PT, RZ, UR5, PT, P0 ;  /* 0x00000005ff007c0c */ /* 0x000fe4000bf05300 */
[----:B-1----:R-:W-:Y:S01]  /*12c00*/  SHF.R.S32.HI R0, RZ, 0x1f, R11 ;  /* 0x0000001fff007819 */ /* 0x002fe2000001140b */
[----:B------:R-:W-:Y:S10]  /*12c10*/  STL [R1+0x18], R11 ;  /* 0x0000180b01007387 */ /* 0x000ff40000100800 */
[----:B------:R-:W-:-:S04]  /*12c20*/  @P0 LEA R2, P1, R11, UR4, 0x2 ;  /* 0x000000040b020c11 */ /* 0x000fc8000f8210ff */
[----:B------:R-:W-:Y:S01]  /*12c30*/  @P0 LEA.HI.X R3, R11, UR5, R0, 0x2, P1 ;  /* 0x000000050b030c11 */ /* 0x000fe200088f1400 */
[----:B------:R-:W-:-:S04]  /*12c40*/  ULDC.64 UR4, c[0x0][0xa18] ;  /* 0x0002860000047ab9 */ /* 0x000fc80000000a00 */
[----:B------:R1:W5:Y:S01]  /*12c50*/  @P0 LDG.E R8, desc[UR40][R2.64] ;  /* 0x0000002802080981 */ /* 0x000362000c1e1900 */
[----:B------:R-:W-:Y:S02]  /*12c60*/  ISETP.NE.U32.AND P0, PT, RZ, UR4, PT ;  /* 0x00000004ff007c0c */ /* 0x000fe4000bf05070 */
[C---:B------:R-:W-:Y:S02]  /*12c70*/  SHF.L.U32 R15, R11.reuse, 0x2, RZ ;  /* 0x000000020b0f7819 */ /* 0x040fe400000006ff */
[----:B------:R-:W-:Y:S02]  /*12c80*/  ISETP.NE.AND.EX P0, PT, RZ, UR5, PT, P0 ;  /* 0x00000005ff007c0c */ /* 0x000fe4000bf05300 */
[----:B------:R-:W-:Y:S01]  /*12c90*/  SHF.L.U64.HI R14, R11, 0x2, R0 ;  /* 0x000000020b0e7819 */ /* 0x000fe20000010200 */
[----:B------:R-:W-:Y:S01]  /*12ca0*/  STL [R1+0x20], R15 ;  /* 0x0000200f01007387 */ /* 0x000fe20000100800 */
[----:B------:R-:W-:-:S03]  /*12cb0*/  ULDC UR6, c[0x0][0x338] ;  /* 0x0000ce0000067ab9 */ /* 0x000fc60000000800 */
[----:B------:R-:W-:Y:S06]  /*12cc0*/  STL [R1+0x24], R14 ;  /* 0x0000240e01007387 */ /* 0x000fec0000100800 */
[----:B------:R-:W-:-:S04]  /*12cd0*/  @P0 IADD3 R12, P1, R15, UR4, RZ ;  /* 0x000000040f0c0c10 */ /* 0x000fc8000ff3e0ff */
[C---:B0-----:R-:W-:Y:S01]  /*12ce0*/  @P0 IADD3.X R13, R14.reuse, UR5, RZ, P1, !PT ;  /* 0x000000050e0d0c10 */ /* 0x041fe20008ffe4ff */
[----:B------:R-:W-:Y:S02]  /*12cf0*/  ULDC.64 UR4, c[0x0][0xa00] ;  /* 0x0002800000047ab9 */ /* 0x000fe40000000a00 */
[----:B------:R-:W-:Y:S02]  /*12d00*/  ISETP.NE.U32.AND P2, PT, RZ, UR4, PT ;  /* 0x00000004ff007c0c */ /* 0x000fe4000bf45070 */
[C---:B-1----:R-:W-:Y:S02]  /*12d10*/  IADD3 R2, P1, R15.reuse, UR4, RZ ;  /* 0x000000040f027c10 */ /* 0x042fe4000ff3e0ff */
[----:B------:R-:W-:Y:S02]  /*12d20*/  ISETP.NE.AND.EX P2, PT, RZ, UR5, PT, P2 ;  /* 0x00000005ff007c0c */ /* 0x000fe4000bf45320 */
[----:B------:R-:W-:Y:S01]  /*12d30*/  IADD3.X R3, R14, UR5, RZ, P1, !PT ;  /* 0x000000050e037c10 */ /* 0x000fe20008ffe4ff */
[----:B------:R-:W-:Y:S01]  /*12d40*/  ULDC UR4, c[0x0][0x288] ;  /* 0x0000a20000047ab9 */ /* 0x000fe20000000800 */
[----:B------:R-:W-:Y:S01]  /*12d50*/  IADD3 R6, P1, R15, UR8, RZ ;  /* 0x000000080f067c10 */ /* 0x000fe2000ff3e0ff */
[----:B------:R-:W-:Y:S01]  /*12d60*/  IMAD.U32 R10, RZ, RZ, UR4 ;  /* 0x00000004ff0a7e24 */ /* 0x000fe2000f8e00ff */
[----:B------:R-:W-:-:S02]  /*12d70*/  ULDC.64 UR4, c[0x0][0x3f8] ;  /* 0x0000fe0000047ab9 */ /* 0x000fc40000000a00 */
[----:B------:R-:W-:-:S03]  /*12d80*/  IADD3.X R7, R14, UR9, RZ, P1, !PT ;  /* 0x000000090e077c10 */ /* 0x000fc60008ffe4ff */
        /* <DEDUP_REMOVED lines=22> */
.L_x_6435:
[----:B------:R-:W-:Y:S01]  /*12ef0*/  IMAD.MOV.U32 R2, RZ, RZ, RZ ;  /* 0x000000ffff027224 */ /* 0x000fe200078e00ff */
[----:B------:R-:W-:Y:S01]  /*12f00*/  MOV R20, RZ ;  /* 0x000000ff00147202 */ /* 0x000fe20000000f00 */
[----:B------:R-:W-:-:S04]  /*12f10*/  ULDC.64 UR4, c[0x0][0xa20] ;  /* 0x0002880000047ab9 */ /* 0x000fc80000000a00 */
[----:B------:R-:W2:Y:S04]  /*12f20*/  @P3 LDG.E R2, desc[UR40][R6.64] ;  /* 0x0000002806023981 */ /* 0x000ea8000c1e1900 */
[----:B------:R0:W5:Y:S01]  /*12f30*/  @P1 LDG.E R20, desc[UR40][R4.64] ;  /* 0x0000002804141981 */ /* 0x000162000c1e1900 */
[----:B------:R-:W-:-:S04]  /*12f40*/  ISETP.NE.U32.AND P0, PT, RZ, UR4, PT ;  /* 0x00000004ff007c0c */ /* 0x000fc8000bf05070 */
[----:B------:R-:W-:Y:S01]  /*12f50*/  ISETP.NE.AND.EX P0, PT, RZ, UR5, PT, P0 ;  /* 0x00000005ff007c0c */ /* 0x000fe2000bf05300 */
[----:B--2--5:R-:W-:-:S05]  /*12f60*/  IMAD.IADD R2, R2, 0x1, R8 ;  /* 0x0000000102027824 */ /* 0x024fca00078e0208 */
[----:B------:R0:W-:Y:S07]  /*12f70*/  STL [R1+0x10], R2 ;  /* 0x0000100201007387 */ /* 0x0001ee0000100800 */
[----:B------:R-:W-:Y:S05]  /*12f80*/  @!P0 BRA `(.L_x_6436) ;  /* 0x0000000000108947 */ /* 0x000fea0003800000 */
[----:B0-----:R-:W-:-:S04]  /*12f90*/  IADD3 R2, P0, R15, UR4, RZ ;  /* 0x000000040f027c10 */ /* 0x001fc8000ff1e0ff */
[----:B------:R-:W-:-:S05]  /*12fa0*/  IADD3.X R3, R14, UR5, RZ, P0, !PT ;  /* 0x000000050e037c10 */ /* 0x000fca00087fe4ff */
[----:B------:R0:W5:Y:S01]  /*12fb0*/  LDG.E R9, desc[UR40][R2.64] ;  /* 0x0000002802097981 */ /* 0x000162000c1e1900 */
[----:B------:R-:W-:Y:S05]  /*12fc0*/  BRA `(.L_x_6437) ;  /* 0x0000000000107947 */ /* 0x000fea0003800000 */
.L_x_6436:
[----:B------:R-:W-:Y:S05]  /*12fd0*/  @!P3 BRA `(.L_x_6437) ;  /* 0x00000000000cb947 */ /* 0x000fea0003800000 */
[----:B------:R-:W2:Y:S04]  /*12fe0*/  LDG.E R9, desc[UR40][R6.64] ;  /* 0x0000002806097981 */ /* 0x000ea8000c1e1900 */
[----:B------:R-:W2:Y:S02]  /*12ff0*/  LDG.E R6, desc[UR40][R6.64+0x4] ;  /* 0x0000042806067981 */ /* 0x000ea4000c1e1900 */
[----:B--2---:R-:W-:-:S07]  /*13000*/  IMAD.IADD R9, R6, 0x1, -R9 ;  /* 0x0000000106097824 */ /* 0x004fce00078e0a09 */
.L_x_6437:
[----:B0-----:R-:W2:Y:S01]  /*13010*/  @P1 LDG.E R2, desc[UR40][R4.64] ;  /* 0x0000002804021981 */ /* 0x001ea2000c1e1900 */
[----:B-----5:R-:W-:-:S03]  /*13020*/  IADD3 R9, -R8, R9, RZ ;  /* 0x0000000908097210 */ /* 0x020fc60007ffe1ff */
[----:B------:R-:W2:Y:S01]  /*13030*/  @P1 LDG.E R4, desc[UR40][R4.64+0x4] ;  /* 0x0000042804041981 */ /* 0x000ea2000c1e1900 */
[----:B------:R-:W-:Y:S01]  /*13040*/  LEA R3, R17, 0x7f, 0x6 ;  /* 0x0000007f11037811 */ /* 0x000fe200078e30ff */
[----:B------:R-:W-:Y:S01]  /*13050*/  BSSY B0, `(.L_x_6438) ;  /* 0x0000115000007945 */ /* 0x000fe20003800000 */
[----:B------:R-:W-:Y:S01]  /*13060*/  PLOP3.LUT P2, PT, PT, PT, PT, 0x80, 0x0 ;  /* 0x000000000000781c */ /* 0x000fe20003f4f070 */
[----:B--2---:R-:W-:-:S04]  /*13070*/  @P1 IMAD.IADD R0, R4, 0x1, -R2 ;  /* 0x0000000104001824 */ /* 0x004fc800078e0a02 */
[----:B------:R-:W-:-:S05]  /*13080*/  IMAD.IADD R2, R9, 0x1, R0 ;  /* 0x0000000109027824 */ /* 0x000fca00078e0200 */
[C---:B------:R-:W-:Y:S02]  /*13090*/  IADD3 R3, R2.reuse, R3, -R10 ;  /* 0x0000000302037210 */ /* 0x040fe40007ffe80a */
[----:B------:R-:W-:-:S04]  /*130a0*/  IADD3 R2, R2, 0x3f, RZ ;  /* 0x0000003f02027810 */ /* 0x000fc80007ffe0ff */
[----:B------:R-:W-:-:S04]  /*130b0*/  SHF.R.S32.HI R4, RZ, 0x1f, R2 ;  /* 0x0000001fff047819 */ /* 0x000fc80000011402 */
[----:B------:R-:W-:Y:S02]  /*130c0*/  LEA.HI R4, R4, R2, RZ, 0x6 ;  /* 0x0000000204047211 */ /* 0x000fe400078f30ff */
[----:B------:R-:W-:-:S04]  /*130d0*/  SHF.R.S32.HI R2, RZ, 0x1f, R3 ;  /* 0x0000001fff027819 */ /* 0x000fc80000011403 */
[----:B------:R-:W-:Y:S02]  /*130e0*/  LEA.HI R2, R2, R3, RZ, 0x6 ;  /* 0x0000000302027211 */ /* 0x000fe400078f30ff */
[----:B------:R-:W-:Y:S02]  /*130f0*/  SHF.R.S32.HI R4, RZ, 0x6, R4 ;  /* 0x00000006ff047819 */ /* 0x000fe40000011404 */
[----:B------:R-:W-:-:S04]  /*13100*/  SHF.R.S32.HI R2, RZ, 0x6, R2 ;  /* 0x00000006ff027819 */ /* 0x000fc80000011402 */
[----:B------:R-:W-:-:S05]  /*13110*/  VIMNMX R6, R4, R2, PT ;  /* 0x0000000204067248 */ /* 0x000fca0003fe0100 */
[--C-:B------:R-:W-:Y:S02]  /*13120*/  IMAD R2, R6, 0x40, -R9.reuse ;  /* 0x0000004006027824 */ /* 0x100fe400078e0a09 */
        /* <DEDUP_REMOVED lines=15> */
[----:B0-----:R-:W-:Y:S01]  /*13220*/  ISETP.NE.AND P0, PT, R3, 0x1, PT ;  /* 0x000000010300780c */ /* 0x001fe20003f05270 */
[----:B------:R-:W-:-:S12]  /*13230*/  IMAD.MOV.U32 R3, RZ, RZ, R18 ;  /* 0x000000ffff037224 */ /* 0x000fd800078e0012 */
[----:B------:R-:W0:Y:S08]  /*13240*/  @P0 LDC R4, c[0x0][0x42c] ;  /* 0x00010b00ff040b82 */ /* 0x000e300000000800 */
[----:B------:R-:W1:Y:S01]  /*13250*/  @P0 LDC R5, c[0x0][0x430] ;  /* 0x00010c00ff050b82 */ /* 0x000e620000000800 */
[----:B0-----:R-:W-:-:S05]  /*13260*/  @P0 IMAD.HI.U32 R4, R18, R4, RZ ;  /* 0x0000000412040227 */ /* 0x001fca00078e00ff */
[----:B-1----:R-:W-:Y:S02]  /*13270*/  @P0 SHF.R.U32.HI R3, RZ, R5, R4 ;  /* 0x00000005ff030219 */ /* 0x002fe40000011604 */
[----:B------:R-:W-:Y:S01]  /*13280*/  SEL R4, R11, RZ, !P1 ;  /* 0x000000ff0b047207 */ /* 0x000fe20004800000 */
[----:B------:R-:W-:Y:S06]  /*13290*/  BRA.DIV UR4, `(.L_x_6440) ;  /* 0x0000005e04307947 */ /* 0x000fec000b800000 */
.L_x_6586:
[----:B------:R-:W-:-:S03]  /*132a0*/  UMOV UR4, 0xffffffff ;  /* 0xffffffff00047882 */ /* 0x000fc60000000000 */
[----:B------:R-:W-:Y:S05]  /*132b0*/  BRA.DIV UR4, `(.L_x_6441) ;  /* 0x0000005e045c7947 */ /* 0x000fea000b800000 */
[----:B------:R-:W-:-:S13]  /*132c0*/  ELECT P6, URZ, PT ;  /* 0x00000000003f782f */ /* 0x000fda00038c0000 */
.L_x_6589:
[----:B------:R-:W2:Y:S01]  /*132d0*/  LDL R5, [R1+0x28] ;  /* 0x0000280001057983 */ /* 0x000ea20000100800 */
[----:B------:R-:W-:Y:S01]  /*132e0*/  BSSY B1, `(.L_x_6442) ;  /* 0x000000b000017945 */ /* 0x000fe20003800000 */
[----:B------:R-:W0:Y:S01]  /*132f0*/  S2R R9, SR_CgaCtaId ;  /* 0x0000000000097919 */ /* 0x000e220000008800 */
[----:B--2---:R-:W-:-:S04]  /*13300*/  IADD3 R5, R5, 0x1, RZ ;  /* 0x0000000105057810 */ /* 0x004fc80007ffe0ff */
        /* <DEDUP_REMOVED lines=8> */
.L_x_6590:
[----:B------:R-:W-:Y:S05]  /*13390*/  BSYNC B1 ;  /* 0x0000000000017941 */ /* 0x000fea0003800000 */
.L_x_6442:
        /* <DEDUP_REMOVED lines=8> */
.L_x_6591:
        /* <DEDUP_REMOVED lines=11> */
.L_x_6447:
        /* <DEDUP_REMOVED lines=17> */
[----:B------:R-:W2:Y:S02]  /*135e0*/  SYNCS.PHASECHK.TRANS64.TRYWAIT P0, [R5+URZ+0x28cc0], R7 ;  /* 0x028cc007050075a7 */ /* 0x000ea4000800017f */
[----:B-12---:R-:W-:Y:S05]  /*135f0*/  @!P0 BRA `(.L_x_6448) ;  /* 0x0000005800d48947 */ /* 0x006fea0003800000 */
.L_x_6592:
        /* <DEDUP_REMOVED lines=8> */
.L_x_6449:
        /* <DEDUP_REMOVED lines=51> */
.L_x_6445:
[----:B------:R-:W-:Y:S05]  /*139b0*/  BSYNC B1 ;  /* 0x0000000000017941 */ /* 0x000fea0003800000 */
.L_x_6444:
        /* <DEDUP_REMOVED lines=12> */
[----:B0-----:R-:W-:Y:S05]  /*13a80*/  @!P0 BRA `(.L_x_6439) ;  /* 0x0000000400c48947 */ /* 0x001fea0003800000 */
[C---:B------:R-:W-:Y:S01]  /*13a90*/  IMAD R5, R2.reuse, 0x40, R20 ;  /* 0x0000004002057824 */ /* 0x040fe200078e0214 */
[----:B------:R-:W-:-:S03]  /*13aa0*/  IADD3 R2, R2, -0x1, RZ ;  /* 0xffffffff02027810 */ /* 0x000fc60007ffe0ff */
[----:B------:R-:W-:-:S07]  /*13ab0*/  VIADD R5, R5, 0xffffff80 ;  /* 0xffffff8005057836 */ /* 0x000fce0000000000 */
.L_x_6456:
[----:B------:R-:W-:Y:S05]  /*13ac0*/  YIELD ;  /* 0x0000000000007946 */ /* 0x000fea0003800000 */
[----:B------:R-:W-:Y:S04]  /*13ad0*/  BSSY B1, `(.L_x_6450) ;  /* 0x000005f000017945 */ /* 0x000fe80003800000 */
[----:B0-----:R-:W-:Y:S05]  /*13ae0*/  @!P6 BRA `(.L_x_6451) ;  /* 0x000000040074e947 */ /* 0x001fea0003800000 */
[----:B------:R-:W2:Y:S04]  /*13af0*/  LDL R6, [R1+0x4] ;  /* 0x0000040001067983 */ /* 0x000ea80000100800 */
[----:B------:R-:W3:Y:S01]  /*13b00*/  LDL R7, [R1+0xc] ;  /* 0x00000c0001077983 */ /* 0x000ee20000100800 */
[----:B--2---:R-:W-:Y:S01]  /*13b10*/  IMAD R6, R6, 0x8, R9 ;  /* 0x0000000806067824 */ /* 0x004fe200078e0209 */
[----:B---3--:R-:W-:-:S04]  /*13b20*/  SHF.L.U32 R7, R7, 0x1f, RZ ;  /* 0x0000001f07077819 */ /* 0x008fc800000006ff */
[----:B------:R-:W0:Y:S02]  /*13b30*/  SYNCS.PHASECHK.TRANS64.TRYWAIT P0, [R6+URZ+0x28ca0], R7 ;  /* 0x028ca007060075a7 */ /* 0x000e24000800017f */
[----:B0-----:R-:W-:Y:S05]  /*13b40*/  @!P0 BRA `(.L_x_6452) ;  /* 0x0000005400948947 */ /* 0x001fea0003800000 */
.L_x_6593:
        /* <DEDUP_REMOVED lines=11> */
.L_x_6453:
        /* <DEDUP_REMOVED lines=17> */
.L_x_6594:
        /* <DEDUP_REMOVED lines=8> */
.L_x_6455:
        /* <DEDUP_REMOVED lines=51> */
.L_x_6451:
[----:B------:R-:W-:Y:S05]  /*140c0*/  BSYNC B1 ;  /* 0x0000000000017941 */ /* 0x000fea0003800000 */
.L_x_6450:
        /* <DEDUP_REMOVED lines=13> */
.L_x_6439:
[----:B------:R-:W-:Y:S05]  /*141a0*/  BSYNC B0 ;  /* 0x0000000000007941 */ /* 0x000fea0003800000 */
.L_x_6438:
        /* <DEDUP_REMOVED lines=23> */
.L_x_6458:
        /* <DEDUP_REMOVED lines=16> */
[----:B0-----:R-:W-:Y:S01]  /*14420*/  IMAD.U32 R7, RZ, RZ, UR9 ;  /* 0x00000009ff077e24 */ /* 0x001fe2000f8e00ff */
[----:B------:R-:W-:Y:S01]  /*14430*/  MOV R12, 0x1 ;  /* 0x00000001000c7802 */ /* 0x000fe20000000f00 */
[----:B------:R-:W-:-:S02]  /*14440*/  IMAD.U32 R11, RZ, RZ, UR5 ;  /* 0x00000005ff0b7e24 */ /* 0x000fc4000f8e00ff */
[----:B------:R-:W-:Y:S02]  /*14450*/  IMAD.MOV.U32 R8, RZ, RZ, 0x70 ;  /* 0x00000070ff087424 */ /* 0x000fe400078e00ff */
[----:B------:R-:W-:-:S07]  /*14460*/  IMAD.MOV.U32 R13, RZ, RZ, RZ ;  /* 0x000000ffff0d7224 */ /* 0x000fce00078e00ff */
[----:B------:R-:W-:-:S07]  /*14470*/  LEPC R20, `(.L_x_6460) ;  /* 0x000000001014794e */ /* 0x000fce0000000000 */
[----:B-1----:R-:W-:Y:S05]  /*14480*/  CALL.ABS.NOINC R2 ;  /* 0x0000000002007343 */ /* 0x002fea0003c00000 */
.L_x_6460:
        /* <DEDUP_REMOVED lines=11> */
[----:B0-----:R-:W-:Y:S01]  /*14540*/  MOV R7, UR9 ;  /* 0x0000000900077c02 */ /* 0x001fe20008000f00 */
        /* <DEDUP_REMOVED lines=8> */
.L_x_6462:
        /* <DEDUP_REMOVED lines=16> */
.L_x_6461:
[----:B------:R-:W2:Y:S01]  /*146d0*/  LDL.LU R2, [R1+0x20] ;  /* 0x0000200001027983 */ /* 0x000ea20000300800 */
[----:B------:R-:W-:-:S03]  /*146e0*/  ULDC.64 UR4, c[0x0][0x9f8] ;  /* 0x00027e0000047ab9 */ /* 0x000fc60000000a00 */
[----:B------:R-:W3:Y:S04]  /*146f0*/  LDL.LU R0, [R1+0x24] ;  /* 0x0000240001007983 */ /* 0x000ee80000300800 */
[----:B------:R-:W4:Y:S04]  /*14700*/  LDL.LU R4, [R1+0x2c] ;  /* 0x00002c0001047983 */ /* 0x000f280000300800 */
[----:B0-----:R-:W4:Y:S01]  /*14710*/  LDL.LU R8, [R1+0x18] ;  /* 0x0000180001087983 */ /* 0x001f220000300800 */
        /* <DEDUP_REMOVED lines=26> */
.L_x_6463:
        /* <DEDUP_REMOVED lines=16> */
[----:B-----5:R-:W-:Y:S02]  /*149c0*/  SEL R6, R0, RZ, !P0 ;  /* 0x000000ff00067207 */ /* 0x020fe40004000000 */
[----:B--2---:R-:W-:Y:S01]  /*149d0*/  IADD3 R3, R3, -0x1, RZ ;  /* 0xffffffff03037810 */ /* 0x004fe20007ffe0ff */
[----:B------:R-:W-:Y:S06]  /*149e0*/  BRA.DIV UR4, `(.L_x_6464) ;  /* 0x0000004a04147947 */ /* 0x000fec000b800000 */
.L_x_6597:
[----:B------:R-:W-:Y:S01]  /*149f0*/  UMOV UR4, 0xffffffff ;  /* 0xffffffff00047882 */ /* 0x000fe20000000000 */
[----:B------:R-:W-:Y:S02]  /*14a00*/  SHF.R.S32.HI R8, RZ, 0x1f, R0 ;  /* 0x0000001fff087819 */ /* 0x000fe40000011400 */
[----:B------:R-:W-:Y:S05]  /*14a10*/  BRA.DIV UR4, `(.L_x_6465) ;  /* 0x0000004a043c7947 */ /* 0x000fea000b800000 */
[----:B------:R-:W-:-:S13]  /*14a20*/  ELECT P6, URZ, PT ;  /* 0x00000000003f782f */ /* 0x000fda00038c0000 */
.L_x_6600:
[----:B------:R-:W-:Y:S05]  /*14a30*/  @!P6 BRA `(.L_x_6466) ;  /* 0x0000000000fce947 */ /* 0x000fea0003800000 */
[----:B------:R-:W-:-:S04]  /*14a40*/  ISETP.NE.U32.AND P0, PT, R20, RZ, PT ;  /* 0x000000ff1400720c */ /* 0x000fc80003f05070 */
[----:B------:R-:W-:-:S13]  /*14a50*/  ISETP.NE.AND.EX P0, PT, R21, RZ, PT, P0 ;  /* 0x000000ff1500720c */ /* 0x000fda0003f05300 */
[----:B------:R-:W-:Y:S05]  /*14a60*/  @!P0 BRA `(.L_x_6467) ;  /* 0x0000000000488947 */ /* 0x000fea0003800000 */
[----:B------:R-:W0:Y:S01]  /*14a70*/  LDC R9, c[0x0][0x41c] ;  /* 0x00010700ff097b82 */ /* 0x000e220000000800 */
        /* <DEDUP_REMOVED lines=17> */
.L_x_6467:
        /* <DEDUP_REMOVED lines=9> */
.L_x_6601:
        /* <DEDUP_REMOVED lines=11> */
.L_x_6469:
        /* <DEDUP_REMOVED lines=22> */
.L_x_6466:
        /* <DEDUP_REMOVED lines=30> */
.L_x_6602:
[----:B------:R-:W-:Y:S05]  /*15010*/  BSYNC B0 ;  /* 0x0000000000007941 */ /* 0x000fea0003800000 */
.L_x_6470:
        /* <DEDUP_REMOVED lines=11> */
.L_x_6603:
        /* <DEDUP_REMOVED lines=11> */
.L_x_6475:
        /* <DEDUP_REMOVED lines=57> */
.L_x_6473:
[----:B------:R-:W-:Y:S05]  /*15510*/  BSYNC B0 ;  /* 0x0000000000007941 */ /* 0x000fea0003800000 */
.L_x_6472:
        /* <DEDUP_REMOVED lines=33> */
[--C-:B------:R-:W-:Y:S01]  /*15730*/  SHF.R.S32.HI R3, RZ, 0x1f, R2.reuse ;  /* 0x0000001fff037819 */ /* 0x100fe20000011402 */
        /* <DEDUP_REMOVED lines=8> */
.L_x_6482:
[----:B------:R-:W2:Y:S01]  /*157c0*/  S2R R5, SR_CgaCtaId ;  /* 0x0000000000057919 */ /* 0x000ea20000008800 */
[----:B------:R-:W-:-:S04]  /*157d0*/  MOV R3, 0x400 ;  /* 0x0000040000037802 */ /* 0x000fc80000000f00 */
[----:B--2---:R-:W-:Y:S02]  /*157e0*/  LEA R3, R5, R3, 0x18 ;  /* 0x0000000305037211 */ /* 0x004fe400078ec0ff */
[----:B------:R-:W-:Y:S02]  /*157f0*/  SHF.L.U32 R5, R9, 0x1f, RZ ;  /* 0x0000001f09057819 */ /* 0x000fe400000006ff */
[----:B------:R-:W-:-:S04]  /*15800*/  LEA R3, R12, R3, 0x3 ;  /* 0x000000030c037211 */ /* 0x000fc800078e18ff */
[----:B------:R-:W2:Y:S02]  /*15810*/  SYNCS.PHASECHK.TRANS64.TRYWAIT P0, [R3+URZ+0x28c40], R5 ;  /* 0x028c4005030075a7 */ /* 0x000ea4000800017f */
[----:B--2---:R-:W-:Y:S05]  /*15820*/  @!P0 BRA `(.L_x_6483) ;  /* 0x0000003c00208947 */ /* 0x004fea0003800000 */
.L_x_6604:
[----:B0-----:R-:W0:Y:S02]  /*15830*/  S2R R9, SR_TID.X ;  /* 0x0000000000097919 */ /* 0x001e240000002100 */
[----:B0-----:R-:W-:-:S04]  /*15840*/  LOP3.LUT R9, R9, 0x7f, RZ, 0xc0, !PT ;  /* 0x0000007f09097812 */ /* 0x001fc800078ec0ff */
[----:B------:R-:W-:-:S13]  /*15850*/  ISETP.NE.AND P1, PT, R9, RZ, PT ;  /* 0x000000ff0900720c */ /* 0x000fda0003f25270 */
[----:B------:R-:W-:Y:S05]  /*15860*/  @P1 BRA `(.L_x_6484) ;  /* 0x00000000001c1947 */ /* 0x000fea0003800000 */
[----:B------:R-:W0:Y:S02]  /*15870*/  S2R R9, SR_TID.X ;  /* 0x0000000000097919 */ /* 0x000e240000002100 */
[----:B0-----:R-:W-:-:S04]  /*15880*/  LOP3.LUT R9, R9, 0x1f, RZ, 0xc0, !PT ;  /* 0x0000001f09097812 */ /* 0x001fc800078ec0ff */
[----:B------:R-:W-:Y:S01]  /*15890*/  ISETP.NE.AND P0, PT, R9, RZ, PT ;  /* 0x000000ff0900720c */ /* 0x000fe20003f05270 */
[----:B------:R-:W-:-:S04]  /*158a0*/  IMAD.MOV.U32 R9, RZ, RZ, 0x2000 ;  /* 0x00002000ff097424 */ /* 0x000fc800078e00ff */
[----:B------:R0:W-:Y:S08]  /*158b0*/  SYNCS.ARRIVE.TRANS64 RZ, [R3+URZ+0x28c30], R9 ;  /* 0x028c300903ff79a7 */ /* 0x0001f0000800003f */
[----:B------:R-:W-:Y:S05]  /*158c0*/  @!P0 BRA `(.L_x_6484) ;  /* 0x0000000000048947 */ /* 0x000fea0003800000 */
[----:B------:R-:W-:Y:S01]  /*158d0*/  BPT.TRAP 0x1 ;  /* 0x000000040000795c */ /* 0x000fe20000300000 */
.L_x_6484:
[----:B0-----:R-:W3:Y:S01]  /*158e0*/  LDL R9, [R1] ;  /* 0x0000000001097983 */ /* 0x001ee20000100800 */
[----:B------:R-:W-:-:S03]  /*158f0*/  MOV R11, 0x400 ;  /* 0x00000400000b7802 */ /* 0x000fc60000000f00 */
        /* <DEDUP_REMOVED lines=13> */
[----:B------:R-:W-:Y:S02]  /*159d0*/  R2UR UR8, R9 ;  /* 0x00000000090872ca */ /* 0x000fe400000e0000 */
[----:B----4-:R-:W-:-:S04]  /*159e0*/  LEA R2, R2, R10, 0x6 ;  /* 0x0000000a02027211 */ /* 0x010fc800078e30ff */
[----:B------:R-:W-:-:S07]  /*159f0*/  R2UR UR11, R2 ;  /* 0x00000000020b72ca */ /* 0x000fce00000e0000 */
[----:B------:R-:W-:-:S09]  /*15a00*/  UIADD3 UR8, UR8, 0x22400, URZ ;  /* 0x0002240008087890 */ /* 0x000fd2000fffe03f */
[----:B------:R0:W-:Y:S01]  /*15a10*/  UTMALDG.4D [UR8], [UR4], desc[UR6] ;  /* 0x00000608040075b4 */ /* 0x0001e20008019000 */
[----:B------:R-:W3:Y:S02]  /*15a20*/  SYNCS.PHASECHK.TRANS64.TRYWAIT P0, [R3+URZ+0x28c60], R5 ;  /* 0x028c6005030075a7 */ /* 0x000ee4000800017f */
[----:B0--3--:R-:W-:Y:S05]  /*15a30*/  @!P0 BRA `(.L_x_6485) ;  /* 0x0000003800b08947 */ /* 0x009fea0003800000 */
.L_x_6605:
        /* <DEDUP_REMOVED lines=8> */
.L_x_6486:
[----:B0-2---:R-:W2:Y:S01]  /*15ac0*/  LDL R5, [R1] ;  /* 0x0000000001057983 */ /* 0x005ea20000100800 */
[----:B------:R-:W-:Y:S01]  /*15ad0*/  MOV R9, 0x400 ;  /* 0x0000040000097802 */ /* 0x000fe20000000f00 */
[----:B------:R-:W0:Y:S01]  /*15ae0*/  S2R R10, SR_CgaCtaId ;  /* 0x00000000000a7919 */ /* 0x000e220000008800 */
[----:B------:R-:W-:Y:S02]  /*15af0*/  R2UR UR11, R2 ;  /* 0x00000000020b72ca */ /* 0x000fe400000e0000 */
[----:B------:R-:W-:Y:S01]  /*15b00*/  R2UR UR9, R3 ;  /* 0x00000000030972ca */ /* 0x000fe200000e0000 */
[----:B------:R-:W-:Y:S01]  /*15b10*/  UIADD3 UR4, UP0, UR38, 0x470, URZ ;  /* 0x0000047026047890 */ /* 0x000fe2000ff1e03f */
[----:B------:R-:W-:Y:S02]  /*15b20*/  R2UR UR12, R4 ;  /* 0x00000000040c72ca */ /* 0x000fe400000e0000 */
[----:B------:R-:W-:Y:S01]  /*15b30*/  R2UR UR13, R6 ;  /* 0x00000000060d72ca */ /* 0x000fe200000e0000 */
[----:B------:R-:W-:Y:S01]  /*15b40*/  UIADD3.X UR5, URZ, UR39, URZ, UP0, !UPT ;  /* 0x000000273f057290 */ /* 0x000fe200087fe43f */
        /* <DEDUP_REMOVED lines=45> */
.L_x_6481:
[----:B------:R-:W-:Y:S05]  /*15e20*/  BSYNC B2 ;  /* 0x0000000000027941 */ /* 0x000fea0003800000 */
.L_x_6480:
[----:B------:R-:W2:Y:S02]  /*15e30*/  LDL.LU R2, [R1+0x1c] ;  /* 0x00001c0001027983 */ /* 0x000ea40000300800 */
[----:B--2---:R-:W-:-:S07]  /*15e40*/  IADD3 R5, R2, -0x3, RZ ;  /* 0xfffffffd02057810 */ /* 0x004fce0007ffe0ff */
.L_x_6479:
[----:B------:R-:W-:Y:S05]  /*15e50*/  BSYNC B1 ;  /* 0x0000000000017941 */ /* 0x000fea0003800000 */
.L_x_6478:
[----:B------:R-:W-:-:S13]  /*15e60*/  ISETP.NE.AND P0, PT, R7, RZ, PT ;  /* 0x000000ff0700720c */ /* 0x000fda0003f05270 */
[----:B------:R-:W-:Y:S05]  /*15e70*/  @!P0 BRA `(.L_x_6477) ;  /* 0x0000001000388947 */ /* 0x000fea0003800000 */
.L_x_6501:
[----:B0-----:R-:W0:Y:S04]  /*15e80*/  LDL.LU R3, [R1] ;  /* 0x0000000001037983 */ /* 0x001e280000300800 */
[----:B------:R-:W2:Y:S01]  /*15e90*/  LDL.LU R2, [R1+0x8] ;  /* 0x0000080001027983 */ /* 0x000ea20000300800 */
[----:B------:R-:W-:Y:S05]  /*15ea0*/  YIELD ;  /* 0x0000000000007946 */ /* 0x000fea0003800000 */
[----:B------:R-:W-:Y:S01]  /*15eb0*/  BSSY B1, `(.L_x_6487) ;  /* 0x0000081000017945 */ /* 0x000fe20003800000 */
[----:B0-----:R-:W-:-:S05]  /*15ec0*/  VIADD R9, R3, 0x1 ;  /* 0x0000000103097836 */ /* 0x001fca0000000000 */
[----:B------:R-:W-:-:S04]  /*15ed0*/  ISETP.NE.AND P0, PT, R9, 0x2, PT ;  /* 0x000000020900780c */ /* 0x000fc80003f05270 */
[----:B------:R-:W-:Y:S02]  /*15ee0*/  SEL R10, RZ, 0x1, P0 ;  /* 0x00000001ff0a7807 */ /* 0x000fe40000000000 */
[----:B------:R-:W-:Y:S02]  /*15ef0*/  SEL R9, R9, RZ, P0 ;  /* 0x000000ff09097207 */ /* 0x000fe40000000000 */
[----:B--2---:R-:W-:Y:S01]  /*15f00*/  LOP3.LUT R10, R2, R10, RZ, 0x3c, !PT ;  /* 0x0000000a020a7212 */ /* 0x004fe200078e3cff */
[----:B------:R-:W-:Y:S06]  /*15f10*/  @!P6 BRA `(.L_x_6488) ;  /* 0x0000000400e8e947 */ /* 0x000fec0003800000 */
[----:B------:R-:W-:Y:S01]  /*15f20*/  ULDC.64 UR4, c[0x0][0x3f8] ;  /* 0x0000fe0000047ab9 */ /* 0x000fe20000000a00 */
[----:B------:R-:W-:Y:S01]  /*15f30*/  IMAD.MOV.U32 R11, RZ, RZ, R5 ;  /* 0x000000ffff0b7224 */ /* 0x000fe200078e0005 */
[----:B------:R-:W-:-:S04]  /*15f40*/  ISETP.NE.U32.AND P0, PT, RZ, UR4, PT ;  /* 0x00000004ff007c0c */ /* 0x000fc8000bf05070 */
[----:B------:R-:W-:-:S13]  /*15f50*/  ISETP.NE.AND.EX P0, PT, RZ, UR5, PT, P0 ;  /* 0x00000005ff007c0c */ /* 0x000fda000bf05300 */
[----:B------:R-:W-:Y:S05]  /*15f60*/  @!P0 BRA `(.L_x_6489) ;  /* 0x0000000000448947 */ /* 0x000fea0003800000 */
[----:B------:R-:W0:Y:S01]  /*15f70*/  LDC R6, c[0x0][0x41c] ;  /* 0x00010700ff067b82 */ /* 0x000e220000000800 */
[----:B------:R-:W-:Y:S01]  /*15f80*/  ULDC.64 UR6, c[0x0][0x408] ;  /* 0x0001020000067ab9 */ /* 0x000fe20000000a00 */
[----:B0-----:R-:W-:-:S13]  /*15f90*/  ISETP.NE.AND P0, PT, R6, 0x1, PT ;  /* 0x000000010600780c */ /* 0x001fda0003f05270 */
[----:B------:R-:W0:Y:S02]  /*15fa0*/  @P0 LDC.64 R2, c[0x0][0x420] ;  /* 0x00010800ff020b82 */ /* 0x000e240000000a00 */
[----:B0-----:R-:W-:Y:S01]  /*15fb0*/  @P0 IMAD.HI.U32 R12, R5, R2, RZ ;  /* 0x00000002050c0227 */ /* 0x001fe200078e00ff */
        /* <DEDUP_REMOVED lines=12> */
.L_x_6489:
[----:B------:R-:W2:Y:S01]  /*16080*/  S2R R3, SR_CgaCtaId ;  /* 0x0000000000037919 */ /* 0x000ea20000008800 */
[----:B------:R-:W-:-:S04]  /*16090*/  MOV R2, 0x400 ;  /* 0x0000040000027802 */ /* 0x000fc80000000f00 */
[----:B--2---:R-:W-:Y:S02]  /*160a0*/  LEA R2, R3, R2, 0x18 ;  /* 0x0000000203027211 */ /* 0x004fe400078ec0ff */
[----:B------:R-:W-:Y:S02]  /*160b0*/  SHF.L.U32 R3, R10, 0x1f, RZ ;  /* 0x0000001f0a037819 */ /* 0x000fe400000006ff */
[----:B------:R-:W-:-:S04]  /*160c0*/  LEA R2, R9, R2, 0x3 ;  /* 0x0000000209027211 */ /* 0x000fc800078e18ff */
[----:B------:R-:W2:Y:S02]  /*160d0*/  SYNCS.PHASECHK.TRANS64.TRYWAIT P0, [R2+URZ+0x28c40], R3 ;  /* 0x028c4003020075a7 */ /* 0x000ea4000800017f */
[----:B--2---:R-:W-:Y:S05]  /*160e0*/  @!P0 BRA `(.L_x_6490) ;  /* 0x0000003400188947 */ /* 0x004fea0003800000 */
.L_x_6606:
        /* <DEDUP_REMOVED lines=11> */
.L_x_6491:
[----:B------:R-:W3:Y:S01]  /*161a0*/  LDL R12, [R1+0x10] ;  /* 0x00001000010c7983 */ /* 0x000ee20000100800 */
[----:B0-----:R-:W-:Y:S01]  /*161b0*/  MOV R7, 0x400 ;  /* 0x0000040000077802 */ /* 0x001fe20000000f00 */
        /* <DEDUP_REMOVED lines=18> */
[----:B0--3--:R-:W-:Y:S05]  /*162e0*/  @!P1 BRA `(.L_x_6492) ;  /* 0x0000003000ac9947 */ /* 0x009fea0003800000 */
.L_x_6607:
        /* <DEDUP_REMOVED lines=8> */
.L_x_6493:
[----:B------:R-:W3:Y:S01]  /*16370*/  S2R R11, SR_CgaCtaId ;  /* 0x00000000000b7919 */ /* 0x000ee20000008800 */
        /* <DEDUP_REMOVED lines=52> */
.L_x_6488:
[----:B------:R-:W-:Y:S05]  /*166c0*/  BSYNC B1 ;  /* 0x0000000000017941 */ /* 0x000fea0003800000 */
.L_x_6487:
        /* <DEDUP_REMOVED lines=31> */
.L_x_6496:
[----:B------:R-:W3:Y:S01]  /*168c0*/  S2R R3, SR_CgaCtaId ;  /* 0x0000000000037919 */ /* 0x000ee20000008800 */
[----:B------:R-:W-:-:S04]  /*168d0*/  MOV R2, 0x400 ;  /* 0x0000040000027802 */ /* 0x000fc80000000f00 */
[----:B---3--:R-:W-:Y:S02]  /*168e0*/  LEA R2, R3, R2, 0x18 ;  /* 0x0000000203027211 */ /* 0x008fe400078ec0ff */
[----:B------:R-:W-:-:S03]  /*168f0*/  SHF.L.U32 R3, R10, 0x1f, RZ ;  /* 0x0000001f0a037819 */ /* 0x000fc600000006ff */
[----:B------:R-:W-:-:S04]  /*16900*/  IMAD R2, R11, 0x8, R2 ;  /* 0x000000080b027824 */ /* 0x000fc800078e0202 */
[----:B------:R-:W3:Y:S02]  /*16910*/  SYNCS.PHASECHK.TRANS64.TRYWAIT P0, [R2+URZ+0x28c40], R3 ;  /* 0x028c4003020075a7 */ /* 0x000ee4000800017f */
[----:B---3--:R-:W-:Y:S05]  /*16920*/  @!P0 BRA `(.L_x_6497) ;  /* 0x0000002c00308947 */ /* 0x008fea0003800000 */
.L_x_6608:
[----:B--2---:R-:W2:Y:S02]  /*16930*/  S2R R7, SR_TID.X ;  /* 0x0000000000077919 */ /* 0x004ea40000002100 */
        /* <DEDUP_REMOVED lines=10> */
.L_x_6498:
        /* <DEDUP_REMOVED lines=22> */
.L_x_6609:
        /* <DEDUP_REMOVED lines=8> */
.L_x_6500:
        /* <DEDUP_REMOVED lines=54> */
.L_x_6495:
[----:B------:R-:W-:Y:S05]  /*16f20*/  BSYNC B1 ;  /* 0x0000000000017941 */ /* 0x000fea0003800000 */
.L_x_6494:
[C---:B------:R-:W-:Y:S01]  /*16f30*/  ISETP.GT.AND P0, PT, R5.reuse, 0x1, PT ;  /* 0x000000010500780c */ /* 0x040fe20003f04270 */
[----:B------:R-:W-:-:S12]  /*16f40*/  VIADD R5, R5, 0xfffffffe ;  /* 0xfffffffe05057836 */ /* 0x000fd80000000000 */
[----:B------:R-:W-:Y:S05]  /*16f50*/  @P0 BRA `(.L_x_6501) ;  /* 0xffffffec00c80947 */ /* 0x000fea000383ffff */
.L_x_6477:
[----:B------:R-:W-:Y:S05]  /*16f60*/  BSYNC B0 ;  /* 0x0000000000007941 */ /* 0x000fea0003800000 */
.L_x_6476:
[----:B------:R-:W2:Y:S01]  /*16f70*/  LDL.LU R3, [R1] ;  /* 0x0000000001037983 */ /* 0x000ea20000300800 */
[----:B------:R-:W-:Y:S01]  /*16f80*/  BSSY B0, `(.L_x_6502) ;  /* 0x0000016000007945 */ /* 0x000fe20003800000 */
[----:B0-----:R-:W0:Y:S02]  /*16f90*/  S2R R2, SR_TID.X ;  /* 0x0000000000027919 */ /* 0x001e240000002100 */
[----:B0-----:R-:W-:-:S04]  /*16fa0*/  LOP3.LUT R2, R2, 0x1f, RZ, 0xc0, !PT ;  /* 0x0000001f02027812 */ /* 0x001fc800078ec0ff */
        /* <DEDUP_REMOVED lines=18> */
[----:B0-----:R-:W-:-:S07]  /*170d0*/  IADD3 R16, R4, UR36, R7 ;  /* 0x0000002404107c10 */ /* 0x001fce000fffe007 */
.L_x_6503:
[----:B------:R-:W-:Y:S05]  /*170e0*/  BSYNC B0 ;  /* 0x0000000000007941 */ /* 0x000fea0003800000 */
.L_x_6502:
[----:B0-----:R-:W2:Y:S02]  /*170f0*/  LDL.LU R2, [R1+0x8] ;  /* 0x0000080001027983 */ /* 0x001ea40000300800 */
[----:B--2---:R-:W-:-:S05]  /*17100*/  LOP3.LUT R2, R2, R0, RZ, 0x3c, !PT ;  /* 0x0000000002027212 */ /* 0x004fca00078e3cff */
[----:B------:R0:W-:Y:S02]  /*17110*/  STL [R1+0x8], R2 ;  /* 0x0000080201007387 */ /* 0x0001e40000100800 */
.L_x_6459:
[----:B------:R-:W-:Y:S05]  /*17120*/  BSYNC B6 ;  /* 0x0000000000067941 */ /* 0x000fea0003800000 */
.L_x_6457:
[----:B------:R-:W-:-:S03]  /*17130*/  UMOV UR4, 0xffffffff ;  /* 0xffffffff00047882 */ /* 0x000fc60000000000 */
[----:B------:R-:W-:Y:S05]  /*17140*/  BRA.DIV UR4, `(.L_x_6504) ;  /* 0x0000002604507947 */ /* 0x000fea000b800000 */
[----:B------:R2:W3:Y:S04]  /*17150*/  SHFL.IDX PT, R4, R16, RZ, 0x1f ;  /* 0x00001fff10047589 */ /* 0x0004e800000e0000 */
[----:B------:R-:W4:Y:S02]  /*17160*/  SHFL.IDX PT, R16, R16, 0x1, 0x1f ;  /* 0x00201f0010107f89 */ /* 0x000f2400000e0000 */
.L_x_6613:
        /* <DEDUP_REMOVED lines=10> */
[----:B------:R-:W0:Y:S02]  /*17210*/  LDC.64 R2, c[0x0][0xc58] ;  /* 0x00031600ff027b82 */ /* 0x000e240000000a00 */
[----:B0-----:R-:W-:-:S05]  /*17220*/  IMAD.WIDE R2, R5, 0x4, R2 ;  /* 0x0000000405027825 */ /* 0x001fca00078e0202 */
[----:B------:R0:W5:Y:S02]  /*17230*/  LDG.E R17, desc[UR40][R2.64] ;  /* 0x0000002802117981 */ /* 0x000164000c1e1900 */
.L_x_6506:
[----:B------:R-:W-:Y:S05]  /*17240*/  BSYNC B0 ;  /* 0x0000000000007941 */ /* 0x000fea0003800000 */
.L_x_6505:
        /* <DEDUP_REMOVED lines=22> */
[----:B------:R0:W0:Y:S02]  /*173b0*/  SHFL.IDX PT, R14, R2, 0x1f, 0x1f ;  /* 0x03e01f00020e7f89 */ /* 0x00002400000e0000 */
.L_x_6621:
[----:B------:R-:W-:Y:S02]  /*173c0*/  ULDC UR4, c[0x0][0xc10] ;  /* 0x0003040000047ab9 */ /* 0x000fe40000000800 */
[----:B------:R-:W-:-:S05]  /*173d0*/  MOV R5, UR4 ;  /* 0x0000000400057c02 */ /* 0x000fca0008000f00 */
[----:B0-----:R-:W-:-:S04]  /*173e0*/  IMAD R3, R14, R5, RZ ;  /* 0x000000050e037224 */ /* 0x001fc800078e02ff */
[----:B--2-4-:R-:W-:-:S05]  /*173f0*/  IMAD.IADD R16, R16, 0x1, R3 ;  /* 0x0000000110107824 */ /* 0x014fca00078e0203 */
[----:B---3--:R-:W-:-:S13]  /*17400*/  ISETP.GT.AND P0, PT, R16, R4, PT ;  /* 0x000000041000720c */ /* 0x008fda0003f04270 */
[----:B------:R-:W-:Y:S05]  /*17410*/  @P0 BRA `(.L_x_6508) ;  /* 0x0000000000b40947 */ /* 0x000fea0003800000 */
[----:B------:R-:W0:Y:S02]  /*17420*/  LDC R0, c[0x0][0xc14] ;  /* 0x00030500ff007b82 */ /* 0x000e240000000800 */
.L_x_6513:
[----:B------:R-:W-:-:S05]  /*17430*/  VIADD R19, R19, 0x1f ;  /* 0x0000001f13137836 */ /* 0x000fca0000000000 */
[----:B0-----:R-:W-:-:S13]  /*17440*/  ISETP.GE.AND P0, PT, R19, R0, PT ;  /* 0x000000001300720c */ /* 0x001fda0003f06270 */
[----:B------:R-:W-:Y:S05]  /*17450*/  @P0 BRA `(.L_x_6509) ;  /* 0x0000000400ec0947 */ /* 0x000fea0003800000 */
[----:B------:R-:W0:Y:S01]  /*17460*/  S2R R2, SR_TID.X ;  /* 0x0000000000027919 */ /* 0x000e220000002100 */
        /* <DEDUP_REMOVED lines=10> */
.L_x_6511:
[----:B------:R-:W-:Y:S05]  /*17510*/  BSYNC B0 ;  /* 0x0000000000007941 */ /* 0x000fea0003800000 */
.L_x_6510:
        /* <DEDUP_REMOVED lines=22> */
[----:B------:R0:W2:Y:S02]  /*17680*/  SHFL.IDX PT, R14, R2, 0x1f, 0x1f ;  /* 0x03e01f00020e7f89 */ /* 0x0000a400000e0000 */
.L_x_6629:
[----:B------:R-:W-:Y:S02]  /*17690*/  ULDC UR4, c[0x0][0xc10] ;  /* 0x0003040000047ab9 */ /* 0x000fe40000000800 */
[----:B------:R-:W-:-:S04]  /*176a0*/  IMAD.U32 R5, RZ, RZ, UR4 ;  /* 0x00000004ff057e24 */ /* 0x000fc8000f8e00ff */
[----:B--2---:R-:W-:-:S04]  /*176b0*/  IMAD R3, R14, R5, RZ ;  /* 0x000000050e037224 */ /* 0x004fc800078e02ff */
[----:B------:R-:W-:-:S05]  /*176c0*/  IMAD.IADD R16, R3, 0x1, R16 ;  /* 0x0000000103107824 */ /* 0x000fca00078e0210 */
[----:B------:R-:W-:-:S13]  /*176d0*/  ISETP.GT.AND P0, PT, R16, R4, PT ;  /* 0x000000041000720c */ /* 0x000fda0003f04270 */
[----:B------:R-:W-:Y:S05]  /*176e0*/  @!P0 BRA `(.L_x_6513) ;  /* 0xfffffffc00508947 */ /* 0x000fea000383ffff */
.L_x_6508:
        /* <DEDUP_REMOVED lines=8> */
.L_x_6633:
[----:B------:R-:W-:Y:S01]  /*17770*/  ISETP.NE.AND P0, PT, R3, RZ, PT ;  /* 0x000000ff0300720c */ /* 0x000fe20003f05270 */
[----:B------:R-:W-:-:S12]  /*17780*/  IMAD.MOV.U32 R7, RZ, RZ, RZ ;  /* 0x000000ffff077224 */ /* 0x000fd800078e00ff */
[----:B------:R-:W-:Y:S05]  /*17790*/  @!P0 BRA `(.L_x_6515) ;  /* 0x0000000000108947 */ /* 0x000fea0003800000 */
[----:B------:R-:W-:Y:S01]  /*177a0*/  UMOV UR4, 0xffffffff ;  /* 0xffffffff00047882 */ /* 0x000fe20000000000 */
[----:B------:R-:W-:Y:S02]  /*177b0*/  VIADD R12, R6, 0xffffffff ;  /* 0xffffffff060c7836 */ /* 0x000fe40000000000 */
[----:B------:R-:W-:Y:S05]  /*177c0*/  BRA.DIV UR4, `(.L_x_6516) ;  /* 0x0000002604e47947 */ /* 0x000fea000b800000 */
[----:B------:R4:W0:Y:S02]  /*177d0*/  SHFL.IDX PT, R7, R2, R12, 0x1f ;  /* 0x00001f0c02077589 */ /* 0x00082400000e0000 */
.L_x_6515:
[----:B0---4-:R-:W0:Y:S01]  /*177e0*/  LDC.64 R2, c[0x0][0xc68] ;  /* 0x00031a00ff027b82 */ /* 0x011e220000000a00 */
[----:B------:R-:W-:-:S05]  /*177f0*/  IADD3 R19, R6, R19, RZ ;  /* 0x0000001306137210 */ /* 0x000fca0007ffe0ff */
[----:B0-----:R-:W-:-:S05]  /*17800*/  IMAD.WIDE R2, R19, 0x4, R2 ;  /* 0x0000000413027825 */ /* 0x001fca00078e0202 */
[----:B------:R-:W2:Y:S01]  /*17810*/  LDG.E R9, desc[UR40][R2.64] ;  /* 0x0000002802097981 */ /* 0x000ea2000c1e1900 */
[----:B------:R-:W-:-:S04]  /*17820*/  IMAD R16, R7, R5, R16 ;  /* 0x0000000507107224 */ /* 0x000fc800078e0210 */
[----:B------:R-:W-:Y:S02]  /*17830*/  IMAD.IADD R7, R4, 0x1, -R16 ;  /* 0x0000000104077824 */ /* 0x000fe400078e0a10 */
[----:B--23--:R-:W-:-:S05]  /*17840*/  IMAD R6, R17, R9, RZ ;  /* 0x0000000911067224 */ /* 0x00cfca00078e02ff */
        /* <DEDUP_REMOVED lines=29> */
[----:B------:R-:W-:-:S04]  /*17a20*/  VIADDMNMX R9, R8, R5, R9, PT ;  /* 0x0000000508097246 */ /* 0x000fc80003800109 */
        /* <DEDUP_REMOVED lines=16> */
[----:B------:R-:W-:Y:S01]  /*17b30*/  @!P0 IMAD.IADD R8, R8, 0x1, -R5 ;  /* 0x0000000108088824 */ /* 0x000fe200078e0a05 */
[----:B------:R-:W-:-:S04]  /*17b40*/  @!P0 IADD3 R2, R2, 0x1, RZ ;  /* 0x0000000102028810 */ /* 0x000fc80007ffe0ff */
        /* <DEDUP_REMOVED lines=12> */
.L_x_6509:
[----:B------:R-:W-:Y:S01]  /*17c10*/  UMOV UR4, URZ ;  /* 0x0000003f00047c82 */ /* 0x000fe20008000000 */
[----:B------:R-:W-:Y:S01]  /*17c20*/  UMOV UR5, URZ ;  /* 0x0000003f00057c82 */ /* 0x000fe20008000000 */
[----:B------:R-:W-:Y:S01]  /*17c30*/  ULDC UR6, c[0x0][0xc14] ;  /* 0x0003050000067ab9 */ /* 0x000fe20000000800 */
[----:B------:R-:W-:Y:S01]  /*17c40*/  MOV R16, R4 ;  /* 0x0000000400107202 */ /* 0x000fe20000000f00 */
[----:B------:R-:W-:Y:S01]  /*17c50*/  IMAD.U32 R17, RZ, RZ, UR4 ;  /* 0x00000004ff117e24 */ /* 0x000fe2000f8e00ff */
[----:B------:R-:W-:Y:S01]  /*17c60*/  MOV R19, UR6 ;  /* 0x0000000600137c02 */ /* 0x000fe20008000f00 */
[----:B------:R-:W-:-:S07]  /*17c70*/  IMAD.U32 R18, RZ, RZ, UR5 ;  /* 0x00000005ff127e24 */ /* 0x000fce000f8e00ff */
.L_x_6517:
[----:B------:R-:W0:Y:S01]  /*17c80*/  S2R R2, SR_TID.X ;  /* 0x0000000000027919 */ /* 0x000e220000002100 */
        /* <DEDUP_REMOVED lines=11> */
.L_x_6434:
        /* <DEDUP_REMOVED lines=12> */
.L_x_6636:
[----:B------:R-:W-:Y:S05]  /*17e00*/  BSYNC B0 ;  /* 0x0000000000007941 */ /* 0x000fea0003800000 */
.L_x_6519:
[----:B------:R-:W-:-:S03]  /*17e10*/  UMOV UR4, 0xffffffff ;  /* 0xffffffff00047882 */ /* 0x000fc60000000000 */
[----:B------:R-:W-:Y:S05]  /*17e20*/  BRA.DIV UR4, `(.L_x_6521) ;  /* 0x0000002204887947 */ /* 0x000fea000b800000 */
[----:B------:R-:W2:Y:S02]  /*17e30*/  S2R R2, SR_TID.X ;  /* 0x0000000000027919 */ /* 0x000ea40000002100 */
[----:B--2---:R-:W-:-:S04]  /*17e40*/  SHF.R.U32.HI R2, RZ, 0x5, R2 ;  /* 0x00000005ff027819 */ /* 0x004fc80000011602 */
[----:B------:R-:W-:-:S05]  /*17e50*/  LOP3.LUT R2, R2, 0x3, RZ, 0xc0, !PT ;  /* 0x0000000302027812 */ /* 0x000fca00078ec0ff */
[----:B------:R2:W3:Y:S02]  /*17e60*/  SHFL.IDX PT, R14, R2, RZ, 0x1f ;  /* 0x00001fff020e7589 */ /* 0x0004e400000e0000 */
.L_x_6639:
[----:B---3--:R-:W-:-:S13]  /*17e70*/  ISETP.NE.AND P0, PT, R14, RZ, PT ;  /* 0x000000ff0e00720c */ /* 0x008fda0003f05270 */
[----:B------:R-:W-:Y:S05]  /*17e80*/  @P0 BRA `(.L_x_6280) ;  /* 0x0000000000940947 */ /* 0x000fea0003800000 */
[----:B------:R-:W-:-:S03]  /*17e90*/  UMOV UR4, 0xffffffff ;  /* 0xffffffff00047882 */ /* 0x000fc60000000000 */
[----:B------:R-:W-:Y:S05]  /*17ea0*/  BRA.DIV UR4, `(.L_x_6522) ;  /* 0x00000022049c7947 */ /* 0x000fea000b800000 */
[----:B------:R-:W-:-:S13]  /*17eb0*/  ELECT P6, URZ, PT ;  /* 0x00000000003f782f */ /* 0x000fda00038c0000 */
.L_x_6642:
[----:B------:R-:W-:Y:S05]  /*17ec0*/  @!P6 BRA `(.L_x_6280) ;  /* 0x000000000084e947 */ /* 0x000fea0003800000 */
[----:B--2---:R-:W2:Y:S02]  /*17ed0*/  LDL.LU R2, [R1+0x30] ;  /* 0x0000300001027983 */ /* 0x004ea40000300800 */
[----:B--2---:R-:W-:-:S04]  /*17ee0*/  LOP3.LUT R2, R2, 0x2, RZ, 0xfc, !PT ;  /* 0x0000000202027812 */ /* 0x004fc800078efcff */
[----:B------:R-:W-:-:S13]  /*17ef0*/  ISETP.NE.AND P2, PT, R2, 0x3, PT ;  /* 0x000000030200780c */ /* 0x000fda0003f45270 */
[----:B------:R-:W-:Y:S05]  /*17f00*/  @!P2 BRA `(.L_x_6523) ;  /* 0x000000000004a947 */ /* 0x000fea0003800000 */
[----:B------:R-:W-:Y:S01]  /*17f10*/  BPT.TRAP 0x1 ;  /* 0x000000040000795c */ /* 0x000fe20000300000 */
.L_x_6523:
[----:B-1----:R-:W2:Y:S04]  /*17f20*/  LDL R3, [R1] ;  /* 0x0000000001037983 */ /* 0x002ea80000100800 */
[----:B------:R-:W3:Y:S01]  /*17f30*/  LDL.LU R7, [R1+0x8] ;  /* 0x0000080001077983 */ /* 0x000ee20000300800 */
[----:B------:R-:W-:-:S05]  /*17f40*/  IADD3 R2, R0, 0x28c40, RZ ;  /* 0x00028c4000027810 */ /* 0x000fca0007ffe0ff */
        /* <DEDUP_REMOVED lines=11> */
.L_x_6643:
[----:B------:R-:W2:Y:S02]  /*18000*/  SYNCS.PHASECHK.TRANS64.TRYWAIT P0, [R7+URZ], R2 ;  /* 0x00000002070075a7 */ /* 0x000ea4000800017f */
[----:B--2---:R-:W-:Y:S05]  /*18010*/  @!P0 BRA `(.L_x_6525) ;  /* 0x0000002000748947 */ /* 0x004fea0003800000 */
.L_x_6644:
[----:B------:R-:W-:Y:S05]  /*18020*/  @!P2 BRA `(.L_x_6526) ;  /* 0x000000000004a947 */ /* 0x000fea0003800000 */
[----:B------:R-:W-:Y:S01]  /*18030*/  BPT.TRAP 0x1 ;  /* 0x000000040000795c */ /* 0x000fe20000300000 */
.L_x_6526:
[----:B------:R-:W3:Y:S01]  /*18040*/  LDL.LU R4, [R1] ;  /* 0x0000000001047983 */ /* 0x000ee20000300800 */
[----:B------:R-:W-:-:S04]  /*18050*/  VIADD R0, R0, 0x28c60 ;  /* 0x00028c6000007836 */ /* 0x000fc80000000000 */
[----:B---3--:R-:W-:-:S04]  /*18060*/  IMAD R4, R4, 0x8, R0 ;  /* 0x0000000804047824 */ /* 0x008fc800078e0200 */
[----:B------:R-:W3:Y:S02]  /*18070*/  SYNCS.PHASECHK.TRANS64.TRYWAIT P0, [R4+URZ], R5 ;  /* 0x00000005040075a7 */ /* 0x000ee4000800017f */
[----:B---3--:R-:W-:Y:S05]  /*18080*/  @!P0 BRA `(.L_x_6527) ;  /* 0x00000020006c8947 */ /* 0x008fea0003800000 */
.L_x_6645:
[----:B------:R-:W-:-:S07]  /*18090*/  LEA R3, R3, R0, 0x3 ;  /* 0x0000000003037211 */ /* 0x000fce00078e18ff */
.L_x_6528:
[----:B----4-:R4:W0:Y:S02]  /*180a0*/  SYNCS.PHASECHK.TRANS64.TRYWAIT P0, [R3+URZ], R2 ;  /* 0x00000002030075a7 */ /* 0x010824000800017f */
[----:B0-----:R-:W-:Y:S05]  /*180b0*/  @!P0 NANOSLEEP.SYNCS 0x989680 ;  /* 0x009896800000895d */ /* 0x001fea0003900000 */
[----:B------:R-:W0:Y:S02]  /*180c0*/  @!P0 SYNCS.PHASECHK.TRANS64 P0, [R3+URZ], R2 ;  /* 0x00000002030085a7 */ /* 0x000e24000800007f */
[----:B0-----:R-:W-:Y:S05]  /*180d0*/  @!P0 BRA `(.L_x_6528) ;  /* 0xfffffffc00f08947 */ /* 0x001fea000383ffff */
.L_x_6280:
[----:B------:R-:W-:Y:S05]  /*180e0*/  BSYNC B8 ;  /* 0x0000000000087941 */ /* 0x000fea0003800000 */
.L_x_6277:
[----:B------:R-:W-:Y:S05]  /*180f0*/  EXIT ;  /* 0x000000000000794d */ /* 0x000fea0003800000 */
.L_x_6296:
[----:B0-----:R0:W1:Y:S02]  /*18100*/  SYNCS.PHASECHK.TRANS64.TRYWAIT P5, [R70+URZ+0x28c90], R57 ;  /* 0x028c9039460075a7 */ /* 0x00106400080a017f */
[----:B-1----:R-:W-:Y:S05]  /*18110*/  @!P5 NANOSLEEP.SYNCS 0x989680 ;  /* 0x009896800000d95d */ /* 0x002fea0003900000 */
[----:B------:R-:W1:Y:S02]  /*18120*/  @!P5 SYNCS.PHASECHK.TRANS64 P5, [R70+URZ+0x28c90], R57 ;  /* 0x028c90394600d5a7 */ /* 0x000e6400080a007f */
[----:B-1----:R-:W-:Y:S05]  /*18130*/  @!P5 BRA `(.L_x_6296) ;  /* 0xfffffffc00f0d947 */ /* 0x002fea000383ffff */
[----:B------:R-:W-:Y:S05]  /*18140*/  BRA `(.L_x_6529) ;  /* 0xfffffea400407947 */ /* 0x000fea000383ffff */
.L_x_6306:
[----:B0-----:R0:W1:Y:S02]  /*18150*/  SYNCS.PHASECHK.TRANS64.TRYWAIT P5, [R70+URZ+0x28c90], R57 ;  /* 0x028c9039460075a7 */ /* 0x00106400080a017f */
[----:B-1----:R-:W-:Y:S05]  /*18160*/  @!P5 NANOSLEEP.SYNCS 0x989680 ;  /* 0x009896800000d95d */ /* 0x002fea0003900000 */
[----:B------:R-:W1:Y:S02]  /*18170*/  @!P5 SYNCS.PHASECHK.TRANS64 P5, [R70+URZ+0x28c90], R57 ;  /* 0x028c90394600d5a7 */ /* 0x000e6400080a007f */
[----:B-1----:R-:W-:Y:S05]  /*18180*/  @!P5 BRA `(.L_x_6306) ;  /* 0xfffffffc00f0d947 */ /* 0x002fea000383ffff */
[----:B------:R-:W-:Y:S05]  /*18190*/  BRA `(.L_x_6530) ;  /* 0xfffffeac00987947 */ /* 0x000fea000383ffff */
.L_x_6311:
[----:B0-----:R0:W1:Y:S02]  /*181a0*/  SYNCS.PHASECHK.TRANS64.TRYWAIT P5, [R70+URZ+0x28c90], R57 ;  /* 0x028c9039460075a7 */ /* 0x00106400080a017f */
[----:B-1----:R-:W-:Y:S05]  /*181b0*/  @!P5 NANOSLEEP.SYNCS 0x989680 ;  /* 0x009896800000d95d */ /* 0x002fea0003900000 */
[----:B------:R-:W1:Y:S02]  /*181c0*/  @!P5 SYNCS.PHASECHK.TRANS64 P5, [R70+URZ+0x28c90], R57 ;  /* 0x028c90394600d5a7 */ /* 0x000e6400080a007f */
[----:B-1----:R-:W-:Y:S05]  /*181d0*/  @!P5 BRA `(.L_x_6311) ;  /* 0xfffffffc00f0d947 */ /* 0x002fea000383ffff */
[----:B------:R-:W-:Y:S05]  /*181e0*/  BRA `(.L_x_6531) ;  /* 0xfffffeb400a87947 */ /* 0x000fea000383ffff */
.L_x_6315:
[----:B----4-:R4:W0:Y:S02]  /*181f0*/  SYNCS.PHASECHK.TRANS64.TRYWAIT P0, [R70+URZ+0x28cb0], R57 ;  /* 0x028cb039460075a7 */ /* 0x010824000800017f */
[----:B0-----:R-:W-:Y:S05]  /*18200*/  @!P0 NANOSLEEP.SYNCS 0x989680 ;  /* 0x009896800000895d */ /* 0x001fea0003900000 */
[----:B------:R-:W0:Y:S02]  /*18210*/  @!P0 SYNCS.PHASECHK.TRANS64 P0, [R70+URZ+0x28cb0], R57 ;  /* 0x028cb039460085a7 */ /* 0x000e24000800007f */
[----:B0-----:R-:W-:Y:S05]  /*18220*/  @!P0 BRA `(.L_x_6315) ;  /* 0xfffffffc00f08947 */ /* 0x001fea000383ffff */
[----:B------:R-:W-:Y:S05]  /*18230*/  BRA `(.L_x_6532) ;  /* 0xfffffeb800207947 */ /* 0x000fea000383ffff */
.L_x_6326:
[----:B0-----:R0:W1:Y:S02]  /*18240*/  SYNCS.PHASECHK.TRANS64.TRYWAIT P1, [R14+URZ+0x28c50], R3 ;  /* 0x028c50030e0075a7 */ /* 0x001064000802017f */
[----:B-1----:R-:W-:Y:S05]  /*18250*/  @!P1 NANOSLEEP.SYNCS 0x989680 ;  /* 0x009896800000995d */ /* 0x002fea0003900000 */
[----:B------:R-:W1:Y:S02]  /*18260*/  @!P1 SYNCS.PHASECHK.TRANS64 P1, [R14+URZ+0x28c50], R3 ;  /* 0x028c50030e0095a7 */ /* 0x000e64000802007f */
[----:B-1----:R-:W-:Y:S05]  /*18270*/  @!P1 BRA `(.L_x_6326) ;  /* 0xfffffffc00f09947 */ /* 0x002fea000383ffff */
[----:B------:R-:W-:Y:S05]  /*18280*/  BRA `(.L_x_6533) ;  /* 0xfffffec400447947 */ /* 0x000fea000383ffff */
.L_x_6333:
[----:B-1----:R1:W2:Y:S02]  /*18290*/  SYNCS.PHASECHK.TRANS64.TRYWAIT P2, [R0+URZ+0x28c50], R3 ;  /* 0x028c5003000075a7 */ /* 0x0022a4000804017f */
[----:B--2---:R-:W-:Y:S05]  /*182a0*/  @!P2 NANOSLEEP.SYNCS 0x989680 ;  /* 0x009896800000a95d */ /* 0x004fea0003900000 */
[----:B------:R-:W2:Y:S02]  /*182b0*/  @!P2 SYNCS.PHASECHK.TRANS64 P2, [R0+URZ+0x28c50], R3 ;  /* 0x028c50030000a5a7 */ /* 0x000ea4000804007f */
[----:B--2---:R-:W-:Y:S05]  /*182c0*/  @!P2 BRA `(.L_x_6333) ;  /* 0xfffffffc00f0a947 */ /* 0x004fea000383ffff */
[----:B------:R-:W-:Y:S05]  /*182d0*/  BRA `(.L_x_6332) ;  /* 0xfffffed0006c7947 */ /* 0x000fea000383ffff */
.L_x_6350:
[----:B------:R-:W-:Y:S01]  /*182e0*/  BSSY B1, `(.L_x_6534) ;  /* 0x0000008000017945 */ /* 0x000fe20003800000 */
[----:B------:R-:W-:Y:S01]  /*182f0*/  IMAD.MOV.U32 R13, RZ, RZ, R5 ;  /* 0x000000ffff0d7224 */ /* 0x000fe200078e0005 */
[----:B------:R-:W-:Y:S01]  /*18300*/  MOV R11, 0x1c1f ;  /* 0x00001c1f000b7802 */ /* 0x000fe20000000f00 */
[----:B------:R-:W-:Y:S02]  /*18310*/  IMAD.MOV.U32 R12, RZ, RZ, RZ ;  /* 0x000000ffff0c7224 */ /* 0x000fe400078e00ff */
[----:B------:R-:W-:-:S07]  /*18320*/  IMAD.MOV.U32 R15, RZ, RZ, -0x1 ;  /* 0xffffffffff0f7424 */ /* 0x000fce00078e00ff */
[----:B-----5:R-:W-:Y:S05]  /*18330*/  WARPSYNC.COLLECTIVE R15, `(.L_x_6535) ;  /* 0x000000000f087348 */ /* 0x020fea0003c00000 */
[----:B------:R0:W1:Y:S02]  /*18340*/  SHFL.IDX P6, R14, R13, R12, R11 ;  /* 0x0000000c0d0e7389 */ /* 0x00006400000c000b */
[----:B01---5:R-:W-:Y:S01]  /*18350*/  ENDCOLLECTIVE ;  /* 0x000000000000791b */ /* 0x023fe20003800000 */
.L_x_6535:
[----:B------:R-:W-:Y:S05]  /*18360*/  BSYNC B1 ;  /* 0x0000000000017941 */ /* 0x000fea0003800000 */
.L_x_6534:
[----:B------:R-:W-:Y:S05]  /*18370*/  BRA `(.L_x_6536) ;  /* 0xfffffee800b47947 */ /* 0x000fea000383ffff */
.L_x_6351:
[----:B------:R-:W-:Y:S01]  /*18380*/  BSSY B1, `(.L_x_6537) ;  /* 0x0000008000017945 */ /* 0x000fe20003800000 */
[----:B------:R-:W-:Y:S01]  /*18390*/  IMAD.MOV.U32 R13, RZ, RZ, R4 ;  /* 0x000000ffff0d7224 */ /* 0x000fe200078e0004 */
[----:B------:R-:W-:Y:S01]  /*183a0*/  MOV R12, RZ ;  /* 0x000000ff000c7202 */ /* 0x000fe20000000f00 */
[----:B------:R-:W-:Y:S02]  /*183b0*/  IMAD.MOV.U32 R11, RZ, RZ, 0x1c1f ;  /* 0x00001c1fff0b7424 */ /* 0x000fe400078e00ff */
[----:B------:R-:W-:-:S07]  /*183c0*/  IMAD.MOV.U32 R15, RZ, RZ, -0x1 ;  /* 0xffffffffff0f7424 */ /* 0x000fce00078e00ff */
[----:B-----5:R-:W-:Y:S05]  /*183d0*/  WARPSYNC.COLLECTIVE R15, `(.L_x_6538) ;  /* 0x000000000f087348 */ /* 0x020fea0003c00000 */
[----:B------:R0:W1:Y:S02]  /*183e0*/  SHFL.IDX P6, R14, R13, R12, R11 ;  /* 0x0000000c0d0e7389 */ /* 0x00006400000c000b */
[----:B01---5:R-:W-:Y:S01]  /*183f0*/  ENDCOLLECTIVE ;  /* 0x000000000000791b */ /* 0x023fe20003800000 */
.L_x_6538:
[----:B------:R-:W-:Y:S05]  /*18400*/  BSYNC B1 ;  /* 0x0000000000017941 */ /* 0x000fea0003800000 */
.L_x_6537:
[----:B------:R-:W-:Y:S05]  /*18410*/  BRA `(.L_x_6539) ;  /* 0xfffffee800947947 */ /* 0x000fea000383ffff */
.L_x_6352:
[----:B------:R-:W-:Y:S01]  /*18420*/  BSSY B1, `(.L_x_6540) ;  /* 0x0000008000017945 */ /* 0x000fe20003800000 */
[----:B------:R-:W-:Y:S01]  /*18430*/  MOV R13, R3 ;  /* 0x00000003000d7202 */ /* 0x000fe20000000f00 */
[----:B------:R-:W-:Y:S01]  /*18440*/  IMAD.MOV.U32 R12, RZ, RZ, RZ ;  /* 0x000000ffff0c7224 */ /* 0x000fe200078e00ff */
[----:B------:R-:W-:Y:S01]  /*18450*/  MOV R15, 0xffffffff ;  /* 0xffffffff000f7802 */ /* 0x000fe20000000f00 */
[----:B------:R-:W-:-:S07]  /*18460*/  IMAD.MOV.U32 R11, RZ, RZ, 0x1c1f ;  /* 0x00001c1fff0b7424 */ /* 0x000fce00078e00ff */
[----:B-----5:R-:W-:Y:S05]  /*18470*/  WARPSYNC.COLLECTIVE R15, `(.L_x_6541) ;  /* 0x000000000f087348 */ /* 0x020fea0003c00000 */
[----:B------:R0:W1:Y:S02]  /*18480*/  SHFL.IDX P6, R14, R13, R12, R11 ;  /* 0x0000000c0d0e7389 */ /* 0x00006400000c000b */
[----:B01---5:R-:W-:Y:S01]  /*18490*/  ENDCOLLECTIVE ;  /* 0x000000000000791b */ /* 0x023fe20003800000 */
.L_x_6541:
[----:B------:R-:W-:Y:S05]  /*184a0*/  BSYNC B1 ;  /* 0x0000000000017941 */ /* 0x000fea0003800000 */
.L_x_6540:
[----:B------:R-:W-:Y:S05]  /*184b0*/  BRA `(.L_x_6542) ;  /* 0xfffffee800747947 */ /* 0x000fea000383ffff */
.L_x_6353:
        /* <DEDUP_REMOVED lines=8> */
.L_x_6544:
[----:B------:R-:W-:Y:S05]  /*18540*/  BSYNC B1 ;  /* 0x0000000000017941 */ /* 0x000fea0003800000 */
.L_x_6543:
[----:B------:R-:W-:Y:S05]  /*18550*/  BRA `(.L_x_6545) ;  /* 0xfffffee800547947 */ /* 0x000fea000383ffff */
.L_x_6354:
[----:B------:R-:W-:Y:S01]  /*18560*/  BSSY B1, `(.L_x_6546) ;  /* 0x0000008000017945 */ /* 0x000fe20003800000 */
[----:B------:R-:W-:Y:S01]  /*18570*/  IMAD.MOV.U32 R13, RZ, RZ, R5 ;  /* 0x000000ffff0d7224 */ /* 0x000fe200078e0005 */
[----:B------:R-:W-:Y:S01]  /*18580*/  MOV R12, 0x1 ;  /* 0x00000001000c7802 */ /* 0x000fe20000000f00 */
[----:B------:R-:W-:Y:S02]  /*18590*/  IMAD.MOV.U32 R11, RZ, RZ, 0x1c1f ;  /* 0x00001c1fff0b7424 */ /* 0x000fe400078e00ff */
[----:B------:R-:W-:-:S07]  /*185a0*/  IMAD.MOV.U32 R15, RZ, RZ, -0x1 ;  /* 0xffffffffff0f7424 */ /* 0x000fce00078e00ff */
[----:B-----5:R-:W-:Y:S05]  /*185b0*/  WARPSYNC.COLLECTIVE R15, `(.L_x_6547) ;  /* 0x000000000f087348 */ /* 0x020fea0003c00000 */
[----:B------:R0:W1:Y:S02]  /*185c0*/  SHFL.IDX P6, R14, R13, R12, R11 ;  /* 0x0000000c0d0e7389 */ /* 0x00006400000c000b */
[----:B01---5:R-:W-:Y:S01]  /*185d0*/  ENDCOLLECTIVE ;  /* 0x000000000000791b */ /* 0x023fe20003800000 */
.L_x_6547:
[----:B------:R-:W-:Y:S05]  /*185e0*/  BSYNC B1 ;  /* 0x0000000000017941 */ /* 0x000fea0003800000 */
.L_x_6546:
[----:B------:R-:W-:Y:S05]  /*185f0*/  BRA `(.L_x_6548) ;  /* 0xfffffee800347947 */ /* 0x000fea000383ffff */
.L_x_6355:
[----:B------:R-:W-:Y:S01]  /*18600*/  BSSY B1, `(.L_x_6549) ;  /* 0x0000008000017945 */ /* 0x000fe20003800000 */
[----:B------:R-:W-:Y:S01]  /*18610*/  MOV R13, R4 ;  /* 0x00000004000d7202 */ /* 0x000fe20000000f00 */
[----:B------:R-:W-:Y:S01]  /*18620*/  IMAD.MOV.U32 R12, RZ, RZ, 0x1 ;  /* 0x00000001ff0c7424 */ /* 0x000fe200078e00ff */
[----:B------:R-:W-:Y:S01]  /*18630*/  MOV R15, 0xffffffff ;  /* 0xffffffff000f7802 */ /* 0x000fe20000000f00 */
[----:B------:R-:W-:-:S07]  /*18640*/  IMAD.MOV.U32 R11, RZ, RZ, 0x1c1f ;  /* 0x00001c1fff0b7424 */ /* 0x000fce00078e00ff */
[----:B-----5:R-:W-:Y:S05]  /*18650*/  WARPSYNC.COLLECTIVE R15, `(.L_x_6550) ;  /* 0x000000000f087348 */ /* 0x020fea0003c00000 */
[----:B------:R0:W1:Y:S02]  /*18660*/  SHFL.IDX P6, R14, R13, R12, R11 ;  /* 0x0000000c0d0e7389 */ /* 0x00006400000c000b */
[----:B01---5:R-:W-:Y:S01]  /*18670*/  ENDCOLLECTIVE ;  /* 0x000000000000791b */ /* 0x023fe20003800000 */
.L_x_6550:
[----:B------:R-:W-:Y:S05]  /*18680*/  BSYNC B1 ;  /* 0x0000000000017941 */ /* 0x000fea0003800000 */
.L_x_6549:
[----:B------:R-:W-:Y:S05]  /*18690*/  BRA `(.L_x_6551) ;  /* 0xfffffee800147947 */ /* 0x000fea000383ffff */
.L_x_6356:
        /* <DEDUP_REMOVED lines=8> */
.L_x_6553:
[----:B------:R-:W-:Y:S05]  /*18720*/  BSYNC B1 ;  /* 0x0000000000017941 */ /* 0x000fea0003800000 */
.L_x_6552:
[----:B------:R-:W-:Y:S05]  /*18730*/  BRA `(.L_x_6554) ;  /* 0xfffffee400f47947 */ /* 0x000fea000383ffff */
.L_x_6357:
        /* <DEDUP_REMOVED lines=8> */
.L_x_6556:
[----:B------:R-:W-:Y:S05]  /*187c0*/  BSYNC B1 ;  /* 0x0000000000017941 */ /* 0x000fea0003800000 */
.L_x_6555:
[----:B------:R-:W-:Y:S05]  /*187d0*/  BRA `(.L_x_6557) ;  /* 0xfffffee400d47947 */ /* 0x000fea000383ffff */
.L_x_6359:
[----:B0-----:R0:W1:Y:S02]  /*187e0*/  SYNCS.PHASECHK.TRANS64.TRYWAIT P2, [R2+URZ+0x28c00], R7 ;  /* 0x028c0007020075a7 */ /* 0x001064000804017f */
[----:B-1----:R-:W-:Y:S05]  /*187f0*/  @!P2 NANOSLEEP.SYNCS 0x989680 ;  /* 0x009896800000a95d */ /* 0x002fea0003900000 */
[----:B------:R-:W1:Y:S02]  /*18800*/  @!P2 SYNCS.PHASECHK.TRANS64 P2, [R2+URZ+0x28c00], R7 ;  /* 0x028c00070200a5a7 */ /* 0x000e64000804007f */
[----:B-1----:R-:W-:Y:S05]  /*18810*/  @!P2 BRA `(.L_x_6359) ;  /* 0xfffffffc00f0a947 */ /* 0x002fea000383ffff */
[----:B------:R-:W-:Y:S05]  /*18820*/  BRA `(.L_x_6558) ;  /* 0xfffffee8004c7947 */ /* 0x000fea000383ffff */
.L_x_6367:
        /* <DEDUP_REMOVED lines=8> */
.L_x_6560:
[----:B------:R-:W-:Y:S05]  /*188b0*/  BSYNC B1 ;  /* 0x0000000000017941 */ /* 0x000fea0003800000 */
.L_x_6559:
[----:B------:R-:W-:Y:S05]  /*188c0*/  BRA `(.L_x_6561) ;  /* 0xfffffef800207947 */ /* 0x000fea000383ffff */
.L_x_6368:
        /* <DEDUP_REMOVED lines=8> */
.L_x_6563:
[----:B------:R-:W-:Y:S05]  /*18950*/  BSYNC B1 ;  /* 0x0000000000017941 */ /* 0x000fea0003800000 */
.L_x_6562:
[----:B------:R-:W-:Y:S05]  /*18960*/  BRA `(.L_x_6564) ;  /* 0xfffffef800007947 */ /* 0x000fea000383ffff */
.L_x_6369:
        /* <DEDUP_REMOVED lines=8> */
.L_x_6566:
[----:B------:R-:W-:Y:S05]  /*189f0*/  BSYNC B1 ;  /* 0x0000000000017941 */ /* 0x000fea0003800000 */
.L_x_6565:
[----:B------:R-:W-:Y:S05]  /*18a00*/  BRA `(.L_x_6567) ;  /* 0xfffffef400e07947 */ /* 0x000fea000383ffff */
.L_x_6370:
        /* <DEDUP_REMOVED lines=8> */
.L_x_6569:
[----:B------:R-:W-:Y:S05]  /*18a90*/  BSYNC B1 ;  /* 0x0000000000017941 */ /* 0x000fea0003800000 */
.L_x_6568:
[----:B------:R-:W-:Y:S05]  /*18aa0*/  BRA `(.L_x_6570) ;  /* 0xfffffef400c07947 */ /* 0x000fea000383ffff */
.L_x_6371:
        /* <DEDUP_REMOVED lines=8> */
.L_x_6572:
[----:B------:R-:W-:Y:S05]  /*18b30*/  BSYNC B1 ;  /* 0x0000000000017941 */ /* 0x000fea0003800000 */
.L_x_6571:
[----:B------:R-:W-:Y:S05]  /*18b40*/  BRA `(.L_x_6573) ;  /* 0xfffffef400a07947 */ /* 0x000fea000383ffff */
.L_x_6372:
        /* <DEDUP_REMOVED lines=8> */
.L_x_6575:
[----:B------:R-:W-:Y:S05]  /*18bd0*/  BSYNC B1 ;  /* 0x0000000000017941 */ /* 0x000fea0003800000 */
.L_x_6574:
[----:B------:R-:W-:Y:S05]  /*18be0*/  BRA `(.L_x_6576) ;  /* 0xfffffef400847947 */ /* 0x000fea000383ffff */
.L_x_6373:
        /* <DEDUP_REMOVED lines=8> */
.L_x_6578:
[----:B------:R-:W-:Y:S05]  /*18c70*/  BSYNC B1 ;  /* 0x0000000000017941 */ /* 0x000fea0003800000 */
.L_x_6577:
[----:B------:R-:W-:Y:S05]  /*18c80*/  BRA `(.L_x_6579) ;  /* 0xfffffef400687947 */ /* 0x000fea000383ffff */
.L_x_6374:
        /* <DEDUP_REMOVED lines=8> */
.L_x_6581:
[----:B------:R-:W-:Y:S05]  /*18d10*/  BSYNC B1 ;  /* 0x0000000000017941 */ /* 0x000fea0003800000 */
.L_x_6580:
[----:B------:R-:W-:Y:S05]  /*18d20*/  BRA `(.L_x_6582) ;  /* 0xfffffef4004c7947 */ /* 0x000fea000383ffff */
.L_x_6376:
[----:B0-----:R0:W1:Y:S02]  /*18d30*/  SYNCS.PHASECHK.TRANS64.TRYWAIT P2, [R2+URZ+0x28c00], R3 ;  /* 0x028c0003020075a7 */ /* 0x001064000804017f */
[----:B-1----:R-:W-:Y:S05]  /*18d40*/  @!P2 NANOSLEEP.SYNCS 0x989680 ;  /* 0x009896800000a95d */ /* 0x002fea0003900000 */
[----:B------:R-:W1:Y:S02]  /*18d50*/  @!P2 SYNCS.PHASECHK.TRANS64 P2, [R2+URZ+0x28c00], R3 ;  /* 0x028c00030200a5a7 */ /* 0x000e64000804007f */
[----:B-1----:R-:W-:Y:S05]  /*18d60*/  @!P2 BRA `(.L_x_6376) ;  /* 0xfffffffc00f0a947 */ /* 0x002fea000383ffff */
[----:B------:R-:W-:Y:S05]  /*18d70*/  BRA `(.L_x_6583) ;  /* 0xfffffef400a87947 */ /* 0x000fea000383ffff */
.L_x_6382:
[----:B0-----:R0:W1:Y:S02]  /*18d80*/  SYNCS.PHASECHK.TRANS64.TRYWAIT P1, [R21+URZ+0x28c30], R58 ;  /* 0x028c303a150075a7 */ /* 0x001064000802017f */
[----:B-1----:R-:W-:Y:S05]  /*18d90*/  @!P1 NANOSLEEP.SYNCS 0x989680 ;  /* 0x009896800000995d */ /* 0x002fea0003900000 */
[----:B------:R-:W1:Y:S02]  /*18da0*/  @!P1 SYNCS.PHASECHK.TRANS64 P1, [R21+URZ+0x28c30], R58 ;  /* 0x028c303a150095a7 */ /* 0x000e64000802007f */
[----:B-1----:R-:W-:Y:S05]  /*18db0*/  @!P1 BRA `(.L_x_6382) ;  /* 0xfffffffc00f09947 */ /* 0x002fea000383ffff */
[----:B------:R-:W-:Y:S05]  /*18dc0*/  BRA `(.L_x_6381) ;  /* 0xffffff0000f87947 */ /* 0x000fea000383ffff */
.L_x_6387:
[----:B--2---:R2:W4:Y:S02]  /*18dd0*/  SYNCS.PHASECHK.TRANS64.TRYWAIT P2, [R21+URZ+0x28c50], R58 ;  /* 0x028c503a150075a7 */ /* 0x004524000804017f */
[----:B----4-:R-:W-:Y:S05]  /*18de0*/  @!P2 NANOSLEEP.SYNCS 0x989680 ;  /* 0x009896800000a95d */ /* 0x010fea0003900000 */
[----:B------:R-:W4:Y:S02]  /*18df0*/  @!P2 SYNCS.PHASECHK.TRANS64 P2, [R21+URZ+0x28c50], R58 ;  /* 0x028c503a1500a5a7 */ /* 0x000f24000804007f */
[----:B----4-:R-:W-:Y:S05]  /*18e00*/  @!P2 BRA `(.L_x_6387) ;  /* 0xfffffffc00f0a947 */ /* 0x010fea000383ffff */
[----:B------:R-:W-:Y:S05]  /*18e10*/  BRA `(.L_x_6386) ;  /* 0xffffff18009c7947 */ /* 0x000fea000383ffff */
.L_x_6394:
[----:B--2---:R2:W3:Y:S02]  /*18e20*/  SYNCS.PHASECHK.TRANS64.TRYWAIT P2, [R212+URZ+0x28c30], R213 ;  /* 0x028c30d5d40075a7 */ /* 0x0044e4000804017f */
[----:B---3--:R-:W-:Y:S05]  /*18e30*/  @!P2 NANOSLEEP.SYNCS 0x989680 ;  /* 0x009896800000a95d */ /* 0x008fea0003900000 */
[----:B------:R-:W3:Y:S02]  /*18e40*/  @!P2 SYNCS.PHASECHK.TRANS64 P2, [R212+URZ+0x28c30], R213 ;  /* 0x028c30d5d400a5a7 */ /* 0x000ee4000804007f */
[----:B---3--:R-:W-:Y:S05]  /*18e50*/  @!P2 BRA `(.L_x_6394) ;  /* 0xfffffffc00f0a947 */ /* 0x008fea000383ffff */
[----:B------:R-:W-:Y:S05]  /*18e60*/  BRA `(.L_x_6393) ;  /* 0xffffff1c00a47947 */ /* 0x000fea000383ffff */
.L_x_6399:
[----:B-1----:R1:W2:Y:S02]  /*18e70*/  SYNCS.PHASECHK.TRANS64.TRYWAIT P2, [R212+URZ+0x28c50], R213 ;  /* 0x028c50d5d40075a7 */ /* 0x0022a4000804017f */
[----:B--2---:R-:W-:Y:S05]  /*18e80*/  @!P2 NANOSLEEP.SYNCS 0x989680 ;  /* 0x009896800000a95d */ /* 0x004fea0003900000 */
[----:B------:R-:W2:Y:S02]  /*18e90*/  @!P2 SYNCS.PHASECHK.TRANS64 P2, [R212+URZ+0x28c50], R213 ;  /* 0x028c50d5d400a5a7 */ /* 0x000ea4000804007f */
[----:B--2---:R-:W-:Y:S05]  /*18ea0*/  @!P2 BRA `(.L_x_6399) ;  /* 0xfffffffc00f0a947 */ /* 0x004fea000383ffff */
[----:B------:R-:W-:Y:S05]  /*18eb0*/  BRA `(.L_x_6398) ;  /* 0xffffff3c002c7947 */ /* 0x000fea000383ffff */
.L_x_6407:
[----:B---3--:R3:W4:Y:S02]  /*18ec0*/  SYNCS.PHASECHK.TRANS64.TRYWAIT P2, [R184+URZ+0x28c30], R185 ;  /* 0x028c30b9b80075a7 */ /* 0x008724000804017f */
[----:B----4-:R-:W-:Y:S05]  /*18ed0*/  @!P2 NANOSLEEP.SYNCS 0x989680 ;  /* 0x009896800000a95d */ /* 0x010fea0003900000 */
[----:B------:R-:W4:Y:S02]  /*18ee0*/  @!P2 SYNCS.PHASECHK.TRANS64 P2, [R184+URZ+0x28c30], R185 ;  /* 0x028c30b9b800a5a7 */ /* 0x000f24000804007f */
[----:B----4-:R-:W-:Y:S05]  /*18ef0*/  @!P2 BRA `(.L_x_6407) ;  /* 0xfffffffc00f0a947 */ /* 0x010fea000383ffff */
[----:B------:R-:W-:Y:S05]  /*18f00*/  BRA `(.L_x_6406) ;  /* 0xffffff4000407947 */ /* 0x000fea000383ffff */
.L_x_6412:
[----:B--2---:R2:W3:Y:S02]  /*18f10*/  SYNCS.PHASECHK.TRANS64.TRYWAIT P2, [R184+URZ+0x28c50], R185 ;  /* 0x028c50b9b80075a7 */ /* 0x0044e4000804017f */
[----:B---3--:R-:W-:Y:S05]  /*18f20*/  @!P2 NANOSLEEP.SYNCS 0x989680 ;  /* 0x009896800000a95d */ /* 0x008fea0003900000 */
[----:B------:R-:W3:Y:S02]  /*18f30*/  @!P2 SYNCS.PHASECHK.TRANS64 P2, [R184+URZ+0x28c50], R185 ;  /* 0x028c50b9b800a5a7 */ /* 0x000ee4000804007f */
[----:B---3--:R-:W-:Y:S05]  /*18f40*/  @!P2 BRA `(.L_x_6412) ;  /* 0xfffffffc00f0a947 */ /* 0x008fea000383ffff */
[----:B------:R-:W-:Y:S05]  /*18f50*/  BRA `(.L_x_6411) ;  /* 0xffffff5800987947 */ /* 0x000fea000383ffff */
.L_x_6440:
        /* <DEDUP_REMOVED lines=11> */
.L_x_6585:
[----:B------:R-:W-:Y:S05]  /*19010*/  BSYNC B1 ;  /* 0x0000000000017941 */ /* 0x000fea0003800000 */
.L_x_6584:
[----:B------:R-:W-:Y:S05]  /*19020*/  BRA `(.L_x_6586) ;  /* 0xffffffa0009c7947 */ /* 0x000fea000383ffff */
.L_x_6441:
[----:B------:R-:W-:Y:S01]  /*19030*/  BSSY B1, `(.L_x_6587) ;  /* 0x0000006000017945 */ /* 0x000fe20003800000 */
[----:B------:R-:W-:-:S07]  /*19040*/  MOV R15, 0xffffffff ;  /* 0xffffffff000f7802 */ /* 0x000fce0000000f00 */
[----:B------:R-:W-:Y:S05]  /*19050*/  WARPSYNC.COLLECTIVE R15, `(.L_x_6588) ;  /* 0x000000000f0c7348 */ /* 0x000fea0003c00000 */
[----:B------:R-:W-:Y:S02]  /*19060*/  ELECT P6, UR62, PT ;  /* 0x00000000003e782f */ /* 0x000fe400038c0000 */
[----:B------:R-:W-:Y:S01]  /*19070*/  MOV R14, UR62 ;  /* 0x0000003e000e7c02 */ /* 0x000fe20008000f00 */
[----:B------:R-:W-:Y:S10]  /*19080*/  ENDCOLLECTIVE ;  /* 0x000000000000791b */ /* 0x000ff40003800000 */
.L_x_6588:
[----:B------:R-:W-:Y:S05]  /*19090*/  BSYNC B1 ;  /* 0x0000000000017941 */ /* 0x000fea0003800000 */
.L_x_6587:
[----:B------:R-:W-:Y:S05]  /*190a0*/  BRA `(.L_x_6589) ;  /* 0xffffffa000887947 */ /* 0x000fea000383ffff */
.L_x_6443:
[----:B0-----:R0:W1:Y:S02]  /*190b0*/  SYNCS.PHASECHK.TRANS64.TRYWAIT P0, [R9+URZ+0x28c20], R5 ;  /* 0x028c2005090075a7 */ /* 0x001064000800017f */
[----:B-1----:R-:W-:Y:S05]  /*190c0*/  @!P0 NANOSLEEP.SYNCS 0x989680 ;  /* 0x009896800000895d */ /* 0x002fea0003900000 */
[----:B------:R-:W1:Y:S02]  /*190d0*/  @!P0 SYNCS.PHASECHK.TRANS64 P0, [R9+URZ+0x28c20], R5 ;  /* 0x028c2005090085a7 */ /* 0x000e64000800007f */
[----:B-1----:R-:W-:Y:S05]  /*190e0*/  @!P0 BRA `(.L_x_6443) ;  /* 0xfffffffc00f08947 */ /* 0x002fea000383ffff */
[----:B------:R-:W-:Y:S05]  /*190f0*/  BRA `(.L_x_6590) ;  /* 0xffffffa000a47947 */ /* 0x000fea000383ffff */
.L_x_6446:
[----:B0-----:R0:W1:Y:S02]  /*19100*/  SYNCS.PHASECHK.TRANS64.TRYWAIT P0, [R5+URZ+0x28ca0], R7 ;  /* 0x028ca007050075a7 */ /* 0x001064000800017f */
[----:B-1----:R-:W-:Y:S05]  /*19110*/  @!P0 NANOSLEEP.SYNCS 0x989680 ;  /* 0x009896800000895d */ /* 0x002fea0003900000 */
[----:B------:R-:W1:Y:S02]  /*19120*/  @!P0 SYNCS.PHASECHK.TRANS64 P0, [R5+URZ+0x28ca0], R7 ;  /* 0x028ca007050085a7 */ /* 0x000e64000800007f */
[----:B-1----:R-:W-:Y:S05]  /*19130*/  @!P0 BRA `(.L_x_6446) ;  /* 0xfffffffc00f08947 */ /* 0x002fea000383ffff */
[----:B------:R-:W-:Y:S05]  /*19140*/  BRA `(.L_x_6591) ;  /* 0xffffffa000b47947 */ /* 0x000fea000383ffff */
.L_x_6448:
[----:B-1----:R1:W2:Y:S02]  /*19150*/  SYNCS.PHASECHK.TRANS64.TRYWAIT P0, [R5+URZ+0x28cc0], R7 ;  /* 0x028cc007050075a7 */ /* 0x0022a4000800017f */
[----:B--2---:R-:W-:Y:S05]  /*19160*/  @!P0 NANOSLEEP.SYNCS 0x989680 ;  /* 0x009896800000895d */ /* 0x004fea0003900000 */
[----:B------:R-:W2:Y:S02]  /*19170*/  @!P0 SYNCS.PHASECHK.TRANS64 P0, [R5+URZ+0x28cc0], R7 ;  /* 0x028cc007050085a7 */ /* 0x000ea4000800007f */
[----:B--2---:R-:W-:Y:S05]  /*19180*/  @!P0 BRA `(.L_x_6448) ;  /* 0xfffffffc00f08947 */ /* 0x004fea000383ffff */
[----:B------:R-:W-:Y:S05]  /*19190*/  BRA `(.L_x_6592) ;  /* 0xffffffa400187947 */ /* 0x000fea000383ffff */
.L_x_6452:
[----:B0-----:R0:W1:Y:S02]  /*191a0*/  SYNCS.PHASECHK.TRANS64.TRYWAIT P0, [R6+URZ+0x28ca0], R7 ;  /* 0x028ca007060075a7 */ /* 0x001064000800017f */
[----:B-1----:R-:W-:Y:S05]  /*191b0*/  @!P0 NANOSLEEP.SYNCS 0x989680 ;  /* 0x009896800000895d */ /* 0x002fea0003900000 */
[----:B------:R-:W1:Y:S02]  /*191c0*/  @!P0 SYNCS.PHASECHK.TRANS64 P0, [R6+URZ+0x28ca0], R7 ;  /* 0x028ca007060085a7 */ /* 0x000e64000800007f */
[----:B-1----:R-:W-:Y:S05]  /*191d0*/  @!P0 BRA `(.L_x_6452) ;  /* 0xfffffffc00f08947 */ /* 0x002fea000383ffff */
[----:B------:R-:W-:Y:S05]  /*191e0*/  BRA `(.L_x_6593) ;  /* 0xffffffa800587947 */ /* 0x000fea000383ffff */
.L_x_6454:
[----:B-1----:R1:W2:Y:S02]  /*191f0*/  SYNCS.PHASECHK.TRANS64.TRYWAIT P1, [R6+URZ+0x28cc0], R7 ;  /* 0x028cc007060075a7 */ /* 0x0022a4000802017f */
[----:B--2---:R-:W-:Y:S05]  /*19200*/  @!P1 NANOSLEEP.SYNCS 0x989680 ;  /* 0x009896800000995d */ /* 0x004fea0003900000 */
[----:B------:R-:W2:Y:S02]  /*19210*/  @!P1 SYNCS.PHASECHK.TRANS64 P1, [R6+URZ+0x28cc0], R7 ;  /* 0x028cc007060095a7 */ /* 0x000ea4000802007f */
[----:B--2---:R-:W-:Y:S05]  /*19220*/  @!P1 BRA `(.L_x_6454) ;  /* 0xfffffffc00f09947 */ /* 0x004fea000383ffff */
[----:B------:R-:W-:Y:S05]  /*19230*/  BRA `(.L_x_6594) ;  /* 0xffffffa800b47947 */ /* 0x000fea000383ffff */
.L_x_6464:
        /* <DEDUP_REMOVED lines=11> */
.L_x_6596:
[----:B------:R-:W-:Y:S05]  /*192f0*/  BSYNC B0 ;  /* 0x0000000000007941 */ /* 0x000fea0003800000 */
.L_x_6595:
[----:B------:R-:W-:Y:S05]  /*19300*/  BRA `(.L_x_6597) ;  /* 0xffffffb400b87947 */ /* 0x000fea000383ffff */
.L_x_6465:
[----:B------:R-:W-:Y:S01]  /*19310*/  BSSY B0, `(.L_x_6598) ;  /* 0x0000006000007945 */ /* 0x000fe20003800000 */
[----:B------:R-:W-:-:S07]  /*19320*/  IMAD.MOV.U32 R15, RZ, RZ, -0x1 ;  /* 0xffffffffff0f7424 */ /* 0x000fce00078e00ff */
[----:B------:R-:W-:Y:S05]  /*19330*/  WARPSYNC.COLLECTIVE R15, `(.L_x_6599) ;  /* 0x000000000f0c7348 */ /* 0x000fea0003c00000 */
[----:B------:R-:W-:Y:S02]  /*19340*/  ELECT P6, UR62, PT ;  /* 0x00000000003e782f */ /* 0x000fe400038c0000 */
[----:B------:R-:W-:Y:S01]  /*19350*/  MOV R14, UR62 ;  /* 0x0000003e000e7c02 */ /* 0x000fe20008000f00 */
[----:B------:R-:W-:Y:S10]  /*19360*/  ENDCOLLECTIVE ;  /* 0x000000000000791b */ /* 0x000ff40003800000 */
.L_x_6599:
[----:B------:R-:W-:Y:S05]  /*19370*/  BSYNC B0 ;  /* 0x0000000000007941 */ /* 0x000fea0003800000 */
.L_x_6598:
[----:B------:R-:W-:Y:S05]  /*19380*/  BRA `(.L_x_6600) ;  /* 0xffffffb400a87947 */ /* 0x000fea000383ffff */
.L_x_6468:
[----:B0-----:R0:W1:Y:S02]  /*19390*/  SYNCS.PHASECHK.TRANS64.TRYWAIT P0, [R5+URZ+0x28c40], R7 ;  /* 0x028c4007050075a7 */ /* 0x001064000800017f */
[----:B-1----:R-:W-:Y:S05]  /*193a0*/  @!P0 NANOSLEEP.SYNCS 0x989680 ;  /* 0x009896800000895d */ /* 0x002fea0003900000 */
[----:B------:R-:W1:Y:S02]  /*193b0*/  @!P0 SYNCS.PHASECHK.TRANS64 P0, [R5+URZ+0x28c40], R7 ;  /* 0x028c4007050085a7 */ /* 0x000e64000800007f */
[----:B-1----:R-:W-:Y:S05]  /*193c0*/  @!P0 BRA `(.L_x_6468) ;  /* 0xfffffffc00f08947 */ /* 0x002fea000383ffff */
[----:B------:R-:W-:Y:S05]  /*193d0*/  BRA `(.L_x_6601) ;  /* 0xffffffb800107947 */ /* 0x000fea000383ffff */
.L_x_6471:
        /* <DEDUP_REMOVED lines=8> */
.L_x_6474:
[----:B0-----:R0:W1:Y:S02]  /*19460*/  SYNCS.PHASECHK.TRANS64.TRYWAIT P0, [R2+URZ+0x28c60], R5 ;  /* 0x028c6005020075a7 */ /* 0x001064000800017f */
[----:B-1----:R-:W-:Y:S05]  /*19470*/  @!P0 NANOSLEEP.SYNCS 0x989680 ;  /* 0x009896800000895d */ /* 0x002fea0003900000 */
[----:B------:R-:W1:Y:S02]  /*19480*/  @!P0 SYNCS.PHASECHK.TRANS64 P0, [R2+URZ+0x28c60], R5 ;  /* 0x028c6005020085a7 */ /* 0x000e64000800007f */
[----:B-1----:R-:W-:Y:S05]  /*19490*/  @!P0 BRA `(.L_x_6474) ;  /* 0xfffffffc00f08947 */ /* 0x002fea000383ffff */
[----:B------:R-:W-:Y:S05]  /*194a0*/  BRA `(.L_x_6603) ;  /* 0xffffffbc00087947 */ /* 0x000fea000383ffff */
.L_x_6483:
[----:B--2---:R2:W3:Y:S02]  /*194b0*/  SYNCS.PHASECHK.TRANS64.TRYWAIT P0, [R3+URZ+0x28c40], R5 ;  /* 0x028c4005030075a7 */ /* 0x0044e4000800017f */
[----:B---3--:R-:W-:Y:S05]  /*194c0*/  @!P0 NANOSLEEP.SYNCS 0x989680 ;  /* 0x009896800000895d */ /* 0x008fea0003900000 */
[----:B------:R-:W3:Y:S02]  /*194d0*/  @!P0 SYNCS.PHASECHK.TRANS64 P0, [R3+URZ+0x28c40], R5 ;  /* 0x028c4005030085a7 */ /* 0x000ee4000800007f */
[----:B---3--:R-:W-:Y:S05]  /*194e0*/  @!P0 BRA `(.L_x_6483) ;  /* 0xfffffffc00f08947 */ /* 0x008fea000383ffff */
[----:B------:R-:W-:Y:S05]  /*194f0*/  BRA `(.L_x_6604) ;  /* 0xffffffc000cc7947 */ /* 0x000fea000383ffff */
.L_x_6485:
[----:B0-----:R0:W3:Y:S02]  /*19500*/  SYNCS.PHASECHK.TRANS64.TRYWAIT P0, [R3+URZ+0x28c60], R5 ;  /* 0x028c6005030075a7 */ /* 0x0010e4000800017f */
[----:B---3--:R-:W-:Y:S05]  /*19510*/  @!P0 NANOSLEEP.SYNCS 0x989680 ;  /* 0x009896800000895d */ /* 0x008fea0003900000 */
[----:B------:R-:W3:Y:S02]  /*19520*/  @!P0 SYNCS.PHASECHK.TRANS64 P0, [R3+URZ+0x28c60], R5 ;  /* 0x028c6005030085a7 */ /* 0x000ee4000800007f */
[----:B---3--:R-:W-:Y:S05]  /*19530*/  @!P0 BRA `(.L_x_6485) ;  /* 0xfffffffc00f08947 */ /* 0x008fea000383ffff */
[----:B------:R-:W-:Y:S05]  /*19540*/  BRA `(.L_x_6605) ;  /* 0xffffffc4003c7947 */ /* 0x000fea000383ffff */
.L_x_6490:
[----:B--2---:R2:W3:Y:S02]  /*19550*/  SYNCS.PHASECHK.TRANS64.TRYWAIT P0, [R2+URZ+0x28c40], R3 ;  /* 0x028c4003020075a7 */ /* 0x0044e4000800017f */
[----:B---3--:R-:W-:Y:S05]  /*19560*/  @!P0 NANOSLEEP.SYNCS 0x989680 ;  /* 0x009896800000895d */ /* 0x008fea0003900000 */
[----:B------:R-:W3:Y:S02]  /*19570*/  @!P0 SYNCS.PHASECHK.TRANS64 P0, [R2+URZ+0x28c40], R3 ;  /* 0x028c4003020085a7 */ /* 0x000ee4000800007f */
[----:B---3--:R-:W-:Y:S05]  /*19580*/  @!P0 BRA `(.L_x_6490) ;  /* 0xfffffffc00f08947 */ /* 0x008fea000383ffff */
[----:B------:R-:W-:Y:S05]  /*19590*/  BRA `(.L_x_6606) ;  /* 0xffffffc800d47947 */ /* 0x000fea000383ffff */
.L_x_6492:
[----:B0-----:R0:W3:Y:S02]  /*195a0*/  SYNCS.PHASECHK.TRANS64.TRYWAIT P1, [R2+URZ+0x28c60], R3 ;  /* 0x028c6003020075a7 */ /* 0x0010e4000802017f */
[----:B---3--:R-:W-:Y:S05]  /*195b0*/  @!P1 NANOSLEEP.SYNCS 0x989680 ;  /* 0x009896800000995d */ /* 0x008fea0003900000 */
[----:B------:R-:W3:Y:S02]  /*195c0*/  @!P1 SYNCS.PHASECHK.TRANS64 P1, [R2+URZ+0x28c60], R3 ;  /* 0x028c6003020095a7 */ /* 0x000ee4000802007f */
[----:B---3--:R-:W-:Y:S05]  /*195d0*/  @!P1 BRA `(.L_x_6492) ;  /* 0xfffffffc00f09947 */ /* 0x008fea000383ffff */
[----:B------:R-:W-:Y:S05]  /*195e0*/  BRA `(.L_x_6607) ;  /* 0xffffffcc00407947 */ /* 0x000fea000383ffff */
.L_x_6497:
[----:B---3--:R3:W4:Y:S02]  /*195f0*/  SYNCS.PHASECHK.TRANS64.TRYWAIT P0, [R2+URZ+0x28c40], R3 ;  /* 0x028c4003020075a7 */ /* 0x008724000800017f */
[----:B----4-:R-:W-:Y:S05]  /*19600*/  @!P0 NANOSLEEP.SYNCS 0x989680 ;  /* 0x009896800000895d */ /* 0x010fea0003900000 */
[----:B------:R-:W4:Y:S02]  /*19610*/  @!P0 SYNCS.PHASECHK.TRANS64 P0, [R2+URZ+0x28c40], R3 ;  /* 0x028c4003020085a7 */ /* 0x000f24000800007f */
[----:B----4-:R-:W-:Y:S05]  /*19620*/  @!P0 BRA `(.L_x_6497) ;  /* 0xfffffffc00f08947 */ /* 0x010fea000383ffff */
[----:B------:R-:W-:Y:S05]  /*19630*/  BRA `(.L_x_6608) ;  /* 0xffffffd000bc7947 */ /* 0x000fea000383ffff */
.L_x_6499:
[----:B0-----:R0:W2:Y:S02]  /*19640*/  SYNCS.PHASECHK.TRANS64.TRYWAIT P1, [R2+URZ+0x28c60], R3 ;  /* 0x028c6003020075a7 */ /* 0x0010a4000802017f */
[----:B--2---:R-:W-:Y:S05]  /*19650*/  @!P1 NANOSLEEP.SYNCS 0x989680 ;  /* 0x009896800000995d */ /* 0x004fea0003900000 */
[----:B------:R-:W2:Y:S02]  /*19660*/  @!P1 SYNCS.PHASECHK.TRANS64 P1, [R2+URZ+0x28c60], R3 ;  /* 0x028c6003020095a7 */ /* 0x000ea4000802007f */
[----:B--2---:R-:W-:Y:S05]  /*19670*/  @!P1 BRA `(.L_x_6499) ;  /* 0xfffffffc00f09947 */ /* 0x004fea000383ffff */
[----:B------:R-:W-:Y:S05]  /*19680*/  BRA `(.L_x_6609) ;  /* 0xffffffd4002c7947 */ /* 0x000fea000383ffff */
.L_x_6504:
[----:B------:R-:W-:Y:S01]  /*19690*/  BSSY B0, `(.L_x_6610) ;  /* 0x0000008000007945 */ /* 0x000fe20003800000 */
[----:B------:R-:W-:Y:S01]  /*196a0*/  MOV R13, R16 ;  /* 0x00000010000d7202 */ /* 0x000fe20000000f00 */
[----:B------:R-:W-:Y:S01]  /*196b0*/  IMAD.MOV.U32 R12, RZ, RZ, RZ ;  /* 0x000000ffff0c7224 */ /* 0x000fe200078e00ff */
[----:B------:R-:W-:Y:S01]  /*196c0*/  MOV R15, 0xffffffff ;  /* 0xffffffff000f7802 */ /* 0x000fe20000000f00 */
[----:B------:R-:W-:-:S07]  /*196d0*/  IMAD.MOV.U32 R11, RZ, RZ, 0x1f ;  /* 0x0000001fff0b7424 */ /* 0x000fce00078e00ff */
[----:B01----:R-:W-:Y:S05]  /*196e0*/  WARPSYNC.COLLECTIVE R15, `(.L_x_6611) ;  /* 0x000000000f087348 */ /* 0x003fea0003c00000 */
[----:B------:R2:W3:Y:S02]  /*196f0*/  SHFL.IDX P6, R14, R13, R12, R11 ;  /* 0x0000000c0d0e7389 */ /* 0x0004e400000c000b */
[----:B0123--:R-:W-:Y:S01]  /*19700*/  ENDCOLLECTIVE ;  /* 0x000000000000791b */ /* 0x00ffe20003800000 */
.L_x_6611:
[----:B------:R-:W-:Y:S05]  /*19710*/  BSYNC B0 ;  /* 0x0000000000007941 */ /* 0x000fea0003800000 */
.L_x_6610:
        /* <DEDUP_REMOVED lines=8> */
.L_x_6612:
[----:B------:R-:W-:Y:S01]  /*197a0*/  MOV R16, R14 ;  /* 0x0000000e00107202 */ /* 0x000fe20000000f00 */
[----:B------:R-:W-:Y:S06]  /*197b0*/  BRA `(.L_x_6613) ;  /* 0xffffffd8006c7947 */ /* 0x000fec000383ffff */
.L_x_6507:
        /* <DEDUP_REMOVED lines=8> */
.L_x_6615:
[----:B------:R-:W-:Y:S05]  /*19840*/  BSYNC B0 ;  /* 0x0000000000007941 */ /* 0x000fea0003800000 */
.L_x_6614:
[C---:B------:R-:W-:Y:S01]  /*19850*/  ISETP.NE.AND P0, PT, R7.reuse, RZ, PT ;  /* 0x000000ff0700720c */ /* 0x040fe20003f05270 */
        /* <DEDUP_REMOVED lines=9> */
.L_x_6616:
        /* <DEDUP_REMOVED lines=8> */
.L_x_6617:
        /* <DEDUP_REMOVED lines=8> */
.L_x_6618:
        /* <DEDUP_REMOVED lines=8> */
.L_x_6619:
        /* <DEDUP_REMOVED lines=8> */
.L_x_6620:
[----:B------:R-:W-:Y:S05]  /*19af0*/  BRA `(.L_x_6621) ;  /* 0xffffffd800307947 */ /* 0x000fea000383ffff */
.L_x_6512:
        /* <DEDUP_REMOVED lines=8> */
.L_x_6623:
[----:B------:R-:W-:Y:S05]  /*19b80*/  BSYNC B0 ;  /* 0x0000000000007941 */ /* 0x000fea0003800000 */
.L_x_6622:
        /* <DEDUP_REMOVED lines=10> */
.L_x_6624:
        /* <DEDUP_REMOVED lines=8> */
.L_x_6625:
        /* <DEDUP_REMOVED lines=8> */
.L_x_6626:
        /* <DEDUP_REMOVED lines=8> */
.L_x_6627:
        /* <DEDUP_REMOVED lines=8> */
.L_x_6628:
[----:B------:R-:W-:Y:S05]  /*19e30*/  BRA `(.L_x_6629) ;  /* 0xffffffd800147947 */ /* 0x000fea000383ffff */
.L_x_6514:
[----:B------:R-:W-:Y:S01]  /*19e40*/  BSSY B0, `(.L_x_6630) ;  /* 0x0000006000007945 */ /* 0x000fe20003800000 */
[----:B------:R-:W-:Y:S01]  /*19e50*/  PLOP3.LUT P6, PT, P6, PT, PT, 0x8, 0x0 ;  /* 0x000000000000781c */ /* 0x000fe200037ce170 */
[----:B------:R-:W-:-:S12]  /*19e60*/  IMAD.MOV.U32 R15, RZ, RZ, -0x1 ;  /* 0xffffffffff0f7424 */ /* 0x000fd800078e00ff */
[----:B01----:R-:W-:Y:S05]  /*19e70*/  WARPSYNC.COLLECTIVE R15, `(.L_x_6631) ;  /* 0x000000000f087348 */ /* 0x003fea0003c00000 */
[----:B------:R-:W-:Y:S01]  /*19e80*/  VOTE.ANY R14, PT, P6 ;  /* 0x00000000000e7806 */ /* 0x000fe200030e0100 */
[----:B01----:R-:W-:Y:S06]  /*19e90*/  ENDCOLLECTIVE ;  /* 0x000000000000791b */ /* 0x003fec0003800000 */
.L_x_6631:
[----:B------:R-:W-:Y:S05]  /*19ea0*/  BSYNC B0 ;  /* 0x0000000000007941 */ /* 0x000fea0003800000 */
.L_x_6630:
        /* <DEDUP_REMOVED lines=9> */
.L_x_6632:
[----:B------:R-:W-:Y:S01]  /*19f40*/  IMAD.MOV.U32 R17, RZ, RZ, R14 ;  /* 0x000000ffff117224 */ /* 0x000fe200078e000e */
[----:B------:R-:W-:Y:S06]  /*19f50*/  BRA `(.L_x_6633) ;  /* 0xffffffd800047947 */ /* 0x000fec000383ffff */
.L_x_6516:
[----:B------:R-:W-:Y:S01]  /*19f60*/  BSSY B0, `(.L_x_6634) ;  /* 0x0000007000007945 */ /* 0x000fe20003800000 */
[----:B------:R-:W-:Y:S01]  /*19f70*/  IMAD.MOV.U32 R13, RZ, RZ, R2 ;  /* 0x000000ffff0d7224 */ /* 0x000fe200078e0002 */
[----:B------:R-:W-:Y:S01]  /*19f80*/  MOV R11, 0x1f ;  /* 0x0000001f000b7802 */ /* 0x000fe20000000f00 */
[----:B------:R-:W-:-:S07]  /*19f90*/  IMAD.MOV.U32 R15, RZ, RZ, -0x1 ;  /* 0xffffffffff0f7424 */ /* 0x000fce00078e00ff */
[----:B0123--:R-:W-:Y:S05]  /*19fa0*/  WARPSYNC.COLLECTIVE R15, `(.L_x_6635) ;  /* 0x000000000f087348 */ /* 0x00ffea0003c00000 */
[----:B------:R4:W0:Y:S02]  /*19fb0*/  SHFL.IDX P6, R14, R13, R12, R11 ;  /* 0x0000000c0d0e7389 */ /* 0x00082400000c000b */
[----:B01234-:R-:W-:Y:S01]  /*19fc0*/  ENDCOLLECTIVE ;  /* 0x000000000000791b */ /* 0x01ffe20003800000 */
.L_x_6635:
[----:B------:R-:W-:Y:S05]  /*19fd0*/  BSYNC B0 ;  /* 0x0000000000007941 */ /* 0x000fea0003800000 */
.L_x_6634:
[----:B------:R-:W-:Y:S01]  /*19fe0*/  IMAD.MOV.U32 R7, RZ, RZ, R14 ;  /* 0x000000ffff077224 */ /* 0x000fe200078e000e */
[----:B------:R-:W-:Y:S06]  /*19ff0*/  BRA `(.L_x_6515) ;  /* 0xffffffd400f87947 */ /* 0x000fec000383ffff */
.L_x_6520:
[----:B-1----:R1:W2:Y:S02]  /*1a000*/  SYNCS.PHASECHK.TRANS64.TRYWAIT P0, [R0+URZ+0x28c20], R3 ;  /* 0x028c2003000075a7 */ /* 0x0022a4000800017f */
[----:B--2---:R-:W-:Y:S05]  /*1a010*/  @!P0 NANOSLEEP.SYNCS 0x989680 ;  /* 0x009896800000895d */ /* 0x004fea0003900000 */
[----:B------:R-:W2:Y:S02]  /*1a020*/  @!P0 SYNCS.PHASECHK.TRANS64 P0, [R0+URZ+0x28c20], R3 ;  /* 0x028c2003000085a7 */ /* 0x000ea4000800007f */
[----:B--2---:R-:W-:Y:S05]  /*1a030*/  @!P0 BRA `(.L_x_6520) ;  /* 0xfffffffc00f08947 */ /* 0x004fea000383ffff */
[----:B------:R-:W-:Y:S05]  /*1a040*/  BRA `(.L_x_6636) ;  /* 0xffffffdc006c7947 */ /* 0x000fea000383ffff */
.L_x_6521:
        /* <DEDUP_REMOVED lines=11> */
.L_x_6638:
[----:B------:R-:W-:Y:S05]  /*1a100*/  BSYNC B0 ;  /* 0x0000000000007941 */ /* 0x000fea0003800000 */
.L_x_6637:
[----:B------:R-:W-:Y:S05]  /*1a110*/  BRA `(.L_x_6639) ;  /* 0xffffffdc00547947 */ /* 0x000fea000383ffff */
.L_x_6522:
[----:B------:R-:W-:Y:S01]  /*1a120*/  BSSY B0, `(.L_x_6640) ;  /* 0x0000006000007945 */ /* 0x000fe20003800000 */
[----:B------:R-:W-:-:S07]  /*1a130*/  IMAD.MOV.U32 R15, RZ, RZ, -0x1 ;  /* 0xffffffffff0f7424 */ /* 0x000fce00078e00ff */
[----:B012---:R-:W-:Y:S05]  /*1a140*/  WARPSYNC.COLLECTIVE R15, `(.L_x_6641) ;  /* 0x000000000f0c7348 */ /* 0x007fea0003c00000 */
[----:B------:R-:W-:Y:S02]  /*1a150*/  ELECT P6, UR62, PT ;  /* 0x00000000003e782f */ /* 0x000fe400038c0000 */
[----:B------:R-:W-:Y:S01]  /*1a160*/  MOV R14, UR62 ;  /* 0x0000003e000e7c02 */ /* 0x000fe20008000f00 */
[----:B012---:R-:W-:Y:S10]  /*1a170*/  ENDCOLLECTIVE ;  /* 0x000000000000791b */ /* 0x007ff40003800000 */
.L_x_6641:
[----:B------:R-:W-:Y:S05]  /*1a180*/  BSYNC B0 ;  /* 0x0000000000007941 */ /* 0x000fea0003800000 */
.L_x_6640:
[----:B------:R-:W-:Y:S05]  /*1a190*/  BRA `(.L_x_6642) ;  /* 0xffffffdc00487947 */ /* 0x000fea000383ffff */
.L_x_6524:
[----:B-1----:R1:W2:Y:S02]  /*1a1a0*/  SYNCS.PHASECHK.TRANS64.TRYWAIT P0, [R6+URZ], R5 ;  /* 0x00000005060075a7 */ /* 0x0022a4000800017f */
[----:B--2---:R-:W-:Y:S05]  /*1a1b0*/  @!P0 NANOSLEEP.SYNCS 0x989680 ;  /* 0x009896800000895d */ /* 0x004fea0003900000 */
[----:B------:R-:W2:Y:S02]  /*1a1c0*/  @!P0 SYNCS.PHASECHK.TRANS64 P0, [R6+URZ], R5 ;  /* 0x00000005060085a7 */ /* 0x000ea4000800007f */
[----:B--2---:R-:W-:Y:S05]  /*1a1d0*/  @!P0 BRA `(.L_x_6524) ;  /* 0xfffffffc00f08947 */ /* 0x004fea000383ffff */
[----:B------:R-:W-:Y:S05]  /*1a1e0*/  BRA `(.L_x_6643) ;  /* 0xffffffdc00847947 */ /* 0x000fea000383ffff */
.L_x_6525:
[----:B--2---:R2:W3:Y:S02]  /*1a1f0*/  SYNCS.PHASECHK.TRANS64.TRYWAIT P0, [R7+URZ], R2 ;  /* 0x00000002070075a7 */ /* 0x0044e4000800017f */
[----:B---3--:R-:W-:Y:S05]  /*1a200*/  @!P0 NANOSLEEP.SYNCS 0x989680 ;  /* 0x009896800000895d */ /* 0x008fea0003900000 */
[----:B------:R-:W3:Y:S02]  /*1a210*/  @!P0 SYNCS.PHASECHK.TRANS64 P0, [R7+URZ], R2 ;  /* 0x00000002070085a7 */ /* 0x000ee4000800007f */
[----:B---3--:R-:W-:Y:S05]  /*1a220*/  @!P0 BRA `(.L_x_6525) ;  /* 0xfffffffc00f08947 */ /* 0x008fea000383ffff */
[----:B------:R-:W-:Y:S05]  /*1a230*/  BRA `(.L_x_6644) ;  /* 0xffffffdc00787947 */ /* 0x000fea000383ffff */
.L_x_6527:
[----:B---3--:R3:W4:Y:S02]  /*1a240*/  SYNCS.PHASECHK.TRANS64.TRYWAIT P0, [R4+URZ], R5 ;  /* 0x00000005040075a7 */ /* 0x008724000800017f */
[----:B----4-:R-:W-:Y:S05]  /*1a250*/  @!P0 NANOSLEEP.SYNCS 0x989680 ;  /* 0x009896800000895d */ /* 0x010fea0003900000 */
[----:B------:R-:W4:Y:S02]  /*1a260*/  @!P0 SYNCS.PHASECHK.TRANS64 P0, [R4+URZ], R5 ;  /* 0x00000005040085a7 */ /* 0x000f24000800007f */
[----:B----4-:R-:W-:Y:S05]  /*1a270*/  @!P0 BRA `(.L_x_6527) ;  /* 0xfffffffc00f08947 */ /* 0x010fea000383ffff */
[----:B------:R-:W-:Y:S05]  /*1a280*/  BRA `(.L_x_6645) ;  /* 0xffffffdc00807947 */ /* 0x000fea000383ffff */
.L_x_6646:
        /* <DEDUP_REMOVED lines=15> */
.L_x_11956:


//--------------------- .text._ZN7cutlass13device_kernelIN5flash11enable_sm90INS1_16FlashAttnFwdSm90INS1_25CollectiveMainloopFwdSm90ILi2EN4cute5tupleIJNS5_1CILi1EEES8_S8_EEENS6_IJNS7_ILi64EEESA_SA_EEELi512ENS_6half_tEfNS_4arch4Sm90ELb1ELb0ELb1ELb1ELb0ELb0ELb1ELb0ELb0ELb0ELb0ELb0EEENS1_21CollectiveEpilogueFwdINS6_IJSA_NS7_ILi512EEESA_EEES9_SC_SE_Li256ELb1ELb0ELb0ELb0EEENS1_36VarlenDynamicPersistentTileSchedulerILi64ELi64ELi256ELi32ELb0ELb0ELb1ELb1ELb1ELb1EEEEEEEEEvNT_6ParamsE --------------------------
	.section	.text._ZN7cutlass13device_kernelIN5flash11enable_sm90INS1_16FlashAttnFwdSm90INS1_25CollectiveMainloopFwdSm90ILi2EN4cute5tupleIJNS5_1CILi1EEES8_S8_EEENS6_IJNS7_ILi64EEESA_SA_EEELi512ENS_6half_tEfNS_4arch4Sm90ELb1ELb0ELb1ELb1ELb0ELb0ELb1ELb0ELb0ELb0ELb0ELb0EEENS1_21CollectiveEpilogueFwdINS6_IJSA_NS7_ILi512EEESA_EEES9_SC_SE_Li256ELb1ELb0ELb0ELb0EEENS1_36VarlenDynamicPersistentTileSchedulerILi64ELi64ELi256ELi32ELb0ELb0ELb1ELb1ELb1ELb1EEEEEEEEEvNT_6ParamsE,"ax",@progbits
	.align	128
.text._ZN7cutlass13device_kernelIN5flash11enable_sm90INS1_16FlashAttnFwdSm90INS1_25CollectiveMainloopFwdSm90ILi2EN4cute5tupleIJNS5_1CILi1EEES8_S8_EEENS6_IJNS7_ILi64EEESA_SA_EEELi512ENS_6half_tEfNS_4arch4Sm90ELb1ELb0ELb1ELb1ELb0ELb0ELb1ELb0ELb0ELb0ELb0ELb0EEENS1_21CollectiveEpilogueFwdINS6_IJSA_NS7_ILi512EEESA_EEES9_SC_SE_Li256ELb1ELb0ELb0ELb0EEENS1_36VarlenDynamicPersistentTileSchedulerILi64ELi64ELi256ELi32ELb0ELb0ELb1ELb1ELb1ELb1EEEEEEEEEvNT_6ParamsE:
        .type           _ZN7cutlass13device_kernelIN5flash11enable_sm90INS1_16FlashAttnFwdSm90INS1_25CollectiveMainloopFwdSm90ILi2EN4cute5tupleIJNS5_1CILi1EEES8_S8_EEENS6_IJNS7_ILi64EEESA_SA_EEELi512ENS_6half_tEfNS_4arch4Sm90ELb1ELb0ELb1ELb1ELb0ELb0ELb1ELb0ELb0ELb0ELb0ELb0EEENS1_21CollectiveEpilogueFwdINS6_IJSA_NS7_ILi512EEESA_EEES9_SC_SE_Li256ELb1ELb0ELb0ELb0EEENS1_36VarlenDynamicPersistentTileSchedulerILi64ELi64ELi256ELi32ELb0ELb0ELb1ELb1ELb1ELb1EEEEEEEEEvNT_6ParamsE,@function
        .size           _ZN7cutlass13device_kernelIN5flash11enable_sm90INS1_16FlashAttnFwdSm90INS1_25CollectiveMainloopFwdSm90ILi2EN4cute5tupleIJNS5_1CILi1EEES8_S8_EEENS6_IJNS7_ILi64EEESA_SA_EEELi512ENS_6half_tEfNS_4arch4Sm90ELb1ELb0ELb1ELb1ELb0ELb0ELb1ELb0ELb0ELb0ELb0ELb0EEENS1_21CollectiveEpilogueFwdINS6_IJSA_NS7_ILi512EEESA_EEES9_SC_SE_Li256ELb1ELb0ELb0ELb0EEENS1_36VarlenDynamicPersistentTileSchedulerILi64ELi64ELi256ELi32ELb0ELb0ELb1ELb1ELb1ELb1EEEEEEEEEvNT_6ParamsE,(.L_x_11957 - _ZN7cutlass13device_kernelIN5flash11enable_sm90INS1_16FlashAttnFwdSm90INS1_25CollectiveMainloopFwdSm90ILi2EN4cute5tupleIJNS5_1CILi1EEES8_S8_EEENS6_IJNS7_ILi64EEESA_SA_EEELi512ENS_6half_tEfNS_4arch4Sm90ELb1ELb0ELb1ELb1ELb0ELb0ELb1ELb0ELb0ELb0ELb0ELb0EEENS1_21CollectiveEpilogueFwdINS6_IJSA_NS7_ILi512EEESA_EEES9_SC_SE_Li256ELb1ELb0ELb0ELb0EEENS1_36VarlenDynamicPersistentTileSchedulerILi64ELi64ELi256ELi32ELb0ELb0ELb1ELb1ELb1ELb1EEEEEEEEEvNT_6ParamsE)
        .other          _ZN7cutlass13device_kernelIN5flash11enable_sm90INS1_16FlashAttnFwdSm90INS1_25CollectiveMainloopFwdSm90ILi2EN4cute5tupleIJNS5_1CILi1EEES8_S8_EEENS6_IJNS7_ILi64EEESA_SA_EEELi512ENS_6half_tEfNS_4arch4Sm90ELb1ELb0ELb1ELb1ELb0ELb0ELb1ELb0ELb0ELb0ELb0ELb0EEENS1_21CollectiveEpilogueFwdINS6_IJSA_NS7_ILi512EEESA_EEES9_SC_SE_Li256ELb1ELb0ELb0ELb0EEENS1_36VarlenDynamicPersistentTileSchedulerILi64ELi64ELi256ELi32ELb0ELb0ELb1ELb1ELb1ELb1EEEEEEEEEvNT_6ParamsE,@"STO_CUDA_ENTRY STV_DEFAULT"
_ZN7cutlass13device_kernelIN5flash11enable_sm90INS1_16FlashAttnFwdSm90INS1_25CollectiveMainloopFwdSm90ILi2EN4cute5tupleIJNS5_1CILi1EEES8_S8_EEENS6_IJNS7_ILi64EEESA_SA_EEELi512ENS_6half_tEfNS_4arch4Sm90ELb1ELb0ELb1ELb1ELb0ELb0ELb1ELb0ELb0ELb0ELb0ELb0EEENS1_21CollectiveEpilogueFwdINS6_IJSA_NS7_ILi512EEESA_EEES9_SC_SE_Li256ELb1ELb0ELb0ELb0EEENS1_36VarlenDynamicPersistentTileSchedulerILi64ELi64ELi256ELi32ELb0ELb0ELb1ELb1ELb1ELb1EEEEEEEEEvNT_6ParamsE:
        /* <DEDUP_REMOVED lines=24> */
.L_x_6648:
[----:B------:R-:W-:Y:S05]  /*0180*/  BSYNC B0 ;  /* 0x0000000000007941 */ /* 0x000fea0003800000 */
.L_x_6647:
        /* <DEDUP_REMOVED lines=21> */
[----:B0-----:R0:W1:Y:S01]  /*02e0*/  @UP1 SYNCS.EXCH.64 URZ, [UR8+0x38800], UR4 ;  /* 0x03880004083f15b2 */ /* 0x0010620008000100 */
[----:B------:R0:W2:Y:S04]  /*02f0*/  @UP2 SYNCS.EXCH.64 URZ, [UR8+0x38810], UR4 ;  /* 0x03881004083f25b2 */ /* 0x0000a80008000100 */
        /* <DEDUP_REMOVED lines=16> */
.L_x_6649:
        /* <DEDUP_REMOVED lines=22> */
.L_x_6650:
        /* <DEDUP_REMOVED lines=18> */
.L_x_6651:
        /* <DEDUP_REMOVED lines=22> */
.L_x_6652:
        /* <DEDUP_REMOVED lines=22> */
.L_x_6653:
[----:B0-----:R-:W-:Y:S01]  /*0940*/  UMOV UR4, 0x1 ;  /* 0x0000000100047882 */ /* 0x001fe20000000000 */
[----:B------:R-:W-:Y:S01]  /*0950*/  PLOP3.LUT P0, PT, PT, PT, UP0, 0x80, 0x0 ;  /* 0x000000000000781c */ /* 0x000fe20003f0f008 */
[----:B------:R-:W-:Y:S01]  /*0960*/  USEL UR4, UR4, 0x2, !UP0 ;  /* 0x0000000204047887 */ /* 0x000fe2000c000000 */
[----:B------:R-:W-:-:S05]  /*0970*/  NOP ;  /* 0x0000000000007918 */ /* 0x000fca0000000000 */
[----:B------:R-:W-:-:S05]  /*0980*/  IMAD.U32 R2, RZ, RZ, UR4 ;  /* 0x00000004ff027e24 */ /* 0x000fca000f8e00ff */
[----:B------:R0:W-:Y:S01]  /*0990*/  STL [R1+0x2c], R2 ;  /* 0x00002c0201007387 */ /* 0x0001e20000100800 */
[----:B-123--:R-:W-:Y:S06]  /*09a0*/  BAR.SYNC.DEFER_BLOCKING 0x0 ;  /* 0x0000000000007b1d */ /* 0x00efec0000010000 */
[----:B------:R-:W-:Y:S05]  /*09b0*/  @!P0 BRA `(.L_x_6654) ;  /* 0x000000f000dc8947 */ /* 0x000fea0003800000 */
.L_x_6655:
[----:B------:R-:W-:-:S08]  /*09c0*/  NOP ;  /* 0x0000000000007918 */ /* 0x000fd00000000000 */
[----:B------:R-:W1:Y:S02]  /*09d0*/  USETMAXREG.TRY_ALLOC.CTAPOOL UP0, 0xf0 ;  /* 0x000000f0000079c8 */ /* 0x000e640008000600 */
[----:B-1----:R-:W-:-:S13]  /*09e0*/  PLOP3.LUT P0, PT, PT, PT, UP0, 0x80, 0x0 ;  /* 0x000000000000781c */ /* 0x002fda0003f0f008 */
[----:B------:R-:W-:Y:S05]  /*09f0*/  @!P0 BRA `(.L_x_6655) ;  /* 0xfffffffc00f08947 */ /* 0x000fea000383ffff */
[----:B0-----:R-:W0:Y:S01]  /*0a00*/  S2R R2, SR_TID.X ;  /* 0x0000000000027919 */ /* 0x001e220000002100 */
[----:B------:R-:W1:Y:S01]  /*0a10*/  S2UR UR5, SR_CgaCtaId ;  /* 0x00000000000579c3 */ /* 0x000e620000008800 */
[----:B------:R-:W-:Y:S02]  /*0a20*/  UMOV UR4, 0x400 ;  /* 0x0000040000047882 */ /* 0x000fe40000000000 */
[----:B-1----:R-:W-:-:S06]  /*0a30*/  ULEA UR4, UR5, UR4, 0x18 ;  /* 0x0000000405047291 */ /* 0x002fcc000f8ec03f */
[----:B------:R-:W-:Y:S01]  /*0a40*/  IMAD.U32 R17, RZ, RZ, UR4 ;  /* 0x00000004ff117e24 */ /* 0x000fe2000f8e00ff */
[----:B0-----:R-:W-:Y:S01]  /*0a50*/  LOP3.LUT R0, R2, 0xffffff80, RZ, 0xc0, !PT ;  /* 0xffffff8002007812 */ /* 0x001fe200078ec0ff */
[----:B------:R-:W-:-:S03]  /*0a60*/  ULDC UR4, c[0x0][0xd14] ;  /* 0x0003450000047ab9 */ /* 0x000fc60000000800 */
[----:B------:R-:W-:-:S13]  /*0a70*/  ISETP.NE.AND P0, PT, R0, 0x80, PT ;  /* 0x000000800000780c */ /* 0x000fda0003f05270 */
[----:B------:R-:W-:Y:S06]  /*0a80*/  @!P0 BAR.ARV 0x8, 0xa0 ;  /* 0x0202800000008b1d */ /* 0x000fec0000002000 */
[----:B------:R-:W-:-:S13]  /*0a90*/  ISETP.GE.U32.AND P0, PT, R2, 0x100, PT ;  /* 0x000001000200780c */ /* 0x000fda0003f06070 */
[----:B------:R-:W-:Y:S08]  /*0aa0*/  @P0 BAR.ARV 0xf, 0x100 ;  /* 0x03c4000000000b1d */ /* 0x000ff00000002000 */
[----:B------:R-:W-:Y:S06]  /*0ab0*/  BAR.SYNC.DEFER_BLOCKING 0x5, 0x120 ;  /* 0x0144800000007b1d */ /* 0x000fec0000010000 */
[----:B------:R-:W0:Y:S02]  /*0ac0*/  LDS.128 R184, [R17+0x388d0] ;  /* 0x0388d00011b87984 */ /* 0x000e240000000c00 */
[----:B------:R-:W-:Y:S06]  /*0ad0*/  BAR.ARV 0x4, 0x120 ;  /* 0x0104800000007b1d */ /* 0x000fec0000002000 */
[----:B0-----:R-:W-:-:S13]  /*0ae0*/  ISETP.GE.AND P0, PT, R187, UR4, PT ;  /* 0x00000004bb007c0c */ /* 0x001fda000bf06270 */
[----:B------:R-:W-:Y:S05]  /*0af0*/  @P0 EXIT ;  /* 0x000000000000094d */ /* 0x000fea0003800000 */
[----:B------:R-:W2:Y:S01]  /*0b00*/  LDL R3, [R1+0x2c] ;  /* 0x00002c0001037983 */ /* 0x000ea20000100800 */
[----:B------:R-:W-:Y:S01]  /*0b10*/  VIADD R198, R2, 0xffffff80 ;  /* 0xffffff8002c67836 */ /* 0x000fe20000000000 */
[----:B------:R-:W-:Y:S01]  /*0b20*/  MOV R191, 0x20 ;  /* 0x0000002000bf7802 */ /* 0x000fe20000000f00 */
[----:B------:R-:W-:Y:S01]  /*0b30*/  IMAD.MOV.U32 R16, RZ, RZ, RZ ;  /* 0x000000ffff107224 */ /* 0x000fe200078e00ff */
[----:B------:R-:W-:Y:S01]  /*0b40*/  R2UR UR5, R186 ;  /* 0x00000000ba0572ca */ /* 0x000fe200000e0000 */
[----:B------:R-:W-:Y:S01]  /*0b50*/  UMOV UR36, URZ ;  /* 0x0000003f00247c82 */ /* 0x000fe20008000000 */
[----:B--2---:R-:W-:Y:S02]  /*0b60*/  R2UR UR4, R3 ;  /* 0x00000000030472ca */ /* 0x004fe400000e0000 */
[----:B------:R-:W-:-:S04]  /*0b70*/  SHF.R.S32.HI R3, RZ, 0x1f, R198 ;  /* 0x0000001fff037819 */ /* 0x000fc800000114c6 */
[CC--:B------:R-:W-:Y:S02]  /*0b80*/  LEA.HI R0, R3.reuse, R198.reuse, RZ, 0x4 ;  /* 0x000000c603007211 */ /* 0x0c0fe400078f20ff */
[----:B------:R-:W-:Y:S02]  /*0b90*/  LEA.HI R4, R3, R198, RZ, 0x5 ;  /* 0x000000c603047211 */ /* 0x000fe400078f28ff */
[----:B------:R-:W-:Y:S02]  /*0ba0*/  SHF.R.S32.HI R11, RZ, 0x4, R0 ;  /* 0x00000004ff0b7819 */ /* 0x000fe40000011400 */
[C---:B------:R-:W-:Y:S01]  /*0bb0*/  LOP3.LUT R7, R0.reuse, 0xfffffff0, RZ, 0xc0, !PT ;  /* 0xfffffff000077812 */ /* 0x040fe200078ec0ff */
[----:B------:R-:W-:Y:S01]  /*0bc0*/  ULOP3.LUT UR41, UR4, 0x1, URZ, 0xfc, !UPT ;  /* 0x0000000104297892 */ /* 0x000fe2000f8efc3f */
[--C-:B------:R-:W-:Y:S02]  /*0bd0*/  SHF.R.S32.HI R13, RZ, 0x5, R4.reuse ;  /* 0x00000005ff0d7819 */ /* 0x100fe40000011404 */
[----:B------:R-:W-:Y:S01]  /*0be0*/  LEA.HI R2, R0, R11, RZ, 0x1 ;  /* 0x0000000b00027211 */ /* 0x000fe200078f08ff */
[----:B------:R-:W-:Y:S01]  /*0bf0*/  IMAD.IADD R9, R198, 0x1, -R7 ;  /* 0x00000001c6097824 */ /* 0x000fe200078e0a07 */
[----:B------:R-:W-:-:S02]  /*0c00*/  SHF.R.S32.HI R4, RZ, 0x1f, R4 ;  /* 0x0000001fff047819 */ /* 0x000fc40000011404 */
[----:B------:R-:W-:Y:S02]  /*0c10*/  LOP3.LUT R2, R2, 0x1ffffffe, RZ, 0xc0, !PT ;  /* 0x1ffffffe02027812 */ /* 0x000fe400078ec0ff */
[----:B------:R-:W-:Y:S02]  /*0c20*/  LEA.HI R4, R4, R13, RZ, 0x2 ;  /* 0x0000000d04047211 */ /* 0x000fe400078f10ff */
[----:B------:R-:W-:Y:S01]  /*0c30*/  LEA.HI R5, R3, R198, RZ, 0x7 ;  /* 0x000000c603057211 */ /* 0x000fe200078f38ff */
[----:B------:R-:W-:Y:S01]  /*0c40*/  IMAD.IADD R11, R11, 0x1, -R2 ;  /* 0x000000010b0b7824 */ /* 0x000fe200078e0a02 */
[----:B------:R-:W-:Y:S02]  /*0c50*/  SHF.R.S32.HI R0, RZ, 0x1f, R9 ;  /* 0x0000001fff007819 */ /* 0x000fe40000011409 */
[----:B------:R-:W-:Y:S01]  /*0c60*/  LOP3.LUT R4, R4, 0x3ffffc, RZ, 0xc0, !PT ;  /* 0x003ffffc04047812 */ /* 0x000fe200078ec0ff */
[----:B------:R-:W-:Y:S01]  /*0c70*/  IMAD.SHL.U32 R11, R11, 0x8, RZ ;  /* 0x000000080b0b7824 */ /* 0x000fe200078e00ff */
[----:B------:R-:W-:-:S02]  /*0c80*/  SHF.R.S32.HI R196, RZ, 0x7, R5 ;  /* 0x00000007ffc47819 */ /* 0x000fc40000011405 */
[----:B------:R-:W-:Y:S01]  /*0c90*/  LEA.HI R2, R0, R9, RZ, 0x3 ;  /* 0x0000000900027211 */ /* 0x000fe200078f18ff */
[----:B------:R-:W-:Y:S01]  /*0ca0*/  IMAD.IADD R6, R13, 0x1, -R4 ;  /* 0x000000010d067824 */ /* 0x000fe200078e0a04 */
[----:B------:R-:W-:Y:S01]  /*0cb0*/  LOP3.LUT R7, R5, 0xffffff80, RZ, 0xc0, !PT ;  /* 0xffffff8005077812 */ /* 0x000fe200078ec0ff */
[----:B------:R-:W-:Y:S01]  /*0cc0*/  IMAD R15, R196, 0x100, R9 ;  /* 0x00000100c40f7824 */ /* 0x000fe200078e0209 */
[C---:B------:R-:W-:Y:S01]  /*0cd0*/  LOP3.LUT R4, R2.reuse, 0xfffffff8, RZ, 0xc0, !PT ;  /* 0xfffffff802047812 */ /* 0x040fe200078ec0ff */
[----:B------:R-:W-:Y:S01]  /*0ce0*/  IMAD.SHL.U32 R8, R2, 0x40, RZ ;  /* 0x0000004002087824 */ /* 0x000fe200078e00ff */
[----:B------:R-:W-:Y:S01]  /*0cf0*/  IADD3 R7, R198, -R7, RZ ;  /* 0x80000007c6077210 */ /* 0x000fe20007ffe0ff */
[----:B------:R-:W-:Y:S01]  /*0d00*/  IMAD R12, R6, 0x10, R15 ;  /* 0x00000010060c7824 */ /* 0x000fe200078e020f */
[----:B------:R-:W-:Y:S01]  /*0d10*/  LEA.HI R3, R3, R198, RZ, 0x3 ;  /* 0x000000c603037211 */ /* 0x000fe200078f18ff */
[----:B------:R-:W-:Y:S01]  /*0d20*/  IMAD.IADD R6, R9, 0x1, -R4 ;  /* 0x0000000109067824 */ /* 0x000fe200078e0a04 */
[----:B------:R-:W-:Y:S01]  /*0d30*/  LOP3.LUT R10, R8, 0x7ffffe00, RZ, 0xc0, !PT ;  /* 0x7ffffe00080a7812 */ /* 0x000fe200078ec0ff */
[----:B------:R-:W-:Y:S01]  /*0d40*/  IMAD.U32 R197, R12, 0x40, R11 ;  /* 0x000000400cc57824 */ /* 0x000fe200078e000b */
[----:B------:R-:W-:Y:S01]  /*0d50*/  SHF.R.S32.HI R0, RZ, 0x1f, R7 ;  /* 0x0000001fff007819 */ /* 0x000fe20000011407 */
[----:B------:R-:W-:Y:S01]  /*0d60*/  IMAD.SHL.U32 R8, R6, 0x40, RZ ;  /* 0x0000004006087824 */ /* 0x000fe200078e00ff */
[----:B------:R-:W-:-:S02]  /*0d70*/  LEA R10, R13, R10, 0xa ;  /* 0x0000000a0d0a7211 */ /* 0x000fc400078e50ff */
[----:B------:R-:W-:Y:S02]  /*0d80*/  LEA.HI R2, R0, R7, RZ, 0x2 ;  /* 0x0000000700027211 */ /* 0x000fe400078f10ff */
[----:B------:R-:W-:Y:S02]  /*0d90*/  LOP3.LUT R8, R8, 0x1c0, RZ, 0xc0, !PT ;  /* 0x000001c008087812 */ /* 0x000fe400078ec0ff */
[----:B------:R-:W-:Y:S02]  /*0da0*/  SHF.R.S32.HI R4, RZ, 0x2, R2 ;  /* 0x00000002ff047819 */ /* 0x000fe40000011402 */
[----:B------:R-:W-:Y:S02]  /*0db0*/  LOP3.LUT R11, R8, 0x8, R11, 0xf8, !PT ;  /* 0x00000008080b7812 */ /* 0x000fe400078ef80b */
[----:B------:R-:W-:Y:S02]  /*0dc0*/  SHF.R.U32.HI R8, RZ, 0x3, R8 ;  /* 0x00000003ff087819 */ /* 0x000fe40000011608 */
[----:B------:R-:W-:-:S02]  /*0dd0*/  SHF.R.S32.HI R9, RZ, 0x1f, R2 ;  /* 0x0000001fff097819 */ /* 0x000fc40000011402 */
[----:B------:R-:W-:Y:S02]  /*0de0*/  LOP3.LUT R11, R11, R8, RZ, 0x3c, !PT ;  /* 0x000000080b0b7212 */ /* 0x000fe400078e3cff */
[----:B------:R-:W-:Y:S02]  /*0df0*/  R2P PR, R6, 0x6 ;  /* 0x0000000606007804 */ /* 0x000fe40000000000 */
[----:B------:R-:W-:Y:S01]  /*0e00*/  LOP3.LUT R2, R2, 0x7ffffffc, RZ, 0xc0, !PT ;  /* 0x7ffffffc02027812 */ /* 0x000fe200078ec0ff */
[----:B------:R-:W-:Y:S01]  /*0e10*/  IMAD.IADD R10, R10, 0x1, R11 ;  /* 0x000000010a0a7824 */ /* 0x000fe200078e020b */
[----:B------:R-:W-:Y:S02]  /*0e20*/  LEA.HI R9, R9, R4, RZ, 0x3 ;  /* 0x0000000409097211 */ /* 0x000fe400078f18ff */
[----:B------:R-:W-:Y:S01]  /*0e30*/  LEA.HI R5, R5, R196, RZ, 0x1 ;  /* 0x000000c405057211 */ /* 0x000fe200078f08ff */
[----:B------:R-:W-:Y:S01]  /*0e40*/  IMAD R189, R10, 0x2, R17 ;  /* 0x000000020abd7824 */ /* 0x000fe200078e0211 */
[----:B------:R-:W-:Y:S01]  /*0e50*/  LEA.HI R0, R0, R7, RZ, 0x5 ;  /* 0x0000000700007211 */ /* 0x000fe200078f28ff */
[----:B------:R-:W-:Y:S01]  /*0e60*/  IMAD.IADD R22, R7, 0x1, -R2 ;  /* 0x0000000107167824 */ /* 0x000fe200078e0a02 */
[----:B------:R-:W-:Y:S01]  /*0e70*/  LOP3.LUT R9, R9, 0xfffffff8, RZ, 0xc0, !PT ;  /* 0xfffffff809097812 */ /* 0x000fe200078ec0ff */
[----:B------:R-:W-:Y:S01]  /*0e80*/  VIADD R192, R189, 0x36400 ;  /* 0x00036400bdc07836 */ /* 0x000fe20000000000 */
[----:B------:R-:W-:Y:S01]  /*0e90*/  LOP3.LUT R7, R3, 0x1ffffff8, RZ, 0xc0, !PT ;  /* 0x1ffffff803077812 */ /* 0x000fe200078ec0ff */
[----:B------:R-:W-:Y:S01]  /*0ea0*/  VIADD R190, R189, 0x36440 ;  /* 0x00036440bdbe7836 */ /* 0x000fe20000000000 */
[----:B------:R-:W-:Y:S01]  /*0eb0*/  LOP3.LUT R5, R5, 0xfffffe, RZ, 0xc0, !PT ;  /* 0x00fffffe05057812 */ /* 0x000fe200078ec0ff */
[----:B------:R-:W-:Y:S01]  /*0ec0*/  IMAD.IADD R9, R4, 0x1, -R9 ;  /* 0x0000000104097824 */ /* 0x000fe200078e0a09 */
[----:B------:R-:W-:Y:S01]  /*0ed0*/  SEL R191, R191, 0xffffffe0, !P1 ;  /* 0xffffffe0bfbf7807 */ /* 0x000fe20004800000 */
[----:B------:R-:W-:Y:S01]  /*0ee0*/  IMAD.IADD R7, R198, 0x1, -R7 ;  /* 0x00000001c6077824 */ /* 0x000fe200078e0a07 */
[----:B------:R-:W-:Y:S01]  /*0ef0*/  SHF.R.S32.HI R0, RZ, 0x5, R0 ;  /* 0x00000005ff007819 */ /* 0x000fe20000011400 */
[----:B------:R-:W-:Y:S01]  /*0f00*/  @P2 VIADD R190, R192, 0xffffffc0 ;  /* 0xffffffc0c0be2836 */ /* 0x000fe20000000000 */
[----:B------:R-:W-:Y:S01]  /*0f10*/  IADD3 R5, R196, -R5, RZ ;  /* 0x80000005c4057210 */ /* 0x000fe20007ffe0ff */
[----:B------:R-:W-:Y:S01]  /*0f20*/  IMAD.IADD R192, R192, 0x1, R191 ;  /* 0x00000001c0c07824 */ /* 0x000fe200078e02bf */
[----:B------:R-:W-:Y:S01]  /*0f30*/  SHF.R.S32.HI R194, RZ, 0x3, R3 ;  /* 0x00000003ffc27819 */ /* 0x000fe20000011403 */
[----:B------:R-:W-:-:S02]  /*0f40*/  IMAD R18, R0, 0x10, R9 ;  /* 0x0000001000127824 */ /* 0x000fc400078e0209 */
[----:B------:R-:W-:Y:S02]  /*0f50*/  IMAD.MOV.U32 R2, RZ, RZ, RZ ;  /* 0x000000ffff027224 */ /* 0x000fe400078e00ff */
[----:B------:R-:W-:Y:S02]  /*0f60*/  IMAD.SHL.U32 R23, R7, 0x8, RZ ;  /* 0x0000000807177824 */ /* 0x000fe400078e00ff */
[----:B------:R-:W-:Y:S02]  /*0f70*/  IMAD.SHL.U32 R188, R5, 0x100, RZ ;  /* 0x0000010005bc7824 */ /* 0x000fe400078e00ff */
[----:B------:R-:W-:Y:S02]  /*0f80*/  IMAD.SHL.U32 R22, R22, 0x2, RZ ;  /* 0x0000000216167824 */ /* 0x000fe400078e00ff */
[----:B------:R-:W-:-:S07]  /*0f90*/  IMAD.IADD R191, R191, 0x1, R190 ;  /* 0x00000001bfbf7824 */ /* 0x000fce00078e02be */
.L_x_6706:
[----:B0-----:R-:W0:Y:S01]  /*0fa0*/  LDC.64 R4, c[0x0][0xd60] ;  /* 0x00035800ff047b82 */ /* 0x001e220000000a00 */
[----:B------:R-:W-:Y:S01]  /*0fb0*/  ULDC.64 UR10, c[0x0][0x208] ;  /* 0x00008200000a7ab9 */ /* 0x000fe20000000a00 */
[----:B------:R-:W-:Y:S01]  /*0fc0*/  ULDC.64 UR6, c[0x0][0xb20] ;  /* 0x0002c80000067ab9 */ /* 0x000fe20000000a00 */
[----:B------:R-:W-:-:S05]  /*0fd0*/  ULDC.64 UR8, c[0x0][0xb10] ;  /* 0x0002c40000087ab9 */ /* 0x000fca0000000a00 */
[----:B-1----:R-:W1:Y:S08]  /*0fe0*/  LDC.64 R8, c[0x0][0x3f8] ;  /* 0x0000fe00ff087b82 */ /* 0x002e700000000a00 */
[----:B--2---:R-:W2:Y:S01]  /*0ff0*/  LDC R184, c[0x0][0x288] ;  /* 0x0000a200ffb87b82 */ /* 0x004ea20000000800 */
[----:B0-----:R-:W-:-:S07]  /*1000*/  IMAD.WIDE R4, R187, 0x4, R4 ;  /* 0x00000004bb047825 */ /* 0x001fce00078e0204 */
[----:B------:R-:W0:Y:S01]  /*1010*/  LDC R0, c[0x0][0x404] ;  /* 0x00010100ff007b82 */ /* 0x000e220000000800 */
[----:B---3--:R-:W3:Y:S01]  /*1020*/  LDG.E R4, desc[UR10][R4.64] ;  /* 0x0000000a04047981 */ /* 0x008ee2000c1e1900 */
[----:B------:R-:W-:Y:S01]  /*1030*/  UISETP.NE.U32.AND UP0, UPT, UR6, URZ, UPT ;  /* 0x0000003f0600728c */ /* 0x000fe2000bf05070 */
[----:B------:R-:W-:Y:S01]  /*1040*/  MOV R3, RZ ;  /* 0x000000ff00037202 */ /* 0x000fe20000000f00 */
[----:B------:R-:W-:-:S04]  /*1050*/  UISETP.NE.U32.AND UP1, UPT, UR8, URZ, UPT ;  /* 0x0000003f0800728c */ /* 0x000fc8000bf25070 */
[----:B------:R-:W4:Y:S01]  /*1060*/  LDC R11, c[0x0][0x2e0] ;  /* 0x0000b800ff0b7b82 */ /* 0x000f220000000800 */
[----:B------:R-:W-:Y:S02]  /*1070*/  UISETP.NE.AND.EX UP0, UPT, UR7, URZ, UPT, UP0 ;  /* 0x0000003f0700728c */ /* 0x000fe4000bf05300 */
[----:B------:R-:W-:-:S04]  /*1080*/  UISETP.NE.AND.EX UP1, UPT, UR9, URZ, UPT, UP1 ;  /* 0x0000003f0900728c */ /* 0x000fc8000bf25310 */
[----:B------:R-:W-:Y:S02]  /*1090*/  PLOP3.LUT P0, PT, PT, PT, UP0, 0x80, 0x0 ;  /* 0x000000000000781c */ /* 0x000fe40003f0f008 */
[----:B------:R-:W-:Y:S01]  /*10a0*/  PLOP3.LUT P2, PT, PT, PT, UP1, 0x80, 0x0 ;  /* 0x000000000000781c */ /* 0x000fe20003f4f018 */
[----:B------:R-:W-:Y:S01]  /*10b0*/  UMOV UR40, UR5 ;  /* 0x0000000500287c82 */ /* 0x000fe20008000000 */
[----:B---3--:R-:W-:-:S13]  /*10c0*/  R2UR UR38, R4 ;  /* 0x00000000042672ca */ /* 0x008fda00000e0000 */
[----:B------:R-:W-:Y:S02]  /*10d0*/  USHF.R.S32.HI UR39, URZ, 0x1f, UR38 ;  /* 0x0000001f3f277899 */ /* 0x000fe40008011426 */
[----:B------:R-:W-:-:S04]  /*10e0*/  @UP0 ULEA UR6, UP2, UR38, UR6, 0x2 ;  /* 0x0000000626060291 */ /* 0x000fc8000f84103f */
[----:B------:R-:W-:Y:S02]  /*10f0*/  @UP0 ULEA.HI.X UR7, UR38, UR7, UR39, 0x2, UP2 ;  /* 0x0000000726070291 */ /* 0x000fe400090f1427 */
[----:B------:R-:W-:Y:S01]  /*1100*/  @UP1 ULEA UR8, UP0, UR38, UR8, 0x2 ;  /* 0x0000000826081291 */ /* 0x000fe2000f80103f */
[----:B------:R-:W-:-:S03]  /*1110*/  IMAD.U32 R4, RZ, RZ, UR6 ;  /* 0x00000006ff047e24 */ /* 0x000fc6000f8e00ff */
[----:B------:R-:W-:Y:S01]  /*1120*/  IMAD.U32 R5, RZ, RZ, UR7 ;  /* 0x00000007ff057e24 */ /* 0x000fe2000f8e00ff */
[----:B------:R-:W-:Y:S01]  /*1130*/  @UP1 ULEA.HI.X UR9, UR38, UR9, UR39, 0x2, UP0 ;  /* 0x0000000926091291 */ /* 0x000fe200080f1427 */
[----:B------:R-:W-:Y:S01]  /*1140*/  IMAD.U32 R6, RZ, RZ, UR8 ;  /* 0x00000008ff067e24 */ /* 0x000fe2000f8e00ff */
[----:B------:R-:W-:Y:S02]  /*1150*/  ULDC.64 UR6, c[0x0][0xb18] ;  /* 0x0002c60000067ab9 */ /* 0x000fe40000000a00 */
[----:B------:R3:W5:Y:S01]  /*1160*/  @P0 LDG.E R3, desc[UR10][R4.64] ;  /* 0x0000000a04030981 */ /* 0x000762000c1e1900 */
[----:B-1----:R-:W-:Y:S01]  /*1170*/  ISETP.NE.U32.AND P0, PT, R8, RZ, PT ;  /* 0x000000ff0800720c */ /* 0x002fe20003f05070 */
[----:B------:R-:W-:Y:S01]  /*1180*/  IMAD.U32 R7, RZ, RZ, UR9 ;  /* 0x00000009ff077e24 */ /* 0x000fe2000f8e00ff */
[----:B------:R-:W-:Y:S02]  /*1190*/  ISETP.NE.U32.AND P1, PT, RZ, UR6, PT ;  /* 0x00000006ff007c0c */ /* 0x000fe4000bf25070 */
[----:B------:R-:W-:-:S02]  /*11a0*/  ISETP.NE.AND.EX P0, PT, R9, RZ, PT, P0 ;  /* 0x000000ff0900720c */ /* 0x000fc40003f05300 */
[----:B--2---:R3:W5:Y:S01]  /*11b0*/  @P2 LDG.E R184, desc[UR10][R6.64] ;  /* 0x0000000a06b82981 */ /* 0x004762000c1e1900 */
[----:B------:R-:W-:Y:S02]  /*11c0*/  ISETP.NE.AND.EX P1, PT, RZ, UR7, PT, P1 ;  /* 0x00000007ff007c0c */ /* 0x000fe4000bf25310 */
[----:B0-----:R-:W-:Y:S01]  /*11d0*/  SEL R0, R0, 0x1, P0 ;  /* 0x0000000100007807 */ /* 0x001fe20000000000 */
[----:B----4-:R-:W-:Y:S10]  /*11e0*/  @P2 BRA `(.L_x_6656) ;  /* 0x0000000000302947 */ /* 0x010ff40003800000 */
[----:B------:R-:W-:Y:S02]  /*11f0*/  ULDC.64 UR4, c[0x0][0xaf8] ;  /* 0x0002be0000047ab9 */ /* 0x000fe40000000a00 */
[----:B------:R-:W-:-:S04]  /*1200*/  ISETP.NE.U32.AND P0, PT, RZ, UR4, PT ;  /* 0x00000004ff007c0c */ /* 0x000fc8000bf05070 */
[----:B------:R-:W-:-:S13]  /*1210*/  ISETP.NE.AND.EX P0, PT, RZ, UR5, PT, P0 ;  /* 0x00000005ff007c0c */ /* 0x000fda000bf05300 */
[----:B------:R-:W-:Y:S05]  /*1220*/  @!P0 BRA `(.L_x_6656) ;  /* 0x0000000000208947 */ /* 0x000fea0003800000 */
[----:B------:R-:W-:Y:S01]  /*1230*/  ULDC.64 UR4, c[0x0][0xaf8] ;  /* 0x0002be0000047ab9 */ /* 0x000fe20000000a00 */
[----:B------:R-:W-:Y:S01]  /*1240*/  ULDC.64 UR8, c[0x0][0x208] ;  /* 0x0000820000087ab9 */ /* 0x000fe20000000a00 */
[----:B------:R-:W-:-:S06]  /*1250*/  UIMAD.WIDE UR4, UR38, 0x4, UR4 ;  /* 0x00000004260478a5 */ /* 0x000fcc000f8e0204 */
[----:B---3--:R-:W-:Y:S02]  /*1260*/  IMAD.U32 R4, RZ, RZ, UR4 ;  /* 0x00000004ff047e24 */ /* 0x008fe4000f8e00ff */
[----:B------:R-:W-:-:S05]  /*1270*/  IMAD.U32 R5, RZ, RZ, UR5 ;  /* 0x00000005ff057e24 */ /* 0x000fca000f8e00ff */
[----:B-----5:R-:W2:Y:S04]  /*1280*/  LDG.E R184, desc[UR8][R4.64] ;  /* 0x0000000804b87981 */ /* 0x020ea8000c1e1900 */
[----:B------:R-:W2:Y:S02]  /*1290*/  LDG.E R7, desc[UR8][R4.64+0x4] ;  /* 0x0000040804077981 */ /* 0x000ea4000c1e1900 */
[----:B--2---:R-:W-:-:S07]  /*12a0*/  IADD3 R184, -R184, R7, RZ ;  /* 0x00000007b8b87210 */ /* 0x004fce0007ffe1ff */
.L_x_6656:
[----:B------:R-:W-:Y:S02]  /*12b0*/  IMAD R186, R0, R11, RZ ;  /* 0x0000000b00ba7224 */ /* 0x000fe400078e02ff */
[----:B------:R-:W-:Y:S01]  /*12c0*/  IMAD.MOV.U32 R193, RZ, RZ, R185 ;  /* 0x000000ffffc17224 */ /* 0x000fe200078e00b9 */
[----:B------:R-:W-:Y:S06]  /*12d0*/  @!P1 BRA `(.L_x_6657) ;  /* 0x00000000001c9947 */ /* 0x000fec0003800000 */
[----:B------:R-:W-:Y:S01]  /*12e0*/  ULEA UR4, UP0, UR38, UR6, 0x2 ;  /* 0x0000000626047291 */ /* 0x000fe2000f80103f */
[----:B------:R-:W-:-:S03]  /*12f0*/  ULDC.64 UR8, c[0x0][0x208] ;  /* 0x0000820000087ab9 */ /* 0x000fc60000000a00 */
[----:B------:R-:W-:Y:S02]  /*1300*/  ULEA.HI.X UR5, UR38, UR7, UR39, 0x2, UP0 ;  /* 0x0000000726057291 */ /* 0x000fe400080f1427 */
[----:B---3--:R-:W-:-:S04]  /*1310*/  IMAD.U32 R4, RZ, RZ, UR4 ;  /* 0x00000004ff047e24 */ /* 0x008fc8000f8e00ff */
[----:B------:R-:W-:-:S05]  /*1320*/  IMAD.U32 R5, RZ, RZ, UR5 ;  /* 0x00000005ff057e24 */ /* 0x000fca000f8e00ff */
[----:B------:R0:W5:Y:S01]  /*1330*/  LDG.E R186, desc[UR8][R4.64] ;  /* 0x0000000804ba7981 */ /* 0x000162000c1e1900 */
[----:B------:R-:W-:Y:S05]  /*1340*/  BRA `(.L_x_6658) ;  /* 0x0000000000307947 */ /* 0x000fea0003800000 */
.L_x_6657:
        /* <DEDUP_REMOVED lines=9> */
[----:B------:R-:W2:Y:S04]  /*13e0*/  LDG.E R186, desc[UR6][R4.64] ;  /* 0x0000000604ba7981 */ /* 0x000ea8000c1e1900 */
[----:B------:R-:W2:Y:S02]  /*13f0*/  LDG.E R7, desc[UR6][R4.64+0x4] ;  /* 0x0000040604077981 */ /* 0x000ea4000c1e1900 */
[----:B--2---:R-:W-:-:S07]  /*1400*/  IMAD.IADD R186, R7, 0x1, -R186 ;  /* 0x0000000107ba7824 */ /* 0x004fce00078e0aba */
.L_x_6658:
[----:B-----5:R-:W-:Y:S01]  /*1410*/  IADD3 R186, -R3, R186, RZ ;  /* 0x000000ba03ba7210 */ /* 0x020fe20007ffe1ff */
[----:B------:R-:W-:Y:S01]  /*1420*/  UISETP.NE.AND UP0, UPT, UR37, 0x1, UPT ;  /* 0x000000012500788c */ /* 0x000fe2000bf05270 */
[----:B------:R-:W-:Y:S02]  /*1430*/  LEA R3, R185, 0x7f, 0x6 ;  /* 0x0000007fb9037811 */ /* 0x000fe400078e30ff */
[----:B------:R-:W-:Y:S02]  /*1440*/  CS2R R150, SRZ ;  /* 0x0000000000967805 */ /* 0x000fe4000001ff00 */
[----:B------:R-:W-:Y:S01]  /*1450*/  CS2R R148, SRZ ;  /* 0x0000000000947805 */ /* 0x000fe2000001ff00 */
[C---:B------:R-:W-:Y:S01]  /*1460*/  VIADD R0, R186.reuse, 0x3f ;  /* 0x0000003fba007836 */ /* 0x040fe20000000000 */
[----:B0--3--:R-:W-:Y:S02]  /*1470*/  IADD3 R4, R186, R3, -R184 ;  /* 0x00000003ba047210 */ /* 0x009fe40007ffe8b8 */
[----:B------:R-:W-:-:S02]  /*1480*/  CS2R R146, SRZ ;  /* 0x0000000000927805 */ /* 0x000fc4000001ff00 */
[----:B------:R-:W-:Y:S02]  /*1490*/  PLOP3.LUT P0, PT, PT, PT, UP0, 0x80, 0x0 ;  /* 0x000000000000781c */ /* 0x000fe40003f0f008 */
[----:B------:R-:W-:Y:S02]  /*14a0*/  CS2R R144, SRZ ;  /* 0x0000000000907805 */ /* 0x000fe4000001ff00 */
[----:B------:R-:W-:Y:S02]  /*14b0*/  SHF.R.S32.HI R3, RZ, 0x1f, R0 ;  /* 0x0000001fff037819 */ /* 0x000fe40000011400 */
[----:B------:R-:W-:Y:S02]  /*14c0*/  CS2R R142, SRZ ;  /* 0x00000000008e7805 */ /* 0x000fe4000001ff00 */
[----:B------:R-:W-:Y:S02]  /*14d0*/  SHF.R.S32.HI R5, RZ, 0x1f, R4 ;  /* 0x0000001fff057819 */ /* 0x000fe40000011404 */
[----:B------:R-:W-:-:S02]  /*14e0*/  CS2R R140, SRZ ;  /* 0x00000000008c7805 */ /* 0x000fc4000001ff00 */
[----:B------:R-:W-:Y:S01]  /*14f0*/  LEA.HI R3, R3, R0, RZ, 0x6 ;  /* 0x0000000003037211 */ /* 0x000fe200078f30ff */
[----:B------:R-:W-:Y:S01]  /*1500*/  IMAD.MOV.U32 R0, RZ, RZ, RZ ;  /* 0x000000ffff007224 */ /* 0x000fe200078e00ff */
[----:B------:R-:W-:Y:S02]  /*1510*/  LEA.HI R5, R5, R4, RZ, 0x6 ;  /* 0x0000000405057211 */ /* 0x000fe400078f30ff */
[----:B------:R-:W-:Y:S02]  /*1520*/  CS2R R138, SRZ ;  /* 0x00000000008a7805 */ /* 0x000fe4000001ff00 */
[----:B------:R-:W-:Y:S01]  /*1530*/  SHF.R.S32.HI R168, RZ, 0x6, R3 ;  /* 0x00000006ffa87819 */ /* 0x000fe20000011403 */
[----:B------:R-:W-:Y:S01]  /*1540*/  IMAD.MOV.U32 R3, RZ, RZ, RZ ;  /* 0x000000ffff037224 */ /* 0x000fe200078e00ff */
[----:B------:R-:W-:Y:S02]  /*1550*/  SHF.R.S32.HI R5, RZ, 0x6, R5 ;  /* 0x00000006ff057819 */ /* 0x000fe40000011405 */
[----:B------:R-:W-:-:S02]  /*1560*/  CS2R R136, SRZ ;  /* 0x0000000000887805 */ /* 0x000fc4000001ff00 */
[----:B------:R-:W-:Y:S02]  /*1570*/  CS2R R134, SRZ ;  /* 0x0000000000867805 */ /* 0x000fe4000001ff00 */
[----:B------:R-:W-:Y:S02]  /*1580*/  CS2R R132, SRZ ;  /* 0x0000000000847805 */ /* 0x000fe4000001ff00 */
[----:B------:R-:W-:Y:S02]  /*1590*/  VIMNMX R168, R168, R5, PT ;  /* 0x00000005a8a87248 */ /* 0x000fe40003fe0100 */
        /* <DEDUP_REMOVED lines=51> */
[----:B------:R-:W-:Y:S01]  /*18d0*/  CS2R R30, SRZ ;  /* 0x00000000001e7805 */ /* 0x000fe2000001ff00 */
[----:B------:R-:W-:Y:S01]  /*18e0*/  IMAD.MOV.U32 R169, RZ, RZ, RZ ;  /* 0x000000ffffa97224 */ /* 0x000fe200078e00ff */
[----:B------:R-:W-:-:S02]  /*18f0*/  MOV R24, RZ ;  /* 0x000000ff00187202 */ /* 0x000fc40000000f00 */
[----:B------:R-:W-:Y:S01]  /*1900*/  CS2R R170, SRZ ;  /* 0x0000000000aa7805 */ /* 0x000fe2000001ff00 */
[----:B------:R-:W-:Y:S02]  /*1910*/  IMAD.MOV.U32 R5, RZ, RZ, RZ ;  /* 0x000000ffff057224 */ /* 0x000fe400078e00ff */
[----:B------:R-:W-:Y:S01]  /*1920*/  IMAD.MOV.U32 R172, RZ, RZ, RZ ;  /* 0x000000ffffac7224 */ /* 0x000fe200078e00ff */
[----:B------:R-:W-:Y:S06]  /*1930*/  @!P0 BRA `(.L_x_6659) ;  /* 0x0000001400e88947 */ /* 0x000fec0003800000 */
        /* <DEDUP_REMOVED lines=13> */
[----:B------:R-:W-:Y:S01]  /*1a10*/  UMOV UR7, 0x40000040 ;  /* 0x4000004000077882 */ /* 0x000fe20000000000 */
[----:B------:R-:W1:Y:S01]  /*1a20*/  S2R R20, SR_TID.X ;  /* 0x0000000000147919 */ /* 0x000e620000002100 */
[----:B0-----:R-:W-:-:S04]  /*1a30*/  LEA.HI R5, R4, R4, RZ, 0x1 ;  /* 0x0000000404057211 */ /* 0x001fc800078f08ff */
[----:B------:R-:W-:Y:S01]  /*1a40*/  LOP3.LUT R5, R5, 0x1fffe, RZ, 0xc0, !PT ;  /* 0x0001fffe05057812 */ /* 0x000fe200078ec0ff */
[----:B------:R-:W-:-:S04]  /*1a50*/  WARPGROUP.ARRIVE ;  /* 0x00000000000079c5 */ /* 0x000fc80000000000 */
        /* <DEDUP_REMOVED lines=10> */
[----:B------:R-:W-:Y:S01]  /*1b00*/  VIADD R8, R5, 0x2 ;  /* 0x0000000205087836 */ /* 0x000fe20000000000 */
[----:B------:R-:W-:-:S02]  /*1b10*/  LOP3.LUT R7, R4, 0x2000000, RZ, 0xfc, !PT ;  /* 0x0200000004077812 */ /* 0x000fc400078efcff */
[----:B-1----:R-:W-:Y:S02]  /*1b20*/  LOP3.LUT R20, R20, 0x7f, RZ, 0xc0, !PT ;  /* 0x0000007f14147812 */ /* 0x002fe400078ec0ff */
[----:B------:R-:W-:Y:S02]  /*1b30*/  LEA R4, R2, R7, 0xc ;  /* 0x0000000702047211 */ /* 0x000fe400078e60ff */
[----:B------:R-:W-:Y:S01]  /*1b40*/  R2UR UR12, R8 ;  /* 0x00000000080c72ca */ /* 0x000fe200000e0000 */
[C---:B------:R-:W-:Y:S01]  /*1b50*/  VIADD R8, R5.reuse, 0x4 ;  /* 0x0000000405087836 */ /* 0x040fe20000000000 */
[C---:B------:R-:W-:Y:S01]  /*1b60*/  R2UR UR10, R4.reuse ;  /* 0x00000000040a72ca */ /* 0x040fe200000e0000 */
[----:B------:R-:W-:Y:S01]  /*1b70*/  VIADD R6, R4, 0x80 ;  /* 0x0000008004067836 */ /* 0x000fe20000000000 */
[----:B------:R-:W-:Y:S01]  /*1b80*/  ISETP.NE.AND P1, PT, R20, RZ, PT ;  /* 0x000000ff1400720c */ /* 0x000fe20003f25270 */
[----:B------:R-:W-:Y:S01]  /*1b90*/  VIADD R5, R5, 0x6 ;  /* 0x0000000605057836 */ /* 0x000fe20000000000 */
[----:B------:R-:W-:-:S02]  /*1ba0*/  R2UR UR16, R8 ;  /* 0x00000000081072ca */ /* 0x000fc400000e0000 */
[----:B------:R-:W-:Y:S01]  /*1bb0*/  R2UR UR14, R6 ;  /* 0x00000000060e72ca */ /* 0x000fe200000e0000 */
[C---:B------:R-:W-:Y:S01]  /*1bc0*/  VIADD R6, R4.reuse, 0x100 ;  /* 0x0000010004067836 */ /* 0x040fe20000000000 */
[----:B------:R-:W-:Y:S01]  /*1bd0*/  R2UR UR4, R5 ;  /* 0x00000000050472ca */ /* 0x000fe200000e0000 */
[----:B------:R-:W-:-:S03]  /*1be0*/  VIADD R4, R4, 0x180 ;  /* 0x0000018004047836 */ /* 0x000fc60000000000 */
[----:B------:R-:W-:Y:S01]  /*1bf0*/  R2UR UR18, R6 ;  /* 0x00000000061272ca */ /* 0x000fe200000e0000 */
[----:B------:R-:W-:Y:S01]  /*1c00*/  HGMMA.64x256x16.F32 R24, gdesc[UR8].tnspB, RZ, !UPT, gsb0 ;  /* 0x43e00000081879f0 */ /* 0x000fe2000c0008ff */
[----:B------:R-:W-:Y:S02]  /*1c10*/  R2UR UR6, R4 ;  /* 0x00000000040672ca */ /* 0x000fe400000e0000 */
[----:B------:R-:W-:-:S05]  /*1c20*/  @!P1 LEA R4, R2, R17, 0x3 ;  /* 0x0000001102049211 */ /* 0x000fca00078e18ff */
[----:B------:R-:W-:-:S05]  /*1c30*/  @!P1 VIADD R4, R4, 0x38860 ;  /* 0x0003886004049836 */ /* 0x000fca0000000000 */
        /* <DEDUP_REMOVED lines=17> */
.L_x_6662:
[----:B------:R-:W-:Y:S01]  /*1d50*/  BAR.SYNC.DEFER_BLOCKING 0xe, 0x100 ;  /* 0x0384000000007b1d */ /* 0x000fe20000010000 */
[----:B01----:R-:W-:Y:S01]  /*1d60*/  IMAD R4, R2, 0x40, R18 ;  /* 0x0000004002047824 */ /* 0x003fe200078e0212 */
[----:B------:R-:W-:Y:S01]  /*1d70*/  ISETP.GT.AND P2, PT, R168, RZ, PT ;  /* 0x000000ffa800720c */ /* 0x000fe20003f44270 */
[----:B------:R-:W-:Y:S02]  /*1d80*/  VIADD R2, R2, 0x1 ;  /* 0x0000000102027836 */ /* 0x000fe40000000000 */
[----:B------:R-:W-:Y:S01]  /*1d90*/  IMAD R4, R4, 0x4, R17 ;  /* 0x0000000404047824 */ /* 0x000fe200078e0211 */
[----:B------:R-:W-:Y:S01]  /*1da0*/  UMOV UR11, 0x40000040 ;  /* 0x40000040000b7882 */ /* 0x000fe20000000000 */
[----:B------:R-:W-:Y:S01]  /*1db0*/  UMOV UR15, 0x40000040 ;  /* 0x40000040000f7882 */ /* 0x000fe20000000000 */
[----:B------:R-:W-:Y:S01]  /*1dc0*/  ISETP.NE.AND P0, PT, R2, 0x2, PT ;  /* 0x000000020200780c */ /* 0x000fe20003f05270 */
[----:B------:R-:W-:Y:S01]  /*1dd0*/  UMOV UR19, 0x40000040 ;  /* 0x4000004000137882 */ /* 0x000fe20000000000 */
[----:B------:R-:W-:Y:S01]  /*1de0*/  UMOV UR7, 0x40000040 ;  /* 0x4000004000077882 */ /* 0x000fe20000000000 */
[----:B------:R-:W-:Y:S01]  /*1df0*/  VIADD R168, R168, 0xffffffff ;  /* 0xffffffffa8a87836 */ /* 0x000fe20000000000 */
[----:B------:R-:W-:Y:S01]  /*1e00*/  SEL R2, R2, RZ, P0 ;  /* 0x000000ff02027207 */ /* 0x000fe20000000000 */
[----:B------:R-:W0:Y:S04]  /*1e10*/  LDS R5, [R4+0x38400] ;  /* 0x0384000004057984 */ /* 0x000e280000000800 */
[----:B------:R1:W2:Y:S02]  /*1e20*/  LDS R6, [R4+0x38420] ;  /* 0x0384200004067984 */ /* 0x0002a40000000800 */
[----:B-1----:R-:W-:-:S05]  /*1e30*/  IMAD R4, R2, 0x1000, R7 ;  /* 0x0000100002047824 */ /* 0x002fca00078e0207 */
[----:B------:R-:W-:Y:S01]  /*1e40*/  R2UR UR10, R4 ;  /* 0x00000000040a72ca */ /* 0x000fe200000e0000 */
        /* <DEDUP_REMOVED lines=128> */
[----:B------:R-:W-:-:S04]  /*2650*/  IADD3 R5, R4, 0x80, RZ ;  /* 0x0000008004057810 */ /* 0x000fc80007ffe0ff */
[----:B------:R-:W-:Y:S01]  /*2660*/  R2UR UR14, R5 ;  /* 0x00000000050e72ca */ /* 0x000fe200000e0000 */
[----:B------:R-:W-:Y:S01]  /*2670*/  WARPGROUP.ARRIVE ;  /* 0x00000000000079c5 */ /* 0x000fe20000000000 */
[C---:B------:R-:W-:Y:S02]  /*2680*/  VIADD R5, R4.reuse, 0x100 ;  /* 0x0000010004057836 */ /* 0x040fe40000000000 */
[----:B------:R-:W-:-:S03]  /*2690*/  VIADD R4, R4, 0x180 ;  /* 0x0000018004047836 */ /* 0x000fc60000000000 */
[----:B------:R-:W-:Y:S01]  /*26a0*/  HGMMA.64x256x16.F32 R24, gdesc[UR8].tnspB, R24, gsb0 ;  /* 0x43e00000081879f0 */ /* 0x000fe20008000818 */
[----:B------:R-:W-:Y:S02]  /*26b0*/  R2UR UR18, R5 ;  /* 0x00000000051272ca */ /* 0x000fe400000e0000 */
[----:B------:R-:W-:Y:S01]  /*26c0*/  R2UR UR6, R4 ;  /* 0x00000000040672ca */ /* 0x000fe200000e0000 */
[----:B------:R-:W-:Y:S01]  /*26d0*/  @!P1 IMAD R4, R2, 0x8, R17 ;  /* 0x0000000802049824 */ /* 0x000fe200078e0211 */
[----:B------:R-:W-:-:S03]  /*26e0*/  SEL R5, RZ, 0x1, P0 ;  /* 0x00000001ff057807 */ /* 0x000fc60000000000 */
[----:B------:R-:W-:Y:S01]  /*26f0*/  @!P1 VIADD R4, R4, 0x38860 ;  /* 0x0003886004049836 */ /* 0x000fe20000000000 */
[----:B------:R-:W-:-:S04]  /*2700*/  LOP3.LUT R16, R16, R5, RZ, 0x3c, !PT ;  /* 0x0000000510107212 */ /* 0x000fc800078e3cff */
        /* <DEDUP_REMOVED lines=16> */
.L_x_6661:
[----:B------:R-:W-:Y:S01]  /*2810*/  BAR.SYNC.DEFER_BLOCKING 0xe, 0x100 ;  /* 0x0384000000007b1d */ /* 0x000fe20000010000 */
[C---:B01----:R-:W-:Y:S01]  /*2820*/  IMAD R4, R2.reuse, 0x40, R18 ;  /* 0x0000004002047824 */ /* 0x043fe200078e0212 */
[----:B------:R-:W-:Y:S01]  /*2830*/  PLOP3.LUT P0, PT, PT, PT, PT, 0x8, 0x0 ;  /* 0x000000000000781c */ /* 0x000fe20003f0e170 */
[----:B------:R-:W-:-:S03]  /*2840*/  VIADD R2, R2, 0x1 ;  /* 0x0000000102027836 */ /* 0x000fc60000000000 */
[----:B------:R-:W-:Y:S02]  /*2850*/  LEA R17, R4, R17, 0x2 ;  /* 0x0000001104117211 */ /* 0x000fe400078e10ff */
[----:B------:R-:W-:-:S04]  /*2860*/  ISETP.NE.AND P1, PT, R2, 0x2, PT ;  /* 0x000000020200780c */ /* 0x000fc80003f25270 */
[----:B------:R-:W-:Y:S02]  /*2870*/  SEL R7, RZ, 0x1, P1 ;  /* 0x00000001ff077807 */ /* 0x000fe40000800000 */
[----:B------:R-:W-:Y:S02]  /*2880*/  SEL R2, R2, RZ, P1 ;  /* 0x000000ff02027207 */ /* 0x000fe40000800000 */
[----:B------:R-:W-:Y:S01]  /*2890*/  LOP3.LUT R16, R16, R7, RZ, 0x3c, !PT ;  /* 0x0000000710107212 */ /* 0x000fe200078e3cff */
        /* <DEDUP_REMOVED lines=132> */
.L_x_6659:
[----:B------:R-:W-:Y:S02]  /*30e0*/  ISETP.GE.AND P1, PT, R168, 0x1, PT ;  /* 0x00000001a800780c */ /* 0x000fe40003f26270 */
[----:B------:R-:W-:-:S11]  /*30f0*/  PLOP3.LUT P0, PT, PT, PT, PT, 0x80, 0x0 ;  /* 0x000000000000781c */ /* 0x000fd60003f0f070 */
[----:B------:R-:W-:Y:S05]  /*3100*/  @!P1 BRA `(.L_x_6660) ;  /* 0x000000a000a89947 */ /* 0x000fea0003800000 */
[----:B------:R-:W0:Y:S02]  /*3110*/  SHFL.IDX PT, R0, R196, RZ, 0x1f ;  /* 0x00001fffc4007589 */ /* 0x000e2400000e0000 */
        /* <DEDUP_REMOVED lines=19> */
[----:B------:R-:W-:Y:S01]  /*3250*/  MOV R13, RZ ;  /* 0x000000ff000d7202 */ /* 0x000fe20000000f00 */
[----:B------:R-:W-:Y:S02]  /*3260*/  IMAD.U32 R6, RZ, RZ, UR4 ;  /* 0x00000004ff067e24 */ /* 0x000fe4000f8e00ff */
[----:B------:R-:W-:-:S02]  /*3270*/  IMAD.U32 R7, RZ, RZ, UR5 ;  /* 0x00000005ff077e24 */ /* 0x000fc4000f8e00ff */
[----:B------:R-:W-:Y:S02]  /*3280*/  IMAD.U32 R11, RZ, RZ, UR7 ;  /* 0x00000007ff0b7e24 */ /* 0x000fe4000f8e00ff */
[----:B------:R-:W-:Y:S02]  /*3290*/  IMAD.MOV.U32 R8, RZ, RZ, 0x70 ;  /* 0x00000070ff087424 */ /* 0x000fe400078e00ff */
[----:B0-----:R-:W-:-:S07]  /*32a0*/  IMAD.MOV.U32 R12, RZ, RZ, 0x1 ;  /* 0x00000001ff0c7424 */ /* 0x001fce00078e00ff */
[----:B------:R-:W-:-:S07]  /*32b0*/  LEPC R20, `(.L_x_6663) ;  /* 0x000000001014794e */ /* 0x000fce0000000000 */
[----:B-1----:R-:W-:Y:S05]  /*32c0*/  CALL.ABS.NOINC R14 ;  /* 0x000000000e007343 */ /* 0x002fea0003c00000 */
.L_x_6663:
[----:B------:R-:W-:Y:S01]  /*32d0*/  ULEA.HI UR4, UR36, UR36, URZ, 0x1 ;  /* 0x0000002424047291 */ /* 0x000fe2000f8f083f */
[----:B------:R-:W-:-:S03]  /*32e0*/  IMAD.U32 R0, RZ, RZ, UR41 ;  /* 0x00000029ff007e24 */ /* 0x000fc6000f8e00ff */
[----:B------:R-:W-:Y:S02]  /*32f0*/  ULOP3.LUT UR4, UR4, 0xfffffffe, URZ, 0xc0, !UPT ;  /* 0xfffffffe04047892 */ /* 0x000fe4000f8ec03f */
[----:B------:R-:W-:Y:S02]  /*3300*/  ISETP.NE.AND P0, PT, R0, 0x3, PT ;  /* 0x000000030000780c */ /* 0x000fe40003f05270 */
[----:B------:R-:W-:-:S06]  /*3310*/  UIADD3 UR4, UR36, -UR4, URZ ;  /* 0x8000000424047290 */ /* 0x000fcc000fffe03f */
[----:B------:R-:W-:-:S05]  /*3320*/  IMAD.U32 R4, RZ, RZ, UR4 ;  /* 0x00000004ff047e24 */ /* 0x000fca000f8e00ff */
[----:B------:R-:W-:-:S04]  /*3330*/  SHF.L.U32 R4, R4, 0x1f, RZ ;  /* 0x0000001f04047819 */ /* 0x000fc800000006ff */
[----:B------:R-:W0:Y:S02]  /*3340*/  SYNCS.PHASECHK.TRANS64.TRYWAIT P1, [R17+URZ+0x38800], R4 ;  /* 0x03880004110075a7 */ /* 0x000e24000802017f */
[----:B0-----:R-:W-:Y:S05]  /*3350*/  @!P1 BRA `(.L_x_6664) ;  /* 0x0000012000189947 */ /* 0x001fea0003800000 */
.L_x_6792:
[----:B------:R-:W-:Y:S05]  /*3360*/  @!P0 BRA `(.L_x_6665) ;  /* 0x0000000000048947 */ /* 0x000fea0003800000 */
[----:B------:R-:W-:Y:S01]  /*3370*/  BPT.TRAP 0x1 ;  /* 0x000000040000795c */ /* 0x000fe20000300000 */
.L_x_6665:
[----:B------:R-:W-:Y:S01]  /*3380*/  IMAD R5, R2, 0x8, R17 ;  /* 0x0000000802057824 */ /* 0x000fe200078e0211 */
[----:B------:R-:W-:-:S04]  /*3390*/  SHF.L.U32 R8, R16, 0x1f, RZ ;  /* 0x0000001f10087819 */ /* 0x000fc800000006ff */
[----:B------:R1:W2:Y:S01]  /*33a0*/  SYNCS.PHASECHK.TRANS64.TRYWAIT P1, [R5+URZ+0x38830], R8 ;  /* 0x03883008050075a7 */ /* 0x0002a2000802017f */
[----:B------:R-:W-:Y:S05]  /*33b0*/  @!P0 BRA `(.L_x_6666) ;  /* 0x0000000000048947 */ /* 0x000fea0003800000 */
[----:B------:R-:W-:Y:S01]  /*33c0*/  BPT.TRAP 0x1 ;  /* 0x000000040000795c */ /* 0x000fe20000300000 */
.L_x_6666:
[----:B------:R-:W-:-:S05]  /*33d0*/  VIADD R0, R17, 0x22400 ;  /* 0x0002240011007836 */ /* 0x000fca0000000000 */
[----:B------:R-:W-:-:S04]  /*33e0*/  SHF.R.U32.HI R0, RZ, 0x4, R0 ;  /* 0x00000004ff007819 */ /* 0x000fc80000011600 */
[----:B------:R-:W-:Y:S01]  /*33f0*/  LOP3.LUT R0, R0, 0x3fff, RZ, 0xc0, !PT ;  /* 0x00003fff00007812 */ /* 0x000fe200078ec0ff */
[----:B--2---:R-:W-:Y:S06]  /*3400*/  @P1 BRA `(.L_x_6667) ;  /* 0x0000000000081947 */ /* 0x004fec0003800000 */
[----:B------:R-:W2:Y:S02]  /*3410*/  SYNCS.PHASECHK.TRANS64.TRYWAIT P1, [R5+URZ+0x38830], R8 ;  /* 0x03883008050075a7 */ /* 0x000ea4000802017f */
[----:B--2---:R-:W-:Y:S05]  /*3420*/  @!P1 BRA `(.L_x_6668) ;  /* 0x0000011c00f89947 */ /* 0x004fea0003800000 */
.L_x_6667:
[----:B------:R-:W-:Y:S05]  /*3430*/  WARPSYNC.ALL ;  /* 0x0000000000007948 */ /* 0x000fea0003800000 */
[----:B------:R-:W-:Y:S01]  /*3440*/  LOP3.LUT R0, R0, 0x10000, RZ, 0xfc, !PT ;  /* 0x0001000000007812 */ /* 0x000fe200078efcff */
[----:B------:R-:W-:Y:S01]  /*3450*/  VIADD R3, R17, 0x20400 ;  /* 0x0002040011037836 */ /* 0x000fe20000000000 */
[----:B------:R-:W-:-:S03]  /*3460*/  WARPGROUP.ARRIVE ;  /* 0x00000000000079c5 */ /* 0x000fc60000000000 */
[----:B------:R-:W-:Y:S01]  /*3470*/  IMAD R6, R2, 0x200, R0 ;  /* 0x0000020002067824 */ /* 0x000fe200078e0200 */
[----:B------:R-:W-:Y:S01]  /*3480*/  UMOV UR27, 0x40000040 ;  /* 0x40000040001b7882 */ /* 0x000fe20000000000 */
[----:B------:R-:W-:Y:S01]  /*3490*/  UMOV UR25, 0x40000040 ;  /* 0x4000004000197882 */ /* 0x000fe20000000000 */
[----:B------:R-:W-:Y:S01]  /*34a0*/  SHF.R.U32.HI R3, RZ, 0x4, R3 ;  /* 0x00000004ff037819 */ /* 0x000fe20000011603 */
[----:B------:R-:W-:Y:S01]  /*34b0*/  UMOV UR23, 0x40000040 ;  /* 0x4000004000177882 */ /* 0x000fe20000000000 */
[----:B------:R-:W-:Y:S01]  /*34c0*/  R2UR UR26, R6 ;  /* 0x00000000061a72ca */ /* 0x000fe200000e0000 */
[----:B------:R-:W-:Y:S01]  /*34d0*/  UMOV UR21, 0x40000040 ;  /* 0x4000004000157882 */ /* 0x000fe20000000000 */
[----:B------:R-:W-:Y:S01]  /*34e0*/  LOP3.LUT R3, R3, 0x3fff, RZ, 0xc0, !PT ;  /* 0x00003fff03037812 */ /* 0x000fe200078ec0ff */
[----:B------:R-:W-:Y:S01]  /*34f0*/  UMOV UR19, 0x40000040 ;  /* 0x4000004000137882 */ /* 0x000fe20000000000 */
[----:B------:R-:W-:Y:S01]  /*3500*/  UMOV UR17, 0x40000040 ;  /* 0x4000004000117882 */ /* 0x000fe20000000000 */
[----:B------:R-:W-:Y:S01]  /*3510*/  UMOV UR15, 0x40000040 ;  /* 0x40000040000f7882 */ /* 0x000fe20000000000 */
[----:B------:R-:W-:Y:S01]  /*3520*/  LOP3.LUT R3, R3, 0x10000, RZ, 0xfc, !PT ;  /* 0x0001000003037812 */ /* 0x000fe200078efcff */
[----:B------:R-:W-:-:S03]  /*3530*/  UMOV UR13, 0x40000040 ;  /* 0x40000040000d7882 */ /* 0x000fc60000000000 */
[C---:B------:R-:W-:Y:S02]  /*3540*/  R2UR UR24, R3.reuse ;  /* 0x00000000031872ca */ /* 0x040fe400000e0000 */
[C---:B------:R-:W-:Y:S01]  /*3550*/  IADD3 R6, R3.reuse, 0x2, RZ ;  /* 0x0000000203067810 */ /* 0x040fe20007ffe0ff */
[----:B------:R-:W-:Y:S02]  /*3560*/  UIADD3 UR22, UR26, 0x2, URZ ;  /* 0x000000021a167890 */ /* 0x000fe4000fffe03f */
[----:B------:R-:W-:Y:S01]  /*3570*/  UIADD3 UR18, UR26, 0x4, URZ ;  /* 0x000000041a127890 */ /* 0x000fe2000fffe03f */
[----:B------:R-:W-:Y:S01]  /*3580*/  R2UR UR20, R6 ;  /* 0x00000000061472ca */ /* 0x000fe200000e0000 */
[C---:B------:R-:W-:Y:S01]  /*3590*/  VIADD R6, R3.reuse, 0x4 ;  /* 0x0000000403067836 */ /* 0x040fe20000000000 */
[----:B------:R-:W-:Y:S01]  /*35a0*/  UIADD3 UR14, UR26, 0x6, URZ ;  /* 0x000000061a0e7890 */ /* 0x000fe2000fffe03f */
[----:B------:R-:W-:-:S03]  /*35b0*/  VIADD R3, R3, 0x6 ;  /* 0x0000000603037836 */ /* 0x000fc60000000000 */
[----:B------:R-:W-:Y:S01]  /*35c0*/  R2UR UR16, R6 ;  /* 0x00000000061072ca */ /* 0x000fe200000e0000 */
[----:B------:R-:W-:Y:S01]  /*35d0*/  HGMMA.64x64x16.F32 R24, gdesc[UR24], RZ, !UPT, gsb0 ;  /* 0x00e00000181879f0 */ /* 0x000fe2000c0008ff */
[----:B------:R-:W-:Y:S02]  /*35e0*/  R2UR UR12, R3 ;  /* 0x00000000030c72ca */ /* 0x000fe400000e0000 */
        /* <DEDUP_REMOVED lines=10> */
[----:B------:R-:W3:Y:S02]  /*3690*/  SYNCS.PHASECHK.TRANS64.TRYWAIT P1, [R17+URZ+0x38810], R4 ;  /* 0x03881004110075a7 */ /* 0x000ee4000802017f */
[----:B---3--:R-:W-:Y:S05]  /*36a0*/  @!P1 BRA `(.L_x_6669) ;  /* 0x0000011c006c9947 */ /* 0x008fea0003800000 */
.L_x_6793:
[----:B------:R-:W-:Y:S05]  /*36b0*/  @!P0 BRA `(.L_x_6670) ;  /* 0x0000000000048947 */ /* 0x000fea0003800000 */
[----:B------:R-:W-:Y:S01]  /*36c0*/  BPT.TRAP 0x1 ;  /* 0x000000040000795c */ /* 0x000fe20000300000 */
.L_x_6670:
[----:B------:R4:W0:Y:S01]  /*36d0*/  SYNCS.PHASECHK.TRANS64.TRYWAIT P1, [R5+URZ+0x38850], R8 ;  /* 0x03885008050075a7 */ /* 0x000822000802017f */
[----:B------:R-:W-:Y:S05]  /*36e0*/  @!P0 BRA `(.L_x_6671) ;  /* 0x0000000000048947 */ /* 0x000fea0003800000 */
[----:B------:R-:W-:Y:S01]  /*36f0*/  BPT.TRAP 0x1 ;  /* 0x000000040000795c */ /* 0x000fe20000300000 */
.L_x_6671:
[C---:B------:R-:W-:Y:S02]  /*3700*/  VIADD R3, R17.reuse, 0x400 ;  /* 0x0000040011037836 */ /* 0x040fe40000000000 */
[----:B0--3--:R-:W-:-:S03]  /*3710*/  VIADD R4, R17, 0x26400 ;  /* 0x0002640011047836 */ /* 0x009fc60000000000 */
        /* <DEDUP_REMOVED lines=8> */
[----:B------:R-:W0:Y:S02]  /*37a0*/  SYNCS.PHASECHK.TRANS64.TRYWAIT P1, [R5+URZ+0x38850], R8 ;  /* 0x03885008050075a7 */ /* 0x000e24000802017f */
[----:B0-----:R-:W-:Y:S05]  /*37b0*/  @!P1 BRA `(.L_x_6673) ;  /* 0x0000011c003c9947 */ /* 0x001fea0003800000 */
.L_x_6672:
[----:B------:R-:W-:Y:S01]  /*37c0*/  R2UR UR8, R4 ;  /* 0x00000000040872ca */ /* 0x000fe200000e0000 */
[----:B------:R-:W-:Y:S01]  /*37d0*/  WARPGROUP.ARRIVE ;  /* 0x00000000000079c5 */ /* 0x000fe20000000000 */
[----:B------:R-:W-:Y:S01]  /*37e0*/  R2UR UR10, R6 ;  /* 0x00000000060a72ca */ /* 0x000fe200000e0000 */
[----:B------:R-:W-:Y:S01]  /*37f0*/  UMOV UR9, 0x40000040 ;  /* 0x4000004000097882 */ /* 0x000fe20000000000 */
[----:B------:R-:W-:Y:S01]  /*3800*/  UMOV UR11, 0x40000040 ;  /* 0x40000040000b7882 */ /* 0x000fe20000000000 */
[----:B012-4-:R-:W-:Y:S01]  /*3810*/  VIADD R8, R4, 0x2 ;  /* 0x0000000204087836 */ /* 0x017fe20000000000 */
[----:B------:R-:W-:Y:S01]  /*3820*/  IADD3 R7, R6, 0x2, RZ ;  /* 0x0000000206077810 */ /* 0x000fe20007ffe0ff */
[----:B------:R-:W-:Y:S01]  /*3830*/  UMOV UR5, 0x40000040 ;  /* 0x4000004000057882 */ /* 0x000fe20000000000 */
[----:B------:R-:W-:Y:S01]  /*3840*/  UMOV UR7, 0x40000040 ;  /* 0x4000004000077882 */ /* 0x000fe20000000000 */
[----:B------:R-:W0:Y:S01]  /*3850*/  S2R R9, SR_TID.X ;  /* 0x0000000000097919 */ /* 0x000e220000002100 */
[----:B------:R-:W-:Y:S01]  /*3860*/  R2UR UR4, R8 ;  /* 0x00000000080472ca */ /* 0x000fe200000e0000 */
[----:B------:R-:W-:Y:S01]  /*3870*/  VIADD R8, R4, 0x4 ;  /* 0x0000000404087836 */ /* 0x000fe20000000000 */
[----:B------:R-:W-:Y:S01]  /*3880*/  R2UR UR6, R7 ;  /* 0x00000000070672ca */ /* 0x000fe200000e0000 */
[C---:B------:R-:W-:Y:S01]  /*3890*/  VIADD R7, R6.reuse, 0x4 ;  /* 0x0000000406077836 */ /* 0x040fe20000000000 */
[----:B------:R-:W1:Y:S01]  /*38a0*/  S2R R57, SR_TID.X ;  /* 0x0000000000397919 */ /* 0x000e620000002100 */
[----:B------:R-:W-:Y:S01]  /*38b0*/  HGMMA.64x64x16.F32 R24, gdesc[UR8], R24, gsb0 ;  /* 0x00e00000081879f0 */ /* 0x000fe20008000818 */
[----:B------:R-:W-:-:S02]  /*38c0*/  VIADD R10, R6, 0x800 ;  /* 0x00000800060a7836 */ /* 0x000fc40000000000 */
[----:B------:R-:W-:-:S04]  /*38d0*/  IMAD R203, R2, 0x1000, R19 ;  /* 0x0000100002cb7824 */ /* 0x000fc800078e0213 */
[----:B------:R-:W-:Y:S01]  /*38e0*/  VIADD R205, R203, 0x80 ;  /* 0x00000080cbcd7836 */ /* 0x000fe20000000000 */
[----:B0-----:R-:W-:Y:S02]  /*38f0*/  SHF.R.U32.HI R9, RZ, 0x7, R9 ;  /* 0x00000007ff097819 */ /* 0x001fe40000011609 */
[----:B-1----:R-:W-:Y:S01]  /*3900*/  LOP3.LUT R57, R57, 0x7f, RZ, 0xc0, !PT ;  /* 0x0000007f39397812 */ /* 0x002fe200078ec0ff */
        /* <DEDUP_REMOVED lines=124> */
[----:B------:R-:W0:Y:S01]  /*40d0*/  SHFL.IDX PT, R7, R9, RZ, 0x1f ;  /* 0x00001fff09077589 */ /* 0x000e2200000e0000 */
[----:B------:R-:W-:Y:S01]  /*40e0*/  VIADD R8, R4, 0x800 ;  /* 0x0000080004087836 */ /* 0x000fe20000000000 */
[----:B0-----:R-:W-:-:S04]  /*40f0*/  ISETP.GT.AND P1, PT, R7, 0x7f, PT ;  /* 0x0000007f0700780c */ /* 0x001fc80003f24270 */
[----:B------:R-:W-:-:S05]  /*4100*/  SEL R7, RZ, 0x2, !P1 ;  /* 0x00000002ff077807 */ /* 0x000fca0004800000 */
        /* <DEDUP_REMOVED lines=135> */
[----:B------:R-:W-:-:S03]  /*4980*/  IMAD.IADD R12, R7, 0x1, R8 ;  /* 0x00000001070c7824 */ /* 0x000fc600078e0208 */
        /* <DEDUP_REMOVED lines=12> */
[----:B------:R-:W-:Y:S01]  /*4a50*/  LEA R11, R185, R18, 0x6 ;  /* 0x00000012b90b7211 */ /* 0x000fe200078e30ff */
        /* <DEDUP_REMOVED lines=22> */
[----:B------:R-:W-:-:S05]  /*4bc0*/  IMAD R7, R168, -0x40, R9 ;  /* 0xffffffc0a8077824 */ /* 0x000fca00078e0209 */
[----:B------:R-:W-:Y:S02]  /*4bd0*/  IADD3 R9, R186, 0x1, R7 ;  /* 0x00000001ba097810 */ /* 0x000fe40007ffe007 */
[----:B------:R-:W-:Y:S01]  /*4be0*/  IADD3 R7, -R22, R7, R186 ;  /* 0x0000000716077210 */ /* 0x000fe20007ffe1ba */
[----:B------:R-:W-:Y:S02]  /*4bf0*/  WARPGROUP.DEPBAR.LE gsb0, 0x0 ;  /* 0x00008000000079c5 */ /* 0x000fe40000010000 */
[----:B------:R-:W-:-:S06]  /*4c00*/  WARPGROUP.ARRIVE ;  /* 0x00000000000079c5 */ /* 0x000fcc0000000000 */
[----:B------:R-:W-:Y:S01]  /*4c10*/  HGMMA.64x64x16.F32 R24, gdesc[UR4], R24, gsb0 ;  /* 0x00e00000041879f0 */ /* 0x000fe20008000818 */
[----:B------:R-:W-:Y:S01]  /*4c20*/  R2UR UR4, R10 ;  /* 0x000000000a0472ca */ /* 0x000fe200000e0000 */
[----:B------:R-:W-:Y:S01]  /*4c30*/  UMOV UR5, 0x40000040 ;  /* 0x4000004000057882 */ /* 0x000fe20000000000 */
[----:B------:R-:W-:Y:S01]  /*4c40*/  R2UR UR6, R6 ;  /* 0x00000000060672ca */ /* 0x000fe200000e0000 */
[----:B------:R-:W-:Y:S01]  /*4c50*/  UMOV UR7, 0x40000040 ;  /* 0x4000004000077882 */ /* 0x000fe20000000000 */
[----:B------:R-:W-:-:S04]  /*4c60*/  IADD3 R6, -R22, R9, -R184 ;  /* 0x0000000916067210 */ /* 0x000fc80007ffe9b8 */
[----:B------:R-:W-:Y:S02]  /*4c70*/  VIADDMNMX R8, R11, R6, R7, PT ;  /* 0x000000060b087246 */ /* 0x000fe40003800107 */
[----:B------:R-:W-:Y:S02]  /*4c80*/  IADD3 R6, R6, 0x8, R11 ;  /* 0x0000000806067810 */ /* 0x000fe40007ffe00b */
[C---:B------:R-:W-:Y:S02]  /*4c90*/  ISETP.GT.AND P1, PT, R8.reuse, RZ, PT ;  /* 0x000000ff0800720c */ /* 0x040fe40003f24270 */
[C---:B------:R-:W-:Y:S02]  /*4ca0*/  ISETP.GT.AND P2, PT, R8.reuse, 0x1, PT ;  /* 0x000000010800780c */ /* 0x040fe40003f44270 */
[----:B------:R-:W-:Y:S01]  /*4cb0*/  ISETP.GT.AND P3, PT, R8, 0x8, PT ;  /* 0x000000080800780c */ /* 0x000fe20003f64270 */
[----:B------:R-:W-:Y:S02]  /*4cc0*/  WARPGROUP.DEPBAR.LE gsb0, 0x0 ;  /* 0x00008000000079c5 */ /* 0x000fe40000010000 */
[----:B------:R-:W-:-:S06]  /*4cd0*/  WARPGROUP.ARRIVE ;  /* 0x00000000000079c5 */ /* 0x000fcc0000000000 */
[----:B------:R-:W-:Y:S01]  /*4ce0*/  HGMMA.64x64x16.F32 R24, gdesc[UR4], R24, gsb0 ;  /* 0x00e00000041879f0 */ /* 0x000fe20008000818 */
[----:B------:R-:W-:Y:S01]  /*4cf0*/  ULDC UR4, c[0x0][0xad0] ;  /* 0x0002b40000047ab9 */ /* 0x000fe20000000800 */
[----:B------:R-:W-:Y:S01]  /*4d00*/  R2UR UR6, R203 ;  /* 0x00000000cb0672ca */ /* 0x000fe200000e0000 */
        /* <DEDUP_REMOVED lines=46> */
[----:B------:R-:W-:-:S02]  /*4ff0*/  ULDC UR4, c[0x0][0xa80] ;  /* 0x0002a00000047ab9 */ /* 0x000fc40000000800 */
        /* <DEDUP_REMOVED lines=45> */
[----:B--2---:R-:W-:-:S04]  /*52d0*/  FSEL R52, R52, -INF , P2 ;  /* 0xff80000034347808 */ /* 0x004fc80001000000 */
[----:B------:R-:W-:-:S03]  /*52e0*/  FMNMX.FTZ R8, R52, R9, !PT ;  /* 0x0000000934087209 */ /* 0x000fc60007810000 */
[----:B------:R-:W2:Y:S01]  /*52f0*/  MUFU.TANH R27, R27 ;  /* 0x0000001b001b7308 */ /* 0x000ea20000002400 */
[----:B0-----:R-:W-:-:S04]  /*5300*/  FSEL R53, R53, -INF , P1 ;  /* 0xff80000035357808 */ /* 0x001fc80000800000 */
[----:B------:R-:W-:-:S03]  /*5310*/  FMNMX.FTZ R8, R53, R8, !PT ;  /* 0x0000000835087209 */ /* 0x000fc60007810000 */
[----:B------:R-:W0:Y:S02]  /*5320*/  MUFU.TANH R30, R30 ;  /* 0x0000001e001e7308 */ /* 0x000e240000002400 */
[----:B------:R-:W3:Y:S06]  /*5330*/  SHFL.BFLY PT, R9, R8, 0x2, 0x1f ;  /* 0x0c401f0008097f89 */ /* 0x000eec00000e0000 */
[----:B------:R-:W4:Y:S08]  /*5340*/  MUFU.TANH R31, R31 ;  /* 0x0000001f001f7308 */ /* 0x000f300000002400 */
[----:B------:R-:W5:Y:S08]  /*5350*/  MUFU.TANH R34, R34 ;  /* 0x0000002200227308 */ /* 0x000f700000002400 */
[----:B------:R-:W5:Y:S01]  /*5360*/  MUFU.TANH R35, R35 ;  /* 0x0000002300237308 */ /* 0x000f620000002400 */
[----:B---3--:R-:W-:-:S02]  /*5370*/  FMNMX.FTZ R9, R8, R9, !PT ;  /* 0x0000000908097209 */ /* 0x008fc40007810000 */
[----:B------:R-:W-:-:S03]  /*5380*/  VIMNMX R8, R7, R6, PT ;  /* 0x0000000607087248 */ /* 0x000fc60003fe0100 */
[----:B------:R-:W3:Y:S01]  /*5390*/  SHFL.BFLY PT, R10, R9, 0x1, 0x1f ;  /* 0x0c201f00090a7f89 */ /* 0x000ee200000e0000 */
[C---:B------:R-:W-:Y:S01]  /*53a0*/  ISETP.GT.AND P1, PT, R8.reuse, RZ, PT ;  /* 0x000000ff0800720c */ /* 0x040fe20003f24270 */
[----:B------:R-:W3:Y:S01]  /*53b0*/  MUFU.TANH R38, R38 ;  /* 0x0000002600267308 */ /* 0x000ee20000002400 */
[C---:B------:R-:W-:Y:S02]  /*53c0*/  ISETP.GT.AND P2, PT, R8.reuse, 0x1, PT ;  /* 0x000000010800780c */ /* 0x040fe40003f44270 */
[----:B------:R-:W-:Y:S02]  /*53d0*/  ISETP.GT.AND P3, PT, R8, 0x8, PT ;  /* 0x000000080800780c */ /* 0x000fe40003f64270 */
[----:B-1----:R-:W-:Y:S02]  /*53e0*/  FSEL R26, R26, -INF , P1 ;  /* 0xff8000001a1a7808 */ /* 0x002fe40000800000 */
[----:B--2---:R-:W-:Y:S01]  /*53f0*/  FSEL R27, R27, -INF , P2 ;  /* 0xff8000001b1b7808 */ /* 0x004fe20001000000 */
[----:B------:R-:W1:Y:S01]  /*5400*/  MUFU.TANH R39, R39 ;  /* 0x0000002700277308 */ /* 0x000e620000002400 */
[----:B------:R-:W-:-:S02]  /*5410*/  ISETP.GT.AND P1, PT, R8, 0x9, PT ;  /* 0x000000090800780c */ /* 0x000fc40003f24270 */
[----:B0-----:R-:W-:Y:S02]  /*5420*/  FSEL R30, R30, -INF , P3 ;  /* 0xff8000001e1e7808 */ /* 0x001fe40001800000 */
[C---:B------:R-:W-:Y:S02]  /*5430*/  ISETP.GT.AND P2, PT, R8.reuse, 0x10, PT ;  /* 0x000000100800780c */ /* 0x040fe40003f44270 */
[----:B----4-:R-:W-:Y:S01]  /*5440*/  FSEL R31, R31, -INF , P1 ;  /* 0xff8000001f1f7808 */ /* 0x010fe20000800000 */
[----:B------:R-:W0:Y:S01]  /*5450*/  MUFU.TANH R42, R42 ;  /* 0x0000002a002a7308 */ /* 0x000e220000002400 */
[----:B------:R-:W-:Y:S02]  /*5460*/  ISETP.GT.AND P1, PT, R8, 0x11, PT ;  /* 0x000000110800780c */ /* 0x000fe40003f24270 */
[----:B-----5:R-:W-:Y:S02]  /*5470*/  FSEL R34, R34, -INF , P2 ;  /* 0xff80000022227808 */ /* 0x020fe40001000000 */
[----:B------:R-:W-:-:S02]  /*5480*/  ISETP.GT.AND P2, PT, R8, 0x18, PT ;  /* 0x000000180800780c */ /* 0x000fc40003f44270 */
[----:B---3--:R-:W-:Y:S01]  /*5490*/  FMNMX.FTZ R7, R9, R10, !PT ;  /* 0x0000000a09077209 */ /* 0x008fe20007810000 */
[----:B------:R-:W2:Y:S01]  /*54a0*/  MUFU.TANH R43, R43 ;  /* 0x0000002b002b7308 */ /* 0x000ea20000002400 */
[----:B------:R-:W-:Y:S02]  /*54b0*/  FMNMX.FTZ R9, R26, R27, !PT ;  /* 0x0000001b1a097209 */ /* 0x000fe40007810000 */
[----:B------:R-:W-:Y:S01]  /*54c0*/  FSEL R35, R35, -INF , P1 ;  /* 0xff80000023237808 */ /* 0x000fe20000800000 */
[----:B------:R-:W-:Y:S01]  /*54d0*/  FMUL.FTZ R10, R7, UR4 ;  /* 0x00000004070a7c20 */ /* 0x000fe20008410000 */
[----:B------:R-:W-:Y:S02]  /*54e0*/  FMNMX.FTZ R6, R30, R9, !PT ;  /* 0x000000091e067209 */ /* 0x000fe40007810000 */
[----:B------:R-:W-:Y:S01]  /*54f0*/  ISETP.GT.AND P1, PT, R8, 0x19, PT ;  /* 0x000000190800780c */ /* 0x000fe20003f24270 */
[----:B------:R-:W3:Y:S01]  /*5500*/  MUFU.TANH R46, R46 ;  /* 0x0000002e002e7308 */ /* 0x000ee20000002400 */
[----:B------:R-:W-:-:S02]  /*5510*/  FMNMX.FTZ R9, R31, R6, !PT ;  /* 0x000000061f097209 */ /* 0x000fc40007810000 */
[----:B------:R-:W-:Y:S02]  /*5520*/  FSEL R38, R38, -INF , P2 ;  /* 0xff80000026267808 */ /* 0x000fe40001000000 */
[----:B------:R-:W-:Y:S02]  /*5530*/  FMNMX.FTZ R6, R34, R9, !PT ;  /* 0x0000000922067209 */ /* 0x000fe40007810000 */
[----:B------:R-:W-:Y:S01]  /*5540*/  ISETP.GT.AND P3, PT, R8, 0x20, PT ;  /* 0x000000200800780c */ /* 0x000fe20003f64270 */
[----:B------:R-:W4:Y:S01]  /*5550*/  MUFU.TANH R47, R47 ;  /* 0x0000002f002f7308 */ /* 0x000f220000002400 */
[----:B------:R-:W-:Y:S02]  /*5560*/  FMNMX.FTZ R9, R35, R6, !PT ;  /* 0x0000000623097209 */ /* 0x000fe40007810000 */
[----:B-1----:R-:W-:Y:S02]  /*5570*/  FSEL R39, R39, -INF , P1 ;  /* 0xff80000027277808 */ /* 0x002fe40000800000 */
[----:B------:R-:W-:-:S02]  /*5580*/  FMNMX.FTZ R6, R38, R9, !PT ;  /* 0x0000000926067209 */ /* 0x000fc40007810000 */
[----:B------:R-:W-:Y:S01]  /*5590*/  ISETP.GT.AND P2, PT, R8, 0x21, PT ;  /* 0x000000210800780c */ /* 0x000fe20003f44270 */
[----:B------:R-:W1:Y:S01]  /*55a0*/  MUFU.TANH R50, R50 ;  /* 0x0000003200327308 */ /* 0x000e620000002400 */
[----:B0-----:R-:W-:Y:S02]  /*55b0*/  FSEL R42, R42, -INF , P3 ;  /* 0xff8000002a2a7808 */ /* 0x001fe40001800000 */
[----:B------:R-:W-:Y:S02]  /*55c0*/  FMNMX.FTZ R9, R39, R6, !PT ;  /* 0x0000000627097209 */ /* 0x000fe40007810000 */
[----:B------:R-:W-:Y:S02]  /*55d0*/  ISETP.GT.AND P1, PT, R8, 0x28, PT ;  /* 0x000000280800780c */ /* 0x000fe40003f24270 */
[----:B--2---:R-:W-:Y:S01]  /*55e0*/  FSEL R43, R43, -INF , P2 ;  /* 0xff8000002b2b7808 */ /* 0x004fe20001000000 */
[----:B------:R-:W0:Y:S01]  /*55f0*/  MUFU.TANH R51, R51 ;  /* 0x0000003300337308 */ /* 0x000e220000002400 */
[----:B------:R-:W-:-:S02]  /*5600*/  FMNMX.FTZ R6, R42, R9, !PT ;  /* 0x000000092a067209 */ /* 0x000fc40007810000 */
[----:B------:R-:W-:Y:S02]  /*5610*/  ISETP.GT.AND P4, PT, R8, 0x29, PT ;  /* 0x000000290800780c */ /* 0x000fe40003f84270 */
[----:B---3--:R-:W-:Y:S02]  /*5620*/  FSEL R46, R46, -INF , P1 ;  /* 0xff8000002e2e7808 */ /* 0x008fe40000800000 */
[----:B------:R-:W-:Y:S01]  /*5630*/  FMNMX.FTZ R9, R43, R6, !PT ;  /* 0x000000062b097209 */ /* 0x000fe20007810000 */
[----:B------:R-:W2:Y:S01]  /*5640*/  MUFU.TANH R54, R54 ;  /* 0x0000003600367308 */ /* 0x000ea20000002400 */
[----:B------:R-:W-:Y:S02]  /*5650*/  ISETP.GT.AND P3, PT, R8, 0x30, PT ;  /* 0x000000300800780c */ /* 0x000fe40003f64270 */
[----:B----4-:R-:W-:Y:S02]  /*5660*/  FSEL R47, R47, -INF , P4 ;  /* 0xff8000002f2f7808 */ /* 0x010fe40002000000 */
[----:B------:R-:W-:-:S02]  /*5670*/  FMNMX.FTZ R6, R46, R9, !PT ;  /* 0x000000092e067209 */ /* 0x000fc40007810000 */
[----:B------:R-:W-:Y:S01]  /*5680*/  FSETP.NEU.FTZ.AND P2, PT, R7, -INF , PT ;  /* 0xff8000000700780b */ /* 0x000fe20003f5d000 */
[----:B------:R-:W3:Y:S01]  /*5690*/  MUFU.TANH R55, R55 ;  /* 0x0000003700377308 */ /* 0x000ee20000002400 */
[----:B------:R-:W-:Y:S02]  /*56a0*/  ISETP.GT.AND P1, PT, R8, 0x31, PT ;  /* 0x000000310800780c */ /* 0x000fe40003f24270 */
[----:B-1----:R-:W-:Y:S02]  /*56b0*/  FSEL R50, R50, -INF , P3 ;  /* 0xff80000032327808 */ /* 0x002fe40001800000 */
[----:B------:R-:W-:Y:S02]  /*56c0*/  FMNMX.FTZ R9, R47, R6, !PT ;  /* 0x000000062f097209 */ /* 0x000fe40007810000 */
[----:B------:R-:W-:Y:S02]  /*56d0*/  FSEL R56, R10, RZ, P2 ;  /* 0x000000ff0a387208 */ /* 0x000fe40001000000 */
[----:B------:R-:W-:-:S02]  /*56e0*/  ISETP.GT.AND P2, PT, R8, 0x38, PT ;  /* 0x000000380800780c */ /* 0x000fc40003f44270 */
[----:B0-----:R-:W-:Y:S01]  /*56f0*/  FSEL R51, R51, -INF , P1 ;  /* 0xff80000033337808 */ /* 0x001fe20000800000 */
[--C-:B------:R-:W-:Y:S01]  /*5700*/  FFMA.FTZ R24, R24, UR4, -R56.reuse ;  /* 0x0000000418187c23 */ /* 0x100fe20008010838 */
[----:B------:R-:W-:Y:S01]  /*5710*/  FMNMX.FTZ R10, R50, R9, !PT ;  /* 0x00000009320a7209 */ /* 0x000fe20007810000 */
[--C-:B------:R-:W-:Y:S01]  /*5720*/  FFMA.FTZ R9, R25, UR4, -R56.reuse ;  /* 0x0000000419097c23 */ /* 0x100fe20008010838 */
[----:B------:R-:W-:Y:S01]  /*5730*/  ISETP.GT.AND P1, PT, R8, 0x39, PT ;  /* 0x000000390800780c */ /* 0x000fe20003f24270 */
[----:B------:R-:W-:Y:S01]  /*5740*/  MUFU.EX2 R6, R24 ;  /* 0x0000001800067308 */ /* 0x000fe20000000800 */
[----:B--2---:R-:W-:Y:S01]  /*5750*/  FSEL R54, R54, -INF , P2 ;  /* 0xff80000036367808 */ /* 0x004fe20001000000 */
[--C-:B------:R-:W-:Y:S01]  /*5760*/  FFMA.FTZ R12, R32, UR4, -R56.reuse ;  /* 0x00000004200c7c23 */ /* 0x100fe20008010838 */
[----:B------:R-:W-:Y:S01]  /*5770*/  FMNMX.FTZ R11, R51, R10, !PT ;  /* 0x0000000a330b7209 */ /* 0x000fe20007810000 */
[--C-:B------:R-:W-:Y:S01]  /*5780*/  FFMA.FTZ R10, R28, UR4, -R56.reuse ;  /* 0x000000041c0a7c23 */ /* 0x100fe20008010838 */
[----:B---3--:R-:W-:Y:S01]  /*5790*/  FSEL R55, R55, -INF , P1 ;  /* 0xff80000037377808 */ /* 0x008fe20000800000 */
        /* <DEDUP_REMOVED lines=13> */
[----:B------:R-:W-:Y:S01]  /*5870*/  FFMA.FTZ R174, R53, UR4, -R56 ;  /* 0x0000000435ae7c23 */ /* 0x000fe20008010838 */
[----:B------:R-:W1:Y:S08]  /*5880*/  MUFU.EX2 R9, R9 ;  /* 0x0000000900097308 */ /* 0x000e700000000800 */
[----:B------:R-:W-:Y:S08]  /*5890*/  MUFU.EX2 R10, R10 ;  /* 0x0000000a000a7308 */ /* 0x000ff00000000800 */
[----:B------:R-:W2:Y:S01]  /*58a0*/  MUFU.EX2 R11, R11 ;  /* 0x0000000b000b7308 */ /* 0x000ea20000000800 */
[----:B-1----:R-:W-:Y:S01]  /*58b0*/  F2FP.F16.F32.PACK_AB R152, R9, R6 ;  /* 0x000000060998723e */ /* 0x002fe200000000ff */
[----:B------:R-:W-:Y:S01]  /*58c0*/  FADD.FTZ R9, R6, R9 ;  /* 0x0000000906097221 */ /* 0x000fe20000010000 */
[----:B------:R-:W-:Y:S01]  /*58d0*/  IMAD.IADD R6, R186, 0x1, -R184 ;  /* 0x00000001ba067824 */ /* 0x000fe200078e0ab8 */
[----:B0-----:R-:W-:Y:S01]  /*58e0*/  FMNMX.FTZ R24, R8, R21, !PT ;  /* 0x0000001508187209 */ /* 0x001fe20007810000 */
[----:B------:R-:W-:-:S03]  /*58f0*/  FFMA.FTZ R21, R41, UR4, -R56 ;  /* 0x0000000429157c23 */ /* 0x000fc60008010838 */
[----:B------:R-:W-:Y:S01]  /*5900*/  MUFU.EX2 R12, R12 ;  /* 0x0000000c000c7308 */ /* 0x000fe20000000800 */
[----:B------:R-:W0:Y:S01]  /*5910*/  SHFL.BFLY PT, R25, R24, 0x1, 0x1f ;  /* 0x0c201f0018197f89 */ /* 0x000e2200000e0000 */
[----:B------:R-:W-:-:S06]  /*5920*/  LEA R6, R185, R6, 0x6 ;  /* 0x00000006b9067211 */ /* 0x000fcc00078e30ff */
[----:B------:R-:W1:Y:S01]  /*5930*/  MUFU.EX2 R13, R13 ;  /* 0x0000000d000d7308 */ /* 0x000e620000000800 */
[----:B--2---:R-:W-:Y:S01]  /*5940*/  F2FP.F16.F32.PACK_AB R154, R11, R10 ;  /* 0x0000000a0b9a723e */ /* 0x004fe200000000ff */
[----:B------:R-:W-:Y:S01]  /*5950*/  FADD.FTZ R10, R10, R9 ;  /* 0x000000090a0a7221 */ /* 0x000fe20000010000 */
[----:B------:R-:W-:-:S03]  /*5960*/  SHF.R.S32.HI R9, RZ, 0x1f, R6 ;  /* 0x0000001fff097819 */ /* 0x000fc60000011406 */
[----:B------:R-:W-:Y:S01]  /*5970*/  FADD.FTZ R11, R11, R10 ;  /* 0x0000000a0b0b7221 */ /* 0x000fe20000010000 */
[----:B------:R-:W-:Y:S01]  /*5980*/  LEA.HI R9, R9, R6, RZ, 0x6 ;  /* 0x0000000609097211 */ /* 0x000fe200078f30ff */
[----:B------:R-:W-:Y:S03]  /*5990*/  MUFU.EX2 R14, R14 ;  /* 0x0000000e000e7308 */ /* 0x000fe60000000800 */
[----:B------:R-:W-:-:S04]  /*59a0*/  SHF.R.S32.HI R9, RZ, 0x6, R9 ;  /* 0x00000006ff097819 */ /* 0x000fc80000011409 */
[----:B------:R-:W-:Y:S01]  /*59b0*/  VIMNMX R9, RZ, R9, !PT ;  /* 0x00000009ff097248 */ /* 0x000fe20007fe0100 */
[----:B------:R-:W2:Y:S01]  /*59c0*/  MUFU.EX2 R15, R15 ;  /* 0x0000000f000f7308 */ /* 0x000ea20000000800 */
[----:B0-----:R-:W-:Y:S02]  /*59d0*/  FMNMX.FTZ R8, R24, R25, !PT ;  /* 0x0000001918087209 */ /* 0x001fe40007810000 */
[C---:B-1----:R-:W-:Y:S01]  /*59e0*/  F2FP.F16.F32.PACK_AB R156, R13.reuse, R12 ;  /* 0x0000000c0d9c723e */ /* 0x042fe200000000ff */
[----:B------:R-:W-:Y:S01]  /*59f0*/  FADD.FTZ R12, R12, R11 ;  /* 0x0000000b0c0c7221 */ /* 0x000fe20000010000 */
[C---:B------:R-:W-:Y:S01]  /*5a00*/  FSETP.NEU.FTZ.AND P1, PT, R8.reuse, -INF , PT ;  /* 0xff8000000800780b */ /* 0x040fe20003f3d000 */
[----:B------:R-:W-:Y:S02]  /*5a10*/  FMUL.FTZ R24, R8, UR4 ;  /* 0x0000000408187c20 */ /* 0x000fe40008410000 */
[----:B------:R-:W-:Y:S01]  /*5a20*/  MUFU.EX2 R20, R20 ;  /* 0x0000001400147308 */ /* 0x000fe20000000800 */
[----:B------:R-:W-:Y:S01]  /*5a30*/  FADD.FTZ R13, R13, R12 ;  /* 0x0000000c0d0d7221 */ /* 0x000fe20000010000 */
[----:B------:R-:W-:Y:S01]  /*5a40*/  VIADD R12, R168, 0xfffffffe ;  /* 0xfffffffea80c7836 */ /* 0x000fe20000000000 */
[----:B------:R-:W-:-:S02]  /*5a50*/  FSEL R25, R24, RZ, P1 ;  /* 0x000000ff18197208 */ /* 0x000fc40000800000 */
[----:B------:R-:W-:Y:S02]  /*5a60*/  ISETP.NE.AND P1, PT, R57, RZ, PT ;  /* 0x000000ff3900720c */ /* 0x000fe40003f25270 */
[----:B------:R-:W-:Y:S01]  /*5a70*/  ISETP.GE.AND P2, PT, R12, R9, PT ;  /* 0x000000090c00720c */ /* 0x000fe20003f46270 */
        /* <DEDUP_REMOVED lines=22> */
[----:B------:R-:W-:-:S03]  /*5be0*/  @!P1 VIADD R5, R5, 0x38860 ;  /* 0x0003886005059836 */ /* 0x000fc60000000000 */
[----:B------:R-:W-:Y:S01]  /*5bf0*/  FADD.FTZ R15, R15, R14 ;  /* 0x0000000e0f0f7221 */ /* 0x000fe20000010000 */
[----:B------:R-:W1:Y:S01]  /*5c00*/  MUFU.EX2 R176, R176 ;  /* 0x000000b000b07308 */ /* 0x000e620000000800 */
[----:B------:R-:W-:-:S07]  /*5c10*/  @!P1 PRMT R5, RZ, 0x654, R5 ;  /* 0x00000654ff059816 */ /* 0x000fce0000000005 */
[----:B------:R-:W-:Y:S08]  /*5c20*/  MUFU.EX2 R177, R177 ;  /* 0x000000b100b17308 */ /* 0x000ff00000000800 */
[----:B------:R-:W2:Y:S01]  /*5c30*/  MUFU.EX2 R178, R178 ;  /* 0x000000b200b27308 */ /* 0x000ea20000000800 */
[----:B-1----:R-:W-:Y:S01]  /*5c40*/  F2FP.F16.F32.PACK_AB R153, R176, R175 ;  /* 0x000000afb099723e */ /* 0x002fe200000000ff */
[----:B------:R-:W-:-:S06]  /*5c50*/  FADD.FTZ R176, R175, R176 ;  /* 0x000000b0afb07221 */ /* 0x000fcc0000010000 */
[----:B------:R-:W-:Y:S08]  /*5c60*/  MUFU.EX2 R179, R179 ;  /* 0x000000b300b37308 */ /* 0x000ff00000000800 */
[----:B------:R-:W1:Y:S01]  /*5c70*/  MUFU.EX2 R180, R180 ;  /* 0x000000b400b47308 */ /* 0x000e620000000800 */
[----:B--2---:R-:W-:Y:S01]  /*5c80*/  F2FP.F16.F32.PACK_AB R155, R178, R177 ;  /* 0x000000b1b29b723e */ /* 0x004fe200000000ff */
[----:B------:R-:W-:Y:S01]  /*5c90*/  BAR.SYNC.DEFER_BLOCKING 0xf, 0x100 ;  /* 0x03c4000000007b1d */ /* 0x000fe20000010000 */
[----:B------:R-:W-:-:S04]  /*5ca0*/  FADD.FTZ R177, R177, R176 ;  /* 0x000000b0b1b17221 */ /* 0x000fc80000010000 */
[----:B------:R-:W-:Y:S01]  /*5cb0*/  FADD.FTZ R178, R178, R177 ;  /* 0x000000b1b2b27221 */ /* 0x000fe20000010000 */
[----:B------:R-:W-:Y:S08]  /*5cc0*/  MUFU.EX2 R181, R181 ;  /* 0x000000b500b57308 */ /* 0x000ff00000000800 */
[----:B------:R-:W2:Y:S01]  /*5cd0*/  MUFU.EX2 R182, R182 ;  /* 0x000000b600b67308 */ /* 0x000ea20000000800 */
[----:B-1----:R-:W-:Y:S01]  /*5ce0*/  F2FP.F16.F32.PACK_AB R157, R180, R179 ;  /* 0x000000b3b49d723e */ /* 0x002fe200000000ff */
[----:B------:R-:W-:-:S04]  /*5cf0*/  FADD.FTZ R179, R179, R178 ;  /* 0x000000b2b3b37221 */ /* 0x000fc80000010000 */
[----:B------:R-:W-:Y:S02]  /*5d00*/  FADD.FTZ R180, R180, R179 ;  /* 0x000000b3b4b47221 */ /* 0x000fe40000010000 */
[----:B------:R-:W1:Y:S01]  /*5d10*/  MUFU.EX2 R21, R21 ;  /* 0x0000001500157308 */ /* 0x000e620000000800 */
[----:B------:R3:W-:Y:S07]  /*5d20*/  STSM.16.M88.4 [R189+0x36400], R152 ;  /* 0x03640098bd007844 */ /* 0x0007ee0000000200 */
[----:B------:R-:W-:Y:S01]  /*5d30*/  MUFU.EX2 R169, R169 ;  /* 0x000000a900a97308 */ /* 0x000fe20000000800 */
[----:B--2---:R-:W-:Y:S01]  /*5d40*/  F2FP.F16.F32.PACK_AB R159, R182, R181 ;  /* 0x000000b5b69f723e */ /* 0x004fe200000000ff */
[----:B------:R-:W-:-:S04]  /*5d50*/  FADD.FTZ R181, R181, R180 ;  /* 0x000000b4b5b57221 */ /* 0x000fc80000010000 */
[----:B------:R3:W-:Y:S01]  /*5d60*/  STSM.16.M88.4 [R192], R156 ;  /* 0x0000009cc0007844 */ /* 0x0007e20000000200 */
[----:B------:R-:W-:Y:S01]  /*5d70*/  FADD.FTZ R182, R182, R181 ;  /* 0x000000b5b6b67221 */ /* 0x000fe20000010000 */
        /* <DEDUP_REMOVED lines=18> */
[----:B------:R3:W-:Y:S01]  /*5ea0*/  STSM.16.M88.4 [R190], R160 ;  /* 0x000000a0be007844 */ /* 0x0007e20000000200 */
[----:B------:R-:W-:Y:S01]  /*5eb0*/  FADD.FTZ R187, R202, R187 ;  /* 0x000000bbcabb7221 */ /* 0x000fe20000010000 */
[----:B------:R-:W-:Y:S08]  /*5ec0*/  MUFU.EX2 R173, R173 ;  /* 0x000000ad00ad7308 */ /* 0x000ff00000000800 */
[----:B------:R-:W2:Y:S01]  /*5ed0*/  MUFU.EX2 R174, R174 ;  /* 0x000000ae00ae7308 */ /* 0x000ea20000000800 */
[----:B-1----:R-:W-:Y:S01]  /*5ee0*/  F2FP.F16.F32.PACK_AB R164, R172, R171 ;  /* 0x000000abaca4723e */ /* 0x002fe200000000ff */
[----:B------:R-:W-:-:S04]  /*5ef0*/  FADD.FTZ R171, R171, R170 ;  /* 0x000000aaabab7221 */ /* 0x000fc80000010000 */
[----:B------:R-:W-:Y:S02]  /*5f00*/  FADD.FTZ R172, R172, R171 ;  /* 0x000000abacac7221 */ /* 0x000fe40000010000 */
[----:B------:R-:W-:Y:S08]  /*5f10*/  MUFU.EX2 R204, R204 ;  /* 0x000000cc00cc7308 */ /* 0x000ff00000000800 */
[----:B------:R-:W1:Y:S01]  /*5f20*/  MUFU.EX2 R199, R199 ;  /* 0x000000c700c77308 */ /* 0x000e620000000800 */
[----:B--2---:R-:W-:-:S07]  /*5f30*/  F2FP.F16.F32.PACK_AB R166, R174, R173 ;  /* 0x000000adaea6723e */ /* 0x004fce00000000ff */
[----:B------:R-:W-:Y:S08]  /*5f40*/  MUFU.EX2 R201, R201 ;  /* 0x000000c900c97308 */ /* 0x000ff00000000800 */
[----:B------:R-:W2:Y:S01]  /*5f50*/  MUFU.EX2 R206, R206 ;  /* 0x000000ce00ce7308 */ /* 0x000ea20000000800 */
[----:B-1----:R-:W-:Y:S01]  /*5f60*/  F2FP.F16.F32.PACK_AB R165, R199, R204 ;  /* 0x000000ccc7a5723e */ /* 0x002fe200000000ff */
[----:B------:R-:W-:-:S04]  /*5f70*/  FADD.FTZ R204, R204, R187 ;  /* 0x000000bbcccc7221 */ /* 0x000fc80000010000 */
[----:B------:R-:W-:Y:S01]  /*5f80*/  FADD.FTZ R204, R199, R204 ;  /* 0x000000ccc7cc7221 */ /* 0x000fe20000010000 */
[----:B--2---:R-:W-:-:S03]  /*5f90*/  F2FP.F16.F32.PACK_AB R167, R206, R201 ;  /* 0x000000c9cea7723e */ /* 0x004fc600000000ff */
[----:B------:R-:W-:Y:S02]  /*5fa0*/  FADD.FTZ R201, R201, R204 ;  /* 0x000000ccc9c97221 */ /* 0x000fe40000010000 */
[----:B------:R3:W-:Y:S01]  /*5fb0*/  STSM.16.M88.4 [R191], R164 ;  /* 0x000000a4bf007844 */ /* 0x0007e20000000200 */
[----:B0-----:R-:W-:Y:S01]  /*5fc0*/  WARPGROUP.ARRIVE ;  /* 0x00000000000079c5 */ /* 0x001fe20000000000 */
[----:B------:R-:W-:-:S05]  /*5fd0*/  FADD.FTZ R6, R206, R201 ;  /* 0x000000c9ce067221 */ /* 0x000fca0000010000 */
        /* <DEDUP_REMOVED lines=31> */
[----:B0-----:R-:W-:-:S04]  /*61d0*/  FADD.FTZ R5, R173, R172 ;  /* 0x000000acad057221 */ /* 0x001fc80000010000 */
[----:B------:R-:W-:Y:S01]  /*61e0*/  FADD.FTZ R5, R174, R5 ;  /* 0x00000005ae057221 */ /* 0x000fe20000010000 */
[----:B---3--:R-:W-:Y:S06]  /*61f0*/  @!P2 BRA `(.L_x_6674) ;  /* 0x000000340078a947 */ /* 0x008fec0003800000 */
[----:B------:R-:W-:Y:S01]  /*6200*/  IMAD.MOV.U32 R11, RZ, RZ, R8 ;  /* 0x000000ffff0b7224 */ /* 0x000fe200078e0008 */
[----:B------:R-:W-:Y:S01]  /*6210*/  ULDC UR5, c[0x0][0xad0] ;  /* 0x0002b40000057ab9 */ /* 0x000fe20000000800 */
[----:B------:R-:W-:Y:S01]  /*6220*/  IMAD.MOV.U32 R13, RZ, RZ, R7 ;  /* 0x000000ffff0d7224 */ /* 0x000fe200078e0007 */
[----:B------:R-:W-:Y:S01]  /*6230*/  ULDC UR4, c[0x0][0xa80] ;  /* 0x0002a00000047ab9 */ /* 0x000fe20000000800 */
[----:B------:R-:W-:-:S07]  /*6240*/  IMAD.MOV.U32 R15, RZ, RZ, R2 ;  /* 0x000000ffff0f7224 */ /* 0x000fce00078e0002 */
.L_x_6683:
[----:B------:R-:W-:-:S05]  /*6250*/  VIADD R2, R15, 0x1 ;  /* 0x000000010f027836 */ /* 0x000fca0000000000 */
[----:B------:R-:W-:-:S04]  /*6260*/  ISETP.NE.AND P2, PT, R2, 0x2, PT ;  /* 0x000000020200780c */ /* 0x000fc80003f45270 */
[----:B------:R-:W-:Y:S02]  /*6270*/  SEL R7, RZ, 0x1, P2 ;  /* 0x00000001ff077807 */ /* 0x000fe40001000000 */
[----:B------:R-:W-:Y:S02]  /*6280*/  SEL R2, R2, RZ, P2 ;  /* 0x000000ff02027207 */ /* 0x000fe40001000000 */
[----:B------:R-:W-:Y:S01]  /*6290*/  LOP3.LUT R16, R16, R7, RZ, 0x3c, !PT ;  /* 0x0000000710107212 */ /* 0x000fe200078e3cff */
[----:B------:R-:W-:Y:S06]  /*62a0*/  @!P0 BRA `(.L_x_6675) ;  /* 0x0000000000048947 */ /* 0x000fec0003800000 */
[----:B------:R-:W-:Y:S01]  /*62b0*/  BPT.TRAP 0x1 ;  /* 0x000000040000795c */ /* 0x000fe20000300000 */
.L_x_6675:
[----:B------:R-:W-:Y:S02]  /*62c0*/  LEA R10, R2, R17, 0x3 ;  /* 0x00000011020a7211 */ /* 0x000fe400078e18ff */
[----:B------:R-:W-:-:S04]  /*62d0*/  SHF.L.U32 R7, R16, 0x1f, RZ ;  /* 0x0000001f10077819 */ /* 0x000fc800000006ff */
[----:B------:R0:W1:Y:S01]  /*62e0*/  SYNCS.PHASECHK.TRANS64.TRYWAIT P2, [R10+URZ+0x38830], R7 ;  /* 0x038830070a0075a7 */ /* 0x000062000804017f */
[----:B------:R-:W-:Y:S05]  /*62f0*/  @!P0 BRA `(.L_x_6676) ;  /* 0x0000000000048947 */ /* 0x000fea0003800000 */
[----:B------:R-:W-:Y:S01]  /*6300*/  BPT.TRAP 0x1 ;  /* 0x000000040000795c */ /* 0x000fe20000300000 */
.L_x_6676:
[----:B------:R-:W-:Y:S01]  /*6310*/  IMAD R8, R2, 0x200, R0 ;  /* 0x0000020002087824 */ /* 0x000fe200078e0200 */
[----:B-1----:R-:W-:Y:S06]  /*6320*/  @P2 BRA `(.L_x_6677) ;  /* 0x0000000000082947 */ /* 0x002fec0003800000 */
[----:B------:R-:W1:Y:S02]  /*6330*/  SYNCS.PHASECHK.TRANS64.TRYWAIT P2, [R10+URZ+0x38830], R7 ;  /* 0x038830070a0075a7 */ /* 0x000e64000804017f */
[----:B-1----:R-:W-:Y:S05]  /*6340*/  @!P2 BRA `(.L_x_6678) ;  /* 0x000000f0006ca947 */ /* 0x002fea0003800000 */
.L_x_6677:
        /* <DEDUP_REMOVED lines=22> */
.L_x_6679:
[----:B------:R2:W3:Y:S01]  /*64b0*/  SYNCS.PHASECHK.TRANS64.TRYWAIT P2, [R10+URZ+0x38850], R7 ;  /* 0x038850070a0075a7 */ /* 0x0004e2000804017f */
[----:B------:R-:W-:Y:S05]  /*64c0*/  @!P0 BRA `(.L_x_6680) ;  /* 0x0000000000048947 */ /* 0x000fea0003800000 */
[----:B------:R-:W-:Y:S01]  /*64d0*/  BPT.TRAP 0x1 ;  /* 0x000000040000795c */ /* 0x000fe20000300000 */
.L_x_6680:
[----:B---3--:R-:W-:Y:S05]  /*64e0*/  @P2 BRA `(.L_x_6681) ;  /* 0x0000000000082947 */ /* 0x008fea0003800000 */
[----:B------:R-:W3:Y:S02]  /*64f0*/  SYNCS.PHASECHK.TRANS64.TRYWAIT P2, [R10+URZ+0x38850], R7 ;  /* 0x038850070a0075a7 */ /* 0x000ee4000804017f */
[----:B---3--:R-:W-:Y:S05]  /*6500*/  @!P2 BRA `(.L_x_6682) ;  /* 0x000000f00010a947 */ /* 0x008fea0003800000 */
.L_x_6681:
[----:B0123--:R-:W-:Y:S01]  /*6510*/  IMAD R7, R2, 0x1000, R3 ;  /* 0x0000100002077824 */ /* 0x00ffe200078e0203 */
[----:B------:R-:W-:Y:S01]  /*6520*/  WARPGROUP.ARRIVE ;  /* 0x00000000000079c5 */ /* 0x000fe20000000000 */
[----:B------:R-:W-:Y:S01]  /*6530*/  UMOV UR11, 0x40000040 ;  /* 0x40000040000b7882 */ /* 0x000fe20000000000 */
[----:B------:R-:W-:Y:S01]  /*6540*/  VIADD R14, R4, 0x2 ;  /* 0x00000002040e7836 */ /* 0x000fe20000000000 */
[----:B------:R-:W-:Y:S01]  /*6550*/  UMOV UR29, 0x40000040 ;  /* 0x40000040001d7882 */ /* 0x000fe20000000000 */
[C---:B------:R-:W-:Y:S01]  /*6560*/  R2UR UR10, R7.reuse ;  /* 0x00000000070a72ca */ /* 0x040fe200000e0000 */
[C---:B------:R-:W-:Y:S01]  /*6570*/  VIADD R8, R7.reuse, 0x2 ;  /* 0x0000000207087836 */ /* 0x040fe20000000000 */
[----:B------:R-:W-:Y:S01]  /*6580*/  UMOV UR31, 0x40000040 ;  /* 0x40000040001f7882 */ /* 0x000fe20000000000 */
[----:B------:R-:W-:Y:S01]  /*6590*/  R2UR UR28, R14 ;  /* 0x000000000e1c72ca */ /* 0x000fe200000e0000 */
[----:B------:R-:W-:Y:S01]  /*65a0*/  VIADD R14, R4, 0x4 ;  /* 0x00000004040e7836 */ /* 0x000fe20000000000 */
[----:B------:R-:W0:Y:S01]  /*65b0*/  S2R R20, SR_TID.X ;  /* 0x0000000000147919 */ /* 0x000e220000002100 */
[----:B------:R-:W-:Y:S01]  /*65c0*/  R2UR UR30, R8 ;  /* 0x00000000081e72ca */ /* 0x000fe200000e0000 */
[----:B------:R-:W-:Y:S01]  /*65d0*/  VIADD R8, R7, 0x4 ;  /* 0x0000000407087836 */ /* 0x000fe20000000000 */
[----:B------:R-:W-:Y:S01]  /*65e0*/  UMOV UR7, 0x40000040 ;  /* 0x4000004000077882 */ /* 0x000fe20000000000 */
[----:B------:R-:W-:-:S02]  /*65f0*/  VIADD R187, R4, 0x800 ;  /* 0x0000080004bb7836 */ /* 0x000fc40000000000 */
[----:B------:R-:W-:Y:S02]  /*6600*/  VIADD R21, R7, 0x800 ;  /* 0x0000080007157836 */ /* 0x000fe40000000000 */
[----:B------:R-:W-:Y:S01]  /*6610*/  HGMMA.64x64x16.F32 R152, gdesc[UR8], R152, gsb0 ;  /* 0x00e00000089879f0 */ /* 0x000fe20008000898 */
[----:B0-----:R-:W-:Y:S02]  /*6620*/  SHF.R.U32.HI R20, RZ, 0x7, R20 ;  /* 0x00000007ff147819 */ /* 0x001fe40000011614 */
        /* <DEDUP_REMOVED lines=124> */
[----:B------:R-:W0:Y:S02]  /*6df0*/  SHFL.IDX PT, R8, R20, RZ, 0x1f ;  /* 0x00001fff14087589 */ /* 0x000e2400000e0000 */
[----:B0-----:R-:W-:-:S04]  /*6e00*/  ISETP.GT.AND P2, PT, R8, 0x7f, PT ;  /* 0x0000007f0800780c */ /* 0x001fc80003f44270 */
        /* <DEDUP_REMOVED lines=102> */
[--C-:B------:R-:W-:Y:S02]  /*7470*/  IMAD.IADD R200, R20, 0x1, R21.reuse ;  /* 0x0000000114c87824 */ /* 0x100fe400078e0215 */
        /* <DEDUP_REMOVED lines=75> */
[----:B------:R-:W-:Y:S01]  /*7930*/  IMAD.MOV.U32 R7, RZ, RZ, -0x40 ;  /* 0xffffffc0ff077424 */ /* 0x000fe200078e00ff */
[----:B------:R-:W-:Y:S02]  /*7940*/  WARPGROUP.DEPBAR.LE gsb0, 0x0 ;  /* 0x00008000000079c5 */ /* 0x000fe40000010000 */
[----:B------:R-:W-:-:S08]  /*7950*/  WARPGROUP.ARRIVE ;  /* 0x00000000000079c5 */ /* 0x000fd00000000000 */
[----:B------:R-:W-:Y:S03]  /*7960*/  HGMMA.64x64x16.F32 R152, gdesc[UR28], R152, gsb0 ;  /* 0x00e000001c9879f0 */ /* 0x000fe60008000898 */
[----:B------:R-:W-:Y:S02]  /*7970*/  WARPGROUP.DEPBAR.LE gsb0, 0x0 ;  /* 0x00008000000079c5 */ /* 0x000fe40000010000 */
        /* <DEDUP_REMOVED lines=13> */
[----:B0-----:R-:W-:-:S02]  /*7a50*/  IMAD R152, R12, R7, 0x1 ;  /* 0x000000010c987424 */ /* 0x001fc400078e0207 */
[----:B------:R-:W-:Y:S01]  /*7a60*/  FMUL.FTZ R173, R173, UR5 ;  /* 0x00000005adad7c20 */ /* 0x000fe20008410000 */
[----:B------:R-:W-:Y:S01]  /*7a70*/  FMUL.FTZ R176, R176, UR5 ;  /* 0x00000005b0b07c20 */ /* 0x000fe20008410000 */
[----:B------:R-:W-:Y:S01]  /*7a80*/  FMUL.FTZ R177, R177, UR5 ;  /* 0x00000005b1b17c20 */ /* 0x000fe20008410000 */
[----:B------:R-:W-:Y:S02]  /*7a90*/  IMAD R7, R185, 0x40, R152 ;  /* 0x00000040b9077824 */ /* 0x000fe400078e0298 */
[----:B------:R-:W-:Y:S01]  /*7aa0*/  FMUL.FTZ R180, R180, UR5 ;  /* 0x00000005b4b47c20 */ /* 0x000fe20008410000 */
[----:B------:R-:W-:Y:S01]  /*7ab0*/  FMUL.FTZ R181, R181, UR5 ;  /* 0x00000005b5b57c20 */ /* 0x000fe20008410000 */
[----:B------:R0:W3:Y:S01]  /*7ac0*/  MUFU.TANH R20, R156 ;  /* 0x0000009c00147308 */ /* 0x0000e20000002400 */
[----:B------:R-:W-:Y:S01]  /*7ad0*/  FMUL.FTZ R155, R155, UR5 ;  /* 0x000000059b9b7c20 */ /* 0x000fe20008410000 */
[----:B------:R-:W-:Y:S01]  /*7ae0*/  IADD3 R7, -R184, R7, R186 ;  /* 0x00000007b8077210 */ /* 0x000fe20007ffe1ba */
[----:B------:R-:W-:Y:S01]  /*7af0*/  FMUL.FTZ R158, R158, UR5 ;  /* 0x000000059e9e7c20 */ /* 0x000fe20008410000 */
[----:B------:R-:W-:Y:S01]  /*7b00*/  FMUL.FTZ R159, R159, UR5 ;  /* 0x000000059f9f7c20 */ /* 0x000fe20008410000 */
[----:B------:R-:W-:Y:S01]  /*7b10*/  FMUL.FTZ R162, R162, UR5 ;  /* 0x00000005a2a27c20 */ /* 0x000fe20008410000 */
[----:B------:R-:W-:Y:S01]  /*7b20*/  IADD3 R7, R18, R7, -R22 ;  /* 0x0000000712077210 */ /* 0x000fe20007ffe816 */
[----:B------:R-:W-:Y:S01]  /*7b30*/  FMUL.FTZ R163, R163, UR5 ;  /* 0x00000005a3a37c20 */ /* 0x000fe20008410000 */
[----:B------:R-:W4:Y:S01]  /*7b40*/  MUFU.TANH R157, R157 ;  /* 0x0000009d009d7308 */ /* 0x000f220000002400 */
[----:B------:R-:W-:Y:S01]  /*7b50*/  FMUL.FTZ R166, R166, UR5 ;  /* 0x00000005a6a67c20 */ /* 0x000fe20008410000 */
[----:B------:R-:W-:Y:S01]  /*7b60*/  ISETP.GT.AND P2, PT, R7, RZ, PT ;  /* 0x000000ff0700720c */ /* 0x000fe20003f44270 */
[----:B------:R-:W-:Y:S01]  /*7b70*/  FMUL.FTZ R167, R167, UR5 ;  /* 0x00000005a7a77c20 */ /* 0x000fe20008410000 */
[----:B------:R-:W-:Y:S01]  /*7b80*/  ISETP.GT.AND P3, PT, R7, 0x1, PT ;  /* 0x000000010700780c */ /* 0x000fe20003f64270 */
[----:B------:R-:W-:Y:S01]  /*7b90*/  FMUL.FTZ R170, R170, UR5 ;  /* 0x00000005aaaa7c20 */ /* 0x000fe20008410000 */
[----:B-1----:R-:W-:Y:S01]  /*7ba0*/  FSEL R14, R14, -INF , P2 ;  /* 0xff8000000e0e7808 */ /* 0x002fe20001000000 */
[----:B------:R-:W-:Y:S01]  /*7bb0*/  FMUL.FTZ R171, R171, UR5 ;  /* 0x00000005abab7c20 */ /* 0x000fe20008410000 */
[----:B------:R-:W1:Y:S01]  /*7bc0*/  MUFU.TANH R160, R160 ;  /* 0x000000a000a07308 */ /* 0x000e620000002400 */
[----:B------:R-:W-:Y:S01]  /*7bd0*/  ISETP.GT.AND P2, PT, R7, 0x8, PT ;  /* 0x000000080700780c */ /* 0x000fe20003f44270 */
[----:B------:R-:W-:Y:S01]  /*7be0*/  FMUL.FTZ R174, R174, UR5 ;  /* 0x00000005aeae7c20 */ /* 0x000fe20008410000 */
[----:B--2---:R-:W-:Y:S01]  /*7bf0*/  FSEL R21, R21, -INF , P3 ;  /* 0xff80000015157808 */ /* 0x004fe20001800000 */
[----:B------:R-:W-:Y:S01]  /*7c00*/  FMUL.FTZ R175, R175, UR5 ;  /* 0x00000005afaf7c20 */ /* 0x000fe20008410000 */
[----:B0-----:R-:W-:Y:S01]  /*7c10*/  FMNMX.FTZ R156, R14, R13, !PT ;  /* 0x0000000d0e9c7209 */ /* 0x001fe20007810000 */
[----:B------:R-:W-:Y:S01]  /*7c20*/  FMUL.FTZ R201, R178, UR5 ;  /* 0x00000005b2c97c20 */ /* 0x000fe20008410000 */
[----:B------:R-:W-:Y:S01]  /*7c30*/  ISETP.GT.AND P3, PT, R7, 0x9, PT ;  /* 0x000000090700780c */ /* 0x000fe20003f64270 */
[----:B------:R4:W0:Y:S01]  /*7c40*/  MUFU.TANH R8, R161 ;  /* 0x000000a100087308 */ /* 0x0008220000002400 */
[----:B---3--:R-:W-:Y:S01]  /*7c50*/  FSEL R20, R20, -INF , P2 ;  /* 0xff80000014147808 */ /* 0x008fe20001000000 */
[----:B------:R-:W-:Y:S01]  /*7c60*/  FMUL.FTZ R202, R179, UR5 ;  /* 0x00000005b3ca7c20 */ /* 0x000fe20008410000 */
[----:B------:R-:W-:Y:S01]  /*7c70*/  FMNMX.FTZ R187, R21, R156, !PT ;  /* 0x0000009c15bb7209 */ /* 0x000fe20007810000 */
[----:B------:R-:W-:Y:S01]  /*7c80*/  FMUL.FTZ R205, R183, UR5 ;  /* 0x00000005b7cd7c20 */ /* 0x000fe20008410000 */
[----:B------:R-:W-:Y:S01]  /*7c90*/  ISETP.GT.AND P2, PT, R7, 0x10, PT ;  /* 0x000000100700780c */ /* 0x000fe20003f44270 */
[----:B------:R-:W-:Y:S01]  /*7ca0*/  FMUL.FTZ R204, R182, UR5 ;  /* 0x00000005b6cc7c20 */ /* 0x000fe20008410000 */
[----:B------:R-:W-:Y:S01]  /*7cb0*/  FMNMX.FTZ R200, R20, R187, !PT ;  /* 0x000000bb14c87209 */ /* 0x000fe20007810000 */
[----:B------:R-:W2:Y:S01]  /*7cc0*/  MUFU.TANH R164, R164 ;  /* 0x000000a400a47308 */ /* 0x000ea20000002400 */
[----:B----4-:R-:W-:-:S02]  /*7cd0*/  FSEL R161, R157, -INF , P3 ;  /* 0xff8000009da17808 */ /* 0x010fc40001800000 */
[----:B------:R-:W-:Y:S02]  /*7ce0*/  ISETP.GT.AND P3, PT, R7, 0x11, PT ;  /* 0x000000110700780c */ /* 0x000fe40003f64270 */
[----:B------:R-:W-:-:S03]  /*7cf0*/  FMNMX.FTZ R157, R161, R200, !PT ;  /* 0x000000c8a19d7209 */ /* 0x000fc60007810000 */
[----:B------:R-:W3:Y:S08]  /*7d00*/  MUFU.TANH R165, R165 ;  /* 0x000000a500a57308 */ /* 0x000ef00000002400 */
[----:B------:R1:W4:Y:S08]  /*7d10*/  MUFU.TANH R152, R168 ;  /* 0x000000a800987308 */ /* 0x0003300000002400 */
[----:B------:R-:W5:Y:S01]  /*7d20*/  MUFU.TANH R169, R169 ;  /* 0x000000a900a97308 */ /* 0x000f620000002400 */
[----:B-1----:R-:W-:-:S02]  /*7d30*/  FSEL R168, R160, -INF , P2 ;  /* 0xff800000a0a87808 */ /* 0x002fc40001000000 */
[----:B------:R-:W-:Y:S02]  /*7d40*/  ISETP.GT.AND P2, PT, R7, 0x18, PT ;  /* 0x000000180700780c */ /* 0x000fe40003f44270 */
[----:B------:R-:W-:-:S03]  /*7d50*/  FMNMX.FTZ R157, R168, R157, !PT ;  /* 0x0000009da89d7209 */ /* 0x000fc60007810000 */
[----:B------:R0:W1:Y:S08]  /*7d60*/  MUFU.TANH R153, R172 ;  /* 0x000000ac00997308 */ /* 0x0000700000002400 */
[----:B------:R2:W1:Y:S01]  /*7d70*/  MUFU.TANH R156, R173 ;  /* 0x000000ad009c7308 */ /* 0x0004620000002400 */
[----:B0-----:R-:W-:Y:S02]  /*7d80*/  FSEL R172, R8, -INF , P3 ;  /* 0xff80000008ac7808 */ /* 0x001fe40001800000 */
[----:B------:R-:W-:-:S02]  /*7d90*/  ISETP.GT.AND P3, PT, R7, 0x19, PT ;  /* 0x000000190700780c */ /* 0x000fc40003f64270 */
[----:B------:R-:W-:-:S03]  /*7da0*/  FMNMX.FTZ R8, R172, R157, !PT ;  /* 0x0000009dac087209 */ /* 0x000fc60007810000 */
[----:B------:R-:W0:Y:S01]  /*7db0*/  MUFU.TANH R176, R176 ;  /* 0x000000b000b07308 */ /* 0x000e220000002400 */
[----:B--2---:R-:W-:Y:S02]  /*7dc0*/  FSEL R173, R164, -INF , P2 ;  /* 0xff800000a4ad7808 */ /* 0x004fe40001000000 */
[----:B------:R-:W-:Y:S02]  /*7dd0*/  ISETP.GT.AND P2, PT, R7, 0x20, PT ;  /* 0x000000200700780c */ /* 0x000fe40003f44270 */
[----:B---3--:R-:W-:Y:S02]  /*7de0*/  FSEL R164, R165, -INF , P3 ;  /* 0xff800000a5a47808 */ /* 0x008fe40001800000 */
[----:B------:R-:W-:Y:S01]  /*7df0*/  FMNMX.FTZ R157, R173, R8, !PT ;  /* 0x00000008ad9d7209 */ /* 0x000fe20007810000 */
[----:B------:R-:W2:Y:S01]  /*7e00*/  MUFU.TANH R177, R177 ;  /* 0x000000b100b17308 */ /* 0x000ea20000002400 */
[----:B------:R-:W-:Y:S02]  /*7e10*/  ISETP.GT.AND P3, PT, R7, 0x21, PT ;  /* 0x000000210700780c */ /* 0x000fe40003f64270 */
[----:B----4-:R-:W-:-:S02]  /*7e20*/  FSEL R165, R152, -INF , P2 ;  /* 0xff80000098a57808 */ /* 0x010fc40001000000 */
[----:B------:R-:W-:Y:S02]  /*7e30*/  FMNMX.FTZ R8, R164, R157, !PT ;  /* 0x0000009da4087209 */ /* 0x000fe40007810000 */
[----:B------:R-:W-:Y:S01]  /*7e40*/  ISETP.GT.AND P2, PT, R7, 0x28, PT ;  /* 0x000000280700780c */ /* 0x000fe20003f44270 */
[----:B------:R-:W3:Y:S01]  /*7e50*/  MUFU.TANH R180, R180 ;  /* 0x000000b400b47308 */ /* 0x000ee20000002400 */
[----:B-----5:R-:W-:Y:S01]  /*7e60*/  FSEL R157, R169, -INF , P3 ;  /* 0xff800000a99d7808 */ /* 0x020fe20001800000 */
[----:B------:R-:W-:Y:S01]  /*7e70*/  FMUL.FTZ R169, R154, UR5 ;  /* 0x000000059aa97c20 */ /* 0x000fe20008410000 */
[----:B------:R-:W-:Y:S02]  /*7e80*/  FMNMX.FTZ R8, R165, R8, !PT ;  /* 0x00000008a5087209 */ /* 0x000fe40007810000 */
[----:B-1----:R-:W-:Y:S02]  /*7e90*/  FSEL R160, R153, -INF , P2 ;  /* 0xff80000099a07808 */ /* 0x002fe40001000000 */
[----:B------:R-:W-:Y:S01]  /*7ea0*/  ISETP.GT.AND P3, PT, R7, 0x29, PT ;  /* 0x000000290700780c */ /* 0x000fe20003f64270 */
[----:B------:R-:W1:Y:S01]  /*7eb0*/  MUFU.TANH R152, R181 ;  /* 0x000000b500987308 */ /* 0x000e620000002400 */
[----:B------:R-:W-:-:S02]  /*7ec0*/  FMNMX.FTZ R153, R157, R8, !PT ;  /* 0x000000089d997209 */ /* 0x000fc40007810000 */
[C---:B------:R-:W-:Y:S02]  /*7ed0*/  ISETP.GT.AND P2, PT, R7.reuse, 0x30, PT ;  /* 0x000000300700780c */ /* 0x040fe40003f44270 */
[----:B------:R-:W-:Y:S02]  /*7ee0*/  FSEL R8, R156, -INF , P3 ;  /* 0xff8000009c087808 */ /* 0x000fe40001800000 */
[----:B------:R-:W-:Y:S01]  /*7ef0*/  FMNMX.FTZ R153, R160, R153, !PT ;  /* 0x00000099a0997209 */ /* 0x000fe20007810000 */
[----:B------:R-:W-:Y:S01]  /*7f00*/  MUFU.TANH R155, R155 ;  /* 0x0000009b009b7308 */ /* 0x000fe20000002400 */
[----:B------:R-:W-:Y:S02]  /*7f10*/  ISETP.GT.AND P3, PT, R7, 0x31, PT ;  /* 0x000000310700780c */ /* 0x000fe40003f64270 */
[----:B0-----:R-:W-:Y:S02]  /*7f20*/  FSEL R154, R176, -INF , P2 ;  /* 0xff800000b09a7808 */ /* 0x001fe40001000000 */
[----:B------:R-:W-:-:S02]  /*7f30*/  FMNMX.FTZ R153, R8, R153, !PT ;  /* 0x0000009908997209 */ /* 0x000fc40007810000 */
[----:B------:R-:W-:Y:S01]  /*7f40*/  ISETP.GT.AND P2, PT, R7, 0x38, PT ;  /* 0x000000380700780c */ /* 0x000fe20003f44270 */
[----:B------:R0:W4:Y:S01]  /*7f50*/  MUFU.TANH R176, R169 ;  /* 0x000000a900b07308 */ /* 0x0001220000002400 */
[----:B--2---:R-:W-:Y:S02]  /*7f60*/  FSEL R156, R177, -INF , P3 ;  /* 0xff800000b19c7808 */ /* 0x004fe40001800000 */
[----:B------:R-:W-:Y:S02]  /*7f70*/  FMNMX.FTZ R177, R154, R153, !PT ;  /* 0x000000999ab17209 */ /* 0x000fe40007810000 */
[----:B---3--:R-:W-:Y:S02]  /*7f80*/  FSEL R153, R180, -INF , P2 ;  /* 0xff800000b4997808 */ /* 0x008fe40001000000 */
[----:B------:R-:W-:Y:S01]  /*7f90*/  ISETP.GT.AND P3, PT, R7, 0x39, PT ;  /* 0x000000390700780c */ /* 0x000fe20003f64270 */
[----:B------:R-:W-:Y:S01]  /*7fa0*/  MUFU.TANH R181, R162 ;  /* 0x000000a200b57308 */ /* 0x000fe20000002400 */
[----:B------:R-:W-:-:S02]  /*7fb0*/  FMNMX.FTZ R180, R156, R177, !PT ;  /* 0x000000b19cb47209 */ /* 0x000fc40007810000 */
[----:B-1----:R-:W-:Y:S02]  /*7fc0*/  FSEL R152, R152, -INF , P3 ;  /* 0xff80000098987808 */ /* 0x002fe40001800000 */
[----:B------:R-:W-:-:S03]  /*7fd0*/  FMNMX.FTZ R177, R153, R180, !PT ;  /* 0x000000b499b17209 */ /* 0x000fc60007810000 */
[----:B------:R-:W-:Y:S01]  /*7fe0*/  MUFU.TANH R180, R159 ;  /* 0x0000009f00b47308 */ /* 0x000fe20000002400 */
[----:B0-----:R-:W-:-:S05]  /*7ff0*/  FMNMX.FTZ R169, R152, R177, !PT ;  /* 0x000000b198a97209 */ /* 0x001fca0007810000 */
[----:B------:R-:W0:Y:S02]  /*8000*/  SHFL.BFLY PT, R200, R169, 0x2, 0x1f ;  /* 0x0c401f00a9c87f89 */ /* 0x000e2400000e0000 */
[----:B------:R4:W1:Y:S08]  /*8010*/  MUFU.TANH R177, R158 ;  /* 0x0000009e00b17308 */ /* 0x0008700000002400 */
[----:B------:R-:W2:Y:S08]  /*8020*/  MUFU.TANH R187, R163 ;  /* 0x000000a300bb7308 */ /* 0x000eb00000002400 */
[----:B------:R3:W5:Y:S01]  /*8030*/  MUFU.TANH R199, R166 ;  /* 0x000000a600c77308 */ /* 0x0007620000002400 */
[----:B0-----:R-:W-:Y:S01]  /*8040*/  FMNMX.FTZ R203, R169, R200, !PT ;  /* 0x000000c8a9cb7209 */ /* 0x001fe20007810000 */
[----:B------:R-:W-:-:S06]  /*8050*/  VIADD R169, R7, 0x8 ;  /* 0x0000000807a97836 */ /* 0x000fcc0000000000 */
[----:B------:R0:W5:Y:S01]  /*8060*/  MUFU.TANH R200, R167 ;  /* 0x000000a700c87308 */ /* 0x0001620000002400 */
[----:B------:R-:W5:Y:S01]  /*8070*/  SHFL.BFLY PT, R206, R203, 0x1, 0x1f ;  /* 0x0c201f00cbce7f89 */ /* 0x000f6200000e0000 */
[C---:B------:R-:W-:Y:S02]  /*8080*/  ISETP.GT.AND P2, PT, R169.reuse, RZ, PT ;  /* 0x000000ffa900720c */ /* 0x040fe40003f44270 */
[C---:B------:R-:W-:Y:S02]  /*8090*/  ISETP.GT.AND P3, PT, R169.reuse, 0x1, PT ;  /* 0x00000001a900780c */ /* 0x040fe40003f64270 */
[----:B----4-:R-:W-:Y:S02]  /*80a0*/  FSEL R158, R176, -INF , P2 ;  /* 0xff800000b09e7808 */ /* 0x010fe40001000000 */
[----:B------:R-:W4:Y:S01]  /*80b0*/  MUFU.TANH R170, R170 ;  /* 0x000000aa00aa7308 */ /* 0x000f220000002400 */
[----:B------:R-:W-:Y:S02]  /*80c0*/  ISETP.GT.AND P2, PT, R169, 0x8, PT ;  /* 0x00000008a900780c */ /* 0x000fe40003f44270 */
[----:B------:R-:W-:-:S02]  /*80d0*/  FSEL R159, R155, -INF , P3 ;  /* 0xff8000009b9f7808 */ /* 0x000fc40001800000 */
[----:B------:R-:W-:Y:S02]  /*80e0*/  FMNMX.FTZ R162, R158, R11, !PT ;  /* 0x0000000b9ea27209 */ /* 0x000fe40007810000 */
[----:B------:R-:W-:Y:S01]  /*80f0*/  ISETP.GT.AND P3, PT, R169, 0x9, PT ;  /* 0x00000009a900780c */ /* 0x000fe20003f64270 */
[----:B------:R-:W4:Y:S01]  /*8100*/  MUFU.TANH R171, R171 ;  /* 0x000000ab00ab7308 */ /* 0x000f220000002400 */
[----:B-1----:R-:W-:Y:S02]  /*8110*/  FSEL R155, R177, -INF , P2 ;  /* 0xff800000b19b7808 */ /* 0x002fe40001000000 */
[----:B---3--:R-:W-:Y:S02]  /*8120*/  FMNMX.FTZ R166, R159, R162, !PT ;  /* 0x000000a29fa67209 */ /* 0x008fe40007810000 */
[----:B------:R-:W-:Y:S02]  /*8130*/  ISETP.GT.AND P2, PT, R169, 0x10, PT ;  /* 0x00000010a900780c */ /* 0x000fe40003f44270 */
[----:B------:R-:W-:Y:S01]  /*8140*/  FSEL R162, R180, -INF , P3 ;  /* 0xff800000b4a27808 */ /* 0x000fe20001800000 */
[----:B------:R-:W1:Y:S01]  /*8150*/  MUFU.TANH R174, R174 ;  /* 0x000000ae00ae7308 */ /* 0x000e620000002400 */
[----:B0-----:R-:W-:-:S02]  /*8160*/  FMNMX.FTZ R167, R155, R166, !PT ;  /* 0x000000a69ba77209 */ /* 0x001fc40007810000 */
[----:B------:R-:W-:Y:S02]  /*8170*/  ISETP.GT.AND P3, PT, R169, 0x11, PT ;  /* 0x00000011a900780c */ /* 0x000fe40003f64270 */
[----:B------:R-:W-:Y:S02]  /*8180*/  FSEL R163, R181, -INF , P2 ;  /* 0xff800000b5a37808 */ /* 0x000fe40001000000 */
[----:B------:R-:W-:Y:S01]  /*8190*/  FMNMX.FTZ R176, R162, R167, !PT ;  /* 0x000000a7a2b07209 */ /* 0x000fe20007810000 */
[----:B------:R-:W0:Y:S01]  /*81a0*/  MUFU.TANH R175, R175 ;  /* 0x000000af00af7308 */ /* 0x000e220000002400 */
[----:B------:R-:W-:Y:S02]  /*81b0*/  ISETP.GT.AND P2, PT, R169, 0x18, PT ;  /* 0x00000018a900780c */ /* 0x000fe40003f44270 */
[----:B--2---:R-:W-:Y:S02]  /*81c0*/  FSEL R166, R187, -INF , P3 ;  /* 0xff800000bba67808 */ /* 0x004fe40001800000 */
[----:B------:R-:W-:-:S02]  /*81d0*/  FMNMX.FTZ R177, R163, R176, !PT ;  /* 0x000000b0a3b17209 */ /* 0x000fc40007810000 */
[----:B------:R-:W-:Y:S01]  /*81e0*/  ISETP.GT.AND P3, PT, R169, 0x19, PT ;  /* 0x00000019a900780c */ /* 0x000fe20003f64270 */
[----:B------:R-:W2:Y:S01]  /*81f0*/  MUFU.TANH R183, R201 ;  /* 0x000000c900b77308 */ /* 0x000ea20000002400 */
[----:B-----5:R-:W-:Y:S02]  /*8200*/  FSEL R167, R199, -INF , P2 ;  /* 0xff800000c7a77808 */ /* 0x020fe40001000000 */
[----:B------:R-:W-:Y:S02]  /*8210*/  FMNMX.FTZ R176, R166, R177, !PT ;  /* 0x000000b1a6b07209 */ /* 0x000fe40007810000 */
[----:B------:R-:W-:Y:S02]  /*8220*/  ISETP.GT.AND P4, PT, R169, 0x20, PT ;  /* 0x00000020a900780c */ /* 0x000fe40003f84270 */
[----:B------:R-:W-:Y:S01]  /*8230*/  FSEL R178, R200, -INF , P3 ;  /* 0xff800000c8b27808 */ /* 0x000fe20001800000 */
[----:B------:R-:W3:Y:S01]  /*8240*/  MUFU.TANH R187, R202 ;  /* 0x000000ca00bb7308 */ /* 0x000ee20000002400 */
[----:B------:R-:W-:-:S02]  /*8250*/  FMNMX.FTZ R177, R167, R176, !PT ;  /* 0x000000b0a7b17209 */ /* 0x000fc40007810000 */
[----:B------:R-:W-:Y:S02]  /*8260*/  ISETP.GT.AND P5, PT, R169, 0x21, PT ;  /* 0x00000021a900780c */ /* 0x000fe40003fa4270 */
[----:B----4-:R-:W-:Y:S02]  /*8270*/  FSEL R179, R170, -INF , P4 ;  /* 0xff800000aab37808 */ /* 0x010fe40002000000 */
[----:B------:R-:W-:Y:S01]  /*8280*/  FMNMX.FTZ R170, R178, R177, !PT ;  /* 0x000000b1b2aa7209 */ /* 0x000fe20007810000 */
[----:B------:R-:W4:Y:S01]  /*8290*/  MUFU.TANH R199, R204 ;  /* 0x000000cc00c77308 */ /* 0x000f220000002400 */
[----:B------:R-:W-:Y:S02]  /*82a0*/  FSEL R180, R171, -INF , P5 ;  /* 0xff800000abb47808 */ /* 0x000fe40002800000 */
[----:B------:R-:W-:Y:S02]  /*82b0*/  ISETP.GT.AND P3, PT, R169, 0x28, PT ;  /* 0x00000028a900780c */ /* 0x000fe40003f64270 */
[----:B------:R-:W-:-:S02]  /*82c0*/  FMNMX.FTZ R171, R179, R170, !PT ;  /* 0x000000aab3ab7209 */ /* 0x000fc40007810000 */
[C---:B------:R-:W-:Y:S01]  /*82d0*/  ISETP.GT.AND P2, PT, R169.reuse, 0x29, PT ;  /* 0x00000029a900780c */ /* 0x040fe20003f44270 */
[----:B------:R-:W5:Y:S01]  /*82e0*/  MUFU.TANH R200, R205 ;  /* 0x000000cd00c87308 */ /* 0x000f620000002400 */
[----:B-1----:R-:W-:Y:S02]  /*82f0*/  FSEL R181, R174, -INF , P3 ;  /* 0xff800000aeb57808 */ /* 0x002fe40001800000 */
[----:B------:R-:W-:Y:S02]  /*8300*/  FMNMX.FTZ R170, R180, R171, !PT ;  /* 0x000000abb4aa7209 */ /* 0x000fe40007810000 */
[----:B------:R-:W-:Y:S02]  /*8310*/  ISETP.GT.AND P4, PT, R169, 0x30, PT ;  /* 0x00000030a900780c */ /* 0x000fe40003f84270 */
[----:B0-----:R-:W-:Y:S02]  /*8320*/  FSEL R182, R175, -INF , P2 ;  /* 0xff800000afb67808 */ /* 0x001fe40001000000 */
[----:B------:R-:W-:-:S02]  /*8330*/  FMNMX.FTZ R171, R181, R170, !PT ;  /* 0x000000aab5ab7209 */ /* 0x000fc40007810000 */
[----:B------:R-:W-:Y:S02]  /*8340*/  ISETP.GT.AND P2, PT, R169, 0x31, PT ;  /* 0x00000031a900780c */ /* 0x000fe40003f44270 */
[----:B--2---:R-:W-:Y:S02]  /*8350*/  FSEL R183, R183, -INF , P4 ;  /* 0xff800000b7b77808 */ /* 0x004fe40002000000 */
[----:B------:R-:W-:Y:S02]  /*8360*/  FMNMX.FTZ R170, R182, R171, !PT ;  /* 0x000000abb6aa7209 */ /* 0x000fe40007810000 */
[----:B------:R-:W-:Y:S02]  /*8370*/  ISETP.GT.AND P3, PT, R169, 0x38, PT ;  /* 0x00000038a900780c */ /* 0x000fe40003f64270 */
[----:B---3--:R-:W-:Y:S02]  /*8380*/  FSEL R187, R187, -INF , P2 ;  /* 0xff800000bbbb7808 */ /* 0x008fe40001000000 */
[----:B------:R-:W-:-:S02]  /*8390*/  FMNMX.FTZ R170, R183, R170, !PT ;  /* 0x000000aab7aa7209 */ /* 0x000fc40007810000 */
[----:B------:R-:W-:Y:S02]  /*83a0*/  FMNMX.FTZ R7, R203, R206, !PT ;  /* 0x000000cecb077209 */ /* 0x000fe40007810000 */
[----:B------:R-:W-:Y:S02]  /*83b0*/  ISETP.GT.AND P2, PT, R169, 0x39, PT ;  /* 0x00000039a900780c */ /* 0x000fe40003f44270 */
[----:B----4-:R-:W-:Y:S01]  /*83c0*/  FSEL R199, R199, -INF , P3 ;  /* 0xff800000c7c77808 */ /* 0x010fe20001800000 */
[----:B------:R-:W-:Y:S01]  /*83d0*/  FMUL.FTZ R203, R7, UR4 ;  /* 0x0000000407cb7c20 */ /* 0x000fe20008410000 */
[----:B------:R-:W-:Y:S02]  /*83e0*/  FMNMX.FTZ R170, R187, R170, !PT ;  /* 0x000000aabbaa7209 */ /* 0x000fe40007810000 */
[----:B------:R-:W-:Y:S02]  /*83f0*/  FSETP.NEU.FTZ.AND P5, PT, R7, -INF , PT ;  /* 0xff8000000700780b */ /* 0x000fe40003fbd000 */
[----:B-----5:R-:W-:-:S02]  /*8400*/  FSEL R200, R200, -INF , P2 ;  /* 0xff800000c8c87808 */ /* 0x020fc40001000000 */
[----:B------:R-:W-:Y:S02]  /*8410*/  FMNMX.FTZ R169, R199, R170, !PT ;  /* 0x000000aac7a97209 */ /* 0x000fe40007810000 */
[----:B------:R-:W-:Y:S02]  /*8420*/  FSEL R203, R203, RZ, P5 ;  /* 0x000000ffcbcb7208 */ /* 0x000fe40002800000 */
[----:B------:R-:W-:-:S03]  /*8430*/  FMNMX.FTZ R174, R200, R169, !PT ;  /* 0x000000a9c8ae7209 */ /* 0x000fc60007810000 */
[--C-:B------:R-:W-:Y:S01]  /*8440*/  FFMA.FTZ R169, R161, UR4, -R203.reuse ;  /* 0x00000004a1a97c23 */ /* 0x100fe200080108cb */
[--C-:B------:R-:W-:Y:S01]  /*8450*/  FFMA.FTZ R170, R173, UR4, -R203.reuse ;  /* 0x00000004adaa7c23 */ /* 0x100fe200080108cb */
[----:B------:R-:W0:Y:S01]  /*8460*/  SHFL.BFLY PT, R161, R174, 0x2, 0x1f ;  /* 0x0c401f00aea17f89 */ /* 0x000e2200000e0000 */
[--C-:B------:R-:W-:Y:S01]  /*8470*/  FFMA.FTZ R173, R164, UR4, -R203.reuse ;  /* 0x00000004a4ad7c23 */ /* 0x100fe200080108cb */
[--C-:B------:R-:W-:Y:S01]  /*8480*/  FFMA.FTZ R177, R8, UR4, -R203.reuse ;  /* 0x0000000408b17c23 */ /* 0x100fe200080108cb */
[--C-:B------:R-:W-:Y:S01]  /*8490*/  FFMA.FTZ R202, R153, UR4, -R203.reuse ;  /* 0x0000000499ca7c23 */ /* 0x100fe200080108cb */
[--C-:B------:R-:W-:Y:S01]  /*84a0*/  FFMA.FTZ R176, R154, UR4, -R203.reuse ;  /* 0x000000049ab07c23 */ /* 0x100fe200080108cb */
[--C-:B------:R-:W-:Y:S01]  /*84b0*/  FFMA.FTZ R201, R156, UR4, -R203.reuse ;  /* 0x000000049cc97c23 */ /* 0x100fe200080108cb */
[--C-:B------:R-:W-:Y:S01]  /*84c0*/  FFMA.FTZ R171, R172, UR4, -R203.reuse ;  /* 0x00000004acab7c23 */ /* 0x100fe200080108cb */
[----:B------:R-:W-:Y:S01]  /*84d0*/  FSEL R154, R7, RZ, P5 ;  /* 0x000000ff079a7208 */ /* 0x000fe20002800000 */
[--C-:B------:R-:W-:Y:S01]  /*84e0*/  FFMA.FTZ R14, R14, UR4, -R203.reuse ;  /* 0x000000040e0e7c23 */ /* 0x100fe200080108cb */
[--C-:B------:R-:W-:Y:S01]  /*84f0*/  FFMA.FTZ R21, R21, UR4, -R203.reuse ;  /* 0x0000000415157c23 */ /* 0x100fe200080108cb */
[--C-:B------:R-:W-:Y:S01]  /*8500*/  FFMA.FTZ R20, R20, UR4, -R203.reuse ;  /* 0x0000000414147c23 */ /* 0x100fe200080108cb */
[--C-:B------:R-:W-:Y:S01]  /*8510*/  FFMA.FTZ R168, R168, UR4, -R203.reuse ;  /* 0x00000004a8a87c23 */ /* 0x100fe200080108cb */
[--C-:B------:R-:W-:Y:S01]  /*8520*/  FFMA.FTZ R172, R165, UR4, -R203.reuse ;  /* 0x00000004a5ac7c23 */ /* 0x100fe200080108cb */
[----:B------:R-:W-:Y:S01]  /*8530*/  FFMA.FTZ R175, R157, UR4, -R203 ;  /* 0x000000049daf7c23 */ /* 0x000fe200080108cb */
[----:B------:R-:W-:Y:S01]  /*8540*/  FADD.FTZ R154, -R154, R13 ;  /* 0x0000000d9a9a7221 */ /* 0x000fe20000010100 */
[----:B------:R-:W-:Y:S03]  /*8550*/  MUFU.EX2 R14, R14 ;  /* 0x0000000e000e7308 */ /* 0x000fe60000000800 */
[----:B------:R-:W-:-:S05]  /*8560*/  FMUL.FTZ R154, R154, UR4 ;  /* 0x000000049a9a7c20 */ /* 0x000fca0008410000 */
[----:B------:R-:W1:Y:S01]  /*8570*/  MUFU.EX2 R213, R154 ;  /* 0x0000009a00d57308 */ /* 0x000e620000000800 */
[----:B0-----:R-:W-:Y:S01]  /*8580*/  FMNMX.FTZ R161, R174, R161, !PT ;  /* 0x000000a1aea17209 */ /* 0x001fe20007810000 */
[--C-:B------:R-:W-:Y:S01]  /*8590*/  FFMA.FTZ R174, R160, UR4, -R203.reuse ;  /* 0x00000004a0ae7c23 */ /* 0x100fe200080108cb */
[----:B------:R-:W-:-:S03]  /*85a0*/  FFMA.FTZ R203, R152, UR4, -R203 ;  /* 0x0000000498cb7c23 */ /* 0x000fc600080108cb */
[----:B------:R-:W0:Y:S02]  /*85b0*/  SHFL.BFLY PT, R164, R161, 0x1, 0x1f ;  /* 0x0c201f00a1a47f89 */ /* 0x000e2400000e0000 */
[----:B------:R-:W2:Y:S08]  /*85c0*/  MUFU.EX2 R21, R21 ;  /* 0x0000001500157308 */ /* 0x000eb00000000800 */
        /* <DEDUP_REMOVED lines=14> */
[----:B0-----:R-:W-:Y:S01]  /*86b0*/  FMNMX.FTZ R8, R161, R164, !PT ;  /* 0x000000a4a1087209 */ /* 0x001fe20007810000 */
        /* <DEDUP_REMOVED lines=10> */
[----:B------:R-:W-:Y:S01]  /*8760*/  MUFU.EX2 R171, R171 ;  /* 0x000000ab00ab7308 */ /* 0x000fe20000000800 */
[----:B------:R-:W-:Y:S01]  /*8770*/  IADD3 R153, -R188, RZ, RZ ;  /* 0x000000ffbc997210 */ /* 0x000fe20007ffe1ff */
        /* <DEDUP_REMOVED lines=8> */
[----:B------:R-:W0:Y:S01]  /*8800*/  MUFU.EX2 R212, R156 ;  /* 0x0000009c00d47308 */ /* 0x000e220000000800 */
[--C-:B------:R-:W-:Y:S01]  /*8810*/  FFMA.FTZ R206, R155, UR4, -R152.reuse ;  /* 0x000000049bce7c23 */ /* 0x100fe20008010898 */
[--C-:B------:R-:W-:Y:S01]  /*8820*/  FFMA.FTZ R207, R162, UR4, -R152.reuse ;  /* 0x00000004a2cf7c23 */ /* 0x100fe20008010898 */
[--C-:B------:R-:W-:Y:S01]  /*8830*/  FFMA.FTZ R179, R180, UR4, -R152.reuse ;  /* 0x00000004b4b37c23 */ /* 0x100fe20008010898 */
[--C-:B------:R-:W-:Y:S01]  /*8840*/  FFMA.FTZ R208, R163, UR4, -R152.reuse ;  /* 0x00000004a3d07c23 */ /* 0x100fe20008010898 */
[--C-:B------:R-:W-:Y:S01]  /*8850*/  FFMA.FTZ R209, R166, UR4, -R152.reuse ;  /* 0x00000004a6d17c23 */ /* 0x100fe20008010898 */
[--C-:B------:R-:W-:Y:S01]  /*8860*/  FFMA.FTZ R210, R167, UR4, -R152.reuse ;  /* 0x00000004a7d27c23 */ /* 0x100fe20008010898 */
[----:B------:R-:W-:Y:S01]  /*8870*/  FFMA.FTZ R180, R181, UR4, -R152 ;  /* 0x00000004b5b47c23 */ /* 0x000fe20008010898 */
[----:B------:R-:W-:Y:S01]  /*8880*/  @!P2 IMAD R158, R15, 0x40, R18 ;  /* 0x000000400f9ea824 */ /* 0x000fe200078e0212 */
[----:B------:R-:W-:Y:S01]  /*8890*/  @!P1 PRMT R15, RZ, 0x654, R11 ;  /* 0x00000654ff0f9816 */ /* 0x000fe2000000000b */
[--C-:B------:R-:W-:Y:S01]  /*88a0*/  FFMA.FTZ R181, R182, UR4, -R152.reuse ;  /* 0x00000004b6b57c23 */ /* 0x100fe20008010898 */
[--C-:B------:R-:W-:Y:S01]  /*88b0*/  FFMA.FTZ R182, R187, UR4, -R152.reuse ;  /* 0x00000004bbb67c23 */ /* 0x100fe20008010898 */
[----:B------:R-:W-:Y:S01]  /*88c0*/  @!P2 IMAD R160, R158, 0x4, R17 ;  /* 0x000000049ea0a824 */ /* 0x000fe200078e0211 */
[----:B------:R1:W-:Y:S01]  /*88d0*/  @!P1 SYNCS.ARRIVE.TRANS64.RED.A1T0 RZ, [R15+URZ], RZ ;  /* 0x000000ff0fff99a7 */ /* 0x0003e2000810043f */
[--C-:B------:R-:W-:Y:S01]  /*88e0*/  FFMA.FTZ R200, R200, UR4, -R152.reuse ;  /* 0x00000004c8c87c23 */ /* 0x100fe20008010898 */
[--C-:B------:R-:W-:Y:S01]  /*88f0*/  FFMA.FTZ R183, R183, UR4, -R152.reuse ;  /* 0x00000004b7b77c23 */ /* 0x100fe20008010898 */
[----:B------:R-:W-:Y:S01]  /*8900*/  FFMA.FTZ R199, R199, UR4, -R152 ;  /* 0x00000004c7c77c23 */ /* 0x000fe20008010898 */
[----:B------:R-:W-:Y:S01]  /*8910*/  @!P2 STS [R160+0x38400], R213 ;  /* 0x038400d5a000a388 */ /* 0x000fe20000000800 */
[----:B------:R-:W-:Y:S01]  /*8920*/  MUFU.EX2 R205, R205 ;  /* 0x000000cd00cd7308 */ /* 0x000fe20000000800 */
[----:B------:R-:W-:Y:S01]  /*8930*/  IMAD R187, R2, 0x1000, R19 ;  /* 0x0000100002bb7824 */ /* 0x000fe200078e0213 */
[----:B--2---:R-:W-:Y:S01]  /*8940*/  F2FP.F16.F32.PACK_AB R152, R21, R14 ;  /* 0x0000000e1598723e */ /* 0x004fe200000000ff */
[----:B0-----:R0:W-:Y:S01]  /*8950*/  @!P2 STS [R160+0x38420], R212 ;  /* 0x038420d4a000a388 */ /* 0x0011e20000000800 */
[----:B------:R-:W-:Y:S01]  /*8960*/  F2FP.F16.F32.PACK_AB R154, R169, R20 ;  /* 0x00000014a99a723e */ /* 0x000fe200000000ff */
[----:B------:R-:W-:Y:S01]  /*8970*/  FMUL.FTZ R26, R26, R212 ;  /* 0x000000d41a1a7220 */ /* 0x000fe20000410000 */
[----:B------:R-:W-:Y:S01]  /*8980*/  F2FP.F16.F32.PACK_AB R156, R171, R168 ;  /* 0x000000a8ab9c723e */ /* 0x000fe200000000ff */
[-C--:B------:R-:W-:Y:S01]  /*8990*/  FMUL.FTZ R27, R27, R212.reuse ;  /* 0x000000d41b1b7220 */ /* 0x080fe20000410000 */
[----:B------:R-:W2:Y:S01]  /*89a0*/  MUFU.EX2 R204, R204 ;  /* 0x000000cc00cc7308 */ /* 0x000ea20000000800 */
[----:B------:R-:W-:Y:S01]  /*89b0*/  R2UR UR6, R187 ;  /* 0x00000000bb0672ca */ /* 0x000fe200000e0000 */
        /* <DEDUP_REMOVED lines=30> */
[----:B------:R-:W2:Y:S01]  /*8ba0*/  MUFU.EX2 R173, R173 ;  /* 0x000000ad00ad7308 */ /* 0x000ea20000000800 */
[----:B---3--:R-:W-:Y:S01]  /*8bb0*/  F2FP.F16.F32.PACK_AB R155, R207, R206 ;  /* 0x000000cecf9b723e */ /* 0x008fe200000000ff */
        /* <DEDUP_REMOVED lines=95> */
[----:B0-----:R-:W-:Y:S01]  /*91b0*/  F2FP.F16.F32.PACK_AB R161, R179, R178 ;  /* 0x000000b2b3a1723e */ /* 0x001fe200000000ff */
[-C--:B------:R-:W-:Y:S01]  /*91c0*/  FMUL.FTZ R146, R146, R212.reuse ;  /* 0x000000d492927220 */ /* 0x080fe20000410000 */
[-C--:B------:R-:W-:Y:S01]  /*91d0*/  FMUL.FTZ R147, R147, R212.reuse ;  /* 0x000000d493937220 */ /* 0x080fe20000410000 */
[-C--:B------:R-:W-:Y:S01]  /*91e0*/  FMUL.FTZ R148, R148, R213.reuse ;  /* 0x000000d594947220 */ /* 0x080fe20000410000 */
[----:B------:R-:W-:Y:S01]  /*91f0*/  FMUL.FTZ R149, R149, R213 ;  /* 0x000000d595957220 */ /* 0x000fe20000410000 */
[-C--:B------:R-:W-:Y:S01]  /*9200*/  FMUL.FTZ R150, R150, R212.reuse ;  /* 0x000000d496967220 */ /* 0x080fe20000410000 */
[----:B------:R-:W-:Y:S01]  /*9210*/  FMUL.FTZ R151, R151, R212 ;  /* 0x000000d497977220 */ /* 0x000fe20000410000 */
[----:B------:R-:W-:Y:S01]  /*9220*/  MUFU.EX2 R176, R176 ;  /* 0x000000b000b07308 */ /* 0x000fe20000000800 */
[----:B------:R0:W-:Y:S01]  /*9230*/  STSM.16.M88.4 [R189+0x36400], R152 ;  /* 0x03640098bd007844 */ /* 0x0001e20000000200 */
[----:B-1----:R-:W-:-:S02]  /*9240*/  VIADD R15, R187, 0x80 ;  /* 0x00000080bb0f7836 */ /* 0x002fc40000000000 */
[----:B------:R-:W-:Y:S01]  /*9250*/  FFMA.FTZ R205, R212, R6, R205 ;  /* 0x00000006d4cd7223 */ /* 0x000fe200000100cd */
[----:B------:R-:W-:Y:S01]  /*9260*/  FFMA.FTZ R14, R213, R5, R14 ;  /* 0x00000005d50e7223 */ /* 0x000fe2000001000e */
[----:B------:R0:W-:Y:S01]  /*9270*/  STSM.16.M88.4 [R192], R156 ;  /* 0x0000009cc0007844 */ /* 0x0001e20000000200 */
[----:B------:R-:W-:Y:S01]  /*9280*/  ISETP.GT.AND P2, PT, R12, R9, PT ;  /* 0x000000090c00720c */ /* 0x000fe20003f44270 */
[----:B------:R-:W-:Y:S01]  /*9290*/  FADD.FTZ R205, R204, R205 ;  /* 0x000000cdcccd7221 */ /* 0x000fe20000010000 */
[----:B------:R-:W1:Y:S01]  /*92a0*/  MUFU.EX2 R201, R201 ;  /* 0x000000c900c97308 */ /* 0x000e620000000800 */
[----:B--2---:R-:W-:Y:S01]  /*92b0*/  F2FP.F16.F32.PACK_AB R163, R181, R180 ;  /* 0x000000b4b5a3723e */ /* 0x004fe200000000ff */
[----:B------:R-:W-:Y:S01]  /*92c0*/  FADD.FTZ R21, R21, R14 ;  /* 0x0000000e15157221 */ /* 0x000fe20000010000 */
[----:B------:R-:W-:Y:S01]  /*92d0*/  FADD.FTZ R206, R206, R205 ;  /* 0x000000cdcece7221 */ /* 0x000fe20000010000 */
[----:B------:R-:W-:Y:S02]  /*92e0*/  @!P1 VIADD R10, R10, 0x38860 ;  /* 0x000388600a0a9836 */ /* 0x000fe40000000000 */
[----:B------:R0:W-:Y:S01]  /*92f0*/  STSM.16.M88.4 [R190], R160 ;  /* 0x000000a0be007844 */ /* 0x0001e20000000200 */
[----:B------:R-:W-:Y:S01]  /*9300*/  FADD.FTZ R20, R20, R21 ;  /* 0x0000001514147221 */ /* 0x000fe20000010000 */
[----:B------:R-:W-:Y:S01]  /*9310*/  MUFU.EX2 R202, R202 ;  /* 0x000000ca00ca7308 */ /* 0x000fe20000000800 */
[----:B------:R-:W-:Y:S01]  /*9320*/  FADD.FTZ R207, R207, R206 ;  /* 0x000000cecfcf7221 */ /* 0x000fe20000010000 */
[----:B------:R-:W-:Y:S01]  /*9330*/  @!P1 PRMT R10, RZ, 0x654, R10 ;  /* 0x00000654ff0a9816 */ /* 0x000fe2000000000a */
[----:B------:R-:W-:-:S02]  /*9340*/  FADD.FTZ R169, R169, R20 ;  /* 0x00000014a9a97221 */ /* 0x000fc40000010000 */
[----:B------:R-:W-:Y:S02]  /*9350*/  FADD.FTZ R208, R208, R207 ;  /* 0x000000cfd0d07221 */ /* 0x000fe40000010000 */
        /* <DEDUP_REMOVED lines=17> */
[----:B------:R-:W-:Y:S01]  /*9470*/  FADD.FTZ R174, R174, R175 ;  /* 0x000000afaeae7221 */ /* 0x000fe20000010000 */
[----:B------:R-:W-:Y:S02]  /*9480*/  MUFU.EX2 R11, R199 ;  /* 0x000000c7000b7308 */ /* 0x000fe40000000800 */
[----:B------:R-:W-:Y:S01]  /*9490*/  FADD.FTZ R180, R181, R180 ;  /* 0x000000b4b5b47221 */ /* 0x000fe20000010000 */
[----:B------:R-:W-:-:S04]  /*94a0*/  FADD.FTZ R177, R177, R174 ;  /* 0x000000aeb1b17221 */ /* 0x000fc80000010000 */
[----:B------:R-:W-:Y:S01]  /*94b0*/  FADD.FTZ R176, R176, R177 ;  /* 0x000000b1b0b07221 */ /* 0x000fe20000010000 */
[----:B------:R-:W2:Y:S01]  /*94c0*/  MUFU.EX2 R200, R200 ;  /* 0x000000c800c87308 */ /* 0x000ea20000000800 */
[----:B-1----:R-:W-:Y:S01]  /*94d0*/  F2FP.F16.F32.PACK_AB R165, R182, R13 ;  /* 0x0000000db6a5723e */ /* 0x002fe200000000ff */
[----:B------:R-:W-:Y:S01]  /*94e0*/  FADD.FTZ R13, R13, R180 ;  /* 0x000000b40d0d7221 */ /* 0x000fe20000010000 */
[----:B------:R-:W-:-:S03]  /*94f0*/  FADD.FTZ R201, R201, R176 ;  /* 0x000000b0c9c97221 */ /* 0x000fc60000010000 */
[----:B------:R-:W-:Y:S01]  /*9500*/  FADD.FTZ R182, R182, R13 ;  /* 0x0000000db6b67221 */ /* 0x000fe20000010000 */
[----:B------:R-:W-:Y:S01]  /*9510*/  FADD.FTZ R202, R202, R201 ;  /* 0x000000c9caca7221 */ /* 0x000fe20000010000 */
[----:B------:R-:W-:-:S03]  /*9520*/  IMAD.MOV.U32 R13, RZ, RZ, R7 ;  /* 0x000000ffff0d7224 */ /* 0x000fc600078e0007 */
[----:B------:R-:W-:Y:S01]  /*9530*/  FADD.FTZ R5, R203, R202 ;  /* 0x000000cacb057221 */ /* 0x000fe20000010000 */
[----:B--2---:R-:W-:Y:S01]  /*9540*/  F2FP.F16.F32.PACK_AB R167, R200, R11 ;  /* 0x0000000bc8a7723e */ /* 0x004fe200000000ff */
[----:B------:R-:W-:-:S04]  /*9550*/  FADD.FTZ R11, R11, R182 ;  /* 0x000000b60b0b7221 */ /* 0x000fc80000010000 */
        /* <DEDUP_REMOVED lines=15> */
[----:B------:R-:W-:Y:S01]  /*9650*/  IMAD.MOV.U32 R15, RZ, RZ, R2 ;  /* 0x000000ffff0f7224 */ /* 0x000fe200078e0002 */
[----:B------:R-:W-:Y:S02]  /*9660*/  WARPGROUP.DEPBAR.LE gsb0, 0x0 ;  /* 0x00008000000079c5 */ /* 0x000fe40000010000 */
[----:B------:R-:W-:-:S15]  /*9670*/  WARPGROUP.ARRIVE ;  /* 0x00000000000079c5 */ /* 0x000fde0000000000 */
[----:B------:R-:W-:-:S07]  /*9680*/  NOP ;  /* 0x0000000000007918 */ /* 0x000fce0000000000 */
        /* <DEDUP_REMOVED lines=17> */
[----:B-1----:R-:W-:-:S04]  /*97a0*/  VIADD R10, R12, 0xffffffff ;  /* 0xffffffff0c0a7836 */ /* 0x002fc80000000000 */
[----:B------:R-:W-:Y:S01]  /*97b0*/  IMAD.MOV.U32 R12, RZ, RZ, R10 ;  /* 0x000000ffff0c7224 */ /* 0x000fe200078e000a */
[----:B0-----:R-:W-:Y:S06]  /*97c0*/  @P2 BRA `(.L_x_6683) ;  /* 0xffffffc800a02947 */ /* 0x001fec000383ffff */
[----:B------:R-:W-:-:S07]  /*97d0*/  MOV R12, R10 ;  /* 0x0000000a000c7202 */ /* 0x000fce0000000f00 */
.L_x_6674:
[----:B------:R-:W-:-:S13]  /*97e0*/  ISETP.GE.AND P2, PT, R12, RZ, PT ;  /* 0x000000ff0c00720c */ /* 0x000fda0003f46270 */
[----:B------:R-:W-:Y:S05]  /*97f0*/  @!P2 BRA `(.L_x_6684) ;  /* 0x000000300044a947 */ /* 0x000fea0003800000 */
[----:B------:R-:W-:Y:S01]  /*9800*/  IMAD.MOV.U32 R11, RZ, RZ, R8 ;  /* 0x000000ffff0b7224 */ /* 0x000fe200078e0008 */
[----:B------:R-:W-:Y:S01]  /*9810*/  ULDC UR5, c[0x0][0xad0] ;  /* 0x0002b40000057ab9 */ /* 0x000fe20000000800 */
[----:B------:R-:W-:Y:S01]  /*9820*/  IMAD.MOV.U32 R184, RZ, RZ, R7 ;  /* 0x000000ffffb87224 */ /* 0x000fe200078e0007 */
[----:B------:R-:W-:Y:S01]  /*9830*/  ULDC UR4, c[0x0][0xa80] ;  /* 0x0002a00000047ab9 */ /* 0x000fe20000000800 */
[----:B------:R-:W-:-:S07]  /*9840*/  IMAD.MOV.U32 R13, RZ, RZ, R2 ;  /* 0x000000ffff0d7224 */ /* 0x000fce00078e0002 */
.L_x_6693:
[----:B------:R-:W-:-:S05]  /*9850*/  VIADD R2, R13, 0x1 ;  /* 0x000000010d027836 */ /* 0x000fca0000000000 */
[----:B------:R-:W-:-:S04]  /*9860*/  ISETP.NE.AND P2, PT, R2, 0x2, PT ;  /* 0x000000020200780c */ /* 0x000fc80003f45270 */
[----:B------:R-:W-:Y:S02]  /*9870*/  SEL R7, RZ, 0x1, P2 ;  /* 0x00000001ff077807 */ /* 0x000fe40001000000 */
[----:B------:R-:W-:Y:S02]  /*9880*/  SEL R2, R2, RZ, P2 ;  /* 0x000000ff02027207 */ /* 0x000fe40001000000 */
[----:B------:R-:W-:Y:S01]  /*9890*/  LOP3.LUT R16, R16, R7, RZ, 0x3c, !PT ;  /* 0x0000000710107212 */ /* 0x000fe200078e3cff */
[----:B------:R-:W-:Y:S06]  /*98a0*/  @!P0 BRA `(.L_x_6685) ;  /* 0x0000000000048947 */ /* 0x000fec0003800000 */
[----:B------:R-:W-:Y:S01]  /*98b0*/  BPT.TRAP 0x1 ;  /* 0x000000040000795c */ /* 0x000fe20000300000 */
.L_x_6685:
[----:B------:R-:W-:Y:S01]  /*98c0*/  IMAD R9, R2, 0x8, R17 ;  /* 0x0000000802097824 */ /* 0x000fe200078e0211 */
[----:B------:R-:W-:-:S04]  /*98d0*/  SHF.L.U32 R8, R16, 0x1f, RZ ;  /* 0x0000001f10087819 */ /* 0x000fc800000006ff */
[----:B------:R0:W1:Y:S01]  /*98e0*/  SYNCS.PHASECHK.TRANS64.TRYWAIT P2, [R9+URZ+0x38830], R8 ;  /* 0x03883008090075a7 */ /* 0x000062000804017f */
[----:B------:R-:W-:Y:S05]  /*98f0*/  @!P0 BRA `(.L_x_6686) ;  /* 0x0000000000048947 */ /* 0x000fea0003800000 */
[----:B------:R-:W-:Y:S01]  /*9900*/  BPT.TRAP 0x1 ;  /* 0x000000040000795c */ /* 0x000fe20000300000 */
.L_x_6686:
[----:B------:R-:W-:Y:S01]  /*9910*/  IMAD R7, R2, 0x200, R0 ;  /* 0x0000020002077824 */ /* 0x000fe200078e0200 */
[----:B-1----:R-:W-:Y:S06]  /*9920*/  @P2 BRA `(.L_x_6687) ;  /* 0x0000000000082947 */ /* 0x002fec0003800000 */
[----:B------:R-:W1:Y:S02]  /*9930*/  SYNCS.PHASECHK.TRANS64.TRYWAIT P2, [R9+URZ+0x38830], R8 ;  /* 0x03883008090075a7 */ /* 0x000e64000804017f */
[----:B-1----:R-:W-:Y:S05]  /*9940*/  @!P2 BRA `(.L_x_6688) ;  /* 0x000000bc0014a947 */ /* 0x002fea0003800000 */
.L_x_6687:
        /* <DEDUP_REMOVED lines=22> */
.L_x_6689:
[----:B------:R2:W3:Y:S01]  /*9ab0*/  SYNCS.PHASECHK.TRANS64.TRYWAIT P2, [R9+URZ+0x38850], R8 ;  /* 0x03885008090075a7 */ /* 0x0004e2000804017f */
[----:B------:R-:W-:Y:S05]  /*9ac0*/  @!P0 BRA `(.L_x_6690) ;  /* 0x0000000000048947 */ /* 0x000fea0003800000 */
[----:B------:R-:W-:Y:S01]  /*9ad0*/  BPT.TRAP 0x1 ;  /* 0x000000040000795c */ /* 0x000fe20000300000 */
.L_x_6690:
[----:B---3--:R-:W-:Y:S05]  /*9ae0*/  @P2 BRA `(.L_x_6691) ;  /* 0x0000000000082947 */ /* 0x008fea0003800000 */
[----:B------:R-:W3:Y:S02]  /*9af0*/  SYNCS.PHASECHK.TRANS64.TRYWAIT P2, [R9+URZ+0x38850], R8 ;  /* 0x03885008090075a7 */ /* 0x000ee4000804017f */
[----:B---3--:R-:W-:Y:S05]  /*9b00*/  @!P2 BRA `(.L_x_6692) ;  /* 0x000000b800b8a947 */ /* 0x008fea0003800000 */
.L_x_6691:
[----:B------:R-:W-:Y:S01]  /*9b10*/  LEA R7, R2, R3, 0xc ;  /* 0x0000000302077211 */ /* 0x000fe200078e60ff */
[----:B------:R-:W-:Y:S01]  /*9b20*/  WARPGROUP.ARRIVE ;  /* 0x00000000000079c5 */ /* 0x000fe20000000000 */
[----:B------:R-:W-:Y:S01]  /*9b30*/  UMOV UR11, 0x40000040 ;  /* 0x40000040000b7882 */ /* 0x000fe20000000000 */
[----:B------:R-:W-:Y:S01]  /*9b40*/  VIADD R10, R4, 0x2 ;  /* 0x00000002040a7836 */ /* 0x000fe20000000000 */
[C---:B------:R-:W-:Y:S01]  /*9b50*/  R2UR UR10, R7.reuse ;  /* 0x00000000070a72ca */ /* 0x040fe200000e0000 */
[C---:B0123--:R-:W-:Y:S01]  /*9b60*/  VIADD R8, R7.reuse, 0x2 ;  /* 0x0000000207087836 */ /* 0x04ffe20000000000 */
[----:B------:R-:W-:Y:S01]  /*9b70*/  UMOV UR29, 0x40000040 ;  /* 0x40000040001d7882 */ /* 0x000fe20000000000 */
[----:B------:R-:W-:Y:S01]  /*9b80*/  UMOV UR31, 0x40000040 ;  /* 0x40000040001f7882 */ /* 0x000fe20000000000 */
[----:B------:R-:W-:Y:S01]  /*9b90*/  R2UR UR28, R10 ;  /* 0x000000000a1c72ca */ /* 0x000fe200000e0000 */
[----:B------:R-:W-:Y:S01]  /*9ba0*/  VIADD R10, R4, 0x4 ;  /* 0x00000004040a7836 */ /* 0x000fe20000000000 */
[----:B------:R-:W-:Y:S01]  /*9bb0*/  R2UR UR30, R8 ;  /* 0x00000000081e72ca */ /* 0x000fe200000e0000 */
[C---:B------:R-:W-:Y:S01]  /*9bc0*/  VIADD R8, R7.reuse, 0x4 ;  /* 0x0000000407087836 */ /* 0x040fe20000000000 */
[----:B------:R-:W0:Y:S01]  /*9bd0*/  S2R R14, SR_TID.X ;  /* 0x00000000000e7919 */ /* 0x000e220000002100 */
[----:B------:R-:W-:Y:S01]  /*9be0*/  VIADD R21, R4, 0x800 ;  /* 0x0000080004157836 */ /* 0x000fe20000000000 */
[----:B------:R-:W-:Y:S01]  /*9bf0*/  UMOV UR7, 0x40000040 ;  /* 0x4000004000077882 */ /* 0x000fe20000000000 */
[----:B------:R-:W-:-:S02]  /*9c00*/  VIADD R15, R7, 0x800 ;  /* 0x00000800070f7836 */ /* 0x000fc40000000000 */
[----:B------:R-:W-:Y:S01]  /*9c10*/  HGMMA.64x64x16.F32 R152, gdesc[UR8], R152, gsb0 ;  /* 0x00e00000089879f0 */ /* 0x000fe20008000898 */
[----:B------:R-:W-:-:S05]  /*9c20*/  IMAD R207, R2, 0x1000, R19 ;  /* 0x0000100002cf7824 */ /* 0x000fca00078e0213 */
[----:B------:R-:W-:Y:S02]  /*9c30*/  R2UR UR6, R207 ;  /* 0x00000000cf0672ca */ /* 0x000fe400000e0000 */
[----:B0-----:R-:W-:Y:S01]  /*9c40*/  SHF.R.U32.HI R14, RZ, 0x7, R14 ;  /* 0x00000007ff0e7819 */ /* 0x001fe2000001160e */
        /* <DEDUP_REMOVED lines=340> */
[----:B------:R-:W-:-:S06]  /*b190*/  FMUL.FTZ R183, R183, UR5 ;  /* 0x00000005b7b77c20 */ /* 0x000fcc0008410000 */
        /* <DEDUP_REMOVED lines=17> */
[----:B-1----:R-:W-:Y:S01]  /*b2b0*/  FMNMX.FTZ R7, R161, R158, !PT ;  /* 0x0000009ea1077209 */ /* 0x002fe20007810000 */
[----:B------:R-:W-:-:S06]  /*b2c0*/  FMUL.FTZ R158, R162, UR5 ;  /* 0x00000005a29e7c20 */ /* 0x000fcc0008410000 */
[----:B------:R-:W1:Y:S01]  /*b2d0*/  MUFU.TANH R177, R177 ;  /* 0x000000b100b17308 */ /* 0x000e620000002400 */
[----:B--2---:R-:W-:-:S07]  /*b2e0*/  FMNMX.FTZ R162, R164, R7, !PT ;  /* 0x00000007a4a27209 */ /* 0x004fce0007810000 */
[----:B------:R-:W2:Y:S01]  /*b2f0*/  MUFU.TANH R185, R185 ;  /* 0x000000b900b97308 */ /* 0x000ea20000002400 */
[----:B0-----:R-:W-:Y:S01]  /*b300*/  FMNMX.FTZ R168, R165, R162, !PT ;  /* 0x000000a2a5a87209 */ /* 0x001fe20007810000 */
[----:B------:R-:W-:Y:S01]  /*b310*/  FMUL.FTZ R162, R163, UR5 ;  /* 0x00000005a3a27c20 */ /* 0x000fe20008410000 */
[----:B------:R-:W-:Y:S01]  /*b320*/  FMUL.FTZ R163, R166, UR5 ;  /* 0x00000005a6a37c20 */ /* 0x000fe20008410000 */
[----:B------:R-:W-:Y:S01]  /*b330*/  FMUL.FTZ R166, R167, UR5 ;  /* 0x00000005a7a67c20 */ /* 0x000fe20008410000 */
[----:B------:R-:W-:-:S03]  /*b340*/  FMUL.FTZ R167, R170, UR5 ;  /* 0x00000005aaa77c20 */ /* 0x000fc60008410000 */
[----:B------:R-:W0:Y:S01]  /*b350*/  MUFU.TANH R180, R180 ;  /* 0x000000b400b47308 */ /* 0x000e220000002400 */
[----:B-1----:R-:W-:-:S07]  /*b360*/  FMNMX.FTZ R168, R177, R168, !PT ;  /* 0x000000a8b1a87209 */ /* 0x002fce0007810000 */
[----:B------:R-:W1:Y:S01]  /*b370*/  MUFU.TANH R10, R10 ;  /* 0x0000000a000a7308 */ /* 0x000e620000002400 */
[----:B--2---:R-:W-:-:S07]  /*b380*/  FMNMX.FTZ R7, R185, R168, !PT ;  /* 0x000000a8b9077209 */ /* 0x004fce0007810000 */
        /* <DEDUP_REMOVED lines=18> */
[----:B--2---:R-:W-:Y:S02]  /*b4b0*/  FMNMX.FTZ R169, R163, R168, !PT ;  /* 0x000000a8a3a97209 */ /* 0x004fe40007810000 */
[----:B-1----:R-:W-:-:S05]  /*b4c0*/  FMNMX.FTZ R7, R170, R171, !PT ;  /* 0x000000abaa077209 */ /* 0x002fca0007810000 */
[----:B------:R-:W1:Y:S01]  /*b4d0*/  MUFU.TANH R181, R181 ;  /* 0x000000b500b57308 */ /* 0x000e620000002400 */
[C---:B------:R-:W-:Y:S01]  /*b4e0*/  FADD.FTZ R170, -R7.reuse, R184 ;  /* 0x000000b807aa7221 */ /* 0x040fe20000010100 */
[----:B------:R-:W-:-:S03]  /*b4f0*/  FMUL.FTZ R204, R7, UR4 ;  /* 0x0000000407cc7c20 */ /* 0x000fc60008410000 */
[----:B------:R-:W-:Y:S01]  /*b500*/  FMUL.FTZ R168, R170, UR4 ;  /* 0x00000004aaa87c20 */ /* 0x000fe20008410000 */
[----:B---3--:R-:W-:Y:S01]  /*b510*/  FMNMX.FTZ R170, R166, R169, !PT ;  /* 0x000000a9a6aa7209 */ /* 0x008fe20007810000 */
[--C-:B------:R-:W-:Y:S01]  /*b520*/  FFMA.FTZ R173, R8, UR4, -R204.reuse ;  /* 0x0000000408ad7c23 */ /* 0x100fe200080108cc */
[----:B------:R-:W2:Y:S01]  /*b530*/  MUFU.TANH R186, R186 ;  /* 0x000000ba00ba7308 */ /* 0x000ea20000002400 */
[--C-:B------:R-:W-:Y:S01]  /*b540*/  FFMA.FTZ R172, R153, UR4, -R204.reuse ;  /* 0x0000000499ac7c23 */ /* 0x100fe200080108cc */
[----:B0-----:R-:W-:Y:S01]  /*b550*/  FMNMX.FTZ R170, R167, R170, !PT ;  /* 0x000000aaa7aa7209 */ /* 0x001fe20007810000 */
        /* <DEDUP_REMOVED lines=10> */
[--C-:B------:R-:W-:Y:S01]  /*b600*/  FFMA.FTZ R200, R164, UR4, -R204.reuse ;  /* 0x00000004a4c87c23 */ /* 0x100fe200080108cc */
[--C-:B------:R-:W-:Y:S01]  /*b610*/  FFMA.FTZ R201, R165, UR4, -R204.reuse ;  /* 0x00000004a5c97c23 */ /* 0x100fe200080108cc */
[----:B------:R-:W-:Y:S01]  /*b620*/  FFMA.FTZ R180, R180, UR4, -R204 ;  /* 0x00000004b4b47c23 */ /* 0x000fe200080108cc */
[----:B------:R-:W1:Y:S01]  /*b630*/  MUFU.TANH R178, R178 ;  /* 0x000000b200b27308 */ /* 0x000e620000002400 */
[----:B--2---:R-:W-:-:S07]  /*b640*/  FMNMX.FTZ R170, R186, R169, !PT ;  /* 0x000000a9baaa7209 */ /* 0x004fce0007810000 */
[----:B------:R-:W2:Y:S01]  /*b650*/  MUFU.TANH R179, R179 ;  /* 0x000000b300b37308 */ /* 0x000ea20000002400 */
[----:B0-----:R-:W-:-:S07]  /*b660*/  FMNMX.FTZ R169, R187, R170, !PT ;  /* 0x000000aabba97209 */ /* 0x001fce0007810000 */
[----:B------:R-:W0:Y:S01]  /*b670*/  MUFU.TANH R182, R182 ;  /* 0x000000b600b67308 */ /* 0x000e220000002400 */
[----:B-1----:R-:W-:Y:S01]  /*b680*/  FMNMX.FTZ R8, R178, R169, !PT ;  /* 0x000000a9b2087209 */ /* 0x002fe20007810000 */
[----:B------:R-:W-:Y:S01]  /*b690*/  FFMA.FTZ R169, R152, UR4, -R204 ;  /* 0x0000000498a97c23 */ /* 0x000fe200080108cc */
[C---:B------:R-:W-:Y:S02]  /*b6a0*/  @!P1 IADD3 R152, R9.reuse, 0x38840, RZ ;  /* 0x0003884009989810 */ /* 0x040fe40007ffe0ff */
[----:B------:R-:W-:Y:S02]  /*b6b0*/  @!P1 IADD3 R9, R9, 0x38860, RZ ;  /* 0x0003886009099810 */ /* 0x000fe40007ffe0ff */
[----:B------:R-:W-:Y:S01]  /*b6c0*/  @!P1 PRMT R152, RZ, 0x654, R152 ;  /* 0x00000654ff989816 */ /* 0x000fe20000000098 */
[----:B------:R-:W1:Y:S01]  /*b6d0*/  MUFU.TANH R183, R183 ;  /* 0x000000b700b77308 */ /* 0x000e620000002400 */
[----:B--2---:R-:W-:Y:S02]  /*b6e0*/  FMNMX.FTZ R171, R179, R8, !PT ;  /* 0x00000008b3ab7209 */ /* 0x004fe40007810000 */
[----:B------:R2:W-:Y:S01]  /*b6f0*/  @!P1 SYNCS.ARRIVE.TRANS64.RED.A1T0 RZ, [R152+URZ], RZ ;  /* 0x000000ff98ff99a7 */ /* 0x0005e2000810043f */
[----:B------:R-:W-:-:S04]  /*b700*/  @!P1 PRMT R9, RZ, 0x654, R9 ;  /* 0x00000654ff099816 */ /* 0x000fc80000000009 */
[----:B------:R-:W3:Y:S01]  /*b710*/  MUFU.EX2 R168, R168 ;  /* 0x000000a800a87308 */ /* 0x000ee20000000800 */
[----:B0-----:R-:W-:Y:S01]  /*b720*/  FMNMX.FTZ R8, R182, R171, !PT ;  /* 0x000000abb6087209 */ /* 0x001fe20007810000 */
[----:B------:R-:W-:-:S06]  /*b730*/  FFMA.FTZ R171, R154, UR4, -R204 ;  /* 0x000000049aab7c23 */ /* 0x000fcc00080108cc */
[----:B------:R0:W-:Y:S01]  /*b740*/  MUFU.EX2 R170, R173 ;  /* 0x000000ad00aa7308 */ /* 0x0001e20000000800 */
[----:B-1----:R-:W-:-:S05]  /*b750*/  FMNMX.FTZ R8, R183, R8, !PT ;  /* 0x00000008b7087209 */ /* 0x002fca0007810000 */
[----:B------:R-:W1:Y:S02]  /*b760*/  SHFL.BFLY PT, R153, R8, 0x2, 0x1f ;  /* 0x0c401f0008997f89 */ /* 0x000e6400000e0000 */
[----:B------:R-:W2:Y:S01]  /*b770*/  MUFU.EX2 R21, R21 ;  /* 0x0000001500157308 */ /* 0x000ea20000000800 */
[----:B0-----:R-:W-:Y:S01]  /*b780*/  FFMA.FTZ R173, R156, UR4, -R204 ;  /* 0x000000049cad7c23 */ /* 0x001fe200080108cc */
        /* <DEDUP_REMOVED lines=48> */
[----:B------:R-:W-:Y:S01]  /*ba90*/  FMUL.FTZ R100, R100, R168 ;  /* 0x000000a864647220 */ /* 0x000fe20000410000 */
[----:B0-----:R-:W-:Y:S01]  /*baa0*/  FMNMX.FTZ R8, R153, R8, !PT ;  /* 0x0000000899087209 */ /* 0x001fe20007810000 */
[----:B------:R-:W-:-:S02]  /*bab0*/  IMAD.MOV R153, RZ, RZ, -R188 ;  /* 0x000000ffff997224 */ /* 0x000fc400078e0abc */
[-C--:B------:R-:W-:Y:S01]  /*bac0*/  FMUL.FTZ R101, R101, R168.reuse ;  /* 0x000000a865657220 */ /* 0x080fe20000410000 */
        /* <DEDUP_REMOVED lines=13> */
[----:B------:R-:W0:Y:S01]  /*bba0*/  MUFU.EX2 R11, R11 ;  /* 0x0000000b000b7308 */ /* 0x000e220000000800 */
[--C-:B------:R-:W-:Y:S01]  /*bbb0*/  FFMA.FTZ R203, R162, UR4, -R155.reuse ;  /* 0x00000004a2cb7c23 */ /* 0x100fe2000801089b */
[----:B------:R-:W-:Y:S01]  /*bbc0*/  FFMA.FTZ R204, R163, UR4, -R155 ;  /* 0x00000004a3cc7c23 */ /* 0x000fe2000801089b */
[----:B------:R-:W-:-:S02]  /*bbd0*/  @!P2 IMAD R154, R13, 0x40, R18 ;  /* 0x000000400d9aa824 */ /* 0x000fc400078e0212 */
[--C-:B------:R-:W-:Y:S01]  /*bbe0*/  FFMA.FTZ R205, R166, UR4, -R155.reuse ;  /* 0x00000004a6cd7c23 */ /* 0x100fe2000801089b */
[--C-:B------:R-:W-:Y:S01]  /*bbf0*/  FFMA.FTZ R206, R167, UR4, -R155.reuse ;  /* 0x00000004a7ce7c23 */ /* 0x100fe2000801089b */
[----:B------:R-:W-:Y:S01]  /*bc00*/  FFMA.FTZ R181, R181, UR4, -R155 ;  /* 0x00000004b5b57c23 */ /* 0x000fe2000801089b */
[----:B------:R-:W-:Y:S02]  /*bc10*/  @!P2 IMAD R154, R154, 0x4, R17 ;  /* 0x000000049a9aa824 */ /* 0x000fe400078e0211 */
[--C-:B------:R-:W-:Y:S01]  /*bc20*/  FFMA.FTZ R186, R186, UR4, -R155.reuse ;  /* 0x00000004baba7c23 */ /* 0x100fe2000801089b */
        /* <DEDUP_REMOVED lines=8> */
[-C--:B0-----:R-:W-:Y:S01]  /*bcb0*/  FMUL.FTZ R26, R26, R11.reuse ;  /* 0x0000000b1a1a7220 */ /* 0x081fe20000410000 */
[----:B------:R0:W-:Y:S01]  /*bcc0*/  @!P2 STS [R154+0x38420], R11 ;  /* 0x0384200b9a00a388 */ /* 0x0001e20000000800 */
        /* <DEDUP_REMOVED lines=8> */
[----:B------:R-:W-:Y:S01]  /*bd50*/  FMUL.FTZ R42, R42, R11 ;  /* 0x0000000b2a2a7220 */ /* 0x000fe20000410000 */
[----:B0-----:R-:W-:Y:S01]  /*bd60*/  F2FP.F16.F32.PACK_AB R154, R172, R169 ;  /* 0x000000a9ac9a723e */ /* 0x001fe200000000ff */
        /* <DEDUP_REMOVED lines=56> */
[----:B------:R-:W-:Y:S01]  /*c0f0*/  FMUL.FTZ R121, R121, R168 ;  /* 0x000000a879797220 */ /* 0x000fe20000410000 */
[-C--:B------:R-:W-:Y:S01]  /*c100*/  FMUL.FTZ R122, R122, R11.reuse ;  /* 0x0000000b7a7a7220 */ /* 0x080fe20000410000 */
[----:B------:R-:W-:Y:S01]  /*c110*/  MUFU.EX2 R199, R199 ;  /* 0x000000c700c77308 */ /* 0x000fe20000000800 */
[----:B0-----:R-:W-:Y:S01]  /*c120*/  F2FP.F16.F32.PACK_AB R159, R205, R204 ;  /* 0x000000cccd9f723e */ /* 0x001fe200000000ff */
        /* <DEDUP_REMOVED lines=36> */
[----:B------:R-:W-:-:S02]  /*c370*/  VIADD R183, R207, 0x80 ;  /* 0x00000080cfb77836 */ /* 0x000fc40000000000 */
[----:B------:R-:W-:Y:S01]  /*c380*/  FFMA.FTZ R6, R11, R6, R10 ;  /* 0x000000060b067223 */ /* 0x000fe2000001000a */
[----:B------:R-:W2:Y:S01]  /*c390*/  MUFU.EX2 R187, R187 ;  /* 0x000000bb00bb7308 */ /* 0x000ea20000000800 */
[----:B-1----:R-:W-:Y:S01]  /*c3a0*/  F2FP.F16.F32.PACK_AB R161, R181, R206 ;  /* 0x000000ceb5a1723e */ /* 0x002fe200000000ff */
[----:B------:R0:W-:Y:S01]  /*c3b0*/  STSM.16.M88.4 [R192], R156 ;  /* 0x0000009cc0007844 */ /* 0x0001e20000000200 */
[----:B------:R-:W-:Y:S01]  /*c3c0*/  FFMA.FTZ R5, R168, R5, R21 ;  /* 0x00000005a8057223 */ /* 0x000fe20000010015 */
[----:B------:R-:W-:Y:S01]  /*c3d0*/  FADD.FTZ R185, R185, R6 ;  /* 0x00000006b9b97221 */ /* 0x000fe20000010000 */
[----:B------:R-:W-:Y:S01]  /*c3e0*/  ISETP.GT.AND P2, PT, R12, RZ, PT ;  /* 0x000000ff0c00720c */ /* 0x000fe20003f44270 */
[----:B------:R-:W-:Y:S02]  /*c3f0*/  IMAD.MOV.U32 R11, RZ, RZ, R8 ;  /* 0x000000ffff0b7224 */ /* 0x000fe400078e0008 */
[----:B------:R-:W-:Y:S01]  /*c400*/  FADD.FTZ R170, R170, R5 ;  /* 0x00000005aaaa7221 */ /* 0x000fe20000010000 */
[----:B------:R-:W-:Y:S01]  /*c410*/  MUFU.EX2 R201, R201 ;  /* 0x000000c900c97308 */ /* 0x000fe20000000800 */
[----:B------:R-:W-:-:S02]  /*c420*/  FADD.FTZ R14, R14, R185 ;  /* 0x000000b90e0e7221 */ /* 0x000fc40000010000 */
[----:B------:R-:W-:Y:S02]  /*c430*/  FADD.FTZ R169, R169, R170 ;  /* 0x000000aaa9a97221 */ /* 0x000fe40000010000 */
[----:B------:R-:W-:Y:S02]  /*c440*/  FADD.FTZ R15, R15, R14 ;  /* 0x0000000e0f0f7221 */ /* 0x000fe40000010000 */
[----:B------:R-:W-:Y:S01]  /*c450*/  FADD.FTZ R172, R172, R169 ;  /* 0x000000a9acac7221 */ /* 0x000fe20000010000 */
[----:B------:R-:W1:Y:S01]  /*c460*/  MUFU.EX2 R202, R202 ;  /* 0x000000ca00ca7308 */ /* 0x000e620000000800 */
        /* <DEDUP_REMOVED lines=24> */
[----:B------:R-:W-:-:S03]  /*c5f0*/  IMAD.MOV.U32 R184, RZ, RZ, R7 ;  /* 0x000000ffffb87224 */ /* 0x000fc600078e0007 */
[----:B------:R-:W-:Y:S02]  /*c600*/  FADD.FTZ R201, R201, R200 ;  /* 0x000000c8c9c97221 */ /* 0x000fe40000010000 */
[----:B------:R-:W-:Y:S02]  /*c610*/  MUFU.EX2 R13, R13 ;  /* 0x0000000d000d7308 */ /* 0x000fe40000000800 */
[----:B------:R-:W-:-:S04]  /*c620*/  FADD.FTZ R202, R202, R201 ;  /* 0x000000c9caca7221 */ /* 0x000fc80000010000 */
[----:B------:R-:W-:Y:S02]  /*c630*/  FADD.FTZ R5, R177, R202 ;  /* 0x000000cab1057221 */ /* 0x000fe40000010000 */
[----:B------:R-:W2:Y:S01]  /*c640*/  MUFU.EX2 R182, R182 ;  /* 0x000000b600b67308 */ /* 0x000ea20000000800 */
[----:B-1----:R-:W-:Y:S01]  /*c650*/  F2FP.F16.F32.PACK_AB R165, R179, R178 ;  /* 0x000000b2b3a5723e */ /* 0x002fe200000000ff */
[----:B------:R-:W-:Y:S01]  /*c660*/  FADD.FTZ R178, R178, R187 ;  /* 0x000000bbb2b27221 */ /* 0x000fe20000010000 */
[----:B------:R-:W-:-:S03]  /*c670*/  FADD.FTZ R5, R180, R5 ;  /* 0x00000005b4057221 */ /* 0x000fc60000010000 */
[----:B------:R-:W-:Y:S01]  /*c680*/  FADD.FTZ R178, R179, R178 ;  /* 0x000000b2b3b27221 */ /* 0x000fe20000010000 */
[----:B--2---:R-:W-:-:S03]  /*c690*/  F2FP.F16.F32.PACK_AB R167, R182, R13 ;  /* 0x0000000db6a7723e */ /* 0x004fc600000000ff */
[----:B------:R-:W-:Y:S02]  /*c6a0*/  FADD.FTZ R13, R13, R178 ;  /* 0x000000b20d0d7221 */ /* 0x000fe40000010000 */
[----:B------:R0:W-:Y:S01]  /*c6b0*/  STSM.16.M88.4 [R191], R164 ;  /* 0x000000a4bf007844 */ /* 0x0001e20000000200 */
[----:B------:R-:W-:Y:S01]  /*c6c0*/  WARPGROUP.ARRIVE ;  /* 0x00000000000079c5 */ /* 0x000fe20000000000 */
[----:B------:R-:W-:Y:S01]  /*c6d0*/  FADD.FTZ R6, R182, R13 ;  /* 0x0000000db6067221 */ /* 0x000fe20000010000 */
[----:B------:R-:W-:-:S04]  /*c6e0*/  IMAD.MOV.U32 R13, RZ, RZ, R2 ;  /* 0x000000ffff0d7224 */ /* 0x000fc800078e0002 */
        /* <DEDUP_REMOVED lines=34> */
.L_x_6684:
[----:B------:R-:W0:Y:S01]  /*c910*/  SHFL.BFLY PT, R0, R5, 0x2, 0x1f ;  /* 0x0c401f0005007f89 */ /* 0x000e2200000e0000 */
[----:B------:R-:W-:-:S03]  /*c920*/  UIADD3 UR36, UR36, 0x1, URZ ;  /* 0x0000000124247890 */ /* 0x000fc6000fffe03f */
[----:B------:R-:W1:Y:S01]  /*c930*/  SHFL.BFLY PT, R9, R6, 0x2, 0x1f ;  /* 0x0c401f0006097f89 */ /* 0x000e6200000e0000 */
[----:B------:R-:W-:Y:S08]  /*c940*/  BAR.ARV 0x8, 0xa0 ;  /* 0x0202800000007b1d */ /* 0x000ff00000002000 */
[----:B------:R-:W-:Y:S01]  /*c950*/  BAR.SYNC.DEFER_BLOCKING 0xf, 0x100 ;  /* 0x03c4000000007b1d */ /* 0x000fe20000010000 */
[----:B0-----:R-:W-:Y:S01]  /*c960*/  FADD.FTZ R0, R0, R5 ;  /* 0x0000000500007221 */ /* 0x001fe20000010000 */
[----:B-1----:R-:W-:-:S04]  /*c970*/  FADD.FTZ R9, R9, R6 ;  /* 0x0000000609097221 */ /* 0x002fc80000010000 */
[----:B------:R-:W0:Y:S01]  /*c980*/  SHFL.BFLY PT, R3, R0, 0x1, 0x1f ;  /* 0x0c201f0000037f89 */ /* 0x000e2200000e0000 */
[----:B------:R-:W-:-:S03]  /*c990*/  IMAD.MOV.U32 R6, RZ, RZ, RZ ;  /* 0x000000ffff067224 */ /* 0x000fc600078e00ff */
[----:B------:R-:W1:Y:S01]  /*c9a0*/  SHFL.BFLY PT, R4, R9, 0x1, 0x1f ;  /* 0x0c201f0009047f89 */ /* 0x000e6200000e0000 */
[----:B0-----:R-:W-:Y:S01]  /*c9b0*/  FADD.FTZ R11, R0, R3 ;  /* 0x00000003000b7221 */ /* 0x001fe20000010000 */
[----:B------:R-:W-:Y:S01]  /*c9c0*/  IADD3 R3, -R188, RZ, RZ ;  /* 0x000000ffbc037210 */ /* 0x000fe20007ffe1ff */
[----:B------:R-:W-:Y:S02]  /*c9d0*/  IMAD.MOV.U32 R0, RZ, RZ, -0x800000 ;  /* 0xff800000ff007424 */ /* 0x000fe400078e00ff */
[----:B-1----:R-:W-:Y:S01]  /*c9e0*/  FADD.FTZ R20, R9, R4 ;  /* 0x0000000409147221 */ /* 0x002fe20000010000 */
[----:B------:R-:W-:Y:S01]  /*c9f0*/  FSETP.NE.FTZ.AND P2, PT, R11, RZ, PT ;  /* 0x000000ff0b00720b */ /* 0x000fe20003f55000 */
[----:B------:R-:W-:Y:S01]  /*ca00*/  VIADD R4, R2, 0x1 ;  /* 0x0000000102047836 */ /* 0x000fe20000000000 */
[----:B------:R-:W-:Y:S01]  /*ca10*/  ISETP.NE.AND P0, PT, R22, R3, PT ;  /* 0x000000031600720c */ /* 0x000fe20003f05270 */
[----:B------:R-:W-:Y:S01]  /*ca20*/  IMAD.MOV.U32 R3, RZ, RZ, RZ ;  /* 0x000000ffff037224 */ /* 0x000fe200078e00ff */
[----:B------:R-:W-:-:S02]  /*ca30*/  FSETP.NE.FTZ.AND P3, PT, R20, RZ, PT ;  /* 0x000000ff1400720b */ /* 0x000fc40003f75000 */
[----:B------:R-:W-:-:S04]  /*ca40*/  ISETP.NE.AND P1, PT, R4, 0x2, PT ;  /* 0x000000020400780c */ /* 0x000fc80003f25270 */
[----:B------:R-:W-:-:S03]  /*ca50*/  SEL R5, RZ, 0x1, P1 ;  /* 0x00000001ff057807 */ /* 0x000fc60000800000 */
[----:B------:R-:W0:Y:S01]  /*ca60*/  @P2 MUFU.RCP R3, R11 ;  /* 0x0000000b00032308 */ /* 0x000e220000001000 */
[----:B------:R-:W-:Y:S01]  /*ca70*/  LOP3.LUT R16, R16, R5, RZ, 0x3c, !PT ;  /* 0x0000000510107212 */ /* 0x000fe200078e3cff */
[----:B------:R-:W-:-:S04]  /*ca80*/  @!P0 IMAD R2, R2, 0x40, R18 ;  /* 0x0000004002028824 */ /* 0x000fc800078e0212 */
[----:B------:R-:W-:Y:S02]  /*ca90*/  @!P0 IMAD R2, R2, 0x4, R17 ;  /* 0x0000000402028824 */ /* 0x000fe400078e0211 */
[----:B------:R-:W1:Y:S08]  /*caa0*/  @P3 MUFU.RCP R6, R20 ;  /* 0x0000001400063308 */ /* 0x000e700000001000 */
[----:B------:R-:W2:Y:S01]  /*cab0*/  @P2 MUFU.LG2 R17, R11 ;  /* 0x0000000b00112308 */ /* 0x000ea20000000c00 */
[----:B0-----:R-:W-:Y:S01]  /*cac0*/  @!P0 STS [R2+0x38400], R3 ;  /* 0x0384000302008388 */ /* 0x001fe20000000800 */
[----:B------:R-:W-:Y:S01]  /*cad0*/  FMUL.FTZ R171, R28, R3 ;  /* 0x000000031cab7220 */ /* 0x000fe20000410000 */
[----:B------:R-:W-:-:S02]  /*cae0*/  IMAD.U32 R28, RZ, RZ, UR4 ;  /* 0x00000004ff1c7e24 */ /* 0x000fc4000f8e00ff */
[-C--:B------:R-:W-:Y:S01]  /*caf0*/  FMUL.FTZ R172, R24, R3.reuse ;  /* 0x0000000318ac7220 */ /* 0x080fe20000410000 */
[-C--:B------:R-:W-:Y:S01]  /*cb00*/  FMUL.FTZ R170, R25, R3.reuse ;  /* 0x0000000319aa7220 */ /* 0x080fe20000410000 */
[-C--:B------:R-:W-:Y:S01]  /*cb10*/  FMUL.FTZ R24, R29, R3.reuse ;  /* 0x000000031d187220 */ /* 0x080fe20000410000 */
[----:B------:R-:W-:Y:S01]  /*cb20*/  @P3 FMUL.FTZ R28, R28, 0.69314718246459960938 ;  /* 0x3f3172181c1c3820 */ /* 0x000fe20000410000 */
        /* <DEDUP_REMOVED lines=11> */
[----:B-1----:R-:W-:Y:S01]  /*cbe0*/  MOV R2, UR4 ;  /* 0x0000000400027c02 */ /* 0x002fe20008000f00 */
[-C--:B------:R-:W-:Y:S01]  /*cbf0*/  FMUL.FTZ R154, R48, R3.reuse ;  /* 0x00000003309a7220 */ /* 0x080fe20000410000 */
[-C--:B------:R-:W-:Y:S01]  /*cc00*/  FMUL.FTZ R49, R49, R3.reuse ;  /* 0x0000000331317220 */ /* 0x080fe20000410000 */
[-C--:B------:R-:W-:Y:S01]  /*cc10*/  FMUL.FTZ R14, R52, R3.reuse ;  /* 0x00000003340e7220 */ /* 0x080fe20000410000 */
[-C--:B------:R-:W-:Y:S01]  /*cc20*/  FMUL.FTZ R53, R53, R3.reuse ;  /* 0x0000000335357220 */ /* 0x080fe20000410000 */
[----:B------:R-:W-:Y:S01]  /*cc30*/  @P2 FMUL.FTZ R2, R2, 0.69314718246459960938 ;  /* 0x3f31721802022820 */ /* 0x000fe20000410000 */
        /* <DEDUP_REMOVED lines=119> */
.L_x_6660:
        /* <DEDUP_REMOVED lines=19> */
[----:B------:R-:W-:Y:S01]  /*d4e0*/  USHF.L.U64.HI UR9, UR38, 0x2, UR39 ;  /* 0x0000000226097899 */ /* 0x000fe20008010227 */
[----:B------:R-:W-:Y:S01]  /*d4f0*/  F2FP.F16.F32.PACK_AB R13, R51, R13 ;  /* 0x0000000d330d723e */ /* 0x000fe200000000ff */
[----:B------:R-:W-:Y:S01]  /*d500*/  UIADD3 UR4, UP1, UR8, UR6, URZ ;  /* 0x0000000608047290 */ /* 0x000fe2000ff3e03f */
[----:B------:R-:W-:Y:S01]  /*d510*/  F2FP.F16.F32.PACK_AB R14, R53, R14 ;  /* 0x0000000e350e723e */ /* 0x000fe200000000ff */
[----:B------:R-:W-:Y:S01]  /*d520*/  ULDC.64 UR10, c[0x0][0x208] ;  /* 0x00008200000a7ab9 */ /* 0x000fe20000000a00 */
[----:B------:R-:W-:Y:S01]  /*d530*/  F2FP.F16.F32.PACK_AB R15, R55, R15 ;  /* 0x0000000f370f723e */ /* 0x000fe200000000ff */
[----:B------:R-:W-:Y:S01]  /*d540*/  UIADD3.X UR6, UR9, UR7, URZ, UP1, !UPT ;  /* 0x0000000709067290 */ /* 0x000fe20008ffe43f */
        /* <DEDUP_REMOVED lines=8> */
[----:B------:R-:W-:Y:S02]  /*d5d0*/  MOV R20, R17 ;  /* 0x0000001100147202 */ /* 0x000fe40000000f00 */
[----:B0-----:R-:W-:Y:S02]  /*d5e0*/  MOV R21, R4 ;  /* 0x0000000400157202 */ /* 0x001fe40000000f00 */
[----:B------:R-:W-:Y:S02]  /*d5f0*/  F2FP.F16.F32.PACK_AB R73, R75, R74 ;  /* 0x0000004a4b49723e */ /* 0x000fe400000000ff */
[----:B------:R-:W-:Y:S01]  /*d600*/  F2FP.F16.F32.PACK_AB R80, R81, R80 ;  /* 0x000000505150723e */ /* 0x000fe200000000ff */
[----:B------:R-:W-:Y:S01]  /*d610*/  IMAD.WIDE R6, R197, 0x2, R20 ;  /* 0x00000002c5067825 */ /* 0x000fe200078e0214 */
[----:B------:R-:W-:-:S02]  /*d620*/  F2FP.F16.F32.PACK_AB R74, R77, R76 ;  /* 0x0000004c4d4a723e */ /* 0x000fc400000000ff */
[----:B------:R-:W-:Y:S02]  /*d630*/  F2FP.F16.F32.PACK_AB R75, R79, R78 ;  /* 0x0000004e4f4b723e */ /* 0x000fe400000000ff */
[C---:B------:R-:W-:Y:S02]  /*d640*/  IADD3 R173, P1, R6.reuse, 0x20, RZ ;  /* 0x0000002006ad7810 */ /* 0x040fe40007f3e0ff */
[C---:B------:R-:W-:Y:S02]  /*d650*/  IADD3 R181, P6, R6.reuse, 0x2020, RZ ;  /* 0x0000202006b57810 */ /* 0x040fe40007fde0ff */
[----:B------:R-:W-:Y:S01]  /*d660*/  LOP3.LUT R4, R173, 0x380, RZ, 0xc0, !PT ;  /* 0x00000380ad047812 */ /* 0x000fe200078ec0ff */
[--C-:B------:R-:W-:Y:S01]  /*d670*/  IMAD.X R29, RZ, RZ, R7.reuse, P1 ;  /* 0x000000ffff1d7224 */ /* 0x100fe200008e0607 */
[----:B------:R-:W-:Y:S01]  /*d680*/  IADD3 R175, P0, R6, 0x40, RZ ;  /* 0x0000004006af7810 */ /* 0x000fe20007f1e0ff */
[----:B------:R-:W-:Y:S01]  /*d690*/  IMAD.X R45, RZ, RZ, R7, P6 ;  /* 0x000000ffff2d7224 */ /* 0x000fe200030e0607 */
[----:B------:R-:W-:-:S02]  /*d6a0*/  SHF.R.U64 R4, R4, 0x3, RZ ;  /* 0x0000000304047819 */ /* 0x000fc400000012ff */
[----:B------:R-:W-:Y:S01]  /*d6b0*/  LOP3.LUT R25, R6, 0x380, RZ, 0xc0, !PT ;  /* 0x0000038006197812 */ /* 0x000fe200078ec0ff */
[--C-:B------:R-:W-:Y:S01]  /*d6c0*/  IMAD.X R33, RZ, RZ, R7.reuse, P0 ;  /* 0x000000ffff217224 */ /* 0x100fe200000e0607 */
[----:B------:R-:W-:Y:S02]  /*d6d0*/  LOP3.LUT R28, R4, R173, RZ, 0x3c, !PT ;  /* 0x000000ad041c7212 */ /* 0x000fe400078e3cff */
[----:B------:R-:W-:Y:S02]  /*d6e0*/  LOP3.LUT R4, R181, 0x380, RZ, 0xc0, !PT ;  /* 0x00000380b5047812 */ /* 0x000fe400078ec0ff */
[C---:B------:R-:W-:Y:S02]  /*d6f0*/  IADD3 R179, P3, R6.reuse, 0x2000, RZ ;  /* 0x0000200006b37810 */ /* 0x040fe40007f7e0ff */
[C---:B------:R-:W-:Y:S02]  /*d700*/  IADD3 R183, P5, R6.reuse, 0x2040, RZ ;  /* 0x0000204006b77810 */ /* 0x040fe40007fbe0ff */
        /* <DEDUP_REMOVED lines=8> */
[----:B------:R-:W-:-:S02]  /*d790*/  SHF.R.U64 R4, R4, 0x3, RZ ;  /* 0x0000000304047819 */ /* 0x000fc400000012ff */
[C---:B------:R-:W-:Y:S02]  /*d7a0*/  IADD3 R203, P0, R6.reuse, 0x4020, RZ ;  /* 0x0000402006cb7810 */ /* 0x040fe40007f1e0ff */
[----:B------:R-:W-:Y:S02]  /*d7b0*/  IADD3.X R37, RZ, R7, RZ, P4, !PT ;  /* 0x00000007ff257210 */ /* 0x000fe400027fe4ff */
        /* <DEDUP_REMOVED lines=11> */
[----:B------:R-:W-:Y:S01]  /*d870*/  IMAD.X R127, RZ, RZ, R7, P2 ;  /* 0x000000ffff7f7224 */ /* 0x000fe200010e0607 */
[----:B------:R-:W-:-:S02]  /*d880*/  LOP3.LUT R44, R4, R181, RZ, 0x3c, !PT ;  /* 0x000000b5042c7212 */ /* 0x000fc400078e3cff */
[----:B------:R-:W-:Y:S02]  /*d890*/  LOP3.LUT R4, R203, 0x380, RZ, 0xc0, !PT ;  /* 0x00000380cb047812 */ /* 0x000fe400078ec0ff */
[-C--:B------:R-:W-:Y:S02]  /*d8a0*/  IADD3.X R107, RZ, R7.reuse, RZ, P0, !PT ;  /* 0x00000007ff6b7210 */ /* 0x080fe400007fe4ff */
[-C--:B------:R-:W-:Y:S02]  /*d8b0*/  IADD3.X R25, RZ, R7.reuse, RZ, P1, !PT ;  /* 0x00000007ff197210 */ /* 0x080fe40000ffe4ff */
[----:B------:R-:W-:Y:S02]  /*d8c0*/  LOP3.LUT R32, R175, 0x380, RZ, 0xc0, !PT ;  /* 0x00000380af207812 */ /* 0x000fe400078ec0ff */
[----:B------:R-:W-:Y:S02]  /*d8d0*/  MOV R173, R6 ;  /* 0x0000000600ad7202 */ /* 0x000fe40000000f00 */
[----:B------:R-:W-:-:S02]  /*d8e0*/  LOP3.LUT R36, R177, 0x380, RZ, 0xc0, !PT ;  /* 0x00000380b1247812 */ /* 0x000fc400078ec0ff */
[----:B------:R-:W-:Y:S02]  /*d8f0*/  SHF.R.U64 R4, R4, 0x3, RZ ;  /* 0x0000000304047819 */ /* 0x000fe400000012ff */
[----:B------:R-:W-:Y:S02]  /*d900*/  LOP3.LUT R7, R126, 0x380, RZ, 0xc0, !PT ;  /* 0x000003807e077812 */ /* 0x000fe400078ec0ff */
[----:B------:R-:W-:Y:S02]  /*d910*/  LOP3.LUT R40, R179, 0x380, RZ, 0xc0, !PT ;  /* 0x00000380b3287812 */ /* 0x000fe400078ec0ff */
[----:B------:R-:W-:Y:S02]  /*d920*/  LOP3.LUT R27, R8, 0x380, RZ, 0xc0, !PT ;  /* 0x00000380081b7812 */ /* 0x000fe400078ec0ff */
[----:B------:R-:W-:Y:S02]  /*d930*/  SHF.R.U64 R32, R32, 0x3, RZ ;  /* 0x0000000320207819 */ /* 0x000fe400000012ff */
[----:B------:R-:W-:-:S02]  /*d940*/  LOP3.LUT R94, R183, 0x380, RZ, 0xc0, !PT ;  /* 0x00000380b75e7812 */ /* 0x000fc400078ec0ff */
[----:B------:R-:W-:Y:S02]  /*d950*/  F2FP.F16.F32.PACK_AB R6, R24, R171 ;  /* 0x000000ab1806723e */ /* 0x000fe400000000ff */
[----:B------:R-:W-:Y:S02]  /*d960*/  SHF.R.U64 R36, R36, 0x3, RZ ;  /* 0x0000000324247819 */ /* 0x000fe400000012ff */
[----:B------:R-:W-:Y:S02]  /*d970*/  LOP3.LUT R98, R199, 0x380, RZ, 0xc0, !PT ;  /* 0x00000380c7627812 */ /* 0x000fe400078ec0ff */
[----:B------:R-:W-:Y:S02]  /*d980*/  LOP3.LUT R106, R4, R203, RZ, 0x3c, !PT ;  /* 0x000000cb046a7212 */ /* 0x000fe400078e3cff */
[----:B------:R-:W-:Y:S02]  /*d990*/  SHF.R.U64 R171, R7, 0x3, RZ ;  /* 0x0000000307ab7819 */ /* 0x000fe400000012ff */
[----:B------:R-:W-:-:S02]  /*d9a0*/  SHF.R.U64 R40, R40, 0x3, RZ ;  /* 0x0000000328287819 */ /* 0x000fc400000012ff */
[----:B------:R-:W-:Y:S02]  /*d9b0*/  LOP3.LUT R102, R201, 0x380, RZ, 0xc0, !PT ;  /* 0x00000380c9667812 */ /* 0x000fe400078ec0ff */
[----:B------:R-:W-:Y:S02]  /*d9c0*/  F2FP.F16.F32.PACK_AB R4, R170, R172 ;  /* 0x000000acaa04723e */ /* 0x000fe400000000ff */
[----:B------:R-:W-:Y:S02]  /*d9d0*/  SHF.R.U64 R27, R27, 0x3, RZ ;  /* 0x000000031b1b7819 */ /* 0x000fe400000012ff */
[----:B------:R-:W-:Y:S01]  /*d9e0*/  F2FP.F16.F32.PACK_AB R7, R31, R30 ;  /* 0x0000001e1f07723e */ /* 0x000fe200000000ff */
[----:B------:R-:W-:Y:S01]  /*d9f0*/  BAR.SYNC.DEFER_BLOCKING 0x1, 0x100 ;  /* 0x0044000000007b1d */ /* 0x000fe20000010000 */
[----:B------:R-:W-:Y:S02]  /*da00*/  LOP3.LUT R32, R32, R175, RZ, 0x3c, !PT ;  /* 0x000000af20207212 */ /* 0x000fe400078e3cff */
[----:B------:R-:W-:-:S02]  /*da10*/  SHF.R.U64 R94, R94, 0x3, RZ ;  /* 0x000000035e5e7819 */ /* 0x000fc400000012ff */
[----:B------:R-:W-:Y:S02]  /*da20*/  LOP3.LUT R110, R205, 0x380, RZ, 0xc0, !PT ;  /* 0x00000380cd6e7812 */ /* 0x000fe400078ec0ff */
[----:B------:R-:W-:Y:S02]  /*da30*/  LOP3.LUT R36, R36, R177, RZ, 0x3c, !PT ;  /* 0x000000b124247212 */ /* 0x000fe400078e3cff */
[----:B------:R-:W-:Y:S02]  /*da40*/  SHF.R.U64 R98, R98, 0x3, RZ ;  /* 0x0000000362627819 */ /* 0x000fe400000012ff */
[----:B------:R-:W-:Y:S02]  /*da50*/  LOP3.LUT R114, R207, 0x380, RZ, 0xc0, !PT ;  /* 0x00000380cf727812 */ /* 0x000fe400078ec0ff */
[----:B------:R-:W-:Y:S02]  /*da60*/  LOP3.LUT R40, R40, R179, RZ, 0x3c, !PT ;  /* 0x000000b328287212 */ /* 0x000fe400078e3cff */
[----:B------:R-:W-:-:S02]  /*da70*/  SHF.R.U64 R102, R102, 0x3, RZ ;  /* 0x0000000366667819 */ /* 0x000fc400000012ff */
[----:B------:R-:W-:Y:S02]  /*da80*/  LOP3.LUT R118, R209, 0x380, RZ, 0xc0, !PT ;  /* 0x00000380d1767812 */ /* 0x000fe400078ec0ff */
[----:B------:R-:W-:Y:S02]  /*da90*/  LOP3.LUT R122, R27, R8, RZ, 0x3c, !PT ;  /* 0x000000081b7a7212 */ /* 0x000fe400078e3cff */
[----:B------:R-:W-:Y:S02]  /*daa0*/  MOV R29, R28 ;  /* 0x0000001c001d7202 */ /* 0x000fe40000000f00 */
[----:B------:R-:W-:Y:S01]  /*dab0*/  F2FP.F16.F32.PACK_AB R8, R166, R169 ;  /* 0x000000a9a608723e */ /* 0x000fe200000000ff */
[----:B------:R0:W-:Y:S01]  /*dac0*/  STSM.16.M88.4 [R173], R4 ;  /* 0x00000004ad007844 */ /* 0x0001e20000000200 */
[----:B------:R-:W-:Y:S02]  /*dad0*/  LOP3.LUT R94, R94, R183, RZ, 0x3c, !PT ;  /* 0x000000b75e5e7212 */ /* 0x000fe400078e3cff */
[----:B------:R-:W-:Y:S01]  /*dae0*/  SHF.R.U64 R110, R110, 0x3, RZ ;  /* 0x000000036e6e7819 */ /* 0x000fe200000012ff */
[----:B------:R-:W-:Y:S01]  /*daf0*/  STSM.16.M88.4 [R29], R8 ;  /* 0x000000081d007844 */ /* 0x000fe20000000200 */
[----:B------:R-:W-:-:S02]  /*db00*/  MOV R32, R32 ;  /* 0x0000002000207202 */ /* 0x000fc40000000f00 */
[----:B------:R-:W-:Y:S02]  /*db10*/  LOP3.LUT R98, R98, R199, RZ, 0x3c, !PT ;  /* 0x000000c762627212 */ /* 0x000fe400078e3cff */
[----:B------:R-:W-:Y:S02]  /*db20*/  SHF.R.U64 R114, R114, 0x3, RZ ;  /* 0x0000000372727819 */ /* 0x000fe400000012ff */
[----:B------:R-:W-:Y:S02]  /*db30*/  LOP3.LUT R175, R168, 0x380, RZ, 0xc0, !PT ;  /* 0x00000380a8af7812 */ /* 0x000fe400078ec0ff */
[----:B------:R-:W-:Y:S02]  /*db40*/  MOV R36, R36 ;  /* 0x0000002400247202 */ /* 0x000fe40000000f00 */
[----:B------:R-:W-:Y:S02]  /*db50*/  LOP3.LUT R102, R102, R201, RZ, 0x3c, !PT ;  /* 0x000000c966667212 */ /* 0x000fe400078e3cff */
[----:B0-----:R-:W-:-:S02]  /*db60*/  F2FP.F16.F32.PACK_AB R4, R156, R165 ;  /* 0x000000a59c04723e */ /* 0x001fc400000000ff */
[----:B------:R-:W-:Y:S02]  /*db70*/  F2FP.F16.F32.PACK_AB R5, R43, R42 ;  /* 0x0000002a2b05723e */ /* 0x000fe400000000ff */
[----:B------:R-:W-:Y:S02]  /*db80*/  F2FP.F16.F32.PACK_AB R6, R12, R158 ;  /* 0x0000009e0c06723e */ /* 0x000fe400000000ff */
[----:B------:R-:W-:Y:S02]  /*db90*/  F2FP.F16.F32.PACK_AB R7, R47, R46 ;  /* 0x0000002e2f07723e */ /* 0x000fe400000000ff */
[----:B------:R-:W-:Y:S02]  /*dba0*/  F2FP.F16.F32.PACK_AB R12, R49, R154 ;  /* 0x0000009a310c723e */ /* 0x000fe400000000ff */
[----:B------:R-:W-:Y:S01]  /*dbb0*/  SHF.R.U64 R118, R118, 0x3, RZ ;  /* 0x0000000376767819 */ /* 0x000fe200000012ff */
[----:B------:R0:W-:Y:S01]  /*dbc0*/  STSM.16.M88.4 [R32], R4 ;  /* 0x0000000420007844 */ /* 0x0001e20000000200 */
[----:B------:R-:W-:-:S02]  /*dbd0*/  MOV R40, R40 ;  /* 0x0000002800287202 */ /* 0x000fc40000000f00 */
[----:B------:R-:W-:Y:S01]  /*dbe0*/  MOV R44, R44 ;  /* 0x0000002c002c7202 */ /* 0x000fe20000000f00 */
[----:B------:R1:W-:Y:S01]  /*dbf0*/  STSM.16.M88.4 [R36], R12 ;  /* 0x0000000c24007844 */ /* 0x0003e20000000200 */
[----:B------:R-:W-:Y:S02]  /*dc00*/  LOP3.LUT R110, R110, R205, RZ, 0x3c, !PT ;  /* 0x000000cd6e6e7212 */ /* 0x000fe400078e3cff */
[----:B------:R-:W-:Y:S01]  /*dc10*/  MOV R94, R94 ;  /* 0x0000005e005e7202 */ /* 0x000fe20000000f00 */
[----:B------:R-:W-:Y:S01]  /*dc20*/  STSM.16.M88.4 [R40], R56 ;  /* 0x0000003828007844 */ /* 0x000fe20000000200 */
[----:B------:R-:W-:Y:S02]  /*dc30*/  F2FP.F16.F32.PACK_AB R81, R83, R82 ;  /* 0x000000525351723e */ /* 0x000fe400000000ff */
[----:B------:R-:W-:Y:S01]  /*dc40*/  F2FP.F16.F32.PACK_AB R88, R89, R88 ;  /* 0x000000585958723e */ /* 0x000fe200000000ff */
[----:B------:R-:W-:Y:S01]  /*dc50*/  STSM.16.M88.4 [R44], R64 ;  /* 0x000000402c007844 */ /* 0x000fe20000000200 */
[----:B------:R-:W-:-:S02]  /*dc60*/  LOP3.LUT R114, R114, R207, RZ, 0x3c, !PT ;  /* 0x000000cf72727212 */ /* 0x000fc400078e3cff */
[----:B------:R-:W-:Y:S01]  /*dc70*/  SHF.R.U64 R175, R175, 0x3, RZ ;  /* 0x00000003afaf7819 */ /* 0x000fe200000012ff */
[----:B------:R-:W-:Y:S01]  /*dc80*/  STSM.16.M88.4 [R94], R72 ;  /* 0x000000485e007844 */ /* 0x000fe20000000200 */
[----:B------:R-:W-:Y:S01]  /*dc90*/  MOV R28, R98 ;  /* 0x00000062001c7202 */ /* 0x000fe20000000f00 */
[----:B0-----:R-:W-:Y:S01]  /*dca0*/  IMAD.U32 R4, RZ, RZ, UR4 ;  /* 0x00000004ff047e24 */ /* 0x001fe2000f8e00ff */
[----:B------:R-:W-:Y:S01]  /*dcb0*/  F2FP.F16.F32.PACK_AB R82, R85, R84 ;  /* 0x000000545552723e */ /* 0x000fe200000000ff */
[----:B------:R-:W-:Y:S01]  /*dcc0*/  IMAD.U32 R5, RZ, RZ, UR6 ;  /* 0x00000006ff057e24 */ /* 0x000fe2000f8e00ff */
[----:B------:R-:W-:Y:S01]  /*dcd0*/  F2FP.F16.F32.PACK_AB R83, R87, R86 ;  /* 0x000000565753723e */ /* 0x000fe200000000ff */
[----:B------:R-:W-:Y:S01]  /*dce0*/  ULDC.64 UR6, c[0x0][0xce0] ;  /* 0x0003380000067ab9 */ /* 0x000fe20000000a00 */
[----:B------:R-:W-:Y:S02]  /*dcf0*/  F2FP.F16.F32.PACK_AB R89, R91, R90 ;  /* 0x0000005a5b59723e */ /* 0x000fe400000000ff */
[----:B------:R-:W-:Y:S01]  /*dd00*/  LOP3.LUT R118, R118, R209, RZ, 0x3c, !PT ;  /* 0x000000d176767212 */ /* 0x000fe200078e3cff */
[----:B------:R-:W-:Y:S01]  /*dd10*/  STSM.16.M88.4 [R28], R80 ;  /* 0x000000501c007844 */ /* 0x000fe20000000200 */
[----:B------:R-:W-:-:S02]  /*dd20*/  MOV R102, R102 ;  /* 0x0000006600667202 */ /* 0x000fc40000000f00 */
        /* <DEDUP_REMOVED lines=15> */
[----:B------:R-:W-:Y:S02]  /*de20*/  LOP3.LUT R24, R175, R168, RZ, 0x3c, !PT ;  /* 0x000000a8af187212 */ /* 0x000fe400078e3cff */
[----:B------:R-:W-:Y:S01]  /*de30*/  MOV R114, R114 ;  /* 0x0000007200727202 */ /* 0x000fe20000000f00 */
[----:B------:R-:W-:Y:S01]  /*de40*/  STSM.16.M88.4 [R110], R104 ;  /* 0x000000686e007844 */ /* 0x000fe20000000200 */
[----:B------:R-:W-:Y:S02]  /*de50*/  F2FP.F16.F32.PACK_AB R156, R113, R112 ;  /* 0x00000070719c723e */ /* 0x000fe400000000ff */
        /* <DEDUP_REMOVED lines=24> */
[----:B------:R-:W-:Y:S01]  /*dfe0*/  STSM.16.M88.4 [R126], R136 ;  /* 0x000000887e007844 */ /* 0x000fe20000000200 */
[----:B------:R-:W-:Y:S02]  /*dff0*/  F2FP.F16.F32.PACK_AB R146, R149, R148 ;  /* 0x000000949592723e */ /* 0x000fe400000000ff */
[----:B------:R-:W-:Y:S02]  /*e000*/  F2FP.F16.F32.PACK_AB R147, R151, R150 ;  /* 0x000000969793723e */ /* 0x000fe400000000ff */
[----:B------:R-:W-:-:S03]  /*e010*/  PLOP3.LUT P0, PT, PT, PT, UP0, 0x80, 0x0 ;  /* 0x000000000000781c */ /* 0x000fc60003f0f008 */
[----:B------:R0:W-:Y:S01]  /*e020*/  STSM.16.M88.4 [R24], R144 ;  /* 0x0000009018007844 */ /* 0x0001e20000000200 */
[----:B------:R-:W-:Y:S09]  /*e030*/  BAR.SYNC.DEFER_BLOCKING 0x1, 0x100 ;  /* 0x0044000000007b1d */ /* 0x000ff20000010000 */
[----:B------:R-:W2:Y:S01]  /*e040*/  @P0 LDG.E R6, desc[UR10][R4.64] ;  /* 0x0000000a04060981 */ /* 0x000ea2000c1e1900 */
[----:B------:R-:W-:Y:S01]  /*e050*/  UISETP.NE.U32.AND UP1, UPT, UR6, URZ, UPT ;  /* 0x0000003f0600728c */ /* 0x000fe2000bf25070 */
[----:B------:R-:W3:Y:S01]  /*e060*/  LDC R76, c[0x0][0xb88] ;  /* 0x0002e200ff4c7b82 */ /* 0x000ee20000000800 */
[----:B------:R-:W-:-:S02]  /*e070*/  IMAD R7, R194, 0x40, R23 ;  /* 0x00000040c2077824 */ /* 0x000fc400078e0217 */
[----:B------:R-:W-:Y:S02]  /*e080*/  UISETP.NE.AND.EX UP1, UPT, UR7, URZ, UPT, UP1 ;  /* 0x0000003f0700728c */ /* 0x000fe4000bf25310 */
[----:B------:R-:W-:-:S04]  /*e090*/  IMAD.WIDE R20, R7, 0x2, R20 ;  /* 0x0000000207147825 */ /* 0x000fc800078e0214 */
[----:B------:R-:W-:Y:S02]  /*e0a0*/  PLOP3.LUT P6, PT, PT, PT, UP1, 0x80, 0x0 ;  /* 0x000000000000781c */ /* 0x000fe40003fcf018 */
[C---:B------:R-:W-:Y:S02]  /*e0b0*/  IADD3 R9, P2, R20.reuse, 0x1000, RZ ;  /* 0x0000100014097810 */ /* 0x040fe40007f5e0ff */
[C---:B------:R-:W-:Y:S01]  /*e0c0*/  IADD3 R25, P1, R20.reuse, 0x2000, RZ ;  /* 0x0000200014197810 */ /* 0x040fe20007f3e0ff */
[----:B------:R-:W-:Y:S01]  /*e0d0*/  @UP1 UIADD3 UR6, UP2, UR8, UR6, URZ ;  /* 0x0000000608061290 */ /* 0x000fe2000ff5e03f */
[----:B------:R-:W-:Y:S02]  /*e0e0*/  P2R R10, PR, RZ, 0x4 ;  /* 0x00000004ff0a7803 */ /* 0x000fe40000000000 */
[C---:B-1----:R-:W-:Y:S01]  /*e0f0*/  IADD3 R13, P2, R20.reuse, 0x3000, RZ ;  /* 0x00003000140d7810 */ /* 0x042fe20007f5e0ff */
[----:B------:R-:W-:Y:S01]  /*e100*/  @UP1 UIADD3.X UR7, UR9, UR7, URZ, UP2, !UPT ;  /* 0x0000000709071290 */ /* 0x000fe200097fe43f */
[C---:B------:R-:W-:Y:S01]  /*e110*/  IADD3 R33, P3, R20.reuse, 0x4000, RZ ;  /* 0x0000400014217810 */ /* 0x040fe20007f7e0ff */
[----:B------:R-:W-:Y:S01]  /*e120*/  IMAD.U32 R14, RZ, RZ, UR6 ;  /* 0x00000006ff0e7e24 */ /* 0x000fe2000f8e00ff */
[----:B------:R-:W-:-:S02]  /*e130*/  IADD3 R29, P4, R20, 0x5000, RZ ;  /* 0x00005000141d7810 */ /* 0x000fc40007f9e0ff */
[----:B------:R-:W-:Y:S01]  /*e140*/  IADD3 R41, P5, R20, 0x6000, RZ ;  /* 0x0000600014297810 */ /* 0x000fe20007fbe0ff */
[----:B------:R-:W-:Y:S01]  /*e150*/  IMAD.U32 R15, RZ, RZ, UR7 ;  /* 0x00000007ff0f7e24 */ /* 0x000fe2000f8e00ff */
[----:B------:R-:W-:Y:S02]  /*e160*/  LOP3.LUT R8, R9, 0x380, RZ, 0xc0, !PT ;  /* 0x0000038009087812 */ /* 0x000fe400078ec0ff */
[----:B0-----:R-:W-:Y:S02]  /*e170*/  LOP3.LUT R24, R25, 0x380, RZ, 0xc0, !PT ;  /* 0x0000038019187812 */ /* 0x001fe400078ec0ff */
[----:B------:R-:W-:Y:S01]  /*e180*/  LOP3.LUT R12, R13, 0x380, RZ, 0xc0, !PT ;  /* 0x000003800d0c7812 */ /* 0x000fe200078ec0ff */
[----:B------:R-:W-:Y:S01]  /*e190*/  UMOV UR4, URZ ;  /* 0x0000003f00047c82 */ /* 0x000fe20008000000 */
[----:B------:R-:W-:Y:S01]  /*e1a0*/  LOP3.LUT R32, R33, 0x380, RZ, 0xc0, !PT ;  /* 0x0000038021207812 */ /* 0x000fe200078ec0ff */
[----:B---3--:R0:W5:Y:S01]  /*e1b0*/  @P6 LDG.E R76, desc[UR10][R14.64] ;  /* 0x0000000a0e4c6981 */ /* 0x008162000c1e1900 */
        /* <DEDUP_REMOVED lines=14> */
[----:B--2---:R-:W-:Y:S01]  /*e2a0*/  @P0 R2UR UR4, R6 ;  /* 0x00000000060402ca */ /* 0x004fe200000e0000 */
[----:B0-----:R-:W-:-:S14]  /*e2b0*/  @P6 BRA `(.L_x_6696) ;  /* 0x0000000000146947 */ /* 0x001fdc0003800000 */
[----:B------:R-:W-:Y:S05]  /*e2c0*/  @!P0 BRA `(.L_x_6696) ;  /* 0x0000000000108947 */ /* 0x000fea0003800000 */
[----:B------:R-:W-:Y:S02]  /*e2d0*/  ULDC.64 UR6, c[0x0][0x208] ;  /* 0x0000820000067ab9 */ /* 0x000fe40000000a00 */
[----:B------:R-:W2:Y:S04]  /*e2e0*/  LDG.E R7, desc[UR6][R4.64] ;  /* 0x0000000604077981 */ /* 0x000ea8000c1e1900 */
[----:B-----5:R-:W2:Y:S02]  /*e2f0*/  LDG.E R76, desc[UR6][R4.64+0x4] ;  /* 0x00000406044c7981 */ /* 0x020ea4000c1e1900 */
[----:B--2---:R-:W-:-:S07]  /*e300*/  IADD3 R76, -R7, R76, RZ ;  /* 0x0000004c074c7210 */ /* 0x004fce0007ffe1ff */
.L_x_6696:
        /* <DEDUP_REMOVED lines=23> */
[--C-:B------:R-:W-:Y:S01]  /*e480*/  IMAD.X R37, RZ, RZ, R21.reuse, P0 ;  /* 0x000000ffff257224 */ /* 0x100fe200000e0615 */
[----:B0-----:R-:W-:Y:S02]  /*e490*/  ISETP.NE.AND P6, PT, R4, RZ, PT ;  /* 0x000000ff0400720c */ /* 0x001fe40003fc5270 */
[----:B------:R-:W-:Y:S01]  /*e4a0*/  LOP3.LUT R44, R44, R45, RZ, 0x3c, !PT ;  /* 0x0000002d2c2c7212 */ /* 0x000fe200078e3cff */
[----:B------:R-:W-:Y:S01]  /*e4b0*/  IMAD.X R45, RZ, RZ, R21, P1 ;  /* 0x000000ffff2d7224 */ /* 0x000fe200008e0615 */
[----:B------:R-:W-:Y:S02]  /*e4c0*/  IADD3.X R41, RZ, R21, RZ, P5, !PT ;  /* 0x00000015ff297210 */ /* 0x000fe40002ffe4ff */
[----:B------:R-:W-:-:S02]  /*e4d0*/  IADD3 R57, P2, R20, 0xa000, RZ ;  /* 0x0000a00014397810 */ /* 0x000fc40007f5e0ff */
[C---:B------:R-:W-:Y:S02]  /*e4e0*/  IADD3 R49, P3, R20.reuse, 0xb000, RZ ;  /* 0x0000b00014317810 */ /* 0x040fe40007f7e0ff */
[C---:B------:R-:W-:Y:S02]  /*e4f0*/  IADD3 R65, P4, R20.reuse, 0xc000, RZ ;  /* 0x0000c00014417810 */ /* 0x040fe40007f9e0ff */
[C---:B------:R-:W-:Y:S02]  /*e500*/  IADD3 R61, P5, R20.reuse, 0xd000, RZ ;  /* 0x0000d000143d7810 */ /* 0x040fe40007fbe0ff */
[C---:B------:R-:W-:Y:S02]  /*e510*/  IADD3 R73, P0, R20.reuse, 0xe000, RZ ;  /* 0x0000e00014497810 */ /* 0x040fe40007f1e0ff */
[----:B------:R-:W-:Y:S02]  /*e520*/  IADD3 R5, P1, R20, 0xf000, RZ ;  /* 0x0000f00014057810 */ /* 0x000fe40007f3e0ff */
[----:B------:R-:W-:-:S02]  /*e530*/  LOP3.LUT R56, R57, 0x380, RZ, 0xc0, !PT ;  /* 0x0000038039387812 */ /* 0x000fc400078ec0ff */
[----:B------:R-:W-:Y:S01]  /*e540*/  LOP3.LUT R48, R49, 0x380, RZ, 0xc0, !PT ;  /* 0x0000038031307812 */ /* 0x000fe200078ec0ff */
[----:B------:R-:W-:Y:S01]  /*e550*/  IMAD.X R69, RZ, RZ, R21, P1 ;  /* 0x000000ffff457224 */ /* 0x000fe200008e0615 */
        /* <DEDUP_REMOVED lines=11> */
[----:B------:R-:W-:Y:S02]  /*e610*/  SHF.R.U64 R4, R4, 0x3, RZ ;  /* 0x0000000304047819 */ /* 0x000fe400000012ff */
[----:B------:R-:W-:Y:S01]  /*e620*/  LOP3.LUT R56, R56, R57, RZ, 0x3c, !PT ;  /* 0x0000003938387212 */ /* 0x000fe200078e3cff */
[--C-:B------:R-:W-:Y:S01]  /*e630*/  IMAD.X R57, RZ, RZ, R21.reuse, P2 ;  /* 0x000000ffff397224 */ /* 0x100fe200010e0615 */
        /* <DEDUP_REMOVED lines=20> */
[----:B------:R-:W-:Y:S01]  /*e780*/  ULDC.64 UR14, c[0x0][0x208] ;  /* 0x00008200000e7ab9 */ /* 0x000fe20000000a00 */
        /* <DEDUP_REMOVED lines=17> */
.L_x_6697:
[C---:B0-----:R-:W-:Y:S01]  /*e8a0*/  VIADD R3, R23.reuse, 0x40 ;  /* 0x0000004017037836 */ /* 0x041fe20000000000 */
[----:B------:R-:W-:Y:S01]  /*e8b0*/  ULDC UR10, c[0x0][0xb8c] ;  /* 0x0002e300000a7ab9 */ /* 0x000fe20000000800 */
[C---:B------:R-:W-:Y:S01]  /*e8c0*/  VIADD R82, R23.reuse, 0x80 ;  /* 0x0000008017527836 */ /* 0x040fe20000000000 */
[----:B------:R-:W-:Y:S01]  /*e8d0*/  ULDC.64 UR6, c[0x0][0x208] ;  /* 0x0000820000067ab9 */ /* 0x000fe20000000a00 */
[----:B------:R-:W-:Y:S01]  /*e8e0*/  VIADD R83, R23, 0xc0 ;  /* 0x000000c017537836 */ /* 0x000fe20000000000 */
[----:B------:R-:W-:Y:S01]  /*e8f0*/  ISETP.GE.AND P1, PT, R3, UR10, PT ;  /* 0x0000000a03007c0c */ /* 0x000fe2000bf26270 */
[----:B------:R0:W5:Y:S01]  /*e900*/  LD.E.128 R4, desc[UR6][R20.64] ;  /* 0x0000000614047980 */ /* 0x000162000c101d00 */
[C---:B------:R-:W-:Y:S01]  /*e910*/  ISETP.GE.AND P0, PT, R23.reuse, UR10, PT ;  /* 0x0000000a17007c0c */ /* 0x040fe2000bf06270 */
[----:B------:R-:W-:Y:S01]  /*e920*/  ULDC.64 UR14, c[0x0][0xba0] ;  /* 0x0002e800000e7ab9 */ /* 0x000fe20000000a00 */
[----:B------:R-:W-:Y:S01]  /*e930*/  SEL R19, RZ, 0xffffffff, P1 ;  /* 0xffffffffff137807 */ /* 0x000fe20000800000 */
[----:B------:R-:W-:Y:S01]  /*e940*/  VIADD R86, R23, 0x140 ;  /* 0x0000014017567836 */ /* 0x000fe20000000000 */
[----:B------:R-:W-:Y:S01]  /*e950*/  SEL R0, RZ, 0x1, P0 ;  /* 0x00000001ff007807 */ /* 0x000fe20000000000 */
[----:B------:R-:W5:Y:S02]  /*e960*/  LD.E.128 R8, desc[UR6][R8.64] ;  /* 0x0000000608087980 */ /* 0x000f64000c101d00 */
[----:B------:R-:W-:Y:S01]  /*e970*/  IMAD.SHL.U32 R19, R19, 0x2, RZ ;  /* 0x0000000213137824 */ /* 0x000fe200078e00ff */
[----:B------:R-:W-:Y:S01]  /*e980*/  ISETP.GE.AND P0, PT, R82, UR10, PT ;  /* 0x0000000a52007c0c */ /* 0x000fe2000bf06270 */
[----:B------:R-:W5:Y:S01]  /*e990*/  LD.E.128 R24, desc[UR6][R24.64] ;  /* 0x0000000618187980 */ /* 0x000f62000c101d00 */
[----:B------:R-:W-:-:S02]  /*e9a0*/  ISETP.GE.AND P1, PT, R83, UR10, PT ;  /* 0x0000000a53007c0c */ /* 0x000fc4000bf26270 */
[----:B------:R-:W-:Y:S01]  /*e9b0*/  LOP3.LUT R0, R19, 0x2, R0, 0xe2, !PT ;  /* 0x0000000213007812 */ /* 0x000fe200078ee200 */
[----:B------:R-:W5:Y:S01]  /*e9c0*/  LD.E.128 R12, desc[UR6][R12.64] ;  /* 0x000000060c0c7980 */ /* 0x000f62000c101d00 */
[----:B------:R-:W-:Y:S02]  /*e9d0*/  SEL R19, RZ, 0x4, P0 ;  /* 0x00000004ff137807 */ /* 0x000fe40000000000 */
[----:B0-----:R-:W-:Y:S01]  /*e9e0*/  SEL R20, RZ, 0x8, P1 ;  /* 0x00000008ff147807 */ /* 0x001fe20000800000 */
[----:B------:R-:W5:Y:S01]  /*e9f0*/  LD.E.128 R32, desc[UR6][R32.64] ;  /* 0x0000000620207980 */ /* 0x000f62000c101d00 */
[----:B------:R-:W-:-:S03]  /*ea00*/  IADD3 R84, R23, 0x100, RZ ;  /* 0x0000010017547810 */ /* 0x000fc60007ffe0ff */
[----:B------:R-:W5:Y:S01]  /*ea10*/  LD.E.128 R28, desc[UR6][R28.64] ;  /* 0x000000061c1c7980 */ /* 0x000f62000c101d00 */
[----:B------:R-:W-:-:S03]  /*ea20*/  LOP3.LUT R0, R20, R0, R19, 0xfe, !PT ;  /* 0x0000000014007212 */ /* 0x000fc600078efe13 */
[----:B------:R-:W5:Y:S01]  /*ea30*/  LD.E.128 R40, desc[UR6][R40.64] ;  /* 0x0000000628287980 */ /* 0x000f62000c101d00 */
[----:B------:R-:W-:-:S03]  /*ea40*/  SHF.R.S32.HI R21, RZ, 0x1f, R23 ;  /* 0x0000001fff157819 */ /* 0x000fc60000011417 */
[----:B------:R-:W5:Y:S01]  /*ea50*/  LD.E.128 R36, desc[UR6][R36.64] ;  /* 0x0000000624247980 */ /* 0x000f62000c101d00 */
[----:B------:R-:W-:-:S03]  /*ea60*/  IMAD.U32 R19, RZ, RZ, UR14 ;  /* 0x0000000eff137e24 */ /* 0x000fc6000f8e00ff */
        /* <DEDUP_REMOVED lines=10> */
[----:B------:R-:W-:Y:S01]  /*eb10*/  ISETP.GE.AND P0, PT, R84, UR10, PT ;  /* 0x0000000a54007c0c */ /* 0x000fe2000bf06270 */
[----:B------:R-:W-:Y:S01]  /*eb20*/  VIADD R78, R23, 0x180 ;  /* 0x00000180174e7836 */ /* 0x000fe20000000000 */
[----:B------:R-:W-:Y:S01]  /*eb30*/  ISETP.GE.AND P1, PT, R86, UR10, PT ;  /* 0x0000000a56007c0c */ /* 0x000fe2000bf26270 */
[----:B------:R-:W-:Y:S01]  /*eb40*/  @!PT LDS RZ, [RZ] ;  /* 0x00000000fffff984 */ /* 0x000fe20000000800 */
[----:B------:R-:W-:Y:S01]  /*eb50*/  @!PT LDS RZ, [RZ] ;  /* 0x00000000fffff984 */ /* 0x000fe20000000800 */
[----:B------:R-:W-:Y:S01]  /*eb60*/  @!PT LDS RZ, [RZ] ;  /* 0x00000000fffff984 */ /* 0x000fe20000000800 */
[----:B------:R-:W-:Y:S01]  /*eb70*/  @!PT LDS RZ, [RZ] ;  /* 0x00000000fffff984 */ /* 0x000fe20000000800 */
[----:B------:R0:W-:Y:S06]  /*eb80*/  MEMBAR.ALL.CTA ;  /* 0x0000000000007992 */ /* 0x0001ec0000008000 */
[----:B0-----:R-:W0:Y:S01]  /*eb90*/  FENCE.VIEW.ASYNC.S ;  /* 0x00000000000073c6 */ /* 0x001e220000000000 */
[----:B------:R-:W-:-:S02]  /*eba0*/  UIMAD UR6, UR4, UR15, UR6 ;  /* 0x0000000f040672a4 */ /* 0x000fc4000f8e0206 */
[----:B------:R-:W-:Y:S01]  /*ebb0*/  IMAD.WIDE.U32 R20, R19, UR4, R20 ;  /* 0x0000000413147c25 */ /* 0x000fe2000f8e0014 */
[----:B------:R-:W-:Y:S01]  /*ebc0*/  ULDC.64 UR8, c[0x0][0xbe0] ;  /* 0x0002f80000087ab9 */ /* 0x000fe20000000a00 */
[----:B------:R-:W-:Y:S01]  /*ebd0*/  SEL R19, RZ, 0x10, P0 ;  /* 0x00000010ff137807 */ /* 0x000fe20000000000 */
[----:B------:R-:W-:Y:S01]  /*ebe0*/  UIMAD UR4, UR12, UR8, URZ ;  /* 0x000000080c0472a4 */ /* 0x000fe2000f8e023f */
[----:B------:R-:W-:Y:S01]  /*ebf0*/  SEL R77, RZ, 0x20, P1 ;  /* 0x00000020ff4d7807 */ /* 0x000fe20000800000 */
[----:B------:R-:W-:Y:S01]  /*ec00*/  VIADD R21, R21, UR6 ;  /* 0x0000000615157c36 */ /* 0x000fe20008000000 */
[----:B------:R-:W-:Y:S01]  /*ec10*/  MOV R79, UR8 ;  /* 0x00000008004f7c02 */ /* 0x000fe20008000f00 */
[----:B------:R-:W-:Y:S01]  /*ec20*/  UIMAD UR4, UR40, UR9, UR4 ;  /* 0x00000009280472a4 */ /* 0x000fe2000f8e0204 */
[----:B------:R-:W-:Y:S01]  /*ec30*/  ISETP.GE.AND P0, PT, R78, UR10, PT ;  /* 0x0000000a4e007c0c */ /* 0x000fe2000bf06270 */
[----:B------:R-:W-:Y:S01]  /*ec40*/  ULDC.64 UR6, c[0x0][0xbe8] ;  /* 0x0002fa0000067ab9 */ /* 0x000fe20000000a00 */
[----:B------:R-:W-:Y:S01]  /*ec50*/  LOP3.LUT R19, R77, R0, R19, 0xfe, !PT ;  /* 0x000000004d137212 */ /* 0x000fe200078efe13 */
[----:B-----5:R-:W-:Y:S01]  /*ec60*/  IMAD R77, R193, -0x40, R76 ;  /* 0xffffffc0c14d7824 */ /* 0x020fe200078e024c */
[----:B------:R-:W-:Y:S01]  /*ec70*/  SEL R0, RZ, 0x40, P0 ;  /* 0x00000040ff007807 */ /* 0x000fe20000000000 */
[----:B------:R-:W-:Y:S01]  /*ec80*/  IMAD.WIDE.U32 R20, R79, UR40, R20 ;  /* 0x000000284f147c25 */ /* 0x000fe2000f8e0014 */
[----:B------:R-:W-:Y:S01]  /*ec90*/  SHF.R.S32.HI R195, RZ, 0x1f, R194 ;  /* 0x0000001fffc37819 */ /* 0x000fe200000114c2 */
[----:B------:R-:W-:Y:S01]  /*eca0*/  BSSY B1, `(.L_x_6698) ;  /* 0x000002f000017945 */ /* 0x000fe20003800000 */
[----:B------:R-:W-:Y:S01]  /*ecb0*/  LOP3.LUT R19, R19, R0, RZ, 0xfc, !PT ;  /* 0x0000000013137212 */ /* 0x000fe200078efcff */
[----:B------:R-:W-:Y:S01]  /*ecc0*/  VIADD R78, R23, 0x1c0 ;  /* 0x000001c0174e7836 */ /* 0x000fe20000000000 */
[----:B------:R-:W-:Y:S01]  /*ecd0*/  ISETP.GE.AND P2, PT, R194, R77, PT ;  /* 0x0000004dc200720c */ /* 0x000fe20003f46270 */
[----:B------:R-:W-:Y:S01]  /*ece0*/  VIADD R21, R21, UR4 ;  /* 0x0000000415157c36 */ /* 0x000fe20008000000 */
[----:B------:R-:W-:Y:S01]  /*ecf0*/  UIMAD UR4, UR39, UR6, URZ ;  /* 0x00000006270472a4 */ /* 0x000fe2000f8e023f */
[----:B------:R-:W-:Y:S01]  /*ed00*/  VIADD R0, R17, 0x38820 ;  /* 0x0003882011007836 */ /* 0x000fe20000000000 */
[----:B------:R-:W-:Y:S01]  /*ed10*/  ISETP.GE.AND P1, PT, R78, UR10, PT ;  /* 0x0000000a4e007c0c */ /* 0x000fe2000bf26270 */
[----:B------:R-:W-:Y:S01]  /*ed20*/  IMAD.U32 R79, RZ, RZ, UR6 ;  /* 0x00000006ff4f7e24 */ /* 0x000fe2000f8e00ff */
[----:B------:R-:W-:Y:S01]  /*ed30*/  UIMAD UR4, UR38, UR7, UR4 ;  /* 0x00000007260472a4 */ /* 0x000fe2000f8e0204 */
[----:B------:R-:W-:Y:S01]  /*ed40*/  VIADD R76, R194, 0x20 ;  /* 0x00000020c24c7836 */ /* 0x000fe20000000000 */
[----:B------:R-:W-:Y:S01]  /*ed50*/  PRMT R0, RZ, 0x654, R0 ;  /* 0x00000654ff007816 */ /* 0x000fe20000000000 */
[----:B------:R-:W-:-:S03]  /*ed60*/  IMAD.WIDE.U32 R78, R79, UR38, R20 ;  /* 0x000000264f4e7c25 */ /* 0x000fc6000f8e0014 */
[----:B0-----:R0:W-:Y:S01]  /*ed70*/  SYNCS.ARRIVE.TRANS64.RED.A1T0 RZ, [R0+URZ], RZ ;  /* 0x000000ff00ff79a7 */ /* 0x0011e2000810043f */
[----:B------:R-:W-:Y:S01]  /*ed80*/  ISETP.GE.AND P0, PT, R76, R77, PT ;  /* 0x0000004d4c00720c */ /* 0x000fe20003f06270 */
[----:B------:R-:W-:Y:S01]  /*ed90*/  IMAD.WIDE R76, R193, 0x40, R194 ;  /* 0x00000040c14c7825 */ /* 0x000fe200078e02c2 */
[----:B------:R-:W-:Y:S02]  /*eda0*/  IADD3 R85, R79, UR4, RZ ;  /* 0x000000044f557c10 */ /* 0x000fe4000fffe0ff */
[----:B0-----:R-:W-:-:S04]  /*edb0*/  SEL R0, RZ, 0x80, P1 ;  /* 0x00000080ff007807 */ /* 0x001fc80000800000 */
        /* <DEDUP_REMOVED lines=29> */
.L_x_6699:
[----:B------:R-:W-:Y:S05]  /*ef90*/  BSYNC B1 ;  /* 0x0000000000017941 */ /* 0x000fea0003800000 */
.L_x_6698:
[----:B------:R-:W-:Y:S05]  /*efa0*/  @P0 BRA `(.L_x_6700) ;  /* 0x0000000c004c0947 */ /* 0x000fea0003800000 */
[----:B0-----:R-:W-:Y:S01]  /*efb0*/  IADD3 R7, P0, R76, 0x20, RZ ;  /* 0x000000204c077810 */ /* 0x001fe20007f1e0ff */
[----:B------:R-:W-:Y:S01]  /*efc0*/  ULDC.64 UR6, c[0x0][0xbd8] ;  /* 0x0002f60000067ab9 */ /* 0x000fe20000000a00 */
[----:B------:R-:W-:Y:S01]  /*efd0*/  MOV R5, R85 ;  /* 0x0000005500057202 */ /* 0x000fe20000000f00 */
[----:B------:R-:W-:Y:S01]  /*efe0*/  IMAD.MOV.U32 R4, RZ, RZ, R78 ;  /* 0x000000ffff047224 */ /* 0x000fe200078e004e */
[----:B------:R-:W-:Y:S01]  /*eff0*/  ISETP.GE.AND P4, PT, R3, UR10, PT ;  /* 0x0000000a03007c0c */ /* 0x000fe2000bf86270 */
[----:B------:R-:W-:Y:S01]  /*f000*/  IMAD.X R76, RZ, RZ, R77, P0 ;  /* 0x000000ffff4c7224 */ /* 0x000fe200000e064d */
[----:B------:R-:W-:Y:S01]  /*f010*/  ISETP.GE.AND P0, PT, R86, UR10, PT ;  /* 0x0000000a56007c0c */ /* 0x000fe2000bf06270 */
[----:B------:R-:W-:Y:S01]  /*f020*/  IMAD.WIDE.U32 R4, R7, UR6, R4 ;  /* 0x0000000607047c25 */ /* 0x000fe2000f8e0004 */
[----:B------:R-:W-:Y:S01]  /*f030*/  ULDC.64 UR8, c[0x0][0x208] ;  /* 0x0000820000087ab9 */ /* 0x000fe20000000a00 */
[----:B------:R-:W-:Y:S02]  /*f040*/  ISETP.GE.AND P3, PT, R82, UR10, PT ;  /* 0x0000000a52007c0c */ /* 0x000fe4000bf66270 */
[----:B------:R-:W-:Y:S01]  /*f050*/  IMAD R76, R76, UR6, RZ ;  /* 0x000000064c4c7c24 */ /* 0x000fe2000f8e02ff */
[----:B------:R-:W-:-:S02]  /*f060*/  ISETP.GE.AND P5, PT, R23, UR10, PT ;  /* 0x0000000a17007c0c */ /* 0x000fc4000bfa6270 */
[----:B------:R-:W-:Y:S01]  /*f070*/  ISETP.GE.AND P2, PT, R83, UR10, PT ;  /* 0x0000000a53007c0c */ /* 0x000fe2000bf46270 */
[----:B------:R-:W-:Y:S01]  /*f080*/  IMAD R3, R7, UR7, R76 ;  /* 0x0000000707037c24 */ /* 0x000fe2000f8e024c */
[----:B------:R-:W-:Y:S01]  /*f090*/  ULDC.64 UR6, c[0x0][0xb80] ;  /* 0x0002e00000067ab9 */ /* 0x000fe20000000a00 */
[----:B------:R-:W-:Y:S02]  /*f0a0*/  ISETP.GE.AND P1, PT, R84, UR10, PT ;  /* 0x0000000a54007c0c */ /* 0x000fe4000bf26270 */
[----:B------:R-:W-:Y:S01]  /*f0b0*/  IMAD.IADD R3, R5, 0x1, R3 ;  /* 0x0000000105037824 */ /* 0x000fe200078e0203 */
[----:B------:R-:W-:-:S04]  /*f0c0*/  LEA R6, P6, R4, UR6, 0x1 ;  /* 0x0000000604067c11 */ /* 0x000fc8000f8c08ff */
        /* <DEDUP_REMOVED lines=14> */
.L_x_6695:
        /* <DEDUP_REMOVED lines=9> */
[----:B------:R-:W-:Y:S01]  /*f240*/  IMAD.U32 R4, RZ, RZ, UR4 ;  /* 0x00000004ff047e24 */ /* 0x000fe2000f8e00ff */
        /* <DEDUP_REMOVED lines=15> */
[C---:B------:R-:W-:Y:S01]  /*f340*/  VIADD R13, R23.reuse, 0x80 ;  /* 0x00000080170d7836 */ /* 0x040fe20000000000 */
[----:B------:R-:W-:Y:S01]  /*f350*/  ISETP.GE.AND P3, PT, R12, UR10, PT ;  /* 0x0000000a0c007c0c */ /* 0x000fe2000bf66270 */
[C---:B------:R-:W-:Y:S01]  /*f360*/  VIADD R14, R23.reuse, 0xc0 ;  /* 0x000000c0170e7836 */ /* 0x040fe20000000000 */
[C---:B------:R-:W-:Y:S01]  /*f370*/  ISETP.GE.AND P0, PT, R23.reuse, UR10, PT ;  /* 0x0000000a17007c0c */ /* 0x040fe2000bf06270 */
[----:B------:R-:W-:Y:S01]  /*f380*/  VIADD R10, R23, 0x180 ;  /* 0x00000180170a7836 */ /* 0x000fe20000000000 */
[----:B------:R-:W-:Y:S02]  /*f390*/  SEL R9, RZ, 0xffffffff, P3 ;  /* 0xffffffffff097807 */ /* 0x000fe40001800000 */
[----:B------:R-:W-:Y:S02]  /*f3a0*/  SEL R8, RZ, 0x1, P0 ;  /* 0x00000001ff087807 */ /* 0x000fe40000000000 */
[----:B------:R-:W-:Y:S01]  /*f3b0*/  ISETP.GE.AND P4, PT, R13, UR10, PT ;  /* 0x0000000a0d007c0c */ /* 0x000fe2000bf86270 */
[----:B------:R-:W-:Y:S01]  /*f3c0*/  IMAD.SHL.U32 R9, R9, 0x2, RZ ;  /* 0x0000000209097824 */ /* 0x000fe200078e00ff */
[----:B------:R-:W-:-:S02]  /*f3d0*/  ISETP.GE.AND P5, PT, R14, UR10, PT ;  /* 0x0000000a0e007c0c */ /* 0x000fc4000bfa6270 */
[----:B0-----:R-:W-:Y:S02]  /*f3e0*/  SEL R7, RZ, 0x4, P4 ;  /* 0x00000004ff077807 */ /* 0x001fe40002000000 */
[----:B------:R-:W-:Y:S02]  /*f3f0*/  LOP3.LUT R8, R9, 0x2, R8, 0xe2, !PT ;  /* 0x0000000209087812 */ /* 0x000fe400078ee208 */
[----:B------:R-:W-:Y:S02]  /*f400*/  SEL R6, RZ, 0x8, P5 ;  /* 0x00000008ff067807 */ /* 0x000fe40002800000 */
[----:B------:R-:W-:Y:S02]  /*f410*/  ISETP.GE.AND P0, PT, R10, UR10, PT ;  /* 0x0000000a0a007c0c */ /* 0x000fe4000bf06270 */
[----:B------:R-:W-:Y:S02]  /*f420*/  ISETP.GT.AND P3, PT, R198, 0x3f, PT ;  /* 0x0000003fc600780c */ /* 0x000fe40003f64270 */
[----:B------:R-:W-:Y:S01]  /*f430*/  LOP3.LUT R9, R6, R8, R7, 0xfe, !PT ;  /* 0x0000000806097212 */ /* 0x000fe200078efe07 */
[----:B------:R-:W-:Y:S10]  /*f440*/  @P2 BRA `(.L_x_6701) ;  /* 0x0000000000142947 */ /* 0x000ff40003800000 */
[----:B------:R-:W-:Y:S05]  /*f450*/  @!P1 BRA `(.L_x_6701) ;  /* 0x0000000000109947 */ /* 0x000fea0003800000 */
[----:B------:R-:W-:Y:S02]  /*f460*/  ULDC.64 UR6, c[0x0][0x208] ;  /* 0x0000820000067ab9 */ /* 0x000fe40000000a00 */
[----:B------:R-:W2:Y:S04]  /*f470*/  LDG.E R7, desc[UR6][R4.64] ;  /* 0x0000000604077981 */ /* 0x000ea8000c1e1900 */
[----:B-----5:R-:W2:Y:S02]  /*f480*/  LDG.E R0, desc[UR6][R4.64+0x4] ;  /* 0x0000040604007981 */ /* 0x020ea4000c1e1900 */
[----:B--2---:R-:W-:-:S07]  /*f490*/  IADD3 R0, -R7, R0, RZ ;  /* 0x0000000007007210 */ /* 0x004fce0007ffe1ff */
.L_x_6701:
[----:B------:R-:W-:Y:S01]  /*f4a0*/  USHF.R.S32.HI UR7, URZ, 0x1f, UR40 ;  /* 0x0000001f3f077899 */ /* 0x000fe20008011428 */
[----:B------:R-:W-:Y:S01]  /*f4b0*/  BSSY B1, `(.L_x_6702) ;  /* 0x0000021000017945 */ /* 0x000fe20003800000 */
[----:B------:R-:W-:Y:S01]  /*f4c0*/  USEL UR38, UR38, URZ, !UP0 ;  /* 0x0000003f26267287 */ /* 0x000fe2000c000000 */
[C---:B------:R-:W-:Y:S01]  /*f4d0*/  VIADD R19, R23.reuse, 0x100 ;  /* 0x0000010017137836 */ /* 0x040fe20000000000 */
[----:B------:R-:W-:Y:S01]  /*f4e0*/  USEL UR39, UR39, URZ, !UP0 ;  /* 0x0000003f27277287 */ /* 0x000fe2000c000000 */
[----:B------:R-:W-:Y:S01]  /*f4f0*/  VIADD R24, R23, 0x140 ;  /* 0x0000014017187836 */ /* 0x000fe20000000000 */
[----:B------:R-:W-:Y:S02]  /*f500*/  SHF.R.S32.HI R10, RZ, 0x1f, R23 ;  /* 0x0000001fff0a7819 */ /* 0x000fe40000011417 */
[----:B-----5:R-:W-:Y:S01]  /*f510*/  SHF.R.S32.HI R8, RZ, 0x1f, R3 ;  /* 0x0000001fff087819 */ /* 0x020fe20000011403 */
[----:B------:R-:W-:Y:S07]  /*f520*/  @P3 BRA `(.L_x_6703) ;  /* 0x0000000000643947 */ /* 0x000fee0003800000 */
        /* <DEDUP_REMOVED lines=25> */
.L_x_6703:
[----:B------:R-:W-:Y:S05]  /*f6c0*/  BSYNC B1 ;  /* 0x0000000000017941 */ /* 0x000fea0003800000 */
.L_x_6702:
[----:B------:R-:W-:Y:S01]  /*f6d0*/  ULDC.64 UR8, c[0x0][0xba0] ;  /* 0x0002e80000087ab9 */ /* 0x000fe20000000a00 */
[----:B------:R-:W-:Y:S01]  /*f6e0*/  IMAD.MOV.U32 R4, RZ, RZ, R23 ;  /* 0x000000ffff047224 */ /* 0x000fe200078e0017 */
[----:B------:R-:W-:Y:S01]  /*f6f0*/  ISETP.GE.AND P1, PT, R19, UR10, PT ;  /* 0x0000000a13007c0c */ /* 0x000fe2000bf26270 */
[----:B0-----:R-:W-:Y:S01]  /*f700*/  IMAD.MOV.U32 R5, RZ, RZ, R10 ;  /* 0x000000ffff057224 */ /* 0x001fe200078e000a */
[----:B------:R-:W-:Y:S01]  /*f710*/  ISETP.GE.AND P2, PT, R24, UR10, PT ;  /* 0x0000000a18007c0c */ /* 0x000fe2000bf46270 */
[----:B------:R-:W-:Y:S01]  /*f720*/  IMAD R6, R8, UR8, RZ ;  /* 0x0000000808067c24 */ /* 0x000fe2000f8e02ff */
[----:B------:R-:W-:Y:S01]  /*f730*/  IADD3 R8, R23, 0x1c0, RZ ;  /* 0x000001c017087810 */ /* 0x000fe20007ffe0ff */
[C---:B------:R-:W-:Y:S01]  /*f740*/  IMAD.WIDE.U32 R4, R3.reuse, UR8, R4 ;  /* 0x0000000803047c25 */ /* 0x040fe2000f8e0004 */
[----:B------:R-:W-:Y:S01]  /*f750*/  SEL R7, RZ, 0x20, P2 ;  /* 0x00000020ff077807 */ /* 0x000fe20001000000 */
[----:B------:R-:W-:Y:S01]  /*f760*/  BSSY B1, `(.L_x_6704) ;  /* 0x0000039000017945 */ /* 0x000fe20003800000 */
[----:B------:R-:W-:Y:S01]  /*f770*/  ISETP.GE.AND P2, PT, R8, UR10, PT ;  /* 0x0000000a08007c0c */ /* 0x000fe2000bf46270 */
[----:B------:R-:W-:Y:S01]  /*f780*/  IMAD R3, R3, UR9, R6 ;  /* 0x0000000903037c24 */ /* 0x000fe2000f8e0206 */
[----:B------:R-:W-:Y:S01]  /*f790*/  ULDC.64 UR8, c[0x0][0xbe0] ;  /* 0x0002f80000087ab9 */ /* 0x000fe20000000a00 */
[----:B------:R-:W-:Y:S01]  /*f7a0*/  SEL R6, RZ, 0x10, P1 ;  /* 0x00000010ff067807 */ /* 0x000fe20000800000 */
[----:B------:R-:W-:Y:S01]  /*f7b0*/  UIMAD UR4, UR7, UR8, URZ ;  /* 0x00000008070472a4 */ /* 0x000fe2000f8e023f */
[----:B------:R-:W-:Y:S01]  /*f7c0*/  IMAD.IADD R5, R5, 0x1, R3 ;  /* 0x0000000105057824 */ /* 0x000fe200078e0203 */
[----:B------:R-:W-:Y:S01]  /*f7d0*/  MOV R8, R194 ;  /* 0x000000c200087202 */ /* 0x000fe20000000f00 */
[----:B------:R-:W-:Y:S01]  /*f7e0*/  IMAD.U32 R3, RZ, RZ, UR8 ;  /* 0x00000008ff037e24 */ /* 0x000fe2000f8e00ff */
[----:B------:R-:W-:Y:S01]  /*f7f0*/  UIMAD UR4, UR40, UR9, UR4 ;  /* 0x00000009280472a4 */ /* 0x000fe2000f8e0204 */
[----:B------:R-:W-:Y:S01]  /*f800*/  LOP3.LUT R7, R7, R9, R6, 0xfe, !PT ;  /* 0x0000000907077212 */ /* 0x000fe200078efe06 */
[----:B------:R-:W-:Y:S01]  /*f810*/  ULDC.64 UR6, c[0x0][0xbe8] ;  /* 0x0002fa0000067ab9 */ /* 0x000fe20000000a00 */
[----:B------:R-:W-:Y:S01]  /*f820*/  IMAD.WIDE.U32 R4, R3, UR40, R4 ;  /* 0x0000002803047c25 */ /* 0x000fe2000f8e0004 */
[----:B------:R-:W-:-:S02]  /*f830*/  SEL R6, RZ, 0x40, P0 ;  /* 0x00000040ff067807 */ /* 0x000fc40000000000 */
[----:B------:R-:W-:Y:S01]  /*f840*/  SHF.R.S32.HI R9, RZ, 0x1f, R194 ;  /* 0x0000001fff097819 */ /* 0x000fe200000114c2 */
[----:B------:R-:W-:Y:S01]  /*f850*/  IMAD R3, R193, -0x40, R0 ;  /* 0xffffffc0c1037824 */ /* 0x000fe200078e0200 */
[----:B------:R-:W-:Y:S01]  /*f860*/  LOP3.LUT R15, R7, R6, RZ, 0xfc, !PT ;  /* 0x00000006070f7212 */ /* 0x000fe200078efcff */
[----:B------:R-:W-:Y:S01]  /*f870*/  VIADD R5, R5, UR4 ;  /* 0x0000000405057c36 */ /* 0x000fe20008000000 */
[----:B------:R-:W-:Y:S02]  /*f880*/  UIMAD UR4, UR39, UR6, URZ ;  /* 0x00000006270472a4 */ /* 0x000fe4000f8e023f */
[----:B------:R-:W-:Y:S01]  /*f890*/  IMAD.U32 R7, RZ, RZ, UR6 ;  /* 0x00000006ff077e24 */ /* 0x000fe2000f8e00ff */
[C---:B------:R-:W-:Y:S01]  /*f8a0*/  ISETP.GE.AND P1, PT, R194.reuse, R3, PT ;  /* 0x00000003c200720c */ /* 0x040fe20003f26270 */
[----:B------:R-:W-:Y:S01]  /*f8b0*/  VIADD R0, R194, 0x20 ;  /* 0x00000020c2007836 */ /* 0x000fe20000000000 */
[----:B------:R-:W-:Y:S02]  /*f8c0*/  UIMAD UR4, UR38, UR7, UR4 ;  /* 0x00000007260472a4 */ /* 0x000fe4000f8e0204 */
[----:B------:R-:W-:-:S02]  /*f8d0*/  IMAD.WIDE.U32 R6, R7, UR38, R4 ;  /* 0x0000002607067c25 */ /* 0x000fc4000f8e0004 */
[----:B------:R-:W-:Y:S02]  /*f8e0*/  ISETP.GE.AND P0, PT, R0, R3, PT ;  /* 0x000000030000720c */ /* 0x000fe40003f06270 */
[----:B------:R-:W-:Y:S01]  /*f8f0*/  IMAD.WIDE R8, R193, 0x40, R8 ;  /* 0x00000040c1087825 */ /* 0x000fe200078e0208 */
[----:B------:R-:W-:-:S03]  /*f900*/  SEL R0, RZ, 0x80, P2 ;  /* 0x00000080ff007807 */ /* 0x000fc60001000000 */
[----:B------:R-:W-:Y:S01]  /*f910*/  VIADD R11, R7, UR4 ;  /* 0x00000004070b7c36 */ /* 0x000fe20008000000 */
        /* <DEDUP_REMOVED lines=29> */
.L_x_6705:
[----:B------:R-:W-:Y:S05]  /*faf0*/  BSYNC B1 ;  /* 0x0000000000017941 */ /* 0x000fea0003800000 */
.L_x_6704:
[----:B------:R-:W-:Y:S05]  /*fb00*/  @P0 BRA `(.L_x_6700) ;  /* 0x0000000000740947 */ /* 0x000fea0003800000 */
[----:B------:R-:W-:Y:S01]  /*fb10*/  IADD3 R3, P0, R8, 0x20, RZ ;  /* 0x0000002008037810 */ /* 0x000fe20007f1e0ff */
[----:B------:R-:W-:Y:S01]  /*fb20*/  ULDC.64 UR6, c[0x0][0xbd8] ;  /* 0x0002f60000067ab9 */ /* 0x000fe20000000a00 */
[----:B------:R-:W-:Y:S01]  /*fb30*/  MOV R4, R6 ;  /* 0x0000000600047202 */ /* 0x000fe20000000f00 */
        /* <DEDUP_REMOVED lines=11> */
[----:B------:R-:W-:Y:S01]  /*fbf0*/  ULDC.64 UR6, c[0x0][0xb80] ;  /* 0x0002e00000067ab9 */ /* 0x000fe20000000a00 */
[----:B------:R-:W-:Y:S02]  /*fc00*/  LOP3.LUT P4, RZ, R15, 0x40, RZ, 0xc0, !PT ;  /* 0x000000400fff7812 */ /* 0x000fe4000788c0ff */
[----:B------:R-:W-:Y:S01]  /*fc10*/  IMAD.IADD R3, R5, 0x1, R3 ;  /* 0x0000000105037824 */ /* 0x000fe200078e0203 */
[----:B------:R-:W-:-:S04]  /*fc20*/  LEA R6, P3, R4, UR6, 0x1 ;  /* 0x0000000604067c11 */ /* 0x000fc8000f8608ff */
        /* <DEDUP_REMOVED lines=11> */
.L_x_6700:
[----:B------:R-:W-:Y:S05]  /*fce0*/  BSYNC B0 ;  /* 0x0000000000007941 */ /* 0x000fea0003800000 */
.L_x_6694:
[----:B------:R-:W-:Y:S02]  /*fcf0*/  ULDC UR4, c[0x0][0xd14] ;  /* 0x0003450000047ab9 */ /* 0x000fe40000000800 */
[----:B------:R-:W-:-:S13]  /*fd00*/  ISETP.GE.AND P0, PT, R187, UR4, PT ;  /* 0x00000004bb007c0c */ /* 0x000fda000bf06270 */
[----:B------:R-:W-:Y:S05]  /*fd10*/  @!P0 BRA `(.L_x_6706) ;  /* 0xffffff1000a08947 */ /* 0x000fea000383ffff */
[----:B------:R-:W-:Y:S05]  /*fd20*/  EXIT ;  /* 0x000000000000794d */ /* 0x000fea0003800000 */
.L_x_6654:
        /* <DEDUP_REMOVED lines=62> */
.L_x_6711:
[----:B------:R-:W-:Y:S02]  /*10110*/  VIADD R6, R6, 0x1f ;  /* 0x0000001f06067836 */ /* 0x000fe40000000000 */
        /* <DEDUP_REMOVED lines=15> */
.L_x_6710:
[----:B------:R-:W-:Y:S05]  /*10210*/  BSYNC B0 ;  /* 0x0000000000007941 */ /* 0x000fea0003800000 */
.L_x_6709:
        /* <DEDUP_REMOVED lines=25> */
.L_x_6707:
[----:B------:R-:W-:Y:S01]  /*103b0*/  IADD3 R7, -R2, R5, RZ ;  /* 0x0000000502077210 */ /* 0x000fe20007ffe1ff */
[----:B------:R-:W-:-:S04]  /*103c0*/  ULDC.64 UR8, c[0x0][0x208] ;  /* 0x0000820000087ab9 */ /* 0x000fc80000000a00 */
        /* <DEDUP_REMOVED lines=19> */
.L_x_6712:
        /* <DEDUP_REMOVED lines=30> */
[----:B-1----:R-:W-:-:S06]  /*106e0*/  IADD3 R2, R10, 0xffffffe, RZ ;  /* 0x0ffffffe0a027810 */ /* 0x002fcc0007ffe0ff */
[----:B------:R1:W2:Y:S02]  /*106f0*/  F2I.FTZ.U32.TRUNC.NTZ R3, R2 ;  /* 0x0000000200037305 */ /* 0x0002a4000021f000 */
[----:B-1----:R-:W-:Y:S02]  /*10700*/  IMAD.MOV.U32 R2, RZ, RZ, RZ ;  /* 0x000000ffff027224 */ /* 0x002fe400078e00ff */
        /* <DEDUP_REMOVED lines=23> */
.L_x_6708:
[----:B------:R-:W-:Y:S01]  /*10880*/  MOV R17, RZ ;  /* 0x000000ff00117202 */ /* 0x000fe20000000f00 */
[----:B------:R-:W-:Y:S02]  /*10890*/  IMAD.U32 R16, RZ, RZ, UR6 ;  /* 0x00000006ff107e24 */ /* 0x000fe4000f8e00ff */
[----:B------:R-:W-:-:S07]  /*108a0*/  IMAD.MOV.U32 R18, RZ, RZ, RZ ;  /* 0x000000ffff127224 */ /* 0x000fce00078e00ff */
.L_x_6713:
        /* <DEDUP_REMOVED lines=16> */
[----:B------:R-:W-:Y:S01]  /*109b0*/  ULDC UR4, c[0x0][0xc] ;  /* 0x0000030000047ab9 */ /* 0x000fe20000000800 */
[----:B------:R-:W-:Y:S01]  /*109c0*/  IMAD.MOV.U32 R2, RZ, RZ, 0x1 ;  /* 0x00000001ff027424 */ /* 0x000fe200078e00ff */
[----:B-1----:R-:W-:Y:S01]  /*109d0*/  MOV R0, UR4 ;  /* 0x0000000400007c02 */ /* 0x002fe20008000f00 */
[----:B------:R-:W-:Y:S01]  /*109e0*/  UMOV UR4, URZ ;  /* 0x0000003f00047c82 */ /* 0x000fe20008000000 */
[----:B------:R-:W-:Y:S02]  /*109f0*/  ULDC.64 UR54, c[0x0][0x198] ;  /* 0x0000660000367ab9 */ /* 0x000fe40000000a00 */
[----:B------:R-:W-:Y:S04]  /*10a00*/  STL [R1+0x4], R2 ;  /* 0x0000040201007387 */ /* 0x000fe80000100800 */
[----:B------:R-:W-:Y:S04]  /*10a10*/  STL [R1], RZ ;  /* 0x000000ff01007387 */ /* 0x000fe80000100800 */
[----:B------:R1:W-:Y:S02]  /*10a20*/  STL [R1+0x28], R0 ;  /* 0x0000280001007387 */ /* 0x0003e40000100800 */
[----:B-1----:R-:W-:-:S05]  /*10a30*/  IMAD.U32 R0, RZ, RZ, UR4 ;  /* 0x00000004ff007e24 */ /* 0x002fca000f8e00ff */
[----:B------:R1:W-:Y:S02]  /*10a40*/  STL [R1+0x24], R0 ;  /* 0x0000240001007387 */ /* 0x0003e40000100800 */
.L_x_6780:
        /* <DEDUP_REMOVED lines=47> */
[----:B-1----:R-:W-:Y:S01]  /*10d40*/  MOV R6, UR4 ;  /* 0x0000000400067c02 */ /* 0x002fe20008000f00 */
[----:B------:R-:W-:Y:S06]  /*10d50*/  @P1 BRA `(.L_x_6715) ;  /* 0x0000000000141947 */ /* 0x000fec0003800000 */
[----:B------:R-:W-:Y:S05]  /*10d60*/  @!P2 BRA `(.L_x_6715) ;  /* 0x000000000010a947 */ /* 0x000fea0003800000 */
[----:B------:R-:W-:Y:S02]  /*10d70*/  ULDC.64 UR4, c[0x0][0x208] ;  /* 0x0000820000047ab9 */ /* 0x000fe40000000a00 */
[----:B-----5:R-:W2:Y:S04]  /*10d80*/  LDG.E R8, desc[UR4][R2.64] ;  /* 0x0000000402087981 */ /* 0x020ea8000c1e1900 */
[----:B------:R-:W2:Y:S02]  /*10d90*/  LDG.E R2, desc[UR4][R2.64+0x4] ;  /* 0x0000040402027981 */ /* 0x000ea4000c1e1900 */
[----:B--2---:R-:W-:-:S07]  /*10da0*/  IMAD.IADD R8, R2, 0x1, -R8 ;  /* 0x0000000102087824 */ /* 0x004fce00078e0a08 */
.L_x_6715:
        /* <DEDUP_REMOVED lines=14> */
.L_x_6716:
[----:B------:R-:W-:Y:S05]  /*10e90*/  @!P0 BRA `(.L_x_6717) ;  /* 0x0000000000108947 */ /* 0x000fea0003800000 */
[----:B------:R-:W-:Y:S02]  /*10ea0*/  ULDC.64 UR4, c[0x0][0x208] ;  /* 0x0000820000047ab9 */ /* 0x000fe40000000a00 */
[----:B------:R-:W2:Y:S04]  /*10eb0*/  LDG.E R6, desc[UR4][R4.64] ;  /* 0x0000000404067981 */ /* 0x000ea8000c1e1900 */
[----:B------:R-:W2:Y:S02]  /*10ec0*/  LDG.E R3, desc[UR4][R4.64+0x4] ;  /* 0x0000040404037981 */ /* 0x000ea4000c1e1900 */
[----:B--2---:R-:W-:-:S07]  /*10ed0*/  IMAD.IADD R6, R3, 0x1, -R6 ;  /* 0x0000000103067824 */ /* 0x004fce00078e0a06 */
.L_x_6717:
[----:B-1---5:R-:W-:Y:S01]  /*10ee0*/  IMAD.IADD R3, R6, 0x1, -R0 ;  /* 0x0000000106037824 */ /* 0x022fe200078e0a00 */
[----:B------:R-:W-:Y:S01]  /*10ef0*/  LEA R0, R17, 0x7f, 0x6 ;  /* 0x0000007f11007811 */ /* 0x000fe200078e30ff */
[----:B------:R-:W-:Y:S03]  /*10f00*/  BSSY B6, `(.L_x_6718) ;  /* 0x0000349000067945 */ /* 0x000fe60003800000 */
[C---:B------:R-:W-:Y:S02]  /*10f10*/  IADD3 R8, R3.reuse, R0, -R8 ;  /* 0x0000000003087210 */ /* 0x040fe40007ffe808 */
[----:B------:R-:W-:-:S04]  /*10f20*/  IADD3 R3, R3, 0x3f, RZ ;  /* 0x0000003f03037810 */ /* 0x000fc80007ffe0ff */
[----:B------:R-:W-:-:S04]  /*10f30*/  SHF.R.S32.HI R0, RZ, 0x1f, R3 ;  /* 0x0000001fff007819 */ /* 0x000fc80000011403 */
[----:B------:R-:W-:Y:S02]  /*10f40*/  LEA.HI R0, R0, R3, RZ, 0x6 ;  /* 0x0000000300007211 */ /* 0x000fe400078f30ff */
[----:B------:R-:W-:Y:S02]  /*10f50*/  SHF.R.S32.HI R3, RZ, 0x1f, R8 ;  /* 0x0000001fff037819 */ /* 0x000fe40000011408 */
[----:B------:R-:W-:Y:S02]  /*10f60*/  SHF.R.S32.HI R0, RZ, 0x6, R0 ;  /* 0x00000006ff007819 */ /* 0x000fe40000011400 */
[----:B------:R-:W-:-:S04]  /*10f70*/  LEA.HI R3, R3, R8, RZ, 0x6 ;  /* 0x0000000803037211 */ /* 0x000fc800078f30ff */
        /* <DEDUP_REMOVED lines=9> */
[----:B------:R-:W2:Y:S01]  /*11010*/  LDL R2, [R1+0x28] ;  /* 0x0000280001027983 */ /* 0x000ea20000100800 */
[----:B------:R-:W-:Y:S01]  /*11020*/  VOTEU.ANY UR4, UPT, PT ;  /* 0x0000000000047886 */ /* 0x000fe200038e0100 */
[----:B------:R-:W-:Y:S01]  /*11030*/  ULDC.64 UR6, c[0x0][0x208] ;  /* 0x0000820000067ab9 */ /* 0x000fe20000000a00 */
[----:B------:R-:W1:Y:S01]  /*11040*/  FLO.U32 R0, UR4 ;  /* 0x0000000400007d00 */ /* 0x000e6200080e0000 */
[----:B------:R-:W1:Y:S07]  /*11050*/  S2R R7, SR_LANEID ;  /* 0x0000000000077919 */ /* 0x000e6e0000000000 */
[----:B------:R-:W3:Y:S01]  /*11060*/  POPC R5, UR4 ;  /* 0x0000000400057d09 */ /* 0x000ee20008000000 */
[----:B-1----:R-:W-:-:S02]  /*11070*/  ISETP.EQ.U32.AND P0, PT, R0, R7, PT ;  /* 0x000000070000720c */ /* 0x002fc40003f02070 */
[----:B--2---:R-:W-:Y:S02]  /*11080*/  R2UR UR5, R2 ;  /* 0x00000000020572ca */ /* 0x004fe400000e0000 */
[----:B------:R-:W3:Y:S09]  /*11090*/  LDC.64 R2, c[0x0][0xd38] ;  /* 0x00034e00ff027b82 */ /* 0x000ef20000000a00 */
[----:B---3--:R-:W2:Y:S01]  /*110a0*/  @P0 ATOMG.E.ADD.STRONG.GPU PT, R3, desc[UR6][R2.64], R5 ;  /* 0x00000005020309a8 */ /* 0x008ea200081ee1c6 */
[----:B------:R-:W1:Y:S02]  /*110b0*/  S2R R4, SR_LTMASK ;  /* 0x0000000000047919 */ /* 0x000e640000003900 */
[----:B-1----:R-:W-:-:S04]  /*110c0*/  LOP3.LUT R4, R4, UR4, RZ, 0xc0, !PT ;  /* 0x0000000404047c12 */ /* 0x002fc8000f8ec0ff */
[----:B------:R-:W1:Y:S01]  /*110d0*/  POPC R7, R4 ;  /* 0x0000000400077309 */ /* 0x000e620000000000 */
[----:B--2---:R-:W1:Y:S02]  /*110e0*/  SHFL.IDX PT, R0, R3, R0, 0x1f ;  /* 0x00001f0003007589 */ /* 0x004e6400000e0000 */
[----:B-1----:R-:W-:Y:S01]  /*110f0*/  IADD3 R16, R0, UR5, R7 ;  /* 0x0000000500107c10 */ /* 0x002fe2000fffe007 */
[----:B------:R-:W-:Y:S06]  /*11100*/  BRA `(.L_x_6720) ;  /* 0x0000003000a07947 */ /* 0x000fec0003800000 */
.L_x_6719:
        /* <DEDUP_REMOVED lines=23> */
.L_x_6721:
        /* <DEDUP_REMOVED lines=11> */
[----:B------:R-:W-:Y:S01]  /*11330*/  MOV R8, 0x70 ;  /* 0x0000007000087802 */ /* 0x000fe20000000f00 */
[----:B------:R-:W-:Y:S02]  /*11340*/  IMAD.U32 R6, RZ, RZ, UR8 ;  /* 0x00000008ff067e24 */ /* 0x000fe4000f8e00ff */
[----:B------:R-:W-:-:S02]  /*11350*/  IMAD.U32 R7, RZ, RZ, UR9 ;  /* 0x00000009ff077e24 */ /* 0x000fc4000f8e00ff */
[----:B------:R-:W-:Y:S02]  /*11360*/  IMAD.U32 R10, RZ, RZ, UR4 ;  /* 0x00000004ff0a7e24 */ /* 0x000fe4000f8e00ff */
[----:B------:R-:W-:Y:S02]  /*11370*/  IMAD.U32 R11, RZ, RZ, UR5 ;  /* 0x00000005ff0b7e24 */ /* 0x000fe4000f8e00ff */
[----:B------:R-:W-:Y:S02]  /*11380*/  IMAD.MOV.U32 R12, RZ, RZ, 0x1 ;  /* 0x00000001ff0c7424 */ /* 0x000fe400078e00ff */
[----:B01----:R-:W-:-:S07]  /*11390*/  IMAD.MOV.U32 R13, RZ, RZ, RZ ;  /* 0x000000ffff0d7224 */ /* 0x003fce00078e00ff */
[----:B------:R-:W-:-:S07]  /*113a0*/  LEPC R20, `(.L_x_6723) ;  /* 0x000000001014794e */ /* 0x000fce0000000000 */
[----:B--2---:R-:W-:Y:S05]  /*113b0*/  CALL.ABS.NOINC R2 ;  /* 0x0000000002007343 */ /* 0x004fea0003c00000 */
.L_x_6723:
        /* <DEDUP_REMOVED lines=16> */
.L_x_6722:
[----:B------:R-:W2:Y:S01]  /*114c0*/  LDL.LU R2, [R1+0x18] ;  /* 0x0000180001027983 */ /* 0x000ea20000300800 */
[----:B------:R-:W-:Y:S01]  /*114d0*/  ULDC.64 UR4, c[0x0][0xaf0] ;  /* 0x0002bc0000047ab9 */ /* 0x000fe20000000a00 */
[----:B------:R-:W1:Y:S02]  /*114e0*/  LDC R4, c[0x0][0x428] ;  /* 0x00010a00ff047b82 */ /* 0x000e640000000800 */
        /* <DEDUP_REMOVED lines=16> */
[----:B----4-:R-:W-:-:S06]  /*115f0*/  MOV R0, R9 ;  /* 0x0000000900007202 */ /* 0x010fcc0000000f00 */
[----:B------:R0:W5:Y:S01]  /*11600*/  @P0 LDG.E R0, desc[UR6][R2.64] ;  /* 0x0000000602000981 */ /* 0x000162000c1e1900 */
[----:B-1----:R-:W-:Y:S01]  /*11610*/  ISETP.NE.AND P0, PT, R4, 0x1, PT ;  /* 0x000000010400780c */ /* 0x002fe20003f05270 */
[----:B------:R-:W-:Y:S01]  /*11620*/  IMAD.MOV.U32 R4, RZ, RZ, R18 ;  /* 0x000000ffff047224 */ /* 0x000fe200078e0012 */
[----:B------:R-:W-:Y:S01]  /*11630*/  PLOP3.LUT P1, PT, P6, PT, PT, 0x8, 0x0 ;  /* 0x000000000000781c */ /* 0x000fe2000372e170 */
[----:B------:R-:W-:-:S10]  /*11640*/  IMAD R17, R17, 0x40, R8 ;  /* 0x0000004011117824 */ /* 0x000fd400078e0208 */
[----:B------:R-:W1:Y:S08]  /*11650*/  @P0 LDC R7, c[0x0][0x42c] ;  /* 0x00010b00ff070b82 */ /* 0x000e700000000800 */
[----:B------:R-:W2:Y:S01]  /*11660*/  @P0 LDC R5, c[0x0][0x430] ;  /* 0x00010c00ff050b82 */ /* 0x000ea20000000800 */
[----:B-1----:R-:W-:-:S05]  /*11670*/  @P0 IMAD.HI.U32 R6, R18, R7, RZ ;  /* 0x0000000712060227 */ /* 0x002fca00078e00ff */
[----:B--2---:R-:W-:Y:S02]  /*11680*/  @P0 SHF.R.U32.HI R4, RZ, R5, R6 ;  /* 0x00000005ff040219 */ /* 0x004fe40000011606 */
[----:B------:R-:W-:-:S04]  /*11690*/  ISETP.NE.U32.AND P0, PT, RZ, UR4, PT ;  /* 0x00000004ff007c0c */ /* 0x000fc8000bf05070 */
[----:B------:R-:W-:-:S04]  /*116a0*/  ISETP.NE.AND.EX P0, PT, RZ, UR5, PT, P0 ;  /* 0x00000005ff007c0c */ /* 0x000fc8000bf05300 */
[----:B0-----:R-:W-:-:S09]  /*116b0*/  SEL R6, R9, RZ, !P0 ;  /* 0x000000ff09067207 */ /* 0x001fd20004000000 */
.L_x_6724:
        /* <DEDUP_REMOVED lines=19> */
.L_x_6796:
[----:B------:R-:W-:Y:S01]  /*117f0*/  UMOV UR4, 0xffffffff ;  /* 0xffffffff00047882 */ /* 0x000fe20000000000 */
[----:B------:R-:W-:Y:S02]  /*11800*/  SHF.R.S32.HI R5, RZ, 0x1f, R0 ;  /* 0x0000001fff057819 */ /* 0x000fe40000011400 */
[----:B------:R-:W-:Y:S05]  /*11810*/  BRA.DIV UR4, `(.L_x_6726) ;  /* 0x0000003e04bc7947 */ /* 0x000fea000b800000 */
[----:B------:R-:W-:-:S13]  /*11820*/  ELECT P6, URZ, PT ;  /* 0x00000000003f782f */ /* 0x000fda00038c0000 */
.L_x_6799:
        /* <DEDUP_REMOVED lines=19> */
[----:B------:R-:W-:-:S04]  /*11960*/  LEA R10, P0, R8, R2, 0x2 ;  /* 0x00000002080a7211 */ /* 0x000fc800078010ff */
[----:B------:R-:W-:-:S05]  /*11970*/  LEA.HI.X R11, R8, R3, R9, 0x2, P0 ;  /* 0x00000003080b7211 */ /* 0x000fca00000f1409 */
[----:B------:R0:W5:Y:S04]  /*11980*/  LDG.E R9, desc[UR6][R10.64] ;  /* 0x000000060a097981 */ /* 0x000168000c1e1900 */
.L_x_6728:
        /* <DEDUP_REMOVED lines=9> */
.L_x_6800:
        /* <DEDUP_REMOVED lines=11> */
.L_x_6730:
        /* <DEDUP_REMOVED lines=22> */
.L_x_6727:
        /* <DEDUP_REMOVED lines=81> */
.L_x_6732:
[----:B------:R-:W-:Y:S05]  /*12140*/  BSYNC B0 ;  /* 0x0000000000007941 */ /* 0x000fea0003800000 */
.L_x_6731:
        /* <DEDUP_REMOVED lines=12> */
.L_x_6801:
        /* <DEDUP_REMOVED lines=13> */
.L_x_6802:
        /* <DEDUP_REMOVED lines=11> */
.L_x_6737:
        /* <DEDUP_REMOVED lines=57> */
.L_x_6735:
[----:B------:R-:W-:Y:S05]  /*12720*/  BSYNC B0 ;  /* 0x0000000000007941 */ /* 0x000fea0003800000 */
.L_x_6734:
        /* <DEDUP_REMOVED lines=44> */
.L_x_6744:
[----:B-1----:R-:W1:Y:S01]  /*129f0*/  S2R R3, SR_CgaCtaId ;  /* 0x0000000000037919 */ /* 0x002e620000008800 */
[----:B------:R-:W-:-:S04]  /*12a00*/  MOV R2, 0x400 ;  /* 0x0000040000027802 */ /* 0x000fc80000000f00 */
[----:B-1----:R-:W-:Y:S02]  /*12a10*/  LEA R2, R3, R2, 0x18 ;  /* 0x0000000203027211 */ /* 0x002fe400078ec0ff */
[----:B------:R-:W-:-:S03]  /*12a20*/  SHF.L.U32 R3, R12, 0x1f, RZ ;  /* 0x0000001f0c037819 */ /* 0x000fc600000006ff */
[----:B------:R-:W-:-:S04]  /*12a30*/  IMAD R2, R13, 0x8, R2 ;  /* 0x000000080d027824 */ /* 0x000fc800078e0202 */
[----:B------:R-:W1:Y:S02]  /*12a40*/  SYNCS.PHASECHK.TRANS64.TRYWAIT P0, [R2+URZ+0x38840], R3 ;  /* 0x03884003020075a7 */ /* 0x000e64000800017f */
[----:B-1----:R-:W-:Y:S05]  /*12a50*/  @!P0 BRA `(.L_x_6745) ;  /* 0x0000002c00948947 */ /* 0x002fea0003800000 */
.L_x_6803:
        /* <DEDUP_REMOVED lines=11> */
.L_x_6746:
[----:B--2---:R-:W2:Y:S01]  /*12b10*/  LDL R6, [R1] ;  /* 0x0000000001067983 */ /* 0x004ea20000100800 */
        /* <DEDUP_REMOVED lines=19> */
[----:B------:R-:W2:Y:S02]  /*12c50*/  SYNCS.PHASECHK.TRANS64.TRYWAIT P0, [R2+URZ+0x38860], R3 ;  /* 0x03886003020075a7 */ /* 0x000ea4000800017f */
[----:B0-2---:R-:W-:Y:S05]  /*12c60*/  @!P0 BRA `(.L_x_6747) ;  /* 0x0000002c00248947 */ /* 0x005fea0003800000 */
.L_x_6804:
        /* <DEDUP_REMOVED lines=8> */
.L_x_6748:
        /* <DEDUP_REMOVED lines=54> */
.L_x_6743:
[----:B------:R-:W-:Y:S05]  /*13050*/  BSYNC B2 ;  /* 0x0000000000027941 */ /* 0x000fea0003800000 */
.L_x_6742:
[----:B------:R-:W2:Y:S02]  /*13060*/  LDL.LU R2, [R1+0x14] ;  /* 0x0000140001027983 */ /* 0x000ea40000300800 */
[----:B--2---:R-:W-:-:S07]  /*13070*/  VIADD R8, R2, 0xfffffffd ;  /* 0xfffffffd02087836 */ /* 0x004fce0000000000 */
.L_x_6741:
[----:B------:R-:W-:Y:S05]  /*13080*/  BSYNC B1 ;  /* 0x0000000000017941 */ /* 0x000fea0003800000 */
.L_x_6740:
[----:B------:R-:W-:-:S13]  /*13090*/  ISETP.NE.AND P0, PT, R10, RZ, PT ;  /* 0x000000ff0a00720c */ /* 0x000fda0003f05270 */
[----:B------:R-:W-:Y:S05]  /*130a0*/  @!P0 BRA `(.L_x_6739) ;  /* 0x00000010003c8947 */ /* 0x000fea0003800000 */
.L_x_6763:
        /* <DEDUP_REMOVED lines=10> */
[----:B------:R-:W-:Y:S01]  /*13150*/  ISETP.NE.U32.AND P0, PT, RZ, UR38, PT ;  /* 0x00000026ff007c0c */ /* 0x000fe2000bf05070 */
[----:B0-----:R-:W-:-:S03]  /*13160*/  IMAD.MOV.U32 R12, RZ, RZ, R8 ;  /* 0x000000ffff0c7224 */ /* 0x001fc600078e0008 */
[----:B------:R-:W-:-:S13]  /*13170*/  ISETP.NE.AND.EX P0, PT, RZ, UR39, PT, P0 ;  /* 0x00000027ff007c0c */ /* 0x000fda000bf05300 */
[----:B------:R-:W-:Y:S05]  /*13180*/  @!P0 BRA `(.L_x_6751) ;  /* 0x0000000000488947 */ /* 0x000fea0003800000 */
[----:B------:R-:W0:Y:S01]  /*13190*/  LDC R12, c[0x0][0x41c] ;  /* 0x00010700ff0c7b82 */ /* 0x000e220000000800 */
[----:B------:R-:W-:Y:S01]  /*131a0*/  IMAD.MOV.U32 R9, RZ, RZ, R8 ;  /* 0x000000ffff097224 */ /* 0x000fe200078e0008 */
[----:B------:R-:W-:Y:S01]  /*131b0*/  ULDC.64 UR4, c[0x0][0x208] ;  /* 0x0000820000047ab9 */ /* 0x000fe20000000a00 */
[----:B------:R-:W-:-:S04]  /*131c0*/  IMAD R7, R5, UR46, RZ ;  /* 0x0000002e05077c24 */ /* 0x000fc8000f8e02ff */
[----:B------:R-:W-:Y:S01]  /*131d0*/  IMAD R6, R0, UR47, R7 ;  /* 0x0000002f00067c24 */ /* 0x000fe2000f8e0207 */
[----:B0-----:R-:W-:-:S13]  /*131e0*/  ISETP.NE.AND P0, PT, R12, 0x1, PT ;  /* 0x000000010c00780c */ /* 0x001fda0003f05270 */
        /* <DEDUP_REMOVED lines=10> */
[----:B------:R0:W5:Y:S01]  /*13290*/  LDG.E R9, desc[UR4][R6.64] ;  /* 0x0000000406097981 */ /* 0x000162000c1e1900 */
[----:B------:R-:W-:-:S07]  /*132a0*/  IMAD R12, R12, R3, R8 ;  /* 0x000000030c0c7224 */ /* 0x000fce00078e0208 */
.L_x_6751:
[----:B------:R-:W1:Y:S01]  /*132b0*/  S2R R3, SR_CgaCtaId ;  /* 0x0000000000037919 */ /* 0x000e620000008800 */
[----:B------:R-:W-:-:S04]  /*132c0*/  MOV R2, 0x400 ;  /* 0x0000040000027802 */ /* 0x000fc80000000f00 */
[----:B-1----:R-:W-:Y:S02]  /*132d0*/  LEA R2, R3, R2, 0x18 ;  /* 0x0000000203027211 */ /* 0x002fe400078ec0ff */
[----:B------:R-:W-:-:S03]  /*132e0*/  SHF.L.U32 R3, R11, 0x1f, RZ ;  /* 0x0000001f0b037819 */ /* 0x000fc600000006ff */
[----:B------:R-:W-:-:S04]  /*132f0*/  IMAD R2, R10, 0x8, R2 ;  /* 0x000000080a027824 */ /* 0x000fc800078e0202 */
[----:B------:R-:W1:Y:S02]  /*13300*/  SYNCS.PHASECHK.TRANS64.TRYWAIT P0, [R2+URZ+0x38840], R3 ;  /* 0x03884003020075a7 */ /* 0x000e64000800017f */
[----:B-1----:R-:W-:Y:S05]  /*13310*/  @!P0 BRA `(.L_x_6752) ;  /* 0x00000024008c8947 */ /* 0x002fea0003800000 */
.L_x_6805:
[----:B0-----:R-:W0:Y:S02]  /*13320*/  S2R R6, SR_TID.X ;  /* 0x0000000000067919 */ /* 0x001e240000002100 */
[----:B0-----:R-:W-:-:S04]  /*13330*/  LOP3.LUT R6, R6, 0x7f, RZ, 0xc0, !PT ;  /* 0x0000007f06067812 */ /* 0x001fc800078ec0ff */
[----:B------:R-:W-:-:S13]  /*13340*/  ISETP.NE.AND P0, PT, R6, RZ, PT ;  /* 0x000000ff0600720c */ /* 0x000fda0003f05270 */
[----:B------:R-:W-:Y:S05]  /*13350*/  @P0 BRA `(.L_x_6753) ;  /* 0x00000000001c0947 */ /* 0x000fea0003800000 */
[----:B------:R-:W0:Y:S01]  /*13360*/  S2R R6, SR_TID.X ;  /* 0x0000000000067919 */ /* 0x000e220000002100 */
[----:B------:R-:W-:-:S04]  /*13370*/  IMAD.MOV.U32 R7, RZ, RZ, 0x2000 ;  /* 0x00002000ff077424 */ /* 0x000fc800078e00ff */
[----:B------:R2:W-:Y:S01]  /*13380*/  SYNCS.ARRIVE.TRANS64 RZ, [R2+URZ+0x38830], R7 ;  /* 0x0388300702ff79a7 */ /* 0x0005e2000800003f */
[----:B0-----:R-:W-:-:S04]  /*13390*/  LOP3.LUT R6, R6, 0x1f, RZ, 0xc0, !PT ;  /* 0x0000001f06067812 */ /* 0x001fc800078ec0ff */
[----:B------:R-:W-:-:S13]  /*133a0*/  ISETP.NE.AND P1, PT, R6, RZ, PT ;  /* 0x000000ff0600720c */ /* 0x000fda0003f25270 */
[----:B--2---:R-:W-:Y:S05]  /*133b0*/  @!P1 BRA `(.L_x_6753) ;  /* 0x0000000000049947 */ /* 0x004fea0003800000 */
[----:B------:R-:W-:Y:S01]  /*133c0*/  BPT.TRAP 0x1 ;  /* 0x000000040000795c */ /* 0x000fe20000300000 */
.L_x_6753:
[----:B------:R-:W2:Y:S01]  /*133d0*/  LDL R7, [R1+0x8] ;  /* 0x0000080001077983 */ /* 0x000ea20000100800 */
        /* <DEDUP_REMOVED lines=20> */
.L_x_6806:
        /* <DEDUP_REMOVED lines=8> */
.L_x_6755:
[----:B------:R-:W2:Y:S01]  /*135a0*/  S2R R7, SR_CgaCtaId ;  /* 0x0000000000077919 */ /* 0x000ea20000008800 */
[----:B01----:R-:W-:Y:S01]  /*135b0*/  MOV R3, 0x400 ;  /* 0x0000040000037802 */ /* 0x003fe20000000f00 */
        /* <DEDUP_REMOVED lines=51> */
.L_x_6750:
[----:B------:R-:W-:Y:S05]  /*138f0*/  BSYNC B1 ;  /* 0x0000000000017941 */ /* 0x000fea0003800000 */
.L_x_6749:
        /* <DEDUP_REMOVED lines=13> */
[----:B------:R-:W1:Y:S01]  /*139d0*/  LDC R11, c[0x0][0x41c] ;  /* 0x00010700ff0b7b82 */ /* 0x000e620000000800 */
[----:B------:R-:W-:Y:S01]  /*139e0*/  IMAD.MOV.U32 R9, RZ, RZ, R10 ;  /* 0x000000ffff097224 */ /* 0x000fe200078e000a */
        /* <DEDUP_REMOVED lines=16> */
.L_x_6758:
[----:B------:R-:W2:Y:S01]  /*13af0*/  S2R R3, SR_CgaCtaId ;  /* 0x0000000000037919 */ /* 0x000ea20000008800 */
[----:B------:R-:W-:-:S04]  /*13b00*/  MOV R2, 0x400 ;  /* 0x0000040000027802 */ /* 0x000fc80000000f00 */
[----:B--2---:R-:W-:Y:S02]  /*13b10*/  LEA R2, R3, R2, 0x18 ;  /* 0x0000000203027211 */ /* 0x004fe400078ec0ff */
[----:B------:R-:W-:-:S03]  /*13b20*/  SHF.L.U32 R3, R12, 0x1f, RZ ;  /* 0x0000001f0c037819 */ /* 0x000fc600000006ff */
[----:B------:R-:W-:-:S04]  /*13b30*/  IMAD R2, R13, 0x8, R2 ;  /* 0x000000080d027824 */ /* 0x000fc800078e0202 */
[----:B------:R-:W2:Y:S02]  /*13b40*/  SYNCS.PHASECHK.TRANS64.TRYWAIT P0, [R2+URZ+0x38840], R3 ;  /* 0x03884003020075a7 */ /* 0x000ea4000800017f */
[----:B--2---:R-:W-:Y:S05]  /*13b50*/  @!P0 BRA `(.L_x_6759) ;  /* 0x0000001c00a48947 */ /* 0x004fea0003800000 */
.L_x_6807:
        /* <DEDUP_REMOVED lines=11> */
.L_x_6760:
[----:B------:R-:W3:Y:S01]  /*13c10*/  LDL R6, [R1] ;  /* 0x0000000001067983 */ /* 0x000ee20000100800 */
        /* <DEDUP_REMOVED lines=19> */
[----:B------:R-:W1:Y:S02]  /*13d50*/  SYNCS.PHASECHK.TRANS64.TRYWAIT P1, [R2+URZ+0x38860], R3 ;  /* 0x03886003020075a7 */ /* 0x000e64000802017f */
[----:B01----:R-:W-:Y:S05]  /*13d60*/  @!P1 BRA `(.L_x_6761) ;  /* 0x0000001c00349947 */ /* 0x003fea0003800000 */
.L_x_6808:
[----:B------:R-:W-:Y:S05]  /*13d70*/  @P0 BRA `(.L_x_6762) ;  /* 0x00000000001c0947 */ /* 0x000fea0003800000 */
[----:B------:R-:W1:Y:S01]  /*13d80*/  S2R R6, SR_TID.X ;  /* 0x0000000000067919 */ /* 0x000e620000002100 */
[----:B0-2---:R-:W-:-:S04]  /*13d90*/  MOV R3, 0x10000 ;  /* 0x0001000000037802 */ /* 0x005fc80000000f00 */
[----:B------:R3:W-:Y:S01]  /*13da0*/  SYNCS.ARRIVE.TRANS64 RZ, [R2+URZ+0x38850], R3 ;  /* 0x0388500302ff79a7 */ /* 0x0007e2000800003f */
[----:B-1----:R-:W-:-:S04]  /*13db0*/  LOP3.LUT R6, R6, 0x1f, RZ, 0xc0, !PT ;  /* 0x0000001f06067812 */ /* 0x002fc800078ec0ff */
[----:B------:R-:W-:-:S13]  /*13dc0*/  ISETP.NE.AND P1, PT, R6, RZ, PT ;  /* 0x000000ff0600720c */ /* 0x000fda0003f25270 */
[----:B---3--:R-:W-:Y:S05]  /*13dd0*/  @!P1 BRA `(.L_x_6762) ;  /* 0x0000000000049947 */ /* 0x008fea0003800000 */
[----:B------:R-:W-:Y:S01]  /*13de0*/  BPT.TRAP 0x1 ;  /* 0x000000040000795c */ /* 0x000fe20000300000 */
.L_x_6762:
        /* <DEDUP_REMOVED lines=54> */
.L_x_6757:
[----:B------:R-:W-:Y:S05]  /*14150*/  BSYNC B1 ;  /* 0x0000000000017941 */ /* 0x000fea0003800000 */
.L_x_6756:
[C---:B------:R-:W-:Y:S01]  /*14160*/  ISETP.GT.AND P0, PT, R8.reuse, 0x1, PT ;  /* 0x000000010800780c */ /* 0x040fe20003f04270 */
[----:B------:R-:W-:-:S04]  /*14170*/  VIADD R2, R8, 0xfffffffe ;  /* 0xfffffffe08027836 */ /* 0x000fc80000000000 */
[----:B------:R-:W-:-:S08]  /*14180*/  IMAD.MOV.U32 R8, RZ, RZ, R2 ;  /* 0x000000ffff087224 */ /* 0x000fd000078e0002 */
[----:B------:R-:W-:Y:S05]  /*14190*/  @P0 BRA `(.L_x_6763) ;  /* 0xffffffec00c40947 */ /* 0x000fea000383ffff */
.L_x_6739:
[----:B------:R-:W-:Y:S05]  /*141a0*/  BSYNC B0 ;  /* 0x0000000000007941 */ /* 0x000fea0003800000 */
.L_x_6738:
[----:B------:R-:W2:Y:S01]  /*141b0*/  LDL.LU R3, [R1] ;  /* 0x0000000001037983 */ /* 0x000ea20000300800 */
[----:B------:R-:W-:Y:S01]  /*141c0*/  BSSY B0, `(.L_x_6764) ;  /* 0x0000019000007945 */ /* 0x000fe20003800000 */
[----:B------:R-:W1:Y:S02]  /*141d0*/  S2R R2, SR_TID.X ;  /* 0x0000000000027919 */ /* 0x000e640000002100 */
[----:B-1----:R-:W-:-:S04]  /*141e0*/  LOP3.LUT R2, R2, 0x1f, RZ, 0xc0, !PT ;  /* 0x0000001f02027812 */ /* 0x002fc800078ec0ff */
[----:B------:R-:W-:Y:S01]  /*141f0*/  ISETP.NE.AND P1, PT, R2, RZ, PT ;  /* 0x000000ff0200720c */ /* 0x000fe20003f25270 */
[----:B--2---:R-:W-:-:S05]  /*14200*/  VIADD R0, R3, 0x1 ;  /* 0x0000000103007836 */ /* 0x004fca0000000000 */
[----:B------:R-:W-:-:S04]  /*14210*/  ISETP.NE.AND P0, PT, R0, 0x2, PT ;  /* 0x000000020000780c */ /* 0x000fc80003f05270 */
[----:B------:R-:W-:Y:S02]  /*14220*/  SEL R2, R0, RZ, P0 ;  /* 0x000000ff00027207 */ /* 0x000fe40000000000 */
[----:B------:R-:W-:-:S03]  /*14230*/  SEL R0, RZ, 0x1, P0 ;  /* 0x00000001ff007807 */ /* 0x000fc60000000000 */
[----:B------:R1:W-:Y:S01]  /*14240*/  STL [R1], R2 ;  /* 0x0000000201007387 */ /* 0x0003e20000100800 */
[----:B------:R-:W-:Y:S05]  /*14250*/  @P1 BRA `(.L_x_6765) ;  /* 0x00000000003c1947 */ /* 0x000fea0003800000 */
[----:B-1----:R-:W2:Y:S01]  /*14260*/  LDL R2, [R1+0x28] ;  /* 0x0000280001027983 */ /* 0x002ea20000100800 */
        /* <DEDUP_REMOVED lines=9> */
[----:B0-----:R-:W0:Y:S02]  /*14300*/  S2R R6, SR_LTMASK ;  /* 0x0000000000067919 */ /* 0x001e240000003900 */
[----:B0-----:R-:W-:-:S04]  /*14310*/  LOP3.LUT R6, R6, UR4, RZ, 0xc0, !PT ;  /* 0x0000000406067c12 */ /* 0x001fc8000f8ec0ff */
[----:B------:R-:W0:Y:S01]  /*14320*/  POPC R7, R6 ;  /* 0x0000000600077309 */ /* 0x000e220000000000 */
[----:B--2---:R-:W0:Y:S02]  /*14330*/  SHFL.IDX PT, R4, R3, R4, 0x1f ;  /* 0x00001f0403047589 */ /* 0x004e2400000e0000 */
[----:B0-----:R-:W-:-:S07]  /*14340*/  IADD3 R16, R4, UR5, R7 ;  /* 0x0000000504107c10 */ /* 0x001fce000fffe007 */
.L_x_6765:
[----:B------:R-:W-:Y:S05]  /*14350*/  BSYNC B0 ;  /* 0x0000000000007941 */ /* 0x000fea0003800000 */
.L_x_6764:
[----:B-1----:R-:W2:Y:S02]  /*14360*/  LDL.LU R2, [R1+0x4] ;  /* 0x0000040001027983 */ /* 0x002ea40000300800 */
[----:B--2---:R-:W-:-:S05]  /*14370*/  LOP3.LUT R2, R2, R0, RZ, 0x3c, !PT ;  /* 0x0000000002027212 */ /* 0x004fca00078e3cff */
[----:B------:R1:W-:Y:S02]  /*14380*/  STL [R1+0x4], R2 ;  /* 0x0000040201007387 */ /* 0x0003e40000100800 */
.L_x_6720:
[----:B------:R-:W-:Y:S05]  /*14390*/  BSYNC B6 ;  /* 0x0000000000067941 */ /* 0x000fea0003800000 */
.L_x_6718:
[----:B------:R-:W-:-:S03]  /*143a0*/  UMOV UR4, 0xffffffff ;  /* 0xffffffff00047882 */ /* 0x000fc60000000000 */
[----:B------:R-:W-:Y:S05]  /*143b0*/  BRA.DIV UR4, `(.L_x_6766) ;  /* 0x0000001604b47947 */ /* 0x000fea000b800000 */
[----:B------:R2:W3:Y:S04]  /*143c0*/  SHFL.IDX PT, R4, R16, RZ, 0x1f ;  /* 0x00001fff10047589 */ /* 0x0004e800000e0000 */
[----:B------:R-:W4:Y:S02]  /*143d0*/  SHFL.IDX PT, R16, R16, 0x1, 0x1f ;  /* 0x00201f0010107f89 */ /* 0x000f2400000e0000 */
.L_x_6812:
[----:B------:R-:W0:Y:S01]  /*143e0*/  S2R R0, SR_TID.X ;  /* 0x0000000000007919 */ /* 0x000e220000002100 */
[----:B------:R-:W-:Y:S01]  /*143f0*/  ULDC UR4, c[0x0][0xd14] ;  /* 0x0003450000047ab9 */ /* 0x000fe20000000800 */
[----:B------:R-:W-:Y:S01]  /*14400*/  BSSY B0, `(.L_x_6767) ;  /* 0x000000c000007945 */ /* 0x000fe20003800000 */
[----:B------:R-:W-:Y:S01]  /*14410*/  IMAD.MOV.U32 R3, RZ, RZ, RZ ;  /* 0x000000ffff037224 */ /* 0x000fe200078e00ff */
[----:B0-----:R-:W-:Y:S02]  /*14420*/  LOP3.LUT R8, R0, 0x1f, RZ, 0xc0, !PT ;  /* 0x0000001f00087812 */ /* 0x001fe400078ec0ff */
[----:B------:R-:W-:Y:S02]  /*14430*/  MOV R0, UR4 ;  /* 0x0000000400007c02 */ /* 0x000fe40008000f00 */
[C---:B------:R-:W-:Y:S01]  /*14440*/  ISETP.NE.AND P0, PT, R8.reuse, 0x1f, PT ;  /* 0x0000001f0800780c */ /* 0x040fe20003f05270 */
[----:B------:R-:W-:-:S05]  /*14450*/  IMAD.IADD R5, R8, 0x1, R19 ;  /* 0x0000000108057824 */ /* 0x000fca00078e0213 */
[----:B------:R-:W-:-:S13]  /*14460*/  ISETP.GE.OR P0, PT, R5, R0, !P0 ;  /* 0x000000000500720c */ /* 0x000fda0004706670 */
[----:B------:R-:W-:Y:S05]  /*14470*/  @P0 BRA `(.L_x_6768) ;  /* 0x0000000000100947 */ /* 0x000fea0003800000 */
[----:B-1----:R-:W0:Y:S01]  /*14480*/  LDC.64 R2, c[0x0][0xd58] ;  /* 0x00035600ff027b82 */ /* 0x002e220000000a00 */
[----:B------:R-:W-:Y:S01]  /*14490*/  ULDC.64 UR4, c[0x0][0x208] ;  /* 0x0000820000047ab9 */ /* 0x000fe20000000a00 */
[----:B0-----:R-:W-:-:S06]  /*144a0*/  IMAD.WIDE R2, R5, 0x4, R2 ;  /* 0x0000000405027825 */ /* 0x001fcc00078e0202 */
[----:B------:R0:W5:Y:S02]  /*144b0*/  LDG.E R3, desc[UR4][R2.64] ;  /* 0x0000000402037981 */ /* 0x000164000c1e1900 */
.L_x_6768:
[----:B------:R-:W-:Y:S05]  /*144c0*/  BSYNC B0 ;  /* 0x0000000000007941 */ /* 0x000fea0003800000 */
.L_x_6767:
        /* <DEDUP_REMOVED lines=20> */
[----:B-1----:R-:W-:-:S04]  /*14610*/  SEL R2, R14, RZ, P0 ;  /* 0x000000ff0e027207 */ /* 0x002fc80000000000 */
[----:B------:R-:W-:-:S05]  /*14620*/  IADD3 R2, R7, R2, RZ ;  /* 0x0000000207027210 */ /* 0x000fca0007ffe0ff */
[----:B------:R0:W1:Y:S02]  /*14630*/  SHFL.IDX PT, R14, R2, 0x1f, 0x1f ;  /* 0x03e01f00020e7f89 */ /* 0x00006400000e0000 */
.L_x_6820:
[----:B------:R-:W-:Y:S02]  /*14640*/  ULDC UR4, c[0x0][0xd10] ;  /* 0x0003440000047ab9 */ /* 0x000fe40000000800 */
[----:B------:R-:W-:-:S04]  /*14650*/  IMAD.U32 R5, RZ, RZ, UR4 ;  /* 0x00000004ff057e24 */ /* 0x000fc8000f8e00ff */
[----:B-1----:R-:W-:-:S04]  /*14660*/  IMAD R7, R14, R5, RZ ;  /* 0x000000050e077224 */ /* 0x002fc800078e02ff */
[----:B--2-4-:R-:W-:-:S05]  /*14670*/  IMAD.IADD R16, R16, 0x1, R7 ;  /* 0x0000000110107824 */ /* 0x014fca00078e0207 */
[----:B---3--:R-:W-:-:S13]  /*14680*/  ISETP.GT.AND P0, PT, R16, R4, PT ;  /* 0x000000041000720c */ /* 0x008fda0003f04270 */
[----:B------:R-:W-:Y:S05]  /*14690*/  @P0 BRA `(.L_x_6770) ;  /* 0x0000000000b80947 */ /* 0x000fea0003800000 */
[----:B------:R-:W1:Y:S02]  /*146a0*/  LDC R0, c[0x0][0xd14] ;  /* 0x00034500ff007b82 */ /* 0x000e640000000800 */
.L_x_6775:
        /* <DEDUP_REMOVED lines=15> */
.L_x_6773:
[----:B------:R-:W-:Y:S05]  /*147a0*/  BSYNC B0 ;  /* 0x0000000000007941 */ /* 0x000fea0003800000 */
.L_x_6772:
[----:B------:R-:W-:-:S03]  /*147b0*/  UMOV UR4, 0xffffffff ;  /* 0xffffffff00047882 */ /* 0x000fc60000000000 */
[----:B------:R-:W-:Y:S05]  /*147c0*/  BRA.DIV UR4, `(.L_x_6774) ;  /* 0x0000001604cc7947 */ /* 0x000fea000b800000 */
[----:B-----5:R-:W1:Y:S01]  /*147d0*/  SHFL.UP PT, R14, R3, 0x1, RZ ;  /* 0x04200000030e7989 */ /* 0x020e6200000e00ff */
[C---:B------:R-:W-:Y:S02]  /*147e0*/  ISETP.NE.AND P0, PT, R7.reuse, RZ, PT ;  /* 0x000000ff0700720c */ /* 0x040fe40003f05270 */
[C---:B------:R-:W-:Y:S02]  /*147f0*/  ISETP.GE.U32.AND P1, PT, R7.reuse, 0x2, PT ;  /* 0x000000020700780c */ /* 0x040fe40003f26070 */
[----:B-1----:R-:W-:Y:S02]  /*14800*/  SEL R14, R14, RZ, P0 ;  /* 0x000000ff0e0e7207 */ /* 0x002fe40000000000 */
        /* <DEDUP_REMOVED lines=17> */
.L_x_6828:
[----:B------:R-:W-:Y:S02]  /*14920*/  ULDC UR4, c[0x0][0xd10] ;  /* 0x0003440000047ab9 */ /* 0x000fe40000000800 */
[----:B------:R-:W-:-:S04]  /*14930*/  IMAD.U32 R5, RZ, RZ, UR4 ;  /* 0x00000004ff057e24 */ /* 0x000fc8000f8e00ff */
[----:B-1----:R-:W-:-:S05]  /*14940*/  IMAD R7, R14, R5, RZ ;  /* 0x000000050e077224 */ /* 0x002fca00078e02ff */
[----:B------:R-:W-:-:S04]  /*14950*/  IADD3 R16, R7, R16, RZ ;  /* 0x0000001007107210 */ /* 0x000fc80007ffe0ff */
[----:B------:R-:W-:-:S13]  /*14960*/  ISETP.GT.AND P0, PT, R16, R4, PT ;  /* 0x000000041000720c */ /* 0x000fda0003f04270 */
[----:B------:R-:W-:Y:S05]  /*14970*/  @!P0 BRA `(.L_x_6775) ;  /* 0xfffffffc004c8947 */ /* 0x000fea000383ffff */
.L_x_6770:
        /* <DEDUP_REMOVED lines=8> */
.L_x_6832:
[----:B------:R-:W-:Y:S01]  /*14a00*/  ISETP.NE.AND P0, PT, R6, RZ, PT ;  /* 0x000000ff0600720c */ /* 0x000fe20003f05270 */
[----:B------:R-:W-:-:S12]  /*14a10*/  IMAD.MOV.U32 R8, RZ, RZ, RZ ;  /* 0x000000ffff087224 */ /* 0x000fd800078e00ff */
[----:B------:R-:W-:Y:S05]  /*14a20*/  @!P0 BRA `(.L_x_6777) ;  /* 0x0000000000108947 */ /* 0x000fea0003800000 */
[----:B------:R-:W-:Y:S01]  /*14a30*/  UMOV UR4, 0xffffffff ;  /* 0xffffffff00047882 */ /* 0x000fe20000000000 */
[----:B------:R-:W-:Y:S02]  /*14a40*/  VIADD R12, R7, 0xffffffff ;  /* 0xffffffff070c7836 */ /* 0x000fe40000000000 */
[----:B------:R-:W-:Y:S05]  /*14a50*/  BRA.DIV UR4, `(.L_x_6778) ;  /* 0x0000001a04407947 */ /* 0x000fea000b800000 */
[----:B------:R3:W4:Y:S02]  /*14a60*/  SHFL.IDX PT, R8, R2, R12, 0x1f ;  /* 0x00001f0c02087589 */ /* 0x00072400000e0000 */
.L_x_6777:
[----:B01-3--:R-:W0:Y:S01]  /*14a70*/  LDC.64 R2, c[0x0][0xd68] ;  /* 0x00035a00ff027b82 */ /* 0x00be220000000a00 */
[----:B------:R-:W-:Y:S01]  /*14a80*/  IMAD.IADD R19, R7, 0x1, R19 ;  /* 0x0000000107137824 */ /* 0x000fe200078e0213 */
[----:B------:R-:W-:-:S03]  /*14a90*/  ULDC.64 UR4, c[0x0][0x208] ;  /* 0x0000820000047ab9 */ /* 0x000fc60000000a00 */
[----:B0-----:R-:W-:-:S05]  /*14aa0*/  IMAD.WIDE R2, R19, 0x4, R2 ;  /* 0x0000000413027825 */ /* 0x001fca00078e0202 */
[----:B------:R-:W2:Y:S01]  /*14ab0*/  LDG.E R7, desc[UR4][R2.64] ;  /* 0x0000000402077981 */ /* 0x000ea2000c1e1900 */
[----:B----4-:R-:W-:Y:S02]  /*14ac0*/  IMAD R16, R8, R5, R16 ;  /* 0x0000000508107224 */ /* 0x010fe400078e0210 */
[----:B--2---:R-:W-:-:S05]  /*14ad0*/  IMAD R6, R17, R7, RZ ;  /* 0x0000000711067224 */ /* 0x004fca00078e02ff */
[----:B------:R-:W-:-:S04]  /*14ae0*/  IABS R9, R6 ;  /* 0x0000000600097213 */ /* 0x000fc80000000000 */
[----:B------:R-:W0:Y:S08]  /*14af0*/  I2F.RP R10, R9 ;  /* 0x00000009000a7306 */ /* 0x000e300000209400 */
[----:B0-----:R-:W0:Y:S02]  /*14b00*/  MUFU.RCP R10, R10 ;  /* 0x0000000a000a7308 */ /* 0x001e240000001000 */
[----:B0-----:R-:W-:-:S06]  /*14b10*/  VIADD R12, R10, 0xffffffe ;  /* 0x0ffffffe0a0c7836 */ /* 0x001fcc0000000000 */
[----:B------:R-:W0:Y:S02]  /*14b20*/  F2I.FTZ.U32.TRUNC.NTZ R3, R12 ;  /* 0x0000000c00037305 */ /* 0x000e24000021f000 */
[----:B0-----:R-:W-:-:S05]  /*14b30*/  IADD3 R2, RZ, -R3, RZ ;  /* 0x80000003ff027210 */ /* 0x001fca0007ffe0ff */
[----:B------:R-:W-:Y:S02]  /*14b40*/  IMAD R11, R2, R9, RZ ;  /* 0x00000009020b7224 */ /* 0x000fe400078e02ff */
[----:B------:R-:W-:-:S04]  /*14b50*/  IMAD.MOV.U32 R2, RZ, RZ, RZ ;  /* 0x000000ffff027224 */ /* 0x000fc800078e00ff */
[----:B------:R-:W-:-:S04]  /*14b60*/  IMAD.HI.U32 R2, R3, R11, R2 ;  /* 0x0000000b03027227 */ /* 0x000fc800078e0002 */
[----:B------:R-:W-:Y:S01]  /*14b70*/  IMAD.IADD R11, R4, 0x1, -R16 ;  /* 0x00000001040b7824 */ /* 0x000fe200078e0a10 */
[----:B------:R-:W-:-:S04]  /*14b80*/  IABS R4, R6 ;  /* 0x0000000600047213 */ /* 0x000fc80000000000 */
[----:B------:R-:W-:Y:S01]  /*14b90*/  IABS R3, R11 ;  /* 0x0000000b00037213 */ /* 0x000fe20000000000 */
[----:B------:R-:W-:-:S04]  /*14ba0*/  IMAD.MOV R4, RZ, RZ, -R4 ;  /* 0x000000ffff047224 */ /* 0x000fc800078e0a04 */
        /* <DEDUP_REMOVED lines=21> */
[----:B0-----:R-:W-:Y:S01]  /*14d00*/  VIADD R9, R8, 0xffffffe ;  /* 0x0ffffffe08097836 */ /* 0x001fe20000000000 */
[----:B------:R-:W-:-:S05]  /*14d10*/  IABS R8, R5 ;  /* 0x0000000500087213 */ /* 0x000fca0000000000 */
[----:B------:R-:W0:Y:S01]  /*14d20*/  F2I.FTZ.U32.TRUNC.NTZ R3, R9 ;  /* 0x0000000900037305 */ /* 0x000e22000021f000 */
[----:B------:R-:W-:Y:S02]  /*14d30*/  IMAD.MOV R8, RZ, RZ, -R8 ;  /* 0x000000ffff087224 */ /* 0x000fe400078e0a08 */
[----:B0-----:R-:W-:-:S04]  /*14d40*/  IMAD.MOV R2, RZ, RZ, -R3 ;  /* 0x000000ffff027224 */ /* 0x001fc800078e0a03 */
[----:B------:R-:W-:Y:S01]  /*14d50*/  IMAD R11, R2, R7, RZ ;  /* 0x00000007020b7224 */ /* 0x000fe200078e02ff */
[----:B------:R-:W-:-:S05]  /*14d60*/  MOV R2, RZ ;  /* 0x000000ff00027202 */ /* 0x000fca0000000f00 */
[----:B------:R-:W-:Y:S01]  /*14d70*/  IMAD.HI.U32 R3, R3, R11, R2 ;  /* 0x0000000b03037227 */ /* 0x000fe200078e0002 */
        /* <DEDUP_REMOVED lines=18> */
.L_x_6771:
[----:B------:R-:W-:Y:S01]  /*14ea0*/  UMOV UR4, URZ ;  /* 0x0000003f00047c82 */ /* 0x000fe20008000000 */
[----:B------:R-:W-:Y:S01]  /*14eb0*/  UMOV UR5, URZ ;  /* 0x0000003f00057c82 */ /* 0x000fe20008000000 */
[----:B------:R-:W-:Y:S01]  /*14ec0*/  ULDC UR6, c[0x0][0xd14] ;  /* 0x0003450000067ab9 */ /* 0x000fe20000000800 */
[----:B------:R-:W-:Y:S01]  /*14ed0*/  IMAD.MOV.U32 R16, RZ, RZ, R4 ;  /* 0x000000ffff107224 */ /* 0x000fe200078e0004 */
[----:B------:R-:W-:Y:S01]  /*14ee0*/  MOV R19, UR6 ;  /* 0x0000000600137c02 */ /* 0x000fe20008000f00 */
[----:B------:R-:W-:Y:S02]  /*14ef0*/  IMAD.U32 R17, RZ, RZ, UR4 ;  /* 0x00000004ff117e24 */ /* 0x000fe4000f8e00ff */
[----:B------:R-:W-:-:S07]  /*14f00*/  IMAD.U32 R18, RZ, RZ, UR5 ;  /* 0x00000005ff127e24 */ /* 0x000fce000f8e00ff */
.L_x_6779:
        /* <DEDUP_REMOVED lines=12> */
.L_x_6714:
        /* <DEDUP_REMOVED lines=13> */
.L_x_6835:
[----:B------:R-:W-:-:S03]  /*150a0*/  UMOV UR4, 0xffffffff ;  /* 0xffffffff00047882 */ /* 0x000fc60000000000 */
[----:B------:R-:W-:Y:S05]  /*150b0*/  BRA.DIV UR4, `(.L_x_6782) ;  /* 0x0000001204e47947 */ /* 0x000fea000b800000 */
[----:B--2---:R-:W2:Y:S02]  /*150c0*/  S2R R2, SR_TID.X ;  /* 0x0000000000027919 */ /* 0x004ea40000002100 */
[----:B--2---:R-:W-:-:S04]  /*150d0*/  SHF.R.U32.HI R2, RZ, 0x5, R2 ;  /* 0x00000005ff027819 */ /* 0x004fc80000011602 */
[----:B------:R-:W-:-:S05]  /*150e0*/  LOP3.LUT R2, R2, 0x3, RZ, 0xc0, !PT ;  /* 0x0000000302027812 */ /* 0x000fca00078ec0ff */
[----:B------:R2:W3:Y:S02]  /*150f0*/  SHFL.IDX PT, R14, R2, RZ, 0x1f ;  /* 0x00001fff020e7589 */ /* 0x0004e400000e0000 */
.L_x_6838:
[----:B---3--:R-:W-:Y:S01]  /*15100*/  ISETP.NE.AND P0, PT, R14, RZ, PT ;  /* 0x000000ff0e00720c */ /* 0x008fe20003f05270 */
[----:B------:R-:W-:-:S12]  /*15110*/  BSSY B0, `(.L_x_6783) ;  /* 0x0000029000007945 */ /* 0x000fd80003800000 */
[----:B------:R-:W-:Y:S05]  /*15120*/  @P0 BRA `(.L_x_6784) ;  /* 0x00000000009c0947 */ /* 0x000fea0003800000 */
[----:B------:R-:W-:-:S03]  /*15130*/  UMOV UR4, 0xffffffff ;  /* 0xffffffff00047882 */ /* 0x000fc60000000000 */
[----:B------:R-:W-:Y:S05]  /*15140*/  BRA.DIV UR4, `(.L_x_6785) ;  /* 0x0000001204f47947 */ /* 0x000fea000b800000 */
[----:B------:R-:W-:-:S13]  /*15150*/  ELECT P6, URZ, PT ;  /* 0x00000000003f782f */ /* 0x000fda00038c0000 */
.L_x_6841:
        /* <DEDUP_REMOVED lines=8> */
.L_x_6786:
        /* <DEDUP_REMOVED lines=14> */
.L_x_6842:
[----:B------:R-:W2:Y:S02]  /*152c0*/  SYNCS.PHASECHK.TRANS64.TRYWAIT P0, [R7+URZ], R2 ;  /* 0x00000002070075a7 */ /* 0x000ea4000800017f */
[----:B--2---:R-:W-:Y:S05]  /*152d0*/  @!P0 BRA `(.L_x_6788) ;  /* 0x0000001000c48947 */ /* 0x004fea0003800000 */
.L_x_6843:
[----:B------:R-:W-:Y:S05]  /*152e0*/  @!P2 BRA `(.L_x_6789) ;  /* 0x000000000004a947 */ /* 0x000fea0003800000 */
[----:B------:R-:W-:Y:S01]  /*152f0*/  BPT.TRAP 0x1 ;  /* 0x000000040000795c */ /* 0x000fe20000300000 */
.L_x_6789:
[----:B------:R-:W3:Y:S01]  /*15300*/  LDL.LU R4, [R1] ;  /* 0x0000000001047983 */ /* 0x000ee20000300800 */
[----:B------:R-:W-:-:S04]  /*15310*/  VIADD R0, R0, 0x38860 ;  /* 0x0003886000007836 */ /* 0x000fc80000000000 */
[----:B---3--:R-:W-:-:S04]  /*15320*/  IMAD R4, R4, 0x8, R0 ;  /* 0x0000000804047824 */ /* 0x008fc800078e0200 */
[----:B------:R-:W3:Y:S02]  /*15330*/  SYNCS.PHASECHK.TRANS64.TRYWAIT P0, [R4+URZ], R5 ;  /* 0x00000005040075a7 */ /* 0x000ee4000800017f */
[----:B---3--:R-:W-:Y:S05]  /*15340*/  @!P0 BRA `(.L_x_6790) ;  /* 0x0000001000bc8947 */ /* 0x008fea0003800000 */
.L_x_6844:
[----:B------:R-:W-:-:S07]  /*15350*/  IMAD R3, R3, 0x8, R0 ;  /* 0x0000000803037824 */ /* 0x000fce00078e0200 */
.L_x_6791:
[----:B----4-:R4:W0:Y:S02]  /*15360*/  SYNCS.PHASECHK.TRANS64.TRYWAIT P0, [R3+URZ], R2 ;  /* 0x00000002030075a7 */ /* 0x010824000800017f */
[----:B0-----:R-:W-:Y:S05]  /*15370*/  @!P0 NANOSLEEP.SYNCS 0x989680 ;  /* 0x009896800000895d */ /* 0x001fea0003900000 */
[----:B------:R-:W0:Y:S02]  /*15380*/  @!P0 SYNCS.PHASECHK.TRANS64 P0, [R3+URZ], R2 ;  /* 0x00000002030085a7 */ /* 0x000e24000800007f */
[----:B0-----:R-:W-:Y:S05]  /*15390*/  @!P0 BRA `(.L_x_6791) ;  /* 0xfffffffc00f08947 */ /* 0x001fea000383ffff */
.L_x_6784:
[----:B------:R-:W-:Y:S05]  /*153a0*/  BSYNC B0 ;  /* 0x0000000000007941 */ /* 0x000fea0003800000 */
.L_x_6783:
[----:B------:R-:W-:Y:S05]  /*153b0*/  EXIT ;  /* 0x000000000000794d */ /* 0x000fea0003800000 */
.L_x_6664:
[----:B0-----:R0:W1:Y:S02]  /*153c0*/  SYNCS.PHASECHK.TRANS64.TRYWAIT P1, [R17+URZ+0x38800], R4 ;  /* 0x03880004110075a7 */ /* 0x001064000802017f */
[----:B-1----:R-:W-:Y:S05]  /*153d0*/  @!P1 NANOSLEEP.SYNCS 0x989680 ;  /* 0x009896800000995d */ /* 0x002fea0003900000 */
[----:B------:R-:W1:Y:S02]  /*153e0*/  @!P1 SYNCS.PHASECHK.TRANS64 P1, [R17+URZ+0x38800], R4 ;  /* 0x03880004110095a7 */ /* 0x000e64000802007f */
[----:B-1----:R-:W-:Y:S05]  /*153f0*/  @!P1 BRA `(.L_x_6664) ;  /* 0xfffffffc00f09947 */ /* 0x002fea000383ffff */
[----:B------:R-:W-:Y:S05]  /*15400*/  BRA `(.L_x_6792) ;  /* 0xfffffedc00d47947 */ /* 0x000fea000383ffff */
.L_x_6668:
[----:B--2---:R2:W3:Y:S02]  /*15410*/  SYNCS.PHASECHK.TRANS64.TRYWAIT P1, [R5+URZ+0x38830], R8 ;  /* 0x03883008050075a7 */ /* 0x0044e4000802017f */
[----:B---3--:R-:W-:Y:S05]  /*15420*/  @!P1 NANOSLEEP.SYNCS 0x989680 ;  /* 0x009896800000995d */ /* 0x008fea0003900000 */
[----:B------:R-:W3:Y:S02]  /*15430*/  @!P1 SYNCS.PHASECHK.TRANS64 P1, [R5+URZ+0x38830], R8 ;  /* 0x03883008050095a7 */ /* 0x000ee4000802007f */
[----:B---3--:R-:W-:Y:S05]  /*15440*/  @!P1 BRA `(.L_x_6668) ;  /* 0xfffffffc00f09947 */ /* 0x008fea000383ffff */
[----:B------:R-:W-:Y:S05]  /*15450*/  BRA `(.L_x_6667) ;  /* 0xfffffedc00f47947 */ /* 0x000fea000383ffff */
.L_x_6669:
[----:B---3--:R3:W4:Y:S02]  /*15460*/  SYNCS.PHASECHK.TRANS64.TRYWAIT P1, [R17+URZ+0x38810], R4 ;  /* 0x03881004110075a7 */ /* 0x008724000802017f */
[----:B----4-:R-:W-:Y:S05]  /*15470*/  @!P1 NANOSLEEP.SYNCS 0x989680 ;  /* 0x009896800000995d */ /* 0x010fea0003900000 */
[----:B------:R-:W4:Y:S02]  /*15480*/  @!P1 SYNCS.PHASECHK.TRANS64 P1, [R17+URZ+0x38810], R4 ;  /* 0x03881004110095a7 */ /* 0x000f24000802007f */
[----:B----4-:R-:W-:Y:S05]  /*15490*/  @!P1 BRA `(.L_x_6669) ;  /* 0xfffffffc00f09947 */ /* 0x010fea000383ffff */
[----:B------:R-:W-:Y:S05]  /*154a0*/  BRA `(.L_x_6793) ;  /* 0xfffffee000807947 */ /* 0x000fea000383ffff */
.L_x_6673:
[----:B0-----:R0:W3:Y:S02]  /*154b0*/  SYNCS.PHASECHK.TRANS64.TRYWAIT P1, [R5+URZ+0x38850], R8 ;  /* 0x03885008050075a7 */ /* 0x0010e4000802017f */
[----:B---3--:R-:W-:Y:S05]  /*154c0*/  @!P1 NANOSLEEP.SYNCS 0x989680 ;  /* 0x009896800000995d */ /* 0x008fea0003900000 */
[----:B------:R-:W3:Y:S02]  /*154d0*/  @!P1 SYNCS.PHASECHK.TRANS64 P1, [R5+URZ+0x38850], R8 ;  /* 0x03885008050095a7 */ /* 0x000ee4000802007f */
[----:B---3--:R-:W-:Y:S05]  /*154e0*/  @!P1 BRA `(.L_x_6673) ;  /* 0xfffffffc00f09947 */ /* 0x008fea000383ffff */
[----:B------:R-:W-:Y:S05]  /*154f0*/  BRA `(.L_x_6672) ;  /* 0xfffffee000b07947 */ /* 0x000fea000383ffff */
.L_x_6678:
[----:B-1----:R1:W2:Y:S02]  /*15500*/  SYNCS.PHASECHK.TRANS64.TRYWAIT P2, [R10+URZ+0x38830], R7 ;  /* 0x038830070a0075a7 */ /* 0x0022a4000804017f */
[----:B--2---:R-:W-:Y:S05]  /*15510*/  @!P2 NANOSLEEP.SYNCS 0x989680 ;  /* 0x009896800000a95d */ /* 0x004fea0003900000 */
[----:B------:R-:W2:Y:S02]  /*15520*/  @!P2 SYNCS.PHASECHK.TRANS64 P2, [R10+URZ+0x38830], R7 ;  /* 0x038830070a00a5a7 */ /* 0x000ea4000804007f */
[----:B--2---:R-:W-:Y:S05]  /*15530*/  @!P2 BRA `(.L_x_6678) ;  /* 0xfffffffc00f0a947 */ /* 0x004fea000383ffff */
[----:B------:R-:W-:Y:S05]  /*15540*/  BRA `(.L_x_6677) ;  /* 0xffffff0c00807947 */ /* 0x000fea000383ffff */
.L_x_6682:
[----:B---3--:R3:W4:Y:S02]  /*15550*/  SYNCS.PHASECHK.TRANS64.TRYWAIT P2, [R10+URZ+0x38850], R7 ;  /* 0x038850070a0075a7 */ /* 0x008724000804017f */
[----:B----4-:R-:W-:Y:S05]  /*15560*/  @!P2 NANOSLEEP.SYNCS 0x989680 ;  /* 0x009896800000a95d */ /* 0x010fea0003900000 */
[----:B------:R-:W4:Y:S02]  /*15570*/  @!P2 SYNCS.PHASECHK.TRANS64 P2, [R10+URZ+0x38850], R7 ;  /* 0x038850070a00a5a7 */ /* 0x000f24000804007f */
[----:B----4-:R-:W-:Y:S05]  /*15580*/  @!P2 BRA `(.L_x_6682) ;  /* 0xfffffffc00f0a947 */ /* 0x010fea000383ffff */
[----:B------:R-:W-:Y:S05]  /*15590*/  BRA `(.L_x_6681) ;  /* 0xffffff0c00dc7947 */ /* 0x000fea000383ffff */
.L_x_6688:
[----:B-1----:R1:W2:Y:S02]  /*155a0*/  SYNCS.PHASECHK.TRANS64.TRYWAIT P2, [R9+URZ+0x38830], R8 ;  /* 0x03883008090075a7 */ /* 0x0022a4000804017f */
[----:B--2---:R-:W-:Y:S05]  /*155b0*/  @!P2 NANOSLEEP.SYNCS 0x989680 ;  /* 0x009896800000a95d */ /* 0x004fea0003900000 */
[----:B------:R-:W2:Y:S02]  /*155c0*/  @!P2 SYNCS.PHASECHK.TRANS64 P2, [R9+URZ+0x38830], R8 ;  /* 0x038830080900a5a7 */ /* 0x000ea4000804007f */
[----:B--2---:R-:W-:Y:S05]  /*155d0*/  @!P2 BRA `(.L_x_6688) ;  /* 0xfffffffc00f0a947 */ /* 0x004fea000383ffff */
[----:B------:R-:W-:Y:S05]  /*155e0*/  BRA `(.L_x_6687) ;  /* 0xffffff4000d87947 */ /* 0x000fea000383ffff */
.L_x_6692:
[----:B---3--:R3:W4:Y:S02]  /*155f0*/  SYNCS.PHASECHK.TRANS64.TRYWAIT P2, [R9+URZ+0x38850], R8 ;  /* 0x03885008090075a7 */ /* 0x008724000804017f */
[----:B----4-:R-:W-:Y:S05]  /*15600*/  @!P2 NANOSLEEP.SYNCS 0x989680 ;  /* 0x009896800000a95d */ /* 0x010fea0003900000 */
[----:B------:R-:W4:Y:S02]  /*15610*/  @!P2 SYNCS.PHASECHK.TRANS64 P2, [R9+URZ+0x38850], R8 ;  /* 0x038850080900a5a7 */ /* 0x000f24000804007f */
[----:B----4-:R-:W-:Y:S05]  /*15620*/  @!P2 BRA `(.L_x_6692) ;  /* 0xfffffffc00f0a947 */ /* 0x010fea000383ffff */
[----:B------:R-:W-:Y:S05]  /*15630*/  BRA `(.L_x_6691) ;  /* 0xffffff4400347947 */ /* 0x000fea000383ffff */
.L_x_6725:
        /* <DEDUP_REMOVED lines=11> */
.L_x_6795:
[----:B------:R-:W-:Y:S05]  /*156f0*/  BSYNC B0 ;  /* 0x0000000000007941 */ /* 0x000fea0003800000 */
.L_x_6794:
[----:B------:R-:W-:Y:S05]  /*15700*/  BRA `(.L_x_6796) ;  /* 0xffffffc000387947 */ /* 0x000fea000383ffff */
.L_x_6726:
[----:B------:R-:W-:Y:S01]  /*15710*/  BSSY B0, `(.L_x_6797) ;  /* 0x0000006000007945 */ /* 0x000fe20003800000 */
[----:B------:R-:W-:-:S07]  /*15720*/  IMAD.MOV.U32 R15, RZ, RZ, -0x1 ;  /* 0xffffffffff0f7424 */ /* 0x000fce00078e00ff */
[----:B------:R-:W-:Y:S05]  /*15730*/  WARPSYNC.COLLECTIVE R15, `(.L_x_6798) ;  /* 0x000000000f0c7348 */ /* 0x000fea0003c00000 */
[----:B------:R-:W-:Y:S02]  /*15740*/  ELECT P6, UR62, PT ;  /* 0x00000000003e782f */ /* 0x000fe400038c0000 */
[----:B------:R-:W-:Y:S01]  /*15750*/  MOV R14, UR62 ;  /* 0x0000003e000e7c02 */ /* 0x000fe20008000f00 */
[----:B------:R-:W-:Y:S10]  /*15760*/  ENDCOLLECTIVE ;  /* 0x000000000000791b */ /* 0x000ff40003800000 */
.L_x_6798:
[----:B------:R-:W-:Y:S05]  /*15770*/  BSYNC B0 ;  /* 0x0000000000007941 */ /* 0x000fea0003800000 */
.L_x_6797:
[----:B------:R-:W-:Y:S05]  /*15780*/  BRA `(.L_x_6799) ;  /* 0xffffffc000287947 */ /* 0x000fea000383ffff */
.L_x_6729:
[----:B0-----:R0:W1:Y:S02]  /*15790*/  SYNCS.PHASECHK.TRANS64.TRYWAIT P0, [R8+URZ+0x38840], R10 ;  /* 0x0388400a080075a7 */ /* 0x001064000800017f */
[----:B-1----:R-:W-:Y:S05]  /*157a0*/  @!P0 NANOSLEEP.SYNCS 0x989680 ;  /* 0x009896800000895d */ /* 0x002fea0003900000 */
[----:B------:R-:W1:Y:S02]  /*157b0*/  @!P0 SYNCS.PHASECHK.TRANS64 P0, [R8+URZ+0x38840], R10 ;  /* 0x0388400a080085a7 */ /* 0x000e64000800007f */
[----:B-1----:R-:W-:Y:S05]  /*157c0*/  @!P0 BRA `(.L_x_6729) ;  /* 0xfffffffc00f08947 */ /* 0x002fea000383ffff */
[----:B------:R-:W-:Y:S05]  /*157d0*/  BRA `(.L_x_6800) ;  /* 0xffffffc000907947 */ /* 0x000fea000383ffff */
.L_x_6733:
        /* <DEDUP_REMOVED lines=8> */
.L_x_6736:
[----:B0-----:R0:W1:Y:S02]  /*15860*/  SYNCS.PHASECHK.TRANS64.TRYWAIT P0, [R6+URZ+0x38860], R8 ;  /* 0x03886008060075a7 */ /* 0x001064000800017f */
[----:B-1----:R-:W-:Y:S05]  /*15870*/  @!P0 NANOSLEEP.SYNCS 0x989680 ;  /* 0x009896800000895d */ /* 0x002fea0003900000 */
[----:B------:R-:W1:Y:S02]  /*15880*/  @!P0 SYNCS.PHASECHK.TRANS64 P0, [R6+URZ+0x38860], R8 ;  /* 0x03886008060085a7 */ /* 0x000e64000800007f */
[----:B-1----:R-:W-:Y:S05]  /*15890*/  @!P0 BRA `(.L_x_6736) ;  /* 0xfffffffc00f08947 */ /* 0x002fea000383ffff */
[----:B------:R-:W-:Y:S05]  /*158a0*/  BRA `(.L_x_6802) ;  /* 0xffffffc8008c7947 */ /* 0x000fea000383ffff */
.L_x_6745:
[----:B-1----:R1:W2:Y:S02]  /*158b0*/  SYNCS.PHASECHK.TRANS64.TRYWAIT P0, [R2+URZ+0x38840], R3 ;  /* 0x03884003020075a7 */ /* 0x0022a4000800017f */
[----:B--2---:R-:W-:Y:S05]  /*158c0*/  @!P0 NANOSLEEP.SYNCS 0x989680 ;  /* 0x009896800000895d */ /* 0x004fea0003900000 */
[----:B------:R-:W2:Y:S02]  /*158d0*/  @!P0 SYNCS.PHASECHK.TRANS64 P0, [R2+URZ+0x38840], R3 ;  /* 0x03884003020085a7 */ /* 0x000ea4000800007f */
[----:B--2---:R-:W-:Y:S05]  /*158e0*/  @!P0 BRA `(.L_x_6745) ;  /* 0xfffffffc00f08947 */ /* 0x004fea000383ffff */
[----:B------:R-:W-:Y:S05]  /*158f0*/  BRA `(.L_x_6803) ;  /* 0xffffffd000587947 */ /* 0x000fea000383ffff */
.L_x_6747:
[----:B0-----:R0:W2:Y:S02]  /*15900*/  SYNCS.PHASECHK.TRANS64.TRYWAIT P0, [R2+URZ+0x38860], R3 ;  /* 0x03886003020075a7 */ /* 0x0010a4000800017f */
[----:B--2---:R-:W-:Y:S05]  /*15910*/  @!P0 NANOSLEEP.SYNCS 0x989680 ;  /* 0x009896800000895d */ /* 0x004fea0003900000 */
[----:B------:R-:W2:Y:S02]  /*15920*/  @!P0 SYNCS.PHASECHK.TRANS64 P0, [R2+URZ+0x38860], R3 ;  /* 0x03886003020085a7 */ /* 0x000ea4000800007f */
[----:B--2---:R-:W-:Y:S05]  /*15930*/  @!P0 BRA `(.L_x_6747) ;  /* 0xfffffffc00f08947 */ /* 0x004fea000383ffff */
[----:B------:R-:W-:Y:S05]  /*15940*/  BRA `(.L_x_6804) ;  /* 0xffffffd000c87947 */ /* 0x000fea000383ffff */
.L_x_6752:
[----:B-1----:R1:W2:Y:S02]  /*15950*/  SYNCS.PHASECHK.TRANS64.TRYWAIT P0, [R2+URZ+0x38840], R3 ;  /* 0x03884003020075a7 */ /* 0x0022a4000800017f */
[----:B--2---:R-:W-:Y:S05]  /*15960*/  @!P0 NANOSLEEP.SYNCS 0x989680 ;  /* 0x009896800000895d */ /* 0x004fea0003900000 */
[----:B------:R-:W2:Y:S02]  /*15970*/  @!P0 SYNCS.PHASECHK.TRANS64 P0, [R2+URZ+0x38840], R3 ;  /* 0x03884003020085a7 */ /* 0x000ea4000800007f */
[----:B--2---:R-:W-:Y:S05]  /*15980*/  @!P0 BRA `(.L_x_6752) ;  /* 0xfffffffc00f08947 */ /* 0x004fea000383ffff */
[----:B------:R-:W-:Y:S05]  /*15990*/  BRA `(.L_x_6805) ;  /* 0xffffffd800607947 */ /* 0x000fea000383ffff */
.L_x_6754:
[----:B0-----:R0:W2:Y:S02]  /*159a0*/  SYNCS.PHASECHK.TRANS64.TRYWAIT P1, [R2+URZ+0x38860], R3 ;  /* 0x03886003020075a7 */ /* 0x0010a4000802017f */
[----:B--2---:R-:W-:Y:S05]  /*159b0*/  @!P1 NANOSLEEP.SYNCS 0x989680 ;  /* 0x009896800000995d */ /* 0x004fea0003900000 */
[----:B------:R-:W2:Y:S02]  /*159c0*/  @!P1 SYNCS.PHASECHK.TRANS64 P1, [R2+URZ+0x38860], R3 ;  /* 0x03886003020095a7 */ /* 0x000ea4000802007f */
[----:B--2---:R-:W-:Y:S05]  /*159d0*/  @!P1 BRA `(.L_x_6754) ;  /* 0xfffffffc00f09947 */ /* 0x004fea000383ffff */
[----:B------:R-:W-:Y:S05]  /*159e0*/  BRA `(.L_x_6806) ;  /* 0xffffffd800cc7947 */ /* 0x000fea000383ffff */
.L_x_6759:
[----:B--2---:R2:W3:Y:S02]  /*159f0*/  SYNCS.PHASECHK.TRANS64.TRYWAIT P0, [R2+URZ+0x38840], R3 ;  /* 0x03884003020075a7 */ /* 0x0044e4000800017f */
[----:B---3--:R-:W-:Y:S05]  /*15a00*/  @!P0 NANOSLEEP.SYNCS 0x989680 ;  /* 0x009896800000895d */ /* 0x008fea0003900000 */
[----:B------:R-:W3:Y:S02]  /*15a10*/  @!P0 SYNCS.PHASECHK.TRANS64 P0, [R2+URZ+0x38840], R3 ;  /* 0x03884003020085a7 */ /* 0x000ee4000800007f */
[----:B---3--:R-:W-:Y:S05]  /*15a20*/  @!P0 BRA `(.L_x_6759) ;  /* 0xfffffffc00f08947 */ /* 0x008fea000383ffff */
[----:B------:R-:W-:Y:S05]  /*15a30*/  BRA `(.L_x_6807) ;  /* 0xffffffe000487947 */ /* 0x000fea000383ffff */
.L_x_6761:
[----:B0-----:R0:W1:Y:S02]  /*15a40*/  SYNCS.PHASECHK.TRANS64.TRYWAIT P1, [R2+URZ+0x38860], R3 ;  /* 0x03886003020075a7 */ /* 0x001064000802017f */
[----:B-1----:R-:W-:Y:S05]  /*15a50*/  @!P1 NANOSLEEP.SYNCS 0x989680 ;  /* 0x009896800000995d */ /* 0x002fea0003900000 */
[----:B------:R-:W1:Y:S02]  /*15a60*/  @!P1 SYNCS.PHASECHK.TRANS64 P1, [R2+URZ+0x38860], R3 ;  /* 0x03886003020095a7 */ /* 0x000e64000802007f */
[----:B-1----:R-:W-:Y:S05]  /*15a70*/  @!P1 BRA `(.L_x_6761) ;  /* 0xfffffffc00f09947 */ /* 0x002fea000383ffff */
[----:B------:R-:W-:Y:S05]  /*15a80*/  BRA `(.L_x_6808) ;  /* 0xffffffe000b87947 */ /* 0x000fea000383ffff */
.L_x_6766:
[----:B------:R-:W-:Y:S01]  /*15a90*/  BSSY B0, `(.L_x_6809) ;  /* 0x0000008000007945 */ /* 0x000fe20003800000 */
[----:B0-----:R-:W-:Y:S01]  /*15aa0*/  IMAD.MOV.U32 R13, RZ, RZ, R16 ;  /* 0x000000ffff0d7224 */ /* 0x001fe200078e0010 */
[----:B------:R-:W-:Y:S01]  /*15ab0*/  MOV R15, 0xffffffff ;  /* 0xffffffff000f7802 */ /* 0x000fe20000000f00 */
[----:B------:R-:W-:Y:S02]  /*15ac0*/  IMAD.MOV.U32 R12, RZ, RZ, RZ ;  /* 0x000000ffff0c7224 */ /* 0x000fe400078e00ff */
[----:B------:R-:W-:-:S07]  /*15ad0*/  IMAD.MOV.U32 R11, RZ, RZ, 0x1f ;  /* 0x0000001fff0b7424 */ /* 0x000fce00078e00ff */
[----:B-1----:R-:W-:Y:S05]  /*15ae0*/  WARPSYNC.COLLECTIVE R15, `(.L_x_6810) ;  /* 0x000000000f087348 */ /* 0x002fea0003c00000 */
[----:B------:R0:W2:Y:S02]  /*15af0*/  SHFL.IDX P6, R14, R13, R12, R11 ;  /* 0x0000000c0d0e7389 */ /* 0x0000a400000c000b */
[----:B012---:R-:W-:Y:S01]  /*15b00*/  ENDCOLLECTIVE ;  /* 0x000000000000791b */ /* 0x007fe20003800000 */
.L_x_6810:
[----:B------:R-:W-:Y:S05]  /*15b10*/  BSYNC B0 ;  /* 0x0000000000007941 */ /* 0x000fea0003800000 */
.L_x_6809:
        /* <DEDUP_REMOVED lines=8> */
.L_x_6811:
[----:B------:R-:W-:Y:S01]  /*15ba0*/  MOV R16, R14 ;  /* 0x0000000e00107202 */ /* 0x000fe20000000f00 */
[----:B------:R-:W-:Y:S06]  /*15bb0*/  BRA `(.L_x_6812) ;  /* 0xffffffe800087947 */ /* 0x000fec000383ffff */
.L_x_6769:
[----:B------:R-:W-:Y:S01]  /*15bc0*/  BSSY B0, `(.L_x_6813) ;  /* 0x0000008000007945 */ /* 0x000fe20003800000 */
[----:B-----5:R-:W-:Y:S02]  /*15bd0*/  IMAD.MOV.U32 R13, RZ, RZ, R3 ;  /* 0x000000ffff0d7224 */ /* 0x020fe400078e0003 */
[----:B------:R-:W-:Y:S02]  /*15be0*/  IMAD.MOV.U32 R12, RZ, RZ, 0x1 ;  /* 0x00000001ff0c7424 */ /* 0x000fe400078e00ff */
[----:B------:R-:W-:Y:S02]  /*15bf0*/  IMAD.MOV.U32 R11, RZ, RZ, RZ ;  /* 0x000000ffff0b7224 */ /* 0x000fe400078e00ff */
[----:B------:R-:W-:-:S07]  /*15c00*/  IMAD.MOV.U32 R15, RZ, RZ, -0x1 ;  /* 0xffffffffff0f7424 */ /* 0x000fce00078e00ff */
[----:B01234-:R-:W-:Y:S05]  /*15c10*/  WARPSYNC.COLLECTIVE R15, `(.L_x_6814) ;  /* 0x000000000f087348 */ /* 0x01ffea0003c00000 */
[----:B------:R0:W0:Y:S02]  /*15c20*/  SHFL.UP P6, R14, R13, R12, R11 ;  /* 0x0400000c0d0e7389 */ /* 0x00002400000c000b */
[----:B01234-:R-:W-:Y:S01]  /*15c30*/  ENDCOLLECTIVE ;  /* 0x000000000000791b */ /* 0x01ffe20003800000 */
.L_x_6814:
[----:B------:R-:W-:Y:S05]  /*15c40*/  BSYNC B0 ;  /* 0x0000000000007941 */ /* 0x000fea0003800000 */
.L_x_6813:
        /* <DEDUP_REMOVED lines=10> */
.L_x_6815:
        /* <DEDUP_REMOVED lines=8> */
.L_x_6816:
        /* <DEDUP_REMOVED lines=8> */
.L_x_6817:
        /* <DEDUP_REMOVED lines=8> */
.L_x_6818:
        /* <DEDUP_REMOVED lines=8> */
.L_x_6819:
[----:B------:R-:W-:Y:S05]  /*15ef0*/  BRA `(.L_x_6820) ;  /* 0xffffffe400d07947 */ /* 0x000fea000383ffff */
.L_x_6774:
        /* <DEDUP_REMOVED lines=8> */
.L_x_6822:
[----:B------:R-:W-:Y:S05]  /*15f80*/  BSYNC B0 ;  /* 0x0000000000007941 */ /* 0x000fea0003800000 */
.L_x_6821:
        /* <DEDUP_REMOVED lines=10> */
.L_x_6823:
        /* <DEDUP_REMOVED lines=8> */
.L_x_6824:
        /* <DEDUP_REMOVED lines=8> */
.L_x_6825:
        /* <DEDUP_REMOVED lines=8> */
.L_x_6826:
        /* <DEDUP_REMOVED lines=8> */
.L_x_6827:
[----:B------:R-:W-:Y:S05]  /*16230*/  BRA `(.L_x_6828) ;  /* 0xffffffe400b87947 */ /* 0x000fea000383ffff */
.L_x_6776:
[----:B------:R-:W-:Y:S01]  /*16240*/  BSSY B0, `(.L_x_6829) ;  /* 0x0000006000007945 */ /* 0x000fe20003800000 */
[----:B------:R-:W-:Y:S01]  /*16250*/  PLOP3.LUT P6, PT, P6, PT, PT, 0x8, 0x0 ;  /* 0x000000000000781c */ /* 0x000fe200037ce170 */
[----:B------:R-:W-:-:S12]  /*16260*/  IMAD.MOV.U32 R15, RZ, RZ, -0x1 ;  /* 0xffffffffff0f7424 */ /* 0x000fd800078e00ff */
[----:B0-----:R-:W-:Y:S05]  /*16270*/  WARPSYNC.COLLECTIVE R15, `(.L_x_6830) ;  /* 0x000000000f087348 */ /* 0x001fea0003c00000 */
[----:B------:R-:W-:Y:S01]  /*16280*/  VOTE.ANY R14, PT, P6 ;  /* 0x00000000000e7806 */ /* 0x000fe200030e0100 */
[----:B0-----:R-:W-:Y:S06]  /*16290*/  ENDCOLLECTIVE ;  /* 0x000000000000791b */ /* 0x001fec0003800000 */
.L_x_6830:
[----:B------:R-:W-:Y:S05]  /*162a0*/  BSYNC B0 ;  /* 0x0000000000007941 */ /* 0x000fea0003800000 */
.L_x_6829:
        /* <DEDUP_REMOVED lines=9> */
.L_x_6831:
[----:B------:R-:W-:Y:S01]  /*16340*/  IMAD.MOV.U32 R17, RZ, RZ, R14 ;  /* 0x000000ffff117224 */ /* 0x000fe200078e000e */
[----:B------:R-:W-:Y:S06]  /*16350*/  BRA `(.L_x_6832) ;  /* 0xffffffe400a87947 */ /* 0x000fec000383ffff */
.L_x_6778:
[----:B------:R-:W-:Y:S01]  /*16360*/  BSSY B0, `(.L_x_6833) ;  /* 0x0000007000007945 */ /* 0x000fe20003800000 */
[----:B------:R-:W-:Y:S02]  /*16370*/  IMAD.MOV.U32 R13, RZ, RZ, R2 ;  /* 0x000000ffff0d7224 */ /* 0x000fe400078e0002 */
[----:B------:R-:W-:Y:S02]  /*16380*/  IMAD.MOV.U32 R11, RZ, RZ, 0x1f ;  /* 0x0000001fff0b7424 */ /* 0x000fe400078e00ff */
[----:B------:R-:W-:-:S07]  /*16390*/  IMAD.MOV.U32 R15, RZ, RZ, -0x1 ;  /* 0xffffffffff0f7424 */ /* 0x000fce00078e00ff */
[----:B012---:R-:W-:Y:S05]  /*163a0*/  WARPSYNC.COLLECTIVE R15, `(.L_x_6834) ;  /* 0x000000000f087348 */ /* 0x007fea0003c00000 */
[----:B------:R3:W4:Y:S02]  /*163b0*/  SHFL.IDX P6, R14, R13, R12, R11 ;  /* 0x0000000c0d0e7389 */ /* 0x00072400000c000b */
[----:B01234-:R-:W-:Y:S01]  /*163c0*/  ENDCOLLECTIVE ;  /* 0x000000000000791b */ /* 0x01ffe20003800000 */
.L_x_6834:
[----:B------:R-:W-:Y:S05]  /*163d0*/  BSYNC B0 ;  /* 0x0000000000007941 */ /* 0x000fea0003800000 */
.L_x_6833:
[----:B------:R-:W-:Y:S01]  /*163e0*/  IMAD.MOV.U32 R8, RZ, RZ, R14 ;  /* 0x000000ffff087224 */ /* 0x000fe200078e000e */
[----:B------:R-:W-:Y:S06]  /*163f0*/  BRA `(.L_x_6777) ;  /* 0xffffffe4009c7947 */ /* 0x000fec000383ffff */
.L_x_6781:
[----:B-1----:R1:W3:Y:S02]  /*16400*/  SYNCS.PHASECHK.TRANS64.TRYWAIT P0, [R0+URZ+0x38820], R3 ;  /* 0x03882003000075a7 */ /* 0x0022e4000800017f */
[----:B---3--:R-:W-:Y:S05]  /*16410*/  @!P0 NANOSLEEP.SYNCS 0x989680 ;  /* 0x009896800000895d */ /* 0x008fea0003900000 */
[----:B------:R-:W3:Y:S02]  /*16420*/  @!P0 SYNCS.PHASECHK.TRANS64 P0, [R0+URZ+0x38820], R3 ;  /* 0x03882003000085a7 */ /* 0x000ee4000800007f */
[----:B---3--:R-:W-:Y:S05]  /*16430*/  @!P0 BRA `(.L_x_6781) ;  /* 0xfffffffc00f08947 */ /* 0x008fea000383ffff */
[----:B------:R-:W-:Y:S05]  /*16440*/  BRA `(.L_x_6835) ;  /* 0xffffffec00147947 */ /* 0x000fea000383ffff */
.L_x_6782:
        /* <DEDUP_REMOVED lines=11> */
.L_x_6837:
[----:B------:R-:W-:Y:S05]  /*16500*/  BSYNC B0 ;  /* 0x0000000000007941 */ /* 0x000fea0003800000 */
.L_x_6836:
[----:B------:R-:W-:Y:S05]  /*16510*/  BRA `(.L_x_6838) ;  /* 0xffffffe800f87947 */ /* 0x000fea000383ffff */
.L_x_6785:
[----:B------:R-:W-:Y:S01]  /*16520*/  BSSY B1, `(.L_x_6839) ;  /* 0x0000006000017945 */ /* 0x000fe20003800000 */
[----:B------:R-:W-:-:S07]  /*16530*/  IMAD.MOV.U32 R15, RZ, RZ, -0x1 ;  /* 0xffffffffff0f7424 */ /* 0x000fce00078e00ff */
[----:B012---:R-:W-:Y:S05]  /*16540*/  WARPSYNC.COLLECTIVE R15, `(.L_x_6840) ;  /* 0x000000000f0c7348 */ /* 0x007fea0003c00000 */
[----:B------:R-:W-:Y:S02]  /*16550*/  ELECT P6, UR62, PT ;  /* 0x00000000003e782f */ /* 0x000fe400038c0000 */
[----:B------:R-:W-:Y:S01]  /*16560*/  MOV R14, UR62 ;  /* 0x0000003e000e7c02 */ /* 0x000fe20008000f00 */
[----:B012---:R-:W-:Y:S10]  /*16570*/  ENDCOLLECTIVE ;  /* 0x000000000000791b */ /* 0x007ff40003800000 */
.L_x_6840:
[----:B------:R-:W-:Y:S05]  /*16580*/  BSYNC B1 ;  /* 0x0000000000017941 */ /* 0x000fea0003800000 */
.L_x_6839:
[----:B------:R-:W-:Y:S05]  /*16590*/  BRA `(.L_x_6841) ;  /* 0xffffffe800f07947 */ /* 0x000fea000383ffff */
.L_x_6787:
[----:B-1----:R1:W2:Y:S02]  /*165a0*/  SYNCS.PHASECHK.TRANS64.TRYWAIT P0, [R6+URZ], R5 ;  /* 0x00000005060075a7 */ /* 0x0022a4000800017f */
[----:B--2---:R-:W-:Y:S05]  /*165b0*/  @!P0 NANOSLEEP.SYNCS 0x989680 ;  /* 0x009896800000895d */ /* 0x004fea0003900000 */
[----:B------:R-:W2:Y:S02]  /*165c0*/  @!P0 SYNCS.PHASECHK.TRANS64 P0, [R6+URZ], R5 ;  /* 0x00000005060085a7 */ /* 0x000ea4000800007f */
[----:B--2---:R-:W-:Y:S05]  /*165d0*/  @!P0 BRA `(.L_x_6787) ;  /* 0xfffffffc00f08947 */ /* 0x004fea000383ffff */
[----:B------:R-:W-:Y:S05]  /*165e0*/  BRA `(.L_x_6842) ;  /* 0xffffffec00347947 */ /* 0x000fea000383ffff */
.L_x_6788:
[----:B--2---:R2:W3:Y:S02]  /*165f0*/  SYNCS.PHASECHK.TRANS64.TRYWAIT P0, [R7+URZ], R2 ;  /* 0x00000002070075a7 */ /* 0x0044e4000800017f */
[----:B---3--:R-:W-:Y:S05]  /*16600*/  @!P0 NANOSLEEP.SYNCS 0x989680 ;  /* 0x009896800000895d */ /* 0x008fea0003900000 */
[----:B------:R-:W3:Y:S02]  /*16610*/  @!P0 SYNCS.PHASECHK.TRANS64 P0, [R7+URZ], R2 ;  /* 0x00000002070085a7 */ /* 0x000ee4000800007f */
[----:B---3--:R-:W-:Y:S05]  /*16620*/  @!P0 BRA `(.L_x_6788) ;  /* 0xfffffffc00f08947 */ /* 0x008fea000383ffff */
[----:B------:R-:W-:Y:S05]  /*16630*/  BRA `(.L_x_6843) ;  /* 0xffffffec00287947 */ /* 0x000fea000383ffff */
.L_x_6790:
[----:B---3--:R3:W4:Y:S02]  /*16640*/  SYNCS.PHASECHK.TRANS64.TRYWAIT P0, [R4+URZ], R5 ;  /* 0x00000005040075a7 */ /* 0x008724000800017f */
[----:B----4-:R-:W-:Y:S05]  /*16650*/  @!P0 NANOSLEEP.SYNCS 0x989680 ;  /* 0x009896800000895d */ /* 0x010fea0003900000 */
[----:B------:R-:W4:Y:S02]  /*16660*/  @!P0 SYNCS.PHASECHK.TRANS64 P0, [R4+URZ], R5 ;  /* 0x00000005040085a7 */ /* 0x000f24000800007f */
[----:B----4-:R-:W-:Y:S05]  /*16670*/  @!P0 BRA `(.L_x_6790) ;  /* 0xfffffffc00f08947 */ /* 0x010fea000383ffff */
[----:B------:R-:W-:Y:S05]  /*16680*/  BRA `(.L_x_6844) ;  /* 0xffffffec00307947 */ /* 0x000fea000383ffff */
.L_x_6845:
        /* <DEDUP_REMOVED lines=15> */
.L_x_11957:


//--------------------- .text._ZN7cutlass13device_kernelIN5flash11enable_sm90INS1_16FlashAttnFwdSm90INS1_25CollectiveMainloopFwdSm90ILi2EN4cute5tupleIJNS5_1CILi1EEES8_S8_EEENS6_IJNS7_ILi64EEESA_SA_EEELi512ENS_6half_tEfNS_4arch4Sm90ELb1ELb0ELb1ELb1ELb0ELb1ELb1ELb0ELb0ELb0ELb0ELb0EEENS1_21CollectiveEpilogueFwdINS6_IJSA_NS7_ILi512EEESA_EEES9_SC_SE_Li256ELb1ELb0ELb0ELb0EEENS1_36VarlenDynamicPersistentTileSchedulerILi64ELi64ELi256ELi32ELb0ELb0ELb1ELb1ELb1ELb1EEEEEEEEEvNT_6ParamsE --------------------------
	.section	.text._ZN7cutlass13device_kernelIN5flash11enable_sm90INS1_16FlashAttnFwdSm90INS1_25CollectiveMainloopFwdSm90ILi2EN4cute5tupleIJNS5_1CILi1EEES8_S8_EEENS6_IJNS7_ILi64EEESA_SA_EEELi512ENS_6half_tEfNS_4arch4Sm90ELb1ELb0ELb1ELb1ELb0ELb1ELb1ELb0ELb0ELb0ELb0ELb0EEENS1_21CollectiveEpilogueFwdINS6_IJSA_NS7_ILi512EEESA_EEES9_SC_SE_Li256ELb1ELb0ELb0ELb0EEENS1_36VarlenDynamicPersistentTileSchedulerILi64ELi64ELi256ELi32ELb0ELb0ELb1ELb1ELb1ELb1EEEEEEEEEvNT_6ParamsE,"ax",@progbits
	.align	128
.text._ZN7cutlass13device_kernelIN5flash11enable_sm90INS1_16FlashAttnFwdSm90INS1_25CollectiveMainloopFwdSm90ILi2EN4cute5tupleIJNS5_1CILi1EEES8_S8_EEENS6_IJNS7_ILi64EEESA_SA_EEELi512ENS_6half_tEfNS_4arch4Sm90ELb1ELb0ELb1ELb1ELb0ELb1ELb1ELb0ELb0ELb0ELb0ELb0EEENS1_21CollectiveEpilogueFwdINS6_IJSA_NS7_ILi512EEESA_EEES9_SC_SE_Li256ELb1ELb0ELb0ELb0EEENS1_36VarlenDynamicPersistentTileSchedulerILi64ELi64ELi256ELi32ELb0ELb0ELb1ELb1ELb1ELb1EEEEEEEEEvNT_6ParamsE:
        .type           _ZN7cutlass13device_kernelIN5flash11enable_sm90INS1_16FlashAttnFwdSm90INS1_25CollectiveMainloopFwdSm90ILi2EN4cute5tupleIJNS5_1CILi1EEES8_S8_EEENS6_IJNS7_ILi64EEESA_SA_EEELi512ENS_6half_tEfNS_4arch4Sm90ELb1ELb0ELb1ELb1ELb0ELb1ELb1ELb0ELb0ELb0ELb0ELb0EEENS1_21CollectiveEpilogueFwdINS6_IJSA_NS7_ILi512EEESA_EEES9_SC_SE_Li256ELb1ELb0ELb0ELb0EEENS1_36VarlenDynamicPersistentTileSchedulerILi64ELi64ELi256ELi32ELb0ELb0ELb1ELb1ELb1ELb1EEEEEEEEEvNT_6ParamsE,@function
        .size           _ZN7cutlass13device_kernelIN5flash11enable_sm90INS1_16FlashAttnFwdSm90INS1_25CollectiveMainloopFwdSm90ILi2EN4cute5tupleIJNS5_1CILi1EEES8_S8_EEENS6_IJNS7_ILi64EEESA_SA_EEELi512ENS_6half_tEfNS_4arch4Sm90ELb1ELb0ELb1ELb1ELb0ELb1ELb1ELb0ELb0ELb0ELb0ELb0EEENS1_21CollectiveEpilogueFwdINS6_IJSA_NS7_ILi512EEESA_EEES9_SC_SE_Li256ELb1ELb0ELb0ELb0EEENS1_36VarlenDynamicPersistentTileSchedulerILi64ELi64ELi256ELi32ELb0ELb0ELb1ELb1ELb1ELb1EEEEEEEEEvNT_6ParamsE,(.L_x_11958 - _ZN7cutlass13device_kernelIN5flash11enable_sm90INS1_16FlashAttnFwdSm90INS1_25CollectiveMainloopFwdSm90ILi2EN4cute5tupleIJNS5_1CILi1EEES8_S8_EEENS6_IJNS7_ILi64EEESA_SA_EEELi512ENS_6half_tEfNS_4arch4Sm90ELb1ELb0ELb1ELb1ELb0ELb1ELb1ELb0ELb0ELb0ELb0ELb0EEENS1_21CollectiveEpilogueFwdINS6_IJSA_NS7_ILi512EEESA_EEES9_SC_SE_Li256ELb1ELb0ELb0ELb0EEENS1_36VarlenDynamicPersistentTileSchedulerILi64ELi64ELi256ELi32ELb0ELb0ELb1ELb1ELb1ELb1EEEEEEEEEvNT_6ParamsE)
        .other          _ZN7cutlass13device_kernelIN5flash11enable_sm90INS1_16FlashAttnFwdSm90INS1_25CollectiveMainloopFwdSm90ILi2EN4cute5tupleIJNS5_1CILi1EEES8_S8_EEENS6_IJNS7_ILi64EEESA_SA_EEELi512ENS_6half_tEfNS_4arch4Sm90ELb1ELb0ELb1ELb1ELb0ELb1ELb1ELb0ELb0ELb0ELb0ELb0EEENS1_21CollectiveEpilogueFwdINS6_IJSA_NS7_ILi512EEESA_EEES9_SC_SE_Li256ELb1ELb0ELb0ELb0EEENS1_36VarlenDynamicPersistentTileSchedulerILi64ELi64ELi256ELi32ELb0ELb0ELb1ELb1ELb1ELb1EEEEEEEEEvNT_6ParamsE,@"STO_CUDA_ENTRY STV_DEFAULT"
_ZN7cutlass13device_kernelIN5flash11enable_sm90INS1_16FlashAttnFwdSm90INS1_25CollectiveMainloopFwdSm90ILi2EN4cute5tupleIJNS5_1CILi1EEES8_S8_EEENS6_IJNS7_ILi64EEESA_SA_EEELi512ENS_6half_tEfNS_4arch4Sm90ELb1ELb0ELb1ELb1ELb0ELb1ELb1ELb0ELb0ELb0ELb0ELb0EEENS1_21CollectiveEpilogueFwdINS6_IJSA_NS7_ILi512EEESA_EEES9_SC_SE_Li256ELb1ELb0ELb0ELb0EEENS1_36VarlenDynamicPersistentTileSchedulerILi64ELi64ELi256ELi32ELb0ELb0ELb1ELb1ELb1ELb1EEEEEEEEEvNT_6ParamsE:
        /* <DEDUP_REMOVED lines=29> */
.L_x_6847:
[----:B------:R-:W-:Y:S05]  /*01d0*/  BSYNC B0 ;  /* 0x0000000000007941 */ /* 0x000fea0003800000 */
.L_x_6846:
        /* <DEDUP_REMOVED lines=39> */
.L_x_6848:
        /* <DEDUP_REMOVED lines=22> */
.L_x_6849:
        /* <DEDUP_REMOVED lines=18> */
.L_x_6850:
        /* <DEDUP_REMOVED lines=22> */
.L_x_6851:
        /* <DEDUP_REMOVED lines=22> */
.L_x_6852:
        /* <DEDUP_REMOVED lines=9> */
.L_x_6855:
        /* <DEDUP_REMOVED lines=25> */
[CC--:B------:R-:W-:Y:S02]  /*0bb0*/  LEA.HI R6, R3.reuse, R234.reuse, RZ, 0x4 ;  /* 0x000000ea03067211 */ /* 0x0c0fe400078f20ff */
        /* <DEDUP_REMOVED lines=24> */
[----:B------:R-:W-:Y:S02]  /*0d40*/  SHF.R.S32.HI R4, RZ, 0x5, R4 ;  /* 0x00000005ff047819 */ /* 0x000fe40000011404 */
[----:B------:R-:W-:Y:S01]  /*0d50*/  LOP3.LUT R6, R6, 0x7ffffffc, RZ, 0xc0, !PT ;  /* 0x7ffffffc06067812 */ /* 0x000fe200078ec0ff */
[----:B------:R-:W-:Y:S02]  /*0d60*/  IMAD.IADD R11, R10, 0x1, -R11 ;  /* 0x000000010a0b7824 */ /* 0x000fe400078e0a0b */
[----:B------:R-:W-:Y:S01]  /*0d70*/  IMAD R14, R223, 0x100, R10 ;  /* 0x00000100df0e7824 */ /* 0x000fe200078e020a */
[----:B------:R-:W-:Y:S01]  /*0d80*/  IADD3 R6, R5, -R6, RZ ;  /* 0x8000000605067210 */ /* 0x000fe20007ffe0ff */
[----:B------:R-:W-:Y:S01]  /*0d90*/  IMAD.IADD R15, R212, 0x1, -R15 ;  /* 0x00000001d40f7824 */ /* 0x000fe200078e0a0f */
[CC--:B------:R-:W-:Y:S01]  /*0da0*/  LEA.HI R5, R3.reuse, R234.reuse, RZ, 0x2 ;  /* 0x000000ea03057211 */ /* 0x0c0fe200078f10ff */
        /* <DEDUP_REMOVED lines=10> */
[----:B------:R-:W-:Y:S02]  /*0e50*/  IMAD.U32 R233, R14, 0x40, R13 ;  /* 0x000000400ee97824 */ /* 0x000fe400078e000d */
[----:B------:R-:W-:Y:S01]  /*0e60*/  IMAD.IADD R3, R234, 0x1, -R3 ;  /* 0x00000001ea037824 */ /* 0x000fe200078e0a03 */
[----:B------:R-:W-:Y:S01]  /*0e70*/  LOP3.LUT R13, R10, 0x8, R13, 0xf8, !PT ;  /* 0x000000080a0d7812 */ /* 0x000fe200078ef80d */
[----:B------:R-:W-:Y:S01]  /*0e80*/  VIADD R236, R23, 0x20 ;  /* 0x0000002017ec7836 */ /* 0x000fe20000000000 */
[----:B------:R-:W-:-:S02]  /*0e90*/  SHF.R.U32.HI R10, RZ, 0x3, R10 ;  /* 0x00000003ff0a7819 */ /* 0x000fc4000001160a */
[----:B------:R-:W-:Y:S01]  /*0ea0*/  LOP3.LUT R9, R9, 0x7ffffe00, RZ, 0xc0, !PT ;  /* 0x7ffffe0009097812 */ /* 0x000fe200078ec0ff */
[----:B------:R-:W-:Y:S01]  /*0eb0*/  IMAD.SHL.U32 R193, R3, 0x8, RZ ;  /* 0x0000000803c17824 */ /* 0x000fe200078e00ff */
        /* <DEDUP_REMOVED lines=11> */
[----:B------:R-:W-:Y:S01]  /*0f70*/  SHF.R.S32.HI R4, RZ, 0x1f, R5 ;  /* 0x0000001fff047819 */ /* 0x000fe20000011405 */
[----:B------:R-:W-:Y:S01]  /*0f80*/  IMAD R195, R9, 0x2, R2 ;  /* 0x0000000209c37824 */ /* 0x000fe200078e0202 */
[----:B------:R-:W-:-:S02]  /*0f90*/  LEA.HI R0, R0, R223, RZ, 0x1 ;  /* 0x000000df00007211 */ /* 0x000fc400078f08ff */
[----:B------:R-:W-:Y:S01]  /*0fa0*/  LOP3.LUT R231, R231, 0x1c0, RZ, 0xc0, !PT ;  /* 0x000001c0e7e77812 */ /* 0x000fe200078ec0ff */
[----:B------:R-:W-:Y:S01]  /*0fb0*/  IMAD.MOV.U32 R209, RZ, RZ, 0x20 ;  /* 0x00000020ffd17424 */ /* 0x000fe200078e00ff */
[----:B------:R-:W-:Y:S01]  /*0fc0*/  LEA.HI R4, R4, R23, RZ, 0x3 ;  /* 0x0000001704047211 */ /* 0x000fe200078f18ff */
[C---:B------:R-:W-:Y:S01]  /*0fd0*/  VIADD R210, R195.reuse, 0x36400 ;  /* 0x00036400c3d27836 */ /* 0x040fe20000000000 */
        /* <DEDUP_REMOVED lines=23> */
.L_x_6997:
        /* <DEDUP_REMOVED lines=9> */
[----:B----4-:R-:W-:Y:S01]  /*11e0*/  IMAD.MOV.U32 R27, RZ, RZ, RZ ;  /* 0x000000ffff1b7224 */ /* 0x010fe200078e00ff */
        /* <DEDUP_REMOVED lines=42> */
.L_x_6857:
[----:B------:R-:W-:Y:S02]  /*1490*/  IMAD.U32 R32, RZ, RZ, UR5 ;  /* 0x00000005ff207e24 */ /* 0x000fe4000f8e00ff */
[----:B------:R-:W-:Y:S01]  /*14a0*/  IMAD.U32 R24, RZ, RZ, UR4 ;  /* 0x00000004ff187e24 */ /* 0x000fe2000f8e00ff */
[----:B------:R-:W-:Y:S06]  /*14b0*/  @!P2 BRA `(.L_x_6858) ;  /* 0x000000000010a947 */ /* 0x000fec0003800000 */
[----:B------:R-:W-:-:S04]  /*14c0*/  IADD3 R4, P0, R216, UR8, RZ ;  /* 0x00000008d8047c10 */ /* 0x000fc8000ff1e0ff */
[----:B------:R-:W-:-:S05]  /*14d0*/  IADD3.X R5, R217, UR9, RZ, P0, !PT ;  /* 0x00000009d9057c10 */ /* 0x000fca00087fe4ff */
[----:B------:R0:W5:Y:S01]  /*14e0*/  LDG.E R24, desc[UR54][R4.64] ;  /* 0x0000003604187981 */ /* 0x000162000c1e1900 */
[----:B------:R-:W-:Y:S05]  /*14f0*/  BRA `(.L_x_6859) ;  /* 0x0000000000107947 */ /* 0x000fea0003800000 */
.L_x_6858:
[----:B------:R-:W-:Y:S05]  /*1500*/  @!P0 BRA `(.L_x_6859) ;  /* 0x00000000000c8947 */ /* 0x000fea0003800000 */
[----:B------:R-:W2:Y:S04]  /*1510*/  LDG.E R5, desc[UR54][R8.64] ;  /* 0x0000003608057981 */ /* 0x000ea8000c1e1900 */
[----:B------:R-:W2:Y:S02]  /*1520*/  LDG.E R24, desc[UR54][R8.64+0x4] ;  /* 0x0000043608187981 */ /* 0x000ea4000c1e1900 */
[----:B--2---:R-:W-:-:S07]  /*1530*/  IMAD.IADD R24, R24, 0x1, -R5 ;  /* 0x0000000118187824 */ /* 0x004fce00078e0a05 */
.L_x_6859:
        /* <DEDUP_REMOVED lines=60> */
[----:B-1---5:R-:W-:Y:S05]  /*1900*/  CALL.ABS.NOINC R14 ;  /* 0x000000000e007343 */ /* 0x022fea0003c00000 */
.L_x_6862:
[----:B------:R-:W-:Y:S05]  /*1910*/  BSYNC B6 ;  /* 0x0000000000067941 */ /* 0x000fea0003800000 */
.L_x_6861:
        /* <DEDUP_REMOVED lines=20> */
.L_x_6864:
[----:B------:R-:W-:Y:S05]  /*1a60*/  BSYNC B6 ;  /* 0x0000000000067941 */ /* 0x000fea0003800000 */
.L_x_6863:
        /* <DEDUP_REMOVED lines=20> */
[----:B------:R-:W-:Y:S02]  /*1bb0*/  SHF.L.U32 R58, R191, 0x6, RZ ;  /* 0x00000006bf3a7819 */ /* 0x000fe400000006ff */
[----:B------:R-:W-:Y:S01]  /*1bc0*/  SHF.R.S32.HI R39, RZ, 0x1f, R38 ;  /* 0x0000001fff277819 */ /* 0x000fe20000011426 */
[-C--:B------:R-:W-:Y:S01]  /*1bd0*/  IMAD R3, R15, R28.reuse, RZ ;  /* 0x0000001c0f037224 */ /* 0x080fe200078e02ff */
[----:B------:R-:W-:Y:S01]  /*1be0*/  SHF.L.U64.HI R50, R28, 0x6, R29 ;  /* 0x000000061c327819 */ /* 0x000fe2000001021d */
[----:B----4-:R-:W-:Y:S01]  /*1bf0*/  IMAD.WIDE.U32 R4, R44, R28, RZ ;  /* 0x0000001c2c047225 */ /* 0x010fe200078e00ff */
[----:B--2---:R-:W-:Y:S01]  /*1c00*/  SHF.L.U64.HI R52, R54, 0x6, R55 ;  /* 0x0000000636347819 */ /* 0x004fe20000010237 */
[----:B------:R-:W1:Y:S01]  /*1c10*/  @P0 LDC R7, c[0x0][0x42c] ;  /* 0x00010b00ff070b82 */ /* 0x000e620000000800 */
[----:B------:R-:W-:Y:S01]  /*1c20*/  LOP3.LUT R58, R58, 0x1c0, RZ, 0xc0, !PT ;  /* 0x000001c03a3a7812 */ /* 0x000fe200078ec0ff */
[----:B------:R-:W-:Y:S01]  /*1c30*/  IMAD R3, R44, R29, R3 ;  /* 0x0000001d2c037224 */ /* 0x000fe200078e0203 */
[----:B---3--:R-:W-:Y:S01]  /*1c40*/  ISETP.GE.AND P2, PT, R16, R27, PT ;  /* 0x0000001b1000720c */ /* 0x008fe20003f46270 */
[----:B------:R-:W-:Y:S01]  /*1c50*/  IMAD.SHL.U32 R51, R28, 0x40, RZ ;  /* 0x000000401c337824 */ /* 0x000fe200078e00ff */
[----:B------:R-:W-:Y:S01]  /*1c60*/  SHF.R.U32.HI R60, RZ, 0x3, R58 ;  /* 0x00000003ff3c7819 */ /* 0x000fe2000001163a */
[----:B------:R-:W-:Y:S01]  /*1c70*/  VIADD R80, R16, 0x20 ;  /* 0x0000002010507836 */ /* 0x000fe20000000000 */
[----:B------:R-:W-:Y:S01]  /*1c80*/  IADD3 R5, R5, R3, RZ ;  /* 0x0000000305057210 */ /* 0x000fe20007ffe0ff */
[----:B------:R-:W2:Y:S01]  /*1c90*/  @P0 LDC R9, c[0x0][0x430] ;  /* 0x00010c00ff090b82 */ /* 0x000ea20000000800 */
[C---:B------:R-:W-:Y:S01]  /*1ca0*/  SEL R13, R27.reuse, RZ, P2 ;  /* 0x000000ff1b0d7207 */ /* 0x040fe20001000000 */
[----:B------:R-:W-:Y:S01]  /*1cb0*/  IMAD.SHL.U32 R62, R27, 0x2, RZ ;  /* 0x000000021b3e7824 */ /* 0x000fe200078e00ff */
[----:B------:R-:W-:Y:S01]  /*1cc0*/  P2R R72, PR, RZ, 0x4 ;  /* 0x00000004ff487803 */ /* 0x000fe20000000000 */
[----:B0-----:R-:W-:Y:S01]  /*1cd0*/  IMAD.WIDE.U32 R10, R23, R42, R16 ;  /* 0x0000002a170a7225 */ /* 0x001fe200078e0010 */
[----:B------:R-:W-:-:S03]  /*1ce0*/  SHF.L.U64.HI R53, R42, 0x6, R43 ;  /* 0x000000062a357819 */ /* 0x000fc6000001022b */
[----:B------:R-:W-:Y:S01]  /*1cf0*/  IMAD.IADD R13, R16, 0x1, R13 ;  /* 0x00000001100d7824 */ /* 0x000fe200078e020d */
[----:B------:R-:W0:Y:S04]  /*1d00*/  LDC R61, c[0x0][0x3d4] ;  /* 0x0000f500ff3d7b82 */ /* 0x000e280000000800 */
[----:B------:R-:W-:Y:S02]  /*1d10*/  SHF.R.S32.HI R12, RZ, 0x1f, R13 ;  /* 0x0000001fff0c7819 */ /* 0x000fe4000001140d */
[----:B------:R-:W-:Y:S01]  /*1d20*/  SHF.R.U32.HI R26, RZ, 0x7, R26 ;  /* 0x00000007ff1a7819 */ /* 0x000fe2000001161a */
[----:B-1----:R-:W-:Y:S01]  /*1d30*/  @P0 IMAD.HI.U32 R0, R186, R7, RZ ;  /* 0x00000007ba000227 */ /* 0x002fe200078e00ff */
[----:B------:R-:W1:Y:S03]  /*1d40*/  LDC R63, c[0x0][0x2e4] ;  /* 0x0000b900ff3f7b82 */ /* 0x000e660000000800 */
[----:B------:R-:W-:Y:S01]  /*1d50*/  VIADD R59, R26, 0x8 ;  /* 0x000000081a3b7836 */ /* 0x000fe20000000000 */
[----:B--2---:R-:W-:-:S02]  /*1d60*/  @P0 SHF.R.U32.HI R186, RZ, R9, R0 ;  /* 0x00000009ffba0219 */ /* 0x004fc40000011600 */
[----:B------:R-:W-:Y:S02]  /*1d70*/  ISETP.NE.U32.AND P0, PT, RZ, UR6, PT ;  /* 0x00000006ff007c0c */ /* 0x000fe4000bf05070 */
[----:B------:R-:W-:Y:S01]  /*1d80*/  SHF.R.S32.HI R0, RZ, 0x1f, R186 ;  /* 0x0000001fff007819 */ /* 0x000fe200000114ba */
[----:B------:R-:W-:Y:S01]  /*1d90*/  IMAD.WIDE.U32 R4, R186, UR4, R4 ;  /* 0x00000004ba047c25 */ /* 0x000fe2000f8e0004 */
[----:B------:R-:W-:Y:S01]  /*1da0*/  ISETP.NE.AND.EX P0, PT, RZ, UR7, PT, P0 ;  /* 0x00000007ff007c0c */ /* 0x000fe2000bf05300 */
[----:B------:R-:W-:Y:S02]  /*1db0*/  ULDC.64 UR6, c[0x0][0x320] ;  /* 0x0000c80000067ab9 */ /* 0x000fe40000000a00 */
[C---:B------:R-:W-:Y:S02]  /*1dc0*/  IMAD R7, R0.reuse, UR6, RZ ;  /* 0x0000000600077c24 */ /* 0x040fe4000f8e02ff */
[----:B------:R-:W-:Y:S02]  /*1dd0*/  IMAD R3, R0, UR4, RZ ;  /* 0x0000000400037c24 */ /* 0x000fe4000f8e02ff */
[----:B------:R-:W-:-:S02]  /*1de0*/  IMAD R9, R186, UR7, R7 ;  /* 0x00000007ba097c24 */ /* 0x000fc4000f8e0207 */
        /* <DEDUP_REMOVED lines=14> */
[----:B------:R-:W-:Y:S02]  /*1ed0*/  IMAD R8, R0, UR4, RZ ;  /* 0x0000000400087c24 */ /* 0x000fe4000f8e02ff */
[----:B------:R-:W-:Y:S01]  /*1ee0*/  IMAD.IADD R0, R41, 0x1, R3 ;  /* 0x0000000129007824 */ /* 0x000fe200078e0203 */
[----:B------:R-:W-:Y:S01]  /*1ef0*/  IADD3 R3, P0, R40, R48, RZ ;  /* 0x0000003028037210 */ /* 0x000fe20007f1e0ff */
[----:B------:R-:W-:-:S02]  /*1f00*/  IMAD R4, R224, R54, RZ ;  /* 0x00000036e0047224 */ /* 0x000fc400078e02ff */
[----:B------:R-:W-:Y:S01]  /*1f10*/  IMAD.WIDE.U32 R36, R9, UR4, R6 ;  /* 0x0000000409247c25 */ /* 0x000fe2000f8e0006 */
[----:B------:R-:W-:Y:S01]  /*1f20*/  IADD3.X R48, R0, R49, R5, P0, !PT ;  /* 0x0000003100307210 */ /* 0x000fe200007fe405 */
[----:B------:R-:W-:Y:S01]  /*1f30*/  ULDC UR4, c[0x0][0x2e4] ;  /* 0x0000b90000047ab9 */ /* 0x000fe20000000800 */
[----:B------:R-:W-:Y:S01]  /*1f40*/  LEA.HI R49, R12, R13, RZ, 0x3 ;  /* 0x0000000d0c317211 */ /* 0x000fe200078f18ff */
[C---:B------:R-:W-:Y:S01]  /*1f50*/  IMAD R21, R23.reuse, R55, R4 ;  /* 0x0000003717157224 */ /* 0x040fe200078e0204 */
[----:B------:R-:W-:Y:S01]  /*1f60*/  IADD3 R44, P0, R23, R44, RZ ;  /* 0x0000002c172c7210 */ /* 0x000fe20007f1e0ff */
[----:B------:R-:W-:Y:S01]  /*1f70*/  IMAD R75, R9, UR5, R8 ;  /* 0x00000005094b7c24 */ /* 0x000fe2000f8e0208 */
[----:B------:R-:W-:Y:S01]  /*1f80*/  LOP3.LUT R69, R49, 0xfffffff8, RZ, 0xc0, !PT ;  /* 0xfffffff831457812 */ /* 0x000fe200078ec0ff */
[CC--:B------:R-:W-:Y:S01]  /*1f90*/  IMAD.WIDE.U32 R4, R23.reuse, R54.reuse, R38 ;  /* 0x0000003617047225 */ /* 0x0c0fe200078e0026 */
[----:B------:R-:W-:Y:S02]  /*1fa0*/  ISETP.GE.AND P4, PT, R16, UR4, PT ;  /* 0x0000000410007c0c */ /* 0x000fe4000bf86270 */
[----:B------:R-:W-:Y:S01]  /*1fb0*/  ISETP.GE.AND P3, PT, R80, UR4, PT ;  /* 0x0000000450007c0c */ /* 0x000fe2000bf66270 */
[----:B------:R-:W-:Y:S01]  /*1fc0*/  IMAD.WIDE.U32 R8, R23, R54, R16 ;  /* 0x0000003617087225 */ /* 0x000fe200078e0010 */
[----:B------:R-:W-:-:S02]  /*1fd0*/  IADD3 R5, R5, R21, RZ ;  /* 0x0000001505057210 */ /* 0x000fc40007ffe0ff */
[----:B------:R-:W-:Y:S01]  /*1fe0*/  SHF.R.S32.HI R73, RZ, 0x1f, R69 ;  /* 0x0000001fff497819 */ /* 0x000fe20000011445 */
[-C--:B------:R-:W-:Y:S01]  /*1ff0*/  IMAD R6, R224, R42.reuse, RZ ;  /* 0x0000002ae0067224 */ /* 0x080fe200078e02ff */
[----:B------:R-:W-:Y:S01]  /*2000*/  IADD3 R75, R37, R75, RZ ;  /* 0x0000004b254b7210 */ /* 0x000fe20007ffe0ff */
        /* <DEDUP_REMOVED lines=11> */
[----:B------:R-:W-:-:S04]  /*20c0*/  IMAD.WIDE.U32 R20, R33, R42, R6 ;  /* 0x0000002a21147225 */ /* 0x000fc800078e0006 */
[----:B------:R-:W-:Y:S02]  /*20d0*/  IMAD.SHL.U32 R55, R42, 0x40, RZ ;  /* 0x000000402a377824 */ /* 0x000fe400078e00ff */
[----:B------:R-:W2:Y:S01]  /*20e0*/  LDC.64 R42, c[0x0][0x2d8] ;  /* 0x0000b600ff2a7b82 */ /* 0x000ea20000000a00 */
[----:B------:R-:W-:Y:S01]  /*20f0*/  IMAD.WIDE.U32 R30, R33, R54, R4 ;  /* 0x00000036211e7225 */ /* 0x000fe200078e0004 */
[----:B------:R-:W-:-:S03]  /*2100*/  LOP3.LUT R5, R58, 0x18, R16, 0xf8, !PT ;  /* 0x000000183a057812 */ /* 0x000fc600078ef810 */
[----:B------:R-:W-:Y:S01]  /*2110*/  IMAD.WIDE.U32 R34, R33, R54, R8 ;  /* 0x0000003621227225 */ /* 0x000fe200078e0008 */
[----:B------:R-:W-:-:S03]  /*2120*/  LOP3.LUT R5, R5, R60, RZ, 0x3c, !PT ;  /* 0x0000003c05057212 */ /* 0x000fc600078e3cff */
[----:B------:R-:W-:Y:S01]  /*2130*/  IMAD.IADD R67, R71, 0x1, R29 ;  /* 0x0000000147437824 */ /* 0x000fe200078e021d */
[----:B------:R-:W-:Y:S01]  /*2140*/  LEA R65, R212, R5, 0x9 ;  /* 0x00000005d4417211 */ /* 0x000fe200078e48ff */
[----:B------:R-:W-:Y:S01]  /*2150*/  IMAD.SHL.U32 R54, R54, 0x40, RZ ;  /* 0x0000004036367824 */ /* 0x000fe200078e00ff */
[----:B------:R-:W-:Y:S01]  /*2160*/  LOP3.LUT R5, R58, 0x38, R49, 0xf8, !PT ;  /* 0x000000383a057812 */ /* 0x000fe200078ef831 */
[----:B------:R-:W-:Y:S02]  /*2170*/  IMAD.X R45, R224, 0x1, R15, P0 ;  /* 0x00000001e02d7824 */ /* 0x000fe400000e060f */
[----:B------:R-:W-:Y:S01]  /*2180*/  IMAD.IADD R64, R13, 0x1, R35 ;  /* 0x000000010d407824 */ /* 0x000fe200078e0223 */
[----:B------:R-:W-:Y:S01]  /*2190*/  LOP3.LUT R5, R5, R60, RZ, 0x3c, !PT ;  /* 0x0000003c05057212 */ /* 0x000fe200078e3cff */
[----:B------:R-:W-:Y:S02]  /*21a0*/  IMAD.IADD R66, R31, 0x1, R13 ;  /* 0x000000011f427824 */ /* 0x000fe400078e020d */
[----:B------:R-:W-:-:S02]  /*21b0*/  IMAD.IADD R71, R21, 0x1, R71 ;  /* 0x0000000115477824 */ /* 0x000fc400078e0247 */
[----:B01----:R-:W-:-:S07]  /*21c0*/  IMAD R68, R212, 0x200, R5 ;  /* 0x00000200d4447824 */ /* 0x003fce00078e0205 */
.L_x_6894:
        /* <DEDUP_REMOVED lines=12> */
[----:B------:R-:W-:Y:S02]  /*2290*/  IMAD.IADD R5, R65, 0x1, R24 ;  /* 0x0000000141057824 */ /* 0x000fe400078e0218 */
[----:B------:R-:W-:Y:S01]  /*22a0*/  IMAD.X R6, R77, 0x1, R48, P0 ;  /* 0x000000014d067824 */ /* 0x000fe200000e0630 */
[----:B------:R-:W-:Y:S02]  /*22b0*/  ISETP.GE.AND P0, PT, R61, 0x1, PT ;  /* 0x000000013d00780c */ /* 0x000fe40003f06270 */
[----:B------:R-:W-:-:S02]  /*22c0*/  LEA R25, R5, R2, 0x1 ;  /* 0x0000000205197211 */ /* 0x000fc400078e08ff */
[----:B------:R-:W-:-:S09]  /*22d0*/  LEA.HI.X R13, R4, R43, R6, 0x1, P1 ;  /* 0x0000002b040d7211 */ /* 0x000fd200008f0c06 */
        /* <DEDUP_REMOVED lines=39> */
.L_x_6869:
[----:B------:R-:W-:Y:S05]  /*2550*/  BSYNC B1 ;  /* 0x0000000000017941 */ /* 0x000fea0003800000 */
.L_x_6868:
[----:B------:R-:W-:Y:S01]  /*2560*/  ISETP.NE.AND P0, PT, R189, 0x3, PT ;  /* 0x00000003bd00780c */ /* 0x000fe20003f05270 */
[----:B-----5:R-:W-:Y:S01]  /*2570*/  IMAD.MOV.U32 R5, RZ, RZ, R9 ;  /* 0x000000ffff057224 */ /* 0x020fe200078e0009 */
[----:B------:R-:W-:Y:S01]  /*2580*/  MOV R4, R8 ;  /* 0x0000000800047202 */ /* 0x000fe20000000f00 */
[----:B0-----:R-:W-:Y:S02]  /*2590*/  IMAD.MOV.U32 R6, RZ, RZ, R26 ;  /* 0x000000ffff067224 */ /* 0x001fe400078e001a */
[----:B------:R-:W-:Y:S01]  /*25a0*/  IMAD.MOV.U32 R7, RZ, RZ, R27 ;  /* 0x000000ffff077224 */ /* 0x000fe200078e001b */
[----:B------:R-:W-:Y:S01]  /*25b0*/  PRMT R78, R4, 0x5410, R5 ;  /* 0x00005410044e7816 */ /* 0x000fe20000000005 */
[----:B------:R-:W-:Y:S02]  /*25c0*/  IMAD.MOV.U32 R4, RZ, RZ, R10 ;  /* 0x000000ffff047224 */ /* 0x000fe400078e000a */
        /* <DEDUP_REMOVED lines=8> */
.L_x_6870:
[----:B------:R-:W-:Y:S01]  /*2650*/  IMAD R70, R22, 0x8, R2 ;  /* 0x0000000816467824 */ /* 0x000fe200078e0202 */
[----:B------:R-:W-:Y:S01]  /*2660*/  SHF.L.U32 R57, R188, 0x1f, RZ ;  /* 0x0000001fbc397819 */ /* 0x000fe200000006ff */
[----:B------:R-:W-:Y:S03]  /*2670*/  BSSY B1, `(.L_x_6871) ;  /* 0x0000003000017945 */ /* 0x000fe60003800000 */
[----:B------:R-:W0:Y:S02]  /*2680*/  SYNCS.PHASECHK.TRANS64.TRYWAIT P5, [R70+URZ+0x38890], R57 ;  /* 0x03889039460075a7 */ /* 0x000e2400080a017f */
[----:B0-----:R-:W-:Y:S05]  /*2690*/  @!P5 BRA `(.L_x_6872) ;  /* 0x000001a80014d947 */ /* 0x001fea0003800000 */
.L_x_7099:
[----:B------:R-:W-:Y:S05]  /*26a0*/  BSYNC B1 ;  /* 0x0000000000017941 */ /* 0x000fea0003800000 */
.L_x_6871:
        /* <DEDUP_REMOVED lines=48> */
.L_x_6877:
[----:B------:R-:W-:Y:S05]  /*29b0*/  BSYNC B2 ;  /* 0x0000000000027941 */ /* 0x000fea0003800000 */
.L_x_6876:
[----:B--2---:R1:W-:Y:S02]  /*29c0*/  STG.E.128 desc[UR54][R12.64], R4 ;  /* 0x000000040c007986 */ /* 0x0043e4000c101d36 */
.L_x_6875:
[----:B------:R-:W-:Y:S05]  /*29d0*/  BSYNC B1 ;  /* 0x0000000000017941 */ /* 0x000fea0003800000 */
.L_x_6874:
        /* <DEDUP_REMOVED lines=52> */
.L_x_6879:
[----:B------:R-:W-:Y:S05]  /*2d20*/  BSYNC B1 ;  /* 0x0000000000017941 */ /* 0x000fea0003800000 */
.L_x_6878:
[----:B-1----:R1:W-:Y:S01]  /*2d30*/  STG.E.128 desc[UR54][R12.64+0x40], R4 ;  /* 0x000040040c007986 */ /* 0x0023e2000c101d36 */
[----:B------:R-:W-:Y:S05]  /*2d40*/  BRA `(.L_x_6873) ;  /* 0x0000000c00187947 */ /* 0x000fea0003800000 */
.L_x_6867:
        /* <DEDUP_REMOVED lines=43> */
.L_x_6880:
[----:B------:R-:W-:Y:S01]  /*3000*/  IMAD R70, R22, 0x8, R2 ;  /* 0x0000000816467824 */ /* 0x000fe200078e0202 */
[----:B------:R-:W-:Y:S01]  /*3010*/  SHF.L.U32 R57, R188, 0x1f, RZ ;  /* 0x0000001fbc397819 */ /* 0x000fe200000006ff */
[----:B------:R-:W-:Y:S03]  /*3020*/  BSSY B1, `(.L_x_6881) ;  /* 0x0000003000017945 */ /* 0x000fe60003800000 */
[----:B------:R-:W0:Y:S02]  /*3030*/  SYNCS.PHASECHK.TRANS64.TRYWAIT P5, [R70+URZ+0x38890], R57 ;  /* 0x03889039460075a7 */ /* 0x000e2400080a017f */
[----:B0-----:R-:W-:Y:S05]  /*3040*/  @!P5 BRA `(.L_x_6882) ;  /* 0x0000019c00bcd947 */ /* 0x001fea0003800000 */
.L_x_7100:
[----:B------:R-:W-:Y:S05]  /*3050*/  BSYNC B1 ;  /* 0x0000000000017941 */ /* 0x000fea0003800000 */
.L_x_6881:
        /* <DEDUP_REMOVED lines=20> */
[----:B------:R-:W-:-:S04]  /*31a0*/  LEA.HI.SX32 R12, R49, R12, 0x1d ;  /* 0x0000000c310c7211 */ /* 0x000fc800078feaff */
[----:B------:R-:W-:-:S04]  /*31b0*/  SHF.L.U32 R81, R12, 0x3, RZ ;  /* 0x000000030c517819 */ /* 0x000fc800000006ff */
[----:B------:R-:W-:-:S04]  /*31c0*/  LOP3.LUT R13, R58, 0x38, R81, 0xf8, !PT ;  /* 0x000000383a0d7812 */ /* 0x000fc800078ef851 */
[----:B------:R-:W-:-:S05]  /*31d0*/  LOP3.LUT R13, R13, R60, RZ, 0x3c, !PT ;  /* 0x0000003c0d0d7212 */ /* 0x000fca00078e3cff */
[----:B------:R-:W-:Y:S02]  /*31e0*/  IMAD R15, R212, 0x200, R13 ;  /* 0x00000200d40f7824 */ /* 0x000fe400078e020d */
[----:B------:R-:W-:Y:S02]  /*31f0*/  IMAD.IADD R13, R68, 0x1, R24 ;  /* 0x00000001440d7824 */ /* 0x000fe400078e0218 */
[----:B------:R-:W-:Y:S02]  /*3200*/  IMAD.IADD R15, R24, 0x1, R15 ;  /* 0x00000001180f7824 */ /* 0x000fe400078e020f */
[--C-:B------:R-:W-:Y:S02]  /*3210*/  IMAD R13, R13, 0x2, R2.reuse ;  /* 0x000000020d0d7824 */ /* 0x100fe400078e0202 */
[----:B------:R-:W-:-:S04]  /*3220*/  IMAD R24, R15, 0x2, R2 ;  /* 0x000000020f187824 */ /* 0x000fc800078e0202 */
        /* <DEDUP_REMOVED lines=85> */
.L_x_6884:
[----:B------:R-:W-:Y:S05]  /*3780*/  BSYNC B1 ;  /* 0x0000000000017941 */ /* 0x000fea0003800000 */
.L_x_6883:
        /* <DEDUP_REMOVED lines=10> */
.L_x_6866:
[----:B------:R-:W-:-:S13]  /*3830*/  ISETP.NE.AND P0, PT, R189, 0x3, PT ;  /* 0x00000003bd00780c */ /* 0x000fda0003f05270 */
[----:B------:R-:W-:Y:S05]  /*3840*/  @!P0 BRA `(.L_x_6885) ;  /* 0x0000000000048947 */ /* 0x000fea0003800000 */
[----:B------:R-:W-:Y:S01]  /*3850*/  BPT.TRAP 0x1 ;  /* 0x000000040000795c */ /* 0x000fe20000300000 */
.L_x_6885:
        /* <DEDUP_REMOVED lines=8> */
.L_x_7101:
[----:B------:R-:W-:Y:S05]  /*38e0*/  BSYNC B1 ;  /* 0x0000000000017941 */ /* 0x000fea0003800000 */
.L_x_6886:
[----:B------:R-:W-:Y:S05]  /*38f0*/  @P1 BRA `(.L_x_6873) ;  /* 0x00000000002c1947 */ /* 0x000fea0003800000 */
[----:B------:R-:W-:Y:S01]  /*3900*/  @!P3 LOP3.LUT P5, RZ, R191, 0x4, RZ, 0xc0, !PT ;  /* 0x00000004bfffb812 */ /* 0x000fe200078ac0ff */
[----:B------:R-:W-:Y:S01]  /*3910*/  @!P3 VIADD R4, R65, 0x20 ;  /* 0x000000204104b836 */ /* 0x000fe20000000000 */
[----:B------:R-:W-:Y:S02]  /*3920*/  PLOP3.LUT P6, PT, PT, PT, PT, 0x8, 0x0 ;  /* 0x000000000000781c */ /* 0x000fe40003fce170 */
[----:B------:R-:W-:-:S13]  /*3930*/  @!P3 PLOP3.LUT P6, PT, P5, PT, PT, 0x80, 0x0 ;  /* 0x000000000000b81c */ /* 0x000fda0002fcf070 */
[----:B------:R-:W-:-:S04]  /*3940*/  @P6 VIADD R4, R65, 0xffffffe0 ;  /* 0xffffffe041046836 */ /* 0x000fc80000000000 */
[----:B------:R-:W-:-:S05]  /*3950*/  @!P3 IMAD.IADD R5, R24, 0x1, R4 ;  /* 0x000000011805b824 */ /* 0x000fca00078e0204 */
[----:B------:R-:W-:Y:S02]  /*3960*/  @!P3 LEA R8, R5, R2, 0x1 ;  /* 0x000000020508b211 */ /* 0x000fe400078e08ff */
[----:B------:R-:W1:Y:S04]  /*3970*/  @!P4 LDS.128 R4, [R25+0x22400] ;  /* 0x022400001904c984 */ /* 0x000e680000000c00 */
[----:B------:R-:W2:Y:S04]  /*3980*/  @!P3 LDS.128 R8, [R8+0x22400] ;  /* 0x022400000808b984 */ /* 0x000ea80000000c00 */
[----:B-1----:R1:W-:Y:S04]  /*3990*/  @!P4 STG.E.128 desc[UR54][R12.64], R4 ;  /* 0x000000040c00c986 */ /* 0x0023e8000c101d36 */
[----:B--2---:R1:W-:Y:S02]  /*39a0*/  @!P3 STG.E.128 desc[UR54][R12.64+0x40], R8 ;  /* 0x000040080c00b986 */ /* 0x0043e4000c101d36 */
.L_x_6873:
[----:B------:R-:W-:Y:S05]  /*39b0*/  BSYNC B0 ;  /* 0x0000000000007941 */ /* 0x000fea0003800000 */
.L_x_6865:
        /* <DEDUP_REMOVED lines=17> */
.L_x_6889:
[----:B------:R-:W-:Y:S05]  /*3ad0*/  BSYNC B0 ;  /* 0x0000000000007941 */ /* 0x000fea0003800000 */
.L_x_6888:
[----:B------:R-:W4:Y:S01]  /*3ae0*/  SYNCS.PHASECHK.TRANS64.TRYWAIT P0, [R70+URZ+0x388b0], R57 ;  /* 0x0388b039460075a7 */ /* 0x000f22000800017f */
[----:B------:R-:W-:Y:S04]  /*3af0*/  BSSY B0, `(.L_x_6890) ;  /* 0x0000002000007945 */ /* 0x000fe80003800000 */
[----:B----4-:R-:W-:Y:S05]  /*3b00*/  @!P0 BRA `(.L_x_6891) ;  /* 0x0000019400348947 */ /* 0x010fea0003800000 */
.L_x_7102:
[----:B------:R-:W-:Y:S05]  /*3b10*/  BSYNC B0 ;  /* 0x0000000000007941 */ /* 0x000fea0003800000 */
.L_x_6890:
[----:B------:R-:W-:Y:S04]  /*3b20*/  BSSY B0, `(.L_x_6892) ;  /* 0x0000051000007945 */ /* 0x000fe80003800000 */
[----:B------:R-:W-:Y:S05]  /*3b30*/  @P1 BRA `(.L_x_6893) ;  /* 0x00000004003c1947 */ /* 0x000fea0003800000 */
[----:B-1----:R-:W-:Y:S01]  /*3b40*/  IMAD.WIDE R4, R47, 0x40, R44 ;  /* 0x000000402f047825 */ /* 0x002fe200078e022c */
[----:B------:R-:W-:Y:S01]  /*3b50*/  ULDC.64 UR4, c[0x0][0x318] ;  /* 0x0000c60000047ab9 */ /* 0x000fe20000000a00 */
[----:B------:R-:W-:Y:S02]  /*3b60*/  LOP3.LUT P0, RZ, R191, 0x4, RZ, 0xc0, !PT ;  /* 0x00000004bfff7812 */ /* 0x000fe4000780c0ff */
[----:B------:R-:W-:Y:S01]  /*3b70*/  IMAD R5, R5, UR4, RZ ;  /* 0x0000000405057c24 */ /* 0x000fe2000f8e02ff */
[----:B------:R-:W-:Y:S01]  /*3b80*/  IADD3 R76, R16, 0x140, RZ ;  /* 0x00000140104c7810 */ /* 0x000fe20007ffe0ff */
[----:B------:R-:W-:Y:S02]  /*3b90*/  IMAD.MOV.U32 R74, RZ, RZ, R36 ;  /* 0x000000ffff4a7224 */ /* 0x000fe400078e0024 */
[C---:B------:R-:W-:Y:S02]  /*3ba0*/  IMAD R5, R4.reuse, UR5, R5 ;  /* 0x0000000504057c24 */ /* 0x040fe4000f8e0205 */
[----:B------:R-:W-:Y:S01]  /*3bb0*/  IMAD.WIDE.U32 R6, R4, UR4, R74 ;  /* 0x0000000404067c25 */ /* 0x000fe2000f8e004a */
[----:B------:R-:W-:Y:S01]  /*3bc0*/  ULDC.64 UR4, c[0x0][0x308] ;  /* 0x0000c20000047ab9 */ /* 0x000fe20000000a00 */
[----:B------:R-:W-:-:S02]  /*3bd0*/  IADD3 R4, R16, 0x40, RZ ;  /* 0x0000004010047810 */ /* 0x000fc40007ffe0ff */
[----:B------:R-:W-:Y:S01]  /*3be0*/  IMAD R9, R22, 0x8000, R65 ;  /* 0x0000800016097824 */ /* 0x000fe200078e0241 */
[C---:B------:R-:W-:Y:S01]  /*3bf0*/  LEA R56, P1, R6.reuse, UR4, 0x1 ;  /* 0x0000000406387c11 */ /* 0x040fe2000f8208ff */
[----:B------:R-:W-:Y:S01]  /*3c00*/  IMAD.IADD R5, R7, 0x1, R5 ;  /* 0x0000000107057824 */ /* 0x000fe200078e0205 */
[----:B------:R-:W-:Y:S01]  /*3c10*/  ULDC UR4, c[0x0][0x310] ;  /* 0x0000c40000047ab9 */ /* 0x000fe20000000800 */
[C---:B------:R-:W-:Y:S02]  /*3c20*/  VIADD R77, R9.reuse, 0x20 ;  /* 0x00000020094d7836 */ /* 0x040fe40000000000 */
[C---:B------:R-:W-:Y:S01]  /*3c30*/  @P0 VIADD R77, R9.reuse, 0xffffffe0 ;  /* 0xffffffe0094d0836 */ /* 0x040fe20000000000 */
[----:B0---4-:R-:W-:Y:S01]  /*3c40*/  LEA.HI.X R57, R6, UR5, R5, 0x1, P1 ;  /* 0x0000000506397c11 */ /* 0x011fe200088f0c05 */
[----:B---3--:R-:W-:Y:S01]  /*3c50*/  IMAD R78, R9, 0x2, R2 ;  /* 0x00000002094e7824 */ /* 0x008fe200078e0202 */
        /* <DEDUP_REMOVED lines=61> */
.L_x_6893:
[----:B------:R-:W-:Y:S05]  /*4030*/  BSYNC B0 ;  /* 0x0000000000007941 */ /* 0x000fea0003800000 */
.L_x_6892:
        /* <DEDUP_REMOVED lines=17> */
.L_x_6860:
        /* <DEDUP_REMOVED lines=63> */
[----:B--2---:R-:W-:Y:S01]  /*4540*/  CS2R R24, SRZ ;  /* 0x0000000000187805 */ /* 0x004fe2000001ff00 */
        /* <DEDUP_REMOVED lines=10> */
.L_x_6896:
[----:B------:R-:W-:Y:S05]  /*45f0*/  BSYNC B0 ;  /* 0x0000000000007941 */ /* 0x000fea0003800000 */
.L_x_6895:
        /* <DEDUP_REMOVED lines=9> */
[----:B------:R-:W-:Y:S01]  /*4690*/  ISETP.GE.AND P0, PT, R168, 0x2, PT ;  /* 0x00000002a800780c */ /* 0x000fe20003f06270 */
[----:B------:R-:W-:Y:S01]  /*46a0*/  IMAD.MOV.U32 R7, RZ, RZ, 0x40000040 ;  /* 0x40000040ff077424 */ /* 0x000fe200078e00ff */
[----:B------:R-:W-:Y:S01]  /*46b0*/  BAR.SYNC.DEFER_BLOCKING 0xe, 0x100 ;  /* 0x0384000000007b1d */ /* 0x000fe20000010000 */
[----:B------:R-:W-:Y:S01]  /*46c0*/  IMAD.MOV.U32 R11, RZ, RZ, 0x40000040 ;  /* 0x40000040ff0b7424 */ /* 0x000fe200078e00ff */
[----:B------:R-:W-:Y:S01]  /*46d0*/  R2UR UR5, R5 ;  /* 0x00000000050572ca */ /* 0x000fe200000e0000 */
[----:B------:R-:W-:Y:S01]  /*46e0*/  IMAD.MOV.U32 R9, RZ, RZ, 0x40000040 ;  /* 0x40000040ff097424 */ /* 0x000fe200078e00ff */
[----:B------:R-:W-:Y:S01]  /*46f0*/  R2UR UR7, R7 ;  /* 0x00000000070772ca */ /* 0x000fe200000e0000 */
[----:B------:R-:W-:Y:S01]  /*4700*/  IMAD.MOV.U32 R13, RZ, RZ, 0x40000040 ;  /* 0x40000040ff0d7424 */ /* 0x000fe200078e00ff */
[----:B------:R-:W-:Y:S01]  /*4710*/  BSSY B0, `(.L_x_6900) ;  /* 0x00000f6000007945 */ /* 0x000fe20003800000 */
[----:B------:R-:W-:Y:S01]  /*4720*/  IMAD.MOV.U32 R7, RZ, RZ, 0x40000040 ;  /* 0x40000040ff077424 */ /* 0x000fe200078e00ff */
[----:B------:R-:W1:Y:S01]  /*4730*/  S2R R20, SR_TID.X ;  /* 0x0000000000147919 */ /* 0x000e620000002100 */
[----:B0-----:R-:W-:-:S04]  /*4740*/  LEA.HI R3, R0, R0, RZ, 0x1 ;  /* 0x0000000000037211 */ /* 0x001fc800078f08ff */
[----:B------:R-:W-:Y:S01]  /*4750*/  LOP3.LUT R3, R3, 0x1fffe, RZ, 0xc0, !PT ;  /* 0x0001fffe03037812 */ /* 0x000fe200078ec0ff */
[----:B-----5:R-:W-:-:S04]  /*4760*/  WARPGROUP.ARRIVE ;  /* 0x00000000000079c5 */ /* 0x020fc80000000000 */
[----:B------:R-:W-:Y:S02]  /*4770*/  IMAD.IADD R3, R0, 0x1, -R3 ;  /* 0x0000000100037824 */ /* 0x000fe400078e0a03 */
[----:B------:R-:W-:-:S03]  /*4780*/  VIADD R0, R2, 0x36400 ;  /* 0x0003640002007836 */ /* 0x000fc60000000000 */
[----:B------:R-:W-:Y:S02]  /*4790*/  LEA R3, R3, R2, 0xf ;  /* 0x0000000203037211 */ /* 0x000fe400078e78ff */
[----:B------:R-:W-:-:S03]  /*47a0*/  SHF.R.U32.HI R0, RZ, 0x4, R0 ;  /* 0x00000004ff007819 */ /* 0x000fc60000011600 */
[----:B------:R-:W-:Y:S01]  /*47b0*/  VIADD R3, R3, 0x400 ;  /* 0x0000040003037836 */ /* 0x000fe20000000000 */
[----:B------:R-:W-:Y:S02]  /*47c0*/  LOP3.LUT R0, R0, 0x3fff, RZ, 0xc0, !PT ;  /* 0x00003fff00007812 */ /* 0x000fe400078ec0ff */
[----:B-1----:R-:W-:Y:S02]  /*47d0*/  LOP3.LUT R20, R20, 0x7f, RZ, 0xc0, !PT ;  /* 0x0000007f14147812 */ /* 0x002fe400078ec0ff */
[----:B------:R-:W-:Y:S02]  /*47e0*/  SHF.R.U32.HI R3, RZ, 0x4, R3 ;  /* 0x00000004ff037819 */ /* 0x000fe40000011603 */
[----:B------:R-:W-:Y:S02]  /*47f0*/  LOP3.LUT R4, R0, 0x10000, RZ, 0xfc, !PT ;  /* 0x0001000000047812 */ /* 0x000fe400078efcff */
[----:B------:R-:W-:Y:S02]  /*4800*/  LOP3.LUT R3, R3, 0x3fff, RZ, 0xc0, !PT ;  /* 0x00003fff03037812 */ /* 0x000fe400078ec0ff */
[----:B------:R-:W-:-:S02]  /*4810*/  R2UR UR4, R4 ;  /* 0x00000000040472ca */ /* 0x000fc400000e0000 */
[----:B------:R-:W-:Y:S02]  /*4820*/  LOP3.LUT R15, R3, 0x2000000, RZ, 0xfc, !PT ;  /* 0x02000000030f7812 */ /* 0x000fe400078efcff */
[----:B------:R-:W-:Y:S02]  /*4830*/  IADD3 R10, R4, 0x2, RZ ;  /* 0x00000002040a7810 */ /* 0x000fe40007ffe0ff */
[----:B------:R-:W-:Y:S01]  /*4840*/  ISETP.NE.AND P2, PT, R20, RZ, PT ;  /* 0x000000ff1400720c */ /* 0x000fe20003f45270 */
[----:B------:R-:W-:-:S04]  /*4850*/  IMAD R6, R18, 0x1000, R15 ;  /* 0x0000100012067824 */ /* 0x000fc800078e020f */
[C---:B------:R-:W-:Y:S01]  /*4860*/  VIADD R8, R6.reuse, 0x80 ;  /* 0x0000008006087836 */ /* 0x040fe20000000000 */
[C---:B------:R-:W-:Y:S01]  /*4870*/  R2UR UR6, R6.reuse ;  /* 0x00000000060672ca */ /* 0x040fe200000e0000 */
[C---:B------:R-:W-:Y:S02]  /*4880*/  VIADD R12, R6.reuse, 0x100 ;  /* 0x00000100060c7836 */ /* 0x040fe40000000000 */
[----:B------:R-:W-:-:S04]  /*4890*/  VIADD R6, R6, 0x180 ;  /* 0x0000018006067836 */ /* 0x000fc80000000000 */
[----:B------:R-:W-:-:S05]  /*48a0*/  @!P2 LEA R0, R18, R2, 0x3 ;  /* 0x000000021200a211 */ /* 0x000fca00078e18ff */
[----:B------:R-:W-:Y:S01]  /*48b0*/  @!P2 VIADD R0, R0, 0x38860 ;  /* 0x000388600000a836 */ /* 0x000fe20000000000 */
[----:B------:R-:W-:Y:S01]  /*48c0*/  HGMMA.64x256x16.F32 R24, gdesc[UR4].tnspB, RZ, !UPT, gsb0 ;  /* 0x43e00000041879f0 */ /* 0x000fe2000c0008ff */
[----:B------:R-:W-:Y:S02]  /*48d0*/  R2UR UR4, R10 ;  /* 0x000000000a0472ca */ /* 0x000fe400000e0000 */
[----:B------:R-:W-:Y:S02]  /*48e0*/  R2UR UR5, R11 ;  /* 0x000000000b0572ca */ /* 0x000fe400000e0000 */
[----:B------:R-:W-:Y:S01]  /*48f0*/  R2UR UR6, R8 ;  /* 0x00000000080672ca */ /* 0x000fe200000e0000 */
[----:B------:R-:W-:Y:S01]  /*4900*/  VIADD R8, R4, 0x4 ;  /* 0x0000000404087836 */ /* 0x000fe20000000000 */
[----:B------:R-:W-:Y:S02]  /*4910*/  R2UR UR7, R9 ;  /* 0x00000000090772ca */ /* 0x000fe400000e0000 */
[----:B------:R-:W-:-:S02]  /*4920*/  MOV R9, 0x40000040 ;  /* 0x4000004000097802 */ /* 0x000fc40000000f00 */
[----:B------:R-:W-:Y:S01]  /*4930*/  @!P2 PRMT R0, RZ, 0x654, R0 ;  /* 0x00000654ff00a816 */ /* 0x000fe20000000000 */
[----:B------:R-:W-:Y:S02]  /*4940*/  WARPGROUP.DEPBAR.LE gsb0, 0x0 ;  /* 0x00008000000079c5 */ /* 0x000fe40000010000 */
[----:B------:R-:W-:-:S14]  /*4950*/  WARPGROUP.ARRIVE ;  /* 0x00000000000079c5 */ /* 0x000fdc0000000000 */
        /* <DEDUP_REMOVED lines=24> */
.L_x_6902:
[----:B------:R-:W-:Y:S01]  /*4ae0*/  BAR.SYNC.DEFER_BLOCKING 0xe, 0x100 ;  /* 0x0384000000007b1d */ /* 0x000fe20000010000 */
[----:B------:R-:W-:Y:S01]  /*4af0*/  IMAD R3, R18, 0x40, R190 ;  /* 0x0000004012037824 */ /* 0x000fe200078e02be */
[----:B------:R-:W-:Y:S01]  /*4b00*/  R2UR UR4, R4 ;  /* 0x00000000040472ca */ /* 0x000fe200000e0000 */
[----:B------:R-:W-:Y:S01]  /*4b10*/  VIADD R18, R18, 0x1 ;  /* 0x0000000112127836 */ /* 0x000fe20000000000 */
[----:B------:R-:W-:Y:S01]  /*4b20*/  R2UR UR5, R5 ;  /* 0x00000000050572ca */ /* 0x000fe200000e0000 */
[----:B------:R-:W-:Y:S01]  /*4b30*/  IMAD R3, R3, 0x4, R2 ;  /* 0x0000000403037824 */ /* 0x000fe200078e0202 */
[----:B------:R-:W-:Y:S01]  /*4b40*/  ISETP.GT.AND P1, PT, R168, RZ, PT ;  /* 0x000000ffa800720c */ /* 0x000fe20003f24270 */
[----:B------:R-:W-:Y:S01]  /*4b50*/  IMAD.MOV.U32 R7, RZ, RZ, 0x40000040 ;  /* 0x40000040ff077424 */ /* 0x000fe200078e00ff */
[----:B------:R-:W-:Y:S01]  /*4b60*/  ISETP.NE.AND P0, PT, R18, 0x2, PT ;  /* 0x000000021200780c */ /* 0x000fe20003f05270 */
[----:B------:R-:W-:Y:S02]  /*4b70*/  IMAD.MOV.U32 R21, RZ, RZ, 0x40000040 ;  /* 0x40000040ff157424 */ /* 0x000fe400078e00ff */
[----:B------:R-:W-:Y:S01]  /*4b80*/  VIADD R168, R168, 0xffffffff ;  /* 0xffffffffa8a87836 */ /* 0x000fe20000000000 */
[----:B------:R-:W-:-:S02]  /*4b90*/  SEL R18, R18, RZ, P0 ;  /* 0x000000ff12127207 */ /* 0x000fc40000000000 */
        /* <DEDUP_REMOVED lines=145> */
[----:B------:R-:W-:Y:S01]  /*54b0*/  IMAD.MOV.U32 R21, RZ, RZ, 0x40000040 ;  /* 0x40000040ff157424 */ /* 0x000fe200078e00ff */
        /* <DEDUP_REMOVED lines=27> */
.L_x_6901:
[----:B------:R-:W-:Y:S05]  /*5670*/  BSYNC B0 ;  /* 0x0000000000007941 */ /* 0x000fea0003800000 */
.L_x_6900:
[----:B------:R-:W-:Y:S01]  /*5680*/  BAR.SYNC.DEFER_BLOCKING 0xe, 0x100 ;  /* 0x0384000000007b1d */ /* 0x000fe20000010000 */
[C---:B------:R-:W-:Y:S01]  /*5690*/  IMAD R3, R18.reuse, 0x40, R190 ;  /* 0x0000004012037824 */ /* 0x040fe200078e02be */
[----:B------:R-:W-:Y:S01]  /*56a0*/  PLOP3.LUT P0, PT, PT, PT, PT, 0x8, 0x0 ;  /* 0x000000000000781c */ /* 0x000fe20003f0e170 */
[----:B------:R-:W-:-:S03]  /*56b0*/  VIADD R18, R18, 0x1 ;  /* 0x0000000112127836 */ /* 0x000fc60000000000 */
[----:B------:R-:W-:Y:S02]  /*56c0*/  LEA R3, R3, R2, 0x2 ;  /* 0x0000000203037211 */ /* 0x000fe400078e10ff */
        /* <DEDUP_REMOVED lines=136> */
.L_x_6898:
        /* <DEDUP_REMOVED lines=13> */
[----:B------:R-:W-:-:S03]  /*6020*/  LOP3.LUT R56, R3, 0x3fff, RZ, 0xc0, !PT ;  /* 0x00003fff03387812 */ /* 0x000fc600078ec0ff */
        /* <DEDUP_REMOVED lines=17> */
.L_x_6904:
[----:B------:R-:W-:Y:S05]  /*6140*/  BSYNC B6 ;  /* 0x0000000000067941 */ /* 0x000fea0003800000 */
.L_x_6903:
        /* <DEDUP_REMOVED lines=12> */
.L_x_6908:
[----:B-1----:R1:W2:Y:S02]  /*6210*/  SYNCS.PHASECHK.TRANS64.TRYWAIT P0, [R2+URZ+0x38800], R3 ;  /* 0x03880003020075a7 */ /* 0x0022a4000800017f */
[----:B--2---:R-:W-:Y:S05]  /*6220*/  @!P0 NANOSLEEP.SYNCS 0x989680 ;  /* 0x009896800000895d */ /* 0x004fea0003900000 */
[----:B------:R-:W2:Y:S02]  /*6230*/  @!P0 SYNCS.PHASECHK.TRANS64 P0, [R2+URZ+0x38800], R3 ;  /* 0x03880003020085a7 */ /* 0x000ea4000800007f */
[----:B--2---:R-:W-:Y:S05]  /*6240*/  @!P0 BRA `(.L_x_6908) ;  /* 0xfffffffc00f08947 */ /* 0x004fea000383ffff */
.L_x_6907:
[----:B------:R-:W-:Y:S05]  /*6250*/  BSYNC B0 ;  /* 0x0000000000007941 */ /* 0x000fea0003800000 */
.L_x_6906:
[----:B------:R-:W-:Y:S05]  /*6260*/  BRA `(.L_x_6909) ;  /* 0x0000002c004c7947 */ /* 0x000fea0003800000 */
.L_x_6905:
[----:B------:R-:W0:Y:S01]  /*6270*/  LDC.64 R46, c[0x0][0x3d8] ;  /* 0x0000f600ff2e7b82 */ /* 0x000e220000000a00 */
[----:B------:R-:W-:Y:S01]  /*6280*/  VIADD R0, R2, 0x20400 ;  /* 0x0002040002007836 */ /* 0x000fe20000000000 */
[----:B-----5:R-:W-:Y:S01]  /*6290*/  SHF.R.S32.HI R3, RZ, 0x1f, R33 ;  /* 0x0000001fff037819 */ /* 0x020fe20000011421 */
[----:B------:R-:W-:Y:S01]  /*62a0*/  IMAD.SHL.U32 R24, R222, 0x4, RZ ;  /* 0x00000004de187824 */ /* 0x000fe200078e00ff */
[----:B------:R-:W-:Y:S01]  /*62b0*/  SHF.R.S32.HI R5, RZ, 0x1f, R16 ;  /* 0x0000001fff057819 */ /* 0x000fe20000011410 */
[----:B------:R-:W-:Y:S01]  /*62c0*/  BSSY B6, `(.L_x_6910) ;  /* 0x0000032000067945 */ /* 0x000fe20003800000 */
[----:B------:R-:W-:Y:S02]  /*62d0*/  LOP3.LUT P0, RZ, R0, 0x3ff, RZ, 0xc0, !PT ;  /* 0x000003ff00ff7812 */ /* 0x000fe4000780c0ff */
[----:B------:R-:W1:Y:S01]  /*62e0*/  LDC.64 R44, c[0x0][0x3e8] ;  /* 0x0000fa00ff2c7b82 */ /* 0x000e620000000a00 */
[----:B------:R-:W-:Y:S02]  /*62f0*/  MOV R4, R16 ;  /* 0x0000001000047202 */ /* 0x000fe40000000f00 */
        /* <DEDUP_REMOVED lines=46> */
.L_x_6911:
[----:B------:R-:W-:Y:S05]  /*65e0*/  BSYNC B6 ;  /* 0x0000000000067941 */ /* 0x000fea0003800000 */
.L_x_6910:
        /* <DEDUP_REMOVED lines=22> */
[----:B------:R-:W-:Y:S01]  /*6750*/  LEA R3, R185, R23, 0x6 ;  /* 0x00000017b9037211 */ /* 0x000fe200078e30ff */
[----:B------:R-:W-:Y:S01]  /*6760*/  BSSY B1, `(.L_x_6914) ;  /* 0x000002d000017945 */ /* 0x000fe20003800000 */
[-C--:B------:R-:W-:Y:S01]  /*6770*/  ISETP.GE.AND P0, PT, R23, R8.reuse, PT ;  /* 0x000000081700720c */ /* 0x080fe20003f06270 */
[----:B------:R-:W-:Y:S01]  /*6780*/  IMAD.MOV.U32 R10, RZ, RZ, R42 ;  /* 0x000000ffff0a7224 */ /* 0x000fe200078e002a */
        /* <DEDUP_REMOVED lines=32> */
[C---:B------:R-:W-:Y:S02]  /*6990*/  LEA R38, P5, R0.reuse, UR8, 0x1 ;  /* 0x0000000800267c11 */ /* 0x040fe4000f8a08ff */
[----:B------:R-:W-:Y:S02]  /*69a0*/  CS2R R32, SRZ ;  /* 0x0000000000207805 */ /* 0x000fe4000001ff00 */
[----:B------:R-:W-:Y:S02]  /*69b0*/  LEA.HI.X R15, R15, UR7, R30, 0x1, P4 ;  /* 0x000000070f0f7c11 */ /* 0x000fe4000a0f0c1e */
[----:B------:R-:W-:Y:S02]  /*69c0*/  CS2R R34, SRZ ;  /* 0x0000000000227805 */ /* 0x000fe4000001ff00 */
[----:B------:R-:W-:-:S02]  /*69d0*/  LEA.HI.X R39, R0, UR9, R31, 0x1, P5 ;  /* 0x0000000900277c11 */ /* 0x000fc4000a8f0c1f */
[----:B------:R-:W-:Y:S01]  /*69e0*/  CS2R R30, SRZ ;  /* 0x00000000001e7805 */ /* 0x000fe2000001ff00 */
[----:B------:R0:W5:Y:S04]  /*69f0*/  @!P2 LDG.E.64 R32, desc[UR54][R14.64+0x20] ;  /* 0x000020360e20a981 */ /* 0x000168000c1e1b00 */
[----:B------:R0:W5:Y:S04]  /*6a00*/  @!P3 LDG.E.64 R36, desc[UR54][R14.64] ;  /* 0x000000360e24b981 */ /* 0x000168000c1e1b00 */
[----:B------:R0:W5:Y:S04]  /*6a10*/  @!P3 LDG.E.64 R34, desc[UR54][R38.64] ;  /* 0x000000362622b981 */ /* 0x000168000c1e1b00 */
[----:B------:R0:W5:Y:S02]  /*6a20*/  @!P2 LDG.E.64 R30, desc[UR54][R38.64+0x20] ;  /* 0x00002036261ea981 */ /* 0x000164000c1e1b00 */
.L_x_6915:
[----:B------:R-:W-:Y:S05]  /*6a30*/  BSYNC B1 ;  /* 0x0000000000017941 */ /* 0x000fea0003800000 */
.L_x_6914:
        /* <DEDUP_REMOVED lines=24> */
.L_x_6917:
[----:B------:R-:W-:Y:S05]  /*6bc0*/  BSYNC B1 ;  /* 0x0000000000017941 */ /* 0x000fea0003800000 */
.L_x_6916:
[----:B------:R-:W-:Y:S01]  /*6bd0*/  IMAD.WIDE.U32 R10, R3, R4, R10 ;  /* 0x00000004030a7225 */ /* 0x000fe200078e000a */
[----:B------:R-:W-:Y:S01]  /*6be0*/  LEA.HI R0, R219, R219, RZ, 0x1 ;  /* 0x000000dbdb007211 */ /* 0x000fe200078f08ff */
[----:B------:R-:W-:Y:S01]  /*6bf0*/  ULDC.64 UR4, c[0x0][0x3c8] ;  /* 0x0000f20000047ab9 */ /* 0x000fe20000000a00 */
[----:B------:R-:W-:Y:S01]  /*6c00*/  ULDC.64 UR6, c[0x0][0x3e0] ;  /* 0x0000f80000067ab9 */ /* 0x000fe20000000a00 */
[----:B------:R-:W-:-:S04]  /*6c10*/  IMAD.WIDE.U32 R12, R3, R6, R12 ;  /* 0x00000006030c7225 */ /* 0x000fc800078e000c */
[C---:B------:R-:W-:Y:S02]  /*6c20*/  IMAD R4, R41.reuse, R4, RZ ;  /* 0x0000000429047224 */ /* 0x040fe400078e02ff */
[----:B------:R-:W-:Y:S02]  /*6c30*/  IMAD R6, R41, R6, RZ ;  /* 0x0000000629067224 */ /* 0x000fe400078e02ff */
[----:B01----:R-:W-:Y:S02]  /*6c40*/  IMAD.SHL.U32 R14, R191, 0x40, RZ ;  /* 0x00000040bf0e7824 */ /* 0x003fe400078e00ff */
[C---:B------:R-:W-:Y:S01]  /*6c50*/  IMAD R5, R3.reuse, R5, R4 ;  /* 0x0000000503057224 */ /* 0x040fe200078e0204 */
[----:B------:R-:W-:Y:S01]  /*6c60*/  LEA R4, P2, R10, UR4, 0x1 ;  /* 0x000000040a047c11 */ /* 0x000fe2000f8408ff */
[----:B------:R-:W-:Y:S01]  /*6c70*/  IMAD R3, R3, R7, R6 ;  /* 0x0000000703037224 */ /* 0x000fe200078e0206 */
[----:B------:R-:W-:Y:S01]  /*6c80*/  LOP3.LUT R6, R0, 0xfffffffe, RZ, 0xc0, !PT ;  /* 0xfffffffe00067812 */ /* 0x000fe200078ec0ff */
[----:B------:R-:W-:Y:S01]  /*6c90*/  IMAD.IADD R5, R11, 0x1, R5 ;  /* 0x000000010b057824 */ /* 0x000fe200078e0205 */
[----:B------:R-:W-:Y:S01]  /*6ca0*/  LOP3.LUT R15, R14, 0x1c0, RZ, 0xc0, !PT ;  /* 0x000001c00e0f7812 */ /* 0x000fe200078ec0ff */
[----:B------:R-:W-:Y:S01]  /*6cb0*/  UMOV UR4, 0xffffffff ;  /* 0xffffffff00047882 */ /* 0x000fe20000000000 */
[----:B------:R-:W-:Y:S01]  /*6cc0*/  LEA R0, P3, R12, UR6, 0x1 ;  /* 0x000000060c007c11 */ /* 0x000fe2000f8608ff */
[----:B------:R-:W-:Y:S01]  /*6cd0*/  IMAD.IADD R57, R219, 0x1, -R6 ;  /* 0x00000001db397824 */ /* 0x000fe200078e0a06 */
[----:B------:R-:W-:-:S02]  /*6ce0*/  IADD3 R3, R13, R3, RZ ;  /* 0x000000030d037210 */ /* 0x000fc40007ffe0ff */
[----:B------:R-:W-:Y:S02]  /*6cf0*/  LOP3.LUT R7, R15, 0x18, R16, 0xf8, !PT ;  /* 0x000000180f077812 */ /* 0x000fe400078ef810 */
[----:B------:R-:W-:Y:S02]  /*6d00*/  SHF.R.U32.HI R14, RZ, 0x3, R15 ;  /* 0x00000003ff0e7819 */ /* 0x000fe4000001160f */
[----:B------:R-:W-:Y:S02]  /*6d10*/  LEA.HI.X R5, R10, UR5, R5, 0x1, P2 ;  /* 0x000000050a057c11 */ /* 0x000fe400090f0c05 */
[----:B------:R-:W-:Y:S02]  /*6d20*/  LEA.HI.X R3, R12, UR7, R3, 0x1, P3 ;  /* 0x000000070c037c11 */ /* 0x000fe400098f0c03 */
[----:B------:R-:W-:Y:S02]  /*6d30*/  LOP3.LUT R39, R7, R14, RZ, 0x3c, !PT ;  /* 0x0000000e07277212 */ /* 0x000fe400078e3cff */
[----:B------:R-:W-:Y:S01]  /*6d40*/  SHF.L.U32 R7, R57, 0x1f, RZ ;  /* 0x0000001f39077819 */ /* 0x000fe200000006ff */
[----:B------:R-:W-:Y:S06]  /*6d50*/  BRA.DIV UR4, `(.L_x_6918) ;  /* 0x0000016204b47947 */ /* 0x000fec000b800000 */
.L_x_7105:
[----:B------:R-:W-:-:S03]  /*6d60*/  UMOV UR4, 0xffffffff ;  /* 0xffffffff00047882 */ /* 0x000fc60000000000 */
[----:B------:R-:W-:Y:S05]  /*6d70*/  BRA.DIV UR4, `(.L_x_6919) ;  /* 0x0000016204d47947 */ /* 0x000fea000b800000 */
.L_x_7108:
[----:B------:R-:W-:-:S03]  /*6d80*/  UMOV UR4, 0xffffffff ;  /* 0xffffffff00047882 */ /* 0x000fc60000000000 */
[----:B------:R-:W-:Y:S05]  /*6d90*/  BRA.DIV UR4, `(.L_x_6920) ;  /* 0x0000016204f47947 */ /* 0x000fea000b800000 */
.L_x_7111:
[----:B------:R-:W-:-:S03]  /*6da0*/  UMOV UR4, 0xffffffff ;  /* 0xffffffff00047882 */ /* 0x000fc60000000000 */
[----:B------:R-:W-:Y:S05]  /*6db0*/  BRA.DIV UR4, `(.L_x_6921) ;  /* 0x0000016604147947 */ /* 0x000fea000b800000 */
.L_x_7114:
[----:B------:R-:W-:-:S03]  /*6dc0*/  UMOV UR4, 0xffffffff ;  /* 0xffffffff00047882 */ /* 0x000fc60000000000 */
[----:B------:R-:W-:Y:S05]  /*6dd0*/  BRA.DIV UR4, `(.L_x_6922) ;  /* 0x0000016604347947 */ /* 0x000fea000b800000 */
.L_x_7117:
[----:B------:R-:W-:-:S03]  /*6de0*/  UMOV UR4, 0xffffffff ;  /* 0xffffffff00047882 */ /* 0x000fc60000000000 */
[----:B------:R-:W-:Y:S05]  /*6df0*/  BRA.DIV UR4, `(.L_x_6923) ;  /* 0x0000016604547947 */ /* 0x000fea000b800000 */
.L_x_7120:
[----:B------:R-:W-:-:S03]  /*6e00*/  UMOV UR4, 0xffffffff ;  /* 0xffffffff00047882 */ /* 0x000fc60000000000 */
[----:B------:R-:W-:Y:S05]  /*6e10*/  BRA.DIV UR4, `(.L_x_6924) ;  /* 0x0000016604747947 */ /* 0x000fea000b800000 */
.L_x_7123:
[----:B------:R-:W-:-:S03]  /*6e20*/  UMOV UR4, 0xffffffff ;  /* 0xffffffff00047882 */ /* 0x000fc60000000000 */
[----:B------:R-:W-:Y:S05]  /*6e30*/  BRA.DIV UR4, `(.L_x_6925) ;  /* 0x0000016604947947 */ /* 0x000fea000b800000 */
.L_x_7126:
[----:B------:R-:W0:Y:S01]  /*6e40*/  SYNCS.PHASECHK.TRANS64.TRYWAIT P2, [R2+URZ+0x38800], R7 ;  /* 0x03880007020075a7 */ /* 0x000e22000804017f */
[----:B-----5:R-:W-:Y:S01]  /*6e50*/  IMAD.MOV.U32 R0, RZ, RZ, R32 ;  /* 0x000000ffff007224 */ /* 0x020fe200078e0020 */
[----:B------:R-:W-:Y:S01]  /*6e60*/  LOP3.LUT P3, RZ, R191, 0x4, RZ, 0xc0, !PT ;  /* 0x00000004bfff7812 */ /* 0x000fe2000786c0ff */
[----:B------:R-:W-:Y:S01]  /*6e70*/  IMAD.MOV.U32 R3, RZ, RZ, R33 ;  /* 0x000000ffff037224 */ /* 0x000fe200078e0021 */
[----:B------:R-:W-:Y:S01]  /*6e80*/  BSSY B1, `(.L_x_6926) ;  /* 0x000001f000017945 */ /* 0x000fe20003800000 */
[----:B------:R-:W-:Y:S02]  /*6e90*/  IMAD.MOV.U32 R4, RZ, RZ, R36 ;  /* 0x000000ffff047224 */ /* 0x000fe400078e0024 */
[----:B------:R-:W-:Y:S01]  /*6ea0*/  IMAD R39, R212, 0x200, R39 ;  /* 0x00000200d4277824 */ /* 0x000fe200078e0227 */
[----:B------:R-:W-:Y:S01]  /*6eb0*/  PRMT R42, R0, 0x5410, R3 ;  /* 0x00005410002a7816 */ /* 0x000fe20000000003 */
[----:B------:R-:W-:Y:S01]  /*6ec0*/  IMAD.MOV.U32 R5, RZ, RZ, R37 ;  /* 0x000000ffff057224 */ /* 0x000fe200078e0025 */
[----:B------:R-:W-:Y:S01]  /*6ed0*/  PRMT R15, R4, 0x7610, R15 ;  /* 0x00007610040f7816 */ /* 0x000fe2000000000f */
[----:B------:R-:W-:Y:S01]  /*6ee0*/  IMAD.MOV.U32 R3, RZ, RZ, R31 ;  /* 0x000000ffff037224 */ /* 0x000fe200078e001f */
[----:B------:R-:W-:Y:S01]  /*6ef0*/  MOV R0, R30 ;  /* 0x0000001e00007202 */ /* 0x000fe20000000f00 */
[----:B------:R-:W-:Y:S01]  /*6f00*/  IMAD.MOV.U32 R4, RZ, RZ, R34 ;  /* 0x000000ffff047224 */ /* 0x000fe200078e0022 */
[----:B------:R-:W-:Y:S01]  /*6f10*/  PRMT R43, R5, 0x7610, R43 ;  /* 0x00007610052b7816 */ /* 0x000fe2000000002b */
        /* <DEDUP_REMOVED lines=9> */
[----:B------:R-:W-:Y:S01]  /*6fb0*/  PRMT R44, R44, 0x5410, R4 ;  /* 0x000054102c2c7816 */ /* 0x000fe20000000004 */
[----:B------:R-:W-:Y:S01]  /*6fc0*/  @P3 VIADD R0, R3, 0xffffffc0 ;  /* 0xffffffc003003836 */ /* 0x000fe20000000000 */
[----:B------:R-:W-:Y:S01]  /*6fd0*/  PRMT R3, R6, 0x5410, R5 ;  /* 0x0000541006037816 */ /* 0x000fe20000000005 */
[----:B------:R-:W-:Y:S01]  /*6fe0*/  IMAD.MOV.U32 R4, RZ, RZ, R26 ;  /* 0x000000ffff047224 */ /* 0x000fe200078e001a */
[----:B------:R-:W-:Y:S01]  /*6ff0*/  MOV R5, R27 ;  /* 0x0000001b00057202 */ /* 0x000fe20000000f00 */
[----:B------:R-:W-:-:S02]  /*7000*/  IMAD.MOV.U32 R6, RZ, RZ, R20 ;  /* 0x000000ffff067224 */ /* 0x000fc400078e0014 */
[----:B------:R-:W-:Y:S01]  /*7010*/  IMAD.MOV.U32 R12, RZ, RZ, R21 ;  /* 0x000000ffff0c7224 */ /* 0x000fe200078e0015 */
[----:B------:R-:W-:Y:S01]  /*7020*/  PRMT R45, R4, 0x5410, R5 ;  /* 0x00005410042d7816 */ /* 0x000fe20000000005 */
[----:B------:R-:W-:Y:S02]  /*7030*/  IMAD.MOV.U32 R4, RZ, RZ, R28 ;  /* 0x000000ffff047224 */ /* 0x000fe400078e001c */
[----:B------:R-:W-:Y:S01]  /*7040*/  IMAD.MOV.U32 R5, RZ, RZ, R29 ;  /* 0x000000ffff057224 */ /* 0x000fe200078e001d */
[----:B------:R-:W-:Y:S01]  /*7050*/  PRMT R46, R6, 0x5410, R12 ;  /* 0x00005410062e7816 */ /* 0x000fe2000000000c */
[----:B0-----:R-:W-:Y:S06]  /*7060*/  @!P2 BRA `(.L_x_6927) ;  /* 0x000001640030a947 */ /* 0x001fec0003800000 */
.L_x_7127:
[----:B------:R-:W-:Y:S05]  /*7070*/  BSYNC B1 ;  /* 0x0000000000017941 */ /* 0x000fea0003800000 */
.L_x_6926:
        /* <DEDUP_REMOVED lines=51> */
.L_x_6931:
[----:B------:R-:W-:Y:S05]  /*73b0*/  BSYNC B2 ;  /* 0x0000000000027941 */ /* 0x000fea0003800000 */
.L_x_6930:
        /* <DEDUP_REMOVED lines=43> */
.L_x_6929:
[----:B------:R-:W-:Y:S05]  /*7670*/  BSYNC B1 ;  /* 0x0000000000017941 */ /* 0x000fea0003800000 */
.L_x_6928:
[----:B------:R-:W-:Y:S05]  /*7680*/  @P1 BRA `(.L_x_6932) ;  /* 0x0000001800201947 */ /* 0x000fea0003800000 */
[----:B-12---:R-:W1:Y:S01]  /*7690*/  LDC R5, c[0x0][0x3d4] ;  /* 0x0000f500ff057b82 */ /* 0x006e620000000800 */
[C---:B------:R-:W-:Y:S01]  /*76a0*/  IADD3 R4, R24.reuse, 0x10, RZ ;  /* 0x0000001018047810 */ /* 0x040fe20007ffe0ff */
[----:B------:R-:W-:Y:S01]  /*76b0*/  BSSY B1, `(.L_x_6933) ;  /* 0x000002e000017945 */ /* 0x000fe20003800000 */
[-C--:B-1----:R-:W-:Y:S02]  /*76c0*/  ISETP.GE.AND P0, PT, R24, R5.reuse, PT ;  /* 0x000000051800720c */ /* 0x082fe40003f06270 */
[----:B------:R-:W-:-:S11]  /*76d0*/  ISETP.GE.AND P1, PT, R4, R5, PT ;  /* 0x000000050400720c */ /* 0x000fd60003f26270 */
        /* <DEDUP_REMOVED lines=43> */
.L_x_6934:
[----:B------:R-:W-:Y:S05]  /*7990*/  BSYNC B1 ;  /* 0x0000000000017941 */ /* 0x000fea0003800000 */
.L_x_6933:
        /* <DEDUP_REMOVED lines=44> */
.L_x_6913:
        /* <DEDUP_REMOVED lines=32> */
[----:B------:R-:W1:Y:S08]  /*7e60*/  @P2 LDC R0, c[0x0][0x42c] ;  /* 0x00010b00ff002b82 */ /* 0x000e700000000800 */
[----:B0-----:R-:W0:Y:S01]  /*7e70*/  @P2 LDC R9, c[0x0][0x430] ;  /* 0x00010c00ff092b82 */ /* 0x001e220000000800 */
[----:B------:R-:W-:-:S04]  /*7e80*/  IMAD R3, R185, 0x40, R23 ;  /* 0x00000040b9037824 */ /* 0x000fc800078e0217 */
[----:B------:R-:W-:Y:S01]  /*7e90*/  IMAD R3, R222, 0x20, R3 ;  /* 0x00000020de037824 */ /* 0x000fe200078e0203 */
[----:B------:R-:W-:Y:S02]  /*7ea0*/  CS2R R36, SRZ ;  /* 0x0000000000247805 */ /* 0x000fe4000001ff00 */
[----:B------:R-:W-:Y:S02]  /*7eb0*/  CS2R R38, SRZ ;  /* 0x0000000000267805 */ /* 0x000fe4000001ff00 */
[----:B------:R-:W-:Y:S02]  /*7ec0*/  CS2R R24, SRZ ;  /* 0x0000000000187805 */ /* 0x000fe4000001ff00 */
[----:B------:R-:W-:Y:S01]  /*7ed0*/  CS2R R26, SRZ ;  /* 0x00000000001a7805 */ /* 0x000fe2000001ff00 */
[----:B------:R-:W-:Y:S01]  /*7ee0*/  IMAD.MOV.U32 R8, RZ, RZ, R42 ;  /* 0x000000ffff087224 */ /* 0x000fe200078e002a */
[----:B------:R2:W5:Y:S01]  /*7ef0*/  @!P0 LDG.E.128 R36, desc[UR54][R10.64] ;  /* 0x000000360a248981 */ /* 0x000562000c1e1d00 */
[----:B-1----:R-:W-:-:S03]  /*7f00*/  @P2 IMAD.HI.U32 R0, R3, R0, RZ ;  /* 0x0000000003002227 */ /* 0x002fc600078e00ff */
[----:B------:R1:W5:Y:S02]  /*7f10*/  @!P1 LDG.E.128 R24, desc[UR54][R12.64] ;  /* 0x000000360c189981 */ /* 0x000364000c1e1d00 */
[----:B0-----:R-:W-:-:S04]  /*7f20*/  @P2 SHF.R.U32.HI R3, RZ, R9, R0 ;  /* 0x00000009ff032219 */ /* 0x001fc80000011600 */
[----:B------:R-:W-:Y:S01]  /*7f30*/  SHF.R.S32.HI R21, RZ, 0x1f, R3 ;  /* 0x0000001fff157819 */ /* 0x000fe20000011403 */
[----:B--2---:R-:W-:Y:S01]  /*7f40*/  IMAD.MOV.U32 R10, RZ, RZ, R40 ;  /* 0x000000ffff0a7224 */ /* 0x004fe200078e0028 */
[----:B------:R-:W-:Y:S01]  /*7f50*/  MOV R9, R49 ;  /* 0x0000003100097202 */ /* 0x000fe20000000f00 */
[----:B------:R-:W-:Y:S02]  /*7f60*/  IMAD.MOV.U32 R11, RZ, RZ, R51 ;  /* 0x000000ffff0b7224 */ /* 0x000fe400078e0033 */
[C---:B------:R-:W-:Y:S02]  /*7f70*/  IMAD R0, R21.reuse, R4, RZ ;  /* 0x0000000415007224 */ /* 0x040fe400078e02ff */
[----:B-1----:R-:W-:Y:S02]  /*7f80*/  IMAD R12, R21, R6, RZ ;  /* 0x00000006150c7224 */ /* 0x002fe400078e02ff */
[----:B------:R-:W-:-:S04]  /*7f90*/  IMAD.WIDE.U32 R8, R3, R4, R8 ;  /* 0x0000000403087225 */ /* 0x000fc800078e0008 */
[----:B------:R-:W-:-:S04]  /*7fa0*/  IMAD.WIDE.U32 R10, R3, R6, R10 ;  /* 0x00000006030a7225 */ /* 0x000fc800078e000a */
[C---:B------:R-:W-:Y:S02]  /*7fb0*/  IMAD R5, R3.reuse, R5, R0 ;  /* 0x0000000503057224 */ /* 0x040fe400078e0200 */
[----:B------:R-:W-:Y:S01]  /*7fc0*/  IMAD R3, R3, R7, R12 ;  /* 0x0000000703037224 */ /* 0x000fe200078e020c */
[----:B------:R-:W-:Y:S01]  /*7fd0*/  LEA R4, P2, R8, UR4, 0x1 ;  /* 0x0000000408047c11 */ /* 0x000fe2000f8408ff */
[----:B------:R-:W-:Y:S01]  /*7fe0*/  IMAD.IADD R5, R9, 0x1, R5 ;  /* 0x0000000109057824 */ /* 0x000fe200078e0205 */
[----:B------:R-:W-:Y:S01]  /*7ff0*/  LEA R0, P3, R10, UR6, 0x1 ;  /* 0x000000060a007c11 */ /* 0x000fe2000f8608ff */
[----:B------:R-:W-:Y:S01]  /*8000*/  IMAD.IADD R3, R11, 0x1, R3 ;  /* 0x000000010b037824 */ /* 0x000fe200078e0203 */
[----:B------:R-:W-:Y:S02]  /*8010*/  UMOV UR4, 0xffffffff ;  /* 0xffffffff00047882 */ /* 0x000fe40000000000 */
[----:B------:R-:W-:Y:S02]  /*8020*/  LEA.HI.X R5, R8, UR5, R5, 0x1, P2 ;  /* 0x0000000508057c11 */ /* 0x000fe400090f0c05 */
[----:B------:R-:W-:-:S02]  /*8030*/  LEA.HI.X R3, R10, UR7, R3, 0x1, P3 ;  /* 0x000000070a037c11 */ /* 0x000fc400098f0c03 */
[----:B------:R-:W-:Y:S01]  /*8040*/  LEA.HI R6, R219, R219, RZ, 0x1 ;  /* 0x000000dbdb067211 */ /* 0x000fe200078f08ff */
[----:B------:R-:W-:Y:S06]  /*8050*/  BRA.DIV UR4, `(.L_x_6935) ;  /* 0x0000015604487947 */ /* 0x000fec000b800000 */
.L_x_7130:
[----:B------:R-:W-:-:S03]  /*8060*/  UMOV UR4, 0xffffffff ;  /* 0xffffffff00047882 */ /* 0x000fc60000000000 */
[----:B------:R-:W-:Y:S05]  /*8070*/  BRA.DIV UR4, `(.L_x_6936) ;  /* 0x0000015604687947 */ /* 0x000fea000b800000 */
.L_x_7133:
[----:B------:R-:W-:-:S03]  /*8080*/  UMOV UR4, 0xffffffff ;  /* 0xffffffff00047882 */ /* 0x000fc60000000000 */
[----:B------:R-:W-:Y:S05]  /*8090*/  BRA.DIV UR4, `(.L_x_6937) ;  /* 0x0000015604887947 */ /* 0x000fea000b800000 */
.L_x_7136:
[----:B------:R-:W-:-:S03]  /*80a0*/  UMOV UR4, 0xffffffff ;  /* 0xffffffff00047882 */ /* 0x000fc60000000000 */
[----:B------:R-:W-:Y:S05]  /*80b0*/  BRA.DIV UR4, `(.L_x_6938) ;  /* 0x0000015604a87947 */ /* 0x000fea000b800000 */
.L_x_7139:
[----:B------:R-:W-:-:S03]  /*80c0*/  UMOV UR4, 0xffffffff ;  /* 0xffffffff00047882 */ /* 0x000fc60000000000 */
[----:B------:R-:W-:Y:S05]  /*80d0*/  BRA.DIV UR4, `(.L_x_6939) ;  /* 0x0000015604c87947 */ /* 0x000fea000b800000 */
.L_x_7142:
[----:B------:R-:W-:Y:S01]  /*80e0*/  UMOV UR4, 0xffffffff ;  /* 0xffffffff00047882 */ /* 0x000fe20000000000 */
[----:B------:R-:W-:Y:S02]  /*80f0*/  LOP3.LUT R6, R6, 0xfffffffe, RZ, 0xc0, !PT ;  /* 0xfffffffe06067812 */ /* 0x000fe400078ec0ff */
[----:B------:R-:W-:Y:S05]  /*8100*/  BRA.DIV UR4, `(.L_x_6940) ;  /* 0x0000015604e47947 */ /* 0x000fea000b800000 */
.L_x_7145:
[----:B------:R-:W-:Y:S01]  /*8110*/  UMOV UR4, 0xffffffff ;  /* 0xffffffff00047882 */ /* 0x000fe20000000000 */
[----:B------:R-:W-:Y:S02]  /*8120*/  IMAD.IADD R57, R219, 0x1, -R6 ;  /* 0x00000001db397824 */ /* 0x000fe400078e0a06 */
[----:B------:R-:W-:Y:S05]  /*8130*/  BRA.DIV UR4, `(.L_x_6941) ;  /* 0x0000015a04007947 */ /* 0x000fea000b800000 */
.L_x_7148:
[----:B------:R-:W-:Y:S01]  /*8140*/  UMOV UR4, 0xffffffff ;  /* 0xffffffff00047882 */ /* 0x000fe20000000000 */
[----:B------:R-:W-:Y:S02]  /*8150*/  SHF.L.U32 R3, R57, 0x1f, RZ ;  /* 0x0000001f39037819 */ /* 0x000fe400000006ff */
[----:B------:R-:W-:Y:S05]  /*8160*/  BRA.DIV UR4, `(.L_x_6942) ;  /* 0x0000015a041c7947 */ /* 0x000fea000b800000 */
.L_x_7151:
[----:B------:R-:W0:Y:S01]  /*8170*/  SYNCS.PHASECHK.TRANS64.TRYWAIT P2, [R2+URZ+0x38800], R3 ;  /* 0x03880003020075a7 */ /* 0x000e22000804017f */
[----:B-----5:R-:W-:Y:S01]  /*8180*/  MOV R0, R32 ;  /* 0x0000002000007202 */ /* 0x020fe20000000f00 */
[----:B------:R-:W-:Y:S01]  /*8190*/  IMAD.MOV.U32 R4, RZ, RZ, R33 ;  /* 0x000000ffff047224 */ /* 0x000fe200078e0021 */
[----:B------:R-:W-:Y:S01]  /*81a0*/  BSSY B1, `(.L_x_6943) ;  /* 0x0000019000017945 */ /* 0x000fe20003800000 */
        /* <DEDUP_REMOVED lines=19> */
[----:B------:R-:W-:Y:S02]  /*82e0*/  MOV R5, R26 ;  /* 0x0000001a00057202 */ /* 0x000fe40000000f00 */
[----:B------:R-:W-:Y:S01]  /*82f0*/  PRMT R52, R0, 0x5410, R4 ;  /* 0x0000541000347816 */ /* 0x000fe20000000004 */
[----:B------:R-:W-:Y:S01]  /*8300*/  IMAD.IADD R0, R16, 0x1, R41 ;  /* 0x0000000110007824 */ /* 0x000fe200078e0229 */
[----:B------:R-:W-:Y:S01]  /*8310*/  PRMT R54, R5, 0x5410, R6 ;  /* 0x0000541005367816 */ /* 0x000fe20000000006 */
[----:B0-----:R-:W-:Y:S06]  /*8320*/  @!P2 BRA `(.L_x_6944) ;  /* 0x0000015400d4a947 */ /* 0x001fec0003800000 */
.L_x_7152:
[----:B------:R-:W-:Y:S05]  /*8330*/  BSYNC B1 ;  /* 0x0000000000017941 */ /* 0x000fea0003800000 */
.L_x_6943:
[----:B------:R-:W-:Y:S01]  /*8340*/  BSSY B1, `(.L_x_6945) ;  /* 0x0000063000017945 */ /* 0x000fe20003800000 */
[----:B------:R-:W-:Y:S01]  /*8350*/  MOV R55, R30 ;  /* 0x0000001e00377202 */ /* 0x000fe20000000f00 */
[----:B------:R-:W-:Y:S01]  /*8360*/  IMAD.MOV.U32 R58, RZ, RZ, R31 ;  /* 0x000000ffff3a7224 */ /* 0x000fe200078e001f */
[----:B------:R-:W-:Y:S01]  /*8370*/  LOP3.LUT R0, R0, 0x38, RZ, 0xc0, !PT ;  /* 0x0000003800007812 */ /* 0x000fe200078ec0ff */
[----:B------:R-:W-:Y:S06]  /*8380*/  @P0 BRA `(.L_x_6946) ;  /* 0x0000000400780947 */ /* 0x000fec0003800000 */
[----:B0-----:R-:W-:Y:S01]  /*8390*/  IMAD.SHL.U32 R3, R191, 0x40, RZ ;  /* 0x00000040bf037824 */ /* 0x001fe200078e00ff */
[--C-:B------:R-:W-:Y:S02]  /*83a0*/  SHF.R.U64 R48, R32, 0x10, R33.reuse ;  /* 0x0000001020307819 */ /* 0x100fe40000001221 */
[----:B------:R-:W-:Y:S01]  /*83b0*/  SHF.R.U32.HI R44, RZ, 0x10, R33 ;  /* 0x00000010ff2c7819 */ /* 0x000fe20000011621 */
[----:B------:R-:W-:Y:S01]  /*83c0*/  HADD2.F32 R33, -RZ, R15.H1_H1 ;  /* 0x3000000fff217230 */ /* 0x000fe20000004100 */
[----:B------:R-:W-:Y:S02]  /*83d0*/  LOP3.LUT R5, R3, 0x1c0, RZ, 0xc0, !PT ;  /* 0x000001c003057812 */ /* 0x000fe400078ec0ff */
[----:B------:R-:W-:Y:S02]  /*83e0*/  SHF.R.U64 R46, R36, 0x10, R37 ;  /* 0x00000010242e7819 */ /* 0x000fe40000001225 */
[----:B------:R-:W-:Y:S02]  /*83f0*/  LOP3.LUT R3, R5, 0x38, R16, 0xf8, !PT ;  /* 0x0000003805037812 */ /* 0x000fe400078ef810 */
[----:B------:R-:W-:-:S02]  /*8400*/  SHF.R.U32.HI R4, RZ, 0x3, R5 ;  /* 0x00000003ff047819 */ /* 0x000fc40000011605 */
[----:B------:R-:W-:Y:S01]  /*8410*/  SHF.R.U64 R47, R34, 0x10, R35 ;  /* 0x00000010222f7819 */ /* 0x000fe20000001223 */
[----:B------:R-:W-:Y:S01]  /*8420*/  HADD2.F32 R34, -RZ, R15.H0_H0 ;  /* 0x2000000fff227230 */ /* 0x000fe20000004100 */
[----:B------:R-:W-:Y:S02]  /*8430*/  LOP3.LUT R3, R3, R4, RZ, 0x3c, !PT ;  /* 0x0000000403037212 */ /* 0x000fe400078e3cff */
[----:B------:R-:W-:Y:S02]  /*8440*/  SHF.R.U32.HI R36, RZ, 0x10, R37 ;  /* 0x00000010ff247819 */ /* 0x000fe40000011625 */
[----:B------:R-:W-:Y:S01]  /*8450*/  SHF.R.U32.HI R42, RZ, 0x10, R35 ;  /* 0x00000010ff2a7819 */ /* 0x000fe20000011623 */
[----:B------:R-:W-:Y:S01]  /*8460*/  IMAD R3, R212, 0x200, R3 ;  /* 0x00000200d4037824 */ /* 0x000fe200078e0203 */
[--C-:B------:R-:W-:Y:S01]  /*8470*/  SHF.R.U64 R45, R38, 0x10, R39.reuse ;  /* 0x00000010262d7819 */ /* 0x100fe20000001227 */
[----:B------:R-:W-:Y:S01]  /*8480*/  HADD2.F32 R35, -RZ, R36.H0_H0 ;  /* 0x20000024ff237230 */ /* 0x000fe20000004100 */
[----:B------:R-:W-:Y:S01]  /*8490*/  SHF.R.U32.HI R40, RZ, 0x10, R39 ;  /* 0x00000010ff287819 */ /* 0x000fe20000011627 */
[----:B------:R-:W-:Y:S01]  /*84a0*/  IMAD R41, R3, 0x2, R2 ;  /* 0x0000000203297824 */ /* 0x000fe200078e0202 */
[----:B------:R-:W-:Y:S01]  /*84b0*/  LOP3.LUT R3, R4, R0, R5, 0x1e, !PT ;  /* 0x0000000004037212 */ /* 0x000fe200078e1e05 */
[----:B------:R-:W-:-:S03]  /*84c0*/  HADD2.F32 R36, -RZ, R50.H0_H0 ;  /* 0x20000032ff247230 */ /* 0x000fc60000004100 */
[----:B------:R-:W-:Y:S01]  /*84d0*/  LEA R3, R212, R3, 0x9 ;  /* 0x00000003d4037211 */ /* 0x000fe200078e48ff */
[----:B------:R-:W0:Y:S04]  /*84e0*/  LDS.128 R4, [R41+0x20400] ;  /* 0x0204000029047984 */ /* 0x000e280000000c00 */
        /* <DEDUP_REMOVED lines=41> */
[----:B------:R-:W-:Y:S01]  /*8780*/  FMUL.FTZ R14, R11, R32 ;  /* 0x000000200b0e7220 */ /* 0x000fe20000410000 */
[----:B------:R-:W-:Y:S01]  /*8790*/  FFMA.FTZ R34, R3, R34, R9 ;  /* 0x0000002203227223 */ /* 0x000fe20000010009 */
[----:B------:R-:W-:Y:S01]  /*87a0*/  FMUL.FTZ R12, R11, R20 ;  /* 0x000000140b0c7220 */ /* 0x000fe20000410000 */
[----:B------:R-:W-:-:S02]  /*87b0*/  HADD2.F32 R8, -RZ, R8.H1_H1 ;  /* 0x30000008ff087230 */ /* 0x000fc40000004100 */
[C---:B------:R-:W-:Y:S01]  /*87c0*/  FFMA.FTZ R14, R7.reuse, R20, -R14 ;  /* 0x00000014070e7223 */ /* 0x040fe2000001080e */
[----:B------:R-:W-:Y:S02]  /*87d0*/  HADD2.F32 R10, -RZ, R10.H1_H1 ;  /* 0x3000000aff0a7230 */ /* 0x000fe40000004100 */
[----:B------:R-:W-:Y:S01]  /*87e0*/  FFMA.FTZ R12, R7, R32, R12 ;  /* 0x00000020070c7223 */ /* 0x000fe2000001000c */
[----:B------:R-:W-:Y:S02]  /*87f0*/  HADD2.F32 R9, -RZ, R46.H0_H0 ;  /* 0x2000002eff097230 */ /* 0x000fe40000004100 */
        /* <DEDUP_REMOVED lines=23> */
.L_x_6946:
[----:B------:R-:W-:Y:S05]  /*8970*/  BSYNC B1 ;  /* 0x0000000000017941 */ /* 0x000fea0003800000 */
.L_x_6945:
[----:B------:R-:W-:Y:S01]  /*8980*/  PRMT R39, R55, 0x5410, R58 ;  /* 0x0000541037277816 */ /* 0x000fe2000000003a */
[----:B------:R-:W-:Y:S06]  /*8990*/  @P1 BRA `(.L_x_6932) ;  /* 0x00000004005c1947 */ /* 0x000fec0003800000 */
[----:B0-----:R-:W-:Y:S01]  /*89a0*/  LOP3.LUT R3, R235, R0, R231, 0x1e, !PT ;  /* 0x00000000eb037212 */ /* 0x001fe200078e1ee7 */
[----:B-1----:R-:W0:Y:S01]  /*89b0*/  LDS.128 R4, [R230+0x20400] ;  /* 0x02040000e6047984 */ /* 0x002e220000000c00 */
[----:B------:R-:W-:Y:S02]  /*89c0*/  SHF.R.U64 R36, R28, 0x10, R29 ;  /* 0x000000101c247819 */ /* 0x000fe4000000121d */
[----:B------:R-:W-:Y:S01]  /*89d0*/  SHF.R.U64 R37, R26, 0x10, R27 ;  /* 0x000000101a257819 */ /* 0x000fe2000000121b */
[----:B------:R-:W-:Y:S01]  /*89e0*/  IMAD.IADD R3, R232, 0x1, R3 ;  /* 0x00000001e8037824 */ /* 0x000fe200078e0203 */
[----:B------:R-:W-:Y:S01]  /*89f0*/  SHF.R.U32.HI R28, RZ, 0x10, R29 ;  /* 0x00000010ff1c7819 */ /* 0x000fe2000001161d */
[----:B------:R-:W-:Y:S01]  /*8a00*/  HADD2.F32 R26, -RZ, R52.H1_H1 ;  /* 0x30000034ff1a7230 */ /* 0x000fe20000004100 */
[--C-:B------:R-:W-:Y:S01]  /*8a10*/  SHF.R.U64 R38, R24, 0x10, R25.reuse ;  /* 0x0000001018267819 */ /* 0x100fe20000001219 */
[----:B------:R-:W-:Y:S01]  /*8a20*/  IMAD R3, R3, 0x2, R2 ;  /* 0x0000000203037824 */ /* 0x000fe200078e0202 */
[----:B------:R-:W-:Y:S01]  /*8a30*/  SHF.R.U32.HI R32, RZ, 0x10, R25 ;  /* 0x00000010ff207819 */ /* 0x000fe20000011619 */
[----:B------:R-:W-:Y:S01]  /*8a40*/  HADD2.F32 R25, -RZ, R53.H1_H1 ;  /* 0x30000035ff197230 */ /* 0x000fe20000004100 */
[----:B------:R-:W-:Y:S01]  /*8a50*/  SHF.R.U32.HI R34, RZ, 0x10, R27 ;  /* 0x00000010ff227819 */ /* 0x000fe2000001161b */
[----:B------:R-:W-:Y:S01]  /*8a60*/  HADD2.F32 R27, -RZ, R28.H0_H0 ;  /* 0x2000001cff1b7230 */ /* 0x000fe20000004100 */
[----:B------:R-:W1:Y:S01]  /*8a70*/  LDS.128 R8, [R3+0x20400] ;  /* 0x0204000003087984 */ /* 0x000e620000000c00 */
[----:B------:R-:W-:-:S02]  /*8a80*/  SHF.R.U64 R35, R30, 0x10, R31 ;  /* 0x000000101e237819 */ /* 0x000fc4000000121f */
[----:B------:R-:W-:Y:S01]  /*8a90*/  SHF.R.U32.HI R33, RZ, 0x10, R31 ;  /* 0x00000010ff217819 */ /* 0x000fe2000001161f */
        /* <DEDUP_REMOVED lines=15> */
[----:B------:R-:W-:Y:S02]  /*8b90*/  HADD2.F32 R25, -RZ, R52.H0_H0 ;  /* 0x20000034ff197230 */ /* 0x000fe40000004100 */
[----:B------:R-:W-:Y:S01]  /*8ba0*/  FFMA.FTZ R31, R12, R26, R31 ;  /* 0x0000001a0c1f7223 */ /* 0x000fe2000001001f */
[----:B------:R-:W-:Y:S02]  /*8bb0*/  HADD2.F32 R12, -RZ, R53.H0_H0 ;  /* 0x20000035ff0c7230 */ /* 0x000fe40000004100 */
[-C--:B------:R-:W-:Y:S01]  /*8bc0*/  FMUL.FTZ R30, R20, R15.reuse ;  /* 0x0000000f141e7220 */ /* 0x080fe20000410000 */
[----:B------:R-:W-:Y:S01]  /*8bd0*/  FFMA.FTZ R28, R5, R15, -R28 ;  /* 0x0000000f051c7223 */ /* 0x000fe2000001081c */
[----:B------:R-:W-:Y:S01]  /*8be0*/  FMUL.FTZ R15, R9, R25 ;  /* 0x00000019090f7220 */ /* 0x000fe20000410000 */
[----:B------:R-:W-:-:S02]  /*8bf0*/  HADD2.F32 R21, -RZ, R10.H0_H0 ;  /* 0x2000000aff157230 */ /* 0x000fc40000004100 */
[-C--:B------:R-:W-:Y:S01]  /*8c00*/  FMUL.FTZ R26, R9, R12.reuse ;  /* 0x0000000c091a7220 */ /* 0x080fe20000410000 */
[----:B------:R-:W-:Y:S02]  /*8c10*/  HADD2.F32 R20, -RZ, R39.H0_H0 ;  /* 0x20000027ff147230 */ /* 0x000fe40000004100 */
[C---:B------:R-:W-:Y:S01]  /*8c20*/  FFMA.FTZ R15, R0.reuse, R12, -R15 ;  /* 0x0000000c000f7223 */ /* 0x040fe2000001080f */
[----:B------:R-:W-:Y:S02]  /*8c30*/  HADD2.F32 R12, -RZ, R54.H0_H0 ;  /* 0x20000036ff0c7230 */ /* 0x000fe40000004100 */
[----:B------:R-:W-:Y:S01]  /*8c40*/  FFMA.FTZ R30, R5, R27, R30 ;  /* 0x0000001b051e7223 */ /* 0x000fe2000001001e */
[----:B------:R-:W-:Y:S02]  /*8c50*/  HADD2.F32 R24, -RZ, R11.H0_H0 ;  /* 0x2000000bff187230 */ /* 0x000fe40000004100 */
[----:B------:R-:W-:Y:S01]  /*8c60*/  FFMA.FTZ R26, R0, R25, R26 ;  /* 0x00000019001a7223 */ /* 0x000fe2000001001a */
[----:B------:R-:W-:-:S02]  /*8c70*/  HADD2.F32 R9, -RZ, R39.H1_H1 ;  /* 0x30000027ff097230 */ /* 0x000fc40000004100 */
[C---:B------:R-:W-:Y:S01]  /*8c80*/  FMUL.FTZ R0, R21.reuse, R20 ;  /* 0x0000001415007220 */ /* 0x040fe20000410000 */
[----:B------:R-:W-:Y:S02]  /*8c90*/  HADD2.F32 R5, -RZ, R54.H1_H1 ;  /* 0x30000036ff057230 */ /* 0x000fe40000004100 */
[-C--:B------:R-:W-:Y:S01]  /*8ca0*/  FMUL.FTZ R32, R21, R12.reuse ;  /* 0x0000000c15207220 */ /* 0x080fe20000410000 */
[----:B------:R-:W-:Y:S02]  /*8cb0*/  HADD2.F32 R11, -RZ, R11.H1_H1 ;  /* 0x3000000bff0b7230 */ /* 0x000fe40000004100 */
[----:B------:R-:W-:Y:S01]  /*8cc0*/  FFMA.FTZ R25, R13, R12, -R0 ;  /* 0x0000000c0d197223 */ /* 0x000fe20000010800 */
[C---:B------:R-:W-:Y:S01]  /*8cd0*/  FMUL.FTZ R21, R24.reuse, R9 ;  /* 0x0000000918157220 */ /* 0x040fe20000410000 */
[----:B------:R-:W-:Y:S02]  /*8ce0*/  HADD2.F32 R12, -RZ, R33.H0_H0 ;  /* 0x20000021ff0c7230 */ /* 0x000fe40000004100 */
[----:B------:R-:W-:Y:S01]  /*8cf0*/  FMUL.FTZ R24, R24, R5 ;  /* 0x0000000518187220 */ /* 0x000fe20000410000 */
[----:B------:R-:W-:-:S02]  /*8d00*/  HADD2.F32 R0, -RZ, R34.H0_H0 ;  /* 0x20000022ff007230 */ /* 0x000fc40000004100 */
[----:B------:R-:W-:Y:S01]  /*8d10*/  FFMA.FTZ R32, R13, R20, R32 ;  /* 0x000000140d207223 */ /* 0x000fe20000010020 */
[C---:B------:R-:W-:Y:S01]  /*8d20*/  FFMA.FTZ R20, R14.reuse, R5, -R21 ;  /* 0x000000050e147223 */ /* 0x040fe20000010815 */
[----:B------:R-:W-:Y:S01]  /*8d30*/  FFMA.FTZ R24, R14, R9, R24 ;  /* 0x000000090e187223 */ /* 0x000fe20000010018 */
[C---:B------:R-:W-:Y:S01]  /*8d40*/  FMUL.FTZ R34, R11.reuse, R12 ;  /* 0x0000000c0b227220 */ /* 0x040fe20000410000 */
[-C--:B------:R-:W-:Y:S01]  /*8d50*/  FMUL.FTZ R14, R11, R0.reuse ;  /* 0x000000000b0e7220 */ /* 0x080fe20000410000 */
[----:B------:R-:W-:Y:S02]  /*8d60*/  HADD2.F32 R8, -RZ, R8.H1_H1 ;  /* 0x30000008ff087230 */ /* 0x000fe40000004100 */
        /* <DEDUP_REMOVED lines=26> */
.L_x_6932:
[----:B------:R-:W-:Y:S05]  /*8f10*/  BSYNC B0 ;  /* 0x0000000000007941 */ /* 0x000fea0003800000 */
.L_x_6912:
        /* <DEDUP_REMOVED lines=8> */
.L_x_6909:
[----:B------:R-:W-:-:S13]  /*8fa0*/  ISETP.NE.AND P0, PT, R189, 0x3, PT ;  /* 0x00000003bd00780c */ /* 0x000fda0003f05270 */
[----:B------:R-:W-:Y:S05]  /*8fb0*/  @!P0 BRA `(.L_x_6947) ;  /* 0x0000000000048947 */ /* 0x000fea0003800000 */
[----:B------:R-:W-:Y:S01]  /*8fc0*/  BPT.TRAP 0x1 ;  /* 0x000000040000795c */ /* 0x000fe20000300000 */
.L_x_6947:
[----:B------:R-:W-:Y:S01]  /*8fd0*/  IMAD R15, R18, 0x8, R2 ;  /* 0x00000008120f7824 */ /* 0x000fe200078e0202 */
[----:B------:R-:W-:-:S04]  /*8fe0*/  SHF.L.U32 R20, R19, 0x1f, RZ ;  /* 0x0000001f13147819 */ /* 0x000fc800000006ff */
[----:B------:R0:W0:Y:S01]  /*8ff0*/  SYNCS.PHASECHK.TRANS64.TRYWAIT P1, [R15+URZ+0x38830], R20 ;  /* 0x038830140f0075a7 */ /* 0x000022000802017f */
[----:B------:R-:W-:Y:S05]  /*9000*/  @!P0 BRA `(.L_x_6948) ;  /* 0x0000000000048947 */ /* 0x000fea0003800000 */
[----:B------:R-:W-:Y:S01]  /*9010*/  BPT.TRAP 0x1 ;  /* 0x000000040000795c */ /* 0x000fe20000300000 */
.L_x_6948:
        /* <DEDUP_REMOVED lines=10> */
.L_x_6949:
[----:B------:R-:W-:Y:S01]  /*90c0*/  IMAD R6, R18, 0x200, R3 ;  /* 0x0000020012067824 */ /* 0x000fe200078e0203 */
[----:B------:R-:W-:Y:S01]  /*90d0*/  LOP3.LUT R4, R4, 0x10000, RZ, 0xfc, !PT ;  /* 0x0001000004047812 */ /* 0x000fe200078efcff */
[----:B------:R-:W-:Y:S01]  /*90e0*/  IMAD.MOV.U32 R5, RZ, RZ, 0x40000040 ;  /* 0x40000040ff057424 */ /* 0x000fe200078e00ff */
[----:B------:R-:W-:Y:S05]  /*90f0*/  WARPSYNC.ALL ;  /* 0x0000000000007948 */ /* 0x000fea0003800000 */
[----:B------:R-:W-:Y:S01]  /*9100*/  IMAD.MOV.U32 R7, RZ, RZ, 0x40000040 ;  /* 0x40000040ff077424 */ /* 0x000fe200078e00ff */
[----:B------:R-:W-:Y:S01]  /*9110*/  R2UR UR4, R4 ;  /* 0x00000000040472ca */ /* 0x000fe200000e0000 */
[----:B-----5:R-:W-:Y:S01]  /*9120*/  WARPGROUP.ARRIVE ;  /* 0x00000000000079c5 */ /* 0x020fe20000000000 */
[----:B------:R-:W-:Y:S01]  /*9130*/  R2UR UR5, R5 ;  /* 0x00000000050572ca */ /* 0x000fe200000e0000 */
[C---:B------:R-:W-:Y:S01]  /*9140*/  VIADD R8, R6.reuse, 0x2 ;  /* 0x0000000206087836 */ /* 0x040fe20000000000 */
[----:B------:R-:W-:Y:S01]  /*9150*/  R2UR UR6, R6 ;  /* 0x00000000060672ca */ /* 0x000fe200000e0000 */
[----:B------:R-:W-:Y:S01]  /*9160*/  IMAD.MOV.U32 R13, RZ, RZ, 0x40000040 ;  /* 0x40000040ff0d7424 */ /* 0x000fe200078e00ff */
[----:B------:R-:W-:Y:S01]  /*9170*/  R2UR UR7, R7 ;  /* 0x00000000070772ca */ /* 0x000fe200000e0000 */
[----:B------:R-:W-:Y:S01]  /*9180*/  IMAD.MOV.U32 R9, RZ, RZ, 0x40000040 ;  /* 0x40000040ff097424 */ /* 0x000fe200078e00ff */
[C---:B------:R-:W-:Y:S01]  /*9190*/  IADD3 R12, R4.reuse, 0x2, RZ ;  /* 0x00000002040c7810 */ /* 0x040fe20007ffe0ff */
[----:B------:R-:W-:Y:S01]  /*91a0*/  VIADD R10, R4, 0x4 ;  /* 0x00000004040a7836 */ /* 0x000fe20000000000 */
[----:B------:R-:W-:Y:S01]  /*91b0*/  SHF.L.U32 R57, R57, 0x1f, RZ ;  /* 0x0000001f39397819 */ /* 0x000fe200000006ff */
[----:B------:R-:W-:Y:S01]  /*91c0*/  IMAD.MOV.U32 R11, RZ, RZ, 0x40000040 ;  /* 0x40000040ff0b7424 */ /* 0x000fe200078e00ff */
[----:B------:R-:W-:Y:S01]  /*91d0*/  BSSY B0, `(.L_x_6951) ;  /* 0x0000020000007945 */ /* 0x000fe20003800000 */
[----:B------:R-:W-:-:S06]  /*91e0*/  IMAD.MOV.U32 R7, RZ, RZ, 0x40000040 ;  /* 0x40000040ff077424 */ /* 0x000fcc00078e00ff */
        /* <DEDUP_REMOVED lines=30> */
.L_x_7153:
[----:B------:R-:W-:Y:S05]  /*93d0*/  BSYNC B0 ;  /* 0x0000000000007941 */ /* 0x000fea0003800000 */
.L_x_6951:
[----:B------:R-:W-:Y:S05]  /*93e0*/  @!P0 BRA `(.L_x_6953) ;  /* 0x0000000000048947 */ /* 0x000fea0003800000 */
[----:B------:R-:W-:Y:S01]  /*93f0*/  BPT.TRAP 0x1 ;  /* 0x000000040000795c */ /* 0x000fe20000300000 */
.L_x_6953:
[----:B------:R2:W3:Y:S01]  /*9400*/  SYNCS.PHASECHK.TRANS64.TRYWAIT P1, [R15+URZ+0x38850], R20 ;  /* 0x038850140f0075a7 */ /* 0x0004e2000802017f */
[----:B------:R-:W-:Y:S05]  /*9410*/  @!P0 BRA `(.L_x_6954) ;  /* 0x0000000000048947 */ /* 0x000fea0003800000 */
[----:B------:R-:W-:Y:S01]  /*9420*/  BPT.TRAP 0x1 ;  /* 0x000000040000795c */ /* 0x000fe20000300000 */
.L_x_6954:
[C---:B------:R-:W-:Y:S01]  /*9430*/  VIADD R0, R2.reuse, 0x400 ;  /* 0x0000040002007836 */ /* 0x040fe20000000000 */
        /* <DEDUP_REMOVED lines=8> */
[----:B------:R-:W3:Y:S02]  /*94c0*/  SYNCS.PHASECHK.TRANS64.TRYWAIT P1, [R15+URZ+0x38850], R20 ;  /* 0x038850140f0075a7 */ /* 0x000ee4000802017f */
[----:B---3--:R-:W-:Y:S05]  /*94d0*/  @!P1 BRA `(.L_x_6957) ;  /* 0x0000014400a49947 */ /* 0x008fea0003800000 */
.L_x_6956:
[----:B------:R-:W-:Y:S05]  /*94e0*/  BSYNC B0 ;  /* 0x0000000000007941 */ /* 0x000fea0003800000 */
.L_x_6955:
[----:B0-23--:R-:W-:Y:S01]  /*94f0*/  IMAD R20, R18, 0x1000, R14 ;  /* 0x0000100012147824 */ /* 0x00dfe200078e020e */
[----:B------:R-:W-:Y:S01]  /*9500*/  LOP3.LUT R6, R6, 0x10000, RZ, 0xfc, !PT ;  /* 0x0001000006067812 */ /* 0x000fe200078efcff */
[----:B------:R-:W-:Y:S01]  /*9510*/  IMAD.MOV.U32 R21, RZ, RZ, 0x40000040 ;  /* 0x40000040ff157424 */ /* 0x000fe200078e00ff */
[----:B------:R-:W-:Y:S01]  /*9520*/  MOV R7, 0x40000040 ;  /* 0x4000004000077802 */ /* 0x000fe20000000f00 */
[----:B------:R-:W-:Y:S05]  /*9530*/  WARPSYNC.ALL ;  /* 0x0000000000007948 */ /* 0x000fea0003800000 */
[C---:B------:R-:W-:Y:S01]  /*9540*/  R2UR UR4, R6.reuse ;  /* 0x00000000060472ca */ /* 0x040fe200000e0000 */
[----:B------:R-:W-:Y:S01]  /*9550*/  WARPGROUP.ARRIVE ;  /* 0x00000000000079c5 */ /* 0x000fe20000000000 */
[----:B------:R-:W-:Y:S01]  /*9560*/  R2UR UR5, R7 ;  /* 0x00000000070572ca */ /* 0x000fe200000e0000 */
[----:B------:R-:W-:Y:S01]  /*9570*/  VIADD R60, R6, 0x2 ;  /* 0x00000002063c7836 */ /* 0x000fe20000000000 */
[C---:B------:R-:W-:Y:S01]  /*9580*/  R2UR UR6, R20.reuse ;  /* 0x00000000140672ca */ /* 0x040fe200000e0000 */
[C---:B------:R-:W-:Y:S01]  /*9590*/  VIADD R58, R20.reuse, 0x2 ;  /* 0x00000002143a7836 */ /* 0x040fe20000000000 */
[----:B------:R-:W-:Y:S01]  /*95a0*/  R2UR UR7, R21 ;  /* 0x00000000150772ca */ /* 0x000fe200000e0000 */
[----:B------:R-:W-:Y:S01]  /*95b0*/  IMAD.MOV.U32 R61, RZ, RZ, 0x40000040 ;  /* 0x40000040ff3d7424 */ /* 0x000fe200078e00ff */
[----:B------:R-:W-:Y:S01]  /*95c0*/  MOV R59, 0x40000040 ;  /* 0x40000040003b7802 */ /* 0x000fe20000000f00 */
[----:B------:R-:W0:Y:S01]  /*95d0*/  S2R R0, SR_TID.X ;  /* 0x0000000000007919 */ /* 0x000e220000002100 */
[----:B-1----:R-:W-:Y:S01]  /*95e0*/  VIADD R57, R20, 0x800 ;  /* 0x0000080014397836 */ /* 0x002fe20000000000 */
[----:B------:R-:W-:Y:S01]  /*95f0*/  MOV R67, 0x40000040 ;  /* 0x4000004000437802 */ /* 0x000fe20000000f00 */
[----:B------:R-:W-:Y:S01]  /*9600*/  VIADD R21, R6, 0x800 ;  /* 0x0000080006157836 */ /* 0x000fe20000000000 */
[----:B------:R-:W1:Y:S01]  /*9610*/  S2R R70, SR_TID.X ;  /* 0x0000000000467919 */ /* 0x000e620000002100 */
[----:B------:R-:W-:Y:S01]  /*9620*/  IMAD.MOV.U32 R64, RZ, RZ, 0x4 ;  /* 0x00000004ff407424 */ /* 0x000fe200078e00ff */
[----:B------:R-:W-:Y:S01]  /*9630*/  BSSY B1, `(.L_x_6958) ;  /* 0x0000690000017945 */ /* 0x000fe20003800000 */
[----:B------:R-:W-:-:S03]  /*9640*/  IMAD.MOV.U32 R69, RZ, RZ, 0x40000040 ;  /* 0x40000040ff457424 */ /* 0x000fc600078e00ff */
        /* <DEDUP_REMOVED lines=9> */
[----:B0-----:R-:W-:Y:S02]  /*96e0*/  SHF.R.U32.HI R0, RZ, 0x7, R0 ;  /* 0x00000007ff007819 */ /* 0x001fe40000011600 */
[----:B-1----:R-:W-:-:S04]  /*96f0*/  LOP3.LUT R70, R70, 0x7f, RZ, 0xc0, !PT ;  /* 0x0000007f46467812 */ /* 0x002fc800078ec0ff */
        /* <DEDUP_REMOVED lines=195> */
[CC--:B------:R-:W-:Y:S02]  /*a330*/  IADD3 R60, R21.reuse, R57.reuse, R6 ;  /* 0x00000039153c7210 */ /* 0x0c0fe40007ffe006 */
[----:B------:R-:W-:Y:S01]  /*a340*/  IADD3 R58, R21, R57, R20 ;  /* 0x00000039153a7210 */ /* 0x000fe20007ffe014 */
[----:B------:R-:W-:Y:S01]  /*a350*/  IMAD.MOV.U32 R57, RZ, RZ, 0xc00 ;  /* 0x00000c00ff397424 */ /* 0x000fe200078e00ff */
[----:B------:R-:W-:-:S02]  /*a360*/  MOV R59, 0x40000040 ;  /* 0x40000040003b7802 */ /* 0x000fc40000000f00 */
[----:B------:R-:W-:Y:S02]  /*a370*/  MOV R21, 0x30 ;  /* 0x0000003000157802 */ /* 0x000fe40000000f00 */
        /* <DEDUP_REMOVED lines=12> */
[----:B------:R-:W-:Y:S02]  /*a440*/  VIADD R59, R6, 0xa00 ;  /* 0x00000a00063b7836 */ /* 0x000fe40000000000 */
[----:B------:R-:W-:-:S02]  /*a450*/  IMAD.IADD R68, R0, 0x1, R61 ;  /* 0x0000000100447824 */ /* 0x000fc400078e023d */
[--C-:B------:R-:W-:Y:S02]  /*a460*/  IMAD.IADD R66, R0, 0x1, R59.reuse ;  /* 0x0000000100427824 */ /* 0x100fe400078e023b */
[C---:B------:R-:W-:Y:S02]  /*a470*/  IMAD.IADD R58, R64.reuse, 0x1, R59 ;  /* 0x00000001403a7824 */ /* 0x040fe400078e023b */
[----:B------:R-:W-:Y:S01]  /*a480*/  IMAD.IADD R60, R64, 0x1, R61 ;  /* 0x00000001403c7824 */ /* 0x000fe200078e023d */
        /* <DEDUP_REMOVED lines=12> */
[----:B------:R-:W-:Y:S01]  /*a550*/  IMAD.MOV.U32 R61, RZ, RZ, 0x40000040 ;  /* 0x40000040ff3d7424 */ /* 0x000fe200078e00ff */
[----:B------:R-:W-:-:S02]  /*a560*/  WARPGROUP.DEPBAR.LE gsb0, 0x0 ;  /* 0x00008000000079c5 */ /* 0x000fc40000010000 */
[----:B------:R-:W-:-:S07]  /*a570*/  WARPGROUP.ARRIVE ;  /* 0x00000000000079c5 */ /* 0x000fce0000000000 */
        /* <DEDUP_REMOVED lines=31> */
[----:B------:R-:W-:Y:S01]  /*a770*/  VIADD R59, R6, 0xc00 ;  /* 0x00000c00063b7836 */ /* 0x000fe20000000000 */
[----:B------:R-:W-:-:S03]  /*a780*/  IADD3 R61, R20, 0xc00, RZ ;  /* 0x00000c00143d7810 */ /* 0x000fc60007ffe0ff */
[----:B------:R-:W-:Y:S01]  /*a790*/  IMAD.IADD R66, R0, 0x1, R59 ;  /* 0x0000000100427824 */ /* 0x000fe200078e023b */
[----:B------:R-:W-:Y:S01]  /*a7a0*/  IADD3 R60, R64, R61, RZ ;  /* 0x0000003d403c7210 */ /* 0x000fe20007ffe0ff */
[----:B------:R-:W-:Y:S02]  /*a7b0*/  IMAD.IADD R68, R0, 0x1, R61 ;  /* 0x0000000100447824 */ /* 0x000fe400078e023d */
[----:B------:R-:W-:Y:S01]  /*a7c0*/  IMAD.IADD R58, R64, 0x1, R59 ;  /* 0x00000001403a7824 */ /* 0x000fe200078e023b */
[----:B------:R-:W-:Y:S02]  /*a7d0*/  WARPGROUP.DEPBAR.LE gsb0, 0x0 ;  /* 0x00008000000079c5 */ /* 0x000fe40000010000 */
[----:B------:R-:W-:-:S06]  /*a7e0*/  WARPGROUP.ARRIVE ;  /* 0x00000000000079c5 */ /* 0x000fcc0000000000 */
        /* <DEDUP_REMOVED lines=24> */
[----:B------:R-:W-:Y:S01]  /*a970*/  IMAD.MOV.U32 R59, RZ, RZ, 0x40000040 ;  /* 0x40000040ff3b7424 */ /* 0x000fe200078e00ff */
[----:B------:R-:W-:Y:S02]  /*a980*/  R2UR UR6, R60 ;  /* 0x000000003c0672ca */ /* 0x000fe400000e0000 */
[----:B------:R-:W-:Y:S02]  /*a990*/  R2UR UR7, R61 ;  /* 0x000000003d0772ca */ /* 0x000fe400000e0000 */
[CC--:B------:R-:W-:Y:S02]  /*a9a0*/  IADD3 R60, R21.reuse, R57.reuse, R6 ;  /* 0x00000039153c7210 */ /* 0x0c0fe40007ffe006 */
[----:B------:R-:W-:Y:S01]  /*a9b0*/  IADD3 R58, R21, R57, R20 ;  /* 0x00000039153a7210 */ /* 0x000fe20007ffe014 */
[----:B------:R-:W-:Y:S01]  /*a9c0*/  VIADD R21, R6, 0xe00 ;  /* 0x00000e0006157836 */ /* 0x000fe20000000000 */
[----:B------:R-:W-:Y:S01]  /*a9d0*/  MOV R61, 0x40000040 ;  /* 0x40000040003d7802 */ /* 0x000fe20000000f00 */
        /* <DEDUP_REMOVED lines=11> */
[C---:B------:R-:W-:Y:S01]  /*aa90*/  IMAD.IADD R66, R0.reuse, 0x1, R61 ;  /* 0x0000000100427824 */ /* 0x040fe200078e023d */
[----:B------:R-:W-:Y:S01]  /*aaa0*/  IADD3 R58, R0, R21, RZ ;  /* 0x00000015003a7210 */ /* 0x000fe20007ffe0ff */
[----:B------:R-:W-:-:S02]  /*aab0*/  IMAD.MOV.U32 R59, RZ, RZ, 0x40000040 ;  /* 0x40000040ff3b7424 */ /* 0x000fc400078e00ff */
[----:B------:R-:W-:Y:S01]  /*aac0*/  IMAD.IADD R60, R64, 0x1, R61 ;  /* 0x00000001403c7824 */ /* 0x000fe200078e023d */
[----:B------:R-:W-:Y:S02]  /*aad0*/  WARPGROUP.DEPBAR.LE gsb0, 0x0 ;  /* 0x00008000000079c5 */ /* 0x000fe40000010000 */
[----:B------:R-:W-:-:S06]  /*aae0*/  WARPGROUP.ARRIVE ;  /* 0x00000000000079c5 */ /* 0x000fcc0000000000 */
[----:B------:R-:W-:Y:S01]  /*aaf0*/  HGMMA.64x64x16.F32 R24, gdesc[UR4], R24, gsb0 ;  /* 0x00e00000041879f0 */ /* 0x000fe20008000818 */
[----:B------:R-:W-:Y:S01]  /*ab00*/  R2UR UR6, R66 ;  /* 0x00000000420672ca */ /* 0x000fe200000e0000 */
[----:B------:R-:W-:Y:S01]  /*ab10*/  IMAD.IADD R66, R62, 0x1, R21 ;  /* 0x000000013e427824 */ /* 0x000fe200078e0215 */
[----:B------:R-:W-:Y:S02]  /*ab20*/  R2UR UR7, R67 ;  /* 0x00000000430772ca */ /* 0x000fe400000e0000 */
[----:B------:R-:W-:Y:S01]  /*ab30*/  R2UR UR4, R58 ;  /* 0x000000003a0472ca */ /* 0x000fe200000e0000 */
[----:B------:R-:W-:Y:S01]  /*ab40*/  IMAD.IADD R58, R62, 0x1, R61 ;  /* 0x000000013e3a7824 */ /* 0x000fe200078e023d */
[----:B------:R-:W-:Y:S01]  /*ab50*/  R2UR UR5, R59 ;  /* 0x000000003b0572ca */ /* 0x000fe200000e0000 */
[----:B------:R-:W-:Y:S01]  /*ab60*/  IMAD.MOV.U32 R59, RZ, RZ, 0x40000040 ;  /* 0x40000040ff3b7424 */ /* 0x000fe200078e00ff */
[----:B------:R-:W-:Y:S02]  /*ab70*/  MOV R67, 0x40000040 ;  /* 0x4000004000437802 */ /* 0x000fe40000000f00 */
[----:B------:R-:W-:Y:S01]  /*ab80*/  MOV R61, 0x40000040 ;  /* 0x40000040003d7802 */ /* 0x000fe20000000f00 */
[----:B------:R-:W-:-:S02]  /*ab90*/  WARPGROUP.DEPBAR.LE gsb0, 0x0 ;  /* 0x00008000000079c5 */ /* 0x000fc40000010000 */
        /* <DEDUP_REMOVED lines=17> */
[----:B------:R-:W-:-:S04]  /*acb0*/  SEL R0, R59, 0x3e, P1 ;  /* 0x0000003e3b007807 */ /* 0x000fc80000800000 */
[----:B------:R-:W-:Y:S01]  /*acc0*/  LOP3.LUT R21, R0, 0x6, RZ, 0xc0, !PT ;  /* 0x0000000600157812 */ /* 0x000fe200078ec0ff */
[----:B------:R-:W-:-:S03]  /*acd0*/  IMAD R0, R168, -0x40, R59 ;  /* 0xffffffc0a8007824 */ /* 0x000fc600078e023b */
        /* <DEDUP_REMOVED lines=9> */
[----:B------:R-:W-:Y:S02]  /*ad70*/  R2UR UR7, R21 ;  /* 0x00000000150772ca */ /* 0x000fe400000e0000 */
[----:B------:R-:W-:Y:S02]  /*ad80*/  IADD3 R21, R187, 0x1, R0 ;  /* 0x00000001bb157810 */ /* 0x000fe40007ffe000 */
[----:B------:R-:W-:-:S02]  /*ad90*/  LEA R20, R185, R190, 0x6 ;  /* 0x000000beb9147211 */ /* 0x000fc400078e30ff */
[C---:B------:R-:W-:Y:S02]  /*ada0*/  IADD3 R0, -R192.reuse, R0, R187 ;  /* 0x00000000c0007210 */ /* 0x040fe40007ffe1bb */
[----:B------:R-:W-:-:S04]  /*adb0*/  IADD3 R21, -R192, R21, -R184 ;  /* 0x00000015c0157210 */ /* 0x000fc80007ffe9b8 */
[----:B------:R-:W-:Y:S02]  /*adc0*/  VIADDMNMX R57, R20, R21, R0, PT ;  /* 0x0000001514397246 */ /* 0x000fe40003800100 */
[----:B------:R-:W-:Y:S02]  /*add0*/  IADD3 R21, R21, 0x8, R20 ;  /* 0x0000000815157810 */ /* 0x000fe40007ffe014 */
[C---:B------:R-:W-:Y:S02]  /*ade0*/  ISETP.GT.AND P1, PT, R57.reuse, RZ, PT ;  /* 0x000000ff3900720c */ /* 0x040fe40003f24270 */
[C---:B------:R-:W-:Y:S02]  /*adf0*/  ISETP.GT.AND P2, PT, R57.reuse, 0x1, PT ;  /* 0x000000013900780c */ /* 0x040fe40003f44270 */
[----:B------:R-:W-:Y:S02]  /*ae00*/  ISETP.GT.AND P3, PT, R57, 0x8, PT ;  /* 0x000000083900780c */ /* 0x000fe40003f64270 */
[----:B------:R-:W-:-:S04]  /*ae10*/  VIMNMX R21, R0, R21, PT ;  /* 0x0000001500157248 */ /* 0x000fc80003fe0100 */
        /* <DEDUP_REMOVED lines=51> */
[----:B------:R-:W-:Y:S01]  /*b150*/  ULDC UR4, c[0x0][0xa80] ;  /* 0x0002a00000047ab9 */ /* 0x000fe20000000800 */
[----:B------:R-:W2:Y:S01]  /*b160*/  MUFU.TANH R33, R33 ;  /* 0x0000002100217308 */ /* 0x000ea20000002400 */
[----:B0-----:R-:W-:Y:S01]  /*b170*/  FSEL R29, R29, -INF , P1 ;  /* 0xff8000001d1d7808 */ /* 0x001fe20000800000 */
[----:B------:R-:W-:Y:S01]  /*b180*/  IMAD.U32 R170, RZ, RZ, UR4 ;  /* 0x00000004ffaa7e24 */ /* 0x000fe2000f8e00ff */
[----:B------:R-:W-:-:S02]  /*b190*/  ISETP.GT.AND P1, PT, R57, 0x11, PT ;  /* 0x000000113900780c */ /* 0x000fc40003f24270 */
        /* <DEDUP_REMOVED lines=45> */
[----:B------:R-:W1:Y:S01]  /*b470*/  MUFU.TANH R27, R27 ;  /* 0x0000001b001b7308 */ /* 0x000e620000002400 */
[----:B0-----:R-:W-:Y:S02]  /*b480*/  FSEL R53, R53, -INF , P1 ;  /* 0xff80000035357808 */ /* 0x001fe40000800000 */
[----:B------:R-:W-:Y:S02]  /*b490*/  ISETP.GT.AND P1, PT, R21, RZ, PT ;  /* 0x000000ff1500720c */ /* 0x000fe40003f24270 */
[----:B------:R-:W-:-:S03]  /*b4a0*/  FMNMX.FTZ R24, R53, R24, !PT ;  /* 0x0000001835187209 */ /* 0x000fc60007810000 */
[----:B------:R-:W0:Y:S02]  /*b4b0*/  MUFU.TANH R30, R30 ;  /* 0x0000001e001e7308 */ /* 0x000e240000002400 */
[----:B------:R-:W2:Y:S06]  /*b4c0*/  SHFL.BFLY PT, R73, R24, 0x2, 0x1f ;  /* 0x0c401f0018497f89 */ /* 0x000eac00000e0000 */
[----:B------:R-:W-:Y:S01]  /*b4d0*/  MUFU.TANH R31, R31 ;  /* 0x0000001f001f7308 */ /* 0x000fe20000002400 */
[----:B-1----:R-:W-:Y:S02]  /*b4e0*/  FSEL R27, R27, -INF , P2 ;  /* 0xff8000001b1b7808 */ /* 0x002fe40001000000 */
[----:B------:R-:W-:-:S05]  /*b4f0*/  ISETP.GT.AND P2, PT, R21, 0x10, PT ;  /* 0x000000101500780c */ /* 0x000fca0003f44270 */
[----:B------:R-:W1:Y:S01]  /*b500*/  MUFU.TANH R34, R34 ;  /* 0x0000002200227308 */ /* 0x000e620000002400 */
[----:B0-----:R-:W-:Y:S02]  /*b510*/  FSEL R75, R30, -INF , P3 ;  /* 0xff8000001e4b7808 */ /* 0x001fe40001800000 */
[----:B------:R-:W-:-:S05]  /*b520*/  ISETP.GT.AND P3, PT, R21, 0x20, PT ;  /* 0x000000201500780c */ /* 0x000fca0003f64270 */
[----:B------:R-:W-:Y:S01]  /*b530*/  MUFU.TANH R35, R35 ;  /* 0x0000002300237308 */ /* 0x000fe20000002400 */
[----:B--2---:R-:W-:-:S05]  /*b540*/  FMNMX.FTZ R73, R24, R73, !PT ;  /* 0x0000004918497209 */ /* 0x004fca0007810000 */
[----:B------:R-:W0:Y:S02]  /*b550*/  SHFL.BFLY PT, R24, R73, 0x1, 0x1f ;  /* 0x0c201f0049187f89 */ /* 0x000e2400000e0000 */
[----:B------:R-:W2:Y:S01]  /*b560*/  MUFU.TANH R38, R38 ;  /* 0x0000002600267308 */ /* 0x000ea20000002400 */
[----:B-1----:R-:W-:Y:S02]  /*b570*/  FSEL R77, R34, -INF , P2 ;  /* 0xff800000224d7808 */ /* 0x002fe40001000000 */
[----:B------:R-:W-:-:S05]  /*b580*/  ISETP.GT.AND P2, PT, R21, 0x18, PT ;  /* 0x000000181500780c */ /* 0x000fca0003f44270 */
[----:B------:R-:W1:Y:S08]  /*b590*/  MUFU.TANH R39, R39 ;  /* 0x0000002700277308 */ /* 0x000e700000002400 */
[----:B------:R-:W3:Y:S01]  /*b5a0*/  MUFU.TANH R42, R42 ;  /* 0x0000002a002a7308 */ /* 0x000ee20000002400 */
[----:B--2---:R-:W-:Y:S02]  /*b5b0*/  FSEL R79, R38, -INF , P2 ;  /* 0xff800000264f7808 */ /* 0x004fe40001000000 */
[----:B------:R-:W-:-:S02]  /*b5c0*/  ISETP.GT.AND P2, PT, R21, 0x21, PT ;  /* 0x000000211500780c */ /* 0x000fc40003f44270 */
[----:B0-----:R-:W-:-:S03]  /*b5d0*/  FMNMX.FTZ R169, R73, R24, !PT ;  /* 0x0000001849a97209 */ /* 0x001fc60007810000 */
[----:B------:R-:W0:Y:S01]  /*b5e0*/  MUFU.TANH R43, R43 ;  /* 0x0000002b002b7308 */ /* 0x000e220000002400 */
[----:B------:R-:W-:Y:S02]  /*b5f0*/  FSEL R73, R26, -INF , P1 ;  /* 0xff8000001a497808 */ /* 0x000fe40000800000 */
[----:B------:R-:W-:Y:S01]  /*b600*/  ISETP.GT.AND P1, PT, R21, 0x9, PT ;  /* 0x000000091500780c */ /* 0x000fe20003f24270 */
[----:B------:R-:W-:Y:S01]  /*b610*/  FMUL.FTZ R20, R169, R170 ;  /* 0x000000aaa9147220 */ /* 0x000fe20000410000 */
[----:B------:R-:W-:Y:S02]  /*b620*/  FMNMX.FTZ R0, R73, R27, !PT ;  /* 0x0000001b49007209 */ /* 0x000fe40007810000 */
[----:B------:R-:W-:Y:S01]  /*b630*/  FSEL R31, R31, -INF , P1 ;  /* 0xff8000001f1f7808 */ /* 0x000fe20000800000 */
[----:B------:R-:W2:Y:S01]  /*b640*/  MUFU.TANH R46, R46 ;  /* 0x0000002e002e7308 */ /* 0x000ea20000002400 */
[----:B------:R-:W-:Y:S02]  /*b650*/  FMNMX.FTZ R0, R75, R0, !PT ;  /* 0x000000004b007209 */ /* 0x000fe40007810000 */
[----:B------:R-:W-:-:S02]  /*b660*/  ISETP.GT.AND P1, PT, R21, 0x11, PT ;  /* 0x000000111500780c */ /* 0x000fc40003f24270 */
[----:B------:R-:W-:Y:S02]  /*b670*/  FMNMX.FTZ R0, R31, R0, !PT ;  /* 0x000000001f007209 */ /* 0x000fe40007810000 */
[----:B------:R-:W-:Y:S01]  /*b680*/  FSEL R35, R35, -INF , P1 ;  /* 0xff80000023237808 */ /* 0x000fe20000800000 */
[----:B------:R-:W4:Y:S01]  /*b690*/  MUFU.TANH R47, R47 ;  /* 0x0000002f002f7308 */ /* 0x000f220000002400 */
[----:B------:R-:W-:Y:S02]  /*b6a0*/  FMNMX.FTZ R0, R77, R0, !PT ;  /* 0x000000004d007209 */ /* 0x000fe40007810000 */
[----:B------:R-:W-:Y:S02]  /*b6b0*/  ISETP.GT.AND P1, PT, R21, 0x19, PT ;  /* 0x000000191500780c */ /* 0x000fe40003f24270 */
[----:B------:R-:W-:Y:S02]  /*b6c0*/  FMNMX.FTZ R0, R35, R0, !PT ;  /* 0x0000000023007209 */ /* 0x000fe40007810000 */
[----:B-1----:R-:W-:Y:S01]  /*b6d0*/  FSEL R39, R39, -INF , P1 ;  /* 0xff80000027277808 */ /* 0x002fe20000800000 */
[----:B------:R-:W1:Y:S01]  /*b6e0*/  MUFU.TANH R50, R50 ;  /* 0x0000003200327308 */ /* 0x000e620000002400 */
[----:B------:R-:W-:-:S02]  /*b6f0*/  FMNMX.FTZ R0, R79, R0, !PT ;  /* 0x000000004f007209 */ /* 0x000fc40007810000 */
[----:B---3--:R-:W-:Y:S02]  /*b700*/  FSEL R81, R42, -INF , P3 ;  /* 0xff8000002a517808 */ /* 0x008fe40001800000 */
[----:B------:R-:W-:Y:S02]  /*b710*/  FMNMX.FTZ R0, R39, R0, !PT ;  /* 0x0000000027007209 */ /* 0x000fe40007810000 */
[----:B------:R-:W-:Y:S01]  /*b720*/  ISETP.GT.AND P1, PT, R21, 0x28, PT ;  /* 0x000000281500780c */ /* 0x000fe20003f24270 */
[----:B------:R-:W3:Y:S01]  /*b730*/  MUFU.TANH R51, R51 ;  /* 0x0000003300337308 */ /* 0x000ee20000002400 */
[----:B0-----:R-:W-:Y:S02]  /*b740*/  FSEL R43, R43, -INF , P2 ;  /* 0xff8000002b2b7808 */ /* 0x001fe40001000000 */
[----:B------:R-:W-:Y:S02]  /*b750*/  FMNMX.FTZ R0, R81, R0, !PT ;  /* 0x0000000051007209 */ /* 0x000fe40007810000 */
[----:B--2---:R-:W-:-:S02]  /*b760*/  FSEL R83, R46, -INF , P1 ;  /* 0xff8000002e537808 */ /* 0x004fc40000800000 */
[----:B------:R-:W-:Y:S01]  /*b770*/  FMNMX.FTZ R0, R43, R0, !PT ;  /* 0x000000002b007209 */ /* 0x000fe20007810000 */
[----:B------:R-:W0:Y:S01]  /*b780*/  MUFU.TANH R54, R54 ;  /* 0x0000003600367308 */ /* 0x000e220000002400 */
[----:B------:R-:W-:Y:S02]  /*b790*/  ISETP.GT.AND P3, PT, R21, 0x30, PT ;  /* 0x000000301500780c */ /* 0x000fe40003f64270 */
[----:B----4-:R-:W-:Y:S02]  /*b7a0*/  FSEL R47, R47, -INF , P4 ;  /* 0xff8000002f2f7808 */ /* 0x010fe40002000000 */
[----:B------:R-:W-:Y:S02]  /*b7b0*/  FMNMX.FTZ R0, R83, R0, !PT ;  /* 0x0000000053007209 */ /* 0x000fe40007810000 */
[----:B------:R-:W-:Y:S01]  /*b7c0*/  FSETP.NEU.FTZ.AND P2, PT, R169, -INF , PT ;  /* 0xff800000a900780b */ /* 0x000fe20003f5d000 */
[----:B------:R-:W2:Y:S01]  /*b7d0*/  MUFU.TANH R55, R55 ;  /* 0x0000003700377308 */ /* 0x000ea20000002400 */
[----:B------:R-:W-:-:S02]  /*b7e0*/  ISETP.GT.AND P1, PT, R21, 0x31, PT ;  /* 0x000000311500780c */ /* 0x000fc40003f24270 */
[----:B-1----:R-:W-:Y:S02]  /*b7f0*/  FSEL R85, R50, -INF , P3 ;  /* 0xff80000032557808 */ /* 0x002fe40001800000 */
[----:B------:R-:W-:Y:S02]  /*b800*/  FMNMX.FTZ R0, R47, R0, !PT ;  /* 0x000000002f007209 */ /* 0x000fe40007810000 */
[----:B------:R-:W-:Y:S02]  /*b810*/  FSEL R20, R20, RZ, P2 ;  /* 0x000000ff14147208 */ /* 0x000fe40001000000 */
[----:B------:R-:W-:Y:S02]  /*b820*/  ISETP.GT.AND P2, PT, R21, 0x38, PT ;  /* 0x000000381500780c */ /* 0x000fe40003f44270 */
[----:B---3--:R-:W-:Y:S01]  /*b830*/  FSEL R51, R51, -INF , P1 ;  /* 0xff80000033337808 */ /* 0x008fe20000800000 */
[--C-:B------:R-:W-:Y:S01]  /*b840*/  FFMA.FTZ R24, R59, R170, -R20.reuse ;  /* 0x000000aa3b187223 */ /* 0x100fe20000010814 */
[----:B------:R-:W-:Y:S01]  /*b850*/  FMNMX.FTZ R0, R85, R0, !PT ;  /* 0x0000000055007209 */ /* 0x000fe20007810000 */
[-CC-:B------:R-:W-:Y:S01]  /*b860*/  FFMA.FTZ R177, R61, R170.reuse, -R20.reuse ;  /* 0x000000aa3db17223 */ /* 0x180fe20000010814 */
[----:B------:R-:W-:Y:S01]  /*b870*/  ISETP.GT.AND P1, PT, R21, 0x39, PT ;  /* 0x000000391500780c */ /* 0x000fe20003f24270 */
[-CC-:B------:R-:W-:Y:S01]  /*b880*/  FFMA.FTZ R178, R29, R170.reuse, -R20.reuse ;  /* 0x000000aa1db27223 */ /* 0x180fe20000010814 */
[----:B0-----:R-:W-:Y:S01]  /*b890*/  FSEL R59, R54, -INF , P2 ;  /* 0xff800000363b7808 */ /* 0x001fe20001000000 */
[--C-:B------:R-:W-:Y:S01]  /*b8a0*/  FFMA.FTZ R25, R25, R170, -R20.reuse ;  /* 0x000000aa19197223 */ /* 0x100fe20000010814 */
[----:B------:R-:W-:Y:S01]  /*b8b0*/  FMNMX.FTZ R0, R51, R0, !PT ;  /* 0x0000000033007209 */ /* 0x000fe20007810000 */
[-CC-:B------:R-:W-:Y:S01]  /*b8c0*/  FFMA.FTZ R179, R63, R170.reuse, -R20.reuse ;  /* 0x000000aa3fb37223 */ /* 0x180fe20000010814 */
[----:B--2---:R-:W-:Y:S01]  /*b8d0*/  FSEL R55, R55, -INF , P1 ;  /* 0xff80000037377808 */ /* 0x004fe20000800000 */
        /* <DEDUP_REMOVED lines=15> */
[----:B------:R1:W2:Y:S08]  /*b9d0*/  MUFU.EX2 R87, R25 ;  /* 0x0000001900577308 */ /* 0x0002b00000000800 */
[----:B------:R-:W-:Y:S01]  /*b9e0*/  MUFU.EX2 R177, R177 ;  /* 0x000000b100b17308 */ /* 0x000fe20000000800 */
[----:B-1----:R-:W-:Y:S01]  /*b9f0*/  IMAD.MOV.U32 R25, RZ, RZ, 0x40000040 ;  /* 0x40000040ff197424 */ /* 0x002fe200078e00ff */
[----:B0-----:R-:W-:-:S04]  /*ba00*/  FMNMX.FTZ R21, R0, R21, !PT ;  /* 0x0000001500157209 */ /* 0x001fc80007810000 */
[----:B------:R-:W-:Y:S02]  /*ba10*/  R2UR UR11, R25 ;  /* 0x00000000190b72ca */ /* 0x000fe400000e0000 */
[----:B------:R-:W0:Y:S01]  /*ba20*/  MUFU.EX2 R178, R178 ;  /* 0x000000b200b27308 */ /* 0x000e220000000800 */
[----:B------:R-:W1:Y:S01]  /*ba30*/  SHFL.BFLY PT, R0, R21, 0x1, 0x1f ;  /* 0x0c201f0015007f89 */ /* 0x000e6200000e0000 */
[----:B--2---:R-:W-:Y:S01]  /*ba40*/  FADD.FTZ R228, R152, R87 ;  /* 0x0000005798e47221 */ /* 0x004fe20000010000 */
[----:B------:R-:W-:-:S05]  /*ba50*/  F2FP.F16.F32.PACK_AB R152, R87, R152 ;  /* 0x000000985798723e */ /* 0x000fca00000000ff */
        /* <DEDUP_REMOVED lines=12> */
[----:B------:R-:W-:Y:S02]  /*bb20*/  FSEL R26, R0, RZ, P1 ;  /* 0x000000ff001a7208 */ /* 0x000fe40000800000 */
[----:B------:R-:W-:Y:S01]  /*bb30*/  ISETP.NE.AND P1, PT, R70, RZ, PT ;  /* 0x000000ff4600720c */ /* 0x000fe20003f25270 */
[----:B------:R-:W-:Y:S01]  /*bb40*/  FADD.FTZ R180, R180, R179 ;  /* 0x000000b3b4b47221 */ /* 0x000fe20000010000 */
[----:B------:R-:W-:Y:S01]  /*bb50*/  LOP3.LUT R0, R56, 0x2000000, RZ, 0xfc, !PT ;  /* 0x0200000038007812 */ /* 0x000fe200078efcff */
        /* <DEDUP_REMOVED lines=20> */
[----:B------:R-:W-:Y:S01]  /*bca0*/  IMAD R20, R18, 0x1000, R0 ;  /* 0x0000100012147824 */ /* 0x000fe200078e0200 */
[----:B0-----:R-:W-:Y:S01]  /*bcb0*/  F2FP.F16.F32.PACK_AB R158, R182, R181 ;  /* 0x000000b5b69e723e */ /* 0x001fe200000000ff */
[----:B------:R-:W-:Y:S01]  /*bcc0*/  FADD.FTZ R181, R181, R180 ;  /* 0x000000b4b5b57221 */ /* 0x000fe20000010000 */
[----:B------:R-:W-:-:S02]  /*bcd0*/  @!P1 VIADD R15, R15, 0x38860 ;  /* 0x000388600f0f9836 */ /* 0x000fc40000000000 */
[C---:B------:R-:W-:Y:S01]  /*bce0*/  R2UR UR6, R20.reuse ;  /* 0x00000000140672ca */ /* 0x040fe200000e0000 */
[----:B------:R-:W0:Y:S01]  /*bcf0*/  MUFU.EX2 R200, R200 ;  /* 0x000000c800c87308 */ /* 0x000e220000000800 */
[----:B-1----:R-:W-:Y:S01]  /*bd00*/  MOV R21, 0x40000040 ;  /* 0x4000004000157802 */ /* 0x002fe20000000f00 */
[----:B------:R-:W-:Y:S02]  /*bd10*/  VIADD R24, R20, 0x80 ;  /* 0x0000008014187836 */ /* 0x000fe40000000000 */
[----:B------:R-:W-:Y:S01]  /*bd20*/  FADD.FTZ R182, R182, R181 ;  /* 0x000000b5b6b67221 */ /* 0x000fe20000010000 */
[----:B------:R-:W-:Y:S02]  /*bd30*/  @!P1 PRMT R15, RZ, 0x654, R15 ;  /* 0x00000654ff0f9816 */ /* 0x000fe4000000000f */
[----:B------:R-:W-:Y:S01]  /*bd40*/  R2UR UR7, R21 ;  /* 0x00000000150772ca */ /* 0x000fe200000e0000 */
[----:B------:R-:W-:Y:S01]  /*bd50*/  MUFU.EX2 R201, R201 ;  /* 0x000000c900c97308 */ /* 0x000fe20000000800 */
[----:B------:R-:W-:-:S07]  /*bd60*/  R2UR UR10, R24 ;  /* 0x00000000180a72ca */ /* 0x000fce00000e0000 */
[----:B------:R-:W1:Y:S01]  /*bd70*/  MUFU.EX2 R202, R202 ;  /* 0x000000ca00ca7308 */ /* 0x000e620000000800 */
[----:B0-----:R-:W-:Y:S01]  /*bd80*/  F2FP.F16.F32.PACK_AB R153, R200, R199 ;  /* 0x000000c7c899723e */ /* 0x001fe200000000ff */
[----:B------:R-:W-:-:S06]  /*bd90*/  FADD.FTZ R200, R199, R200 ;  /* 0x000000c8c7c87221 */ /* 0x000fcc0000010000 */
[----:B------:R-:W-:Y:S08]  /*bda0*/  MUFU.EX2 R203, R203 ;  /* 0x000000cb00cb7308 */ /* 0x000ff00000000800 */
[----:B------:R-:W0:Y:S01]  /*bdb0*/  MUFU.EX2 R204, R204 ;  /* 0x000000cc00cc7308 */ /* 0x000e220000000800 */
[----:B-1----:R-:W-:Y:S01]  /*bdc0*/  F2FP.F16.F32.PACK_AB R155, R202, R201 ;  /* 0x000000c9ca9b723e */ /* 0x002fe200000000ff */
[----:B------:R-:W-:Y:S01]  /*bdd0*/  BAR.SYNC.DEFER_BLOCKING 0xf, 0x100 ;  /* 0x03c4000000007b1d */ /* 0x000fe20000010000 */
[----:B------:R-:W-:-:S04]  /*bde0*/  FADD.FTZ R201, R201, R200 ;  /* 0x000000c8c9c97221 */ /* 0x000fc80000010000 */
[----:B------:R-:W-:Y:S01]  /*bdf0*/  FADD.FTZ R202, R202, R201 ;  /* 0x000000c9caca7221 */ /* 0x000fe20000010000 */
[----:B------:R-:W-:Y:S08]  /*be00*/  MUFU.EX2 R205, R205 ;  /* 0x000000cd00cd7308 */ /* 0x000ff00000000800 */
[----:B------:R-:W1:Y:S01]  /*be10*/  MUFU.EX2 R206, R206 ;  /* 0x000000ce00ce7308 */ /* 0x000e620000000800 */
[----:B0-----:R-:W-:Y:S01]  /*be20*/  F2FP.F16.F32.PACK_AB R157, R204, R203 ;  /* 0x000000cbcc9d723e */ /* 0x001fe200000000ff */
[----:B------:R-:W-:-:S04]  /*be30*/  FADD.FTZ R203, R203, R202 ;  /* 0x000000cacbcb7221 */ /* 0x000fc80000010000 */
[----:B------:R-:W-:Y:S02]  /*be40*/  FADD.FTZ R204, R204, R203 ;  /* 0x000000cbcccc7221 */ /* 0x000fe40000010000 */
[----:B------:R-:W-:Y:S01]  /*be50*/  MUFU.EX2 R183, R183 ;  /* 0x000000b700b77308 */ /* 0x000fe20000000800 */
[----:B------:R0:W-:Y:S07]  /*be60*/  STSM.16.M88.4 [R195+0x36400], R152 ;  /* 0x03640098c3007844 */ /* 0x0001ee0000000200 */
[----:B------:R-:W2:Y:S01]  /*be70*/  MUFU.EX2 R186, R186 ;  /* 0x000000ba00ba7308 */ /* 0x000ea20000000800 */
[----:B-1----:R-:W-:Y:S01]  /*be80*/  F2FP.F16.F32.PACK_AB R159, R206, R205 ;  /* 0x000000cdce9f723e */ /* 0x002fe200000000ff */
[----:B------:R-:W-:-:S04]  /*be90*/  FADD.FTZ R205, R205, R204 ;  /* 0x000000cccdcd7221 */ /* 0x000fc80000010000 */
[----:B------:R1:W-:Y:S01]  /*bea0*/  STSM.16.M88.4 [R210], R156 ;  /* 0x0000009cd2007844 */ /* 0x0003e20000000200 */
[----:B------:R-:W-:Y:S01]  /*beb0*/  FADD.FTZ R206, R206, R205 ;  /* 0x000000cdcece7221 */ /* 0x000fe20000010000 */
[----:B------:R-:W-:Y:S08]  /*bec0*/  MUFU.EX2 R196, R196 ;  /* 0x000000c400c47308 */ /* 0x000ff00000000800 */
[----:B------:R-:W3:Y:S01]  /*bed0*/  MUFU.EX2 R197, R197 ;  /* 0x000000c500c57308 */ /* 0x000ee20000000800 */
[----:B--2---:R-:W-:Y:S01]  /*bee0*/  F2FP.F16.F32.PACK_AB R160, R186, R183 ;  /* 0x000000b7baa0723e */ /* 0x004fe200000000ff */
[----:B------:R-:W-:-:S04]  /*bef0*/  FADD.FTZ R183, R183, R182 ;  /* 0x000000b6b7b77221 */ /* 0x000fc80000010000 */
[----:B------:R-:W-:Y:S01]  /*bf00*/  FADD.FTZ R183, R186, R183 ;  /* 0x000000b7bab77221 */ /* 0x000fe20000010000 */
[----:B------:R-:W-:Y:S01]  /*bf10*/  VIADD R186, R168, 0xfffffffe ;  /* 0xfffffffea8ba7836 */ /* 0x000fe20000000000 */
[----:B------:R-:W2:Y:S08]  /*bf20*/  MUFU.EX2 R207, R207 ;  /* 0x000000cf00cf7308 */ /* 0x000eb00000000800 */
[----:B------:R-:W4:Y:S01]  /*bf30*/  MUFU.EX2 R211, R211 ;  /* 0x000000d300d37308 */ /* 0x000f220000000800 */
[----:B---3--:R-:W-:Y:S01]  /*bf40*/  F2FP.F16.F32.PACK_AB R162, R197, R196 ;  /* 0x000000c4c5a2723e */ /* 0x008fe200000000ff */
[----:B------:R-:W-:-:S04]  /*bf50*/  FADD.FTZ R196, R196, R183 ;  /* 0x000000b7c4c47221 */ /* 0x000fc80000010000 */
[----:B------:R-:W-:Y:S02]  /*bf60*/  FADD.FTZ R197, R197, R196 ;  /* 0x000000c4c5c57221 */ /* 0x000fe40000010000 */
[----:B------:R-:W-:Y:S01]  /*bf70*/  MUFU.EX2 R225, R225 ;  /* 0x000000e100e17308 */ /* 0x000fe20000000800 */
[----:B--2---:R-:W-:-:S07]  /*bf80*/  FADD.FTZ R206, R207, R206 ;  /* 0x000000cecfce7221 */ /* 0x004fce0000010000 */
[----:B------:R-:W2:Y:S01]  /*bf90*/  MUFU.EX2 R226, R226 ;  /* 0x000000e200e27308 */ /* 0x000ea20000000800 */
[C---:B----4-:R-:W-:Y:S01]  /*bfa0*/  F2FP.F16.F32.PACK_AB R161, R211.reuse, R207 ;  /* 0x000000cfd3a1723e */ /* 0x050fe200000000ff */
[----:B------:R-:W-:-:S06]  /*bfb0*/  FADD.FTZ R206, R211, R206 ;  /* 0x000000ced3ce7221 */ /* 0x000fcc0000010000 */
[----:B------:R-:W3:Y:S08]  /*bfc0*/  MUFU.EX2 R198, R198 ;  /* 0x000000c600c67308 */ /* 0x000ef00000000800 */
[----:B------:R-:W4:Y:S01]  /*bfd0*/  MUFU.EX2 R172, R172 ;  /* 0x000000ac00ac7308 */ /* 0x000f220000000800 */
[----:B--2---:R-:W-:Y:S01]  /*bfe0*/  F2FP.F16.F32.PACK_AB R163, R226, R225 ;  /* 0x000000e1e2a3723e */ /* 0x004fe200000000ff */
[----:B------:R-:W-:-:S04]  /*bff0*/  FADD.FTZ R225, R225, R206 ;  /* 0x000000cee1e17221 */ /* 0x000fc80000010000 */
[----:B------:R1:W-:Y:S01]  /*c000*/  STSM.16.M88.4 [R208], R160 ;  /* 0x000000a0d0007844 */ /* 0x0003e20000000200 */
[----:B------:R-:W-:Y:S01]  /*c010*/  FADD.FTZ R226, R226, R225 ;  /* 0x000000e1e2e27221 */ /* 0x000fe20000010000 */
[----:B------:R-:W-:Y:S01]  /*c020*/  MUFU.EX2 R173, R173 ;  /* 0x000000ad00ad7308 */ /* 0x000fe20000000800 */
[----:B---3--:R-:W-:-:S07]  /*c030*/  FADD.FTZ R197, R198, R197 ;  /* 0x000000c5c6c57221 */ /* 0x008fce0000010000 */
[----:B------:R-:W2:Y:S01]  /*c040*/  MUFU.EX2 R174, R174 ;  /* 0x000000ae00ae7308 */ /* 0x000ea20000000800 */
[C---:B----4-:R-:W-:Y:S01]  /*c050*/  F2FP.F16.F32.PACK_AB R164, R172.reuse, R198 ;  /* 0x000000c6aca4723e */ /* 0x050fe200000000ff */
[----:B------:R-:W-:-:S06]  /*c060*/  FADD.FTZ R172, R172, R197 ;  /* 0x000000c5acac7221 */ /* 0x000fcc0000010000 */
[----:B------:R-:W3:Y:S08]  /*c070*/  MUFU.EX2 R227, R227 ;  /* 0x000000e300e37308 */ /* 0x000ef00000000800 */
[----:B------:R-:W4:Y:S01]  /*c080*/  MUFU.EX2 R175, R175 ;  /* 0x000000af00af7308 */ /* 0x000f220000000800 */
[----:B--2---:R-:W-:-:S07]  /*c090*/  F2FP.F16.F32.PACK_AB R166, R174, R173 ;  /* 0x000000adaea6723e */ /* 0x004fce00000000ff */
[----:B------:R-:W-:Y:S01]  /*c0a0*/  MUFU.EX2 R176, R176 ;  /* 0x000000b000b07308 */ /* 0x000fe20000000800 */
[----:B---3--:R-:W-:-:S07]  /*c0b0*/  FADD.FTZ R226, R227, R226 ;  /* 0x000000e2e3e27221 */ /* 0x008fce0000010000 */
[----:B------:R-:W2:Y:S01]  /*c0c0*/  MUFU.EX2 R21, R26 ;  /* 0x0000001a00157308 */ /* 0x000ea20000000800 */
[C---:B----4-:R-:W-:Y:S01]  /*c0d0*/  F2FP.F16.F32.PACK_AB R165, R175.reuse, R227 ;  /* 0x000000e3afa5723e */ /* 0x050fe200000000ff */
[----:B------:R-:W-:Y:S01]  /*c0e0*/  FADD.FTZ R175, R175, R226 ;  /* 0x000000e2afaf7221 */ /* 0x000fe20000010000 */
[----:B--2---:R-:W-:-:S05]  /*c0f0*/  F2FP.F16.F32.PACK_AB R167, R21, R176 ;  /* 0x000000b015a7723e */ /* 0x004fca00000000ff */
[----:B------:R1:W-:Y:S01]  /*c100*/  STSM.16.M88.4 [R209], R164 ;  /* 0x000000a4d1007844 */ /* 0x0003e20000000200 */
[----:B------:R-:W-:-:S06]  /*c110*/  WARPGROUP.ARRIVE ;  /* 0x00000000000079c5 */ /* 0x000fcc0000000000 */
[----:B------:R-:W-:Y:S03]  /*c120*/  HGMMA.64x256x16.F32 R24, R152, gdesc[UR4].tnspB, RZ, !UPT, gsb0 ;  /* 0x43e0000498187df0 */ /* 0x000fe6000c0008ff */
[----:B------:R-:W-:Y:S02]  /*c130*/  WARPGROUP.DEPBAR.LE gsb0, 0x0 ;  /* 0x00008000000079c5 */ /* 0x000fe40000010000 */
[----:B------:R-:W-:Y:S01]  /*c140*/  WARPGROUP.ARRIVE ;  /* 0x00000000000079c5 */ /* 0x000fe20000000000 */
[----:B0-----:R-:W-:Y:S02]  /*c150*/  VIADD R152, R20, 0x100 ;  /* 0x0000010014987836 */ /* 0x001fe40000000000 */
[----:B------:R-:W-:-:S15]  /*c160*/  IMAD.MOV.U32 R153, RZ, RZ, 0x40000040 ;  /* 0x40000040ff997424 */ /* 0x000fde00078e00ff */
[----:B------:R-:W-:-:S05]  /*c170*/  NOP ;  /* 0x0000000000007918 */ /* 0x000fca0000000000 */
[----:B------:R-:W-:Y:S01]  /*c180*/  HGMMA.64x256x16.F32 R24, R156, gdesc[UR8].tnspB, R24, gsb0 ;  /* 0x43e000089c187df0 */ /* 0x000fe20008000818 */
[----:B------:R-:W-:Y:S01]  /*c190*/  R2UR UR6, R152 ;  /* 0x00000000980672ca */ /* 0x000fe200000e0000 */
[----:B------:R-:W-:Y:S01]  /*c1a0*/  VIADD R152, R20, 0x180 ;  /* 0x0000018014987836 */ /* 0x000fe20000000000 */
[----:B------:R-:W-:Y:S01]  /*c1b0*/  R2UR UR7, R153 ;  /* 0x00000000990772ca */ /* 0x000fe200000e0000 */
[----:B------:R-:W-:Y:S01]  /*c1c0*/  IMAD.IADD R20, R187, 0x1, -R184 ;  /* 0x00000001bb147824 */ /* 0x000fe200078e0ab8 */
[----:B------:R-:W-:-:S03]  /*c1d0*/  MOV R153, 0x40000040 ;  /* 0x4000004000997802 */ /* 0x000fc60000000f00 */
[----:B------:R-:W-:Y:S01]  /*c1e0*/  IMAD R20, R185, 0x40, R20 ;  /* 0x00000040b9147824 */ /* 0x000fe200078e0214 */
[----:B------:R-:W-:Y:S02]  /*c1f0*/  WARPGROUP.DEPBAR.LE gsb0, 0x0 ;  /* 0x00008000000079c5 */ /* 0x000fe40000010000 */
[----:B------:R-:W-:-:S15]  /*c200*/  WARPGROUP.ARRIVE ;  /* 0x00000000000079c5 */ /* 0x000fde0000000000 */
[----:B------:R-:W-:-:S02]  /*c210*/  NOP ;  /* 0x0000000000007918 */ /* 0x000fc40000000000 */
[----:B------:R-:W-:Y:S01]  /*c220*/  HGMMA.64x256x16.F32 R24, R160, gdesc[UR4].tnspB, R24, gsb0 ;  /* 0x43e00004a0187df0 */ /* 0x000fe20008000818 */
[----:B------:R-:W-:Y:S02]  /*c230*/  R2UR UR6, R152 ;  /* 0x00000000980672ca */ /* 0x000fe400000e0000 */
[----:B------:R-:W-:Y:S02]  /*c240*/  R2UR UR7, R153 ;  /* 0x00000000990772ca */ /* 0x000fe400000e0000 */
[----:B------:R-:W-:-:S04]  /*c250*/  SHF.R.S32.HI R153, RZ, 0x1f, R20 ;  /* 0x0000001fff997819 */ /* 0x000fc80000011414 */
[----:B------:R-:W-:Y:S01]  /*c260*/  LEA.HI R153, R153, R20, RZ, 0x6 ;  /* 0x0000001499997211 */ /* 0x000fe200078f30ff */
[----:B------:R-:W-:-:S03]  /*c270*/  FADD.FTZ R20, R176, R175 ;  /* 0x000000afb0147221 */ /* 0x000fc60000010000 */
[----:B------:R-:W-:Y:S01]  /*c280*/  SHF.R.S32.HI R153, RZ, 0x6, R153 ;  /* 0x00000006ff997819 */ /* 0x000fe20000011499 */
[----:B------:R-:W-:-:S03]  /*c290*/  FADD.FTZ R20, R21, R20 ;  /* 0x0000001415147221 */ /* 0x000fc60000010000 */
[----:B------:R-:W-:-:S04]  /*c2a0*/  VIMNMX R211, RZ, R153, !PT ;  /* 0x00000099ffd37248 */ /* 0x000fc80007fe0100 */
[----:B------:R-:W-:Y:S01]  /*c2b0*/  ISETP.GE.AND P2, PT, R186, R211, PT ;  /* 0x000000d3ba00720c */ /* 0x000fe20003f46270 */
[----:B------:R-:W-:Y:S02]  /*c2c0*/  WARPGROUP.DEPBAR.LE gsb0, 0x0 ;  /* 0x00008000000079c5 */ /* 0x000fe40000010000 */
[----:B------:R-:W-:-:S06]  /*c2d0*/  WARPGROUP.ARRIVE ;  /* 0x00000000000079c5 */ /* 0x000fcc0000000000 */
        /* <DEDUP_REMOVED lines=13> */
[----:B-1----:R-:W-:Y:S06]  /*c3b0*/  @!P2 BRA `(.L_x_6959) ;  /* 0x0000003800dca947 */ /* 0x002fec0003800000 */
[----:B------:R-:W-:Y:S01]  /*c3c0*/  BSSY B0, `(.L_x_6960) ;  /* 0x00003b5000007945 */ /* 0x000fe20003800000 */
[----:B------:R-:W-:Y:S01]  /*c3d0*/  MOV R200, R171 ;  /* 0x000000ab00c87202 */ /* 0x000fe20000000f00 */
[----:B------:R-:W-:Y:S02]  /*c3e0*/  IMAD.MOV.U32 R198, RZ, RZ, R169 ;  /* 0x000000ffffc67224 */ /* 0x000fe400078e00a9 */
[----:B------:R-:W-:-:S07]  /*c3f0*/  IMAD.MOV.U32 R199, RZ, RZ, R18 ;  /* 0x000000ffffc77224 */ /* 0x000fce00078e0012 */
.L_x_6971:
[----:B------:R-:W-:-:S05]  /*c400*/  VIADD R18, R199, 0x1 ;  /* 0x00000001c7127836 */ /* 0x000fca0000000000 */
[----:B------:R-:W-:-:S04]  /*c410*/  ISETP.NE.AND P2, PT, R18, 0x2, PT ;  /* 0x000000021200780c */ /* 0x000fc80003f45270 */
[----:B------:R-:W-:Y:S02]  /*c420*/  SEL R152, RZ, 0x1, P2 ;  /* 0x00000001ff987807 */ /* 0x000fe40001000000 */
[----:B------:R-:W-:Y:S02]  /*c430*/  SEL R18, R18, RZ, P2 ;  /* 0x000000ff12127207 */ /* 0x000fe40001000000 */
[----:B------:R-:W-:Y:S01]  /*c440*/  LOP3.LUT R19, R19, R152, RZ, 0x3c, !PT ;  /* 0x0000009813137212 */ /* 0x000fe200078e3cff */
[----:B------:R-:W-:Y:S06]  /*c450*/  @!P0 BRA `(.L_x_6961) ;  /* 0x0000000000048947 */ /* 0x000fec0003800000 */
[----:B------:R-:W-:Y:S01]  /*c460*/  BPT.TRAP 0x1 ;  /* 0x000000040000795c */ /* 0x000fe20000300000 */
.L_x_6961:
[----:B------:R-:W-:Y:S01]  /*c470*/  IMAD R21, R18, 0x8, R2 ;  /* 0x0000000812157824 */ /* 0x000fe200078e0202 */
[----:B------:R-:W-:-:S04]  /*c480*/  SHF.L.U32 R204, R19, 0x1f, RZ ;  /* 0x0000001f13cc7819 */ /* 0x000fc800000006ff */
[----:B------:R0:W1:Y:S01]  /*c490*/  SYNCS.PHASECHK.TRANS64.TRYWAIT P2, [R21+URZ+0x38830], R204 ;  /* 0x038830cc150075a7 */ /* 0x000062000804017f */
[----:B------:R-:W-:Y:S05]  /*c4a0*/  @!P0 BRA `(.L_x_6962) ;  /* 0x0000000000048947 */ /* 0x000fea0003800000 */
[----:B------:R-:W-:Y:S01]  /*c4b0*/  BPT.TRAP 0x1 ;  /* 0x000000040000795c */ /* 0x000fe20000300000 */
.L_x_6962:
[----:B------:R-:W-:Y:S01]  /*c4c0*/  BSSY B2, `(.L_x_6963) ;  /* 0x0000006000027945 */ /* 0x000fe20003800000 */
[----:B------:R-:W-:Y:S01]  /*c4d0*/  LEA R196, R18, R3, 0x9 ;  /* 0x0000000312c47211 */ /* 0x000fe200078e48ff */
[----:B------:R-:W-:Y:S02]  /*c4e0*/  IMAD.MOV.U32 R197, RZ, RZ, 0x40000040 ;  /* 0x40000040ffc57424 */ /* 0x000fe400078e00ff */
[----:B-1----:R-:W-:Y:S05]  /*c4f0*/  @P2 BRA `(.L_x_6964) ;  /* 0x0000000000082947 */ /* 0x002fea0003800000 */
[----:B------:R-:W1:Y:S02]  /*c500*/  SYNCS.PHASECHK.TRANS64.TRYWAIT P2, [R21+URZ+0x38830], R204 ;  /* 0x038830cc150075a7 */ /* 0x000e64000804017f */
[----:B-1----:R-:W-:Y:S05]  /*c510*/  @!P2 BRA `(.L_x_6965) ;  /* 0x0000011400a8a947 */ /* 0x002fea0003800000 */
.L_x_6964:
[----:B------:R-:W-:Y:S05]  /*c520*/  BSYNC B2 ;  /* 0x0000000000027941 */ /* 0x000fea0003800000 */
.L_x_6963:
        /* <DEDUP_REMOVED lines=36> */
.L_x_6966:
[----:B------:R2:W3:Y:S01]  /*c770*/  SYNCS.PHASECHK.TRANS64.TRYWAIT P2, [R21+URZ+0x38850], R204 ;  /* 0x038850cc150075a7 */ /* 0x0004e2000804017f */
[----:B------:R-:W-:Y:S05]  /*c780*/  @!P0 BRA `(.L_x_6967) ;  /* 0x0000000000048947 */ /* 0x000fea0003800000 */
[----:B------:R-:W-:Y:S01]  /*c790*/  BPT.TRAP 0x1 ;  /* 0x000000040000795c */ /* 0x000fe20000300000 */
.L_x_6967:
[----:B------:R-:W-:Y:S04]  /*c7a0*/  BSSY B2, `(.L_x_6968) ;  /* 0x0000004000027945 */ /* 0x000fe80003800000 */
[----:B---3--:R-:W-:Y:S05]  /*c7b0*/  @P2 BRA `(.L_x_6969) ;  /* 0x0000000000082947 */ /* 0x008fea0003800000 */
[----:B------:R-:W3:Y:S02]  /*c7c0*/  SYNCS.PHASECHK.TRANS64.TRYWAIT P2, [R21+URZ+0x38850], R204 ;  /* 0x038850cc150075a7 */ /* 0x000ee4000804017f */
[----:B---3--:R-:W-:Y:S05]  /*c7d0*/  @!P2 BRA `(.L_x_6970) ;  /* 0x00000114000ca947 */ /* 0x008fea0003800000 */
.L_x_6969:
[----:B------:R-:W-:Y:S05]  /*c7e0*/  BSYNC B2 ;  /* 0x0000000000027941 */ /* 0x000fea0003800000 */
.L_x_6968:
[----:B------:R-:W-:Y:S01]  /*c7f0*/  IMAD R202, R18, 0x1000, R14 ;  /* 0x0000100012ca7824 */ /* 0x000fe200078e020e */
[----:B------:R-:W-:Y:S01]  /*c800*/  R2UR UR4, R6 ;  /* 0x00000000060472ca */ /* 0x000fe200000e0000 */
[----:B------:R-:W-:Y:S01]  /*c810*/  IMAD.MOV.U32 R203, RZ, RZ, 0x40000040 ;  /* 0x40000040ffcb7424 */ /* 0x000fe200078e00ff */
[----:B------:R-:W-:Y:S01]  /*c820*/  R2UR UR5, R7 ;  /* 0x00000000070572ca */ /* 0x000fe200000e0000 */
[----:B------:R-:W-:Y:S01]  /*c830*/  WARPGROUP.ARRIVE ;  /* 0x00000000000079c5 */ /* 0x000fe20000000000 */
[----:B------:R-:W-:Y:S01]  /*c840*/  R2UR UR6, R202 ;  /* 0x00000000ca0672ca */ /* 0x000fe200000e0000 */
[----:B------:R-:W-:Y:S01]  /*c850*/  IMAD.MOV.U32 R197, RZ, RZ, 0x40000040 ;  /* 0x40000040ffc57424 */ /* 0x000fe200078e00ff */
[----:B------:R-:W-:-:S03]  /*c860*/  R2UR UR7, R203 ;  /* 0x00000000cb0772ca */ /* 0x000fc600000e0000 */
[----:B------:R-:W4:Y:S01]  /*c870*/  S2R R201, SR_TID.X ;  /* 0x0000000000c97919 */ /* 0x000f220000002100 */
[----:B------:R-:W-:Y:S01]  /*c880*/  IADD3 R196, R6, 0x2, RZ ;  /* 0x0000000206c47810 */ /* 0x000fe20007ffe0ff */
[----:B------:R-:W-:Y:S01]  /*c890*/  IMAD.MOV.U32 R205, RZ, RZ, 0x40000040 ;  /* 0x40000040ffcd7424 */ /* 0x000fe200078e00ff */
[----:B------:R-:W-:Y:S01]  /*c8a0*/  IADD3 R203, R202, 0x800, RZ ;  /* 0x00000800cacb7810 */ /* 0x000fe20007ffe0ff */
[----:B------:R-:W-:Y:S02]  /*c8b0*/  VIADD R206, R6, 0x800 ;  /* 0x0000080006ce7836 */ /* 0x000fe40000000000 */
[----:B------:R-:W-:-:S04]  /*c8c0*/  IMAD.MOV.U32 R207, RZ, RZ, 0x40000040 ;  /* 0x40000040ffcf7424 */ /* 0x000fc800078e00ff */
        /* <DEDUP_REMOVED lines=162> */
[----:B------:R-:W4:Y:S01]  /*d2f0*/  SHFL.IDX PT, R196, R201, RZ, 0x1f ;  /* 0x00001fffc9c47589 */ /* 0x000f2200000e0000 */
[----:B------:R-:W-:Y:S01]  /*d300*/  IMAD.MOV.U32 R197, RZ, RZ, 0x4 ;  /* 0x00000004ffc57424 */ /* 0x000fe200078e00ff */
[----:B----4-:R-:W-:-:S04]  /*d310*/  ISETP.GT.AND P2, PT, R196, 0x7f, PT ;  /* 0x0000007fc400780c */ /* 0x010fc80003f44270 */
        /* <DEDUP_REMOVED lines=90> */
[----:B------:R-:W-:Y:S02]  /*d8c0*/  R2UR UR7, R205 ;  /* 0x00000000cd0772ca */ /* 0x000fe400000e0000 */
[----:B------:R-:W-:Y:S02]  /*d8d0*/  MOV R205, 0x40000040 ;  /* 0x4000004000cd7802 */ /* 0x000fe40000000f00 */
        /* <DEDUP_REMOVED lines=72> */
[----:B------:R-:W-:Y:S02]  /*dd60*/  R2UR UR7, R205 ;  /* 0x00000000cd0772ca */ /* 0x000fe400000e0000 */
[----:B------:R-:W-:Y:S02]  /*dd70*/  MOV R205, 0x40000040 ;  /* 0x4000004000cd7802 */ /* 0x000fe40000000f00 */
        /* <DEDUP_REMOVED lines=29> */
[----:B------:R-:W-:-:S04]  /*df50*/  LOP3.LUT R197, R197, 0x1e00, RZ, 0xc0, !PT ;  /* 0x00001e00c5c57812 */ /* 0x000fc800078ec0ff */
[CC--:B------:R-:W-:Y:S02]  /*df60*/  IADD3 R196, R203.reuse, R197.reuse, R6 ;  /* 0x000000c5cbc47210 */ /* 0x0c0fe40007ffe006 */
[----:B------:R-:W-:Y:S01]  /*df70*/  IADD3 R202, R203, R197, R202 ;  /* 0x000000c5cbca7210 */ /* 0x000fe20007ffe0ca */
[----:B------:R-:W-:Y:S02]  /*df80*/  IMAD.MOV.U32 R197, RZ, RZ, 0x40000040 ;  /* 0x40000040ffc57424 */ /* 0x000fe400078e00ff */
[----:B------:R-:W-:Y:S01]  /*df90*/  IMAD.MOV.U32 R203, RZ, RZ, 0x40000040 ;  /* 0x40000040ffcb7424 */ /* 0x000fe200078e00ff */
[----:B------:R-:W-:Y:S02]  /*dfa0*/  WARPGROUP.DEPBAR.LE gsb0, 0x0 ;  /* 0x00008000000079c5 */ /* 0x000fe40000010000 */
[----:B------:R-:W-:-:S06]  /*dfb0*/  WARPGROUP.ARRIVE ;  /* 0x00000000000079c5 */ /* 0x000fcc0000000000 */
        /* <DEDUP_REMOVED lines=10> */
[----:B------:R-:W-:Y:S01]  /*e060*/  ULDC UR4, c[0x0][0xad0] ;  /* 0x0002b40000047ab9 */ /* 0x000fe20000000800 */
[----:B------:R-:W-:Y:S01]  /*e070*/  R2UR UR7, R197 ;  /* 0x00000000c50772ca */ /* 0x000fe200000e0000 */
[----:B------:R-:W-:Y:S01]  /*e080*/  ULDC UR5, c[0x0][0xa80] ;  /* 0x0002a00000057ab9 */ /* 0x000fe20000000800 */
[----:B------:R-:W-:Y:S01]  /*e090*/  R2UR UR6, R196 ;  /* 0x00000000c40672ca */ /* 0x000fe200000e0000 */
[----:B------:R-:W-:Y:S02]  /*e0a0*/  WARPGROUP.DEPBAR.LE gsb0, 0x0 ;  /* 0x00008000000079c5 */ /* 0x000fe40000010000 */
[----:B------:R-:W-:Y:S01]  /*e0b0*/  FMUL.FTZ R206, R156, UR4 ;  /* 0x000000049cce7c20 */ /* 0x000fe20008410000 */
[----:B------:R-:W-:Y:S01]  /*e0c0*/  FMUL.FTZ R156, R157, UR4 ;  /* 0x000000049d9c7c20 */ /* 0x000fe20008410000 */
[----:B------:R-:W-:Y:S01]  /*e0d0*/  MOV R157, 0xffffffc0 ;  /* 0xffffffc0009d7802 */ /* 0x000fe20000000f00 */
[----:B------:R-:W-:Y:S01]  /*e0e0*/  FMUL.FTZ R207, R152, UR4 ;  /* 0x0000000498cf7c20 */ /* 0x000fe20008410000 */
[----:B------:R-:W-:Y:S01]  /*e0f0*/  FMUL.FTZ R225, R153, UR4 ;  /* 0x0000000499e17c20 */ /* 0x000fe20008410000 */
[----:B------:R-:W-:Y:S01]  /*e100*/  FMUL.FTZ R153, R160, UR4 ;  /* 0x00000004a0997c20 */ /* 0x000fe20008410000 */
[----:B------:R-:W-:Y:S01]  /*e110*/  FMUL.FTZ R197, R154, UR4 ;  /* 0x000000049ac57c20 */ /* 0x000fe20008410000 */
[----:B------:R-:W-:-:S02]  /*e120*/  IMAD R160, R186, R157, 0x1 ;  /* 0x00000001baa07424 */ /* 0x000fc400078e029d */
[----:B------:R-:W-:Y:S01]  /*e130*/  FMUL.FTZ R154, R161, UR4 ;  /* 0x00000004a19a7c20 */ /* 0x000fe20008410000 */
[----:B------:R-:W0:Y:S01]  /*e140*/  MUFU.TANH R207, R207 ;  /* 0x000000cf00cf7308 */ /* 0x000e220000002400 */
[----:B------:R-:W-:Y:S01]  /*e150*/  FMUL.FTZ R161, R165, UR4 ;  /* 0x00000004a5a17c20 */ /* 0x000fe20008410000 */
[----:B------:R-:W-:Y:S02]  /*e160*/  IMAD R160, R185, 0x40, R160 ;  /* 0x00000040b9a07824 */ /* 0x000fe400078e02a0 */
[----:B------:R-:W-:Y:S01]  /*e170*/  FMUL.FTZ R157, R169, UR4 ;  /* 0x00000004a99d7c20 */ /* 0x000fe20008410000 */
[----:B------:R-:W-:Y:S01]  /*e180*/  FMUL.FTZ R152, R164, UR4 ;  /* 0x00000004a4987c20 */ /* 0x000fe20008410000 */
[----:B------:R-:W-:Y:S01]  /*e190*/  FMUL.FTZ R164, R168, UR4 ;  /* 0x00000004a8a47c20 */ /* 0x000fe20008410000 */
[----:B------:R-:W-:Y:S01]  /*e1a0*/  FMUL.FTZ R201, R173, UR4 ;  /* 0x00000004adc97c20 */ /* 0x000fe20008410000 */
[----:B------:R-:W-:Y:S01]  /*e1b0*/  IADD3 R165, -R184, R160, R187 ;  /* 0x000000a0b8a57210 */ /* 0x000fe20007ffe1bb */
[----:B------:R-:W1:Y:S01]  /*e1c0*/  MUFU.TANH R225, R225 ;  /* 0x000000e100e17308 */ /* 0x000e620000002400 */
[----:B------:R-:W-:Y:S01]  /*e1d0*/  FMUL.FTZ R160, R172, UR4 ;  /* 0x00000004aca07c20 */ /* 0x000fe20008410000 */
[----:B------:R-:W-:Y:S01]  /*e1e0*/  FMUL.FTZ R176, R176, UR4 ;  /* 0x00000004b0b07c20 */ /* 0x000fe20008410000 */
[----:B------:R-:W-:Y:S01]  /*e1f0*/  IADD3 R169, R190, R165, -R192 ;  /* 0x000000a5bea97210 */ /* 0x000fe20007ffe8c0 */
[----:B------:R-:W-:Y:S01]  /*e200*/  FMUL.FTZ R162, R162, UR4 ;  /* 0x00000004a2a27c20 */ /* 0x000fe20008410000 */
[----:B------:R-:W-:Y:S01]  /*e210*/  FMUL.FTZ R202, R166, UR4 ;  /* 0x00000004a6ca7c20 */ /* 0x000fe20008410000 */
[----:B------:R-:W-:Y:S01]  /*e220*/  FMUL.FTZ R171, R171, UR4 ;  /* 0x00000004abab7c20 */ /* 0x000fe20008410000 */
[C---:B------:R-:W-:Y:S01]  /*e230*/  ISETP.GT.AND P2, PT, R169.reuse, RZ, PT ;  /* 0x000000ffa900720c */ /* 0x040fe20003f44270 */
[----:B------:R-:W2:Y:S01]  /*e240*/  MUFU.TANH R206, R206 ;  /* 0x000000ce00ce7308 */ /* 0x000ea20000002400 */
[----:B------:R-:W-:Y:S01]  /*e250*/  ISETP.GT.AND P3, PT, R169, 0x1, PT ;  /* 0x00000001a900780c */ /* 0x000fe20003f64270 */
[----:B------:R-:W-:Y:S01]  /*e260*/  FMUL.FTZ R204, R174, UR4 ;  /* 0x00000004aecc7c20 */ /* 0x000fe20008410000 */
[----:B0-----:R-:W-:Y:S01]  /*e270*/  FSEL R207, R207, -INF , P2 ;  /* 0xff800000cfcf7808 */ /* 0x001fe20001000000 */
[----:B------:R-:W-:Y:S01]  /*e280*/  FMUL.FTZ R205, R175, UR4 ;  /* 0x00000004afcd7c20 */ /* 0x000fe20008410000 */
[----:B------:R-:W-:Y:S01]  /*e290*/  ISETP.GT.AND P4, PT, R169, 0x8, PT ;  /* 0x00000008a900780c */ /* 0x000fe20003f84270 */
[----:B------:R-:W-:Y:S01]  /*e2a0*/  FMUL.FTZ R178, R178, UR4 ;  /* 0x00000004b2b27c20 */ /* 0x000fe20008410000 */
[----:B------:R-:W-:Y:S01]  /*e2b0*/  FMNMX.FTZ R168, R207, R198, !PT ;  /* 0x000000c6cfa87209 */ /* 0x000fe20007810000 */
[----:B------:R-:W0:Y:S01]  /*e2c0*/  MUFU.TANH R156, R156 ;  /* 0x0000009c009c7308 */ /* 0x000e220000002400 */
[----:B-1----:R-:W-:Y:S01]  /*e2d0*/  FSEL R225, R225, -INF , P3 ;  /* 0xff800000e1e17808 */ /* 0x002fe20001800000 */
[----:B------:R-:W-:Y:S01]  /*e2e0*/  FMUL.FTZ R227, R179, UR4 ;  /* 0x00000004b3e37c20 */ /* 0x000fe20008410000 */
[----:B------:R-:W-:Y:S01]  /*e2f0*/  ISETP.GT.AND P2, PT, R169, 0x9, PT ;  /* 0x00000009a900780c */ /* 0x000fe20003f44270 */
[----:B------:R-:W-:Y:S01]  /*e300*/  FMUL.FTZ R228, R182, UR4 ;  /* 0x00000004b6e47c20 */ /* 0x000fe20008410000 */
[----:B------:R-:W-:Y:S01]  /*e310*/  FMNMX.FTZ R173, R225, R168, !PT ;  /* 0x000000a8e1ad7209 */ /* 0x000fe20007810000 */
[----:B------:R-:W-:Y:S01]  /*e320*/  FMUL.FTZ R229, R183, UR4 ;  /* 0x00000004b7e57c20 */ /* 0x000fe20008410000 */
[----:B------:R-:W-:Y:S01]  /*e330*/  ISETP.GT.AND P3, PT, R169, 0x10, PT ;  /* 0x00000010a900780c */ /* 0x000fe20003f64270 */
[----:B------:R-:W1:Y:S01]  /*e340*/  MUFU.TANH R153, R153 ;  /* 0x0000009900997308 */ /* 0x000e620000002400 */
[----:B--2---:R-:W-:-:S07]  /*e350*/  FSEL R206, R206, -INF , P4 ;  /* 0xff800000cece7808 */ /* 0x004fce0002000000 */
[----:B------:R-:W2:Y:S01]  /*e360*/  MUFU.TANH R154, R154 ;  /* 0x0000009a009a7308 */ /* 0x000ea20000002400 */
[----:B0-----:R-:W-:Y:S02]  /*e370*/  FSEL R165, R156, -INF , P2 ;  /* 0xff8000009ca57808 */ /* 0x001fe40001000000 */
[----:B------:R-:W-:Y:S02]  /*e380*/  FMNMX.FTZ R156, R206, R173, !PT ;  /* 0x000000adce9c7209 */ /* 0x000fe40007810000 */
[----:B------:R-:W-:Y:S02]  /*e390*/  ISETP.GT.AND P2, PT, R169, 0x11, PT ;  /* 0x00000011a900780c */ /* 0x000fe40003f44270 */
[----:B------:R-:W-:Y:S01]  /*e3a0*/  FMNMX.FTZ R156, R165, R156, !PT ;  /* 0x0000009ca59c7209 */ /* 0x000fe20007810000 */
[----:B------:R-:W0:Y:S01]  /*e3b0*/  MUFU.TANH R152, R152 ;  /* 0x0000009800987308 */ /* 0x000e220000002400 */
[----:B-1----:R-:W-:Y:S02]  /*e3c0*/  FSEL R173, R153, -INF , P3 ;  /* 0xff80000099ad7808 */ /* 0x002fe40001800000 */
[----:B------:R-:W-:-:S02]  /*e3d0*/  ISETP.GT.AND P3, PT, R169, 0x18, PT ;  /* 0x00000018a900780c */ /* 0x000fc40003f64270 */
[----:B------:R-:W-:-:S03]  /*e3e0*/  FMNMX.FTZ R203, R173, R156, !PT ;  /* 0x0000009cadcb7209 */ /* 0x000fc60007810000 */
[----:B------:R-:W1:Y:S01]  /*e3f0*/  MUFU.TANH R161, R161 ;  /* 0x000000a100a17308 */ /* 0x000e620000002400 */
[----:B--2---:R-:W-:Y:S01]  /*e400*/  FSEL R168, R154, -INF , P2 ;  /* 0xff8000009aa87808 */ /* 0x004fe20001000000 */
[----:B------:R-:W-:Y:S01]  /*e410*/  FMUL.FTZ R154, R177, UR4 ;  /* 0x00000004b19a7c20 */ /* 0x000fe20008410000 */
[----:B------:R-:W-:Y:S02]  /*e420*/  ISETP.GT.AND P2, PT, R169, 0x19, PT ;  /* 0x00000019a900780c */ /* 0x000fe40003f44270 */
[----:B------:R-:W-:-:S03]  /*e430*/  FMNMX.FTZ R203, R168, R203, !PT ;  /* 0x000000cba8cb7209 */ /* 0x000fc60007810000 */
[----:B------:R-:W2:Y:S01]  /*e440*/  MUFU.TANH R164, R164 ;  /* 0x000000a400a47308 */ /* 0x000ea20000002400 */
[----:B0-----:R-:W-:Y:S01]  /*e450*/  FSEL R172, R152, -INF , P3 ;  /* 0xff80000098ac7808 */ /* 0x001fe20001800000 */
[----:B------:R-:W-:Y:S01]  /*e460*/  FMUL.FTZ R152, R180, UR4 ;  /* 0x00000004b4987c20 */ /* 0x000fe20008410000 */
[----:B------:R-:W-:Y:S02]  /*e470*/  ISETP.GT.AND P3, PT, R169, 0x20, PT ;  /* 0x00000020a900780c */ /* 0x000fe40003f64270 */
[----:B------:R-:W-:Y:S01]  /*e480*/  FMNMX.FTZ R156, R172, R203, !PT ;  /* 0x000000cbac9c7209 */ /* 0x000fe20007810000 */
[----:B------:R-:W-:Y:S02]  /*e490*/  FMUL.FTZ R203, R170, UR4 ;  /* 0x00000004aacb7c20 */ /* 0x000fe40008410000 */
[----:B------:R-:W0:Y:S01]  /*e4a0*/  MUFU.TANH R157, R157 ;  /* 0x0000009d009d7308 */ /* 0x000e220000002400 */
[----:B-1----:R-:W-:Y:S02]  /*e4b0*/  FSEL R161, R161, -INF , P2 ;  /* 0xff800000a1a17808 */ /* 0x002fe40001000000 */
[----:B------:R-:W-:-:S02]  /*e4c0*/  ISETP.GT.AND P2, PT, R169, 0x21, PT ;  /* 0x00000021a900780c */ /* 0x000fc40003f44270 */
[----:B------:R-:W-:-:S03]  /*e4d0*/  FMNMX.FTZ R177, R161, R156, !PT ;  /* 0x0000009ca1b17209 */ /* 0x000fc60007810000 */
[----:B------:R-:W1:Y:S01]  /*e4e0*/  MUFU.TANH R160, R160 ;  /* 0x000000a000a07308 */ /* 0x000e620000002400 */
[----:B--2---:R-:W-:Y:S02]  /*e4f0*/  FSEL R164, R164, -INF , P3 ;  /* 0xff800000a4a47808 */ /* 0x004fe40001800000 */
[----:B------:R-:W-:Y:S02]  /*e500*/  ISETP.GT.AND P3, PT, R169, 0x28, PT ;  /* 0x00000028a900780c */ /* 0x000fe40003f64270 */
[----:B------:R-:W-:Y:S01]  /*e510*/  FMNMX.FTZ R156, R164, R177, !PT ;  /* 0x000000b1a49c7209 */ /* 0x000fe20007810000 */
[----:B------:R-:W-:Y:S02]  /*e520*/  FMUL.FTZ R177, R181, UR4 ;  /* 0x00000004b5b17c20 */ /* 0x000fe40008410000 */
[----:B------:R-:W2:Y:S01]  /*e530*/  MUFU.TANH R201, R201 ;  /* 0x000000c900c97308 */ /* 0x000ea20000002400 */
[----:B0-----:R-:W-:Y:S02]  /*e540*/  FSEL R157, R157, -INF , P2 ;  /* 0xff8000009d9d7808 */ /* 0x001fe40001000000 */
[----:B------:R-:W-:-:S02]  /*e550*/  ISETP.GT.AND P2, PT, R169, 0x29, PT ;  /* 0x00000029a900780c */ /* 0x000fc40003f44270 */
[----:B------:R-:W-:-:S03]  /*e560*/  FMNMX.FTZ R181, R157, R156, !PT ;  /* 0x0000009c9db57209 */ /* 0x000fc60007810000 */
[----:B------:R0:W3:Y:S01]  /*e570*/  MUFU.TANH R153, R176 ;  /* 0x000000b000997308 */ /* 0x0000e20000002400 */
[----:B-1----:R-:W-:Y:S02]  /*e580*/  FSEL R160, R160, -INF , P3 ;  /* 0xff800000a0a07808 */ /* 0x002fe40001800000 */
[----:B------:R-:W-:Y:S02]  /*e590*/  ISETP.GT.AND P3, PT, R169, 0x30, PT ;  /* 0x00000030a900780c */ /* 0x000fe40003f64270 */
[----:B------:R-:W-:-:S03]  /*e5a0*/  FMNMX.FTZ R181, R160, R181, !PT ;  /* 0x000000b5a0b57209 */ /* 0x000fc60007810000 */
[----:B------:R-:W1:Y:S01]  /*e5b0*/  MUFU.TANH R154, R154 ;  /* 0x0000009a009a7308 */ /* 0x000e620000002400 */
[----:B--2---:R-:W-:Y:S01]  /*e5c0*/  FSEL R156, R201, -INF , P2 ;  /* 0xff800000c99c7808 */ /* 0x004fe20001000000 */
[----:B0-----:R-:W-:Y:S01]  /*e5d0*/  FMUL.FTZ R176, R155, UR4 ;  /* 0x000000049bb07c20 */ /* 0x001fe20008410000 */
[----:B------:R-:W-:Y:S02]  /*e5e0*/  ISETP.GT.AND P2, PT, R169, 0x31, PT ;  /* 0x00000031a900780c */ /* 0x000fe40003f44270 */
[----:B------:R-:W-:Y:S01]  /*e5f0*/  FMNMX.FTZ R180, R156, R181, !PT ;  /* 0x000000b59cb47209 */ /* 0x000fe20007810000 */
[----:B------:R-:W-:Y:S02]  /*e600*/  FMUL.FTZ R181, R158, UR4 ;  /* 0x000000049eb57c20 */ /* 0x000fe40008410000 */
[----:B------:R-:W0:Y:S01]  /*e610*/  MUFU.TANH R152, R152 ;  /* 0x0000009800987308 */ /* 0x000e220000002400 */
[----:B---3--:R-:W-:Y:S02]  /*e620*/  FSEL R155, R153, -INF , P3 ;  /* 0xff800000999b7808 */ /* 0x008fe40001800000 */
[----:B------:R-:W-:-:S02]  /*e630*/  ISETP.GT.AND P3, PT, R169, 0x38, PT ;  /* 0x00000038a900780c */ /* 0x000fc40003f64270 */
[----:B------:R-:W-:Y:S01]  /*e640*/  FMNMX.FTZ R153, R155, R180, !PT ;  /* 0x000000b49b997209 */ /* 0x000fe20007810000 */
[----:B------:R-:W-:Y:S02]  /*e650*/  FMUL.FTZ R180, R159, UR4 ;  /* 0x000000049fb47c20 */ /* 0x000fe40008410000 */
[----:B------:R-:W2:Y:S01]  /*e660*/  MUFU.TANH R177, R177 ;  /* 0x000000b100b17308 */ /* 0x000ea20000002400 */
[----:B-1----:R-:W-:Y:S02]  /*e670*/  FSEL R154, R154, -INF , P2 ;  /* 0xff8000009a9a7808 */ /* 0x002fe40001000000 */
[C---:B------:R-:W-:Y:S01]  /*e680*/  ISETP.GT.AND P2, PT, R169.reuse, 0x39, PT ;  /* 0x00000039a900780c */ /* 0x040fe20003f44270 */
[----:B------:R-:W-:Y:S01]  /*e690*/  VIADD R169, R169, 0x8 ;  /* 0x00000008a9a97836 */ /* 0x000fe20000000000 */
[----:B------:R-:W-:-:S03]  /*e6a0*/  FMNMX.FTZ R201, R154, R153, !PT ;  /* 0x000000999ac97209 */ /* 0x000fc60007810000 */
[----:B------:R-:W-:Y:S01]  /*e6b0*/  MUFU.TANH R197, R197 ;  /* 0x000000c500c57308 */ /* 0x000fe20000002400 */
[----:B0-----:R-:W-:Y:S02]  /*e6c0*/  FSEL R152, R152, -INF , P3 ;  /* 0xff80000098987808 */ /* 0x001fe40001800000 */
[----:B------:R-:W-:Y:S02]  /*e6d0*/  ISETP.GT.AND P3, PT, R169, RZ, PT ;  /* 0x000000ffa900720c */ /* 0x000fe40003f64270 */
[----:B------:R-:W-:Y:S01]  /*e6e0*/  FMNMX.FTZ R158, R152, R201, !PT ;  /* 0x000000c9989e7209 */ /* 0x000fe20007810000 */
[----:B------:R-:W-:Y:S01]  /*e6f0*/  FMUL.FTZ R201, R167, UR4 ;  /* 0x00000004a7c97c20 */ /* 0x000fe20008410000 */
[----:B------:R-:W-:Y:S01]  /*e700*/  ISETP.GT.AND P4, PT, R169, 0x10, PT ;  /* 0x00000010a900780c */ /* 0x000fe20003f84270 */
[----:B------:R-:W0:Y:S01]  /*e710*/  MUFU.TANH R180, R180 ;  /* 0x000000b400b47308 */ /* 0x000e220000002400 */
[----:B--2---:R-:W-:Y:S01]  /*e720*/  FSEL R153, R177, -INF , P2 ;  /* 0xff800000b1997808 */ /* 0x004fe20001000000 */
[----:B------:R-:W-:Y:S01]  /*e730*/  FMUL.FTZ R177, R163, UR4 ;  /* 0x00000004a3b17c20 */ /* 0x000fe20008410000 */
[----:B------:R-:W-:-:S02]  /*e740*/  ISETP.GT.AND P2, PT, R169, 0x9, PT ;  /* 0x00000009a900780c */ /* 0x000fc40003f44270 */
[----:B------:R-:W-:Y:S02]  /*e750*/  FMNMX.FTZ R158, R153, R158, !PT ;  /* 0x0000009e999e7209 */ /* 0x000fe40007810000 */
[C---:B------:R-:W-:Y:S01]  /*e760*/  ISETP.GT.AND P6, PT, R169.reuse, 0x1, PT ;  /* 0x00000001a900780c */ /* 0x040fe20003fc4270 */
[----:B------:R-:W1:Y:S01]  /*e770*/  MUFU.TANH R162, R162 ;  /* 0x000000a200a27308 */ /* 0x000e620000002400 */
[----:B------:R-:W-:Y:S01]  /*e780*/  ISETP.GT.AND P5, PT, R169, 0x8, PT ;  /* 0x00000008a900780c */ /* 0x000fe20003fa4270 */
[----:B------:R-:W2:Y:S06]  /*e790*/  SHFL.BFLY PT, R159, R158, 0x2, 0x1f ;  /* 0x0c401f009e9f7f89 */ /* 0x000eac00000e0000 */
[----:B------:R-:W3:Y:S01]  /*e7a0*/  MUFU.TANH R176, R176 ;  /* 0x000000b000b07308 */ /* 0x000ee20000002400 */
[----:B0-----:R-:W-:-:S02]  /*e7b0*/  FSEL R167, R180, -INF , P2 ;  /* 0xff800000b4a77808 */ /* 0x001fc40001000000 */
[----:B------:R-:W-:-:S05]  /*e7c0*/  ISETP.GT.AND P2, PT, R169, 0x20, PT ;  /* 0x00000020a900780c */ /* 0x000fca0003f44270 */
[----:B------:R-:W0:Y:S01]  /*e7d0*/  MUFU.TANH R181, R181 ;  /* 0x000000b500b57308 */ /* 0x000e220000002400 */
[----:B-1----:R-:W-:Y:S02]  /*e7e0*/  FSEL R163, R162, -INF , P4 ;  /* 0xff800000a2a37808 */ /* 0x002fe40002000000 */
[----:B------:R-:W-:-:S05]  /*e7f0*/  ISETP.GT.AND P4, PT, R169, 0x21, PT ;  /* 0x00000021a900780c */ /* 0x000fca0003f84270 */
[----:B------:R-:W1:Y:S01]  /*e800*/  MUFU.TANH R177, R177 ;  /* 0x000000b100b17308 */ /* 0x000e620000002400 */
[----:B--2---:R-:W-:Y:S02]  /*e810*/  FMNMX.FTZ R170, R158, R159, !PT ;  /* 0x0000009f9eaa7209 */ /* 0x004fe40007810000 */
[----:B------:R-:W-:Y:S02]  /*e820*/  FSEL R158, R197, -INF , P3 ;  /* 0xff800000c59e7808 */ /* 0x000fe40001800000 */
[----:B------:R-:W-:Y:S01]  /*e830*/  ISETP.GT.AND P3, PT, R169, 0x11, PT ;  /* 0x00000011a900780c */ /* 0x000fe20003f64270 */
[----:B------:R-:W2:Y:S02]  /*e840*/  SHFL.BFLY PT, R175, R170, 0x1, 0x1f ;  /* 0x0c201f00aaaf7f89 */ /* 0x000ea400000e0000 */
[----:B------:R-:W4:Y:S01]  /*e850*/  MUFU.TANH R203, R203 ;  /* 0x000000cb00cb7308 */ /* 0x000f220000002400 */
[----:B---3--:R-:W-:Y:S02]  /*e860*/  FSEL R159, R176, -INF , P6 ;  /* 0xff800000b09f7808 */ /* 0x008fe40003000000 */
[----:B0-----:R-:W-:-:S02]  /*e870*/  FSEL R166, R181, -INF , P5 ;  /* 0xff800000b5a67808 */ /* 0x001fc40002800000 */
[C---:B------:R-:W-:Y:S02]  /*e880*/  ISETP.GT.AND P6, PT, R169.reuse, 0x18, PT ;  /* 0x00000018a900780c */ /* 0x040fe40003fc4270 */
[----:B------:R-:W-:Y:S01]  /*e890*/  ISETP.GT.AND P5, PT, R169, 0x19, PT ;  /* 0x00000019a900780c */ /* 0x000fe20003fa4270 */
[----:B------:R-:W0:Y:S01]  /*e8a0*/  MUFU.TANH R202, R202 ;  /* 0x000000ca00ca7308 */ /* 0x000e220000002400 */
[----:B-1----:R-:W-:Y:S02]  /*e8b0*/  FSEL R162, R177, -INF , P3 ;  /* 0xff800000b1a27808 */ /* 0x002fe40001800000 */
[----:B------:R-:W-:Y:S02]  /*e8c0*/  ISETP.GT.AND P3, PT, R169, 0x28, PT ;  /* 0x00000028a900780c */ /* 0x000fe40003f64270 */
[----:B------:R-:W-:-:S03]  /*e8d0*/  FMNMX.FTZ R174, R158, R200, !PT ;  /* 0x000000c89eae7209 */ /* 0x000fc60007810000 */
[----:B------:R-:W1:Y:S01]  /*e8e0*/  MUFU.TANH R201, R201 ;  /* 0x000000c900c97308 */ /* 0x000e620000002400 */
[----:B----4-:R-:W-:Y:S02]  /*e8f0*/  FSEL R197, R203, -INF , P2 ;  /* 0xff800000cbc57808 */ /* 0x010fe40001000000 */
[----:B------:R-:W-:-:S05]  /*e900*/  ISETP.GT.AND P2, PT, R169, 0x31, PT ;  /* 0x00000031a900780c */ /* 0x000fca0003f44270 */
[----:B------:R-:W3:Y:S01]  /*e910*/  MUFU.TANH R171, R171 ;  /* 0x000000ab00ab7308 */ /* 0x000ee20000002400 */
[----:B0-----:R-:W-:Y:S02]  /*e920*/  FSEL R202, R202, -INF , P6 ;  /* 0xff800000caca7808 */ /* 0x001fe40003000000 */
[----:B------:R-:W-:-:S05]  /*e930*/  ISETP.GT.AND P6, PT, R169, 0x29, PT ;  /* 0x00000029a900780c */ /* 0x000fca0003fc4270 */
[----:B------:R-:W0:Y:S01]  /*e940*/  MUFU.TANH R204, R204 ;  /* 0x000000cc00cc7308 */ /* 0x000e220000002400 */
[----:B-1----:R-:W-:Y:S02]  /*e950*/  FSEL R201, R201, -INF , P5 ;  /* 0xff800000c9c97808 */ /* 0x002fe40002800000 */
[----:B------:R-:W-:-:S05]  /*e960*/  ISETP.GT.AND P5, PT, R169, 0x30, PT ;  /* 0x00000030a900780c */ /* 0x000fca0003fa4270 */
[----:B------:R-:W1:Y:S01]  /*e970*/  MUFU.TANH R205, R205 ;  /* 0x000000cd00cd7308 */ /* 0x000e620000002400 */
[----:B---3--:R-:W-:Y:S02]  /*e980*/  FSEL R203, R171, -INF , P4 ;  /* 0xff800000abcb7808 */ /* 0x008fe40002000000 */
[----:B------:R-:W-:-:S05]  /*e990*/  ISETP.GT.AND P4, PT, R169, 0x38, PT ;  /* 0x00000038a900780c */ /* 0x000fca0003f84270 */
[----:B------:R-:W-:Y:S01]  /*e9a0*/  MUFU.TANH R171, R178 ;  /* 0x000000b200ab7308 */ /* 0x000fe20000002400 */
[----:B0-----:R-:W-:Y:S02]  /*e9b0*/  FSEL R204, R204, -INF , P3 ;  /* 0xff800000cccc7808 */ /* 0x001fe40001800000 */
[----:B------:R-:W-:Y:S02]  /*e9c0*/  ISETP.GT.AND P3, PT, R169, 0x39, PT ;  /* 0x00000039a900780c */ /* 0x000fe40003f64270 */
[----:B------:R-:W-:-:S03]  /*e9d0*/  FMNMX.FTZ R169, R159, R174, !PT ;  /* 0x000000ae9fa97209 */ /* 0x000fc60007810000 */
[----:B------:R-:W0:Y:S01]  /*e9e0*/  MUFU.TANH R227, R227 ;  /* 0x000000e300e37308 */ /* 0x000e220000002400 */
[----:B------:R-:W-:Y:S02]  /*e9f0*/  FMNMX.FTZ R174, R166, R169, !PT ;  /* 0x000000a9a6ae7209 */ /* 0x000fe40007810000 */
[----:B--2---:R-:W-:Y:S01]  /*ea00*/  FMNMX.FTZ R169, R170, R175, !PT ;  /* 0x000000afaaa97209 */ /* 0x004fe20007810000 */
[----:B------:R-:W-:Y:S01]  /*ea10*/  IMAD.U32 R170, RZ, RZ, UR5 ;  /* 0x00000005ffaa7e24 */ /* 0x000fe2000f8e00ff */
[----:B------:R-:W-:Y:S02]  /*ea20*/  FMNMX.FTZ R174, R167, R174, !PT ;  /* 0x000000aea7ae7209 */ /* 0x000fe40007810000 */
[----:B-1----:R-:W-:Y:S01]  /*ea30*/  FSEL R205, R205, -INF , P6 ;  /* 0xff800000cdcd7808 */ /* 0x002fe20003000000 */
[----:B------:R-:W-:Y:S01]  /*ea40*/  FMUL.FTZ R180, R169, R170 ;  /* 0x000000aaa9b47220 */ /* 0x000fe20000410000 */
[----:B------:R-:W-:Y:S01]  /*ea50*/  FMNMX.FTZ R175, R163, R174, !PT ;  /* 0x000000aea3af7209 */ /* 0x000fe20007810000 */
[----:B------:R-:W1:Y:S01]  /*ea60*/  MUFU.TANH R228, R228 ;  /* 0x000000e400e47308 */ /* 0x000e620000002400 */
[----:B------:R-:W-:-:S02]  /*ea70*/  FSETP.NEU.FTZ.AND P6, PT, R169, -INF , PT ;  /* 0xff800000a900780b */ /* 0x000fc40003fdd000 */
[----:B------:R-:W-:Y:S02]  /*ea80*/  FMNMX.FTZ R175, R162, R175, !PT ;  /* 0x000000afa2af7209 */ /* 0x000fe40007810000 */
[----:B------:R-:W-:Y:S02]  /*ea90*/  FSEL R180, R180, RZ, P6 ;  /* 0x000000ffb4b47208 */ /* 0x000fe40003000000 */
[----:B------:R-:W-:Y:S01]  /*eaa0*/  FMNMX.FTZ R174, R202, R175, !PT ;  /* 0x000000afcaae7209 */ /* 0x000fe20007810000 */
[----:B------:R-:W2:Y:S01]  /*eab0*/  MUFU.TANH R229, R229 ;  /* 0x000000e500e57308 */ /* 0x000ea20000002400 */
[----:B0-----:R-:W-:Y:S01]  /*eac0*/  FSEL R227, R227, -INF , P2 ;  /* 0xff800000e3e37808 */ /* 0x001fe20001000000 */
[--C-:B------:R-:W-:Y:S01]  /*ead0*/  FFMA.FTZ R226, R225, R170, -R180.reuse ;  /* 0x000000aae1e27223 */ /* 0x100fe200000108b4 */
[----:B------:R-:W-:Y:S01]  /*eae0*/  FMNMX.FTZ R174, R201, R174, !PT ;  /* 0x000000aec9ae7209 */ /* 0x000fe20007810000 */
[-CC-:B------:R-:W-:Y:S01]  /*eaf0*/  FFMA.FTZ R183, R206, R170.reuse, -R180.reuse ;  /* 0x000000aaceb77223 */ /* 0x180fe200000108b4 */
[----:B------:R-:W-:Y:S01]  /*eb00*/  FSEL R225, R171, -INF , P5 ;  /* 0xff800000abe17808 */ /* 0x000fe20002800000 */
[--C-:B------:R-:W-:Y:S01]  /*eb10*/  FFMA.FTZ R206, R165, R170, -R180.reuse ;  /* 0x000000aaa5ce7223 */ /* 0x100fe200000108b4 */
[----:B------:R-:W-:Y:S01]  /*eb20*/  FMNMX.FTZ R174, R197, R174, !PT ;  /* 0x000000aec5ae7209 */ /* 0x000fe20007810000 */
[-CC-:B------:R-:W-:Y:S01]  /*eb30*/  FFMA.FTZ R165, R173, R170.reuse, -R180.reuse ;  /* 0x000000aaada57223 */ /* 0x180fe200000108b4 */
[----:B-1----:R-:W-:Y:S01]  /*eb40*/  FSEL R228, R228, -INF , P4 ;  /* 0xff800000e4e47808 */ /* 0x002fe20002000000 */
[--C-:B------:R-:W-:Y:S01]  /*eb50*/  FFMA.FTZ R173, R161, R170, -R180.reuse ;  /* 0x000000aaa1ad7223 */ /* 0x100fe200000108b4 */
[----:B------:R-:W-:Y:S01]  /*eb60*/  FMNMX.FTZ R175, R203, R174, !PT ;  /* 0x000000aecbaf7209 */ /* 0x000fe20007810000 */
[-CC-:B------:R-:W-:Y:S01]  /*eb70*/  FFMA.FTZ R177, R156, R170.reuse, -R180.reuse ;  /* 0x000000aa9cb17223 */ /* 0x180fe200000108b4 */
[-CC-:B------:R-:W-:Y:S01]  /*eb80*/  FFMA.FTZ R156, R152, R170.reuse, -R180.reuse ;  /* 0x000000aa989c7223 */ /* 0x180fe200000108b4 */
[-CC-:B------:R-:W-:Y:S01]  /*eb90*/  FFMA.FTZ R179, R154, R170.reuse, -R180.reuse ;  /* 0x000000aa9ab37223 */ /* 0x180fe200000108b4 */
[----:B------:R-:W-:Y:S01]  /*eba0*/  FMNMX.FTZ R174, R204, R175, !PT ;  /* 0x000000afccae7209 */ /* 0x000fe20007810000 */
[-CC-:B------:R-:W-:Y:S01]  /*ebb0*/  FFMA.FTZ R175, R157, R170.reuse, -R180.reuse ;  /* 0x000000aa9daf7223 */ /* 0x180fe200000108b4 */
[----:B--2---:R-:W-:Y:S01]  /*ebc0*/  FSEL R229, R229, -INF , P3 ;  /* 0xff800000e5e57808 */ /* 0x004fe20001800000 */
[--C-:B------:R-:W-:Y:S01]  /*ebd0*/  FFMA.FTZ R207, R207, R170, -R180.reuse ;  /* 0x000000aacfcf7223 */ /* 0x100fe200000108b4 */
[----:B------:R-:W-:Y:S01]  /*ebe0*/  FMNMX.FTZ R174, R205, R174, !PT ;  /* 0x000000aecdae7209 */ /* 0x000fe20007810000 */
[-CC-:B------:R-:W-:Y:S01]  /*ebf0*/  FFMA.FTZ R181, R153, R170.reuse, -R180.reuse ;  /* 0x000000aa99b57223 */ /* 0x180fe200000108b4 */
[----:B------:R-:W-:Y:S01]  /*ec00*/  MUFU.EX2 R226, R226 ;  /* 0x000000e200e27308 */ /* 0x000fe20000000800 */
[--C-:B------:R-:W-:Y:S01]  /*ec10*/  FFMA.FTZ R178, R155, R170, -R180.reuse ;  /* 0x000000aa9bb27223 */ /* 0x100fe200000108b4 */
[----:B------:R-:W-:Y:S01]  /*ec20*/  FMNMX.FTZ R174, R225, R174, !PT ;  /* 0x000000aee1ae7209 */ /* 0x000fe20007810000 */
[-CC-:B------:R-:W-:Y:S01]  /*ec30*/  FFMA.FTZ R168, R168, R170.reuse, -R180.reuse ;  /* 0x000000aaa8a87223 */ /* 0x180fe200000108b4 */
[----:B------:R-:W-:-:S02]  /*ec40*/  FFMA.FTZ R172, R172, R170, -R180 ;  /* 0x000000aaacac7223 */ /* 0x000fc400000108b4 */
[----:B------:R-:W-:Y:S02]  /*ec50*/  FMNMX.FTZ R171, R227, R174, !PT ;  /* 0x000000aee3ab7209 */ /* 0x000fe40007810000 */
[----:B------:R-:W0:Y:S02]  /*ec60*/  MUFU.EX2 R207, R207 ;  /* 0x000000cf00cf7308 */ /* 0x000e240000000800 */
[----:B------:R-:W-:-:S04]  /*ec70*/  FMNMX.FTZ R174, R228, R171, !PT ;  /* 0x000000abe4ae7209 */ /* 0x000fc80007810000 */
[----:B------:R-:W-:Y:S01]  /*ec80*/  FMNMX.FTZ R171, R229, R174, !PT ;  /* 0x000000aee5ab7209 */ /* 0x000fe20007810000 */
[--C-:B------:R-:W-:Y:S01]  /*ec90*/  FFMA.FTZ R174, R164, R170, -R180.reuse ;  /* 0x000000aaa4ae7223 */ /* 0x100fe200000108b4 */
[----:B------:R-:W-:Y:S03]  /*eca0*/  MUFU.EX2 R183, R183 ;  /* 0x000000b700b77308 */ /* 0x000fe60000000800 */
[----:B------:R-:W1:Y:S05]  /*ecb0*/  SHFL.BFLY PT, R176, R171, 0x2, 0x1f ;  /* 0x0c401f00abb07f89 */ /* 0x000e6a00000e0000 */
[----:B------:R-:W-:Y:S08]  /*ecc0*/  MUFU.EX2 R206, R206 ;  /* 0x000000ce00ce7308 */ /* 0x000ff00000000800 */
[----:B------:R-:W-:Y:S08]  /*ecd0*/  MUFU.EX2 R165, R165 ;  /* 0x000000a500a57308 */ /* 0x000ff00000000800 */
[----:B------:R-:W-:Y:S01]  /*ece0*/  MUFU.EX2 R168, R168 ;  /* 0x000000a800a87308 */ /* 0x000fe20000000800 */
[----:B-1----:R-:W-:Y:S01]  /*ecf0*/  FMNMX.FTZ R161, R171, R176, !PT ;  /* 0x000000b0aba17209 */ /* 0x002fe20007810000 */
[----:B------:R-:W-:Y:S01]  /*ed00*/  FFMA.FTZ R176, R160, R170, -R180 ;  /* 0x000000aaa0b07223 */ /* 0x000fe200000108b4 */
[C---:B------:R-:W-:Y:S01]  /*ed10*/  @!P1 IADD3 R160, R21.reuse, 0x38840, RZ ;  /* 0x0003884015a09810 */ /* 0x040fe20007ffe0ff */
[----:B------:R-:W-:-:S02]  /*ed20*/  @!P1 VIADD R21, R21, 0x38860 ;  /* 0x0003886015159836 */ /* 0x000fc40000000000 */
[----:B------:R-:W1:Y:S01]  /*ed30*/  SHFL.BFLY PT, R164, R161, 0x1, 0x1f ;  /* 0x0c201f00a1a47f89 */ /* 0x000e6200000e0000 */
[----:B------:R-:W-:Y:S01]  /*ed40*/  @!P1 PRMT R160, RZ, 0x654, R160 ;  /* 0x00000654ffa09816 */ /* 0x000fe200000000a0 */
[----:B------:R-:W-:Y:S01]  /*ed50*/  MUFU.EX2 R180, R156 ;  /* 0x0000009c00b47308 */ /* 0x000fe20000000800 */
[----:B------:R-:W-:Y:S02]  /*ed60*/  @!P1 PRMT R21, RZ, 0x654, R21 ;  /* 0x00000654ff159816 */ /* 0x000fe40000000015 */
[----:B------:R2:W-:Y:S05]  /*ed70*/  @!P1 SYNCS.ARRIVE.TRANS64.RED.A1T0 RZ, [R160+URZ], RZ ;  /* 0x000000ffa0ff99a7 */ /* 0x0005ea000810043f */
[----:B------:R-:W-:Y:S08]  /*ed80*/  MUFU.EX2 R172, R172 ;  /* 0x000000ac00ac7308 */ /* 0x000ff00000000800 */
[----:B------:R-:W-:Y:S01]  /*ed90*/  MUFU.EX2 R173, R173 ;  /* 0x000000ad00ad7308 */ /* 0x000fe20000000800 */
[----:B-1----:R-:W-:-:S07]  /*eda0*/  FMNMX.FTZ R171, R161, R164, !PT ;  /* 0x000000a4a1ab7209 */ /* 0x002fce0007810000 */
[----:B------:R-:W-:Y:S01]  /*edb0*/  MUFU.EX2 R174, R174 ;  /* 0x000000ae00ae7308 */ /* 0x000fe20000000800 */
[C---:B------:R-:W-:Y:S01]  /*edc0*/  FSETP.NEU.FTZ.AND P2, PT, R171.reuse, -INF , PT ;  /* 0xff800000ab00780b */ /* 0x040fe20003f5d000 */
[----:B------:R-:W-:-:S03]  /*edd0*/  FMUL.FTZ R152, R171, R170 ;  /* 0x000000aaab987220 */ /* 0x000fc60000410000 */
[----:B------:R-:W-:Y:S02]  /*ede0*/  FSEL R161, R171, RZ, P2 ;  /* 0x000000ffaba17208 */ /* 0x000fe40001000000 */
[----:B------:R-:W-:Y:S01]  /*edf0*/  FSEL R152, R152, RZ, P2 ;  /* 0x000000ff98987208 */ /* 0x000fe20001000000 */
[----:B------:R-:W-:Y:S02]  /*ee00*/  MUFU.EX2 R175, R175 ;  /* 0x000000af00af7308 */ /* 0x000fe40000000800 */
[----:B------:R-:W-:Y:S02]  /*ee10*/  FADD.FTZ R161, -R161, R200 ;  /* 0x000000c8a1a17221 */ /* 0x000fe40000010100 */
[-CC-:B------:R-:W-:Y:S01]  /*ee20*/  FFMA.FTZ R154, R159, R170.reuse, -R152.reuse ;  /* 0x000000aa9f9a7223 */ /* 0x180fe20000010898 */
[----:B------:R-:W-:Y:S01]  /*ee30*/  FSEL R159, R169, RZ, P6 ;  /* 0x000000ffa99f7208 */ /* 0x000fe20003000000 */
[----:B------:R-:W-:Y:S01]  /*ee40*/  FFMA.FTZ R157, R163, R170, -R152 ;  /* 0x000000aaa39d7223 */ /* 0x000fe20000010898 */
[----:B------:R-:W-:-:S02]  /*ee50*/  IMAD.MOV R163, RZ, RZ, -R194 ;  /* 0x000000ffffa37224 */ /* 0x000fc400078e0ac2 */
[-C--:B------:R-:W-:Y:S01]  /*ee60*/  FFMA.FTZ R153, R158, R170.reuse, -R152 ;  /* 0x000000aa9e997223 */ /* 0x080fe20000010898 */
[-C--:B------:R-:W-:Y:S01]  /*ee70*/  FMUL.FTZ R158, R161, R170.reuse ;  /* 0x000000aaa19e7220 */ /* 0x080fe20000410000 */
[----:B------:R-:W-:Y:S01]  /*ee80*/  FADD.FTZ R159, -R159, R198 ;  /* 0x000000c69f9f7221 */ /* 0x000fe20000010100 */
[----:B------:R-:W-:Y:S01]  /*ee90*/  MUFU.EX2 R154, R154 ;  /* 0x0000009a009a7308 */ /* 0x000fe20000000800 */
[----:B------:R-:W-:Y:S01]  /*eea0*/  ISETP.NE.AND P2, PT, R192, R163, PT ;  /* 0x000000a3c000720c */ /* 0x000fe20003f45270 */
[-CC-:B------:R-:W-:Y:S01]  /*eeb0*/  FFMA.FTZ R155, R166, R170.reuse, -R152.reuse ;  /* 0x000000aaa69b7223 */ /* 0x180fe20000010898 */
[-C--:B------:R-:W-:Y:S01]  /*eec0*/  FMUL.FTZ R159, R159, R170.reuse ;  /* 0x000000aa9f9f7220 */ /* 0x080fe20000410000 */
        /* <DEDUP_REMOVED lines=9> */
[----:B------:R-:W-:Y:S01]  /*ef60*/  FFMA.FTZ R227, R227, R170, -R152 ;  /* 0x000000aae3e37223 */ /* 0x000fe20000010898 */
[----:B------:R-:W-:-:S02]  /*ef70*/  @!P2 IMAD R161, R199, 0x40, R190 ;  /* 0x00000040c7a1a824 */ /* 0x000fc400078e02be */
[-CC-:B------:R-:W-:Y:S01]  /*ef80*/  FFMA.FTZ R199, R204, R170.reuse, -R152.reuse ;  /* 0x000000aaccc77223 */ /* 0x180fe20000010898 */
[----:B------:R-:W1:Y:S01]  /*ef90*/  MUFU.EX2 R159, R159 ;  /* 0x0000009f009f7308 */ /* 0x000e620000000800 */
[-C--:B------:R-:W-:Y:S01]  /*efa0*/  FFMA.FTZ R204, R228, R170.reuse, -R152 ;  /* 0x000000aae4cc7223 */ /* 0x080fe20000010898 */
[----:B--2---:R-:W-:Y:S02]  /*efb0*/  @!P2 IMAD R160, R161, 0x4, R2 ;  /* 0x00000004a1a0a824 */ /* 0x004fe400078e0202 */
[----:B------:R-:W-:Y:S01]  /*efc0*/  FFMA.FTZ R229, R229, R170, -R152 ;  /* 0x000000aae5e57223 */ /* 0x000fe20000010898 */
[----:B0-----:R-:W-:-:S03]  /*efd0*/  F2FP.F16.F32.PACK_AB R152, R226, R207 ;  /* 0x000000cfe298723e */ /* 0x001fc600000000ff */
[----:B------:R-:W0:Y:S08]  /*efe0*/  MUFU.EX2 R158, R158 ;  /* 0x0000009e009e7308 */ /* 0x000e300000000800 */
[----:B------:R-:W2:Y:S01]  /*eff0*/  MUFU.EX2 R155, R155 ;  /* 0x0000009b009b7308 */ /* 0x000ea20000000800 */
[----:B-1----:R-:W-:Y:S01]  /*f000*/  FFMA.FTZ R15, R159, R15, R207 ;  /* 0x0000000f9f0f7223 */ /* 0x002fe200000100cf */
[----:B------:R-:W-:Y:S01]  /*f010*/  @!P2 STS [R160+0x38400], R159 ;  /* 0x0384009fa000a388 */ /* 0x000fe20000000800 */
[-C--:B------:R-:W-:Y:S01]  /*f020*/  FMUL.FTZ R24, R24, R159.reuse ;  /* 0x0000009f18187220 */ /* 0x080fe20000410000 */
[-C--:B------:R-:W-:Y:S01]  /*f030*/  FMUL.FTZ R25, R25, R159.reuse ;  /* 0x0000009f19197220 */ /* 0x080fe20000410000 */
[-C--:B------:R-:W-:Y:S01]  /*f040*/  FMUL.FTZ R28, R28, R159.reuse ;  /* 0x0000009f1c1c7220 */ /* 0x080fe20000410000 */
[-C--:B------:R-:W-:Y:S01]  /*f050*/  FMUL.FTZ R29, R29, R159.reuse ;  /* 0x0000009f1d1d7220 */ /* 0x080fe20000410000 */
[----:B------:R-:W-:Y:S01]  /*f060*/  FMUL.FTZ R32, R32, R159 ;  /* 0x0000009f20207220 */ /* 0x000fe20000410000 */
[----:B------:R-:W1:Y:S01]  /*f070*/  MUFU.EX2 R156, R167 ;  /* 0x000000a7009c7308 */ /* 0x000e620000000800 */
[----:B0-----:R-:W-:Y:S01]  /*f080*/  FFMA.FTZ R161, R158, R20, R153 ;  /* 0x000000149ea17223 */ /* 0x001fe20000010099 */
[----:B------:R0:W-:Y:S01]  /*f090*/  @!P2 STS [R160+0x38420], R158 ;  /* 0x0384209ea000a388 */ /* 0x0001e20000000800 */
[----:B------:R-:W-:Y:S01]  /*f0a0*/  FADD.FTZ R20, R226, R15 ;  /* 0x0000000fe2147221 */ /* 0x000fe20000010000 */
[C---:B------:R-:W-:Y:S01]  /*f0b0*/  F2FP.F16.F32.PACK_AB R153, R154.reuse, R153 ;  /* 0x000000999a99723e */ /* 0x040fe200000000ff */
[----:B------:R-:W-:Y:S01]  /*f0c0*/  FADD.FTZ R162, R154, R161 ;  /* 0x000000a19aa27221 */ /* 0x000fe20000010000 */
[----:B------:R-:W-:Y:S01]  /*f0d0*/  F2FP.F16.F32.PACK_AB R154, R206, R183 ;  /* 0x000000b7ce9a723e */ /* 0x000fe200000000ff */
[----:B------:R-:W-:Y:S01]  /*f0e0*/  FADD.FTZ R161, R183, R20 ;  /* 0x00000014b7a17221 */ /* 0x000fe20000010000 */
[----:B------:R-:W3:Y:S01]  /*f0f0*/  MUFU.EX2 R157, R157 ;  /* 0x0000009d009d7308 */ /* 0x000ee20000000800 */
[----:B--2---:R-:W-:Y:S01]  /*f100*/  FADD.FTZ R163, R155, R162 ;  /* 0x000000a29ba37221 */ /* 0x004fe20000010000 */
[-C--:B------:R-:W-:Y:S01]  /*f110*/  FMUL.FTZ R33, R33, R159.reuse ;  /* 0x0000009f21217220 */ /* 0x080fe20000410000 */
[-C--:B------:R-:W-:Y:S01]  /*f120*/  FMUL.FTZ R36, R36, R159.reuse ;  /* 0x0000009f24247220 */ /* 0x080fe20000410000 */
[----:B0-----:R-:W-:Y:S01]  /*f130*/  FADD.FTZ R160, R206, R161 ;  /* 0x000000a1cea07221 */ /* 0x001fe20000010000 */
[-C--:B------:R-:W-:Y:S01]  /*f140*/  FMUL.FTZ R37, R37, R159.reuse ;  /* 0x0000009f25257220 */ /* 0x080fe20000410000 */
[-C--:B------:R-:W-:Y:S01]  /*f150*/  FMUL.FTZ R40, R40, R159.reuse ;  /* 0x0000009f28287220 */ /* 0x080fe20000410000 */
[----:B------:R-:W-:Y:S01]  /*f160*/  FMUL.FTZ R41, R41, R159 ;  /* 0x0000009f29297220 */ /* 0x000fe20000410000 */
[----:B------:R-:W0:Y:S01]  /*f170*/  MUFU.EX2 R182, R182 ;  /* 0x000000b600b67308 */ /* 0x000e220000000800 */
[C---:B-1----:R-:W-:Y:S01]  /*f180*/  FADD.FTZ R206, R156.reuse, R163 ;  /* 0x000000a39cce7221 */ /* 0x042fe20000010000 */
        /* <DEDUP_REMOVED lines=135> */
[----:B---3--:R-:W-:Y:S01]  /*fa00*/  FADD.FTZ R206, R157, R206 ;  /* 0x000000ce9dce7221 */ /* 0x008fe20000010000 */
[----:B------:R-:W-:Y:S01]  /*fa10*/  FADD.FTZ R205, R165, R160 ;  /* 0x000000a0a5cd7221 */ /* 0x000fe20000010000 */
[----:B------:R-:W-:Y:S01]  /*fa20*/  F2FP.F16.F32.PACK_AB R156, R168, R165 ;  /* 0x000000a5a89c723e */ /* 0x000fe200000000ff */
[----:B------:R3:W-:Y:S01]  /*fa30*/  STSM.16.M88.4 [R195+0x36400], R152 ;  /* 0x03640098c3007844 */ /* 0x0007e20000000200 */
[----:B0-----:R-:W-:Y:S01]  /*fa40*/  F2FP.F16.F32.PACK_AB R157, R182, R157 ;  /* 0x0000009db69d723e */ /* 0x001fe200000000ff */
[----:B--2---:R-:W-:Y:S01]  /*fa50*/  IMAD.MOV.U32 R197, RZ, RZ, 0x40000040 ;  /* 0x40000040ffc57424 */ /* 0x004fe200078e00ff */
[----:B------:R-:W-:Y:S01]  /*fa60*/  F2FP.F16.F32.PACK_AB R158, R173, R172 ;  /* 0x000000acad9e723e */ /* 0x000fe200000000ff */
[----:B------:R-:W-:Y:S01]  /*fa70*/  FADD.FTZ R205, R168, R205 ;  /* 0x000000cda8cd7221 */ /* 0x000fe20000010000 */
[----:B-1----:R-:W-:-:S02]  /*fa80*/  F2FP.F16.F32.PACK_AB R159, R201, R202 ;  /* 0x000000cac99f723e */ /* 0x002fc400000000ff */
[----:B------:R-:W-:Y:S01]  /*fa90*/  F2FP.F16.F32.PACK_AB R160, R175, R174 ;  /* 0x000000aeafa0723e */ /* 0x000fe200000000ff */
[----:B------:R-:W-:Y:S01]  /*faa0*/  FADD.FTZ R172, R172, R205 ;  /* 0x000000cdacac7221 */ /* 0x000fe20000010000 */
[----:B----4-:R-:W-:Y:S01]  /*fab0*/  F2FP.F16.F32.PACK_AB R161, R200, R198 ;  /* 0x000000c6c8a1723e */ /* 0x010fe200000000ff */
[----:B------:R0:W-:Y:S01]  /*fac0*/  STSM.16.M88.4 [R210], R156 ;  /* 0x0000009cd2007844 */ /* 0x0001e20000000200 */
[----:B------:R-:W-:Y:S01]  /*fad0*/  F2FP.F16.F32.PACK_AB R162, R177, R176 ;  /* 0x000000b0b1a2723e */ /* 0x000fe200000000ff */
[----:B------:R-:W-:Y:S01]  /*fae0*/  FADD.FTZ R173, R173, R172 ;  /* 0x000000acadad7221 */ /* 0x000fe20000010000 */
[----:B-----5:R-:W-:Y:S02]  /*faf0*/  F2FP.F16.F32.PACK_AB R163, R203, R199 ;  /* 0x000000c7cba3723e */ /* 0x020fe400000000ff */
[----:B------:R-:W-:Y:S01]  /*fb00*/  F2FP.F16.F32.PACK_AB R164, R179, R178 ;  /* 0x000000b2b3a4723e */ /* 0x000fe200000000ff */
[----:B------:R-:W-:Y:S01]  /*fb10*/  FADD.FTZ R174, R174, R173 ;  /* 0x000000adaeae7221 */ /* 0x000fe20000010000 */
[----:B------:R-:W-:Y:S01]  /*fb20*/  F2FP.F16.F32.PACK_AB R165, R183, R15 ;  /* 0x0000000fb7a5723e */ /* 0x000fe200000000ff */
[----:B------:R0:W-:Y:S01]  /*fb30*/  STSM.16.M88.4 [R208], R160 ;  /* 0x000000a0d0007844 */ /* 0x0001e20000000200 */
[----:B------:R-:W-:Y:S01]  /*fb40*/  F2FP.F16.F32.PACK_AB R166, R181, R180 ;  /* 0x000000b4b5a6723e */ /* 0x000fe200000000ff */
[----:B------:R-:W-:Y:S01]  /*fb50*/  FADD.FTZ R175, R175, R174 ;  /* 0x000000aeafaf7221 */ /* 0x000fe20000010000 */
[----:B------:R-:W-:-:S02]  /*fb60*/  F2FP.F16.F32.PACK_AB R167, R20, R204 ;  /* 0x000000cc14a7723e */ /* 0x000fc400000000ff */
[----:B------:R-:W-:Y:S01]  /*fb70*/  ISETP.GT.AND P2, PT, R186, R211, PT ;  /* 0x000000d3ba00720c */ /* 0x000fe20003f44270 */
[----:B------:R-:W-:Y:S02]  /*fb80*/  FADD.FTZ R176, R176, R175 ;  /* 0x000000afb0b07221 */ /* 0x000fe40000010000 */
[----:B------:R0:W-:Y:S01]  /*fb90*/  STSM.16.M88.4 [R209], R164 ;  /* 0x000000a4d1007844 */ /* 0x0001e20000000200 */
[----:B------:R-:W-:Y:S01]  /*fba0*/  WARPGROUP.ARRIVE ;  /* 0x00000000000079c5 */ /* 0x000fe20000000000 */
[----:B------:R-:W-:-:S04]  /*fbb0*/  FADD.FTZ R177, R177, R176 ;  /* 0x000000b0b1b17221 */ /* 0x000fc80000010000 */
[----:B------:R-:W-:Y:S01]  /*fbc0*/  FADD.FTZ R178, R178, R177 ;  /* 0x000000b1b2b27221 */ /* 0x000fe20000010000 */
[----:B------:R-:W-:Y:S03]  /*fbd0*/  HGMMA.64x256x16.F32 R24, R152, gdesc[UR4].tnspB, R24, gsb0 ;  /* 0x43e0000498187df0 */ /* 0x000fe60008000818 */
[----:B------:R-:W-:-:S04]  /*fbe0*/  FADD.FTZ R179, R179, R178 ;  /* 0x000000b2b3b37221 */ /* 0x000fc80000010000 */
[----:B------:R-:W-:Y:S01]  /*fbf0*/  FADD.FTZ R180, R180, R179 ;  /* 0x000000b3b4b47221 */ /* 0x000fe20000010000 */
[----:B------:R-:W-:Y:S02]  /*fc00*/  WARPGROUP.DEPBAR.LE gsb0, 0x0 ;  /* 0x00008000000079c5 */ /* 0x000fe40000010000 */
[----:B---3--:R-:W-:Y:S01]  /*fc10*/  VIADD R152, R196, 0x80 ;  /* 0x00000080c4987836 */ /* 0x008fe20000000000 */
[----:B------:R-:W-:Y:S01]  /*fc20*/  WARPGROUP.ARRIVE ;  /* 0x00000000000079c5 */ /* 0x000fe20000000000 */
[----:B------:R-:W-:-:S03]  /*fc30*/  IMAD.MOV.U32 R153, RZ, RZ, 0x40000040 ;  /* 0x40000040ff997424 */ /* 0x000fc600078e00ff */
[----:B------:R-:W-:Y:S02]  /*fc40*/  R2UR UR6, R152 ;  /* 0x00000000980672ca */ /* 0x000fe400000e0000 */
[----:B------:R-:W-:Y:S01]  /*fc50*/  R2UR UR7, R153 ;  /* 0x00000000990772ca */ /* 0x000fe200000e0000 */
[----:B------:R-:W-:Y:S01]  /*fc60*/  IMAD.MOV.U32 R153, RZ, RZ, 0x40000040 ;  /* 0x40000040ff997424 */ /* 0x000fe200078e00ff */
[C---:B------:R-:W-:Y:S01]  /*fc70*/  IADD3 R152, R196.reuse, 0x100, RZ ;  /* 0x00000100c4987810 */ /* 0x040fe20007ffe0ff */
[----:B------:R-:W-:-:S10]  /*fc80*/  VIADD R196, R196, 0x180 ;  /* 0x00000180c4c47836 */ /* 0x000fd40000000000 */
[----:B------:R-:W-:Y:S01]  /*fc90*/  HGMMA.64x256x16.F32 R24, R156, gdesc[UR4].tnspB, R24, gsb0 ;  /* 0x43e000049c187df0 */ /* 0x000fe20008000818 */
[----:B------:R-:W-:Y:S02]  /*fca0*/  R2UR UR6, R152 ;  /* 0x00000000980672ca */ /* 0x000fe400000e0000 */
[----:B------:R-:W-:Y:S01]  /*fcb0*/  R2UR UR7, R153 ;  /* 0x00000000990772ca */ /* 0x000fe200000e0000 */
[----:B------:R-:W-:-:S04]  /*fcc0*/  FADD.FTZ R153, R182, R206 ;  /* 0x000000ceb6997221 */ /* 0x000fc80000010000 */
[----:B------:R-:W-:-:S04]  /*fcd0*/  FADD.FTZ R202, R202, R153 ;  /* 0x00000099caca7221 */ /* 0x000fc80000010000 */
[----:B------:R-:W-:-:S04]  /*fce0*/  FADD.FTZ R201, R201, R202 ;  /* 0x000000cac9c97221 */ /* 0x000fc80000010000 */
[----:B------:R-:W-:Y:S01]  /*fcf0*/  FADD.FTZ R201, R198, R201 ;  /* 0x000000c9c6c97221 */ /* 0x000fe20000010000 */
[----:B------:R-:W-:-:S03]  /*fd00*/  IMAD.MOV.U32 R198, RZ, RZ, R169 ;  /* 0x000000ffffc67224 */ /* 0x000fc600078e00a9 */
[----:B------:R-:W-:-:S04]  /*fd10*/  FADD.FTZ R200, R200, R201 ;  /* 0x000000c9c8c87221 */ /* 0x000fc80000010000 */
[----:B------:R-:W-:Y:S01]  /*fd20*/  FADD.FTZ R200, R199, R200 ;  /* 0x000000c8c7c87221 */ /* 0x000fe20000010000 */
[----:B------:R-:W-:-:S03]  /*fd30*/  IMAD.MOV.U32 R199, RZ, RZ, R18 ;  /* 0x000000ffffc77224 */ /* 0x000fc600078e0012 */
[----:B------:R-:W-:-:S04]  /*fd40*/  FADD.FTZ R200, R203, R200 ;  /* 0x000000c8cbc87221 */ /* 0x000fc80000010000 */
[----:B------:R-:W-:Y:S01]  /*fd50*/  FADD.FTZ R200, R15, R200 ;  /* 0x000000c80fc87221 */ /* 0x000fe20000010000 */
[----:B------:R-:W-:-:S03]  /*fd60*/  FADD.FTZ R15, R181, R180 ;  /* 0x000000b4b50f7221 */ /* 0x000fc60000010000 */
[----:B------:R-:W-:Y:S01]  /*fd70*/  FADD.FTZ R183, R183, R200 ;  /* 0x000000c8b7b77221 */ /* 0x000fe20000010000 */
[----:B------:R-:W-:-:S03]  /*fd80*/  IMAD.MOV.U32 R200, RZ, RZ, R171 ;  /* 0x000000ffffc87224 */ /* 0x000fc600078e00ab */
[----:B------:R-:W-:-:S04]  /*fd90*/  FADD.FTZ R183, R204, R183 ;  /* 0x000000b7ccb77221 */ /* 0x000fc80000010000 */
[----:B------:R-:W-:Y:S01]  /*fda0*/  FADD.FTZ R20, R20, R183 ;  /* 0x000000b714147221 */ /* 0x000fe20000010000 */
[----:B------:R-:W-:Y:S02]  /*fdb0*/  WARPGROUP.DEPBAR.LE gsb0, 0x0 ;  /* 0x00008000000079c5 */ /* 0x000fe40000010000 */
[----:B------:R-:W-:-:S06]  /*fdc0*/  WARPGROUP.ARRIVE ;  /* 0x00000000000079c5 */ /* 0x000fcc0000000000 */
        /* <DEDUP_REMOVED lines=17> */
[----:B-1----:R-:W-:-:S05]  /*fee0*/  IADD3 R21, R186, -0x1, RZ ;  /* 0xffffffffba157810 */ /* 0x002fca0007ffe0ff */
[----:B------:R-:W-:Y:S01]  /*fef0*/  IMAD.MOV.U32 R186, RZ, RZ, R21 ;  /* 0x000000ffffba7224 */ /* 0x000fe200078e0015 */
[----:B0-----:R-:W-:Y:S06]  /*ff00*/  @P2 BRA `(.L_x_6971) ;  /* 0xffffffc4003c2947 */ /* 0x001fec000383ffff */
[----:B------:R-:W-:Y:S05]  /*ff10*/  BSYNC B0 ;  /* 0x0000000000007941 */ /* 0x000fea0003800000 */
.L_x_6960:
[----:B------:R-:W-:-:S07]  /*ff20*/  MOV R186, R21 ;  /* 0x0000001500ba7202 */ /* 0x000fce0000000f00 */
.L_x_6959:
[----:B------:R-:W-:Y:S05]  /*ff30*/  BSYNC B1 ;  /* 0x0000000000017941 */ /* 0x000fea0003800000 */
.L_x_6958:
[----:B------:R-:W-:Y:S01]  /*ff40*/  ISETP.GE.AND P2, PT, R186, RZ, PT ;  /* 0x000000ffba00720c */ /* 0x000fe20003f46270 */
[----:B------:R-:W-:-:S12]  /*ff50*/  BSSY B0, `(.L_x_6972) ;  /* 0x000036b000007945 */ /* 0x000fd80003800000 */
[----:B------:R-:W-:Y:S05]  /*ff60*/  @!P2 BRA `(.L_x_6973) ;  /* 0x0000003400a4a947 */ /* 0x000fea0003800000 */
[----:B------:R-:W-:Y:S02]  /*ff70*/  IMAD.MOV.U32 R197, RZ, RZ, R171 ;  /* 0x000000ffffc57224 */ /* 0x000fe400078e00ab */
[----:B------:R-:W-:Y:S02]  /*ff80*/  IMAD.MOV.U32 R187, RZ, RZ, R169 ;  /* 0x000000ffffbb7224 */ /* 0x000fe400078e00a9 */
[----:B------:R-:W-:-:S07]  /*ff90*/  IMAD.MOV.U32 R196, RZ, RZ, R18 ;  /* 0x000000ffffc47224 */ /* 0x000fce00078e0012 */
.L_x_6984:
[----:B------:R-:W-:-:S05]  /*ffa0*/  VIADD R18, R196, 0x1 ;  /* 0x00000001c4127836 */ /* 0x000fca0000000000 */
[----:B------:R-:W-:-:S04]  /*ffb0*/  ISETP.NE.AND P2, PT, R18, 0x2, PT ;  /* 0x000000021200780c */ /* 0x000fc80003f45270 */
[----:B------:R-:W-:Y:S02]  /*ffc0*/  SEL R152, RZ, 0x1, P2 ;  /* 0x00000001ff987807 */ /* 0x000fe40001000000 */
[----:B------:R-:W-:Y:S02]  /*ffd0*/  SEL R18, R18, RZ, P2 ;  /* 0x000000ff12127207 */ /* 0x000fe40001000000 */
[----:B------:R-:W-:Y:S01]  /*ffe0*/  LOP3.LUT R19, R19, R152, RZ, 0x3c, !PT ;  /* 0x0000009813137212 */ /* 0x000fe200078e3cff */
[----:B------:R-:W-:Y:S06]  /*fff0*/  @!P0 BRA `(.L_x_6974) ;  /* 0x0000000000048947 */ /* 0x000fec0003800000 */
[----:B------:R-:W-:Y:S01]  /*10000*/  BPT.TRAP 0x1 ;  /* 0x000000040000795c */ /* 0x000fe20000300000 */
.L_x_6974:
[----:B------:R-:W-:Y:S02]  /*10010*/  LEA R21, R18, R2, 0x3 ;  /* 0x0000000212157211 */ /* 0x000fe400078e18ff */
[----:B------:R-:W-:-:S04]  /*10020*/  SHF.L.U32 R200, R19, 0x1f, RZ ;  /* 0x0000001f13c87819 */ /* 0x000fc800000006ff */
[----:B------:R0:W1:Y:S01]  /*10030*/  SYNCS.PHASECHK.TRANS64.TRYWAIT P2, [R21+URZ+0x38830], R200 ;  /* 0x038830c8150075a7 */ /* 0x000062000804017f */
[----:B------:R-:W-:Y:S05]  /*10040*/  @!P0 BRA `(.L_x_6975) ;  /* 0x0000000000048947 */ /* 0x000fea0003800000 */
[----:B------:R-:W-:Y:S01]  /*10050*/  BPT.TRAP 0x1 ;  /* 0x000000040000795c */ /* 0x000fe20000300000 */
.L_x_6975:
[----:B------:R-:W-:Y:S01]  /*10060*/  BSSY B1, `(.L_x_6976) ;  /* 0x0000006000017945 */ /* 0x000fe20003800000 */
[----:B------:R-:W-:Y:S02]  /*10070*/  IMAD R184, R18, 0x200, R3 ;  /* 0x0000020012b87824 */ /* 0x000fe400078e0203 */
[----:B------:R-:W-:Y:S01]  /*10080*/  IMAD.MOV.U32 R185, RZ, RZ, 0x40000040 ;  /* 0x40000040ffb97424 */ /* 0x000fe200078e00ff */
[----:B-1----:R-:W-:Y:S06]  /*10090*/  @P2 BRA `(.L_x_6977) ;  /* 0x0000000000082947 */ /* 0x002fec0003800000 */
[----:B------:R-:W1:Y:S02]  /*100a0*/  SYNCS.PHASECHK.TRANS64.TRYWAIT P2, [R21+URZ+0x38830], R200 ;  /* 0x038830c8150075a7 */ /* 0x000e64000804017f */
[----:B-1----:R-:W-:Y:S05]  /*100b0*/  @!P2 BRA `(.L_x_6978) ;  /* 0x000000d800e8a947 */ /* 0x002fea0003800000 */
.L_x_6977:
[----:B------:R-:W-:Y:S05]  /*100c0*/  BSYNC B1 ;  /* 0x0000000000017941 */ /* 0x000fea0003800000 */
.L_x_6976:
        /* <DEDUP_REMOVED lines=36> */
.L_x_6979:
[----:B------:R2:W3:Y:S01]  /*10310*/  SYNCS.PHASECHK.TRANS64.TRYWAIT P2, [R21+URZ+0x38850], R200 ;  /* 0x038850c8150075a7 */ /* 0x0004e2000804017f */
[----:B------:R-:W-:Y:S05]  /*10320*/  @!P0 BRA `(.L_x_6980) ;  /* 0x0000000000048947 */ /* 0x000fea0003800000 */
[----:B------:R-:W-:Y:S01]  /*10330*/  BPT.TRAP 0x1 ;  /* 0x000000040000795c */ /* 0x000fe20000300000 */
.L_x_6980:
[----:B------:R-:W-:Y:S04]  /*10340*/  BSSY B1, `(.L_x_6981) ;  /* 0x0000004000017945 */ /* 0x000fe80003800000 */
[----:B---3--:R-:W-:Y:S05]  /*10350*/  @P2 BRA `(.L_x_6982) ;  /* 0x0000000000082947 */ /* 0x008fea0003800000 */
[----:B------:R-:W3:Y:S02]  /*10360*/  SYNCS.PHASECHK.TRANS64.TRYWAIT P2, [R21+URZ+0x38850], R200 ;  /* 0x038850c8150075a7 */ /* 0x000ee4000804017f */
[----:B---3--:R-:W-:Y:S05]  /*10370*/  @!P2 BRA `(.L_x_6983) ;  /* 0x000000d8004ca947 */ /* 0x008fea0003800000 */
.L_x_6982:
[----:B------:R-:W-:Y:S05]  /*10380*/  BSYNC B1 ;  /* 0x0000000000017941 */ /* 0x000fea0003800000 */
.L_x_6981:
[----:B0123--:R-:W-:Y:S01]  /*10390*/  IMAD R200, R18, 0x1000, R14 ;  /* 0x0000100012c87824 */ /* 0x00ffe200078e020e */
[----:B------:R-:W-:Y:S01]  /*103a0*/  MOV R201, 0x40000040 ;  /* 0x4000004000c97802 */ /* 0x000fe20000000f00 */
[----:B------:R-:W-:Y:S01]  /*103b0*/  WARPGROUP.ARRIVE ;  /* 0x00000000000079c5 */ /* 0x000fe20000000000 */
[C---:B------:R-:W-:Y:S01]  /*103c0*/  R2UR UR4, R6.reuse ;  /* 0x00000000060472ca */ /* 0x040fe200000e0000 */
[----:B------:R-:W-:Y:S01]  /*103d0*/  VIADD R184, R6, 0x2 ;  /* 0x0000000206b87836 */ /* 0x000fe20000000000 */
[C---:B------:R-:W-:Y:S01]  /*103e0*/  R2UR UR6, R200.reuse ;  /* 0x00000000c80672ca */ /* 0x040fe200000e0000 */
[----:B------:R-:W-:Y:S01]  /*103f0*/  IMAD.MOV.U32 R185, RZ, RZ, 0x40000040 ;  /* 0x40000040ffb97424 */ /* 0x000fe200078e00ff */
[----:B------:R-:W-:Y:S01]  /*10400*/  R2UR UR7, R201 ;  /* 0x00000000c90772ca */ /* 0x000fe200000e0000 */
[----:B------:R-:W0:Y:S01]  /*10410*/  S2R R198, SR_TID.X ;  /* 0x0000000000c67919 */ /* 0x000e220000002100 */
[----:B------:R-:W-:Y:S01]  /*10420*/  R2UR UR5, R7 ;  /* 0x00000000070572ca */ /* 0x000fe200000e0000 */
[----:B------:R-:W-:-:S02]  /*10430*/  VIADD R201, R200, 0x800 ;  /* 0x00000800c8c97836 */ /* 0x000fc40000000000 */
[----:B------:R-:W-:Y:S02]  /*10440*/  IMAD.MOV.U32 R199, RZ, RZ, 0x40000040 ;  /* 0x40000040ffc77424 */ /* 0x000fe400078e00ff */
[----:B------:R-:W-:Y:S02]  /*10450*/  VIADD R205, R6, 0x800 ;  /* 0x0000080006cd7836 */ /* 0x000fe40000000000 */
[----:B------:R-:W-:-:S06]  /*10460*/  IMAD.MOV.U32 R203, RZ, RZ, 0x40000040 ;  /* 0x40000040ffcb7424 */ /* 0x000fcc00078e00ff */
        /* <DEDUP_REMOVED lines=8> */
[----:B------:R-:W-:Y:S02]  /*104f0*/  IADD3 R184, R6, 0x4, RZ ;  /* 0x0000000406b87810 */ /* 0x000fe40007ffe0ff */
[----:B0-----:R-:W-:Y:S01]  /*10500*/  SHF.R.U32.HI R198, RZ, 0x7, R198 ;  /* 0x00000007ffc67819 */ /* 0x001fe200000116c6 */
        /* <DEDUP_REMOVED lines=152> */
[----:B------:R-:W0:Y:S01]  /*10e90*/  SHFL.IDX PT, R184, R198, RZ, 0x1f ;  /* 0x00001fffc6b87589 */ /* 0x000e2200000e0000 */
[----:B------:R-:W-:Y:S01]  /*10ea0*/  IMAD.MOV.U32 R185, RZ, RZ, 0x4 ;  /* 0x00000004ffb97424 */ /* 0x000fe200078e00ff */
[----:B0-----:R-:W-:-:S04]  /*10eb0*/  ISETP.GT.AND P2, PT, R184, 0x7f, PT ;  /* 0x0000007fb800780c */ /* 0x001fc80003f44270 */
[----:B------:R-:W-:-:S05]  /*10ec0*/  SEL R184, RZ, 0x2, !P2 ;  /* 0x00000002ffb87807 */ /* 0x000fca0005000000 */
[----:B------:R-:W-:Y:S01]  /*10ed0*/  IMAD.IADD R198, R184, 0x1, R201 ;  /* 0x00000001b8c67824 */ /* 0x000fe200078e02c9 */
        /* <DEDUP_REMOVED lines=9> */
[----:B------:R-:W-:Y:S02]  /*10f70*/  R2UR UR4, R198 ;  /* 0x00000000c60472ca */ /* 0x000fe400000e0000 */
[----:B------:R-:W-:-:S02]  /*10f80*/  SEL R198, R185, 0x2, P2 ;  /* 0x00000002b9c67807 */ /* 0x000fc40001000000 */
        /* <DEDUP_REMOVED lines=15> */
[----:B------:R-:W-:Y:S01]  /*11080*/  IMAD.MOV.U32 R205, RZ, RZ, 0x40000040 ;  /* 0x40000040ffcd7424 */ /* 0x000fe200078e00ff */
[----:B------:R-:W-:Y:S02]  /*11090*/  WARPGROUP.DEPBAR.LE gsb0, 0x0 ;  /* 0x00008000000079c5 */ /* 0x000fe40000010000 */
[----:B------:R-:W-:-:S07]  /*110a0*/  WARPGROUP.ARRIVE ;  /* 0x00000000000079c5 */ /* 0x000fce0000000000 */
        /* <DEDUP_REMOVED lines=70> */
[----:B------:R-:W-:Y:S01]  /*11510*/  R2UR UR4, R202 ;  /* 0x00000000ca0472ca */ /* 0x000fe200000e0000 */
[----:B------:R-:W-:Y:S01]  /*11520*/  IMAD.IADD R202, R199, 0x1, R184 ;  /* 0x00000001c7ca7824 */ /* 0x000fe200078e02b8 */
[----:B------:R-:W-:Y:S02]  /*11530*/  R2UR UR5, R203 ;  /* 0x00000000cb0572ca */ /* 0x000fe400000e0000 */
[----:B------:R-:W-:Y:S02]  /*11540*/  R2UR UR6, R204 ;  /* 0x00000000cc0672ca */ /* 0x000fe400000e0000 */
[----:B------:R-:W-:Y:S02]  /*11550*/  R2UR UR7, R205 ;  /* 0x00000000cd0772ca */ /* 0x000fe400000e0000 */
[----:B------:R-:W-:Y:S02]  /*11560*/  MOV R203, 0x40000040 ;  /* 0x4000004000cb7802 */ /* 0x000fe40000000f00 */
        /* <DEDUP_REMOVED lines=33> */
[----:B------:R-:W-:Y:S01]  /*11780*/  IMAD.MOV.U32 R201, RZ, RZ, 0xe00 ;  /* 0x00000e00ffc97424 */ /* 0x000fe200078e00ff */
[----:B------:R-:W-:Y:S01]  /*11790*/  R2UR UR7, R203 ;  /* 0x00000000cb0772ca */ /* 0x000fe200000e0000 */
[----:B------:R-:W-:Y:S01]  /*117a0*/  IMAD.MOV.U32 R203, RZ, RZ, 0x40000040 ;  /* 0x40000040ffcb7424 */ /* 0x000fe200078e00ff */
[----:B------:R-:W-:Y:S02]  /*117b0*/  R2UR UR6, R202 ;  /* 0x00000000ca0672ca */ /* 0x000fe400000e0000 */
[----:B------:R-:W-:-:S04]  /*117c0*/  SEL R201, R201, 0xd80, P2 ;  /* 0x00000d80c9c97807 */ /* 0x000fc80001000000 */
[----:B------:R-:W-:-:S04]  /*117d0*/  LOP3.LUT R201, R201, 0xe00, RZ, 0xc0, !PT ;  /* 0x00000e00c9c97812 */ /* 0x000fc800078ec0ff */
[CC--:B------:R-:W-:Y:S02]  /*117e0*/  IADD3 R202, R199.reuse, R201.reuse, R6 ;  /* 0x000000c9c7ca7210 */ /* 0x0c0fe40007ffe006 */
[----:B------:R-:W-:Y:S01]  /*117f0*/  IADD3 R204, R199, R201, R200 ;  /* 0x000000c9c7cc7210 */ /* 0x000fe20007ffe0c8 */
[----:B------:R-:W-:Y:S01]  /*11800*/  VIADD R201, R200, 0xe00 ;  /* 0x00000e00c8c97836 */ /* 0x000fe20000000000 */
[----:B------:R-:W-:Y:S01]  /*11810*/  MOV R199, 0x40000040 ;  /* 0x4000004000c77802 */ /* 0x000fe20000000f00 */
        /* <DEDUP_REMOVED lines=14> */
[----:B------:R-:W-:Y:S01]  /*11900*/  IMAD.MOV.U32 R203, RZ, RZ, 0x40000040 ;  /* 0x40000040ffcb7424 */ /* 0x000fe200078e00ff */
[----:B------:R-:W-:Y:S02]  /*11910*/  R2UR UR6, R202 ;  /* 0x00000000ca0672ca */ /* 0x000fe400000e0000 */
[C---:B------:R-:W-:Y:S01]  /*11920*/  IADD3 R202, R205.reuse, R184, RZ ;  /* 0x000000b8cdca7210 */ /* 0x040fe20007ffe0ff */
[----:B------:R-:W-:Y:S01]  /*11930*/  IMAD.IADD R184, R205, 0x1, R185 ;  /* 0x00000001cdb87824 */ /* 0x000fe200078e02b9 */
[----:B------:R-:W-:Y:S01]  /*11940*/  R2UR UR5, R203 ;  /* 0x00000000cb0572ca */ /* 0x000fe200000e0000 */
[----:B------:R-:W-:Y:S01]  /*11950*/  IMAD.MOV.U32 R203, RZ, RZ, 0x40000040 ;  /* 0x40000040ffcb7424 */ /* 0x000fe200078e00ff */
[----:B------:R-:W-:Y:S01]  /*11960*/  R2UR UR4, R202 ;  /* 0x00000000ca0472ca */ /* 0x000fe200000e0000 */
[----:B------:R-:W-:-:S02]  /*11970*/  IMAD.IADD R202, R205, 0x1, R198 ;  /* 0x00000001cdca7824 */ /* 0x000fc400078e02c6 */
[----:B------:R-:W-:Y:S01]  /*11980*/  IMAD.IADD R198, R198, 0x1, R201 ;  /* 0x00000001c6c67824 */ /* 0x000fe200078e02c9 */
[----:B------:R-:W-:Y:S02]  /*11990*/  WARPGROUP.DEPBAR.LE gsb0, 0x0 ;  /* 0x00008000000079c5 */ /* 0x000fe40000010000 */
[----:B------:R-:W-:-:S07]  /*119a0*/  WARPGROUP.ARRIVE ;  /* 0x00000000000079c5 */ /* 0x000fce0000000000 */
[----:B------:R-:W-:Y:S01]  /*119b0*/  HGMMA.64x64x16.F32 R152, gdesc[UR4], R152, gsb0 ;  /* 0x00e00000049879f0 */ /* 0x000fe20008000898 */
[----:B------:R-:W-:Y:S02]  /*119c0*/  R2UR UR4, R202 ;  /* 0x00000000ca0472ca */ /* 0x000fe400000e0000 */
[----:B------:R-:W-:Y:S02]  /*119d0*/  R2UR UR5, R203 ;  /* 0x00000000cb0572ca */ /* 0x000fe400000e0000 */
        /* <DEDUP_REMOVED lines=27> */
[----:B------:R-:W-:Y:S02]  /*11b90*/  R2UR UR5, R185 ;  /* 0x00000000b90572ca */ /* 0x000fe400000e0000 */
[----:B------:R-:W-:Y:S02]  /*11ba0*/  R2UR UR6, R200 ;  /* 0x00000000c80672ca */ /* 0x000fe400000e0000 */
[----:B------:R-:W-:Y:S02]  /*11bb0*/  R2UR UR7, R201 ;  /* 0x00000000c90772ca */ /* 0x000fe400000e0000 */
[----:B------:R-:W-:Y:S01]  /*11bc0*/  MOV R185, 0x40000040 ;  /* 0x4000004000b97802 */ /* 0x000fe20000000f00 */
[----:B------:R-:W-:-:S02]  /*11bd0*/  WARPGROUP.DEPBAR.LE gsb0, 0x0 ;  /* 0x00008000000079c5 */ /* 0x000fc40000010000 */
[----:B------:R-:W-:-:S08]  /*11be0*/  WARPGROUP.ARRIVE ;  /* 0x00000000000079c5 */ /* 0x000fd00000000000 */
[----:B------:R-:W-:Y:S01]  /*11bf0*/  HGMMA.64x64x16.F32 R152, gdesc[UR4], R152, gsb0 ;  /* 0x00e00000049879f0 */ /* 0x000fe20008000898 */
[----:B------:R-:W-:Y:S01]  /*11c00*/  ULDC UR4, c[0x0][0xad0] ;  /* 0x0002b40000047ab9 */ /* 0x000fe20000000800 */
        /* <DEDUP_REMOVED lines=41> */
[----:B-1----:R-:W-:Y:S01]  /*11ea0*/  FMNMX.FTZ R169, R159, R198, !PT ;  /* 0x000000c69fa97209 */ /* 0x002fe20007810000 */
[----:B------:R-:W-:Y:S01]  /*11eb0*/  FMUL.FTZ R198, R177, UR4 ;  /* 0x00000004b1c67c20 */ /* 0x000fe20008410000 */
[----:B------:R-:W-:-:S05]  /*11ec0*/  FMUL.FTZ R177, R180, UR4 ;  /* 0x00000004b4b17c20 */ /* 0x000fca0008410000 */
        /* <DEDUP_REMOVED lines=8> */
[----:B------:R-:W-:-:S06]  /*11f50*/  FMUL.FTZ R180, R181, UR4 ;  /* 0x00000004b5b47c20 */ /* 0x000fcc0008410000 */
        /* <DEDUP_REMOVED lines=43> */
[--C-:B------:R-:W-:Y:S01]  /*12210*/  FFMA.FTZ R179, R161, R170, -R207.reuse ;  /* 0x000000aaa1b37223 */ /* 0x100fe200000108cf */
[----:B------:R-:W-:Y:S01]  /*12220*/  IMAD.MOV R161, RZ, RZ, -R194 ;  /* 0x000000ffffa17224 */ /* 0x000fe200078e0ac2 */
[----:B-----5:R-:W-:Y:S01]  /*12230*/  FMNMX.FTZ R171, R199, R174, !PT ;  /* 0x000000aec7ab7209 */ /* 0x020fe20007810000 */
[-CC-:B------:R-:W-:Y:S01]  /*12240*/  FFMA.FTZ R152, R152, R170.reuse, -R207.reuse ;  /* 0x000000aa98987223 */ /* 0x180fe200000108cf */
[-CC-:B------:R-:W-:Y:S01]  /*12250*/  FFMA.FTZ R185, R185, R170.reuse, -R207.reuse ;  /* 0x000000aab9b97223 */ /* 0x180fe200000108cf */
[----:B------:R-:W2:Y:S01]  /*12260*/  MUFU.TANH R202, R202 ;  /* 0x000000ca00ca7308 */ /* 0x000ea20000002400 */
[----:B-1----:R-:W-:Y:S01]  /*12270*/  FMNMX.FTZ R174, R200, R171, !PT ;  /* 0x000000abc8ae7209 */ /* 0x002fe20007810000 */
[-CC-:B------:R-:W-:Y:S01]  /*12280*/  FFMA.FTZ R155, R155, R170.reuse, -R207.reuse ;  /* 0x000000aa9b9b7223 */ /* 0x180fe200000108cf */
[----:B------:R-:W-:Y:S01]  /*12290*/  ISETP.NE.AND P2, PT, R192, R161, PT ;  /* 0x000000a1c000720c */ /* 0x000fe20003f45270 */
[-CC-:B------:R-:W-:Y:S01]  /*122a0*/  FFMA.FTZ R181, R164, R170.reuse, -R207.reuse ;  /* 0x000000aaa4b57223 */ /* 0x180fe200000108cf */
[-CC-:B------:R-:W-:Y:S01]  /*122b0*/  FFMA.FTZ R182, R165, R170.reuse, -R207.reuse ;  /* 0x000000aaa5b67223 */ /* 0x180fe200000108cf */
[-CC-:B------:R-:W-:Y:S01]  /*122c0*/  FFMA.FTZ R168, R168, R170.reuse, -R207.reuse ;  /* 0x000000aaa8a87223 */ /* 0x180fe200000108cf */
[--C-:B------:R-:W-:Y:S01]  /*122d0*/  FFMA.FTZ R172, R172, R170, -R207.reuse ;  /* 0x000000aaacac7223 */ /* 0x100fe200000108cf */
        /* <DEDUP_REMOVED lines=9> */
[----:B------:R-:W-:-:S06]  /*12370*/  @!P2 IMAD R161, R196, 0x40, R190 ;  /* 0x00000040c4a1a824 */ /* 0x000fcc00078e02be */
        /* <DEDUP_REMOVED lines=62> */
[----:B--2---:R-:W-:Y:S01]  /*12760*/  FMNMX.FTZ R171, R159, R160, !PT ;  /* 0x000000a09fab7209 */ /* 0x004fe20007810000 */
[-C--:B------:R-:W-:Y:S01]  /*12770*/  FMUL.FTZ R108, R108, R187.reuse ;  /* 0x000000bb6c6c7220 */ /* 0x080fe20000410000 */
[-C--:B------:R-:W-:Y:S01]  /*12780*/  FMUL.FTZ R109, R109, R187.reuse ;  /* 0x000000bb6d6d7220 */ /* 0x080fe20000410000 */
[-C--:B------:R-:W-:Y:S01]  /*12790*/  FMUL.FTZ R112, R112, R187.reuse ;  /* 0x000000bb70707220 */ /* 0x080fe20000410000 */
[-C--:B------:R-:W-:Y:S01]  /*127a0*/  FMUL.FTZ R113, R113, R187.reuse ;  /* 0x000000bb71717220 */ /* 0x080fe20000410000 */
[C---:B------:R-:W-:Y:S01]  /*127b0*/  FADD.FTZ R157, -R171.reuse, R197 ;  /* 0x000000c5ab9d7221 */ /* 0x040fe20000010100 */
[-C--:B------:R-:W-:Y:S01]  /*127c0*/  FMUL.FTZ R159, R171, R170.reuse ;  /* 0x000000aaab9f7220 */ /* 0x080fe20000410000 */
[----:B------:R-:W-:Y:S01]  /*127d0*/  MUFU.EX2 R182, R182 ;  /* 0x000000b600b67308 */ /* 0x000fe20000000800 */
[----:B------:R-:W-:Y:S01]  /*127e0*/  FMUL.FTZ R116, R116, R187 ;  /* 0x000000bb74747220 */ /* 0x000fe20000410000 */
[-C--:B------:R-:W-:Y:S01]  /*127f0*/  FMUL.FTZ R157, R157, R170.reuse ;  /* 0x000000aa9d9d7220 */ /* 0x080fe20000410000 */
[-CC-:B------:R-:W-:Y:S01]  /*12800*/  FFMA.FTZ R153, R153, R170.reuse, -R159.reuse ;  /* 0x000000aa99997223 */ /* 0x180fe2000001089f */
[-CC-:B------:R-:W-:Y:S01]  /*12810*/  FFMA.FTZ R154, R154, R170.reuse, -R159.reuse ;  /* 0x000000aa9a9a7223 */ /* 0x180fe2000001089f */
[----:B------:R-:W-:Y:S01]  /*12820*/  FFMA.FTZ R197, R158, R170, -R159 ;  /* 0x000000aa9ec57223 */ /* 0x000fe2000001089f */
[----:B------:R-:W-:-:S02]  /*12830*/  @!P1 VIADD R158, R21, 0x38840 ;  /* 0x00038840159e9836 */ /* 0x000fc40000000000 */
[-CC-:B------:R-:W-:Y:S01]  /*12840*/  FFMA.FTZ R156, R156, R170.reuse, -R159.reuse ;  /* 0x000000aa9c9c7223 */ /* 0x180fe2000001089f */
[----:B------:R-:W0:Y:S01]  /*12850*/  MUFU.EX2 R157, R157 ;  /* 0x0000009d009d7308 */ /* 0x000e220000000800 */
[-CC-:B------:R-:W-:Y:S01]  /*12860*/  FFMA.FTZ R198, R162, R170.reuse, -R159.reuse ;  /* 0x000000aaa2c67223 */ /* 0x180fe2000001089f */
[-CC-:B------:R-:W-:Y:S01]  /*12870*/  FFMA.FTZ R207, R163, R170.reuse, -R159.reuse ;  /* 0x000000aaa3cf7223 */ /* 0x180fe2000001089f */
[----:B------:R-:W-:Y:S01]  /*12880*/  @!P1 PRMT R158, RZ, 0x654, R158 ;  /* 0x00000654ff9e9816 */ /* 0x000fe2000000009e */
[-CC-:B------:R-:W-:Y:S01]  /*12890*/  FFMA.FTZ R211, R166, R170.reuse, -R159.reuse ;  /* 0x000000aaa6d37223 */ /* 0x180fe2000001089f */
[-CC-:B------:R-:W-:Y:S01]  /*128a0*/  FFMA.FTZ R225, R167, R170.reuse, -R159.reuse ;  /* 0x000000aaa7e17223 */ /* 0x180fe2000001089f */
[-CC-:B------:R-:W-:Y:S01]  /*128b0*/  FFMA.FTZ R199, R199, R170.reuse, -R159.reuse ;  /* 0x000000aac7c77223 */ /* 0x180fe2000001089f */
[----:B------:R2:W-:Y:S01]  /*128c0*/  @!P1 SYNCS.ARRIVE.TRANS64.RED.A1T0 RZ, [R158+URZ], RZ ;  /* 0x000000ff9eff99a7 */ /* 0x0005e2000810043f */
[----:B------:R-:W3:Y:S01]  /*128d0*/  MUFU.EX2 R153, R153 ;  /* 0x0000009900997308 */ /* 0x000ee20000000800 */
[-CC-:B------:R-:W-:Y:S01]  /*128e0*/  FFMA.FTZ R200, R200, R170.reuse, -R159.reuse ;  /* 0x000000aac8c87223 */ /* 0x180fe2000001089f */
[-CC-:B------:R-:W-:Y:S01]  /*128f0*/  FFMA.FTZ R201, R201, R170.reuse, -R159.reuse ;  /* 0x000000aac9c97223 */ /* 0x180fe2000001089f */
[-CC-:B------:R-:W-:Y:S01]  /*12900*/  FFMA.FTZ R160, R202, R170.reuse, -R159.reuse ;  /* 0x000000aacaa07223 */ /* 0x180fe2000001089f */
[----:B-1----:R-:W-:Y:S01]  /*12910*/  FFMA.FTZ R162, R187, R15, R152 ;  /* 0x0000000fbba27223 */ /* 0x002fe20000010098 */
[-CC-:B------:R-:W-:Y:S01]  /*12920*/  FFMA.FTZ R202, R203, R170.reuse, -R159.reuse ;  /* 0x000000aacbca7223 */ /* 0x180fe2000001089f */
[--C-:B------:R-:W-:Y:S01]  /*12930*/  FFMA.FTZ R204, R204, R170, -R159.reuse ;  /* 0x000000aacccc7223 */ /* 0x100fe2000001089f */
[----:B--2---:R-:W-:Y:S01]  /*12940*/  @!P2 LEA R158, R161, R2, 0x2 ;  /* 0x00000002a19ea211 */ /* 0x004fe200078e10ff */
        /* <DEDUP_REMOVED lines=8> */
[----:B0-----:R0:W-:Y:S01]  /*129d0*/  @!P2 STS [R158+0x38420], R157 ;  /* 0x0384209d9e00a388 */ /* 0x0011e20000000800 */
[----:B---3--:R-:W-:Y:S01]  /*129e0*/  FFMA.FTZ R15, R157, R20, R153 ;  /* 0x000000149d0f7223 */ /* 0x008fe20000010099 */
[----:B------:R-:W-:Y:S01]  /*129f0*/  MUFU.EX2 R156, R156 ;  /* 0x0000009c009c7308 */ /* 0x000fe20000000800 */
[-C--:B------:R-:W-:Y:S01]  /*12a00*/  FMUL.FTZ R125, R125, R187.reuse ;  /* 0x000000bb7d7d7220 */ /* 0x080fe20000410000 */
[-C--:B------:R-:W-:Y:S01]  /*12a10*/  FMUL.FTZ R128, R128, R187.reuse ;  /* 0x000000bb80807220 */ /* 0x080fe20000410000 */
[-C--:B------:R-:W-:Y:S01]  /*12a20*/  FMUL.FTZ R129, R129, R187.reuse ;  /* 0x000000bb81817220 */ /* 0x080fe20000410000 */
[-C--:B------:R-:W-:Y:S01]  /*12a30*/  FMUL.FTZ R132, R132, R187.reuse ;  /* 0x000000bb84847220 */ /* 0x080fe20000410000 */
[-C--:B------:R-:W-:Y:S01]  /*12a40*/  FMUL.FTZ R133, R133, R187.reuse ;  /* 0x000000bb85857220 */ /* 0x080fe20000410000 */
[-C--:B------:R-:W-:Y:S01]  /*12a50*/  FMUL.FTZ R136, R136, R187.reuse ;  /* 0x000000bb88887220 */ /* 0x080fe20000410000 */
[----:B-1----:R-:W-:Y:S01]  /*12a60*/  FADD.FTZ R159, R154, R15 ;  /* 0x0000000f9a9f7221 */ /* 0x002fe20000010000 */
        /* <DEDUP_REMOVED lines=9> */
[----:B------:R-:W-:Y:S01]  /*12b00*/  FADD.FTZ R162, R185, R162 ;  /* 0x000000a2b9a27221 */ /* 0x000fe20000010000 */
[----:B------:R-:W-:Y:S01]  /*12b10*/  F2FP.F16.F32.PACK_AB R153, R154, R153 ;  /* 0x000000999a99723e */ /* 0x000fe200000000ff */
[----:B------:R-:W-:Y:S01]  /*12b20*/  FMUL.FTZ R26, R26, R157 ;  /* 0x0000009d1a1a7220 */ /* 0x000fe20000410000 */
[----:B------:R-:W-:Y:S01]  /*12b30*/  F2FP.F16.F32.PACK_AB R154, R174, R155 ;  /* 0x0000009bae9a723e */ /* 0x000fe200000000ff */
[----:B------:R-:W-:Y:S01]  /*12b40*/  FADD.FTZ R203, R155, R162 ;  /* 0x000000a29bcb7221 */ /* 0x000fe20000010000 */
[----:B------:R-:W-:Y:S01]  /*12b50*/  F2FP.F16.F32.PACK_AB R152, R185, R152 ;  /* 0x00000098b998723e */ /* 0x000fe200000000ff */
        /* <DEDUP_REMOVED lines=72> */
[----:B-1----:R-:W-:Y:S01]  /*12fe0*/  F2FP.F16.F32.PACK_AB R155, R197, R156 ;  /* 0x0000009cc59b723e */ /* 0x002fe200000000ff */
[----:B------:R-:W-:Y:S01]  /*12ff0*/  BAR.SYNC.DEFER_BLOCKING 0xf, 0x100 ;  /* 0x03c4000000007b1d */ /* 0x000fe20000010000 */
[----:B0-----:R-:W-:Y:S01]  /*13000*/  F2FP.F16.F32.PACK_AB R157, R207, R198 ;  /* 0x000000c6cf9d723e */ /* 0x001fe200000000ff */
[----:B------:R-:W-:Y:S01]  /*13010*/  IMAD.MOV.U32 R185, RZ, RZ, 0x40000040 ;  /* 0x40000040ffb97424 */ /* 0x000fe200078e00ff */
[----:B------:R-:W-:Y:S01]  /*13020*/  F2FP.F16.F32.PACK_AB R158, R181, R179 ;  /* 0x000000b3b59e723e */ /* 0x000fe200000000ff */
[----:B------:R-:W-:Y:S01]  /*13030*/  FADD.FTZ R174, R174, R203 ;  /* 0x000000cbaeae7221 */ /* 0x000fe20000010000 */
[----:B--2---:R-:W-:Y:S01]  /*13040*/  F2FP.F16.F32.PACK_AB R161, R200, R199 ;  /* 0x000000c7c8a1723e */ /* 0x004fe200000000ff */
[----:B------:R0:W1:Y:S01]  /*13050*/  MUFU.EX2 R196, R160 ;  /* 0x000000a000c47308 */ /* 0x0000620000000800 */
[----:B------:R-:W-:Y:S01]  /*13060*/  F2FP.F16.F32.PACK_AB R162, R173, R172 ;  /* 0x000000acada2723e */ /* 0x000fe200000000ff */
[----:B------:R-:W-:Y:S01]  /*13070*/  @!P1 VIADD R21, R21, 0x38860 ;  /* 0x0003886015159836 */ /* 0x000fe20000000000 */
[----:B------:R-:W-:-:S04]  /*13080*/  ISETP.GT.AND P2, PT, R186, RZ, PT ;  /* 0x000000ffba00720c */ /* 0x000fc80003f44270 */
[----:B------:R-:W-:Y:S01]  /*13090*/  @!P1 PRMT R21, RZ, 0x654, R21 ;  /* 0x00000654ff159816 */ /* 0x000fe20000000015 */
[----:B------:R-:W-:Y:S01]  /*130a0*/  MUFU.EX2 R176, R176 ;  /* 0x000000b000b07308 */ /* 0x000fe20000000800 */
[----:B0-----:R-:W-:-:S07]  /*130b0*/  F2FP.F16.F32.PACK_AB R160, R168, R182 ;  /* 0x000000b6a8a0723e */ /* 0x001fce00000000ff */
[----:B------:R-:W0:Y:S01]  /*130c0*/  MUFU.EX2 R183, R183 ;  /* 0x000000b700b77308 */ /* 0x000e220000000800 */
[----:B-1----:R-:W-:Y:S01]  /*130d0*/  F2FP.F16.F32.PACK_AB R163, R196, R201 ;  /* 0x000000c9c4a3723e */ /* 0x002fe200000000ff */
[----:B------:R1:W-:Y:S06]  /*130e0*/  STSM.16.M88.4 [R195+0x36400], R152 ;  /* 0x03640098c3007844 */ /* 0x0003ec0000000200 */
[----:B------:R-:W-:Y:S08]  /*130f0*/  MUFU.EX2 R177, R177 ;  /* 0x000000b100b17308 */ /* 0x000ff00000000800 */
[----:B------:R-:W2:Y:S01]  /*13100*/  MUFU.EX2 R180, R180 ;  /* 0x000000b400b47308 */ /* 0x000ea20000000800 */
[----:B0-----:R-:W-:-:S07]  /*13110*/  F2FP.F16.F32.PACK_AB R164, R183, R176 ;  /* 0x000000b0b7a4723e */ /* 0x001fce00000000ff */
[----:B------:R-:W-:Y:S08]  /*13120*/  MUFU.EX2 R202, R202 ;  /* 0x000000ca00ca7308 */ /* 0x000ff00000000800 */
[----:B------:R0:W3:Y:S01]  /*13130*/  MUFU.EX2 R15, R204 ;  /* 0x000000cc000f7308 */ /* 0x0000e20000000800 */
[----:B--2---:R-:W-:-:S07]  /*13140*/  F2FP.F16.F32.PACK_AB R166, R180, R177 ;  /* 0x000000b1b4a6723e */ /* 0x004fce00000000ff */
[----:B------:R-:W-:Y:S01]  /*13150*/  MUFU.EX2 R20, R205 ;  /* 0x000000cd00147308 */ /* 0x000fe20000000800 */
[----:B0-----:R-:W-:Y:S01]  /*13160*/  FADD.FTZ R204, R156, R159 ;  /* 0x0000009f9ccc7221 */ /* 0x001fe20000010000 */
[C---:B------:R-:W-:Y:S01]  /*13170*/  F2FP.F16.F32.PACK_AB R156, R178.reuse, R175 ;  /* 0x000000afb29c723e */ /* 0x040fe200000000ff */
[----:B------:R-:W-:Y:S01]  /*13180*/  FADD.FTZ R175, R175, R174 ;  /* 0x000000aeafaf7221 */ /* 0x000fe20000010000 */
[----:B------:R-:W-:Y:S01]  /*13190*/  F2FP.F16.F32.PACK_AB R159, R225, R211 ;  /* 0x000000d3e19f723e */ /* 0x000fe200000000ff */
[----:B------:R-:W-:Y:S02]  /*131a0*/  FADD.FTZ R197, R197, R204 ;  /* 0x000000ccc5c57221 */ /* 0x000fe40000010000 */
[----:B------:R-:W-:Y:S01]  /*131b0*/  FADD.FTZ R178, R178, R175 ;  /* 0x000000afb2b27221 */ /* 0x000fe20000010000 */
[----:B------:R-:W0:Y:S01]  /*131c0*/  MUFU.EX2 R187, R206 ;  /* 0x000000ce00bb7308 */ /* 0x000e220000000800 */
[----:B---3--:R-:W-:Y:S01]  /*131d0*/  F2FP.F16.F32.PACK_AB R165, R15, R202 ;  /* 0x000000ca0fa5723e */ /* 0x008fe200000000ff */
[----:B------:R2:W-:Y:S01]  /*131e0*/  STSM.16.M88.4 [R210], R156 ;  /* 0x0000009cd2007844 */ /* 0x0005e20000000200 */
[----:B------:R-:W-:Y:S01]  /*131f0*/  FADD.FTZ R198, R198, R197 ;  /* 0x000000c5c6c67221 */ /* 0x000fe20000010000 */
[----:B------:R-:W-:Y:S01]  /*13200*/  FADD.FTZ R178, R179, R178 ;  /* 0x000000b2b3b27221 */ /* 0x000fe20000010000 */
[----:B------:R-:W-:Y:S01]  /*13210*/  IMAD.MOV.U32 R197, RZ, RZ, R171 ;  /* 0x000000ffffc57224 */ /* 0x000fe200078e00ab */
[----:B------:R2:W-:Y:S01]  /*13220*/  STSM.16.M88.4 [R208], R160 ;  /* 0x000000a0d0007844 */ /* 0x0005e20000000200 */
[----:B------:R-:W-:Y:S01]  /*13230*/  FADD.FTZ R198, R207, R198 ;  /* 0x000000c6cfc67221 */ /* 0x000fe20000010000 */
[----:B------:R-:W-:-:S03]  /*13240*/  FADD.FTZ R181, R181, R178 ;  /* 0x000000b2b5b57221 */ /* 0x000fc60000010000 */
[----:B------:R-:W-:Y:S01]  /*13250*/  FADD.FTZ R198, R211, R198 ;  /* 0x000000c6d3c67221 */ /* 0x000fe20000010000 */
[----:B------:R-:W-:-:S03]  /*13260*/  FADD.FTZ R181, R182, R181 ;  /* 0x000000b5b6b57221 */ /* 0x000fc60000010000 */
[----:B------:R-:W-:Y:S01]  /*13270*/  FADD.FTZ R198, R225, R198 ;  /* 0x000000c6e1c67221 */ /* 0x000fe20000010000 */
[----:B------:R-:W-:Y:S01]  /*13280*/  FADD.FTZ R181, R168, R181 ;  /* 0x000000b5a8b57221 */ /* 0x000fe20000010000 */
[----:B0-----:R-:W-:Y:S02]  /*13290*/  F2FP.F16.F32.PACK_AB R167, R187, R20 ;  /* 0x00000014bba7723e */ /* 0x001fe400000000ff */
        /* <DEDUP_REMOVED lines=8> */
[----:B------:R-:W-:Y:S02]  /*13320*/  FADD.FTZ R176, R176, R173 ;  /* 0x000000adb0b07221 */ /* 0x000fe40000010000 */
[----:B------:R-:W-:Y:S01]  /*13330*/  FADD.FTZ R201, R196, R201 ;  /* 0x000000c9c4c97221 */ /* 0x000fe20000010000 */
[----:B------:R-:W-:Y:S01]  /*13340*/  MOV R196, R18 ;  /* 0x0000001200c47202 */ /* 0x000fe20000000f00 */
[----:B------:R-:W-:Y:S02]  /*13350*/  FADD.FTZ R176, R183, R176 ;  /* 0x000000b0b7b07221 */ /* 0x000fe40000010000 */
[----:B------:R-:W-:Y:S02]  /*13360*/  FADD.FTZ R202, R202, R201 ;  /* 0x000000c9caca7221 */ /* 0x000fe40000010000 */
[----:B------:R-:W-:-:S02]  /*13370*/  FADD.FTZ R177, R177, R176 ;  /* 0x000000b0b1b17221 */ /* 0x000fc40000010000 */
[----:B------:R-:W-:-:S04]  /*13380*/  FADD.FTZ R15, R15, R202 ;  /* 0x000000ca0f0f7221 */ /* 0x000fc80000010000 */
[----:B------:R-:W-:Y:S01]  /*13390*/  FADD.FTZ R20, R20, R15 ;  /* 0x0000000f14147221 */ /* 0x000fe20000010000 */
[----:B------:R-:W-:-:S03]  /*133a0*/  FADD.FTZ R15, R180, R177 ;  /* 0x000000b1b40f7221 */ /* 0x000fc60000010000 */
[----:B------:R-:W-:Y:S01]  /*133b0*/  FADD.FTZ R20, R187, R20 ;  /* 0x00000014bb147221 */ /* 0x000fe20000010000 */
[----:B------:R-:W-:Y:S01]  /*133c0*/  IMAD.MOV.U32 R187, RZ, RZ, R169 ;  /* 0x000000ffffbb7224 */ /* 0x000fe200078e00a9 */
[----:B------:R-:W-:Y:S02]  /*133d0*/  WARPGROUP.DEPBAR.LE gsb0, 0x0 ;  /* 0x00008000000079c5 */ /* 0x000fe40000010000 */
[----:B-1----:R-:W-:Y:S01]  /*133e0*/  VIADD R152, R184, 0x80 ;  /* 0x00000080b8987836 */ /* 0x002fe20000000000 */
[----:B------:R-:W-:Y:S01]  /*133f0*/  WARPGROUP.ARRIVE ;  /* 0x00000000000079c5 */ /* 0x000fe20000000000 */
[----:B------:R-:W-:-:S03]  /*13400*/  IMAD.MOV.U32 R153, RZ, RZ, 0x40000040 ;  /* 0x40000040ff997424 */ /* 0x000fc600078e00ff */
[----:B------:R-:W-:Y:S01]  /*13410*/  R2UR UR6, R152 ;  /* 0x00000000980672ca */ /* 0x000fe200000e0000 */
[C---:B------:R-:W-:Y:S01]  /*13420*/  VIADD R152, R184.reuse, 0x100 ;  /* 0x00000100b8987836 */ /* 0x040fe20000000000 */
[----:B------:R-:W-:Y:S01]  /*13430*/  R2UR UR7, R153 ;  /* 0x00000000990772ca */ /* 0x000fe200000e0000 */
[----:B------:R-:W-:Y:S01]  /*13440*/  IMAD.MOV.U32 R153, RZ, RZ, 0x40000040 ;  /* 0x40000040ff997424 */ /* 0x000fe200078e00ff */
[----:B------:R-:W-:-:S11]  /*13450*/  IADD3 R184, R184, 0x180, RZ ;  /* 0x00000180b8b87810 */ /* 0x000fd60007ffe0ff */
        /* <DEDUP_REMOVED lines=23> */
[----:B0-----:R-:W-:-:S04]  /*135d0*/  VIADD R21, R186, 0xffffffff ;  /* 0xffffffffba157836 */ /* 0x001fc80000000000 */
[----:B------:R-:W-:Y:S01]  /*135e0*/  IMAD.MOV.U32 R186, RZ, RZ, R21 ;  /* 0x000000ffffba7224 */ /* 0x000fe200078e0015 */
[----:B--2---:R-:W-:Y:S06]  /*135f0*/  @P2 BRA `(.L_x_6984) ;  /* 0xffffffc800682947 */ /* 0x004fec000383ffff */
.L_x_6973:
[----:B------:R-:W-:Y:S05]  /*13600*/  BSYNC B0 ;  /* 0x0000000000007941 */ /* 0x000fea0003800000 */
.L_x_6972:
[----:B------:R-:W0:Y:S01]  /*13610*/  SHFL.BFLY PT, R0, R15, 0x2, 0x1f ;  /* 0x0c401f000f007f89 */ /* 0x000e2200000e0000 */
[----:B------:R-:W-:Y:S01]  /*13620*/  IMAD.MOV.U32 R6, RZ, RZ, RZ ;  /* 0x000000ffff067224 */ /* 0x000fe200078e00ff */
[----:B------:R-:W-:Y:S01]  /*13630*/  MOV R167, 0xff800000 ;  /* 0xff80000000a77802 */ /* 0x000fe20000000f00 */
[----:B------:R-:W-:Y:S01]  /*13640*/  IMAD.MOV.U32 R166, RZ, RZ, -0x800000 ;  /* 0xff800000ffa67424 */ /* 0x000fe200078e00ff */
[----:B------:R-:W1:Y:S01]  /*13650*/  SHFL.BFLY PT, R5, R20, 0x2, 0x1f ;  /* 0x0c401f0014057f89 */ /* 0x000e6200000e0000 */
        /* <DEDUP_REMOVED lines=8> */
[----:B------:R-:W-:Y:S01]  /*136e0*/  IMAD.MOV R3, RZ, RZ, -R194 ;  /* 0x000000ffff037224 */ /* 0x000fe200078e0ac2 */
[----:B------:R-:W-:Y:S01]  /*136f0*/  IADD3 R4, R18, 0x1, RZ ;  /* 0x0000000112047810 */ /* 0x000fe20007ffe0ff */
[----:B-1----:R-:W-:Y:S02]  /*13700*/  FADD.FTZ R0, R5, R0 ;  /* 0x0000000005007221 */ /* 0x002fe40000010000 */
        /* <DEDUP_REMOVED lines=10> */
[----:B------:R-:W-:Y:S01]  /*137b0*/  @P3 FMUL.FTZ R170, R170, 0.69314718246459960938 ;  /* 0x3f317218aaaa3820 */ /* 0x000fe20000410000 */
[----:B------:R-:W-:Y:S02]  /*137c0*/  @!P0 IMAD R5, R5, 0x4, R2 ;  /* 0x0000000405058824 */ /* 0x000fe400078e0202 */
[----:B------:R-:W1:Y:S08]  /*137d0*/  @P3 MUFU.RCP R6, R0 ;  /* 0x0000000000063308 */ /* 0x000e700000001000 */
[----:B------:R-:W2:Y:S01]  /*137e0*/  @P2 MUFU.LG2 R2, R7 ;  /* 0x0000000700022308 */ /* 0x000ea20000000c00 */
        /* <DEDUP_REMOVED lines=138> */
.L_x_6899:
[----:B------:R-:W-:Y:S05]  /*14090*/  BSYNC B7 ;  /* 0x0000000000077941 */ /* 0x000fea0003800000 */
.L_x_6897:
        /* <DEDUP_REMOVED lines=9> */
[----:B-----5:R-:W2:Y:S01]  /*14130*/  S2R R33, SR_SWINHI ;  /* 0x0000000000217919 */ /* 0x020ea20000002f00 */
        /* <DEDUP_REMOVED lines=28> */
[----:B------:R-:W-:Y:S01]  /*14300*/  IADD3 R171, P0, R122, 0x40, RZ ;  /* 0x000000407aab7810 */ /* 0x000fe20007f1e0ff */
[--C-:B------:R-:W-:Y:S01]  /*14310*/  IMAD.X R53, RZ, RZ, R123.reuse, P3 ;  /* 0x000000ffff357224 */ /* 0x100fe200018e067b */
[----:B------:R-:W-:Y:S02]  /*14320*/  LOP3.LUT R52, R183, 0x380, RZ, 0xc0, !PT ;  /* 0x00000380b7347812 */ /* 0x000fe400078ec0ff */
[----:B------:R-:W-:Y:S01]  /*14330*/  SHF.R.U64 R40, R40, 0x3, RZ ;  /* 0x0000000328287819 */ /* 0x000fe200000012ff */
[----:B------:R-:W-:Y:S01]  /*14340*/  IMAD.X R45, RZ, RZ, R123, P0 ;  /* 0x000000ffff2d7224 */ /* 0x000fe200000e067b */
[----:B------:R-:W-:Y:S02]  /*14350*/  IADD3 R56, P6, R122, 0x2020, RZ ;  /* 0x000020207a387810 */ /* 0x000fe40007fde0ff */
[----:B------:R-:W-:-:S02]  /*14360*/  LOP3.LUT R44, R171, 0x380, RZ, 0xc0, !PT ;  /* 0x00000380ab2c7812 */ /* 0x000fc400078ec0ff */
[----:B------:R-:W-:Y:S01]  /*14370*/  SHF.R.U64 R52, R52, 0x3, RZ ;  /* 0x0000000334347819 */ /* 0x000fe200000012ff */
[----:B------:R-:W-:Y:S01]  /*14380*/  IMAD.X R57, RZ, RZ, R123, P6 ;  /* 0x000000ffff397224 */ /* 0x000fe200030e067b */
[----:B------:R-:W-:Y:S02]  /*14390*/  LOP3.LUT R40, R40, R169, RZ, 0x3c, !PT ;  /* 0x000000a928287212 */ /* 0x000fe400078e3cff */
[----:B------:R-:W-:Y:S02]  /*143a0*/  IADD3 R98, P1, R122, 0x4000, RZ ;  /* 0x000040007a627810 */ /* 0x000fe40007f3e0ff */
[----:B------:R-:W-:Y:S02]  /*143b0*/  LOP3.LUT R169, R56, 0x380, RZ, 0xc0, !PT ;  /* 0x0000038038a97812 */ /* 0x000fe400078ec0ff */
[----:B------:R-:W-:Y:S02]  /*143c0*/  IADD3 R181, P4, R122, 0x60, RZ ;  /* 0x000000607ab57810 */ /* 0x000fe40007f9e0ff */
[----:B------:R-:W-:-:S02]  /*143d0*/  SHF.R.U64 R44, R44, 0x3, RZ ;  /* 0x000000032c2c7819 */ /* 0x000fc400000012ff */
[----:B------:R-:W-:Y:S02]  /*143e0*/  LOP3.LUT R52, R52, R183, RZ, 0x3c, !PT ;  /* 0x000000b734347212 */ /* 0x000fe400078e3cff */
[----:B------:R-:W-:Y:S02]  /*143f0*/  IADD3 R60, P5, R122, 0x2040, RZ ;  /* 0x000020407a3c7810 */ /* 0x000fe40007fbe0ff */
[----:B------:R-:W-:Y:S02]  /*14400*/  LOP3.LUT R183, R98, 0x380, RZ, 0xc0, !PT ;  /* 0x0000038062b77812 */ /* 0x000fe400078ec0ff */
[----:B------:R-:W-:Y:S01]  /*14410*/  SHF.R.U64 R169, R169, 0x3, RZ ;  /* 0x00000003a9a97819 */ /* 0x000fe200000012ff */
[----:B------:R-:W-:Y:S01]  /*14420*/  IMAD.X R61, RZ, RZ, R123, P5 ;  /* 0x000000ffff3d7224 */ /* 0x000fe200028e067b */
[----:B------:R-:W-:Y:S02]  /*14430*/  IADD3 R4, P0, R122, 0x4020, RZ ;  /* 0x000040207a047810 */ /* 0x000fe40007f1e0ff */
[----:B------:R-:W-:-:S02]  /*14440*/  LOP3.LUT R48, R181, 0x380, RZ, 0xc0, !PT ;  /* 0x00000380b5307812 */ /* 0x000fc400078ec0ff */
[----:B------:R-:W-:Y:S01]  /*14450*/  LOP3.LUT R44, R44, R171, RZ, 0x3c, !PT ;  /* 0x000000ab2c2c7212 */ /* 0x000fe200078e3cff */
[--C-:B------:R-:W-:Y:S01]  /*14460*/  IMAD.X R103, RZ, RZ, R123.reuse, P0 ;  /* 0x000000ffff677224 */ /* 0x100fe200000e067b */
[----:B------:R-:W-:Y:S02]  /*14470*/  IADD3 R64, P2, R122, 0x2060, RZ ;  /* 0x000020607a407810 */ /* 0x000fe40007f5e0ff */
[----:B------:R-:W-:Y:S02]  /*14480*/  LOP3.LUT R171, R60, 0x380, RZ, 0xc0, !PT ;  /* 0x000003803cab7812 */ /* 0x000fe400078ec0ff */
[----:B------:R-:W-:Y:S01]  /*14490*/  SHF.R.U64 R183, R183, 0x3, RZ ;  /* 0x00000003b7b77819 */ /* 0x000fe200000012ff */
[----:B------:R-:W-:Y:S01]  /*144a0*/  IMAD.X R65, RZ, RZ, R123, P2 ;  /* 0x000000ffff417224 */ /* 0x000fe200010e067b */
[----:B------:R-:W-:Y:S02]  /*144b0*/  LOP3.LUT R56, R169, R56, RZ, 0x3c, !PT ;  /* 0x00000038a9387212 */ /* 0x000fe400078e3cff */
[----:B------:R-:W-:-:S02]  /*144c0*/  IADD3 R6, P6, R122, 0x6000, RZ ;  /* 0x000060007a067810 */ /* 0x000fc40007fde0ff */
[----:B------:R-:W-:Y:S02]  /*144d0*/  LOP3.LUT R169, R4, 0x380, RZ, 0xc0, !PT ;  /* 0x0000038004a97812 */ /* 0x000fe400078ec0ff */
[----:B------:R-:W-:Y:S01]  /*144e0*/  LOP3.LUT R33, R122, 0x380, RZ, 0xc0, !PT ;  /* 0x000003807a217812 */ /* 0x000fe200078ec0ff */
[----:B------:R-:W-:Y:S01]  /*144f0*/  IMAD.X R115, RZ, RZ, R123, P6 ;  /* 0x000000ffff737224 */ /* 0x000fe200030e067b */
[----:B------:R-:W-:Y:S02]  /*14500*/  SHF.R.U64 R48, R48, 0x3, RZ ;  /* 0x0000000330307819 */ /* 0x000fe400000012ff */
[----:B------:R-:W-:Y:S02]  /*14510*/  IADD3.X R49, RZ, R123, RZ, P4, !PT ;  /* 0x0000007bff317210 */ /* 0x000fe400027fe4ff */
[----:B------:R-:W-:Y:S02]  /*14520*/  SHF.R.U64 R171, R171, 0x3, RZ ;  /* 0x00000003abab7819 */ /* 0x000fe400000012ff */
[----:B------:R-:W-:-:S02]  /*14530*/  LOP3.LUT R98, R183, R98, RZ, 0x3c, !PT ;  /* 0x00000062b7627212 */ /* 0x000fc400078e3cff */
[C---:B------:R-:W-:Y:S02]  /*14540*/  IADD3 R32, P4, R122.reuse, 0x4040, RZ ;  /* 0x000040407a207810 */ /* 0x040fe40007f9e0ff */
[----:B------:R-:W-:Y:S02]  /*14550*/  IADD3 R26, P5, R122, 0x6020, RZ ;  /* 0x000060207a1a7810 */ /* 0x000fe40007fbe0ff */
[----:B------:R-:W-:Y:S01]  /*14560*/  LOP3.LUT R183, R6, 0x380, RZ, 0xc0, !PT ;  /* 0x0000038006b77812 */ /* 0x000fe200078ec0ff */
[----:B------:R-:W-:Y:S01]  /*14570*/  IMAD.X R107, RZ, RZ, R123, P4 ;  /* 0x000000ffff6b7224 */ /* 0x000fe200020e067b */
[----:B------:R-:W-:Y:S02]  /*14580*/  SHF.R.U64 R169, R169, 0x3, RZ ;  /* 0x00000003a9a97819 */ /* 0x000fe400000012ff */
[----:B------:R-:W-:Y:S02]  /*14590*/  IADD3 R30, P2, R122, 0x6040, RZ ;  /* 0x000060407a1e7810 */ /* 0x000fe40007f5e0ff */
[----:B------:R-:W-:-:S02]  /*145a0*/  SHF.R.U64 R33, R33, 0x3, RZ ;  /* 0x0000000321217819 */ /* 0x000fc400000012ff */
[----:B------:R-:W-:Y:S02]  /*145b0*/  LOP3.LUT R48, R48, R181, RZ, 0x3c, !PT ;  /* 0x000000b530307212 */ /* 0x000fe400078e3cff */
[----:B------:R-:W-:Y:S02]  /*145c0*/  IADD3.X R99, RZ, R123, RZ, P1, !PT ;  /* 0x0000007bff637210 */ /* 0x000fe40000ffe4ff */
[----:B------:R-:W-:Y:S02]  /*145d0*/  LOP3.LUT R181, R64, 0x380, RZ, 0xc0, !PT ;  /* 0x0000038040b57812 */ /* 0x000fe400078ec0ff */
[C---:B------:R-:W-:Y:S02]  /*145e0*/  IADD3 R110, P3, R122.reuse, 0x4060, RZ ;  /* 0x000040607a6e7810 */ /* 0x040fe40007f7e0ff */
[----:B------:R-:W-:Y:S02]  /*145f0*/  IADD3 R36, P1, R122, 0x6060, RZ ;  /* 0x000060607a247810 */ /* 0x000fe40007f3e0ff */
[----:B------:R-:W-:Y:S01]  /*14600*/  LOP3.LUT R60, R171, R60, RZ, 0x3c, !PT ;  /* 0x0000003cab3c7212 */ /* 0x000fe200078e3cff */
[--C-:B------:R-:W-:Y:S01]  /*14610*/  IMAD.X R111, RZ, RZ, R123.reuse, P3 ;  /* 0x000000ffff6f7224 */ /* 0x100fe200018e067b */
[----:B------:R-:W-:Y:S01]  /*14620*/  LOP3.LUT R171, R32, 0x380, RZ, 0xc0, !PT ;  /* 0x0000038020ab7812 */ /* 0x000fe200078ec0ff */
[----:B------:R-:W-:Y:S01]  /*14630*/  IMAD.X R37, RZ, RZ, R123, P1 ;  /* 0x000000ffff257224 */ /* 0x000fe200008e067b */
[----:B------:R-:W-:-:S02]  /*14640*/  SHF.R.U64 R183, R183, 0x3, RZ ;  /* 0x00000003b7b77819 */ /* 0x000fc400000012ff */
[----:B------:R-:W-:Y:S02]  /*14650*/  LOP3.LUT R102, R169, R4, RZ, 0x3c, !PT ;  /* 0x00000004a9667212 */ /* 0x000fe400078e3cff */
[----:B------:R-:W-:Y:S02]  /*14660*/  LOP3.LUT R27, R26, 0x380, RZ, 0xc0, !PT ;  /* 0x000003801a1b7812 */ /* 0x000fe400078ec0ff */
[----:B------:R-:W-:Y:S01]  /*14670*/  LOP3.LUT R122, R33, R122, RZ, 0x3c, !PT ;  /* 0x0000007a217a7212 */ /* 0x000fe200078e3cff */
[----:B------:R-:W-:Y:S01]  /*14680*/  IMAD.X R33, RZ, RZ, R123, P2 ;  /* 0x000000ffff217224 */ /* 0x000fe200010e067b */
[----:B------:R-:W-:Y:S02]  /*14690*/  LOP3.LUT R169, R30, 0x380, RZ, 0xc0, !PT ;  /* 0x000003801ea97812 */ /* 0x000fe400078ec0ff */
[----:B------:R-:W-:Y:S02]  /*146a0*/  SHF.R.U64 R181, R181, 0x3, RZ ;  /* 0x00000003b5b57819 */ /* 0x000fe400000012ff */
[----:B------:R-:W-:-:S02]  /*146b0*/  IADD3.X R119, RZ, R123, RZ, P5, !PT ;  /* 0x0000007bff777210 */ /* 0x000fc40002ffe4ff */
[----:B------:R-:W-:Y:S02]  /*146c0*/  SHF.R.U64 R171, R171, 0x3, RZ ;  /* 0x00000003abab7819 */ /* 0x000fe400000012ff */
[----:B------:R-:W-:Y:S02]  /*146d0*/  LOP3.LUT R114, R183, R6, RZ, 0x3c, !PT ;  /* 0x00000006b7727212 */ /* 0x000fe400078e3cff */
[----:B------:R-:W-:Y:S02]  /*146e0*/  SHF.R.U64 R27, R27, 0x3, RZ ;  /* 0x000000031b1b7819 */ /* 0x000fe400000012ff */
[----:B------:R-:W-:Y:S02]  /*146f0*/  MOV R123, R122 ;  /* 0x0000007a007b7202 */ /* 0x000fe40000000f00 */
[----:B------:R-:W-:Y:S02]  /*14700*/  F2FP.F16.F32.PACK_AB R4, R177, R179 ;  /* 0x000000b3b104723e */ /* 0x000fe400000000ff */
[----:B------:R-:W-:Y:S01]  /*14710*/  F2FP.F16.F32.PACK_AB R6, R175, R178 ;  /* 0x000000b2af06723e */ /* 0x000fe200000000ff */
[----:B------:R-:W-:Y:S01]  /*14720*/  BAR.SYNC.DEFER_BLOCKING 0x1, 0x100 ;  /* 0x0044000000007b1d */ /* 0x000fe20000010000 */
[----:B------:R-:W-:-:S02]  /*14730*/  SHF.R.U64 R169, R169, 0x3, RZ ;  /* 0x00000003a9a97819 */ /* 0x000fc400000012ff */
[----:B------:R-:W-:Y:S02]  /*14740*/  LOP3.LUT R64, R181, R64, RZ, 0x3c, !PT ;  /* 0x00000040b5407212 */ /* 0x000fe400078e3cff */
[----:B------:R-:W-:Y:S02]  /*14750*/  LOP3.LUT R181, R110, 0x380, RZ, 0xc0, !PT ;  /* 0x000003806eb57812 */ /* 0x000fe400078ec0ff */
[----:B------:R-:W-:Y:S02]  /*14760*/  LOP3.LUT R106, R171, R32, RZ, 0x3c, !PT ;  /* 0x00000020ab6a7212 */ /* 0x000fe400078e3cff */
[----:B------:R-:W-:Y:S02]  /*14770*/  LOP3.LUT R118, R27, R26, RZ, 0x3c, !PT ;  /* 0x0000001a1b767212 */ /* 0x000fe400078e3cff */
[----:B------:R-:W-:Y:S02]  /*14780*/  LOP3.LUT R32, R169, R30, RZ, 0x3c, !PT ;  /* 0x0000001ea9207212 */ /* 0x000fe400078e3cff */
[----:B------:R-:W-:-:S02]  /*14790*/  MOV R122, R40 ;  /* 0x00000028007a7202 */ /* 0x000fc40000000f00 */
[----:B------:R-:W-:Y:S02]  /*147a0*/  F2FP.F16.F32.PACK_AB R26, R172, R174 ;  /* 0x000000aeac1a723e */ /* 0x000fe400000000ff */
[----:B------:R-:W-:Y:S02]  /*147b0*/  F2FP.F16.F32.PACK_AB R27, R39, R38 ;  /* 0x00000026271b723e */ /* 0x000fe400000000ff */
[----:B------:R-:W-:Y:S02]  /*147c0*/  MOV R45, R44 ;  /* 0x0000002c002d7202 */ /* 0x000fe40000000f00 */
[----:B------:R-:W-:Y:S02]  /*147d0*/  F2FP.F16.F32.PACK_AB R30, R163, R165 ;  /* 0x000000a5a31e723e */ /* 0x000fe400000000ff */
[----:B------:R-:W-:Y:S01]  /*147e0*/  SHF.R.U64 R181, R181, 0x3, RZ ;  /* 0x00000003b5b57819 */ /* 0x000fe200000012ff */
[----:B------:R2:W-:Y:S01]  /*147f0*/  STSM.16.M88.4 [R123], R4 ;  /* 0x000000047b007844 */ /* 0x0005e20000000200 */
[----:B------:R-:W-:-:S02]  /*14800*/  LOP3.LUT R171, R36, 0x380, RZ, 0xc0, !PT ;  /* 0x0000038024ab7812 */ /* 0x000fc400078ec0ff */
[----:B------:R-:W-:Y:S01]  /*14810*/  MOV R48, R48 ;  /* 0x0000003000307202 */ /* 0x000fe20000000f00 */
[----:B------:R3:W-:Y:S01]  /*14820*/  STSM.16.M88.4 [R122], R24 ;  /* 0x000000187a007844 */ /* 0x0007e20000000200 */
[----:B------:R-:W-:Y:S02]  /*14830*/  MOV R52, R52 ;  /* 0x0000003400347202 */ /* 0x000fe40000000f00 */
[----:B------:R-:W-:Y:S01]  /*14840*/  MOV R56, R56 ;  /* 0x0000003800387202 */ /* 0x000fe20000000f00 */
[----:B------:R-:W-:Y:S01]  /*14850*/  STSM.16.M88.4 [R45], R28 ;  /* 0x0000001c2d007844 */ /* 0x000fe20000000200 */
[----:B------:R-:W-:Y:S02]  /*14860*/  MOV R60, R60 ;  /* 0x0000003c003c7202 */ /* 0x000fe40000000f00 */
[----:B------:R-:W-:Y:S02]  /*14870*/  F2FP.F16.F32.PACK_AB R81, R83, R82 ;  /* 0x000000525351723e */ /* 0x000fe400000000ff */
[----:B------:R-:W-:-:S02]  /*14880*/  F2FP.F16.F32.PACK_AB R88, R89, R88 ;  /* 0x000000585958723e */ /* 0x000fc400000000ff */
[----:B------:R-:W-:Y:S02]  /*14890*/  LOP3.LUT R110, R181, R110, RZ, 0x3c, !PT ;  /* 0x0000006eb56e7212 */ /* 0x000fe400078e3cff */
[----:B--2---:R-:W-:Y:S02]  /*148a0*/  F2FP.F16.F32.PACK_AB R4, R161, R164 ;  /* 0x000000a4a104723e */ /* 0x004fe400000000ff */
[----:B------:R-:W-:Y:S02]  /*148b0*/  F2FP.F16.F32.PACK_AB R5, R51, R50 ;  /* 0x000000323305723e */ /* 0x000fe400000000ff */
[----:B------:R-:W-:Y:S02]  /*148c0*/  F2FP.F16.F32.PACK_AB R6, R159, R162 ;  /* 0x000000a29f06723e */ /* 0x000fe400000000ff */
[----:B------:R-:W-:Y:S02]  /*148d0*/  F2FP.F16.F32.PACK_AB R7, R55, R54 ;  /* 0x000000363707723e */ /* 0x000fe400000000ff */
[----:B------:R-:W-:-:S02]  /*148e0*/  SHF.R.U64 R171, R171, 0x3, RZ ;  /* 0x00000003abab7819 */ /* 0x000fc400000012ff */
[----:B------:R-:W-:Y:S01]  /*148f0*/  MOV R64, R64 ;  /* 0x0000004000407202 */ /* 0x000fe20000000f00 */
[----:B------:R2:W-:Y:S01]  /*14900*/  STSM.16.M88.4 [R48], R4 ;  /* 0x0000000430007844 */ /* 0x0005e20000000200 */
[----:B------:R-:W-:Y:S02]  /*14910*/  F2FP.F16.F32.PACK_AB R82, R85, R84 ;  /* 0x000000545552723e */ /* 0x000fe400000000ff */
[----:B------:R-:W-:Y:S01]  /*14920*/  F2FP.F16.F32.PACK_AB R83, R87, R86 ;  /* 0x000000565753723e */ /* 0x000fe200000000ff */
[----:B------:R4:W-:Y:S01]  /*14930*/  STSM.16.M88.4 [R52], R8 ;  /* 0x0000000834007844 */ /* 0x0009e20000000200 */
[----:B------:R-:W-:Y:S02]  /*14940*/  F2FP.F16.F32.PACK_AB R89, R91, R90 ;  /* 0x0000005a5b59723e */ /* 0x000fe400000000ff */
[----:B------:R-:W-:Y:S01]  /*14950*/  MOV R40, R98 ;  /* 0x0000006200287202 */ /* 0x000fe20000000f00 */
[----:B------:R0:W-:Y:S01]  /*14960*/  STSM.16.M88.4 [R56], R12 ;  /* 0x0000000c38007844 */ /* 0x0001e20000000200 */
[----:B------:R-:W-:-:S02]  /*14970*/  F2FP.F16.F32.PACK_AB R90, R93, R92 ;  /* 0x0000005c5d5a723e */ /* 0x000fc400000000ff */
[----:B------:R-:W-:Y:S01]  /*14980*/  F2FP.F16.F32.PACK_AB R91, R95, R94 ;  /* 0x0000005e5f5b723e */ /* 0x000fe200000000ff */
[----:B------:R-:W-:Y:S01]  /*14990*/  STSM.16.M88.4 [R60], R72 ;  /* 0x000000483c007844 */ /* 0x000fe20000000200 */
[----:B------:R-:W-:Y:S02]  /*149a0*/  F2FP.F16.F32.PACK_AB R96, R97, R96 ;  /* 0x000000606160723e */ /* 0x000fe400000000ff */
[----:B------:R-:W-:Y:S01]  /*149b0*/  MOV R102, R102 ;  /* 0x0000006600667202 */ /* 0x000fe20000000f00 */
[----:B------:R-:W-:Y:S01]  /*149c0*/  STSM.16.M88.4 [R64], R80 ;  /* 0x0000005040007844 */ /* 0x000fe20000000200 */
[----:B------:R-:W-:Y:S02]  /*149d0*/  MOV R41, R106 ;  /* 0x0000006a00297202 */ /* 0x000fe40000000f00 */
[----:B------:R-:W-:Y:S01]  /*149e0*/  F2FP.F16.F32.PACK_AB R97, R3, R0 ;  /* 0x000000000361723e */ /* 0x000fe200000000ff */
[----:B------:R-:W-:Y:S01]  /*149f0*/  STSM.16.M88.4 [R40], R88 ;  /* 0x0000005828007844 */ /* 0x000fe20000000200 */
[----:B------:R-:W-:-:S02]  /*14a00*/  F2FP.F16.F32.PACK_AB R98, R101, R100 ;  /* 0x000000646562723e */ /* 0x000fc400000000ff */
[----:B------:R-:W-:Y:S01]  /*14a10*/  F2FP.F16.F32.PACK_AB R99, R42, R34 ;  /* 0x000000222a63723e */ /* 0x000fe200000000ff */
[----:B------:R-:W-:Y:S01]  /*14a20*/  IMAD.MOV.U32 R0, RZ, RZ, RZ ;  /* 0x000000ffff007224 */ /* 0x000fe200078e00ff */
        /* <DEDUP_REMOVED lines=17> */
[----:B---3--:R-:W-:Y:S02]  /*14b40*/  F2FP.F16.F32.PACK_AB R122, R125, R124 ;  /* 0x0000007c7d7a723e */ /* 0x008fe400000000ff */
[----:B------:R-:W-:Y:S02]  /*14b50*/  F2FP.F16.F32.PACK_AB R123, R127, R126 ;  /* 0x0000007e7f7b723e */ /* 0x000fe400000000ff */
[----:B------:R-:W-:-:S02]  /*14b60*/  F2FP.F16.F32.PACK_AB R129, R131, R130 ;  /* 0x000000828381723e */ /* 0x000fc400000000ff */
[----:B------:R-:W-:Y:S01]  /*14b70*/  F2FP.F16.F32.PACK_AB R136, R137, R136 ;  /* 0x000000888988723e */ /* 0x000fe200000000ff */
[----:B------:R-:W-:Y:S01]  /*14b80*/  STSM.16.M88.4 [R44], R120 ;  /* 0x000000782c007844 */ /* 0x000fe20000000200 */
[----:B------:R-:W-:Y:S02]  /*14b90*/  ISETP.NE.U32.AND P0, PT, RZ, UR4, PT ;  /* 0x00000004ff007c0c */ /* 0x000fe4000bf05070 */
[----:B--2---:R-:W-:Y:S02]  /*14ba0*/  IADD3 R4, P1, R216, UR4, RZ ;  /* 0x00000004d8047c10 */ /* 0x004fe4000ff3e0ff */
        /* <DEDUP_REMOVED lines=19> */
[----:B------:R-:W-:-:S04]  /*14ce0*/  ISETP.NE.U32.AND P6, PT, RZ, UR4, PT ;  /* 0x00000004ff007c0c */ /* 0x000fc8000bfc5070 */
[----:B------:R-:W-:Y:S01]  /*14cf0*/  ISETP.NE.AND.EX P6, PT, RZ, UR5, PT, P6 ;  /* 0x00000005ff007c0c */ /* 0x000fe2000bfc5360 */
[----:B------:R-:W-:-:S04]  /*14d00*/  IMAD R3, R214, 0x40, R193 ;  /* 0x00000040d6037824 */ /* 0x000fc800078e02c1 */
[----:B------:R-:W-:-:S08]  /*14d10*/  IMAD.WIDE R20, R3, 0x2, R20 ;  /* 0x0000000203147825 */ /* 0x000fd000078e0214 */
[----:B------:R-:W-:Y:S01]  /*14d20*/  @P6 IADD3 R216, P4, R216, UR4, RZ ;  /* 0x00000004d8d86c10 */ /* 0x000fe2000ff9e0ff */
[----:B------:R-:W-:Y:S02]  /*14d30*/  ULDC UR4, c[0x0][0xb88] ;  /* 0x0002e20000047ab9 */ /* 0x000fe40000000800 */
[----:B------:R-:W-:Y:S01]  /*14d40*/  IMAD.U32 R3, RZ, RZ, UR4 ;  /* 0x00000004ff037e24 */ /* 0x000fe2000f8e00ff */
[----:B------:R-:W-:Y:S01]  /*14d50*/  @P6 IADD3.X R217, R217, UR5, RZ, P4, !PT ;  /* 0x00000005d9d96c10 */ /* 0x000fe2000a7fe4ff */
[----:B------:R1:W5:Y:S01]  /*14d60*/  @P0 LDG.E R0, desc[UR54][R4.64] ;  /* 0x0000003604000981 */ /* 0x000362000c1e1900 */
[C---:B----4-:R-:W-:Y:S02]  /*14d70*/  IADD3 R9, P1, R20.reuse, 0x1000, RZ ;  /* 0x0000100014097810 */ /* 0x050fe40007f3e0ff */
[C---:B0-----:R-:W-:Y:S01]  /*14d80*/  IADD3 R13, P2, R20.reuse, 0x2000, RZ ;  /* 0x00002000140d7810 */ /* 0x041fe20007f5e0ff */
[----:B------:R0:W5:Y:S01]  /*14d90*/  @P6 LDG.E R3, desc[UR54][R216.64] ;  /* 0x00000036d8036981 */ /* 0x000162000c1e1900 */
[----:B------:R-:W-:-:S02]  /*14da0*/  IADD3 R25, P3, R20, 0x3000, RZ ;  /* 0x0000300014197810 */ /* 0x000fc40007f7e0ff */
[----:B------:R-:W-:Y:S02]  /*14db0*/  IADD3 R29, P4, R20, 0x4000, RZ ;  /* 0x00004000141d7810 */ /* 0x000fe40007f9e0ff */
[----:B------:R-:W-:Y:S02]  /*14dc0*/  LOP3.LUT R8, R9, 0x380, RZ, 0xc0, !PT ;  /* 0x0000038009087812 */ /* 0x000fe400078ec0ff */
[----:B------:R-:W-:Y:S02]  /*14dd0*/  LOP3.LUT R12, R13, 0x380, RZ, 0xc0, !PT ;  /* 0x000003800d0c7812 */ /* 0x000fe400078ec0ff */
[----:B------:R-:W-:Y:S02]  /*14de0*/  LOP3.LUT R24, R25, 0x380, RZ, 0xc0, !PT ;  /* 0x0000038019187812 */ /* 0x000fe400078ec0ff */
[----:B------:R-:W-:Y:S02]  /*14df0*/  LOP3.LUT R28, R29, 0x380, RZ, 0xc0, !PT ;  /* 0x000003801d1c7812 */ /* 0x000fe400078ec0ff */
[----:B------:R-:W-:-:S02]  /*14e00*/  SHF.R.U64 R8, R8, 0x3, RZ ;  /* 0x0000000308087819 */ /* 0x000fc400000012ff */
[----:B------:R-:W-:Y:S02]  /*14e10*/  SHF.R.U64 R12, R12, 0x3, RZ ;  /* 0x000000030c0c7819 */ /* 0x000fe400000012ff */
[----:B------:R-:W-:Y:S02]  /*14e20*/  SHF.R.U64 R24, R24, 0x3, RZ ;  /* 0x0000000318187819 */ /* 0x000fe400000012ff */
[----:B------:R-:W-:Y:S02]  /*14e30*/  SHF.R.U64 R28, R28, 0x3, RZ ;  /* 0x000000031c1c7819 */ /* 0x000fe400000012ff */
[----:B------:R-:W-:Y:S02]  /*14e40*/  IADD3 R33, P5, R20, 0x5000, RZ ;  /* 0x0000500014217810 */ /* 0x000fe40007fbe0ff */
[----:B------:R-:W-:Y:S02]  /*14e50*/  LOP3.LUT R8, R8, R9, RZ, 0x3c, !PT ;  /* 0x0000000908087212 */ /* 0x000fe400078e3cff */
[----:B------:R-:W-:Y:S01]  /*14e60*/  LOP3.LUT R12, R12, R13, RZ, 0x3c, !PT ;  /* 0x0000000d0c0c7212 */ /* 0x000fe200078e3cff */
[--C-:B------:R-:W-:Y:S01]  /*14e70*/  IMAD.X R13, RZ, RZ, R21.reuse, P2 ;  /* 0x000000ffff0d7224 */ /* 0x100fe200010e0615 */
[----:B------:R-:W-:Y:S01]  /*14e80*/  LOP3.LUT R24, R24, R25, RZ, 0x3c, !PT ;  /* 0x0000001918187212 */ /* 0x000fe200078e3cff */
[--C-:B------:R-:W-:Y:S01]  /*14e90*/  IMAD.X R25, RZ, RZ, R21.reuse, P3 ;  /* 0x000000ffff197224 */ /* 0x100fe200018e0615 */
[----:B------:R-:W-:Y:S01]  /*14ea0*/  LOP3.LUT R28, R28, R29, RZ, 0x3c, !PT ;  /* 0x0000001d1c1c7212 */ /* 0x000fe200078e3cff */
[----:B------:R-:W-:Y:S01]  /*14eb0*/  IMAD.X R29, RZ, RZ, R21, P4 ;  /* 0x000000ffff1d7224 */ /* 0x000fe200020e0615 */
[----:B------:R-:W-:-:S02]  /*14ec0*/  P2R R7, PR, RZ, 0x20 ;  /* 0x00000020ff077803 */ /* 0x000fc40000000000 */
[----:B------:R-:W-:Y:S02]  /*14ed0*/  IADD3.X R9, RZ, R21, RZ, P1, !PT ;  /* 0x00000015ff097210 */ /* 0x000fe40000ffe4ff */
[C---:B------:R-:W-:Y:S02]  /*14ee0*/  IADD3 R37, P1, R20.reuse, 0x6000, RZ ;  /* 0x0000600014257810 */ /* 0x040fe40007f3e0ff */
[C---:B-1----:R-:W-:Y:S02]  /*14ef0*/  IADD3 R41, P2, R20.reuse, 0x7000, RZ ;  /* 0x0000700014297810 */ /* 0x042fe40007f5e0ff */
[C---:B------:R-:W-:Y:S02]  /*14f00*/  IADD3 R45, P3, R20.reuse, 0x8000, RZ ;  /* 0x00008000142d7810 */ /* 0x040fe40007f7e0ff */
[C---:B------:R-:W-:Y:S02]  /*14f10*/  IADD3 R49, P4, R20.reuse, 0x9000, RZ ;  /* 0x0000900014317810 */ /* 0x040fe40007f9e0ff */
[----:B------:R-:W-:-:S02]  /*14f20*/  IADD3 R53, P5, R20, 0xa000, RZ ;  /* 0x0000a00014357810 */ /* 0x000fc40007fbe0ff */
[----:B--2---:R-:W-:Y:S02]  /*14f30*/  LOP3.LUT R32, R33, 0x380, RZ, 0xc0, !PT ;  /* 0x0000038021207812 */ /* 0x004fe400078ec0ff */
[----:B---3--:R-:W-:Y:S02]  /*14f40*/  LOP3.LUT R36, R37, 0x380, RZ, 0xc0, !PT ;  /* 0x0000038025247812 */ /* 0x008fe400078ec0ff */
        /* <DEDUP_REMOVED lines=16> */
[----:B0-----:R-:W-:Y:S06]  /*15050*/  @P6 BRA `(.L_x_6987) ;  /* 0x0000000000106947 */ /* 0x001fec0003800000 */
[----:B------:R-:W-:Y:S05]  /*15060*/  @!P0 BRA `(.L_x_6987) ;  /* 0x00000000000c8947 */ /* 0x000fea0003800000 */
[----:B------:R-:W2:Y:S04]  /*15070*/  LDG.E R6, desc[UR54][R4.64] ;  /* 0x0000003604067981 */ /* 0x000ea8000c1e1900 */
[----:B-----5:R-:W2:Y:S02]  /*15080*/  LDG.E R3, desc[UR54][R4.64+0x4] ;  /* 0x0000043604037981 */ /* 0x020ea4000c1e1900 */
[----:B--2---:R-:W-:-:S07]  /*15090*/  IADD3 R3, -R6, R3, RZ ;  /* 0x0000000306037210 */ /* 0x004fce0007ffe1ff */
.L_x_6987:
        /* <DEDUP_REMOVED lines=19> */
[----:B0-----:R-:W-:Y:S02]  /*151d0*/  ISETP.NE.AND P5, PT, R4, RZ, PT ;  /* 0x000000ff0400720c */ /* 0x001fe40003fa5270 */
        /* <DEDUP_REMOVED lines=12> */
[----:B------:R-:W-:Y:S01]  /*152a0*/  IMAD.X R65, RZ, RZ, R21, P2 ;  /* 0x000000ffff417224 */ /* 0x000fe200010e0615 */
[----:B------:R-:W-:-:S02]  /*152b0*/  LOP3.LUT R68, R68, R69, RZ, 0x3c, !PT ;  /* 0x0000004544447212 */ /* 0x000fc400078e3cff */
        /* <DEDUP_REMOVED lines=15> */
[----:B------:R-:W-:Y:S01]  /*153b0*/  IMAD.IADD R5, R5, 0x1, R7 ;  /* 0x0000000105057824 */ /* 0x000fe200078e0207 */
[----:B------:R-:W-:Y:S01]  /*153c0*/  IADD3 R7, -R194, RZ, RZ ;  /* 0x000000ffc2077210 */ /* 0x000fe20007ffe1ff */
        /* <DEDUP_REMOVED lines=8> */
[----:B------:R-:W-:Y:S01]  /*15450*/  ISETP.GE.OR P1, PT, R14, R3, P0 ;  /* 0x000000030e00720c */ /* 0x000fe20000726670 */
[----:B------:R-:W-:Y:S01]  /*15460*/  ULDC.64 UR4, c[0x0][0xc40] ;  /* 0x0003100000047ab9 */ /* 0x000fe20000000a00 */
[----:B------:R-:W-:Y:S02]  /*15470*/  IADD3.X R7, R7, R5, R11, P2, !PT ;  /* 0x0000000507077210 */ /* 0x000fe400017fe40b */
[----:B------:R-:W-:Y:S02]  /*15480*/  ISETP.GE.OR P0, PT, R6, R3, P0 ;  /* 0x000000030600720c */ /* 0x000fe40000706670 */
[----:B------:R-:W-:-:S04]  /*15490*/  LEA R4, P2, R10, UR4, 0x2 ;  /* 0x000000040a047c11 */ /* 0x000fc8000f8410ff */
[----:B------:R-:W-:-:S05]  /*154a0*/  LEA.HI.X R5, R10, UR5, R7, 0x2, P2 ;  /* 0x000000050a057c11 */ /* 0x000fca00090f1407 */
[----:B------:R0:W-:Y:S04]  /*154b0*/  @!P1 STG.E desc[UR54][R4.64], R166 ;  /* 0x000000a604009986 */ /* 0x0001e8000c101936 */
[----:B------:R0:W-:Y:S02]  /*154c0*/  @!P0 STG.E desc[UR54][R4.64+0x20], R167 ;  /* 0x000020a704008986 */ /* 0x0001e4000c101936 */
.L_x_6988:
[----:B------:R-:W1:Y:S01]  /*154d0*/  LDC R87, c[0x0][0xb8c] ;  /* 0x0002e300ff577b82 */ /* 0x000e620000000800 */
[----:B0-----:R0:W5:Y:S01]  /*154e0*/  LD.E.128 R4, desc[UR54][R20.64] ;  /* 0x0000003614047980 */ /* 0x001162000c101d00 */
[----:B------:R-:W-:Y:S02]  /*154f0*/  ULDC.64 UR4, c[0x0][0xba0] ;  /* 0x0002e80000047ab9 */ /* 0x000fe40000000a00 */
[----:B------:R-:W-:Y:S01]  /*15500*/  IMAD R77, R77, UR4, RZ ;  /* 0x000000044d4d7c24 */ /* 0x000fe2000f8e02ff */
[----:B------:R-:W-:Y:S01]  /*15510*/  IADD3 R82, R193, 0x40, RZ ;  /* 0x00000040c1527810 */ /* 0x000fe20007ffe0ff */
[----:B------:R-:W5:Y:S04]  /*15520*/  LD.E.128 R8, desc[UR54][R8.64] ;  /* 0x0000003608087980 */ /* 0x000f68000c101d00 */
[----:B------:R-:W5:Y:S01]  /*15530*/  LD.E.128 R12, desc[UR54][R12.64] ;  /* 0x000000360c0c7980 */ /* 0x000f62000c101d00 */
[--C-:B0-----:R-:W-:Y:S01]  /*15540*/  SHF.R.S32.HI R21, RZ, 0x1f, R193.reuse ;  /* 0x0000001fff157819 */ /* 0x101fe200000114c1 */
[----:B------:R-:W-:-:S02]  /*15550*/  IMAD.MOV.U32 R20, RZ, RZ, R193 ;  /* 0x000000ffff147224 */ /* 0x000fc400078e00c1 */
[C---:B------:R-:W-:Y:S01]  /*15560*/  IMAD R77, R0.reuse, UR5, R77 ;  /* 0x00000005004d7c24 */ /* 0x040fe2000f8e024d */
[----:B------:R-:W5:Y:S01]  /*15570*/  LD.E.128 R24, desc[UR54][R24.64] ;  /* 0x0000003618187980 */ /* 0x000f62000c101d00 */
[----:B------:R-:W-:Y:S01]  /*15580*/  IMAD.WIDE.U32 R20, R0, UR4, R20 ;  /* 0x0000000400147c25 */ /* 0x000fe2000f8e0014 */
[----:B------:R-:W-:Y:S02]  /*15590*/  ULDC.64 UR4, c[0x0][0xbe0] ;  /* 0x0002f80000047ab9 */ /* 0x000fe40000000a00 */
[----:B------:R-:W5:Y:S01]  /*155a0*/  LD.E.128 R28, desc[UR54][R28.64] ;  /* 0x000000361c1c7980 */ /* 0x000f62000c101d00 */
[----:B------:R-:W-:Y:S02]  /*155b0*/  IMAD R3, R220, -0x40, R3 ;  /* 0xffffffc0dc037824 */ /* 0x000fe400078e0203 */
[----:B------:R-:W-:Y:S01]  /*155c0*/  VIADD R0, R214, 0x20 ;  /* 0x00000020d6007836 */ /* 0x000fe20000000000 */
[----:B------:R-:W5:Y:S01]  /*155d0*/  LD.E.128 R32, desc[UR54][R32.64] ;  /* 0x0000003620207980 */ /* 0x000f62000c101d00 */
[----:B-1----:R-:W-:-:S03]  /*155e0*/  ISETP.GE.AND P3, PT, R82, R87, PT ;  /* 0x000000575200720c */ /* 0x002fc60003f66270 */
[----:B------:R-:W5:Y:S01]  /*155f0*/  LD.E.128 R36, desc[UR54][R36.64] ;  /* 0x0000003624247980 */ /* 0x000f62000c101d00 */
[----:B------:R-:W-:-:S03]  /*15600*/  ISETP.GE.AND P0, PT, R0, R3, PT ;  /* 0x000000030000720c */ /* 0x000fc60003f06270 */
[----:B------:R-:W5:Y:S01]  /*15610*/  LD.E.128 R40, desc[UR54][R40.64] ;  /* 0x0000003628287980 */ /* 0x000f62000c101d00 */
[----:B------:R-:W-:-:S03]  /*15620*/  ISETP.GE.AND P1, PT, R214, R3, PT ;  /* 0x00000003d600720c */ /* 0x000fc60003f26270 */
[----:B------:R-:W5:Y:S01]  /*15630*/  LD.E.128 R44, desc[UR54][R44.64] ;  /* 0x000000362c2c7980 */ /* 0x000f62000c101d00 */
[----:B------:R-:W-:-:S03]  /*15640*/  ISETP.GE.AND P2, PT, R193, R87, PT ;  /* 0x00000057c100720c */ /* 0x000fc60003f46270 */
[----:B------:R-:W5:Y:S01]  /*15650*/  LD.E.128 R48, desc[UR54][R48.64] ;  /* 0x0000003630307980 */ /* 0x000f62000c101d00 */
[----:B------:R-:W-:-:S03]  /*15660*/  SEL R3, RZ, 0xffffffff, P3 ;  /* 0xffffffffff037807 */ /* 0x000fc60001800000 */
[----:B------:R-:W5:Y:S01]  /*15670*/  LD.E.128 R52, desc[UR54][R52.64] ;  /* 0x0000003634347980 */ /* 0x000f62000c101d00 */
[----:B------:R-:W-:-:S03]  /*15680*/  VIADD R83, R193, 0x80 ;  /* 0x00000080c1537836 */ /* 0x000fc60000000000 */
[----:B------:R-:W5:Y:S01]  /*15690*/  LD.E.128 R56, desc[UR54][R56.64] ;  /* 0x0000003638387980 */ /* 0x000f62000c101d00 */
[----:B------:R-:W-:-:S03]  /*156a0*/  VIADD R84, R193, 0xc0 ;  /* 0x000000c0c1547836 */ /* 0x000fc60000000000 */
[----:B------:R-:W5:Y:S04]  /*156b0*/  LD.E.128 R60, desc[UR54][R60.64] ;  /* 0x000000363c3c7980 */ /* 0x000f68000c101d00 */
[----:B------:R-:W5:Y:S04]  /*156c0*/  LD.E.128 R64, desc[UR54][R64.64] ;  /* 0x0000003640407980 */ /* 0x000f68000c101d00 */
[----:B------:R-:W5:Y:S04]  /*156d0*/  LD.E.128 R68, desc[UR54][R68.64] ;  /* 0x0000003644447980 */ /* 0x000f68000c101d00 */
[----:B------:R-:W5:Y:S01]  /*156e0*/  LD.E.128 R72, desc[UR54][R72.64] ;  /* 0x0000003648487980 */ /* 0x000f62000c101d00 */
[----:B------:R-:W-:Y:S01]  /*156f0*/  IMAD.IADD R21, R21, 0x1, R77 ;  /* 0x0000000115157824 */ /* 0x000fe200078e024d */
[----:B------:R-:W-:Y:S01]  /*15700*/  SEL R0, RZ, 0x1, P2 ;  /* 0x00000001ff007807 */ /* 0x000fe20001000000 */
[----:B------:R-:W-:Y:S01]  /*15710*/  IMAD R76, R76, UR4, RZ ;  /* 0x000000044c4c7c24 */ /* 0x000fe2000f8e02ff */
[----:B------:R-:W-:Y:S01]  /*15720*/  @!PT LDS RZ, [RZ] ;  /* 0x00000000fffff984 */ /* 0x000fe20000000800 */
[----:B------:R-:W-:Y:S01]  /*15730*/  @!PT LDS RZ, [RZ] ;  /* 0x00000000fffff984 */ /* 0x000fe20000000800 */
[----:B------:R-:W-:Y:S01]  /*15740*/  @!PT LDS RZ, [RZ] ;  /* 0x00000000fffff984 */ /* 0x000fe20000000800 */
[----:B------:R-:W-:Y:S01]  /*15750*/  @!PT LDS RZ, [RZ] ;  /* 0x00000000fffff984 */ /* 0x000fe20000000800 */
[----:B------:R0:W-:Y:S06]  /*15760*/  MEMBAR.ALL.CTA ;  /* 0x0000000000007992 */ /* 0x0001ec0000008000 */
[----:B0-----:R-:W0:Y:S01]  /*15770*/  FENCE.VIEW.ASYNC.S ;  /* 0x00000000000073c6 */ /* 0x001e220000000000 */
[----:B------:R-:W-:Y:S01]  /*15780*/  SHF.L.U32 R3, R3, 0x1, RZ ;  /* 0x0000000103037819 */ /* 0x000fe200000006ff */
[----:B------:R-:W-:Y:S01]  /*15790*/  IMAD.WIDE.U32 R20, R213, UR4, R20 ;  /* 0x00000004d5147c25 */ /* 0x000fe2000f8e0014 */
[-C--:B------:R-:W-:Y:S01]  /*157a0*/  ISETP.GE.AND P2, PT, R83, R87.reuse, PT ;  /* 0x000000575300720c */ /* 0x080fe20003f46270 */
[----:B------:R-:W-:Y:S01]  /*157b0*/  BSSY B1, `(.L_x_6989) ;  /* 0x000003c000017945 */ /* 0x000fe20003800000 */
[-C--:B------:R-:W-:Y:S01]  /*157c0*/  ISETP.GE.AND P3, PT, R84, R87.reuse, PT ;  /* 0x000000575400720c */ /* 0x080fe20003f66270 */
[----:B------:R-:W-:Y:S01]  /*157d0*/  IMAD R77, R213, UR5, R76 ;  /* 0x00000005d54d7c24 */ /* 0x000fe2000f8e024c */
[----:B------:R-:W-:Y:S01]  /*157e0*/  LOP3.LUT R0, R3, 0x2, R0, 0xe2, !PT ;  /* 0x0000000203007812 */ /* 0x000fe200078ee200 */
[C---:B------:R-:W-:Y:S01]  /*157f0*/  VIADD R85, R193.reuse, 0x100 ;  /* 0x00000100c1557836 */ /* 0x040fe20000000000 */
[----:B------:R-:W-:Y:S01]  /*15800*/  SEL R3, RZ, 0x4, P2 ;  /* 0x00000004ff037807 */ /* 0x000fe20001000000 */
[----:B------:R-:W-:Y:S01]  /*15810*/  VIADD R86, R193, 0x140 ;  /* 0x00000140c1567836 */ /* 0x000fe20000000000 */
[----:B------:R-:W-:Y:S01]  /*15820*/  SEL R76, RZ, 0x8, P3 ;  /* 0x00000008ff4c7807 */ /* 0x000fe20001800000 */
[----:B------:R-:W-:Y:S01]  /*15830*/  IMAD.IADD R21, R21, 0x1, R77 ;  /* 0x0000000115157824 */ /* 0x000fe200078e024d */
[-C--:B------:R-:W-:Y:S01]  /*15840*/  ISETP.GE.AND P2, PT, R85, R87.reuse, PT ;  /* 0x000000575500720c */ /* 0x080fe20003f46270 */
[C---:B------:R-:W-:Y:S01]  /*15850*/  VIADD R77, R193.reuse, 0x180 ;  /* 0x00000180c14d7836 */ /* 0x040fe20000000000 */
[----:B------:R-:W-:Y:S01]  /*15860*/  LOP3.LUT R3, R76, R0, R3, 0xfe, !PT ;  /* 0x000000004c037212 */ /* 0x000fe200078efe03 */
[----:B------:R-:W-:Y:S01]  /*15870*/  VIADD R78, R193, 0x1c0 ;  /* 0x000001c0c14e7836 */ /* 0x000fe20000000000 */
[----:B------:R-:W-:Y:S01]  /*15880*/  ISETP.GE.AND P3, PT, R86, R87, PT ;  /* 0x000000575600720c */ /* 0x000fe20003f66270 */
[----:B------:R-:W-:Y:S01]  /*15890*/  ULDC.64 UR4, c[0x0][0xbe8] ;  /* 0x0002fa0000047ab9 */ /* 0x000fe20000000a00 */
[----:B------:R-:W-:-:S02]  /*158a0*/  IADD3 R0, R2, 0x38820, RZ ;  /* 0x0003882002007810 */ /* 0x000fc40007ffe0ff */
[----:B------:R-:W-:Y:S02]  /*158b0*/  ISETP.GE.AND P4, PT, R77, R87, PT ;  /* 0x000000574d00720c */ /* 0x000fe40003f86270 */
[----:B------:R-:W-:Y:S02]  /*158c0*/  SEL R76, RZ, 0x10, P2 ;  /* 0x00000010ff4c7807 */ /* 0x000fe40001000000 */
[----:B------:R-:W-:Y:S02]  /*158d0*/  SEL R77, RZ, 0x20, P3 ;  /* 0x00000020ff4d7807 */ /* 0x000fe40001800000 */
[----:B------:R-:W-:Y:S02]  /*158e0*/  PRMT R0, RZ, 0x654, R0 ;  /* 0x00000654ff007816 */ /* 0x000fe40000000000 */
[----:B------:R-:W-:Y:S01]  /*158f0*/  LOP3.LUT R3, R77, R3, R76, 0xfe, !PT ;  /* 0x000000034d037212 */ /* 0x000fe200078efe4c */
[----:B------:R-:W-:Y:S01]  /*15900*/  IMAD R76, R221, UR4, RZ ;  /* 0x00000004dd4c7c24 */ /* 0x000fe2000f8e02ff */
[----:B0-----:R0:W-:Y:S01]  /*15910*/  SYNCS.ARRIVE.TRANS64.RED.A1T0 RZ, [R0+URZ], RZ ;  /* 0x000000ff00ff79a7 */ /* 0x0011e2000810043f */
[----:B------:R-:W-:-:S02]  /*15920*/  ISETP.GE.AND P2, PT, R78, R87, PT ;  /* 0x000000574e00720c */ /* 0x000fc40003f46270 */
[----:B------:R-:W-:Y:S01]  /*15930*/  SHF.R.S32.HI R215, RZ, 0x1f, R214 ;  /* 0x0000001fffd77819 */ /* 0x000fe200000114d6 */
[C---:B------:R-:W-:Y:S02]  /*15940*/  IMAD R81, R79.reuse, UR5, R76 ;  /* 0x000000054f517c24 */ /* 0x040fe4000f8e024c */
[----:B------:R-:W-:Y:S01]  /*15950*/  IMAD.WIDE.U32 R78, R79, UR4, R20 ;  /* 0x000000044f4e7c25 */ /* 0x000fe2000f8e0014 */
[----:B0-----:R-:W-:-:S03]  /*15960*/  SEL R0, RZ, 0x40, P4 ;  /* 0x00000040ff007807 */ /* 0x001fc60002000000 */
[----:B------:R-:W-:Y:S01]  /*15970*/  IMAD.WIDE R76, R220, 0x40, R214 ;  /* 0x00000040dc4c7825 */ /* 0x000fe200078e02d6 */
[----:B------:R-:W-:Y:S02]  /*15980*/  LOP3.LUT R0, R3, R0, RZ, 0xfc, !PT ;  /* 0x0000000003007212 */ /* 0x000fe400078efcff */
[----:B------:R-:W-:Y:S01]  /*15990*/  SEL R3, RZ, 0x80, P2 ;  /* 0x00000080ff037807 */ /* 0x000fe20001000000 */
[----:B------:R-:W-:-:S03]  /*159a0*/  IMAD.IADD R89, R79, 0x1, R81 ;  /* 0x000000014f597824 */ /* 0x000fc600078e0251 */
        /* <DEDUP_REMOVED lines=28> */
.L_x_6990:
[----:B------:R-:W-:Y:S05]  /*15b70*/  BSYNC B1 ;  /* 0x0000000000017941 */ /* 0x000fea0003800000 */
.L_x_6989:
[----:B------:R-:W-:Y:S05]  /*15b80*/  @P0 BRA `(.L_x_6991) ;  /* 0x0000000c00040947 */ /* 0x000fea0003800000 */
[----:B0----5:R-:W-:Y:S01]  /*15b90*/  IADD3 R7, P0, R76, 0x20, RZ ;  /* 0x000000204c077810 */ /* 0x021fe20007f1e0ff */
[----:B------:R-:W-:Y:S01]  /*15ba0*/  ULDC.64 UR4, c[0x0][0xbd8] ;  /* 0x0002f60000047ab9 */ /* 0x000fe20000000a00 */
[----:B------:R-:W-:Y:S01]  /*15bb0*/  IMAD.MOV.U32 R4, RZ, RZ, R78 ;  /* 0x000000ffff047224 */ /* 0x000fe200078e004e */
[----:B------:R-:W-:Y:S01]  /*15bc0*/  ISETP.GE.AND P4, PT, R82, R87, PT ;  /* 0x000000575200720c */ /* 0x000fe20003f86270 */
        /* <DEDUP_REMOVED lines=26> */
.L_x_6986:
        /* <DEDUP_REMOVED lines=19> */
[----:B------:R-:W4:Y:S04]  /*15ea0*/  LDG.E R0, desc[UR54][R4.64] ;  /* 0x0000003604007981 */ /* 0x000f28000c1e1900 */
[----:B-----5:R-:W4:Y:S02]  /*15eb0*/  LDG.E R3, desc[UR54][R4.64+0x4] ;  /* 0x0000043604037981 */ /* 0x020f24000c1e1900 */
[----:B----4-:R-:W-:-:S07]  /*15ec0*/  IMAD.IADD R3, R3, 0x1, -R0 ;  /* 0x0000000103037824 */ /* 0x010fce00078e0a00 */
.L_x_6992:
[----:B------:R-:W-:Y:S01]  /*15ed0*/  BSSY B1, `(.L_x_6993) ;  /* 0x000001d000017945 */ /* 0x000fe20003800000 */
[----:B------:R-:W-:Y:S02]  /*15ee0*/  SHF.R.S32.HI R10, RZ, 0x1f, R213 ;  /* 0x0000001fff0a7819 */ /* 0x000fe400000114d5 */
[----:B------:R-:W-:Y:S02]  /*15ef0*/  SHF.R.S32.HI R12, RZ, 0x1f, R193 ;  /* 0x0000001fff0c7819 */ /* 0x000fe400000114c1 */
[----:B------:R-:W-:Y:S02]  /*15f00*/  SEL R11, R218, RZ, !P0 ;  /* 0x000000ffda0b7207 */ /* 0x000fe40004000000 */
[----:B------:R-:W-:Y:S02]  /*15f10*/  SEL R221, R221, RZ, !P0 ;  /* 0x000000ffdddd7207 */ /* 0x000fe40004000000 */
[----:B-----5:R-:W-:Y:S01]  /*15f20*/  SHF.R.S32.HI R8, RZ, 0x1f, R9 ;  /* 0x0000001fff087819 */ /* 0x020fe20000011409 */
[----:B------:R-:W-:Y:S06]  /*15f30*/  @P2 BRA `(.L_x_6994) ;  /* 0x0000000000582947 */ /* 0x000fec0003800000 */
[----:B------:R-:W4:Y:S02]  /*15f40*/  S2R R0, SR_TID.X ;  /* 0x0000000000007919 */ /* 0x000f240000002100 */
[----:B----4-:R-:W-:-:S04]  /*15f50*/  IMAD R0, R220, 0x40, R0 ;  /* 0x00000040dc007824 */ /* 0x010fc800078e0200 */
[----:B------:R-:W-:-:S05]  /*15f60*/  VIADD R0, R0, 0xffffff80 ;  /* 0xffffff8000007836 */ /* 0x000fca0000000000 */
[----:B------:R-:W-:-:S13]  /*15f70*/  ISETP.GE.AND P0, PT, R0, R3, PT ;  /* 0x000000030000720c */ /* 0x000fda0003f06270 */
[----:B------:R-:W-:Y:S05]  /*15f80*/  @P0 BRA `(.L_x_6994) ;  /* 0x0000000000440947 */ /* 0x000fea0003800000 */
[----:B---3--:R-:W-:Y:S01]  /*15f90*/  IADD3 R4, P0, R0, R9, RZ ;  /* 0x0000000900047210 */ /* 0x008fe20007f1e0ff */
        /* <DEDUP_REMOVED lines=16> */
.L_x_6994:
[----:B------:R-:W-:Y:S05]  /*160a0*/  BSYNC B1 ;  /* 0x0000000000017941 */ /* 0x000fea0003800000 */
.L_x_6993:
[----:B------:R-:W-:Y:S01]  /*160b0*/  ULDC.64 UR4, c[0x0][0xba0] ;  /* 0x0002e80000047ab9 */ /* 0x000fe20000000a00 */
[----:B---3--:R-:W-:Y:S01]  /*160c0*/  IMAD.MOV.U32 R4, RZ, RZ, R193 ;  /* 0x000000ffff047224 */ /* 0x008fe200078e00c1 */
[CC--:B--2---:R-:W-:Y:S01]  /*160d0*/  ISETP.GE.AND P2, PT, R193.reuse, R14.reuse, PT ;  /* 0x0000000ec100720c */ /* 0x0c4fe20003f46270 */
[----:B----4-:R-:W-:Y:S01]  /*160e0*/  IMAD.MOV.U32 R5, RZ, RZ, R12 ;  /* 0x000000ffff057224 */ /* 0x010fe200078e000c */
[----:B------:R-:W-:Y:S01]  /*160f0*/  IADD3 R21, R193, 0xc0, RZ ;  /* 0x000000c0c1157810 */ /* 0x000fe20007ffe0ff */
[----:B------:R-:W-:Y:S01]  /*16100*/  IMAD R0, R8, UR4, RZ ;  /* 0x0000000408007c24 */ /* 0x000fe2000f8e02ff */
[----:B------:R-:W-:Y:S01]  /*16110*/  BSSY B1, `(.L_x_6995) ;  /* 0x000004b000017945 */ /* 0x000fe20003800000 */
[----:B------:R-:W-:Y:S01]  /*16120*/  IMAD.WIDE.U32 R4, R9, UR4, R4 ;  /* 0x0000000409047c25 */ /* 0x000fe2000f8e0004 */
[----:B------:R-:W-:-:S03]  /*16130*/  ISETP.GE.AND P3, PT, R21, R14, PT ;  /* 0x0000000e1500720c */ /* 0x000fc60003f66270 */
[----:B------:R-:W-:Y:S01]  /*16140*/  IMAD R9, R9, UR5, R0 ;  /* 0x0000000509097c24 */ /* 0x000fe2000f8e0200 */
[----:B------:R-:W-:Y:S01]  /*16150*/  ULDC.64 UR4, c[0x0][0xbe0] ;  /* 0x0002f80000047ab9 */ /* 0x000fe20000000a00 */
[----:B------:R-:W-:Y:S02]  /*16160*/  VIADD R13, R193, 0x40 ;  /* 0x00000040c10d7836 */ /* 0x000fe40000000000 */
[----:B------:R-:W-:Y:S01]  /*16170*/  IMAD R0, R10, UR4, RZ ;  /* 0x000000040a007c24 */ /* 0x000fe2000f8e02ff */
[----:B------:R-:W-:Y:S01]  /*16180*/  IADD3 R5, R5, R9, RZ ;  /* 0x0000000905057210 */ /* 0x000fe20007ffe0ff */
[----:B------:R-:W-:Y:S01]  /*16190*/  IMAD R3, R220, -0x40, R3 ;  /* 0xffffffc0dc037824 */ /* 0x000fe200078e0203 */
[-C--:B------:R-:W-:Y:S01]  /*161a0*/  ISETP.GE.AND P0, PT, R13, R14.reuse, PT ;  /* 0x0000000e0d00720c */ /* 0x080fe20003f06270 */
[----:B------:R-:W-:Y:S02]  /*161b0*/  IMAD R7, R213, UR5, R0 ;  /* 0x00000005d5077c24 */ /* 0x000fe4000f8e0200 */
[C---:B------:R-:W-:Y:S01]  /*161c0*/  VIADD R0, R214.reuse, 0x20 ;  /* 0x00000020d6007836 */ /* 0x040fe20000000000 */
[----:B------:R-:W-:Y:S01]  /*161d0*/  SEL R6, RZ, 0xffffffff, P0 ;  /* 0xffffffffff067807 */ /* 0x000fe20000000000 */
        /* <DEDUP_REMOVED lines=15> */
[-C--:B------:R-:W-:Y:S01]  /*162d0*/  ISETP.GE.AND P2, PT, R25, R14.reuse, PT ;  /* 0x0000000e1900720c */ /* 0x080fe20003f46270 */
[----:B------:R-:W-:Y:S01]  /*162e0*/  VIADD R9, R193, 0x1c0 ;  /* 0x000001c0c1097836 */ /* 0x000fe20000000000 */
[----:B------:R-:W-:-:S02]  /*162f0*/  ISETP.GE.AND P3, PT, R27, R14, PT ;  /* 0x0000000e1b00720c */ /* 0x000fc40003f66270 */
[----:B------:R-:W-:Y:S02]  /*16300*/  ISETP.GE.AND P4, PT, R7, R14, PT ;  /* 0x0000000e0700720c */ /* 0x000fe40003f86270 */
[----:B------:R-:W-:Y:S01]  /*16310*/  LOP3.LUT R3, R6, R0, R3, 0xfe, !PT ;  /* 0x0000000006037212 */ /* 0x000fe200078efe03 */
[----:B------:R-:W-:Y:S01]  /*16320*/  IMAD R0, R221, UR4, RZ ;  /* 0x00000004dd007c24 */ /* 0x000fe2000f8e02ff */
[----:B------:R-:W-:Y:S02]  /*16330*/  SEL R6, RZ, 0x10, P2 ;  /* 0x00000010ff067807 */ /* 0x000fe40001000000 */
[----:B------:R-:W-:Y:S02]  /*16340*/  SEL R7, RZ, 0x20, P3 ;  /* 0x00000020ff077807 */ /* 0x000fe40001800000 */
[----:B------:R-:W-:Y:S02]  /*16350*/  SEL R8, RZ, 0x40, P4 ;  /* 0x00000040ff087807 */ /* 0x000fe40002000000 */
[----:B------:R-:W-:Y:S01]  /*16360*/  LOP3.LUT R29, R7, R3, R6, 0xfe, !PT ;  /* 0x00000003071d7212 */ /* 0x000fe200078efe06 */
[----:B------:R-:W-:Y:S01]  /*16370*/  IMAD R3, R11, UR5, R0 ;  /* 0x000000050b037c24 */ /* 0x000fe2000f8e0200 */
[----:B------:R-:W-:Y:S01]  /*16380*/  ISETP.GE.AND P2, PT, R9, R14, PT ;  /* 0x0000000e0900720c */ /* 0x000fe20003f46270 */
[----:B------:R-:W-:Y:S01]  /*16390*/  IMAD.WIDE.U32 R6, R11, UR4, R4 ;  /* 0x000000040b067c25 */ /* 0x000fe2000f8e0004 */
[----:B------:R-:W-:-:S02]  /*163a0*/  LOP3.LUT R29, R29, R8, RZ, 0xfc, !PT ;  /* 0x000000081d1d7212 */ /* 0x000fc400078efcff */
[----:B------:R-:W-:Y:S01]  /*163b0*/  SHF.R.S32.HI R9, RZ, 0x1f, R214 ;  /* 0x0000001fff097819 */ /* 0x000fe200000114d6 */
[----:B------:R-:W-:Y:S01]  /*163c0*/  IMAD.IADD R11, R7, 0x1, R3 ;  /* 0x00000001070b7824 */ /* 0x000fe200078e0203 */
[----:B------:R-:W-:Y:S02]  /*163d0*/  MOV R8, R214 ;  /* 0x000000d600087202 */ /* 0x000fe40000000f00 */
[----:B------:R-:W-:-:S03]  /*163e0*/  SEL R0, RZ, 0x80, P2 ;  /* 0x00000080ff007807 */ /* 0x000fc60001000000 */
        /* <DEDUP_REMOVED lines=16> */
[----:B------:R-:W-:-:S04]  /*164f0*/  LEA R30, P1, R4, UR4, 0x1 ;  /* 0x00000004041e7c11 */ /* 0x000fc8000f8208ff */
        /* <DEDUP_REMOVED lines=12> */
.L_x_6996:
[----:B------:R-:W-:Y:S05]  /*165c0*/  BSYNC B1 ;  /* 0x0000000000017941 */ /* 0x000fea0003800000 */
.L_x_6995:
        /* <DEDUP_REMOVED lines=29> */
.L_x_6991:
[----:B------:R-:W-:Y:S05]  /*167a0*/  BSYNC B0 ;  /* 0x0000000000007941 */ /* 0x000fea0003800000 */
.L_x_6985:
[----:B------:R-:W-:Y:S02]  /*167b0*/  ULDC UR4, c[0x0][0xd14] ;  /* 0x0003450000047ab9 */ /* 0x000fe40000000800 */
[----:B-1----:R-:W-:-:S13]  /*167c0*/  ISETP.GE.AND P0, PT, R187, UR4, PT ;  /* 0x00000004bb007c0c */ /* 0x002fda000bf06270 */
[----:B------:R-:W-:Y:S05]  /*167d0*/  @!P0 BRA `(.L_x_6997) ;  /* 0xfffffea8005c8947 */ /* 0x000fea000383ffff */
[----:B------:R-:W-:Y:S05]  /*167e0*/  BRA `(.L_x_6856) ;  /* 0x0000006400b87947 */ /* 0x000fea0003800000 */
.L_x_6854:
        /* <DEDUP_REMOVED lines=57> */
[----:B------:R-:W-:Y:S01]  /*16b80*/  ULDC UR5, c[0x0][0xd14] ;  /* 0x0003450000057ab9 */ /* 0x000fe20000000800 */
[----:B------:R-:W-:Y:S01]  /*16b90*/  IMAD.MOV.U32 R6, RZ, RZ, RZ ;  /* 0x000000ffff067224 */ /* 0x000fe200078e00ff */
[----:B------:R-:W-:Y:S01]  /*16ba0*/  ULDC UR7, c[0x0][0xd14] ;  /* 0x0003450000077ab9 */ /* 0x000fe20000000800 */
[----:B------:R-:W-:-:S05]  /*16bb0*/  ULDC UR4, c[0x0][0xd10] ;  /* 0x0003440000047ab9 */ /* 0x000fca0000000800 */
.L_x_7002:
        /* <DEDUP_REMOVED lines=15> */
.L_x_7001:
[----:B------:R-:W-:Y:S05]  /*16cb0*/  BSYNC B0 ;  /* 0x0000000000007941 */ /* 0x000fea0003800000 */
.L_x_7000:
        /* <DEDUP_REMOVED lines=25> */
.L_x_6998:
        /* <DEDUP_REMOVED lines=20> */
.L_x_7003:
        /* <DEDUP_REMOVED lines=56> */
.L_x_6999:
[----:B------:R-:W-:Y:S01]  /*17310*/  IMAD.MOV.U32 R17, RZ, RZ, RZ ;  /* 0x000000ffff117224 */ /* 0x000fe200078e00ff */
[----:B------:R-:W-:Y:S01]  /*17320*/  MOV R16, UR6 ;  /* 0x0000000600107c02 */ /* 0x000fe20008000f00 */
[----:B------:R-:W-:-:S07]  /*17330*/  IMAD.MOV.U32 R18, RZ, RZ, RZ ;  /* 0x000000ffff127224 */ /* 0x000fce00078e00ff */
.L_x_7004:
        /* <DEDUP_REMOVED lines=15> */
[----:B------:R-:W-:Y:S01]  /*17430*/  STL [R1+0x28], RZ ;  /* 0x000028ff01007387 */ /* 0x000fe20000100800 */
[----:B------:R-:W-:Y:S01]  /*17440*/  ULDC UR4, c[0x0][0xc] ;  /* 0x0000030000047ab9 */ /* 0x000fe20000000800 */
[----:B------:R-:W-:Y:S02]  /*17450*/  IMAD.MOV.U32 R2, RZ, RZ, 0x1 ;  /* 0x00000001ff027424 */ /* 0x000fe400078e00ff */
[----:B------:R1:W-:Y:S04]  /*17460*/  STL [R1+0xc], R0 ;  /* 0x00000c0001007387 */ /* 0x0003e80000100800 */
[----:B------:R2:W-:Y:S04]  /*17470*/  STL [R1+0x4], RZ ;  /* 0x000004ff01007387 */ /* 0x0005e80000100800 */
[----:B------:R2:W-:Y:S01]  /*17480*/  STL [R1], RZ ;  /* 0x000000ff01007387 */ /* 0x0005e20000100800 */
[----:B-1----:R-:W-:-:S03]  /*17490*/  MOV R0, UR4 ;  /* 0x0000000400007c02 */ /* 0x002fc60008000f00 */
[----:B------:R2:W-:Y:S04]  /*174a0*/  STL [R1+0x8], R2 ;  /* 0x0000080201007387 */ /* 0x0005e80000100800 */
[----:B------:R2:W-:Y:S02]  /*174b0*/  STL [R1+0x30], R0 ;  /* 0x0000300001007387 */ /* 0x0005e40000100800 */
.L_x_7089:
[----:B--23--:R-:W1:Y:S02]  /*174c0*/  LDC.64 R2, c[0x0][0xd60] ;  /* 0x00035800ff027b82 */ /* 0x00ce640000000a00 */
[----:B-1----:R-:W-:-:S05]  /*174d0*/  IMAD.WIDE R2, R19, 0x4, R2 ;  /* 0x0000000413027825 */ /* 0x002fca00078e0202 */
[----:B------:R-:W2:Y:S01]  /*174e0*/  LDG.E R11, desc[UR54][R2.64] ;  /* 0x00000036020b7981 */ /* 0x000ea2000c1e1900 */
        /* <DEDUP_REMOVED lines=48> */
[----:B-1----:R-:W-:Y:S01]  /*177f0*/  IMAD.U32 R9, RZ, RZ, UR4 ;  /* 0x00000004ff097e24 */ /* 0x002fe2000f8e00ff */
[----:B0-----:R-:W-:Y:S09]  /*17800*/  @P0 BRA `(.L_x_7006) ;  /* 0x0000000000100947 */ /* 0x001ff20003800000 */
[----:B------:R-:W-:Y:S05]  /*17810*/  @!P2 BRA `(.L_x_7006) ;  /* 0x00000000000ca947 */ /* 0x000fea0003800000 */
[----:B-----5:R-:W2:Y:S04]  /*17820*/  LDG.E R10, desc[UR54][R2.64] ;  /* 0x00000036020a7981 */ /* 0x020ea8000c1e1900 */
[----:B------:R-:W2:Y:S02]  /*17830*/  LDG.E R2, desc[UR54][R2.64+0x4] ;  /* 0x0000043602027981 */ /* 0x000ea4000c1e1900 */
[----:B--2---:R-:W-:-:S07]  /*17840*/  IADD3 R10, -R10, R2, RZ ;  /* 0x000000020a0a7210 */ /* 0x004fce0007ffe1ff */
.L_x_7006:
[----:B------:R-:W-:Y:S01]  /*17850*/  IMAD.MOV.U32 R2, RZ, RZ, RZ ;  /* 0x000000ffff027224 */ /* 0x000fe200078e00ff */
[----:B------:R-:W-:-:S05]  /*17860*/  ULDC.64 UR4, c[0x0][0xb18] ;  /* 0x0002c60000047ab9 */ /* 0x000fca0000000a00 */
[----:B------:R-:W2:Y:S01]  /*17870*/  @P3 LDG.E R2, desc[UR54][R6.64] ;  /* 0x0000003606023981 */ /* 0x000ea2000c1e1900 */
[----:B------:R-:W-:-:S06]  /*17880*/  IMAD.MOV.U32 R20, RZ, RZ, RZ ;  /* 0x000000ffff147224 */ /* 0x000fcc00078e00ff */
        /* <DEDUP_REMOVED lines=10> */
.L_x_7007:
[----:B------:R-:W-:Y:S05]  /*17930*/  @!P3 BRA `(.L_x_7008) ;  /* 0x00000000000cb947 */ /* 0x000fea0003800000 */
[----:B------:R-:W2:Y:S04]  /*17940*/  LDG.E R9, desc[UR54][R6.64] ;  /* 0x0000003606097981 */ /* 0x000ea8000c1e1900 */
[----:B------:R-:W2:Y:S02]  /*17950*/  LDG.E R6, desc[UR54][R6.64+0x4] ;  /* 0x0000043606067981 */ /* 0x000ea4000c1e1900 */
[----:B--2---:R-:W-:-:S07]  /*17960*/  IMAD.IADD R9, R6, 0x1, -R9 ;  /* 0x0000000106097824 */ /* 0x004fce00078e0a09 */
.L_x_7008:
        /* <DEDUP_REMOVED lines=16> */
[----:B------:R-:W-:-:S05]  /*17a70*/  VIMNMX R6, R4, R2, PT ;  /* 0x0000000204067248 */ /* 0x000fca0003fe0100 */
[----:B------:R-:W-:Y:S01]  /*17a80*/  IMAD R2, R6, 0x40, -R9 ;  /* 0x0000004006027824 */ /* 0x000fe200078e0a09 */
[----:B------:R-:W-:-:S04]  /*17a90*/  IADD3 R9, -R9, RZ, RZ ;  /* 0x000000ff09097210 */ /* 0x000fc80007ffe1ff */
[----:B------:R-:W-:Y:S02]  /*17aa0*/  VIMNMX R2, R2, R0, PT ;  /* 0x0000000002027248 */ /* 0x000fe40003fe0100 */
[----:B------:R-:W-:-:S04]  /*17ab0*/  VIMNMX R9, RZ, R9, !PT ;  /* 0x00000009ff097248 */ /* 0x000fc80007fe0100 */
[----:B------:R-:W-:Y:S02]  /*17ac0*/  ISETP.GT.AND P0, PT, R2, R9, PT ;  /* 0x000000090200720c */ /* 0x000fe40003f04270 */
[----:B------:R-:W-:-:S11]  /*17ad0*/  SHF.R.U32.HI R0, RZ, 0x6, R9 ;  /* 0x00000006ff007819 */ /* 0x000fd60000011609 */
[----:B------:R-:W-:-:S05]  /*17ae0*/  @P0 VIADD R2, R2, 0x3f ;  /* 0x0000003f02020836 */ /* 0x000fca0000000000 */
        /* <DEDUP_REMOVED lines=17> */
.L_x_7156:
[----:B------:R-:W-:-:S03]  /*17c00*/  UMOV UR4, 0xffffffff ;  /* 0xffffffff00047882 */ /* 0x000fc60000000000 */
[----:B------:R-:W-:Y:S05]  /*17c10*/  BRA.DIV UR4, `(.L_x_7012) ;  /* 0x00000062046c7947 */ /* 0x000fea000b800000 */
[----:B------:R-:W-:-:S13]  /*17c20*/  ELECT P6, URZ, PT ;  /* 0x00000000003f782f */ /* 0x000fda00038c0000 */
.L_x_7159:
[----:B------:R-:W2:Y:S01]  /*17c30*/  LDL R5, [R1+0x28] ;  /* 0x0000280001057983 */ /* 0x000ea20000100800 */
        /* <DEDUP_REMOVED lines=10> */
.L_x_7160:
        /* <DEDUP_REMOVED lines=8> */
.L_x_7161:
        /* <DEDUP_REMOVED lines=11> */
.L_x_7017:
        /* <DEDUP_REMOVED lines=20> */
.L_x_7162:
        /* <DEDUP_REMOVED lines=8> */
.L_x_7019:
        /* <DEDUP_REMOVED lines=52> */
.L_x_7015:
[----:B------:R-:W-:Y:S05]  /*18310*/  BSYNC B1 ;  /* 0x0000000000017941 */ /* 0x000fea0003800000 */
.L_x_7014:
[----:B0-----:R-:W2:Y:S04]  /*18320*/  LDL.LU R5, [R1+0x4] ;  /* 0x0000040001057983 */ /* 0x001ea80000300800 */
        /* <DEDUP_REMOVED lines=11> */
[----:B0-----:R-:W-:Y:S05]  /*183e0*/  @!P0 BRA `(.L_x_7010) ;  /* 0x0000000400cc8947 */ /* 0x001fea0003800000 */
[C---:B------:R-:W-:Y:S01]  /*183f0*/  LEA R5, R2.reuse, R20, 0x6 ;  /* 0x0000001402057211 */ /* 0x040fe200078e30ff */
[----:B------:R-:W-:-:S04]  /*18400*/  VIADD R2, R2, 0xffffffff ;  /* 0xffffffff02027836 */ /* 0x000fc80000000000 */
[----:B------:R-:W-:-:S07]  /*18410*/  VIADD R5, R5, 0xffffff80 ;  /* 0xffffff8005057836 */ /* 0x000fce0000000000 */
.L_x_7026:
        /* <DEDUP_REMOVED lines=9> */
.L_x_7163:
        /* <DEDUP_REMOVED lines=11> */
.L_x_7023:
        /* <DEDUP_REMOVED lines=12> */
[----:B--2---:R-:W-:-:S04]  /*18620*/  LEA R8, R8, R9, 0xd ;  /* 0x0000000908087211 */ /* 0x004fc800078e68ff */
[----:B------:R-:W-:-:S13]  /*18630*/  R2UR UR8, R8 ;  /* 0x00000000080872ca */ /* 0x000fda00000e0000 */
[----:B------:R-:W-:-:S09]  /*18640*/  UIADD3 UR8, UR8, 0x22400, URZ ;  /* 0x0002240008087890 */ /* 0x000fd2000fffe03f */
[----:B------:R1:W-:Y:S01]  /*18650*/  UTMALDG.4D [UR8], [UR4], desc[UR6] ;  /* 0x00000608040075b4 */ /* 0x0003e20008019000 */
[----:B------:R-:W2:Y:S02]  /*18660*/  SYNCS.PHASECHK.TRANS64.TRYWAIT P1, [R6+URZ+0x388c0], R7 ;  /* 0x0388c007060075a7 */ /* 0x000ea4000802017f */
[----:B-12---:R-:W-:Y:S05]  /*18670*/  @!P1 BRA `(.L_x_7024) ;  /* 0x0000005800449947 */ /* 0x006fea0003800000 */
.L_x_7164:
        /* <DEDUP_REMOVED lines=8> */
.L_x_7025:
        /* <DEDUP_REMOVED lines=52> */
.L_x_7021:
[----:B------:R-:W-:Y:S05]  /*18a40*/  BSYNC B1 ;  /* 0x0000000000017941 */ /* 0x000fea0003800000 */
.L_x_7020:
        /* <DEDUP_REMOVED lines=13> */
.L_x_7010:
[----:B------:R-:W-:Y:S05]  /*18b20*/  BSYNC B0 ;  /* 0x0000000000007941 */ /* 0x000fea0003800000 */
.L_x_7009:
[----:B0-----:R-:W2:Y:S01]  /*18b30*/  LDL R6, [R1+0x1c] ;  /* 0x00001c0001067983 */ /* 0x001ea20000100800 */
[----:B------:R-:W-:Y:S05]  /*18b40*/  @!P2 WARPSYNC.ALL ;  /* 0x000000000000a948 */ /* 0x000fea0003800000 */
[----:B------:R-:W-:Y:S01]  /*18b50*/  BSSY B6, `(.L_x_7027) ;  /* 0x000033e000067945 */ /* 0x000fe20003800000 */
[----:B------:R-:W-:Y:S01]  /*18b60*/  @!P2 BAR.SYNC.DEFER_BLOCKING 0xc, 0x120 ;  /* 0x030480000000ab1d */ /* 0x000fe20000010000 */
[----:B--2---:R-:W-:-:S13]  /*18b70*/  ISETP.GT.AND P0, PT, R6, RZ, PT ;  /* 0x000000ff0600720c */ /* 0x004fda0003f04270 */
[----:B------:R-:W-:Y:S05]  /*18b80*/  @P0 BRA `(.L_x_7028) ;  /* 0x00000000004c0947 */ /* 0x000fea0003800000 */
[----:B------:R-:W0:Y:S02]  /*18b90*/  S2R R6, SR_TID.X ;  /* 0x0000000000067919 */ /* 0x000e240000002100 */
[----:B0-----:R-:W-:-:S04]  /*18ba0*/  LOP3.LUT R6, R6, 0x1f, RZ, 0xc0, !PT ;  /* 0x0000001f06067812 */ /* 0x001fc800078ec0ff */
[----:B------:R-:W-:-:S13]  /*18bb0*/  ISETP.NE.AND P1, PT, R6, RZ, PT ;  /* 0x000000ff0600720c */ /* 0x000fda0003f25270 */
[----:B------:R-:W-:Y:S05]  /*18bc0*/  @P1 BRA `(.L_x_7029) ;  /* 0x0000003000d81947 */ /* 0x000fea0003800000 */
[----:B------:R-:W0:Y:S01]  /*18bd0*/  S2R R7, SR_LANEID ;  /* 0x0000000000077919 */ /* 0x000e220000000000 */
[----:B------:R-:W-:Y:S02]  /*18be0*/  VOTEU.ANY UR4, UPT, PT ;  /* 0x0000000000047886 */ /* 0x000fe400038e0100 */
[----:B------:R-:W0:Y:S01]  /*18bf0*/  FLO.U32 R0, UR4 ;  /* 0x0000000400007d00 */ /* 0x000e2200080e0000 */
[----:B------:R-:W1:Y:S01]  /*18c00*/  LDC.64 R2, c[0x0][0xd38] ;  /* 0x00034e00ff027b82 */ /* 0x000e620000000a00 */
[----:B------:R-:W2:Y:S06]  /*18c10*/  LDL R6, [R1+0x30] ;  /* 0x0000300001067983 */ /* 0x000eac0000100800 */
[----:B------:R-:W1:Y:S01]  /*18c20*/  POPC R5, UR4 ;  /* 0x0000000400057d09 */ /* 0x000e620008000000 */
[----:B0-----:R-:W-:-:S13]  /*18c30*/  ISETP.EQ.U32.AND P0, PT, R0, R7, PT ;  /* 0x000000070000720c */ /* 0x001fda0003f02070 */
[----:B-1----:R-:W3:Y:S01]  /*18c40*/  @P0 ATOMG.E.ADD.STRONG.GPU PT, R3, desc[UR54][R2.64], R5 ;  /* 0x00000005020309a8 */ /* 0x002ee200081ee1f6 */
[----:B------:R-:W0:Y:S02]  /*18c50*/  S2R R4, SR_LTMASK ;  /* 0x0000000000047919 */ /* 0x000e240000003900 */
[----:B0-----:R-:W-:-:S04]  /*18c60*/  LOP3.LUT R4, R4, UR4, RZ, 0xc0, !PT ;  /* 0x0000000404047c12 */ /* 0x001fc8000f8ec0ff */
[----:B------:R-:W0:Y:S01]  /*18c70*/  POPC R7, R4 ;  /* 0x0000000400077309 */ /* 0x000e220000000000 */
[----:B--2---:R-:W-:Y:S01]  /*18c80*/  R2UR UR5, R6 ;  /* 0x00000000060572ca */ /* 0x004fe200000e0000 */
[----:B---3--:R-:W0:-:S12]  /*18c90*/  SHFL.IDX PT, R0, R3, R0, 0x1f ;  /* 0x00001f0003007589 */ /* 0x008e1800000e0000 */
[----:B0-----:R-:W-:Y:S01]  /*18ca0*/  IADD3 R16, R0, UR5, R7 ;  /* 0x0000000500107c10 */ /* 0x001fe2000fffe007 */
[----:B------:R-:W-:Y:S06]  /*18cb0*/  BRA `(.L_x_7029) ;  /* 0x00000030009c7947 */ /* 0x000fec0003800000 */
.L_x_7028:
[----:B------:R-:W0:Y:S01]  /*18cc0*/  S2R R0, SR_CgaCtaId ;  /* 0x0000000000007919 */ /* 0x000e220000008800 */
[----:B------:R-:W-:-:S04]  /*18cd0*/  MOV R2, 0x400 ;  /* 0x0000040000027802 */ /* 0x000fc80000000f00 */
[----:B0-----:R-:W-:-:S05]  /*18ce0*/  LEA R3, R0, R2, 0x18 ;  /* 0x0000000200037211 */ /* 0x001fca00078ec0ff */
        /* <DEDUP_REMOVED lines=20> */
.L_x_7030:
        /* <DEDUP_REMOVED lines=20> */
.L_x_7032:
        /* <DEDUP_REMOVED lines=16> */
.L_x_7031:
        /* <DEDUP_REMOVED lines=26> */
[----:B-1----:R-:W1:Y:S01]  /*19210*/  @P0 LDC R2, c[0x0][0x430] ;  /* 0x00010c00ff020b82 */ /* 0x002e620000000800 */
[----:B0-----:R-:W-:-:S05]  /*19220*/  @P0 IMAD.HI.U32 R3, R18, R5, RZ ;  /* 0x0000000512030227 */ /* 0x001fca00078e00ff */
[----:B-1----:R-:W-:Y:S02]  /*19230*/  @P0 SHF.R.U32.HI R4, RZ, R2, R3 ;  /* 0x00000002ff040219 */ /* 0x002fe40000011603 */
[----:B------:R-:W-:-:S04]  /*19240*/  ISETP.NE.U32.AND P0, PT, RZ, UR4, PT ;  /* 0x00000004ff007c0c */ /* 0x000fc8000bf05070 */
[----:B------:R-:W-:-:S04]  /*19250*/  ISETP.NE.AND.EX P0, PT, RZ, UR5, PT, P0 ;  /* 0x00000005ff007c0c */ /* 0x000fc8000bf05300 */
[----:B------:R-:W-:-:S09]  /*19260*/  SEL R5, R6, RZ, !P0 ;  /* 0x000000ff06057207 */ /* 0x000fd20004000000 */
.L_x_7033:
        /* <DEDUP_REMOVED lines=19> */
.L_x_7167:
[----:B------:R-:W-:Y:S01]  /*193a0*/  UMOV UR4, 0xffffffff ;  /* 0xffffffff00047882 */ /* 0x000fe20000000000 */
[----:B------:R-:W-:Y:S02]  /*193b0*/  SHF.R.S32.HI R8, RZ, 0x1f, R0 ;  /* 0x0000001fff087819 */ /* 0x000fe40000011400 */
[----:B------:R-:W-:Y:S05]  /*193c0*/  BRA.DIV UR4, `(.L_x_7035) ;  /* 0x0000004e04387947 */ /* 0x000fea000b800000 */
[----:B------:R-:W-:-:S13]  /*193d0*/  ELECT P6, URZ, PT ;  /* 0x00000000003f782f */ /* 0x000fda00038c0000 */
.L_x_7170:
        /* <DEDUP_REMOVED lines=12> */
[--C-:B------:R-:W-:Y:S01]  /*194a0*/  IMAD.MOV.U32 R10, RZ, RZ, R6.reuse ;  /* 0x000000ffff0a7224 */ /* 0x100fe200078e0006 */
[----:B------:R-:W-:-:S03]  /*194b0*/  SHF.R.S32.HI R11, RZ, 0x1f, R6 ;  /* 0x0000001fff0b7819 */ /* 0x000fc60000011406 */
        /* <DEDUP_REMOVED lines=8> */
.L_x_7037:
        /* <DEDUP_REMOVED lines=9> */
.L_x_7171:
        /* <DEDUP_REMOVED lines=11> */
.L_x_7039:
        /* <DEDUP_REMOVED lines=14> */
[----:B0-----:R-:W-:-:S04]  /*19760*/  LEA R12, R13, R12, 0x18 ;  /* 0x0000000c0d0c7211 */ /* 0x001fc800078ec0ff */
[----:B--2---:R-:W-:Y:S02]  /*19770*/  LEA R9, R11, R12, 0xd ;  /* 0x0000000c0b097211 */ /* 0x004fe400078e68ff */
[----:B---3--:R-:W-:Y:S02]  /*19780*/  R2UR UR4, R10 ;  /* 0x000000000a0472ca */ /* 0x008fe400000e0000 */
[----:B------:R-:W-:-:S11]  /*19790*/  R2UR UR8, R9 ;  /* 0x00000000090872ca */ /* 0x000fd600000e0000 */
[----:B------:R-:W-:Y:S02]  /*197a0*/  ULEA UR11, UR11, UR4, 0x6 ;  /* 0x000000040b0b7291 */ /* 0x000fe4000f8e303f */
[----:B------:R-:W-:Y:S01]  /*197b0*/  UIADD3 UR8, UR8, 0x22400, URZ ;  /* 0x0002240008087890 */ /* 0x000fe2000fffe03f */
[----:B------:R-:W-:-:S08]  /*197c0*/  UMOV UR4, 0x0 ;  /* 0x0000000000047882 */ /* 0x000fd00000000000 */
[----:B------:R0:W-:Y:S02]  /*197d0*/  UTMALDG.4D [UR8], [UR6], desc[UR4] ;  /* 0x00000408060075b4 */ /* 0x0001e40008019000 */
[----:B0-----:R-:W-:Y:S01]  /*197e0*/  NOP ;  /* 0x0000000000007918 */ /* 0x001fe20000000000 */
.L_x_7036:
        /* <DEDUP_REMOVED lines=82> */
.L_x_7041:
[----:B------:R-:W-:Y:S05]  /*19d10*/  BSYNC B0 ;  /* 0x0000000000007941 */ /* 0x000fea0003800000 */
.L_x_7040:
[----:B------:R-:W2:Y:S02]  /*19d20*/  LDL.LU R9, [R1+0x28] ;  /* 0x0000280001097983 */ /* 0x000ea40000300800 */
        /* <DEDUP_REMOVED lines=8> */
.L_x_7172:
        /* <DEDUP_REMOVED lines=8> */
[----:B0-----:R-:W-:-:S04]  /*19e30*/  LEA R11, R12, R11, 0x18 ;  /* 0x0000000b0c0b7211 */ /* 0x001fc800078ec0ff */
[----:B--2---:R-:W-:Y:S02]  /*19e40*/  LEA R5, R10, R11, 0x3 ;  /* 0x0000000b0a057211 */ /* 0x004fe400078e18ff */
[----:B---3--:R-:W-:-:S04]  /*19e50*/  SHF.L.U32 R9, R9, 0x1f, RZ ;  /* 0x0000001f09097819 */ /* 0x008fc800000006ff */
[----:B------:R-:W0:Y:S02]  /*19e60*/  SYNCS.PHASECHK.TRANS64.TRYWAIT P0, [R5+URZ+0x38860], R9 ;  /* 0x03886009050075a7 */ /* 0x000e24000800017f */
[----:B0-----:R-:W-:Y:S05]  /*19e70*/  @!P0 BRA `(.L_x_7045) ;  /* 0x0000004000e08947 */ /* 0x001fea0003800000 */
.L_x_7173:
        /* <DEDUP_REMOVED lines=11> */
.L_x_7046:
        /* <DEDUP_REMOVED lines=58> */
.L_x_7044:
[----:B------:R-:W-:Y:S05]  /*1a2d0*/  BSYNC B0 ;  /* 0x0000000000007941 */ /* 0x000fea0003800000 */
.L_x_7043:
[----:B------:R-:W2:Y:S01]  /*1a2e0*/  LDL R7, [R1+0x1c] ;  /* 0x00001c0001077983 */ /* 0x000ea20000100800 */
[----:B------:R-:W-:Y:S01]  /*1a2f0*/  BSSY B0, `(.L_x_7047) ;  /* 0x00001a6000007945 */ /* 0x000fe20003800000 */
[----:B--2---:R-:W-:-:S13]  /*1a300*/  ISETP.GE.AND P0, PT, R7, 0x2, PT ;  /* 0x000000020700780c */ /* 0x004fda0003f06270 */
[----:B------:R-:W-:Y:S05]  /*1a310*/  @!P0 BRA `(.L_x_7048) ;  /* 0x00000018008c8947 */ /* 0x000fea0003800000 */
[C---:B0-----:R-:W-:Y:S01]  /*1a320*/  LOP3.LUT R5, R7.reuse, 0x1, RZ, 0xc0, !PT ;  /* 0x0000000107057812 */ /* 0x041fe200078ec0ff */
[----:B------:R-:W-:Y:S01]  /*1a330*/  VIADD R9, R7, 0xfffffffe ;  /* 0xfffffffe07097836 */ /* 0x000fe20000000000 */
[----:B------:R-:W-:Y:S02]  /*1a340*/  BSSY B1, `(.L_x_7049) ;  /* 0x0000090000017945 */ /* 0x000fe40003800000 */
[----:B------:R-:W-:Y:S01]  /*1a350*/  ISETP.NE.U32.AND P0, PT, R5, 0x1, PT ;  /* 0x000000010500780c */ /* 0x000fe20003f05070 */
[----:B------:R-:W-:-:S12]  /*1a360*/  IMAD.MOV.U32 R5, RZ, RZ, R9 ;  /* 0x000000ffff057224 */ /* 0x000fd800078e0009 */
[----:B------:R-:W-:Y:S05]  /*1a370*/  @!P0 BRA `(.L_x_7050) ;  /* 0x0000000800308947 */ /* 0x000fea0003800000 */
        /* <DEDUP_REMOVED lines=25> */
[----:B------:R-:W-:Y:S01]  /*1a510*/  IMAD.MOV.U32 R6, RZ, RZ, R5 ;  /* 0x000000ffff067224 */ /* 0x000fe200078e0005 */
[----:B------:R-:W-:-:S03]  /*1a520*/  IADD3 R5, -R5, RZ, RZ ;  /* 0x000000ff05057210 */ /* 0x000fc60007ffe1ff */
[----:B------:R-:W-:-:S04]  /*1a530*/  IMAD.WIDE.U32 R6, R0, UR4, R6 ;  /* 0x0000000400067c25 */ /* 0x000fc8000f8e0006 */
[----:B------:R-:W-:Y:S01]  /*1a540*/  IMAD.IADD R10, R10, 0x1, R7 ;  /* 0x000000010a0a7824 */ /* 0x000fe200078e0207 */
[----:B------:R-:W-:Y:S01]  /*1a550*/  LEA R2, P0, R6, R2, 0x2 ;  /* 0x0000000206027211 */ /* 0x000fe200078010ff */
[----:B------:R-:W-:-:S03]  /*1a560*/  IMAD R5, R11, R5, R9 ;  /* 0x000000050b057224 */ /* 0x000fc600078e0209 */
[----:B------:R-:W-:-:S05]  /*1a570*/  LEA.HI.X R3, R6, R3, R10, 0x2, P0 ;  /* 0x0000000306037211 */ /* 0x000fca00000f140a */
[----:B------:R1:W5:Y:S04]  /*1a580*/  LDG.E R6, desc[UR54][R2.64] ;  /* 0x0000003602067981 */ /* 0x000368000c1e1900 */
.L_x_7053:
[----:B-1----:R-:W1:Y:S01]  /*1a590*/  S2R R3, SR_CgaCtaId ;  /* 0x0000000000037919 */ /* 0x002e620000008800 */
[----:B------:R-:W-:-:S04]  /*1a5a0*/  MOV R2, 0x400 ;  /* 0x0000040000027802 */ /* 0x000fc80000000f00 */
[----:B-1----:R-:W-:Y:S02]  /*1a5b0*/  LEA R2, R3, R2, 0x18 ;  /* 0x0000000203027211 */ /* 0x002fe400078ec0ff */
[----:B------:R-:W-:-:S03]  /*1a5c0*/  SHF.L.U32 R3, R12, 0x1f, RZ ;  /* 0x0000001f0c037819 */ /* 0x000fc600000006ff */
[----:B------:R-:W-:-:S04]  /*1a5d0*/  IMAD R2, R13, 0x8, R2 ;  /* 0x000000080d027824 */ /* 0x000fc800078e0202 */
[----:B------:R-:W1:Y:S02]  /*1a5e0*/  SYNCS.PHASECHK.TRANS64.TRYWAIT P0, [R2+URZ+0x38840], R3 ;  /* 0x03884003020075a7 */ /* 0x000e64000800017f */
[----:B-1----:R-:W-:Y:S05]  /*1a5f0*/  @!P0 BRA `(.L_x_7054) ;  /* 0x0000003c00148947 */ /* 0x002fea0003800000 */
.L_x_7174:
        /* <DEDUP_REMOVED lines=11> */
.L_x_7055:
[----:B--2---:R-:W2:Y:S01]  /*1a6b0*/  LDL R7, [R1] ;  /* 0x0000000001077983 */ /* 0x004ea20000100800 */
[----:B------:R-:W-:-:S03]  /*1a6c0*/  MOV R11, 0x400 ;  /* 0x00000400000b7802 */ /* 0x000fc60000000f00 */
[----:B------:R-:W3:Y:S01]  /*1a6d0*/  LDL R10, [R1+0x10] ;  /* 0x00001000010a7983 */ /* 0x000ee20000100800 */
        /* <DEDUP_REMOVED lines=20> */
.L_x_7175:
        /* <DEDUP_REMOVED lines=8> */
.L_x_7057:
[----:B01----:R-:W2:Y:S01]  /*1a8a0*/  LDL R3, [R1] ;  /* 0x0000000001037983 */ /* 0x003ea20000100800 */
        /* <DEDUP_REMOVED lines=54> */
.L_x_7052:
[----:B------:R-:W-:Y:S05]  /*1ac10*/  BSYNC B2 ;  /* 0x0000000000027941 */ /* 0x000fea0003800000 */
.L_x_7051:
[----:B------:R-:W2:Y:S02]  /*1ac20*/  LDL.LU R2, [R1+0x1c] ;  /* 0x00001c0001027983 */ /* 0x000ea40000300800 */
[----:B--2---:R-:W-:-:S07]  /*1ac30*/  VIADD R5, R2, 0xfffffffd ;  /* 0xfffffffd02057836 */ /* 0x004fce0000000000 */
.L_x_7050:
[----:B------:R-:W-:Y:S05]  /*1ac40*/  BSYNC B1 ;  /* 0x0000000000017941 */ /* 0x000fea0003800000 */
.L_x_7049:
[----:B------:R-:W-:-:S13]  /*1ac50*/  ISETP.NE.AND P0, PT, R9, RZ, PT ;  /* 0x000000ff0900720c */ /* 0x000fda0003f05270 */
[----:B------:R-:W-:Y:S05]  /*1ac60*/  @!P0 BRA `(.L_x_7048) ;  /* 0x0000001000388947 */ /* 0x000fea0003800000 */
.L_x_7072:
        /* <DEDUP_REMOVED lines=14> */
[----:B------:R-:W1:Y:S02]  /*1ad50*/  LDC R11, c[0x0][0x41c] ;  /* 0x00010700ff0b7b82 */ /* 0x000e640000000800 */
[----:B-1----:R-:W-:-:S13]  /*1ad60*/  ISETP.NE.AND P0, PT, R11, 0x1, PT ;  /* 0x000000010b00780c */ /* 0x002fda0003f05270 */
[----:B------:R-:W1:Y:S02]  /*1ad70*/  @P0 LDC.64 R2, c[0x0][0x420] ;  /* 0x00010800ff020b82 */ /* 0x000e640000000a00 */
[----:B-1----:R-:W-:Y:S01]  /*1ad80*/  @P0 IMAD.HI.U32 R6, R5, R2, RZ ;  /* 0x0000000205060227 */ /* 0x002fe200078e00ff */
        /* <DEDUP_REMOVED lines=12> */
.L_x_7060:
[----:B------:R-:W2:Y:S01]  /*1ae50*/  S2R R3, SR_CgaCtaId ;  /* 0x0000000000037919 */ /* 0x000ea20000008800 */
[----:B------:R-:W-:-:S04]  /*1ae60*/  MOV R2, 0x400 ;  /* 0x0000040000027802 */ /* 0x000fc80000000f00 */
[----:B--2---:R-:W-:Y:S02]  /*1ae70*/  LEA R2, R3, R2, 0x18 ;  /* 0x0000000203027211 */ /* 0x004fe400078ec0ff */
[----:B------:R-:W-:-:S03]  /*1ae80*/  SHF.L.U32 R3, R9, 0x1f, RZ ;  /* 0x0000001f09037819 */ /* 0x000fc600000006ff */
[----:B------:R-:W-:-:S04]  /*1ae90*/  IMAD R2, R10, 0x8, R2 ;  /* 0x000000080a027824 */ /* 0x000fc800078e0202 */
[----:B------:R-:W2:Y:S02]  /*1aea0*/  SYNCS.PHASECHK.TRANS64.TRYWAIT P0, [R2+URZ+0x38840], R3 ;  /* 0x03884003020075a7 */ /* 0x000ea4000800017f */
[----:B--2---:R-:W-:Y:S05]  /*1aeb0*/  @!P0 BRA `(.L_x_7061) ;  /* 0x00000034000c8947 */ /* 0x004fea0003800000 */
.L_x_7176:
        /* <DEDUP_REMOVED lines=11> */
.L_x_7062:
[----:B0-----:R-:W3:Y:S01]  /*1af70*/  LDL R12, [R1+0x10] ;  /* 0x00001000010c7983 */ /* 0x001ee20000100800 */
[----:B-1----:R-:W-:Y:S01]  /*1af80*/  MOV R7, 0x400 ;  /* 0x0000040000077802 */ /* 0x002fe20000000f00 */
[----:B------:R-:W0:Y:S01]  /*1af90*/  S2R R13, SR_CgaCtaId ;  /* 0x00000000000d7919 */ /* 0x000e220000008800 */
[----:B------:R-:W-:Y:S01]  /*1afa0*/  R2UR UR9, R2 ;  /* 0x00000000020972ca */ /* 0x000fe200000e0000 */
[----:B------:R-:W-:Y:S01]  /*1afb0*/  ULDC.64 UR6, c[0x0][0x198] ;  /* 0x0000660000067ab9 */ /* 0x000fe20000000a00 */
[----:B------:R-:W-:Y:S01]  /*1afc0*/  R2UR UR12, R4 ;  /* 0x00000000040c72ca */ /* 0x000fe200000e0000 */
[----:B------:R-:W-:Y:S01]  /*1afd0*/  UIADD3 UR4, UP0, UR6, 0x370, URZ ;  /* 0x0000037006047890 */ /* 0x000fe2000ff1e03f */
[----:B-----5:R-:W-:-:S03]  /*1afe0*/  R2UR UR13, R6 ;  /* 0x00000000060d72ca */ /* 0x020fc600000e0000 */
[----:B------:R-:W-:Y:S01]  /*1aff0*/  UIADD3.X UR5, URZ, UR7, URZ, UP0, !UPT ;  /* 0x000000073f057290 */ /* 0x000fe200087fe43f */
[----:B0-----:R-:W-:-:S04]  /*1b000*/  LEA R7, R13, R7, 0x18 ;  /* 0x000000070d077211 */ /* 0x001fc800078ec0ff */
        /* <DEDUP_REMOVED lines=12> */
.L_x_7177:
        /* <DEDUP_REMOVED lines=8> */
.L_x_7064:
[----:B------:R-:W1:Y:S01]  /*1b150*/  S2R R11, SR_CgaCtaId ;  /* 0x00000000000b7919 */ /* 0x000e620000008800 */
[----:B0-2---:R-:W-:Y:S01]  /*1b160*/  MOV R3, 0x400 ;  /* 0x0000040000037802 */ /* 0x005fe20000000f00 */
        /* <DEDUP_REMOVED lines=52> */
.L_x_7059:
[----:B------:R-:W-:Y:S05]  /*1b4b0*/  BSYNC B1 ;  /* 0x0000000000017941 */ /* 0x000fea0003800000 */
.L_x_7058:
        /* <DEDUP_REMOVED lines=9> */
[----:B------:R-:W-:Y:S02]  /*1b550*/  ISETP.NE.U32.AND P0, PT, RZ, UR38, PT ;  /* 0x00000026ff007c0c */ /* 0x000fe4000bf05070 */
[----:B------:R-:W-:Y:S02]  /*1b560*/  IADD3 R9, R5, -0x1, RZ ;  /* 0xffffffff05097810 */ /* 0x000fe40007ffe0ff */
[----:B------:R-:W-:-:S13]  /*1b570*/  ISETP.NE.AND.EX P0, PT, RZ, UR39, PT, P0 ;  /* 0x00000027ff007c0c */ /* 0x000fda000bf05300 */
[----:B------:R-:W-:Y:S05]  /*1b580*/  @!P0 BRA `(.L_x_7067) ;  /* 0x0000000000408947 */ /* 0x000fea0003800000 */
[----:B------:R-:W1:Y:S02]  /*1b590*/  LDC R6, c[0x0][0x41c] ;  /* 0x00010700ff067b82 */ /* 0x000e640000000800 */
        /* <DEDUP_REMOVED lines=15> */
.L_x_7067:
[----:B------:R-:W2:Y:S01]  /*1b690*/  S2R R3, SR_CgaCtaId ;  /* 0x0000000000037919 */ /* 0x000ea20000008800 */
[----:B------:R-:W-:-:S04]  /*1b6a0*/  MOV R2, 0x400 ;  /* 0x0000040000027802 */ /* 0x000fc80000000f00 */
[----:B--2---:R-:W-:Y:S02]  /*1b6b0*/  LEA R2, R3, R2, 0x18 ;  /* 0x0000000203027211 */ /* 0x004fe400078ec0ff */
[----:B------:R-:W-:-:S03]  /*1b6c0*/  SHF.L.U32 R3, R11, 0x1f, RZ ;  /* 0x0000001f0b037819 */ /* 0x000fc600000006ff */
[----:B------:R-:W-:-:S04]  /*1b6d0*/  IMAD R2, R12, 0x8, R2 ;  /* 0x000000080c027824 */ /* 0x000fc800078e0202 */
[----:B------:R-:W2:Y:S02]  /*1b6e0*/  SYNCS.PHASECHK.TRANS64.TRYWAIT P0, [R2+URZ+0x38840], R3 ;  /* 0x03884003020075a7 */ /* 0x000ea4000800017f */
[----:B--2---:R-:W-:Y:S05]  /*1b6f0*/  @!P0 BRA `(.L_x_7068) ;  /* 0x0000002c00248947 */ /* 0x004fea0003800000 */
.L_x_7178:
[----:B-1----:R-:W1:Y:S02]  /*1b700*/  S2R R7, SR_TID.X ;  /* 0x0000000000077919 */ /* 0x002e640000002100 */
        /* <DEDUP_REMOVED lines=10> */
.L_x_7069:
[----:B-1----:R-:W3:Y:S01]  /*1b7b0*/  LDL R7, [R1] ;  /* 0x0000000001077983 */ /* 0x002ee20000100800 */
        /* <DEDUP_REMOVED lines=22> */
.L_x_7179:
        /* <DEDUP_REMOVED lines=8> */
.L_x_7071:
        /* <DEDUP_REMOVED lines=55> */
.L_x_7066:
[----:B------:R-:W-:Y:S05]  /*1bd10*/  BSYNC B1 ;  /* 0x0000000000017941 */ /* 0x000fea0003800000 */
.L_x_7065:
[C---:B------:R-:W-:Y:S02]  /*1bd20*/  ISETP.GT.AND P0, PT, R5.reuse, 0x1, PT ;  /* 0x000000010500780c */ /* 0x040fe40003f04270 */
[----:B------:R-:W-:-:S11]  /*1bd30*/  IADD3 R5, R5, -0x2, RZ ;  /* 0xfffffffe05057810 */ /* 0x000fd60007ffe0ff */
[----:B------:R-:W-:Y:S05]  /*1bd40*/  @P0 BRA `(.L_x_7072) ;  /* 0xffffffec00c80947 */ /* 0x000fea000383ffff */
.L_x_7048:
[----:B------:R-:W-:Y:S05]  /*1bd50*/  BSYNC B0 ;  /* 0x0000000000007941 */ /* 0x000fea0003800000 */
.L_x_7047:
        /* <DEDUP_REMOVED lines=12> */
[----:B------:R-:W-:Y:S02]  /*1be20*/  VOTEU.ANY UR4, UPT, PT ;  /* 0x0000000000047886 */ /* 0x000fe400038e0100 */
[----:B------:R-:W1:Y:S01]  /*1be30*/  FLO.U32 R4, UR4 ;  /* 0x0000000400047d00 */ /* 0x000e6200080e0000 */
[----:B------:R-:W1:Y:S07]  /*1be40*/  S2R R7, SR_LANEID ;  /* 0x0000000000077919 */ /* 0x000e6e0000000000 */
[----:B0-----:R-:W0:Y:S01]  /*1be50*/  POPC R5, UR4 ;  /* 0x0000000400057d09 */ /* 0x001e220008000000 */
[----:B-1----:R-:W-:-:S02]  /*1be60*/  ISETP.EQ.U32.AND P0, PT, R4, R7, PT ;  /* 0x000000070400720c */ /* 0x002fc40003f02070 */
[----:B--2---:R-:W-:Y:S02]  /*1be70*/  R2UR UR5, R2 ;  /* 0x00000000020572ca */ /* 0x004fe400000e0000 */
[----:B------:R-:W0:Y:S09]  /*1be80*/  LDC.64 R2, c[0x0][0xd38] ;  /* 0x00034e00ff027b82 */ /* 0x000e320000000a00 */
[----:B0-----:R-:W2:Y:S01]  /*1be90*/  @P0 ATOMG.E.ADD.STRONG.GPU PT, R3, desc[UR54][R2.64], R5 ;  /* 0x00000005020309a8 */ /* 0x001ea200081ee1f6 */
[----:B------:R-:W0:Y:S02]  /*1bea0*/  S2R R6, SR_LTMASK ;  /* 0x0000000000067919 */ /* 0x000e240000003900 */
[----:B0-----:R-:W-:-:S04]  /*1beb0*/  LOP3.LUT R6, R6, UR4, RZ, 0xc0, !PT ;  /* 0x0000000406067c12 */ /* 0x001fc8000f8ec0ff */
[----:B------:R-:W0:Y:S01]  /*1bec0*/  POPC R7, R6 ;  /* 0x0000000600077309 */ /* 0x000e220000000000 */
[----:B--2---:R-:W0:Y:S02]  /*1bed0*/  SHFL.IDX PT, R4, R3, R4, 0x1f ;  /* 0x00001f0403047589 */ /* 0x004e2400000e0000 */
[----:B0-----:R-:W-:-:S07]  /*1bee0*/  IADD3 R16, R4, UR5, R7 ;  /* 0x0000000504107c10 */ /* 0x001fce000fffe007 */
.L_x_7074:
[----:B------:R-:W-:Y:S05]  /*1bef0*/  BSYNC B0 ;  /* 0x0000000000007941 */ /* 0x000fea0003800000 */
.L_x_7073:
[----:B-1----:R-:W2:Y:S02]  /*1bf00*/  LDL.LU R2, [R1+0x8] ;  /* 0x0000080001027983 */ /* 0x002ea40000300800 */
[----:B--2---:R-:W-:-:S05]  /*1bf10*/  LOP3.LUT R2, R2, R0, RZ, 0x3c, !PT ;  /* 0x0000000002027212 */ /* 0x004fca00078e3cff */
[----:B------:R1:W-:Y:S02]  /*1bf20*/  STL [R1+0x8], R2 ;  /* 0x0000080201007387 */ /* 0x0003e40000100800 */
.L_x_7029:
[----:B------:R-:W-:Y:S05]  /*1bf30*/  BSYNC B6 ;  /* 0x0000000000067941 */ /* 0x000fea0003800000 */
.L_x_7027:
[----:B------:R-:W-:-:S03]  /*1bf40*/  UMOV UR4, 0xffffffff ;  /* 0xffffffff00047882 */ /* 0x000fc60000000000 */
[----:B------:R-:W-:Y:S05]  /*1bf50*/  BRA.DIV UR4, `(.L_x_7075) ;  /* 0x0000002604347947 */ /* 0x000fea000b800000 */
[----:B------:R2:W3:Y:S04]  /*1bf60*/  SHFL.IDX PT, R4, R16, RZ, 0x1f ;  /* 0x00001fff10047589 */ /* 0x0004e800000e0000 */
[----:B------:R-:W4:Y:S02]  /*1bf70*/  SHFL.IDX PT, R16, R16, 0x1, 0x1f ;  /* 0x00201f0010107f89 */ /* 0x000f2400000e0000 */
.L_x_7183:
[----:B------:R-:W5:Y:S01]  /*1bf80*/  S2R R0, SR_TID.X ;  /* 0x0000000000007919 */ /* 0x000f620000002100 */
[----:B------:R-:W-:Y:S01]  /*1bf90*/  ULDC UR4, c[0x0][0xd14] ;  /* 0x0003450000047ab9 */ /* 0x000fe20000000800 */
[----:B------:R-:W-:Y:S01]  /*1bfa0*/  BSSY B0, `(.L_x_7076) ;  /* 0x000000b000007945 */ /* 0x000fe20003800000 */
[----:B------:R-:W-:Y:S01]  /*1bfb0*/  IMAD.MOV.U32 R17, RZ, RZ, RZ ;  /* 0x000000ffff117224 */ /* 0x000fe200078e00ff */
[----:B-----5:R-:W-:Y:S01]  /*1bfc0*/  LOP3.LUT R7, R0, 0x1f, RZ, 0xc0, !PT ;  /* 0x0000001f00077812 */ /* 0x020fe200078ec0ff */
[----:B------:R-:W-:-:S03]  /*1bfd0*/  IMAD.U32 R0, RZ, RZ, UR4 ;  /* 0x00000004ff007e24 */ /* 0x000fc6000f8e00ff */
[C---:B------:R-:W-:Y:S01]  /*1bfe0*/  ISETP.NE.AND P0, PT, R7.reuse, 0x1f, PT ;  /* 0x0000001f0700780c */ /* 0x040fe20003f05270 */
[----:B0-----:R-:W-:-:S05]  /*1bff0*/  IMAD.IADD R5, R7, 0x1, R19 ;  /* 0x0000000107057824 */ /* 0x001fca00078e0213 */
[----:B------:R-:W-:-:S13]  /*1c000*/  ISETP.GE.OR P0, PT, R5, R0, !P0 ;  /* 0x000000000500720c */ /* 0x000fda0004706670 */
[----:B------:R-:W-:Y:S05]  /*1c010*/  @P0 BRA `(.L_x_7077) ;  /* 0x00000000000c0947 */ /* 0x000fea0003800000 */
[----:B-1----:R-:W0:Y:S02]  /*1c020*/  LDC.64 R2, c[0x0][0xd58] ;  /* 0x00035600ff027b82 */ /* 0x002e240000000a00 */
[----:B0-----:R-:W-:-:S05]  /*1c030*/  IMAD.WIDE R2, R5, 0x4, R2 ;  /* 0x0000000405027825 */ /* 0x001fca00078e0202 */
[----:B------:R0:W5:Y:S02]  /*1c040*/  LDG.E R17, desc[UR54][R2.64] ;  /* 0x0000003602117981 */ /* 0x000164000c1e1900 */
.L_x_7077:
[----:B------:R-:W-:Y:S05]  /*1c050*/  BSYNC B0 ;  /* 0x0000000000007941 */ /* 0x000fea0003800000 */
.L_x_7076:
[----:B------:R-:W-:-:S03]  /*1c060*/  UMOV UR4, 0xffffffff ;  /* 0xffffffff00047882 */ /* 0x000fc60000000000 */
[----:B------:R-:W-:Y:S05]  /*1c070*/  BRA.DIV UR4, `(.L_x_7078) ;  /* 0x0000002604387947 */ /* 0x000fea000b800000 */
[----:B-----5:R-:W0:Y:S01]  /*1c080*/  SHFL.UP PT, R14, R17, 0x1, RZ ;  /* 0x04200000110e7989 */ /* 0x020e2200000e00ff */
        /* <DEDUP_REMOVED lines=18> */
[----:B-1----:R-:W-:-:S05]  /*1c1b0*/  IMAD.IADD R2, R6, 0x1, R7 ;  /* 0x0000000106027824 */ /* 0x002fca00078e0207 */
[----:B------:R0:W1:Y:S02]  /*1c1c0*/  SHFL.IDX PT, R14, R2, 0x1f, 0x1f ;  /* 0x03e01f00020e7f89 */ /* 0x00006400000e0000 */
.L_x_7191:
[----:B------:R-:W-:Y:S02]  /*1c1d0*/  ULDC UR4, c[0x0][0xd10] ;  /* 0x0003440000047ab9 */ /* 0x000fe40000000800 */
[----:B------:R-:W-:-:S05]  /*1c1e0*/  MOV R5, UR4 ;  /* 0x0000000400057c02 */ /* 0x000fca0008000f00 */
[----:B-1----:R-:W-:-:S04]  /*1c1f0*/  IMAD R3, R14, R5, RZ ;  /* 0x000000050e037224 */ /* 0x002fc800078e02ff */
[----:B--2-4-:R-:W-:-:S05]  /*1c200*/  IMAD.IADD R16, R16, 0x1, R3 ;  /* 0x0000000110107824 */ /* 0x014fca00078e0203 */
[----:B---3--:R-:W-:-:S13]  /*1c210*/  ISETP.GT.AND P0, PT, R16, R4, PT ;  /* 0x000000041000720c */ /* 0x008fda0003f04270 */
[----:B------:R-:W-:Y:S05]  /*1c220*/  @P0 BRA `(.L_x_7079) ;  /* 0x0000000000b40947 */ /* 0x000fea0003800000 */
[----:B------:R-:W1:Y:S02]  /*1c230*/  LDC R0, c[0x0][0xd14] ;  /* 0x00034500ff007b82 */ /* 0x000e640000000800 */
.L_x_7084:
        /* <DEDUP_REMOVED lines=14> */
.L_x_7082:
[----:B------:R-:W-:Y:S05]  /*1c320*/  BSYNC B0 ;  /* 0x0000000000007941 */ /* 0x000fea0003800000 */
.L_x_7081:
        /* <DEDUP_REMOVED lines=8> */
[----:B------:R-:W1:Y:S02]  /*1c3b0*/  SHFL.UP PT, R14, R13, 0x2, RZ ;  /* 0x044000000d0e7989 */ /* 0x000e6400000e00ff */
[----:B-1----:R-:W-:Y:S02]  /*1c3c0*/  SEL R14, R14, RZ, P1 ;  /* 0x000000ff0e0e7207 */ /* 0x002fe40000800000 */
[----:B------:R-:W-:-:S03]  /*1c3d0*/  ISETP.GE.U32.AND P1, PT, R7, 0x8, PT ;  /* 0x000000080700780c */ /* 0x000fc60003f26070 */
[----:B0-----:R-:W-:-:S05]  /*1c3e0*/  IMAD.IADD R3, R13, 0x1, R14 ;  /* 0x000000010d037824 */ /* 0x001fca00078e020e */
        /* <DEDUP_REMOVED lines=11> */
.L_x_7199:
[----:B------:R-:W-:Y:S02]  /*1c4a0*/  ULDC UR4, c[0x0][0xd10] ;  /* 0x0003440000047ab9 */ /* 0x000fe40000000800 */
[----:B------:R-:W-:-:S05]  /*1c4b0*/  MOV R5, UR4 ;  /* 0x0000000400057c02 */ /* 0x000fca0008000f00 */
[----:B-1----:R-:W-:-:S04]  /*1c4c0*/  IMAD R3, R14, R5, RZ ;  /* 0x000000050e037224 */ /* 0x002fc800078e02ff */
[----:B------:R-:W-:-:S05]  /*1c4d0*/  IMAD.IADD R16, R3, 0x1, R16 ;  /* 0x0000000103107824 */ /* 0x000fca00078e0210 */
[----:B------:R-:W-:-:S13]  /*1c4e0*/  ISETP.GT.AND P0, PT, R16, R4, PT ;  /* 0x000000041000720c */ /* 0x000fda0003f04270 */
[----:B------:R-:W-:Y:S05]  /*1c4f0*/  @!P0 BRA `(.L_x_7084) ;  /* 0xfffffffc00508947 */ /* 0x000fea000383ffff */
.L_x_7079:
        /* <DEDUP_REMOVED lines=8> */
.L_x_7203:
[----:B------:R-:W-:Y:S01]  /*1c580*/  ISETP.NE.AND P0, PT, R3, RZ, PT ;  /* 0x000000ff0300720c */ /* 0x000fe20003f05270 */
[----:B------:R-:W-:-:S12]  /*1c590*/  IMAD.MOV.U32 R7, RZ, RZ, RZ ;  /* 0x000000ffff077224 */ /* 0x000fd800078e00ff */
[----:B------:R-:W-:Y:S05]  /*1c5a0*/  @!P0 BRA `(.L_x_7086) ;  /* 0x0000000000108947 */ /* 0x000fea0003800000 */
[----:B------:R-:W-:Y:S01]  /*1c5b0*/  UMOV UR4, 0xffffffff ;  /* 0xffffffff00047882 */ /* 0x000fe20000000000 */
[----:B------:R-:W-:Y:S02]  /*1c5c0*/  VIADD R12, R6, 0xffffffff ;  /* 0xffffffff060c7836 */ /* 0x000fe40000000000 */
[----:B------:R-:W-:Y:S05]  /*1c5d0*/  BRA.DIV UR4, `(.L_x_7087) ;  /* 0x0000002604c87947 */ /* 0x000fea000b800000 */
[----:B------:R3:W4:Y:S02]  /*1c5e0*/  SHFL.IDX PT, R7, R2, R12, 0x1f ;  /* 0x00001f0c02077589 */ /* 0x00072400000e0000 */
.L_x_7086:
[----:B0--3--:R-:W0:Y:S01]  /*1c5f0*/  LDC.64 R2, c[0x0][0xd68] ;  /* 0x00035a00ff027b82 */ /* 0x009e220000000a00 */
[----:B------:R-:W-:-:S05]  /*1c600*/  IADD3 R19, R6, R19, RZ ;  /* 0x0000001306137210 */ /* 0x000fca0007ffe0ff */
[----:B0-----:R-:W-:-:S05]  /*1c610*/  IMAD.WIDE R2, R19, 0x4, R2 ;  /* 0x0000000413027825 */ /* 0x001fca00078e0202 */
[----:B------:R-:W1:Y:S01]  /*1c620*/  LDG.E R9, desc[UR54][R2.64] ;  /* 0x0000003602097981 */ /* 0x000e62000c1e1900 */
[----:B----4-:R-:W-:Y:S02]  /*1c630*/  IMAD R16, R7, R5, R16 ;  /* 0x0000000507107224 */ /* 0x010fe400078e0210 */
[----:B-12---:R-:W-:-:S05]  /*1c640*/  IMAD R6, R17, R9, RZ ;  /* 0x0000000911067224 */ /* 0x006fca00078e02ff */
        /* <DEDUP_REMOVED lines=46> */
[----:B------:R-:W-:Y:S02]  /*1c930*/  @!P0 IMAD.IADD R2, R2, 0x1, -R5 ;  /* 0x0000000102028824 */ /* 0x000fe400078e0a05 */
[----:B------:R-:W-:-:S03]  /*1c940*/  @!P0 VIADD R11, R11, 0x1 ;  /* 0x000000010b0b8836 */ /* 0x000fc60000000000 */
[----:B------:R-:W-:Y:S02]  /*1c950*/  ISETP.GE.U32.AND P0, PT, R2, R5, PT ;  /* 0x000000050200720c */ /* 0x000fe40003f06070 */
[C---:B------:R-:W-:Y:S01]  /*1c960*/  LOP3.LUT R2, R4.reuse, R9, RZ, 0x3c, !PT ;  /* 0x0000000904027212 */ /* 0x040fe200078e3cff */
[----:B------:R-:W-:-:S10]  /*1c970*/  IMAD.IADD R4, R4, 0x1, R7 ;  /* 0x0000000104047824 */ /* 0x000fd400078e0207 */
        /* <DEDUP_REMOVED lines=10> */
.L_x_7080:
[----:B------:R-:W-:Y:S01]  /*1ca20*/  UMOV UR4, URZ ;  /* 0x0000003f00047c82 */ /* 0x000fe20008000000 */
[----:B------:R-:W-:Y:S01]  /*1ca30*/  UMOV UR5, URZ ;  /* 0x0000003f00057c82 */ /* 0x000fe20008000000 */
[----:B------:R-:W-:Y:S01]  /*1ca40*/  ULDC UR6, c[0x0][0xd14] ;  /* 0x0003450000067ab9 */ /* 0x000fe20000000800 */
[----:B------:R-:W-:Y:S01]  /*1ca50*/  IMAD.MOV.U32 R16, RZ, RZ, R4 ;  /* 0x000000ffff107224 */ /* 0x000fe200078e0004 */
[----:B------:R-:W-:Y:S01]  /*1ca60*/  MOV R17, UR4 ;  /* 0x0000000400117c02 */ /* 0x000fe20008000f00 */
[----:B------:R-:W-:Y:S02]  /*1ca70*/  IMAD.U32 R18, RZ, RZ, UR5 ;  /* 0x00000005ff127e24 */ /* 0x000fe4000f8e00ff */
[----:B------:R-:W-:-:S07]  /*1ca80*/  IMAD.U32 R19, RZ, RZ, UR6 ;  /* 0x00000006ff137e24 */ /* 0x000fce000f8e00ff */
.L_x_7088:
        /* <DEDUP_REMOVED lines=12> */
.L_x_7005:
[----:B-1----:R-:W2:Y:S01]  /*1cb50*/  LDL.LU R0, [R1+0x28] ;  /* 0x0000280001007983 */ /* 0x002ea20000300800 */
[----:B------:R-:W1:Y:S01]  /*1cb60*/  S2R R5, SR_CgaCtaId ;  /* 0x0000000000057919 */ /* 0x000e620000008800 */
[----:B--2---:R-:W-:-:S05]  /*1cb70*/  VIADD R0, R0, 0x1 ;  /* 0x0000000100007836 */ /* 0x004fca0000000000 */
[----:B---3--:R-:W-:-:S04]  /*1cb80*/  LEA.HI R2, R0, R0, RZ, 0x1 ;  /* 0x0000000000027211 */ /* 0x008fc800078f08ff */
[----:B------:R-:W-:-:S05]  /*1cb90*/  LOP3.LUT R3, R2, 0xfffffffe, RZ, 0xc0, !PT ;  /* 0xfffffffe02037812 */ /* 0x000fca00078ec0ff */
[----:B------:R-:W-:Y:S01]  /*1cba0*/  IMAD.IADD R3, R0, 0x1, -R3 ;  /* 0x0000000100037824 */ /* 0x000fe200078e0a03 */
[----:B------:R-:W-:-:S04]  /*1cbb0*/  MOV R0, 0x400 ;  /* 0x0000040000007802 */ /* 0x000fc80000000f00 */
[----:B-1----:R-:W-:Y:S02]  /*1cbc0*/  LEA R0, R5, R0, 0x18 ;  /* 0x0000000005007211 */ /* 0x002fe400078ec0ff */
[----:B------:R-:W-:-:S04]  /*1cbd0*/  SHF.L.U32 R3, R3, 0x1f, RZ ;  /* 0x0000001f03037819 */ /* 0x000fc800000006ff */
[----:B------:R-:W1:Y:S02]  /*1cbe0*/  SYNCS.PHASECHK.TRANS64.TRYWAIT P0, [R0+URZ+0x38820], R3 ;  /* 0x03882003000075a7 */ /* 0x000e64000800017f */
[----:B-1----:R-:W-:Y:S05]  /*1cbf0*/  @!P0 BRA `(.L_x_7090) ;  /* 0x0000002000688947 */ /* 0x002fea0003800000 */
.L_x_7206:
[----:B------:R-:W-:-:S03]  /*1cc00*/  UMOV UR4, 0xffffffff ;  /* 0xffffffff00047882 */ /* 0x000fc60000000000 */
[----:B------:R-:W-:Y:S05]  /*1cc10*/  BRA.DIV UR4, `(.L_x_7091) ;  /* 0x0000002204747947 */ /* 0x000fea000b800000 */
[----:B------:R-:W2:Y:S02]  /*1cc20*/  S2R R2, SR_TID.X ;  /* 0x0000000000027919 */ /* 0x000ea40000002100 */
[----:B--2---:R-:W-:-:S04]  /*1cc30*/  SHF.R.U32.HI R2, RZ, 0x5, R2 ;  /* 0x00000005ff027819 */ /* 0x004fc80000011602 */
[----:B------:R-:W-:-:S05]  /*1cc40*/  LOP3.LUT R2, R2, 0x3, RZ, 0xc0, !PT ;  /* 0x0000000302027812 */ /* 0x000fca00078ec0ff */
[----:B------:R2:W3:Y:S02]  /*1cc50*/  SHFL.IDX PT, R14, R2, RZ, 0x1f ;  /* 0x00001fff020e7589 */ /* 0x0004e400000e0000 */
.L_x_7209:
[----:B---3--:R-:W-:-:S13]  /*1cc60*/  ISETP.NE.AND P0, PT, R14, RZ, PT ;  /* 0x000000ff0e00720c */ /* 0x008fda0003f05270 */
[----:B------:R-:W-:Y:S05]  /*1cc70*/  @P0 BRA `(.L_x_6856) ;  /* 0x0000000000940947 */ /* 0x000fea0003800000 */
[----:B------:R-:W-:-:S03]  /*1cc80*/  UMOV UR4, 0xffffffff ;  /* 0xffffffff00047882 */ /* 0x000fc60000000000 */
[----:B------:R-:W-:Y:S05]  /*1cc90*/  BRA.DIV UR4, `(.L_x_7092) ;  /* 0x0000002204887947 */ /* 0x000fea000b800000 */
[----:B------:R-:W-:-:S13]  /*1cca0*/  ELECT P6, URZ, PT ;  /* 0x00000000003f782f */ /* 0x000fda00038c0000 */
.L_x_7212:
[----:B------:R-:W-:Y:S05]  /*1ccb0*/  @!P6 BRA `(.L_x_6856) ;  /* 0x000000000084e947 */ /* 0x000fea0003800000 */
[----:B--2---:R-:W2:Y:S02]  /*1ccc0*/  LDL.LU R2, [R1+0x34] ;  /* 0x0000340001027983 */ /* 0x004ea40000300800 */
[----:B--2---:R-:W-:-:S04]  /*1ccd0*/  LOP3.LUT R2, R2, 0x2, RZ, 0xfc, !PT ;  /* 0x0000000202027812 */ /* 0x004fc800078efcff */
[----:B------:R-:W-:-:S13]  /*1cce0*/  ISETP.NE.AND P2, PT, R2, 0x3, PT ;  /* 0x000000030200780c */ /* 0x000fda0003f45270 */
[----:B------:R-:W-:Y:S05]  /*1ccf0*/  @!P2 BRA `(.L_x_7093) ;  /* 0x000000000004a947 */ /* 0x000fea0003800000 */
[----:B------:R-:W-:Y:S01]  /*1cd00*/  BPT.TRAP 0x1 ;  /* 0x000000040000795c */ /* 0x000fe20000300000 */
.L_x_7093:
        /* <DEDUP_REMOVED lines=14> */
.L_x_7213:
[----:B------:R-:W2:Y:S02]  /*1cdf0*/  SYNCS.PHASECHK.TRANS64.TRYWAIT P0, [R7+URZ], R2 ;  /* 0x00000002070075a7 */ /* 0x000ea4000800017f */
[----:B--2---:R-:W-:Y:S05]  /*1ce00*/  @!P0 BRA `(.L_x_7095) ;  /* 0x0000002000608947 */ /* 0x004fea0003800000 */
.L_x_7214:
[----:B------:R-:W-:Y:S05]  /*1ce10*/  @!P2 BRA `(.L_x_7096) ;  /* 0x000000000004a947 */ /* 0x000fea0003800000 */
[----:B------:R-:W-:Y:S01]  /*1ce20*/  BPT.TRAP 0x1 ;  /* 0x000000040000795c */ /* 0x000fe20000300000 */
.L_x_7096:
[----:B------:R-:W3:Y:S01]  /*1ce30*/  LDL.LU R4, [R1] ;  /* 0x0000000001047983 */ /* 0x000ee20000300800 */
[----:B------:R-:W-:-:S05]  /*1ce40*/  VIADD R0, R0, 0x38860 ;  /* 0x0003886000007836 */ /* 0x000fca0000000000 */
[----:B---3--:R-:W-:-:S04]  /*1ce50*/  LEA R4, R4, R0, 0x3 ;  /* 0x0000000004047211 */ /* 0x008fc800078e18ff */
[----:B------:R-:W3:Y:S02]  /*1ce60*/  SYNCS.PHASECHK.TRANS64.TRYWAIT P0, [R4+URZ], R5 ;  /* 0x00000005040075a7 */ /* 0x000ee4000800017f */
[----:B---3--:R-:W-:Y:S05]  /*1ce70*/  @!P0 BRA `(.L_x_7097) ;  /* 0x0000002000588947 */ /* 0x008fea0003800000 */
.L_x_7215:
[----:B------:R-:W-:-:S07]  /*1ce80*/  IMAD R3, R3, 0x8, R0 ;  /* 0x0000000803037824 */ /* 0x000fce00078e0200 */
.L_x_7098:
[----:B----4-:R4:W0:Y:S02]  /*1ce90*/  SYNCS.PHASECHK.TRANS64.TRYWAIT P0, [R3+URZ], R2 ;  /* 0x00000002030075a7 */ /* 0x010824000800017f */
[----:B0-----:R-:W-:Y:S05]  /*1cea0*/  @!P0 NANOSLEEP.SYNCS 0x989680 ;  /* 0x009896800000895d */ /* 0x001fea0003900000 */
[----:B------:R-:W0:Y:S02]  /*1ceb0*/  @!P0 SYNCS.PHASECHK.TRANS64 P0, [R3+URZ], R2 ;  /* 0x00000002030085a7 */ /* 0x000e24000800007f */
[----:B0-----:R-:W-:Y:S05]  /*1cec0*/  @!P0 BRA `(.L_x_7098) ;  /* 0xfffffffc00f08947 */ /* 0x001fea000383ffff */
.L_x_6856:
[----:B------:R-:W-:Y:S05]  /*1ced0*/  BSYNC B8 ;  /* 0x0000000000087941 */ /* 0x000fea0003800000 */
.L_x_6853:
[----:B------:R-:W-:Y:S05]  /*1cee0*/  EXIT ;  /* 0x000000000000794d */ /* 0x000fea0003800000 */
.L_x_6872:
[----:B0-----:R0:W1:Y:S02]  /*1cef0*/  SYNCS.PHASECHK.TRANS64.TRYWAIT P5, [R70+URZ+0x38890], R57 ;  /* 0x03889039460075a7 */ /* 0x00106400080a017f */
[----:B-1----:R-:W-:Y:S05]  /*1cf00*/  @!P5 NANOSLEEP.SYNCS 0x989680 ;  /* 0x009896800000d95d */ /* 0x002fea0003900000 */
[----:B------:R-:W1:Y:S02]  /*1cf10*/  @!P5 SYNCS.PHASECHK.TRANS64 P5, [R70+URZ+0x38890], R57 ;  /* 0x038890394600d5a7 */ /* 0x000e6400080a007f */
[----:B-1----:R-:W-:Y:S05]  /*1cf20*/  @!P5 BRA `(.L_x_6872) ;  /* 0xfffffffc00f0d947 */ /* 0x002fea000383ffff */
[----:B------:R-:W-:Y:S05]  /*1cf30*/  BRA `(.L_x_7099) ;  /* 0xfffffe5400d87947 */ /* 0x000fea000383ffff */
.L_x_6882:
[----:B0-----:R0:W1:Y:S02]  /*1cf40*/  SYNCS.PHASECHK.TRANS64.TRYWAIT P5, [R70+URZ+0x38890], R57 ;  /* 0x03889039460075a7 */ /* 0x00106400080a017f */
[----:B-1----:R-:W-:Y:S05]  /*1cf50*/  @!P5 NANOSLEEP.SYNCS 0x989680 ;  /* 0x009896800000d95d */ /* 0x002fea0003900000 */
[----:B------:R-:W1:Y:S02]  /*1cf60*/  @!P5 SYNCS.PHASECHK.TRANS64 P5, [R70+URZ+0x38890], R57 ;  /* 0x038890394600d5a7 */ /* 0x000e6400080a007f */
[----:B-1----:R-:W-:Y:S05]  /*1cf70*/  @!P5 BRA `(.L_x_6882) ;  /* 0xfffffffc00f0d947 */ /* 0x002fea000383ffff */
[----:B------:R-:W-:Y:S05]  /*1cf80*/  BRA `(.L_x_7100) ;  /* 0xfffffe6000307947 */ /* 0x000fea000383ffff */
.L_x_6887:
[----:B0-----:R0:W1:Y:S02]  /*1cf90*/  SYNCS.PHASECHK.TRANS64.TRYWAIT P5, [R70+URZ+0x38890], R57 ;  /* 0x03889039460075a7 */ /* 0x00106400080a017f */
[----:B-1----:R-:W-:Y:S05]  /*1cfa0*/  @!P5 NANOSLEEP.SYNCS 0x989680 ;  /* 0x009896800000d95d */ /* 0x002fea0003900000 */
[----:B------:R-:W1:Y:S02]  /*1cfb0*/  @!P5 SYNCS.PHASECHK.TRANS64 P5, [R70+URZ+0x38890], R57 ;  /* 0x038890394600d5a7 */ /* 0x000e6400080a007f */
[----:B-1----:R-:W-:Y:S05]  /*1cfc0*/  @!P5 BRA `(.L_x_6887) ;  /* 0xfffffffc00f0d947 */ /* 0x002fea000383ffff */
[----:B------:R-:W-:Y:S05]  /*1cfd0*/  BRA `(.L_x_7101) ;  /* 0xfffffe6800407947 */ /* 0x000fea000383ffff */
.L_x_6891:
[----:B----4-:R4:W0:Y:S02]  /*1cfe0*/  SYNCS.PHASECHK.TRANS64.TRYWAIT P0, [R70+URZ+0x388b0], R57 ;  /* 0x0388b039460075a7 */ /* 0x010824000800017f */
[----:B0-----:R-:W-:Y:S05]  /*1cff0*/  @!P0 NANOSLEEP.SYNCS 0x989680 ;  /* 0x009896800000895d */ /* 0x001fea0003900000 */
[----:B------:R-:W0:Y:S02]  /*1d000*/  @!P0 SYNCS.PHASECHK.TRANS64 P0, [R70+URZ+0x388b0], R57 ;  /* 0x0388b039460085a7 */ /* 0x000e24000800007f */
[----:B0-----:R-:W-:Y:S05]  /*1d010*/  @!P0 BRA `(.L_x_6891) ;  /* 0xfffffffc00f08947 */ /* 0x001fea000383ffff */
[----:B------:R-:W-:Y:S05]  /*1d020*/  BRA `(.L_x_7102) ;  /* 0xfffffe6800b87947 */ /* 0x000fea000383ffff */
.L_x_6918:
        /* <DEDUP_REMOVED lines=8> */
.L_x_7104:
[----:B------:R-:W-:Y:S05]  /*1d0b0*/  BSYNC B1 ;  /* 0x0000000000017941 */ /* 0x000fea0003800000 */
.L_x_7103:
[----:B------:R-:W-:Y:S05]  /*1d0c0*/  BRA `(.L_x_7105) ;  /* 0xfffffe9c00247947 */ /* 0x000fea000383ffff */
.L_x_6919:
        /* <DEDUP_REMOVED lines=8> */
.L_x_7107:
[----:B------:R-:W-:Y:S05]  /*1d150*/  BSYNC B1 ;  /* 0x0000000000017941 */ /* 0x000fea0003800000 */
.L_x_7106:
[----:B------:R-:W-:Y:S05]  /*1d160*/  BRA `(.L_x_7108) ;  /* 0xfffffe9c00047947 */ /* 0x000fea000383ffff */
.L_x_6920:
        /* <DEDUP_REMOVED lines=8> */
.L_x_7110:
[----:B------:R-:W-:Y:S05]  /*1d1f0*/  BSYNC B1 ;  /* 0x0000000000017941 */ /* 0x000fea0003800000 */
.L_x_7109:
[----:B------:R-:W-:Y:S05]  /*1d200*/  BRA `(.L_x_7111) ;  /* 0xfffffe9800e47947 */ /* 0x000fea000383ffff */
.L_x_6921:
        /* <DEDUP_REMOVED lines=8> */
.L_x_7113:
[----:B------:R-:W-:Y:S05]  /*1d290*/  BSYNC B1 ;  /* 0x0000000000017941 */ /* 0x000fea0003800000 */
.L_x_7112:
[----:B------:R-:W-:Y:S05]  /*1d2a0*/  BRA `(.L_x_7114) ;  /* 0xfffffe9800c47947 */ /* 0x000fea000383ffff */
.L_x_6922:
        /* <DEDUP_REMOVED lines=8> */
.L_x_7116:
[----:B------:R-:W-:Y:S05]  /*1d330*/  BSYNC B1 ;  /* 0x0000000000017941 */ /* 0x000fea0003800000 */
.L_x_7115:
[----:B------:R-:W-:Y:S05]  /*1d340*/  BRA `(.L_x_7117) ;  /* 0xfffffe9800a47947 */ /* 0x000fea000383ffff */
.L_x_6923:
        /* <DEDUP_REMOVED lines=8> */
.L_x_7119:
[----:B------:R-:W-:Y:S05]  /*1d3d0*/  BSYNC B1 ;  /* 0x0000000000017941 */ /* 0x000fea0003800000 */
.L_x_7118:
[----:B------:R-:W-:Y:S05]  /*1d3e0*/  BRA `(.L_x_7120) ;  /* 0xfffffe9800847947 */ /* 0x000fea000383ffff */
.L_x_6924:
        /* <DEDUP_REMOVED lines=8> */
.L_x_7122:
[----:B------:R-:W-:Y:S05]  /*1d470*/  BSYNC B1 ;  /* 0x0000000000017941 */ /* 0x000fea0003800000 */
.L_x_7121:
[----:B------:R-:W-:Y:S05]  /*1d480*/  BRA `(.L_x_7123) ;  /* 0xfffffe9800647947 */ /* 0x000fea000383ffff */
.L_x_6925:
        /* <DEDUP_REMOVED lines=8> */
.L_x_7125:
[----:B------:R-:W-:Y:S05]  /*1d510*/  BSYNC B1 ;  /* 0x0000000000017941 */ /* 0x000fea0003800000 */
.L_x_7124:
[----:B------:R-:W-:Y:S05]  /*1d520*/  BRA `(.L_x_7126) ;  /* 0xfffffe9800447947 */ /* 0x000fea000383ffff */
.L_x_6927:
[----:B0-----:R0:W1:Y:S02]  /*1d530*/  SYNCS.PHASECHK.TRANS64.TRYWAIT P2, [R2+URZ+0x38800], R7 ;  /* 0x03880007020075a7 */ /* 0x001064000804017f */
[----:B-1----:R-:W-:Y:S05]  /*1d540*/  @!P2 NANOSLEEP.SYNCS 0x989680 ;  /* 0x009896800000a95d */ /* 0x002fea0003900000 */
[----:B------:R-:W1:Y:S02]  /*1d550*/  @!P2 SYNCS.PHASECHK.TRANS64 P2, [R2+URZ+0x38800], R7 ;  /* 0x038800070200a5a7 */ /* 0x000e64000804007f */
[----:B-1----:R-:W-:Y:S05]  /*1d560*/  @!P2 BRA `(.L_x_6927) ;  /* 0xfffffffc00f0a947 */ /* 0x002fea000383ffff */
[----:B------:R-:W-:Y:S05]  /*1d570*/  BRA `(.L_x_7127) ;  /* 0xfffffe9800bc7947 */ /* 0x000fea000383ffff */
.L_x_6935:
        /* <DEDUP_REMOVED lines=8> */
.L_x_7129:
[----:B------:R-:W-:Y:S05]  /*1d600*/  BSYNC B1 ;  /* 0x0000000000017941 */ /* 0x000fea0003800000 */
.L_x_7128:
[----:B------:R-:W-:Y:S05]  /*1d610*/  BRA `(.L_x_7130) ;  /* 0xfffffea800907947 */ /* 0x000fea000383ffff */
.L_x_6936:
        /* <DEDUP_REMOVED lines=8> */
.L_x_7132:
[----:B------:R-:W-:Y:S05]  /*1d6a0*/  BSYNC B1 ;  /* 0x0000000000017941 */ /* 0x000fea0003800000 */
.L_x_7131:
[----:B------:R-:W-:Y:S05]  /*1d6b0*/  BRA `(.L_x_7133) ;  /* 0xfffffea800707947 */ /* 0x000fea000383ffff */
.L_x_6937:
        /* <DEDUP_REMOVED lines=8> */
.L_x_7135:
[----:B------:R-:W-:Y:S05]  /*1d740*/  BSYNC B1 ;  /* 0x0000000000017941 */ /* 0x000fea0003800000 */
.L_x_7134:
[----:B------:R-:W-:Y:S05]  /*1d750*/  BRA `(.L_x_7136) ;  /* 0xfffffea800507947 */ /* 0x000fea000383ffff */
.L_x_6938:
        /* <DEDUP_REMOVED lines=8> */
.L_x_7138:
[----:B------:R-:W-:Y:S05]  /*1d7e0*/  BSYNC B1 ;  /* 0x0000000000017941 */ /* 0x000fea0003800000 */
.L_x_7137:
[----:B------:R-:W-:Y:S05]  /*1d7f0*/  BRA `(.L_x_7139) ;  /* 0xfffffea800307947 */ /* 0x000fea000383ffff */
.L_x_6939:
        /* <DEDUP_REMOVED lines=8> */
.L_x_7141:
[----:B------:R-:W-:Y:S05]  /*1d880*/  BSYNC B1 ;  /* 0x0000000000017941 */ /* 0x000fea0003800000 */
.L_x_7140:
[----:B------:R-:W-:Y:S05]  /*1d890*/  BRA `(.L_x_7142) ;  /* 0xfffffea800107947 */ /* 0x000fea000383ffff */
.L_x_6940:
        /* <DEDUP_REMOVED lines=8> */
.L_x_7144:
[----:B------:R-:W-:Y:S05]  /*1d920*/  BSYNC B1 ;  /* 0x0000000000017941 */ /* 0x000fea0003800000 */
.L_x_7143:
[----:B------:R-:W-:Y:S05]  /*1d930*/  BRA `(.L_x_7145) ;  /* 0xfffffea400f47947 */ /* 0x000fea000383ffff */
.L_x_6941:
        /* <DEDUP_REMOVED lines=8> */
.L_x_7147:
[----:B------:R-:W-:Y:S05]  /*1d9c0*/  BSYNC B1 ;  /* 0x0000000000017941 */ /* 0x000fea0003800000 */
.L_x_7146:
[----:B------:R-:W-:Y:S05]  /*1d9d0*/  BRA `(.L_x_7148) ;  /* 0xfffffea400d87947 */ /* 0x000fea000383ffff */
.L_x_6942:
        /* <DEDUP_REMOVED lines=8> */
.L_x_7150:
[----:B------:R-:W-:Y:S05]  /*1da60*/  BSYNC B1 ;  /* 0x0000000000017941 */ /* 0x000fea0003800000 */
.L_x_7149:
[----:B------:R-:W-:Y:S05]  /*1da70*/  BRA `(.L_x_7151) ;  /* 0xfffffea400bc7947 */ /* 0x000fea000383ffff */
.L_x_6944:
[----:B0-----:R0:W1:Y:S02]  /*1da80*/  SYNCS.PHASECHK.TRANS64.TRYWAIT P2, [R2+URZ+0x38800], R3 ;  /* 0x03880003020075a7 */ /* 0x001064000804017f */
[----:B-1----:R-:W-:Y:S05]  /*1da90*/  @!P2 NANOSLEEP.SYNCS 0x989680 ;  /* 0x009896800000a95d */ /* 0x002fea0003900000 */
[----:B------:R-:W1:Y:S02]  /*1daa0*/  @!P2 SYNCS.PHASECHK.TRANS64 P2, [R2+URZ+0x38800], R3 ;  /* 0x038800030200a5a7 */ /* 0x000e64000804007f */
[----:B-1----:R-:W-:Y:S05]  /*1dab0*/  @!P2 BRA `(.L_x_6944) ;  /* 0xfffffffc00f0a947 */ /* 0x002fea000383ffff */
[----:B------:R-:W-:Y:S05]  /*1dac0*/  BRA `(.L_x_7152) ;  /* 0xfffffea800187947 */ /* 0x000fea000383ffff */
.L_x_6950:
[----:B0-----:R0:W1:Y:S02]  /*1dad0*/  SYNCS.PHASECHK.TRANS64.TRYWAIT P1, [R15+URZ+0x38830], R20 ;  /* 0x038830140f0075a7 */ /* 0x001064000802017f */
[----:B-1----:R-:W-:Y:S05]  /*1dae0*/  @!P1 NANOSLEEP.SYNCS 0x989680 ;  /* 0x009896800000995d */ /* 0x002fea0003900000 */
[----:B------:R-:W1:Y:S02]  /*1daf0*/  @!P1 SYNCS.PHASECHK.TRANS64 P1, [R15+URZ+0x38830], R20 ;  /* 0x038830140f0095a7 */ /* 0x000e64000802007f */
[----:B-1----:R-:W-:Y:S05]  /*1db00*/  @!P1 BRA `(.L_x_6950) ;  /* 0xfffffffc00f09947 */ /* 0x002fea000383ffff */
[----:B------:R-:W-:Y:S05]  /*1db10*/  BRA `(.L_x_6949) ;  /* 0xfffffeb400687947 */ /* 0x000fea000383ffff */
.L_x_6952:
[----:B-1----:R1:W2:Y:S02]  /*1db20*/  SYNCS.PHASECHK.TRANS64.TRYWAIT P1, [R2+URZ+0x38810], R57 ;  /* 0x03881039020075a7 */ /* 0x0022a4000802017f */
[----:B--2---:R-:W-:Y:S05]  /*1db30*/  @!P1 NANOSLEEP.SYNCS 0x989680 ;  /* 0x009896800000995d */ /* 0x004fea0003900000 */
[----:B------:R-:W2:Y:S02]  /*1db40*/  @!P1 SYNCS.PHASECHK.TRANS64 P1, [R2+URZ+0x38810], R57 ;  /* 0x03881039020095a7 */ /* 0x000ea4000802007f */
[----:B--2---:R-:W-:Y:S05]  /*1db50*/  @!P1 BRA `(.L_x_6952) ;  /* 0xfffffffc00f09947 */ /* 0x004fea000383ffff */
[----:B------:R-:W-:Y:S05]  /*1db60*/  BRA `(.L_x_7153) ;  /* 0xfffffeb800187947 */ /* 0x000fea000383ffff */
.L_x_6957:
[----:B---3--:R3:W4:Y:S02]  /*1db70*/  SYNCS.PHASECHK.TRANS64.TRYWAIT P1, [R15+URZ+0x38850], R20 ;  /* 0x038850140f0075a7 */ /* 0x008724000802017f */
[----:B----4-:R-:W-:Y:S05]  /*1db80*/  @!P1 NANOSLEEP.SYNCS 0x989680 ;  /* 0x009896800000995d */ /* 0x010fea0003900000 */
[----:B------:R-:W4:Y:S02]  /*1db90*/  @!P1 SYNCS.PHASECHK.TRANS64 P1, [R15+URZ+0x38850], R20 ;  /* 0x038850140f0095a7 */ /* 0x000f24000802007f */
[----:B----4-:R-:W-:Y:S05]  /*1dba0*/  @!P1 BRA `(.L_x_6957) ;  /* 0xfffffffc00f09947 */ /* 0x010fea000383ffff */
[----:B------:R-:W-:Y:S05]  /*1dbb0*/  BRA `(.L_x_6956) ;  /* 0xfffffeb800487947 */ /* 0x000fea000383ffff */
.L_x_6965:
[----:B-1----:R1:W2:Y:S02]  /*1dbc0*/  SYNCS.PHASECHK.TRANS64.TRYWAIT P2, [R21+URZ+0x38830], R204 ;  /* 0x038830cc150075a7 */ /* 0x0022a4000804017f */
[----:B--2---:R-:W-:Y:S05]  /*1dbd0*/  @!P2 NANOSLEEP.SYNCS 0x989680 ;  /* 0x009896800000a95d */ /* 0x004fea0003900000 */
[----:B------:R-:W2:Y:S02]  /*1dbe0*/  @!P2 SYNCS.PHASECHK.TRANS64 P2, [R21+URZ+0x38830], R204 ;  /* 0x038830cc1500a5a7 */ /* 0x000ea4000804007f */
[----:B--2---:R-:W-:Y:S05]  /*1dbf0*/  @!P2 BRA `(.L_x_6965) ;  /* 0xfffffffc00f0a947 */ /* 0x004fea000383ffff */
[----:B------:R-:W-:Y:S05]  /*1dc00*/  BRA `(.L_x_6964) ;  /* 0xfffffee800447947 */ /* 0x000fea000383ffff */
.L_x_6970:
[----:B---3--:R3:W4:Y:S02]  /*1dc10*/  SYNCS.PHASECHK.TRANS64.TRYWAIT P2, [R21+URZ+0x38850], R204 ;  /* 0x038850cc150075a7 */ /* 0x008724000804017f */
[----:B----4-:R-:W-:Y:S05]  /*1dc20*/  @!P2 NANOSLEEP.SYNCS 0x989680 ;  /* 0x009896800000a95d */ /* 0x010fea0003900000 */
[----:B------:R-:W4:Y:S02]  /*1dc30*/  @!P2 SYNCS.PHASECHK.TRANS64 P2, [R21+URZ+0x38850], R204 ;  /* 0x038850cc1500a5a7 */ /* 0x000f24000804007f */
[----:B----4-:R-:W-:Y:S05]  /*1dc40*/  @!P2 BRA `(.L_x_6970) ;  /* 0xfffffffc00f0a947 */ /* 0x010fea000383ffff */
[----:B------:R-:W-:Y:S05]  /*1dc50*/  BRA `(.L_x_6969) ;  /* 0xfffffee800e07947 */ /* 0x000fea000383ffff */
.L_x_6978:
[----:B-1----:R1:W2:Y:S02]  /*1dc60*/  SYNCS.PHASECHK.TRANS64.TRYWAIT P2, [R21+URZ+0x38830], R200 ;  /* 0x038830c8150075a7 */ /* 0x0022a4000804017f */
[----:B--2---:R-:W-:Y:S05]  /*1dc70*/  @!P2 NANOSLEEP.SYNCS 0x989680 ;  /* 0x009896800000a95d */ /* 0x004fea0003900000 */
[----:B------:R-:W2:Y:S02]  /*1dc80*/  @!P2 SYNCS.PHASECHK.TRANS64 P2, [R21+URZ+0x38830], R200 ;  /* 0x038830c81500a5a7 */ /* 0x000ea4000804007f */
[----:B--2---:R-:W-:Y:S05]  /*1dc90*/  @!P2 BRA `(.L_x_6978) ;  /* 0xfffffffc00f0a947 */ /* 0x004fea000383ffff */
[----:B------:R-:W-:Y:S05]  /*1dca0*/  BRA `(.L_x_6977) ;  /* 0xffffff2400047947 */ /* 0x000fea000383ffff */
.L_x_6983:
[----:B---3--:R3:W4:Y:S02]  /*1dcb0*/  SYNCS.PHASECHK.TRANS64.TRYWAIT P2, [R21+URZ+0x38850], R200 ;  /* 0x038850c8150075a7 */ /* 0x008724000804017f */
[----:B----4-:R-:W-:Y:S05]  /*1dcc0*/  @!P2 NANOSLEEP.SYNCS 0x989680 ;  /* 0x009896800000a95d */ /* 0x010fea0003900000 */
[----:B------:R-:W4:Y:S02]  /*1dcd0*/  @!P2 SYNCS.PHASECHK.TRANS64 P2, [R21+URZ+0x38850], R200 ;  /* 0x038850c81500a5a7 */ /* 0x000f24000804007f */
[----:B----4-:R-:W-:Y:S05]  /*1dce0*/  @!P2 BRA `(.L_x_6983) ;  /* 0xfffffffc00f0a947 */ /* 0x010fea000383ffff */
[----:B------:R-:W-:Y:S05]  /*1dcf0*/  BRA `(.L_x_6982) ;  /* 0xffffff2400a07947 */ /* 0x000fea000383ffff */
.L_x_7011:
        /* <DEDUP_REMOVED lines=11> */
.L_x_7155:
[----:B------:R-:W-:Y:S05]  /*1ddb0*/  BSYNC B1 ;  /* 0x0000000000017941 */ /* 0x000fea0003800000 */
.L_x_7154:
[----:B------:R-:W-:Y:S05]  /*1ddc0*/  BRA `(.L_x_7156) ;  /* 0xffffff9c008c7947 */ /* 0x000fea000383ffff */
.L_x_7012:
[----:B------:R-:W-:Y:S01]  /*1ddd0*/  BSSY B1, `(.L_x_7157) ;  /* 0x0000006000017945 */ /* 0x000fe20003800000 */
[----:B------:R-:W-:-:S07]  /*1dde0*/  MOV R15, 0xffffffff ;  /* 0xffffffff000f7802 */ /* 0x000fce0000000f00 */
[----:B------:R-:W-:Y:S05]  /*1ddf0*/  WARPSYNC.COLLECTIVE R15, `(.L_x_7158) ;  /* 0x000000000f0c7348 */ /* 0x000fea0003c00000 */
[----:B------:R-:W-:Y:S02]  /*1de00*/  ELECT P6, UR62, PT ;  /* 0x00000000003e782f */ /* 0x000fe400038c0000 */
[----:B------:R-:W-:Y:S01]  /*1de10*/  MOV R14, UR62 ;  /* 0x0000003e000e7c02 */ /* 0x000fe20008000f00 */
[----:B------:R-:W-:Y:S10]  /*1de20*/  ENDCOLLECTIVE ;  /* 0x000000000000791b */ /* 0x000ff40003800000 */
.L_x_7158:
[----:B------:R-:W-:Y:S05]  /*1de30*/  BSYNC B1 ;  /* 0x0000000000017941 */ /* 0x000fea0003800000 */
.L_x_7157:
[----:B------:R-:W-:Y:S05]  /*1de40*/  BRA `(.L_x_7159) ;  /* 0xffffff9c00787947 */ /* 0x000fea000383ffff */
.L_x_7013:
[----:B0-----:R0:W1:Y:S02]  /*1de50*/  SYNCS.PHASECHK.TRANS64.TRYWAIT P0, [R9+URZ+0x38820], R5 ;  /* 0x03882005090075a7 */ /* 0x001064000800017f */
[----:B-1----:R-:W-:Y:S05]  /*1de60*/  @!P0 NANOSLEEP.SYNCS 0x989680 ;  /* 0x009896800000895d */ /* 0x002fea0003900000 */
[----:B------:R-:W1:Y:S02]  /*1de70*/  @!P0 SYNCS.PHASECHK.TRANS64 P0, [R9+URZ+0x38820], R5 ;  /* 0x03882005090085a7 */ /* 0x000e64000800007f */
[----:B-1----:R-:W-:Y:S05]  /*1de80*/  @!P0 BRA `(.L_x_7013) ;  /* 0xfffffffc00f08947 */ /* 0x002fea000383ffff */
[----:B------:R-:W-:Y:S05]  /*1de90*/  BRA `(.L_x_7160) ;  /* 0xffffff9c00907947 */ /* 0x000fea000383ffff */
.L_x_7016:
[----:B0-----:R0:W1:Y:S02]  /*1dea0*/  SYNCS.PHASECHK.TRANS64.TRYWAIT P0, [R5+URZ+0x388a0], R7 ;  /* 0x0388a007050075a7 */ /* 0x001064000800017f */
[----:B-1----:R-:W-:Y:S05]  /*1deb0*/  @!P0 NANOSLEEP.SYNCS 0x989680 ;  /* 0x009896800000895d */ /* 0x002fea0003900000 */
[----:B------:R-:W1:Y:S02]  /*1dec0*/  @!P0 SYNCS.PHASECHK.TRANS64 P0, [R5+URZ+0x388a0], R7 ;  /* 0x0388a007050085a7 */ /* 0x000e64000800007f */
[----:B-1----:R-:W-:Y:S05]  /*1ded0*/  @!P0 BRA `(.L_x_7016) ;  /* 0xfffffffc00f08947 */ /* 0x002fea000383ffff */
[----:B------:R-:W-:Y:S05]  /*1dee0*/  BRA `(.L_x_7161) ;  /* 0xffffff9c009c7947 */ /* 0x000fea000383ffff */
.L_x_7018:
[----:B-1----:R1:W2:Y:S02]  /*1def0*/  SYNCS.PHASECHK.TRANS64.TRYWAIT P0, [R5+URZ+0x388c0], R7 ;  /* 0x0388c007050075a7 */ /* 0x0022a4000800017f */
[----:B--2---:R-:W-:Y:S05]  /*1df00*/  @!P0 NANOSLEEP.SYNCS 0x989680 ;  /* 0x009896800000895d */ /* 0x004fea0003900000 */
[----:B------:R-:W2:Y:S02]  /*1df10*/  @!P0 SYNCS.PHASECHK.TRANS64 P0, [R5+URZ+0x388c0], R7 ;  /* 0x0388c007050085a7 */ /* 0x000ea4000800007f */
[----:B--2---:R-:W-:Y:S05]  /*1df20*/  @!P0 BRA `(.L_x_7018) ;  /* 0xfffffffc00f08947 */ /* 0x004fea000383ffff */
[----:B------:R-:W-:Y:S05]  /*1df30*/  BRA `(.L_x_7162) ;  /* 0xffffffa000047947 */ /* 0x000fea000383ffff */
.L_x_7022:
[----:B0-----:R0:W1:Y:S02]  /*1df40*/  SYNCS.PHASECHK.TRANS64.TRYWAIT P0, [R6+URZ+0x388a0], R7 ;  /* 0x0388a007060075a7 */ /* 0x001064000800017f */
[----:B-1----:R-:W-:Y:S05]  /*1df50*/  @!P0 NANOSLEEP.SYNCS 0x989680 ;  /* 0x009896800000895d */ /* 0x002fea0003900000 */
[----:B------:R-:W1:Y:S02]  /*1df60*/  @!P0 SYNCS.PHASECHK.TRANS64 P0, [R6+URZ+0x388a0], R7 ;  /* 0x0388a007060085a7 */ /* 0x000e64000800007f */
[----:B-1----:R-:W-:Y:S05]  /*1df70*/  @!P0 BRA `(.L_x_7022) ;  /* 0xfffffffc00f08947 */ /* 0x002fea000383ffff */
[----:B------:R-:W-:Y:S05]  /*1df80*/  BRA `(.L_x_7163) ;  /* 0xffffffa400487947 */ /* 0x000fea000383ffff */
.L_x_7024:
[----:B-1----:R1:W2:Y:S02]  /*1df90*/  SYNCS.PHASECHK.TRANS64.TRYWAIT P1, [R6+URZ+0x388c0], R7 ;  /* 0x0388c007060075a7 */ /* 0x0022a4000802017f */
[----:B--2---:R-:W-:Y:S05]  /*1dfa0*/  @!P1 NANOSLEEP.SYNCS 0x989680 ;  /* 0x009896800000995d */ /* 0x004fea0003900000 */
[----:B------:R-:W2:Y:S02]  /*1dfb0*/  @!P1 SYNCS.PHASECHK.TRANS64 P1, [R6+URZ+0x388c0], R7 ;  /* 0x0388c007060095a7 */ /* 0x000ea4000802007f */
[----:B--2---:R-:W-:Y:S05]  /*1dfc0*/  @!P1 BRA `(.L_x_7024) ;  /* 0xfffffffc00f09947 */ /* 0x004fea000383ffff */
[----:B------:R-:W-:Y:S05]  /*1dfd0*/  BRA `(.L_x_7164) ;  /* 0xffffffa400a87947 */ /* 0x000fea000383ffff */
.L_x_7034:
        /* <DEDUP_REMOVED lines=11> */
.L_x_7166:
[----:B------:R-:W-:Y:S05]  /*1e090*/  BSYNC B0 ;  /* 0x0000000000007941 */ /* 0x000fea0003800000 */
.L_x_7165:
[----:B------:R-:W-:Y:S05]  /*1e0a0*/  BRA `(.L_x_7167) ;  /* 0xffffffb000bc7947 */ /* 0x000fea000383ffff */
.L_x_7035:
[----:B------:R-:W-:Y:S01]  /*1e0b0*/  BSSY B0, `(.L_x_7168) ;  /* 0x0000006000007945 */ /* 0x000fe20003800000 */
[----:B------:R-:W-:-:S07]  /*1e0c0*/  MOV R15, 0xffffffff ;  /* 0xffffffff000f7802 */ /* 0x000fce0000000f00 */
[----:B------:R-:W-:Y:S05]  /*1e0d0*/  WARPSYNC.COLLECTIVE R15, `(.L_x_7169) ;  /* 0x000000000f0c7348 */ /* 0x000fea0003c00000 */
[----:B------:R-:W-:Y:S02]  /*1e0e0*/  ELECT P6, UR62, PT ;  /* 0x00000000003e782f */ /* 0x000fe400038c0000 */
[----:B------:R-:W-:Y:S01]  /*1e0f0*/  MOV R14, UR62 ;  /* 0x0000003e000e7c02 */ /* 0x000fe20008000f00 */
[----:B------:R-:W-:Y:S10]  /*1e100*/  ENDCOLLECTIVE ;  /* 0x000000000000791b */ /* 0x000ff40003800000 */
.L_x_7169:
[----:B------:R-:W-:Y:S05]  /*1e110*/  BSYNC B0 ;  /* 0x0000000000007941 */ /* 0x000fea0003800000 */
.L_x_7168:
[----:B------:R-:W-:Y:S05]  /*1e120*/  BRA `(.L_x_7170) ;  /* 0xffffffb000ac7947 */ /* 0x000fea000383ffff */
.L_x_7038:
[----:B0-----:R0:W1:Y:S02]  /*1e130*/  SYNCS.PHASECHK.TRANS64.TRYWAIT P0, [R9+URZ+0x38840], R10 ;  /* 0x0388400a090075a7 */ /* 0x001064000800017f */
[----:B-1----:R-:W-:Y:S05]  /*1e140*/  @!P0 NANOSLEEP.SYNCS 0x989680 ;  /* 0x009896800000895d */ /* 0x002fea0003900000 */
[----:B------:R-:W1:Y:S02]  /*1e150*/  @!P0 SYNCS.PHASECHK.TRANS64 P0, [R9+URZ+0x38840], R10 ;  /* 0x0388400a090085a7 */ /* 0x000e64000800007f */
[----:B-1----:R-:W-:Y:S05]  /*1e160*/  @!P0 BRA `(.L_x_7038) ;  /* 0xfffffffc00f08947 */ /* 0x002fea000383ffff */
[----:B------:R-:W-:Y:S05]  /*1e170*/  BRA `(.L_x_7171) ;  /* 0xffffffb400147947 */ /* 0x000fea000383ffff */
.L_x_7042:
        /* <DEDUP_REMOVED lines=8> */
.L_x_7045:
[----:B0-----:R0:W1:Y:S02]  /*1e200*/  SYNCS.PHASECHK.TRANS64.TRYWAIT P0, [R5+URZ+0x38860], R9 ;  /* 0x03886009050075a7 */ /* 0x001064000800017f */
[----:B-1----:R-:W-:Y:S05]  /*1e210*/  @!P0 NANOSLEEP.SYNCS 0x989680 ;  /* 0x009896800000895d */ /* 0x002fea0003900000 */
[----:B------:R-:W1:Y:S02]  /*1e220*/  @!P0 SYNCS.PHASECHK.TRANS64 P0, [R5+URZ+0x38860], R9 ;  /* 0x03886009050085a7 */ /* 0x000e64000800007f */
[----:B-1----:R-:W-:Y:S05]  /*1e230*/  @!P0 BRA `(.L_x_7045) ;  /* 0xfffffffc00f08947 */ /* 0x002fea000383ffff */
[----:B------:R-:W-:Y:S05]  /*1e240*/  BRA `(.L_x_7173) ;  /* 0xffffffbc000c7947 */ /* 0x000fea000383ffff */
.L_x_7054:
[----:B-1----:R1:W2:Y:S02]  /*1e250*/  SYNCS.PHASECHK.TRANS64.TRYWAIT P0, [R2+URZ+0x38840], R3 ;  /* 0x03884003020075a7 */ /* 0x0022a4000800017f */
[----:B--2---:R-:W-:Y:S05]  /*1e260*/  @!P0 NANOSLEEP.SYNCS 0x989680 ;  /* 0x009896800000895d */ /* 0x004fea0003900000 */
[----:B------:R-:W2:Y:S02]  /*1e270*/  @!P0 SYNCS.PHASECHK.TRANS64 P0, [R2+URZ+0x38840], R3 ;  /* 0x03884003020085a7 */ /* 0x000ea4000800007f */
[----:B--2---:R-:W-:Y:S05]  /*1e280*/  @!P0 BRA `(.L_x_7054) ;  /* 0xfffffffc00f08947 */ /* 0x004fea000383ffff */
[----:B------:R-:W-:Y:S05]  /*1e290*/  BRA `(.L_x_7174) ;  /* 0xffffffc000d87947 */ /* 0x000fea000383ffff */
.L_x_7056:
[----:B0-----:R0:W2:Y:S02]  /*1e2a0*/  SYNCS.PHASECHK.TRANS64.TRYWAIT P0, [R2+URZ+0x38860], R3 ;  /* 0x03886003020075a7 */ /* 0x0010a4000800017f */
[----:B--2---:R-:W-:Y:S05]  /*1e2b0*/  @!P0 NANOSLEEP.SYNCS 0x989680 ;  /* 0x009896800000895d */ /* 0x004fea0003900000 */
[----:B------:R-:W2:Y:S02]  /*1e2c0*/  @!P0 SYNCS.PHASECHK.TRANS64 P0, [R2+URZ+0x38860], R3 ;  /* 0x03886003020085a7 */ /* 0x000ea4000800007f */
[----:B--2---:R-:W-:Y:S05]  /*1e2d0*/  @!P0 BRA `(.L_x_7056) ;  /* 0xfffffffc00f08947 */ /* 0x004fea000383ffff */
[----:B------:R-:W-:Y:S05]  /*1e2e0*/  BRA `(.L_x_7175) ;  /* 0xffffffc4004c7947 */ /* 0x000fea000383ffff */
.L_x_7061:
[----:B--2---:R2:W3:Y:S02]  /*1e2f0*/  SYNCS.PHASECHK.TRANS64.TRYWAIT P0, [R2+URZ+0x38840], R3 ;  /* 0x03884003020075a7 */ /* 0x0044e4000800017f */
[----:B---3--:R-:W-:Y:S05]  /*1e300*/  @!P0 NANOSLEEP.SYNCS 0x989680 ;  /* 0x009896800000895d */ /* 0x008fea0003900000 */
[----:B------:R-:W3:Y:S02]  /*1e310*/  @!P0 SYNCS.PHASECHK.TRANS64 P0, [R2+URZ+0x38840], R3 ;  /* 0x03884003020085a7 */ /* 0x000ee4000800007f */
[----:B---3--:R-:W-:Y:S05]  /*1e320*/  @!P0 BRA `(.L_x_7061) ;  /* 0xfffffffc00f08947 */ /* 0x008fea000383ffff */
[----:B------:R-:W-:Y:S05]  /*1e330*/  BRA `(.L_x_7176) ;  /* 0xffffffc800e07947 */ /* 0x000fea000383ffff */
.L_x_7063:
[----:B0-----:R0:W1:Y:S02]  /*1e340*/  SYNCS.PHASECHK.TRANS64.TRYWAIT P1, [R2+URZ+0x38860], R3 ;  /* 0x03886003020075a7 */ /* 0x001064000802017f */
[----:B-1----:R-:W-:Y:S05]  /*1e350*/  @!P1 NANOSLEEP.SYNCS 0x989680 ;  /* 0x009896800000995d */ /* 0x002fea0003900000 */
[----:B------:R-:W1:Y:S02]  /*1e360*/  @!P1 SYNCS.PHASECHK.TRANS64 P1, [R2+URZ+0x38860], R3 ;  /* 0x03886003020095a7 */ /* 0x000e64000802007f */
[----:B-1----:R-:W-:Y:S05]  /*1e370*/  @!P1 BRA `(.L_x_7063) ;  /* 0xfffffffc00f09947 */ /* 0x002fea000383ffff */
[----:B------:R-:W-:Y:S05]  /*1e380*/  BRA `(.L_x_7177) ;  /* 0xffffffcc00507947 */ /* 0x000fea000383ffff */
.L_x_7068:
[----:B--2---:R2:W3:Y:S02]  /*1e390*/  SYNCS.PHASECHK.TRANS64.TRYWAIT P0, [R2+URZ+0x38840], R3 ;  /* 0x03884003020075a7 */ /* 0x0044e4000800017f */
[----:B---3--:R-:W-:Y:S05]  /*1e3a0*/  @!P0 NANOSLEEP.SYNCS 0x989680 ;  /* 0x009896800000895d */ /* 0x008fea0003900000 */
[----:B------:R-:W3:Y:S02]  /*1e3b0*/  @!P0 SYNCS.PHASECHK.TRANS64 P0, [R2+URZ+0x38840], R3 ;  /* 0x03884003020085a7 */ /* 0x000ee4000800007f */
[----:B---3--:R-:W-:Y:S05]  /*1e3c0*/  @!P0 BRA `(.L_x_7068) ;  /* 0xfffffffc00f08947 */ /* 0x008fea000383ffff */
[----:B------:R-:W-:Y:S05]  /*1e3d0*/  BRA `(.L_x_7178) ;  /* 0xffffffd000c87947 */ /* 0x000fea000383ffff */
.L_x_7070:
[----:B0-----:R0:W1:Y:S02]  /*1e3e0*/  SYNCS.PHASECHK.TRANS64.TRYWAIT P1, [R2+URZ+0x38860], R3 ;  /* 0x03886003020075a7 */ /* 0x001064000802017f */
[----:B-1----:R-:W-:Y:S05]  /*1e3f0*/  @!P1 NANOSLEEP.SYNCS 0x989680 ;  /* 0x009896800000995d */ /* 0x002fea0003900000 */
[----:B------:R-:W1:Y:S02]  /*1e400*/  @!P1 SYNCS.PHASECHK.TRANS64 P1, [R2+URZ+0x38860], R3 ;  /* 0x03886003020095a7 */ /* 0x000e64000802007f */
[----:B-1----:R-:W-:Y:S05]  /*1e410*/  @!P1 BRA `(.L_x_7070) ;  /* 0xfffffffc00f09947 */ /* 0x002fea000383ffff */
[----:B------:R-:W-:Y:S05]  /*1e420*/  BRA `(.L_x_7179) ;  /* 0xffffffd4003c7947 */ /* 0x000fea000383ffff */
.L_x_7075:
        /* <DEDUP_REMOVED lines=8> */
.L_x_7181:
[----:B------:R-:W-:Y:S05]  /*1e4b0*/  BSYNC B0 ;  /* 0x0000000000007941 */ /* 0x000fea0003800000 */
.L_x_7180:
        /* <DEDUP_REMOVED lines=8> */
.L_x_7182:
[----:B------:R-:W-:Y:S01]  /*1e540*/  MOV R16, R14 ;  /* 0x0000000e00107202 */ /* 0x000fe20000000f00 */
[----:B------:R-:W-:Y:S06]  /*1e550*/  BRA `(.L_x_7183) ;  /* 0xffffffd800887947 */ /* 0x000fec000383ffff */
.L_x_7078:
        /* <DEDUP_REMOVED lines=8> */
.L_x_7185:
[----:B------:R-:W-:Y:S05]  /*1e5e0*/  BSYNC B0 ;  /* 0x0000000000007941 */ /* 0x000fea0003800000 */
.L_x_7184:
        /* <DEDUP_REMOVED lines=10> */
.L_x_7186:
        /* <DEDUP_REMOVED lines=8> */
.L_x_7187:
        /* <DEDUP_REMOVED lines=8> */
.L_x_7188:
        /* <DEDUP_REMOVED lines=8> */
.L_x_7189:
        /* <DEDUP_REMOVED lines=8> */
.L_x_7190:
[----:B------:R-:W-:Y:S05]  /*1e890*/  BRA `(.L_x_7191) ;  /* 0xffffffd8004c7947 */ /* 0x000fea000383ffff */
.L_x_7083:
        /* <DEDUP_REMOVED lines=8> */
.L_x_7193:
[----:B------:R-:W-:Y:S05]  /*1e920*/  BSYNC B0 ;  /* 0x0000000000007941 */ /* 0x000fea0003800000 */
.L_x_7192:
        /* <DEDUP_REMOVED lines=10> */
.L_x_7194:
        /* <DEDUP_REMOVED lines=8> */
.L_x_7195:
        /* <DEDUP_REMOVED lines=8> */
.L_x_7196:
        /* <DEDUP_REMOVED lines=8> */
.L_x_7197:
        /* <DEDUP_REMOVED lines=8> */
.L_x_7198:
[----:B------:R-:W-:Y:S05]  /*1ebd0*/  BRA `(.L_x_7199) ;  /* 0xffffffd800307947 */ /* 0x000fea000383ffff */
.L_x_7085:
[----:B------:R-:W-:Y:S01]  /*1ebe0*/  BSSY B0, `(.L_x_7200) ;  /* 0x0000006000007945 */ /* 0x000fe20003800000 */
[----:B------:R-:W-:Y:S01]  /*1ebf0*/  PLOP3.LUT P6, PT, P6, PT, PT, 0x8, 0x0 ;  /* 0x000000000000781c */ /* 0x000fe200037ce170 */
[----:B------:R-:W-:-:S12]  /*1ec00*/  IMAD.MOV.U32 R15, RZ, RZ, -0x1 ;  /* 0xffffffffff0f7424 */ /* 0x000fd800078e00ff */
[----:B0-----:R-:W-:Y:S05]  /*1ec10*/  WARPSYNC.COLLECTIVE R15, `(.L_x_7201) ;  /* 0x000000000f087348 */ /* 0x001fea0003c00000 */
[----:B------:R-:W-:Y:S01]  /*1ec20*/  VOTE.ANY R14, PT, P6 ;  /* 0x00000000000e7806 */ /* 0x000fe200030e0100 */
[----:B0-----:R-:W-:Y:S06]  /*1ec30*/  ENDCOLLECTIVE ;  /* 0x000000000000791b */ /* 0x001fec0003800000 */
.L_x_7201:
[----:B------:R-:W-:Y:S05]  /*1ec40*/  BSYNC B0 ;  /* 0x0000000000007941 */ /* 0x000fea0003800000 */
.L_x_7200:
        /* <DEDUP_REMOVED lines=9> */
.L_x_7202:
[----:B------:R-:W-:Y:S01]  /*1ece0*/  IMAD.MOV.U32 R17, RZ, RZ, R14 ;  /* 0x000000ffff117224 */ /* 0x000fe200078e000e */
[----:B------:R-:W-:Y:S06]  /*1ecf0*/  BRA `(.L_x_7203) ;  /* 0xffffffd800207947 */ /* 0x000fec000383ffff */
.L_x_7087:
[----:B------:R-:W-:Y:S01]  /*1ed00*/  BSSY B0, `(.L_x_7204) ;  /* 0x0000007000007945 */ /* 0x000fe20003800000 */
[----:B------:R-:W-:Y:S01]  /*1ed10*/  MOV R13, R2 ;  /* 0x00000002000d7202 */ /* 0x000fe20000000f00 */
[----:B------:R-:W-:Y:S02]  /*1ed20*/  IMAD.MOV.U32 R11, RZ, RZ, 0x1f ;  /* 0x0000001fff0b7424 */ /* 0x000fe400078e00ff */
[----:B------:R-:W-:-:S07]  /*1ed30*/  IMAD.MOV.U32 R15, RZ, RZ, -0x1 ;  /* 0xffffffffff0f7424 */ /* 0x000fce00078e00ff */
[----:B012---:R-:W-:Y:S05]  /*1ed40*/  WARPSYNC.COLLECTIVE R15, `(.L_x_7205) ;  /* 0x000000000f087348 */ /* 0x007fea0003c00000 */
[----:B------:R3:W4:Y:S02]  /*1ed50*/  SHFL.IDX P6, R14, R13, R12, R11 ;  /* 0x0000000c0d0e7389 */ /* 0x00072400000c000b */
[----:B01234-:R-:W-:Y:S01]  /*1ed60*/  ENDCOLLECTIVE ;  /* 0x000000000000791b */ /* 0x01ffe20003800000 */
.L_x_7205:
[----:B------:R-:W-:Y:S05]  /*1ed70*/  BSYNC B0 ;  /* 0x0000000000007941 */ /* 0x000fea0003800000 */
.L_x_7204:
[----:B------:R-:W-:Y:S01]  /*1ed80*/  IMAD.MOV.U32 R7, RZ, RZ, R14 ;  /* 0x000000ffff077224 */ /* 0x000fe200078e000e */
[----:B------:R-:W-:Y:S06]  /*1ed90*/  BRA `(.L_x_7086) ;  /* 0xffffffd800147947 */ /* 0x000fec000383ffff */
.L_x_7090:
[----:B-1----:R1:W2:Y:S02]  /*1eda0*/  SYNCS.PHASECHK.TRANS64.TRYWAIT P0, [R0+URZ+0x38820], R3 ;  /* 0x03882003000075a7 */ /* 0x0022a4000800017f */
[----:B--2---:R-:W-:Y:S05]  /*1edb0*/  @!P0 NANOSLEEP.SYNCS 0x989680 ;  /* 0x009896800000895d */ /* 0x004fea0003900000 */
[----:B------:R-:W2:Y:S02]  /*1edc0*/  @!P0 SYNCS.PHASECHK.TRANS64 P0, [R0+URZ+0x38820], R3 ;  /* 0x03882003000085a7 */ /* 0x000ea4000800007f */
[----:B--2---:R-:W-:Y:S05]  /*1edd0*/  @!P0 BRA `(.L_x_7090) ;  /* 0xfffffffc00f08947 */ /* 0x004fea000383ffff */
[----:B------:R-:W-:Y:S05]  /*1ede0*/  BRA `(.L_x_7206) ;  /* 0xffffffdc00847947 */ /* 0x000fea000383ffff */
.L_x_7091:
        /* <DEDUP_REMOVED lines=11> */
.L_x_7208:
[----:B------:R-:W-:Y:S05]  /*1eea0*/  BSYNC B0 ;  /* 0x0000000000007941 */ /* 0x000fea0003800000 */
.L_x_7207:
[----:B------:R-:W-:Y:S05]  /*1eeb0*/  BRA `(.L_x_7209) ;  /* 0xffffffdc00687947 */ /* 0x000fea000383ffff */
.L_x_7092:
[----:B------:R-:W-:Y:S01]  /*1eec0*/  BSSY B0, `(.L_x_7210) ;  /* 0x0000006000007945 */ /* 0x000fe20003800000 */
[----:B------:R-:W-:-:S07]  /*1eed0*/  IMAD.MOV.U32 R15, RZ, RZ, -0x1 ;  /* 0xffffffffff0f7424 */ /* 0x000fce00078e00ff */
[----:B012---:R-:W-:Y:S05]  /*1eee0*/  WARPSYNC.COLLECTIVE R15, `(.L_x_7211) ;  /* 0x000000000f0c7348 */ /* 0x007fea0003c00000 */
[----:B------:R-:W-:Y:S02]  /*1eef0*/  ELECT P6, UR62, PT ;  /* 0x00000000003e782f */ /* 0x000fe400038c0000 */
[----:B------:R-:W-:Y:S01]  /*1ef00*/  MOV R14, UR62 ;  /* 0x0000003e000e7c02 */ /* 0x000fe20008000f00 */
[----:B012---:R-:W-:Y:S10]  /*1ef10*/  ENDCOLLECTIVE ;  /* 0x000000000000791b */ /* 0x007ff40003800000 */
.L_x_7211:
[----:B------:R-:W-:Y:S05]  /*1ef20*/  BSYNC B0 ;  /* 0x0000000000007941 */ /* 0x000fea0003800000 */
.L_x_7210:
[----:B------:R-:W-:Y:S05]  /*1ef30*/  BRA `(.L_x_7212) ;  /* 0xffffffdc005c7947 */ /* 0x000fea000383ffff */
.L_x_7094:
[----:B-1----:R1:W2:Y:S02]  /*1ef40*/  SYNCS.PHASECHK.TRANS64.TRYWAIT P0, [R6+URZ], R5 ;  /* 0x00000005060075a7 */ /* 0x0022a4000800017f */
[----:B--2---:R-:W-:Y:S05]  /*1ef50*/  @!P0 NANOSLEEP.SYNCS 0x989680 ;  /* 0x009896800000895d */ /* 0x004fea0003900000 */
[----:B------:R-:W2:Y:S02]  /*1ef60*/  @!P0 SYNCS.PHASECHK.TRANS64 P0, [R6+URZ], R5 ;  /* 0x00000005060085a7 */ /* 0x000ea4000800007f */
[----:B--2---:R-:W-:Y:S05]  /*1ef70*/  @!P0 BRA `(.L_x_7094) ;  /* 0xfffffffc00f08947 */ /* 0x004fea000383ffff */
[----:B------:R-:W-:Y:S05]  /*1ef80*/  BRA `(.L_x_7213) ;  /* 0xffffffdc00987947 */ /* 0x000fea000383ffff */
.L_x_7095:
[----:B--2---:R2:W3:Y:S02]  /*1ef90*/  SYNCS.PHASECHK.TRANS64.TRYWAIT P0, [R7+URZ], R2 ;  /* 0x00000002070075a7 */ /* 0x0044e4000800017f */
[----:B---3--:R-:W-:Y:S05]  /*1efa0*/  @!P0 NANOSLEEP.SYNCS 0x989680 ;  /* 0x009896800000895d */ /* 0x008fea0003900000 */
[----:B------:R-:W3:Y:S02]  /*1efb0*/  @!P0 SYNCS.PHASECHK.TRANS64 P0, [R7+URZ], R2 ;  /* 0x00000002070085a7 */ /* 0x000ee4000800007f */
[----:B---3--:R-:W-:Y:S05]  /*1efc0*/  @!P0 BRA `(.L_x_7095) ;  /* 0xfffffffc00f08947 */ /* 0x008fea000383ffff */
[----:B------:R-:W-:Y:S05]  /*1efd0*/  BRA `(.L_x_7214) ;  /* 0xffffffdc008c7947 */ /* 0x000fea000383ffff */
.L_x_7097:
[----:B---3--:R3:W4:Y:S02]  /*1efe0*/  SYNCS.PHASECHK.TRANS64.TRYWAIT P0, [R4+URZ], R5 ;  /* 0x00000005040075a7 */ /* 0x008724000800017f */
[----:B----4-:R-:W-:Y:S05]  /*1eff0*/  @!P0 NANOSLEEP.SYNCS 0x989680 ;  /* 0x009896800000895d */ /* 0x010fea0003900000 */
[----:B------:R-:W4:Y:S02]  /*1f000*/  @!P0 SYNCS.PHASECHK.TRANS64 P0, [R4+URZ], R5 ;  /* 0x00000005040085a7 */ /* 0x000f24000800007f */
[----:B----4-:R-:W-:Y:S05]  /*1f010*/  @!P0 BRA `(.L_x_7097) ;  /* 0xfffffffc00f08947 */ /* 0x010fea000383ffff */
[----:B------:R-:W-:Y:S05]  /*1f020*/  BRA `(.L_x_7215) ;  /* 0xffffffdc00947947 */ /* 0x000fea000383ffff */
.L_x_7216:
        /* <DEDUP_REMOVED lines=13> */
.L_x_11958:


//--------------------- .text._ZN7cutlass13device_kernelIN5flash11enable_sm90INS1_16FlashAttnFwdSm90INS1_25CollectiveMainloopFwdSm90ILi2EN4cute5tupleIJNS5_1CILi1EEES8_S8_EEENS6_IJNS7_ILi128EEENS7_ILi96EEENS7_ILi64EEEEEELi256ENS_6half_tEfNS_4arch4Sm90ELb0ELb0ELb1ELb0ELb0ELb0ELb0ELb1ELb0ELb0ELb0ELb0EEENS1_21CollectiveEpilogueFwdINS6_IJSA_NS7_ILi256EEESB_EEES9_SE_SG_Li256ELb0ELb0ELb0ELb0EEENS1_29StaticPersistentTileSchedulerILb0EEEEEEEEEvNT_6ParamsE --------------------------
	.section	.text._ZN7cutlass13device_kernelIN5flash11enable_sm90INS1_16FlashAttnFwdSm90INS1_25CollectiveMainloopFwdSm90ILi2EN4cute5tupleIJNS5_1CILi1EEES8_S8_EEENS6_IJNS7_ILi128EEENS7_ILi96EEENS7_ILi64EEEEEELi256ENS_6half_tEfNS_4arch4Sm90ELb0ELb0ELb1ELb0ELb0ELb0ELb0ELb1ELb0ELb0ELb0ELb0EEENS1_21CollectiveEpilogueFwdINS6_IJSA_NS7_ILi256EEESB_EEES9_SE_SG_Li256ELb0ELb0ELb0ELb0EEENS1_29StaticPersistentTileSchedulerILb0EEEEEEEEEvNT_6ParamsE,"ax",@progbits
	.align	128
.text._ZN7cutlass13device_kernelIN5flash11enable_sm90INS1_16FlashAttnFwdSm90INS1_25CollectiveMainloopFwdSm90ILi2EN4cute5tupleIJNS5_1CILi1EEES8_S8_EEENS6_IJNS7_ILi128EEENS7_ILi96EEENS7_ILi64EEEEEELi256ENS_6half_tEfNS_4arch4Sm90ELb0ELb0ELb1ELb0ELb0ELb0ELb0ELb1ELb0ELb0ELb0ELb0EEENS1_21CollectiveEpilogueFwdINS6_IJSA_NS7_ILi256EEESB_EEES9_SE_SG_Li256ELb0ELb0ELb0ELb0EEENS1_29StaticPersistentTileSchedulerILb0EEEEEEEEEvNT_6ParamsE:
        .type           _ZN7cutlass13device_kernelIN5flash11enable_sm90INS1_16FlashAttnFwdSm90INS1_25CollectiveMainloopFwdSm90ILi2EN4cute5tupleIJNS5_1CILi1EEES8_S8_EEENS6_IJNS7_ILi128EEENS7_ILi96EEENS7_ILi64EEEEEELi256ENS_6half_tEfNS_4arch4Sm90ELb0ELb0ELb1ELb0ELb0ELb0ELb0ELb1ELb0ELb0ELb0ELb0EEENS1_21CollectiveEpilogueFwdINS6_IJSA_NS7_ILi256EEESB_EEES9_SE_SG_Li256ELb0ELb0ELb0ELb0EEENS1_29StaticPersistentTileSchedulerILb0EEEEEEEEEvNT_6ParamsE,@function
        .size           _ZN7cutlass13device_kernelIN5flash11enable_sm90INS1_16FlashAttnFwdSm90INS1_25CollectiveMainloopFwdSm90ILi2EN4cute5tupleIJNS5_1CILi1EEES8_S8_EEENS6_IJNS7_ILi128EEENS7_ILi96EEENS7_ILi64EEEEEELi256ENS_6half_tEfNS_4arch4Sm90ELb0ELb0ELb1ELb0ELb0ELb0ELb0ELb1ELb0ELb0ELb0ELb0EEENS1_21CollectiveEpilogueFwdINS6_IJSA_NS7_ILi256EEESB_EEES9_SE_SG_Li256ELb0ELb0ELb0ELb0EEENS1_29StaticPersistentTileSchedulerILb0EEEEEEEEEvNT_6ParamsE,(.L_x_11959 - _ZN7cutlass13device_kernelIN5flash11enable_sm90INS1_16FlashAttnFwdSm90INS1_25CollectiveMainloopFwdSm90ILi2EN4cute5tupleIJNS5_1CILi1EEES8_S8_EEENS6_IJNS7_ILi128EEENS7_ILi96EEENS7_ILi64EEEEEELi256ENS_6half_tEfNS_4arch4Sm90ELb0ELb0ELb1ELb0ELb0ELb0ELb0ELb1ELb0ELb0ELb0ELb0EEENS1_21CollectiveEpilogueFwdINS6_IJSA_NS7_ILi256EEESB_EEES9_SE_SG_Li256ELb0ELb0ELb0ELb0EEENS1_29StaticPersistentTileSchedulerILb0EEEEEEEEEvNT_6ParamsE)
        .other          _ZN7cutlass13device_kernelIN5flash11enable_sm90INS1_16FlashAttnFwdSm90INS1_25CollectiveMainloopFwdSm90ILi2EN4cute5tupleIJNS5_1CILi1EEES8_S8_EEENS6_IJNS7_ILi128EEENS7_ILi96EEENS7_ILi64EEEEEELi256ENS_6half_tEfNS_4arch4Sm90ELb0ELb0ELb1ELb0ELb0ELb0ELb0ELb1ELb0ELb0ELb0ELb0EEENS1_21CollectiveEpilogueFwdINS6_IJSA_NS7_ILi256EEESB_EEES9_SE_SG_Li256ELb0ELb0ELb0ELb0EEENS1_29StaticPersistentTileSchedulerILb0EEEEEEEEEvNT_6ParamsE,@"STO_CUDA_ENTRY STV_DEFAULT"
_ZN7cutlass13device_kernelIN5flash11enable_sm90INS1_16FlashAttnFwdSm90INS1_25CollectiveMainloopFwdSm90ILi2EN4cute5tupleIJNS5_1CILi1EEES8_S8_EEENS6_IJNS7_ILi128EEENS7_ILi96EEENS7_ILi64EEEEEELi256ENS_6half_tEfNS_4arch4Sm90ELb0ELb0ELb1ELb0ELb0ELb0ELb0ELb1ELb0ELb0ELb0ELb0EEENS1_21CollectiveEpilogueFwdINS6_IJSA_NS7_ILi256EEESB_EEES9_SE_SG_Li256ELb0ELb0ELb0ELb0EEENS1_29StaticPersistentTileSchedulerILb0EEEEEEEEEvNT_6ParamsE:
        /* <DEDUP_REMOVED lines=24> */
.L_x_7218:
[----:B------:R-:W-:Y:S05]  /*0180*/  BSYNC B0 ;  /* 0x0000000000007941 */ /* 0x000fea0003800000 */
.L_x_7217:
        /* <DEDUP_REMOVED lines=37> */
.L_x_7219:
        /* <DEDUP_REMOVED lines=22> */
.L_x_7220:
        /* <DEDUP_REMOVED lines=18> */
.L_x_7221:
        /* <DEDUP_REMOVED lines=22> */
.L_x_7222:
        /* <DEDUP_REMOVED lines=22> */
.L_x_7223:
[----:B------:R-:W-:Y:S01]  /*0920*/  PLOP3.LUT P0, PT, PT, PT, UP0, 0x80, 0x0 ;  /* 0x000000000000781c */ /* 0x000fe20003f0f008 */
[----:B------:R-:W-:Y:S01]  /*0930*/  UMOV UR38, 0x1 ;  /* 0x0000000100267882 */ /* 0x000fe20000000000 */
[----:B------:R-:W-:Y:S01]  /*0940*/  NOP ;  /* 0x0000000000007918 */ /* 0x000fe20000000000 */
[----:B------:R-:W-:Y:S01]  /*0950*/  USEL UR38, UR38, 0x2, !UP0 ;  /* 0x0000000226267887 */ /* 0x000fe2000c000000 */
[----:B------:R-:W-:Y:S01]  /*0960*/  ULDC.64 UR40, c[0x0][0x208] ;  /* 0x0000820000287ab9 */ /* 0x000fe20000000a00 */
[----:B-123--:R-:W-:Y:S08]  /*0970*/  BAR.SYNC.DEFER_BLOCKING 0x0 ;  /* 0x0000000000007b1d */ /* 0x00eff00000010000 */
[----:B------:R-:W-:Y:S05]  /*0980*/  @!P0 BRA `(.L_x_7224) ;  /* 0x0000006400388947 */ /* 0x000fea0003800000 */
.L_x_7225:
[----:B------:R-:W-:-:S08]  /*0990*/  NOP ;  /* 0x0000000000007918 */ /* 0x000fd00000000000 */
[----:B------:R-:W1:Y:S02]  /*09a0*/  USETMAXREG.TRY_ALLOC.CTAPOOL UP0, 0xf0 ;  /* 0x000000f0000079c8 */ /* 0x000e640008000600 */
[----:B-1----:R-:W-:-:S13]  /*09b0*/  PLOP3.LUT P0, PT, PT, PT, UP0, 0x80, 0x0 ;  /* 0x000000000000781c */ /* 0x002fda0003f0f008 */
[----:B------:R-:W-:Y:S05]  /*09c0*/  @!P0 BRA `(.L_x_7225) ;  /* 0xfffffffc00f08947 */ /* 0x000fea000383ffff */
[----:B------:R-:W1:Y:S08]  /*09d0*/  S2UR UR44, SR_CTAID.X ;  /* 0x00000000002c79c3 */ /* 0x000e700000002500 */
[----:B------:R-:W-:Y:S06]  /*09e0*/  BAR.ARV 0x8, 0x120 ;  /* 0x0204800000007b1d */ /* 0x000fec0000002000 */
[----:B------:R-:W-:-:S02]  /*09f0*/  ISETP.NE.AND P0, PT, R18, 0x1, PT ;  /* 0x000000011200780c */ /* 0x000fc40003f05270 */
[----:B------:R-:W1:Y:S11]  /*0a00*/  LDC R0, c[0x0][0xda4] ;  /* 0x00036900ff007b82 */ /* 0x000e760000000800 */
[----:B------:R-:W-:Y:S06]  /*0a10*/  @!P0 BAR.ARV 0x9, 0x100 ;  /* 0x0244000000008b1d */ /* 0x000fec0000002000 */
[----:B-1----:R-:W-:-:S13]  /*0a20*/  ISETP.LE.AND P0, PT, R0, UR44, PT ;  /* 0x0000002c00007c0c */ /* 0x002fda000bf03270 */
[----:B------:R-:W-:Y:S05]  /*0a30*/  @P0 EXIT ;  /* 0x000000000000094d */ /* 0x000fea0003800000 */
[----:B------:R-:W-:Y:S01]  /*0a40*/  VIADD R0, R3, 0xffffff80 ;  /* 0xffffff8003007836 */ /* 0x000fe20000000000 */
[----:B------:R-:W1:Y:S01]  /*0a50*/  S2UR UR4, SR_CgaCtaId ;  /* 0x00000000000479c3 */ /* 0x000e620000008800 */
[----:B------:R-:W-:Y:S01]  /*0a60*/  UMOV UR46, 0x400 ;  /* 0x00000400002e7882 */ /* 0x000fe20000000000 */
[----:B------:R-:W-:Y:S02]  /*0a70*/  ULOP3.LUT UR45, UR38, 0x1, URZ, 0xfc, !UPT ;  /* 0x00000001262d7892 */ /* 0x000fe4000f8efc3f */
[----:B------:R-:W-:Y:S01]  /*0a80*/  SHF.R.S32.HI R3, RZ, 0x1f, R0 ;  /* 0x0000001fff037819 */ /* 0x000fe20000011400 */
[----:B------:R-:W-:Y:S01]  /*0a90*/  ULDC.64 UR48, c[0x0][0x198] ;  /* 0x0000660000307ab9 */ /* 0x000fe20000000a00 */
[----:B------:R-:W-:Y:S01]  /*0aa0*/  UMOV UR43, URZ ;  /* 0x0000003f002b7c82 */ /* 0x000fe20008000000 */
[----:B------:R-:W-:Y:S01]  /*0ab0*/  UMOV UR42, URZ ;  /* 0x0000003f002a7c82 */ /* 0x000fe20008000000 */
[CC--:B------:R-:W-:Y:S01]  /*0ac0*/  LEA.HI R4, R3.reuse, R0.reuse, RZ, 0x7 ;  /* 0x0000000003047211 */ /* 0x0c0fe200078f38ff */
[----:B------:R-:W2:Y:S01]  /*0ad0*/  S2UR UR6, SR_SWINHI ;  /* 0x00000000000679c3 */ /* 0x000ea20000002f00 */
[----:B------:R-:W-:Y:S01]  /*0ae0*/  LEA.HI R6, R3, R0, RZ, 0x4 ;  /* 0x0000000003067211 */ /* 0x000fe200078f20ff */
[----:B------:R-:W-:Y:S01]  /*0af0*/  UMOV UR39, URZ ;  /* 0x0000003f00277c82 */ /* 0x000fe20008000000 */
[----:B------:R-:W-:-:S02]  /*0b00*/  LOP3.LUT R5, R4, 0xffffff80, RZ, 0xc0, !PT ;  /* 0xffffff8004057812 */ /* 0x000fc400078ec0ff */
[----:B------:R-:W-:Y:S02]  /*0b10*/  SHF.R.S32.HI R7, RZ, 0x4, R6 ;  /* 0x00000004ff077819 */ /* 0x000fe40000011406 */
[----:B------:R-:W-:Y:S02]  /*0b20*/  IADD3 R2, R0, -R5, RZ ;  /* 0x8000000500027210 */ /* 0x000fe40007ffe0ff */
[----:B------:R-:W-:Y:S02]  /*0b30*/  LOP3.LUT R5, R6, 0x3fffff0, RZ, 0xc0, !PT ;  /* 0x03fffff006057812 */ /* 0x000fe400078ec0ff */
[----:B------:R-:W-:Y:S02]  /*0b40*/  SHF.R.S32.HI R9, RZ, 0x1f, R2 ;  /* 0x0000001fff097819 */ /* 0x000fe40000011402 */
[----:B------:R-:W-:Y:S01]  /*0b50*/  LEA.HI R22, R3, R0, RZ, 0x5 ;  /* 0x0000000003167211 */ /* 0x000fe200078f28ff */
[----:B------:R-:W-:Y:S01]  /*0b60*/  IMAD.IADD R5, R0, 0x1, -R5 ;  /* 0x0000000100057824 */ /* 0x000fe200078e0a05 */
[----:B------:R-:W-:Y:S01]  /*0b70*/  LEA.HI R0, R9, R2, RZ, 0x2 ;  /* 0x0000000209007211 */ /* 0x000fe200078f10ff */
[----:B-1----:R-:W-:Y:S01]  /*0b80*/  ULEA UR46, UR4, UR46, 0x18 ;  /* 0x0000002e042e7291 */ /* 0x002fe2000f8ec03f */
[----:B------:R-:W-:-:S02]  /*0b90*/  LEA.HI R8, R6, R7, RZ, 0x1 ;  /* 0x0000000706087211 */ /* 0x000fc400078f08ff */
[--C-:B------:R-:W-:Y:S02]  /*0ba0*/  SHF.R.S32.HI R3, RZ, 0x2, R0.reuse ;  /* 0x00000002ff037819 */ /* 0x100fe40000011400 */
[----:B------:R-:W-:Y:S02]  /*0bb0*/  SHF.R.S32.HI R6, RZ, 0x1f, R0 ;  /* 0x0000001fff067819 */ /* 0x000fe40000011400 */
[----:B------:R-:W-:Y:S01]  /*0bc0*/  LOP3.LUT R8, R8, 0x1ffffffe, RZ, 0xc0, !PT ;  /* 0x1ffffffe08087812 */ /* 0x000fe200078ec0ff */
[----:B------:R-:W-:Y:S01]  /*0bd0*/  UMOV UR4, UR46 ;  /* 0x0000002e00047c82 */ /* 0x000fe20008000000 */
[----:B--2---:R-:W-:Y:S01]  /*0be0*/  UMOV UR5, UR6 ;  /* 0x0000000600057c82 */ /* 0x004fe20008000000 */
[----:B------:R-:W-:Y:S01]  /*0bf0*/  LEA.HI R6, R6, R3, RZ, 0x3 ;  /* 0x0000000306067211 */ /* 0x000fe200078f18ff */
[----:B------:R-:W-:Y:S01]  /*0c00*/  IMAD.U32 R17, RZ, RZ, UR5 ;  /* 0x00000005ff117e24 */ /* 0x000fe2000f8e00ff */
[----:B------:R-:W-:Y:S01]  /*0c10*/  SHF.R.S32.HI R22, RZ, 0x5, R22 ;  /* 0x00000005ff167819 */ /* 0x000fe20000011416 */
[----:B------:R-:W-:Y:S01]  /*0c20*/  IMAD.IADD R8, R7, 0x1, -R8 ;  /* 0x0000000107087824 */ /* 0x000fe200078e0a08 */
[----:B------:R-:W-:-:S02]  /*0c30*/  SHF.R.S32.HI R19, RZ, 0x7, R4 ;  /* 0x00000007ff137819 */ /* 0x000fc40000011404 */
[----:B------:R-:W-:Y:S02]  /*0c40*/  LOP3.LUT R6, R6, 0xfffffff8, RZ, 0xc0, !PT ;  /* 0xfffffff806067812 */ /* 0x000fe400078ec0ff */
[----:B------:R-:W-:Y:S02]  /*0c50*/  LEA R5, R22, R5, 0x4 ;  /* 0x0000000516057211 */ /* 0x000fe400078e20ff */
[----:B------:R-:W-:Y:S01]  /*0c60*/  LEA.HI R9, R9, R2, RZ, 0x5 ;  /* 0x0000000209097211 */ /* 0x000fe200078f28ff */
[----:B------:R-:W-:Y:S01]  /*0c70*/  IMAD.IADD R6, R3, 0x1, -R6 ;  /* 0x0000000103067824 */ /* 0x000fe200078e0a06 */
[----:B------:R-:W-:Y:S01]  /*0c80*/  LEA.HI R4, R4, R19, RZ, 0x1 ;  /* 0x0000001304047211 */ /* 0x000fe200078f08ff */
[----:B------:R-:W-:Y:S01]  /*0c90*/  IMAD R5, R5, 0x8, R8 ;  /* 0x0000000805057824 */ /* 0x000fe200078e0208 */
[----:B------:R-:W-:Y:S02]  /*0ca0*/  SHF.R.S32.HI R9, RZ, 0x5, R9 ;  /* 0x00000005ff097819 */ /* 0x000fe40000011409 */
[----:B------:R-:W-:Y:S01]  /*0cb0*/  LOP3.LUT R4, R4, 0x3fffffe, RZ, 0xc0, !PT ;  /* 0x03fffffe04047812 */ /* 0x000fe200078ec0ff */
[----:B------:R-:W-:Y:S01]  /*0cc0*/  IMAD.SHL.U32 R3, R5, 0x8, RZ ;  /* 0x0000000805037824 */ /* 0x000fe200078e00ff */
[----:B------:R-:W-:-:S02]  /*0cd0*/  MOV R16, UR4 ;  /* 0x0000000400107c02 */ /* 0x000fc40008000f00 */
[----:B------:R-:W-:Y:S01]  /*0ce0*/  LEA R9, R9, R6, 0x4 ;  /* 0x0000000609097211 */ /* 0x000fe200078e20ff */
[----:B------:R-:W-:Y:S01]  /*0cf0*/  IMAD.IADD R4, R19, 0x1, -R4 ;  /* 0x0000000113047824 */ /* 0x000fe200078e0a04 */
[----:B------:R-:W-:Y:S01]  /*0d00*/  LOP3.LUT R23, R0, 0x7ffffffc, RZ, 0xc0, !PT ;  /* 0x7ffffffc00177812 */ /* 0x000fe200078ec0ff */
[----:B------:R-:W-:-:S03]  /*0d10*/  IMAD.WIDE R16, R3, 0x2, R16 ;  /* 0x0000000203107825 */ /* 0x000fc600078e0210 */
[----:B------:R-:W-:Y:S01]  /*0d20*/  IADD3 R23, R2, -R23, RZ ;  /* 0x8000001702177210 */ /* 0x000fe20007ffe0ff */
[----:B------:R-:W-:-:S07]  /*0d30*/  IMAD R200, R4, 0x40, R9 ;  /* 0x0000004004c87824 */ /* 0x000fce00078e0209 */
.L_x_7248:
[----:B------:R-:W1:Y:S01]  /*0d40*/  SHFL.IDX PT, R0, R19, RZ, 0x1f ;  /* 0x00001fff13007589 */ /* 0x000e6200000e0000 */
[----:B------:R-:W-:Y:S01]  /*0d50*/  ULDC.64 UR6, c[0x0][0x3f8] ;  /* 0x0000fe0000067ab9 */ /* 0x000fe20000000a00 */
[----:B------:R-:W-:Y:S01]  /*0d60*/  ULDC UR4, c[0x0][0xda8] ;  /* 0x00036a0000047ab9 */ /* 0x000fe20000000800 */
[----:B------:R-:W-:Y:S02]  /*0d70*/  UISETP.NE.U32.AND UP0, UPT, UR6, URZ, UPT ;  /* 0x0000003f0600728c */ /* 0x000fe4000bf05070 */
[----:B------:R-:W-:Y:S02]  /*0d80*/  UISETP.NE.AND UP1, UPT, UR4, 0x1, UPT ;  /* 0x000000010400788c */ /* 0x000fe4000bf25270 */
[----:B------:R-:W-:Y:S01]  /*0d90*/  UISETP.NE.AND.EX UP0, UPT, UR7, URZ, UPT, UP0 ;  /* 0x0000003f0700728c */ /* 0x000fe2000bf05300 */
[----:B------:R-:W-:Y:S01]  /*0da0*/  ULDC UR4, c[0x0][0xdb4] ;  /* 0x00036d0000047ab9 */ /* 0x000fe20000000800 */
[----:B------:R-:W-:Y:S01]  /*0db0*/  ULDC UR50, c[0x0][0x404] ;  /* 0x0001010000327ab9 */ /* 0x000fe20000000800 */
[----:B------:R-:W-:-:S02]  /*0dc0*/  UISETP.NE.AND UP2, UPT, UR4, 0x1, UPT ;  /* 0x000000010400788c */ /* 0x000fc4000bf45270 */
[----:B------:R-:W-:Y:S02]  /*0dd0*/  UIADD3 UR11, UR46, 0x18400, URZ ;  /* 0x000184002e0b7890 */ /* 0x000fe4000fffe03f */
[----:B------:R-:W-:Y:S01]  /*0de0*/  USEL UR50, UR50, 0x1, UP0 ;  /* 0x0000000132327887 */ /* 0x000fe20008000000 */
[----:B------:R-:W-:Y:S01]  /*0df0*/  ULDC UR10, c[0x0][0x2e0] ;  /* 0x0000b800000a7ab9 */ /* 0x000fe20000000800 */
[----:B------:R-:W-:Y:S02]  /*0e00*/  ULOP3.LUT UP0, URZ, UR11, 0x1bf, URZ, 0xc0, !UPT ;  /* 0x000001bf0b3f7892 */ /* 0x000fe4000f80c03f */
[----:B------:R-:W-:Y:S01]  /*0e10*/  UIMAD UR50, UR50, UR10, URZ ;  /* 0x0000000a323272a4 */ /* 0x000fe2000f8e023f */
[----:B------:R-:W-:Y:S01]  /*0e20*/  @UP1 ULDC UR6, c[0x0][0xdac] ;  /* 0x00036b0000061ab9 */ /* 0x000fe20000000800 */
[----:B------:R-:W-:Y:S01]  /*0e30*/  @UP1 ULDC UR12, c[0x0][0xdb0] ;  /* 0x00036c00000c1ab9 */ /* 0x000fe20000000800 */
[----:B-1----:R-:W-:Y:S01]  /*0e40*/  R2UR UR8, R0 ;  /* 0x00000000000872ca */ /* 0x002fe200000e0000 */
[----:B------:R-:W-:Y:S01]  /*0e50*/  UIMAD.WIDE.U32 UR6, UR44, UR6, URZ ;  /* 0x000000062c0672a5 */ /* 0x000fe2000f8e003f */
[----:B------:R-:W-:Y:S01]  /*0e60*/  PLOP3.LUT P0, PT, PT, PT, UP0, 0x80, 0x0 ;  /* 0x000000000000781c */ /* 0x000fe20003f0f008 */
[----:B------:R-:W-:-:S02]  /*0e70*/  UMOV UR37, UR44 ;  /* 0x0000002c00257c82 */ /* 0x000fc40008000000 */
[----:B------:R-:W-:-:S07]  /*0e80*/  @UP1 USHF.R.U32.HI UR37, URZ, UR12, UR7 ;  /* 0x0000000c3f251299 */ /* 0x000fce0008011607 */
[----:B------:R-:W-:Y:S01]  /*0e90*/  UMOV UR36, UR37 ;  /* 0x0000002500247c82 */ /* 0x000fe20008000000 */
[----:B------:R-:W-:-:S04]  /*0ea0*/  ULEA.HI UR4, UR8, UR8, URZ, 0x1 ;  /* 0x0000000808047291 */ /* 0x000fc8000f8f083f */
[----:B------:R-:W-:-:S03]  /*0eb0*/  ULOP3.LUT UR9, UR4, 0x1e, URZ, 0xc0, !UPT ;  /* 0x0000001e04097892 */ /* 0x000fc6000f8ec03f */
[----:B------:R-:W-:Y:S01]  /*0ec0*/  @UP2 ULDC.64 UR4, c[0x0][0xdb8] ;  /* 0x00036e0000042ab9 */ /* 0x000fe20000000a00 */
[----:B------:R-:W-:Y:S02]  /*0ed0*/  UIADD3 UR9, UR8, -UR9, URZ ;  /* 0x8000000908097290 */ /* 0x000fe4000fffe03f */
[----:B------:R-:W-:Y:S02]  /*0ee0*/  UIADD3 UR8, UR50, 0x5f, URZ ;  /* 0x0000005f32087890 */ /* 0x000fe4000fffe03f */
[----:B------:R-:W-:Y:S02]  /*0ef0*/  ULEA UR10, UR9, UR11, 0xd ;  /* 0x0000000b090a7291 */ /* 0x000fe4000f8e683f */
[----:B------:R-:W-:Y:S02]  /*0f00*/  UIMAD.WIDE UR8, UR8, 0x2aaaaaab, URZ ;  /* 0x2aaaaaab080878a5 */ /* 0x000fe4000f8e023f */
[----:B------:R-:W-:Y:S02]  /*0f10*/  UIMAD.WIDE.U32 UR6, UR37, UR4, URZ ;  /* 0x00000004250672a5 */ /* 0x000fe4000f8e003f */
[----:B------:R-:W-:-:S02]  /*0f20*/  USHF.R.U32.HI UR10, URZ, 0x4, UR10 ;  /* 0x000000043f0a7899 */ /* 0x000fc4000801160a */
[----:B------:R-:W-:Y:S02]  /*0f30*/  USHF.R.U32.HI UR47, URZ, 0x1f, UR9 ;  /* 0x0000001f3f2f7899 */ /* 0x000fe40008011609 */
[----:B------:R-:W-:Y:S02]  /*0f40*/  ULOP3.LUT UR51, UR10, 0x3fff, URZ, 0xc0, !UPT ;  /* 0x00003fff0a337892 */ /* 0x000fe4000f8ec03f */
[----:B------:R-:W-:Y:S02]  /*0f50*/  @UP2 USHF.R.U32.HI UR36, URZ, UR5, UR7 ;  /* 0x000000053f242299 */ /* 0x000fe40008011607 */
[----:B------:R-:W-:Y:S01]  /*0f60*/  ULEA.HI.SX32 UR47, UR9, UR47, 0x1c ;  /* 0x0000002f092f7291 */ /* 0x000fe2000f8fe23f */
[----:B--2---:R-:W-:Y:S11]  /*0f70*/  @!P0 BRA `(.L_x_7226) ;  /* 0x0000000000408947 */ /* 0x004ff60003800000 */
        /* <DEDUP_REMOVED lines=16> */
.L_x_7226:
[----:B------:R-:W-:Y:S01]  /*1080*/  ULOP3.LUT UR4, UR43, 0x1, URZ, 0xc0, !UPT ;  /* 0x000000012b047892 */ /* 0x000fe2000f8ec03f */
[----:B------:R-:W-:-:S05]  /*1090*/  VIADD R6, R18, 0x8 ;  /* 0x0000000812067836 */ /* 0x000fca0000000000 */
[----:B------:R-:W-:-:S05]  /*10a0*/  IMAD.U32 R0, RZ, RZ, UR4 ;  /* 0x00000004ff007e24 */ /* 0x000fca000f8e00ff */
[----:B------:R-:W-:-:S04]  /*10b0*/  SHF.L.U32 R0, R0, 0x1f, RZ ;  /* 0x0000001f00007819 */ /* 0x000fc800000006ff */
[----:B------:R-:W1:Y:S02]  /*10c0*/  SYNCS.PHASECHK.TRANS64.TRYWAIT P0, [UR46+0x22800], R0 ;  /* 0x02280000ff0075a7 */ /* 0x000e64000800016e */
[----:B-1----:R-:W-:Y:S05]  /*10d0*/  @!P0 BRA `(.L_x_7227) ;  /* 0x0000008800848947 */ /* 0x002fea0003800000 */
.L_x_7304:
[----:B-1----:R-:W-:Y:S01]  /*10e0*/  MOV R0, UR45 ;  /* 0x0000002d00007c02 */ /* 0x002fe20008000f00 */
[----:B------:R-:W-:Y:S05]  /*10f0*/  WARPSYNC.ALL ;  /* 0x0000000000007948 */ /* 0x000fea0003800000 */
[----:B------:R1:W-:Y:S01]  /*1100*/  BAR.SYNC.DEFER_BLOCKING R6, 0x100 ;  /* 0x000400060000751d */ /* 0x0003e20000010000 */
[----:B------:R-:W-:-:S13]  /*1110*/  ISETP.NE.AND P0, PT, R0, 0x3, PT ;  /* 0x000000030000780c */ /* 0x000fda0003f05270 */
[----:B-1----:R-:W-:Y:S05]  /*1120*/  @!P0 BRA `(.L_x_7228) ;  /* 0x0000000000048947 */ /* 0x002fea0003800000 */
[----:B------:R-:W-:Y:S01]  /*1130*/  BPT.TRAP 0x1 ;  /* 0x000000040000795c */ /* 0x000fe20000300000 */
.L_x_7228:
[----:B------:R-:W-:Y:S01]  /*1140*/  ULEA UR21, UR39, UR46, 0x3 ;  /* 0x0000002e27157291 */ /* 0x000fe2000f8e183f */
[----:B------:R-:W-:-:S05]  /*1150*/  IMAD.U32 R7, RZ, RZ, UR42 ;  /* 0x0000002aff077e24 */ /* 0x000fca000f8e00ff */
[----:B------:R-:W-:-:S04]  /*1160*/  SHF.L.U32 R7, R7, 0x1f, RZ ;  /* 0x0000001f07077819 */ /* 0x000fc800000006ff */
[----:B------:R1:W2:Y:S01]  /*1170*/  SYNCS.PHASECHK.TRANS64.TRYWAIT P1, [UR21+0x22830], R7 ;  /* 0x02283007ff0075a7 */ /* 0x0002a20008020155 */
[----:B------:R-:W-:Y:S05]  /*1180*/  @!P0 BRA `(.L_x_7229) ;  /* 0x0000000000048947 */ /* 0x000fea0003800000 */
[----:B------:R-:W-:Y:S01]  /*1190*/  BPT.TRAP 0x1 ;  /* 0x000000040000795c */ /* 0x000fe20000300000 */
.L_x_7229:
[----:B--2---:R-:W-:Y:S05]  /*11a0*/  @P1 BRA `(.L_x_7230) ;  /* 0x0000000000081947 */ /* 0x004fea0003800000 */
[----:B------:R-:W2:Y:S02]  /*11b0*/  SYNCS.PHASECHK.TRANS64.TRYWAIT P1, [UR21+0x22830], R7 ;  /* 0x02283007ff0075a7 */ /* 0x000ea40008020155 */
[----:B--2---:R-:W-:Y:S05]  /*11c0*/  @!P1 BRA `(.L_x_7231) ;  /* 0x0000008800609947 */ /* 0x004fea0003800000 */
.L_x_7230:
[----:B------:R-:W-:Y:S01]  /*11d0*/  UIADD3 UR4, UR46, 0x1c400, URZ ;  /* 0x0001c4002e047890 */ /* 0x000fe2000fffe03f */
[----:B------:R-:W-:Y:S01]  /*11e0*/  WARPGROUP.ARRIVE ;  /* 0x00000000000079c5 */ /* 0x000fe20000000000 */
[----:B------:R-:W-:Y:S01]  /*11f0*/  ULOP3.LUT UR16, UR51, 0x10000, URZ, 0xfc, !UPT ;  /* 0x0001000033107892 */ /* 0x000fe2000f8efc3f */
[----:B------:R-:W-:Y:S01]  /*1200*/  P2R R15, PR, RZ, 0x1 ;  /* 0x00000001ff0f7803 */ /* 0x000fe20000000000 */
[----:B------:R-:W-:-:S03]  /*1210*/  USHF.R.U32.HI UR4, URZ, 0x4, UR4 ;  /* 0x000000043f047899 */ /* 0x000fc60008011604 */
[----:B------:R-:W3:Y:S01]  /*1220*/  S2R R21, SR_TID.X ;  /* 0x0000000000157919 */ /* 0x000ee20000002100 */
[----:B------:R-:W-:Y:S01]  /*1230*/  UMOV UR17, 0x40000040 ;  /* 0x4000004000117882 */ /* 0x000fe20000000000 */
[----:B------:R-:W-:Y:S01]  /*1240*/  UMOV UR19, 0x40000040 ;  /* 0x4000004000137882 */ /* 0x000fe20000000000 */
[----:B------:R-:W-:Y:S01]  /*1250*/  ULOP3.LUT UR4, UR4, 0x3fff, URZ, 0xc0, !UPT ;  /* 0x00003fff04047892 */ /* 0x000fe2000f8ec03f */
[----:B------:R-:W-:Y:S01]  /*1260*/  UMOV UR5, 0x40000040 ;  /* 0x4000004000057882 */ /* 0x000fe20000000000 */
[----:B------:R-:W-:Y:S02]  /*1270*/  UMOV UR7, 0x40000040 ;  /* 0x4000004000077882 */ /* 0x000fe40000000000 */
[----:B------:R-:W-:Y:S02]  /*1280*/  ULOP3.LUT UR20, UR4, 0x10000, URZ, 0xfc, !UPT ;  /* 0x0001000004147892 */ /* 0x000fe4000f8efc3f */
[----:B------:R-:W-:Y:S02]  /*1290*/  UIADD3 UR4, UR16, 0x2, URZ ;  /* 0x0000000210047890 */ /* 0x000fe4000fffe03f */
[----:B------:R-:W-:-:S02]  /*12a0*/  UIMAD UR18, UR39, 0x300, UR20 ;  /* 0x00000300271278a4 */ /* 0x000fc4000f8e0214 */
[----:B------:R-:W-:Y:S02]  /*12b0*/  UIADD3 UR8, UR16, 0x4, URZ ;  /* 0x0000000410087890 */ /* 0x000fe4000fffe03f */
[----:B------:R-:W-:Y:S02]  /*12c0*/  UIADD3 UR6, UR18, 0x2, URZ ;  /* 0x0000000212067890 */ /* 0x000fe4000fffe03f */
[----:B------:R-:W-:Y:S01]  /*12d0*/  UIADD3 UR10, UR18, 0x4, URZ ;  /* 0x00000004120a7890 */ /* 0x000fe2000fffe03f */
[----:B------:R-:W-:Y:S02]  /*12e0*/  UMOV UR9, 0x40000040 ;  /* 0x4000004000097882 */ /* 0x000fe40000000000 */
[----:B------:R-:W-:Y:S01]  /*12f0*/  HGMMA.64x96x16.F32 R24, gdesc[UR16], RZ, !UPT, gsb0 ;  /* 0x01600000101879f0 */ /* 0x000fe2000c0008ff */
[----:B------:R-:W-:Y:S01]  /*1300*/  UMOV UR11, 0x40000040 ;  /* 0x40000040000b7882 */ /* 0x000fe20000000000 */
[----:B------:R-:W-:Y:S02]  /*1310*/  UIADD3 UR12, UR16, 0x6, URZ ;  /* 0x00000006100c7890 */ /* 0x000fe4000fffe03f */
[----:B------:R-:W-:Y:S01]  /*1320*/  UIADD3 UR14, UR18, 0x6, URZ ;  /* 0x00000006120e7890 */ /* 0x000fe2000fffe03f */
[----:B------:R-:W-:Y:S01]  /*1330*/  UMOV UR13, 0x40000040 ;  /* 0x40000040000d7882 */ /* 0x000fe20000000000 */
[----:B------:R-:W-:Y:S01]  /*1340*/  UMOV UR15, 0x40000040 ;  /* 0x40000040000f7882 */ /* 0x000fe20000000000 */
[----:B---3--:R-:W-:Y:S01]  /*1350*/  LOP3.LUT R21, R21, 0x7f, RZ, 0xc0, !PT ;  /* 0x0000007f15157812 */ /* 0x008fe200078ec0ff */
[----:B------:R-:W-:-:S02]  /*1360*/  WARPGROUP.DEPBAR.LE gsb0, 0x0 ;  /* 0x00008000000079c5 */ /* 0x000fc40000010000 */
[----:B------:R-:W-:-:S06]  /*1370*/  WARPGROUP.ARRIVE ;  /* 0x00000000000079c5 */ /* 0x000fcc0000000000 */
[----:B------:R-:W-:Y:S01]  /*1380*/  HGMMA.64x96x16.F32 R24, gdesc[UR4], R24, gsb0 ;  /* 0x01600000041879f0 */ /* 0x000fe20008000818 */
[----:B------:R-:W-:Y:S01]  /*1390*/  ULDC UR7, c[0x0][0x9d8] ;  /* 0x0002760000077ab9 */ /* 0x000fe20000000800 */
[----:B------:R-:W-:-:S04]  /*13a0*/  UIMAD UR6, UR47, -0x60, UR50 ;  /* 0xffffffa02f0678a4 */ /* 0x000fc8000f8e0232 */
[----:B------:R-:W-:-:S06]  /*13b0*/  UIADD3 UR6, UR6, 0x60, URZ ;  /* 0x0000006006067890 */ /* 0x000fcc000fffe03f */
[----:B------:R-:W-:-:S04]  /*13c0*/  IMAD.U32 R4, RZ, RZ, UR6 ;  /* 0x00000006ff047e24 */ /* 0x000fc8000f8e00ff */
[----:B------:R-:W-:-:S05]  /*13d0*/  IMAD R4, R23, -0x2, R4 ;  /* 0xfffffffe17047824 */ /* 0x000fca00078e0204 */
        /* <DEDUP_REMOVED lines=8> */
[----:B------:R-:W-:Y:S01]  /*1460*/  HGMMA.64x96x16.F32 R24, gdesc[UR8], R24, gsb0 ;  /* 0x01600000081879f0 */ /* 0x000fe20008000818 */
[----:B------:R-:W-:Y:S02]  /*1470*/  ULDC UR10, c[0x0][0x988] ;  /* 0x00026200000a7ab9 */ /* 0x000fe40000000800 */
        /* <DEDUP_REMOVED lines=27> */
[----:B---3--:R-:W-:Y:S01]  /*1630*/  FSEL R24, R24, -INF , P6 ;  /* 0xff80000018187808 */ /* 0x008fe20003000000 */
[----:B------:R-:W-:Y:S01]  /*1640*/  FMUL.FTZ R48, R48, UR7 ;  /* 0x0000000730307c20 */ /* 0x000fe20008410000 */
[----:B------:R-:W-:Y:S01]  /*1650*/  FMUL.FTZ R42, R42, UR7 ;  /* 0x000000072a2a7c20 */ /* 0x000fe20008410000 */
[----:B------:R-:W-:Y:S01]  /*1660*/  FMUL.FTZ R49, R49, UR7 ;  /* 0x0000000731317c20 */ /* 0x000fe20008410000 */
[----:B------:R-:W-:Y:S01]  /*1670*/  FMUL.FTZ R43, R43, UR7 ;  /* 0x000000072b2b7c20 */ /* 0x000fe20008410000 */
[----:B------:R-:W-:Y:S01]  /*1680*/  FMUL.FTZ R52, R52, UR7 ;  /* 0x0000000734347c20 */ /* 0x000fe20008410000 */
[----:B------:R-:W-:Y:S01]  /*1690*/  FMUL.FTZ R47, R47, UR7 ;  /* 0x000000072f2f7c20 */ /* 0x000fe20008410000 */
[----:B------:R-:W3:Y:S01]  /*16a0*/  MUFU.TANH R29, R29 ;  /* 0x0000001d001d7308 */ /* 0x000ee20000002400 */
        /* <DEDUP_REMOVED lines=9> */
[----:B------:R-:W-:Y:S01]  /*1740*/  FMUL.FTZ R51, R51, UR7 ;  /* 0x0000000733337c20 */ /* 0x000fe20008410000 */
[----:B------:R-:W-:Y:S01]  /*1750*/  FMUL.FTZ R60, R60, UR7 ;  /* 0x000000073c3c7c20 */ /* 0x000fe20008410000 */
[----:B------:R-:W-:Y:S01]  /*1760*/  FMUL.FTZ R54, R54, UR7 ;  /* 0x0000000736367c20 */ /* 0x000fe20008410000 */
[----:B------:R-:W-:Y:S01]  /*1770*/  FMNMX.FTZ R12, R28, R5, !PT ;  /* 0x000000051c0c7209 */ /* 0x000fe20007810000 */
[----:B------:R-:W-:Y:S01]  /*1780*/  FMUL.FTZ R61, R61, UR7 ;  /* 0x000000073d3d7c20 */ /* 0x000fe20008410000 */
[----:B------:R-:W-:Y:S01]  /*1790*/  FMUL.FTZ R55, R55, UR7 ;  /* 0x0000000737377c20 */ /* 0x000fe20008410000 */
[----:B--2---:R-:W2:Y:S01]  /*17a0*/  MUFU.TANH R0, R26 ;  /* 0x0000001a00007308 */ /* 0x004ea20000002400 */
        /* <DEDUP_REMOVED lines=16> */
[----:B--2---:R-:W-:Y:S01]  /*18b0*/  FSEL R0, R0, -INF , P6 ;  /* 0xff80000000007808 */ /* 0x004fe20003000000 */
[----:B------:R-:W-:Y:S01]  /*18c0*/  FMUL.FTZ R70, R70, UR7 ;  /* 0x0000000746467c20 */ /* 0x000fe20008410000 */
[----:B------:R-:W-:Y:S01]  /*18d0*/  ISETP.GT.AND P6, PT, R4, 0x18, PT ;  /* 0x000000180400780c */ /* 0x000fe20003fc4270 */
[----:B------:R-:W-:-:S04]  /*18e0*/  FMUL.FTZ R71, R71, UR7 ;  /* 0x0000000747477c20 */ /* 0x000fc80008410000 */
[----:B------:R-:W2:Y:S01]  /*18f0*/  MUFU.TANH R36, R36 ;  /* 0x0000002400247308 */ /* 0x000ea20000002400 */
[----:B---3--:R-:W-:-:S04]  /*1900*/  FSEL R33, R33, -INF , P2 ;  /* 0xff80000021217808 */ /* 0x008fc80001000000 */
[----:B------:R-:W-:-:S03]  /*1910*/  FMNMX.FTZ R5, R33, R12, !PT ;  /* 0x0000000c21057209 */ /* 0x000fc60007810000 */
[----:B------:R-:W3:Y:S01]  /*1920*/  MUFU.TANH R8, R30 ;  /* 0x0000001e00087308 */ /* 0x000ee20000002400 */
[----:B----4-:R-:W-:Y:S02]  /*1930*/  FSEL R3, R3, -INF , P5 ;  /* 0xff80000003037808 */ /* 0x010fe40002800000 */
[----:B------:R-:W-:-:S05]  /*1940*/  ISETP.GT.AND P5, PT, R4, 0x19, PT ;  /* 0x000000190400780c */ /* 0x000fca0003fa4270 */
[----:B------:R-:W4:Y:S01]  /*1950*/  MUFU.TANH R37, R37 ;  /* 0x0000002500257308 */ /* 0x000f220000002400 */
[----:B--2---:R-:W-:-:S04]  /*1960*/  FSEL R36, R36, -INF , P6 ;  /* 0xff80000024247808 */ /* 0x004fc80003000000 */
[----:B------:R-:W-:-:S03]  /*1970*/  FMNMX.FTZ R12, R36, R5, !PT ;  /* 0x00000005240c7209 */ /* 0x000fc60007810000 */
[----:B------:R-:W2:Y:S01]  /*1980*/  MUFU.TANH R9, R31 ;  /* 0x0000001f00097308 */ /* 0x000ea20000002400 */
[----:B---3--:R-:W-:Y:S02]  /*1990*/  FSEL R8, R8, -INF , P4 ;  /* 0xff80000008087808 */ /* 0x008fe40002000000 */
[----:B------:R-:W-:-:S05]  /*19a0*/  ISETP.GT.AND P4, PT, R4, 0x20, PT ;  /* 0x000000200400780c */ /* 0x000fca0003f84270 */
[----:B------:R-:W3:Y:S01]  /*19b0*/  MUFU.TANH R40, R40 ;  /* 0x0000002800287308 */ /* 0x000ee20000002400 */
[----:B----4-:R-:W-:-:S04]  /*19c0*/  FSEL R37, R37, -INF , P5 ;  /* 0xff80000025257808 */ /* 0x010fc80002800000 */
[----:B------:R-:W-:-:S03]  /*19d0*/  FMNMX.FTZ R5, R37, R12, !PT ;  /* 0x0000000c25057209 */ /* 0x000fc60007810000 */
[----:B------:R-:W4:Y:S01]  /*19e0*/  MUFU.TANH R10, R34 ;  /* 0x00000022000a7308 */ /* 0x000f220000002400 */
[----:B--2---:R-:W-:Y:S02]  /*19f0*/  FSEL R9, R9, -INF , P3 ;  /* 0xff80000009097808 */ /* 0x004fe40001800000 */
[----:B------:R-:W-:-:S05]  /*1a00*/  ISETP.GT.AND P3, PT, R4, 0x21, PT ;  /* 0x000000210400780c */ /* 0x000fca0003f64270 */
        /* <DEDUP_REMOVED lines=88> */
[----:B--2---:R-:W-:-:S04]  /*1f90*/  FSEL R69, R69, -INF , P1 ;  /* 0xff80000045457808 */ /* 0x004fc80000800000 */
[----:B------:R-:W-:-:S03]  /*1fa0*/  FMNMX.FTZ R5, R69, R4, !PT ;  /* 0x0000000445057209 */ /* 0x000fc60007810000 */
[----:B------:R-:W2:Y:S01]  /*1fb0*/  MUFU.TANH R66, R66 ;  /* 0x0000004200427308 */ /* 0x000ea20000002400 */
[----:B---3--:R-:W-:Y:S01]  /*1fc0*/  FSEL R62, R62, -INF , P6 ;  /* 0xff8000003e3e7808 */ /* 0x008fe20003000000 */
[----:B------:R-:W3:Y:S06]  /*1fd0*/  SHFL.BFLY PT, R4, R5, 0x2, 0x1f ;  /* 0x0c401f0005047f89 */ /* 0x000eec00000e0000 */
[----:B------:R-:W5:Y:S01]  /*1fe0*/  MUFU.TANH R67, R67 ;  /* 0x0000004300437308 */ /* 0x000f620000002400 */
[----:B----4-:R-:W-:-:S07]  /*1ff0*/  FSEL R63, R63, -INF , P5 ;  /* 0xff8000003f3f7808 */ /* 0x010fce0002800000 */
[----:B------:R-:W4:Y:S01]  /*2000*/  MUFU.TANH R70, R70 ;  /* 0x0000004600467308 */ /* 0x000f220000002400 */
[----:B--2---:R-:W-:-:S07]  /*2010*/  FSEL R66, R66, -INF , P4 ;  /* 0xff80000042427808 */ /* 0x004fce0002000000 */
[----:B------:R-:W2:Y:S01]  /*2020*/  MUFU.TANH R71, R71 ;  /* 0x0000004700477308 */ /* 0x000ea20000002400 */
[----:B-----5:R-:W-:Y:S02]  /*2030*/  FSEL R67, R67, -INF , P3 ;  /* 0xff80000043437808 */ /* 0x020fe40001800000 */
[----:B---3--:R-:W-:Y:S02]  /*2040*/  FMNMX.FTZ R12, R5, R4, !PT ;  /* 0x00000004050c7209 */ /* 0x008fe40007810000 */
[----:B------:R-:W-:-:S03]  /*2050*/  FMNMX.FTZ R5, R0, R3, !PT ;  /* 0x0000000300057209 */ /* 0x000fc60007810000 */
[----:B------:R-:W3:Y:S01]  /*2060*/  SHFL.BFLY PT, R13, R12, 0x1, 0x1f ;  /* 0x0c201f000c0d7f89 */ /* 0x000ee200000e0000 */
[----:B----4-:R-:W-:Y:S02]  /*2070*/  FSEL R70, R70, -INF , P2 ;  /* 0xff80000046467808 */ /* 0x010fe40001000000 */
[----:B--2---:R-:W-:Y:S02]  /*2080*/  FSEL R71, R71, -INF , P1 ;  /* 0xff80000047477808 */ /* 0x004fe40000800000 */
[----:B---3--:R-:W-:Y:S02]  /*2090*/  FMNMX.FTZ R4, R12, R13, !PT ;  /* 0x0000000d0c047209 */ /* 0x008fe40007810000 */
[----:B------:R-:W-:Y:S02]  /*20a0*/  FMNMX.FTZ R12, R8, R5, !PT ;  /* 0x00000005080c7209 */ /* 0x000fe40007810000 */
[C---:B------:R-:W-:Y:S01]  /*20b0*/  FSETP.NEU.FTZ.AND P0, PT, R4.reuse, -INF , PT ;  /* 0xff8000000400780b */ /* 0x040fe20003f1d000 */
[----:B------:R-:W-:Y:S01]  /*20c0*/  FMUL.FTZ R13, R4, UR10 ;  /* 0x0000000a040d7c20 */ /* 0x000fe20008410000 */
[----:B------:R-:W-:-:S04]  /*20d0*/  FMNMX.FTZ R5, R9, R12, !PT ;  /* 0x0000000c09057209 */ /* 0x000fc80007810000 */
[----:B------:R-:W-:Y:S02]  /*20e0*/  FMNMX.FTZ R12, R10, R5, !PT ;  /* 0x000000050a0c7209 */ /* 0x000fe40007810000 */
[----:B------:R-:W-:Y:S02]  /*20f0*/  FSEL R14, R13, RZ, P0 ;  /* 0x000000ff0d0e7208 */ /* 0x000fe40000000000 */
[----:B------:R-:W-:Y:S02]  /*2100*/  FMNMX.FTZ R5, R11, R12, !PT ;  /* 0x0000000c0b057209 */ /* 0x000fe40007810000 */
[----:B------:R-:W-:Y:S01]  /*2110*/  ISETP.NE.AND P0, PT, R15, RZ, PT ;  /* 0x000000ff0f00720c */ /* 0x000fe20003f05270 */
        /* <DEDUP_REMOVED lines=13> */
[----:B------:R-:W-:Y:S01]  /*21f0*/  FMNMX.FTZ R5, R43, R12, !PT ;  /* 0x0000000c2b057209 */ /* 0x000fe20007810000 */
[----:B------:R-:W2:Y:S01]  /*2200*/  MUFU.EX2 R25, R25 ;  /* 0x0000001900197308 */ /* 0x000ea20000000800 */
[--C-:B------:R-:W-:Y:S01]  /*2210*/  FFMA.FTZ R41, R41, UR10, -R14.reuse ;  /* 0x0000000a29297c23 */ /* 0x100fe2000801080e */
        /* <DEDUP_REMOVED lines=14> */
[----:B------:R-:W3:Y:S01]  /*2300*/  MUFU.EX2 R29, R29 ;  /* 0x0000001d001d7308 */ /* 0x000ee20000000800 */
[--C-:B------:R-:W-:Y:S01]  /*2310*/  FFMA.FTZ R61, R61, UR10, -R14.reuse ;  /* 0x0000000a3d3d7c23 */ /* 0x100fe2000801080e */
[--C-:B------:R-:W-:Y:S01]  /*2320*/  FFMA.FTZ R64, R64, UR10, -R14.reuse ;  /* 0x0000000a40407c23 */ /* 0x100fe2000801080e */
[----:B------:R-:W-:Y:S01]  /*2330*/  FMNMX.FTZ R12, R54, R5, !PT ;  /* 0x00000005360c7209 */ /* 0x000fe20007810000 */
[--C-:B------:R-:W-:Y:S01]  /*2340*/  FFMA.FTZ R65, R65, UR10, -R14.reuse ;  /* 0x0000000a41417c23 */ /* 0x100fe2000801080e */
[--C-:B------:R-:W-:Y:S01]  /*2350*/  FFMA.FTZ R68, R68, UR10, -R14.reuse ;  /* 0x0000000a44447c23 */ /* 0x100fe2000801080e */
[----:B------:R-:W-:Y:S01]  /*2360*/  FFMA.FTZ R14, R69, UR10, -R14 ;  /* 0x0000000a450e7c23 */ /* 0x000fe2000801080e */
[----:B------:R-:W-:Y:S01]  /*2370*/  FMNMX.FTZ R5, R55, R12, !PT ;  /* 0x0000000c37057209 */ /* 0x000fe20007810000 */
[----:B------:R-:W-:Y:S01]  /*2380*/  MUFU.EX2 R32, R32 ;  /* 0x0000002000207308 */ /* 0x000fe20000000800 */
[----:B--2---:R-:W-:-:S02]  /*2390*/  F2FP.F16.F32.PACK_AB R152, R25, R24 ;  /* 0x000000181998723e */ /* 0x004fc400000000ff */
[----:B------:R-:W-:-:S04]  /*23a0*/  FMNMX.FTZ R12, R58, R5, !PT ;  /* 0x000000053a0c7209 */ /* 0x000fc80007810000 */
[----:B------:R-:W-:Y:S01]  /*23b0*/  FMNMX.FTZ R5, R59, R12, !PT ;  /* 0x0000000c3b057209 */ /* 0x000fe20007810000 */
[----:B------:R-:W2:Y:S01]  /*23c0*/  MUFU.EX2 R33, R33 ;  /* 0x0000002100217308 */ /* 0x000ea20000000800 */
[----:B---3--:R-:W-:Y:S02]  /*23d0*/  F2FP.F16.F32.PACK_AB R154, R29, R28 ;  /* 0x0000001c1d9a723e */ /* 0x008fe400000000ff */
[----:B------:R-:W-:-:S04]  /*23e0*/  FMNMX.FTZ R12, R62, R5, !PT ;  /* 0x000000053e0c7209 */ /* 0x000fc80007810000 */
[----:B------:R-:W-:Y:S01]  /*23f0*/  FMNMX.FTZ R5, R63, R12, !PT ;  /* 0x0000000c3f057209 */ /* 0x000fe20007810000 */
[----:B------:R-:W-:Y:S03]  /*2400*/  MUFU.EX2 R36, R36 ;  /* 0x0000002400247308 */ /* 0x000fe60000000800 */
[----:B------:R-:W-:-:S04]  /*2410*/  FMNMX.FTZ R12, R66, R5, !PT ;  /* 0x00000005420c7209 */ /* 0x000fc80007810000 */
[----:B------:R-:W-:Y:S01]  /*2420*/  FMNMX.FTZ R5, R67, R12, !PT ;  /* 0x0000000c43057209 */ /* 0x000fe20007810000 */
[----:B------:R-:W3:Y:S01]  /*2430*/  MUFU.EX2 R37, R37 ;  /* 0x0000002500257308 */ /* 0x000ee20000000800 */
[----:B--2---:R-:W-:Y:S02]  /*2440*/  F2FP.F16.F32.PACK_AB R156, R33, R32 ;  /* 0x00000020219c723e */ /* 0x004fe400000000ff */
[----:B------:R-:W-:-:S04]  /*2450*/  FMNMX.FTZ R12, R70, R5, !PT ;  /* 0x00000005460c7209 */ /* 0x000fc80007810000 */
[----:B------:R-:W-:Y:S01]  /*2460*/  FMNMX.FTZ R12, R71, R12, !PT ;  /* 0x0000000c470c7209 */ /* 0x000fe20007810000 */
[----:B------:R-:W-:Y:S04]  /*2470*/  MUFU.EX2 R40, R40 ;  /* 0x0000002800287308 */ /* 0x000fe80000000800 */
[----:B------:R-:W2:Y:S04]  /*2480*/  SHFL.BFLY PT, R5, R12, 0x2, 0x1f ;  /* 0x0c401f000c057f89 */ /* 0x000ea800000e0000 */
[----:B------:R-:W4:Y:S01]  /*2490*/  MUFU.EX2 R41, R41 ;  /* 0x0000002900297308 */ /* 0x000f220000000800 */
[----:B---3--:R-:W-:-:S07]  /*24a0*/  F2FP.F16.F32.PACK_AB R158, R37, R36 ;  /* 0x00000024259e723e */ /* 0x008fce00000000ff */
[----:B------:R-:W-:Y:S08]  /*24b0*/  MUFU.EX2 R44, R44 ;  /* 0x0000002c002c7308 */ /* 0x000ff00000000800 */
[----:B------:R-:W3:Y:S01]  /*24c0*/  MUFU.EX2 R45, R45 ;  /* 0x0000002d002d7308 */ /* 0x000ee20000000800 */
[----:B----4-:R-:W-:Y:S02]  /*24d0*/  F2FP.F16.F32.PACK_AB R160, R41, R40 ;  /* 0x0000002829a0723e */ /* 0x010fe400000000ff */
[----:B--2---:R-:W-:-:S05]  /*24e0*/  FMNMX.FTZ R13, R12, R5, !PT ;  /* 0x000000050c0d7209 */ /* 0x004fca0007810000 */
[----:B------:R-:W-:Y:S01]  /*24f0*/  MUFU.EX2 R48, R48 ;  /* 0x0000003000307308 */ /* 0x000fe20000000800 */
[----:B------:R-:W2:Y:S07]  /*2500*/  SHFL.BFLY PT, R12, R13, 0x1, 0x1f ;  /* 0x0c201f000d0c7f89 */ /* 0x000eae00000e0000 */
[----:B------:R-:W4:Y:S01]  /*2510*/  MUFU.EX2 R49, R49 ;  /* 0x0000003100317308 */ /* 0x000f220000000800 */
[----:B---3--:R-:W-:-:S07]  /*2520*/  F2FP.F16.F32.PACK_AB R162, R45, R44 ;  /* 0x0000002c2da2723e */ /* 0x008fce00000000ff */
[----:B------:R-:W-:Y:S08]  /*2530*/  MUFU.EX2 R52, R52 ;  /* 0x0000003400347308 */ /* 0x000ff00000000800 */
[----:B------:R-:W-:Y:S01]  /*2540*/  MUFU.EX2 R53, R53 ;  /* 0x0000003500357308 */ /* 0x000fe20000000800 */
[----:B--2---:R-:W-:Y:S02]  /*2550*/  FMNMX.FTZ R5, R13, R12, !PT ;  /* 0x0000000c0d057209 */ /* 0x004fe40007810000 */
[----:B----4-:R-:W-:-:S02]  /*2560*/  F2FP.F16.F32.PACK_AB R164, R49, R48 ;  /* 0x0000003031a4723e */ /* 0x010fc400000000ff */
[C---:B------:R-:W-:Y:S01]  /*2570*/  FSETP.NEU.FTZ.AND P1, PT, R5.reuse, -INF , PT ;  /* 0xff8000000500780b */ /* 0x040fe20003f3d000 */
[----:B------:R-:W-:Y:S02]  /*2580*/  FMUL.FTZ R12, R5, UR10 ;  /* 0x0000000a050c7c20 */ /* 0x000fe40008410000 */
[----:B------:R-:W-:Y:S03]  /*2590*/  MUFU.EX2 R13, R14 ;  /* 0x0000000e000d7308 */ /* 0x000fe60000000800 */
[----:B------:R-:W-:Y:S02]  /*25a0*/  FSEL R12, R12, RZ, P1 ;  /* 0x000000ff0c0c7208 */ /* 0x000fe40000800000 */
[----:B------:R-:W-:-:S03]  /*25b0*/  ISETP.NE.AND P1, PT, R21, RZ, PT ;  /* 0x000000ff1500720c */ /* 0x000fc60003f25270 */
        /* <DEDUP_REMOVED lines=19> */
[--C-:B------:R-:W-:Y:S01]  /*26f0*/  FFMA.FTZ R59, R59, UR10, -R12.reuse ;  /* 0x0000000a3b3b7c23 */ /* 0x100fe2000801080c */
[----:B------:R4:W5:Y:S01]  /*2700*/  MUFU.EX2 R155, R8 ;  /* 0x00000008009b7308 */ /* 0x0009620000000800 */
[----:B--2---:R-:W-:Y:S01]  /*2710*/  FADD.FTZ R3, R24, R25 ;  /* 0x0000001918037221 */ /* 0x004fe20000010000 */
[--C-:B------:R-:W-:Y:S01]  /*2720*/  FFMA.FTZ R62, R62, UR10, -R12.reuse ;  /* 0x0000000a3e3e7c23 */ /* 0x100fe2000801080c */
[--C-:B------:R-:W-:Y:S01]  /*2730*/  FFMA.FTZ R63, R63, UR10, -R12.reuse ;  /* 0x0000000a3f3f7c23 */ /* 0x100fe2000801080c */
[--C-:B------:R-:W-:Y:S01]  /*2740*/  FFMA.FTZ R66, R66, UR10, -R12.reuse ;  /* 0x0000000a42427c23 */ /* 0x100fe2000801080c */
[----:B------:R-:W-:Y:S01]  /*2750*/  FADD.FTZ R0, R28, R3 ;  /* 0x000000031c007221 */ /* 0x000fe20000010000 */
[--C-:B------:R-:W-:Y:S01]  /*2760*/  FFMA.FTZ R67, R67, UR10, -R12.reuse ;  /* 0x0000000a43437c23 */ /* 0x100fe2000801080c */
[----:B------:R-:W-:Y:S01]  /*2770*/  FFMA.FTZ R70, R70, UR10, -R12 ;  /* 0x0000000a46467c23 */ /* 0x000fe2000801080c */
[----:B------:R2:W1:Y:S01]  /*2780*/  MUFU.EX2 R26, R9 ;  /* 0x00000009001a7308 */ /* 0x0004620000000800 */
[----:B------:R-:W-:Y:S01]  /*2790*/  FADD.FTZ R3, R29, R0 ;  /* 0x000000001d037221 */ /* 0x000fe20000010000 */
[----:B---3--:R-:W-:Y:S01]  /*27a0*/  FADD.FTZ R0, R153, R20 ;  /* 0x0000001499007221 */ /* 0x008fe20000010000 */
[----:B------:R-:W-:Y:S01]  /*27b0*/  FFMA.FTZ R12, R71, UR10, -R12 ;  /* 0x0000000a470c7c23 */ /* 0x000fe2000801080c */
[----:B------:R-:W-:Y:S01]  /*27c0*/  F2FP.F16.F32.PACK_AB R166, R53, R52 ;  /* 0x0000003435a6723e */ /* 0x000fe200000000ff */
[----:B----4-:R-:W-:Y:S01]  /*27d0*/  FADD.FTZ R8, R32, R3 ;  /* 0x0000000320087221 */ /* 0x010fe20000010000 */
[----:B------:R-:W-:-:S02]  /*27e0*/  F2FP.F16.F32.PACK_AB R153, R20, R153 ;  /* 0x000000991499723e */ /* 0x000fc400000000ff */
[----:B------:R3:W4:Y:S01]  /*27f0*/  MUFU.EX2 R157, R10 ;  /* 0x0000000a009d7308 */ /* 0x0007220000000800 */
[----:B--2---:R-:W-:Y:S01]  /*2800*/  FADD.FTZ R9, R33, R8 ;  /* 0x0000000821097221 */ /* 0x004fe20000010000 */
[----:B-----5:R-:W-:Y:S01]  /*2810*/  FADD.FTZ R3, R155, R0 ;  /* 0x000000009b037221 */ /* 0x020fe20000010000 */
[----:B------:R-:W-:Y:S02]  /*2820*/  IADD3 R8, -R18, 0xb, RZ ;  /* 0x0000000b12087810 */ /* 0x000fe40007ffe1ff */
[----:B------:R-:W-:-:S03]  /*2830*/  FADD.FTZ R0, R36, R9 ;  /* 0x0000000924007221 */ /* 0x000fc60000010000 */
[----:B------:R-:W2:Y:S01]  /*2840*/  MUFU.EX2 R14, R11 ;  /* 0x0000000b000e7308 */ /* 0x000ea20000000800 */
[C---:B-1----:R-:W-:Y:S01]  /*2850*/  FADD.FTZ R30, R26.reuse, R3 ;  /* 0x000000031a1e7221 */ /* 0x042fe20000010000 */
[----:B------:R-:W-:Y:S01]  /*2860*/  FADD.FTZ R9, R37, R0 ;  /* 0x0000000025097221 */ /* 0x000fe20000010000 */
[----:B---3--:R-:W-:Y:S02]  /*2870*/  MOV R10, UR21 ;  /* 0x00000015000a7c02 */ /* 0x008fe40008000f00 */
[----:B------:R-:W-:-:S03]  /*2880*/  F2FP.F16.F32.PACK_AB R155, R26, R155 ;  /* 0x0000009b1a9b723e */ /* 0x000fc600000000ff */
[----:B------:R-:W1:Y:S01]  /*2890*/  MUFU.EX2 R38, R38 ;  /* 0x0000002600267308 */ /* 0x000e620000000800 */
[----:B----4-:R-:W-:Y:S01]  /*28a0*/  FADD.FTZ R3, R157, R30 ;  /* 0x0000001e9d037221 */ /* 0x010fe20000010000 */
[----:B------:R-:W-:Y:S01]  /*28b0*/  FADD.FTZ R30, R40, R9 ;  /* 0x00000009281e7221 */ /* 0x000fe20000010000 */
[----:B------:R-:W-:-:S03]  /*28c0*/  @!P1 VIADD R0, R10, 0x22840 ;  /* 0x000228400a009836 */ /* 0x000fc60000000000 */
[----:B------:R-:W-:Y:S02]  /*28d0*/  FADD.FTZ R9, R41, R30 ;  /* 0x0000001e29097221 */ /* 0x000fe40000010000 */
[----:B------:R-:W3:Y:S01]  /*28e0*/  MUFU.EX2 R39, R39 ;  /* 0x0000002700277308 */ /* 0x000ee20000000800 */
[----:B--2---:R-:W-:Y:S01]  /*28f0*/  FADD.FTZ R3, R14, R3 ;  /* 0x000000030e037221 */ /* 0x004fe20000010000 */
[----:B------:R-:W-:Y:S01]  /*2900*/  @!P1 PRMT R0, RZ, 0x654, R0 ;  /* 0x00000654ff009816 */ /* 0x000fe20000000000 */
[----:B------:R-:W-:Y:S01]  /*2910*/  FADD.FTZ R34, R44, R9 ;  /* 0x000000092c227221 */ /* 0x000fe20000010000 */
[----:B------:R2:W-:Y:S06]  /*2920*/  BAR.ARV R8, 0x100 ;  /* 0x000400080000751d */ /* 0x0005ec0000002000 */
[----:B------:R-:W4:Y:S01]  /*2930*/  MUFU.EX2 R42, R42 ;  /* 0x0000002a002a7308 */ /* 0x000f220000000800 */
[----:B-1----:R-:W-:Y:S01]  /*2940*/  FADD.FTZ R30, R38, R3 ;  /* 0x00000003261e7221 */ /* 0x002fe20000010000 */
[----:B------:R-:W-:Y:S01]  /*2950*/  FADD.FTZ R9, R45, R34 ;  /* 0x000000222d097221 */ /* 0x000fe20000010000 */
[----:B------:R4:W-:Y:S01]  /*2960*/  @!P1 SYNCS.ARRIVE.TRANS64.RED.A1T0 RZ, [R0+URZ], RZ ;  /* 0x000000ff00ff99a7 */ /* 0x0009e2000810043f */
[----:B------:R-:W-:Y:S01]  /*2970*/  F2FP.F16.F32.PACK_AB R157, R14, R157 ;  /* 0x0000009d0e9d723e */ /* 0x000fe200000000ff */
[----:B---3--:R-:W-:-:S03]  /*2980*/  FADD.FTZ R3, R39, R30 ;  /* 0x0000001e27037221 */ /* 0x008fc60000010000 */
[----:B------:R-:W1:Y:S01]  /*2990*/  MUFU.EX2 R43, R43 ;  /* 0x0000002b002b7308 */ /* 0x000e620000000800 */
[----:B------:R-:W-:Y:S01]  /*29a0*/  FADD.FTZ R30, R48, R9 ;  /* 0x00000009301e7221 */ /* 0x000fe20000010000 */
[----:B------:R-:W-:-:S03]  /*29b0*/  F2FP.F16.F32.PACK_AB R159, R39, R38 ;  /* 0x00000026279f723e */ /* 0x000fc600000000ff */
[----:B------:R-:W-:-:S03]  /*29c0*/  FADD.FTZ R9, R49, R30 ;  /* 0x0000001e31097221 */ /* 0x000fc60000010000 */
[----:B------:R-:W3:Y:S01]  /*29d0*/  MUFU.EX2 R46, R46 ;  /* 0x0000002e002e7308 */ /* 0x000ee20000000800 */
[----:B----4-:R-:W-:Y:S01]  /*29e0*/  FADD.FTZ R0, R42, R3 ;  /* 0x000000032a007221 */ /* 0x010fe20000010000 */
[----:B------:R-:W-:-:S04]  /*29f0*/  FADD.FTZ R30, R52, R9 ;  /* 0x00000009341e7221 */ /* 0x000fc80000010000 */
[----:B------:R-:W-:Y:S02]  /*2a00*/  FADD.FTZ R9, R53, R30 ;  /* 0x0000001e35097221 */ /* 0x000fe40000010000 */
[----:B------:R-:W4:Y:S01]  /*2a10*/  MUFU.EX2 R47, R47 ;  /* 0x0000002f002f7308 */ /* 0x000f220000000800 */
[C---:B-1----:R-:W-:Y:S01]  /*2a20*/  FADD.FTZ R3, R43.reuse, R0 ;  /* 0x000000002b037221 */ /* 0x042fe20000010000 */
[----:B------:R-:W-:-:S06]  /*2a30*/  F2FP.F16.F32.PACK_AB R161, R43, R42 ;  /* 0x0000002a2ba1723e */ /* 0x000fcc00000000ff */
[----:B------:R-:W1:Y:S01]  /*2a40*/  MUFU.EX2 R50, R50 ;  /* 0x0000003200327308 */ /* 0x000e620000000800 */
[----:B---3--:R-:W-:-:S07]  /*2a50*/  FADD.FTZ R0, R46, R3 ;  /* 0x000000032e007221 */ /* 0x008fce0000010000 */
[----:B------:R-:W3:Y:S01]  /*2a60*/  MUFU.EX2 R56, R56 ;  /* 0x0000003800387308 */ /* 0x000ee20000000800 */
[C---:B----4-:R-:W-:Y:S01]  /*2a70*/  FADD.FTZ R3, R47.reuse, R0 ;  /* 0x000000002f037221 */ /* 0x050fe20000010000 */
[----:B------:R-:W-:-:S06]  /*2a80*/  F2FP.F16.F32.PACK_AB R163, R47, R46 ;  /* 0x0000002e2fa3723e */ /* 0x000fcc00000000ff */
[----:B------:R-:W4:Y:S01]  /*2a90*/  MUFU.EX2 R51, R51 ;  /* 0x0000003300337308 */ /* 0x000f220000000800 */
[----:B-1----:R-:W-:-:S07]  /*2aa0*/  FADD.FTZ R0, R50, R3 ;  /* 0x0000000332007221 */ /* 0x002fce0000010000 */
[----:B------:R-:W1:Y:S01]  /*2ab0*/  MUFU.EX2 R57, R57 ;  /* 0x0000003900397308 */ /* 0x000e620000000800 */
[----:B---3--:R-:W-:-:S07]  /*2ac0*/  FADD.FTZ R24, R56, R9 ;  /* 0x0000000938187221 */ /* 0x008fce0000010000 */
[----:B------:R-:W3:Y:S01]  /*2ad0*/  MUFU.EX2 R54, R54 ;  /* 0x0000003600367308 */ /* 0x000ee20000000800 */
[C---:B----4-:R-:W-:Y:S01]  /*2ae0*/  FADD.FTZ R3, R51.reuse, R0 ;  /* 0x0000000033037221 */ /* 0x050fe20000010000 */
[----:B------:R-:W-:-:S06]  /*2af0*/  F2FP.F16.F32.PACK_AB R165, R51, R50 ;  /* 0x0000003233a5723e */ /* 0x000fcc00000000ff */
[----:B------:R-:W4:Y:S01]  /*2b00*/  MUFU.EX2 R60, R60 ;  /* 0x0000003c003c7308 */ /* 0x000f220000000800 */
[C---:B-1----:R-:W-:Y:S01]  /*2b10*/  FADD.FTZ R9, R57.reuse, R24 ;  /* 0x0000001839097221 */ /* 0x042fe20000010000 */
[----:B------:R-:W-:-:S06]  /*2b20*/  F2FP.F16.F32.PACK_AB R168, R57, R56 ;  /* 0x0000003839a8723e */ /* 0x000fcc00000000ff */
[----:B------:R-:W1:Y:S01]  /*2b30*/  MUFU.EX2 R55, R55 ;  /* 0x0000003700377308 */ /* 0x000e620000000800 */
[----:B---3--:R-:W-:-:S07]  /*2b40*/  FADD.FTZ R0, R54, R3 ;  /* 0x0000000336007221 */ /* 0x008fce0000010000 */
[----:B------:R-:W3:Y:S01]  /*2b50*/  MUFU.EX2 R61, R61 ;  /* 0x0000003d003d7308 */ /* 0x000ee20000000800 */
[----:B----4-:R-:W-:-:S07]  /*2b60*/  FADD.FTZ R24, R60, R9 ;  /* 0x000000093c187221 */ /* 0x010fce0000010000 */
[----:B------:R-:W4:Y:S01]  /*2b70*/  MUFU.EX2 R58, R58 ;  /* 0x0000003a003a7308 */ /* 0x000f220000000800 */
[C---:B-1----:R-:W-:Y:S01]  /*2b80*/  FADD.FTZ R3, R55.reuse, R0 ;  /* 0x0000000037037221 */ /* 0x042fe20000010000 */
[----:B------:R-:W-:-:S06]  /*2b90*/  F2FP.F16.F32.PACK_AB R167, R55, R54 ;  /* 0x0000003637a7723e */ /* 0x000fcc00000000ff */
[----:B------:R-:W1:Y:S01]  /*2ba0*/  MUFU.EX2 R64, R64 ;  /* 0x0000004000407308 */ /* 0x000e620000000800 */
[C---:B---3--:R-:W-:Y:S01]  /*2bb0*/  FADD.FTZ R9, R61.reuse, R24 ;  /* 0x000000183d097221 */ /* 0x048fe20000010000 */
[----:B------:R-:W-:-:S06]  /*2bc0*/  F2FP.F16.F32.PACK_AB R170, R61, R60 ;  /* 0x0000003c3daa723e */ /* 0x000fcc00000000ff */
[----:B------:R-:W3:Y:S01]  /*2bd0*/  MUFU.EX2 R59, R59 ;  /* 0x0000003b003b7308 */ /* 0x000ee20000000800 */
[----:B----4-:R-:W-:-:S07]  /*2be0*/  FADD.FTZ R0, R58, R3 ;  /* 0x000000033a007221 */ /* 0x010fce0000010000 */
[----:B------:R-:W4:Y:S01]  /*2bf0*/  MUFU.EX2 R65, R65 ;  /* 0x0000004100417308 */ /* 0x000f220000000800 */
[----:B-1----:R-:W-:-:S07]  /*2c00*/  FADD.FTZ R24, R64, R9 ;  /* 0x0000000940187221 */ /* 0x002fce0000010000 */
[----:B------:R-:W1:Y:S01]  /*2c10*/  MUFU.EX2 R62, R62 ;  /* 0x0000003e003e7308 */ /* 0x000e620000000800 */
[C---:B---3--:R-:W-:Y:S01]  /*2c20*/  FADD.FTZ R3, R59.reuse, R0 ;  /* 0x000000003b037221 */ /* 0x048fe20000010000 */
[----:B------:R-:W-:-:S06]  /*2c30*/  F2FP.F16.F32.PACK_AB R169, R59, R58 ;  /* 0x0000003a3ba9723e */ /* 0x000fcc00000000ff */
[----:B------:R-:W3:Y:S01]  /*2c40*/  MUFU.EX2 R68, R68 ;  /* 0x0000004400447308 */ /* 0x000ee20000000800 */
[C---:B----4-:R-:W-:Y:S01]  /*2c50*/  FADD.FTZ R9, R65.reuse, R24 ;  /* 0x0000001841097221 */ /* 0x050fe20000010000 */
[----:B------:R-:W-:-:S06]  /*2c60*/  F2FP.F16.F32.PACK_AB R172, R65, R64 ;  /* 0x0000004041ac723e */ /* 0x000fcc00000000ff */
[----:B------:R-:W4:Y:S01]  /*2c70*/  MUFU.EX2 R63, R63 ;  /* 0x0000003f003f7308 */ /* 0x000f220000000800 */
[----:B-1----:R-:W-:-:S07]  /*2c80*/  FADD.FTZ R0, R62, R3 ;  /* 0x000000033e007221 */ /* 0x002fce0000010000 */
[----:B------:R-:W1:Y:S01]  /*2c90*/  MUFU.EX2 R66, R66 ;  /* 0x0000004200427308 */ /* 0x000e620000000800 */
[----:B---3--:R-:W-:Y:S01]  /*2ca0*/  FADD.FTZ R24, R68, R9 ;  /* 0x0000000944187221 */ /* 0x008fe20000010000 */
[----:B------:R-:W-:-:S03]  /*2cb0*/  F2FP.F16.F32.PACK_AB R174, R13, R68 ;  /* 0x000000440dae723e */ /* 0x000fc600000000ff */
[----:B------:R-:W-:-:S03]  /*2cc0*/  FADD.FTZ R3, R13, R24 ;  /* 0x000000180d037221 */ /* 0x000fc60000010000 */
[----:B------:R-:W3:Y:S01]  /*2cd0*/  MUFU.EX2 R67, R67 ;  /* 0x0000004300437308 */ /* 0x000ee20000000800 */
[C---:B----4-:R-:W-:Y:S01]  /*2ce0*/  FADD.FTZ R9, R63.reuse, R0 ;  /* 0x000000003f097221 */ /* 0x050fe20000010000 */
[----:B------:R-:W-:-:S06]  /*2cf0*/  F2FP.F16.F32.PACK_AB R171, R63, R62 ;  /* 0x0000003e3fab723e */ /* 0x000fcc00000000ff */
[----:B------:R-:W4:Y:S01]  /*2d00*/  MUFU.EX2 R70, R70 ;  /* 0x0000004600467308 */ /* 0x000f220000000800 */
[----:B-1----:R-:W-:-:S07]  /*2d10*/  FADD.FTZ R0, R66, R9 ;  /* 0x0000000942007221 */ /* 0x002fce0000010000 */
[----:B------:R-:W1:Y:S01]  /*2d20*/  MUFU.EX2 R175, R12 ;  /* 0x0000000c00af7308 */ /* 0x000e620000000800 */
[C---:B---3--:R-:W-:Y:S01]  /*2d30*/  FADD.FTZ R9, R67.reuse, R0 ;  /* 0x0000000043097221 */ /* 0x048fe20000010000 */
[----:B------:R-:W-:-:S03]  /*2d40*/  F2FP.F16.F32.PACK_AB R173, R67, R66 ;  /* 0x0000004243ad723e */ /* 0x000fc600000000ff */
[----:B----4-:R-:W-:-:S04]  /*2d50*/  FADD.FTZ R0, R70, R9 ;  /* 0x0000000946007221 */ /* 0x010fc80000010000 */
[C---:B-1----:R-:W-:Y:S01]  /*2d60*/  FADD.FTZ R0, R175.reuse, R0 ;  /* 0x00000000af007221 */ /* 0x042fe20000010000 */
[----:B------:R-:W-:Y:S01]  /*2d70*/  F2FP.F16.F32.PACK_AB R175, R175, R70 ;  /* 0x00000046afaf723e */ /* 0x000fe200000000ff */
[----:B--2---:R-:W-:Y:S06]  /*2d80*/  @!P0 BRA `(.L_x_7232) ;  /* 0x0000000000048947 */ /* 0x004fec0003800000 */
[----:B------:R-:W-:Y:S01]  /*2d90*/  BPT.TRAP 0x1 ;  /* 0x000000040000795c */ /* 0x000fe20000300000 */
.L_x_7232:
[----:B------:R1:W2:Y:S01]  /*2da0*/  SYNCS.PHASECHK.TRANS64.TRYWAIT P2, [UR21+0x22850], R7 ;  /* 0x02285007ff0075a7 */ /* 0x0002a20008040155 */
[----:B------:R-:W-:Y:S05]  /*2db0*/  @!P0 BRA `(.L_x_7233) ;  /* 0x0000000000048947 */ /* 0x000fea0003800000 */
[----:B------:R-:W-:Y:S01]  /*2dc0*/  BPT.TRAP 0x1 ;  /* 0x000000040000795c */ /* 0x000fe20000300000 */
.L_x_7233:
[----:B--2---:R-:W-:Y:S05]  /*2dd0*/  @P2 BRA `(.L_x_7234) ;  /* 0x0000000000082947 */ /* 0x004fea0003800000 */
[----:B------:R-:W2:Y:S02]  /*2de0*/  SYNCS.PHASECHK.TRANS64.TRYWAIT P2, [UR21+0x22850], R7 ;  /* 0x02285007ff0075a7 */ /* 0x000ea40008040155 */
[----:B--2---:R-:W-:Y:S05]  /*2df0*/  @!P2 BRA `(.L_x_7235) ;  /* 0x0000006c006ca947 */ /* 0x004fea0003800000 */
.L_x_7234:
[----:B------:R3:W-:Y:S01]  /*2e00*/  BAR.SYNC.DEFER_BLOCKING R6, 0x100 ;  /* 0x000400060000751d */ /* 0x0007e20000010000 */
[----:B------:R-:W-:Y:S01]  /*2e10*/  UIADD3 UR6, UR46, 0x400, URZ ;  /* 0x000004002e067890 */ /* 0x000fe2000fffe03f */
[----:B--2---:R-:W-:Y:S01]  /*2e20*/  @!P1 VIADD R10, R10, 0x22860 ;  /* 0x000228600a0a9836 */ /* 0x004fe20000000000 */
[----:B------:R-:W-:Y:S02]  /*2e30*/  UISETP.GE.AND UP0, UPT, UR50, 0x61, UPT ;  /* 0x000000613200788c */ /* 0x000fe4000bf06270 */
[----:B------:R-:W-:Y:S01]  /*2e40*/  USHF.R.U32.HI UR6, URZ, 0x4, UR6 ;  /* 0x000000043f067899 */ /* 0x000fe20008011606 */
[----:B------:R-:W-:Y:S01]  /*2e50*/  UMOV UR7, 0x40000040 ;  /* 0x4000004000077882 */ /* 0x000fe20000000000 */
[----:B------:R-:W-:Y:S02]  /*2e60*/  @!P1 PRMT R10, RZ, 0x654, R10 ;  /* 0x00000654ff0a9816 */ /* 0x000fe4000000000a */
[----:B------:R-:W-:Y:S01]  /*2e70*/  ULOP3.LUT UR6, UR6, 0x3fff, URZ, 0xc0, !UPT ;  /* 0x00003fff06067892 */ /* 0x000fe2000f8ec03f */
[----:B------:R-:W-:-:S03]  /*2e80*/  PLOP3.LUT P2, PT, PT, PT, UP0, 0x80, 0x0 ;  /* 0x000000000000781c */ /* 0x000fc60003f4f008 */
[----:B------:R-:W-:-:S04]  /*2e90*/  ULOP3.LUT UR21, UR6, 0x3000000, URZ, 0xfc, !UPT ;  /* 0x0300000006157892 */ /* 0x000fc8000f8efc3f */
[----:B------:R-:W-:Y:S01]  /*2ea0*/  UIMAD UR11, UR39, 0xc00, UR21 ;  /* 0x00000c00270b78a4 */ /* 0x000fe2000f8e0215 */
[----:B------:R-:W-:-:S06]  /*2eb0*/  WARPGROUP.ARRIVE ;  /* 0x00000000000079c5 */ /* 0x000fcc0000000000 */
[----:B------:R-:W-:Y:S02]  /*2ec0*/  UMOV UR6, UR11 ;  /* 0x0000000b00067c82 */ /* 0x000fe40008000000 */
        /* <DEDUP_REMOVED lines=32> */
[----:B------:R3:W-:Y:S01]  /*30d0*/  @!P1 SYNCS.ARRIVE.TRANS64.RED.A1T0 RZ, [R10+URZ], RZ ;  /* 0x000000ff0aff99a7 */ /* 0x0007e2000810043f */
[----:B------:R-:W-:Y:S05]  /*30e0*/  @!P2 BRA `(.L_x_7236) ;  /* 0x0000002000d0a947 */ /* 0x000fea0003800000 */
[----:B---3--:R-:W-:Y:S01]  /*30f0*/  MOV R6, R5 ;  /* 0x0000000500067202 */ /* 0x008fe20000000f00 */
[----:B------:R-:W-:Y:S01]  /*3100*/  IMAD.MOV.U32 R13, RZ, RZ, R4 ;  /* 0x000000ffff0d7224 */ /* 0x000fe200078e0004 */
[----:B------:R-:W-:Y:S01]  /*3110*/  UIADD3 UR47, UR47, -0x2, URZ ;  /* 0xfffffffe2f2f7890 */ /* 0x000fe2000fffe03f */
[----:B------:R-:W-:Y:S01]  /*3120*/  ULDC UR23, c[0x0][0x9d8] ;  /* 0x0002760000177ab9 */ /* 0x000fe20000000800 */
[----:B------:R-:W-:-:S10]  /*3130*/  ULDC UR22, c[0x0][0x988] ;  /* 0x0002620000167ab9 */ /* 0x000fd40000000800 */
.L_x_7245:
[----:B------:R-:W-:Y:S01]  /*3140*/  UIADD3 UR39, UR39, 0x1, URZ ;  /* 0x0000000127277890 */ /* 0x000fe2000fffe03f */
[----:B------:R-:W-:Y:S01]  /*3150*/  IMAD.U32 R4, RZ, RZ, UR47 ;  /* 0x0000002fff047e24 */ /* 0x000fe2000f8e00ff */
[----:B------:R-:W-:Y:S02]  /*3160*/  UIADD3 UR47, UR47, -0x1, URZ ;  /* 0xffffffff2f2f7890 */ /* 0x000fe4000fffe03f */
[----:B------:R-:W-:Y:S02]  /*3170*/  UISETP.NE.AND UP0, UPT, UR39, 0x2, UPT ;  /* 0x000000022700788c */ /* 0x000fe4000bf05270 */
[----:B------:R-:W-:Y:S02]  /*3180*/  ISETP.GT.AND P2, PT, R4, RZ, PT ;  /* 0x000000ff0400720c */ /* 0x000fe40003f44270 */
[----:B------:R-:W-:Y:S02]  /*3190*/  USEL UR6, URZ, 0x1, UP0 ;  /* 0x000000013f067887 */ /* 0x000fe40008000000 */
[----:B------:R-:W-:-:S02]  /*31a0*/  USEL UR39, UR39, URZ, UP0 ;  /* 0x0000003f27277287 */ /* 0x000fc40008000000 */
[----:B------:R-:W-:Y:S01]  /*31b0*/  ULOP3.LUT UR42, UR42, UR6, URZ, 0x3c, !UPT ;  /* 0x000000062a2a7292 */ /* 0x000fe2000f8e3c3f */
[----:B--2---:R-:W-:Y:S11]  /*31c0*/  @!P0 BRA `(.L_x_7237) ;  /* 0x0000000000048947 */ /* 0x004ff60003800000 */
[----:B------:R-:W-:Y:S01]  /*31d0*/  BPT.TRAP 0x1 ;  /* 0x000000040000795c */ /* 0x000fe20000300000 */
.L_x_7237:
[----:B------:R-:W-:Y:S01]  /*31e0*/  MOV R4, UR42 ;  /* 0x0000002a00047c02 */ /* 0x000fe20008000f00 */
[----:B------:R-:W-:-:S03]  /*31f0*/  ULEA UR24, UR39, UR46, 0x3 ;  /* 0x0000002e27187291 */ /* 0x000fc6000f8e183f */
[----:B------:R-:W-:-:S04]  /*3200*/  SHF.L.U32 R4, R4, 0x1f, RZ ;  /* 0x0000001f04047819 */ /* 0x000fc800000006ff */
[----:B------:R-:W-:-:S13]  /*3210*/  R2UR UR25, R4 ;  /* 0x00000000041972ca */ /* 0x000fda00000e0000 */
[----:B------:R-:W-:-:S04]  /*3220*/  IMAD.U32 R4, RZ, RZ, UR25 ;  /* 0x00000019ff047e24 */ /* 0x000fc8000f8e00ff */
[----:B------:R2:W3:Y:S01]  /*3230*/  SYNCS.PHASECHK.TRANS64.TRYWAIT P3, [UR24+0x22830], R4 ;  /* 0x02283004ff0075a7 */ /* 0x0004e20008060158 */
[----:B------:R-:W-:Y:S05]  /*3240*/  @!P0 BRA `(.L_x_7238) ;  /* 0x0000000000048947 */ /* 0x000fea0003800000 */
[----:B------:R-:W-:Y:S01]  /*3250*/  BPT.TRAP 0x1 ;  /* 0x000000040000795c */ /* 0x000fe20000300000 */
.L_x_7238:
[----:B---3--:R-:W-:Y:S05]  /*3260*/  @P3 BRA `(.L_x_7239) ;  /* 0x00000000000c3947 */ /* 0x008fea0003800000 */
[----:B--2---:R-:W-:-:S04]  /*3270*/  IMAD.U32 R4, RZ, RZ, UR25 ;  /* 0x00000019ff047e24 */ /* 0x004fc8000f8e00ff */
[----:B------:R-:W2:Y:S02]  /*3280*/  SYNCS.PHASECHK.TRANS64.TRYWAIT P3, [UR24+0x22830], R4 ;  /* 0x02283004ff0075a7 */ /* 0x000ea40008060158 */
[----:B--2---:R-:W-:Y:S05]  /*3290*/  @!P3 BRA `(.L_x_7240) ;  /* 0x000000680058b947 */ /* 0x004fea0003800000 */
.L_x_7239:
[----:B------:R-:W-:Y:S01]  /*32a0*/  UIMAD UR18, UR39, 0x300, UR20 ;  /* 0x00000300271278a4 */ /* 0x000fe2000f8e0214 */
[----:B------:R-:W-:Y:S01]  /*32b0*/  WARPGROUP.ARRIVE ;  /* 0x00000000000079c5 */ /* 0x000fe20000000000 */
[----:B------:R-:W-:Y:S01]  /*32c0*/  UMOV UR19, 0x40000040 ;  /* 0x4000004000137882 */ /* 0x000fe20000000000 */
[----:B------:R-:W-:Y:S01]  /*32d0*/  UMOV UR7, 0x40000040 ;  /* 0x4000004000077882 */ /* 0x000fe20000000000 */
[----:B------:R-:W-:Y:S02]  /*32e0*/  UIADD3 UR6, UR18, 0x2, URZ ;  /* 0x0000000212067890 */ /* 0x000fe4000fffe03f */
[----:B------:R-:W-:Y:S01]  /*32f0*/  UIADD3 UR10, UR18, 0x4, URZ ;  /* 0x00000004120a7890 */ /* 0x000fe2000fffe03f */
[----:B------:R-:W-:Y:S02]  /*3300*/  UMOV UR11, 0x40000040 ;  /* 0x40000040000b7882 */ /* 0x000fe40000000000 */
[----:B------:R-:W-:Y:S01]  /*3310*/  HGMMA.64x96x16.F32 R152, gdesc[UR16], RZ, !UPT, gsb0 ;  /* 0x01600000109879f0 */ /* 0x000fe2000c0008ff */
[----:B------:R-:W-:Y:S01]  /*3320*/  UIADD3 UR14, UR18, 0x6, URZ ;  /* 0x00000006120e7890 */ /* 0x000fe2000fffe03f */
[----:B------:R-:W-:Y:S01]  /*3330*/  UMOV UR15, 0x40000040 ;  /* 0x40000040000f7882 */ /* 0x000fe20000000000 */
[----:B------:R-:W-:-:S02]  /*3340*/  WARPGROUP.DEPBAR.LE gsb0, 0x0 ;  /* 0x00008000000079c5 */ /* 0x000fc40000010000 */
[----:B------:R-:W-:-:S06]  /*3350*/  WARPGROUP.ARRIVE ;  /* 0x00000000000079c5 */ /* 0x000fcc0000000000 */
[----:B------:R-:W-:Y:S03]  /*3360*/  HGMMA.64x96x16.F32 R152, gdesc[UR4], R152, gsb0 ;  /* 0x01600000049879f0 */ /* 0x000fe60008000898 */
[----:B------:R-:W-:Y:S02]  /*3370*/  WARPGROUP.DEPBAR.LE gsb0, 0x0 ;  /* 0x00008000000079c5 */ /* 0x000fe40000010000 */
[----:B------:R-:W-:-:S06]  /*3380*/  WARPGROUP.ARRIVE ;  /* 0x00000000000079c5 */ /* 0x000fcc0000000000 */
[----:B------:R-:W-:Y:S01]  /*3390*/  HGMMA.64x96x16.F32 R152, gdesc[UR8], R152, gsb0 ;  /* 0x01600000089879f0 */ /* 0x000fe20008000898 */
[----:B------:R-:W-:Y:S02]  /*33a0*/  UMOV UR10, UR22 ;  /* 0x00000016000a7c82 */ /* 0x000fe40008000000 */
[----:B------:R-:W-:Y:S02]  /*33b0*/  WARPGROUP.DEPBAR.LE gsb0, 0x0 ;  /* 0x00008000000079c5 */ /* 0x000fe40000010000 */
[----:B------:R-:W-:-:S06]  /*33c0*/  WARPGROUP.ARRIVE ;  /* 0x00000000000079c5 */ /* 0x000fcc0000000000 */
[----:B------:R-:W-:Y:S03]  /*33d0*/  HGMMA.64x96x16.F32 R152, gdesc[UR12], R152, gsb0 ;  /* 0x016000000c9879f0 */ /* 0x000fe60008000898 */
[----:B------:R-:W-:Y:S02]  /*33e0*/  WARPGROUP.DEPBAR.LE gsb0, 0x0 ;  /* 0x00008000000079c5 */ /* 0x000fe40000010000 */
[----:B------:R-:W-:Y:S01]  /*33f0*/  FMUL.FTZ R14, R152, UR23 ;  /* 0x00000017980e7c20 */ /* 0x000fe20008410000 */
[----:B--2---:R-:W-:Y:S01]  /*3400*/  FMUL.FTZ R5, R153, UR23 ;  /* 0x0000001799057c20 */ /* 0x004fe20008410000 */
        /* <DEDUP_REMOVED lines=30> */
[----:B-1----:R-:W-:Y:S01]  /*35f0*/  FMUL.FTZ R7, R154, UR23 ;  /* 0x000000179a077c20 */ /* 0x002fe20008410000 */
        /* <DEDUP_REMOVED lines=25> */
[----:B------:R-:W-:-:S04]  /*3790*/  MOV R199, UR24 ;  /* 0x0000001800c77c02 */ /* 0x000fc80008000f00 */
        /* <DEDUP_REMOVED lines=38> */
[----:B---3--:R-:W-:-:S05]  /*3a00*/  FMNMX.FTZ R4, R189, R4, !PT ;  /* 0x00000004bd047209 */ /* 0x008fca0007810000 */
[----:B------:R-:W3:Y:S02]  /*3a10*/  SHFL.BFLY PT, R161, R4, 0x2, 0x1f ;  /* 0x0c401f0004a17f89 */ /* 0x000ee400000e0000 */
[----:B------:R-:W4:Y:S08]  /*3a20*/  MUFU.TANH R9, R9 ;  /* 0x0000000900097308 */ /* 0x000f300000002400 */
[----:B------:R-:W5:Y:S08]  /*3a30*/  MUFU.TANH R10, R10 ;  /* 0x0000000a000a7308 */ /* 0x000f700000002400 */
[----:B------:R-:W5:Y:S01]  /*3a40*/  MUFU.TANH R11, R11 ;  /* 0x0000000b000b7308 */ /* 0x000f620000002400 */
[----:B---3--:R-:W-:Y:S01]  /*3a50*/  FMNMX.FTZ R167, R4, R161, !PT ;  /* 0x000000a104a77209 */ /* 0x008fe20007810000 */
[----:B------:R-:W-:-:S06]  /*3a60*/  FMUL.FTZ R161, R190, UR23 ;  /* 0x00000017bea17c20 */ /* 0x000fcc0008410000 */
[----:B------:R-:W3:Y:S01]  /*3a70*/  MUFU.TANH R12, R12 ;  /* 0x0000000c000c7308 */ /* 0x000ee20000002400 */
[----:B------:R-:W2:Y:S07]  /*3a80*/  SHFL.BFLY PT, R4, R167, 0x1, 0x1f ;  /* 0x0c201f00a7047f89 */ /* 0x000eae00000e0000 */
[----:B------:R-:W3:Y:S08]  /*3a90*/  MUFU.TANH R15, R15 ;  /* 0x0000000f000f7308 */ /* 0x000ef00000002400 */
[----:B------:R-:W3:Y:S08]  /*3aa0*/  MUFU.TANH R20, R20 ;  /* 0x0000001400147308 */ /* 0x000ef00000002400 */
[----:B------:R-:W3:Y:S01]  /*3ab0*/  MUFU.TANH R21, R21 ;  /* 0x0000001500157308 */ /* 0x000ee20000002400 */
[----:B--2---:R-:W-:-:S05]  /*3ac0*/  FMNMX.FTZ R4, R167, R4, !PT ;  /* 0x00000004a7047209 */ /* 0x004fca0007810000 */
[C---:B------:R-:W-:Y:S01]  /*3ad0*/  FADD.FTZ R13, -R4.reuse, R13 ;  /* 0x0000000d040d7221 */ /* 0x040fe20000010100 */
[----:B------:R-:W-:Y:S01]  /*3ae0*/  FMUL.FTZ R178, R4, UR10 ;  /* 0x0000000a04b27c20 */ /* 0x000fe20008410000 */
[----:B------:R-:W2:Y:S02]  /*3af0*/  MUFU.TANH R152, R152 ;  /* 0x0000009800987308 */ /* 0x000ea40000002400 */
[----:B------:R-:W-:Y:S01]  /*3b00*/  FMUL.FTZ R168, R13, UR10 ;  /* 0x0000000a0da87c20 */ /* 0x000fe20008410000 */
[----:B------:R-:W-:Y:S01]  /*3b10*/  FMNMX.FTZ R13, R7, R6, !PT ;  /* 0x00000006070d7209 */ /* 0x000fe20007810000 */
[--C-:B------:R-:W-:Y:S01]  /*3b20*/  FFMA.FTZ R169, R14, UR10, -R178.reuse ;  /* 0x0000000a0ea97c23 */ /* 0x100fe200080108b2 */
[--C-:B------:R-:W-:Y:S01]  /*3b30*/  FFMA.FTZ R186, R177, UR10, -R178.reuse ;  /* 0x0000000ab1ba7c23 */ /* 0x100fe200080108b2 */
[--C-:B------:R-:W-:Y:S01]  /*3b40*/  FFMA.FTZ R177, R180, UR10, -R178.reuse ;  /* 0x0000000ab4b17c23 */ /* 0x100fe200080108b2 */
[----:B-1----:R-:W-:Y:S01]  /*3b50*/  FMNMX.FTZ R14, R8, R13, !PT ;  /* 0x0000000d080e7209 */ /* 0x002fe20007810000 */
[----:B------:R-:W1:Y:S01]  /*3b60*/  MUFU.TANH R153, R153 ;  /* 0x0000009900997308 */ /* 0x000e620000002400 */
[--C-:B------:R-:W-:Y:S01]  /*3b70*/  FFMA.FTZ R180, R181, UR10, -R178.reuse ;  /* 0x0000000ab5b47c23 */ /* 0x100fe200080108b2 */
[--C-:B------:R-:W-:Y:S01]  /*3b80*/  FFMA.FTZ R181, R184, UR10, -R178.reuse ;  /* 0x0000000ab8b57c23 */ /* 0x100fe200080108b2 */
[----:B----4-:R-:W-:Y:S01]  /*3b90*/  FMNMX.FTZ R167, R9, R14, !PT ;  /* 0x0000000e09a77209 */ /* 0x010fe20007810000 */
[--C-:B------:R-:W-:Y:S01]  /*3ba0*/  FFMA.FTZ R14, R5, UR10, -R178.reuse ;  /* 0x0000000a050e7c23 */ /* 0x100fe200080108b2 */
[--C-:B------:R-:W-:Y:S01]  /*3bb0*/  FFMA.FTZ R184, R185, UR10, -R178.reuse ;  /* 0x0000000ab9b87c23 */ /* 0x100fe200080108b2 */
[--C-:B------:R-:W-:Y:S01]  /*3bc0*/  FFMA.FTZ R185, R192, UR10, -R178.reuse ;  /* 0x0000000ac0b97c23 */ /* 0x100fe200080108b2 */
[----:B-----5:R-:W-:Y:S01]  /*3bd0*/  FMNMX.FTZ R170, R10, R167, !PT ;  /* 0x000000a70aaa7209 */ /* 0x020fe20007810000 */
[----:B------:R-:W4:Y:S01]  /*3be0*/  MUFU.TANH R154, R154 ;  /* 0x0000009a009a7308 */ /* 0x000f220000002400 */
[--C-:B------:R-:W-:Y:S01]  /*3bf0*/  FFMA.FTZ R167, R201, UR10, -R178.reuse ;  /* 0x0000000ac9a77c23 */ /* 0x100fe200080108b2 */
[--C-:B------:R-:W-:Y:S01]  /*3c00*/  FFMA.FTZ R183, R188, UR10, -R178.reuse ;  /* 0x0000000abcb77c23 */ /* 0x100fe200080108b2 */
[----:B------:R-:W-:Y:S01]  /*3c10*/  FMNMX.FTZ R5, R11, R170, !PT ;  /* 0x000000aa0b057209 */ /* 0x000fe20007810000 */
[--C-:B------:R-:W-:Y:S01]  /*3c20*/  FFMA.FTZ R192, R189, UR10, -R178.reuse ;  /* 0x0000000abdc07c23 */ /* 0x100fe200080108b2 */
[--C-:B------:R-:W-:Y:S01]  /*3c30*/  FFMA.FTZ R171, R205, UR10, -R178.reuse ;  /* 0x0000000acdab7c23 */ /* 0x100fe200080108b2 */
[--C-:B------:R-:W-:Y:S01]  /*3c40*/  FFMA.FTZ R173, R207, UR10, -R178.reuse ;  /* 0x0000000acfad7c23 */ /* 0x100fe200080108b2 */
[----:B---3--:R-:W-:Y:S01]  /*3c50*/  FMNMX.FTZ R170, R12, R5, !PT ;  /* 0x000000050caa7209 */ /* 0x008fe20007810000 */
[----:B------:R-:W3:Y:S01]  /*3c60*/  MUFU.TANH R155, R155 ;  /* 0x0000009b009b7308 */ /* 0x000ee20000002400 */
[--C-:B------:R-:W-:Y:S01]  /*3c70*/  FFMA.FTZ R175, R209, UR10, -R178.reuse ;  /* 0x0000000ad1af7c23 */ /* 0x100fe200080108b2 */
[--C-:B------:R-:W-:Y:S01]  /*3c80*/  FFMA.FTZ R179, R211, UR10, -R178.reuse ;  /* 0x0000000ad3b37c23 */ /* 0x100fe200080108b2 */
[----:B------:R-:W-:Y:S01]  /*3c90*/  FMNMX.FTZ R5, R15, R170, !PT ;  /* 0x000000aa0f057209 */ /* 0x000fe20007810000 */
[--C-:B------:R-:W-:Y:S01]  /*3ca0*/  FFMA.FTZ R170, R202, UR10, -R178.reuse ;  /* 0x0000000acaaa7c23 */ /* 0x100fe200080108b2 */
[--C-:B------:R-:W-:Y:S01]  /*3cb0*/  FFMA.FTZ R188, R212, UR10, -R178.reuse ;  /* 0x0000000ad4bc7c23 */ /* 0x100fe200080108b2 */
[----:B------:R-:W-:Y:S01]  /*3cc0*/  FFMA.FTZ R193, R193, UR10, -R178 ;  /* 0x0000000ac1c17c23 */ /* 0x000fe200080108b2 */
[----:B------:R-:W-:Y:S01]  /*3cd0*/  FMNMX.FTZ R172, R20, R5, !PT ;  /* 0x0000000514ac7209 */ /* 0x000fe20007810000 */
[----:B------:R-:W5:Y:S03]  /*3ce0*/  MUFU.TANH R156, R156 ;  /* 0x0000009c009c7308 */ /* 0x000f660000002400 */
[----:B------:R-:W-:-:S04]  /*3cf0*/  FMNMX.FTZ R5, R21, R172, !PT ;  /* 0x000000ac15057209 */ /* 0x000fc80007810000 */
[----:B--2---:R-:W-:Y:S01]  /*3d00*/  FMNMX.FTZ R172, R152, R5, !PT ;  /* 0x0000000598ac7209 */ /* 0x004fe20007810000 */
[----:B------:R-:W2:Y:S03]  /*3d10*/  MUFU.TANH R157, R157 ;  /* 0x0000009d009d7308 */ /* 0x000ea60000002400 */
[----:B-1----:R-:W-:Y:S01]  /*3d20*/  FMNMX.FTZ R5, R153, R172, !PT ;  /* 0x000000ac99057209 */ /* 0x002fe20007810000 */
[----:B------:R-:W-:-:S03]  /*3d30*/  FFMA.FTZ R172, R204, UR10, -R178 ;  /* 0x0000000accac7c23 */ /* 0x000fc600080108b2 */
[----:B----4-:R-:W-:Y:S01]  /*3d40*/  FMNMX.FTZ R174, R154, R5, !PT ;  /* 0x000000059aae7209 */ /* 0x010fe20007810000 */
[----:B------:R-:W1:Y:S03]  /*3d50*/  MUFU.TANH R158, R158 ;  /* 0x0000009e009e7308 */ /* 0x000e660000002400 */
[----:B---3--:R-:W-:-:S04]  /*3d60*/  FMNMX.FTZ R5, R155, R174, !PT ;  /* 0x000000ae9b057209 */ /* 0x008fc80007810000 */
[----:B-----5:R-:W-:Y:S01]  /*3d70*/  FMNMX.FTZ R174, R156, R5, !PT ;  /* 0x000000059cae7209 */ /* 0x020fe20007810000 */
[----:B------:R-:W3:Y:S03]  /*3d80*/  MUFU.TANH R159, R159 ;  /* 0x0000009f009f7308 */ /* 0x000ee60000002400 */
[----:B--2---:R-:W-:Y:S01]  /*3d90*/  FMNMX.FTZ R5, R157, R174, !PT ;  /* 0x000000ae9d057209 */ /* 0x004fe20007810000 */
[----:B------:R-:W-:-:S04]  /*3da0*/  FFMA.FTZ R174, R206, UR10, -R178 ;  /* 0x0000000aceae7c23 */ /* 0x000fc800080108b2 */
[----:B------:R-:W2:Y:S01]  /*3db0*/  MUFU.TANH R160, R160 ;  /* 0x000000a000a07308 */ /* 0x000ea20000002400 */
[----:B-1----:R-:W-:-:S07]  /*3dc0*/  FMNMX.FTZ R176, R158, R5, !PT ;  /* 0x000000059eb07209 */ /* 0x002fce0007810000 */
[----:B------:R-:W1:Y:S01]  /*3dd0*/  MUFU.TANH R161, R161 ;  /* 0x000000a100a17308 */ /* 0x000e620000002400 */
[----:B---3--:R-:W-:-:S07]  /*3de0*/  FMNMX.FTZ R5, R159, R176, !PT ;  /* 0x000000b09f057209 */ /* 0x008fce0007810000 */
[----:B------:R-:W3:Y:S01]  /*3df0*/  MUFU.TANH R162, R162 ;  /* 0x000000a200a27308 */ /* 0x000ee20000002400 */
[----:B--2---:R-:W-:-:S07]  /*3e00*/  FMNMX.FTZ R176, R160, R5, !PT ;  /* 0x00000005a0b07209 */ /* 0x004fce0007810000 */
[----:B------:R-:W2:Y:S01]  /*3e10*/  MUFU.TANH R163, R163 ;  /* 0x000000a300a37308 */ /* 0x000ea20000002400 */
[----:B-1----:R-:W-:Y:S01]  /*3e20*/  FMNMX.FTZ R5, R161, R176, !PT ;  /* 0x000000b0a1057209 */ /* 0x002fe20007810000 */
[----:B------:R-:W-:-:S06]  /*3e30*/  FFMA.FTZ R176, R208, UR10, -R178 ;  /* 0x0000000ad0b07c23 */ /* 0x000fcc00080108b2 */
[----:B------:R-:W1:Y:S01]  /*3e40*/  MUFU.TANH R164, R164 ;  /* 0x000000a400a47308 */ /* 0x000e620000002400 */
[----:B---3--:R-:W-:-:S07]  /*3e50*/  FMNMX.FTZ R182, R162, R5, !PT ;  /* 0x00000005a2b67209 */ /* 0x008fce0007810000 */
[----:B------:R-:W3:Y:S01]  /*3e60*/  MUFU.TANH R165, R165 ;  /* 0x000000a500a57308 */ /* 0x000ee20000002400 */
[----:B--2---:R-:W-:-:S07]  /*3e70*/  FMNMX.FTZ R5, R163, R182, !PT ;  /* 0x000000b6a3057209 */ /* 0x004fce0007810000 */
[----:B------:R-:W2:Y:S01]  /*3e80*/  MUFU.TANH R166, R166 ;  /* 0x000000a600a67308 */ /* 0x000ea20000002400 */
[----:B-1----:R-:W-:-:S07]  /*3e90*/  FMNMX.FTZ R182, R164, R5, !PT ;  /* 0x00000005a4b67209 */ /* 0x002fce0007810000 */
[----:B------:R-:W1:Y:S01]  /*3ea0*/  MUFU.EX2 R168, R168 ;  /* 0x000000a800a87308 */ /* 0x000e620000000800 */
[----:B---3--:R-:W-:Y:S01]  /*3eb0*/  FMNMX.FTZ R5, R165, R182, !PT ;  /* 0x000000b6a5057209 */ /* 0x008fe20007810000 */
[----:B------:R-:W-:-:S06]  /*3ec0*/  FFMA.FTZ R182, R210, UR10, -R178 ;  /* 0x0000000ad2b67c23 */ /* 0x000fcc00080108b2 */
[----:B------:R3:W4:Y:S01]  /*3ed0*/  MUFU.EX2 R13, R169 ;  /* 0x000000a9000d7308 */ /* 0x0007220000000800 */
[----:B--2---:R-:W-:-:S05]  /*3ee0*/  FMNMX.FTZ R5, R166, R5, !PT ;  /* 0x00000005a6057209 */ /* 0x004fca0007810000 */
[----:B------:R-:W2:Y:S02]  /*3ef0*/  SHFL.BFLY PT, R190, R5, 0x2, 0x1f ;  /* 0x0c401f0005be7f89 */ /* 0x000ea400000e0000 */
[----:B------:R-:W5:Y:S01]  /*3f00*/  MUFU.EX2 R14, R14 ;  /* 0x0000000e000e7308 */ /* 0x000f620000000800 */
[--C-:B---3--:R-:W-:Y:S01]  /*3f10*/  FFMA.FTZ R169, R203, UR10, -R178.reuse ;  /* 0x0000000acba97c23 */ /* 0x108fe200080108b2 */
        /* <DEDUP_REMOVED lines=19> */
[----:B------:R-:W-:Y:S01]  /*4050*/  FMUL.FTZ R56, R56, R168 ;  /* 0x000000a838387220 */ /* 0x000fe20000410000 */
[----:B--2---:R-:W-:Y:S01]  /*4060*/  FMNMX.FTZ R187, R5, R190, !PT ;  /* 0x000000be05bb7209 */ /* 0x004fe20007810000 */
[----:B------:R-:W-:Y:S01]  /*4070*/  FFMA.FTZ R190, R213, UR10, -R178 ;  /* 0x0000000ad5be7c23 */ /* 0x000fe200080108b2 */
[----:B------:R-:W2:Y:S01]  /*4080*/  MUFU.EX2 R169, R169 ;  /* 0x000000a900a97308 */ /* 0x000ea20000000800 */
[-C--:B------:R-:W-:Y:S01]  /*4090*/  FMUL.FTZ R57, R57, R168.reuse ;  /* 0x000000a839397220 */ /* 0x080fe20000410000 */
[-C--:B------:R-:W-:Y:S01]  /*40a0*/  FMUL.FTZ R60, R60, R168.reuse ;  /* 0x000000a83c3c7220 */ /* 0x080fe20000410000 */
[----:B------:R-:W4:Y:S01]  /*40b0*/  SHFL.BFLY PT, R194, R187, 0x1, 0x1f ;  /* 0x0c201f00bbc27f89 */ /* 0x000f2200000e0000 */
        /* <DEDUP_REMOVED lines=23> */
[----:B----4-:R-:W-:Y:S01]  /*4230*/  FMNMX.FTZ R5, R187, R194, !PT ;  /* 0x000000c2bb057209 */ /* 0x010fe20007810000 */
[-C--:B------:R-:W-:Y:S01]  /*4240*/  FMUL.FTZ R101, R101, R168.reuse ;  /* 0x000000a865657220 */ /* 0x080fe20000410000 */
[-C--:B------:R-:W-:Y:S01]  /*4250*/  FMUL.FTZ R104, R104, R168.reuse ;  /* 0x000000a868687220 */ /* 0x080fe20000410000 */
[-C--:B------:R-:W-:Y:S01]  /*4260*/  FMUL.FTZ R105, R105, R168.reuse ;  /* 0x000000a869697220 */ /* 0x080fe20000410000 */
[-C--:B------:R-:W-:Y:S01]  /*4270*/  FMUL.FTZ R108, R108, R168.reuse ;  /* 0x000000a86c6c7220 */ /* 0x080fe20000410000 */
[C---:B------:R-:W-:Y:S01]  /*4280*/  FMUL.FTZ R191, R5.reuse, UR10 ;  /* 0x0000000a05bf7c20 */ /* 0x040fe20008410000 */
[----:B------:R-:W-:Y:S01]  /*4290*/  FADD.FTZ R178, -R5, R6 ;  /* 0x0000000605b27221 */ /* 0x000fe20000010100 */
[----:B------:R-:W4:Y:S01]  /*42a0*/  MUFU.EX2 R173, R173 ;  /* 0x000000ad00ad7308 */ /* 0x000f220000000800 */
[----:B------:R-:W-:Y:S01]  /*42b0*/  FMUL.FTZ R109, R109, R168 ;  /* 0x000000a86d6d7220 */ /* 0x000fe20000410000 */
[--C-:B------:R-:W-:Y:S01]  /*42c0*/  FFMA.FTZ R9, R9, UR10, -R191.reuse ;  /* 0x0000000a09097c23 */ /* 0x100fe200080108bf */
[----:B------:R-:W-:Y:S01]  /*42d0*/  FMUL.FTZ R189, R178, UR10 ;  /* 0x0000000ab2bd7c20 */ /* 0x000fe20008410000 */
[--C-:B------:R-:W-:Y:S01]  /*42e0*/  FFMA.FTZ R178, R7, UR10, -R191.reuse ;  /* 0x0000000a07b27c23 */ /* 0x100fe200080108bf */
[--C-:B------:R-:W-:Y:S01]  /*42f0*/  FFMA.FTZ R7, R8, UR10, -R191.reuse ;  /* 0x0000000a08077c23 */ /* 0x100fe200080108bf */
[----:B------:R-:W-:Y:S01]  /*4300*/  IADD3 R8, -R18, 0xb, RZ ;  /* 0x0000000b12087810 */ /* 0x000fe20007ffe1ff */
[--C-:B------:R-:W-:Y:S01]  /*4310*/  FFMA.FTZ R10, R10, UR10, -R191.reuse ;  /* 0x0000000a0a0a7c23 */ /* 0x100fe200080108bf */
        /* <DEDUP_REMOVED lines=8> */
[----:B------:R-:W4:Y:S01]  /*43a0*/  MUFU.EX2 R176, R176 ;  /* 0x000000b000b07308 */ /* 0x000f220000000800 */
[----:B-----5:R-:W-:Y:S01]  /*43b0*/  FFMA.FTZ R192, R152, UR10, -R191 ;  /* 0x0000000a98c07c23 */ /* 0x020fe200080108bf */
[----:B------:R-:W-:-:S02]  /*43c0*/  @!P1 VIADD R152, R199, 0x22840 ;  /* 0x00022840c7989836 */ /* 0x000fc40000000000 */
[--C-:B------:R-:W-:Y:S01]  /*43d0*/  FFMA.FTZ R196, R156, UR10, -R191.reuse ;  /* 0x0000000a9cc47c23 */ /* 0x100fe200080108bf */
[--C-:B------:R-:W-:Y:S01]  /*43e0*/  FFMA.FTZ R197, R157, UR10, -R191.reuse ;  /* 0x0000000a9dc57c23 */ /* 0x100fe200080108bf */
[--C-:B------:R-:W-:Y:S01]  /*43f0*/  FFMA.FTZ R198, R158, UR10, -R191.reuse ;  /* 0x0000000a9ec67c23 */ /* 0x100fe200080108bf */
[--C-:B------:R-:W-:Y:S01]  /*4400*/  FFMA.FTZ R201, R159, UR10, -R191.reuse ;  /* 0x0000000a9fc97c23 */ /* 0x100fe200080108bf */
[----:B------:R-:W-:Y:S01]  /*4410*/  @!P1 PRMT R152, RZ, 0x654, R152 ;  /* 0x00000654ff989816 */ /* 0x000fe20000000098 */
[----:B------:R1:W-:Y:S06]  /*4420*/  BAR.ARV R8, 0x100 ;  /* 0x000400080000751d */ /* 0x0003ec0000002000 */
[----:B------:R5:W-:Y:S01]  /*4430*/  @!P1 SYNCS.ARRIVE.TRANS64.RED.A1T0 RZ, [R152+URZ], RZ ;  /* 0x000000ff98ff99a7 */ /* 0x000be2000810043f */
[----:B------:R-:W-:Y:S01]  /*4440*/  MUFU.EX2 R175, R175 ;  /* 0x000000af00af7308 */ /* 0x000fe20000000800 */
[--C-:B------:R-:W-:Y:S01]  /*4450*/  FFMA.FTZ R202, R160, UR10, -R191.reuse ;  /* 0x0000000aa0ca7c23 */ /* 0x100fe200080108bf */
[--C-:B------:R-:W-:Y:S01]  /*4460*/  FFMA.FTZ R203, R161, UR10, -R191.reuse ;  /* 0x0000000aa1cb7c23 */ /* 0x100fe200080108bf */
[--C-:B------:R-:W-:Y:S01]  /*4470*/  FFMA.FTZ R204, R162, UR10, -R191.reuse ;  /* 0x0000000aa2cc7c23 */ /* 0x100fe200080108bf */
[--C-:B------:R-:W-:Y:S01]  /*4480*/  FFMA.FTZ R163, R163, UR10, -R191.reuse ;  /* 0x0000000aa3a37c23 */ /* 0x100fe200080108bf */
[--C-:B------:R-:W-:Y:S01]  /*4490*/  FFMA.FTZ R165, R165, UR10, -R191.reuse ;  /* 0x0000000aa5a57c23 */ /* 0x100fe200080108bf */
[----:B------:R-:W-:Y:S01]  /*44a0*/  FFMA.FTZ R155, R166, UR10, -R191 ;  /* 0x0000000aa69b7c23 */ /* 0x000fe200080108bf */
[----:B-----5:R-:W-:Y:S01]  /*44b0*/  FADD.FTZ R152, R14, R3 ;  /* 0x000000030e987221 */ /* 0x020fe20000010000 */
[----:B------:R-:W5:Y:S01]  /*44c0*/  MUFU.EX2 R182, R182 ;  /* 0x000000b600b67308 */ /* 0x000f620000000800 */
[-C--:B------:R-:W-:Y:S01]  /*44d0*/  FMUL.FTZ R112, R112, R168.reuse ;  /* 0x000000a870707220 */ /* 0x080fe20000410000 */
[-C--:B------:R-:W-:Y:S01]  /*44e0*/  FMUL.FTZ R113, R113, R168.reuse ;  /* 0x000000a871717220 */ /* 0x080fe20000410000 */
[----:B-1----:R-:W-:Y:S01]  /*44f0*/  FADD.FTZ R3, R167, R152 ;  /* 0x00000098a7037221 */ /* 0x002fe20000010000 */
[-C--:B------:R-:W-:Y:S01]  /*4500*/  FMUL.FTZ R116, R116, R168.reuse ;  /* 0x000000a874747220 */ /* 0x080fe20000410000 */
[-C--:B------:R-:W-:Y:S01]  /*4510*/  FMUL.FTZ R117, R117, R168.reuse ;  /* 0x000000a875757220 */ /* 0x080fe20000410000 */
[-C--:B------:R-:W-:Y:S01]  /*4520*/  FMUL.FTZ R120, R120, R168.reuse ;  /* 0x000000a878787220 */ /* 0x080fe20000410000 */
[----:B---3--:R-:W-:Y:S01]  /*4530*/  FADD.FTZ R152, R170, R3 ;  /* 0x00000003aa987221 */ /* 0x008fe20000010000 */
[----:B------:R-:W1:Y:S01]  /*4540*/  MUFU.EX2 R179, R179 ;  /* 0x000000b300b37308 */ /* 0x000e620000000800 */
[-C--:B------:R-:W-:Y:S01]  /*4550*/  FMUL.FTZ R121, R121, R168.reuse ;  /* 0x000000a879797220 */ /* 0x080fe20000410000 */
[-C--:B------:R-:W-:Y:S01]  /*4560*/  FMUL.FTZ R124, R124, R168.reuse ;  /* 0x000000a87c7c7220 */ /* 0x080fe20000410000 */
[----:B--2---:R-:W-:Y:S01]  /*4570*/  FADD.FTZ R3, R169, R152 ;  /* 0x00000098a9037221 */ /* 0x004fe20000010000 */
[-C--:B------:R-:W-:Y:S01]  /*4580*/  FMUL.FTZ R125, R125, R168.reuse ;  /* 0x000000a87d7d7220 */ /* 0x080fe20000410000 */
[-C--:B------:R-:W-:Y:S01]  /*4590*/  FMUL.FTZ R128, R128, R168.reuse ;  /* 0x000000a880807220 */ /* 0x080fe20000410000 */
[-C--:B------:R-:W-:Y:S01]  /*45a0*/  FMUL.FTZ R129, R129, R168.reuse ;  /* 0x000000a881817220 */ /* 0x080fe20000410000 */
[----:B------:R-:W-:Y:S01]  /*45b0*/  FADD.FTZ R152, R172, R3 ;  /* 0x00000003ac987221 */ /* 0x000fe20000010000 */
        /* <DEDUP_REMOVED lines=8> */
[----:B------:R-:W-:Y:S01]  /*4640*/  MUFU.EX2 R177, R177 ;  /* 0x000000b100b17308 */ /* 0x000fe20000000800 */
[-C--:B------:R-:W-:Y:S01]  /*4650*/  FMUL.FTZ R141, R141, R168.reuse ;  /* 0x000000a88d8d7220 */ /* 0x080fe20000410000 */
[-C--:B------:R-:W-:Y:S01]  /*4660*/  FMUL.FTZ R144, R144, R168.reuse ;  /* 0x000000a890907220 */ /* 0x080fe20000410000 */
[----:B----4-:R-:W-:Y:S01]  /*4670*/  FADD.FTZ R3, R173, R152 ;  /* 0x00000098ad037221 */ /* 0x010fe20000010000 */
[-C--:B------:R-:W-:Y:S01]  /*4680*/  FMUL.FTZ R145, R145, R168.reuse ;  /* 0x000000a891917220 */ /* 0x080fe20000410000 */
[-C--:B------:R-:W-:Y:S01]  /*4690*/  FMUL.FTZ R148, R148, R168.reuse ;  /* 0x000000a894947220 */ /* 0x080fe20000410000 */
[----:B------:R-:W-:Y:S01]  /*46a0*/  FMUL.FTZ R149, R149, R168 ;  /* 0x000000a895957220 */ /* 0x000fe20000410000 */
[----:B------:R-:W-:Y:S01]  /*46b0*/  FADD.FTZ R152, R176, R3 ;  /* 0x00000003b0987221 */ /* 0x000fe20000010000 */
[----:B------:R-:W3:Y:S01]  /*46c0*/  MUFU.EX2 R180, R180 ;  /* 0x000000b400b47308 */ /* 0x000ee20000000800 */
[----:B-----5:R-:W-:-:S02]  /*46d0*/  F2FP.F16.F32.PACK_AB R162, R182, R175 ;  /* 0x000000afb6a2723e */ /* 0x020fc400000000ff */
[----:B------:R-:W-:Y:S01]  /*46e0*/  FADD.FTZ R3, R175, R152 ;  /* 0x00000098af037221 */ /* 0x000fe20000010000 */
[----:B------:R-:W-:Y:S02]  /*46f0*/  F2FP.F16.F32.PACK_AB R154, R170, R167 ;  /* 0x000000a7aa9a723e */ /* 0x000fe400000000ff */
[----:B------:R-:W-:Y:S01]  /*4700*/  F2FP.F16.F32.PACK_AB R156, R172, R169 ;  /* 0x000000a9ac9c723e */ /* 0x000fe200000000ff */
[----:B------:R-:W-:Y:S01]  /*4710*/  FADD.FTZ R152, R182, R3 ;  /* 0x00000003b6987221 */ /* 0x000fe20000010000 */
[----:B------:R-:W4:Y:S01]  /*4720*/  MUFU.EX2 R181, R181 ;  /* 0x000000b500b57308 */ /* 0x000f220000000800 */
[----:B------:R-:W-:Y:S02]  /*4730*/  F2FP.F16.F32.PACK_AB R160, R176, R173 ;  /* 0x000000adb0a0723e */ /* 0x000fe400000000ff */
[----:B-1----:R-:W-:-:S04]  /*4740*/  FADD.FTZ R3, R179, R152 ;  /* 0x00000098b3037221 */ /* 0x002fc80000010000 */
[----:B--2---:R-:W-:Y:S01]  /*4750*/  FADD.FTZ R152, R186, R3 ;  /* 0x00000003ba987221 */ /* 0x004fe20000010000 */
[----:B------:R-:W1:Y:S01]  /*4760*/  MUFU.EX2 R189, R189 ;  /* 0x000000bd00bd7308 */ /* 0x000e620000000800 */
[----:B---3--:R-:W-:Y:S02]  /*4770*/  F2FP.F16.F32.PACK_AB R166, R180, R177 ;  /* 0x000000b1b4a6723e */ /* 0x008fe400000000ff */
[----:B------:R-:W-:-:S04]  /*4780*/  FADD.FTZ R3, R177, R152 ;  /* 0x00000098b1037221 */ /* 0x000fc80000010000 */
[----:B------:R-:W-:Y:S01]  /*4790*/  FADD.FTZ R152, R180, R3 ;  /* 0x00000003b4987221 */ /* 0x000fe20000010000 */
[----:B------:R-:W2:Y:S03]  /*47a0*/  MUFU.EX2 R178, R178 ;  /* 0x000000b200b27308 */ /* 0x000ea60000000800 */
[----:B----4-:R-:W-:-:S05]  /*47b0*/  FADD.FTZ R3, R181, R152 ;  /* 0x00000098b5037221 */ /* 0x010fca0000010000 */
[----:B------:R-:W3:Y:S01]  /*47c0*/  MUFU.EX2 R184, R184 ;  /* 0x000000b800b87308 */ /* 0x000ee20000000800 */
[-C--:B-1----:R-:W-:Y:S01]  /*47d0*/  FMUL.FTZ R26, R26, R189.reuse ;  /* 0x000000bd1a1a7220 */ /* 0x082fe20000410000 */
[-C--:B------:R-:W-:Y:S01]  /*47e0*/  FMUL.FTZ R27, R27, R189.reuse ;  /* 0x000000bd1b1b7220 */ /* 0x080fe20000410000 */
[-C--:B------:R-:W-:Y:S01]  /*47f0*/  FMUL.FTZ R30, R30, R189.reuse ;  /* 0x000000bd1e1e7220 */ /* 0x080fe20000410000 */
[-C--:B------:R-:W-:Y:S01]  /*4800*/  FMUL.FTZ R31, R31, R189.reuse ;  /* 0x000000bd1f1f7220 */ /* 0x080fe20000410000 */
[-C--:B------:R-:W-:Y:S01]  /*4810*/  FMUL.FTZ R34, R34, R189.reuse ;  /* 0x000000bd22227220 */ /* 0x080fe20000410000 */
[-C--:B------:R-:W-:Y:S01]  /*4820*/  FMUL.FTZ R35, R35, R189.reuse ;  /* 0x000000bd23237220 */ /* 0x080fe20000410000 */
[-C--:B------:R-:W-:Y:S01]  /*4830*/  FMUL.FTZ R38, R38, R189.reuse ;  /* 0x000000bd26267220 */ /* 0x080fe20000410000 */
[----:B------:R-:W1:Y:S01]  /*4840*/  MUFU.EX2 R7, R7 ;  /* 0x0000000700077308 */ /* 0x000e620000000800 */
        /* <DEDUP_REMOVED lines=71> */
[----:B------:R1:W-:Y:S01]  /*4cc0*/  MUFU.EX2 R187, R193 ;  /* 0x000000c100bb7308 */ /* 0x0003e20000000800 */
[----:B--2---:R-:W-:Y:S01]  /*4cd0*/  FADD.FTZ R0, R20, R13 ;  /* 0x0000000d14007221 */ /* 0x004fe20000010000 */
[-C--:B------:R-:W-:Y:S01]  /*4ce0*/  FMUL.FTZ R146, R146, R189.reuse ;  /* 0x000000bd92927220 */ /* 0x080fe20000410000 */
[-C--:B------:R-:W-:Y:S01]  /*4cf0*/  FMUL.FTZ R147, R147, R189.reuse ;  /* 0x000000bd93937220 */ /* 0x080fe20000410000 */
[-C--:B------:R-:W-:Y:S01]  /*4d00*/  FMUL.FTZ R150, R150, R189.reuse ;  /* 0x000000bd96967220 */ /* 0x080fe20000410000 */
[----:B------:R-:W-:Y:S01]  /*4d10*/  FMUL.FTZ R151, R151, R189 ;  /* 0x000000bd97977220 */ /* 0x000fe20000410000 */
[----:B------:R-:W-:-:S02]  /*4d20*/  F2FP.F16.F32.PACK_AB R157, R12, R11 ;  /* 0x0000000b0c9d723e */ /* 0x000fc400000000ff */
[----:B------:R-:W2:Y:S01]  /*4d30*/  MUFU.EX2 R192, R192 ;  /* 0x000000c000c07308 */ /* 0x000ea20000000800 */
[--C-:B-1----:R-:W-:Y:S01]  /*4d40*/  FFMA.FTZ R193, R153, UR10, -R191.reuse ;  /* 0x0000000a99c17c23 */ /* 0x102fe200080108bf */
[----:B---3--:R-:W-:Y:S01]  /*4d50*/  FADD.FTZ R13, R21, R0 ;  /* 0x00000000150d7221 */ /* 0x008fe20000010000 */
[----:B------:R-:W-:Y:S01]  /*4d60*/  FFMA.FTZ R153, R164, UR10, -R191 ;  /* 0x0000000aa4997c23 */ /* 0x000fe200080108bf */
[----:B------:R-:W-:Y:S02]  /*4d70*/  F2FP.F16.F32.PACK_AB R164, R186, R179 ;  /* 0x000000b3baa4723e */ /* 0x000fe400000000ff */
[----:B------:R-:W-:Y:S02]  /*4d80*/  F2FP.F16.F32.PACK_AB R159, R20, R15 ;  /* 0x0000000f149f723e */ /* 0x000fe400000000ff */
[----:B------:R-:W1:Y:S08]  /*4d90*/  MUFU.EX2 R193, R193 ;  /* 0x000000c100c17308 */ /* 0x000e700000000800 */
        /* <DEDUP_REMOVED lines=20> */
[----:B---3--:R-:W-:Y:S01]  /*4ee0*/  FADD.FTZ R3, R185, R158 ;  /* 0x0000009eb9037221 */ /* 0x008fe20000010000 */
[----:B------:R-:W-:Y:S02]  /*4ef0*/  F2FP.F16.F32.PACK_AB R158, R174, R171 ;  /* 0x000000abae9e723e */ /* 0x000fe400000000ff */
[----:B------:R-:W-:-:S04]  /*4f00*/  F2FP.F16.F32.PACK_AB R174, R6, R187 ;  /* 0x000000bb06ae723e */ /* 0x000fc800000000ff */
[----:B------:R-:W3:Y:S01]  /*4f10*/  MUFU.EX2 R202, R202 ;  /* 0x000000ca00ca7308 */ /* 0x000ee20000000800 */
[----:B--2---:R-:W-:-:S07]  /*4f20*/  FADD.FTZ R13, R201, R0 ;  /* 0x00000000c90d7221 */ /* 0x004fce0000010000 */
[----:B------:R-:W2:Y:S01]  /*4f30*/  MUFU.EX2 R203, R203 ;  /* 0x000000cb00cb7308 */ /* 0x000ea20000000800 */
[C---:B-1----:R-:W-:Y:S01]  /*4f40*/  FADD.FTZ R168, R190.reuse, R3 ;  /* 0x00000003bea87221 */ /* 0x042fe20000010000 */
[----:B------:R-:W-:-:S03]  /*4f50*/  F2FP.F16.F32.PACK_AB R172, R190, R185 ;  /* 0x000000b9beac723e */ /* 0x000fc600000000ff */
[----:B------:R-:W-:Y:S01]  /*4f60*/  FADD.FTZ R3, R187, R168 ;  /* 0x000000a8bb037221 */ /* 0x000fe20000010000 */
[----:B------:R-:W-:Y:S02]  /*4f70*/  F2FP.F16.F32.PACK_AB R168, R184, R181 ;  /* 0x000000b5b8a8723e */ /* 0x000fe400000000ff */
[----:B------:R-:W1:Y:S01]  /*4f80*/  MUFU.EX2 R204, R204 ;  /* 0x000000cc00cc7308 */ /* 0x000e620000000800 */
[----:B---3--:R-:W-:Y:S01]  /*4f90*/  FADD.FTZ R0, R202, R13 ;  /* 0x0000000dca007221 */ /* 0x008fe20000010000 */
[----:B------:R-:W-:Y:S01]  /*4fa0*/  FADD.FTZ R3, R6, R3 ;  /* 0x0000000306037221 */ /* 0x000fe20000010000 */
[----:B------:R-:W-:-:S05]  /*4fb0*/  F2FP.F16.F32.PACK_AB R169, R202, R201 ;  /* 0x000000c9caa9723e */ /* 0x000fca00000000ff */
[----:B------:R3:W4:Y:S01]  /*4fc0*/  MUFU.EX2 R191, R163 ;  /* 0x000000a300bf7308 */ /* 0x0007220000000800 */
[----:B--2---:R-:W-:-:S07]  /*4fd0*/  FADD.FTZ R13, R203, R0 ;  /* 0x00000000cb0d7221 */ /* 0x004fce0000010000 */
[----:B------:R2:W5:Y:S01]  /*4fe0*/  MUFU.EX2 R14, R153 ;  /* 0x00000099000e7308 */ /* 0x0005620000000800 */
[----:B-1----:R-:W-:Y:S01]  /*4ff0*/  FADD.FTZ R0, R204, R13 ;  /* 0x0000000dcc007221 */ /* 0x002fe20000010000 */
[----:B---3--:R-:W-:Y:S02]  /*5000*/  F2FP.F16.F32.PACK_AB R163, R194, R193 ;  /* 0x000000c1c2a3723e */ /* 0x008fe400000000ff */
[----:B------:R-:W-:-:S04]  /*5010*/  F2FP.F16.F32.PACK_AB R171, R204, R203 ;  /* 0x000000cbccab723e */ /* 0x000fc800000000ff */
[----:B------:R1:W3:Y:S01]  /*5020*/  MUFU.EX2 R175, R165 ;  /* 0x000000a500af7308 */ /* 0x0002e20000000800 */
[----:B--2---:R-:W-:Y:S01]  /*5030*/  F2FP.F16.F32.PACK_AB R153, R7, R178 ;  /* 0x000000b20799723e */ /* 0x004fe200000000ff */
[----:B----4-:R-:W-:-:S06]  /*5040*/  FADD.FTZ R7, R191, R0 ;  /* 0x00000000bf077221 */ /* 0x010fcc0000010000 */
[----:B------:R2:W4:Y:S01]  /*5050*/  MUFU.EX2 R6, R155 ;  /* 0x0000009b00067308 */ /* 0x0005220000000800 */
[----:B-----5:R-:W-:Y:S01]  /*5060*/  FADD.FTZ R0, R14, R7 ;  /* 0x000000070e007221 */ /* 0x020fe20000010000 */
[----:B-1----:R-:W-:Y:S02]  /*5070*/  F2FP.F16.F32.PACK_AB R165, R196, R195 ;  /* 0x000000c3c4a5723e */ /* 0x002fe400000000ff */
[----:B------:R-:W-:Y:S01]  /*5080*/  F2FP.F16.F32.PACK_AB R173, R14, R191 ;  /* 0x000000bf0ead723e */ /* 0x000fe200000000ff */
[----:B---3--:R-:W-:Y:S01]  /*5090*/  FADD.FTZ R7, R175, R0 ;  /* 0x00000000af077221 */ /* 0x008fe20000010000 */
[----:B--2---:R-:W-:-:S03]  /*50a0*/  F2FP.F16.F32.PACK_AB R155, R10, R9 ;  /* 0x000000090a9b723e */ /* 0x004fc600000000ff */
[C---:B----4-:R-:W-:Y:S01]  /*50b0*/  FADD.FTZ R0, R6.reuse, R7 ;  /* 0x0000000706007221 */ /* 0x050fe20000010000 */
[----:B------:R-:W-:Y:S01]  /*50c0*/  F2FP.F16.F32.PACK_AB R175, R6, R175 ;  /* 0x000000af06af723e */ /* 0x000fe200000000ff */
[----:B------:R-:W-:Y:S06]  /*50d0*/  @!P0 BRA `(.L_x_7241) ;  /* 0x0000000000048947 */ /* 0x000fec0003800000 */
[----:B------:R-:W-:Y:S01]  /*50e0*/  BPT.TRAP 0x1 ;  /* 0x000000040000795c */ /* 0x000fe20000300000 */
.L_x_7241:
[----:B------:R-:W-:-:S04]  /*50f0*/  IMAD.U32 R6, RZ, RZ, UR25 ;  /* 0x00000019ff067e24 */ /* 0x000fc8000f8e00ff */
[----:B------:R1:W2:Y:S01]  /*5100*/  SYNCS.PHASECHK.TRANS64.TRYWAIT P3, [UR24+0x22850], R6 ;  /* 0x02285006ff0075a7 */ /* 0x0002a20008060158 */
[----:B------:R-:W-:Y:S05]  /*5110*/  @!P0 BRA `(.L_x_7242) ;  /* 0x0000000000048947 */ /* 0x000fea0003800000 */
[----:B------:R-:W-:Y:S01]  /*5120*/  BPT.TRAP 0x1 ;  /* 0x000000040000795c */ /* 0x000fe20000300000 */
.L_x_7242:
[----:B--2---:R-:W-:Y:S05]  /*5130*/  @P3 BRA `(.L_x_7243) ;  /* 0x00000000000c3947 */ /* 0x004fea0003800000 */
[----:B-1----:R-:W-:-:S04]  /*5140*/  MOV R6, UR25 ;  /* 0x0000001900067c02 */ /* 0x002fc80008000f00 */
[----:B------:R-:W1:Y:S02]  /*5150*/  SYNCS.PHASECHK.TRANS64.TRYWAIT P3, [UR24+0x22850], R6 ;  /* 0x02285006ff0075a7 */ /* 0x000e640008060158 */
[----:B-1----:R-:W-:Y:S05]  /*5160*/  @!P3 BRA `(.L_x_7244) ;  /* 0x0000004800c0b947 */ /* 0x002fea0003800000 */
.L_x_7243:
[----:B-1----:R-:W-:Y:S01]  /*5170*/  VIADD R6, R18, 0x8 ;  /* 0x0000000812067836 */ /* 0x002fe20000000000 */
[----:B------:R-:W-:Y:S01]  /*5180*/  UIMAD UR11, UR39, 0xc00, UR21 ;  /* 0x00000c00270b78a4 */ /* 0x000fe2000f8e0215 */
[----:B------:R-:W-:Y:S01]  /*5190*/  @!P1 VIADD R199, R199, 0x22860 ;  /* 0x00022860c7c79836 */ /* 0x000fe20000000000 */
[----:B------:R-:W-:Y:S01]  /*51a0*/  UMOV UR7, 0x40000040 ;  /* 0x4000004000077882 */ /* 0x000fe20000000000 */
[----:B------:R-:W-:Y:S01]  /*51b0*/  IMAD.MOV.U32 R13, RZ, RZ, R4 ;  /* 0x000000ffff0d7224 */ /* 0x000fe200078e0004 */
[----:B------:R1:W-:Y:S02]  /*51c0*/  BAR.SYNC.DEFER_BLOCKING R6, 0x100 ;  /* 0x000400060000751d */ /* 0x0003e40000010000 */
[----:B------:R-:W-:-:S04]  /*51d0*/  @!P1 PRMT R199, RZ, 0x654, R199 ;  /* 0x00000654ffc79816 */ /* 0x000fc800000000c7 */
[----:B------:R-:W-:Y:S01]  /*51e0*/  UMOV UR6, UR11 ;  /* 0x0000000b00067c82 */ /* 0x000fe20008000000 */
[----:B-1----:R-:W-:Y:S01]  /*51f0*/  MOV R6, R5 ;  /* 0x0000000500067202 */ /* 0x002fe20000000f00 */
[----:B------:R-:W-:-:S06]  /*5200*/  WARPGROUP.ARRIVE ;  /* 0x00000000000079c5 */ /* 0x000fcc0000000000 */
        /* <DEDUP_REMOVED lines=33> */
[----:B------:R-:W-:Y:S05]  /*5420*/  @P2 BRA `(.L_x_7245) ;  /* 0xffffffdc00442947 */ /* 0x000fea000383ffff */
.L_x_7236:
[----:B---3--:R-:W3:Y:S01]  /*5430*/  SHFL.BFLY PT, R6, R3, 0x2, 0x1f ;  /* 0x0c401f0003067f89 */ /* 0x008ee200000e0000 */
[C---:B------:R-:W-:Y:S01]  /*5440*/  IADD3 R11, P0, R16.reuse, 0x20, RZ ;  /* 0x00000020100b7810 */ /* 0x040fe20007f1e0ff */
[----:B------:R-:W-:Y:S01]  /*5450*/  UIADD3 UR34, -UR37, URZ, URZ ;  /* 0x0000003f25227290 */ /* 0x000fe2000fffe13f */
[C---:B------:R-:W-:Y:S01]  /*5460*/  IADD3 R12, P4, R16.reuse, 0x60, RZ ;  /* 0x00000060100c7810 */ /* 0x040fe20007f9e0ff */
[----:B-1----:R-:W1:Y:S01]  /*5470*/  SHFL.BFLY PT, R7, R0, 0x2, 0x1f ;  /* 0x0c401f0000077f89 */ /* 0x002e6200000e0000 */
[----:B------:R-:W-:Y:S01]  /*5480*/  LOP3.LUT R9, R11, 0x380, RZ, 0xc0, !PT ;  /* 0x000003800b097812 */ /* 0x000fe200078ec0ff */
[----:B------:R-:W-:Y:S01]  /*5490*/  ULDC UR4, c[0x0][0xda8] ;  /* 0x00036a0000047ab9 */ /* 0x000fe20000000800 */
[C---:B------:R-:W-:Y:S01]  /*54a0*/  IADD3 R163, P3, R16.reuse, 0x4000, RZ ;  /* 0x0000400010a37810 */ /* 0x040fe20007f7e0ff */
[----:B------:R-:W-:Y:S01]  /*54b0*/  UIMAD UR34, UR4, UR34, UR44 ;  /* 0x00000022042272a4 */ /* 0x000fe2000f8e022c */
[C---:B------:R-:W-:Y:S01]  /*54c0*/  IADD3 R13, P2, R16.reuse, 0x4060, RZ ;  /* 0x00004060100d7810 */ /* 0x040fe20007f5e0ff */
[----:B------:R-:W-:Y:S01]  /*54d0*/  UIADD3 UR35, -UR36, URZ, URZ ;  /* 0x0000003f24237290 */ /* 0x000fe2000fffe13f */
[----:B------:R-:W-:Y:S01]  /*54e0*/  LOP3.LUT R162, R163, 0x380, RZ, 0xc0, !PT ;  /* 0x00000380a3a27812 */ /* 0x000fe200078ec0ff */
[----:B------:R-:W-:Y:S01]  /*54f0*/  ULDC UR4, c[0x0][0xdb4] ;  /* 0x00036d0000047ab9 */ /* 0x000fe20000000800 */
[----:B------:R-:W-:Y:S01]  /*5500*/  IADD3 R161, P1, R16, 0x40, RZ ;  /* 0x0000004010a17810 */ /* 0x000fe20007f3e0ff */
[----:B------:R-:W-:Y:S01]  /*5510*/  USHF.L.U32 UR34, UR34, 0x7, URZ ;  /* 0x0000000722227899 */ /* 0x000fe2000800063f */
[----:B------:R-:W-:Y:S01]  /*5520*/  SHF.R.U64 R162, R162, 0x3, RZ ;  /* 0x00000003a2a27819 */ /* 0x000fe200000012ff */
[----:B------:R-:W-:Y:S01]  /*5530*/  UIMAD UR35, UR4, UR35, UR37 ;  /* 0x00000023042372a4 */ /* 0x000fe2000f8e0225 */
[----:B------:R-:W-:Y:S01]  /*5540*/  LOP3.LUT R160, R161, 0x380, RZ, 0xc0, !PT ;  /* 0x00000380a1a07812 */ /* 0x000fe200078ec0ff */
[----:B------:R-:W-:Y:S01]  /*5550*/  ULDC.64 UR8, c[0x0][0xb70] ;  /* 0x0002dc0000087ab9 */ /* 0x000fe20000000a00 */
[----:B------:R-:W-:Y:S01]  /*5560*/  LOP3.LUT R162, R162, R163, RZ, 0x3c, !PT ;  /* 0x000000a3a2a27212 */ /* 0x000fe200078e3cff */
[----:B------:R-:W-:Y:S01]  /*5570*/  IMAD.X R163, RZ, RZ, R17, P3 ;  /* 0x000000ffffa37224 */ /* 0x000fe200018e0611 */
[----:B------:R-:W-:Y:S01]  /*5580*/  IADD3 R177, P3, R16, 0x8060, RZ ;  /* 0x0000806010b17810 */ /* 0x000fe20007f7e0ff */
[----:B------:R-:W-:Y:S01]  /*5590*/  USHF.R.S32.HI UR4, URZ, 0x1f, UR35 ;  /* 0x0000001f3f047899 */ /* 0x000fe20008011423 */
[----:B------:R-:W-:Y:S01]  /*55a0*/  SHF.R.U64 R160, R160, 0x3, RZ ;  /* 0x00000003a0a07819 */ /* 0x000fe200000012ff */
[----:B---3--:R-:W-:Y:S01]  /*55b0*/  FADD.FTZ R6, R6, R3 ;  /* 0x0000000306067221 */ /* 0x008fe20000010000 */
[----:B------:R-:W-:Y:S01]  /*55c0*/  LOP3.LUT R3, R12, 0x380, RZ, 0xc0, !PT ;  /* 0x000003800c037812 */ /* 0x000fe200078ec0ff */
[----:B------:R-:W-:Y:S01]  /*55d0*/  UIMAD UR6, UR4, UR8, URZ ;  /* 0x00000008040672a4 */ /* 0x000fe2000f8e023f */
[----:B------:R-:W-:Y:S01]  /*55e0*/  LOP3.LUT R176, R177, 0x380, RZ, 0xc0, !PT ;  /* 0x00000380b1b07812 */ /* 0x000fe200078ec0ff */
[----:B-1----:R-:W-:Y:S01]  /*55f0*/  FADD.FTZ R7, R7, R0 ;  /* 0x0000000007077221 */ /* 0x002fe20000010000 */
[----:B------:R-:W1:Y:S01]  /*5600*/  SHFL.BFLY PT, R169, R6, 0x1, 0x1f ;  /* 0x0c201f0006a97f89 */ /* 0x000e6200000e0000 */
[----:B------:R-:W-:Y:S01]  /*5610*/  SHF.R.U64 R0, R9, 0x3, RZ ;  /* 0x0000000309007819 */ /* 0x000fe200000012ff */
[----:B------:R-:W-:Y:S01]  /*5620*/  UIMAD.WIDE.U32 UR4, UR35, UR8, URZ ;  /* 0x00000008230472a5 */ /* 0x000fe2000f8e003f */
[----:B------:R-:W-:Y:S01]  /*5630*/  SHF.R.U64 R9, R3, 0x3, RZ ;  /* 0x0000000303097819 */ /* 0x000fe200000012ff */
[----:B------:R-:W3:Y:S01]  /*5640*/  SHFL.BFLY PT, R10, R7, 0x1, 0x1f ;  /* 0x0c201f00070a7f89 */ /* 0x000ee200000e0000 */
[----:B------:R-:W-:Y:S01]  /*5650*/  SHF.R.U64 R176, R176, 0x3, RZ ;  /* 0x00000003b0b07819 */ /* 0x000fe200000012ff */
[----:B------:R-:W-:Y:S01]  /*5660*/  ULDC UR7, c[0x0][0xa88] ;  /* 0x0002a20000077ab9 */ /* 0x000fe20000000800 */
[----:B------:R-:W-:Y:S01]  /*5670*/  LOP3.LUT R160, R160, R161, RZ, 0x3c, !PT ;  /* 0x000000a1a0a07212 */ /* 0x000fe200078e3cff */
[----:B------:R4:W-:Y:S06]  /*5680*/  BAR.ARV R8, 0x100 ;  /* 0x000400080000751d */ /* 0x0009ec0000002000 */
[----:B------:R-:W-:Y:S01]  /*5690*/  LOP3.LUT R176, R176, R177, RZ, 0x3c, !PT ;  /* 0x000000b1b0b07212 */ /* 0x000fe200078e3cff */
[--C-:B------:R-:W-:Y:S01]  /*56a0*/  IMAD.X R177, RZ, RZ, R17.reuse, P3 ;  /* 0x000000ffffb17224 */ /* 0x100fe200018e0611 */
[----:B----4-:R-:W-:Y:S01]  /*56b0*/  LOP3.LUT R8, R9, R12, RZ, 0x3c, !PT ;  /* 0x0000000c09087212 */ /* 0x010fe200078e3cff */
[----:B------:R-:W-:Y:S01]  /*56c0*/  IMAD.X R9, RZ, RZ, R17, P4 ;  /* 0x000000ffff097224 */ /* 0x000fe200020e0611 */
[----:B------:R-:W-:Y:S01]  /*56d0*/  LOP3.LUT R12, R13, 0x380, RZ, 0xc0, !PT ;  /* 0x000003800d0c7812 */ /* 0x000fe200078ec0ff */
[----:B------:R-:W-:Y:S06]  /*56e0*/  BAR.ARV 0x8, 0x120 ;  /* 0x0204800000007b1d */ /* 0x000fec0000002000 */
[----:B------:R-:W-:Y:S01]  /*56f0*/  SHF.R.U64 R12, R12, 0x3, RZ ;  /* 0x000000030c0c7819 */ /* 0x000fe200000012ff */
[----:B-1----:R-:W-:Y:S01]  /*5700*/  FADD.FTZ R169, R6, R169 ;  /* 0x000000a906a97221 */ /* 0x002fe20000010000 */
[----:B------:R-:W-:Y:S01]  /*5710*/  LOP3.LUT R6, R0, R11, RZ, 0x3c, !PT ;  /* 0x0000000b00067212 */ /* 0x000fe200078e3cff */
[----:B---3--:R-:W-:Y:S01]  /*5720*/  FADD.FTZ R167, R7, R10 ;  /* 0x0000000a07a77221 */ /* 0x008fe20000010000 */
[----:B------:R-:W-:Y:S01]  /*5730*/  LOP3.LUT R12, R12, R13, RZ, 0x3c, !PT ;  /* 0x0000000d0c0c7212 */ /* 0x000fe200078e3cff */
[--C-:B------:R-:W-:Y:S01]  /*5740*/  IMAD.X R13, RZ, RZ, R17.reuse, P2 ;  /* 0x000000ffff0d7224 */ /* 0x100fe200010e0611 */
[C---:B------:R-:W-:Y:S01]  /*5750*/  IADD3 R171, P2, R16.reuse, 0xc040, RZ ;  /* 0x0000c04010ab7810 */ /* 0x040fe20007f5e0ff */
[----:B------:R-:W-:Y:S01]  /*5760*/  IMAD.X R7, RZ, RZ, R17, P0 ;  /* 0x000000ffff077224 */ /* 0x000fe200000e0611 */
[----:B------:R-:W-:Y:S01]  /*5770*/  IADD3 R21, P0, R16, 0x8000, RZ ;  /* 0x0000800010157810 */ /* 0x000fe20007f1e0ff */
[----:B------:R-:W-:Y:S01]  /*5780*/  BAR.SYNC.DEFER_BLOCKING 0x1, 0x100 ;  /* 0x0044000000007b1d */ /* 0x000fe20000010000 */
[----:B------:R-:W-:Y:S01]  /*5790*/  LOP3.LUT R170, R171, 0x380, RZ, 0xc0, !PT ;  /* 0x00000380abaa7812 */ /* 0x000fe200078ec0ff */
[----:B------:R-:W-:Y:S01]  /*57a0*/  UIMAD UR6, UR35, UR9, UR6 ;  /* 0x00000009230672a4 */ /* 0x000fe2000f8e0206 */
[----:B------:R-:W-:-:S02]  /*57b0*/  FSETP.NE.FTZ.AND P3, PT, R169, RZ, PT ;  /* 0x000000ffa900720b */ /* 0x000fc40003f75000 */
[----:B------:R-:W-:Y:S02]  /*57c0*/  SHF.R.U64 R170, R170, 0x3, RZ ;  /* 0x00000003aaaa7819 */ /* 0x000fe400000012ff */
[----:B------:R-:W-:Y:S02]  /*57d0*/  LOP3.LUT R20, R21, 0x380, RZ, 0xc0, !PT ;  /* 0x0000038015147812 */ /* 0x000fe400078ec0ff */
[----:B------:R-:W-:Y:S01]  /*57e0*/  LOP3.LUT R170, R170, R171, RZ, 0x3c, !PT ;  /* 0x000000abaaaa7212 */ /* 0x000fe200078e3cff */
[----:B------:R-:W-:Y:S01]  /*57f0*/  IMAD.X R171, RZ, RZ, R17, P2 ;  /* 0x000000ffffab7224 */ /* 0x000fe200010e0611 */
[----:B------:R-:W-:Y:S02]  /*5800*/  IADD3 R157, P5, R16, 0x4040, RZ ;  /* 0x00004040109d7810 */ /* 0x000fe40007fbe0ff */
[----:B------:R-:W-:Y:S02]  /*5810*/  IADD3.X R161, RZ, R17, RZ, P1, !PT ;  /* 0x00000011ffa17210 */ /* 0x000fe40000ffe4ff */
[----:B------:R-:W-:-:S02]  /*5820*/  FSETP.NE.FTZ.AND P2, PT, R167, RZ, PT ;  /* 0x000000ffa700720b */ /* 0x000fc40003f55000 */
[----:B------:R-:W-:Y:S02]  /*5830*/  IADD3 R153, P1, R16, 0x8020, RZ ;  /* 0x0000802010997810 */ /* 0x000fe40007f3e0ff */
[----:B------:R-:W-:Y:S02]  /*5840*/  SHF.R.U64 R20, R20, 0x3, RZ ;  /* 0x0000000314147819 */ /* 0x000fe400000012ff */
[----:B------:R-:W-:Y:S01]  /*5850*/  MOV R159, R6 ;  /* 0x00000006009f7202 */ /* 0x000fe20000000f00 */
[----:B------:R-:W-:Y:S01]  /*5860*/  IMAD.MOV.U32 R6, RZ, RZ, RZ ;  /* 0x000000ffff067224 */ /* 0x000fe200078e00ff */
[----:B------:R-:W-:Y:S02]  /*5870*/  LOP3.LUT R156, R157, 0x380, RZ, 0xc0, !PT ;  /* 0x000003809d9c7812 */ /* 0x000fe400078ec0ff */
[----:B------:R-:W-:Y:S02]  /*5880*/  LOP3.LUT R152, R153, 0x380, RZ, 0xc0, !PT ;  /* 0x0000038099987812 */ /* 0x000fe400078ec0ff */
[----:B------:R-:W-:Y:S01]  /*5890*/  MOV R160, R160 ;  /* 0x000000a000a07202 */ /* 0x000fe20000000f00 */
[----:B------:R-:W1:Y:S01]  /*58a0*/  @P3 MUFU.RCP R6, R169 ;  /* 0x000000a900063308 */ /* 0x000e620000001000 */
[----:B------:R-:W-:-:S02]  /*58b0*/  LOP3.LUT R20, R20, R21, RZ, 0x3c, !PT ;  /* 0x0000001514147212 */ /* 0x000fc400078e3cff */
[----:B------:R-:W-:Y:S02]  /*58c0*/  MOV R161, R8 ;  /* 0x0000000800a17202 */ /* 0x000fe40000000f00 */
[----:B------:R-:W-:Y:S02]  /*58d0*/  IADD3.X R21, RZ, R17, RZ, P0, !PT ;  /* 0x00000011ff157210 */ /* 0x000fe400007fe4ff */
[----:B------:R-:W-:Y:S01]  /*58e0*/  MOV R8, RZ ;  /* 0x000000ff00087202 */ /* 0x000fe20000000f00 */
[----:B------:R-:W-:Y:S01]  /*58f0*/  @P3 MUFU.LG2 R169, R169 ;  /* 0x000000a900a93308 */ /* 0x000fe20000000c00 */
[----:B------:R-:W-:Y:S02]  /*5900*/  SHF.R.U64 R156, R156, 0x3, RZ ;  /* 0x000000039c9c7819 */ /* 0x000fe400000012ff */
[----:B------:R-:W-:Y:S02]  /*5910*/  IADD3 R165, P0, R16, 0xc060, RZ ;  /* 0x0000c06010a57810 */ /* 0x000fe40007f1e0ff */
[----:B------:R-:W-:-:S02]  /*5920*/  SHF.R.U64 R152, R152, 0x3, RZ ;  /* 0x0000000398987819 */ /* 0x000fc400000012ff */
[----:B------:R-:W-:Y:S01]  /*5930*/  IADD3 R11, P6, R16, 0x4020, RZ ;  /* 0x00004020100b7810 */ /* 0x000fe20007fde0ff */
[----:B------:R-:W3:Y:S01]  /*5940*/  @P2 MUFU.RCP R8, R167 ;  /* 0x000000a700082308 */ /* 0x000ee20000001000 */
[----:B------:R-:W-:Y:S01]  /*5950*/  LOP3.LUT R156, R156, R157, RZ, 0x3c, !PT ;  /* 0x0000009d9c9c7212 */ /* 0x000fe200078e3cff */
[--C-:B------:R-:W-:Y:S01]  /*5960*/  IMAD.X R157, RZ, RZ, R17.reuse, P5 ;  /* 0x000000ffff9d7224 */ /* 0x100fe200028e0611 */
[----:B------:R-:W-:Y:S01]  /*5970*/  LOP3.LUT R164, R165, 0x380, RZ, 0xc0, !PT ;  /* 0x00000380a5a47812 */ /* 0x000fe200078ec0ff */
[-C--:B-1----:R-:W-:Y:S01]  /*5980*/  FMUL.FTZ R25, R25, R6.reuse ;  /* 0x0000000619197220 */ /* 0x082fe20000410000 */
[----:B------:R-:W-:Y:S01]  /*5990*/  LOP3.LUT R152, R152, R153, RZ, 0x3c, !PT ;  /* 0x0000009998987212 */ /* 0x000fe200078e3cff */
[--C-:B------:R-:W-:Y:S01]  /*59a0*/  IMAD.X R153, RZ, RZ, R17.reuse, P1 ;  /* 0x000000ffff997224 */ /* 0x100fe200008e0611 */
[----:B------:R-:W-:Y:S01]  /*59b0*/  LOP3.LUT R10, R11, 0x380, RZ, 0xc0, !PT ;  /* 0x000003800b0a7812 */ /* 0x000fe200078ec0ff */
[----:B------:R-:W1:Y:S01]  /*59c0*/  @P2 MUFU.LG2 R167, R167 ;  /* 0x000000a700a72308 */ /* 0x000e620000000c00 */
[----:B------:R-:W-:Y:S01]  /*59d0*/  SHF.R.U64 R164, R164, 0x3, RZ ;  /* 0x00000003a4a47819 */ /* 0x000fe200000012ff */
[-C--:B------:R-:W-:Y:S01]  /*59e0*/  FMUL.FTZ R24, R24, R6.reuse ;  /* 0x0000000618187220 */ /* 0x080fe20000410000 */
[----:B------:R-:W-:Y:S01]  /*59f0*/  SHF.R.U64 R10, R10, 0x3, RZ ;  /* 0x000000030a0a7819 */ /* 0x000fe200000012ff */
[-C--:B------:R-:W-:Y:S01]  /*5a00*/  FMUL.FTZ R29, R29, R6.reuse ;  /* 0x000000061d1d7220 */ /* 0x080fe20000410000 */
[----:B------:R-:W-:Y:S01]  /*5a10*/  LOP3.LUT R15, R16, 0x380, RZ, 0xc0, !PT ;  /* 0x00000380100f7812 */ /* 0x000fe200078ec0ff */
[----:B------:R-:W-:Y:S01]  /*5a20*/  FMUL.FTZ R168, R32, R6 ;  /* 0x0000000620a87220 */ /* 0x000fe20000410000 */
[----:B------:R-:W-:Y:S01]  /*5a30*/  MOV R156, R156 ;  /* 0x0000009c009c7202 */ /* 0x000fe20000000f00 */
[----:B------:R-:W-:Y:S01]  /*5a40*/  FMUL.FTZ R166, R36, R6 ;  /* 0x0000000624a67220 */ /* 0x000fe20000410000 */
[----:B------:R-:W-:Y:S01]  /*5a50*/  MOV R157, R152 ;  /* 0x00000098009d7202 */ /* 0x000fe20000000f00 */
[----:B------:R-:W-:Y:S01]  /*5a60*/  VIADD R152, R200, UR34 ;  /* 0x00000022c8987c36 */ /* 0x000fe20008000000 */
[----:B------:R-:W-:Y:S01]  /*5a70*/  LOP3.LUT R164, R164, R165, RZ, 0x3c, !PT ;  /* 0x000000a5a4a47212 */ /* 0x000fe200078e3cff */
[-C--:B---3--:R-:W-:Y:S01]  /*5a80*/  FMUL.FTZ R27, R27, R8.reuse ;  /* 0x000000081b1b7220 */ /* 0x088fe20000410000 */
[----:B------:R-:W-:Y:S01]  /*5a90*/  IADD3.X R165, RZ, R17, RZ, P0, !PT ;  /* 0x00000011ffa57210 */ /* 0x000fe200007fe4ff */
[----:B------:R-:W-:Y:S01]  /*5aa0*/  VIADD R7, R152, 0x8 ;  /* 0x0000000898077836 */ /* 0x000fe20000000000 */
[----:B------:R-:W-:Y:S01]  /*5ab0*/  LOP3.LUT R10, R10, R11, RZ, 0x3c, !PT ;  /* 0x0000000b0a0a7212 */ /* 0x000fe200078e3cff */
[----:B------:R-:W-:Y:S01]  /*5ac0*/  FMUL.FTZ R31, R31, R8 ;  /* 0x000000081f1f7220 */ /* 0x000fe20000410000 */
[----:B------:R-:W-:Y:S01]  /*5ad0*/  SHF.R.U64 R15, R15, 0x3, RZ ;  /* 0x000000030f0f7819 */ /* 0x000fe200000012ff */
[-C--:B------:R-:W-:Y:S01]  /*5ae0*/  FMUL.FTZ R9, R41, R6.reuse ;  /* 0x0000000629097220 */ /* 0x080fe20000410000 */
[----:B------:R-:W-:Y:S01]  /*5af0*/  IADD3.X R11, RZ, R17, RZ, P6, !PT ;  /* 0x00000011ff0b7210 */ /* 0x000fe200037fe4ff */
[----:B------:R-:W-:Y:S01]  /*5b00*/  FMUL.FTZ R53, R53, R6 ;  /* 0x0000000635357220 */ /* 0x000fe20000410000 */
[----:B------:R-:W-:Y:S01]  /*5b10*/  MOV R3, R164 ;  /* 0x000000a400037202 */ /* 0x000fe20000000f00 */
[----:B------:R-:W-:Y:S01]  /*5b20*/  FMUL.FTZ R164, R40, R6 ;  /* 0x0000000628a47220 */ /* 0x000fe20000410000 */
[----:B------:R-:W-:Y:S01]  /*5b30*/  LOP3.LUT P0, RZ, R2, 0x3, RZ, 0xc0, !PT ;  /* 0x0000000302ff7812 */ /* 0x000fe2000780c0ff */
[----:B------:R-:W-:Y:S01]  /*5b40*/  IMAD.U32 R40, RZ, RZ, UR10 ;  /* 0x0000000aff287e24 */ /* 0x000fe2000f8e00ff */
[----:B------:R-:W-:Y:S01]  /*5b50*/  LOP3.LUT R14, R15, R16, RZ, 0x3c, !PT ;  /* 0x000000100f0e7212 */ /* 0x000fe200078e3cff */
[----:B------:R-:W-:Y:S01]  /*5b60*/  IMAD.MOV.U32 R15, RZ, RZ, R17 ;  /* 0x000000ffff0f7224 */ /* 0x000fe200078e0011 */
[----:B------:R-:W-:Y:S01]  /*5b70*/  MOV R162, R162 ;  /* 0x000000a200a27202 */ /* 0x000fe20000000f00 */
[----:B------:R-:W-:Y:S01]  /*5b80*/  FMUL.FTZ R165, R44, R6 ;  /* 0x000000062ca57220 */ /* 0x000fe20000410000 */
[----:B------:R-:W-:Y:S01]  /*5b90*/  MOV R163, R10 ;  /* 0x0000000a00a37202 */ /* 0x000fe20000000f00 */
[----:B------:R-:W-:Y:S01]  /*5ba0*/  FMUL.FTZ R10, R45, R6 ;  /* 0x000000062d0a7220 */ /* 0x000fe20000410000 */
[----:B------:R-:W-:Y:S01]  /*5bb0*/  MOV R155, R12 ;  /* 0x0000000c009b7202 */ /* 0x000fe20000000f00 */
[----:B------:R-:W-:Y:S01]  /*5bc0*/  FMUL.FTZ R13, R33, R6 ;  /* 0x00000006210d7220 */ /* 0x000fe20000410000 */
[----:B------:R-:W-:Y:S01]  /*5bd0*/  MOV R158, R20 ;  /* 0x00000014009e7202 */ /* 0x000fe20000000f00 */
[-C--:B------:R-:W-:Y:S01]  /*5be0*/  FMUL.FTZ R12, R49, R6.reuse ;  /* 0x00000006310c7220 */ /* 0x080fe20000410000 */
[----:B------:R-:W-:Y:S01]  /*5bf0*/  ISETP.GE.OR P1, PT, R7, UR7, P0 ;  /* 0x0000000707007c0c */ /* 0x000fe20008726670 */
[----:B------:R-:W-:Y:S01]  /*5c00*/  FMUL.FTZ R45, R64, R6 ;  /* 0x00000006402d7220 */ /* 0x000fe20000410000 */
[----:B------:R-:W-:Y:S01]  /*5c10*/  MOV R20, R170 ;  /* 0x000000aa00147202 */ /* 0x000fe20000000f00 */
[----:B------:R-:W-:Y:S01]  /*5c20*/  FMUL.FTZ R33, R72, R6 ;  /* 0x0000000648217220 */ /* 0x000fe20000410000 */
[----:B------:R-:W-:Y:S01]  /*5c30*/  MOV R49, UR10 ;  /* 0x0000000a00317c02 */ /* 0x000fe20008000f00 */
[----:B------:R-:W-:Y:S01]  /*5c40*/  FMUL.FTZ R64, R26, R8 ;  /* 0x000000081a407220 */ /* 0x000fe20000410000 */
[----:B------:R-:W-:Y:S01]  /*5c50*/  MOV R7, UR5 ;  /* 0x0000000500077c02 */ /* 0x000fe20008000f00 */
[----:B------:R-:W-:Y:S01]  /*5c60*/  FMUL.FTZ R170, R28, R6 ;  /* 0x000000061caa7220 */ /* 0x000fe20000410000 */
[----:B------:R-:W-:Y:S01]  /*5c70*/  @P3 FMUL.FTZ R7, R40, 0.69314718246459960938 ;  /* 0x3f31721828073820 */ /* 0x000fe20000410000 */
[----:B------:R-:W-:Y:S01]  /*5c80*/  FMUL.FTZ R72, R30, R8 ;  /* 0x000000081e487220 */ /* 0x000fe20000410000 */
[----:B------:R-:W-:Y:S01]  /*5c90*/  @P3 FMUL.FTZ R26, R169, 0.69314718246459960938 ;  /* 0x3f317218a91a3820 */ /* 0x000fe20000410000 */
[----:B------:R-:W-:Y:S01]  /*5ca0*/  IADD3 R179, P4, R16, 0x8040, RZ ;  /* 0x0000804010b37810 */ /* 0x000fe20007f9e0ff */
[----:B------:R-:W-:Y:S01]  /*5cb0*/  FMUL.FTZ R11, R37, R6 ;  /* 0x00000006250b7220 */ /* 0x000fe20000410000 */
[----:B------:R-:W-:Y:S01]  /*5cc0*/  MOV R14, R14 ;  /* 0x0000000e000e7202 */ /* 0x000fe20000000f00 */
[-C--:B------:R-:W-:Y:S01]  /*5cd0*/  FMUL.FTZ R15, R48, R6.reuse ;  /* 0x00000006300f7220 */ /* 0x080fe20000410000 */
[----:B------:R-:W-:Y:S01]  /*5ce0*/  IADD3 R175, P6, R16, 0xc000, RZ ;  /* 0x0000c00010af7810 */ /* 0x000fe20007fde0ff */
        /* <DEDUP_REMOVED lines=47> */
[----:B------:R-:W-:Y:S01]  /*5fe0*/  IMAD.MOV.U32 R48, RZ, RZ, -0x800000 ;  /* 0xff800000ff307424 */ /* 0x000fe200078e00ff */
[----:B------:R-:W-:Y:S01]  /*5ff0*/  F2FP.F16.F32.PACK_AB R24, R25, R24 ;  /* 0x000000181918723e */ /* 0x000fe200000000ff */
[----:B------:R-:W-:Y:S01]  /*6000*/  IMAD.U32 R6, RZ, RZ, UR4 ;  /* 0x00000004ff067e24 */ /* 0x000fe2000f8e00ff */
[----:B------:R-:W-:Y:S01]  /*6010*/  IADD3 R173, P5, R16, 0xc020, RZ ;  /* 0x0000c02010ad7810 */ /* 0x000fe20007fbe0ff */
[----:B------:R-:W-:Y:S01]  /*6020*/  @P2 FMUL.FTZ R49, R49, 0.69314718246459960938 ;  /* 0x3f31721831312820 */ /* 0x000fe20000410000 */
[-C--:B------:R-:W-:Y:S01]  /*6030*/  FMUL.FTZ R35, R35, R8.reuse ;  /* 0x0000000823237220 */ /* 0x080fe20000410000 */
[-C--:B------:R-:W-:Y:S01]  /*6040*/  FMUL.FTZ R34, R34, R8.reuse ;  /* 0x0000000822227220 */ /* 0x080fe20000410000 */
[-C--:B------:R-:W-:Y:S01]  /*6050*/  FMUL.FTZ R39, R39, R8.reuse ;  /* 0x0000000827277220 */ /* 0x080fe20000410000 */
[----:B------:R-:W-:Y:S01]  /*6060*/  FMUL.FTZ R38, R38, R8 ;  /* 0x0000000826267220 */ /* 0x000fe20000410000 */
[----:B-1----:R-:W-:Y:S01]  /*6070*/  @P2 FMUL.FTZ R30, R167, 0.69314718246459960938 ;  /* 0x3f317218a71e2820 */ /* 0x002fe20000410000 */
[----:B------:R-:W-:Y:S01]  /*6080*/  @P3 FFMA.FTZ R48, R7, R4, R26 ;  /* 0x0000000407303223 */ /* 0x000fe2000001001a */
[----:B------:R-:W-:Y:S01]  /*6090*/  F2FP.F16.F32.PACK_AB R25, R27, R64 ;  /* 0x000000401b19723e */ /* 0x000fe200000000ff */
[-C--:B------:R-:W-:Y:S01]  /*60a0*/  FMUL.FTZ R43, R43, R8.reuse ;  /* 0x000000082b2b7220 */ /* 0x080fe20000410000 */
[----:B------:R-:W-:Y:S01]  /*60b0*/  LOP3.LUT R178, R179, 0x380, RZ, 0xc0, !PT ;  /* 0x00000380b3b27812 */ /* 0x000fe200078ec0ff */
[-C--:B------:R-:W-:Y:S01]  /*60c0*/  FMUL.FTZ R42, R42, R8.reuse ;  /* 0x000000082a2a7220 */ /* 0x080fe20000410000 */
[-C--:B------:R-:W-:Y:S01]  /*60d0*/  FMUL.FTZ R47, R47, R8.reuse ;  /* 0x000000082f2f7220 */ /* 0x080fe20000410000 */
[----:B------:R-:W-:Y:S01]  /*60e0*/  FMUL.FTZ R46, R46, R8 ;  /* 0x000000082e2e7220 */ /* 0x000fe20000410000 */
[----:B------:R-:W-:Y:S01]  /*60f0*/  F2FP.F16.F32.PACK_AB R26, R29, R170 ;  /* 0x000000aa1d1a723e */ /* 0x000fe200000000ff */
[----:B------:R-:W-:Y:S01]  /*6100*/  FMUL.FTZ R51, R51, R8 ;  /* 0x0000000833337220 */ /* 0x000fe20000410000 */
[----:B------:R-:W-:Y:S01]  /*6110*/  F2FP.F16.F32.PACK_AB R27, R31, R72 ;  /* 0x000000481f1b723e */ /* 0x000fe200000000ff */
[-C--:B------:R-:W-:Y:S01]  /*6120*/  FMUL.FTZ R50, R50, R8.reuse ;  /* 0x0000000832327220 */ /* 0x080fe20000410000 */
[----:B------:R-:W-:Y:S01]  /*6130*/  LOP3.LUT R174, R175, 0x380, RZ, 0xc0, !PT ;  /* 0x00000380afae7812 */ /* 0x000fe200078ec0ff */
[-C--:B------:R-:W-:Y:S01]  /*6140*/  FMUL.FTZ R55, R55, R8.reuse ;  /* 0x0000000837377220 */ /* 0x080fe20000410000 */
[----:B------:R-:W-:Y:S01]  /*6150*/  FMUL.FTZ R54, R54, R8 ;  /* 0x0000000836367220 */ /* 0x000fe20000410000 */
[----:B------:R-:W-:-:S02]  /*6160*/  IMAD.MOV.U32 R44, RZ, RZ, -0x800000 ;  /* 0xff800000ff2c7424 */ /* 0x000fc400078e00ff */
[-C--:B------:R-:W-:Y:S01]  /*6170*/  FMUL.FTZ R59, R59, R8.reuse ;  /* 0x000000083b3b7220 */ /* 0x080fe20000410000 */
[-C--:B------:R-:W-:Y:S01]  /*6180*/  FMUL.FTZ R58, R58, R8.reuse ;  /* 0x000000083a3a7220 */ /* 0x080fe20000410000 */
[-C--:B------:R-:W-:Y:S01]  /*6190*/  FMUL.FTZ R63, R63, R8.reuse ;  /* 0x000000083f3f7220 */ /* 0x080fe20000410000 */
[-C--:B------:R-:W-:Y:S01]  /*61a0*/  FMUL.FTZ R62, R62, R8.reuse ;  /* 0x000000083e3e7220 */ /* 0x080fe20000410000 */
[----:B------:R-:W-:Y:S01]  /*61b0*/  LOP3.LUT R172, R173, 0x380, RZ, 0xc0, !PT ;  /* 0x00000380adac7812 */ /* 0x000fe200078ec0ff */
        /* <DEDUP_REMOVED lines=45> */
[----:B------:R-:W-:Y:S01]  /*6490*/  IMAD.MOV.U32 R40, RZ, RZ, R6 ;  /* 0x000000ffff287224 */ /* 0x000fe200078e0006 */
[----:B------:R-:W-:Y:S01]  /*64a0*/  SHF.R.U64 R178, R178, 0x3, RZ ;  /* 0x00000003b2b27819 */ /* 0x000fe200000012ff */
[----:B------:R1:W-:Y:S01]  /*64b0*/  STSM.16.M88.4 [R14], R24 ;  /* 0x000000180e007844 */ /* 0x0003e20000000200 */
[----:B------:R-:W-:Y:S01]  /*64c0*/  F2FP.F16.F32.PACK_AB R4, R13, R168 ;  /* 0x000000a80d04723e */ /* 0x000fe200000000ff */
[----:B------:R-:W-:Y:S01]  /*64d0*/  UIADD3 UR4, UR5, UR6, URZ ;  /* 0x0000000605047290 */ /* 0x000fe2000fffe03f */
[----:B------:R-:W-:-:S02]  /*64e0*/  F2FP.F16.F32.PACK_AB R5, R35, R34 ;  /* 0x000000222305723e */ /* 0x000fc400000000ff */
[----:B------:R-:W-:Y:S02]  /*64f0*/  F2FP.F16.F32.PACK_AB R6, R11, R166 ;  /* 0x000000a60b06723e */ /* 0x000fe400000000ff */
[----:B------:R-:W-:Y:S01]  /*6500*/  F2FP.F16.F32.PACK_AB R7, R39, R38 ;  /* 0x000000262707723e */ /* 0x000fe200000000ff */
[----:B------:R-:W-:Y:S01]  /*6510*/  IMAD.U32 R41, RZ, RZ, UR4 ;  /* 0x00000004ff297e24 */ /* 0x000fe2000f8e00ff */
[----:B------:R-:W-:Y:S01]  /*6520*/  F2FP.F16.F32.PACK_AB R8, R9, R164 ;  /* 0x000000a40908723e */ /* 0x000fe200000000ff */
[----:B------:R-:W-:Y:S01]  /*6530*/  USHF.R.S32.HI UR4, URZ, 0x1f, UR36 ;  /* 0x0000001f3f047899 */ /* 0x000fe20008011424 */
[----:B------:R-:W-:Y:S01]  /*6540*/  SHF.R.U64 R174, R174, 0x3, RZ ;  /* 0x00000003aeae7819 */ /* 0x000fe200000012ff */
[----:B------:R-:W-:Y:S01]  /*6550*/  STSM.16.M88.4 [R159], R4 ;  /* 0x000000049f007844 */ /* 0x000fe20000000200 */
[----:B------:R-:W-:Y:S02]  /*6560*/  F2FP.F16.F32.PACK_AB R9, R43, R42 ;  /* 0x0000002a2b09723e */ /* 0x000fe400000000ff */
[----:B------:R-:W-:Y:S01]  /*6570*/  F2FP.F16.F32.PACK_AB R10, R10, R165 ;  /* 0x000000a50a0a723e */ /* 0x000fe200000000ff */
[----:B------:R-:W3:Y:S01]  /*6580*/  LDC.64 R42, c[0x0][0xb78] ;  /* 0x0002de00ff2a7b82 */ /* 0x000ee20000000a00 */
[----:B------:R-:W-:-:S02]  /*6590*/  F2FP.F16.F32.PACK_AB R11, R47, R46 ;  /* 0x0000002e2f0b723e */ /* 0x000fc400000000ff */
[----:B------:R-:W-:Y:S02]  /*65a0*/  F2FP.F16.F32.PACK_AB R12, R12, R15 ;  /* 0x0000000f0c0c723e */ /* 0x000fe400000000ff */
[----:B------:R-:W-:Y:S01]  /*65b0*/  F2FP.F16.F32.PACK_AB R13, R51, R50 ;  /* 0x00000032330d723e */ /* 0x000fe200000000ff */
[----:B------:R-:W-:Y:S01]  /*65c0*/  STSM.16.M88.4 [R160], R8 ;  /* 0x00000008a0007844 */ /* 0x000fe20000000200 */
[----:B-1----:R-:W-:Y:S02]  /*65d0*/  F2FP.F16.F32.PACK_AB R14, R53, R52 ;  /* 0x00000034350e723e */ /* 0x002fe400000000ff */
[----:B------:R-:W-:Y:S02]  /*65e0*/  F2FP.F16.F32.PACK_AB R15, R55, R54 ;  /* 0x00000036370f723e */ /* 0x000fe400000000ff */
[----:B------:R-:W-:Y:S02]  /*65f0*/  SHF.R.U64 R172, R172, 0x3, RZ ;  /* 0x00000003acac7819 */ /* 0x000fe400000012ff */
[----:B------:R-:W-:Y:S01]  /*6600*/  F2FP.F16.F32.PACK_AB R24, R57, R56 ;  /* 0x000000383918723e */ /* 0x000fe200000000ff */
[----:B------:R1:W-:Y:S01]  /*6610*/  STSM.16.M88.4 [R161], R12 ;  /* 0x0000000ca1007844 */ /* 0x0003e20000000200 */
[----:B------:R-:W-:-:S02]  /*6620*/  F2FP.F16.F32.PACK_AB R25, R59, R58 ;  /* 0x0000003a3b19723e */ /* 0x000fc400000000ff */
[----:B------:R-:W-:Y:S02]  /*6630*/  F2FP.F16.F32.PACK_AB R26, R61, R60 ;  /* 0x0000003c3d1a723e */ /* 0x000fe400000000ff */
[----:B------:R-:W-:Y:S02]  /*6640*/  F2FP.F16.F32.PACK_AB R27, R63, R62 ;  /* 0x0000003e3f1b723e */ /* 0x000fe400000000ff */
[----:B------:R-:W-:Y:S02]  /*6650*/  LOP3.LUT R178, R178, R179, RZ, 0x3c, !PT ;  /* 0x000000b3b2b27212 */ /* 0x000fe400078e3cff */
[----:B------:R-:W-:Y:S01]  /*6660*/  F2FP.F16.F32.PACK_AB R28, R28, R45 ;  /* 0x0000002d1c1c723e */ /* 0x000fe200000000ff */
[----:B------:R-:W-:Y:S01]  /*6670*/  STSM.16.M88.4 [R162], R24 ;  /* 0x00000018a2007844 */ /* 0x000fe20000000200 */
[----:B------:R-:W-:Y:S01]  /*6680*/  F2FP.F16.F32.PACK_AB R29, R67, R66 ;  /* 0x00000042431d723e */ /* 0x000fe200000000ff */
[----:B---3--:R-:W-:Y:S01]  /*6690*/  IMAD.WIDE.U32 R40, R42, UR36, R40 ;  /* 0x000000242a287c25 */ /* 0x008fe2000f8e0028 */
[----:B------:R-:W-:-:S02]  /*66a0*/  F2FP.F16.F32.PACK_AB R30, R69, R68 ;  /* 0x00000044451e723e */ /* 0x000fc400000000ff */
[----:B------:R-:W-:Y:S01]  /*66b0*/  F2FP.F16.F32.PACK_AB R31, R71, R70 ;  /* 0x00000046471f723e */ /* 0x000fe200000000ff */
[----:B-1----:R-:W-:Y:S01]  /*66c0*/  IMAD R12, R42, UR4, RZ ;  /* 0x000000042a0c7c24 */ /* 0x002fe2000f8e02ff */
[----:B------:R-:W-:Y:S01]  /*66d0*/  F2FP.F16.F32.PACK_AB R32, R32, R33 ;  /* 0x000000212020723e */ /* 0x000fe200000000ff */
[----:B------:R-:W-:Y:S01]  /*66e0*/  ULDC.64 UR4, c[0x0][0xb40] ;  /* 0x0002d00000047ab9 */ /* 0x000fe20000000a00 */
[----:B------:R-:W-:Y:S01]  /*66f0*/  LOP3.LUT R174, R174, R175, RZ, 0x3c, !PT ;  /* 0x000000afaeae7212 */ /* 0x000fe200078e3cff */
[----:B------:R-:W-:Y:S01]  /*6700*/  IMAD.X R175, RZ, RZ, R17, P6 ;  /* 0x000000ffffaf7224 */ /* 0x000fe200030e0611 */
[----:B------:R-:W-:Y:S01]  /*6710*/  IADD3.X R179, RZ, R17, RZ, P4, !PT ;  /* 0x00000011ffb37210 */ /* 0x000fe200027fe4ff */
[----:B------:R-:W-:Y:S01]  /*6720*/  STSM.16.M88.4 [R163], R28 ;  /* 0x0000001ca3007844 */ /* 0x000fe20000000200 */
[----:B------:R-:W-:Y:S01]  /*6730*/  F2FP.F16.F32.PACK_AB R33, R75, R74 ;  /* 0x0000004a4b21723e */ /* 0x000fe200000000ff */
[----:B------:R-:W-:Y:S01]  /*6740*/  IMAD R12, R43, UR36, R12 ;  /* 0x000000242b0c7c24 */ /* 0x000fe2000f8e020c */
[----:B------:R-:W-:-:S02]  /*6750*/  F2FP.F16.F32.PACK_AB R34, R77, R76 ;  /* 0x0000004c4d22723e */ /* 0x000fc400000000ff */
[----:B------:R-:W-:Y:S02]  /*6760*/  F2FP.F16.F32.PACK_AB R35, R79, R78 ;  /* 0x0000004e4f23723e */ /* 0x000fe400000000ff */
[----:B------:R-:W-:Y:S02]  /*6770*/  F2FP.F16.F32.PACK_AB R36, R36, R37 ;  /* 0x000000252424723e */ /* 0x000fe400000000ff */
[----:B------:R-:W-:Y:S01]  /*6780*/  F2FP.F16.F32.PACK_AB R37, R83, R82 ;  /* 0x000000525325723e */ /* 0x000fe200000000ff */
[----:B------:R-:W-:Y:S01]  /*6790*/  STSM.16.M88.4 [R156], R32 ;  /* 0x000000209c007844 */ /* 0x000fe20000000200 */
[----:B------:R-:W-:Y:S02]  /*67a0*/  F2FP.F16.F32.PACK_AB R38, R85, R84 ;  /* 0x000000545526723e */ /* 0x000fe400000000ff */
[----:B------:R-:W-:Y:S02]  /*67b0*/  F2FP.F16.F32.PACK_AB R39, R87, R86 ;  /* 0x000000565727723e */ /* 0x000fe400000000ff */
[----:B------:R-:W-:-:S02]  /*67c0*/  LOP3.LUT R172, R172, R173, RZ, 0x3c, !PT ;  /* 0x000000adacac7212 */ /* 0x000fc400078e3cff */
[----:B------:R-:W-:Y:S01]  /*67d0*/  F2FP.F16.F32.PACK_AB R4, R89, R88 ;  /* 0x000000585904723e */ /* 0x000fe200000000ff */
[----:B------:R-:W-:Y:S01]  /*67e0*/  STSM.16.M88.4 [R155], R36 ;  /* 0x000000249b007844 */ /* 0x000fe20000000200 */
[----:B------:R-:W-:Y:S02]  /*67f0*/  F2FP.F16.F32.PACK_AB R5, R91, R90 ;  /* 0x0000005a5b05723e */ /* 0x000fe400000000ff */
[----:B------:R-:W-:Y:S02]  /*6800*/  F2FP.F16.F32.PACK_AB R6, R93, R92 ;  /* 0x0000005c5d06723e */ /* 0x000fe400000000ff */
[----:B------:R-:W-:Y:S02]  /*6810*/  F2FP.F16.F32.PACK_AB R7, R95, R94 ;  /* 0x0000005e5f07723e */ /* 0x000fe400000000ff */
[----:B------:R-:W-:Y:S02]  /*6820*/  F2FP.F16.F32.PACK_AB R104, R105, R104 ;  /* 0x000000686968723e */ /* 0x000fe400000000ff */
[----:B------:R-:W-:Y:S01]  /*6830*/  IADD3.X R173, RZ, R17, RZ, P5, !PT ;  /* 0x00000011ffad7210 */ /* 0x000fe20002ffe4ff */
[----:B------:R1:W-:Y:S01]  /*6840*/  STSM.16.M88.4 [R158], R4 ;  /* 0x000000049e007844 */ /* 0x0003e20000000200 */
[----:B------:R-:W-:-:S02]  /*6850*/  F2FP.F16.F32.PACK_AB R8, R97, R96 ;  /* 0x000000606108723e */ /* 0x000fc400000000ff */
[----:B------:R-:W-:Y:S01]  /*6860*/  F2FP.F16.F32.PACK_AB R9, R99, R98 ;  /* 0x000000626309723e */ /* 0x000fe200000000ff */
[----:B------:R-:W3:Y:S01]  /*6870*/  SHFL.IDX PT, R6, R22, RZ, 0x1f ;  /* 0x00001fff16067589 */ /* 0x000ee200000e0000 */
        /* <DEDUP_REMOVED lines=34> */
[----:B------:R-:W-:-:S02]  /*6aa0*/  F2FP.F16.F32.PACK_AB R147, R151, R150 ;  /* 0x000000969793723e */ /* 0x000fc400000000ff */
[C---:B------:R-:W-:Y:S02]  /*6ab0*/  ISETP.GE.OR P0, PT, R152.reuse, UR7, P0 ;  /* 0x0000000798007c0c */ /* 0x040fe40008706670 */
[----:B-1----:R-:W-:Y:S01]  /*6ac0*/  SHF.R.S32.HI R5, RZ, 0x1f, R152 ;  /* 0x0000001fff057819 */ /* 0x002fe20000011498 */
[----:B------:R4:W-:Y:S01]  /*6ad0*/  STSM.16.M88.4 [R3], R144 ;  /* 0x0000009003007844 */ /* 0x0009e20000000200 */
[----:B------:R-:W-:Y:S01]  /*6ae0*/  IADD3 R152, P2, R152, R40, RZ ;  /* 0x0000002898987210 */ /* 0x000fe20007f5e0ff */
[----:B------:R-:W-:Y:S01]  /*6af0*/  @!PT LDS RZ, [RZ] ;  /* 0x00000000fffff984 */ /* 0x000fe20000000800 */
[----:B------:R-:W-:Y:S01]  /*6b00*/  @!PT LDS RZ, [RZ] ;  /* 0x00000000fffff984 */ /* 0x000fe20000000800 */
[----:B------:R-:W-:Y:S01]  /*6b10*/  @!PT LDS RZ, [RZ] ;  /* 0x00000000fffff984 */ /* 0x000fe20000000800 */
[----:B------:R1:W-:Y:S06]  /*6b20*/  MEMBAR.ALL.CTA ;  /* 0x0000000000007992 */ /* 0x0003ec0000008000 */
[----:B-1----:R-:W1:Y:S01]  /*6b30*/  FENCE.VIEW.ASYNC.S ;  /* 0x00000000000073c6 */ /* 0x002e620000000000 */
[----:B------:R-:W-:Y:S01]  /*6b40*/  IADD3.X R5, R5, R41, R12, P2, !PT ;  /* 0x0000002905057210 */ /* 0x000fe200017fe40c */
[----:B-1----:R-:W-:Y:S06]  /*6b50*/  BAR.ARV 0x1, 0x120 ;  /* 0x0044800000007b1d */ /* 0x002fec0000002000 */
[----:B------:R-:W-:Y:S01]  /*6b60*/  LEA R4, P2, R152, UR4, 0x2 ;  /* 0x0000000498047c11 */ /* 0x000fe2000f8410ff */
[----:B------:R-:W-:-:S02]  /*6b70*/  ULDC UR4, c[0x0][0xc] ;  /* 0x0000030000047ab9 */ /* 0x000fc40000000800 */
[----:B------:R-:W-:Y:S01]  /*6b80*/  UIADD3 UR44, UR4, UR44, URZ ;  /* 0x0000002c042c7290 */ /* 0x000fe2000fffe03f */
[----:B------:R-:W-:-:S05]  /*6b90*/  LEA.HI.X R5, R152, UR5, R5, 0x2, P2 ;  /* 0x0000000598057c11 */ /* 0x000fca00090f1405 */
[----:B------:R4:W-:Y:S04]  /*6ba0*/  @!P1 STG.E desc[UR40][R4.64+0x20], R44 ;  /* 0x0000202c04009986 */ /* 0x0009e8000c101928 */
[----:B------:R4:W-:Y:S01]  /*6bb0*/  @!P0 STG.E desc[UR40][R4.64], R48 ;  /* 0x0000003004008986 */ /* 0x0009e2000c101928 */
[----:B---3--:R-:W-:-:S13]  /*6bc0*/  ISETP.NE.AND P0, PT, R6, 0x7, PT ;  /* 0x000000070600780c */ /* 0x008fda0003f05270 */
[----:B----4-:R-:W-:Y:S05]  /*6bd0*/  @P0 BRA `(.L_x_7246) ;  /* 0x00000000007c0947 */ /* 0x010fea0003800000 */
        /* <DEDUP_REMOVED lines=30> */
.L_x_7247:
[----:B------:R-:W-:Y:S05]  /*6dc0*/  BSYNC B0 ;  /* 0x0000000000007941 */ /* 0x000fea0003800000 */
.L_x_7246:
[----:B------:R-:W1:Y:S01]  /*6dd0*/  LDC R0, c[0x0][0xda4] ;  /* 0x00036900ff007b82 */ /* 0x000e620000000800 */
[----:B------:R-:W-:Y:S02]  /*6de0*/  UIADD3 UR39, UR39, 0x1, URZ ;  /* 0x0000000127277890 */ /* 0x000fe4000fffe03f */
[----:B------:R-:W-:Y:S02]  /*6df0*/  UIADD3 UR43, UR43, 0x1, URZ ;  /* 0x000000012b2b7890 */ /* 0x000fe4000fffe03f */
[----:B------:R-:W-:-:S04]  /*6e00*/  UISETP.NE.AND UP0, UPT, UR39, 0x2, UPT ;  /* 0x000000022700788c */ /* 0x000fc8000bf05270 */
[----:B------:R-:W-:Y:S02]  /*6e10*/  USEL UR4, URZ, 0x1, UP0 ;  /* 0x000000013f047887 */ /* 0x000fe40008000000 */
[----:B------:R-:W-:Y:S02]  /*6e20*/  USEL UR39, UR39, URZ, UP0 ;  /* 0x0000003f27277287 */ /* 0x000fe40008000000 */
[----:B------:R-:W-:Y:S01]  /*6e30*/  ULOP3.LUT UR42, UR42, UR4, URZ, 0x3c, !UPT ;  /* 0x000000042a2a7292 */ /* 0x000fe2000f8e3c3f */
[----:B-1----:R-:W-:-:S13]  /*6e40*/  ISETP.LE.AND P0, PT, R0, UR44, PT ;  /* 0x0000002c00007c0c */ /* 0x002fda000bf03270 */
[----:B------:R-:W-:Y:S05]  /*6e50*/  @!P0 BRA `(.L_x_7248) ;  /* 0xffffff9c00b88947 */ /* 0x000fea000383ffff */
[----:B------:R-:W-:Y:S05]  /*6e60*/  EXIT ;  /* 0x000000000000794d */ /* 0x000fea0003800000 */
.L_x_7224:
        /* <DEDUP_REMOVED lines=14> */
[----:B------:R-:W-:Y:S01]  /*6f50*/  IMAD.MOV.U32 R16, RZ, RZ, RZ ;  /* 0x000000ffff107224 */ /* 0x000fe200078e00ff */
[----:B------:R-:W-:Y:S01]  /*6f60*/  ULDC.64 UR42, c[0x0][0x198] ;  /* 0x00006600002a7ab9 */ /* 0x000fe20000000a00 */
[----:B------:R-:W-:Y:S01]  /*6f70*/  IMAD.MOV.U32 R17, RZ, RZ, 0x1 ;  /* 0x00000001ff117424 */ /* 0x000fe200078e00ff */
[----:B------:R-:W-:Y:S01]  /*6f80*/  ULDC UR36, c[0x0][0xc] ;  /* 0x0000030000247ab9 */ /* 0x000fe20000000800 */
[----:B------:R1:W-:Y:S04]  /*6f90*/  STL [R1+0xc], R0 ;  /* 0x00000c0001007387 */ /* 0x0003e80000100800 */
[----:B------:R1:W-:Y:S02]  /*6fa0*/  STL [R1+0x18], RZ ;  /* 0x000018ff01007387 */ /* 0x0003e40000100800 */
.L_x_7291:
[----:B------:R-:W2:Y:S01]  /*6fb0*/  LDL R2, [R1+0xc] ;  /* 0x00000c0001027983 */ /* 0x000ea20000100800 */
[----:B-1----:R-:W1:Y:S01]  /*6fc0*/  LDC R0, c[0x0][0xda8] ;  /* 0x00036a00ff007b82 */ /* 0x002e620000000800 */
[----:B------:R-:W-:Y:S05]  /*6fd0*/  YIELD ;  /* 0x0000000000007946 */ /* 0x000fea0003800000 */
[----:B------:R-:W3:Y:S01]  /*6fe0*/  S2R R5, SR_CgaCtaId ;  /* 0x0000000000057919 */ /* 0x000ee20000008800 */
[----:B------:R-:W-:Y:S01]  /*6ff0*/  ULDC.64 UR4, c[0x0][0x3f8] ;  /* 0x0000fe0000047ab9 */ /* 0x000fe20000000a00 */
[----:B------:R-:W4:Y:S01]  /*7000*/  LDC R19, c[0x0][0xdb4] ;  /* 0x00036d00ff137b82 */ /* 0x000f220000000800 */
[----:B------:R-:W-:-:S03]  /*7010*/  UISETP.NE.U32.AND UP0, UPT, UR4, URZ, UPT ;  /* 0x0000003f0400728c */ /* 0x000fc6000bf05070 */
[----:B------:R-:W-:Y:S01]  /*7020*/  ULDC UR4, c[0x0][0x404] ;  /* 0x0001010000047ab9 */ /* 0x000fe20000000800 */
[----:B------:R-:W-:-:S04]  /*7030*/  UISETP.NE.AND.EX UP0, UPT, UR5, URZ, UPT, UP0 ;  /* 0x0000003f0500728c */ /* 0x000fc8000bf05300 */
[----:B------:R-:W-:Y:S01]  /*7040*/  USEL UR4, UR4, 0x1, UP0 ;  /* 0x0000000104047887 */ /* 0x000fe20008000000 */
[----:B-1----:R-:W-:Y:S02]  /*7050*/  ISETP.NE.AND P0, PT, R0, 0x1, PT ;  /* 0x000000010000780c */ /* 0x002fe40003f05270 */
[----:B----4-:R-:W-:-:S11]  /*7060*/  ISETP.NE.AND P1, PT, R19, 0x1, PT ;  /* 0x000000011300780c */ /* 0x010fd60003f25270 */
[----:B------:R-:W2:Y:S08]  /*7070*/  @P0 LDC R0, c[0x0][0xdac] ;  /* 0x00036b00ff000b82 */ /* 0x000eb00000000800 */
[----:B------:R-:W1:Y:S01]  /*7080*/  @P0 LDC R3, c[0x0][0xdb0] ;  /* 0x00036c00ff030b82 */ /* 0x000e620000000800 */
[----:B--2---:R-:W-:Y:S01]  /*7090*/  @P0 IMAD.HI.U32 R0, R2, R0, RZ ;  /* 0x0000000002000227 */ /* 0x004fe200078e00ff */
[----:B------:R-:W-:-:S04]  /*70a0*/  MOV R4, R2 ;  /* 0x0000000200047202 */ /* 0x000fc80000000f00 */
[----:B-1----:R-:W-:Y:S02]  /*70b0*/  @P0 SHF.R.U32.HI R4, RZ, R3, R0 ;  /* 0x00000003ff040219 */ /* 0x002fe40000011600 */
[----:B------:R-:W1:Y:S03]  /*70c0*/  LDC R0, c[0x0][0x2e0] ;  /* 0x0000b800ff007b82 */ /* 0x000e660000000800 */
[----:B------:R-:W-:Y:S01]  /*70d0*/  IMAD.MOV.U32 R18, RZ, RZ, R4 ;  /* 0x000000ffff127224 */ /* 0x000fe200078e0004 */
[----:B------:R2:W-:Y:S04]  /*70e0*/  STL [R1+0x4], R4 ;  /* 0x0000040401007387 */ /* 0x0005e80000100800 */
[----:B------:R-:W4:Y:S01]  /*70f0*/  @P1 LDC.64 R2, c[0x0][0xdb8] ;  /* 0x00036e00ff021b82 */ /* 0x000f220000000a00 */
[----:B-1----:R-:W-:Y:S01]  /*7100*/  IMAD R7, R0, UR4, RZ ;  /* 0x0000000400077c24 */ /* 0x002fe2000f8e02ff */
[----:B------:R-:W-:-:S04]  /*7110*/  MOV R0, 0x400 ;  /* 0x0000040000007802 */ /* 0x000fc80000000f00 */
[----:B---3--:R-:W-:Y:S01]  /*7120*/  LEA R6, R5, R0, 0x18 ;  /* 0x0000000005067211 */ /* 0x008fe200078ec0ff */
[----:B------:R-:W-:Y:S01]  /*7130*/  VIADD R0, R7, 0x5f ;  /* 0x0000005f07007836 */ /* 0x000fe20000000000 */
[----:B------:R2:W-:Y:S01]  /*7140*/  STL [R1+0x14], R7 ;  /* 0x0000140701007387 */ /* 0x0005e20000100800 */
[----:B----4-:R-:W-:-:S03]  /*7150*/  @P1 IMAD.HI.U32 R2, R4, R2, RZ ;  /* 0x0000000204021227 */ /* 0x010fc600078e00ff */
[----:B------:R2:W-:Y:S02]  /*7160*/  STL [R1], R6 ;  /* 0x0000000601007387 */ /* 0x0005e40000100800 */
[----:B------:R-:W-:Y:S01]  /*7170*/  @P1 SHF.R.U32.HI R18, RZ, R3, R2 ;  /* 0x00000003ff121219 */ /* 0x000fe20000011602 */
[----:B------:R-:W-:Y:S01]  /*7180*/  IMAD.HI R2, R0, 0x2aaaaaab, RZ ;  /* 0x2aaaaaab00027827 */ /* 0x000fe200078e02ff */
[----:B------:R-:W-:-:S03]  /*7190*/  IADD3 R3, R6, 0x1c400, RZ ;  /* 0x0001c40006037810 */ /* 0x000fc60007ffe0ff */
[----:B------:R-:W-:Y:S01]  /*71a0*/  IMAD.MOV R0, RZ, RZ, -R18 ;  /* 0x000000ffff007224 */ /* 0x000fe200078e0a12 */
[----:B------:R-:W-:Y:S02]  /*71b0*/  LOP3.LUT P0, RZ, R3, 0x3ff, RZ, 0xc0, !PT ;  /* 0x000003ff03ff7812 */ /* 0x000fe4000780c0ff */
[----:B------:R-:W-:Y:S01]  /*71c0*/  SHF.R.U32.HI R3, RZ, 0x1f, R2 ;  /* 0x0000001fff037819 */ /* 0x000fe20000011602 */
[----:B------:R-:W-:-:S03]  /*71d0*/  IMAD R19, R19, R0, R4 ;  /* 0x0000000013137224 */ /* 0x000fc600078e0204 */
[----:B------:R-:W-:-:S05]  /*71e0*/  LEA.HI.SX32 R0, R2, R3, 0x1c ;  /* 0x0000000302007211 */ /* 0x000fca00078fe2ff */
[----:B------:R2:W-:Y:S02]  /*71f0*/  STL [R1+0x8], R0 ;  /* 0x0000080001007387 */ /* 0x0005e40000100800 */
        /* <DEDUP_REMOVED lines=17> */
.L_x_7250:
        /* <DEDUP_REMOVED lines=20> */
.L_x_7252:
        /* <DEDUP_REMOVED lines=16> */
.L_x_7251:
[----:B------:R-:W1:Y:S01]  /*7550*/  LDC R0, c[0x0][0x428] ;  /* 0x00010a00ff007b82 */ /* 0x000e620000000800 */
[----:B------:R-:W-:Y:S01]  /*7560*/  ULDC.64 UR4, c[0x0][0x9f8] ;  /* 0x00027e0000047ab9 */ /* 0x000fe20000000a00 */
[----:B------:R-:W2:Y:S01]  /*7570*/  LDL.LU R5, [R1+0x4] ;  /* 0x0000040001057983 */ /* 0x000ea20000300800 */
[----:B-1----:R-:W-:-:S03]  /*7580*/  ISETP.NE.AND P1, PT, R0, 0x1, PT ;  /* 0x000000010000780c */ /* 0x002fc60003f25270 */
[----:B------:R-:W3:Y:S01]  /*7590*/  LDL R4, [R1+0xc] ;  /* 0x00000c0001047983 */ /* 0x000ee20000100800 */
[----:B------:R-:W-:Y:S01]  /*75a0*/  ISETP.NE.U32.AND P0, PT, RZ, UR4, PT ;  /* 0x00000004ff007c0c */ /* 0x000fe2000bf05070 */
[----:B------:R-:W-:Y:S01]  /*75b0*/  IMAD.MOV.U32 R6, RZ, RZ, R18 ;  /* 0x000000ffff067224 */ /* 0x000fe200078e0012 */
[----:B------:R-:W-:Y:S01]  /*75c0*/  MOV R0, R19 ;  /* 0x0000001300007202 */ /* 0x000fe20000000f00 */
[----:B------:R-:W1:Y:S01]  /*75d0*/  S2R R7, SR_TID.X ;  /* 0x0000000000077919 */ /* 0x000e620000002100 */
[----:B------:R-:W-:Y:S01]  /*75e0*/  ISETP.NE.AND.EX P0, PT, RZ, UR5, PT, P0 ;  /* 0x00000005ff007c0c */ /* 0x000fe2000bf05300 */
[----:B------:R-:W-:-:S04]  /*75f0*/  ULDC UR4, c[0x0][0xda8] ;  /* 0x00036a0000047ab9 */ /* 0x000fc80000000800 */
[----:B------:R-:W4:Y:S08]  /*7600*/  @P1 LDC R2, c[0x0][0x42c] ;  /* 0x00010b00ff021b82 */ /* 0x000f300000000800 */
[----:B------:R-:W1:Y:S01]  /*7610*/  @P1 LDC R3, c[0x0][0x430] ;  /* 0x00010c00ff031b82 */ /* 0x000e620000000800 */
[----:B----4-:R-:W-:Y:S01]  /*7620*/  @P1 IMAD.HI.U32 R2, R19, R2, RZ ;  /* 0x0000000213021227 */ /* 0x010fe200078e00ff */
[----:B-1----:R-:W-:-:S04]  /*7630*/  LOP3.LUT R7, R7, 0x1f, RZ, 0xc0, !PT ;  /* 0x0000001f07077812 */ /* 0x002fc800078ec0ff */
[----:B------:R-:W-:Y:S02]  /*7640*/  @P1 SHF.R.U32.HI R0, RZ, R3, R2 ;  /* 0x00000003ff001219 */ /* 0x000fe40000011602 */
[----:B------:R-:W1:Y:S02]  /*7650*/  @P0 LDC.64 R2, c[0x0][0x9f8] ;  /* 0x00027e00ff020b82 */ /* 0x000e640000000a00 */
[----:B-1----:R-:W-:-:S05]  /*7660*/  @P0 IMAD.WIDE R2, R18, 0x4, R2 ;  /* 0x0000000412020825 */ /* 0x002fca00078e0202 */
[----:B------:R1:W5:Y:S01]  /*7670*/  @P0 LDG.E R6, desc[UR40][R2.64] ;  /* 0x0000002802060981 */ /* 0x000362000c1e1900 */
[----:B------:R-:W-:-:S04]  /*7680*/  ISETP.NE.AND P1, PT, R7, RZ, PT ;  /* 0x000000ff0700720c */ /* 0x000fc80003f25270 */
[----:B------:R-:W-:-:S09]  /*7690*/  PLOP3.LUT P2, PT, P1, PT, PT, 0x8, 0x0 ;  /* 0x000000000000781c */ /* 0x000fd20000f4e170 */
[----:B------:R-:W-:-:S05]  /*76a0*/  VOTEU.ALL UP1, P1 ;  /* 0x00000000003f7886 */ /* 0x000fca0000820000 */
[----:B------:R-:W-:-:S04]  /*76b0*/  @!UP1 UIADD3 UR8, UP0, UR42, 0x270, URZ ;  /* 0x000002702a089890 */ /* 0x000fc8000ff1e03f */
[----:B------:R-:W-:-:S03]  /*76c0*/  @!UP1 UIADD3.X UR9, URZ, UR43, URZ, UP0, !UPT ;  /* 0x0000002b3f099290 */ /* 0x000fc600087fe43f */
[----:B------:R-:W-:Y:S01]  /*76d0*/  VOTEU.ALL UP0, P1 ;  /* 0x00000000003f7886 */ /* 0x000fe20000800000 */
[----:B--2---:R-:W-:-:S04]  /*76e0*/  IMAD.MOV R8, RZ, RZ, -R5 ;  /* 0x000000ffff087224 */ /* 0x004fc800078e0a05 */
[----:B---3--:R-:W-:-:S05]  /*76f0*/  IMAD R8, R8, UR4, R4 ;  /* 0x0000000408087c24 */ /* 0x008fca000f8e0204 */
[----:B-1----:R-:W-:-:S07]  /*7700*/  SHF.L.U32 R8, R8, 0x7, RZ ;  /* 0x0000000708087819 */ /* 0x002fce00000006ff */
.L_x_7253:
        /* <DEDUP_REMOVED lines=16> */
.L_x_7307:
[----:B------:R-:W2:Y:S01]  /*7810*/  LDL R5, [R1+0x8] ;  /* 0x0000080001057983 */ /* 0x000ea20000100800 */
[----:B------:R-:W-:Y:S01]  /*7820*/  UMOV UR4, 0xffffffff ;  /* 0xffffffff00047882 */ /* 0x000fe20000000000 */
[----:B------:R-:W-:Y:S01]  /*7830*/  SHF.R.S32.HI R7, RZ, 0x1f, R6 ;  /* 0x0000001fff077819 */ /* 0x000fe20000011406 */
[----:B--2---:R-:W-:Y:S01]  /*7840*/  VIADD R9, R5, 0xffffffff ;  /* 0xffffffff05097836 */ /* 0x004fe20000000000 */
[----:B------:R-:W-:Y:S06]  /*7850*/  BRA.DIV UR4, `(.L_x_7255) ;  /* 0x0000002604507947 */ /* 0x000fec000b800000 */
[----:B------:R-:W-:-:S13]  /*7860*/  ELECT P6, URZ, PT ;  /* 0x00000000003f782f */ /* 0x000fda00038c0000 */
.L_x_7310:
        /* <DEDUP_REMOVED lines=22> */
.L_x_7257:
[----:B--2---:R-:W2:Y:S01]  /*79d0*/  S2R R10, SR_CgaCtaId ;  /* 0x00000000000a7919 */ /* 0x004ea20000008800 */
[----:B------:R-:W-:-:S04]  /*79e0*/  MOV R5, 0x400 ;  /* 0x0000040000057802 */ /* 0x000fc80000000f00 */
[----:B--2---:R-:W-:Y:S02]  /*79f0*/  LEA R5, R10, R5, 0x18 ;  /* 0x000000050a057211 */ /* 0x004fe400078ec0ff */
[----:B------:R-:W-:Y:S02]  /*7a00*/  SHF.L.U32 R10, R17, 0x1f, RZ ;  /* 0x0000001f110a7819 */ /* 0x000fe400000006ff */
[----:B------:R-:W-:-:S04]  /*7a10*/  LEA R5, R16, R5, 0x3 ;  /* 0x0000000510057211 */ /* 0x000fc800078e18ff */
[----:B------:R-:W2:Y:S02]  /*7a20*/  SYNCS.PHASECHK.TRANS64.TRYWAIT P1, [R5+URZ+0x22840], R10 ;  /* 0x0228400a050075a7 */ /* 0x000ea4000802017f */
[----:B--2---:R-:W-:Y:S05]  /*7a30*/  @!P1 BRA `(.L_x_7258) ;  /* 0x0000002000f89947 */ /* 0x004fea0003800000 */
.L_x_7311:
        /* <DEDUP_REMOVED lines=11> */
.L_x_7259:
        /* <DEDUP_REMOVED lines=8> */
[----:B---3--:R-:W-:-:S05]  /*7b70*/  LEA R11, R12, R11, 0x18 ;  /* 0x0000000b0c0b7211 */ /* 0x008fca00078ec0ff */
[----:B------:R-:W-:-:S05]  /*7b80*/  IMAD R5, R16, 0x3000, R11 ;  /* 0x0000300010057824 */ /* 0x000fca00078e020b */
[----:B------:R-:W-:Y:S01]  /*7b90*/  R2UR UR8, R5 ;  /* 0x00000000050872ca */ /* 0x000fe200000e0000 */
[----:B------:R-:W-:Y:S01]  /*7ba0*/  UIADD3 UR9, UR9, 0x22830, URZ ;  /* 0x0002283009097890 */ /* 0x000fe2000fffe03f */
[----:B------:R-:W-:Y:S01]  /*7bb0*/  UMOV UR6, 0x0 ;  /* 0x0000000000067882 */ /* 0x000fe20000000000 */
[----:B------:R-:W-:Y:S01]  /*7bc0*/  UMOV UR7, 0x14f00000 ;  /* 0x14f0000000077882 */ /* 0x000fe20000000000 */
[----:B------:R-:W-:-:S09]  /*7bd0*/  UMOV UR10, URZ ;  /* 0x0000003f000a7c82 */ /* 0x000fd20008000000 */
[----:B------:R-:W-:Y:S01]  /*7be0*/  UIADD3 UR8, UR8, 0x1c400, URZ ;  /* 0x0001c40008087890 */ /* 0x000fe2000fffe03f */
[----:B--2---:R-:W-:-:S13]  /*7bf0*/  R2UR UR11, R10 ;  /* 0x000000000a0b72ca */ /* 0x004fda00000e0000 */
[----:B------:R-:W-:-:S09]  /*7c00*/  UIMAD UR11, UR11, 0x60, URZ ;  /* 0x000000600b0b78a4 */ /* 0x000fd2000f8e023f */
[----:B------:R2:W-:Y:S02]  /*7c10*/  UTMALDG.4D [UR8], [UR4], desc[UR6] ;  /* 0x00000608040075b4 */ /* 0x0005e40008019000 */
[----:B--2---:R-:W-:Y:S01]  /*7c20*/  NOP ;  /* 0x0000000000007918 */ /* 0x004fe20000000000 */
.L_x_7256:
        /* <DEDUP_REMOVED lines=15> */
[----:B------:R-:W-:Y:S01]  /*7d20*/  @P1 IMAD.MOV.U32 R5, RZ, RZ, 0x4000 ;  /* 0x00004000ff051424 */ /* 0x000fe200078e00ff */
        /* <DEDUP_REMOVED lines=10> */
.L_x_7312:
[----:B------:R-:W-:Y:S05]  /*7dd0*/  BSYNC B0 ;  /* 0x0000000000007941 */ /* 0x000fea0003800000 */
.L_x_7260:
        /* <DEDUP_REMOVED lines=12> */
.L_x_7313:
        /* <DEDUP_REMOVED lines=8> */
.L_x_7265:
        /* <DEDUP_REMOVED lines=19> */
[----:B------:R-:W-:-:S03]  /*8050*/  UIADD3 UR18, UR14, 0x9400, URZ ;  /* 0x000094000e127890 */ /* 0x000fc6000fffe03f */
[----:B------:R-:W-:Y:S01]  /*8060*/  UMOV UR14, 0x80 ;  /* 0x00000080000e7882 */ /* 0x000fe20000000000 */
[----:B---3--:R-:W-:-:S13]  /*8070*/  R2UR UR11, R10 ;  /* 0x000000000a0b72ca */ /* 0x008fda00000e0000 */
[----:B------:R-:W-:-:S09]  /*8080*/  UIMAD UR11, UR11, 0x60, URZ ;  /* 0x000000600b0b78a4 */ /* 0x000fd2000f8e023f */
[----:B------:R2:W-:Y:S02]  /*8090*/  UTMALDG.4D [UR8], [UR4], desc[UR6] ;  /* 0x00000608040075b4 */ /* 0x0005e40008019000 */
        /* <DEDUP_REMOVED lines=11> */
.L_x_7263:
[----:B------:R-:W-:Y:S05]  /*8150*/  BSYNC B0 ;  /* 0x0000000000007941 */ /* 0x000fea0003800000 */
.L_x_7262:
[----:B--2---:R-:W2:Y:S01]  /*8160*/  LDL.LU R5, [R1+0x14] ;  /* 0x0000140001057983 */ /* 0x004ea20000300800 */
[----:B------:R-:W-:-:S05]  /*8170*/  VIADD R16, R16, 0x1 ;  /* 0x0000000110107836 */ /* 0x000fca0000000000 */
[----:B------:R-:W-:-:S04]  /*8180*/  ISETP.NE.AND P1, PT, R16, 0x2, PT ;  /* 0x000000021000780c */ /* 0x000fc80003f25270 */
[----:B------:R-:W-:Y:S02]  /*8190*/  SEL R8, RZ, 0x1, P1 ;  /* 0x00000001ff087807 */ /* 0x000fe40000800000 */
[----:B------:R-:W-:Y:S02]  /*81a0*/  SEL R16, R16, RZ, P1 ;  /* 0x000000ff10107207 */ /* 0x000fe40000800000 */
[----:B------:R-:W-:Y:S02]  /*81b0*/  LOP3.LUT R17, R17, R8, RZ, 0x3c, !PT ;  /* 0x0000000811117212 */ /* 0x000fe400078e3cff */
[----:B--2---:R-:W-:-:S13]  /*81c0*/  ISETP.GE.AND P2, PT, R5, 0x61, PT ;  /* 0x000000610500780c */ /* 0x004fda0003f46270 */
[----:B------:R-:W-:Y:S05]  /*81d0*/  @!P2 BRA `(.L_x_7266) ;  /* 0x000000140048a947 */ /* 0x000fea0003800000 */
[----:B------:R-:W2:Y:S01]  /*81e0*/  LDL R11, [R1+0x8] ;  /* 0x00000800010b7983 */ /* 0x000ea20000100800 */
[----:B------:R-:W-:Y:S01]  /*81f0*/  IMAD.MOV.U32 R5, RZ, RZ, 0x1 ;  /* 0x00000001ff057424 */ /* 0x000fe200078e00ff */
[C---:B--2---:R-:W-:Y:S02]  /*8200*/  IADD3 R10, -R11.reuse, RZ, RZ ;  /* 0x000000ff0b0a7210 */ /* 0x044fe40007ffe1ff */
[----:B------:R-:W-:Y:S02]  /*8210*/  IADD3 R8, R11, -0x2, RZ ;  /* 0xfffffffe0b087810 */ /* 0x000fe40007ffe0ff */
        /* <DEDUP_REMOVED lines=25> */
.L_x_7270:
[----:B--2---:R-:W2:Y:S01]  /*83b0*/  S2R R3, SR_CgaCtaId ;  /* 0x0000000000037919 */ /* 0x004ea20000008800 */
[----:B------:R-:W-:Y:S01]  /*83c0*/  MOV R2, 0x400 ;  /* 0x0000040000027802 */ /* 0x000fe20000000f00 */
[----:B------:R-:W3:Y:S03]  /*83d0*/  S2R R5, SR_TID.X ;  /* 0x0000000000057919 */ /* 0x000ee60000002100 */
[----:B--2---:R-:W-:Y:S02]  /*83e0*/  LEA R2, R3, R2, 0x18 ;  /* 0x0000000203027211 */ /* 0x004fe400078ec0ff */
[----:B------:R-:W-:Y:S02]  /*83f0*/  SHF.L.U32 R3, R17, 0x1f, RZ ;  /* 0x0000001f11037819 */ /* 0x000fe400000006ff */
[----:B---3--:R-:W-:Y:S01]  /*8400*/  LOP3.LUT R5, R5, 0x7f, RZ, 0xc0, !PT ;  /* 0x0000007f05057812 */ /* 0x008fe200078ec0ff */
[----:B------:R-:W-:-:S03]  /*8410*/  IMAD R2, R16, 0x8, R2 ;  /* 0x0000000810027824 */ /* 0x000fc600078e0202 */
[----:B------:R-:W-:Y:S01]  /*8420*/  ISETP.NE.AND P1, PT, R5, RZ, PT ;  /* 0x000000ff0500720c */ /* 0x000fe20003f25270 */
[----:B------:R-:W2:Y:S02]  /*8430*/  SYNCS.PHASECHK.TRANS64.TRYWAIT P2, [R2+URZ+0x22840], R3 ;  /* 0x02284003020075a7 */ /* 0x000ea4000804017f */
[----:B--2---:R-:W-:Y:S10]  /*8440*/  @!P2 BRA `(.L_x_7271) ;  /* 0x0000001800bca947 */ /* 0x004ff40003800000 */
.L_x_7314:
[----:B------:R-:W-:Y:S05]  /*8450*/  @P1 BRA `(.L_x_7272) ;  /* 0x00000000001c1947 */ /* 0x000fea0003800000 */
[----:B------:R-:W3:Y:S01]  /*8460*/  S2R R11, SR_TID.X ;  /* 0x00000000000b7919 */ /* 0x000ee20000002100 */
[----:B------:R-:W-:-:S04]  /*8470*/  MOV R5, 0x3000 ;  /* 0x0000300000057802 */ /* 0x000fc80000000f00 */
[----:B------:R4:W-:Y:S01]  /*8480*/  SYNCS.ARRIVE.TRANS64 RZ, [R2+URZ+0x22830], R5 ;  /* 0x0228300502ff79a7 */ /* 0x0009e2000800003f */
[----:B---3--:R-:W-:-:S04]  /*8490*/  LOP3.LUT R11, R11, 0x1f, RZ, 0xc0, !PT ;  /* 0x0000001f0b0b7812 */ /* 0x008fc800078ec0ff */
[----:B------:R-:W-:-:S13]  /*84a0*/  ISETP.NE.AND P2, PT, R11, RZ, PT ;  /* 0x000000ff0b00720c */ /* 0x000fda0003f45270 */
[----:B----4-:R-:W-:Y:S05]  /*84b0*/  @!P2 BRA `(.L_x_7272) ;  /* 0x000000000004a947 */ /* 0x010fea0003800000 */
[----:B------:R-:W-:Y:S01]  /*84c0*/  BPT.TRAP 0x1 ;  /* 0x000000040000795c */ /* 0x000fe20000300000 */
.L_x_7272:
[----:B------:R-:W3:Y:S01]  /*84d0*/  S2R R11, SR_CgaCtaId ;  /* 0x00000000000b7919 */ /* 0x000ee20000008800 */
[----:B------:R-:W-:Y:S01]  /*84e0*/  MOV R5, 0x400 ;  /* 0x0000040000057802 */ /* 0x000fe20000000f00 */
[----:B------:R-:W-:Y:S01]  /*84f0*/  IMAD R8, R8, 0x60, RZ ;  /* 0x0000006008087824 */ /* 0x000fe200078e02ff */
        /* <DEDUP_REMOVED lines=10> */
[----:B---3--:R-:W-:-:S05]  /*85a0*/  LEA R5, R11, R5, 0x18 ;  /* 0x000000050b057211 */ /* 0x008fca00078ec0ff */
[----:B------:R-:W-:-:S05]  /*85b0*/  IMAD R5, R16, 0x3000, R5 ;  /* 0x0000300010057824 */ /* 0x000fca00078e0205 */
[----:B------:R-:W-:-:S13]  /*85c0*/  R2UR UR8, R5 ;  /* 0x00000000050872ca */ /* 0x000fda00000e0000 */
[----:B------:R-:W-:-:S09]  /*85d0*/  UIADD3 UR8, UR8, 0x1c400, URZ ;  /* 0x0001c40008087890 */ /* 0x000fd2000fffe03f */
[----:B------:R3:W-:Y:S01]  /*85e0*/  UTMALDG.4D [UR8], [UR4], desc[UR6] ;  /* 0x00000608040075b4 */ /* 0x0007e20008019000 */
[----:B------:R-:W4:Y:S02]  /*85f0*/  SYNCS.PHASECHK.TRANS64.TRYWAIT P2, [R2+URZ+0x22860], R3 ;  /* 0x02286003020075a7 */ /* 0x000f24000804017f */
[----:B---34-:R-:W-:Y:S05]  /*8600*/  @!P2 BRA `(.L_x_7273) ;  /* 0x000000180060a947 */ /* 0x018fea0003800000 */
.L_x_7315:
[----:B------:R-:W-:Y:S05]  /*8610*/  @P1 BRA `(.L_x_7274) ;  /* 0x00000000001c1947 */ /* 0x000fea0003800000 */
[----:B------:R-:W4:Y:S01]  /*8620*/  S2R R5, SR_TID.X ;  /* 0x0000000000057919 */ /* 0x000f220000002100 */
[----:B--23--:R-:W-:-:S04]  /*8630*/  IMAD.MOV.U32 R3, RZ, RZ, 0xc000 ;  /* 0x0000c000ff037424 */ /* 0x00cfc800078e00ff */
[----:B------:R2:W-:Y:S01]  /*8640*/  SYNCS.ARRIVE.TRANS64 RZ, [R2+URZ+0x22850], R3 ;  /* 0x0228500302ff79a7 */ /* 0x0005e2000800003f */
[----:B----4-:R-:W-:-:S04]  /*8650*/  LOP3.LUT R5, R5, 0x1f, RZ, 0xc0, !PT ;  /* 0x0000001f05057812 */ /* 0x010fc800078ec0ff */
[----:B------:R-:W-:-:S13]  /*8660*/  ISETP.NE.AND P1, PT, R5, RZ, PT ;  /* 0x000000ff0500720c */ /* 0x000fda0003f25270 */
[----:B--2---:R-:W-:Y:S05]  /*8670*/  @!P1 BRA `(.L_x_7274) ;  /* 0x0000000000049947 */ /* 0x004fea0003800000 */
[----:B------:R-:W-:Y:S01]  /*8680*/  BPT.TRAP 0x1 ;  /* 0x000000040000795c */ /* 0x000fe20000300000 */
.L_x_7274:
        /* <DEDUP_REMOVED lines=11> */
[----:B------:R-:W-:-:S05]  /*8740*/  UMOV UR17, 0x40 ;  /* 0x0000004000117882 */ /* 0x000fca0000000000 */
        /* <DEDUP_REMOVED lines=11> */
[----:B------:R-:W-:Y:S01]  /*8800*/  UMOV UR15, 0x80 ;  /* 0x00000080000f7882 */ /* 0x000fe20000000000 */
        /* <DEDUP_REMOVED lines=8> */
[----:B--2---:R-:W-:Y:S01]  /*8890*/  NOP ;  /* 0x0000000000007918 */ /* 0x004fe20000000000 */
.L_x_7269:
[----:B------:R-:W-:Y:S05]  /*88a0*/  BSYNC B0 ;  /* 0x0000000000007941 */ /* 0x000fea0003800000 */
.L_x_7268:
[----:B------:R-:W2:Y:S01]  /*88b0*/  LDL.LU R3, [R1+0x8] ;  /* 0x0000080001037983 */ /* 0x000ea20000300800 */
[----:B------:R-:W-:-:S04]  /*88c0*/  IADD3 R16, R16, 0x1, RZ ;  /* 0x0000000110107810 */ /* 0x000fc80007ffe0ff */
[----:B------:R-:W-:-:S04]  /*88d0*/  ISETP.NE.AND P1, PT, R16, 0x2, PT ;  /* 0x000000021000780c */ /* 0x000fc80003f25270 */
[----:B------:R-:W-:Y:S02]  /*88e0*/  SEL R2, RZ, 0x1, P1 ;  /* 0x00000001ff027807 */ /* 0x000fe40000800000 */
[----:B------:R-:W-:Y:S02]  /*88f0*/  SEL R16, R16, RZ, P1 ;  /* 0x000000ff10107207 */ /* 0x000fe40000800000 */
[----:B------:R-:W-:Y:S01]  /*8900*/  LOP3.LUT R17, R17, R2, RZ, 0x3c, !PT ;  /* 0x0000000211117212 */ /* 0x000fe200078e3cff */
[----:B--2---:R-:W-:-:S07]  /*8910*/  VIADD R8, R3, 0xfffffffd ;  /* 0xfffffffd03087836 */ /* 0x004fce0000000000 */
.L_x_7267:
[----:B------:R-:W-:Y:S01]  /*8920*/  IADD3 R10, -R10, RZ, RZ ;  /* 0x000000ff0a0a7210 */ /* 0x000fe20007ffe1ff */
[----:B------:R-:W-:Y:S03]  /*8930*/  BSSY B0, `(.L_x_7266) ;  /* 0x00000dc000007945 */ /* 0x000fe60003800000 */
[----:B------:R-:W-:-:S13]  /*8940*/  ISETP.NE.AND P1, PT, R9, R10, PT ;  /* 0x0000000a0900720c */ /* 0x000fda0003f25270 */
[----:B------:R-:W-:Y:S05]  /*8950*/  @!P1 BRA `(.L_x_7275) ;  /* 0x0000000c00649947 */ /* 0x000fea0003800000 */
.L_x_7290:
[----:B------:R-:W-:Y:S04]  /*8960*/  BSSY B1, `(.L_x_7276) ;  /* 0x0000065000017945 */ /* 0x000fe80003800000 */
[----:B------:R-:W-:Y:S05]  /*8970*/  @!P6 BRA `(.L_x_7277) ;  /* 0x00000004008ce947 */ /* 0x000fea0003800000 */
[----:B-1----:R-:W-:Y:S01]  /*8980*/  IMAD.MOV.U32 R9, RZ, RZ, R8 ;  /* 0x000000ffff097224 */ /* 0x002fe200078e0008 */
        /* <DEDUP_REMOVED lines=19> */
.L_x_7278:
[----:B------:R-:W2:Y:S01]  /*8ac0*/  S2R R3, SR_CgaCtaId ;  /* 0x0000000000037919 */ /* 0x000ea20000008800 */
[----:B------:R-:W-:Y:S01]  /*8ad0*/  MOV R2, 0x400 ;  /* 0x0000040000027802 */ /* 0x000fe20000000f00 */
[----:B-1----:R-:W1:Y:S03]  /*8ae0*/  S2R R5, SR_TID.X ;  /* 0x0000000000057919 */ /* 0x002e660000002100 */
[----:B--2---:R-:W-:Y:S02]  /*8af0*/  LEA R2, R3, R2, 0x18 ;  /* 0x0000000203027211 */ /* 0x004fe400078ec0ff */
[----:B-1----:R-:W-:-:S03]  /*8b00*/  LOP3.LUT R5, R5, 0x7f, RZ, 0xc0, !PT ;  /* 0x0000007f05057812 */ /* 0x002fc600078ec0ff */
[----:B------:R-:W-:Y:S01]  /*8b10*/  IMAD R3, R16, 0x8, R2 ;  /* 0x0000000810037824 */ /* 0x000fe200078e0202 */
[----:B------:R-:W-:Y:S02]  /*8b20*/  SHF.L.U32 R2, R17, 0x1f, RZ ;  /* 0x0000001f11027819 */ /* 0x000fe400000006ff */
[----:B------:R-:W-:Y:S02]  /*8b30*/  ISETP.NE.AND P1, PT, R5, RZ, PT ;  /* 0x000000ff0500720c */ /* 0x000fe40003f25270 */
[----:B------:R-:W1:Y:S02]  /*8b40*/  SYNCS.PHASECHK.TRANS64.TRYWAIT P2, [R3+URZ+0x22840], R2 ;  /* 0x02284002030075a7 */ /* 0x000e64000804017f */
[----:B-1----:R-:W-:Y:S09]  /*8b50*/  @!P2 BRA `(.L_x_7279) ;  /* 0x000000140020a947 */ /* 0x002ff20003800000 */
.L_x_7316:
        /* <DEDUP_REMOVED lines=8> */
.L_x_7280:
        /* <DEDUP_REMOVED lines=13> */
[----:B------:R-:W-:Y:S01]  /*8cb0*/  R2UR UR8, R5 ;  /* 0x00000000050872ca */ /* 0x000fe200000e0000 */
[----:B------:R-:W-:-:S05]  /*8cc0*/  IMAD R5, R9, 0x60, RZ ;  /* 0x0000006009057824 */ /* 0x000fca00078e02ff */
[----:B------:R-:W-:-:S07]  /*8cd0*/  R2UR UR11, R5 ;  /* 0x00000000050b72ca */ /* 0x000fce00000e0000 */
[----:B------:R-:W-:-:S09]  /*8ce0*/  UIADD3 UR8, UR8, 0x1c400, URZ ;  /* 0x0001c40008087890 */ /* 0x000fd2000fffe03f */
[----:B------:R2:W-:Y:S01]  /*8cf0*/  UTMALDG.4D [UR8], [UR4], desc[UR6] ;  /* 0x00000608040075b4 */ /* 0x0005e20008019000 */
[----:B------:R-:W3:Y:S02]  /*8d00*/  SYNCS.PHASECHK.TRANS64.TRYWAIT P2, [R3+URZ+0x22860], R2 ;  /* 0x02286002030075a7 */ /* 0x000ee4000804017f */
[----:B--23--:R-:W-:Y:S05]  /*8d10*/  @!P2 BRA `(.L_x_7281) ;  /* 0x0000001000c4a947 */ /* 0x00cfea0003800000 */
.L_x_7317:
        /* <DEDUP_REMOVED lines=8> */
.L_x_7282:
        /* <DEDUP_REMOVED lines=23> */
[----:B------:R-:W-:Y:S01]  /*8f10*/  UMOV UR15, 0x80 ;  /* 0x00000080000f7882 */ /* 0x000fe20000000000 */
        /* <DEDUP_REMOVED lines=9> */
.L_x_7277:
[----:B------:R-:W-:Y:S05]  /*8fb0*/  BSYNC B1 ;  /* 0x0000000000017941 */ /* 0x000fea0003800000 */
.L_x_7276:
[----:B-1----:R-:W-:Y:S01]  /*8fc0*/  IADD3 R9, R16, 0x1, RZ ;  /* 0x0000000110097810 */ /* 0x002fe20007ffe0ff */
[----:B------:R-:W-:Y:S03]  /*8fd0*/  BSSY B1, `(.L_x_7283) ;  /* 0x0000069000017945 */ /* 0x000fe60003800000 */
[----:B------:R-:W-:-:S04]  /*8fe0*/  ISETP.NE.AND P1, PT, R9, 0x2, PT ;  /* 0x000000020900780c */ /* 0x000fc80003f25270 */
[----:B------:R-:W-:Y:S02]  /*8ff0*/  SEL R2, RZ, 0x1, P1 ;  /* 0x00000001ff027807 */ /* 0x000fe40000800000 */
[----:B------:R-:W-:Y:S02]  /*9000*/  SEL R9, R9, RZ, P1 ;  /* 0x000000ff09097207 */ /* 0x000fe40000800000 */
[----:B------:R-:W-:Y:S01]  /*9010*/  LOP3.LUT R17, R17, R2, RZ, 0x3c, !PT ;  /* 0x0000000211117212 */ /* 0x000fe200078e3cff */
[----:B------:R-:W-:Y:S06]  /*9020*/  @!P6 BRA `(.L_x_7284) ;  /* 0x00000004008ce947 */ /* 0x000fec0003800000 */
[----:B------:R-:W-:Y:S01]  /*9030*/  VIADD R10, R8, 0xffffffff ;  /* 0xffffffff080a7836 */ /* 0x000fe20000000000 */
        /* <DEDUP_REMOVED lines=19> */
.L_x_7285:
        /* <DEDUP_REMOVED lines=10> */
.L_x_7318:
        /* <DEDUP_REMOVED lines=8> */
.L_x_7287:
[----:B------:R-:W2:Y:S01]  /*9290*/  S2R R11, SR_CgaCtaId ;  /* 0x00000000000b7919 */ /* 0x000ea20000008800 */
        /* <DEDUP_REMOVED lines=19> */
.L_x_7319:
        /* <DEDUP_REMOVED lines=8> */
.L_x_7289:
        /* <DEDUP_REMOVED lines=33> */
.L_x_7284:
[----:B------:R-:W-:Y:S05]  /*9660*/  BSYNC B1 ;  /* 0x0000000000017941 */ /* 0x000fea0003800000 */
.L_x_7283:
        /* <DEDUP_REMOVED lines=8> */
.L_x_7275:
[----:B------:R-:W-:Y:S05]  /*96f0*/  BSYNC B0 ;  /* 0x0000000000007941 */ /* 0x000fea0003800000 */
.L_x_7266:
[----:B------:R-:W2:Y:S01]  /*9700*/  LDL.LU R2, [R1+0xc] ;  /* 0x00000c0001027983 */ /* 0x000ea20000300800 */
[----:B------:R-:W-:-:S03]  /*9710*/  ULDC UR4, c[0x0][0xda4] ;  /* 0x0003690000047ab9 */ /* 0x000fc60000000800 */
[----:B------:R-:W3:Y:S01]  /*9720*/  LDL.LU R0, [R1+0x18] ;  /* 0x0000180001007983 */ /* 0x000ee20000300800 */
[----:B--2---:R-:W-:Y:S01]  /*9730*/  IADD3 R2, R2, UR36, RZ ;  /* 0x0000002402027c10 */ /* 0x004fe2000fffe0ff */
[----:B---3--:R-:W-:-:S04]  /*9740*/  VIADD R0, R0, 0x1 ;  /* 0x0000000100007836 */ /* 0x008fc80000000000 */
[----:B------:R2:W-:Y:S01]  /*9750*/  STL [R1+0xc], R2 ;  /* 0x00000c0201007387 */ /* 0x0005e20000100800 */
[----:B------:R-:W-:-:S03]  /*9760*/  ISETP.GE.AND P0, PT, R2, UR4, PT ;  /* 0x0000000402007c0c */ /* 0x000fc6000bf06270 */
[----:B------:R2:W-:Y:S10]  /*9770*/  STL [R1+0x18], R0 ;  /* 0x0000180001007387 */ /* 0x0005f40000100800 */
[----:B--2---:R-:W-:Y:S05]  /*9780*/  @!P0 BRA `(.L_x_7291) ;  /* 0xffffffd800088947 */ /* 0x004fea000383ffff */
[----:B------:R-:W-:-:S07]  /*9790*/  LOP3.LUT R2, R0, 0x1, RZ, 0xc, !PT ;  /* 0x0000000100027812 */ /* 0x000fce00078e0cff */
.L_x_7249:
[----:B------:R-:W2:Y:S01]  /*97a0*/  S2R R3, SR_CgaCtaId ;  /* 0x0000000000037919 */ /* 0x000ea20000008800 */
[----:B------:R-:W-:Y:S01]  /*97b0*/  MOV R0, 0x400 ;  /* 0x0000040000007802 */ /* 0x000fe20000000f00 */
[----:B------:R-:W-:Y:S03]  /*97c0*/  BSSY B0, `(.L_x_7292) ;  /* 0x0000005000007945 */ /* 0x000fe60003800000 */
[----:B--2---:R-:W-:Y:S02]  /*97d0*/  LEA R0, R3, R0, 0x18 ;  /* 0x0000000003007211 */ /* 0x004fe400078ec0ff */
[----:B------:R-:W-:-:S04]  /*97e0*/  SHF.L.U32 R3, R2, 0x1f, RZ ;  /* 0x0000001f02037819 */ /* 0x000fc800000006ff */
[----:B------:R-:W2:Y:S02]  /*97f0*/  SYNCS.PHASECHK.TRANS64.TRYWAIT P0, [R0+URZ+0x22820], R3 ;  /* 0x02282003000075a7 */ /* 0x000ea4000800017f */
[----:B--2---:R-:W-:Y:S05]  /*9800*/  @!P0 BRA `(.L_x_7293) ;  /* 0x0000000800448947 */ /* 0x004fea0003800000 */
.L_x_7320:
[----:B------:R-:W-:Y:S05]  /*9810*/  BSYNC B0 ;  /* 0x0000000000007941 */ /* 0x000fea0003800000 */
.L_x_7292:
[----:B------:R-:W-:-:S03]  /*9820*/  UMOV UR4, 0xffffffff ;  /* 0xffffffff00047882 */ /* 0x000fc60000000000 */
[----:B------:R-:W-:Y:S05]  /*9830*/  BRA.DIV UR4, `(.L_x_7294) ;  /* 0x0000000a044c7947 */ /* 0x000fea000b800000 */
[----:B------:R-:W3:Y:S02]  /*9840*/  S2R R2, SR_TID.X ;  /* 0x0000000000027919 */ /* 0x000ee40000002100 */
[----:B---3--:R-:W-:-:S04]  /*9850*/  SHF.R.U32.HI R2, RZ, 0x5, R2 ;  /* 0x00000005ff027819 */ /* 0x008fc80000011602 */
[----:B------:R-:W-:-:S05]  /*9860*/  LOP3.LUT R2, R2, 0x3, RZ, 0xc0, !PT ;  /* 0x0000000302027812 */ /* 0x000fca00078ec0ff */
[----:B------:R3:W4:Y:S02]  /*9870*/  SHFL.IDX PT, R14, R2, RZ, 0x1f ;  /* 0x00001fff020e7589 */ /* 0x00072400000e0000 */
.L_x_7323:
[----:B----4-:R-:W-:Y:S01]  /*9880*/  ISETP.NE.AND P0, PT, R14, RZ, PT ;  /* 0x000000ff0e00720c */ /* 0x010fe20003f05270 */
[----:B------:R-:W-:-:S12]  /*9890*/  BSSY B0, `(.L_x_7295) ;  /* 0x0000024000007945 */ /* 0x000fd80003800000 */
[----:B------:R-:W-:Y:S05]  /*98a0*/  @P0 BRA `(.L_x_7296) ;  /* 0x0000000000880947 */ /* 0x000fea0003800000 */
[----:B------:R-:W-:-:S03]  /*98b0*/  UMOV UR4, 0xffffffff ;  /* 0xffffffff00047882 */ /* 0x000fc60000000000 */
[----:B------:R-:W-:Y:S05]  /*98c0*/  BRA.DIV UR4, `(.L_x_7297) ;  /* 0x0000000a045c7947 */ /* 0x000fea000b800000 */
[----:B------:R-:W-:-:S13]  /*98d0*/  ELECT P6, URZ, PT ;  /* 0x00000000003f782f */ /* 0x000fda00038c0000 */
.L_x_7326:
[----:B------:R-:W-:Y:S05]  /*98e0*/  @!P6 BRA `(.L_x_7296) ;  /* 0x000000000078e947 */ /* 0x000fea0003800000 */
[----:B------:R-:W-:-:S06]  /*98f0*/  ULOP3.LUT UR4, UR38, 0x2, URZ, 0xfc, !UPT ;  /* 0x0000000226047892 */ /* 0x000fcc000f8efc3f */
[----:B---3--:R-:W-:-:S04]  /*9900*/  MOV R2, UR4 ;  /* 0x0000000400027c02 */ /* 0x008fc80008000f00 */
[----:B------:R-:W-:-:S13]  /*9910*/  ISETP.NE.AND P2, PT, R2, 0x3, PT ;  /* 0x000000030200780c */ /* 0x000fda0003f45270 */
[----:B------:R-:W-:Y:S05]  /*9920*/  @!P2 BRA `(.L_x_7298) ;  /* 0x000000000004a947 */ /* 0x000fea0003800000 */
[----:B------:R-:W-:Y:S01]  /*9930*/  BPT.TRAP 0x1 ;  /* 0x000000040000795c */ /* 0x000fe20000300000 */
.L_x_7298:
[----:B--2---:R-:W-:Y:S01]  /*9940*/  VIADD R3, R0, 0x22840 ;  /* 0x0002284000037836 */ /* 0x004fe20000000000 */
[----:B------:R-:W-:Y:S01]  /*9950*/  SHF.L.U32 R5, R17, 0x1f, RZ ;  /* 0x0000001f11057819 */ /* 0x000fe200000006ff */
[----:B------:R-:W-:-:S03]  /*9960*/  VIADD R2, R16, 0x1 ;  /* 0x0000000110027836 */ /* 0x000fc60000000000 */
[----:B------:R-:W-:Y:S02]  /*9970*/  LEA R6, R16, R3, 0x3 ;  /* 0x0000000310067211 */ /* 0x000fe400078e18ff */
[----:B------:R-:W-:Y:S02]  /*9980*/  ISETP.NE.AND P1, PT, R2, 0x2, PT ;  /* 0x000000020200780c */ /* 0x000fe40003f25270 */
[----:B------:R-:W2:Y:S02]  /*9990*/  SYNCS.PHASECHK.TRANS64.TRYWAIT P0, [R6+URZ], R5 ;  /* 0x00000005060075a7 */ /* 0x000ea4000800017f */
[----:B------:R-:W-:-:S04]  /*99a0*/  SEL R4, RZ, 0x1, P1 ;  /* 0x00000001ff047807 */ /* 0x000fc80000800000 */
[----:B------:R-:W-:Y:S02]  /*99b0*/  LOP3.LUT R17, R17, R4, RZ, 0x3c, !PT ;  /* 0x0000000411117212 */ /* 0x000fe400078e3cff */
[----:B------:R-:W-:Y:S02]  /*99c0*/  SEL R4, R2, RZ, P1 ;  /* 0x000000ff02047207 */ /* 0x000fe40000800000 */
[----:B------:R-:W-:Y:S02]  /*99d0*/  SHF.L.U32 R2, R17, 0x1f, RZ ;  /* 0x0000001f11027819 */ /* 0x000fe400000006ff */
[----:B------:R-:W-:Y:S01]  /*99e0*/  LEA R3, R4, R3, 0x3 ;  /* 0x0000000304037211 */ /* 0x000fe200078e18ff */
[----:B--2---:R-:W-:Y:S06]  /*99f0*/  @!P0 BRA `(.L_x_7299) ;  /* 0x0000000800308947 */ /* 0x004fec0003800000 */
.L_x_7327:
[----:B------:R-:W3:Y:S02]  /*9a00*/  SYNCS.PHASECHK.TRANS64.TRYWAIT P0, [R3+URZ], R2 ;  /* 0x00000002030075a7 */ /* 0x000ee4000800017f */
[----:B---3--:R-:W-:Y:S05]  /*9a10*/  @!P0 BRA `(.L_x_7300) ;  /* 0x00000008003c8947 */ /* 0x008fea0003800000 */
.L_x_7328:
[----:B------:R-:W-:Y:S05]  /*9a20*/  @!P2 BRA `(.L_x_7301) ;  /* 0x000000000004a947 */ /* 0x000fea0003800000 */
[----:B------:R-:W-:Y:S01]  /*9a30*/  BPT.TRAP 0x1 ;  /* 0x000000040000795c */ /* 0x000fe20000300000 */
.L_x_7301:
[----:B---3--:R-:W-:-:S05]  /*9a40*/  VIADD R3, R0, 0x22860 ;  /* 0x0002286000037836 */ /* 0x008fca0000000000 */
[----:B------:R-:W-:-:S04]  /*9a50*/  LEA R16, R16, R3, 0x3 ;  /* 0x0000000310107211 */ /* 0x000fc800078e18ff */
[----:B------:R-:W3:Y:S02]  /*9a60*/  SYNCS.PHASECHK.TRANS64.TRYWAIT P0, [R16+URZ], R5 ;  /* 0x00000005100075a7 */ /* 0x000ee4000800017f */
[----:B---3--:R-:W-:Y:S05]  /*9a70*/  @!P0 BRA `(.L_x_7302) ;  /* 0x0000000800388947 */ /* 0x008fea0003800000 */
.L_x_7329:
[----:B------:R-:W-:-:S07]  /*9a80*/  IMAD R3, R4, 0x8, R3 ;  /* 0x0000000804037824 */ /* 0x000fce00078e0203 */
.L_x_7303:
[----:B----4-:R4:W1:Y:S02]  /*9a90*/  SYNCS.PHASECHK.TRANS64.TRYWAIT P0, [R3+URZ], R2 ;  /* 0x00000002030075a7 */ /* 0x010864000800017f */
[----:B-1----:R-:W-:Y:S05]  /*9aa0*/  @!P0 NANOSLEEP.SYNCS 0x989680 ;  /* 0x009896800000895d */ /* 0x002fea0003900000 */
[----:B------:R-:W1:Y:S02]  /*9ab0*/  @!P0 SYNCS.PHASECHK.TRANS64 P0, [R3+URZ], R2 ;  /* 0x00000002030085a7 */ /* 0x000e64000800007f */
[----:B-1----:R-:W-:Y:S05]  /*9ac0*/  @!P0 BRA `(.L_x_7303) ;  /* 0xfffffffc00f08947 */ /* 0x002fea000383ffff */
.L_x_7296:
[----:B------:R-:W-:Y:S05]  /*9ad0*/  BSYNC B0 ;  /* 0x0000000000007941 */ /* 0x000fea0003800000 */
.L_x_7295:
[----:B------:R-:W-:Y:S05]  /*9ae0*/  EXIT ;  /* 0x000000000000794d */ /* 0x000fea0003800000 */
.L_x_7227:
[----:B-1----:R-:W-:-:S04]  /*9af0*/  MOV R3, UR46 ;  /* 0x0000002e00037c02 */ /* 0x002fc80008000f00 */
[----:B------:R1:W2:Y:S03]  /*9b00*/  SYNCS.PHASECHK.TRANS64.TRYWAIT P0, [R3+URZ+0x22800], R0 ;  /* 0x02280000030075a7 */ /* 0x0002a6000800017f */
[----:B--2---:R-:W-:Y:S05]  /*9b10*/  @!P0 NANOSLEEP.SYNCS 0x989680 ;  /* 0x009896800000895d */ /* 0x004fea0003900000 */
[----:B------:R-:W2:Y:S02]  /*9b20*/  @!P0 SYNCS.PHASECHK.TRANS64 P0, [R3+URZ+0x22800], R0 ;  /* 0x02280000030085a7 */ /* 0x000ea4000800007f */
[----:B--2---:R-:W-:Y:S05]  /*9b30*/  @!P0 BRA `(.L_x_7227) ;  /* 0xfffffffc00ec8947 */ /* 0x004fea000383ffff */
[----:B------:R-:W-:Y:S05]  /*9b40*/  BRA `(.L_x_7304) ;  /* 0xffffff7400647947 */ /* 0x000fea000383ffff */
.L_x_7231:
[----:B--2---:R-:W-:-:S04]  /*9b50*/  IMAD.U32 R0, RZ, RZ, UR21 ;  /* 0x00000015ff007e24 */ /* 0x004fc8000f8e00ff */
[----:B------:R2:W3:Y:S03]  /*9b60*/  SYNCS.PHASECHK.TRANS64.TRYWAIT P1, [R0+URZ+0x22830], R7 ;  /* 0x02283007000075a7 */ /* 0x0004e6000802017f */
[----:B---3--:R-:W-:Y:S05]  /*9b70*/  @!P1 NANOSLEEP.SYNCS 0x989680 ;  /* 0x009896800000995d */ /* 0x008fea0003900000 */
[----:B------:R-:W3:Y:S02]  /*9b80*/  @!P1 SYNCS.PHASECHK.TRANS64 P1, [R0+URZ+0x22830], R7 ;  /* 0x02283007000095a7 */ /* 0x000ee4000802007f */
[----:B---3--:R-:W-:Y:S05]  /*9b90*/  @!P1 BRA `(.L_x_7231) ;  /* 0xfffffffc00ec9947 */ /* 0x008fea000383ffff */
[----:B------:R-:W-:Y:S05]  /*9ba0*/  BRA `(.L_x_7230) ;  /* 0xffffff7400887947 */ /* 0x000fea000383ffff */
.L_x_7235:
[----:B--2---:R2:W3:Y:S02]  /*9bb0*/  SYNCS.PHASECHK.TRANS64.TRYWAIT P2, [R10+URZ+0x22850], R7 ;  /* 0x022850070a0075a7 */ /* 0x0044e4000804017f */
[----:B---3--:R-:W-:Y:S05]  /*9bc0*/  @!P2 NANOSLEEP.SYNCS 0x989680 ;  /* 0x009896800000a95d */ /* 0x008fea0003900000 */
[----:B------:R-:W3:Y:S02]  /*9bd0*/  @!P2 SYNCS.PHASECHK.TRANS64 P2, [R10+URZ+0x22850], R7 ;  /* 0x022850070a00a5a7 */ /* 0x000ee4000804007f */
[----:B---3--:R-:W-:Y:S05]  /*9be0*/  @!P2 BRA `(.L_x_7235) ;  /* 0xfffffffc00f0a947 */ /* 0x008fea000383ffff */
[----:B------:R-:W-:Y:S05]  /*9bf0*/  BRA `(.L_x_7234) ;  /* 0xffffff9000807947 */ /* 0x000fea000383ffff */
.L_x_7240:
[----:B--2---:R-:W-:Y:S01]  /*9c00*/  MOV R4, UR24 ;  /* 0x0000001800047c02 */ /* 0x004fe20008000f00 */
[----:B------:R-:W-:-:S04]  /*9c10*/  IMAD.U32 R5, RZ, RZ, UR25 ;  /* 0x00000019ff057e24 */ /* 0x000fc8000f8e00ff */
[----:B------:R2:W3:Y:S03]  /*9c20*/  SYNCS.PHASECHK.TRANS64.TRYWAIT P3, [R4+URZ+0x22830], R5 ;  /* 0x02283005040075a7 */ /* 0x0004e6000806017f */
[----:B---3--:R-:W-:Y:S05]  /*9c30*/  @!P3 NANOSLEEP.SYNCS 0x989680 ;  /* 0x009896800000b95d */ /* 0x008fea0003900000 */
[----:B------:R-:W3:Y:S02]  /*9c40*/  @!P3 SYNCS.PHASECHK.TRANS64 P3, [R4+URZ+0x22830], R5 ;  /* 0x022830050400b5a7 */ /* 0x000ee4000806007f */
[----:B---3--:R-:W-:Y:S05]  /*9c50*/  @!P3 BRA `(.L_x_7240) ;  /* 0xfffffffc00e8b947 */ /* 0x008fea000383ffff */
[----:B------:R-:W-:Y:S05]  /*9c60*/  BRA `(.L_x_7239) ;  /* 0xffffff94008c7947 */ /* 0x000fea000383ffff */
.L_x_7244:
[----:B-1----:R-:W-:-:S04]  /*9c70*/  MOV R6, UR25 ;  /* 0x0000001900067c02 */ /* 0x002fc80008000f00 */
[----:B------:R1:W2:Y:S03]  /*9c80*/  SYNCS.PHASECHK.TRANS64.TRYWAIT P3, [R199+URZ+0x22850], R6 ;  /* 0x02285006c70075a7 */ /* 0x0002a6000806017f */
[----:B--2---:R-:W-:Y:S05]  /*9c90*/  @!P3 NANOSLEEP.SYNCS 0x989680 ;  /* 0x009896800000b95d */ /* 0x004fea0003900000 */
[----:B------:R-:W2:Y:S02]  /*9ca0*/  @!P3 SYNCS.PHASECHK.TRANS64 P3, [R199+URZ+0x22850], R6 ;  /* 0x02285006c700b5a7 */ /* 0x000ea4000806007f */
[----:B--2---:R-:W-:Y:S05]  /*9cb0*/  @!P3 BRA `(.L_x_7244) ;  /* 0xfffffffc00ecb947 */ /* 0x004fea000383ffff */
[----:B------:R-:W-:Y:S05]  /*9cc0*/  BRA `(.L_x_7243) ;  /* 0xffffffb400287947 */ /* 0x000fea000383ffff */
.L_x_7254:
        /* <DEDUP_REMOVED lines=11> */
.L_x_7306:
[----:B------:R-:W-:Y:S05]  /*9d80*/  BSYNC B0 ;  /* 0x0000000000007941 */ /* 0x000fea0003800000 */
.L_x_7305:
[----:B------:R-:W-:Y:S05]  /*9d90*/  BRA `(.L_x_7307) ;  /* 0xffffffd8009c7947 */ /* 0x000fea000383ffff */
.L_x_7255:
[----:B------:R-:W-:Y:S01]  /*9da0*/  BSSY B0, `(.L_x_7308) ;  /* 0x0000006000007945 */ /* 0x000fe20003800000 */
[----:B------:R-:W-:-:S07]  /*9db0*/  IMAD.MOV.U32 R15, RZ, RZ, -0x1 ;  /* 0xffffffffff0f7424 */ /* 0x000fce00078e00ff */
[----:B------:R-:W-:Y:S05]  /*9dc0*/  WARPSYNC.COLLECTIVE R15, `(.L_x_7309) ;  /* 0x000000000f0c7348 */ /* 0x000fea0003c00000 */
[----:B------:R-:W-:Y:S02]  /*9dd0*/  ELECT P6, UR62, PT ;  /* 0x00000000003e782f */ /* 0x000fe400038c0000 */
[----:B------:R-:W-:Y:S01]  /*9de0*/  MOV R14, UR62 ;  /* 0x0000003e000e7c02 */ /* 0x000fe20008000f00 */
[----:B------:R-:W-:Y:S10]  /*9df0*/  ENDCOLLECTIVE ;  /* 0x000000000000791b */ /* 0x000ff40003800000 */
.L_x_7309:
[----:B------:R-:W-:Y:S05]  /*9e00*/  BSYNC B0 ;  /* 0x0000000000007941 */ /* 0x000fea0003800000 */
.L_x_7308:
[----:B------:R-:W-:Y:S05]  /*9e10*/  BRA `(.L_x_7310) ;  /* 0xffffffd800947947 */ /* 0x000fea000383ffff */
.L_x_7258:
[----:B--2---:R2:W3:Y:S02]  /*9e20*/  SYNCS.PHASECHK.TRANS64.TRYWAIT P1, [R5+URZ+0x22840], R10 ;  /* 0x0228400a050075a7 */ /* 0x0044e4000802017f */
[----:B---3--:R-:W-:Y:S05]  /*9e30*/  @!P1 NANOSLEEP.SYNCS 0x989680 ;  /* 0x009896800000995d */ /* 0x008fea0003900000 */
[----:B------:R-:W3:Y:S02]  /*9e40*/  @!P1 SYNCS.PHASECHK.TRANS64 P1, [R5+URZ+0x22840], R10 ;  /* 0x0228400a050095a7 */ /* 0x000ee4000802007f */
[----:B---3--:R-:W-:Y:S05]  /*9e50*/  @!P1 BRA `(.L_x_7258) ;  /* 0xfffffffc00f09947 */ /* 0x008fea000383ffff */
[----:B------:R-:W-:Y:S05]  /*9e60*/  BRA `(.L_x_7311) ;  /* 0xffffffd800f47947 */ /* 0x000fea000383ffff */
.L_x_7261:
        /* <DEDUP_REMOVED lines=8> */
.L_x_7264:
[----:B--2---:R2:W3:Y:S02]  /*9ef0*/  SYNCS.PHASECHK.TRANS64.TRYWAIT P1, [R8+URZ+0x22860], R5 ;  /* 0x02286005080075a7 */ /* 0x0044e4000802017f */
[----:B---3--:R-:W-:Y:S05]  /*9f00*/  @!P1 NANOSLEEP.SYNCS 0x989680 ;  /* 0x009896800000995d */ /* 0x008fea0003900000 */
[----:B------:R-:W3:Y:S02]  /*9f10*/  @!P1 SYNCS.PHASECHK.TRANS64 P1, [R8+URZ+0x22860], R5 ;  /* 0x02286005080095a7 */ /* 0x000ee4000802007f */
[----:B---3--:R-:W-:Y:S05]  /*9f20*/  @!P1 BRA `(.L_x_7264) ;  /* 0xfffffffc00f09947 */ /* 0x008fea000383ffff */
[----:B------:R-:W-:Y:S05]  /*9f30*/  BRA `(.L_x_7313) ;  /* 0xffffffdc00d87947 */ /* 0x000fea000383ffff */
.L_x_7271:
[----:B--2---:R2:W3:Y:S02]  /*9f40*/  SYNCS.PHASECHK.TRANS64.TRYWAIT P2, [R2+URZ+0x22840], R3 ;  /* 0x02284003020075a7 */ /* 0x0044e4000804017f */
[----:B---3--:R-:W-:Y:S05]  /*9f50*/  @!P2 NANOSLEEP.SYNCS 0x989680 ;  /* 0x009896800000a95d */ /* 0x008fea0003900000 */
[----:B------:R-:W3:Y:S02]  /*9f60*/  @!P2 SYNCS.PHASECHK.TRANS64 P2, [R2+URZ+0x22840], R3 ;  /* 0x022840030200a5a7 */ /* 0x000ee4000804007f */
[----:B---3--:R-:W-:Y:S05]  /*9f70*/  @!P2 BRA `(.L_x_7271) ;  /* 0xfffffffc00f0a947 */ /* 0x008fea000383ffff */
[----:B------:R-:W-:Y:S05]  /*9f80*/  BRA `(.L_x_7314) ;  /* 0xffffffe400307947 */ /* 0x000fea000383ffff */
.L_x_7273:
[----:B---3--:R3:W4:Y:S02]  /*9f90*/  SYNCS.PHASECHK.TRANS64.TRYWAIT P2, [R2+URZ+0x22860], R3 ;  /* 0x02286003020075a7 */ /* 0x008724000804017f */
[----:B----4-:R-:W-:Y:S05]  /*9fa0*/  @!P2 NANOSLEEP.SYNCS 0x989680 ;  /* 0x009896800000a95d */ /* 0x010fea0003900000 */
[----:B------:R-:W4:Y:S02]  /*9fb0*/  @!P2 SYNCS.PHASECHK.TRANS64 P2, [R2+URZ+0x22860], R3 ;  /* 0x022860030200a5a7 */ /* 0x000f24000804007f */
[----:B----4-:R-:W-:Y:S05]  /*9fc0*/  @!P2 BRA `(.L_x_7273) ;  /* 0xfffffffc00f0a947 */ /* 0x010fea000383ffff */
[----:B------:R-:W-:Y:S05]  /*9fd0*/  BRA `(.L_x_7315) ;  /* 0xffffffe4008c7947 */ /* 0x000fea000383ffff */
.L_x_7279:
[----:B-1----:R1:W2:Y:S02]  /*9fe0*/  SYNCS.PHASECHK.TRANS64.TRYWAIT P2, [R3+URZ+0x22840], R2 ;  /* 0x02284002030075a7 */ /* 0x0022a4000804017f */
[----:B--2---:R-:W-:Y:S05]  /*9ff0*/  @!P2 NANOSLEEP.SYNCS 0x989680 ;  /* 0x009896800000a95d */ /* 0x004fea0003900000 */
[----:B------:R-:W2:Y:S02]  /*a000*/  @!P2 SYNCS.PHASECHK.TRANS64 P2, [R3+URZ+0x22840], R2 ;  /* 0x022840020300a5a7 */ /* 0x000ea4000804007f */
[----:B--2---:R-:W-:Y:S05]  /*a010*/  @!P2 BRA `(.L_x_7279) ;  /* 0xfffffffc00f0a947 */ /* 0x004fea000383ffff */
[----:B------:R-:W-:Y:S05]  /*a020*/  BRA `(.L_x_7316) ;  /* 0xffffffe800cc7947 */ /* 0x000fea000383ffff */
.L_x_7281:
[----:B--2---:R2:W3:Y:S02]  /*a030*/  SYNCS.PHASECHK.TRANS64.TRYWAIT P2, [R3+URZ+0x22860], R2 ;  /* 0x02286002030075a7 */ /* 0x0044e4000804017f */
[----:B---3--:R-:W-:Y:S05]  /*a040*/  @!P2 NANOSLEEP.SYNCS 0x989680 ;  /* 0x009896800000a95d */ /* 0x008fea0003900000 */
[----:B------:R-:W3:Y:S02]  /*a050*/  @!P2 SYNCS.PHASECHK.TRANS64 P2, [R3+URZ+0x22860], R2 ;  /* 0x022860020300a5a7 */ /* 0x000ee4000804007f */
[----:B---3--:R-:W-:Y:S05]  /*a060*/  @!P2 BRA `(.L_x_7281) ;  /* 0xfffffffc00f0a947 */ /* 0x008fea000383ffff */
[----:B------:R-:W-:Y:S05]  /*a070*/  BRA `(.L_x_7317) ;  /* 0xffffffec00287947 */ /* 0x000fea000383ffff */
.L_x_7286:
[----:B-1----:R1:W2:Y:S02]  /*a080*/  SYNCS.PHASECHK.TRANS64.TRYWAIT P2, [R3+URZ+0x22840], R2 ;  /* 0x02284002030075a7 */ /* 0x0022a4000804017f */
[----:B--2---:R-:W-:Y:S05]  /*a090*/  @!P2 NANOSLEEP.SYNCS 0x989680 ;  /* 0x009896800000a95d */ /* 0x004fea0003900000 */
[----:B------:R-:W2:Y:S02]  /*a0a0*/  @!P2 SYNCS.PHASECHK.TRANS64 P2, [R3+URZ+0x22840], R2 ;  /* 0x022840020300a5a7 */ /* 0x000ea4000804007f */
[----:B--2---:R-:W-:Y:S05]  /*a0b0*/  @!P2 BRA `(.L_x_7286) ;  /* 0xfffffffc00f0a947 */ /* 0x004fea000383ffff */
[----:B------:R-:W-:Y:S05]  /*a0c0*/  BRA `(.L_x_7318) ;  /* 0xfffffff000507947 */ /* 0x000fea000383ffff */
.L_x_7288:
[----:B--2---:R2:W3:Y:S02]  /*a0d0*/  SYNCS.PHASECHK.TRANS64.TRYWAIT P2, [R3+URZ+0x22860], R2 ;  /* 0x02286002030075a7 */ /* 0x0044e4000804017f */
[----:B---3--:R-:W-:Y:S05]  /*a0e0*/  @!P2 NANOSLEEP.SYNCS 0x989680 ;  /* 0x009896800000a95d */ /* 0x008fea0003900000 */
[----:B------:R-:W3:Y:S02]  /*a0f0*/  @!P2 SYNCS.PHASECHK.TRANS64 P2, [R3+URZ+0x22860], R2 ;  /* 0x022860020300a5a7 */ /* 0x000ee4000804007f */
[----:B---3--:R-:W-:Y:S05]  /*a100*/  @!P2 BRA `(.L_x_7288) ;  /* 0xfffffffc00f0a947 */ /* 0x008fea000383ffff */
[----:B------:R-:W-:Y:S05]  /*a110*/  BRA `(.L_x_7319) ;  /* 0xfffffff000ac7947 */ /* 0x000fea000383ffff */
.L_x_7293:
[----:B--2---:R2:W3:Y:S02]  /*a120*/  SYNCS.PHASECHK.TRANS64.TRYWAIT P0, [R0+URZ+0x22820], R3 ;  /* 0x02282003000075a7 */ /* 0x0044e4000800017f */
[----:B---3--:R-:W-:Y:S05]  /*a130*/  @!P0 NANOSLEEP.SYNCS 0x989680 ;  /* 0x009896800000895d */ /* 0x008fea0003900000 */
[----:B------:R-:W3:Y:S02]  /*a140*/  @!P0 SYNCS.PHASECHK.TRANS64 P0, [R0+URZ+0x22820], R3 ;  /* 0x02282003000085a7 */ /* 0x000ee4000800007f */
[----:B---3--:R-:W-:Y:S05]  /*a150*/  @!P0 BRA `(.L_x_7293) ;  /* 0xfffffffc00f08947 */ /* 0x008fea000383ffff */
[----:B------:R-:W-:Y:S05]  /*a160*/  BRA `(.L_x_7320) ;  /* 0xfffffff400a87947 */ /* 0x000fea000383ffff */
.L_x_7294:
        /* <DEDUP_REMOVED lines=11> */
.L_x_7322:
[----:B------:R-:W-:Y:S05]  /*a220*/  BSYNC B0 ;  /* 0x0000000000007941 */ /* 0x000fea0003800000 */
.L_x_7321:
[----:B------:R-:W-:Y:S05]  /*a230*/  BRA `(.L_x_7323) ;  /* 0xfffffff400907947 */ /* 0x000fea000383ffff */
.L_x_7297:
[----:B------:R-:W-:Y:S01]  /*a240*/  BSSY B1, `(.L_x_7324) ;  /* 0x0000006000017945 */ /* 0x000fe20003800000 */
[----:B------:R-:W-:-:S07]  /*a250*/  MOV R15, 0xffffffff ;  /* 0xffffffff000f7802 */ /* 0x000fce0000000f00 */
[----:B-123--:R-:W-:Y:S05]  /*a260*/  WARPSYNC.COLLECTIVE R15, `(.L_x_7325) ;  /* 0x000000000f0c7348 */ /* 0x00efea0003c00000 */
[----:B------:R-:W-:Y:S02]  /*a270*/  ELECT P6, UR62, PT ;  /* 0x00000000003e782f */ /* 0x000fe400038c0000 */
[----:B------:R-:W-:Y:S01]  /*a280*/  MOV R14, UR62 ;  /* 0x0000003e000e7c02 */ /* 0x000fe20008000f00 */
[----:B-123--:R-:W-:Y:S10]  /*a290*/  ENDCOLLECTIVE ;  /* 0x000000000000791b */ /* 0x00eff40003800000 */
.L_x_7325:
[----:B------:R-:W-:Y:S05]  /*a2a0*/  BSYNC B1 ;  /* 0x0000000000017941 */ /* 0x000fea0003800000 */
.L_x_7324:
[----:B------:R-:W-:Y:S05]  /*a2b0*/  BRA `(.L_x_7326) ;  /* 0xfffffff400887947 */ /* 0x000fea000383ffff */
.L_x_7299:
[----:B--2---:R2:W3:Y:S02]  /*a2c0*/  SYNCS.PHASECHK.TRANS64.TRYWAIT P0, [R6+URZ], R5 ;  /* 0x00000005060075a7 */ /* 0x0044e4000800017f */
[----:B---3--:R-:W-:Y:S05]  /*a2d0*/  @!P0 NANOSLEEP.SYNCS 0x989680 ;  /* 0x009896800000895d */ /* 0x008fea0003900000 */
[----:B------:R-:W3:Y:S02]  /*a2e0*/  @!P0 SYNCS.PHASECHK.TRANS64 P0, [R6+URZ], R5 ;  /* 0x00000005060085a7 */ /* 0x000ee4000800007f */
[----:B---3--:R-:W-:Y:S05]  /*a2f0*/  @!P0 BRA `(.L_x_7299) ;  /* 0xfffffffc00f08947 */ /* 0x008fea000383ffff */
[----:B------:R-:W-:Y:S05]  /*a300*/  BRA `(.L_x_7327) ;  /* 0xfffffff400bc7947 */ /* 0x000fea000383ffff */
.L_x_7300:
[----:B---3--:R3:W4:Y:S02]  /*a310*/  SYNCS.PHASECHK.TRANS64.TRYWAIT P0, [R3+URZ], R2 ;  /* 0x00000002030075a7 */ /* 0x008724000800017f */
[----:B----4-:R-:W-:Y:S05]  /*a320*/  @!P0 NANOSLEEP.SYNCS 0x989680 ;  /* 0x009896800000895d */ /* 0x010fea0003900000 */
[----:B------:R-:W4:Y:S02]  /*a330*/  @!P0 SYNCS.PHASECHK.TRANS64 P0, [R3+URZ], R2 ;  /* 0x00000002030085a7 */ /* 0x000f24000800007f */
[----:B----4-:R-:W-:Y:S05]  /*a340*/  @!P0 BRA `(.L_x_7300) ;  /* 0xfffffffc00f08947 */ /* 0x010fea000383ffff */
[----:B------:R-:W-:Y:S05]  /*a350*/  BRA `(.L_x_7328) ;  /* 0xfffffff400b07947 */ /* 0x000fea000383ffff */
.L_x_7302:
[----:B---3--:R3:W4:Y:S02]  /*a360*/  SYNCS.PHASECHK.TRANS64.TRYWAIT P0, [R16+URZ], R5 ;  /* 0x00000005100075a7 */ /* 0x008724000800017f */
[----:B----4-:R-:W-:Y:S05]  /*a370*/  @!P0 NANOSLEEP.SYNCS 0x989680 ;  /* 0x009896800000895d */ /* 0x010fea0003900000 */
[----:B------:R-:W4:Y:S02]  /*a380*/  @!P0 SYNCS.PHASECHK.TRANS64 P0, [R16+URZ], R5 ;  /* 0x00000005100085a7 */ /* 0x000f24000800007f */
[----:B----4-:R-:W-:Y:S05]  /*a390*/  @!P0 BRA `(.L_x_7302) ;  /* 0xfffffffc00f08947 */ /* 0x010fea000383ffff */
[----:B------:R-:W-:Y:S05]  /*a3a0*/  BRA `(.L_x_7329) ;  /* 0xfffffff400b47947 */ /* 0x000fea000383ffff */
.L_x_7330:
        /* <DEDUP_REMOVED lines=13> */
.L_x_11959:


//--------------------- .text._ZN7cutlass13device_kernelIN5flash11enable_sm90INS1_16FlashAttnFwdSm90INS1_25CollectiveMainloopFwdSm90ILi2EN4cute5tupleIJNS5_1CILi1EEES8_S8_EEENS6_IJNS7_ILi128EEENS7_ILi96EEENS7_ILi64EEEEEELi256ENS_6half_tEfNS_4arch4Sm90ELb0ELb0ELb1ELb0ELb0ELb0ELb1ELb1ELb0ELb0ELb0ELb0EEENS1_21CollectiveEpilogueFwdINS6_IJSA_NS7_ILi256EEESB_EEES9_SE_SG_Li256ELb0ELb0ELb0ELb0EEENS1_29StaticPersistentTileSchedulerILb0EEEEEEEEEvNT_6ParamsE --------------------------
	.section	.text._ZN7cutlass13device_kernelIN5flash11enable_sm90INS1_16FlashAttnFwdSm90INS1_25CollectiveMainloopFwdSm90ILi2EN4cute5tupleIJNS5_1CILi1EEES8_S8_EEENS6_IJNS7_ILi128EEENS7_ILi96EEENS7_ILi64EEEEEELi256ENS_6half_tEfNS_4arch4Sm90ELb0ELb0ELb1ELb0ELb0ELb0ELb1ELb1ELb0ELb0ELb0ELb0EEENS1_21CollectiveEpilogueFwdINS6_IJSA_NS7_ILi256EEESB_EEES9_SE_SG_Li256ELb0ELb0ELb0ELb0EEENS1_29StaticPersistentTileSchedulerILb0EEEEEEEEEvNT_6ParamsE,"ax",@progbits
	.align	128
.text._ZN7cutlass13device_kernelIN5flash11enable_sm90INS1_16FlashAttnFwdSm90INS1_25CollectiveMainloopFwdSm90ILi2EN4cute5tupleIJNS5_1CILi1EEES8_S8_EEENS6_IJNS7_ILi128EEENS7_ILi96EEENS7_ILi64EEEEEELi256ENS_6half_tEfNS_4arch4Sm90ELb0ELb0ELb1ELb0ELb0ELb0ELb1ELb1ELb0ELb0ELb0ELb0EEENS1_21CollectiveEpilogueFwdINS6_IJSA_NS7_ILi256EEESB_EEES9_SE_SG_Li256ELb0ELb0ELb0ELb0EEENS1_29StaticPersistentTileSchedulerILb0EEEEEEEEEvNT_6ParamsE:
        .type           _ZN7cutlass13device_kernelIN5flash11enable_sm90INS1_16FlashAttnFwdSm90INS1_25CollectiveMainloopFwdSm90ILi2EN4cute5tupleIJNS5_1CILi1EEES8_S8_EEENS6_IJNS7_ILi128EEENS7_ILi96EEENS7_ILi64EEEEEELi256ENS_6half_tEfNS_4arch4Sm90ELb0ELb0ELb1ELb0ELb0ELb0ELb1ELb1ELb0ELb0ELb0ELb0EEENS1_21CollectiveEpilogueFwdINS6_IJSA_NS7_ILi256EEESB_EEES9_SE_SG_Li256ELb0ELb0ELb0ELb0EEENS1_29StaticPersistentTileSchedulerILb0EEEEEEEEEvNT_6ParamsE,@function
        .size           _ZN7cutlass13device_kernelIN5flash11enable_sm90INS1_16FlashAttnFwdSm90INS1_25CollectiveMainloopFwdSm90ILi2EN4cute5tupleIJNS5_1CILi1EEES8_S8_EEENS6_IJNS7_ILi128EEENS7_ILi96EEENS7_ILi64EEEEEELi256ENS_6half_tEfNS_4arch4Sm90ELb0ELb0ELb1ELb0ELb0ELb0ELb1ELb1ELb0ELb0ELb0ELb0EEENS1_21CollectiveEpilogueFwdINS6_IJSA_NS7_ILi256EEESB_EEES9_SE_SG_Li256ELb0ELb0ELb0ELb0EEENS1_29StaticPersistentTileSchedulerILb0EEEEEEEEEvNT_6ParamsE,(.L_x_11960 - _ZN7cutlass13device_kernelIN5flash11enable_sm90INS1_16FlashAttnFwdSm90INS1_25CollectiveMainloopFwdSm90ILi2EN4cute5tupleIJNS5_1CILi1EEES8_S8_EEENS6_IJNS7_ILi128EEENS7_ILi96EEENS7_ILi64EEEEEELi256ENS_6half_tEfNS_4arch4Sm90ELb0ELb0ELb1ELb0ELb0ELb0ELb1ELb1ELb0ELb0ELb0ELb0EEENS1_21CollectiveEpilogueFwdINS6_IJSA_NS7_ILi256EEESB_EEES9_SE_SG_Li256ELb0ELb0ELb0ELb0EEENS1_29StaticPersistentTileSchedulerILb0EEEEEEEEEvNT_6ParamsE)
        .other          _ZN7cutlass13device_kernelIN5flash11enable_sm90INS1_16FlashAttnFwdSm90INS1_25CollectiveMainloopFwdSm90ILi2EN4cute5tupleIJNS5_1CILi1EEES8_S8_EEENS6_IJNS7_ILi128EEENS7_ILi96EEENS7_ILi64EEEEEELi256ENS_6half_tEfNS_4arch4Sm90ELb0ELb0ELb1ELb0ELb0ELb0ELb1ELb1ELb0ELb0ELb0ELb0EEENS1_21CollectiveEpilogueFwdINS6_IJSA_NS7_ILi256EEESB_EEES9_SE_SG_Li256ELb0ELb0ELb0ELb0EEENS1_29StaticPersistentTileSchedulerILb0EEEEEEEEEvNT_6ParamsE,@"STO_CUDA_ENTRY STV_DEFAULT"
_ZN7cutlass13device_kernelIN5flash11enable_sm90INS1_16FlashAttnFwdSm90INS1_25CollectiveMainloopFwdSm90ILi2EN4cute5tupleIJNS5_1CILi1EEES8_S8_EEENS6_IJNS7_ILi128EEENS7_ILi96EEENS7_ILi64EEEEEELi256ENS_6half_tEfNS_4arch4Sm90ELb0ELb0ELb1ELb0ELb0ELb0ELb1ELb1ELb0ELb0ELb0ELb0EEENS1_21CollectiveEpilogueFwdINS6_IJSA_NS7_ILi256EEESB_EEES9_SE_SG_Li256ELb0ELb0ELb0ELb0EEENS1_29StaticPersistentTileSchedulerILb0EEEEEEEEEvNT_6ParamsE:
        /* <DEDUP_REMOVED lines=27> */
.L_x_7332:
[----:B------:R-:W-:Y:S05]  /*01b0*/  BSYNC B0 ;  /* 0x0000000000007941 */ /* 0x000fea0003800000 */
.L_x_7331:
        /* <DEDUP_REMOVED lines=39> */
.L_x_7333:
        /* <DEDUP_REMOVED lines=22> */
.L_x_7334:
        /* <DEDUP_REMOVED lines=18> */
.L_x_7335:
        /* <DEDUP_REMOVED lines=22> */
.L_x_7336:
        /* <DEDUP_REMOVED lines=22> */
.L_x_7337:
[----:B------:R-:W-:Y:S01]  /*0970*/  PLOP3.LUT P0, PT, PT, PT, UP0, 0x80, 0x0 ;  /* 0x000000000000781c */ /* 0x000fe20003f0f008 */
[----:B------:R-:W-:Y:S01]  /*0980*/  UMOV UR46, 0x1 ;  /* 0x00000001002e7882 */ /* 0x000fe20000000000 */
[----:B------:R-:W-:Y:S01]  /*0990*/  NOP ;  /* 0x0000000000007918 */ /* 0x000fe20000000000 */
[----:B------:R-:W-:Y:S01]  /*09a0*/  USEL UR46, UR46, 0x2, !UP0 ;  /* 0x000000022e2e7887 */ /* 0x000fe2000c000000 */
[----:B------:R-:W-:Y:S01]  /*09b0*/  ULDC.64 UR48, c[0x0][0x208] ;  /* 0x0000820000307ab9 */ /* 0x000fe20000000a00 */
[----:B-1234-:R-:W-:Y:S08]  /*09c0*/  BAR.SYNC.DEFER_BLOCKING 0x0 ;  /* 0x0000000000007b1d */ /* 0x01eff00000010000 */
[----:B------:R-:W-:Y:S05]  /*09d0*/  @!P0 BRA `(.L_x_7338) ;  /* 0x0000007000b08947 */ /* 0x000fea0003800000 */
.L_x_7339:
        /* <DEDUP_REMOVED lines=59> */
.L_x_7363:
[----:B------:R-:W1:Y:S01]  /*0d90*/  SHFL.IDX PT, R0, R19, RZ, 0x1f ;  /* 0x00001fff13007589 */ /* 0x000e6200000e0000 */
[----:B------:R-:W-:Y:S01]  /*0da0*/  ULDC UR4, c[0x0][0xea8] ;  /* 0x0003aa0000047ab9 */ /* 0x000fe20000000800 */
[----:B------:R-:W-:Y:S01]  /*0db0*/  ULDC.64 UR6, c[0x0][0x3f8] ;  /* 0x0000fe0000067ab9 */ /* 0x000fe20000000a00 */
[----:B------:R-:W-:Y:S02]  /*0dc0*/  UISETP.NE.AND UP1, UPT, UR4, 0x1, UPT ;  /* 0x000000010400788c */ /* 0x000fe4000bf25270 */
[----:B------:R-:W-:Y:S01]  /*0dd0*/  UISETP.NE.U32.AND UP0, UPT, UR6, URZ, UPT ;  /* 0x0000003f0600728c */ /* 0x000fe2000bf05070 */
[----:B------:R-:W-:Y:S01]  /*0de0*/  ULDC UR4, c[0x0][0xeb4] ;  /* 0x0003ad0000047ab9 */ /* 0x000fe20000000800 */
[----:B------:R-:W-:Y:S02]  /*0df0*/  ULDC UR47, c[0x0][0x404] ;  /* 0x00010100002f7ab9 */ /* 0x000fe40000000800 */
[----:B------:R-:W-:Y:S02]  /*0e00*/  UISETP.NE.AND.EX UP0, UPT, UR7, URZ, UPT, UP0 ;  /* 0x0000003f0700728c */ /* 0x000fe4000bf05300 */
[----:B------:R-:W-:-:S02]  /*0e10*/  UIADD3 UR9, UR41, 0x18400, URZ ;  /* 0x0001840029097890 */ /* 0x000fc4000fffe03f */
[----:B------:R-:W-:Y:S02]  /*0e20*/  UISETP.NE.AND UP2, UPT, UR4, 0x1, UPT ;  /* 0x000000010400788c */ /* 0x000fe4000bf45270 */
[----:B------:R-:W-:Y:S01]  /*0e30*/  USEL UR47, UR47, 0x1, UP0 ;  /* 0x000000012f2f7887 */ /* 0x000fe20008000000 */
[----:B------:R-:W-:Y:S01]  /*0e40*/  @UP1 ULDC UR4, c[0x0][0xeac] ;  /* 0x0003ab0000041ab9 */ /* 0x000fe20000000800 */
[----:B------:R-:W-:Y:S01]  /*0e50*/  ULDC UR7, c[0x0][0x2e0] ;  /* 0x0000b80000077ab9 */ /* 0x000fe20000000800 */
[----:B------:R-:W-:Y:S02]  /*0e60*/  ULOP3.LUT UP0, URZ, UR9, 0x1bf, URZ, 0xc0, !UPT ;  /* 0x000001bf093f7892 */ /* 0x000fe4000f80c03f */
[----:B------:R-:W-:Y:S02]  /*0e70*/  UIMAD.WIDE.U32 UR4, UR43, UR4, URZ ;  /* 0x000000042b0472a5 */ /* 0x000fe4000f8e003f */
[----:B------:R-:W-:Y:S01]  /*0e80*/  UIMAD UR47, UR47, UR7, URZ ;  /* 0x000000072f2f72a4 */ /* 0x000fe2000f8e023f */
[----:B-1----:R-:W-:Y:S01]  /*0e90*/  R2UR UR44, R0 ;  /* 0x00000000002c72ca */ /* 0x002fe200000e0000 */
[----:B------:R-:W-:Y:S01]  /*0ea0*/  @UP1 ULDC UR8, c[0x0][0xeb0] ;  /* 0x0003ac0000081ab9 */ /* 0x000fe20000000800 */
[----:B------:R-:W-:Y:S01]  /*0eb0*/  UMOV UR37, UR43 ;  /* 0x0000002b00257c82 */ /* 0x000fe20008000000 */
[----:B------:R-:W-:Y:S01]  /*0ec0*/  @UP1 USHF.R.U32.HI UR37, URZ, UR8, UR5 ;  /* 0x000000083f251299 */ /* 0x000fe20008011605 */
[----:B------:R-:W-:Y:S01]  /*0ed0*/  PLOP3.LUT P0, PT, PT, PT, UP0, 0x80, 0x0 ;  /* 0x000000000000781c */ /* 0x000fe20003f0f008 */
[----:B------:R-:W-:-:S02]  /*0ee0*/  @UP2 ULDC.64 UR10, c[0x0][0xeb8] ;  /* 0x0003ae00000a2ab9 */ /* 0x000fc40000000a00 */
[----:B------:R-:W-:-:S03]  /*0ef0*/  UIMAD.WIDE.U32 UR4, UR37, UR10, URZ ;  /* 0x0000000a250472a5 */ /* 0x000fc6000f8e003f */
[----:B------:R-:W-:Y:S01]  /*0f00*/  UMOV UR36, UR37 ;  /* 0x0000002500247c82 */ /* 0x000fe20008000000 */
[----:B------:R-:W-:Y:S02]  /*0f10*/  @UP2 USHF.R.U32.HI UR36, URZ, UR11, UR5 ;  /* 0x0000000b3f242299 */ /* 0x000fe40008011605 */
[----:B------:R-:W-:-:S04]  /*0f20*/  ULEA.HI UR6, UR44, UR44, URZ, 0x1 ;  /* 0x0000002c2c067291 */ /* 0x000fc8000f8f083f */
[----:B------:R-:W-:-:S04]  /*0f30*/  ULOP3.LUT UR6, UR6, 0xfffffffe, URZ, 0xc0, !UPT ;  /* 0xfffffffe06067892 */ /* 0x000fc8000f8ec03f */
[----:B------:R-:W-:Y:S02]  /*0f40*/  UIADD3 UR44, UR44, -UR6, URZ ;  /* 0x800000062c2c7290 */ /* 0x000fe4000fffe03f */
[----:B------:R-:W-:Y:S02]  /*0f50*/  UIADD3 UR6, UR47, 0x5f, URZ ;  /* 0x0000005f2f067890 */ /* 0x000fe4000fffe03f */
[----:B------:R-:W-:Y:S02]  /*0f60*/  ULEA UR8, UR44, UR41, 0xd ;  /* 0x000000292c087291 */ /* 0x000fe4000f8e683f */
[----:B------:R-:W-:Y:S02]  /*0f70*/  UIMAD.WIDE UR6, UR6, 0x2aaaaaab, URZ ;  /* 0x2aaaaaab060678a5 */ /* 0x000fe4000f8e023f */
[----:B------:R-:W-:Y:S02]  /*0f80*/  UIADD3 UR8, UR8, 0x22400, URZ ;  /* 0x0002240008087890 */ /* 0x000fe4000fffe03f */
[----:B------:R-:W-:-:S02]  /*0f90*/  USHF.R.U32.HI UR45, URZ, 0x1f, UR7 ;  /* 0x0000001f3f2d7899 */ /* 0x000fc40008011607 */
[----:B------:R-:W-:Y:S02]  /*0fa0*/  USHF.R.U32.HI UR8, URZ, 0x4, UR8 ;  /* 0x000000043f087899 */ /* 0x000fe40008011608 */
[----:B------:R-:W-:Y:S02]  /*0fb0*/  ULEA.HI.SX32 UR45, UR7, UR45, 0x1c ;  /* 0x0000002d072d7291 */ /* 0x000fe4000f8fe23f */
        /* <DEDUP_REMOVED lines=18> */
.L_x_7340:
[----:B------:R-:W-:Y:S01]  /*10e0*/  ULOP3.LUT UR4, UR40, 0x1, URZ, 0xc0, !UPT ;  /* 0x0000000128047892 */ /* 0x000fe2000f8ec03f */
[----:B------:R-:W-:-:S05]  /*10f0*/  VIADD R172, R18, 0x8 ;  /* 0x0000000812ac7836 */ /* 0x000fca0000000000 */
[----:B------:R-:W-:-:S05]  /*1100*/  IMAD.U32 R0, RZ, RZ, UR4 ;  /* 0x00000004ff007e24 */ /* 0x000fca000f8e00ff */
[----:B------:R-:W-:-:S04]  /*1110*/  SHF.L.U32 R0, R0, 0x1f, RZ ;  /* 0x0000001f00007819 */ /* 0x000fc800000006ff */
[----:B------:R-:W1:Y:S02]  /*1120*/  SYNCS.PHASECHK.TRANS64.TRYWAIT P0, [UR41+0x32400], R0 ;  /* 0x03240000ff0075a7 */ /* 0x000e640008000169 */
[----:B-1----:R-:W-:Y:S05]  /*1130*/  @!P0 BRA `(.L_x_7341) ;  /* 0x00000098008c8947 */ /* 0x002fea0003800000 */
.L_x_7421:
[----:B-1----:R-:W-:Y:S01]  /*1140*/  MOV R3, UR42 ;  /* 0x0000002a00037c02 */ /* 0x002fe20008000f00 */
[----:B------:R-:W-:Y:S05]  /*1150*/  WARPSYNC.ALL ;  /* 0x0000000000007948 */ /* 0x000fea0003800000 */
[----:B------:R1:W-:Y:S01]  /*1160*/  BAR.SYNC.DEFER_BLOCKING R172, 0x100 ;  /* 0x000400ac0000751d */ /* 0x0003e20000010000 */
[----:B------:R-:W-:-:S13]  /*1170*/  ISETP.NE.AND P0, PT, R3, 0x3, PT ;  /* 0x000000030300780c */ /* 0x000fda0003f05270 */
[----:B-1----:R-:W-:Y:S05]  /*1180*/  @!P0 BRA `(.L_x_7342) ;  /* 0x0000000000048947 */ /* 0x002fea0003800000 */
[----:B------:R-:W-:Y:S01]  /*1190*/  BPT.TRAP 0x1 ;  /* 0x000000040000795c */ /* 0x000fe20000300000 */
.L_x_7342:
[----:B------:R-:W-:Y:S01]  /*11a0*/  ULEA UR26, UR39, UR41, 0x3 ;  /* 0x00000029271a7291 */ /* 0x000fe2000f8e183f */
[----:B------:R-:W-:-:S05]  /*11b0*/  IMAD.U32 R3, RZ, RZ, UR38 ;  /* 0x00000026ff037e24 */ /* 0x000fca000f8e00ff */
[----:B------:R-:W-:-:S04]  /*11c0*/  SHF.L.U32 R3, R3, 0x1f, RZ ;  /* 0x0000001f03037819 */ /* 0x000fc800000006ff */
[----:B------:R1:W2:Y:S01]  /*11d0*/  SYNCS.PHASECHK.TRANS64.TRYWAIT P1, [UR26+0x32430], R3 ;  /* 0x03243003ff0075a7 */ /* 0x0002a2000802015a */
[----:B------:R-:W-:Y:S05]  /*11e0*/  @!P0 BRA `(.L_x_7343) ;  /* 0x0000000000048947 */ /* 0x000fea0003800000 */
[----:B------:R-:W-:Y:S01]  /*11f0*/  BPT.TRAP 0x1 ;  /* 0x000000040000795c */ /* 0x000fe20000300000 */
.L_x_7343:
[----:B--2---:R-:W-:Y:S05]  /*1200*/  @P1 BRA `(.L_x_7344) ;  /* 0x0000000000081947 */ /* 0x004fea0003800000 */
[----:B------:R-:W2:Y:S02]  /*1210*/  SYNCS.PHASECHK.TRANS64.TRYWAIT P1, [UR26+0x32430], R3 ;  /* 0x03243003ff0075a7 */ /* 0x000ea4000802015a */
[----:B--2---:R-:W-:Y:S05]  /*1220*/  @!P1 BRA `(.L_x_7345) ;  /* 0x0000009800689947 */ /* 0x004fea0003800000 */
.L_x_7344:
[----:B------:R-:W-:Y:S01]  /*1230*/  ULEA UR4, UR44, UR41, 0xd ;  /* 0x000000292c047291 */ /* 0x000fe2000f8e683f */
[----:B------:R-:W-:Y:S01]  /*1240*/  WARPGROUP.ARRIVE ;  /* 0x00000000000079c5 */ /* 0x000fe20000000000 */
[----:B------:R-:W-:Y:S02]  /*1250*/  UIADD3 UR5, UR41, 0x1c400, URZ ;  /* 0x0001c40029057890 */ /* 0x000fe4000fffe03f */
[----:B------:R-:W-:Y:S02]  /*1260*/  UIADD3 UR4, UR4, 0x18400, URZ ;  /* 0x0001840004047890 */ /* 0x000fe4000fffe03f */
[----:B------:R-:W-:Y:S02]  /*1270*/  USHF.R.U32.HI UR5, URZ, 0x4, UR5 ;  /* 0x000000043f057899 */ /* 0x000fe40008011605 */
[----:B------:R-:W-:Y:S02]  /*1280*/  USHF.R.U32.HI UR4, URZ, 0x4, UR4 ;  /* 0x000000043f047899 */ /* 0x000fe40008011604 */
[----:B------:R-:W-:-:S02]  /*1290*/  ULOP3.LUT UR5, UR5, 0x3fff, URZ, 0xc0, !UPT ;  /* 0x00003fff05057892 */ /* 0x000fc4000f8ec03f */
[----:B------:R-:W-:Y:S02]  /*12a0*/  ULOP3.LUT UR4, UR4, 0x3fff, URZ, 0xc0, !UPT ;  /* 0x00003fff04047892 */ /* 0x000fe4000f8ec03f */
[----:B------:R-:W-:Y:S02]  /*12b0*/  ULOP3.LUT UR24, UR5, 0x10000, URZ, 0xfc, !UPT ;  /* 0x0001000005187892 */ /* 0x000fe4000f8efc3f */
[----:B------:R-:W-:Y:S02]  /*12c0*/  ULOP3.LUT UR4, UR4, 0x10000, URZ, 0xfc, !UPT ;  /* 0x0001000004047892 */ /* 0x000fe4000f8efc3f */
[----:B------:R-:W-:Y:S01]  /*12d0*/  UIMAD UR6, UR39, 0x300, UR24 ;  /* 0x00000300270678a4 */ /* 0x000fe2000f8e0218 */
[----:B------:R-:W-:Y:S01]  /*12e0*/  UMOV UR5, 0x40000040 ;  /* 0x4000004000057882 */ /* 0x000fe20000000000 */
[----:B------:R-:W-:Y:S01]  /*12f0*/  UMOV UR7, 0x40000040 ;  /* 0x4000004000077882 */ /* 0x000fe20000000000 */
[----:B------:R-:W-:Y:S02]  /*1300*/  UIADD3 UR8, UR4, 0x2, URZ ;  /* 0x0000000204087890 */ /* 0x000fe4000fffe03f */
[----:B------:R-:W-:Y:S01]  /*1310*/  UIADD3 UR10, UR6, 0x2, URZ ;  /* 0x00000002060a7890 */ /* 0x000fe2000fffe03f */
[----:B------:R-:W-:-:S03]  /*1320*/  UMOV UR9, 0x40000040 ;  /* 0x4000004000097882 */ /* 0x000fc60000000000 */
[----:B------:R-:W-:Y:S01]  /*1330*/  HGMMA.64x96x16.F32 R24, gdesc[UR4], RZ, !UPT, gsb0 ;  /* 0x01600000041879f0 */ /* 0x000fe2000c0008ff */
        /* <DEDUP_REMOVED lines=19> */
[----:B------:R-:W3:Y:S02]  /*1470*/  SYNCS.PHASECHK.TRANS64.TRYWAIT P1, [UR41+0x32410], R0 ;  /* 0x03241000ff0075a7 */ /* 0x000ee40008020169 */
[----:B---3--:R-:W-:Y:S05]  /*1480*/  @!P1 BRA `(.L_x_7346) ;  /* 0x0000009400e89947 */ /* 0x008fea0003800000 */
.L_x_7422:
[----:B------:R-:W-:Y:S05]  /*1490*/  @!P0 BRA `(.L_x_7347) ;  /* 0x0000000000048947 */ /* 0x000fea0003800000 */
[----:B------:R-:W-:Y:S01]  /*14a0*/  BPT.TRAP 0x1 ;  /* 0x000000040000795c */ /* 0x000fe20000300000 */
.L_x_7347:
[----:B------:R4:W1:Y:S01]  /*14b0*/  SYNCS.PHASECHK.TRANS64.TRYWAIT P1, [UR26+0x32450], R3 ;  /* 0x03245003ff0075a7 */ /* 0x000862000802015a */
[----:B------:R-:W-:Y:S05]  /*14c0*/  @!P0 BRA `(.L_x_7348) ;  /* 0x0000000000048947 */ /* 0x000fea0003800000 */
[----:B------:R-:W-:Y:S01]  /*14d0*/  BPT.TRAP 0x1 ;  /* 0x000000040000795c */ /* 0x000fe20000300000 */
.L_x_7348:
[----:B-1----:R-:W-:Y:S05]  /*14e0*/  @P1 BRA `(.L_x_7349) ;  /* 0x0000000000081947 */ /* 0x002fea0003800000 */
[----:B------:R-:W1:Y:S02]  /*14f0*/  SYNCS.PHASECHK.TRANS64.TRYWAIT P1, [UR26+0x32450], R3 ;  /* 0x03245003ff0075a7 */ /* 0x000e64000802015a */
[----:B-1----:R-:W-:Y:S05]  /*1500*/  @!P1 BRA `(.L_x_7350) ;  /* 0x0000009400e09947 */ /* 0x002fea0003800000 */
.L_x_7349:
[----:B------:R-:W-:Y:S01]  /*1510*/  UIADD3 UR6, UR41, 0x400, URZ ;  /* 0x0000040029067890 */ /* 0x000fe2000fffe03f */
[----:B------:R-:W-:Y:S01]  /*1520*/  WARPGROUP.ARRIVE ;  /* 0x00000000000079c5 */ /* 0x000fe20000000000 */
[----:B------:R-:W-:-:S05]  /*1530*/  ULOP3.LUT UR7, UR52, 0x10000, URZ, 0xfc, !UPT ;  /* 0x0001000034077892 */ /* 0x000fca000f8efc3f */
[----:B------:R-:W5:Y:S01]  /*1540*/  S2R R12, SR_TID.X ;  /* 0x00000000000c7919 */ /* 0x000f620000002100 */
[----:B------:R-:W-:Y:S01]  /*1550*/  USHF.R.U32.HI UR6, URZ, 0x4, UR6 ;  /* 0x000000043f067899 */ /* 0x000fe20008011606 */
[----:B------:R-:W-:Y:S01]  /*1560*/  UMOV UR21, 0x40000040 ;  /* 0x4000004000157882 */ /* 0x000fe20000000000 */
[----:B------:R-:W-:Y:S02]  /*1570*/  UMOV UR23, 0x40000040 ;  /* 0x4000004000177882 */ /* 0x000fe40000000000 */
[----:B------:R-:W-:Y:S01]  /*1580*/  ULOP3.LUT UR6, UR6, 0x3fff, URZ, 0xc0, !UPT ;  /* 0x00003fff06067892 */ /* 0x000fe2000f8ec03f */
[----:B------:R-:W-:Y:S01]  /*1590*/  UMOV UR20, UR7 ;  /* 0x0000000700147c82 */ /* 0x000fe20008000000 */
[----:B------:R-:W-:Y:S02]  /*15a0*/  ULDC UR27, c[0x0][0xa80] ;  /* 0x0002a000001b7ab9 */ /* 0x000fe40000000800 */
[----:B------:R-:W-:Y:S02]  /*15b0*/  ULOP3.LUT UR25, UR6, 0x10000, URZ, 0xfc, !UPT ;  /* 0x0001000006197892 */ /* 0x000fe4000f8efc3f */
[----:B------:R-:W-:-:S02]  /*15c0*/  UISETP.GE.AND UP0, UPT, UR47, 0x61, UPT ;  /* 0x000000612f00788c */ /* 0x000fc4000bf06270 */
[----:B------:R-:W-:-:S07]  /*15d0*/  UIMAD UR10, UR39, 0xc00, UR25 ;  /* 0x00000c00270a78a4 */ /* 0x000fce000f8e0219 */
[----:B------:R-:W-:Y:S02]  /*15e0*/  UMOV UR22, UR10 ;  /* 0x0000000a00167c82 */ /* 0x000fe40008000000 */
[----:B------:R-:W-:Y:S01]  /*15f0*/  HGMMA.64x96x16.F32 R24, gdesc[UR20], R24, gsb0 ;  /* 0x01600000141879f0 */ /* 0x000fe20008000818 */
[----:B------:R-:W-:Y:S02]  /*1600*/  UIADD3 UR20, UR7, 0x2, URZ ;  /* 0x0000000207147890 */ /* 0x000fe4000fffe03f */
[----:B------:R-:W-:Y:S01]  /*1610*/  UIADD3 UR22, UR10, 0x2, URZ ;  /* 0x000000020a167890 */ /* 0x000fe2000fffe03f */
[----:B------:R-:W-:Y:S01]  /*1620*/  UMOV UR21, 0x40000040 ;  /* 0x4000004000157882 */ /* 0x000fe20000000000 */
[----:B------:R-:W-:Y:S01]  /*1630*/  UMOV UR23, 0x40000040 ;  /* 0x4000004000177882 */ /* 0x000fe20000000000 */
[----:B-----5:R-:W-:Y:S01]  /*1640*/  LOP3.LUT R12, R12, 0x7f, RZ, 0xc0, !PT ;  /* 0x0000007f0c0c7812 */ /* 0x020fe200078ec0ff */
        /* <DEDUP_REMOVED lines=98> */
[----:B------:R-:W-:Y:S01]  /*1c70*/  ULDC UR10, c[0x0][0xad0] ;  /* 0x0002b400000a7ab9 */ /* 0x000fe20000000800 */
[----:B------:R-:W-:-:S04]  /*1c80*/  UIMAD UR7, UR45, -0x60, UR47 ;  /* 0xffffffa02d0778a4 */ /* 0x000fc8000f8e022f */
[----:B------:R-:W-:-:S06]  /*1c90*/  UIADD3 UR7, UR7, 0x60, URZ ;  /* 0x0000006007077890 */ /* 0x000fcc000fffe03f */
[----:B-1-3--:R-:W-:Y:S01]  /*1ca0*/  IMAD.U32 R0, RZ, RZ, UR7 ;  /* 0x00000007ff007e24 */ /* 0x00afe2000f8e00ff */
[----:B------:R-:W-:-:S03]  /*1cb0*/  UMOV UR7, 0x40000040 ;  /* 0x4000004000077882 */ /* 0x000fc60000000000 */
        /* <DEDUP_REMOVED lines=34> */
[----:B--2-4-:R-:W-:Y:S01]  /*1ee0*/  FSEL R3, R24, -INF , P4 ;  /* 0xff80000018037808 */ /* 0x014fe20002000000 */
[----:B------:R-:W-:Y:S01]  /*1ef0*/  FMUL.FTZ R43, R43, UR10 ;  /* 0x0000000a2b2b7c20 */ /* 0x000fe20008410000 */
[----:B------:R-:W-:Y:S01]  /*1f00*/  FMUL.FTZ R45, R45, UR10 ;  /* 0x0000000a2d2d7c20 */ /* 0x000fe20008410000 */
[----:B------:R-:W-:Y:S01]  /*1f10*/  FMUL.FTZ R46, R46, UR10 ;  /* 0x0000000a2e2e7c20 */ /* 0x000fe20008410000 */
[----:B------:R-:W-:Y:S01]  /*1f20*/  FMUL.FTZ R48, R48, UR10 ;  /* 0x0000000a30307c20 */ /* 0x000fe20008410000 */
[----:B------:R-:W-:Y:S01]  /*1f30*/  FMUL.FTZ R47, R47, UR10 ;  /* 0x0000000a2f2f7c20 */ /* 0x000fe20008410000 */
[----:B------:R-:W-:Y:S01]  /*1f40*/  FMUL.FTZ R49, R49, UR10 ;  /* 0x0000000a31317c20 */ /* 0x000fe20008410000 */
[----:B------:R-:W2:Y:S01]  /*1f50*/  MUFU.TANH R26, R26 ;  /* 0x0000001a001a7308 */ /* 0x000ea20000002400 */
        /* <DEDUP_REMOVED lines=36> */
[----:B------:R-:W-:-:S03]  /*21a0*/  FMNMX.FTZ R4, R29, R4, !PT ;  /* 0x000000041d047209 */ /* 0x000fc60007810000 */
[----:B------:R-:W3:Y:S01]  /*21b0*/  MUFU.TANH R31, R31 ;  /* 0x0000001f001f7308 */ /* 0x000ee20000002400 */
[----:B--2---:R-:W-:Y:S02]  /*21c0*/  FSEL R30, R30, -INF , P6 ;  /* 0xff8000001e1e7808 */ /* 0x004fe40003000000 */
[----:B------:R-:W-:Y:S02]  /*21d0*/  ISETP.GT.AND P6, PT, R0, 0x20, PT ;  /* 0x000000200000780c */ /* 0x000fe40003fc4270 */
[----:B------:R-:W-:-:S03]  /*21e0*/  FMNMX.FTZ R5, R30, R5, !PT ;  /* 0x000000051e057209 */ /* 0x000fc60007810000 */
[----:B------:R-:W2:Y:S01]  /*21f0*/  MUFU.TANH R33, R33 ;  /* 0x0000002100217308 */ /* 0x000ea20000002400 */
[----:B-1----:R-:W-:-:S04]  /*2200*/  FSEL R163, R32, -INF , P2 ;  /* 0xff80000020a37808 */ /* 0x002fc80001000000 */
[----:B------:R-:W-:-:S03]  /*2210*/  FMNMX.FTZ R4, R163, R4, !PT ;  /* 0x00000004a3047209 */ /* 0x000fc60007810000 */
[----:B------:R-:W1:Y:S01]  /*2220*/  MUFU.TANH R34, R34 ;  /* 0x0000002200227308 */ /* 0x000e620000002400 */
[----:B---3--:R-:W-:Y:S02]  /*2230*/  FSEL R10, R31, -INF , P1 ;  /* 0xff8000001f0a7808 */ /* 0x008fe40000800000 */
[----:B------:R-:W-:Y:S02]  /*2240*/  ISETP.GT.AND P1, PT, R0, 0x21, PT ;  /* 0x000000210000780c */ /* 0x000fe40003f24270 */
[----:B------:R-:W-:-:S03]  /*2250*/  FMNMX.FTZ R5, R10, R5, !PT ;  /* 0x000000050a057209 */ /* 0x000fc60007810000 */
[----:B------:R-:W3:Y:S01]  /*2260*/  MUFU.TANH R36, R36 ;  /* 0x0000002400247308 */ /* 0x000ee20000002400 */
[----:B--2---:R-:W-:-:S04]  /*2270*/  FSEL R165, R33, -INF , P3 ;  /* 0xff80000021a57808 */ /* 0x004fc80001800000 */
[----:B------:R-:W-:-:S03]  /*2280*/  FMNMX.FTZ R4, R165, R4, !PT ;  /* 0x00000004a5047209 */ /* 0x000fc60007810000 */
[----:B------:R-:W2:Y:S01]  /*2290*/  MUFU.TANH R35, R35 ;  /* 0x0000002300237308 */ /* 0x000ea20000002400 */
[----:B-1----:R-:W-:Y:S02]  /*22a0*/  FSEL R174, R34, -INF , P2 ;  /* 0xff80000022ae7808 */ /* 0x002fe40001000000 */
[----:B------:R-:W-:Y:S02]  /*22b0*/  ISETP.GT.AND P2, PT, R0, 0x28, PT ;  /* 0x000000280000780c */ /* 0x000fe40003f44270 */
[----:B------:R-:W-:-:S03]  /*22c0*/  FMNMX.FTZ R5, R174, R5, !PT ;  /* 0x00000005ae057209 */ /* 0x000fc60007810000 */
[----:B------:R-:W1:Y:S01]  /*22d0*/  MUFU.TANH R37, R37 ;  /* 0x0000002500257308 */ /* 0x000e620000002400 */
[----:B---3--:R-:W-:-:S04]  /*22e0*/  FSEL R167, R36, -INF , P4 ;  /* 0xff80000024a77808 */ /* 0x008fc80002000000 */
        /* <DEDUP_REMOVED lines=80> */
[----:B------:R-:W-:-:S05]  /*27f0*/  ISETP.GT.AND P2, PT, R0, 0x58, PT ;  /* 0x000000580000780c */ /* 0x000fca0003f44270 */
[----:B------:R-:W1:Y:S01]  /*2800*/  MUFU.TANH R61, R61 ;  /* 0x0000003d003d7308 */ /* 0x000e620000002400 */
[----:B---3--:R-:W-:Y:S02]  /*2810*/  FSEL R15, R15, -INF , P3 ;  /* 0xff8000000f0f7808 */ /* 0x008fe40001800000 */
[----:B------:R-:W-:Y:S02]  /*2820*/  ISETP.GT.AND P3, PT, R0, 0x59, PT ;  /* 0x000000590000780c */ /* 0x000fe40003f64270 */
[----:B------:R-:W-:-:S03]  /*2830*/  FMNMX.FTZ R0, R20, R5, !PT ;  /* 0x0000000514007209 */ /* 0x000fc60007810000 */
[----:B------:R-:W3:Y:S01]  /*2840*/  MUFU.TANH R62, R62 ;  /* 0x0000003e003e7308 */ /* 0x000ee20000002400 */
[----:B--2---:R-:W-:Y:S02]  /*2850*/  FSEL R175, R60, -INF , P4 ;  /* 0xff8000003caf7808 */ /* 0x004fe40002000000 */
[----:B------:R-:W-:Y:S02]  /*2860*/  FMNMX.FTZ R5, R15, R0, !PT ;  /* 0x000000000f057209 */ /* 0x000fe40007810000 */
[----:B------:R-:W-:-:S03]  /*2870*/  FMNMX.FTZ R4, R175, R4, !PT ;  /* 0x00000004af047209 */ /* 0x000fc60007810000 */
[----:B------:R-:W2:Y:S01]  /*2880*/  MUFU.TANH R14, R64 ;  /* 0x00000040000e7308 */ /* 0x000ea20000002400 */
[----:B-1----:R-:W-:-:S04]  /*2890*/  FSEL R177, R61, -INF , P5 ;  /* 0xff8000003db17808 */ /* 0x002fc80002800000 */
[----:B------:R-:W-:-:S03]  /*28a0*/  FMNMX.FTZ R7, R177, R4, !PT ;  /* 0x00000004b1077209 */ /* 0x000fc60007810000 */
[----:B------:R-:W1:Y:S01]  /*28b0*/  MUFU.TANH R63, R63 ;  /* 0x0000003f003f7308 */ /* 0x000e620000002400 */
[----:B---3--:R-:W-:-:S04]  /*28c0*/  FSEL R170, R62, -INF , P4 ;  /* 0xff8000003eaa7808 */ /* 0x008fc80002000000 */
[----:B------:R-:W-:-:S03]  /*28d0*/  FMNMX.FTZ R5, R170, R5, !PT ;  /* 0x00000005aa057209 */ /* 0x000fc60007810000 */
[----:B------:R-:W3:Y:S01]  /*28e0*/  MUFU.TANH R21, R65 ;  /* 0x0000004100157308 */ /* 0x000ee20000002400 */
[----:B--2---:R-:W-:-:S04]  /*28f0*/  FSEL R14, R14, -INF , P6 ;  /* 0xff8000000e0e7808 */ /* 0x004fc80003000000 */
        /* <DEDUP_REMOVED lines=18> */
[----:B------:R-:W-:Y:S02]  /*2a20*/  FMNMX.FTZ R4, R161, R4, !PT ;  /* 0x00000004a1047209 */ /* 0x000fe40007810000 */
[----:B-1----:R-:W-:-:S03]  /*2a30*/  FSEL R158, R70, -INF , P2 ;  /* 0xff800000469e7808 */ /* 0x002fc60001000000 */
[----:B------:R-:W1:Y:S01]  /*2a40*/  SHFL.BFLY PT, R7, R4, 0x2, 0x1f ;  /* 0x0c401f0004077f89 */ /* 0x000e6200000e0000 */
[----:B------:R-:W-:Y:S02]  /*2a50*/  PLOP3.LUT P2, PT, PT, PT, UP0, 0x80, 0x0 ;  /* 0x000000000000781c */ /* 0x000fe40003f4f008 */
[----:B------:R-:W-:Y:S02]  /*2a60*/  FMNMX.FTZ R5, R158, R5, !PT ;  /* 0x000000059e057209 */ /* 0x000fe40007810000 */
[----:B---3--:R-:W-:-:S04]  /*2a70*/  FSEL R164, R71, -INF , P3 ;  /* 0xff80000047a47808 */ /* 0x008fc80001800000 */
[----:B------:R-:W-:-:S05]  /*2a80*/  FMNMX.FTZ R0, R164, R5, !PT ;  /* 0x00000005a4007209 */ /* 0x000fca0007810000 */
[----:B------:R-:W2:Y:S01]  /*2a90*/  SHFL.BFLY PT, R11, R0, 0x2, 0x1f ;  /* 0x0c401f00000b7f89 */ /* 0x000ea200000e0000 */
[----:B-1----:R-:W-:-:S05]  /*2aa0*/  FMNMX.FTZ R8, R4, R7, !PT ;  /* 0x0000000704087209 */ /* 0x002fca0007810000 */
[----:B------:R-:W1:Y:S01]  /*2ab0*/  SHFL.BFLY PT, R5, R8, 0x1, 0x1f ;  /* 0x0c201f0008057f89 */ /* 0x000e6200000e0000 */
[----:B--2---:R-:W-:-:S05]  /*2ac0*/  FMNMX.FTZ R11, R0, R11, !PT ;  /* 0x0000000b000b7209 */ /* 0x004fca0007810000 */
[----:B------:R-:W2:Y:S01]  /*2ad0*/  SHFL.BFLY PT, R4, R11, 0x1, 0x1f ;  /* 0x0c201f000b047f89 */ /* 0x000ea200000e0000 */
[----:B-1----:R-:W-:-:S04]  /*2ae0*/  FMNMX.FTZ R5, R8, R5, !PT ;  /* 0x0000000508057209 */ /* 0x002fc80007810000 */
[C---:B------:R-:W-:Y:S01]  /*2af0*/  FSETP.NEU.FTZ.AND P1, PT, R5.reuse, -INF , PT ;  /* 0xff8000000500780b */ /* 0x040fe20003f3d000 */
[----:B------:R-:W-:-:S05]  /*2b00*/  FMUL.FTZ R160, R5, UR27 ;  /* 0x0000001b05a07c20 */ /* 0x000fca0008410000 */
[----:B------:R-:W-:-:S05]  /*2b10*/  FSEL R160, R160, RZ, P1 ;  /* 0x000000ffa0a07208 */ /* 0x000fca0000800000 */
[--C-:B------:R-:W-:Y:S01]  /*2b20*/  FFMA.FTZ R8, R9, UR27, -R160.reuse ;  /* 0x0000001b09087c23 */ /* 0x100fe200080108a0 */
[----:B--2---:R-:W-:Y:S01]  /*2b30*/  FMNMX.FTZ R7, R11, R4, !PT ;  /* 0x000000040b077209 */ /* 0x004fe20007810000 */
[--C-:B------:R-:W-:Y:S01]  /*2b40*/  FFMA.FTZ R3, R3, UR27, -R160.reuse ;  /* 0x0000001b03037c23 */ /* 0x100fe200080108a0 */
[--C-:B------:R-:W-:Y:S01]  /*2b50*/  FFMA.FTZ R0, R25, UR27, -R160.reuse ;  /* 0x0000001b19007c23 */ /* 0x100fe200080108a0 */
[--C-:B------:R-:W-:Y:S01]  /*2b60*/  FFMA.FTZ R11, R29, UR27, -R160.reuse ;  /* 0x0000001b1d0b7c23 */ /* 0x100fe200080108a0 */
[C---:B------:R-:W-:Y:S01]  /*2b70*/  FSETP.NEU.FTZ.AND P1, PT, R7.reuse, -INF , PT ;  /* 0xff8000000700780b */ /* 0x040fe20003f3d000 */
[----:B------:R-:W-:Y:S01]  /*2b80*/  FMUL.FTZ R159, R7, UR27 ;  /* 0x0000001b079f7c20 */ /* 0x000fe20008410000 */
[----:B------:R-:W-:Y:S01]  /*2b90*/  MUFU.EX2 R8, R8 ;  /* 0x0000000800087308 */ /* 0x000fe20000000800 */
[--C-:B------:R-:W-:Y:S01]  /*2ba0*/  FFMA.FTZ R166, R165, UR27, -R160.reuse ;  /* 0x0000001ba5a67c23 */ /* 0x100fe200080108a0 */
[--C-:B------:R-:W-:Y:S01]  /*2bb0*/  FFMA.FTZ R165, R167, UR27, -R160.reuse ;  /* 0x0000001ba7a57c23 */ /* 0x100fe200080108a0 */
[--C-:B------:R-:W-:Y:S01]  /*2bc0*/  FFMA.FTZ R163, R163, UR27, -R160.reuse ;  /* 0x0000001ba3a37c23 */ /* 0x100fe200080108a0 */
[----:B------:R-:W-:Y:S01]  /*2bd0*/  FSEL R159, R159, RZ, P1 ;  /* 0x000000ff9f9f7208 */ /* 0x000fe20000800000 */
[--C-:B------:R-:W-:Y:S01]  /*2be0*/  FFMA.FTZ R171, R171, UR27, -R160.reuse ;  /* 0x0000001babab7c23 */ /* 0x100fe200080108a0 */
[----:B------:R-:W-:Y:S01]  /*2bf0*/  ISETP.NE.AND P1, PT, R12, RZ, PT ;  /* 0x000000ff0c00720c */ /* 0x000fe20003f25270 */
[--C-:B------:R-:W-:Y:S01]  /*2c00*/  FFMA.FTZ R181, R181, UR27, -R160.reuse ;  /* 0x0000001bb5b57c23 */ /* 0x100fe200080108a0 */
[----:B------:R-:W-:Y:S01]  /*2c10*/  MOV R12, UR26 ;  /* 0x0000001a000c7c02 */ /* 0x000fe20008000f00 */
[--C-:B------:R-:W-:Y:S01]  /*2c20*/  FFMA.FTZ R13, R6, UR27, -R159.reuse ;  /* 0x0000001b060d7c23 */ /* 0x100fe2000801089f */
[----:B------:R-:W-:Y:S01]  /*2c30*/  IADD3 R6, -R18, 0xb, RZ ;  /* 0x0000000b12067810 */ /* 0x000fe20007ffe1ff */
[--C-:B------:R-:W-:Y:S01]  /*2c40*/  FFMA.FTZ R4, R26, UR27, -R159.reuse ;  /* 0x0000001b1a047c23 */ /* 0x100fe2000801089f */
[--C-:B------:R-:W-:Y:S01]  /*2c50*/  FFMA.FTZ R9, R30, UR27, -R159.reuse ;  /* 0x0000001b1e097c23 */ /* 0x100fe2000801089f */
[--C-:B------:R-:W-:Y:S01]  /*2c60*/  FFMA.FTZ R10, R10, UR27, -R159.reuse ;  /* 0x0000001b0a0a7c23 */ /* 0x100fe2000801089f */
[----:B------:R-:W-:Y:S01]  /*2c70*/  MUFU.EX2 R3, R3 ;  /* 0x0000000300037308 */ /* 0x000fe20000000800 */
[----:B------:R-:W-:Y:S01]  /*2c80*/  ULOP3.LUT UR26, UR6, 0x3000000, URZ, 0xfc, !UPT ;  /* 0x03000000061a7892 */ /* 0x000fe2000f8efc3f */
[--C-:B------:R-:W-:Y:S01]  /*2c90*/  FFMA.FTZ R167, R174, UR27, -R159.reuse ;  /* 0x0000001baea77c23 */ /* 0x100fe2000801089f */
[--C-:B------:R-:W-:Y:S01]  /*2ca0*/  FFMA.FTZ R174, R176, UR27, -R159.reuse ;  /* 0x0000001bb0ae7c23 */ /* 0x100fe2000801089f */
[--C-:B------:R-:W-:Y:S01]  /*2cb0*/  FFMA.FTZ R176, R196, UR27, -R159.reuse ;  /* 0x0000001bc4b07c23 */ /* 0x100fe2000801089f */
[----:B------:R-:W-:Y:S01]  /*2cc0*/  @!P1 VIADD R24, R12, 0x32440 ;  /* 0x000324400c189836 */ /* 0x000fe20000000000 */
[----:B------:R-:W-:Y:S01]  /*2cd0*/  UIMAD UR10, UR39, 0xc00, UR26 ;  /* 0x00000c00270a78a4 */ /* 0x000fe2000f8e021a */
[----:B------:R-:W-:Y:S01]  /*2ce0*/  FFMA.FTZ R196, R193, UR27, -R160 ;  /* 0x0000001bc1c47c23 */ /* 0x000fe200080108a0 */
[----:B------:R-:W1:Y:S01]  /*2cf0*/  MUFU.EX2 R0, R0 ;  /* 0x0000000000007308 */ /* 0x000e620000000800 */
[--C-:B------:R-:W-:Y:S01]  /*2d00*/  FFMA.FTZ R182, R182, UR27, -R159.reuse ;  /* 0x0000001bb6b67c23 */ /* 0x100fe2000801089f */
[----:B------:R-:W-:Y:S01]  /*2d10*/  @!P1 PRMT R24, RZ, 0x654, R24 ;  /* 0x00000654ff189816 */ /* 0x000fe20000000018 */
[----:B------:R2:W-:Y:S06]  /*2d20*/  BAR.ARV R6, 0x100 ;  /* 0x000400060000751d */ /* 0x0005ec0000002000 */
[----:B------:R3:W-:Y:S01]  /*2d30*/  @!P1 SYNCS.ARRIVE.TRANS64.RED.A1T0 RZ, [R24+URZ], RZ ;  /* 0x000000ff18ff99a7 */ /* 0x0007e2000810043f */
[----:B------:R-:W4:Y:S01]  /*2d40*/  MUFU.EX2 R11, R11 ;  /* 0x0000000b000b7308 */ /* 0x000f220000000800 */
[----:B------:R5:W-:Y:S01]  /*2d50*/  BAR.SYNC.DEFER_BLOCKING R172, 0x100 ;  /* 0x000400ac0000751d */ /* 0x000be20000010000 */
[--C-:B------:R-:W-:Y:S01]  /*2d60*/  FFMA.FTZ R193, R192, UR27, -R159.reuse ;  /* 0x0000001bc0c17c23 */ /* 0x100fe2000801089f */
[--C-:B------:R-:W-:Y:S01]  /*2d70*/  FFMA.FTZ R192, R191, UR27, -R160.reuse ;  /* 0x0000001bbfc07c23 */ /* 0x100fe200080108a0 */
[--C-:B------:R-:W-:Y:S01]  /*2d80*/  FFMA.FTZ R178, R178, UR27, -R159.reuse ;  /* 0x0000001bb2b27c23 */ /* 0x100fe2000801089f */
[--C-:B------:R-:W-:Y:S01]  /*2d90*/  FFMA.FTZ R191, R190, UR27, -R159.reuse ;  /* 0x0000001bbebf7c23 */ /* 0x100fe2000801089f */
[--C-:B------:R-:W-:Y:S01]  /*2da0*/  FFMA.FTZ R179, R179, UR27, -R160.reuse ;  /* 0x0000001bb3b37c23 */ /* 0x100fe200080108a0 */
[----:B-1----:R-:W-:Y:S01]  /*2db0*/  F2FP.F16.F32.PACK_AB R152, R0, R3 ;  /* 0x000000030098723e */ /* 0x002fe200000000ff */
[----:B------:R-:W-:Y:S01]  /*2dc0*/  MUFU.EX2 R4, R4 ;  /* 0x0000000400047308 */ /* 0x000fe20000000800 */
[----:B------:R-:W-:Y:S01]  /*2dd0*/  UMOV UR6, UR10 ;  /* 0x0000000a00067c82 */ /* 0x000fe20008000000 */
[--C-:B-----5:R-:W-:Y:S01]  /*2de0*/  FFMA.FTZ R172, R169, UR27, -R160.reuse ;  /* 0x0000001ba9ac7c23 */ /* 0x120fe200080108a0 */
[--C-:B------:R-:W-:Y:S01]  /*2df0*/  FFMA.FTZ R169, R194, UR27, -R159.reuse ;  /* 0x0000001bc2a97c23 */ /* 0x100fe2000801089f */
[--C-:B------:R-:W-:Y:S01]  /*2e00*/  FFMA.FTZ R194, R185, UR27, -R160.reuse ;  /* 0x0000001bb9c27c23 */ /* 0x100fe200080108a0 */
[--C-:B------:R-:W-:Y:S01]  /*2e10*/  FFMA.FTZ R185, R189, UR27, -R160.reuse ;  /* 0x0000001bbdb97c23 */ /* 0x100fe200080108a0 */
[--C-:B------:R-:W-:Y:S01]  /*2e20*/  FFMA.FTZ R189, R184, UR27, -R159.reuse ;  /* 0x0000001bb8bd7c23 */ /* 0x100fe2000801089f */
[--C-:B------:R-:W-:Y:S01]  /*2e30*/  FFMA.FTZ R184, R188, UR27, -R159.reuse ;  /* 0x0000001bbcb87c23 */ /* 0x100fe2000801089f */
[----:B------:R-:W1:Y:S01]  /*2e40*/  MUFU.EX2 R13, R13 ;  /* 0x0000000d000d7308 */ /* 0x000e620000000800 */
[----:B----4-:R-:W-:Y:S01]  /*2e50*/  F2FP.F16.F32.PACK_AB R154, R11, R8 ;  /* 0x000000080b9a723e */ /* 0x010fe200000000ff */
        /* <DEDUP_REMOVED lines=15> */
[----:B-1----:R-:W-:Y:S01]  /*2f50*/  F2FP.F16.F32.PACK_AB R153, R13, R4 ;  /* 0x000000040d99723e */ /* 0x002fe200000000ff */
[--C-:B------:R-:W-:Y:S01]  /*2f60*/  FFMA.FTZ R157, R157, UR27, -R160.reuse ;  /* 0x0000001b9d9d7c23 */ /* 0x100fe200080108a0 */
[----:B------:R-:W-:Y:S01]  /*2f70*/  FFMA.FTZ R160, R161, UR27, -R160 ;  /* 0x0000001ba1a07c23 */ /* 0x000fe200080108a0 */
[--C-:B------:R-:W-:Y:S01]  /*2f80*/  FFMA.FTZ R161, R162, UR27, -R159.reuse ;  /* 0x0000001ba2a17c23 */ /* 0x100fe2000801089f */
[--C-:B------:R-:W-:Y:S01]  /*2f90*/  FFMA.FTZ R156, R156, UR27, -R159.reuse ;  /* 0x0000001b9c9c7c23 */ /* 0x100fe2000801089f */
[--C-:B------:R-:W-:Y:S01]  /*2fa0*/  FFMA.FTZ R158, R158, UR27, -R159.reuse ;  /* 0x0000001b9e9e7c23 */ /* 0x100fe2000801089f */
[----:B------:R-:W-:Y:S01]  /*2fb0*/  FFMA.FTZ R159, R164, UR27, -R159 ;  /* 0x0000001ba49f7c23 */ /* 0x000fe2000801089f */
[----:B------:R-:W-:Y:S01]  /*2fc0*/  MUFU.EX2 R163, R163 ;  /* 0x000000a300a37308 */ /* 0x000fe20000000800 */
[----:B------:R-:W-:Y:S01]  /*2fd0*/  FADD.FTZ R3, R3, R0 ;  /* 0x0000000003037221 */ /* 0x000fe20000010000 */
[----:B------:R-:W-:Y:S01]  /*2fe0*/  FADD.FTZ R4, R4, R13 ;  /* 0x0000000d04047221 */ /* 0x000fe20000010000 */
[----:B------:R-:W-:-:S02]  /*2ff0*/  @!P1 VIADD R12, R12, 0x32460 ;  /* 0x000324600c0c9836 */ /* 0x000fc40000000000 */
[----:B------:R-:W-:-:S03]  /*3000*/  FADD.FTZ R8, R8, R3 ;  /* 0x0000000308087221 */ /* 0x000fc60000010000 */
[----:B------:R-:W1:Y:S01]  /*3010*/  MUFU.EX2 R166, R166 ;  /* 0x000000a600a67308 */ /* 0x000e620000000800 */
[C---:B----4-:R-:W-:Y:S01]  /*3020*/  F2FP.F16.F32.PACK_AB R155, R10.reuse, R9 ;  /* 0x000000090a9b723e */ /* 0x050fe200000000ff */
[----:B------:R-:W-:Y:S01]  /*3030*/  FADD.FTZ R9, R9, R4 ;  /* 0x0000000409097221 */ /* 0x000fe20000010000 */
[----:B------:R-:W-:Y:S01]  /*3040*/  FADD.FTZ R8, R11, R8 ;  /* 0x000000080b087221 */ /* 0x000fe20000010000 */
[----:B------:R-:W-:Y:S01]  /*3050*/  @!P1 PRMT R12, RZ, 0x654, R12 ;  /* 0x00000654ff0c9816 */ /* 0x000fe2000000000c */
[----:B---3--:R-:W-:Y:S01]  /*3060*/  WARPGROUP.ARRIVE ;  /* 0x00000000000079c5 */ /* 0x008fe20000000000 */
[----:B------:R-:W-:Y:S02]  /*3070*/  FADD.FTZ R10, R10, R9 ;  /* 0x000000090a0a7221 */ /* 0x000fe40000010000 */
[----:B------:R-:W-:Y:S03]  /*3080*/  MUFU.EX2 R165, R165 ;  /* 0x000000a500a57308 */ /* 0x000fe60000000800 */
[----:B------:R-:W-:Y:S01]  /*3090*/  HGMMA.64x256x16.F32 R24, R152, gdesc[UR4].tnspB, RZ, !UPT, gsb0 ;  /* 0x43e0000498187df0 */ /* 0x000fe2000c0008ff */
[----:B------:R-:W-:Y:S01]  /*30a0*/  UIADD3 UR6, UR10, 0x80, URZ ;  /* 0x000000800a067890 */ /* 0x000fe2000fffe03f */
[----:B------:R-:W-:-:S03]  /*30b0*/  UMOV UR7, 0x40000040 ;  /* 0x4000004000077882 */ /* 0x000fc60000000000 */
[----:B------:R-:W-:Y:S08]  /*30c0*/  MUFU.EX2 R172, R172 ;  /* 0x000000ac00ac7308 */ /* 0x000ff00000000800 */
[----:B------:R-:W-:Y:S08]  /*30d0*/  MUFU.EX2 R167, R167 ;  /* 0x000000a700a77308 */ /* 0x000ff00000000800 */
[----:B------:R-:W3:Y:S08]  /*30e0*/  MUFU.EX2 R174, R174 ;  /* 0x000000ae00ae7308 */ /* 0x000ef00000000800 */
[----:B------:R-:W-:Y:S08]  /*30f0*/  MUFU.EX2 R169, R169 ;  /* 0x000000a900a97308 */ /* 0x000ff00000000800 */
[----:B------:R-:W4:Y:S08]  /*3100*/  MUFU.EX2 R176, R176 ;  /* 0x000000b000b07308 */ /* 0x000f300000000800 */
[----:B------:R-:W-:Y:S08]  /*3110*/  MUFU.EX2 R171, R171 ;  /* 0x000000ab00ab7308 */ /* 0x000ff00000000800 */
[----:B------:R-:W5:Y:S08]  /*3120*/  MUFU.EX2 R194, R194 ;  /* 0x000000c200c27308 */ /* 0x000f700000000800 */
[----:B------:R-:W-:Y:S08]  /*3130*/  MUFU.EX2 R185, R185 ;  /* 0x000000b900b97308 */ /* 0x000ff00000000800 */
[----:B------:R-:W-:Y:S08]  /*3140*/  MUFU.EX2 R196, R196 ;  /* 0x000000c400c47308 */ /* 0x000ff00000000800 */
[----:B------:R-:W-:Y:S08]  /*3150*/  MUFU.EX2 R182, R182 ;  /* 0x000000b600b67308 */ /* 0x000ff00000000800 */
[----:B------:R-:W2:Y:S08]  /*3160*/  MUFU.EX2 R189, R189 ;  /* 0x000000bd00bd7308 */ /* 0x000eb00000000800 */
[----:B------:R-:W-:Y:S08]  /*3170*/  MUFU.EX2 R184, R184 ;  /* 0x000000b800b87308 */ /* 0x000ff00000000800 */
[----:B------:R-:W2:Y:S08]  /*3180*/  MUFU.EX2 R193, R193 ;  /* 0x000000c100c17308 */ /* 0x000eb00000000800 */
[----:B------:R-:W-:Y:S08]  /*3190*/  MUFU.EX2 R181, R181 ;  /* 0x000000b500b57308 */ /* 0x000ff00000000800 */
[----:B------:R-:W2:Y:S08]  /*31a0*/  MUFU.EX2 R188, R188 ;  /* 0x000000bc00bc7308 */ /* 0x000eb00000000800 */
        /* <DEDUP_REMOVED lines=18> */
[----:B------:R-:W-:Y:S01]  /*32d0*/  MUFU.EX2 R161, R161 ;  /* 0x000000a100a17308 */ /* 0x000fe20000000800 */
[----:B------:R-:W-:-:S02]  /*32e0*/  WARPGROUP.DEPBAR.LE gsb0, 0x0 ;  /* 0x00008000000079c5 */ /* 0x000fc40000010000 */
[----:B-1----:R-:W-:Y:S01]  /*32f0*/  F2FP.F16.F32.PACK_AB R152, R166, R163 ;  /* 0x000000a3a698723e */ /* 0x002fe200000000ff */
[----:B------:R-:W-:Y:S01]  /*3300*/  FADD.FTZ R163, R163, R8 ;  /* 0x00000008a3a37221 */ /* 0x000fe20000010000 */
[----:B---3--:R-:W-:Y:S01]  /*3310*/  F2FP.F16.F32.PACK_AB R153, R174, R167 ;  /* 0x000000a7ae99723e */ /* 0x008fe200000000ff */
[----:B------:R-:W-:Y:S01]  /*3320*/  FADD.FTZ R167, R167, R10 ;  /* 0x0000000aa7a77221 */ /* 0x000fe20000010000 */
[----:B------:R-:W-:Y:S01]  /*3330*/  F2FP.F16.F32.PACK_AB R154, R172, R165 ;  /* 0x000000a5ac9a723e */ /* 0x000fe200000000ff */
[----:B------:R-:W1:Y:S01]  /*3340*/  MUFU.EX2 R156, R156 ;  /* 0x0000009c009c7308 */ /* 0x000e620000000800 */
[----:B----4-:R-:W-:Y:S01]  /*3350*/  F2FP.F16.F32.PACK_AB R155, R176, R169 ;  /* 0x000000a9b09b723e */ /* 0x010fe200000000ff */
[----:B------:R-:W-:Y:S01]  /*3360*/  FADD.FTZ R166, R166, R163 ;  /* 0x000000a3a6a67221 */ /* 0x000fe20000010000 */
[----:B------:R-:W-:Y:S02]  /*3370*/  FADD.FTZ R174, R174, R167 ;  /* 0x000000a7aeae7221 */ /* 0x000fe40000010000 */
[----:B------:R-:W-:Y:S01]  /*3380*/  WARPGROUP.ARRIVE ;  /* 0x00000000000079c5 */ /* 0x000fe20000000000 */
[----:B------:R-:W-:Y:S01]  /*3390*/  FADD.FTZ R165, R165, R166 ;  /* 0x000000a6a5a57221 */ /* 0x000fe20000010000 */
[----:B------:R-:W-:Y:S01]  /*33a0*/  FADD.FTZ R169, R169, R174 ;  /* 0x000000aea9a97221 */ /* 0x000fe20000010000 */
[----:B------:R-:W-:Y:S02]  /*33b0*/  MUFU.EX2 R158, R158 ;  /* 0x0000009e009e7308 */ /* 0x000fe40000000800 */
[----:B------:R-:W-:Y:S01]  /*33c0*/  FADD.FTZ R172, R172, R165 ;  /* 0x000000a5acac7221 */ /* 0x000fe20000010000 */
[----:B------:R-:W-:Y:S01]  /*33d0*/  HGMMA.64x256x16.F32 R24, R152, gdesc[UR4].tnspB, R24, gsb0 ;  /* 0x43e0000498187df0 */ /* 0x000fe20008000818 */
[----:B------:R-:W-:Y:S01]  /*33e0*/  UIADD3 UR6, UR10, 0x100, URZ ;  /* 0x000001000a067890 */ /* 0x000fe2000fffe03f */
[----:B------:R-:W-:Y:S01]  /*33f0*/  FADD.FTZ R169, R176, R169 ;  /* 0x000000a9b0a97221 */ /* 0x000fe20000010000 */
[----:B------:R-:W-:-:S02]  /*3400*/  UMOV UR7, 0x40000040 ;  /* 0x4000004000077882 */ /* 0x000fc40000000000 */
[----:B------:R-:W3:Y:S01]  /*3410*/  MUFU.EX2 R159, R159 ;  /* 0x0000009f009f7308 */ /* 0x000ee20000000800 */
[----:B------:R-:W-:Y:S02]  /*3420*/  WARPGROUP.DEPBAR.LE gsb0, 0x0 ;  /* 0x00008000000079c5 */ /* 0x000fe40000010000 */
[----:B-----5:R-:W-:Y:S01]  /*3430*/  F2FP.F16.F32.PACK_AB R152, R194, R171 ;  /* 0x000000abc298723e */ /* 0x020fe200000000ff */
[----:B------:R-:W-:Y:S01]  /*3440*/  FADD.FTZ R171, R171, R172 ;  /* 0x000000acabab7221 */ /* 0x000fe20000010000 */
[----:B--2---:R-:W-:Y:S01]  /*3450*/  F2FP.F16.F32.PACK_AB R153, R189, R182 ;  /* 0x000000b6bd99723e */ /* 0x004fe200000000ff */
[----:B------:R-:W-:Y:S01]  /*3460*/  FADD.FTZ R182, R182, R169 ;  /* 0x000000a9b6b67221 */ /* 0x000fe20000010000 */
[----:B------:R-:W-:Y:S01]  /*3470*/  F2FP.F16.F32.PACK_AB R154, R196, R185 ;  /* 0x000000b9c49a723e */ /* 0x000fe200000000ff */
[----:B------:R-:W-:Y:S01]  /*3480*/  FADD.FTZ R194, R194, R171 ;  /* 0x000000abc2c27221 */ /* 0x000fe20000010000 */
[----:B------:R-:W-:Y:S01]  /*3490*/  F2FP.F16.F32.PACK_AB R155, R193, R184 ;  /* 0x000000b8c19b723e */ /* 0x000fe200000000ff */
[----:B------:R-:W-:-:S02]  /*34a0*/  FADD.FTZ R189, R189, R182 ;  /* 0x000000b6bdbd7221 */ /* 0x000fc40000010000 */
[----:B------:R-:W-:Y:S01]  /*34b0*/  FADD.FTZ R185, R185, R194 ;  /* 0x000000c2b9b97221 */ /* 0x000fe20000010000 */
[----:B------:R-:W-:Y:S01]  /*34c0*/  WARPGROUP.ARRIVE ;  /* 0x00000000000079c5 */ /* 0x000fe20000000000 */
[----:B------:R-:W-:Y:S02]  /*34d0*/  FADD.FTZ R184, R184, R189 ;  /* 0x000000bdb8b87221 */ /* 0x000fe40000010000 */
[----:B------:R-:W-:Y:S02]  /*34e0*/  FADD.FTZ R196, R196, R185 ;  /* 0x000000b9c4c47221 */ /* 0x000fe40000010000 */
[----:B------:R-:W-:-:S05]  /*34f0*/  FADD.FTZ R193, R193, R184 ;  /* 0x000000b8c1c17221 */ /* 0x000fca0000010000 */
[----:B------:R-:W-:Y:S01]  /*3500*/  HGMMA.64x256x16.F32 R24, R152, gdesc[UR4].tnspB, R24, gsb0 ;  /* 0x43e0000498187df0 */ /* 0x000fe20008000818 */
[----:B------:R-:W-:Y:S01]  /*3510*/  UIADD3 UR6, UR10, 0x180, URZ ;  /* 0x000001800a067890 */ /* 0x000fe2000fffe03f */
[----:B------:R-:W-:Y:S01]  /*3520*/  UMOV UR7, 0x40000040 ;  /* 0x4000004000077882 */ /* 0x000fe20000000000 */
[----:B------:R-:W-:Y:S02]  /*3530*/  WARPGROUP.DEPBAR.LE gsb0, 0x0 ;  /* 0x00008000000079c5 */ /* 0x000fe40000010000 */
[----:B------:R-:W-:Y:S01]  /*3540*/  F2FP.F16.F32.PACK_AB R152, R188, R181 ;  /* 0x000000b5bc98723e */ /* 0x000fe200000000ff */
[----:B------:R-:W-:Y:S01]  /*3550*/  FADD.FTZ R181, R181, R196 ;  /* 0x000000c4b5b57221 */ /* 0x000fe20000010000 */
[----:B------:R-:W-:Y:S01]  /*3560*/  F2FP.F16.F32.PACK_AB R153, R187, R178 ;  /* 0x000000b2bb99723e */ /* 0x000fe200000000ff */
        /* <DEDUP_REMOVED lines=9> */
[----:B------:R-:W-:-:S08]  /*3600*/  FADD.FTZ R191, R191, R180 ;  /* 0x000000b4bfbf7221 */ /* 0x000fd00000010000 */
        /* <DEDUP_REMOVED lines=23> */
[----:B-1----:R-:W-:Y:S01]  /*3780*/  F2FP.F16.F32.PACK_AB R153, R156, R161 ;  /* 0x000000a19c99723e */ /* 0x002fe200000000ff */
[----:B------:R-:W-:Y:S01]  /*3790*/  FADD.FTZ R161, R161, R170 ;  /* 0x000000aaa1a17221 */ /* 0x000fe20000010000 */
[----:B------:R-:W-:Y:S01]  /*37a0*/  F2FP.F16.F32.PACK_AB R154, R160, R157 ;  /* 0x0000009da09a723e */ /* 0x000fe200000000ff */
[----:B------:R-:W-:Y:S01]  /*37b0*/  FADD.FTZ R14, R21, R14 ;  /* 0x0000000e150e7221 */ /* 0x000fe20000010000 */
[----:B---3--:R-:W-:Y:S01]  /*37c0*/  F2FP.F16.F32.PACK_AB R155, R159, R158 ;  /* 0x0000009e9f9b723e */ /* 0x008fe200000000ff */
[----:B------:R-:W-:-:S02]  /*37d0*/  FADD.FTZ R161, R156, R161 ;  /* 0x000000a19ca17221 */ /* 0x000fc40000010000 */
[----:B------:R-:W-:Y:S01]  /*37e0*/  FADD.FTZ R157, R157, R14 ;  /* 0x0000000e9d9d7221 */ /* 0x000fe20000010000 */
[----:B------:R-:W-:Y:S01]  /*37f0*/  WARPGROUP.ARRIVE ;  /* 0x00000000000079c5 */ /* 0x000fe20000000000 */
[----:B------:R-:W-:Y:S02]  /*3800*/  FADD.FTZ R158, R158, R161 ;  /* 0x000000a19e9e7221 */ /* 0x000fe40000010000 */
[----:B------:R-:W-:Y:S02]  /*3810*/  FADD.FTZ R0, R160, R157 ;  /* 0x0000009da0007221 */ /* 0x000fe40000010000 */
[----:B------:R-:W-:-:S08]  /*3820*/  FADD.FTZ R3, R159, R158 ;  /* 0x0000009e9f037221 */ /* 0x000fd00000010000 */
[----:B------:R-:W-:Y:S03]  /*3830*/  HGMMA.64x256x16.F32 R24, R152, gdesc[UR4].tnspB, R24, gsb0 ;  /* 0x43e0000498187df0 */ /* 0x000fe60008000818 */
[----:B------:R-:W-:Y:S02]  /*3840*/  WARPGROUP.DEPBAR.LE gsb0, 0x0 ;  /* 0x00008000000079c5 */ /* 0x000fe40000010000 */
[----:B------:R1:W-:Y:S01]  /*3850*/  @!P1 SYNCS.ARRIVE.TRANS64.RED.A1T0 RZ, [R12+URZ], RZ ;  /* 0x000000ff0cff99a7 */ /* 0x0003e2000810043f */
[----:B------:R-:W-:Y:S05]  /*3860*/  @!P2 BRA `(.L_x_7351) ;  /* 0x00000028007ca947 */ /* 0x000fea0003800000 */
[----:B------:R-:W-:Y:S01]  /*3870*/  MOV R4, R7 ;  /* 0x0000000700047202 */ /* 0x000fe20000000f00 */
[----:B------:R-:W-:Y:S01]  /*3880*/  IMAD.MOV.U32 R8, RZ, RZ, R5 ;  /* 0x000000ffff087224 */ /* 0x000fe200078e0005 */
[----:B------:R-:W-:Y:S01]  /*3890*/  UIADD3 UR45, UR45, -0x2, URZ ;  /* 0xfffffffe2d2d7890 */ /* 0x000fe2000fffe03f */
[----:B------:R-:W-:Y:S01]  /*38a0*/  ULDC UR28, c[0x0][0xad0] ;  /* 0x0002b400001c7ab9 */ /* 0x000fe20000000800 */
[----:B------:R-:W-:-:S10]  /*38b0*/  ULDC UR27, c[0x0][0xa80] ;  /* 0x0002a000001b7ab9 */ /* 0x000fd40000000800 */
.L_x_7360:
        /* <DEDUP_REMOVED lines=10> */
.L_x_7352:
[----:B------:R-:W-:Y:S01]  /*3960*/  ULEA UR29, UR39, UR41, 0x3 ;  /* 0x00000029271d7291 */ /* 0x000fe2000f8e183f */
[----:B------:R-:W-:-:S04]  /*3970*/  MOV R5, UR38 ;  /* 0x0000002600057c02 */ /* 0x000fc80008000f00 */
[----:B------:R-:W-:-:S04]  /*3980*/  SHF.L.U32 R5, R5, 0x1f, RZ ;  /* 0x0000001f05057819 */ /* 0x000fc800000006ff */
[----:B------:R2:W3:Y:S01]  /*3990*/  SYNCS.PHASECHK.TRANS64.TRYWAIT P3, [UR29+0x32430], R5 ;  /* 0x03243005ff0075a7 */ /* 0x0004e2000806015d */
[----:B------:R-:W-:Y:S05]  /*39a0*/  @!P0 BRA `(.L_x_7353) ;  /* 0x0000000000048947 */ /* 0x000fea0003800000 */
[----:B------:R-:W-:Y:S01]  /*39b0*/  BPT.TRAP 0x1 ;  /* 0x000000040000795c */ /* 0x000fe20000300000 */
.L_x_7353:
[----:B---3--:R-:W-:Y:S05]  /*39c0*/  @P3 BRA `(.L_x_7354) ;  /* 0x0000000000083947 */ /* 0x008fea0003800000 */
[----:B------:R-:W3:Y:S02]  /*39d0*/  SYNCS.PHASECHK.TRANS64.TRYWAIT P3, [UR29+0x32430], R5 ;  /* 0x03243005ff0075a7 */ /* 0x000ee4000806015d */
[----:B---3--:R-:W-:Y:S05]  /*39e0*/  @!P3 BRA `(.L_x_7355) ;  /* 0x0000007000c0b947 */ /* 0x008fea0003800000 */
.L_x_7354:
        /* <DEDUP_REMOVED lines=22> */
.L_x_7356:
[----:B------:R4:W1:Y:S01]  /*3b50*/  SYNCS.PHASECHK.TRANS64.TRYWAIT P3, [UR29+0x32450], R5 ;  /* 0x03245005ff0075a7 */ /* 0x000862000806015d */
[----:B------:R-:W-:Y:S05]  /*3b60*/  @!P0 BRA `(.L_x_7357) ;  /* 0x0000000000048947 */ /* 0x000fea0003800000 */
[----:B------:R-:W-:Y:S01]  /*3b70*/  BPT.TRAP 0x1 ;  /* 0x000000040000795c */ /* 0x000fe20000300000 */
.L_x_7357:
[----:B-1----:R-:W-:Y:S05]  /*3b80*/  @P3 BRA `(.L_x_7358) ;  /* 0x0000000000083947 */ /* 0x002fea0003800000 */
[----:B------:R-:W1:Y:S02]  /*3b90*/  SYNCS.PHASECHK.TRANS64.TRYWAIT P3, [UR29+0x32450], R5 ;  /* 0x03245005ff0075a7 */ /* 0x000e64000806015d */
[----:B-1----:R-:W-:Y:S05]  /*3ba0*/  @!P3 BRA `(.L_x_7359) ;  /* 0x000000700068b947 */ /* 0x002fea0003800000 */
.L_x_7358:
[----:B------:R-:W-:Y:S01]  /*3bb0*/  ULEA UR6, UR44, UR41, 0xd ;  /* 0x000000292c067291 */ /* 0x000fe2000f8e683f */
[----:B------:R-:W-:Y:S01]  /*3bc0*/  WARPGROUP.ARRIVE ;  /* 0x00000000000079c5 */ /* 0x000fe20000000000 */
[----:B------:R-:W-:Y:S02]  /*3bd0*/  UIMAD UR7, UR39, 0xc00, UR25 ;  /* 0x00000c00270778a4 */ /* 0x000fe4000f8e0219 */
[----:B------:R-:W-:Y:S01]  /*3be0*/  UIADD3 UR6, UR6, 0x22400, URZ ;  /* 0x0002240006067890 */ /* 0x000fe2000fffe03f */
[----:B------:R-:W-:Y:S01]  /*3bf0*/  UMOV UR23, 0x40000040 ;  /* 0x4000004000177882 */ /* 0x000fe20000000000 */
[----:B------:R-:W-:Y:S02]  /*3c00*/  UMOV UR21, 0x40000040 ;  /* 0x4000004000157882 */ /* 0x000fe40000000000 */
[----:B------:R-:W-:Y:S01]  /*3c10*/  USHF.R.U32.HI UR6, URZ, 0x4, UR6 ;  /* 0x000000043f067899 */ /* 0x000fe20008011606 */
[----:B------:R-:W-:Y:S01]  /*3c20*/  UMOV UR22, UR7 ;  /* 0x0000000700167c82 */ /* 0x000fe20008000000 */
[----:B------:R-:W-:-:S02]  /*3c30*/  UIMAD UR10, UR39, 0xc00, UR26 ;  /* 0x00000c00270a78a4 */ /* 0x000fc4000f8e021a */
[----:B------:R-:W-:-:S04]  /*3c40*/  ULOP3.LUT UR6, UR6, 0x3fff, URZ, 0xc0, !UPT ;  /* 0x00003fff06067892 */ /* 0x000fc8000f8ec03f */
[----:B------:R-:W-:-:S07]  /*3c50*/  ULOP3.LUT UR6, UR6, 0x10000, URZ, 0xfc, !UPT ;  /* 0x0001000006067892 */ /* 0x000fce000f8efc3f */
[----:B------:R-:W-:Y:S02]  /*3c60*/  UMOV UR20, UR6 ;  /* 0x0000000600147c82 */ /* 0x000fe40008000000 */
        /* <DEDUP_REMOVED lines=103> */
[----:B------:R-:W-:Y:S01]  /*42e0*/  UMOV UR6, UR10 ;  /* 0x0000000a00067c82 */ /* 0x000fe20008000000 */
[----:B------:R-:W-:Y:S01]  /*42f0*/  UMOV UR7, 0x40000040 ;  /* 0x4000004000077882 */ /* 0x000fe20000000000 */
        /* <DEDUP_REMOVED lines=16> */
[----:B-1-3--:R-:W-:Y:S01]  /*4400*/  FMUL.FTZ R6, R155, UR28 ;  /* 0x0000001c9b067c20 */ /* 0x00afe20008410000 */
        /* <DEDUP_REMOVED lines=10> */
[----:B-----5:R-:W-:Y:S01]  /*44b0*/  FMNMX.FTZ R180, R11, R8, !PT ;  /* 0x000000080bb47209 */ /* 0x020fe20007810000 */
[----:B------:R-:W-:Y:S01]  /*44c0*/  FMUL.FTZ R159, R166, UR28 ;  /* 0x0000001ca69f7c20 */ /* 0x000fe20008410000 */
[----:B------:R-:W-:Y:S01]  /*44d0*/  FMUL.FTZ R164, R176, UR28 ;  /* 0x0000001cb0a47c20 */ /* 0x000fe20008410000 */
[----:B------:R-:W-:Y:S01]  /*44e0*/  FMUL.FTZ R161, R167, UR28 ;  /* 0x0000001ca7a17c20 */ /* 0x000fe20008410000 */
[----:B------:R-:W-:Y:S01]  /*44f0*/  FMUL.FTZ R166, R177, UR28 ;  /* 0x0000001cb1a67c20 */ /* 0x000fe20008410000 */
[----:B------:R-:W-:Y:S01]  /*4500*/  FMUL.FTZ R160, R170, UR28 ;  /* 0x0000001caaa07c20 */ /* 0x000fe20008410000 */
[----:B------:R-:W-:Y:S01]  /*4510*/  FMUL.FTZ R169, R175, UR28 ;  /* 0x0000001cafa97c20 */ /* 0x000fe20008410000 */
[----:B------:R-:W3:Y:S01]  /*4520*/  MUFU.TANH R152, R152 ;  /* 0x0000009800987308 */ /* 0x000ee20000002400 */
[----:B--2-4-:R-:W-:Y:S01]  /*4530*/  FMNMX.FTZ R5, R7, R180, !PT ;  /* 0x000000b407057209 */ /* 0x014fe20007810000 */
        /* <DEDUP_REMOVED lines=19> */
[----:B------:R-:W-:-:S03]  /*4670*/  FMUL.FTZ R191, R198, UR28 ;  /* 0x0000001cc6bf7c20 */ /* 0x000fc60008410000 */
        /* <DEDUP_REMOVED lines=29> */
[----:B------:R-:W-:-:S06]  /*4850*/  FMUL.FTZ R182, R193, UR28 ;  /* 0x0000001cc1b67c20 */ /* 0x000fcc0008410000 */
        /* <DEDUP_REMOVED lines=18> */
[----:B------:R-:W-:-:S05]  /*4980*/  IMAD.U32 R196, RZ, RZ, UR29 ;  /* 0x0000001dffc47e24 */ /* 0x000fca000f8e00ff */
[----:B------:R-:W2:Y:S01]  /*4990*/  MUFU.TANH R169, R169 ;  /* 0x000000a900a97308 */ /* 0x000ea20000002400 */
[----:B-1----:R-:W-:-:S07]  /*49a0*/  FMNMX.FTZ R188, R167, R188, !PT ;  /* 0x000000bca7bc7209 */ /* 0x002fce0007810000 */
[----:B------:R-:W1:Y:S01]  /*49b0*/  MUFU.TANH R174, R174 ;  /* 0x000000ae00ae7308 */ /* 0x000e620000002400 */
[----:B---3--:R-:W-:-:S07]  /*49c0*/  FMNMX.FTZ R153, R172, R5, !PT ;  /* 0x00000005ac997209 */ /* 0x008fce0007810000 */
[----:B------:R-:W3:Y:S01]  /*49d0*/  MUFU.TANH R168, R168 ;  /* 0x000000a800a87308 */ /* 0x000ee20000002400 */
[----:B--2---:R-:W-:Y:S01]  /*49e0*/  FMNMX.FTZ R5, R169, R188, !PT ;  /* 0x000000bca9057209 */ /* 0x004fe20007810000 */
[----:B------:R-:W-:-:S06]  /*49f0*/  FMUL.FTZ R188, R197, UR28 ;  /* 0x0000001cc5bc7c20 */ /* 0x000fcc0008410000 */
        /* <DEDUP_REMOVED lines=32> */
[----:B-1----:R-:W-:-:S05]  /*4c00*/  FMNMX.FTZ R153, R188, R153, !PT ;  /* 0x00000099bc997209 */ /* 0x002fca0007810000 */
[----:B------:R-:W1:Y:S02]  /*4c10*/  SHFL.BFLY PT, R194, R153, 0x2, 0x1f ;  /* 0x0c401f0099c27f89 */ /* 0x000e6400000e0000 */
[----:B------:R-:W4:Y:S01]  /*4c20*/  MUFU.TANH R192, R192 ;  /* 0x000000c000c07308 */ /* 0x000f220000002400 */
[----:B---3--:R-:W-:-:S04]  /*4c30*/  FMNMX.FTZ R190, R189, R190, !PT ;  /* 0x000000bebdbe7209 */ /* 0x008fc80007810000 */
[----:B--2---:R-:W-:-:S04]  /*4c40*/  FMNMX.FTZ R5, R191, R190, !PT ;  /* 0x000000bebf057209 */ /* 0x004fc80007810000 */
[----:B----4-:R-:W-:-:S05]  /*4c50*/  FMNMX.FTZ R155, R192, R5, !PT ;  /* 0x00000005c09b7209 */ /* 0x010fca0007810000 */
[----:B------:R-:W2:Y:S01]  /*4c60*/  SHFL.BFLY PT, R190, R155, 0x2, 0x1f ;  /* 0x0c401f009bbe7f89 */ /* 0x000ea200000e0000 */
[----:B-1----:R-:W-:-:S05]  /*4c70*/  FMNMX.FTZ R194, R153, R194, !PT ;  /* 0x000000c299c27209 */ /* 0x002fca0007810000 */
[----:B------:R-:W1:Y:S01]  /*4c80*/  SHFL.BFLY PT, R5, R194, 0x1, 0x1f ;  /* 0x0c201f00c2057f89 */ /* 0x000e6200000e0000 */
[----:B--2---:R-:W-:-:S05]  /*4c90*/  FMNMX.FTZ R190, R155, R190, !PT ;  /* 0x000000be9bbe7209 */ /* 0x004fca0007810000 */
[----:B------:R-:W2:Y:S01]  /*4ca0*/  SHFL.BFLY PT, R153, R190, 0x1, 0x1f ;  /* 0x0c201f00be997f89 */ /* 0x000ea200000e0000 */
[----:B-1----:R-:W-:-:S05]  /*4cb0*/  FMNMX.FTZ R5, R194, R5, !PT ;  /* 0x00000005c2057209 */ /* 0x002fca0007810000 */
[C---:B------:R-:W-:Y:S01]  /*4cc0*/  FADD.FTZ R8, -R5.reuse, R8 ;  /* 0x0000000805087221 */ /* 0x040fe20000010100 */
[----:B------:R-:W-:-:S03]  /*4cd0*/  FMUL.FTZ R193, R5, UR27 ;  /* 0x0000001b05c17c20 */ /* 0x000fc60008410000 */
[----:B------:R-:W-:Y:S01]  /*4ce0*/  FMUL.FTZ R187, R8, UR27 ;  /* 0x0000001b08bb7c20 */ /* 0x000fe20008410000 */
[--C-:B------:R-:W-:Y:S01]  /*4cf0*/  FFMA.FTZ R8, R11, UR27, -R193.reuse ;  /* 0x0000001b0b087c23 */ /* 0x100fe200080108c1 */
[--C-:B------:R-:W-:Y:S01]  /*4d00*/  FFMA.FTZ R11, R7, UR27, -R193.reuse ;  /* 0x0000001b070b7c23 */ /* 0x100fe200080108c1 */
[--C-:B------:R-:W-:Y:S01]  /*4d10*/  FFMA.FTZ R195, R152, UR27, -R193.reuse ;  /* 0x0000001b98c37c23 */ /* 0x100fe200080108c1 */
[----:B------:R-:W-:Y:S02]  /*4d20*/  @!P1 VIADD R152, R196, 0x32440 ;  /* 0x00032440c4989836 */ /* 0x000fe40000000000 */
[--C-:B------:R-:W-:Y:S01]  /*4d30*/  FFMA.FTZ R154, R154, UR27, -R193.reuse ;  /* 0x0000001b9a9a7c23 */ /* 0x100fe200080108c1 */
[----:B------:R-:W1:Y:S01]  /*4d40*/  MUFU.EX2 R187, R187 ;  /* 0x000000bb00bb7308 */ /* 0x000e620000000800 */
[--C-:B------:R-:W-:Y:S01]  /*4d50*/  FFMA.FTZ R197, R12, UR27, -R193.reuse ;  /* 0x0000001b0cc57c23 */ /* 0x100fe200080108c1 */
[--C-:B------:R-:W-:Y:S01]  /*4d60*/  FFMA.FTZ R12, R21, UR27, -R193.reuse ;  /* 0x0000001b150c7c23 */ /* 0x100fe200080108c1 */
[----:B------:R-:W-:Y:S01]  /*4d70*/  @!P1 PRMT R152, RZ, 0x654, R152 ;  /* 0x00000654ff989816 */ /* 0x000fe20000000098 */
[--C-:B------:R-:W-:Y:S01]  /*4d80*/  FFMA.FTZ R21, R157, UR27, -R193.reuse ;  /* 0x0000001b9d157c23 */ /* 0x100fe200080108c1 */
[--C-:B------:R-:W-:Y:S01]  /*4d90*/  FFMA.FTZ R10, R10, UR27, -R193.reuse ;  /* 0x0000001b0a0a7c23 */ /* 0x100fe200080108c1 */
[--C-:B------:R-:W-:Y:S01]  /*4da0*/  FFMA.FTZ R156, R156, UR27, -R193.reuse ;  /* 0x0000001b9c9c7c23 */ /* 0x100fe200080108c1 */
[--C-:B------:R-:W-:Y:S01]  /*4db0*/  FFMA.FTZ R164, R164, UR27, -R193.reuse ;  /* 0x0000001ba4a47c23 */ /* 0x100fe200080108c1 */
[----:B--2---:R-:W-:Y:S01]  /*4dc0*/  FMNMX.FTZ R7, R190, R153, !PT ;  /* 0x00000099be077209 */ /* 0x004fe20007810000 */
[----:B------:R-:W-:Y:S01]  /*4dd0*/  MUFU.EX2 R8, R8 ;  /* 0x0000000800087308 */ /* 0x000fe20000000800 */
[----:B------:R-:W-:Y:S01]  /*4de0*/  IADD3 R153, R18, 0x8, RZ ;  /* 0x0000000812997810 */ /* 0x000fe20007ffe0ff */
[--C-:B------:R-:W-:Y:S01]  /*4df0*/  FFMA.FTZ R172, R172, UR27, -R193.reuse ;  /* 0x0000001bacac7c23 */ /* 0x100fe200080108c1 */
[----:B------:R-:W-:Y:S01]  /*4e00*/  FFMA.FTZ R180, R180, UR27, -R193 ;  /* 0x0000001bb4b47c23 */ /* 0x000fe200080108c1 */
[C---:B------:R-:W-:Y:S01]  /*4e10*/  FMUL.FTZ R198, R7.reuse, UR27 ;  /* 0x0000001b07c67c20 */ /* 0x040fe20008410000 */
[----:B------:R-:W-:Y:S01]  /*4e20*/  FADD.FTZ R4, -R7, R4 ;  /* 0x0000000407047221 */ /* 0x000fe20000010100 */
[----:B------:R-:W-:-:S02]  /*4e30*/  @!P1 VIADD R196, R196, 0x32460 ;  /* 0x00032460c4c49836 */ /* 0x000fc40000000000 */
[--C-:B------:R-:W-:Y:S01]  /*4e40*/  FFMA.FTZ R194, R6, UR27, -R198.reuse ;  /* 0x0000001b06c27c23 */ /* 0x100fe200080108c6 */
[----:B------:R-:W-:Y:S01]  /*4e50*/  IADD3 R6, -R18, 0xb, RZ ;  /* 0x0000000b12067810 */ /* 0x000fe20007ffe1ff */
[----:B------:R-:W-:Y:S01]  /*4e60*/  FMUL.FTZ R4, R4, UR27 ;  /* 0x0000001b04047c20 */ /* 0x000fe20008410000 */
[--C-:B------:R-:W-:Y:S01]  /*4e70*/  FFMA.FTZ R9, R9, UR27, -R198.reuse ;  /* 0x0000001b09097c23 */ /* 0x100fe200080108c6 */
[--C-:B------:R-:W-:Y:S01]  /*4e80*/  FFMA.FTZ R14, R14, UR27, -R198.reuse ;  /* 0x0000001b0e0e7c23 */ /* 0x100fe200080108c6 */
[--C-:B------:R-:W-:Y:S01]  /*4e90*/  FFMA.FTZ R15, R15, UR27, -R198.reuse ;  /* 0x0000001b0f0f7c23 */ /* 0x100fe200080108c6 */
[----:B------:R2:W-:Y:S06]  /*4ea0*/  BAR.ARV R6, 0x100 ;  /* 0x000400060000751d */ /* 0x0005ec0000002000 */
[----:B------:R3:W-:Y:S01]  /*4eb0*/  @!P1 SYNCS.ARRIVE.TRANS64.RED.A1T0 RZ, [R152+URZ], RZ ;  /* 0x000000ff98ff99a7 */ /* 0x0007e2000810043f */
[----:B------:R-:W4:Y:S01]  /*4ec0*/  MUFU.EX2 R4, R4 ;  /* 0x0000000400047308 */ /* 0x000f220000000800 */
[-C--:B-1----:R-:W-:Y:S01]  /*4ed0*/  FMUL.FTZ R24, R24, R187.reuse ;  /* 0x000000bb18187220 */ /* 0x082fe20000410000 */
        /* <DEDUP_REMOVED lines=39> */
[----:B------:R5:W-:Y:S01]  /*5150*/  BAR.SYNC.DEFER_BLOCKING R153, 0x100 ;  /* 0x000400990000751d */ /* 0x000be20000010000 */
        /* <DEDUP_REMOVED lines=95> */
[----:B---3--:R-:W-:Y:S01]  /*5750*/  F2FP.F16.F32.PACK_AB R152, R11, R8 ;  /* 0x000000080b98723e */ /* 0x008fe200000000ff */
[--C-:B------:R-:W-:Y:S01]  /*5760*/  FFMA.FTZ R13, R13, UR27, -R198.reuse ;  /* 0x0000001b0d0d7c23 */ /* 0x100fe200080108c6 */
[----:B-1----:R-:W-:Y:S01]  /*5770*/  F2FP.F16.F32.PACK_AB R154, R195, R190 ;  /* 0x000000bec39a723e */ /* 0x002fe200000000ff */
[--C-:B------:R-:W-:Y:S01]  /*5780*/  FFMA.FTZ R20, R20, UR27, -R198.reuse ;  /* 0x0000001b14147c23 */ /* 0x100fe200080108c6 */
[----:B-----5:R-:W-:Y:S01]  /*5790*/  F2FP.F16.F32.PACK_AB R153, R194, R9 ;  /* 0x00000009c299723e */ /* 0x020fe200000000ff */
[--C-:B------:R-:W-:Y:S01]  /*57a0*/  FFMA.FTZ R157, R159, UR27, -R198.reuse ;  /* 0x0000001b9f9d7c23 */ /* 0x100fe200080108c6 */
[----:B--2---:R-:W-:Y:S01]  /*57b0*/  F2FP.F16.F32.PACK_AB R155, R15, R14 ;  /* 0x0000000e0f9b723e */ /* 0x004fe200000000ff */
[--C-:B------:R-:W-:Y:S01]  /*57c0*/  FFMA.FTZ R202, R161, UR27, -R198.reuse ;  /* 0x0000001ba1ca7c23 */ /* 0x100fe200080108c6 */
[----:B------:R-:W-:Y:S01]  /*57d0*/  MUFU.EX2 R10, R10 ;  /* 0x0000000a000a7308 */ /* 0x000fe20000000800 */
[--C-:B------:R-:W-:Y:S01]  /*57e0*/  FFMA.FTZ R159, R158, UR27, -R193.reuse ;  /* 0x0000001b9e9f7c23 */ /* 0x100fe200080108c1 */
[----:B------:R-:W-:Y:S01]  /*57f0*/  WARPGROUP.ARRIVE ;  /* 0x00000000000079c5 */ /* 0x000fe20000000000 */
[--C-:B------:R-:W-:Y:S01]  /*5800*/  FFMA.FTZ R158, R163, UR27, -R193.reuse ;  /* 0x0000001ba39e7c23 */ /* 0x100fe200080108c1 */
[--C-:B------:R-:W-:Y:S01]  /*5810*/  FFMA.FTZ R161, R165, UR27, -R193.reuse ;  /* 0x0000001ba5a17c23 */ /* 0x100fe200080108c1 */
[--C-:B------:R-:W-:Y:S01]  /*5820*/  FFMA.FTZ R163, R162, UR27, -R198.reuse ;  /* 0x0000001ba2a37c23 */ /* 0x100fe200080108c6 */
[--C-:B------:R-:W-:Y:S01]  /*5830*/  FFMA.FTZ R160, R160, UR27, -R198.reuse ;  /* 0x0000001ba0a07c23 */ /* 0x100fe200080108c6 */
[--C-:B------:R-:W-:Y:S01]  /*5840*/  FFMA.FTZ R162, R167, UR27, -R198.reuse ;  /* 0x0000001ba7a27c23 */ /* 0x100fe200080108c6 */
[----:B------:R-:W-:Y:S01]  /*5850*/  HGMMA.64x256x16.F32 R24, R152, gdesc[UR4].tnspB, R24, gsb0 ;  /* 0x43e0000498187df0 */ /* 0x000fe20008000818 */
[----:B------:R-:W1:Y:S01]  /*5860*/  MUFU.EX2 R197, R197 ;  /* 0x000000c500c57308 */ /* 0x000e620000000800 */
[----:B------:R-:W-:Y:S01]  /*5870*/  UIADD3 UR6, UR10, 0x80, URZ ;  /* 0x000000800a067890 */ /* 0x000fe2000fffe03f */
[--C-:B------:R-:W-:Y:S01]  /*5880*/  FFMA.FTZ R165, R169, UR27, -R198.reuse ;  /* 0x0000001ba9a57c23 */ /* 0x100fe200080108c6 */
[----:B------:R-:W-:Y:S01]  /*5890*/  UMOV UR7, 0x40000040 ;  /* 0x4000004000077882 */ /* 0x000fe20000000000 */
        /* <DEDUP_REMOVED lines=21> */
[--C-:B------:R-:W-:Y:S01]  /*59f0*/  FFMA.FTZ R184, R184, UR27, -R198.reuse ;  /* 0x0000001bb8b87c23 */ /* 0x100fe200080108c6 */
[--C-:B------:R-:W-:Y:S01]  /*5a00*/  FFMA.FTZ R189, R189, UR27, -R198.reuse ;  /* 0x0000001bbdbd7c23 */ /* 0x100fe200080108c6 */
[----:B------:R-:W-:Y:S01]  /*5a10*/  FFMA.FTZ R191, R192, UR27, -R198 ;  /* 0x0000001bc0bf7c23 */ /* 0x000fe200080108c6 */
[----:B------:R-:W-:Y:S01]  /*5a20*/  FFMA.FTZ R0, R187, R0, R8 ;  /* 0x00000000bb007223 */ /* 0x000fe20000010008 */
[----:B------:R-:W-:Y:S01]  /*5a30*/  FFMA.FTZ R3, R4, R3, R9 ;  /* 0x0000000304037223 */ /* 0x000fe20000010009 */
[----:B------:R-:W-:Y:S01]  /*5a40*/  @!P1 PRMT R196, RZ, 0x654, R196 ;  /* 0x00000654ffc49816 */ /* 0x000fe200000000c4 */
[----:B------:R-:W-:Y:S01]  /*5a50*/  IMAD.MOV.U32 R4, RZ, RZ, R7 ;  /* 0x000000ffff047224 */ /* 0x000fe200078e0007 */
[----:B------:R-:W2:Y:S01]  /*5a60*/  MUFU.EX2 R20, R20 ;  /* 0x0000001400147308 */ /* 0x000ea20000000800 */
[----:B------:R-:W-:Y:S01]  /*5a70*/  FADD.FTZ R11, R11, R0 ;  /* 0x000000000b0b7221 */ /* 0x000fe20000010000 */
[----:B------:R-:W-:Y:S01]  /*5a80*/  FADD.FTZ R3, R194, R3 ;  /* 0x00000003c2037221 */ /* 0x000fe20000010000 */
[----:B------:R-:W-:-:S02]  /*5a90*/  MOV R8, R5 ;  /* 0x0000000500087202 */ /* 0x000fc40000000f00 */
[----:B------:R-:W-:Y:S01]  /*5aa0*/  FADD.FTZ R190, R190, R11 ;  /* 0x0000000bbebe7221 */ /* 0x000fe20000010000 */
[----:B------:R-:W-:Y:S02]  /*5ab0*/  FADD.FTZ R14, R14, R3 ;  /* 0x000000030e0e7221 */ /* 0x000fe40000010000 */
[----:B------:R-:W-:Y:S01]  /*5ac0*/  MUFU.EX2 R157, R157 ;  /* 0x0000009d009d7308 */ /* 0x000fe20000000800 */
[----:B------:R-:W-:Y:S01]  /*5ad0*/  FADD.FTZ R195, R195, R190 ;  /* 0x000000bec3c37221 */ /* 0x000fe20000010000 */
[----:B------:R-:W-:-:S06]  /*5ae0*/  FADD.FTZ R14, R15, R14 ;  /* 0x0000000e0f0e7221 */ /* 0x000fcc0000010000 */
[----:B------:R-:W3:Y:S08]  /*5af0*/  MUFU.EX2 R202, R202 ;  /* 0x000000ca00ca7308 */ /* 0x000ef00000000800 */
[----:B------:R-:W-:Y:S08]  /*5b00*/  MUFU.EX2 R156, R156 ;  /* 0x0000009c009c7308 */ /* 0x000ff00000000800 */
[----:B------:R-:W4:Y:S08]  /*5b10*/  MUFU.EX2 R159, R159 ;  /* 0x0000009f009f7308 */ /* 0x000f300000000800 */
[----:B------:R-:W-:Y:S08]  /*5b20*/  MUFU.EX2 R158, R158 ;  /* 0x0000009e009e7308 */ /* 0x000ff00000000800 */
[----:B------:R-:W-:Y:S08]  /*5b30*/  MUFU.EX2 R161, R161 ;  /* 0x000000a100a17308 */ /* 0x000ff00000000800 */
[----:B------:R-:W-:Y:S08]  /*5b40*/  MUFU.EX2 R160, R160 ;  /* 0x000000a000a07308 */ /* 0x000ff00000000800 */
[----:B------:R-:W5:Y:S08]  /*5b50*/  MUFU.EX2 R163, R163 ;  /* 0x000000a300a37308 */ /* 0x000f700000000800 */
[----:B------:R-:W-:Y:S08]  /*5b60*/  MUFU.EX2 R162, R162 ;  /* 0x000000a200a27308 */ /* 0x000ff00000000800 */
[----:B------:R-:W5:Y:S08]  /*5b70*/  MUFU.EX2 R165, R165 ;  /* 0x000000a500a57308 */ /* 0x000f700000000800 */
[----:B------:R-:W-:Y:S08]  /*5b80*/  MUFU.EX2 R164, R164 ;  /* 0x000000a400a47308 */ /* 0x000ff00000000800 */
[----:B------:R-:W5:Y:S08]  /*5b90*/  MUFU.EX2 R167, R167 ;  /* 0x000000a700a77308 */ /* 0x000f700000000800 */
        /* <DEDUP_REMOVED lines=16> */
[----:B------:R-:W-:Y:S01]  /*5ca0*/  MUFU.EX2 R182, R182 ;  /* 0x000000b600b67308 */ /* 0x000fe20000000800 */
[----:B------:R-:W-:-:S02]  /*5cb0*/  WARPGROUP.DEPBAR.LE gsb0, 0x0 ;  /* 0x00008000000079c5 */ /* 0x000fc40000010000 */
[----:B-1----:R-:W-:-:S05]  /*5cc0*/  F2FP.F16.F32.PACK_AB R152, R197, R10 ;  /* 0x0000000ac598723e */ /* 0x002fca00000000ff */
[----:B------:R-:W-:Y:S01]  /*5cd0*/  MUFU.EX2 R185, R185 ;  /* 0x000000b900b97308 */ /* 0x000fe20000000800 */
[----:B--2---:R-:W-:Y:S01]  /*5ce0*/  F2FP.F16.F32.PACK_AB R153, R20, R13 ;  /* 0x0000000d1499723e */ /* 0x004fe200000000ff */
[----:B------:R-:W-:Y:S01]  /*5cf0*/  FADD.FTZ R10, R10, R195 ;  /* 0x000000c30a0a7221 */ /* 0x000fe20000010000 */
[----:B------:R-:W-:Y:S01]  /*5d00*/  F2FP.F16.F32.PACK_AB R154, R21, R12 ;  /* 0x0000000c159a723e */ /* 0x000fe200000000ff */
[----:B------:R-:W-:Y:S01]  /*5d10*/  FADD.FTZ R13, R13, R14 ;  /* 0x0000000e0d0d7221 */ /* 0x000fe20000010000 */
[----:B---3--:R-:W-:Y:S01]  /*5d20*/  F2FP.F16.F32.PACK_AB R155, R202, R157 ;  /* 0x0000009dca9b723e */ /* 0x008fe200000000ff */
[----:B------:R-:W-:Y:S02]  /*5d30*/  FADD.FTZ R197, R197, R10 ;  /* 0x0000000ac5c57221 */ /* 0x000fe40000010000 */
[----:B------:R-:W-:Y:S01]  /*5d40*/  MUFU.EX2 R184, R184 ;  /* 0x000000b800b87308 */ /* 0x000fe20000000800 */
[----:B------:R-:W-:Y:S01]  /*5d50*/  WARPGROUP.ARRIVE ;  /* 0x00000000000079c5 */ /* 0x000fe20000000000 */
[----:B------:R-:W-:Y:S01]  /*5d60*/  FADD.FTZ R20, R20, R13 ;  /* 0x0000000d14147221 */ /* 0x000fe20000010000 */
[----:B------:R-:W-:-:S03]  /*5d70*/  FADD.FTZ R12, R12, R197 ;  /* 0x000000c50c0c7221 */ /* 0x000fc60000010000 */
[----:B------:R-:W-:Y:S01]  /*5d80*/  FADD.FTZ R157, R157, R20 ;  /* 0x000000149d9d7221 */ /* 0x000fe20000010000 */
[----:B------:R-:W-:Y:S01]  /*5d90*/  HGMMA.64x256x16.F32 R24, R152, gdesc[UR4].tnspB, R24, gsb0 ;  /* 0x43e0000498187df0 */ /* 0x000fe20008000818 */
[----:B------:R-:W-:Y:S01]  /*5da0*/  UIADD3 UR6, UR10, 0x100, URZ ;  /* 0x000001000a067890 */ /* 0x000fe2000fffe03f */
[----:B------:R-:W1:Y:S01]  /*5db0*/  MUFU.EX2 R189, R189 ;  /* 0x000000bd00bd7308 */ /* 0x000e620000000800 */
[----:B------:R-:W-:Y:S01]  /*5dc0*/  UMOV UR7, 0x40000040 ;  /* 0x4000004000077882 */ /* 0x000fe20000000000 */
[----:B------:R-:W-:Y:S01]  /*5dd0*/  FADD.FTZ R21, R21, R12 ;  /* 0x0000000c15157221 */ /* 0x000fe20000010000 */
[----:B------:R-:W-:-:S05]  /*5de0*/  FADD.FTZ R157, R202, R157 ;  /* 0x0000009dca9d7221 */ /* 0x000fca0000010000 */
[----:B------:R-:W-:Y:S08]  /*5df0*/  MUFU.EX2 R186, R186 ;  /* 0x000000ba00ba7308 */ /* 0x000ff00000000800 */
[----:B------:R-:W2:Y:S01]  /*5e00*/  MUFU.EX2 R191, R191 ;  /* 0x000000bf00bf7308 */ /* 0x000ea20000000800 */
[----:B------:R-:W-:Y:S02]  /*5e10*/  WARPGROUP.DEPBAR.LE gsb0, 0x0 ;  /* 0x00008000000079c5 */ /* 0x000fe40000010000 */
[----:B----4-:R-:W-:Y:S01]  /*5e20*/  F2FP.F16.F32.PACK_AB R152, R159, R156 ;  /* 0x0000009c9f98723e */ /* 0x010fe200000000ff */
[----:B------:R-:W-:Y:S01]  /*5e30*/  FADD.FTZ R156, R156, R21 ;  /* 0x000000159c9c7221 */ /* 0x000fe20000010000 */
[----:B-----5:R-:W-:Y:S01]  /*5e40*/  F2FP.F16.F32.PACK_AB R153, R163, R160 ;  /* 0x000000a0a399723e */ /* 0x020fe200000000ff */
        /* <DEDUP_REMOVED lines=9> */
[----:B------:R-:W-:Y:S01]  /*5ee0*/  FADD.FTZ R165, R165, R162 ;  /* 0x000000a2a5a57221 */ /* 0x000fe20000010000 */
[----:B------:R-:W-:Y:S01]  /*5ef0*/  HGMMA.64x256x16.F32 R24, R152, gdesc[UR4].tnspB, R24, gsb0 ;  /* 0x43e0000498187df0 */ /* 0x000fe20008000818 */
[----:B------:R-:W-:Y:S01]  /*5f00*/  UIADD3 UR6, UR10, 0x180, URZ ;  /* 0x000001800a067890 */ /* 0x000fe2000fffe03f */
[----:B------:R-:W-:Y:S01]  /*5f10*/  UMOV UR7, 0x40000040 ;  /* 0x4000004000077882 */ /* 0x000fe20000000000 */
[----:B------:R-:W-:-:S02]  /*5f20*/  WARPGROUP.DEPBAR.LE gsb0, 0x0 ;  /* 0x00008000000079c5 */ /* 0x000fc40000010000 */
[----:B------:R-:W-:Y:S01]  /*5f30*/  F2FP.F16.F32.PACK_AB R152, R167, R164 ;  /* 0x000000a4a798723e */ /* 0x000fe200000000ff */
[----:B------:R-:W-:Y:S01]  /*5f40*/  FADD.FTZ R164, R164, R161 ;  /* 0x000000a1a4a47221 */ /* 0x000fe20000010000 */
[----:B------:R-:W-:Y:S01]  /*5f50*/  F2FP.F16.F32.PACK_AB R153, R171, R168 ;  /* 0x000000a8ab99723e */ /* 0x000fe200000000ff */
[----:B------:R-:W-:Y:S01]  /*5f60*/  FADD.FTZ R168, R168, R165 ;  /* 0x000000a5a8a87221 */ /* 0x000fe20000010000 */
[----:B------:R-:W-:Y:S01]  /*5f70*/  F2FP.F16.F32.PACK_AB R154, R169, R166 ;  /* 0x000000a6a99a723e */ /* 0x000fe200000000ff */
[----:B------:R-:W-:Y:S01]  /*5f80*/  FADD.FTZ R167, R167, R164 ;  /* 0x000000a4a7a77221 */ /* 0x000fe20000010000 */
[----:B------:R-:W-:Y:S01]  /*5f90*/  F2FP.F16.F32.PACK_AB R155, R173, R170 ;  /* 0x000000aaad9b723e */ /* 0x000fe200000000ff */
[----:B------:R-:W-:Y:S02]  /*5fa0*/  FADD.FTZ R171, R171, R168 ;  /* 0x000000a8abab7221 */ /* 0x000fe40000010000 */
[----:B------:R-:W-:Y:S01]  /*5fb0*/  FADD.FTZ R166, R166, R167 ;  /* 0x000000a7a6a67221 */ /* 0x000fe20000010000 */
[----:B------:R-:W-:Y:S01]  /*5fc0*/  WARPGROUP.ARRIVE ;  /* 0x00000000000079c5 */ /* 0x000fe20000000000 */
[----:B------:R-:W-:-:S02]  /*5fd0*/  FADD.FTZ R170, R170, R171 ;  /* 0x000000abaaaa7221 */ /* 0x000fc40000010000 */
        /* <DEDUP_REMOVED lines=29> */
[----:B--2---:R-:W-:Y:S01]  /*61b0*/  F2FP.F16.F32.PACK_AB R155, R191, R186 ;  /* 0x000000babf9b723e */ /* 0x004fe200000000ff */
        /* <DEDUP_REMOVED lines=9> */
[----:B------:R-:W-:Y:S05]  /*6250*/  @P2 BRA `(.L_x_7360) ;  /* 0xffffffd400982947 */ /* 0x000fea000383ffff */
.L_x_7351:
[----:B------:R-:W3:Y:S01]  /*6260*/  SHFL.BFLY PT, R9, R0, 0x2, 0x1f ;  /* 0x0c401f0000097f89 */ /* 0x000ee200000e0000 */
[C---:B------:R-:W-:Y:S01]  /*6270*/  IADD3 R163, P3, R16.reuse, 0x4000, RZ ;  /* 0x0000400010a37810 */ /* 0x040fe20007f7e0ff */
[----:B------:R-:W-:Y:S01]  /*6280*/  UIADD3 UR34, -UR37, URZ, URZ ;  /* 0x0000003f25227290 */ /* 0x000fe2000fffe13f */
[----:B------:R-:W-:Y:S01]  /*6290*/  IADD3 R21, P2, R16, 0x4060, RZ ;  /* 0x0000406010157810 */ /* 0x000fe20007f5e0ff */
[----:B------:R-:W4:Y:S01]  /*62a0*/  SHFL.BFLY PT, R4, R3, 0x2, 0x1f ;  /* 0x0c401f0003047f89 */ /* 0x000f2200000e0000 */
[----:B------:R-:W-:Y:S01]  /*62b0*/  LOP3.LUT R162, R163, 0x380, RZ, 0xc0, !PT ;  /* 0x00000380a3a27812 */ /* 0x000fe200078ec0ff */
[----:B------:R-:W-:Y:S01]  /*62c0*/  ULDC UR4, c[0x0][0xea8] ;  /* 0x0003aa0000047ab9 */ /* 0x000fe20000000800 */
[----:B------:R-:W-:Y:S01]  /*62d0*/  LOP3.LUT R20, R21, 0x380, RZ, 0xc0, !PT ;  /* 0x0000038015147812 */ /* 0x000fe200078ec0ff */
[----:B------:R-:W-:Y:S01]  /*62e0*/  UIMAD UR34, UR4, UR34, UR43 ;  /* 0x00000022042272a4 */ /* 0x000fe2000f8e022b */
[----:B------:R-:W-:Y:S01]  /*62f0*/  SHF.R.U64 R162, R162, 0x3, RZ ;  /* 0x00000003a2a27819 */ /* 0x000fe200000012ff */
[----:B------:R-:W-:Y:S01]  /*6300*/  UIADD3 UR35, -UR36, URZ, URZ ;  /* 0x0000003f24237290 */ /* 0x000fe2000fffe13f */
[----:B------:R-:W-:Y:S01]  /*6310*/  SHF.R.U64 R20, R20, 0x3, RZ ;  /* 0x0000000314147819 */ /* 0x000fe200000012ff */
[----:B------:R-:W-:Y:S01]  /*6320*/  USHF.L.U32 UR34, UR34, 0x7, URZ ;  /* 0x0000000722227899 */ /* 0x000fe2000800063f */
[----:B------:R-:W-:Y:S01]  /*6330*/  LOP3.LUT R162, R162, R163, RZ, 0x3c, !PT ;  /* 0x000000a3a2a27212 */ /* 0x000fe200078e3cff */
[--C-:B------:R-:W-:Y:S01]  /*6340*/  IMAD.X R163, RZ, RZ, R17.reuse, P3 ;  /* 0x000000ffffa37224 */ /* 0x100fe200018e0611 */
[----:B------:R-:W-:Y:S01]  /*6350*/  IADD3 R179, P3, R16, 0x8060, RZ ;  /* 0x0000806010b37810 */ /* 0x000fe20007f7e0ff */
[----:B------:R-:W-:Y:S01]  /*6360*/  ULDC UR4, c[0x0][0xeb4] ;  /* 0x0003ad0000047ab9 */ /* 0x000fe20000000800 */
[----:B------:R-:W-:Y:S01]  /*6370*/  LOP3.LUT R20, R20, R21, RZ, 0x3c, !PT ;  /* 0x0000001514147212 */ /* 0x000fe200078e3cff */
[----:B------:R-:W-:Y:S01]  /*6380*/  IMAD.X R21, RZ, RZ, R17, P2 ;  /* 0x000000ffff157224 */ /* 0x000fe200010e0611 */
[C---:B------:R-:W-:Y:S01]  /*6390*/  IADD3 R11, P0, R16.reuse, 0x20, RZ ;  /* 0x00000020100b7810 */ /* 0x040fe20007f1e0ff */
[----:B------:R-:W-:Y:S01]  /*63a0*/  UIMAD UR35, UR4, UR35, UR37 ;  /* 0x00000023042372a4 */ /* 0x000fe2000f8e0225 */
[----:B------:R-:W-:Y:S01]  /*63b0*/  LOP3.LUT R178, R179, 0x380, RZ, 0xc0, !PT ;  /* 0x00000380b3b27812 */ /* 0x000fe200078ec0ff */
[----:B------:R-:W-:Y:S01]  /*63c0*/  ULDC.64 UR8, c[0x0][0xc70] ;  /* 0x00031c0000087ab9 */ /* 0x000fe20000000a00 */
[----:B------:R-:W-:Y:S01]  /*63d0*/  IADD3 R173, P2, R16, 0xc040, RZ ;  /* 0x0000c04010ad7810 */ /* 0x000fe20007f5e0ff */
[----:B---3--:R-:W-:Y:S01]  /*63e0*/  FADD.FTZ R9, R9, R0 ;  /* 0x0000000009097221 */ /* 0x008fe20000010000 */
[----:B------:R-:W-:Y:S01]  /*63f0*/  LOP3.LUT R8, R11, 0x380, RZ, 0xc0, !PT ;  /* 0x000003800b087812 */ /* 0x000fe200078ec0ff */
[----:B------:R-:W-:Y:S01]  /*6400*/  USHF.R.S32.HI UR4, URZ, 0x1f, UR35 ;  /* 0x0000001f3f047899 */ /* 0x000fe20008011423 */
[----:B------:R-:W-:Y:S01]  /*6410*/  SHF.R.U64 R178, R178, 0x3, RZ ;  /* 0x00000003b2b27819 */ /* 0x000fe200000012ff */
[----:B----4-:R-:W-:Y:S01]  /*6420*/  FADD.FTZ R4, R4, R3 ;  /* 0x0000000304047221 */ /* 0x010fe20000010000 */
[----:B------:R-:W3:Y:S01]  /*6430*/  SHFL.BFLY PT, R168, R9, 0x1, 0x1f ;  /* 0x0c201f0009a87f89 */ /* 0x000ee200000e0000 */
[----:B------:R-:W-:Y:S01]  /*6440*/  LOP3.LUT R172, R173, 0x380, RZ, 0xc0, !PT ;  /* 0x00000380adac7812 */ /* 0x000fe200078ec0ff */
[----:B------:R-:W-:Y:S01]  /*6450*/  UIMAD UR6, UR4, UR8, URZ ;  /* 0x00000008040672a4 */ /* 0x000fe2000f8e023f */
[----:B------:R-:W-:Y:S01]  /*6460*/  SHF.R.U64 R8, R8, 0x3, RZ ;  /* 0x0000000308087819 */ /* 0x000fe200000012ff */
[----:B------:R-:W4:Y:S01]  /*6470*/  SHFL.BFLY PT, R167, R4, 0x1, 0x1f ;  /* 0x0c201f0004a77f89 */ /* 0x000f2200000e0000 */
[----:B------:R-:W-:Y:S01]  /*6480*/  LOP3.LUT R178, R178, R179, RZ, 0x3c, !PT ;  /* 0x000000b3b2b27212 */ /* 0x000fe200078e3cff */
[----:B------:R-:W-:Y:S01]  /*6490*/  UIMAD.WIDE.U32 UR4, UR35, UR8, URZ ;  /* 0x00000008230472a5 */ /* 0x000fe2000f8e003f */
[----:B------:R-:W-:Y:S01]  /*64a0*/  SHF.R.U64 R172, R172, 0x3, RZ ;  /* 0x00000003acac7819 */ /* 0x000fe200000012ff */
[----:B------:R-:W-:Y:S01]  /*64b0*/  ULDC UR7, c[0x0][0xb88] ;  /* 0x0002e20000077ab9 */ /* 0x000fe20000000800 */
[----:B------:R-:W-:Y:S01]  /*64c0*/  IADD3.X R179, RZ, R17, RZ, P3, !PT ;  /* 0x00000011ffb37210 */ /* 0x000fe20001ffe4ff */
[----:B------:R-:W-:Y:S01]  /*64d0*/  UIMAD UR6, UR35, UR9, UR6 ;  /* 0x00000009230672a4 */ /* 0x000fe2000f8e0206 */
[----:B------:R-:W-:-:S02]  /*64e0*/  LOP3.LUT R8, R8, R11, RZ, 0x3c, !PT ;  /* 0x0000000b08087212 */ /* 0x000fc400078e3cff */
[----:B------:R-:W-:Y:S02]  /*64f0*/  LOP3.LUT R172, R172, R173, RZ, 0x3c, !PT ;  /* 0x000000adacac7212 */ /* 0x000fe400078e3cff */
[----:B------:R-:W-:Y:S02]  /*6500*/  IADD3.X R173, RZ, R17, RZ, P2, !PT ;  /* 0x00000011ffad7210 */ /* 0x000fe400017fe4ff */
[C---:B------:R-:W-:Y:S02]  /*6510*/  IADD3 R161, P1, R16.reuse, 0x40, RZ ;  /* 0x0000004010a17810 */ /* 0x040fe40007f3e0ff */
[C---:B------:R-:W-:Y:S02]  /*6520*/  IADD3 R13, P4, R16.reuse, 0x60, RZ ;  /* 0x00000060100d7810 */ /* 0x040fe40007f9e0ff */
[----:B------:R-:W-:Y:S02]  /*6530*/  LOP3.LUT R160, R161, 0x380, RZ, 0xc0, !PT ;  /* 0x00000380a1a07812 */ /* 0x000fe400078ec0ff */
[----:B------:R-:W-:Y:S01]  /*6540*/  LOP3.LUT R10, R13, 0x380, RZ, 0xc0, !PT ;  /* 0x000003800d0a7812 */ /* 0x000fe200078ec0ff */
[----:B---3--:R-:W-:Y:S01]  /*6550*/  FADD.FTZ R168, R9, R168 ;  /* 0x000000a809a87221 */ /* 0x008fe20000010000 */
[----:B------:R-:W-:Y:S01]  /*6560*/  IMAD.X R9, RZ, RZ, R17, P0 ;  /* 0x000000ffff097224 */ /* 0x000fe200000e0611 */
[----:B------:R-:W-:Y:S01]  /*6570*/  IADD3 R153, P0, R16, 0x8000, RZ ;  /* 0x0000800010997810 */ /* 0x000fe20007f1e0ff */
[----:B----4-:R-:W-:-:S02]  /*6580*/  FADD.FTZ R167, R4, R167 ;  /* 0x000000a704a77221 */ /* 0x010fc40000010000 */
[----:B------:R-:W-:Y:S01]  /*6590*/  FSETP.NE.FTZ.AND P3, PT, R168, RZ, PT ;  /* 0x000000ffa800720b */ /* 0x000fe20003f75000 */
[----:B------:R-:W-:Y:S01]  /*65a0*/  IMAD.MOV.U32 R4, RZ, RZ, RZ ;  /* 0x000000ffff047224 */ /* 0x000fe200078e00ff */
[----:B------:R-:W-:Y:S01]  /*65b0*/  MOV R159, R8 ;  /* 0x00000008009f7202 */ /* 0x000fe20000000f00 */
[----:B------:R-:W-:Y:S01]  /*65c0*/  IMAD.MOV.U32 R8, RZ, RZ, RZ ;  /* 0x000000ffff087224 */ /* 0x000fe200078e00ff */
[----:B------:R-:W-:Y:S01]  /*65d0*/  FSETP.NE.FTZ.AND P2, PT, R167, RZ, PT ;  /* 0x000000ffa700720b */ /* 0x000fe20003f55000 */
[----:B------:R-:W-:Y:S01]  /*65e0*/  IMAD.U32 R9, RZ, RZ, UR5 ;  /* 0x00000005ff097e24 */ /* 0x000fe2000f8e00ff */
[----:B------:R-:W-:Y:S02]  /*65f0*/  LOP3.LUT R152, R153, 0x380, RZ, 0xc0, !PT ;  /* 0x0000038099987812 */ /* 0x000fe400078ec0ff */
[----:B------:R-:W-:Y:S02]  /*6600*/  SHF.R.U64 R160, R160, 0x3, RZ ;  /* 0x00000003a0a07819 */ /* 0x000fe400000012ff */
[----:B------:R-:W-:-:S02]  /*6610*/  SHF.R.U64 R152, R152, 0x3, RZ ;  /* 0x0000000398987819 */ /* 0x000fc400000012ff */
[----:B------:R-:W-:Y:S01]  /*6620*/  SHF.R.U64 R10, R10, 0x3, RZ ;  /* 0x000000030a0a7819 */ /* 0x000fe200000012ff */
[----:B------:R-:W3:Y:S01]  /*6630*/  @P3 MUFU.RCP R8, R168 ;  /* 0x000000a800083308 */ /* 0x000ee20000001000 */
[----:B------:R-:W-:Y:S01]  /*6640*/  LOP3.LUT R160, R160, R161, RZ, 0x3c, !PT ;  /* 0x000000a1a0a07212 */ /* 0x000fe200078e3cff */
[--C-:B------:R-:W-:Y:S01]  /*6650*/  IMAD.X R161, RZ, RZ, R17.reuse, P1 ;  /* 0x000000ffffa17224 */ /* 0x100fe200008e0611 */
[----:B------:R-:W-:Y:S01]  /*6660*/  LOP3.LUT R152, R152, R153, RZ, 0x3c, !PT ;  /* 0x0000009998987212 */ /* 0x000fe200078e3cff */
[----:B------:R-:W-:Y:S01]  /*6670*/  IMAD.X R153, RZ, RZ, R17, P0 ;  /* 0x000000ffff997224 */ /* 0x000fe200000e0611 */
[----:B------:R-:W-:Y:S02]  /*6680*/  LOP3.LUT R10, R10, R13, RZ, 0x3c, !PT ;  /* 0x0000000d0a0a7212 */ /* 0x000fe400078e3cff */
[C---:B------:R-:W-:Y:S01]  /*6690*/  IADD3 R13, P6, R16.reuse, 0x4020, RZ ;  /* 0x00004020100d7810 */ /* 0x040fe20007fde0ff */
[----:B------:R-:W4:Y:S01]  /*66a0*/  @P2 MUFU.RCP R4, R167 ;  /* 0x000000a700042308 */ /* 0x000f220000001000 */
[----:B------:R-:W-:-:S02]  /*66b0*/  IADD3 R157, P5, R16, 0x4040, RZ ;  /* 0x00004040109d7810 */ /* 0x000fc40007fbe0ff */
[C---:B------:R-:W-:Y:S02]  /*66c0*/  IADD3 R165, P1, R16.reuse, 0x8020, RZ ;  /* 0x0000802010a57810 */ /* 0x040fe40007f3e0ff */
[C---:B------:R-:W-:Y:S02]  /*66d0*/  LOP3.LUT R15, R16.reuse, 0x380, RZ, 0xc0, !PT ;  /* 0x00000380100f7812 */ /* 0x040fe400078ec0ff */
[----:B------:R-:W-:Y:S01]  /*66e0*/  IADD3 R171, P0, R16, 0xc060, RZ ;  /* 0x0000c06010ab7810 */ /* 0x000fe20007f1e0ff */
[----:B------:R-:W5:Y:S01]  /*66f0*/  @P2 MUFU.LG2 R167, R167 ;  /* 0x000000a700a72308 */ /* 0x000f620000000c00 */
[----:B-1----:R-:W-:Y:S01]  /*6700*/  LOP3.LUT R12, R13, 0x380, RZ, 0xc0, !PT ;  /* 0x000003800d0c7812 */ /* 0x002fe200078ec0ff */
[-C--:B---3--:R-:W-:Y:S01]  /*6710*/  FMUL.FTZ R166, R28, R8.reuse ;  /* 0x000000081ca67220 */ /* 0x088fe20000410000 */
[----:B------:R-:W-:Y:S01]  /*6720*/  LOP3.LUT R156, R157, 0x380, RZ, 0xc0, !PT ;  /* 0x000003809d9c7812 */ /* 0x000fe200078ec0ff */
[-C--:B------:R-:W-:Y:S01]  /*6730*/  FMUL.FTZ R28, R65, R8.reuse ;  /* 0x00000008411c7220 */ /* 0x080fe20000410000 */
[----:B------:R-:W-:Y:S01]  /*6740*/  LOP3.LUT R164, R165, 0x380, RZ, 0xc0, !PT ;  /* 0x00000380a5a47812 */ /* 0x000fe200078ec0ff */
[----:B------:R-:W-:Y:S01]  /*6750*/  IMAD.U32 R65, RZ, RZ, UR27 ;  /* 0x0000001bff417e24 */ /* 0x000fe2000f8e00ff */
[----:B------:R-:W-:Y:S01]  /*6760*/  SHF.R.U64 R15, R15, 0x3, RZ ;  /* 0x000000030f0f7819 */ /* 0x000fe200000012ff */
[----:B------:R-:W1:Y:S01]  /*6770*/  @P3 MUFU.LG2 R168, R168 ;  /* 0x000000a800a83308 */ /* 0x000e620000000c00 */
[----:B------:R-:W-:Y:S01]  /*6780*/  LOP3.LUT R170, R171, 0x380, RZ, 0xc0, !PT ;  /* 0x00000380abaa7812 */ /* 0x000fe200078ec0ff */
[----:B------:R-:W-:Y:S01]  /*6790*/  FMUL.FTZ R25, R25, R8 ;  /* 0x0000000819197220 */ /* 0x000fe20000410000 */
[----:B------:R-:W-:Y:S01]  /*67a0*/  MOV R158, R152 ;  /* 0x00000098009e7202 */ /* 0x000fe20000000f00 */
[----:B------:R-:W-:Y:S01]  /*67b0*/  FMUL.FTZ R24, R24, R8 ;  /* 0x0000000818187220 */ /* 0x000fe20000410000 */
[----:B------:R-:W-:Y:S01]  /*67c0*/  SHF.R.U64 R12, R12, 0x3, RZ ;  /* 0x000000030c0c7819 */ /* 0x000fe200000012ff */
[----:B----4-:R-:W-:Y:S01]  /*67d0*/  FMUL.FTZ R27, R27, R4 ;  /* 0x000000041b1b7220 */ /* 0x010fe20000410000 */
[----:B------:R-:W-:Y:S01]  /*67e0*/  SHF.R.U64 R156, R156, 0x3, RZ ;  /* 0x000000039c9c7819 */ /* 0x000fe200000012ff */
[----:B------:R-:W-:Y:S01]  /*67f0*/  FMUL.FTZ R29, R29, R8 ;  /* 0x000000081d1d7220 */ /* 0x000fe20000410000 */
[----:B------:R-:W-:Y:S01]  /*6800*/  SHF.R.U64 R164, R164, 0x3, RZ ;  /* 0x00000003a4a47819 */ /* 0x000fe200000012ff */
[----:B------:R-:W-:Y:S01]  /*6810*/  @P2 FMUL.FTZ R65, R65, 0.69314718246459960938 ;  /* 0x3f31721841412820 */ /* 0x000fe20000410000 */
[----:B------:R-:W-:Y:S01]  /*6820*/  LOP3.LUT R14, R15, R16, RZ, 0x3c, !PT ;  /* 0x000000100f0e7212 */ /* 0x000fe200078e3cff */
[-C--:B------:R-:W-:Y:S01]  /*6830*/  FMUL.FTZ R31, R31, R4.reuse ;  /* 0x000000041f1f7220 */ /* 0x080fe20000410000 */
[----:B------:R-:W-:Y:S01]  /*6840*/  SHF.R.U64 R170, R170, 0x3, RZ ;  /* 0x00000003aaaa7819 */ /* 0x000fe200000012ff */
[----:B------:R-:W-:Y:S01]  /*6850*/  FMUL.FTZ R30, R30, R4 ;  /* 0x000000041e1e7220 */ /* 0x000fe20000410000 */
[----:B------:R-:W-:Y:S01]  /*6860*/  IADD3 R152, R200, UR34, RZ ;  /* 0x00000022c8987c10 */ /* 0x000fe2000fffe0ff */
[----:B------:R3:W-:Y:S06]  /*6870*/  BAR.ARV R6, 0x100 ;  /* 0x000400060000751d */ /* 0x0007ec0000002000 */
[-C--:B------:R-:W-:Y:S01]  /*6880*/  IADD3.X R11, RZ, R17.reuse, RZ, P4, !PT ;  /* 0x00000011ff0b7210 */ /* 0x080fe200027fe4ff */
[-C--:B------:R-:W-:Y:S01]  /*6890*/  FMUL.FTZ R45, R45, R8.reuse ;  /* 0x000000082d2d7220 */ /* 0x080fe20000410000 */
[----:B------:R-:W-:Y:S06]  /*68a0*/  BAR.ARV 0x8, 0x120 ;  /* 0x0204800000007b1d */ /* 0x000fec0000002000 */
[----:B------:R-:W-:Y:S01]  /*68b0*/  MOV R15, R17 ;  /* 0x00000011000f7202 */ /* 0x000fe20000000f00 */
[----:B---3--:R-:W-:Y:S01]  /*68c0*/  VIADD R6, R152, 0x8 ;  /* 0x0000000898067836 */ /* 0x008fe20000000000 */
[----:B------:R-:W-:Y:S01]  /*68d0*/  BAR.SYNC.DEFER_BLOCKING 0x1, 0x100 ;  /* 0x0044000000007b1d */ /* 0x000fe20000010000 */
[----:B------:R-:W-:Y:S01]  /*68e0*/  LOP3.LUT R12, R12, R13, RZ, 0x3c, !PT ;  /* 0x0000000d0c0c7212 */ /* 0x000fe200078e3cff */
[--C-:B------:R-:W-:Y:S01]  /*68f0*/  IMAD.X R13, RZ, RZ, R17.reuse, P6 ;  /* 0x000000ffff0d7224 */ /* 0x100fe200030e0611 */
[----:B------:R-:W-:Y:S01]  /*6900*/  LOP3.LUT R156, R156, R157, RZ, 0x3c, !PT ;  /* 0x0000009d9c9c7212 */ /* 0x000fe200078e3cff */
[----:B------:R-:W-:Y:S01]  /*6910*/  FMUL.FTZ R44, R44, R8 ;  /* 0x000000082c2c7220 */ /* 0x000fe20000410000 */
[----:B------:R-:W-:Y:S01]  /*6920*/  LOP3.LUT R164, R164, R165, RZ, 0x3c, !PT ;  /* 0x000000a5a4a47212 */ /* 0x000fe200078e3cff */
[--C-:B------:R-:W-:Y:S01]  /*6930*/  IMAD.X R165, RZ, RZ, R17.reuse, P1 ;  /* 0x000000ffffa57224 */ /* 0x100fe200008e0611 */
[----:B------:R-:W-:Y:S01]  /*6940*/  LOP3.LUT R170, R170, R171, RZ, 0x3c, !PT ;  /* 0x000000abaaaa7212 */ /* 0x000fe200078e3cff */
[----:B------:R-:W-:Y:S01]  /*6950*/  IMAD.X R171, RZ, RZ, R17, P0 ;  /* 0x000000ffffab7224 */ /* 0x000fe200000e0611 */
[----:B------:R-:W-:Y:S01]  /*6960*/  MOV R160, R160 ;  /* 0x000000a000a07202 */ /* 0x000fe20000000f00 */
[-C--:B------:R-:W-:Y:S01]  /*6970*/  FMUL.FTZ R53, R53, R8.reuse ;  /* 0x0000000835357220 */ /* 0x080fe20000410000 */
[----:B------:R-:W-:Y:S01]  /*6980*/  IADD3.X R157, RZ, R17, RZ, P5, !PT ;  /* 0x00000011ff9d7210 */ /* 0x000fe20002ffe4ff */
[----:B------:R-:W-:Y:S01]  /*6990*/  FMUL.FTZ R52, R52, R8 ;  /* 0x0000000834347220 */ /* 0x000fe20000410000 */
[----:B------:R-:W-:Y:S01]  /*69a0*/  MOV R14, R14 ;  /* 0x0000000e000e7202 */ /* 0x000fe20000000f00 */
[----:B------:R-:W-:Y:S01]  /*69b0*/  FMUL.FTZ R15, R40, R8 ;  /* 0x00000008280f7220 */ /* 0x000fe20000410000 */
[----:B------:R-:W-:Y:S01]  /*69c0*/  MOV R161, R10 ;  /* 0x0000000a00a17202 */ /* 0x000fe20000000f00 */
[-C--:B------:R-:W-:Y:S01]  /*69d0*/  FMUL.FTZ R11, R33, R8.reuse ;  /* 0x00000008210b7220 */ /* 0x080fe20000410000 */
[----:B------:R-:W-:Y:S01]  /*69e0*/  LOP3.LUT P0, RZ, R2, 0x3, RZ, 0xc0, !PT ;  /* 0x0000000302ff7812 */ /* 0x000fe2000780c0ff */
[----:B------:R-:W-:Y:S01]  /*69f0*/  FMUL.FTZ R33, R72, R8 ;  /* 0x0000000848217220 */ /* 0x000fe20000410000 */
[----:B------:R-:W-:Y:S01]  /*6a00*/  MOV R40, UR27 ;  /* 0x0000001b00287c02 */ /* 0x000fe20008000f00 */
[----:B------:R-:W-:Y:S01]  /*6a10*/  FMUL.FTZ R72, R26, R4 ;  /* 0x000000041a487220 */ /* 0x000fe20000410000 */
[----:B------:R-:W-:Y:S01]  /*6a20*/  IADD3 R181, P4, R16, 0x8040, RZ ;  /* 0x0000804010b57810 */ /* 0x000fe20007f9e0ff */
[----:B-----5:R-:W-:Y:S01]  /*6a30*/  @P2 FMUL.FTZ R26, R167, 0.69314718246459960938 ;  /* 0x3f317218a71a2820 */ /* 0x020fe20000410000 */
        /* <DEDUP_REMOVED lines=9> */
[-C--:B------:R-:W-:Y:S01]  /*6ad0*/  FMUL.FTZ R6, R37, R8.reuse ;  /* 0x0000000825067220 */ /* 0x080fe20000410000 */
[----:B------:R-:W-:Y:S01]  /*6ae0*/  IADD3 R177, P6, R16, 0xc000, RZ ;  /* 0x0000c00010b17810 */ /* 0x000fe20007fde0ff */
[-C--:B------:R-:W-:Y:S01]  /*6af0*/  FMUL.FTZ R165, R36, R8.reuse ;  /* 0x0000000824a57220 */ /* 0x080fe20000410000 */
        /* <DEDUP_REMOVED lines=47> */
[----:B------:R-:W-:Y:S01]  /*6df0*/  MOV R48, 0xff800000 ;  /* 0xff80000000307802 */ /* 0x000fe20000000f00 */
[----:B------:R-:W-:Y:S01]  /*6e00*/  @P3 FMUL.FTZ R40, R40, 0.69314718246459960938 ;  /* 0x3f31721828283820 */ /* 0x000fe20000410000 */
[----:B-1----:R-:W-:Y:S01]  /*6e10*/  @P3 FMUL.FTZ R9, R168, 0.69314718246459960938 ;  /* 0x3f317218a8093820 */ /* 0x002fe20000410000 */
[----:B------:R-:W-:Y:S01]  /*6e20*/  F2FP.F16.F32.PACK_AB R24, R25, R24 ;  /* 0x000000181918723e */ /* 0x000fe200000000ff */
[----:B------:R-:W-:Y:S01]  /*6e30*/  IMAD.U32 R8, RZ, RZ, UR4 ;  /* 0x00000004ff087e24 */ /* 0x000fe2000f8e00ff */
[----:B------:R-:W-:Y:S01]  /*6e40*/  LOP3.LUT R180, R181, 0x380, RZ, 0xc0, !PT ;  /* 0x00000380b5b47812 */ /* 0x000fe200078ec0ff */
[-C--:B------:R-:W-:Y:S01]  /*6e50*/  FMUL.FTZ R35, R35, R4.reuse ;  /* 0x0000000423237220 */ /* 0x080fe20000410000 */
[-C--:B------:R-:W-:Y:S01]  /*6e60*/  FMUL.FTZ R34, R34, R4.reuse ;  /* 0x0000000422227220 */ /* 0x080fe20000410000 */
[-C--:B------:R-:W-:Y:S01]  /*6e70*/  FMUL.FTZ R39, R39, R4.reuse ;  /* 0x0000000427277220 */ /* 0x080fe20000410000 */
[----:B------:R-:W-:Y:S01]  /*6e80*/  FMUL.FTZ R38, R38, R4 ;  /* 0x0000000426267220 */ /* 0x000fe20000410000 */
[----:B------:R-:W-:Y:S01]  /*6e90*/  @P2 FFMA.FTZ R48, R65, R7, R26 ;  /* 0x0000000741302223 */ /* 0x000fe2000001001a */
[----:B------:R-:W-:Y:S01]  /*6ea0*/  F2FP.F16.F32.PACK_AB R25, R27, R72 ;  /* 0x000000481b19723e */ /* 0x000fe200000000ff */
[-C--:B------:R-:W-:Y:S01]  /*6eb0*/  FMUL.FTZ R43, R43, R4.reuse ;  /* 0x000000042b2b7220 */ /* 0x080fe20000410000 */
[-C--:B------:R-:W-:Y:S01]  /*6ec0*/  FMUL.FTZ R42, R42, R4.reuse ;  /* 0x000000042a2a7220 */ /* 0x080fe20000410000 */
[-C--:B------:R-:W-:Y:S01]  /*6ed0*/  FMUL.FTZ R47, R47, R4.reuse ;  /* 0x000000042f2f7220 */ /* 0x080fe20000410000 */
[----:B------:R-:W-:Y:S01]  /*6ee0*/  FMUL.FTZ R46, R46, R4 ;  /* 0x000000042e2e7220 */ /* 0x000fe20000410000 */
[----:B------:R-:W-:Y:S01]  /*6ef0*/  F2FP.F16.F32.PACK_AB R26, R29, R166 ;  /* 0x000000a61d1a723e */ /* 0x000fe200000000ff */
[----:B------:R-:W-:Y:S01]  /*6f00*/  IMAD.MOV.U32 R64, RZ, RZ, -0x800000 ;  /* 0xff800000ff407424 */ /* 0x000fe200078e00ff */
[----:B------:R-:W-:Y:S01]  /*6f10*/  F2FP.F16.F32.PACK_AB R27, R31, R30 ;  /* 0x0000001e1f1b723e */ /* 0x000fe200000000ff */
[-C--:B------:R-:W-:Y:S01]  /*6f20*/  FMUL.FTZ R51, R51, R4.reuse ;  /* 0x0000000433337220 */ /* 0x080fe20000410000 */
[----:B------:R-:W-:Y:S01]  /*6f30*/  LOP3.LUT R176, R177, 0x380, RZ, 0xc0, !PT ;  /* 0x00000380b1b07812 */ /* 0x000fe200078ec0ff */
        /* <DEDUP_REMOVED lines=8> */
[----:B------:R-:W-:Y:S01]  /*6fc0*/  @P3 FFMA.FTZ R64, R40, R5, R9 ;  /* 0x0000000528403223 */ /* 0x000fe20000010009 */
[----:B------:R-:W-:Y:S01]  /*6fd0*/  SHF.R.U64 R180, R180, 0x3, RZ ;  /* 0x00000003b4b47819 */ /* 0x000fe200000012ff */
        /* <DEDUP_REMOVED lines=44> */
[----:B------:R-:W-:Y:S01]  /*72a0*/  IMAD.MOV.U32 R40, RZ, RZ, R8 ;  /* 0x000000ffff287224 */ /* 0x000fe200078e0008 */
[----:B------:R-:W-:Y:S01]  /*72b0*/  F2FP.F16.F32.PACK_AB R4, R11, R164 ;  /* 0x000000a40b04723e */ /* 0x000fe200000000ff */
[----:B------:R1:W-:Y:S01]  /*72c0*/  STSM.16.M88.4 [R14], R24 ;  /* 0x000000180e007844 */ /* 0x0003e20000000200 */
[----:B------:R-:W-:Y:S01]  /*72d0*/  F2FP.F16.F32.PACK_AB R5, R35, R34 ;  /* 0x000000222305723e */ /* 0x000fe200000000ff */
[----:B------:R-:W-:Y:S01]  /*72e0*/  UIADD3 UR4, UR5, UR6, URZ ;  /* 0x0000000605047290 */ /* 0x000fe2000fffe03f */
[----:B------:R-:W-:-:S02]  /*72f0*/  F2FP.F16.F32.PACK_AB R6, R6, R165 ;  /* 0x000000a50606723e */ /* 0x000fc400000000ff */
[----:B------:R-:W-:Y:S02]  /*7300*/  F2FP.F16.F32.PACK_AB R7, R39, R38 ;  /* 0x000000262707723e */ /* 0x000fe400000000ff */
[----:B------:R-:W-:Y:S02]  /*7310*/  F2FP.F16.F32.PACK_AB R8, R10, R15 ;  /* 0x0000000f0a08723e */ /* 0x000fe400000000ff */
[----:B------:R-:W-:Y:S01]  /*7320*/  SHF.R.U64 R176, R176, 0x3, RZ ;  /* 0x00000003b0b07819 */ /* 0x000fe200000012ff */
[----:B------:R3:W-:Y:S01]  /*7330*/  STSM.16.M88.4 [R159], R4 ;  /* 0x000000049f007844 */ /* 0x0007e20000000200 */
[----:B------:R-:W-:Y:S02]  /*7340*/  F2FP.F16.F32.PACK_AB R9, R43, R42 ;  /* 0x0000002a2b09723e */ /* 0x000fe400000000ff */
[----:B------:R-:W-:Y:S01]  /*7350*/  F2FP.F16.F32.PACK_AB R10, R45, R44 ;  /* 0x0000002c2d0a723e */ /* 0x000fe200000000ff */
[----:B------:R-:W4:Y:S01]  /*7360*/  LDC.64 R42, c[0x0][0xc78] ;  /* 0x00031e00ff2a7b82 */ /* 0x000f220000000a00 */
[----:B------:R-:W-:-:S02]  /*7370*/  F2FP.F16.F32.PACK_AB R11, R47, R46 ;  /* 0x0000002e2f0b723e */ /* 0x000fc400000000ff */
[----:B------:R-:W-:Y:S02]  /*7380*/  F2FP.F16.F32.PACK_AB R12, R12, R13 ;  /* 0x0000000d0c0c723e */ /* 0x000fe400000000ff */
[----:B------:R-:W-:Y:S01]  /*7390*/  SHF.R.U64 R174, R174, 0x3, RZ ;  /* 0x00000003aeae7819 */ /* 0x000fe200000012ff */
[----:B------:R5:W-:Y:S01]  /*73a0*/  STSM.16.M88.4 [R160], R8 ;  /* 0x00000008a0007844 */ /* 0x000be20000000200 */
[----:B------:R-:W-:Y:S02]  /*73b0*/  F2FP.F16.F32.PACK_AB R13, R51, R50 ;  /* 0x00000032330d723e */ /* 0x000fe400000000ff */
[----:B-1----:R-:W-:Y:S02]  /*73c0*/  F2FP.F16.F32.PACK_AB R14, R53, R52 ;  /* 0x00000034350e723e */ /* 0x002fe400000000ff */
[----:B------:R-:W-:Y:S02]  /*73d0*/  F2FP.F16.F32.PACK_AB R15, R55, R54 ;  /* 0x00000036370f723e */ /* 0x000fe400000000ff */
[----:B------:R-:W-:Y:S01]  /*73e0*/  LOP3.LUT R180, R180, R181, RZ, 0x3c, !PT ;  /* 0x000000b5b4b47212 */ /* 0x000fe200078e3cff */
[----:B------:R-:W-:Y:S01]  /*73f0*/  IMAD.X R181, RZ, RZ, R17, P4 ;  /* 0x000000ffffb57224 */ /* 0x000fe200020e0611 */
[----:B------:R-:W-:Y:S01]  /*7400*/  F2FP.F16.F32.PACK_AB R24, R57, R56 ;  /* 0x000000383918723e */ /* 0x000fe200000000ff */
[----:B------:R-:W-:Y:S01]  /*7410*/  STSM.16.M88.4 [R161], R12 ;  /* 0x0000000ca1007844 */ /* 0x000fe20000000200 */
        /* <DEDUP_REMOVED lines=9> */
[----:B------:R-:W-:Y:S01]  /*74b0*/  LOP3.LUT R176, R176, R177, RZ, 0x3c, !PT ;  /* 0x000000b1b0b07212 */ /* 0x000fe200078e3cff */
[----:B------:R-:W-:Y:S01]  /*74c0*/  IMAD.X R177, RZ, RZ, R17, P6 ;  /* 0x000000ffffb17224 */ /* 0x000fe200030e0611 */
[----:B------:R-:W-:Y:S01]  /*74d0*/  F2FP.F16.F32.PACK_AB R33, R75, R74 ;  /* 0x0000004a4b21723e */ /* 0x000fe200000000ff */
[----:B------:R-:W-:Y:S01]  /*74e0*/  STSM.16.M88.4 [R163], R28 ;  /* 0x0000001ca3007844 */ /* 0x000fe20000000200 */
[----:B------:R-:W-:Y:S02]  /*74f0*/  F2FP.F16.F32.PACK_AB R34, R77, R76 ;  /* 0x0000004c4d22723e */ /* 0x000fe400000000ff */
[----:B------:R-:W-:Y:S02]  /*7500*/  F2FP.F16.F32.PACK_AB R35, R79, R78 ;  /* 0x0000004e4f23723e */ /* 0x000fe400000000ff */
[----:B------:R-:W-:-:S02]  /*7510*/  F2FP.F16.F32.PACK_AB R36, R36, R37 ;  /* 0x000000252424723e */ /* 0x000fc400000000ff */
[----:B------:R-:W-:Y:S01]  /*7520*/  LOP3.LUT R174, R174, R175, RZ, 0x3c, !PT ;  /* 0x000000afaeae7212 */ /* 0x000fe200078e3cff */
[----:B------:R-:W-:Y:S01]  /*7530*/  IMAD.X R175, RZ, RZ, R17, P5 ;  /* 0x000000ffffaf7224 */ /* 0x000fe200028e0611 */
[----:B------:R-:W-:Y:S01]  /*7540*/  MOV R155, R20 ;  /* 0x00000014009b7202 */ /* 0x000fe20000000f00 */
[----:B------:R-:W-:Y:S01]  /*7550*/  STSM.16.M88.4 [R156], R32 ;  /* 0x000000209c007844 */ /* 0x000fe20000000200 */
[----:B------:R-:W-:Y:S02]  /*7560*/  F2FP.F16.F32.PACK_AB R37, R83, R82 ;  /* 0x000000525325723e */ /* 0x000fe400000000ff */
[----:B------:R-:W-:Y:S02]  /*7570*/  F2FP.F16.F32.PACK_AB R38, R85, R84 ;  /* 0x000000545526723e */ /* 0x000fe400000000ff */
[----:B------:R-:W-:Y:S02]  /*7580*/  F2FP.F16.F32.PACK_AB R39, R87, R86 ;  /* 0x000000565727723e */ /* 0x000fe400000000ff */
[----:B---3--:R-:W-:-:S02]  /*7590*/  F2FP.F16.F32.PACK_AB R4, R89, R88 ;  /* 0x000000585904723e */ /* 0x008fc400000000ff */
[----:B------:R-:W-:Y:S01]  /*75a0*/  F2FP.F16.F32.PACK_AB R5, R91, R90 ;  /* 0x0000005a5b05723e */ /* 0x000fe200000000ff */
[----:B------:R-:W-:Y:S01]  /*75b0*/  STSM.16.M88.4 [R155], R36 ;  /* 0x000000249b007844 */ /* 0x000fe20000000200 */
[----:B------:R-:W-:Y:S02]  /*75c0*/  F2FP.F16.F32.PACK_AB R6, R93, R92 ;  /* 0x0000005c5d06723e */ /* 0x000fe400000000ff */
[----:B------:R-:W-:Y:S02]  /*75d0*/  F2FP.F16.F32.PACK_AB R7, R95, R94 ;  /* 0x0000005e5f07723e */ /* 0x000fe400000000ff */
[----:B------:R-:W-:Y:S02]  /*75e0*/  F2FP.F16.F32.PACK_AB R104, R105, R104 ;  /* 0x000000686968723e */ /* 0x000fe400000000ff */
[----:B-----5:R-:W-:Y:S01]  /*75f0*/  F2FP.F16.F32.PACK_AB R8, R97, R96 ;  /* 0x000000606108723e */ /* 0x020fe200000000ff */
[----:B------:R1:W-:Y:S01]  /*7600*/  STSM.16.M88.4 [R158], R4 ;  /* 0x000000049e007844 */ /* 0x0003e20000000200 */
[----:B------:R-:W-:-:S02]  /*7610*/  F2FP.F16.F32.PACK_AB R9, R99, R98 ;  /* 0x000000626309723e */ /* 0x000fc400000000ff */
[----:B------:R-:W-:Y:S01]  /*7620*/  F2FP.F16.F32.PACK_AB R10, R101, R100 ;  /* 0x00000064650a723e */ /* 0x000fe200000000ff */
[----:B------:R-:W3:Y:S01]  /*7630*/  SHFL.IDX PT, R6, R22, RZ, 0x1f ;  /* 0x00001fff16067589 */ /* 0x000ee200000e0000 */
        /* <DEDUP_REMOVED lines=34> */
[----:B------:R-:W-:Y:S02]  /*7860*/  F2FP.F16.F32.PACK_AB R146, R149, R148 ;  /* 0x000000949592723e */ /* 0x000fe400000000ff */
[----:B------:R-:W-:-:S02]  /*7870*/  F2FP.F16.F32.PACK_AB R147, R151, R150 ;  /* 0x000000969793723e */ /* 0x000fc400000000ff */
[----:B------:R-:W-:Y:S01]  /*7880*/  MOV R41, UR4 ;  /* 0x0000000400297c02 */ /* 0x000fe20008000f00 */
[----:B------:R-:W-:Y:S01]  /*7890*/  USHF.R.S32.HI UR4, URZ, 0x1f, UR36 ;  /* 0x0000001f3f047899 */ /* 0x000fe20008011424 */
[----:B------:R-:W-:Y:S01]  /*78a0*/  ISETP.GE.OR P0, PT, R152, UR7, P0 ;  /* 0x0000000798007c0c */ /* 0x000fe20008706670 */
[----:B------:R2:W-:Y:S01]  /*78b0*/  STSM.16.M88.4 [R3], R144 ;  /* 0x0000009003007844 */ /* 0x0005e20000000200 */
[----:B-1----:R-:W-:Y:S01]  /*78c0*/  SHF.R.S32.HI R5, RZ, 0x1f, R152 ;  /* 0x0000001fff057819 */ /* 0x002fe20000011498 */
[C---:B----4-:R-:W-:Y:S01]  /*78d0*/  IMAD.WIDE.U32 R40, R42.reuse, UR36, R40 ;  /* 0x000000242a287c25 */ /* 0x050fe2000f8e0028 */
[----:B------:R-:W-:Y:S01]  /*78e0*/  @!PT LDS RZ, [RZ] ;  /* 0x00000000fffff984 */ /* 0x000fe20000000800 */
[----:B------:R-:W-:Y:S01]  /*78f0*/  @!PT LDS RZ, [RZ] ;  /* 0x00000000fffff984 */ /* 0x000fe20000000800 */
[----:B------:R-:W-:Y:S01]  /*7900*/  @!PT LDS RZ, [RZ] ;  /* 0x00000000fffff984 */ /* 0x000fe20000000800 */
[----:B------:R1:W-:Y:S06]  /*7910*/  MEMBAR.ALL.CTA ;  /* 0x0000000000007992 */ /* 0x0003ec0000008000 */
[----:B-1----:R-:W1:Y:S01]  /*7920*/  FENCE.VIEW.ASYNC.S ;  /* 0x00000000000073c6 */ /* 0x002e620000000000 */
[----:B------:R-:W-:Y:S01]  /*7930*/  IMAD R12, R42, UR4, RZ ;  /* 0x000000042a0c7c24 */ /* 0x000fe2000f8e02ff */
[----:B-1----:R-:W-:Y:S06]  /*7940*/  BAR.ARV 0x1, 0x120 ;  /* 0x0044800000007b1d */ /* 0x002fec0000002000 */
[----:B------:R-:W-:Y:S01]  /*7950*/  IMAD R12, R43, UR36, R12 ;  /* 0x000000242b0c7c24 */ /* 0x000fe2000f8e020c */
[----:B------:R-:W-:Y:S01]  /*7960*/  IADD3 R152, P2, R152, R40, RZ ;  /* 0x0000002898987210 */ /* 0x000fe20007f5e0ff */
[----:B------:R-:W-:-:S03]  /*7970*/  ULDC.64 UR4, c[0x0][0xc40] ;  /* 0x0003100000047ab9 */ /* 0x000fc60000000a00 */
[----:B------:R-:W-:Y:S02]  /*7980*/  IADD3.X R5, R5, R41, R12, P2, !PT ;  /* 0x0000002905057210 */ /* 0x000fe400017fe40c */
[C---:B------:R-:W-:Y:S01]  /*7990*/  LEA R4, P2, R152.reuse, UR4, 0x2 ;  /* 0x0000000498047c11 */ /* 0x040fe2000f8410ff */
[----:B------:R-:W-:Y:S02]  /*79a0*/  ULDC UR4, c[0x0][0xc] ;  /* 0x0000030000047ab9 */ /* 0x000fe40000000800 */
[----:B------:R-:W-:Y:S01]  /*79b0*/  UIADD3 UR43, UR4, UR43, URZ ;  /* 0x0000002b042b7290 */ /* 0x000fe2000fffe03f */
[----:B------:R-:W-:-:S05]  /*79c0*/  LEA.HI.X R5, R152, UR5, R5, 0x2, P2 ;  /* 0x0000000598057c11 */ /* 0x000fca00090f1405 */
[----:B------:R2:W-:Y:S04]  /*79d0*/  @!P1 STG.E desc[UR48][R4.64+0x20], R48 ;  /* 0x0000203004009986 */ /* 0x0005e8000c101930 */
[----:B------:R2:W-:Y:S01]  /*79e0*/  @!P0 STG.E desc[UR48][R4.64], R64 ;  /* 0x0000004004008986 */ /* 0x0005e2000c101930 */
[----:B---3--:R-:W-:-:S13]  /*79f0*/  ISETP.NE.AND P0, PT, R6, 0x7, PT ;  /* 0x000000070600780c */ /* 0x008fda0003f05270 */
[----:B--2---:R-:W-:Y:S05]  /*7a00*/  @P0 BRA `(.L_x_7361) ;  /* 0x00000000007c0947 */ /* 0x004fea0003800000 */
        /* <DEDUP_REMOVED lines=30> */
.L_x_7362:
[----:B------:R-:W-:Y:S05]  /*7bf0*/  BSYNC B0 ;  /* 0x0000000000007941 */ /* 0x000fea0003800000 */
.L_x_7361:
        /* <DEDUP_REMOVED lines=10> */
.L_x_7338:
[----:B------:R-:W-:-:S08]  /*7ca0*/  NOP ;  /* 0x0000000000007918 */ /* 0x000fd00000000000 */
[----:B------:R-:W1:-:S00]  /*7cb0*/  USETMAXREG.DEALLOC.CTAPOOL 0x18 ;  /* 0x00000018000079c8 */ /* 0x000e4000080e0500 */
[----:B-1----:R-:W-:-:S06]  /*7cc0*/  LOP3.LUT R0, R0, 0x3, RZ, 0xc0, !PT ;  /* 0x0000000300007812 */ /* 0x002fcc00078ec0ff */
[----:B------:R-:W1:Y:S02]  /*7cd0*/  SHFL.IDX PT, R0, R0, RZ, 0x1f ;  /* 0x00001fff00007589 */ /* 0x000e6400000e0000 */
[----:B-1----:R-:W-:-:S13]  /*7ce0*/  ISETP.NE.AND P0, PT, R0, RZ, PT ;  /* 0x000000ff0000720c */ /* 0x002fda0003f05270 */
[----:B------:R-:W-:Y:S05]  /*7cf0*/  @P0 EXIT ;  /* 0x000000000000094d */ /* 0x000fea0003800000 */
        /* <DEDUP_REMOVED lines=14> */
.L_x_7408:
        /* <DEDUP_REMOVED lines=14> */
[----:B--2---:R-:W-:-:S04]  /*7ec0*/  @P0 IMAD.HI.U32 R0, R2, R0, RZ ;  /* 0x0000000002000227 */ /* 0x004fc800078e00ff */
[----:B------:R-:W-:Y:S01]  /*7ed0*/  IMAD.MOV.U32 R4, RZ, RZ, R2 ;  /* 0x000000ffff047224 */ /* 0x000fe200078e0002 */
[----:B-1----:R-:W-:Y:S02]  /*7ee0*/  @P0 SHF.R.U32.HI R4, RZ, R3, R0 ;  /* 0x00000003ff040219 */ /* 0x002fe40000011600 */
[----:B------:R-:W1:Y:S02]  /*7ef0*/  LDC R0, c[0x0][0x2e0] ;  /* 0x0000b800ff007b82 */ /* 0x000e640000000800 */
[----:B------:R-:W-:Y:S01]  /*7f00*/  MOV R18, R4 ;  /* 0x0000000400127202 */ /* 0x000fe20000000f00 */
[----:B------:R2:W-:Y:S05]  /*7f10*/  STL [R1+0x4], R4 ;  /* 0x0000040401007387 */ /* 0x0005ea0000100800 */
        /* <DEDUP_REMOVED lines=9> */
[----:B------:R-:W-:Y:S02]  /*7fb0*/  VIADD R3, R6, 0x1c400 ;  /* 0x0001c40006037836 */ /* 0x000fe40000000000 */
[----:B------:R-:W-:Y:S01]  /*7fc0*/  IMAD.HI R2, R0, 0x2aaaaaab, RZ ;  /* 0x2aaaaaab00027827 */ /* 0x000fe200078e02ff */
[----:B------:R-:W-:Y:S02]  /*7fd0*/  IADD3 R0, -R18, RZ, RZ ;  /* 0x000000ff12007210 */ /* 0x000fe40007ffe1ff */
        /* <DEDUP_REMOVED lines=22> */
.L_x_7365:
        /* <DEDUP_REMOVED lines=20> */
.L_x_7367:
        /* <DEDUP_REMOVED lines=16> */
.L_x_7366:
        /* <DEDUP_REMOVED lines=27> */
[----:B---3--:R-:W-:-:S04]  /*8530*/  IMAD R8, R8, UR4, R4 ;  /* 0x0000000408087c24 */ /* 0x008fc8000f8e0204 */
[----:B-1----:R-:W-:-:S07]  /*8540*/  IMAD.SHL.U32 R8, R8, 0x80, RZ ;  /* 0x0000008008087824 */ /* 0x002fce00078e00ff */
.L_x_7368:
        /* <DEDUP_REMOVED lines=17> */
.L_x_7425:
[----:B------:R-:W2:Y:S01]  /*8660*/  LDL R5, [R1+0x8] ;  /* 0x0000080001057983 */ /* 0x000ea20000100800 */
[----:B------:R-:W-:Y:S01]  /*8670*/  UMOV UR4, 0xffffffff ;  /* 0xffffffff00047882 */ /* 0x000fe20000000000 */
[----:B------:R-:W-:Y:S02]  /*8680*/  SHF.R.S32.HI R7, RZ, 0x1f, R6 ;  /* 0x0000001fff077819 */ /* 0x000fe40000011406 */
[----:B--2---:R-:W-:Y:S01]  /*8690*/  IADD3 R9, R5, -0x1, RZ ;  /* 0xffffffff05097810 */ /* 0x004fe20007ffe0ff */
[----:B------:R-:W-:Y:S06]  /*86a0*/  BRA.DIV UR4, `(.L_x_7370) ;  /* 0x0000002604f47947 */ /* 0x000fec000b800000 */
[----:B------:R-:W-:-:S13]  /*86b0*/  ELECT P6, URZ, PT ;  /* 0x00000000003f782f */ /* 0x000fda00038c0000 */
.L_x_7428:
        /* <DEDUP_REMOVED lines=22> */
.L_x_7372:
[----:B--2---:R-:W2:Y:S01]  /*8820*/  S2R R10, SR_CgaCtaId ;  /* 0x00000000000a7919 */ /* 0x004ea20000008800 */
[----:B------:R-:W-:-:S04]  /*8830*/  MOV R5, 0x400 ;  /* 0x0000040000057802 */ /* 0x000fc80000000f00 */
[----:B--2---:R-:W-:Y:S02]  /*8840*/  LEA R5, R10, R5, 0x18 ;  /* 0x000000050a057211 */ /* 0x004fe400078ec0ff */
[----:B------:R-:W-:-:S03]  /*8850*/  SHF.L.U32 R10, R17, 0x1f, RZ ;  /* 0x0000001f110a7819 */ /* 0x000fc600000006ff */
[----:B------:R-:W-:-:S04]  /*8860*/  IMAD R5, R16, 0x8, R5 ;  /* 0x0000000810057824 */ /* 0x000fc800078e0205 */
[----:B------:R-:W2:Y:S02]  /*8870*/  SYNCS.PHASECHK.TRANS64.TRYWAIT P1, [R5+URZ+0x32440], R10 ;  /* 0x0324400a050075a7 */ /* 0x000ea4000802017f */
[----:B--2---:R-:W-:Y:S05]  /*8880*/  @!P1 BRA `(.L_x_7373) ;  /* 0x00000024009c9947 */ /* 0x004fea0003800000 */
.L_x_7429:
[----:B------:R-:W3:Y:S02]  /*8890*/  S2R R11, SR_TID.X ;  /* 0x00000000000b7919 */ /* 0x000ee40000002100 */
[----:B---3--:R-:W-:-:S04]  /*88a0*/  LOP3.LUT R11, R11, 0x7f, RZ, 0xc0, !PT ;  /* 0x0000007f0b0b7812 */ /* 0x008fc800078ec0ff */
[----:B------:R-:W-:-:S13]  /*88b0*/  ISETP.NE.AND P1, PT, R11, RZ, PT ;  /* 0x000000ff0b00720c */ /* 0x000fda0003f25270 */
        /* <DEDUP_REMOVED lines=8> */
.L_x_7374:
        /* <DEDUP_REMOVED lines=20> */
.L_x_7371:
        /* <DEDUP_REMOVED lines=19> */
[----:B------:R-:W-:-:S02]  /*8bb0*/  UIADD3.X UR7, URZ, UR51, URZ, UP0, !UPT ;  /* 0x000000333f077290 */ /* 0x000fc400087fe43f */
[----:B------:R-:W-:Y:S02]  /*8bc0*/  UIADD3 UR8, UR16, 0x18400, URZ ;  /* 0x0001840010087890 */ /* 0x000fe4000fffe03f */
[----:B------:R-:W-:Y:S02]  /*8bd0*/  UIADD3 UR9, UR16, 0x32400, URZ ;  /* 0x0003240010097890 */ /* 0x000fe4000fffe03f */
[----:B------:R-:W-:Y:S01]  /*8be0*/  UIADD3 UR40, UR16, 0x22400, URZ ;  /* 0x0002240010287890 */ /* 0x000fe2000fffe03f */
[----:B--2---:R-:W-:Y:S01]  /*8bf0*/  IMAD.MOV.U32 R5, RZ, RZ, 0x10000 ;  /* 0x00010000ff057424 */ /* 0x004fe200078e00ff */
[----:B------:R-:W-:Y:S02]  /*8c00*/  UIADD3 UR41, UR16, 0x32410, URZ ;  /* 0x0003241010297890 */ /* 0x000fe4000fffe03f */
[----:B------:R-:W-:Y:S02]  /*8c10*/  UIADD3 UR32, UR16, 0x26400, URZ ;  /* 0x0002640010207890 */ /* 0x000fe4000fffe03f */
[----:B------:R-:W-:-:S02]  /*8c20*/  UIADD3 UR24, UR16, 0x2a400, URZ ;  /* 0x0002a40010187890 */ /* 0x000fc4000fffe03f */
[----:B------:R-:W-:Y:S01]  /*8c30*/  UIADD3 UR16, UR16, 0x2e400, URZ ;  /* 0x0002e40010107890 */ /* 0x000fe2000fffe03f */
[----:B------:R-:W-:Y:S01]  /*8c40*/  UMOV UR10, URZ ;  /* 0x0000003f000a7c82 */ /* 0x000fe20008000000 */
[----:B------:R-:W-:Y:S01]  /*8c50*/  UMOV UR43, UR11 ;  /* 0x0000000b002b7c82 */ /* 0x000fe20008000000 */
[----:B------:R2:W-:Y:S01]  /*8c60*/  UTMALDG.4D [UR8], [UR4], desc[UR14] ;  /* 0x00000e08040075b4 */ /* 0x0005e20008019000 */
[----:B------:R-:W-:Y:S01]  /*8c70*/  UMOV UR44, UR12 ;  /* 0x0000000c002c7c82 */ /* 0x000fe20008000000 */
[----:B------:R-:W-:Y:S01]  /*8c80*/  UMOV UR45, UR13 ;  /* 0x0000000d002d7c82 */ /* 0x000fe20008000000 */
[----:B------:R-:W-:Y:S01]  /*8c90*/  UMOV UR42, UR10 ;  /* 0x0000000a002a7c82 */ /* 0x000fe20008000000 */
[----:B------:R2:W-:Y:S01]  /*8ca0*/  SYNCS.ARRIVE.TRANS64 RZ, [R10+URZ+0x32410], R5 ;  /* 0x032410050aff79a7 */ /* 0x0005e2000800003f */
[----:B------:R-:W-:Y:S01]  /*8cb0*/  UMOV UR34, 0x40 ;  /* 0x0000004000227882 */ /* 0x000fe20000000000 */
[----:B------:R-:W-:Y:S01]  /*8cc0*/  UMOV UR35, UR11 ;  /* 0x0000000b00237c82 */ /* 0x000fe20008000000 */
[----:B------:R-:W-:Y:S01]  /*8cd0*/  UMOV UR36, UR12 ;  /* 0x0000000c00247c82 */ /* 0x000fe20008000000 */
[----:B------:R-:W-:Y:S01]  /*8ce0*/  UMOV UR37, UR13 ;  /* 0x0000000d00257c82 */ /* 0x000fe20008000000 */
[----:B------:R-:W-:Y:S01]  /*8cf0*/  UMOV UR33, UR41 ;  /* 0x0000002900217c82 */ /* 0x000fe20008000000 */
        /* <DEDUP_REMOVED lines=10> */
[----:B------:R2:W-:Y:S01]  /*8da0*/  UTMALDG.4D [UR32], [UR6], desc[UR14] ;  /* 0x00000e20060075b4 */ /* 0x0005e20008019000 */
[----:B------:R-:W-:Y:S01]  /*8db0*/  UMOV UR17, UR41 ;  /* 0x0000002900117c82 */ /* 0x000fe20008000000 */
[----:B------:R2:W-:Y:S01]  /*8dc0*/  UTMALDG.4D [UR24], [UR6], desc[UR14] ;  /* 0x00000e18060075b4 */ /* 0x0005e20008019000 */
[----:B------:R2:W-:Y:S02]  /*8dd0*/  UTMALDG.4D [UR16], [UR6], desc[UR14] ;  /* 0x00000e10060075b4 */ /* 0x0005e40008019000 */
[----:B--2---:R-:W-:Y:S01]  /*8de0*/  NOP ;  /* 0x0000000000007918 */ /* 0x004fe20000000000 */
.L_x_7376:
[----:B------:R-:W-:Y:S05]  /*8df0*/  BSYNC B0 ;  /* 0x0000000000007941 */ /* 0x000fea0003800000 */
.L_x_7375:
[----:B------:R-:W2:Y:S01]  /*8e00*/  LDL R5, [R1+0x18] ;  /* 0x0000180001057983 */ /* 0x000ea20000100800 */
[----:B------:R-:W-:Y:S01]  /*8e10*/  ULDC.64 UR38, c[0x0][0x408] ;  /* 0x0001020000267ab9 */ /* 0x000fe20000000a00 */
[----:B------:R-:W-:Y:S01]  /*8e20*/  BSSY B0, `(.L_x_7377) ;  /* 0x0000005000007945 */ /* 0x000fe20003800000 */
[----:B--2---:R-:W-:-:S04]  /*8e30*/  LOP3.LUT R5, R5, 0x1, RZ, 0xc, !PT ;  /* 0x0000000105057812 */ /* 0x004fc800078e0cff */
[----:B------:R-:W-:-:S04]  /*8e40*/  SHF.L.U32 R5, R5, 0x1f, RZ ;  /* 0x0000001f05057819 */ /* 0x000fc800000006ff */
[----:B------:R-:W2:Y:S02]  /*8e50*/  SYNCS.PHASECHK.TRANS64.TRYWAIT P1, [R10+URZ+0x32420], R5 ;  /* 0x032420050a0075a7 */ /* 0x000ea4000802017f */
[----:B--2---:R-:W-:Y:S05]  /*8e60*/  @!P1 BRA `(.L_x_7378) ;  /* 0x0000002000389947 */ /* 0x004fea0003800000 */
.L_x_7430:
[----:B------:R-:W-:Y:S05]  /*8e70*/  BSYNC B0 ;  /* 0x0000000000007941 */ /* 0x000fea0003800000 */
.L_x_7377:
        /* <DEDUP_REMOVED lines=12> */
.L_x_7431:
        /* <DEDUP_REMOVED lines=8> */
.L_x_7382:
        /* <DEDUP_REMOVED lines=20> */
[----:B---3--:R-:W-:-:S13]  /*9100*/  R2UR UR11, R10 ;  /* 0x000000000a0b72ca */ /* 0x008fda00000e0000 */
[----:B------:R-:W-:-:S09]  /*9110*/  UIMAD UR11, UR11, 0x60, URZ ;  /* 0x000000600b0b78a4 */ /* 0x000fd2000f8e023f */
        /* <DEDUP_REMOVED lines=13> */
.L_x_7380:
[----:B------:R-:W-:Y:S05]  /*91f0*/  BSYNC B0 ;  /* 0x0000000000007941 */ /* 0x000fea0003800000 */
.L_x_7379:
        /* <DEDUP_REMOVED lines=29> */
[--C-:B------:R-:W-:Y:S01]  /*93d0*/  SHF.R.S32.HI R5, RZ, 0x1f, R4.reuse ;  /* 0x0000001fff057819 */ /* 0x100fe20000011404 */
[----:B------:R-:W-:Y:S02]  /*93e0*/  IMAD R11, R7, UR4, RZ ;  /* 0x00000004070b7c24 */ /* 0x000fe4000f8e02ff */
[----:B------:R-:W-:-:S04]  /*93f0*/  IMAD.WIDE.U32 R4, R6, UR4, R4 ;  /* 0x0000000406047c25 */ /* 0x000fc8000f8e0004 */
[----:B------:R-:W-:Y:S01]  /*9400*/  IMAD R11, R6, UR5, R11 ;  /* 0x00000005060b7c24 */ /* 0x000fe2000f8e020b */
[----:B------:R-:W-:-:S03]  /*9410*/  LEA R2, P1, R4, R2, 0x2 ;  /* 0x0000000204027211 */ /* 0x000fc600078210ff */
[----:B------:R-:W-:-:S05]  /*9420*/  IMAD.IADD R11, R11, 0x1, R5 ;  /* 0x000000010b0b7824 */ /* 0x000fca00078e0205 */
[----:B------:R-:W-:-:S05]  /*9430*/  LEA.HI.X R3, R4, R3, R11, 0x2, P1 ;  /* 0x0000000304037211 */ /* 0x000fca00008f140b */
[----:B------:R2:W5:Y:S02]  /*9440*/  LDG.E R4, desc[UR48][R2.64] ;  /* 0x0000003002047981 */ /* 0x000564000c1e1900 */
.L_x_7387:
        /* <DEDUP_REMOVED lines=10> */
.L_x_7432:
        /* <DEDUP_REMOVED lines=8> */
.L_x_7389:
        /* <DEDUP_REMOVED lines=20> */
.L_x_7433:
        /* <DEDUP_REMOVED lines=8> */
.L_x_7391:
        /* <DEDUP_REMOVED lines=33> */
.L_x_7386:
[----:B------:R-:W-:Y:S05]  /*9940*/  BSYNC B0 ;  /* 0x0000000000007941 */ /* 0x000fea0003800000 */
.L_x_7385:
[----:B------:R-:W2:Y:S01]  /*9950*/  LDL.LU R3, [R1+0x8] ;  /* 0x0000080001037983 */ /* 0x000ea20000300800 */
[----:B------:R-:W-:-:S05]  /*9960*/  VIADD R16, R16, 0x1 ;  /* 0x0000000110107836 */ /* 0x000fca0000000000 */
[----:B------:R-:W-:-:S04]  /*9970*/  ISETP.NE.AND P1, PT, R16, 0x2, PT ;  /* 0x000000021000780c */ /* 0x000fc80003f25270 */
[----:B------:R-:W-:Y:S02]  /*9980*/  SEL R2, RZ, 0x1, P1 ;  /* 0x00000001ff027807 */ /* 0x000fe40000800000 */
[----:B------:R-:W-:Y:S02]  /*9990*/  SEL R16, R16, RZ, P1 ;  /* 0x000000ff10107207 */ /* 0x000fe40000800000 */
[----:B------:R-:W-:Y:S02]  /*99a0*/  LOP3.LUT R17, R17, R2, RZ, 0x3c, !PT ;  /* 0x0000000211117212 */ /* 0x000fe400078e3cff */
[----:B--2---:R-:W-:-:S07]  /*99b0*/  IADD3 R8, R3, -0x3, RZ ;  /* 0xfffffffd03087810 */ /* 0x004fce0007ffe0ff */
.L_x_7384:
[----:B------:R-:W-:Y:S01]  /*99c0*/  IMAD.MOV R10, RZ, RZ, -R10 ;  /* 0x000000ffff0a7224 */ /* 0x000fe200078e0a0a */
[----:B------:R-:W-:Y:S04]  /*99d0*/  BSSY B0, `(.L_x_7383) ;  /* 0x00000da000007945 */ /* 0x000fe80003800000 */
[----:B------:R-:W-:-:S13]  /*99e0*/  ISETP.NE.AND P1, PT, R9, R10, PT ;  /* 0x0000000a0900720c */ /* 0x000fda0003f25270 */
[----:B------:R-:W-:Y:S05]  /*99f0*/  @!P1 BRA `(.L_x_7392) ;  /* 0x0000000c005c9947 */ /* 0x000fea0003800000 */
.L_x_7407:
[----:B------:R-:W-:Y:S04]  /*9a00*/  BSSY B1, `(.L_x_7393) ;  /* 0x0000064000017945 */ /* 0x000fe80003800000 */
[----:B------:R-:W-:Y:S05]  /*9a10*/  @!P6 BRA `(.L_x_7394) ;  /* 0x000000040088e947 */ /* 0x000fea0003800000 */
[----:B-1----:R-:W-:Y:S01]  /*9a20*/  MOV R9, R8 ;  /* 0x0000000800097202 */ /* 0x002fe20000000f00 */
        /* <DEDUP_REMOVED lines=8> */
[----:B------:R-:W-:Y:S02]  /*9ab0*/  @P1 SHF.R.U32.HI R2, RZ, R3, R4 ;  /* 0x00000003ff021219 */ /* 0x000fe40000011604 */
[----:B------:R-:W1:Y:S02]  /*9ac0*/  LDC.64 R4, c[0x0][0x3f8] ;  /* 0x0000fe00ff047b82 */ /* 0x000e640000000a00 */
[--C-:B------:R-:W-:Y:S02]  /*9ad0*/  SHF.R.S32.HI R3, RZ, 0x1f, R2.reuse ;  /* 0x0000001fff037819 */ /* 0x100fe40000011402 */
[----:B------:R-:W-:Y:S01]  /*9ae0*/  IADD3 R9, -R2, RZ, RZ ;  /* 0x000000ff02097210 */ /* 0x000fe20007ffe1ff */
[----:B------:R-:W-:-:S04]  /*9af0*/  IMAD.WIDE.U32 R2, R6, UR38, R2 ;  /* 0x0000002606027c25 */ /* 0x000fc8000f8e0002 */
[----:B------:R-:W-:Y:S02]  /*9b00*/  IMAD.IADD R11, R11, 0x1, R3 ;  /* 0x000000010b0b7824 */ /* 0x000fe400078e0203 */
[----:B------:R-:W-:Y:S01]  /*9b10*/  IMAD R9, R10, R9, R8 ;  /* 0x000000090a097224 */ /* 0x000fe200078e0208 */
[----:B-1----:R-:W-:-:S04]  /*9b20*/  LEA R4, P1, R2, R4, 0x2 ;  /* 0x0000000402047211 */ /* 0x002fc800078210ff */
[----:B------:R-:W-:-:S05]  /*9b30*/  LEA.HI.X R5, R2, R5, R11, 0x2, P1 ;  /* 0x0000000502057211 */ /* 0x000fca00008f140b */
[----:B------:R1:W5:Y:S04]  /*9b40*/  LDG.E R4, desc[UR48][R4.64] ;  /* 0x0000003004047981 */ /* 0x000368000c1e1900 */
.L_x_7395:
        /* <DEDUP_REMOVED lines=10> */
.L_x_7434:
        /* <DEDUP_REMOVED lines=8> */
.L_x_7397:
        /* <DEDUP_REMOVED lines=20> */
.L_x_7435:
        /* <DEDUP_REMOVED lines=8> */
.L_x_7399:
        /* <DEDUP_REMOVED lines=33> */
.L_x_7394:
[----:B------:R-:W-:Y:S05]  /*a040*/  BSYNC B1 ;  /* 0x0000000000017941 */ /* 0x000fea0003800000 */
.L_x_7393:
        /* <DEDUP_REMOVED lines=26> */
.L_x_7402:
        /* <DEDUP_REMOVED lines=10> */
.L_x_7436:
        /* <DEDUP_REMOVED lines=8> */
.L_x_7404:
        /* <DEDUP_REMOVED lines=20> */
.L_x_7437:
        /* <DEDUP_REMOVED lines=8> */
.L_x_7406:
        /* <DEDUP_REMOVED lines=33> */
.L_x_7401:
[----:B------:R-:W-:Y:S05]  /*a6e0*/  BSYNC B1 ;  /* 0x0000000000017941 */ /* 0x000fea0003800000 */
.L_x_7400:
[C---:B------:R-:W-:Y:S01]  /*a6f0*/  ISETP.GT.AND P2, PT, R8.reuse, 0x1, PT ;  /* 0x000000010800780c */ /* 0x040fe20003f44270 */
[----:B------:R-:W-:Y:S01]  /*a700*/  VIADD R9, R9, 0x1 ;  /* 0x0000000109097836 */ /* 0x000fe20000000000 */
[----:B------:R-:W-:-:S04]  /*a710*/  IADD3 R8, R8, -0x2, RZ ;  /* 0xfffffffe08087810 */ /* 0x000fc80007ffe0ff */
[----:B------:R-:W-:-:S04]  /*a720*/  ISETP.NE.AND P1, PT, R9, 0x2, PT ;  /* 0x000000020900780c */ /* 0x000fc80003f25270 */
[----:B------:R-:W-:Y:S02]  /*a730*/  SEL R2, RZ, 0x1, P1 ;  /* 0x00000001ff027807 */ /* 0x000fe40000800000 */
[----:B------:R-:W-:Y:S02]  /*a740*/  SEL R16, R9, RZ, P1 ;  /* 0x000000ff09107207 */ /* 0x000fe40000800000 */
[----:B------:R-:W-:Y:S01]  /*a750*/  LOP3.LUT R17, R17, R2, RZ, 0x3c, !PT ;  /* 0x0000000211117212 */ /* 0x000fe200078e3cff */
[----:B------:R-:W-:Y:S06]  /*a760*/  @P2 BRA `(.L_x_7407) ;  /* 0xfffffff000a42947 */ /* 0x000fec000383ffff */
.L_x_7392:
[----:B------:R-:W-:Y:S05]  /*a770*/  BSYNC B0 ;  /* 0x0000000000007941 */ /* 0x000fea0003800000 */
.L_x_7383:
[----:B------:R-:W2:Y:S01]  /*a780*/  LDL.LU R2, [R1+0xc] ;  /* 0x00000c0001027983 */ /* 0x000ea20000300800 */
[----:B------:R-:W-:-:S03]  /*a790*/  ULDC UR4, c[0x0][0xea4] ;  /* 0x0003a90000047ab9 */ /* 0x000fc60000000800 */
[----:B------:R-:W3:Y:S01]  /*a7a0*/  LDL.LU R0, [R1+0x18] ;  /* 0x0000180001007983 */ /* 0x000ee20000300800 */
[----:B--2---:R-:W-:Y:S01]  /*a7b0*/  VIADD R2, R2, UR47 ;  /* 0x0000002f02027c36 */ /* 0x004fe20008000000 */
[----:B---3--:R-:W-:-:S04]  /*a7c0*/  IADD3 R0, R0, 0x1, RZ ;  /* 0x0000000100007810 */ /* 0x008fc80007ffe0ff */
[----:B------:R2:W-:Y:S01]  /*a7d0*/  STL [R1+0xc], R2 ;  /* 0x00000c0201007387 */ /* 0x0005e20000100800 */
[----:B------:R-:W-:-:S03]  /*a7e0*/  ISETP.GE.AND P0, PT, R2, UR4, PT ;  /* 0x0000000402007c0c */ /* 0x000fc6000bf06270 */
[----:B------:R2:W-:Y:S10]  /*a7f0*/  STL [R1+0x18], R0 ;  /* 0x0000180001007387 */ /* 0x0005f40000100800 */
[----:B--2---:R-:W-:Y:S05]  /*a800*/  @!P0 BRA `(.L_x_7408) ;  /* 0xffffffd400748947 */ /* 0x004fea000383ffff */
[----:B------:R-:W-:-:S07]  /*a810*/  LOP3.LUT R2, R0, 0x1, RZ, 0xc, !PT ;  /* 0x0000000100027812 */ /* 0x000fce00078e0cff */
.L_x_7364:
[----:B------:R-:W2:Y:S01]  /*a820*/  S2R R3, SR_CgaCtaId ;  /* 0x0000000000037919 */ /* 0x000ea20000008800 */
[----:B------:R-:W-:Y:S01]  /*a830*/  MOV R0, 0x400 ;  /* 0x0000040000007802 */ /* 0x000fe20000000f00 */
[----:B------:R-:W-:Y:S03]  /*a840*/  BSSY B0, `(.L_x_7409) ;  /* 0x0000005000007945 */ /* 0x000fe60003800000 */
[----:B--2---:R-:W-:Y:S02]  /*a850*/  LEA R0, R3, R0, 0x18 ;  /* 0x0000000003007211 */ /* 0x004fe400078ec0ff */
[----:B------:R-:W-:-:S04]  /*a860*/  SHF.L.U32 R3, R2, 0x1f, RZ ;  /* 0x0000001f02037819 */ /* 0x000fc800000006ff */
[----:B------:R-:W2:Y:S02]  /*a870*/  SYNCS.PHASECHK.TRANS64.TRYWAIT P0, [R0+URZ+0x32420], R3 ;  /* 0x03242003000075a7 */ /* 0x000ea4000800017f */
[----:B--2---:R-:W-:Y:S05]  /*a880*/  @!P0 BRA `(.L_x_7410) ;  /* 0x00000008005c8947 */ /* 0x004fea0003800000 */
.L_x_7438:
[----:B------:R-:W-:Y:S05]  /*a890*/  BSYNC B0 ;  /* 0x0000000000007941 */ /* 0x000fea0003800000 */
.L_x_7409:
[----:B------:R-:W-:-:S03]  /*a8a0*/  UMOV UR4, 0xffffffff ;  /* 0xffffffff00047882 */ /* 0x000fc60000000000 */
[----:B------:R-:W-:Y:S05]  /*a8b0*/  BRA.DIV UR4, `(.L_x_7411) ;  /* 0x0000000a04647947 */ /* 0x000fea000b800000 */
[----:B------:R-:W3:Y:S02]  /*a8c0*/  S2R R2, SR_TID.X ;  /* 0x0000000000027919 */ /* 0x000ee40000002100 */
[----:B---3--:R-:W-:-:S04]  /*a8d0*/  SHF.R.U32.HI R2, RZ, 0x5, R2 ;  /* 0x00000005ff027819 */ /* 0x008fc80000011602 */
[----:B------:R-:W-:-:S05]  /*a8e0*/  LOP3.LUT R2, R2, 0x3, RZ, 0xc0, !PT ;  /* 0x0000000302027812 */ /* 0x000fca00078ec0ff */
[----:B------:R3:W4:Y:S02]  /*a8f0*/  SHFL.IDX PT, R14, R2, RZ, 0x1f ;  /* 0x00001fff020e7589 */ /* 0x00072400000e0000 */
.L_x_7441:
[----:B----4-:R-:W-:Y:S01]  /*a900*/  ISETP.NE.AND P0, PT, R14, RZ, PT ;  /* 0x000000ff0e00720c */ /* 0x010fe20003f05270 */
[----:B------:R-:W-:-:S12]  /*a910*/  BSSY B0, `(.L_x_7412) ;  /* 0x0000024000007945 */ /* 0x000fd80003800000 */
[----:B------:R-:W-:Y:S05]  /*a920*/  @P0 BRA `(.L_x_7413) ;  /* 0x0000000000880947 */ /* 0x000fea0003800000 */
[----:B------:R-:W-:-:S03]  /*a930*/  UMOV UR4, 0xffffffff ;  /* 0xffffffff00047882 */ /* 0x000fc60000000000 */
[----:B------:R-:W-:Y:S05]  /*a940*/  BRA.DIV UR4, `(.L_x_7414) ;  /* 0x0000000a04747947 */ /* 0x000fea000b800000 */
[----:B------:R-:W-:-:S13]  /*a950*/  ELECT P6, URZ, PT ;  /* 0x00000000003f782f */ /* 0x000fda00038c0000 */
.L_x_7444:
[----:B------:R-:W-:Y:S05]  /*a960*/  @!P6 BRA `(.L_x_7413) ;  /* 0x000000000078e947 */ /* 0x000fea0003800000 */
[----:B------:R-:W-:-:S06]  /*a970*/  ULOP3.LUT UR4, UR46, 0x2, URZ, 0xfc, !UPT ;  /* 0x000000022e047892 */ /* 0x000fcc000f8efc3f */
[----:B---3--:R-:W-:-:S05]  /*a980*/  IMAD.U32 R2, RZ, RZ, UR4 ;  /* 0x00000004ff027e24 */ /* 0x008fca000f8e00ff */
[----:B------:R-:W-:-:S13]  /*a990*/  ISETP.NE.AND P2, PT, R2, 0x3, PT ;  /* 0x000000030200780c */ /* 0x000fda0003f45270 */
[----:B------:R-:W-:Y:S05]  /*a9a0*/  @!P2 BRA `(.L_x_7415) ;  /* 0x000000000004a947 */ /* 0x000fea0003800000 */
[----:B------:R-:W-:Y:S01]  /*a9b0*/  BPT.TRAP 0x1 ;  /* 0x000000040000795c */ /* 0x000fe20000300000 */
.L_x_7415:
        /* <DEDUP_REMOVED lines=12> */
.L_x_7445:
[----:B------:R-:W3:Y:S02]  /*aa80*/  SYNCS.PHASECHK.TRANS64.TRYWAIT P0, [R3+URZ], R2 ;  /* 0x00000002030075a7 */ /* 0x000ee4000800017f */
[----:B---3--:R-:W-:Y:S05]  /*aa90*/  @!P0 BRA `(.L_x_7417) ;  /* 0x0000000800548947 */ /* 0x008fea0003800000 */
.L_x_7446:
[----:B------:R-:W-:Y:S05]  /*aaa0*/  @!P2 BRA `(.L_x_7418) ;  /* 0x000000000004a947 */ /* 0x000fea0003800000 */
[----:B------:R-:W-:Y:S01]  /*aab0*/  BPT.TRAP 0x1 ;  /* 0x000000040000795c */ /* 0x000fe20000300000 */
.L_x_7418:
[----:B---3--:R-:W-:-:S05]  /*aac0*/  IADD3 R3, R0, 0x32460, RZ ;  /* 0x0003246000037810 */ /* 0x008fca0007ffe0ff */
[----:B------:R-:W-:-:S04]  /*aad0*/  IMAD R16, R16, 0x8, R3 ;  /* 0x0000000810107824 */ /* 0x000fc800078e0203 */
[----:B------:R-:W3:Y:S02]  /*aae0*/  SYNCS.PHASECHK.TRANS64.TRYWAIT P0, [R16+URZ], R5 ;  /* 0x00000005100075a7 */ /* 0x000ee4000800017f */
[----:B---3--:R-:W-:Y:S05]  /*aaf0*/  @!P0 BRA `(.L_x_7419) ;  /* 0x0000000800508947 */ /* 0x008fea0003800000 */
.L_x_7447:
[----:B------:R-:W-:-:S07]  /*ab00*/  LEA R3, R4, R3, 0x3 ;  /* 0x0000000304037211 */ /* 0x000fce00078e18ff */
.L_x_7420:
[----:B----4-:R4:W1:Y:S02]  /*ab10*/  SYNCS.PHASECHK.TRANS64.TRYWAIT P0, [R3+URZ], R2 ;  /* 0x00000002030075a7 */ /* 0x010864000800017f */
[----:B-1----:R-:W-:Y:S05]  /*ab20*/  @!P0 NANOSLEEP.SYNCS 0x989680 ;  /* 0x009896800000895d */ /* 0x002fea0003900000 */
[----:B------:R-:W1:Y:S02]  /*ab30*/  @!P0 SYNCS.PHASECHK.TRANS64 P0, [R3+URZ], R2 ;  /* 0x00000002030085a7 */ /* 0x000e64000800007f */
[----:B-1----:R-:W-:Y:S05]  /*ab40*/  @!P0 BRA `(.L_x_7420) ;  /* 0xfffffffc00f08947 */ /* 0x002fea000383ffff */
.L_x_7413:
[----:B------:R-:W-:Y:S05]  /*ab50*/  BSYNC B0 ;  /* 0x0000000000007941 */ /* 0x000fea0003800000 */
.L_x_7412:
[----:B------:R-:W-:Y:S05]  /*ab60*/  EXIT ;  /* 0x000000000000794d */ /* 0x000fea0003800000 */
.L_x_7341:
[----:B-1----:R-:W-:-:S04]  /*ab70*/  IMAD.U32 R3, RZ, RZ, UR41 ;  /* 0x00000029ff037e24 */ /* 0x002fc8000f8e00ff */
[----:B------:R1:W2:Y:S03]  /*ab80*/  SYNCS.PHASECHK.TRANS64.TRYWAIT P0, [R3+URZ+0x32400], R0 ;  /* 0x03240000030075a7 */ /* 0x0002a6000800017f */
[----:B--2---:R-:W-:Y:S05]  /*ab90*/  @!P0 NANOSLEEP.SYNCS 0x989680 ;  /* 0x009896800000895d */ /* 0x004fea0003900000 */
[----:B------:R-:W2:Y:S02]  /*aba0*/  @!P0 SYNCS.PHASECHK.TRANS64 P0, [R3+URZ+0x32400], R0 ;  /* 0x03240000030085a7 */ /* 0x000ea4000800007f */
[----:B--2---:R-:W-:Y:S05]  /*abb0*/  @!P0 BRA `(.L_x_7341) ;  /* 0xfffffffc00ec8947 */ /* 0x004fea000383ffff */
[----:B------:R-:W-:Y:S05]  /*abc0*/  BRA `(.L_x_7421) ;  /* 0xffffff64005c7947 */ /* 0x000fea000383ffff */
.L_x_7345:
[----:B--2---:R-:W-:-:S04]  /*abd0*/  MOV R4, UR26 ;  /* 0x0000001a00047c02 */ /* 0x004fc80008000f00 */
[----:B------:R2:W3:Y:S03]  /*abe0*/  SYNCS.PHASECHK.TRANS64.TRYWAIT P1, [R4+URZ+0x32430], R3 ;  /* 0x03243003040075a7 */ /* 0x0004e6000802017f */
[----:B---3--:R-:W-:Y:S05]  /*abf0*/  @!P1 NANOSLEEP.SYNCS 0x989680 ;  /* 0x009896800000995d */ /* 0x008fea0003900000 */
[----:B------:R-:W3:Y:S02]  /*ac00*/  @!P1 SYNCS.PHASECHK.TRANS64 P1, [R4+URZ+0x32430], R3 ;  /* 0x03243003040095a7 */ /* 0x000ee4000802007f */
[----:B---3--:R-:W-:Y:S05]  /*ac10*/  @!P1 BRA `(.L_x_7345) ;  /* 0xfffffffc00ec9947 */ /* 0x008fea000383ffff */
[----:B------:R-:W-:Y:S05]  /*ac20*/  BRA `(.L_x_7344) ;  /* 0xffffff6400807947 */ /* 0x000fea000383ffff */
.L_x_7346:
[----:B---3--:R-:W-:-:S04]  /*ac30*/  IMAD.U32 R5, RZ, RZ, UR41 ;  /* 0x00000029ff057e24 */ /* 0x008fc8000f8e00ff */
[----:B------:R3:W4:Y:S03]  /*ac40*/  SYNCS.PHASECHK.TRANS64.TRYWAIT P1, [R5+URZ+0x32410], R0 ;  /* 0x03241000050075a7 */ /* 0x000726000802017f */
[----:B----4-:R-:W-:Y:S05]  /*ac50*/  @!P1 NANOSLEEP.SYNCS 0x989680 ;  /* 0x009896800000995d */ /* 0x010fea0003900000 */
[----:B------:R-:W4:Y:S02]  /*ac60*/  @!P1 SYNCS.PHASECHK.TRANS64 P1, [R5+URZ+0x32410], R0 ;  /* 0x03241000050095a7 */ /* 0x000f24000802007f */
[----:B----4-:R-:W-:Y:S05]  /*ac70*/  @!P1 BRA `(.L_x_7346) ;  /* 0xfffffffc00ec9947 */ /* 0x010fea000383ffff */
[----:B------:R-:W-:Y:S05]  /*ac80*/  BRA `(.L_x_7422) ;  /* 0xffffff6800007947 */ /* 0x000fea000383ffff */
.L_x_7350:
[----:B-1-3--:R-:W-:-:S04]  /*ac90*/  MOV R0, UR26 ;  /* 0x0000001a00007c02 */ /* 0x00afc80008000f00 */
[----:B------:R1:W3:Y:S03]  /*aca0*/  SYNCS.PHASECHK.TRANS64.TRYWAIT P1, [R0+URZ+0x32450], R3 ;  /* 0x03245003000075a7 */ /* 0x0002e6000802017f */
[----:B---3--:R-:W-:Y:S05]  /*acb0*/  @!P1 NANOSLEEP.SYNCS 0x989680 ;  /* 0x009896800000995d */ /* 0x008fea0003900000 */
[----:B------:R-:W3:Y:S02]  /*acc0*/  @!P1 SYNCS.PHASECHK.TRANS64 P1, [R0+URZ+0x32450], R3 ;  /* 0x03245003000095a7 */ /* 0x000ee4000802007f */
[----:B---3--:R-:W-:Y:S05]  /*acd0*/  @!P1 BRA `(.L_x_7350) ;  /* 0xfffffffc00ec9947 */ /* 0x008fea000383ffff */
[----:B------:R-:W-:Y:S05]  /*ace0*/  BRA `(.L_x_7349) ;  /* 0xffffff6800087947 */ /* 0x000fea000383ffff */
.L_x_7355:
[----:B---3--:R-:W-:-:S04]  /*acf0*/  IMAD.U32 R6, RZ, RZ, UR29 ;  /* 0x0000001dff067e24 */ /* 0x008fc8000f8e00ff */
[----:B------:R3:W4:Y:S03]  /*ad00*/  SYNCS.PHASECHK.TRANS64.TRYWAIT P3, [R6+URZ+0x32430], R5 ;  /* 0x03243005060075a7 */ /* 0x000726000806017f */
[----:B----4-:R-:W-:Y:S05]  /*ad10*/  @!P3 NANOSLEEP.SYNCS 0x989680 ;  /* 0x009896800000b95d */ /* 0x010fea0003900000 */
[----:B------:R-:W4:Y:S02]  /*ad20*/  @!P3 SYNCS.PHASECHK.TRANS64 P3, [R6+URZ+0x32430], R5 ;  /* 0x032430050600b5a7 */ /* 0x000f24000806007f */
[----:B----4-:R-:W-:Y:S05]  /*ad30*/  @!P3 BRA `(.L_x_7355) ;  /* 0xfffffffc00ecb947 */ /* 0x010fea000383ffff */
[----:B------:R-:W-:Y:S05]  /*ad40*/  BRA `(.L_x_7354) ;  /* 0xffffff8c00287947 */ /* 0x000fea000383ffff */
.L_x_7359:
[----:B-1-3--:R-:W-:-:S04]  /*ad50*/  MOV R6, UR29 ;  /* 0x0000001d00067c02 */ /* 0x00afc80008000f00 */
[----:B------:R1:W3:Y:S03]  /*ad60*/  SYNCS.PHASECHK.TRANS64.TRYWAIT P3, [R6+URZ+0x32450], R5 ;  /* 0x03245005060075a7 */ /* 0x0002e6000806017f */
[----:B---3--:R-:W-:Y:S05]  /*ad70*/  @!P3 NANOSLEEP.SYNCS 0x989680 ;  /* 0x009896800000b95d */ /* 0x008fea0003900000 */
[----:B------:R-:W3:Y:S02]  /*ad80*/  @!P3 SYNCS.PHASECHK.TRANS64 P3, [R6+URZ+0x32450], R5 ;  /* 0x032450050600b5a7 */ /* 0x000ee4000806007f */
[----:B---3--:R-:W-:Y:S05]  /*ad90*/  @!P3 BRA `(.L_x_7359) ;  /* 0xfffffffc00ecb947 */ /* 0x008fea000383ffff */
[----:B------:R-:W-:Y:S05]  /*ada0*/  BRA `(.L_x_7358) ;  /* 0xffffff8c00807947 */ /* 0x000fea000383ffff */
.L_x_7369:
        /* <DEDUP_REMOVED lines=11> */
.L_x_7424:
[----:B------:R-:W-:Y:S05]  /*ae60*/  BSYNC B0 ;  /* 0x0000000000007941 */ /* 0x000fea0003800000 */
.L_x_7423:
[----:B------:R-:W-:Y:S05]  /*ae70*/  BRA `(.L_x_7425) ;  /* 0xffffffd400f87947 */ /* 0x000fea000383ffff */
.L_x_7370:
[----:B------:R-:W-:Y:S01]  /*ae80*/  BSSY B0, `(.L_x_7426) ;  /* 0x0000006000007945 */ /* 0x000fe20003800000 */
[----:B------:R-:W-:-:S07]  /*ae90*/  IMAD.MOV.U32 R15, RZ, RZ, -0x1 ;  /* 0xffffffffff0f7424 */ /* 0x000fce00078e00ff */
[----:B------:R-:W-:Y:S05]  /*aea0*/  WARPSYNC.COLLECTIVE R15, `(.L_x_7427) ;  /* 0x000000000f0c7348 */ /* 0x000fea0003c00000 */
[----:B------:R-:W-:Y:S02]  /*aeb0*/  ELECT P6, UR62, PT ;  /* 0x00000000003e782f */ /* 0x000fe400038c0000 */
[----:B------:R-:W-:Y:S01]  /*aec0*/  MOV R14, UR62 ;  /* 0x0000003e000e7c02 */ /* 0x000fe20008000f00 */
[----:B------:R-:W-:Y:S10]  /*aed0*/  ENDCOLLECTIVE ;  /* 0x000000000000791b */ /* 0x000ff40003800000 */
.L_x_7427:
[----:B------:R-:W-:Y:S05]  /*aee0*/  BSYNC B0 ;  /* 0x0000000000007941 */ /* 0x000fea0003800000 */
.L_x_7426:
[----:B------:R-:W-:Y:S05]  /*aef0*/  BRA `(.L_x_7428) ;  /* 0xffffffd400f07947 */ /* 0x000fea000383ffff */
.L_x_7373:
[----:B--2---:R2:W3:Y:S02]  /*af00*/  SYNCS.PHASECHK.TRANS64.TRYWAIT P1, [R5+URZ+0x32440], R10 ;  /* 0x0324400a050075a7 */ /* 0x0044e4000802017f */
[----:B---3--:R-:W-:Y:S05]  /*af10*/  @!P1 NANOSLEEP.SYNCS 0x989680 ;  /* 0x009896800000995d */ /* 0x008fea0003900000 */
[----:B------:R-:W3:Y:S02]  /*af20*/  @!P1 SYNCS.PHASECHK.TRANS64 P1, [R5+URZ+0x32440], R10 ;  /* 0x0324400a050095a7 */ /* 0x000ee4000802007f */
[----:B---3--:R-:W-:Y:S05]  /*af30*/  @!P1 BRA `(.L_x_7373) ;  /* 0xfffffffc00f09947 */ /* 0x008fea000383ffff */
[----:B------:R-:W-:Y:S05]  /*af40*/  BRA `(.L_x_7429) ;  /* 0xffffffd800507947 */ /* 0x000fea000383ffff */
.L_x_7378:
        /* <DEDUP_REMOVED lines=8> */
.L_x_7381:
[----:B--2---:R2:W3:Y:S02]  /*afd0*/  SYNCS.PHASECHK.TRANS64.TRYWAIT P1, [R8+URZ+0x32460], R5 ;  /* 0x03246005080075a7 */ /* 0x0044e4000802017f */
[----:B---3--:R-:W-:Y:S05]  /*afe0*/  @!P1 NANOSLEEP.SYNCS 0x989680 ;  /* 0x009896800000995d */ /* 0x008fea0003900000 */
[----:B------:R-:W3:Y:S02]  /*aff0*/  @!P1 SYNCS.PHASECHK.TRANS64 P1, [R8+URZ+0x32460], R5 ;  /* 0x03246005080095a7 */ /* 0x000ee4000802007f */
[----:B---3--:R-:W-:Y:S05]  /*b000*/  @!P1 BRA `(.L_x_7381) ;  /* 0xfffffffc00f09947 */ /* 0x008fea000383ffff */
[----:B------:R-:W-:Y:S05]  /*b010*/  BRA `(.L_x_7431) ;  /* 0xffffffdc00c87947 */ /* 0x000fea000383ffff */
.L_x_7388:
[----:B--2---:R2:W3:Y:S02]  /*b020*/  SYNCS.PHASECHK.TRANS64.TRYWAIT P2, [R2+URZ+0x32440], R3 ;  /* 0x03244003020075a7 */ /* 0x0044e4000804017f */
[----:B---3--:R-:W-:Y:S05]  /*b030*/  @!P2 NANOSLEEP.SYNCS 0x989680 ;  /* 0x009896800000a95d */ /* 0x008fea0003900000 */
[----:B------:R-:W3:Y:S02]  /*b040*/  @!P2 SYNCS.PHASECHK.TRANS64 P2, [R2+URZ+0x32440], R3 ;  /* 0x032440030200a5a7 */ /* 0x000ee4000804007f */
[----:B---3--:R-:W-:Y:S05]  /*b050*/  @!P2 BRA `(.L_x_7388) ;  /* 0xfffffffc00f0a947 */ /* 0x008fea000383ffff */
[----:B------:R-:W-:Y:S05]  /*b060*/  BRA `(.L_x_7432) ;  /* 0xffffffe400207947 */ /* 0x000fea000383ffff */
.L_x_7390:
[----:B---3--:R3:W4:Y:S02]  /*b070*/  SYNCS.PHASECHK.TRANS64.TRYWAIT P2, [R2+URZ+0x32460], R3 ;  /* 0x03246003020075a7 */ /* 0x008724000804017f */
[----:B----4-:R-:W-:Y:S05]  /*b080*/  @!P2 NANOSLEEP.SYNCS 0x989680 ;  /* 0x009896800000a95d */ /* 0x010fea0003900000 */
[----:B------:R-:W4:Y:S02]  /*b090*/  @!P2 SYNCS.PHASECHK.TRANS64 P2, [R2+URZ+0x32460], R3 ;  /* 0x032460030200a5a7 */ /* 0x000f24000804007f */
[----:B----4-:R-:W-:Y:S05]  /*b0a0*/  @!P2 BRA `(.L_x_7390) ;  /* 0xfffffffc00f0a947 */ /* 0x010fea000383ffff */
[----:B------:R-:W-:Y:S05]  /*b0b0*/  BRA `(.L_x_7433) ;  /* 0xffffffe4007c7947 */ /* 0x000fea000383ffff */
.L_x_7396:
[----:B-1----:R1:W2:Y:S02]  /*b0c0*/  SYNCS.PHASECHK.TRANS64.TRYWAIT P2, [R3+URZ+0x32440], R2 ;  /* 0x03244002030075a7 */ /* 0x0022a4000804017f */
[----:B--2---:R-:W-:Y:S05]  /*b0d0*/  @!P2 NANOSLEEP.SYNCS 0x989680 ;  /* 0x009896800000a95d */ /* 0x004fea0003900000 */
[----:B------:R-:W2:Y:S02]  /*b0e0*/  @!P2 SYNCS.PHASECHK.TRANS64 P2, [R3+URZ+0x32440], R2 ;  /* 0x032440020300a5a7 */ /* 0x000ea4000804007f */
[----:B--2---:R-:W-:Y:S05]  /*b0f0*/  @!P2 BRA `(.L_x_7396) ;  /* 0xfffffffc00f0a947 */ /* 0x004fea000383ffff */
[----:B------:R-:W-:Y:S05]  /*b100*/  BRA `(.L_x_7434) ;  /* 0xffffffe800b87947 */ /* 0x000fea000383ffff */
.L_x_7398:
[----:B--2---:R2:W3:Y:S02]  /*b110*/  SYNCS.PHASECHK.TRANS64.TRYWAIT P2, [R3+URZ+0x32460], R2 ;  /* 0x03246002030075a7 */ /* 0x0044e4000804017f */
[----:B---3--:R-:W-:Y:S05]  /*b120*/  @!P2 NANOSLEEP.SYNCS 0x989680 ;  /* 0x009896800000a95d */ /* 0x008fea0003900000 */
[----:B------:R-:W3:Y:S02]  /*b130*/  @!P2 SYNCS.PHASECHK.TRANS64 P2, [R3+URZ+0x32460], R2 ;  /* 0x032460020300a5a7 */ /* 0x000ee4000804007f */
[----:B---3--:R-:W-:Y:S05]  /*b140*/  @!P2 BRA `(.L_x_7398) ;  /* 0xfffffffc00f0a947 */ /* 0x008fea000383ffff */
[----:B------:R-:W-:Y:S05]  /*b150*/  BRA `(.L_x_7435) ;  /* 0xffffffec00147947 */ /* 0x000fea000383ffff */
.L_x_7403:
[----:B-1----:R1:W2:Y:S02]  /*b160*/  SYNCS.PHASECHK.TRANS64.TRYWAIT P2, [R3+URZ+0x32440], R2 ;  /* 0x03244002030075a7 */ /* 0x0022a4000804017f */
[----:B--2---:R-:W-:Y:S05]  /*b170*/  @!P2 NANOSLEEP.SYNCS 0x989680 ;  /* 0x009896800000a95d */ /* 0x004fea0003900000 */
[----:B------:R-:W2:Y:S02]  /*b180*/  @!P2 SYNCS.PHASECHK.TRANS64 P2, [R3+URZ+0x32440], R2 ;  /* 0x032440020300a5a7 */ /* 0x000ea4000804007f */
[----:B--2---:R-:W-:Y:S05]  /*b190*/  @!P2 BRA `(.L_x_7403) ;  /* 0xfffffffc00f0a947 */ /* 0x004fea000383ffff */
[----:B------:R-:W-:Y:S05]  /*b1a0*/  BRA `(.L_x_7436) ;  /* 0xfffffff000387947 */ /* 0x000fea000383ffff */
.L_x_7405:
[----:B--2---:R2:W3:Y:S02]  /*b1b0*/  SYNCS.PHASECHK.TRANS64.TRYWAIT P2, [R3+URZ+0x32460], R2 ;  /* 0x03246002030075a7 */ /* 0x0044e4000804017f */
[----:B---3--:R-:W-:Y:S05]  /*b1c0*/  @!P2 NANOSLEEP.SYNCS 0x989680 ;  /* 0x009896800000a95d */ /* 0x008fea0003900000 */
[----:B------:R-:W3:Y:S02]  /*b1d0*/  @!P2 SYNCS.PHASECHK.TRANS64 P2, [R3+URZ+0x32460], R2 ;  /* 0x032460020300a5a7 */ /* 0x000ee4000804007f */
[----:B---3--:R-:W-:Y:S05]  /*b1e0*/  @!P2 BRA `(.L_x_7405) ;  /* 0xfffffffc00f0a947 */ /* 0x008fea000383ffff */
[----:B------:R-:W-:Y:S05]  /*b1f0*/  BRA `(.L_x_7437) ;  /* 0xfffffff000947947 */ /* 0x000fea000383ffff */
.L_x_7410:
[----:B--2---:R2:W3:Y:S02]  /*b200*/  SYNCS.PHASECHK.TRANS64.TRYWAIT P0, [R0+URZ+0x32420], R3 ;  /* 0x03242003000075a7 */ /* 0x0044e4000800017f */
[----:B---3--:R-:W-:Y:S05]  /*b210*/  @!P0 NANOSLEEP.SYNCS 0x989680 ;  /* 0x009896800000895d */ /* 0x008fea0003900000 */
[----:B------:R-:W3:Y:S02]  /*b220*/  @!P0 SYNCS.PHASECHK.TRANS64 P0, [R0+URZ+0x32420], R3 ;  /* 0x03242003000085a7 */ /* 0x000ee4000800007f */
[----:B---3--:R-:W-:Y:S05]  /*b230*/  @!P0 BRA `(.L_x_7410) ;  /* 0xfffffffc00f08947 */ /* 0x008fea000383ffff */
[----:B------:R-:W-:Y:S05]  /*b240*/  BRA `(.L_x_7438) ;  /* 0xfffffff400907947 */ /* 0x000fea000383ffff */
.L_x_7411:
        /* <DEDUP_REMOVED lines=11> */
.L_x_7440:
[----:B------:R-:W-:Y:S05]  /*b300*/  BSYNC B0 ;  /* 0x0000000000007941 */ /* 0x000fea0003800000 */
.L_x_7439:
[----:B------:R-:W-:Y:S05]  /*b310*/  BRA `(.L_x_7441) ;  /* 0xfffffff400787947 */ /* 0x000fea000383ffff */
.L_x_7414:
[----:B------:R-:W-:Y:S01]  /*b320*/  BSSY B1, `(.L_x_7442) ;  /* 0x0000006000017945 */ /* 0x000fe20003800000 */
[----:B------:R-:W-:-:S07]  /*b330*/  MOV R15, 0xffffffff ;  /* 0xffffffff000f7802 */ /* 0x000fce0000000f00 */
[----:B-123--:R-:W-:Y:S05]  /*b340*/  WARPSYNC.COLLECTIVE R15, `(.L_x_7443) ;  /* 0x000000000f0c7348 */ /* 0x00efea0003c00000 */
[----:B------:R-:W-:Y:S02]  /*b350*/  ELECT P6, UR62, PT ;  /* 0x00000000003e782f */ /* 0x000fe400038c0000 */
[----:B------:R-:W-:Y:S01]  /*b360*/  MOV R14, UR62 ;  /* 0x0000003e000e7c02 */ /* 0x000fe20008000f00 */
[----:B-123--:R-:W-:Y:S10]  /*b370*/  ENDCOLLECTIVE ;  /* 0x000000000000791b */ /* 0x00eff40003800000 */
.L_x_7443:
[----:B------:R-:W-:Y:S05]  /*b380*/  BSYNC B1 ;  /* 0x0000000000017941 */ /* 0x000fea0003800000 */
.L_x_7442:
[----:B------:R-:W-:Y:S05]  /*b390*/  BRA `(.L_x_7444) ;  /* 0xfffffff400707947 */ /* 0x000fea000383ffff */
.L_x_7416:
[----:B--2---:R2:W3:Y:S02]  /*b3a0*/  SYNCS.PHASECHK.TRANS64.TRYWAIT P0, [R6+URZ], R5 ;  /* 0x00000005060075a7 */ /* 0x0044e4000800017f */
[----:B---3--:R-:W-:Y:S05]  /*b3b0*/  @!P0 NANOSLEEP.SYNCS 0x989680 ;  /* 0x009896800000895d */ /* 0x008fea0003900000 */
[----:B------:R-:W3:Y:S02]  /*b3c0*/  @!P0 SYNCS.PHASECHK.TRANS64 P0, [R6+URZ], R5 ;  /* 0x00000005060085a7 */ /* 0x000ee4000800007f */
[----:B---3--:R-:W-:Y:S05]  /*b3d0*/  @!P0 BRA `(.L_x_7416) ;  /* 0xfffffffc00f08947 */ /* 0x008fea000383ffff */
[----:B------:R-:W-:Y:S05]  /*b3e0*/  BRA `(.L_x_7445) ;  /* 0xfffffff400a47947 */ /* 0x000fea000383ffff */
.L_x_7417:
[----:B---3--:R3:W4:Y:S02]  /*b3f0*/  SYNCS.PHASECHK.TRANS64.TRYWAIT P0, [R3+URZ], R2 ;  /* 0x00000002030075a7 */ /* 0x008724000800017f */
[----:B----4-:R-:W-:Y:S05]  /*b400*/  @!P0 NANOSLEEP.SYNCS 0x989680 ;  /* 0x009896800000895d */ /* 0x010fea0003900000 */
[----:B------:R-:W4:Y:S02]  /*b410*/  @!P0 SYNCS.PHASECHK.TRANS64 P0, [R3+URZ], R2 ;  /* 0x00000002030085a7 */ /* 0x000f24000800007f */
[----:B----4-:R-:W-:Y:S05]  /*b420*/  @!P0 BRA `(.L_x_7417) ;  /* 0xfffffffc00f08947 */ /* 0x010fea000383ffff */
[----:B------:R-:W-:Y:S05]  /*b430*/  BRA `(.L_x_7446) ;  /* 0xfffffff400987947 */ /* 0x000fea000383ffff */
.L_x_7419:
[----:B---3--:R3:W4:Y:S02]  /*b440*/  SYNCS.PHASECHK.TRANS64.TRYWAIT P0, [R16+URZ], R5 ;  /* 0x00000005100075a7 */ /* 0x008724000800017f */
[----:B----4-:R-:W-:Y:S05]  /*b450*/  @!P0 NANOSLEEP.SYNCS 0x989680 ;  /* 0x009896800000895d */ /* 0x010fea0003900000 */
[----:B------:R-:W4:Y:S02]  /*b460*/  @!P0 SYNCS.PHASECHK.TRANS64 P0, [R16+URZ], R5 ;  /* 0x00000005100085a7 */ /* 0x000f24000800007f */
[----:B----4-:R-:W-:Y:S05]  /*b470*/  @!P0 BRA `(.L_x_7419) ;  /* 0xfffffffc00f08947 */ /* 0x010fea000383ffff */
[----:B------:R-:W-:Y:S05]  /*b480*/  BRA `(.L_x_7447) ;  /* 0xfffffff4009c7947 */ /* 0x000fea000383ffff */
.L_x_7448:
        /* <DEDUP_REMOVED lines=15> */
.L_x_11960:


//--------------------- .text._ZN7cutlass13device_kernelIN5flash11enable_sm90INS1_16FlashAttnFwdSm90INS1_25CollectiveMainloopFwdSm90ILi2EN4cute5tupleIJNS5_1CILi1EEES8_S8_EEENS6_IJNS7_ILi128EEENS7_ILi96EEENS7_ILi64EEEEEELi256ENS_6half_tEfNS_4arch4Sm90ELb0ELb0ELb1ELb1ELb0ELb0ELb0ELb1ELb0ELb0ELb0ELb0EEENS1_21CollectiveEpilogueFwdINS6_IJSA_NS7_ILi256EEESB_EEES9_SE_SG_Li256ELb1ELb0ELb0ELb0EEENS1_36VarlenDynamicPersistentTileSchedulerILi128ELi96ELi256ELi32ELb0ELb0ELb1ELb0ELb1ELb1EEEEEEEEEvNT_6ParamsE --------------------------
	.section	.text._ZN7cutlass13device_kernelIN5flash11enable_sm90INS1_16FlashAttnFwdSm90INS1_25CollectiveMainloopFwdSm90ILi2EN4cute5tupleIJNS5_1CILi1EEES8_S8_EEENS6_IJNS7_ILi128EEENS7_ILi96EEENS7_ILi64EEEEEELi256ENS_6half_tEfNS_4arch4Sm90ELb0ELb0ELb1ELb1ELb0ELb0ELb0ELb1ELb0ELb0ELb0ELb0EEENS1_21CollectiveEpilogueFwdINS6_IJSA_NS7_ILi256EEESB_EEES9_SE_SG_Li256ELb1ELb0ELb0ELb0EEENS1_36VarlenDynamicPersistentTileSchedulerILi128ELi96ELi256ELi32ELb0ELb0ELb1ELb0ELb1ELb1EEEEEEEEEvNT_6ParamsE,"ax",@progbits
	.align	128
.text._ZN7cutlass13device_kernelIN5flash11enable_sm90INS1_16FlashAttnFwdSm90INS1_25CollectiveMainloopFwdSm90ILi2EN4cute5tupleIJNS5_1CILi1EEES8_S8_EEENS6_IJNS7_ILi128EEENS7_ILi96EEENS7_ILi64EEEEEELi256ENS_6half_tEfNS_4arch4Sm90ELb0ELb0ELb1ELb1ELb0ELb0ELb0ELb1ELb0ELb0ELb0ELb0EEENS1_21CollectiveEpilogueFwdINS6_IJSA_NS7_ILi256EEESB_EEES9_SE_SG_Li256ELb1ELb0ELb0ELb0EEENS1_36VarlenDynamicPersistentTileSchedulerILi128ELi96ELi256ELi32ELb0ELb0ELb1ELb0ELb1ELb1EEEEEEEEEvNT_6ParamsE:
        .type           _ZN7cutlass13device_kernelIN5flash11enable_sm90INS1_16FlashAttnFwdSm90INS1_25CollectiveMainloopFwdSm90ILi2EN4cute5tupleIJNS5_1CILi1EEES8_S8_EEENS6_IJNS7_ILi128EEENS7_ILi96EEENS7_ILi64EEEEEELi256ENS_6half_tEfNS_4arch4Sm90ELb0ELb0ELb1ELb1ELb0ELb0ELb0ELb1ELb0ELb0ELb0ELb0EEENS1_21CollectiveEpilogueFwdINS6_IJSA_NS7_ILi256EEESB_EEES9_SE_SG_Li256ELb1ELb0ELb0ELb0EEENS1_36VarlenDynamicPersistentTileSchedulerILi128ELi96ELi256ELi32ELb0ELb0ELb1ELb0ELb1ELb1EEEEEEEEEvNT_6ParamsE,@function
        .size           _ZN7cutlass13device_kernelIN5flash11enable_sm90INS1_16FlashAttnFwdSm90INS1_25CollectiveMainloopFwdSm90ILi2EN4cute5tupleIJNS5_1CILi1EEES8_S8_EEENS6_IJNS7_ILi128EEENS7_ILi96EEENS7_ILi64EEEEEELi256ENS_6half_tEfNS_4arch4Sm90ELb0ELb0ELb1ELb1ELb0ELb0ELb0ELb1ELb0ELb0ELb0ELb0EEENS1_21CollectiveEpilogueFwdINS6_IJSA_NS7_ILi256EEESB_EEES9_SE_SG_Li256ELb1ELb0ELb0ELb0EEENS1_36VarlenDynamicPersistentTileSchedulerILi128ELi96ELi256ELi32ELb0ELb0ELb1ELb0ELb1ELb1EEEEEEEEEvNT_6ParamsE,(.L_x_11961 - _ZN7cutlass13device_kernelIN5flash11enable_sm90INS1_16FlashAttnFwdSm90INS1_25CollectiveMainloopFwdSm90ILi2EN4cute5tupleIJNS5_1CILi1EEES8_S8_EEENS6_IJNS7_ILi128EEENS7_ILi96EEENS7_ILi64EEEEEELi256ENS_6half_tEfNS_4arch4Sm90ELb0ELb0ELb1ELb1ELb0ELb0ELb0ELb1ELb0ELb0ELb0ELb0EEENS1_21CollectiveEpilogueFwdINS6_IJSA_NS7_ILi256EEESB_EEES9_SE_SG_Li256ELb1ELb0ELb0ELb0EEENS1_36VarlenDynamicPersistentTileSchedulerILi128ELi96ELi256ELi32ELb0ELb0ELb1ELb0ELb1ELb1EEEEEEEEEvNT_6ParamsE)
        .other          _ZN7cutlass13device_kernelIN5flash11enable_sm90INS1_16FlashAttnFwdSm90INS1_25CollectiveMainloopFwdSm90ILi2EN4cute5tupleIJNS5_1CILi1EEES8_S8_EEENS6_IJNS7_ILi128EEENS7_ILi96EEENS7_ILi64EEEEEELi256ENS_6half_tEfNS_4arch4Sm90ELb0ELb0ELb1ELb1ELb0ELb0ELb0ELb1ELb0ELb0ELb0ELb0EEENS1_21CollectiveEpilogueFwdINS6_IJSA_NS7_ILi256EEESB_EEES9_SE_SG_Li256ELb1ELb0ELb0ELb0EEENS1_36VarlenDynamicPersistentTileSchedulerILi128ELi96ELi256ELi32ELb0ELb0ELb1ELb0ELb1ELb1EEEEEEEEEvNT_6ParamsE,@"STO_CUDA_ENTRY STV_DEFAULT"
_ZN7cutlass13device_kernelIN5flash11enable_sm90INS1_16FlashAttnFwdSm90INS1_25CollectiveMainloopFwdSm90ILi2EN4cute5tupleIJNS5_1CILi1EEES8_S8_EEENS6_IJNS7_ILi128EEENS7_ILi96EEENS7_ILi64EEEEEELi256ENS_6half_tEfNS_4arch4Sm90ELb0ELb0ELb1ELb1ELb0ELb0ELb0ELb1ELb0ELb0ELb0ELb0EEENS1_21CollectiveEpilogueFwdINS6_IJSA_NS7_ILi256EEESB_EEES9_SE_SG_Li256ELb1ELb0ELb0ELb0EEENS1_36VarlenDynamicPersistentTileSchedulerILi128ELi96ELi256ELi32ELb0ELb0ELb1ELb0ELb1ELb1EEEEEEEEEvNT_6ParamsE:
        /* <DEDUP_REMOVED lines=21> */
.L_x_7450:
[----:B------:R-:W-:Y:S05]  /*0150*/  BSYNC B0 ;  /* 0x0000000000007941 */ /* 0x000fea0003800000 */
.L_x_7449:
        /* <DEDUP_REMOVED lines=41> */
.L_x_7451:
        /* <DEDUP_REMOVED lines=22> */
.L_x_7452:
        /* <DEDUP_REMOVED lines=18> */
.L_x_7453:
        /* <DEDUP_REMOVED lines=22> */
.L_x_7454:
        /* <DEDUP_REMOVED lines=22> */
.L_x_7455:
[----:B------:R-:W-:Y:S01]  /*0930*/  PLOP3.LUT P0, PT, PT, PT, UP0, 0x80, 0x0 ;  /* 0x000000000000781c */ /* 0x000fe20003f0f008 */
[----:B------:R-:W-:Y:S01]  /*0940*/  UMOV UR36, 0x1 ;  /* 0x0000000100247882 */ /* 0x000fe20000000000 */
[----:B------:R-:W-:Y:S01]  /*0950*/  NOP ;  /* 0x0000000000007918 */ /* 0x000fe20000000000 */
[----:B------:R-:W-:Y:S01]  /*0960*/  USEL UR36, UR36, 0x2, !UP0 ;  /* 0x0000000224247887 */ /* 0x000fe2000c000000 */
[----:B------:R-:W-:Y:S01]  /*0970*/  ULDC.64 UR40, c[0x0][0x208] ;  /* 0x0000820000287ab9 */ /* 0x000fe20000000a00 */
[----:B012-4-:R-:W-:Y:S08]  /*0980*/  BAR.SYNC.DEFER_BLOCKING 0x0 ;  /* 0x0000000000007b1d */ /* 0x017ff00000010000 */
[----:B------:R-:W-:Y:S05]  /*0990*/  @!P0 BRA `(.L_x_7456) ;  /* 0x0000008400b08947 */ /* 0x000fea0003800000 */
.L_x_7457:
[----:B------:R-:W-:-:S08]  /*09a0*/  NOP ;  /* 0x0000000000007918 */ /* 0x000fd00000000000 */
[----:B------:R-:W0:Y:S02]  /*09b0*/  USETMAXREG.TRY_ALLOC.CTAPOOL UP0, 0xf0 ;  /* 0x000000f0000079c8 */ /* 0x000e240008000600 */
[----:B0-----:R-:W-:-:S13]  /*09c0*/  PLOP3.LUT P0, PT, PT, PT, UP0, 0x80, 0x0 ;  /* 0x000000000000781c */ /* 0x001fda0003f0f008 */
[----:B------:R-:W-:Y:S05]  /*09d0*/  @!P0 BRA `(.L_x_7457) ;  /* 0xfffffffc00f08947 */ /* 0x000fea000383ffff */
[----:B------:R-:W-:Y:S06]  /*09e0*/  BAR.ARV 0x8, 0x120 ;  /* 0x0204800000007b1d */ /* 0x000fec0000002000 */
[----:B------:R-:W-:Y:S02]  /*09f0*/  ISETP.NE.AND P0, PT, R22, 0x1, PT ;  /* 0x000000011600780c */ /* 0x000fe40003f05270 */
[----:B------:R-:W0:Y:S01]  /*0a00*/  S2UR UR5, SR_CgaCtaId ;  /* 0x00000000000579c3 */ /* 0x000e220000008800 */
[----:B------:R-:W-:-:S10]  /*0a10*/  UMOV UR4, 0x400 ;  /* 0x0000040000047882 */ /* 0x000fd40000000000 */
[----:B------:R-:W-:Y:S08]  /*0a20*/  @!P0 BAR.ARV 0x9, 0x100 ;  /* 0x0244000000008b1d */ /* 0x000ff00000002000 */
[----:B------:R-:W-:Y:S01]  /*0a30*/  BAR.SYNC.DEFER_BLOCKING 0x5, 0x120 ;  /* 0x0144800000007b1d */ /* 0x000fe20000010000 */
[----:B0-----:R-:W-:-:S09]  /*0a40*/  ULEA UR4, UR5, UR4, 0x18 ;  /* 0x0000000405047291 */ /* 0x001fd2000f8ec03f */
[----:B------:R-:W0:Y:S01]  /*0a50*/  LDS.128 R40, [UR4+0x228d0] ;  /* 0x0228d004ff287984 */ /* 0x000e220008000c00 */
[----:B------:R-:W-:Y:S01]  /*0a60*/  ULDC UR4, c[0x0][0xc14] ;  /* 0x0003050000047ab9 */ /* 0x000fe20000000800 */
[----:B------:R-:W-:Y:S06]  /*0a70*/  BAR.ARV 0x4, 0x120 ;  /* 0x0104800000007b1d */ /* 0x000fec0000002000 */
[----:B0-----:R-:W-:-:S13]  /*0a80*/  ISETP.GE.AND P0, PT, R43, UR4, PT ;  /* 0x000000042b007c0c */ /* 0x001fda000bf06270 */
[----:B------:R-:W-:Y:S05]  /*0a90*/  @P0 EXIT ;  /* 0x000000000000094d */ /* 0x000fea0003800000 */
[----:B------:R-:W0:Y:S01]  /*0aa0*/  S2R R0, SR_TID.X ;  /* 0x0000000000007919 */ /* 0x000e220000002100 */
[----:B------:R-:W-:Y:S01]  /*0ab0*/  R2UR UR5, R42 ;  /* 0x000000002a0572ca */ /* 0x000fe200000e0000 */
[----:B------:R-:W-:Y:S01]  /*0ac0*/  ULOP3.LUT UR47, UR36, 0x1, URZ, 0xfc, !UPT ;  /* 0x00000001242f7892 */ /* 0x000fe2000f8efc3f */
[----:B------:R-:W-:Y:S01]  /*0ad0*/  UMOV UR39, URZ ;  /* 0x0000003f00277c82 */ /* 0x000fe20008000000 */
[----:B------:R-:W-:Y:S01]  /*0ae0*/  UMOV UR38, URZ ;  /* 0x0000003f00267c82 */ /* 0x000fe20008000000 */
[----:B------:R-:W-:Y:S01]  /*0af0*/  UMOV UR37, URZ ;  /* 0x0000003f00257c82 */ /* 0x000fe20008000000 */
[----:B0-----:R-:W-:-:S05]  /*0b00*/  VIADD R203, R0, 0xffffff80 ;  /* 0xffffff8000cb7836 */ /* 0x001fca0000000000 */
[----:B------:R-:W-:-:S04]  /*0b10*/  SHF.R.S32.HI R0, RZ, 0x1f, R203 ;  /* 0x0000001fff007819 */ /* 0x000fc800000114cb */
[CC--:B------:R-:W-:Y:S02]  /*0b20*/  LEA.HI R2, R0.reuse, R203.reuse, RZ, 0x7 ;  /* 0x000000cb00027211 */ /* 0x0c0fe400078f38ff */
[----:B------:R-:W-:Y:S02]  /*0b30*/  LEA.HI R3, R0, R203, RZ, 0x4 ;  /* 0x000000cb00037211 */ /* 0x000fe400078f20ff */
[C---:B------:R-:W-:Y:S02]  /*0b40*/  LOP3.LUT R4, R2.reuse, 0xffffff80, RZ, 0xc0, !PT ;  /* 0xffffff8002047812 */ /* 0x040fe400078ec0ff */
[----:B------:R-:W-:Y:S02]  /*0b50*/  SHF.R.S32.HI R23, RZ, 0x7, R2 ;  /* 0x00000007ff177819 */ /* 0x000fe40000011402 */
[----:B------:R-:W-:Y:S01]  /*0b60*/  SHF.R.S32.HI R6, RZ, 0x4, R3 ;  /* 0x00000004ff067819 */ /* 0x000fe20000011403 */
[----:B------:R-:W-:Y:S01]  /*0b70*/  IMAD.IADD R19, R203, 0x1, -R4 ;  /* 0x00000001cb137824 */ /* 0x000fe200078e0a04 */
[----:B------:R-:W-:-:S04]  /*0b80*/  LEA.HI R2, R2, R23, RZ, 0x1 ;  /* 0x0000001702027211 */ /* 0x000fc800078f08ff */
[----:B------:R-:W-:Y:S02]  /*0b90*/  SHF.R.S32.HI R8, RZ, 0x1f, R19 ;  /* 0x0000001fff087819 */ /* 0x000fe40000011413 */
[----:B------:R-:W-:Y:S02]  /*0ba0*/  LOP3.LUT R2, R2, 0x3fffffe, RZ, 0xc0, !PT ;  /* 0x03fffffe02027812 */ /* 0x000fe400078ec0ff */
[CC--:B------:R-:W-:Y:S02]  /*0bb0*/  LEA.HI R7, R8.reuse, R19.reuse, RZ, 0x2 ;  /* 0x0000001308077211 */ /* 0x0c0fe400078f10ff */
[----:B------:R-:W-:Y:S01]  /*0bc0*/  LEA.HI R8, R8, R19, RZ, 0x5 ;  /* 0x0000001308087211 */ /* 0x000fe200078f28ff */
[----:B------:R-:W-:Y:S01]  /*0bd0*/  IMAD.IADD R2, R23, 0x1, -R2 ;  /* 0x0000000117027824 */ /* 0x000fe200078e0a02 */
[--C-:B------:R-:W-:Y:S02]  /*0be0*/  SHF.R.S32.HI R9, RZ, 0x2, R7.reuse ;  /* 0x00000002ff097819 */ /* 0x100fe40000011407 */
[----:B------:R-:W-:-:S02]  /*0bf0*/  SHF.R.S32.HI R4, RZ, 0x1f, R7 ;  /* 0x0000001fff047819 */ /* 0x000fc40000011407 */
[----:B------:R-:W-:Y:S02]  /*0c00*/  SHF.R.S32.HI R8, RZ, 0x5, R8 ;  /* 0x00000005ff087819 */ /* 0x000fe40000011408 */
[----:B------:R-:W-:Y:S02]  /*0c10*/  LEA.HI R5, R4, R9, RZ, 0x3 ;  /* 0x0000000904057211 */ /* 0x000fe400078f18ff */
[CC--:B------:R-:W-:Y:S02]  /*0c20*/  LEA.HI R4, R0.reuse, R203.reuse, RZ, 0x5 ;  /* 0x000000cb00047211 */ /* 0x0c0fe400078f28ff */
[----:B------:R-:W-:Y:S02]  /*0c30*/  LOP3.LUT R10, R5, 0xfffffff8, RZ, 0xc0, !PT ;  /* 0xfffffff8050a7812 */ /* 0x000fe400078ec0ff */
[----:B------:R-:W-:Y:S01]  /*0c40*/  LEA.HI R0, R0, R203, RZ, 0x3 ;  /* 0x000000cb00007211 */ /* 0x000fe200078f18ff */
[----:B------:R-:W-:Y:S01]  /*0c50*/  IMAD.SHL.U32 R5, R4, 0x20, RZ ;  /* 0x0000002004057824 */ /* 0x000fe200078e00ff */
[----:B------:R-:W-:Y:S01]  /*0c60*/  LOP3.LUT R4, R3, 0x3fffff0, RZ, 0xc0, !PT ;  /* 0x03fffff003047812 */ /* 0x000fe200078ec0ff */
[----:B------:R-:W-:Y:S01]  /*0c70*/  IMAD.IADD R9, R9, 0x1, -R10 ;  /* 0x0000000109097824 */ /* 0x000fe200078e0a0a */
[----:B------:R-:W-:-:S02]  /*0c80*/  LEA.HI R3, R3, R6, RZ, 0x1 ;  /* 0x0000000603037211 */ /* 0x000fc400078f08ff */
[----:B------:R-:W-:Y:S01]  /*0c90*/  LOP3.LUT R5, R5, 0xfffffc00, RZ, 0xc0, !PT ;  /* 0xfffffc0005057812 */ /* 0x000fe200078ec0ff */
[----:B------:R-:W-:Y:S01]  /*0ca0*/  IMAD R9, R8, 0x10, R9 ;  /* 0x0000001008097824 */ /* 0x000fe200078e0209 */
[----:B------:R-:W-:Y:S01]  /*0cb0*/  LOP3.LUT R3, R3, 0x1ffffffe, RZ, 0xc0, !PT ;  /* 0x1ffffffe03037812 */ /* 0x000fe200078ec0ff */
[----:B------:R-:W-:Y:S01]  /*0cc0*/  IMAD.IADD R4, R203, 0x1, -R4 ;  /* 0x00000001cb047824 */ /* 0x000fe200078e0a04 */
[----:B------:R-:W-:Y:S01]  /*0cd0*/  LOP3.LUT R200, R7, 0x7ffffffc, RZ, 0xc0, !PT ;  /* 0x7ffffffc07c87812 */ /* 0x000fe200078ec0ff */
[----:B------:R-:W-:Y:S01]  /*0ce0*/  IMAD R201, R2, 0x40, R9 ;  /* 0x0000004002c97824 */ /* 0x000fe200078e0209 */
[----:B------:R-:W-:Y:S01]  /*0cf0*/  LOP3.LUT R2, R0, 0x1ffffff8, RZ, 0xc0, !PT ;  /* 0x1ffffff800027812 */ /* 0x000fe200078ec0ff */
[----:B------:R-:W-:Y:S01]  /*0d00*/  IMAD R4, R4, 0x40, R5 ;  /* 0x0000004004047824 */ /* 0x000fe200078e0205 */
[----:B------:R-:W-:Y:S01]  /*0d10*/  SHF.R.S32.HI R16, RZ, 0x3, R0 ;  /* 0x00000003ff107819 */ /* 0x000fe20000011400 */
[----:B------:R-:W-:Y:S01]  /*0d20*/  IMAD.IADD R3, R6, 0x1, -R3 ;  /* 0x0000000106037824 */ /* 0x000fe200078e0a03 */
[----:B------:R-:W-:Y:S01]  /*0d30*/  IADD3 R200, R19, -R200, RZ ;  /* 0x800000c813c87210 */ /* 0x000fe20007ffe0ff */
[----:B------:R-:W-:-:S02]  /*0d40*/  IMAD.IADD R2, R203, 0x1, -R2 ;  /* 0x00000001cb027824 */ /* 0x000fc400078e0a02 */
[----:B------:R-:W-:Y:S02]  /*0d50*/  IMAD R202, R3, 0x8, R4 ;  /* 0x0000000803ca7824 */ /* 0x000fe400078e0204 */
[----:B------:R-:W-:-:S07]  /*0d60*/  IMAD.SHL.U32 R2, R2, 0x8, RZ ;  /* 0x0000000802027824 */ /* 0x000fce00078e00ff */
.L_x_7499:
[----:B0---45:R-:W0:Y:S01]  /*0d70*/  LDC.64 R4, c[0x0][0xc60] ;  /* 0x00031800ff047b82 */ /* 0x031e220000000a00 */
        /* <DEDUP_REMOVED lines=16> */
[----:B------:R-:W-:Y:S01]  /*0e80*/  @UP1 ULEA.HI.X UR9, UR46, UR9, UR45, 0x2, UP3 ;  /* 0x000000092e091291 */ /* 0x000fe200098f142d */
[----:B------:R-:W-:Y:S02]  /*0e90*/  IMAD.U32 R4, RZ, RZ, UR6 ;  /* 0x00000006ff047e24 */ /* 0x000fe4000f8e00ff */
[----:B---3--:R-:W-:-:S02]  /*0ea0*/  IMAD.U32 R6, RZ, RZ, UR8 ;  /* 0x00000008ff067e24 */ /* 0x008fc4000f8e00ff */
[----:B------:R-:W-:Y:S01]  /*0eb0*/  IMAD.U32 R5, RZ, RZ, UR7 ;  /* 0x00000007ff057e24 */ /* 0x000fe2000f8e00ff */
[----:B------:R-:W-:Y:S01]  /*0ec0*/  ULDC.64 UR6, c[0x0][0x3f8] ;  /* 0x0000fe0000067ab9 */ /* 0x000fe20000000a00 */
[----:B------:R-:W-:-:S03]  /*0ed0*/  IMAD.U32 R7, RZ, RZ, UR9 ;  /* 0x00000009ff077e24 */ /* 0x000fc6000f8e00ff */
[----:B------:R-:W2:Y:S04]  /*0ee0*/  @P0 LDG.E R4, desc[UR40][R4.64] ;  /* 0x0000002804040981 */ /* 0x000ea8000c1e1900 */
[----:B------:R-:W3:Y:S01]  /*0ef0*/  @P1 LDG.E R6, desc[UR40][R6.64] ;  /* 0x0000002806061981 */ /* 0x000ee2000c1e1900 */
[----:B------:R-:W-:Y:S01]  /*0f00*/  UISETP.NE.U32.AND UP0, UPT, UR6, URZ, UPT ;  /* 0x0000003f0600728c */ /* 0x000fe2000bf05070 */
[----:B------:R-:W-:Y:S01]  /*0f10*/  IMAD.MOV.U32 R18, RZ, RZ, R41 ;  /* 0x000000ffff127224 */ /* 0x000fe200078e0029 */
[----:B------:R-:W-:Y:S01]  /*0f20*/  UMOV UR43, URZ ;  /* 0x0000003f002b7c82 */ /* 0x000fe20008000000 */
[----:B------:R-:W-:Y:S01]  /*0f30*/  ULDC UR6, c[0x0][0x2e0] ;  /* 0x0000b80000067ab9 */ /* 0x000fe20000000800 */
[----:B------:R-:W-:Y:S01]  /*0f40*/  UISETP.NE.AND.EX UP0, UPT, UR7, URZ, UPT, UP0 ;  /* 0x0000003f0700728c */ /* 0x000fe2000bf05300 */
[----:B------:R-:W-:Y:S01]  /*0f50*/  CS2R R44, SRZ ;  /* 0x00000000002c7805 */ /* 0x000fe2000001ff00 */
[----:B------:R-:W-:Y:S01]  /*0f60*/  UMOV UR44, UR5 ;  /* 0x00000005002c7c82 */ /* 0x000fe20008000000 */
[----:B------:R-:W-:Y:S01]  /*0f70*/  CS2R R150, SRZ ;  /* 0x0000000000967805 */ /* 0x000fe2000001ff00 */
        /* <DEDUP_REMOVED lines=43> */
[----:B-1----:R-:W-:Y:S02]  /*1230*/  CS2R R68, SRZ ;  /* 0x0000000000447805 */ /* 0x002fe4000001ff00 */
[----:B------:R-:W-:-:S02]  /*1240*/  CS2R R166, SRZ ;  /* 0x0000000000a67805 */ /* 0x000fc4000001ff00 */
[----:B------:R-:W-:Y:S01]  /*1250*/  CS2R R154, SRZ ;  /* 0x00000000009a7805 */ /* 0x000fe2000001ff00 */
[----:B------:R-:W-:Y:S01]  /*1260*/  IMAD.MOV.U32 R28, RZ, RZ, RZ ;  /* 0x000000ffff1c7224 */ /* 0x000fe200078e00ff */
        /* <DEDUP_REMOVED lines=11> */
[----:B--2---:R-:W-:Y:S02]  /*1320*/  @P0 R2UR UR43, R4 ;  /* 0x00000000042b02ca */ /* 0x004fe400000e0000 */
[----:B------:R-:W-:-:S02]  /*1330*/  PLOP3.LUT P0, PT, PT, PT, PT, 0x80, 0x0 ;  /* 0x000000000000781c */ /* 0x000fc40003f0f070 */
[----:B---3--:R-:W-:Y:S01]  /*1340*/  @P1 R2UR UR4, R6 ;  /* 0x00000000060412ca */ /* 0x008fe200000e0000 */
[----:B------:R-:W-:-:S14]  /*1350*/  @P1 BRA `(.L_x_7458) ;  /* 0x0000000000341947 */ /* 0x000fdc0003800000 */
        /* <DEDUP_REMOVED lines=13> */
.L_x_7458:
[----:B------:R-:W-:Y:S01]  /*1430*/  UIADD3 UR43, -UR43, UR4, URZ ;  /* 0x000000042b2b7290 */ /* 0x000fe2000fffe13f */
[----:B------:R-:W-:Y:S01]  /*1440*/  IMAD.MOV.U32 R9, RZ, RZ, RZ ;  /* 0x000000ffff097224 */ /* 0x000fe200078e00ff */
[----:B------:R-:W-:Y:S02]  /*1450*/  CS2R R174, SRZ ;  /* 0x0000000000ae7805 */ /* 0x000fe4000001ff00 */
[----:B------:R-:W-:Y:S01]  /*1460*/  CS2R R172, SRZ ;  /* 0x0000000000ac7805 */ /* 0x000fe2000001ff00 */
[----:B------:R-:W-:Y:S01]  /*1470*/  UISETP.GE.AND UP0, UPT, UR43, 0x1, UPT ;  /* 0x000000012b00788c */ /* 0x000fe2000bf06270 */
[----:B------:R-:W-:Y:S01]  /*1480*/  CS2R R36, SRZ ;  /* 0x0000000000247805 */ /* 0x000fe2000001ff00 */
[----:B------:R-:W-:Y:S01]  /*1490*/  UIADD3 UR4, UR43, 0x5f, URZ ;  /* 0x0000005f2b047890 */ /* 0x000fe2000fffe03f */
[----:B------:R-:W-:Y:S02]  /*14a0*/  CS2R R176, SRZ ;  /* 0x0000000000b07805 */ /* 0x000fe4000001ff00 */
[----:B------:R-:W-:Y:S01]  /*14b0*/  CS2R R32, SRZ ;  /* 0x0000000000207805 */ /* 0x000fe2000001ff00 */
[----:B------:R-:W-:Y:S01]  /*14c0*/  IMAD.MOV.U32 R26, RZ, RZ, RZ ;  /* 0x000000ffff1a7224 */ /* 0x000fe200078e00ff */
[----:B------:R-:W-:Y:S01]  /*14d0*/  PLOP3.LUT P1, PT, PT, PT, UP0, 0x80, 0x0 ;  /* 0x000000000000781c */ /* 0x000fe20003f2f008 */
[----:B------:R-:W-:Y:S01]  /*14e0*/  UIMAD.WIDE UR4, UR4, 0x2aaaaaab, URZ ;  /* 0x2aaaaaab040478a5 */ /* 0x000fe2000f8e023f */
[----:B------:R-:W-:Y:S01]  /*14f0*/  IMAD.MOV.U32 R29, RZ, RZ, RZ ;  /* 0x000000ffff1d7224 */ /* 0x000fe200078e00ff */
[----:B------:R-:W-:Y:S01]  /*1500*/  MOV R179, RZ ;  /* 0x000000ff00b37202 */ /* 0x000fe20000000f00 */
[----:B------:R-:W-:Y:S01]  /*1510*/  IMAD.MOV.U32 R6, RZ, RZ, RZ ;  /* 0x000000ffff067224 */ /* 0x000fe200078e00ff */
[----:B------:R-:W-:Y:S01]  /*1520*/  USHF.R.U32.HI UR42, URZ, 0x1f, UR5 ;  /* 0x0000001f3f2a7899 */ /* 0x000fe20008011605 */
[----:B------:R-:W-:-:S03]  /*1530*/  CS2R R4, SRZ ;  /* 0x0000000000047805 */ /* 0x000fc6000001ff00 */
[----:B------:R-:W-:-:S04]  /*1540*/  ULEA.HI.SX32 UR42, UR5, UR42, 0x1c ;  /* 0x0000002a052a7291 */ /* 0x000fc8000f8fe23f */
[----:B------:R-:W-:Y:S08]  /*1550*/  @!P1 BRA `(.L_x_7459) ;  /* 0x0000005000149947 */ /* 0x000ff00003800000 */
        /* <DEDUP_REMOVED lines=31> */
.L_x_7460:
[----:B------:R-:W0:Y:S01]  /*1750*/  S2R R3, SR_CgaCtaId ;  /* 0x0000000000037919 */ /* 0x000e220000008800 */
[----:B------:R-:W-:Y:S01]  /*1760*/  ULEA.HI UR4, UR39, UR39, URZ, 0x1 ;  /* 0x0000002727047291 */ /* 0x000fe2000f8f083f */
[----:B------:R-:W-:Y:S01]  /*1770*/  MOV R6, 0x400 ;  /* 0x0000040000067802 */ /* 0x000fe20000000f00 */
[----:B------:R-:W-:Y:S02]  /*1780*/  VIADD R9, R22, 0x8 ;  /* 0x0000000816097836 */ /* 0x000fe40000000000 */
[----:B------:R-:W-:-:S04]  /*1790*/  ULOP3.LUT UR4, UR4, 0xfffffffe, URZ, 0xc0, !UPT ;  /* 0xfffffffe04047892 */ /* 0x000fc8000f8ec03f */
[----:B------:R-:W-:-:S06]  /*17a0*/  UIADD3 UR4, UR39, -UR4, URZ ;  /* 0x8000000427047290 */ /* 0x000fcc000fffe03f */
[----:B------:R-:W-:Y:S01]  /*17b0*/  IMAD.U32 R0, RZ, RZ, UR4 ;  /* 0x00000004ff007e24 */ /* 0x000fe2000f8e00ff */
[----:B0-----:R-:W-:-:S04]  /*17c0*/  LEA R6, R3, R6, 0x18 ;  /* 0x0000000603067211 */ /* 0x001fc800078ec0ff */
[----:B------:R-:W-:-:S04]  /*17d0*/  SHF.L.U32 R3, R0, 0x1f, RZ ;  /* 0x0000001f00037819 */ /* 0x000fc800000006ff */
[----:B------:R-:W0:Y:S02]  /*17e0*/  SYNCS.PHASECHK.TRANS64.TRYWAIT P0, [R6+URZ+0x22800], R3 ;  /* 0x02280003060075a7 */ /* 0x000e24000800017f */
[----:B0-----:R-:W-:Y:S05]  /*17f0*/  @!P0 BRA `(.L_x_7461) ;  /* 0x000000bc00cc8947 */ /* 0x001fea0003800000 */
.L_x_7583:
[----:B------:R-:W-:Y:S01]  /*1800*/  IMAD.U32 R0, RZ, RZ, UR47 ;  /* 0x0000002fff007e24 */ /* 0x000fe2000f8e00ff */
[----:B------:R-:W-:Y:S05]  /*1810*/  WARPSYNC.ALL ;  /* 0x0000000000007948 */ /* 0x000fea0003800000 */
[----:B------:R1:W-:Y:S01]  /*1820*/  BAR.SYNC.DEFER_BLOCKING R9, 0x100 ;  /* 0x000400090000751d */ /* 0x0003e20000010000 */
[----:B------:R-:W-:-:S13]  /*1830*/  ISETP.NE.AND P0, PT, R0, 0x3, PT ;  /* 0x000000030000780c */ /* 0x000fda0003f05270 */
[----:B-1----:R-:W-:Y:S05]  /*1840*/  @!P0 BRA `(.L_x_7462) ;  /* 0x0000000000048947 */ /* 0x002fea0003800000 */
[----:B------:R-:W-:Y:S01]  /*1850*/  BPT.TRAP 0x1 ;  /* 0x000000040000795c */ /* 0x000fe20000300000 */
.L_x_7462:
[----:B------:R-:W-:Y:S02]  /*1860*/  IMAD.U32 R5, RZ, RZ, UR37 ;  /* 0x00000025ff057e24 */ /* 0x000fe4000f8e00ff */
[----:B------:R-:W-:-:S03]  /*1870*/  IMAD.U32 R10, RZ, RZ, UR38 ;  /* 0x00000026ff0a7e24 */ /* 0x000fc6000f8e00ff */
[----:B------:R-:W-:Y:S02]  /*1880*/  LEA R5, R5, R6, 0x3 ;  /* 0x0000000605057211 */ /* 0x000fe400078e18ff */
[----:B------:R-:W-:-:S04]  /*1890*/  SHF.L.U32 R10, R10, 0x1f, RZ ;  /* 0x0000001f0a0a7819 */ /* 0x000fc800000006ff */
[----:B------:R1:W2:Y:S01]  /*18a0*/  SYNCS.PHASECHK.TRANS64.TRYWAIT P1, [R5+URZ+0x22830], R10 ;  /* 0x0228300a050075a7 */ /* 0x0002a2000802017f */
[----:B------:R-:W-:Y:S05]  /*18b0*/  @!P0 BRA `(.L_x_7463) ;  /* 0x0000000000048947 */ /* 0x000fea0003800000 */
[----:B------:R-:W-:Y:S01]  /*18c0*/  BPT.TRAP 0x1 ;  /* 0x000000040000795c */ /* 0x000fe20000300000 */
.L_x_7463:
[----:B--2---:R-:W-:Y:S05]  /*18d0*/  @P1 BRA `(.L_x_7464) ;  /* 0x0000000000081947 */ /* 0x004fea0003800000 */
[----:B------:R-:W2:Y:S02]  /*18e0*/  SYNCS.PHASECHK.TRANS64.TRYWAIT P1, [R5+URZ+0x22830], R10 ;  /* 0x0228300a050075a7 */ /* 0x000ea4000802017f */
[----:B--2---:R-:W-:Y:S05]  /*18f0*/  @!P1 BRA `(.L_x_7465) ;  /* 0x000000bc00a09947 */ /* 0x004fea0003800000 */
.L_x_7464:
[----:B------:R-:W-:Y:S01]  /*1900*/  R2UR UR4, R6 ;  /* 0x00000000060472ca */ /* 0x000fe200000e0000 */
[----:B------:R-:W-:Y:S01]  /*1910*/  WARPGROUP.ARRIVE ;  /* 0x00000000000079c5 */ /* 0x000fe20000000000 */
        /* <DEDUP_REMOVED lines=8> */
[----:B------:R-:W-:Y:S01]  /*19a0*/  P2R R72, PR, RZ, 0x1 ;  /* 0x00000001ff487803 */ /* 0x000fe20000000000 */
[----:B------:R-:W3:Y:S02]  /*19b0*/  S2R R73, SR_TID.X ;  /* 0x0000000000497919 */ /* 0x000ee40000002100 */
[----:B------:R-:W-:-:S04]  /*19c0*/  UIADD3 UR4, UR4, 0x1c400, URZ ;  /* 0x0001c40004047890 */ /* 0x000fc8000fffe03f */
[----:B------:R-:W-:-:S04]  /*19d0*/  USHF.R.U32.HI UR4, URZ, 0x4, UR4 ;  /* 0x000000043f047899 */ /* 0x000fc80008011604 */
[----:B------:R-:W-:-:S04]  /*19e0*/  ULOP3.LUT UR4, UR4, 0x3fff, URZ, 0xc0, !UPT ;  /* 0x00003fff04047892 */ /* 0x000fc8000f8ec03f */
[----:B------:R-:W-:Y:S02]  /*19f0*/  ULOP3.LUT UR20, UR4, 0x10000, URZ, 0xfc, !UPT ;  /* 0x0001000004147892 */ /* 0x000fe4000f8efc3f */
[----:B------:R-:W-:Y:S02]  /*1a00*/  ULOP3.LUT UR4, UR48, 0x10000, URZ, 0xfc, !UPT ;  /* 0x0001000030047892 */ /* 0x000fe4000f8efc3f */
[----:B------:R-:W-:Y:S02]  /*1a10*/  UIMAD UR6, UR37, 0x300, UR20 ;  /* 0x00000300250678a4 */ /* 0x000fe4000f8e0214 */
[----:B------:R-:W-:Y:S02]  /*1a20*/  UIADD3 UR8, UR4, 0x2, URZ ;  /* 0x0000000204087890 */ /* 0x000fe4000fffe03f */
[----:B------:R-:W-:Y:S02]  /*1a30*/  UIADD3 UR10, UR6, 0x2, URZ ;  /* 0x00000002060a7890 */ /* 0x000fe4000fffe03f */
[----:B------:R-:W-:-:S02]  /*1a40*/  UIADD3 UR12, UR4, 0x4, URZ ;  /* 0x00000004040c7890 */ /* 0x000fc4000fffe03f */
[----:B------:R-:W-:Y:S02]  /*1a50*/  UIADD3 UR14, UR6, 0x4, URZ ;  /* 0x00000004060e7890 */ /* 0x000fe4000fffe03f */
[----:B------:R-:W-:Y:S01]  /*1a60*/  HGMMA.64x96x16.F32 R24, gdesc[UR4], RZ, !UPT, gsb0 ;  /* 0x01600000041879f0 */ /* 0x000fe2000c0008ff */
[----:B------:R-:W-:Y:S02]  /*1a70*/  UIADD3 UR16, UR4, 0x6, URZ ;  /* 0x0000000604107890 */ /* 0x000fe4000fffe03f */
[----:B------:R-:W-:Y:S01]  /*1a80*/  UIADD3 UR18, UR6, 0x6, URZ ;  /* 0x0000000606127890 */ /* 0x000fe2000fffe03f */
        /* <DEDUP_REMOVED lines=45> */
[----:B----4-:R-:W-:Y:S01]  /*1d60*/  FSEL R24, R24, -INF , P6 ;  /* 0xff80000018187808 */ /* 0x010fe20003000000 */
[----:B------:R-:W-:Y:S01]  /*1d70*/  FMUL.FTZ R39, R39, UR7 ;  /* 0x0000000727277c20 */ /* 0x000fe20008410000 */
[----:B------:R-:W-:Y:S01]  /*1d80*/  FMUL.FTZ R49, R49, UR7 ;  /* 0x0000000731317c20 */ /* 0x000fe20008410000 */
[----:B------:R-:W-:Y:S01]  /*1d90*/  FMUL.FTZ R42, R42, UR7 ;  /* 0x000000072a2a7c20 */ /* 0x000fe20008410000 */
[----:B------:R-:W-:Y:S01]  /*1da0*/  FMUL.FTZ R43, R43, UR7 ;  /* 0x000000072b2b7c20 */ /* 0x000fe20008410000 */
        /* <DEDUP_REMOVED lines=13> */
[----:B------:R-:W-:Y:S01]  /*1e80*/  FMUL.FTZ R60, R60, UR7 ;  /* 0x000000073c3c7c20 */ /* 0x000fe20008410000 */
[----:B------:R-:W-:Y:S01]  /*1e90*/  FMUL.FTZ R54, R54, UR7 ;  /* 0x0000000736367c20 */ /* 0x000fe20008410000 */
[----:B------:R-:W-:Y:S01]  /*1ea0*/  FMUL.FTZ R61, R61, UR7 ;  /* 0x000000073d3d7c20 */ /* 0x000fe20008410000 */
[----:B------:R-:W-:Y:S01]  /*1eb0*/  FMUL.FTZ R55, R55, UR7 ;  /* 0x0000000737377c20 */ /* 0x000fe20008410000 */
[----:B------:R-:W-:Y:S01]  /*1ec0*/  FMUL.FTZ R64, R64, UR7 ;  /* 0x0000000740407c20 */ /* 0x000fe20008410000 */
[----:B------:R0:W1:Y:S01]  /*1ed0*/  MUFU.TANH R3, R26 ;  /* 0x0000001a00037308 */ /* 0x0000620000002400 */
        /* <DEDUP_REMOVED lines=10> */
[----:B-----5:R-:W-:Y:S01]  /*1f80*/  FSEL R32, R32, -INF , P1 ;  /* 0xff80000020207808 */ /* 0x020fe20000800000 */
[----:B------:R-:W-:Y:S01]  /*1f90*/  FMUL.FTZ R66, R66, UR7 ;  /* 0x0000000742427c20 */ /* 0x000fe20008410000 */
[----:B------:R-:W-:Y:S01]  /*1fa0*/  FMNMX.FTZ R7, R29, R26, !PT ;  /* 0x0000001a1d077209 */ /* 0x000fe20007810000 */
[----:B------:R-:W-:Y:S01]  /*1fb0*/  FMUL.FTZ R67, R67, UR7 ;  /* 0x0000000743437c20 */ /* 0x000fe20008410000 */
[----:B------:R-:W-:Y:S01]  /*1fc0*/  FMUL.FTZ R70, R70, UR7 ;  /* 0x0000000746467c20 */ /* 0x000fe20008410000 */
[----:B------:R-:W0:Y:S01]  /*1fd0*/  MUFU.TANH R4, R27 ;  /* 0x0000001b00047308 */ /* 0x000e220000002400 */
[----:B-1----:R-:W-:Y:S01]  /*1fe0*/  FSEL R3, R3, -INF , P6 ;  /* 0xff80000003037808 */ /* 0x002fe20003000000 */
[----:B------:R-:W-:Y:S01]  /*1ff0*/  FMUL.FTZ R71, R71, UR7 ;  /* 0x0000000747477c20 */ /* 0x000fe20008410000 */
[----:B------:R-:W-:-:S02]  /*2000*/  ISETP.GT.AND P6, PT, R0, 0x18, PT ;  /* 0x000000180000780c */ /* 0x000fc40003fc4270 */
[----:B------:R-:W-:-:S03]  /*2010*/  FMNMX.FTZ R26, R32, R7, !PT ;  /* 0x00000007201a7209 */ /* 0x000fc60007810000 */
[----:B------:R-:W1:Y:S01]  /*2020*/  MUFU.TANH R36, R36 ;  /* 0x0000002400247308 */ /* 0x000e620000002400 */
[----:B----4-:R-:W-:-:S04]  /*2030*/  FSEL R33, R33, -INF , P2 ;  /* 0xff80000021217808 */ /* 0x010fc80001000000 */
[----:B------:R-:W-:-:S03]  /*2040*/  FMNMX.FTZ R7, R33, R26, !PT ;  /* 0x0000001a21077209 */ /* 0x000fc60007810000 */
[----:B------:R-:W4:Y:S01]  /*2050*/  MUFU.TANH R8, R30 ;  /* 0x0000001e00087308 */ /* 0x000f220000002400 */
[----:B0-----:R-:W-:Y:S02]  /*2060*/  FSEL R4, R4, -INF , P5 ;  /* 0xff80000004047808 */ /* 0x001fe40002800000 */
[----:B------:R-:W-:-:S05]  /*2070*/  ISETP.GT.AND P5, PT, R0, 0x19, PT ;  /* 0x000000190000780c */ /* 0x000fca0003fa4270 */
[----:B------:R-:W0:Y:S01]  /*2080*/  MUFU.TANH R37, R37 ;  /* 0x0000002500257308 */ /* 0x000e220000002400 */
[----:B-1----:R-:W-:-:S04]  /*2090*/  FSEL R36, R36, -INF , P6 ;  /* 0xff80000024247808 */ /* 0x002fc80003000000 */
[----:B------:R-:W-:-:S03]  /*20a0*/  FMNMX.FTZ R26, R36, R7, !PT ;  /* 0x00000007241a7209 */ /* 0x000fc60007810000 */
[----:B------:R-:W1:Y:S01]  /*20b0*/  MUFU.TANH R11, R31 ;  /* 0x0000001f000b7308 */ /* 0x000e620000002400 */
[----:B----4-:R-:W-:Y:S02]  /*20c0*/  FSEL R8, R8, -INF , P4 ;  /* 0xff80000008087808 */ /* 0x010fe40002000000 */
[----:B------:R-:W-:-:S05]  /*20d0*/  ISETP.GT.AND P4, PT, R0, 0x20, PT ;  /* 0x000000200000780c */ /* 0x000fca0003f84270 */
[----:B------:R-:W4:Y:S01]  /*20e0*/  MUFU.TANH R40, R40 ;  /* 0x0000002800287308 */ /* 0x000f220000002400 */
[----:B0-----:R-:W-:-:S04]  /*20f0*/  FSEL R37, R37, -INF , P5 ;  /* 0xff80000025257808 */ /* 0x001fc80002800000 */
[----:B------:R-:W-:-:S03]  /*2100*/  FMNMX.FTZ R7, R37, R26, !PT ;  /* 0x0000001a25077209 */ /* 0x000fc60007810000 */
[----:B------:R-:W0:Y:S01]  /*2110*/  MUFU.TANH R12, R34 ;  /* 0x00000022000c7308 */ /* 0x000e220000002400 */
[----:B-1----:R-:W-:Y:S02]  /*2120*/  FSEL R11, R11, -INF , P3 ;  /* 0xff8000000b0b7808 */ /* 0x002fe40001800000 */
[----:B------:R-:W-:-:S05]  /*2130*/  ISETP.GT.AND P3, PT, R0, 0x21, PT ;  /* 0x000000210000780c */ /* 0x000fca0003f64270 */
        /* <DEDUP_REMOVED lines=88> */
[----:B-1----:R-:W-:-:S04]  /*26c0*/  FSEL R69, R69, -INF , P1 ;  /* 0xff80000045457808 */ /* 0x002fc80000800000 */
[----:B------:R-:W-:-:S03]  /*26d0*/  FMNMX.FTZ R7, R69, R0, !PT ;  /* 0x0000000045077209 */ /* 0x000fc60007810000 */
[----:B------:R-:W1:Y:S01]  /*26e0*/  MUFU.TANH R66, R66 ;  /* 0x0000004200427308 */ /* 0x000e620000002400 */
[----:B----4-:R-:W-:Y:S01]  /*26f0*/  FSEL R62, R62, -INF , P6 ;  /* 0xff8000003e3e7808 */ /* 0x010fe20003000000 */
[----:B------:R-:W4:Y:S06]  /*2700*/  SHFL.BFLY PT, R0, R7, 0x2, 0x1f ;  /* 0x0c401f0007007f89 */ /* 0x000f2c00000e0000 */
[----:B------:R-:W5:Y:S01]  /*2710*/  MUFU.TANH R67, R67 ;  /* 0x0000004300437308 */ /* 0x000f620000002400 */
[----:B0-----:R-:W-:-:S07]  /*2720*/  FSEL R63, R63, -INF , P5 ;  /* 0xff8000003f3f7808 */ /* 0x001fce0002800000 */
[----:B------:R-:W0:Y:S01]  /*2730*/  MUFU.TANH R70, R70 ;  /* 0x0000004600467308 */ /* 0x000e220000002400 */
[----:B-1----:R-:W-:-:S07]  /*2740*/  FSEL R66, R66, -INF , P4 ;  /* 0xff80000042427808 */ /* 0x002fce0002000000 */
[----:B------:R-:W1:Y:S01]  /*2750*/  MUFU.TANH R71, R71 ;  /* 0x0000004700477308 */ /* 0x000e620000002400 */
[----:B-----5:R-:W-:Y:S02]  /*2760*/  FSEL R67, R67, -INF , P3 ;  /* 0xff80000043437808 */ /* 0x020fe40001800000 */
[----:B----4-:R-:W-:Y:S02]  /*2770*/  FMNMX.FTZ R21, R7, R0, !PT ;  /* 0x0000000007157209 */ /* 0x010fe40007810000 */
[----:B------:R-:W-:-:S03]  /*2780*/  FMNMX.FTZ R7, R3, R4, !PT ;  /* 0x0000000403077209 */ /* 0x000fc60007810000 */
[----:B------:R-:W4:Y:S01]  /*2790*/  SHFL.BFLY PT, R0, R21, 0x1, 0x1f ;  /* 0x0c201f0015007f89 */ /* 0x000f2200000e0000 */
[----:B0-----:R-:W-:Y:S02]  /*27a0*/  FSEL R70, R70, -INF , P2 ;  /* 0xff80000046467808 */ /* 0x001fe40001000000 */
[----:B-1----:R-:W-:Y:S02]  /*27b0*/  FSEL R71, R71, -INF , P1 ;  /* 0xff80000047477808 */ /* 0x002fe40000800000 */
[----:B----4-:R-:W-:-:S04]  /*27c0*/  FMNMX.FTZ R0, R21, R0, !PT ;  /* 0x0000000015007209 */ /* 0x010fc80007810000 */
        /* <DEDUP_REMOVED lines=33> */
[----:B------:R-:W0:Y:S01]  /*29e0*/  MUFU.EX2 R29, R29 ;  /* 0x0000001d001d7308 */ /* 0x000e220000000800 */
        /* <DEDUP_REMOVED lines=9> */
[----:B------:R-:W-:-:S03]  /*2a80*/  FFMA.FTZ R27, R69, UR10, -R27 ;  /* 0x0000000a451b7c23 */ /* 0x000fc6000801081b */
[----:B------:R-:W-:-:S03]  /*2a90*/  FMNMX.FTZ R7, R51, R24, !PT ;  /* 0x0000001833077209 */ /* 0x000fc60007810000 */
[----:B------:R-:W1:Y:S01]  /*2aa0*/  MUFU.EX2 R33, R33 ;  /* 0x0000002100217308 */ /* 0x000e620000000800 */
[----:B------:R-:W-:Y:S02]  /*2ab0*/  FMNMX.FTZ R24, R54, R7, !PT ;  /* 0x0000000736187209 */ /* 0x000fe40007810000 */
[----:B0-----:R-:W-:Y:S02]  /*2ac0*/  F2FP.F16.F32.PACK_AB R154, R29, R28 ;  /* 0x0000001c1d9a723e */ /* 0x001fe400000000ff */
[----:B------:R-:W-:-:S03]  /*2ad0*/  FMNMX.FTZ R7, R55, R24, !PT ;  /* 0x0000001837077209 */ /* 0x000fc60007810000 */
[----:B------:R-:W-:Y:S01]  /*2ae0*/  MUFU.EX2 R36, R36 ;  /* 0x0000002400247308 */ /* 0x000fe20000000800 */
[----:B------:R-:W-:-:S04]  /*2af0*/  FMNMX.FTZ R24, R58, R7, !PT ;  /* 0x000000073a187209 */ /* 0x000fc80007810000 */
[----:B------:R-:W-:-:S03]  /*2b00*/  FMNMX.FTZ R7, R59, R24, !PT ;  /* 0x000000183b077209 */ /* 0x000fc60007810000 */
[----:B------:R-:W0:Y:S01]  /*2b10*/  MUFU.EX2 R37, R37 ;  /* 0x0000002500257308 */ /* 0x000e220000000800 */
[----:B------:R-:W-:Y:S02]  /*2b20*/  FMNMX.FTZ R24, R62, R7, !PT ;  /* 0x000000073e187209 */ /* 0x000fe40007810000 */
[----:B-1----:R-:W-:Y:S02]  /*2b30*/  F2FP.F16.F32.PACK_AB R156, R33, R32 ;  /* 0x00000020219c723e */ /* 0x002fe400000000ff */
[----:B------:R-:W-:-:S03]  /*2b40*/  FMNMX.FTZ R7, R63, R24, !PT ;  /* 0x000000183f077209 */ /* 0x000fc60007810000 */
[----:B------:R-:W-:Y:S01]  /*2b50*/  MUFU.EX2 R40, R40 ;  /* 0x0000002800287308 */ /* 0x000fe20000000800 */
[----:B------:R-:W-:-:S04]  /*2b60*/  FMNMX.FTZ R24, R66, R7, !PT ;  /* 0x0000000742187209 */ /* 0x000fc80007810000 */
[----:B------:R-:W-:-:S03]  /*2b70*/  FMNMX.FTZ R7, R67, R24, !PT ;  /* 0x0000001843077209 */ /* 0x000fc60007810000 */
[----:B------:R-:W1:Y:S01]  /*2b80*/  MUFU.EX2 R41, R41 ;  /* 0x0000002900297308 */ /* 0x000e620000000800 */
[----:B------:R-:W-:Y:S02]  /*2b90*/  FMNMX.FTZ R24, R70, R7, !PT ;  /* 0x0000000746187209 */ /* 0x000fe40007810000 */
[----:B0-----:R-:W-:Y:S02]  /*2ba0*/  F2FP.F16.F32.PACK_AB R158, R37, R36 ;  /* 0x00000024259e723e */ /* 0x001fe400000000ff */
[----:B------:R-:W-:-:S03]  /*2bb0*/  FMNMX.FTZ R24, R71, R24, !PT ;  /* 0x0000001847187209 */ /* 0x000fc60007810000 */
[----:B------:R-:W-:Y:S02]  /*2bc0*/  MUFU.EX2 R44, R44 ;  /* 0x0000002c002c7308 */ /* 0x000fe40000000800 */
[----:B------:R-:W0:Y:S06]  /*2bd0*/  SHFL.BFLY PT, R7, R24, 0x2, 0x1f ;  /* 0x0c401f0018077f89 */ /* 0x000e2c00000e0000 */
[----:B------:R-:W4:Y:S01]  /*2be0*/  MUFU.EX2 R45, R45 ;  /* 0x0000002d002d7308 */ /* 0x000f220000000800 */
[----:B-1----:R-:W-:-:S07]  /*2bf0*/  F2FP.F16.F32.PACK_AB R160, R41, R40 ;  /* 0x0000002829a0723e */ /* 0x002fce00000000ff */
[----:B------:R-:W-:Y:S08]  /*2c00*/  MUFU.EX2 R48, R48 ;  /* 0x0000003000307308 */ /* 0x000ff00000000800 */
[----:B------:R-:W1:Y:S01]  /*2c10*/  MUFU.EX2 R49, R49 ;  /* 0x0000003100317308 */ /* 0x000e620000000800 */
[----:B----4-:R-:W-:Y:S02]  /*2c20*/  F2FP.F16.F32.PACK_AB R162, R45, R44 ;  /* 0x0000002c2da2723e */ /* 0x010fe400000000ff */
[----:B0-----:R-:W-:-:S05]  /*2c30*/  FMNMX.FTZ R21, R24, R7, !PT ;  /* 0x0000000718157209 */ /* 0x001fca0007810000 */
[----:B------:R-:W0:Y:S01]  /*2c40*/  SHFL.BFLY PT, R24, R21, 0x1, 0x1f ;  /* 0x0c201f0015187f89 */ /* 0x000e2200000e0000 */
[----:B------:R-:W-:Y:S08]  /*2c50*/  MUFU.EX2 R52, R52 ;  /* 0x0000003400347308 */ /* 0x000ff00000000800 */
[----:B------:R-:W4:Y:S01]  /*2c60*/  MUFU.EX2 R53, R53 ;  /* 0x0000003500357308 */ /* 0x000f220000000800 */
[----:B-1----:R-:W-:-:S07]  /*2c70*/  F2FP.F16.F32.PACK_AB R164, R49, R48 ;  /* 0x0000003031a4723e */ /* 0x002fce00000000ff */
[----:B------:R-:W-:Y:S01]  /*2c80*/  MUFU.EX2 R56, R56 ;  /* 0x0000003800387308 */ /* 0x000fe20000000800 */
[----:B0-----:R-:W-:-:S07]  /*2c90*/  FMNMX.FTZ R7, R21, R24, !PT ;  /* 0x0000001815077209 */ /* 0x001fce0007810000 */
[----:B------:R-:W-:Y:S01]  /*2ca0*/  MUFU.EX2 R57, R57 ;  /* 0x0000003900397308 */ /* 0x000fe20000000800 */
[----:B----4-:R-:W-:Y:S02]  /*2cb0*/  F2FP.F16.F32.PACK_AB R166, R53, R52 ;  /* 0x0000003435a6723e */ /* 0x010fe400000000ff */
[C---:B------:R-:W-:Y:S01]  /*2cc0*/  FSETP.NEU.FTZ.AND P1, PT, R7.reuse, -INF , PT ;  /* 0xff8000000700780b */ /* 0x040fe20003f3d000 */
[----:B------:R-:W-:-:S04]  /*2cd0*/  FMUL.FTZ R21, R7, UR10 ;  /* 0x0000000a07157c20 */ /* 0x000fc80008410000 */
[----:B------:R-:W-:Y:S01]  /*2ce0*/  MUFU.EX2 R60, R60 ;  /* 0x0000003c003c7308 */ /* 0x000fe20000000800 */
[----:B------:R-:W-:Y:S02]  /*2cf0*/  FSEL R21, R21, RZ, P1 ;  /* 0x000000ff15157208 */ /* 0x000fe40000800000 */
[----:B---3--:R-:W-:-:S03]  /*2d00*/  LOP3.LUT P1, RZ, R73, 0x7f, RZ, 0xc0, !PT ;  /* 0x0000007f49ff7812 */ /* 0x008fc6000782c0ff */
[--C-:B------:R-:W-:Y:S01]  /*2d10*/  FFMA.FTZ R3, R3, UR10, -R21.reuse ;  /* 0x0000000a03037c23 */ /* 0x100fe20008010815 */
[--C-:B------:R-:W-:Y:S01]  /*2d20*/  FFMA.FTZ R4, R4, UR10, -R21.reuse ;  /* 0x0000000a04047c23 */ /* 0x100fe20008010815 */
[--C-:B------:R-:W-:Y:S01]  /*2d30*/  FFMA.FTZ R8, R8, UR10, -R21.reuse ;  /* 0x0000000a08087c23 */ /* 0x100fe20008010815 */
        /* <DEDUP_REMOVED lines=8> */
[----:B------:R-:W-:Y:S01]  /*2dc0*/  FFMA.FTZ R46, R46, UR10, -R21 ;  /* 0x0000000a2e2e7c23 */ /* 0x000fe20008010815 */
[----:B------:R1:W3:Y:S01]  /*2dd0*/  MUFU.EX2 R24, R4 ;  /* 0x0000000400187308 */ /* 0x0002e20000000800 */
[----:B0-----:R-:W-:Y:S01]  /*2de0*/  FADD.FTZ R3, R152, R25 ;  /* 0x0000001998037221 */ /* 0x001fe20000010000 */
[--C-:B------:R-:W-:Y:S01]  /*2df0*/  FFMA.FTZ R47, R47, UR10, -R21.reuse ;  /* 0x0000000a2f2f7c23 */ /* 0x100fe20008010815 */
[--C-:B------:R-:W-:Y:S01]  /*2e00*/  FFMA.FTZ R50, R50, UR10, -R21.reuse ;  /* 0x0000000a32327c23 */ /* 0x100fe20008010815 */
[--C-:B------:R-:W-:Y:S01]  /*2e10*/  FFMA.FTZ R51, R51, UR10, -R21.reuse ;  /* 0x0000000a33337c23 */ /* 0x100fe20008010815 */
[--C-:B------:R-:W-:Y:S01]  /*2e20*/  FFMA.FTZ R54, R54, UR10, -R21.reuse ;  /* 0x0000000a36367c23 */ /* 0x100fe20008010815 */
[--C-:B------:R-:W-:Y:S01]  /*2e30*/  FFMA.FTZ R55, R55, UR10, -R21.reuse ;  /* 0x0000000a37377c23 */ /* 0x100fe20008010815 */
[----:B------:R-:W-:Y:S01]  /*2e40*/  FFMA.FTZ R58, R58, UR10, -R21 ;  /* 0x0000000a3a3a7c23 */ /* 0x000fe20008010815 */
[----:B------:R0:W4:Y:S01]  /*2e50*/  MUFU.EX2 R155, R8 ;  /* 0x00000008009b7308 */ /* 0x0001220000000800 */
[----:B-1----:R-:W-:Y:S01]  /*2e60*/  FADD.FTZ R4, R28, R3 ;  /* 0x000000031c047221 */ /* 0x002fe20000010000 */
[--C-:B------:R-:W-:Y:S01]  /*2e70*/  FFMA.FTZ R59, R59, UR10, -R21.reuse ;  /* 0x0000000a3b3b7c23 */ /* 0x100fe20008010815 */
[--C-:B------:R-:W-:Y:S01]  /*2e80*/  FFMA.FTZ R62, R62, UR10, -R21.reuse ;  /* 0x0000000a3e3e7c23 */ /* 0x100fe20008010815 */
[--C-:B------:R-:W-:Y:S01]  /*2e90*/  FFMA.FTZ R63, R63, UR10, -R21.reuse ;  /* 0x0000000a3f3f7c23 */ /* 0x100fe20008010815 */
[----:B------:R-:W-:Y:S01]  /*2ea0*/  FADD.FTZ R3, R29, R4 ;  /* 0x000000041d037221 */ /* 0x000fe20000010000 */
[--C-:B------:R-:W-:Y:S01]  /*2eb0*/  FFMA.FTZ R66, R66, UR10, -R21.reuse ;  /* 0x0000000a42427c23 */ /* 0x100fe20008010815 */
[----:B------:R-:W-:Y:S01]  /*2ec0*/  FFMA.FTZ R67, R67, UR10, -R21 ;  /* 0x0000000a43437c23 */ /* 0x000fe20008010815 */
[----:B------:R1:W5:Y:S01]  /*2ed0*/  MUFU.EX2 R26, R11 ;  /* 0x0000000b001a7308 */ /* 0x0003620000000800 */
[----:B0-----:R-:W-:Y:S01]  /*2ee0*/  FADD.FTZ R8, R32, R3 ;  /* 0x0000000320087221 */ /* 0x001fe20000010000 */
[----:B---3--:R-:W-:Y:S01]  /*2ef0*/  FADD.FTZ R4, R153, R24 ;  /* 0x0000001899047221 */ /* 0x008fe20000010000 */
[--C-:B------:R-:W-:Y:S01]  /*2f00*/  FFMA.FTZ R70, R70, UR10, -R21.reuse ;  /* 0x0000000a46467c23 */ /* 0x100fe20008010815 */
[----:B------:R-:W-:Y:S01]  /*2f10*/  FFMA.FTZ R21, R71, UR10, -R21 ;  /* 0x0000000a47157c23 */ /* 0x000fe20008010815 */
[----:B------:R-:W-:-:S02]  /*2f20*/  F2FP.F16.F32.PACK_AB R153, R24, R153 ;  /* 0x000000991899723e */ /* 0x000fc400000000ff */
[----:B------:R-:W-:Y:S01]  /*2f30*/  F2FP.F16.F32.PACK_AB R152, R25, R152 ;  /* 0x000000981998723e */ /* 0x000fe200000000ff */
[----:B------:R-:W0:Y:S01]  /*2f40*/  MUFU.EX2 R12, R12 ;  /* 0x0000000c000c7308 */ /* 0x000e220000000800 */
[----:B-1----:R-:W-:Y:S01]  /*2f50*/  FADD.FTZ R11, R33, R8 ;  /* 0x00000008210b7221 */ /* 0x002fe20000010000 */
[----:B----4-:R-:W-:Y:S01]  /*2f60*/  FADD.FTZ R3, R155, R4 ;  /* 0x000000049b037221 */ /* 0x010fe20000010000 */
[----:B------:R-:W-:Y:S02]  /*2f70*/  IADD3 R8, -R22, 0xb, RZ ;  /* 0x0000000b16087810 */ /* 0x000fe40007ffe1ff */
[----:B------:R-:W-:Y:S01]  /*2f80*/  FADD.FTZ R4, R36, R11 ;  /* 0x0000000b24047221 */ /* 0x000fe20000010000 */
[----:B------:R-:W-:Y:S02]  /*2f90*/  F2FP.F16.F32.PACK_AB R168, R57, R56 ;  /* 0x0000003839a8723e */ /* 0x000fe400000000ff */
[----:B------:R-:W1:Y:S01]  /*2fa0*/  MUFU.EX2 R13, R13 ;  /* 0x0000000d000d7308 */ /* 0x000e620000000800 */
[C---:B-----5:R-:W-:Y:S01]  /*2fb0*/  FADD.FTZ R11, R26.reuse, R3 ;  /* 0x000000031a0b7221 */ /* 0x060fe20000010000 */
[----:B------:R-:W-:Y:S01]  /*2fc0*/  FADD.FTZ R31, R37, R4 ;  /* 0x00000004251f7221 */ /* 0x000fe20000010000 */
[----:B------:R-:W-:Y:S01]  /*2fd0*/  @!P1 VIADD R3, R5, 0x22840 ;  /* 0x0002284005039836 */ /* 0x000fe20000000000 */
[----:B------:R-:W-:-:S02]  /*2fe0*/  F2FP.F16.F32.PACK_AB R155, R26, R155 ;  /* 0x0000009b1a9b723e */ /* 0x000fc400000000ff */
[----:B------:R-:W-:Y:S02]  /*2ff0*/  FADD.FTZ R30, R40, R31 ;  /* 0x0000001f281e7221 */ /* 0x000fe40000010000 */
[----:B------:R-:W3:Y:S01]  /*3000*/  MUFU.EX2 R14, R14 ;  /* 0x0000000e000e7308 */ /* 0x000ee20000000800 */
[----:B0-----:R-:W-:Y:S01]  /*3010*/  FADD.FTZ R4, R12, R11 ;  /* 0x0000000b0c047221 */ /* 0x001fe20000010000 */
[----:B------:R-:W-:Y:S01]  /*3020*/  @!P1 PRMT R3, RZ, 0x654, R3 ;  /* 0x00000654ff039816 */ /* 0x000fe20000000003 */
[----:B------:R0:W-:Y:S06]  /*3030*/  BAR.ARV R8, 0x100 ;  /* 0x000400080000751d */ /* 0x0001ec0000002000 */
[----:B------:R-:W4:Y:S01]  /*3040*/  MUFU.EX2 R15, R15 ;  /* 0x0000000f000f7308 */ /* 0x000f220000000800 */
[----:B-1----:R-:W-:Y:S01]  /*3050*/  FADD.FTZ R11, R13, R4 ;  /* 0x000000040d0b7221 */ /* 0x002fe20000010000 */
[----:B------:R1:W-:Y:S01]  /*3060*/  @!P1 SYNCS.ARRIVE.TRANS64.RED.A1T0 RZ, [R3+URZ], RZ ;  /* 0x000000ff03ff99a7 */ /* 0x0003e2000810043f */
[----:B------:R-:W-:Y:S01]  /*3070*/  FADD.FTZ R31, R41, R30 ;  /* 0x0000001e291f7221 */ /* 0x000fe20000010000 */
[----:B------:R-:W-:-:S03]  /*3080*/  F2FP.F16.F32.PACK_AB R157, R13, R12 ;  /* 0x0000000c0d9d723e */ /* 0x000fc600000000ff */
[----:B------:R-:W-:Y:S01]  /*3090*/  FADD.FTZ R30, R44, R31 ;  /* 0x0000001f2c1e7221 */ /* 0x000fe20000010000 */
[----:B------:R-:W5:Y:S01]  /*30a0*/  MUFU.EX2 R20, R20 ;  /* 0x0000001400147308 */ /* 0x000f620000000800 */
[----:B---3--:R-:W-:Y:S02]  /*30b0*/  FADD.FTZ R4, R14, R11 ;  /* 0x0000000b0e047221 */ /* 0x008fe40000010000 */
[----:B------:R-:W-:-:S04]  /*30c0*/  FADD.FTZ R31, R45, R30 ;  /* 0x0000001e2d1f7221 */ /* 0x000fc80000010000 */
[----:B------:R-:W-:Y:S01]  /*30d0*/  FADD.FTZ R30, R48, R31 ;  /* 0x0000001f301e7221 */ /* 0x000fe20000010000 */
[----:B------:R-:W1:Y:S01]  /*30e0*/  MUFU.EX2 R43, R43 ;  /* 0x0000002b002b7308 */ /* 0x000e620000000800 */
[C---:B----4-:R-:W-:Y:S01]  /*30f0*/  FADD.FTZ R11, R15.reuse, R4 ;  /* 0x000000040f0b7221 */ /* 0x050fe20000010000 */
[----:B------:R-:W-:-:S06]  /*3100*/  F2FP.F16.F32.PACK_AB R159, R15, R14 ;  /* 0x0000000e0f9f723e */ /* 0x000fcc00000000ff */
[----:B------:R-:W3:Y:S01]  /*3110*/  MUFU.EX2 R46, R46 ;  /* 0x0000002e002e7308 */ /* 0x000ee20000000800 */
[----:B-----5:R-:W-:Y:S01]  /*3120*/  FADD.FTZ R4, R20, R11 ;  /* 0x0000000b14047221 */ /* 0x020fe20000010000 */
[----:B------:R-:W-:-:S04]  /*3130*/  FADD.FTZ R11, R49, R30 ;  /* 0x0000001e310b7221 */ /* 0x000fc80000010000 */
[----:B------:R-:W-:Y:S02]  /*3140*/  FADD.FTZ R30, R52, R11 ;  /* 0x0000000b341e7221 */ /* 0x000fe40000010000 */
[----:B------:R-:W4:Y:S01]  /*3150*/  MUFU.EX2 R47, R47 ;  /* 0x0000002f002f7308 */ /* 0x000f220000000800 */
[----:B-1----:R-:W-:Y:S01]  /*3160*/  FADD.FTZ R3, R43, R4 ;  /* 0x000000042b037221 */ /* 0x002fe20000010000 */
[----:B------:R-:W-:Y:S01]  /*3170*/  FADD.FTZ R11, R53, R30 ;  /* 0x0000001e350b7221 */ /* 0x000fe20000010000 */
[----:B------:R-:W-:-:S03]  /*3180*/  F2FP.F16.F32.PACK_AB R161, R43, R20 ;  /* 0x000000142ba1723e */ /* 0x000fc600000000ff */
[----:B------:R-:W-:Y:S02]  /*3190*/  FADD.FTZ R30, R56, R11 ;  /* 0x0000000b381e7221 */ /* 0x000fe40000010000 */
[----:B------:R-:W1:Y:S01]  /*31a0*/  MUFU.EX2 R50, R50 ;  /* 0x0000003200327308 */ /* 0x000e620000000800 */
[----:B---3--:R-:W-:Y:S01]  /*31b0*/  FADD.FTZ R4, R46, R3 ;  /* 0x000000032e047221 */ /* 0x008fe20000010000 */
[----:B------:R-:W-:-:S04]  /*31c0*/  FADD.FTZ R11, R57, R30 ;  /* 0x0000001e390b7221 */ /* 0x000fc80000010000 */
[----:B------:R-:W-:Y:S02]  /*31d0*/  FADD.FTZ R28, R60, R11 ;  /* 0x0000000b3c1c7221 */ /* 0x000fe40000010000 */
[----:B------:R-:W3:Y:S01]  /*31e0*/  MUFU.EX2 R51, R51 ;  /* 0x0000003300337308 */ /* 0x000ee20000000800 */
[C---:B----4-:R-:W-:Y:S01]  /*31f0*/  FADD.FTZ R3, R47.reuse, R4 ;  /* 0x000000042f037221 */ /* 0x050fe20000010000 */
[----:B------:R-:W-:-:S06]  /*3200*/  F2FP.F16.F32.PACK_AB R163, R47, R46 ;  /* 0x0000002e2fa3723e */ /* 0x000fcc00000000ff */
[----:B------:R-:W4:Y:S01]  /*3210*/  MUFU.EX2 R54, R54 ;  /* 0x0000003600367308 */ /* 0x000f220000000800 */
[----:B-1----:R-:W-:-:S07]  /*3220*/  FADD.FTZ R4, R50, R3 ;  /* 0x0000000332047221 */ /* 0x002fce0000010000 */
[----:B------:R-:W1:Y:S01]  /*3230*/  MUFU.EX2 R55, R55 ;  /* 0x0000003700377308 */ /* 0x000e620000000800 */
[C---:B---3--:R-:W-:Y:S01]  /*3240*/  FADD.FTZ R3, R51.reuse, R4 ;  /* 0x0000000433037221 */ /* 0x048fe20000010000 */
[----:B------:R-:W-:-:S06]  /*3250*/  F2FP.F16.F32.PACK_AB R165, R51, R50 ;  /* 0x0000003233a5723e */ /* 0x000fcc00000000ff */
[----:B------:R-:W3:Y:S01]  /*3260*/  MUFU.EX2 R58, R58 ;  /* 0x0000003a003a7308 */ /* 0x000ee20000000800 */
[----:B----4-:R-:W-:-:S07]  /*3270*/  FADD.FTZ R4, R54, R3 ;  /* 0x0000000336047221 */ /* 0x010fce0000010000 */
        /* <DEDUP_REMOVED lines=29> */
[----:B----4-:R-:W-:Y:S01]  /*3450*/  FADD.FTZ R12, R70, R3 ;  /* 0x00000003460c7221 */ /* 0x010fe20000010000 */
[C---:B-1----:R-:W-:Y:S01]  /*3460*/  FADD.FTZ R4, R27.reuse, R28 ;  /* 0x0000001c1b047221 */ /* 0x042fe20000010000 */
[----:B------:R-:W-:Y:S02]  /*3470*/  F2FP.F16.F32.PACK_AB R174, R27, R68 ;  /* 0x000000441bae723e */ /* 0x000fe400000000ff */
[C---:B---3--:R-:W-:Y:S01]  /*3480*/  FADD.FTZ R3, R21.reuse, R12 ;  /* 0x0000000c15037221 */ /* 0x048fe20000010000 */
[----:B------:R-:W-:Y:S01]  /*3490*/  F2FP.F16.F32.PACK_AB R175, R21, R70 ;  /* 0x0000004615af723e */ /* 0x000fe200000000ff */
[----:B0-----:R-:W-:Y:S06]  /*34a0*/  @!P0 BRA `(.L_x_7466) ;  /* 0x0000000000048947 */ /* 0x001fec0003800000 */
[----:B------:R-:W-:Y:S01]  /*34b0*/  BPT.TRAP 0x1 ;  /* 0x000000040000795c */ /* 0x000fe20000300000 */
.L_x_7466:
[----:B------:R0:W1:Y:S01]  /*34c0*/  SYNCS.PHASECHK.TRANS64.TRYWAIT P2, [R5+URZ+0x22850], R10 ;  /* 0x0228500a050075a7 */ /* 0x000062000804017f */
[----:B------:R-:W-:Y:S05]  /*34d0*/  @!P0 BRA `(.L_x_7467) ;  /* 0x0000000000048947 */ /* 0x000fea0003800000 */
[----:B------:R-:W-:Y:S01]  /*34e0*/  BPT.TRAP 0x1 ;  /* 0x000000040000795c */ /* 0x000fe20000300000 */
.L_x_7467:
[----:B-1----:R-:W-:Y:S05]  /*34f0*/  @P2 BRA `(.L_x_7468) ;  /* 0x0000000000082947 */ /* 0x002fea0003800000 */
[----:B------:R-:W1:Y:S02]  /*3500*/  SYNCS.PHASECHK.TRANS64.TRYWAIT P2, [R5+URZ+0x22850], R10 ;  /* 0x0228500a050075a7 */ /* 0x000e64000804017f */
[----:B-1----:R-:W-:Y:S05]  /*3510*/  @!P2 BRA `(.L_x_7469) ;  /* 0x000000a000aca947 */ /* 0x002fea0003800000 */
.L_x_7468:
[----:B------:R-:W-:Y:S01]  /*3520*/  R2UR UR6, R6 ;  /* 0x00000000060672ca */ /* 0x000fe200000e0000 */
[----:B------:R3:W-:Y:S01]  /*3530*/  BAR.SYNC.DEFER_BLOCKING R9, 0x100 ;  /* 0x000400090000751d */ /* 0x0007e20000010000 */
[----:B------:R-:W-:Y:S01]  /*3540*/  UISETP.GE.AND UP0, UPT, UR43, 0x61, UPT ;  /* 0x000000612b00788c */ /* 0x000fe2000bf06270 */
[----:B012---:R-:W-:-:S04]  /*3550*/  @!P1 VIADD R5, R5, 0x22860 ;  /* 0x0002286005059836 */ /* 0x007fc80000000000 */
[----:B------:R-:W-:Y:S01]  /*3560*/  UMOV UR7, 0x40000040 ;  /* 0x4000004000077882 */ /* 0x000fe20000000000 */
[----:B------:R-:W-:Y:S02]  /*3570*/  PLOP3.LUT P2, PT, PT, PT, UP0, 0x80, 0x0 ;  /* 0x000000000000781c */ /* 0x000fe40003f4f008 */
[----:B------:R-:W-:-:S03]  /*3580*/  @!P1 PRMT R5, RZ, 0x654, R5 ;  /* 0x00000654ff059816 */ /* 0x000fc60000000005 */
[----:B------:R-:W-:-:S04]  /*3590*/  UIADD3 UR6, UR6, 0x400, URZ ;  /* 0x0000040006067890 */ /* 0x000fc8000fffe03f */
[----:B------:R-:W-:-:S04]  /*35a0*/  USHF.R.U32.HI UR6, URZ, 0x4, UR6 ;  /* 0x000000043f067899 */ /* 0x000fc80008011606 */
[----:B------:R-:W-:-:S04]  /*35b0*/  ULOP3.LUT UR6, UR6, 0x3fff, URZ, 0xc0, !UPT ;  /* 0x00003fff06067892 */ /* 0x000fc8000f8ec03f */
[----:B------:R-:W-:Y:S01]  /*35c0*/  ULOP3.LUT UR21, UR6, 0x3000000, URZ, 0xfc, !UPT ;  /* 0x0300000006157892 */ /* 0x000fe2000f8efc3f */
[----:B------:R-:W-:-:S03]  /*35d0*/  WARPGROUP.ARRIVE ;  /* 0x00000000000079c5 */ /* 0x000fc60000000000 */
[----:B------:R-:W-:-:S07]  /*35e0*/  UIMAD UR11, UR37, 0xc00, UR21 ;  /* 0x00000c00250b78a4 */ /* 0x000fce000f8e0215 */
        /* <DEDUP_REMOVED lines=35> */
[----:B------:R-:W-:Y:S01]  /*3820*/  IMAD.MOV.U32 R6, RZ, RZ, R7 ;  /* 0x000000ffff067224 */ /* 0x000fe200078e0007 */
[----:B------:R-:W-:Y:S01]  /*3830*/  UIADD3 UR42, UR42, -0x2, URZ ;  /* 0xfffffffe2a2a7890 */ /* 0x000fe2000fffe03f */
[----:B------:R-:W-:Y:S01]  /*3840*/  IMAD.MOV.U32 R15, RZ, RZ, R0 ;  /* 0x000000ffff0f7224 */ /* 0x000fe200078e0000 */
[----:B------:R-:W-:Y:S01]  /*3850*/  ULDC UR24, c[0x0][0x9d8] ;  /* 0x0002760000187ab9 */ /* 0x000fe20000000800 */
[----:B------:R-:W-:-:S09]  /*3860*/  ULDC UR22, c[0x0][0x988] ;  /* 0x0002620000167ab9 */ /* 0x000fd20000000800 */
.L_x_7479:
        /* <DEDUP_REMOVED lines=8> */
[----:B0-----:R-:W-:Y:S11]  /*38f0*/  @!P0 BRA `(.L_x_7471) ;  /* 0x0000000000048947 */ /* 0x001ff60003800000 */
[----:B------:R-:W-:Y:S01]  /*3900*/  BPT.TRAP 0x1 ;  /* 0x000000040000795c */ /* 0x000fe20000300000 */
.L_x_7471:
[----:B------:R-:W0:Y:S01]  /*3910*/  S2UR UR7, SR_CgaCtaId ;  /* 0x00000000000779c3 */ /* 0x000e220000008800 */
[----:B------:R-:W-:Y:S01]  /*3920*/  IMAD.U32 R0, RZ, RZ, UR38 ;  /* 0x00000026ff007e24 */ /* 0x000fe2000f8e00ff */
[----:B------:R-:W-:-:S04]  /*3930*/  UMOV UR6, 0x400 ;  /* 0x0000040000067882 */ /* 0x000fc80000000000 */
[----:B------:R-:W-:-:S04]  /*3940*/  SHF.L.U32 R0, R0, 0x1f, RZ ;  /* 0x0000001f00007819 */ /* 0x000fc800000006ff */
[----:B------:R-:W-:-:S13]  /*3950*/  R2UR UR25, R0 ;  /* 0x00000000001972ca */ /* 0x000fda00000e0000 */
[----:B------:R-:W-:Y:S01]  /*3960*/  IMAD.U32 R0, RZ, RZ, UR25 ;  /* 0x00000019ff007e24 */ /* 0x000fe2000f8e00ff */
[----:B0-----:R-:W-:-:S04]  /*3970*/  ULEA UR6, UR7, UR6, 0x18 ;  /* 0x0000000607067291 */ /* 0x001fc8000f8ec03f */
[----:B------:R-:W-:-:S09]  /*3980*/  ULEA UR23, UR37, UR6, 0x3 ;  /* 0x0000000625177291 */ /* 0x000fd2000f8e183f */
[----:B------:R0:W1:Y:S01]  /*3990*/  SYNCS.PHASECHK.TRANS64.TRYWAIT P3, [UR23+0x22830], R0 ;  /* 0x02283000ff0075a7 */ /* 0x0000620008060157 */
[----:B------:R-:W-:Y:S05]  /*39a0*/  @!P0 BRA `(.L_x_7472) ;  /* 0x0000000000048947 */ /* 0x000fea0003800000 */
[----:B------:R-:W-:Y:S01]  /*39b0*/  BPT.TRAP 0x1 ;  /* 0x000000040000795c */ /* 0x000fe20000300000 */
.L_x_7472:
[----:B-1----:R-:W-:Y:S05]  /*39c0*/  @P3 BRA `(.L_x_7473) ;  /* 0x00000000000c3947 */ /* 0x002fea0003800000 */
[----:B0-----:R-:W-:-:S04]  /*39d0*/  IMAD.U32 R0, RZ, RZ, UR25 ;  /* 0x00000019ff007e24 */ /* 0x001fc8000f8e00ff */
[----:B------:R-:W0:Y:S02]  /*39e0*/  SYNCS.PHASECHK.TRANS64.TRYWAIT P3, [UR23+0x22830], R0 ;  /* 0x02283000ff0075a7 */ /* 0x000e240008060157 */
[----:B0-----:R-:W-:Y:S05]  /*39f0*/  @!P3 BRA `(.L_x_7474) ;  /* 0x0000009c0088b947 */ /* 0x001fea0003800000 */
.L_x_7473:
        /* <DEDUP_REMOVED lines=12> */
[----:B------:R-:W-:Y:S01]  /*3ac0*/  HGMMA.64x96x16.F32 R152, gdesc[UR8], R152, gsb0 ;  /* 0x01600000089879f0 */ /* 0x000fe20008000898 */
[----:B------:R-:W-:Y:S02]  /*3ad0*/  UMOV UR10, UR22 ;  /* 0x00000016000a7c82 */ /* 0x000fe40008000000 */
        /* <DEDUP_REMOVED lines=9> */
[----:B0--3--:R-:W-:Y:S01]  /*3b70*/  FMUL.FTZ R5, R154, UR24 ;  /* 0x000000189a057c20 */ /* 0x009fe20008410000 */
        /* <DEDUP_REMOVED lines=54> */
[----:B------:R-:W-:-:S05]  /*3ee0*/  IMAD.U32 R199, RZ, RZ, UR23 ;  /* 0x00000017ffc77e24 */ /* 0x000fca000f8e00ff */
        /* <DEDUP_REMOVED lines=38> */
[----:B--2---:R-:W-:Y:S01]  /*4150*/  FMNMX.FTZ R0, R184, R161, !PT ;  /* 0x000000a1b8007209 */ /* 0x004fe20007810000 */
[----:B------:R-:W-:-:S04]  /*4160*/  FMUL.FTZ R161, R182, UR24 ;  /* 0x00000018b6a17c20 */ /* 0x000fc80008410000 */
[----:B------:R-:W2:Y:S02]  /*4170*/  SHFL.BFLY PT, R165, R0, 0x2, 0x1f ;  /* 0x0c401f0000a57f89 */ /* 0x000ea400000e0000 */
[----:B------:R-:W3:Y:S08]  /*4180*/  MUFU.TANH R9, R9 ;  /* 0x0000000900097308 */ /* 0x000ef00000002400 */
[----:B------:R-:W4:Y:S08]  /*4190*/  MUFU.TANH R10, R10 ;  /* 0x0000000a000a7308 */ /* 0x000f300000002400 */
[----:B------:R-:W5:Y:S01]  /*41a0*/  MUFU.TANH R11, R11 ;  /* 0x0000000b000b7308 */ /* 0x000f620000002400 */
[----:B--2---:R-:W-:Y:S01]  /*41b0*/  FMNMX.FTZ R171, R0, R165, !PT ;  /* 0x000000a500ab7209 */ /* 0x004fe20007810000 */
[----:B------:R-:W-:-:S06]  /*41c0*/  FMUL.FTZ R165, R190, UR24 ;  /* 0x00000018bea57c20 */ /* 0x000fcc0008410000 */
[----:B------:R-:W2:Y:S01]  /*41d0*/  MUFU.TANH R12, R12 ;  /* 0x0000000c000c7308 */ /* 0x000ea20000002400 */
[----:B------:R-:W0:Y:S07]  /*41e0*/  SHFL.BFLY PT, R0, R171, 0x1, 0x1f ;  /* 0x0c201f00ab007f89 */ /* 0x000e2e00000e0000 */
[----:B------:R-:W2:Y:S08]  /*41f0*/  MUFU.TANH R13, R13 ;  /* 0x0000000d000d7308 */ /* 0x000eb00000002400 */
[----:B------:R-:W2:Y:S08]  /*4200*/  MUFU.TANH R14, R14 ;  /* 0x0000000e000e7308 */ /* 0x000eb00000002400 */
[----:B------:R-:W2:Y:S01]  /*4210*/  MUFU.TANH R21, R21 ;  /* 0x0000001500157308 */ /* 0x000ea20000002400 */
[----:B0-----:R-:W-:-:S02]  /*4220*/  FMNMX.FTZ R0, R171, R0, !PT ;  /* 0x00000000ab007209 */ /* 0x001fc40007810000 */
[----:B------:R-:W-:-:S03]  /*4230*/  FMNMX.FTZ R171, R5, R6, !PT ;  /* 0x0000000605ab7209 */ /* 0x000fc60007810000 */
[----:B------:R-:W-:Y:S01]  /*4240*/  FMUL.FTZ R183, R0, UR10 ;  /* 0x0000000a00b77c20 */ /* 0x000fe20008410000 */
[----:B-1----:R-:W-:Y:S01]  /*4250*/  FMNMX.FTZ R172, R8, R171, !PT ;  /* 0x000000ab08ac7209 */ /* 0x002fe20007810000 */
[----:B------:R-:W0:Y:S01]  /*4260*/  MUFU.TANH R152, R152 ;  /* 0x0000009800987308 */ /* 0x000e220000002400 */
[----:B------:R-:W-:Y:S01]  /*4270*/  FADD.FTZ R15, -R0, R15 ;  /* 0x0000000f000f7221 */ /* 0x000fe20000010100 */
[--C-:B------:R-:W-:Y:S01]  /*4280*/  FFMA.FTZ R173, R7, UR10, -R183.reuse ;  /* 0x0000000a07ad7c23 */ /* 0x100fe200080108b7 */
[----:B---3--:R-:W-:Y:S01]  /*4290*/  FMNMX.FTZ R171, R9, R172, !PT ;  /* 0x000000ac09ab7209 */ /* 0x008fe20007810000 */
[--C-:B------:R-:W-:Y:S01]  /*42a0*/  FFMA.FTZ R20, R20, UR10, -R183.reuse ;  /* 0x0000000a14147c23 */ /* 0x100fe200080108b7 */
[----:B------:R-:W-:Y:S01]  /*42b0*/  FMUL.FTZ R15, R15, UR10 ;  /* 0x0000000a0f0f7c20 */ /* 0x000fe20008410000 */
[--C-:B------:R-:W-:Y:S01]  /*42c0*/  FFMA.FTZ R154, R154, UR10, -R183.reuse ;  /* 0x0000000a9a9a7c23 */ /* 0x100fe200080108b7 */
[----:B----4-:R-:W-:Y:S01]  /*42d0*/  FMNMX.FTZ R172, R10, R171, !PT ;  /* 0x000000ab0aac7209 */ /* 0x010fe20007810000 */
[----:B------:R-:W1:Y:S01]  /*42e0*/  MUFU.TANH R155, R155 ;  /* 0x0000009b009b7308 */ /* 0x000e620000002400 */
[--C-:B------:R-:W-:Y:S01]  /*42f0*/  FFMA.FTZ R153, R153, UR10, -R183.reuse ;  /* 0x0000000a99997c23 */ /* 0x100fe200080108b7 */
[--C-:B------:R-:W-:Y:S01]  /*4300*/  FFMA.FTZ R191, R192, UR10, -R183.reuse ;  /* 0x0000000ac0bf7c23 */ /* 0x100fe200080108b7 */
[----:B-----5:R-:W-:Y:S01]  /*4310*/  FMNMX.FTZ R7, R11, R172, !PT ;  /* 0x000000ac0b077209 */ /* 0x020fe20007810000 */
[--C-:B------:R-:W-:Y:S01]  /*4320*/  FFMA.FTZ R157, R157, UR10, -R183.reuse ;  /* 0x0000000a9d9d7c23 */ /* 0x100fe200080108b7 */
[--C-:B------:R-:W-:Y:S01]  /*4330*/  FFMA.FTZ R156, R156, UR10, -R183.reuse ;  /* 0x0000000a9c9c7c23 */ /* 0x100fe200080108b7 */
[--C-:B------:R-:W-:Y:S01]  /*4340*/  FFMA.FTZ R175, R207, UR10, -R183.reuse ;  /* 0x0000000acfaf7c23 */ /* 0x100fe200080108b7 */
[----:B--2---:R-:W-:Y:S01]  /*4350*/  FMNMX.FTZ R172, R12, R7, !PT ;  /* 0x000000070cac7209 */ /* 0x004fe20007810000 */
[----:B------:R-:W2:Y:S01]  /*4360*/  MUFU.TANH R158, R158 ;  /* 0x0000009e009e7308 */ /* 0x000ea20000002400 */
[--C-:B------:R-:W-:Y:S01]  /*4370*/  FFMA.FTZ R177, R209, UR10, -R183.reuse ;  /* 0x0000000ad1b17c23 */ /* 0x100fe200080108b7 */
[--C-:B------:R-:W-:Y:S01]  /*4380*/  FFMA.FTZ R179, R211, UR10, -R183.reuse ;  /* 0x0000000ad3b37c23 */ /* 0x100fe200080108b7 */
[----:B------:R-:W-:Y:S01]  /*4390*/  FMNMX.FTZ R7, R13, R172, !PT ;  /* 0x000000ac0d077209 */ /* 0x000fe20007810000 */
[--C-:B------:R-:W-:Y:S01]  /*43a0*/  FFMA.FTZ R180, R180, UR10, -R183.reuse ;  /* 0x0000000ab4b47c23 */ /* 0x100fe200080108b7 */
[--C-:B------:R-:W-:Y:S01]  /*43b0*/  FFMA.FTZ R181, R181, UR10, -R183.reuse ;  /* 0x0000000ab5b57c23 */ /* 0x100fe200080108b7 */
[--C-:B------:R-:W-:Y:S01]  /*43c0*/  FFMA.FTZ R182, R212, UR10, -R183.reuse ;  /* 0x0000000ad4b67c23 */ /* 0x100fe200080108b7 */
[----:B------:R-:W-:Y:S01]  /*43d0*/  FMNMX.FTZ R172, R14, R7, !PT ;  /* 0x000000070eac7209 */ /* 0x000fe20007810000 */
[----:B------:R-:W3:Y:S01]  /*43e0*/  MUFU.TANH R159, R159 ;  /* 0x0000009f009f7308 */ /* 0x000ee20000002400 */
[--C-:B------:R-:W-:Y:S01]  /*43f0*/  FFMA.FTZ R187, R213, UR10, -R183.reuse ;  /* 0x0000000ad5bb7c23 */ /* 0x100fe200080108b7 */
[--C-:B------:R-:W-:Y:S01]  /*4400*/  FFMA.FTZ R185, R185, UR10, -R183.reuse ;  /* 0x0000000ab9b97c23 */ /* 0x100fe200080108b7 */
[----:B------:R-:W-:Y:S01]  /*4410*/  FMNMX.FTZ R7, R21, R172, !PT ;  /* 0x000000ac15077209 */ /* 0x000fe20007810000 */
[--C-:B------:R-:W-:Y:S01]  /*4420*/  FFMA.FTZ R188, R188, UR10, -R183.reuse ;  /* 0x0000000abcbc7c23 */ /* 0x100fe200080108b7 */
[--C-:B------:R-:W-:Y:S01]  /*4430*/  FFMA.FTZ R189, R189, UR10, -R183.reuse ;  /* 0x0000000abdbd7c23 */ /* 0x100fe200080108b7 */
[----:B------:R-:W-:Y:S01]  /*4440*/  FFMA.FTZ R192, R184, UR10, -R183 ;  /* 0x0000000ab8c07c23 */ /* 0x000fe200080108b7 */
[----:B0-----:R-:W-:Y:S01]  /*4450*/  FMNMX.FTZ R172, R152, R7, !PT ;  /* 0x0000000798ac7209 */ /* 0x001fe20007810000 */
[----:B------:R-:W0:Y:S03]  /*4460*/  MUFU.TANH R160, R160 ;  /* 0x000000a000a07308 */ /* 0x000e260000002400 */
[----:B-1----:R-:W-:-:S04]  /*4470*/  FMNMX.FTZ R7, R155, R172, !PT ;  /* 0x000000ac9b077209 */ /* 0x002fc80007810000 */
[----:B--2---:R-:W-:Y:S01]  /*4480*/  FMNMX.FTZ R172, R158, R7, !PT ;  /* 0x000000079eac7209 */ /* 0x004fe20007810000 */
[----:B------:R-:W1:Y:S03]  /*4490*/  MUFU.TANH R161, R161 ;  /* 0x000000a100a17308 */ /* 0x000e660000002400 */
[----:B---3--:R-:W-:Y:S01]  /*44a0*/  FMNMX.FTZ R7, R159, R172, !PT ;  /* 0x000000ac9f077209 */ /* 0x008fe20007810000 */
[----:B------:R-:W-:-:S04]  /*44b0*/  FFMA.FTZ R172, R204, UR10, -R183 ;  /* 0x0000000accac7c23 */ /* 0x000fc800080108b7 */
        /* <DEDUP_REMOVED lines=8> */
[----:B------:R-:W-:-:S06]  /*4540*/  FFMA.FTZ R174, R206, UR10, -R183 ;  /* 0x0000000aceae7c23 */ /* 0x000fcc00080108b7 */
        /* <DEDUP_REMOVED lines=8> */
[----:B------:R-:W-:-:S06]  /*45d0*/  FFMA.FTZ R176, R208, UR10, -R183 ;  /* 0x0000000ad0b07c23 */ /* 0x000fcc00080108b7 */
[----:B------:R-:W1:Y:S01]  /*45e0*/  MUFU.TANH R170, R170 ;  /* 0x000000aa00aa7308 */ /* 0x000e620000002400 */
[----:B--2---:R-:W-:-:S07]  /*45f0*/  FMNMX.FTZ R178, R168, R7, !PT ;  /* 0x00000007a8b27209 */ /* 0x004fce0007810000 */
[----:B------:R-:W2:Y:S01]  /*4600*/  MUFU.EX2 R15, R15 ;  /* 0x0000000f000f7308 */ /* 0x000ea20000000800 */
[----:B0-----:R-:W-:Y:S01]  /*4610*/  FMNMX.FTZ R7, R169, R178, !PT ;  /* 0x000000b2a9077209 */ /* 0x001fe20007810000 */
[----:B------:R-:W-:-:S06]  /*4620*/  FFMA.FTZ R178, R210, UR10, -R183 ;  /* 0x0000000ad2b27c23 */ /* 0x000fcc00080108b7 */
[----:B------:R-:W0:Y:S01]  /*4630*/  MUFU.EX2 R20, R20 ;  /* 0x0000001400147308 */ /* 0x000e220000000800 */
[----:B-1----:R-:W-:-:S05]  /*4640*/  FMNMX.FTZ R7, R170, R7, !PT ;  /* 0x00000007aa077209 */ /* 0x002fca0007810000 */
[----:B------:R-:W1:Y:S02]  /*4650*/  SHFL.BFLY PT, R186, R7, 0x2, 0x1f ;  /* 0x0c401f0007ba7f89 */ /* 0x000e6400000e0000 */
[----:B------:R3:W4:Y:S01]  /*4660*/  MUFU.EX2 R171, R173 ;  /* 0x000000ad00ab7308 */ /* 0x0007220000000800 */
[-C--:B--2---:R-:W-:Y:S01]  /*4670*/  FMUL.FTZ R24, R24, R15.reuse ;  /* 0x0000000f18187220 */ /* 0x084fe20000410000 */
[-C--:B------:R-:W-:Y:S01]  /*4680*/  FMUL.FTZ R25, R25, R15.reuse ;  /* 0x0000000f19197220 */ /* 0x080fe20000410000 */
[-C--:B------:R-:W-:Y:S01]  /*4690*/  FMUL.FTZ R28, R28, R15.reuse ;  /* 0x0000000f1c1c7220 */ /* 0x080fe20000410000 */
[-C--:B------:R-:W-:Y:S01]  /*46a0*/  FMUL.FTZ R29, R29, R15.reuse ;  /* 0x0000000f1d1d7220 */ /* 0x080fe20000410000 */
[-C--:B------:R-:W-:Y:S01]  /*46b0*/  FMUL.FTZ R32, R32, R15.reuse ;  /* 0x0000000f20207220 */ /* 0x080fe20000410000 */
[-C--:B------:R-:W-:Y:S01]  /*46c0*/  FMUL.FTZ R33, R33, R15.reuse ;  /* 0x0000000f21217220 */ /* 0x080fe20000410000 */
[-C--:B------:R-:W-:Y:S01]  /*46d0*/  FMUL.FTZ R36, R36, R15.reuse ;  /* 0x0000000f24247220 */ /* 0x080fe20000410000 */
[----:B------:R-:W2:Y:S01]  /*46e0*/  MUFU.EX2 R154, R154 ;  /* 0x0000009a009a7308 */ /* 0x000ea20000000800 */
[--C-:B---3--:R-:W-:Y:S01]  /*46f0*/  FFMA.FTZ R173, R205, UR10, -R183.reuse ;  /* 0x0000000acdad7c23 */ /* 0x108fe200080108b7 */
[----:B0-----:R-:W-:Y:S01]  /*4700*/  FFMA.FTZ R4, R15, R4, R20 ;  /* 0x000000040f047223 */ /* 0x001fe20000010014 */
        /* <DEDUP_REMOVED lines=12> */
[----:B------:R-:W-:Y:S01]  /*47d0*/  FFMA.FTZ R186, R214, UR10, -R183 ;  /* 0x0000000ad6ba7c23 */ /* 0x000fe200080108b7 */
[----:B------:R-:W1:Y:S01]  /*47e0*/  MUFU.EX2 R157, R157 ;  /* 0x0000009d009d7308 */ /* 0x000e620000000800 */
[-C--:B------:R-:W-:Y:S01]  /*47f0*/  FMUL.FTZ R57, R57, R15.reuse ;  /* 0x0000000f39397220 */ /* 0x080fe20000410000 */
[-C--:B------:R-:W-:Y:S01]  /*4800*/  FMUL.FTZ R60, R60, R15.reuse ;  /* 0x0000000f3c3c7220 */ /* 0x080fe20000410000 */
[----:B------:R-:W3:Y:S01]  /*4810*/  SHFL.BFLY PT, R7, R190, 0x1, 0x1f ;  /* 0x0c201f00be077f89 */ /* 0x000ee200000e0000 */
        /* <DEDUP_REMOVED lines=27> */
[-C--:B------:R-:W-:Y:S01]  /*49d0*/  FMUL.FTZ R108, R108, R15.reuse ;  /* 0x0000000f6c6c7220 */ /* 0x080fe20000410000 */
[----:B------:R-:W-:Y:S01]  /*49e0*/  FADD.FTZ R183, -R7, R6 ;  /* 0x0000000607b77221 */ /* 0x000fe20000010100 */
[----:B------:R-:W3:Y:S01]  /*49f0*/  MUFU.EX2 R174, R174 ;  /* 0x000000ae00ae7308 */ /* 0x000ee20000000800 */
[-C--:B------:R-:W-:Y:S01]  /*4a00*/  FMUL.FTZ R109, R109, R15.reuse ;  /* 0x0000000f6d6d7220 */ /* 0x080fe20000410000 */
[-C--:B------:R-:W-:Y:S01]  /*4a10*/  FMUL.FTZ R112, R112, R15.reuse ;  /* 0x0000000f70707220 */ /* 0x080fe20000410000 */
[----:B------:R-:W-:Y:S01]  /*4a20*/  FMUL.FTZ R184, R183, UR10 ;  /* 0x0000000ab7b87c20 */ /* 0x000fe20008410000 */
[----:B------:R-:W-:Y:S01]  /*4a30*/  FMUL.FTZ R183, R7, UR10 ;  /* 0x0000000a07b77c20 */ /* 0x000fe20008410000 */
[-C--:B------:R-:W-:Y:S01]  /*4a40*/  FMUL.FTZ R113, R113, R15.reuse ;  /* 0x0000000f71717220 */ /* 0x080fe20000410000 */
[-C--:B------:R-:W-:Y:S01]  /*4a50*/  FMUL.FTZ R116, R116, R15.reuse ;  /* 0x0000000f74747220 */ /* 0x080fe20000410000 */
[----:B------:R-:W-:Y:S01]  /*4a60*/  FMUL.FTZ R117, R117, R15 ;  /* 0x0000000f75757220 */ /* 0x000fe20000410000 */
[--C-:B------:R-:W-:Y:S01]  /*4a70*/  FFMA.FTZ R195, R159, UR10, -R183.reuse ;  /* 0x0000000a9fc37c23 */ /* 0x100fe200080108b7 */
[----:B----4-:R-:W-:Y:S01]  /*4a80*/  FADD.FTZ R159, R171, R4 ;  /* 0x00000004ab9f7221 */ /* 0x010fe20000010000 */
[--C-:B------:R-:W-:Y:S01]  /*4a90*/  FFMA.FTZ R5, R5, UR10, -R183.reuse ;  /* 0x0000000a05057c23 */ /* 0x100fe200080108b7 */
[----:B------:R-:W-:Y:S01]  /*4aa0*/  FFMA.FTZ R190, R8, UR10, -R183 ;  /* 0x0000000a08be7c23 */ /* 0x000fe200080108b7 */
[----:B------:R-:W4:Y:S01]  /*4ab0*/  MUFU.EX2 R175, R175 ;  /* 0x000000af00af7308 */ /* 0x000f220000000800 */
[----:B--2---:R-:W-:Y:S01]  /*4ac0*/  FADD.FTZ R4, R154, R159 ;  /* 0x0000009f9a047221 */ /* 0x004fe20000010000 */
[--C-:B------:R-:W-:Y:S01]  /*4ad0*/  FFMA.FTZ R9, R9, UR10, -R183.reuse ;  /* 0x0000000a09097c23 */ /* 0x100fe200080108b7 */
[--C-:B------:R-:W-:Y:S01]  /*4ae0*/  FFMA.FTZ R10, R10, UR10, -R183.reuse ;  /* 0x0000000a0a0a7c23 */ /* 0x100fe200080108b7 */
[--C-:B------:R-:W-:Y:S01]  /*4af0*/  FFMA.FTZ R11, R11, UR10, -R183.reuse ;  /* 0x0000000a0b0b7c23 */ /* 0x100fe200080108b7 */
[----:B0-----:R-:W-:Y:S01]  /*4b00*/  FADD.FTZ R4, R153, R4 ;  /* 0x0000000499047221 */ /* 0x001fe20000010000 */
[--C-:B------:R-:W-:Y:S01]  /*4b10*/  FFMA.FTZ R12, R12, UR10, -R183.reuse ;  /* 0x0000000a0c0c7c23 */ /* 0x100fe200080108b7 */
[--C-:B------:R-:W-:Y:S01]  /*4b20*/  FFMA.FTZ R13, R13, UR10, -R183.reuse ;  /* 0x0000000a0d0d7c23 */ /* 0x100fe200080108b7 */
[----:B------:R-:W-:Y:S01]  /*4b30*/  MUFU.EX2 R184, R184 ;  /* 0x000000b800b87308 */ /* 0x000fe20000000800 */
[----:B-1----:R-:W-:Y:S01]  /*4b40*/  FADD.FTZ R159, R157, R4 ;  /* 0x000000049d9f7221 */ /* 0x002fe20000010000 */
[--C-:B------:R-:W-:Y:S01]  /*4b50*/  FFMA.FTZ R198, R162, UR10, -R183.reuse ;  /* 0x0000000aa2c67c23 */ /* 0x100fe200080108b7 */
[--C-:B------:R-:W-:Y:S01]  /*4b60*/  FFMA.FTZ R14, R14, UR10, -R183.reuse ;  /* 0x0000000a0e0e7c23 */ /* 0x100fe200080108b7 */
[----:B------:R-:W-:Y:S01]  /*4b70*/  FFMA.FTZ R21, R21, UR10, -R183 ;  /* 0x0000000a15157c23 */ /* 0x000fe200080108b7 */
[----:B-----5:R-:W-:Y:S01]  /*4b80*/  FADD.FTZ R159, R156, R159 ;  /* 0x0000009f9c9f7221 */ /* 0x020fe20000010000 */
[--C-:B------:R-:W-:Y:S01]  /*4b90*/  FFMA.FTZ R193, R155, UR10, -R183.reuse ;  /* 0x0000000a9bc17c23 */ /* 0x100fe200080108b7 */
[----:B------:R-:W-:Y:S01]  /*4ba0*/  FFMA.FTZ R194, R158, UR10, -R183 ;  /* 0x0000000a9ec27c23 */ /* 0x000fe200080108b7 */
[----:B------:R-:W0:Y:S01]  /*4bb0*/  MUFU.EX2 R5, R5 ;  /* 0x0000000500057308 */ /* 0x000e220000000800 */
[----:B------:R-:W-:Y:S01]  /*4bc0*/  FADD.FTZ R4, R172, R159 ;  /* 0x0000009fac047221 */ /* 0x000fe20000010000 */
[--C-:B------:R-:W-:Y:S01]  /*4bd0*/  FFMA.FTZ R196, R160, UR10, -R183.reuse ;  /* 0x0000000aa0c47c23 */ /* 0x100fe200080108b7 */
[--C-:B------:R-:W-:Y:S01]  /*4be0*/  FFMA.FTZ R197, R161, UR10, -R183.reuse ;  /* 0x0000000aa1c57c23 */ /* 0x100fe200080108b7 */
[--C-:B------:R-:W-:Y:S01]  /*4bf0*/  FFMA.FTZ R204, R163, UR10, -R183.reuse ;  /* 0x0000000aa3cc7c23 */ /* 0x100fe200080108b7 */
[----:B------:R-:W-:Y:S01]  /*4c00*/  FADD.FTZ R159, R173, R4 ;  /* 0x00000004ad9f7221 */ /* 0x000fe20000010000 */
[--C-:B------:R-:W-:Y:S01]  /*4c10*/  FFMA.FTZ R205, R164, UR10, -R183.reuse ;  /* 0x0000000aa4cd7c23 */ /* 0x100fe200080108b7 */
[----:B------:R-:W-:Y:S01]  /*4c20*/  FFMA.FTZ R206, R165, UR10, -R183 ;  /* 0x0000000aa5ce7c23 */ /* 0x000fe200080108b7 */
[----:B------:R-:W1:Y:S01]  /*4c30*/  MUFU.EX2 R176, R176 ;  /* 0x000000b000b07308 */ /* 0x000e620000000800 */
[----:B---3--:R-:W-:Y:S01]  /*4c40*/  FADD.FTZ R4, R174, R159 ;  /* 0x0000009fae047221 */ /* 0x008fe20000010000 */
[--C-:B------:R-:W-:Y:S01]  /*4c50*/  FFMA.FTZ R207, R166, UR10, -R183.reuse ;  /* 0x0000000aa6cf7c23 */ /* 0x100fe200080108b7 */
[----:B------:R-:W-:Y:S01]  /*4c60*/  IADD3 R8, -R22, 0xb, RZ ;  /* 0x0000000b16087810 */ /* 0x000fe20007ffe1ff */
[--C-:B------:R-:W-:Y:S01]  /*4c70*/  FFMA.FTZ R167, R167, UR10, -R183.reuse ;  /* 0x0000000aa7a77c23 */ /* 0x100fe200080108b7 */
[----:B----4-:R-:W-:Y:S01]  /*4c80*/  FADD.FTZ R159, R175, R4 ;  /* 0x00000004af9f7221 */ /* 0x010fe20000010000 */
[--C-:B------:R-:W-:Y:S01]  /*4c90*/  FFMA.FTZ R168, R168, UR10, -R183.reuse ;  /* 0x0000000aa8a87c23 */ /* 0x100fe200080108b7 */
[----:B------:R-:W-:Y:S01]  /*4ca0*/  FFMA.FTZ R169, R169, UR10, -R183 ;  /* 0x0000000aa9a97c23 */ /* 0x000fe200080108b7 */
[----:B------:R-:W2:Y:S01]  /*4cb0*/  MUFU.EX2 R177, R177 ;  /* 0x000000b100b17308 */ /* 0x000ea20000000800 */
[----:B0-----:R-:W-:Y:S01]  /*4cc0*/  FFMA.FTZ R3, R184, R3, R5 ;  /* 0x00000003b8037223 */ /* 0x001fe20000010005 */
[----:B------:R-:W-:Y:S01]  /*4cd0*/  FFMA.FTZ R155, R170, UR10, -R183 ;  /* 0x0000000aaa9b7c23 */ /* 0x000fe200080108b7 */
        /* <DEDUP_REMOVED lines=14> */
[C---:B--2---:R-:W-:Y:S01]  /*4dc0*/  F2FP.F16.F32.PACK_AB R162, R177.reuse, R176 ;  /* 0x000000b0b1a2723e */ /* 0x044fe200000000ff */
[----:B------:R-:W-:Y:S01]  /*4dd0*/  FADD.FTZ R159, R177, R4 ;  /* 0x00000004b19f7221 */ /* 0x000fe20000010000 */
        /* <DEDUP_REMOVED lines=8> */
[----:B------:R-:W-:Y:S01]  /*4e60*/  FMUL.FTZ R26, R26, R184 ;  /* 0x000000b81a1a7220 */ /* 0x000fe20000410000 */
[----:B------:R-:W-:Y:S01]  /*4e70*/  F2FP.F16.F32.PACK_AB R154, R153, R154 ;  /* 0x0000009a999a723e */ /* 0x000fe200000000ff */
[-C--:B------:R-:W-:Y:S01]  /*4e80*/  FMUL.FTZ R27, R27, R184.reuse ;  /* 0x000000b81b1b7220 */ /* 0x080fe20000410000 */
[----:B------:R-:W-:Y:S01]  /*4e90*/  F2FP.F16.F32.PACK_AB R156, R156, R157 ;  /* 0x0000009d9c9c723e */ /* 0x000fe200000000ff */
[----:B------:R-:W-:Y:S01]  /*4ea0*/  FMUL.FTZ R30, R30, R184 ;  /* 0x000000b81e1e7220 */ /* 0x000fe20000410000 */
        /* <DEDUP_REMOVED lines=41> */
[----:B-1----:R-:W-:Y:S01]  /*5140*/  FFMA.FTZ R192, R152, UR10, -R183 ;  /* 0x0000000a98c07c23 */ /* 0x002fe200080108b7 */
[----:B0-----:R-:W-:Y:S01]  /*5150*/  FADD.FTZ R176, R14, R3 ;  /* 0x000000030eb07221 */ /* 0x001fe20000010000 */
[----:B------:R-:W-:-:S02]  /*5160*/  @!P1 VIADD R152, R199, 0x22840 ;  /* 0x00022840c7989836 */ /* 0x000fc40000000000 */
[-C--:B------:R-:W-:Y:S01]  /*5170*/  FMUL.FTZ R90, R90, R184.reuse ;  /* 0x000000b85a5a7220 */ /* 0x080fe20000410000 */
[-C--:B------:R-:W-:Y:S01]  /*5180*/  FMUL.FTZ R91, R91, R184.reuse ;  /* 0x000000b85b5b7220 */ /* 0x080fe20000410000 */
[-C--:B------:R-:W-:Y:S01]  /*5190*/  FMUL.FTZ R94, R94, R184.reuse ;  /* 0x000000b85e5e7220 */ /* 0x080fe20000410000 */
[-C--:B------:R-:W-:Y:S01]  /*51a0*/  FMUL.FTZ R95, R95, R184.reuse ;  /* 0x000000b85f5f7220 */ /* 0x080fe20000410000 */
[----:B------:R-:W0:Y:S01]  /*51b0*/  MUFU.EX2 R21, R21 ;  /* 0x0000001500157308 */ /* 0x000e220000000800 */
[----:B------:R-:W-:Y:S01]  /*51c0*/  @!P1 PRMT R152, RZ, 0x654, R152 ;  /* 0x00000654ff989816 */ /* 0x000fe20000000098 */
[----:B------:R1:W-:Y:S06]  /*51d0*/  BAR.ARV R8, 0x100 ;  /* 0x000400080000751d */ /* 0x0003ec0000002000 */
[----:B------:R-:W3:Y:S01]  /*51e0*/  MUFU.EX2 R179, R179 ;  /* 0x000000b300b37308 */ /* 0x000ee20000000800 */
[----:B--2---:R-:W-:Y:S01]  /*51f0*/  FADD.FTZ R4, R178, R159 ;  /* 0x0000009fb2047221 */ /* 0x004fe20000010000 */
[----:B------:R2:W-:Y:S01]  /*5200*/  @!P1 SYNCS.ARRIVE.TRANS64.RED.A1T0 RZ, [R152+URZ], RZ ;  /* 0x000000ff98ff99a7 */ /* 0x0005e2000810043f */
[-C--:B------:R-:W-:Y:S01]  /*5210*/  FMUL.FTZ R98, R98, R184.reuse ;  /* 0x000000b862627220 */ /* 0x080fe20000410000 */
[-C--:B------:R-:W-:Y:S01]  /*5220*/  FMUL.FTZ R99, R99, R184.reuse ;  /* 0x000000b863637220 */ /* 0x080fe20000410000 */
[-C--:B------:R-:W-:Y:S01]  /*5230*/  FMUL.FTZ R102, R102, R184.reuse ;  /* 0x000000b866667220 */ /* 0x080fe20000410000 */
[-C--:B------:R-:W-:Y:S01]  /*5240*/  FMUL.FTZ R103, R103, R184.reuse ;  /* 0x000000b867677220 */ /* 0x080fe20000410000 */
[----:B------:R-:W-:Y:S01]  /*5250*/  FMUL.FTZ R106, R106, R184 ;  /* 0x000000b86a6a7220 */ /* 0x000fe20000410000 */
[----:B------:R-:W4:Y:S01]  /*5260*/  MUFU.EX2 R192, R192 ;  /* 0x000000c000c07308 */ /* 0x000f220000000800 */
[----:B0-----:R-:W-:Y:S01]  /*5270*/  FADD.FTZ R3, R21, R176 ;  /* 0x000000b015037221 */ /* 0x001fe20000010000 */
[----:B--2---:R-:W-:Y:S01]  /*5280*/  F2FP.F16.F32.PACK_AB R152, R171, R20 ;  /* 0x00000014ab98723e */ /* 0x004fe200000000ff */
        /* <DEDUP_REMOVED lines=31> */
[----:B------:R-:W-:Y:S01]  /*5480*/  FMUL.FTZ R151, R151, R184 ;  /* 0x000000b897977220 */ /* 0x000fe20000410000 */
[----:B------:R-:W-:-:S02]  /*5490*/  F2FP.F16.F32.PACK_AB R153, R190, R5 ;  /* 0x00000005be99723e */ /* 0x000fc400000000ff */
[----:B------:R-:W-:Y:S02]  /*54a0*/  F2FP.F16.F32.PACK_AB R157, R12, R11 ;  /* 0x0000000b0c9d723e */ /* 0x000fe400000000ff */
[----:B------:R-:W-:Y:S01]  /*54b0*/  F2FP.F16.F32.PACK_AB R161, R192, R21 ;  /* 0x00000015c0a1723e */ /* 0x000fe200000000ff */
[----:B------:R-:W2:Y:S01]  /*54c0*/  MUFU.EX2 R182, R182 ;  /* 0x000000b600b67308 */ /* 0x000ea20000000800 */
[C---:B---3--:R-:W-:Y:S01]  /*54d0*/  FADD.FTZ R159, R181.reuse, R4 ;  /* 0x00000004b59f7221 */ /* 0x048fe20000010000 */
[----:B------:R-:W-:-:S06]  /*54e0*/  F2FP.F16.F32.PACK_AB R166, R181, R180 ;  /* 0x000000b4b5a6723e */ /* 0x000fcc00000000ff */
[----:B------:R-:W3:Y:S01]  /*54f0*/  MUFU.EX2 R195, R195 ;  /* 0x000000c300c37308 */ /* 0x000ee20000000800 */
[C---:B0-----:R-:W-:Y:S01]  /*5500*/  FADD.FTZ R176, R194.reuse, R3 ;  /* 0x00000003c2b07221 */ /* 0x041fe20000010000 */
[----:B------:R-:W-:-:S06]  /*5510*/  F2FP.F16.F32.PACK_AB R163, R194, R193 ;  /* 0x000000c1c2a3723e */ /* 0x000fcc00000000ff */
[----:B------:R-:W0:Y:S01]  /*5520*/  MUFU.EX2 R187, R187 ;  /* 0x000000bb00bb7308 */ /* 0x000e220000000800 */
[----:B--2---:R-:W-:-:S07]  /*5530*/  FADD.FTZ R4, R182, R159 ;  /* 0x0000009fb6047221 */ /* 0x004fce0000010000 */
[----:B------:R-:W2:Y:S01]  /*5540*/  MUFU.EX2 R196, R196 ;  /* 0x000000c400c47308 */ /* 0x000ea20000000800 */
[----:B---3--:R-:W-:-:S07]  /*5550*/  FADD.FTZ R3, R195, R176 ;  /* 0x000000b0c3037221 */ /* 0x008fce0000010000 */
[----:B------:R-:W3:Y:S01]  /*5560*/  MUFU.EX2 R185, R185 ;  /* 0x000000b900b97308 */ /* 0x000ee20000000800 */
[----:B0-----:R-:W-:-:S07]  /*5570*/  FADD.FTZ R4, R187, R4 ;  /* 0x00000004bb047221 */ /* 0x001fce0000010000 */
[----:B------:R-:W0:Y:S01]  /*5580*/  MUFU.EX2 R197, R197 ;  /* 0x000000c500c57308 */ /* 0x000e220000000800 */
[C---:B--2---:R-:W-:Y:S01]  /*5590*/  FADD.FTZ R176, R196.reuse, R3 ;  /* 0x00000003c4b07221 */ /* 0x044fe20000010000 */
[----:B------:R-:W-:-:S06]  /*55a0*/  F2FP.F16.F32.PACK_AB R165, R196, R195 ;  /* 0x000000c3c4a5723e */ /* 0x000fcc00000000ff */
        /* <DEDUP_REMOVED lines=10> */
[----:B0-----:R-:W-:Y:S01]  /*5650*/  FADD.FTZ R4, R188, R159 ;  /* 0x0000009fbc047221 */ /* 0x001fe20000010000 */
[----:B------:R-:W-:-:S06]  /*5660*/  F2FP.F16.F32.PACK_AB R159, R14, R13 ;  /* 0x0000000d0e9f723e */ /* 0x000fcc00000000ff */
[----:B------:R-:W0:Y:S01]  /*5670*/  MUFU.EX2 R205, R205 ;  /* 0x000000cd00cd7308 */ /* 0x000e220000000800 */
[----:B--2---:R-:W-:-:S07]  /*5680*/  FADD.FTZ R176, R204, R3 ;  /* 0x00000003ccb07221 */ /* 0x004fce0000010000 */
[----:B------:R-:W2:Y:S01]  /*5690*/  MUFU.EX2 R189, R189 ;  /* 0x000000bd00bd7308 */ /* 0x000ea20000000800 */
[C---:B---3--:R-:W-:Y:S01]  /*56a0*/  FADD.FTZ R4, R191.reuse, R4 ;  /* 0x00000004bf047221 */ /* 0x048fe20000010000 */
[----:B------:R-:W-:-:S06]  /*56b0*/  F2FP.F16.F32.PACK_AB R172, R191, R188 ;  /* 0x000000bcbfac723e */ /* 0x000fcc00000000ff */
[----:B------:R-:W3:Y:S01]  /*56c0*/  MUFU.EX2 R206, R206 ;  /* 0x000000ce00ce7308 */ /* 0x000ee20000000800 */
[----:B0-----:R-:W-:-:S07]  /*56d0*/  FADD.FTZ R3, R205, R176 ;  /* 0x000000b0cd037221 */ /* 0x001fce0000010000 */
[----:B------:R-:W0:Y:S01]  /*56e0*/  MUFU.EX2 R207, R207 ;  /* 0x000000cf00cf7308 */ /* 0x000e220000000800 */
[----:B--2---:R-:W-:Y:S01]  /*56f0*/  FADD.FTZ R15, R189, R4 ;  /* 0x00000004bd0f7221 */ /* 0x004fe20000010000 */
[----:B------:R-:W-:-:S03]  /*5700*/  F2FP.F16.F32.PACK_AB R174, R6, R189 ;  /* 0x000000bd06ae723e */ /* 0x000fc600000000ff */
[----:B------:R-:W-:-:S03]  /*5710*/  FADD.FTZ R4, R6, R15 ;  /* 0x0000000f06047221 */ /* 0x000fc60000010000 */
[----:B------:R2:W4:Y:S01]  /*5720*/  MUFU.EX2 R183, R167 ;  /* 0x000000a700b77308 */ /* 0x0005220000000800 */
[----:B---3--:R-:W-:-:S07]  /*5730*/  FADD.FTZ R176, R206, R3 ;  /* 0x00000003ceb07221 */ /* 0x008fce0000010000 */
[----:B------:R3:W5:Y:S01]  /*5740*/  MUFU.EX2 R20, R168 ;  /* 0x000000a800147308 */ /* 0x0007620000000800 */
[C---:B0-----:R-:W-:Y:S01]  /*5750*/  FADD.FTZ R176, R207.reuse, R176 ;  /* 0x000000b0cfb07221 */ /* 0x041fe20000010000 */
[----:B--2---:R-:W-:Y:S02]  /*5760*/  F2FP.F16.F32.PACK_AB R167, R198, R197 ;  /* 0x000000c5c6a7723e */ /* 0x004fe400000000ff */
[----:B------:R-:W-:-:S04]  /*5770*/  F2FP.F16.F32.PACK_AB R171, R207, R206 ;  /* 0x000000cecfab723e */ /* 0x000fc800000000ff */
[----:B------:R0:W2:Y:S01]  /*5780*/  MUFU.EX2 R175, R169 ;  /* 0x000000a900af7308 */ /* 0x0000a20000000800 */
[----:B----4-:R-:W-:Y:S01]  /*5790*/  FADD.FTZ R3, R183, R176 ;  /* 0x000000b0b7037221 */ /* 0x010fe20000010000 */
[----:B---3--:R-:W-:-:S06]  /*57a0*/  F2FP.F16.F32.PACK_AB R168, R187, R182 ;  /* 0x000000b6bba8723e */ /* 0x008fcc00000000ff */
[----:B------:R3:W4:Y:S01]  /*57b0*/  MUFU.EX2 R6, R155 ;  /* 0x0000009b00067308 */ /* 0x0007220000000800 */
[----:B0-----:R-:W-:Y:S02]  /*57c0*/  F2FP.F16.F32.PACK_AB R169, R205, R204 ;  /* 0x000000cccda9723e */ /* 0x001fe400000000ff */
[----:B-----5:R-:W-:Y:S02]  /*57d0*/  F2FP.F16.F32.PACK_AB R173, R20, R183 ;  /* 0x000000b714ad723e */ /* 0x020fe400000000ff */
[----:B---3--:R-:W-:Y:S01]  /*57e0*/  F2FP.F16.F32.PACK_AB R155, R10, R9 ;  /* 0x000000090a9b723e */ /* 0x008fe200000000ff */
[----:B------:R-:W-:-:S04]  /*57f0*/  FADD.FTZ R10, R20, R3 ;  /* 0x00000003140a7221 */ /* 0x000fc80000010000 */
[----:B--2---:R-:W-:Y:S01]  /*5800*/  FADD.FTZ R3, R175, R10 ;  /* 0x0000000aaf037221 */ /* 0x004fe20000010000 */
[----:B----4-:R-:W-:-:S03]  /*5810*/  F2FP.F16.F32.PACK_AB R175, R6, R175 ;  /* 0x000000af06af723e */ /* 0x010fc600000000ff */
[----:B------:R-:W-:Y:S01]  /*5820*/  FADD.FTZ R3, R6, R3 ;  /* 0x0000000306037221 */ /* 0x000fe20000010000 */
[----:B-1----:R-:W-:Y:S06]  /*5830*/  @!P0 BRA `(.L_x_7475) ;  /* 0x0000000000048947 */ /* 0x002fec0003800000 */
[----:B------:R-:W-:Y:S01]  /*5840*/  BPT.TRAP 0x1 ;  /* 0x000000040000795c */ /* 0x000fe20000300000 */
.L_x_7475:
[----:B------:R-:W-:-:S04]  /*5850*/  IMAD.U32 R5, RZ, RZ, UR25 ;  /* 0x00000019ff057e24 */ /* 0x000fc8000f8e00ff */
[----:B------:R0:W1:Y:S01]  /*5860*/  SYNCS.PHASECHK.TRANS64.TRYWAIT P3, [UR23+0x22850], R5 ;  /* 0x02285005ff0075a7 */ /* 0x0000620008060157 */
[----:B------:R-:W-:Y:S05]  /*5870*/  @!P0 BRA `(.L_x_7476) ;  /* 0x0000000000048947 */ /* 0x000fea0003800000 */
[----:B------:R-:W-:Y:S01]  /*5880*/  BPT.TRAP 0x1 ;  /* 0x000000040000795c */ /* 0x000fe20000300000 */
.L_x_7476:
[----:B-1----:R-:W-:Y:S05]  /*5890*/  @P3 BRA `(.L_x_7477) ;  /* 0x00000000000c3947 */ /* 0x002fea0003800000 */
[----:B0-----:R-:W-:-:S04]  /*58a0*/  IMAD.U32 R5, RZ, RZ, UR25 ;  /* 0x00000019ff057e24 */ /* 0x001fc8000f8e00ff */
[----:B------:R-:W0:Y:S02]  /*58b0*/  SYNCS.PHASECHK.TRANS64.TRYWAIT P3, [UR23+0x22850], R5 ;  /* 0x02285005ff0075a7 */ /* 0x000e240008060157 */
[----:B0-----:R-:W-:Y:S05]  /*58c0*/  @!P3 BRA `(.L_x_7478) ;  /* 0x0000007c00f0b947 */ /* 0x001fea0003800000 */
.L_x_7477:
[----:B0-----:R-:W-:Y:S01]  /*58d0*/  VIADD R5, R22, 0x8 ;  /* 0x0000000816057836 */ /* 0x001fe20000000000 */
[----:B------:R-:W-:Y:S01]  /*58e0*/  UIMAD UR11, UR37, 0xc00, UR21 ;  /* 0x00000c00250b78a4 */ /* 0x000fe2000f8e0215 */
[----:B------:R-:W-:Y:S01]  /*58f0*/  @!P1 IADD3 R199, R199, 0x22860, RZ ;  /* 0x00022860c7c79810 */ /* 0x000fe20007ffe0ff */
[----:B------:R-:W-:Y:S01]  /*5900*/  UMOV UR7, 0x40000040 ;  /* 0x4000004000077882 */ /* 0x000fe20000000000 */
[----:B------:R-:W-:Y:S01]  /*5910*/  IMAD.MOV.U32 R6, RZ, RZ, R7 ;  /* 0x000000ffff067224 */ /* 0x000fe200078e0007 */
[----:B------:R0:W-:Y:S01]  /*5920*/  BAR.SYNC.DEFER_BLOCKING R5, 0x100 ;  /* 0x000400050000751d */ /* 0x0001e20000010000 */
[----:B------:R-:W-:Y:S01]  /*5930*/  @!P1 PRMT R199, RZ, 0x654, R199 ;  /* 0x00000654ffc79816 */ /* 0x000fe200000000c7 */
[----:B------:R-:W-:-:S04]  /*5940*/  IMAD.MOV.U32 R15, RZ, RZ, R0 ;  /* 0x000000ffff0f7224 */ /* 0x000fc800078e0000 */
[----:B------:R-:W-:Y:S01]  /*5950*/  UMOV UR6, UR11 ;  /* 0x0000000b00067c82 */ /* 0x000fe20008000000 */
        /* <DEDUP_REMOVED lines=35> */
.L_x_7470:
[----:B0--3--:R-:W0:Y:S01]  /*5b90*/  SHFL.BFLY PT, R5, R4, 0x2, 0x1f ;  /* 0x0c401f0004057f89 */ /* 0x009e2200000e0000 */
[----:B------:R-:W-:Y:S01]  /*5ba0*/  CS2R R20, SRZ ;  /* 0x0000000000147805 */ /* 0x000fe2000001ff00 */
[----:B------:R-:W-:Y:S01]  /*5bb0*/  UIADD3 UR37, UR37, 0x1, URZ ;  /* 0x0000000125257890 */ /* 0x000fe2000fffe03f */
[----:B------:R1:W-:Y:S06]  /*5bc0*/  BAR.ARV R8, 0x100 ;  /* 0x000400080000751d */ /* 0x0003ec0000002000 */
[----:B------:R-:W-:Y:S02]  /*5bd0*/  UISETP.NE.AND UP0, UPT, UR37, 0x2, UPT ;  /* 0x000000022500788c */ /* 0x000fe4000bf05270 */
[----:B------:R-:W-:Y:S06]  /*5be0*/  BAR.ARV 0x8, 0x120 ;  /* 0x0204800000007b1d */ /* 0x000fec0000002000 */
[----:B------:R-:W-:Y:S01]  /*5bf0*/  USEL UR4, URZ, 0x1, UP0 ;  /* 0x000000013f047887 */ /* 0x000fe20008000000 */
[----:B------:R-:W-:Y:S01]  /*5c00*/  PLOP3.LUT P0, PT, PT, PT, PT, 0x8, 0x0 ;  /* 0x000000000000781c */ /* 0x000fe20003f0e170 */
[----:B------:R-:W2:Y:S01]  /*5c10*/  SHFL.BFLY PT, R10, R3, 0x2, 0x1f ;  /* 0x0c401f00030a7f89 */ /* 0x000ea200000e0000 */
[----:B------:R-:W-:-:S02]  /*5c20*/  UIADD3 UR39, UR39, 0x1, URZ ;  /* 0x0000000127277890 */ /* 0x000fc4000fffe03f */
[----:B------:R-:W-:Y:S01]  /*5c30*/  USEL UR37, UR37, URZ, UP0 ;  /* 0x0000003f25257287 */ /* 0x000fe20008000000 */
[----:B0-----:R-:W-:Y:S01]  /*5c40*/  FADD.FTZ R5, R5, R4 ;  /* 0x0000000405057221 */ /* 0x001fe20000010000 */
[----:B------:R-:W-:-:S04]  /*5c50*/  ULOP3.LUT UR38, UR38, UR4, URZ, 0x3c, !UPT ;  /* 0x0000000426267292 */ /* 0x000fc8000f8e3c3f */
[----:B------:R-:W0:Y:S01]  /*5c60*/  SHFL.BFLY PT, R6, R5, 0x1, 0x1f ;  /* 0x0c201f0005067f89 */ /* 0x000e2200000e0000 */
[----:B--2---:R-:W-:-:S05]  /*5c70*/  FADD.FTZ R10, R10, R3 ;  /* 0x000000030a0a7221 */ /* 0x004fca0000010000 */
[----:B------:R-:W2:Y:S01]  /*5c80*/  SHFL.BFLY PT, R9, R10, 0x1, 0x1f ;  /* 0x0c201f000a097f89 */ /* 0x000ea200000e0000 */
[----:B0-----:R-:W-:-:S05]  /*5c90*/  FADD.FTZ R152, R5, R6 ;  /* 0x0000000605987221 */ /* 0x001fca0000010000 */
[----:B------:R-:W-:-:S13]  /*5ca0*/  FSETP.NE.FTZ.AND P1, PT, R152, RZ, PT ;  /* 0x000000ff9800720b */ /* 0x000fda0003f35000 */
[----:B------:R-:W0:Y:S01]  /*5cb0*/  @P1 MUFU.RCP R21, R152 ;  /* 0x0000009800151308 */ /* 0x000e220000001000 */
[----:B--2---:R-:W-:-:S05]  /*5cc0*/  FADD.FTZ R153, R10, R9 ;  /* 0x000000090a997221 */ /* 0x004fca0000010000 */
[----:B------:R-:W-:Y:S01]  /*5cd0*/  FSETP.NE.FTZ.AND P2, PT, R153, RZ, PT ;  /* 0x000000ff9900720b */ /* 0x000fe20003f55000 */
[-C--:B0-----:R-:W-:Y:S01]  /*5ce0*/  FMUL.FTZ R9, R40, R21.reuse ;  /* 0x0000001528097220 */ /* 0x081fe20000410000 */
[-C--:B-1----:R-:W-:Y:S01]  /*5cf0*/  FMUL.FTZ R8, R41, R21.reuse ;  /* 0x0000001529087220 */ /* 0x082fe20000410000 */
[----:B------:R-:W-:Y:S01]  /*5d00*/  @P1 MUFU.LG2 R40, R152 ;  /* 0x0000009800281308 */ /* 0x000fe20000000c00 */
[-C--:B------:R-:W-:Y:S01]  /*5d10*/  FMUL.FTZ R5, R24, R21.reuse ;  /* 0x0000001518057220 */ /* 0x080fe20000410000 */
[-C--:B------:R-:W-:Y:S01]  /*5d20*/  FMUL.FTZ R6, R28, R21.reuse ;  /* 0x000000151c067220 */ /* 0x080fe20000410000 */
[-C--:B------:R-:W-:Y:S01]  /*5d30*/  FMUL.FTZ R4, R25, R21.reuse ;  /* 0x0000001519047220 */ /* 0x080fe20000410000 */
[-C--:B------:R-:W-:Y:S01]  /*5d40*/  FMUL.FTZ R29, R29, R21.reuse ;  /* 0x000000151d1d7220 */ /* 0x080fe20000410000 */
[-C--:B------:R-:W-:Y:S01]  /*5d50*/  FMUL.FTZ R32, R32, R21.reuse ;  /* 0x0000001520207220 */ /* 0x080fe20000410000 */
[-C--:B------:R-:W-:Y:S01]  /*5d60*/  FMUL.FTZ R33, R33, R21.reuse ;  /* 0x0000001521217220 */ /* 0x080fe20000410000 */
[----:B------:R-:W-:-:S03]  /*5d70*/  FMUL.FTZ R36, R36, R21 ;  /* 0x0000001524247220 */ /* 0x000fc60000410000 */
[----:B------:R-:W0:Y:S01]  /*5d80*/  @P2 MUFU.RCP R20, R153 ;  /* 0x0000009900142308 */ /* 0x000e220000001000 */
[-C--:B------:R-:W-:Y:S01]  /*5d90*/  FMUL.FTZ R37, R37, R21.reuse ;  /* 0x0000001525257220 */ /* 0x080fe20000410000 */
[-C--:B------:R-:W-:Y:S01]  /*5da0*/  FMUL.FTZ R11, R44, R21.reuse ;  /* 0x000000152c0b7220 */ /* 0x080fe20000410000 */
[-C--:B------:R-:W-:Y:S01]  /*5db0*/  FMUL.FTZ R10, R45, R21.reuse ;  /* 0x000000152d0a7220 */ /* 0x080fe20000410000 */
[-C--:B------:R-:W-:Y:S01]  /*5dc0*/  FMUL.FTZ R13, R48, R21.reuse ;  /* 0x00000015300d7220 */ /* 0x080fe20000410000 */
[-C--:B------:R-:W-:Y:S01]  /*5dd0*/  FMUL.FTZ R12, R49, R21.reuse ;  /* 0x00000015310c7220 */ /* 0x080fe20000410000 */
[-C--:B------:R-:W-:Y:S01]  /*5de0*/  FMUL.FTZ R15, R52, R21.reuse ;  /* 0x00000015340f7220 */ /* 0x080fe20000410000 */
[-C--:B------:R-:W-:Y:S01]  /*5df0*/  FMUL.FTZ R14, R53, R21.reuse ;  /* 0x00000015350e7220 */ /* 0x080fe20000410000 */
[----:B------:R-:W1:Y:S01]  /*5e00*/  @P2 MUFU.LG2 R41, R153 ;  /* 0x0000009900292308 */ /* 0x000e620000000c00 */
        /* <DEDUP_REMOVED lines=48> */
[----:B------:R-:W-:-:S02]  /*6110*/  IMAD.U32 R21, RZ, RZ, UR10 ;  /* 0x0000000aff157e24 */ /* 0x000fc4000f8e00ff */
[-C--:B0-----:R-:W-:Y:S01]  /*6120*/  FMUL.FTZ R174, R26, R20.reuse ;  /* 0x000000141aae7220 */ /* 0x081fe20000410000 */
[----:B------:R-:W-:Y:S02]  /*6130*/  IMAD.U32 R49, RZ, RZ, UR10 ;  /* 0x0000000aff317e24 */ /* 0x000fe4000f8e00ff */
[-C--:B------:R-:W-:Y:S01]  /*6140*/  FMUL.FTZ R26, R30, R20.reuse ;  /* 0x000000141e1a7220 */ /* 0x080fe20000410000 */
[----:B------:R-:W-:Y:S01]  /*6150*/  @P1 FMUL.FTZ R21, R21, 0.69314718246459960938 ;  /* 0x3f31721815151820 */ /* 0x000fe20000410000 */
[----:B------:R-:W-:Y:S01]  /*6160*/  @P1 FMUL.FTZ R40, R40, 0.69314718246459960938 ;  /* 0x3f31721828281820 */ /* 0x000fe20000410000 */
[----:B------:R-:W-:Y:S01]  /*6170*/  @P2 FMUL.FTZ R49, R49, 0.69314718246459960938 ;  /* 0x3f31721831312820 */ /* 0x000fe20000410000 */
[----:B-1----:R-:W-:Y:S01]  /*6180*/  @P2 FMUL.FTZ R30, R41, 0.69314718246459960938 ;  /* 0x3f317218291e2820 */ /* 0x002fe20000410000 */
[-C--:B------:R-:W-:Y:S01]  /*6190*/  FMUL.FTZ R161, R83, R20.reuse ;  /* 0x0000001453a17220 */ /* 0x080fe20000410000 */
[----:B------:R-:W-:Y:S01]  /*61a0*/  FMUL.FTZ R160, R87, R20 ;  /* 0x0000001457a07220 */ /* 0x000fe20000410000 */
[----:B------:R-:W-:-:S02]  /*61b0*/  IMAD.MOV.U32 R44, RZ, RZ, -0x800000 ;  /* 0xff800000ff2c7424 */ /* 0x000fc400078e00ff */
[-C--:B------:R-:W-:Y:S01]  /*61c0*/  FMUL.FTZ R83, R86, R20.reuse ;  /* 0x0000001456537220 */ /* 0x080fe20000410000 */
[----:B------:R-:W-:Y:S02]  /*61d0*/  IMAD.MOV.U32 R45, RZ, RZ, -0x800000 ;  /* 0xff800000ff2d7424 */ /* 0x000fe400078e00ff */
        /* <DEDUP_REMOVED lines=60> */
[----:B------:R-:W-:-:S07]  /*65a0*/  @P2 FFMA.FTZ R45, R49, R7, R30 ;  /* 0x00000007312d2223 */ /* 0x000fce000001001e */
.L_x_7459:
        /* <DEDUP_REMOVED lines=11> */
[----:B------:R-:W-:Y:S01]  /*6660*/  USHF.L.U32 UR8, UR46, 0x2, URZ ;  /* 0x000000022e087899 */ /* 0x000fe2000800063f */
[----:B------:R-:W-:Y:S01]  /*6670*/  F2FP.F16.F32.PACK_AB R4, R4, R5 ;  /* 0x000000050404723e */ /* 0x000fe200000000ff */
[----:B------:R-:W-:Y:S01]  /*6680*/  BAR.SYNC.DEFER_BLOCKING 0x1, 0x100 ;  /* 0x0044000000007b1d */ /* 0x000fe20000010000 */
[----:B------:R-:W-:Y:S01]  /*6690*/  F2FP.F16.F32.PACK_AB R5, R179, R174 ;  /* 0x000000aeb305723e */ /* 0x000fe200000000ff */
[----:B------:R-:W-:Y:S01]  /*66a0*/  USHF.L.U64.HI UR9, UR46, 0x2, UR45 ;  /* 0x000000022e097899 */ /* 0x000fe2000801022d */
[----:B------:R-:W-:Y:S02]  /*66b0*/  F2FP.F16.F32.PACK_AB R8, R8, R9 ;  /* 0x000000090808723e */ /* 0x000fe400000000ff */
[----:B------:R-:W-:Y:S01]  /*66c0*/  F2FP.F16.F32.PACK_AB R10, R10, R11 ;  /* 0x0000000b0a0a723e */ /* 0x000fe200000000ff */
[----:B------:R-:W-:Y:S01]  /*66d0*/  ULDC.64 UR6, c[0x0][0xbd8] ;  /* 0x0002f60000067ab9 */ /* 0x000fe20000000a00 */
[----:B------:R-:W-:Y:S01]  /*66e0*/  F2FP.F16.F32.PACK_AB R9, R170, R159 ;  /* 0x0000009faa09723e */ /* 0x000fe200000000ff */
[----:B------:R-:W-:Y:S01]  /*66f0*/  UIADD3 UR4, UP1, UR8, UR6, URZ ;  /* 0x0000000608047290 */ /* 0x000fe2000ff3e03f */
[----:B------:R-:W-:Y:S01]  /*6700*/  F2FP.F16.F32.PACK_AB R11, R171, R158 ;  /* 0x0000009eab0b723e */ /* 0x000fe200000000ff */
[----:B------:R-:W-:Y:S01]  /*6710*/  UISETP.NE.U32.AND UP0, UPT, UR6, URZ, UPT ;  /* 0x0000003f0600728c */ /* 0x000fe2000bf05070 */
[----:B------:R-:W-:Y:S01]  /*6720*/  F2FP.F16.F32.PACK_AB R12, R12, R13 ;  /* 0x0000000d0c0c723e */ /* 0x000fe200000000ff */
[----:B------:R-:W-:Y:S01]  /*6730*/  UIADD3.X UR6, UR9, UR7, URZ, UP1, !UPT ;  /* 0x0000000709067290 */ /* 0x000fe20008ffe43f */
[----:B------:R-:W-:Y:S01]  /*6740*/  F2FP.F16.F32.PACK_AB R14, R14, R15 ;  /* 0x0000000f0e0e723e */ /* 0x000fe200000000ff */
[----:B------:R-:W-:Y:S01]  /*6750*/  UISETP.NE.AND.EX UP0, UPT, UR7, URZ, UPT, UP0 ;  /* 0x0000003f0700728c */ /* 0x000fe2000bf05300 */
        /* <DEDUP_REMOVED lines=8> */
[----:B0-----:R-:W-:Y:S02]  /*67e0*/  MOV R21, R7 ;  /* 0x0000000700157202 */ /* 0x001fe40000000f00 */
[----:B------:R-:W-:Y:S02]  /*67f0*/  F2FP.F16.F32.PACK_AB R73, R165, R152 ;  /* 0x00000098a549723e */ /* 0x000fe400000000ff */
[----:B------:R-:W-:Y:S01]  /*6800*/  F2FP.F16.F32.PACK_AB R81, R161, R82 ;  /* 0x00000052a151723e */ /* 0x000fe200000000ff */
[----:B------:R-:W-:Y:S01]  /*6810*/  IMAD.WIDE R78, R202, 0x2, R20 ;  /* 0x00000002ca4e7825 */ /* 0x000fe200078e0214 */
[----:B------:R-:W-:Y:S02]  /*6820*/  F2FP.F16.F32.PACK_AB R88, R89, R88 ;  /* 0x000000585958723e */ /* 0x000fe400000000ff */
[----:B------:R-:W-:-:S02]  /*6830*/  F2FP.F16.F32.PACK_AB R82, R85, R84 ;  /* 0x000000545552723e */ /* 0x000fc400000000ff */
[C---:B------:R-:W-:Y:S02]  /*6840*/  IADD3 R30, P1, R78.reuse, 0x20, RZ ;  /* 0x000000204e1e7810 */ /* 0x040fe40007f3e0ff */
[C---:B------:R-:W-:Y:S02]  /*6850*/  LOP3.LUT R7, R78.reuse, 0x380, RZ, 0xc0, !PT ;  /* 0x000003804e077812 */ /* 0x040fe400078ec0ff */
        /* <DEDUP_REMOVED lines=13> */
[----:B------:R-:W-:Y:S01]  /*6930*/  SHF.R.U64 R7, R7, 0x3, RZ ;  /* 0x0000000307077819 */ /* 0x000fe200000012ff */
[--C-:B------:R-:W-:Y:S01]  /*6940*/  IMAD.X R53, RZ, RZ, R79.reuse, P2 ;  /* 0x000000ffff357224 */ /* 0x100fe200010e064f */
[C---:B------:R-:W-:Y:S01]  /*6950*/  IADD3 R58, P0, R78.reuse, 0x8020, RZ ;  /* 0x000080204e3a7810 */ /* 0x040fe20007f1e0ff */
[----:B------:R-:W-:Y:S01]  /*6960*/  IMAD.X R55, RZ, RZ, R79, P1 ;  /* 0x000000ffff377224 */ /* 0x000fe200008e064f */
[----:B------:R-:W-:-:S02]  /*6970*/  IADD3 R191, P4, R78, 0x8040, RZ ;  /* 0x000080404ebf7810 */ /* 0x000fc40007f9e0ff */
        /* <DEDUP_REMOVED lines=27> */
[----:B------:R-:W-:Y:S02]  /*6b30*/  SHF.R.U64 R7, R7, 0x3, RZ ;  /* 0x0000000307077819 */ /* 0x000fe400000012ff */
[----:B------:R-:W-:Y:S02]  /*6b40*/  SHF.R.U64 R42, R42, 0x3, RZ ;  /* 0x000000032a2a7819 */ /* 0x000fe400000012ff */
[----:B------:R-:W-:Y:S02]  /*6b50*/  SHF.R.U64 R40, R40, 0x3, RZ ;  /* 0x0000000328287819 */ /* 0x000fe400000012ff */
[----:B------:R-:W-:Y:S02]  /*6b60*/  LOP3.LUT R58, R7, R58, RZ, 0x3c, !PT ;  /* 0x0000003a073a7212 */ /* 0x000fe400078e3cff */
[----:B------:R-:W-:-:S02]  /*6b70*/  LOP3.LUT R34, R95, 0x380, RZ, 0xc0, !PT ;  /* 0x000003805f227812 */ /* 0x000fc400078ec0ff */
[----:B------:R-:W-:Y:S02]  /*6b80*/  LOP3.LUT R64, R42, R193, RZ, 0x3c, !PT ;  /* 0x000000c12a407212 */ /* 0x000fe400078e3cff */
[----:B------:R-:W-:Y:S02]  /*6b90*/  LOP3.LUT R7, R70, 0x380, RZ, 0xc0, !PT ;  /* 0x0000038046077812 */ /* 0x000fe400078ec0ff */
[----:B------:R-:W-:Y:S02]  /*6ba0*/  LOP3.LUT R38, R181, 0x380, RZ, 0xc0, !PT ;  /* 0x00000380b5267812 */ /* 0x000fe400078ec0ff */
[----:B------:R-:W-:Y:S02]  /*6bb0*/  LOP3.LUT R62, R40, R191, RZ, 0x3c, !PT ;  /* 0x000000bf283e7212 */ /* 0x000fe400078e3cff */
[----:B------:R-:W-:Y:S02]  /*6bc0*/  LOP3.LUT R42, R199, 0x380, RZ, 0xc0, !PT ;  /* 0x00000380c72a7812 */ /* 0x000fe400078ec0ff */
[----:B------:R-:W-:-:S02]  /*6bd0*/  LOP3.LUT R40, R197, 0x380, RZ, 0xc0, !PT ;  /* 0x00000380c5287812 */ /* 0x000fc400078ec0ff */
[----:B------:R-:W-:Y:S02]  /*6be0*/  SHF.R.U64 R34, R34, 0x3, RZ ;  /* 0x0000000322227819 */ /* 0x000fe400000012ff */
[----:B------:R-:W-:Y:S02]  /*6bf0*/  SHF.R.U64 R29, R7, 0x3, RZ ;  /* 0x00000003071d7819 */ /* 0x000fe400000012ff */
[----:B------:R-:W-:Y:S02]  /*6c00*/  SHF.R.U64 R38, R38, 0x3, RZ ;  /* 0x0000000326267819 */ /* 0x000fe400000012ff */
[----:B------:R-:W-:Y:S02]  /*6c10*/  LOP3.LUT R52, R187, 0x380, RZ, 0xc0, !PT ;  /* 0x00000380bb347812 */ /* 0x000fe400078ec0ff */
[----:B------:R-:W-:Y:S02]  /*6c20*/  MOV R78, R78 ;  /* 0x0000004e004e7202 */ /* 0x000fe40000000f00 */
[----:B------:R-:W-:-:S02]  /*6c30*/  SHF.R.U64 R42, R42, 0x3, RZ ;  /* 0x000000032a2a7819 */ /* 0x000fc400000012ff */
[----:B------:R-:W-:Y:S02]  /*6c40*/  F2FP.F16.F32.PACK_AB R7, R177, R26 ;  /* 0x0000001ab107723e */ /* 0x000fe400000000ff */
[----:B------:R-:W-:Y:S02]  /*6c50*/  LOP3.LUT R54, R189, 0x380, RZ, 0xc0, !PT ;  /* 0x00000380bd367812 */ /* 0x000fe400078ec0ff */
[----:B------:R-:W-:Y:S01]  /*6c60*/  SHF.R.U64 R40, R40, 0x3, RZ ;  /* 0x0000000328287819 */ /* 0x000fe200000012ff */
[----:B------:R0:W-:Y:S01]  /*6c70*/  STSM.16.M88.4 [R78], R4 ;  /* 0x000000044e007844 */ /* 0x0001e20000000200 */
[----:B------:R-:W-:Y:S02]  /*6c80*/  LOP3.LUT R34, R34, R95, RZ, 0x3c, !PT ;  /* 0x0000005f22227212 */ /* 0x000fe400078e3cff */
[----:B------:R-:W-:Y:S02]  /*6c90*/  LOP3.LUT R38, R38, R181, RZ, 0x3c, !PT ;  /* 0x000000b526267212 */ /* 0x000fe400078e3cff */
[----:B------:R-:W-:-:S02]  /*6ca0*/  SHF.R.U64 R52, R52, 0x3, RZ ;  /* 0x0000000334347819 */ /* 0x000fc400000012ff */
[----:B------:R-:W-:Y:S02]  /*6cb0*/  LOP3.LUT R26, R42, R199, RZ, 0x3c, !PT ;  /* 0x000000c72a1a7212 */ /* 0x000fe400078e3cff */
[----:B------:R-:W-:Y:S02]  /*6cc0*/  SHF.R.U64 R54, R54, 0x3, RZ ;  /* 0x0000000336367819 */ /* 0x000fe400000012ff */
[----:B------:R-:W-:Y:S02]  /*6cd0*/  LOP3.LUT R66, R195, 0x380, RZ, 0xc0, !PT ;  /* 0x00000380c3427812 */ /* 0x000fe400078ec0ff */
[----:B------:R-:W-:Y:S02]  /*6ce0*/  LOP3.LUT R74, R40, R197, RZ, 0x3c, !PT ;  /* 0x000000c5284a7212 */ /* 0x000fe400078e3cff */
[----:B------:R-:W-:Y:S02]  /*6cf0*/  MOV R40, R30 ;  /* 0x0000001e00287202 */ /* 0x000fe40000000f00 */
[----:B0-----:R-:W-:-:S02]  /*6d00*/  F2FP.F16.F32.PACK_AB R4, R33, R32 ;  /* 0x000000202104723e */ /* 0x001fc400000000ff */
[----:B------:R-:W-:Y:S02]  /*6d10*/  F2FP.F16.F32.PACK_AB R5, R176, R173 ;  /* 0x000000adb005723e */ /* 0x000fe400000000ff */
[----:B------:R-:W-:Y:S02]  /*6d20*/  F2FP.F16.F32.PACK_AB R6, R37, R36 ;  /* 0x000000242506723e */ /* 0x000fe400000000ff */
[----:B------:R-:W-:Y:S02]  /*6d30*/  F2FP.F16.F32.PACK_AB R7, R175, R172 ;  /* 0x000000acaf07723e */ /* 0x000fe400000000ff */
[----:B------:R-:W-:Y:S02]  /*6d40*/  MOV R35, R34 ;  /* 0x0000002200237202 */ /* 0x000fe40000000f00 */
[----:B------:R-:W-:Y:S01]  /*6d50*/  LOP3.LUT R52, R52, R187, RZ, 0x3c, !PT ;  /* 0x000000bb34347212 */ /* 0x000fe200078e3cff */
[----:B------:R0:W-:Y:S01]  /*6d60*/  STSM.16.M88.4 [R40], R4 ;  /* 0x0000000428007844 */ /* 0x0001e20000000200 */
[----:B------:R-:W-:-:S02]  /*6d70*/  MOV R38, R38 ;  /* 0x0000002600267202 */ /* 0x000fc40000000f00 */
[----:B------:R-:W-:Y:S01]  /*6d80*/  MOV R32, R26 ;  /* 0x0000001a00207202 */ /* 0x000fe20000000f00 */
[----:B------:R-:W-:Y:S01]  /*6d90*/  STSM.16.M88.4 [R35], R8 ;  /* 0x0000000823007844 */ /* 0x000fe20000000200 */
[----:B------:R-:W-:Y:S02]  /*6da0*/  LOP3.LUT R54, R54, R189, RZ, 0x3c, !PT ;  /* 0x000000bd36367212 */ /* 0x000fe400078e3cff */
[----:B------:R-:W-:Y:S01]  /*6db0*/  SHF.R.U64 R66, R66, 0x3, RZ ;  /* 0x0000000342427819 */ /* 0x000fe200000012ff */
[----:B------:R-:W-:Y:S01]  /*6dc0*/  STSM.16.M88.4 [R38], R12 ;  /* 0x0000000c26007844 */ /* 0x000fe20000000200 */
[----:B------:R-:W-:Y:S02]  /*6dd0*/  LOP3.LUT R70, R29, R70, RZ, 0x3c, !PT ;  /* 0x000000461d467212 */ /* 0x000fe400078e3cff */
[----:B------:R-:W-:Y:S02]  /*6de0*/  MOV R46, R46 ;  /* 0x0000002e002e7202 */ /* 0x000fe40000000f00 */
[----:B------:R-:W-:-:S02]  /*6df0*/  F2FP.F16.F32.PACK_AB R26, R61, R60 ;  /* 0x0000003c3d1a723e */ /* 0x000fc400000000ff */
[----:B------:R-:W-:Y:S01]  /*6e00*/  F2FP.F16.F32.PACK_AB R27, R164, R155 ;  /* 0x0000009ba41b723e */ /* 0x000fe200000000ff */
[----:B0-----:R-:W-:Y:S01]  /*6e10*/  IMAD.U32 R5, RZ, RZ, UR6 ;  /* 0x00000006ff057e24 */ /* 0x001fe2000f8e00ff */
[----:B------:R-:W-:Y:S01]  /*6e20*/  IADD3.X R59, RZ, R79, RZ, P0, !PT ;  /* 0x0000004fff3b7210 */ /* 0x000fe200007fe4ff */
[----:B------:R-:W-:Y:S01]  /*6e30*/  ULDC.64 UR6, c[0x0][0xbe0] ;  /* 0x0002f80000067ab9 */ /* 0x000fe20000000a00 */
[----:B------:R-:W-:Y:S01]  /*6e40*/  MOV R48, R48 ;  /* 0x0000003000307202 */ /* 0x000fe20000000f00 */
[----:B------:R-:W-:Y:S01]  /*6e50*/  STSM.16.M88.4 [R46], R24 ;  /* 0x000000182e007844 */ /* 0x000fe20000000200 */
[----:B------:R-:W-:Y:S01]  /*6e60*/  MOV R34, R74 ;  /* 0x0000004a00227202 */ /* 0x000fe20000000f00 */
[----:B------:R-:W-:Y:S01]  /*6e70*/  IMAD.U32 R4, RZ, RZ, UR4 ;  /* 0x00000004ff047e24 */ /* 0x000fe2000f8e00ff */
[----:B------:R-:W-:Y:S02]  /*6e80*/  F2FP.F16.F32.PACK_AB R29, R167, R154 ;  /* 0x0000009aa71d723e */ /* 0x000fe400000000ff */
[----:B------:R-:W-:-:S02]  /*6e90*/  F2FP.F16.F32.PACK_AB R30, R69, R68 ;  /* 0x00000044451e723e */ /* 0x000fc400000000ff */
[----:B------:R-:W-:Y:S02]  /*6ea0*/  F2FP.F16.F32.PACK_AB R31, R162, R153 ;  /* 0x00000099a21f723e */ /* 0x000fe400000000ff */
[----:B------:R-:W-:Y:S02]  /*6eb0*/  MOV R50, R50 ;  /* 0x0000003200327202 */ /* 0x000fe40000000f00 */
[----:B------:R-:W-:Y:S01]  /*6ec0*/  F2FP.F16.F32.PACK_AB R74, R77, R76 ;  /* 0x0000004c4d4a723e */ /* 0x000fe200000000ff */
[----:B------:R-:W-:Y:S01]  /*6ed0*/  STSM.16.M88.4 [R48], R28 ;  /* 0x0000001c30007844 */ /* 0x000fe20000000200 */
[----:B------:R-:W-:Y:S02]  /*6ee0*/  F2FP.F16.F32.PACK_AB R75, R163, R56 ;  /* 0x00000038a34b723e */ /* 0x000fe400000000ff */
[----:B------:R-:W-:Y:S02]  /*6ef0*/  MOV R52, R52 ;  /* 0x0000003400347202 */ /* 0x000fe40000000f00 */
[----:B------:R-:W-:Y:S01]  /*6f00*/  F2FP.F16.F32.PACK_AB R83, R160, R83 ;  /* 0x00000053a053723e */ /* 0x000fe200000000ff */
[----:B------:R-:W-:Y:S01]  /*6f10*/  STSM.16.M88.4 [R50], R72 ;  /* 0x0000004832007844 */ /* 0x000fe20000000200 */
[----:B------:R-:W-:-:S02]  /*6f20*/  F2FP.F16.F32.PACK_AB R89, R87, R90 ;  /* 0x0000005a5759723e */ /* 0x000fc400000000ff */
[----:B------:R-:W-:Y:S01]  /*6f30*/  F2FP.F16.F32.PACK_AB R96, R97, R96 ;  /* 0x000000606160723e */ /* 0x000fe200000000ff */
[----:B------:R0:W-:Y:S01]  /*6f40*/  STSM.16.M88.4 [R52], R80 ;  /* 0x0000005034007844 */ /* 0x0001e20000000200 */
[----:B------:R-:W-:Y:S02]  /*6f50*/  LOP3.LUT R66, R66, R195, RZ, 0x3c, !PT ;  /* 0x000000c342427212 */ /* 0x000fe400078e3cff */
        /* <DEDUP_REMOVED lines=49> */
[----:B------:R-:W-:Y:S01]  /*7270*/  @UP1 UIADD3 UR6, UP2, UR8, UR6, URZ ;  /* 0x0000000608061290 */ /* 0x000fe2000ff5e03f */
[----:B------:R-:W-:-:S03]  /*7280*/  IMAD R7, R16, 0x40, R2 ;  /* 0x0000004010077824 */ /* 0x000fc600078e0202 */
[----:B------:R-:W-:Y:S01]  /*7290*/  @UP1 UIADD3.X UR7, UR9, UR7, URZ, UP2, !UPT ;  /* 0x0000000709071290 */ /* 0x000fe200097fe43f */
[----:B------:R-:W-:-:S04]  /*72a0*/  IMAD.WIDE R20, R7, 0x2, R20 ;  /* 0x0000000207147825 */ /* 0x000fc800078e0214 */
[----:B------:R-:W-:Y:S01]  /*72b0*/  IMAD.U32 R6, RZ, RZ, UR6 ;  /* 0x00000006ff067e24 */ /* 0x000fe2000f8e00ff */
[----:B------:R-:W2:Y:S01]  /*72c0*/  @P1 LDG.E R3, desc[UR40][R4.64] ;  /* 0x0000002804031981 */ /* 0x000ea2000c1e1900 */
[----:B------:R-:W-:Y:S01]  /*72d0*/  IMAD.U32 R7, RZ, RZ, UR7 ;  /* 0x00000007ff077e24 */ /* 0x000fe2000f8e00ff */
[----:B------:R-:W-:Y:S01]  /*72e0*/  UMOV UR4, URZ ;  /* 0x0000003f00047c82 */ /* 0x000fe20008000000 */
[----:B------:R-:W-:-:S03]  /*72f0*/  IADD3 R13, P0, R20, 0x1000, RZ ;  /* 0x00001000140d7810 */ /* 0x000fc60007f1e0ff */
[----:B0-----:R1:W5:Y:S01]  /*7300*/  @P2 LDG.E R81, desc[UR40][R6.64] ;  /* 0x0000002806512981 */ /* 0x001362000c1e1900 */
[----:B--2---:R-:W-:Y:S01]  /*7310*/  @P1 R2UR UR4, R3 ;  /* 0x00000000030412ca */ /* 0x004fe200000e0000 */
[----:B-1----:R-:W-:-:S14]  /*7320*/  @P2 BRA `(.L_x_7482) ;  /* 0x0000000000102947 */ /* 0x002fdc0003800000 */
[----:B------:R-:W-:Y:S05]  /*7330*/  @!P1 BRA `(.L_x_7482) ;  /* 0x00000000000c9947 */ /* 0x000fea0003800000 */
[----:B------:R-:W2:Y:S04]  /*7340*/  LDG.E R6, desc[UR40][R4.64] ;  /* 0x0000002804067981 */ /* 0x000ea8000c1e1900 */
[----:B-----5:R-:W2:Y:S02]  /*7350*/  LDG.E R81, desc[UR40][R4.64+0x4] ;  /* 0x0000042804517981 */ /* 0x020ea4000c1e1900 */
[----:B--2---:R-:W-:-:S07]  /*7360*/  IMAD.IADD R81, R81, 0x1, -R6 ;  /* 0x0000000151517824 */ /* 0x004fce00078e0a06 */
.L_x_7482:
[----:B------:R-:W-:Y:S01]  /*7370*/  USHF.R.S32.HI UR11, URZ, 0x1f, UR44 ;  /* 0x0000001f3f0b7899 */ /* 0x000fe2000801142c */
[----:B------:R-:W-:Y:S01]  /*7380*/  IADD3 R5, P2, R20, 0x3000, RZ ;  /* 0x0000300014057810 */ /* 0x000fe20007f5e0ff */
[----:B------:R-:W-:Y:S01]  /*7390*/  ULDC.64 UR12, c[0x0][0xb70] ;  /* 0x0002dc00000c7ab9 */ /* 0x000fe20000000a00 */
[----:B------:R-:W-:Y:S01]  /*73a0*/  USHF.R.S32.HI UR9, URZ, 0x1f, UR4 ;  /* 0x0000001f3f097899 */ /* 0x000fe20008011404 */
[----:B------:R-:W-:Y:S01]  /*73b0*/  IMAD R10, R18, 0x80, R201 ;  /* 0x00000080120a7824 */ /* 0x000fe200078e02c9 */
[----:B------:R-:W-:Y:S01]  /*73c0*/  UIMAD UR10, UR11, UR12, URZ ;  /* 0x0000000c0b0a72a4 */ /* 0x000fe2000f8e023f */
[----:B------:R-:W-:Y:S01]  /*73d0*/  LOP3.LUT R4, R5, 0x380, RZ, 0xc0, !PT ;  /* 0x0000038005047812 */ /* 0x000fe200078ec0ff */
[----:B------:R-:W-:Y:S01]  /*73e0*/  UMOV UR8, UR4 ;  /* 0x0000000400087c82 */ /* 0x000fe20008000000 */
[----:B------:R-:W-:Y:S01]  /*73f0*/  USEL UR45, UR45, URZ, !UP0 ;  /* 0x0000003f2d2d7287 */ /* 0x000fe2000c000000 */
[----:B------:R-:W-:Y:S01]  /*7400*/  LOP3.LUT R12, R13, 0x380, RZ, 0xc0, !PT ;  /* 0x000003800d0c7812 */ /* 0x000fe200078ec0ff */
[----:B------:R-:W-:Y:S01]  /*7410*/  UIMAD.WIDE.U32 UR6, UR44, UR12, UR8 ;  /* 0x0000000c2c0672a5 */ /* 0x000fe2000f8e0008 */
[----:B------:R-:W-:Y:S01]  /*7420*/  SHF.R.U64 R4, R4, 0x3, RZ ;  /* 0x0000000304047819 */ /* 0x000fe200000012ff */
[----:B------:R-:W-:Y:S01]  /*7430*/  UIMAD UR10, UR44, UR13, UR10 ;  /* 0x0000000d2c0a72a4 */ /* 0x000fe2000f8e020a */
[----:B------:R-:W-:Y:S01]  /*7440*/  IADD3 R9, P1, R20, 0x2000, RZ ;  /* 0x0000200014097810 */ /* 0x000fe20007f3e0ff */
[----:B------:R-:W-:Y:S01]  /*7450*/  USEL UR46, UR46, URZ, !UP0 ;  /* 0x0000003f2e2e7287 */ /* 0x000fe2000c000000 */
[----:B------:R-:W-:Y:S01]  /*7460*/  LOP3.LUT R4, R4, R5, RZ, 0x3c, !PT ;  /* 0x0000000504047212 */ /* 0x000fe200078e3cff */
[----:B------:R-:W-:Y:S01]  /*7470*/  ULDC.64 UR12, c[0x0][0xb78] ;  /* 0x0002de00000c7ab9 */ /* 0x000fe20000000a00 */
[----:B------:R-:W-:Y:S01]  /*7480*/  UIADD3 UR7, UR7, UR10, URZ ;  /* 0x0000000a07077290 */ /* 0x000fe2000fffe03f */
[----:B------:R-:W-:Y:S01]  /*7490*/  SHF.R.S32.HI R3, RZ, 0x1f, R10 ;  /* 0x0000001fff037819 */ /* 0x000fe2000001140a */
[----:B------:R-:W-:Y:S01]  /*74a0*/  UIMAD UR8, UR45, UR12, URZ ;  /* 0x0000000c2d0872a4 */ /* 0x000fe2000f8e023f */
[----:B------:R-:W-:Y:S01]  /*74b0*/  SHF.R.U64 R12, R12, 0x3, RZ ;  /* 0x000000030c0c7819 */ /* 0x000fe200000012ff */
[----:B------:R-:W-:Y:S01]  /*74c0*/  UIMAD.WIDE.U32 UR6, UR46, UR12, UR6 ;  /* 0x0000000c2e0672a5 */ /* 0x000fe2000f8e0006 */
[----:B------:R-:W-:Y:S01]  /*74d0*/  LOP3.LUT R8, R9, 0x380, RZ, 0xc0, !PT ;  /* 0x0000038009087812 */ /* 0x000fe200078ec0ff */
[----:B------:R-:W-:Y:S01]  /*74e0*/  UIMAD UR8, UR46, UR13, UR8 ;  /* 0x0000000d2e0872a4 */ /* 0x000fe2000f8e0208 */
[----:B------:R-:W-:-:S02]  /*74f0*/  LOP3.LUT R12, R12, R13, RZ, 0x3c, !PT ;  /* 0x0000000d0c0c7212 */ /* 0x000fc400078e3cff */
[----:B------:R-:W-:Y:S01]  /*7500*/  SHF.R.U64 R8, R8, 0x3, RZ ;  /* 0x0000000308087819 */ /* 0x000fe200000012ff */
[----:B------:R-:W-:Y:S01]  /*7510*/  ULDC.64 UR12, c[0x0][0xaa0] ;  /* 0x0002a800000c7ab9 */ /* 0x000fe20000000a00 */
[----:B------:R-:W-:Y:S01]  /*7520*/  IADD3 R5, P3, R10, UR6, RZ ;  /* 0x000000060a057c10 */ /* 0x000fe2000ff7e0ff */
[----:B------:R-:W-:Y:S01]  /*7530*/  IMAD.U32 R6, RZ, RZ, UR8 ;  /* 0x00000008ff067e24 */ /* 0x000fe2000f8e00ff */
[----:B------:R-:W-:Y:S02]  /*7540*/  IADD3.X R13, RZ, R21, RZ, P0, !PT ;  /* 0x00000015ff0d7210 */ /* 0x000fe400007fe4ff */
[----:B------:R-:W-:Y:S02]  /*7550*/  IADD3 R73, P0, R20, 0x8000, RZ ;  /* 0x0000800014497810 */ /* 0x000fe40007f1e0ff */
[----:B------:R-:W-:Y:S01]  /*7560*/  IADD3.X R6, R3, UR7, R6, P3, !PT ;  /* 0x0000000703067c10 */ /* 0x000fe20009ffe406 */
[----:B------:R-:W-:Y:S01]  /*7570*/  ULDC.64 UR6, c[0x0][0xb40] ;  /* 0x0002d00000067ab9 */ /* 0x000fe20000000a00 */
[----:B------:R-:W-:Y:S01]  /*7580*/  LOP3.LUT R8, R8, R9, RZ, 0x3c, !PT ;  /* 0x0000000908087212 */ /* 0x000fe200078e3cff */
[----:B------:R-:W-:Y:S01]  /*7590*/  IMAD.X R9, RZ, RZ, R21, P1 ;  /* 0x000000ffff097224 */ /* 0x000fe200008e0615 */
[----:B------:R-:W-:-:S02]  /*75a0*/  LEA R38, P3, R5, UR6, 0x2 ;  /* 0x0000000605267c11 */ /* 0x000fc4000f8610ff */
[----:B------:R-:W-:Y:S02]  /*75b0*/  IADD3 R61, P1, R20, 0x9000, RZ ;  /* 0x00009000143d7810 */ /* 0x000fe40007f3e0ff */
[----:B------:R-:W-:Y:S01]  /*75c0*/  LEA.HI.X R39, R5, UR7, R6, 0x2, P3 ;  /* 0x0000000705277c11 */ /* 0x000fe200098f1406 */
[----:B------:R-:W-:Y:S01]  /*75d0*/  IMAD.X R5, RZ, RZ, R21, P2 ;  /* 0x000000ffff057224 */ /* 0x000fe200010e0615 */
[----:B------:R-:W-:Y:S01]  /*75e0*/  LOP3.LUT R72, R73, 0x380, RZ, 0xc0, !PT ;  /* 0x0000038049487812 */ /* 0x000fe200078ec0ff */
[----:B------:R-:W-:Y:S01]  /*75f0*/  VIADD R6, R10, 0x8 ;  /* 0x000000080a067836 */ /* 0x000fe20000000000 */
[C---:B------:R-:W-:Y:S02]  /*7600*/  IADD3 R65, P6, R20.reuse, 0x4000, RZ ;  /* 0x0000400014417810 */ /* 0x040fe40007fde0ff */
[C---:B------:R-:W-:Y:S02]  /*7610*/  IADD3 R53, P5, R20.reuse, 0x5000, RZ ;  /* 0x0000500014357810 */ /* 0x040fe40007fbe0ff */
[----:B------:R-:W-:-:S02]  /*7620*/  IADD3 R33, P4, R20, 0x6000, RZ ;  /* 0x0000600014217810 */ /* 0x000fc40007f9e0ff */
[C---:B------:R-:W-:Y:S02]  /*7630*/  IADD3 R25, P3, R20.reuse, 0x7000, RZ ;  /* 0x0000700014197810 */ /* 0x040fe40007f7e0ff */
[----:B------:R-:W-:Y:S02]  /*7640*/  IADD3 R49, P2, R20, 0xa000, RZ ;  /* 0x0000a00014317810 */ /* 0x000fe40007f5e0ff */
[----:B------:R-:W-:Y:S02]  /*7650*/  LOP3.LUT R60, R61, 0x380, RZ, 0xc0, !PT ;  /* 0x000003803d3c7812 */ /* 0x000fe400078ec0ff */
[----:B------:R-:W-:Y:S02]  /*7660*/  SHF.R.U64 R72, R72, 0x3, RZ ;  /* 0x0000000348487819 */ /* 0x000fe400000012ff */
[----:B------:R-:W-:Y:S02]  /*7670*/  LOP3.LUT R64, R65, 0x380, RZ, 0xc0, !PT ;  /* 0x0000038041407812 */ /* 0x000fe400078ec0ff */
[----:B------:R-:W-:-:S02]  /*7680*/  LOP3.LUT R52, R53, 0x380, RZ, 0xc0, !PT ;  /* 0x0000038035347812 */ /* 0x000fc400078ec0ff */
[----:B------:R-:W-:Y:S02]  /*7690*/  LOP3.LUT R32, R33, 0x380, RZ, 0xc0, !PT ;  /* 0x0000038021207812 */ /* 0x000fe400078ec0ff */
[----:B------:R-:W-:Y:S02]  /*76a0*/  LOP3.LUT R24, R25, 0x380, RZ, 0xc0, !PT ;  /* 0x0000038019187812 */ /* 0x000fe400078ec0ff */
[----:B------:R-:W-:Y:S02]  /*76b0*/  LOP3.LUT R48, R49, 0x380, RZ, 0xc0, !PT ;  /* 0x0000038031307812 */ /* 0x000fe400078ec0ff */
[----:B------:R-:W-:Y:S02]  /*76c0*/  SHF.R.U64 R60, R60, 0x3, RZ ;  /* 0x000000033c3c7819 */ /* 0x000fe400000012ff */
[----:B------:R-:W-:Y:S01]  /*76d0*/  LOP3.LUT R72, R72, R73, RZ, 0x3c, !PT ;  /* 0x0000004948487212 */ /* 0x000fe200078e3cff */
[----:B------:R-:W-:Y:S01]  /*76e0*/  IMAD.X R73, RZ, RZ, R21, P0 ;  /* 0x000000ffff497224 */ /* 0x000fe200000e0615 */
[----:B------:R-:W-:-:S02]  /*76f0*/  SHF.R.U64 R64, R64, 0x3, RZ ;  /* 0x0000000340407819 */ /* 0x000fc400000012ff */
[----:B------:R-:W-:Y:S02]  /*7700*/  SHF.R.U64 R52, R52, 0x3, RZ ;  /* 0x0000000334347819 */ /* 0x000fe400000012ff */
[----:B------:R-:W-:Y:S02]  /*7710*/  SHF.R.U64 R32, R32, 0x3, RZ ;  /* 0x0000000320207819 */ /* 0x000fe400000012ff */
[----:B------:R-:W-:Y:S02]  /*7720*/  SHF.R.U64 R24, R24, 0x3, RZ ;  /* 0x0000000318187819 */ /* 0x000fe400000012ff */
[----:B------:R-:W-:Y:S02]  /*7730*/  SHF.R.U64 R48, R48, 0x3, RZ ;  /* 0x0000000330307819 */ /* 0x000fe400000012ff */
[----:B------:R-:W-:Y:S02]  /*7740*/  LOP3.LUT P0, RZ, R19, 0x3, RZ, 0xc0, !PT ;  /* 0x0000000313ff7812 */ /* 0x000fe4000780c0ff */
[----:B------:R-:W-:Y:S01]  /*7750*/  LOP3.LUT R60, R60, R61, RZ, 0x3c, !PT ;  /* 0x0000003d3c3c7212 */ /* 0x000fe200078e3cff */
[--C-:B------:R-:W-:Y:S01]  /*7760*/  IMAD.X R61, RZ, RZ, R21.reuse, P1 ;  /* 0x000000ffff3d7224 */ /* 0x100fe200008e0615 */
        /* <DEDUP_REMOVED lines=10> */
[----:B-----5:R-:W-:-:S02]  /*7810*/  ISETP.GE.OR P1, PT, R10, R81, P0 ;  /* 0x000000510a00720c */ /* 0x020fc40000726670 */
[----:B------:R-:W-:Y:S02]  /*7820*/  ISETP.GE.OR P0, PT, R6, R81, P0 ;  /* 0x000000510600720c */ /* 0x000fe40000706670 */
[C---:B------:R-:W-:Y:S02]  /*7830*/  IADD3 R37, P6, R20.reuse, 0xb000, RZ ;  /* 0x0000b00014257810 */ /* 0x040fe40007fde0ff */
[C---:B------:R-:W-:Y:S02]  /*7840*/  IADD3 R77, P5, R20.reuse, 0xc000, RZ ;  /* 0x0000c000144d7810 */ /* 0x040fe40007fbe0ff */
[C---:B------:R-:W-:Y:S02]  /*7850*/  IADD3 R69, P4, R20.reuse, 0xd000, RZ ;  /* 0x0000d00014457810 */ /* 0x040fe40007f9e0ff */
[C---:B------:R-:W-:Y:S02]  /*7860*/  IADD3 R57, P3, R20.reuse, 0xe000, RZ ;  /* 0x0000e00014397810 */ /* 0x040fe40007f7e0ff */
[C---:B------:R-:W-:Y:S01]  /*7870*/  LOP3.LUT R7, R20.reuse, 0x380, RZ, 0xc0, !PT ;  /* 0x0000038014077812 */ /* 0x040fe200078ec0ff */
[----:B------:R-:W-:Y:S01]  /*7880*/  @!P1 STG.E desc[UR40][R38.64], R44 ;  /* 0x0000002c26009986 */ /* 0x000fe2000c101928 */
[----:B------:R-:W-:-:S02]  /*7890*/  IADD3 R10, P2, R20, 0xf000, RZ ;  /* 0x0000f000140a7810 */ /* 0x000fc40007f5e0ff */
[----:B------:R-:W-:Y:S01]  /*78a0*/  LOP3.LUT R36, R37, 0x380, RZ, 0xc0, !PT ;  /* 0x0000038025247812 */ /* 0x000fe200078ec0ff */
[----:B------:R0:W-:Y:S01]  /*78b0*/  @!P0 STG.E desc[UR40][R38.64+0x20], R45 ;  /* 0x0000202d26008986 */ /* 0x0001e2000c101928 */
[----:B------:R-:W-:Y:S02]  /*78c0*/  LOP3.LUT R76, R77, 0x380, RZ, 0xc0, !PT ;  /* 0x000003804d4c7812 */ /* 0x000fe400078ec0ff */
[----:B------:R-:W-:Y:S01]  /*78d0*/  LOP3.LUT R68, R69, 0x380, RZ, 0xc0, !PT ;  /* 0x0000038045447812 */ /* 0x000fe200078ec0ff */
[----:B------:R-:W-:Y:S01]  /*78e0*/  UIMAD UR6, UR9, UR12, URZ ;  /* 0x0000000c090672a4 */ /* 0x000fe2000f8e023f */
[----:B------:R-:W-:Y:S01]  /*78f0*/  LOP3.LUT R56, R57, 0x380, RZ, 0xc0, !PT ;  /* 0x0000038039387812 */ /* 0x000fe200078ec0ff */
[----:B------:R-:W5:Y:S01]  /*7900*/  LD.E.128 R12, desc[UR40][R12.64] ;  /* 0x000000280c0c7980 */ /* 0x000f62000c101d00 */
[----:B------:R-:W-:Y:S02]  /*7910*/  SHF.R.U64 R7, R7, 0x3, RZ ;  /* 0x0000000307077819 */ /* 0x000fe400000012ff */
[----:B------:R-:W-:Y:S01]  /*7920*/  LOP3.LUT R3, R10, 0x380, RZ, 0xc0, !PT ;  /* 0x000003800a037812 */ /* 0x000fe200078ec0ff */
[----:B------:R-:W5:Y:S01]  /*7930*/  LD.E.128 R64, desc[UR40][R64.64] ;  /* 0x0000002840407980 */ /* 0x000f62000c101d00 */
[----:B------:R-:W-:-:S02]  /*7940*/  SHF.R.U64 R36, R36, 0x3, RZ ;  /* 0x0000000324247819 */ /* 0x000fc400000012ff */
[----:B------:R-:W-:Y:S01]  /*7950*/  SHF.R.U64 R76, R76, 0x3, RZ ;  /* 0x000000034c4c7819 */ /* 0x000fe200000012ff */
[----:B------:R-:W5:Y:S01]  /*7960*/  LD.E.128 R52, desc[UR40][R52.64] ;  /* 0x0000002834347980 */ /* 0x000f62000c101d00 */
[----:B------:R-:W-:Y:S02]  /*7970*/  SHF.R.U64 R68, R68, 0x3, RZ ;  /* 0x0000000344447819 */ /* 0x000fe400000012ff */
[----:B------:R-:W-:Y:S01]  /*7980*/  SHF.R.U64 R56, R56, 0x3, RZ ;  /* 0x0000000338387819 */ /* 0x000fe200000012ff */
[----:B------:R-:W5:Y:S01]  /*7990*/  LD.E.128 R32, desc[UR40][R32.64] ;  /* 0x0000002820207980 */ /* 0x000f62000c101d00 */
[----:B------:R-:W-:Y:S02]  /*79a0*/  LOP3.LUT R20, R7, R20, RZ, 0x3c, !PT ;  /* 0x0000001407147212 */ /* 0x000fe400078e3cff */
[----:B------:R-:W-:Y:S02]  /*79b0*/  SHF.R.U64 R3, R3, 0x3, RZ ;  /* 0x0000000303037819 */ /* 0x000fe400000012ff */
[----:B------:R-:W-:Y:S01]  /*79c0*/  IADD3.X R47, RZ, R21, RZ, P2, !PT ;  /* 0x00000015ff2f7210 */ /* 0x000fe200017fe4ff */
[----:B------:R1:W5:Y:S01]  /*79d0*/  LD.E.128 R28, desc[UR40][R20.64] ;  /* 0x00000028141c7980 */ /* 0x000362000c101d00 */
        /* <DEDUP_REMOVED lines=9> */
[----:B-1----:R-:W-:Y:S01]  /*7a70*/  IMAD.U32 R21, RZ, RZ, UR12 ;  /* 0x0000000cff157e24 */ /* 0x002fe2000f8e00ff */
[--C-:B------:R-:W-:Y:S01]  /*7a80*/  SHF.R.S32.HI R3, RZ, 0x1f, R2.reuse ;  /* 0x0000001fff037819 */ /* 0x100fe20000011402 */
[----:B------:R-:W-:Y:S01]  /*7a90*/  UIMAD UR6, UR4, UR13, UR6 ;  /* 0x0000000d040672a4 */ /* 0x000fe2000f8e0206 */
[----:B------:R-:W5:Y:S01]  /*7aa0*/  LD.E.128 R8, desc[UR40][R8.64] ;  /* 0x0000002808087980 */ /* 0x000f62000c101d00 */
[----:B------:R-:W-:-:S03]  /*7ab0*/  IMAD.WIDE.U32 R20, R21, UR4, R2 ;  /* 0x0000000415147c25 */ /* 0x000fc6000f8e0002 */
[----:B------:R-:W5:Y:S01]  /*7ac0*/  LD.E.128 R4, desc[UR40][R4.64] ;  /* 0x0000002804047980 */ /* 0x000f62000c101d00 */
[----:B------:R-:W-:-:S03]  /*7ad0*/  VIADD R21, R21, UR6 ;  /* 0x0000000615157c36 */ /* 0x000fc60008000000 */
[----:B------:R-:W5:Y:S01]  /*7ae0*/  LD.E.128 R24, desc[UR40][R24.64] ;  /* 0x0000002818187980 */ /* 0x000f62000c101d00 */
[----:B------:R-:W-:-:S03]  /*7af0*/  ULDC.64 UR6, c[0x0][0xae0] ;  /* 0x0002b80000067ab9 */ /* 0x000fc60000000a00 */
[----:B------:R-:W5:Y:S04]  /*7b00*/  LD.E.128 R72, desc[UR40][R72.64] ;  /* 0x0000002848487980 */ /* 0x000f68000c101d00 */
[----:B------:R-:W5:Y:S04]  /*7b10*/  LD.E.128 R60, desc[UR40][R60.64] ;  /* 0x000000283c3c7980 */ /* 0x000f68000c101d00 */
[----:B------:R-:W5:Y:S04]  /*7b20*/  LD.E.128 R48, desc[UR40][R48.64] ;  /* 0x0000002830307980 */ /* 0x000f68000c101d00 */
[----:B0-----:R-:W5:Y:S04]  /*7b30*/  LD.E.128 R36, desc[UR40][R36.64] ;  /* 0x0000002824247980 */ /* 0x001f68000c101d00 */
        /* <DEDUP_REMOVED lines=10> */
[----:B0-----:R-:W0:Y:S01]  /*7be0*/  FENCE.VIEW.ASYNC.S ;  /* 0x00000000000073c6 */ /* 0x001e220000000000 */
[----:B------:R-:W-:-:S02]  /*7bf0*/  IMAD R40, R18, -0x80, R81 ;  /* 0xffffff8012287824 */ /* 0x000fc400078e0251 */
[----:B------:R-:W-:Y:S01]  /*7c00*/  IMAD.U32 R81, RZ, RZ, UR6 ;  /* 0x00000006ff517e24 */ /* 0x000fe2000f8e00ff */
[----:B------:R-:W-:-:S03]  /*7c10*/  UIMAD UR4, UR44, UR7, UR4 ;  /* 0x000000072c0472a4 */ /* 0x000fc6000f8e0204 */
[----:B------:R-:W-:Y:S01]  /*7c20*/  IMAD.WIDE.U32 R20, R81, UR44, R20 ;  /* 0x0000002c51147c25 */ /* 0x000fe2000f8e0014 */
[----:B------:R-:W-:Y:S01]  /*7c30*/  ISETP.GE.AND P3, PT, R16, R40, PT ;  /* 0x000000281000720c */ /* 0x000fe20003f66270 */
[----:B------:R-:W-:Y:S02]  /*7c40*/  ULDC.64 UR6, c[0x0][0xae8] ;  /* 0x0002ba0000067ab9 */ /* 0x000fe40000000a00 */
[----:B------:R-:W-:Y:S01]  /*7c50*/  VIADD R21, R21, UR4 ;  /* 0x0000000415157c36 */ /* 0x000fe20008000000 */
[----:B------:R-:W-:Y:S01]  /*7c60*/  UIMAD UR4, UR45, UR6, URZ ;  /* 0x000000062d0472a4 */ /* 0x000fe2000f8e023f */
[----:B------:R-:W-:Y:S02]  /*7c70*/  VIADD R0, R0, 0x22820 ;  /* 0x0002282000007836 */ /* 0x000fe40000000000 */
[C---:B------:R-:W-:Y:S02]  /*7c80*/  VIADD R3, R16.reuse, 0x20 ;  /* 0x0000002010037836 */ /* 0x040fe40000000000 */
[----:B------:R-:W-:-:S02]  /*7c90*/  VIADD R17, R16, 0x60 ;  /* 0x0000006010117836 */ /* 0x000fc40000000000 */
[----:B------:R-:W-:Y:S01]  /*7ca0*/  IMAD.U32 R83, RZ, RZ, UR6 ;  /* 0x00000006ff537e24 */ /* 0x000fe2000f8e00ff */
[----:B------:R-:W-:Y:S01]  /*7cb0*/  UIMAD UR4, UR46, UR7, UR4 ;  /* 0x000000072e0472a4 */ /* 0x000fe2000f8e0204 */
[----:B------:R-:W-:Y:S02]  /*7cc0*/  PRMT R0, RZ, 0x654, R0 ;  /* 0x00000654ff007816 */ /* 0x000fe40000000000 */
[----:B------:R-:W-:Y:S01]  /*7cd0*/  IMAD.WIDE.U32 R82, R83, UR46, R20 ;  /* 0x0000002e53527c25 */ /* 0x000fe2000f8e0014 */
[-C--:B------:R-:W-:Y:S01]  /*7ce0*/  ISETP.GE.AND P0, PT, R3, R40.reuse, PT ;  /* 0x000000280300720c */ /* 0x080fe20003f06270 */
[----:B0-----:R0:W-:Y:S01]  /*7cf0*/  SYNCS.ARRIVE.TRANS64.RED.A1T0 RZ, [R0+URZ], RZ ;  /* 0x000000ff00ff79a7 */ /* 0x0011e2000810043f */
[-C--:B------:R-:W-:Y:S01]  /*7d00*/  ISETP.GE.AND P2, PT, R17, R40.reuse, PT ;  /* 0x000000281100720c */ /* 0x080fe20003f46270 */
[----:B------:R-:W-:Y:S01]  /*7d10*/  VIADD R3, R16, 0x40 ;  /* 0x0000004010037836 */ /* 0x000fe20000000000 */
[--C-:B------:R-:W-:Y:S01]  /*7d20*/  SHF.R.S32.HI R17, RZ, 0x1f, R16.reuse ;  /* 0x0000001fff117819 */ /* 0x100fe20000011410 */
[----:B------:R-:W-:Y:S01]  /*7d30*/  VIADD R87, R83, UR4 ;  /* 0x0000000453577c36 */ /* 0x000fe20008000000 */
[----:B------:R-:W-:Y:S02]  /*7d40*/  BSSY B1, `(.L_x_7483) ;  /* 0x000001a000017945 */ /* 0x000fe40003800000 */
[----:B------:R-:W-:Y:S01]  /*7d50*/  ISETP.GE.AND P1, PT, R3, R40, PT ;  /* 0x000000280300720c */ /* 0x000fe20003f26270 */
[----:B------:R-:W-:Y:S01]  /*7d60*/  IMAD.WIDE R80, R18, 0x80, R16 ;  /* 0x0000008012507825 */ /* 0x000fe200078e0210 */
[----:B0-----:R-:W-:Y:S11]  /*7d70*/  @P3 BRA `(.L_x_7484) ;  /* 0x0000000000583947 */ /* 0x001ff60003800000 */
[----:B------:R-:W-:Y:S01]  /*7d80*/  ULDC.64 UR6, c[0x0][0xad8] ;  /* 0x0002b60000067ab9 */ /* 0x000fe20000000a00 */
[----:B------:R-:W-:Y:S01]  /*7d90*/  IMAD.MOV.U32 R20, RZ, RZ, R82 ;  /* 0x000000ffff147224 */ /* 0x000fe200078e0052 */
[----:B------:R-:W-:Y:S01]  /*7da0*/  ULDC UR4, c[0x0][0xa8c] ;  /* 0x0002a30000047ab9 */ /* 0x000fe20000000800 */
[----:B------:R-:W-:Y:S01]  /*7db0*/  IMAD R3, R81, UR6, RZ ;  /* 0x0000000651037c24 */ /* 0x000fe2000f8e02ff */
[C---:B------:R-:W-:Y:S01]  /*7dc0*/  ISETP.GE.AND P4, PT, R2.reuse, UR4, PT ;  /* 0x0000000402007c0c */ /* 0x040fe2000bf86270 */
[----:B------:R-:W-:Y:S02]  /*7dd0*/  IMAD.MOV.U32 R21, RZ, RZ, R87 ;  /* 0x000000ffff157224 */ /* 0x000fe400078e0057 */
[----:B------:R-:W-:Y:S02]  /*7de0*/  VIADD R0, R2, 0x40 ;  /* 0x0000004002007836 */ /* 0x000fe40000000000 */
[----:B------:R-:W-:-:S03]  /*7df0*/  IMAD.WIDE.U32 R20, R80, UR6, R20 ;  /* 0x0000000650147c25 */ /* 0x000fc6000f8e0014 */
[----:B------:R-:W-:Y:S01]  /*7e00*/  ISETP.GE.AND P3, PT, R0, UR4, PT ;  /* 0x0000000400007c0c */ /* 0x000fe2000bf66270 */
[----:B------:R-:W-:Y:S01]  /*7e10*/  IMAD R3, R80, UR7, R3 ;  /* 0x0000000750037c24 */ /* 0x000fe2000f8e0203 */
[----:B------:R-:W-:Y:S01]  /*7e20*/  ULDC.64 UR6, c[0x0][0xa80] ;  /* 0x0002a00000067ab9 */ /* 0x000fe20000000a00 */
[----:B------:R-:W-:Y:S01]  /*7e30*/  VIADD R0, R2, 0x80 ;  /* 0x0000008002007836 */ /* 0x000fe20000000000 */
[----:B------:R-:W-:Y:S01]  /*7e40*/  LEA R84, P6, R20, UR6, 0x1 ;  /* 0x0000000614547c11 */ /* 0x000fe2000f8c08ff */
[----:B------:R-:W-:Y:S01]  /*7e50*/  VIADD R18, R2, 0xc0 ;  /* 0x000000c002127836 */ /* 0x000fe20000000000 */
[----:B------:R-:W-:Y:S02]  /*7e60*/  IADD3 R3, R21, R3, RZ ;  /* 0x0000000315037210 */ /* 0x000fe40007ffe0ff */
[----:B------:R-:W-:Y:S02]  /*7e70*/  ISETP.GE.AND P5, PT, R0, UR4, PT ;  /* 0x0000000400007c0c */ /* 0x000fe4000bfa6270 */
[----:B------:R-:W-:-:S02]  /*7e80*/  LEA.HI.X R85, R20, UR7, R3, 0x1, P6 ;  /* 0x0000000714557c11 */ /* 0x000fc4000b0f0c03 */
[----:B------:R-:W-:-:S03]  /*7e90*/  ISETP.GE.AND P6, PT, R18, UR4, PT ;  /* 0x0000000412007c0c */ /* 0x000fc6000bfc6270 */
[----:B-----5:R0:W-:Y:S04]  /*7ea0*/  @!P4 STG.E.128 desc[UR40][R84.64], R28 ;  /* 0x0000001c5400c986 */ /* 0x0201e8000c101d28 */
[----:B------:R0:W-:Y:S04]  /*7eb0*/  @!P3 STG.E.128 desc[UR40][R84.64+0x80], R64 ;  /* 0x000080405400b986 */ /* 0x0001e8000c101d28 */
[----:B------:R0:W-:Y:S04]  /*7ec0*/  @!P5 STG.E.128 desc[UR40][R84.64+0x100], R72 ;  /* 0x000100485400d986 */ /* 0x0001e8000c101d28 */
[----:B------:R0:W-:Y:S02]  /*7ed0*/  @!P6 STG.E.128 desc[UR40][R84.64+0x180], R76 ;  /* 0x0001804c5400e986 */ /* 0x0001e4000c101d28 */
.L_x_7484:
[----:B------:R-:W-:Y:S05]  /*7ee0*/  BSYNC B1 ;  /* 0x0000000000017941 */ /* 0x000fea0003800000 */
.L_x_7483:
[----:B------:R-:W-:Y:S04]  /*7ef0*/  BSSY B1, `(.L_x_7485) ;  /* 0x000001a000017945 */ /* 0x000fe80003800000 */
[----:B------:R-:W-:Y:S05]  /*7f00*/  @P0 BRA `(.L_x_7486) ;  /* 0x0000000000600947 */ /* 0x000fea0003800000 */
[----:B------:R-:W-:Y:S01]  /*7f10*/  IADD3 R3, P0, R80, 0x20, RZ ;  /* 0x0000002050037810 */ /* 0x000fe20007f1e0ff */
[C---:B------:R-:W-:Y:S01]  /*7f20*/  VIADD R20, R2.reuse, 0x80 ;  /* 0x0000008002147836 */ /* 0x040fe20000000000 */
[----:B------:R-:W-:Y:S01]  /*7f30*/  ULDC UR4, c[0x0][0xa8c] ;  /* 0x0002a30000047ab9 */ /* 0x000fe20000000800 */
[----:B------:R-:W-:Y:S01]  /*7f40*/  VIADD R18, R2, 0x40 ;  /* 0x0000004002127836 */ /* 0x000fe20000000000 */
[----:B------:R-:W-:Y:S01]  /*7f50*/  ULDC.64 UR6, c[0x0][0xad8] ;  /* 0x0002b60000067ab9 */ /* 0x000fe20000000a00 */
[----:B------:R-:W-:Y:S01]  /*7f60*/  IMAD.X R0, RZ, RZ, R81, P0 ;  /* 0x000000ffff007224 */ /* 0x000fe200000e0651 */
[----:B------:R-:W-:Y:S01]  /*7f70*/  ISETP.GE.AND P5, PT, R20, UR4, PT ;  /* 0x0000000414007c0c */ /* 0x000fe2000bfa6270 */
[----:B------:R-:W-:Y:S01]  /*7f80*/  IMAD.MOV.U32 R20, RZ, RZ, R82 ;  /* 0x000000ffff147224 */ /* 0x000fe200078e0052 */
[----:B------:R-:W-:Y:S01]  /*7f90*/  ISETP.GE.AND P4, PT, R18, UR4, PT ;  /* 0x0000000412007c0c */ /* 0x000fe2000bf86270 */
[----:B------:R-:W-:Y:S01]  /*7fa0*/  IMAD.MOV.U32 R21, RZ, RZ, R87 ;  /* 0x000000ffff157224 */ /* 0x000fe200078e0057 */
[----:B------:R-:W-:Y:S01]  /*7fb0*/  ISETP.GE.AND P3, PT, R2, UR4, PT ;  /* 0x0000000402007c0c */ /* 0x000fe2000bf66270 */
[----:B------:R-:W-:-:S02]  /*7fc0*/  IMAD R0, R0, UR6, RZ ;  /* 0x0000000600007c24 */ /* 0x000fc4000f8e02ff */
[----:B------:R-:W-:Y:S02]  /*7fd0*/  VIADD R18, R2, 0xc0 ;  /* 0x000000c002127836 */ /* 0x000fe40000000000 */
[----:B------:R-:W-:-:S03]  /*7fe0*/  IMAD.WIDE.U32 R20, R3, UR6, R20 ;  /* 0x0000000603147c25 */ /* 0x000fc6000f8e0014 */
[----:B------:R-:W-:Y:S01]  /*7ff0*/  ISETP.GE.AND P6, PT, R18, UR4, PT ;  /* 0x0000000412007c0c */ /* 0x000fe2000bfc6270 */
[----:B------:R-:W-:Y:S01]  /*8000*/  IMAD R3, R3, UR7, R0 ;  /* 0x0000000703037c24 */ /* 0x000fe2000f8e0200 */
[----:B------:R-:W-:Y:S02]  /*8010*/  ULDC.64 UR6, c[0x0][0xa80] ;  /* 0x0002a00000067ab9 */ /* 0x000fe40000000a00 */
[----:B0----5:R-:W-:Y:S01]  /*8020*/  LEA R28, P0, R20, UR6, 0x1 ;  /* 0x00000006141c7c11 */ /* 0x021fe2000f8008ff */
[----:B------:R-:W-:-:S05]  /*8030*/  IMAD.IADD R3, R21, 0x1, R3 ;  /* 0x0000000115037824 */ /* 0x000fca00078e0203 */
[----:B------:R-:W-:-:S05]  /*8040*/  LEA.HI.X R29, R20, UR7, R3, 0x1, P0 ;  /* 0x00000007141d7c11 */ /* 0x000fca00080f0c03 */
[----:B------:R1:W-:Y:S04]  /*8050*/  @!P3 STG.E.128 desc[UR40][R28.64], R12 ;  /* 0x0000000c1c00b986 */ /* 0x0003e8000c101d28 */
[----:B------:R1:W-:Y:S04]  /*8060*/  @!P4 STG.E.128 desc[UR40][R28.64+0x80], R52 ;  /* 0x000080341c00c986 */ /* 0x0003e8000c101d28 */
[----:B------:R1:W-:Y:S04]  /*8070*/  @!P5 STG.E.128 desc[UR40][R28.64+0x100], R60 ;  /* 0x0001003c1c00d986 */ /* 0x0003e8000c101d28 */
[----:B------:R1:W-:Y:S02]  /*8080*/  @!P6 STG.E.128 desc[UR40][R28.64+0x180], R68 ;  /* 0x000180441c00e986 */ /* 0x0003e4000c101d28 */
.L_x_7486:
[----:B------:R-:W-:Y:S05]  /*8090*/  BSYNC B1 ;  /* 0x0000000000017941 */ /* 0x000fea0003800000 */
.L_x_7485:
[----:B------:R-:W-:Y:S04]  /*80a0*/  BSSY B1, `(.L_x_7487) ;  /* 0x000001a000017945 */ /* 0x000fe80003800000 */
[----:B------:R-:W-:Y:S05]  /*80b0*/  @P1 BRA `(.L_x_7488) ;  /* 0x0000000000601947 */ /* 0x000fea0003800000 */
[----:B------:R-:W-:Y:S01]  /*80c0*/  IADD3 R3, P0, R80, 0x40, RZ ;  /* 0x0000004050037810 */ /* 0x000fe20007f1e0ff */
[C---:B-1---5:R-:W-:Y:S01]  /*80d0*/  VIADD R12, R2.reuse, 0x40 ;  /* 0x00000040020c7836 */ /* 0x062fe20000000000 */
        /* <DEDUP_REMOVED lines=15> */
[----:B------:R-:W-:Y:S02]  /*81d0*/  LEA R14, P0, R12, UR6, 0x1 ;  /* 0x000000060c0e7c11 */ /* 0x000fe4000f8008ff */
[----:B------:R-:W-:-:S04]  /*81e0*/  IADD3 R3, R13, R3, RZ ;  /* 0x000000030d037210 */ /* 0x000fc80007ffe0ff */
[----:B------:R-:W-:-:S05]  /*81f0*/  LEA.HI.X R15, R12, UR7, R3, 0x1, P0 ;  /* 0x000000070c0f7c11 */ /* 0x000fca00080f0c03 */
[----:B------:R2:W-:Y:S04]  /*8200*/  @!P1 STG.E.128 desc[UR40][R14.64], R8 ;  /* 0x000000080e009986 */ /* 0x0005e8000c101d28 */
[----:B------:R2:W-:Y:S04]  /*8210*/  @!P3 STG.E.128 desc[UR40][R14.64+0x80], R32 ;  /* 0x000080200e00b986 */ /* 0x0005e8000c101d28 */
[----:B------:R2:W-:Y:S04]  /*8220*/  @!P4 STG.E.128 desc[UR40][R14.64+0x100], R48 ;  /* 0x000100300e00c986 */ /* 0x0005e8000c101d28 */
[----:B------:R2:W-:Y:S02]  /*8230*/  @!P5 STG.E.128 desc[UR40][R14.64+0x180], R56 ;  /* 0x000180380e00d986 */ /* 0x0005e4000c101d28 */
.L_x_7488:
[----:B------:R-:W-:Y:S05]  /*8240*/  BSYNC B1 ;  /* 0x0000000000017941 */ /* 0x000fea0003800000 */
.L_x_7487:
[----:B------:R-:W-:Y:S05]  /*8250*/  @P2 BRA `(.L_x_7489) ;  /* 0x0000000c006c2947 */ /* 0x000fea0003800000 */
[----:B------:R-:W-:Y:S01]  /*8260*/  IADD3 R3, P0, R80, 0x60, RZ ;  /* 0x0000006050037810 */ /* 0x000fe20007f1e0ff */
[C---:B------:R-:W-:Y:S01]  /*8270*/  VIADD R0, R2.reuse, 0x40 ;  /* 0x0000004002007836 */ /* 0x040fe20000000000 */
[----:B------:R-:W-:Y:S01]  /*8280*/  ULDC UR4, c[0x0][0xa8c] ;  /* 0x0002a30000047ab9 */ /* 0x000fe20000000800 */
[----:B------:R-:W-:Y:S01]  /*8290*/  ULDC.64 UR6, c[0x0][0xad8] ;  /* 0x0002b60000067ab9 */ /* 0x000fe20000000a00 */
[----:B--2--5:R-:W-:Y:S01]  /*82a0*/  IMAD.MOV.U32 R8, RZ, RZ, R82 ;  /* 0x000000ffff087224 */ /* 0x024fe200078e0052 */
[----:B------:R-:W-:Y:S01]  /*82b0*/  ISETP.GE.AND P1, PT, R2, UR4, PT ;  /* 0x0000000402007c0c */ /* 0x000fe2000bf26270 */
[----:B------:R-:W-:Y:S01]  /*82c0*/  IMAD.X R80, RZ, RZ, R81, P0 ;  /* 0x000000ffff507224 */ /* 0x000fe200000e0651 */
[----:B------:R-:W-:Y:S01]  /*82d0*/  ISETP.GE.AND P2, PT, R0, UR4, PT ;  /* 0x0000000400007c0c */ /* 0x000fe2000bf46270 */
[----:B------:R-:W-:Y:S02]  /*82e0*/  IMAD.MOV.U32 R9, RZ, RZ, R87 ;  /* 0x000000ffff097224 */ /* 0x000fe400078e0057 */
[----:B------:R-:W-:-:S02]  /*82f0*/  IMAD R80, R80, UR6, RZ ;  /* 0x0000000650507c24 */ /* 0x000fc4000f8e02ff */
[----:B------:R-:W-:Y:S02]  /*8300*/  VIADD R0, R2, 0x80 ;  /* 0x0000008002007836 */ /* 0x000fe40000000000 */
[----:B------:R-:W-:-:S03]  /*8310*/  IMAD.WIDE.U32 R8, R3, UR6, R8 ;  /* 0x0000000603087c25 */ /* 0x000fc6000f8e0008 */
[----:B------:R-:W-:Y:S01]  /*8320*/  ISETP.GE.AND P3, PT, R0, UR4, PT ;  /* 0x0000000400007c0c */ /* 0x000fe2000bf66270 */
[----:B------:R-:W-:Y:S01]  /*8330*/  IMAD R3, R3, UR7, R80 ;  /* 0x0000000703037c24 */ /* 0x000fe2000f8e0250 */
[----:B------:R-:W-:Y:S01]  /*8340*/  ULDC.64 UR6, c[0x0][0xa80] ;  /* 0x0002a00000067ab9 */ /* 0x000fe20000000a00 */
[----:B------:R-:W-:Y:S01]  /*8350*/  VIADD R0, R2, 0xc0 ;  /* 0x000000c002007836 */ /* 0x000fe20000000000 */
[----:B------:R-:W-:Y:S01]  /*8360*/  LEA R10, P0, R8, UR6, 0x1 ;  /* 0x00000006080a7c11 */ /* 0x000fe2000f8008ff */
[----:B------:R-:W-:-:S05]  /*8370*/  IMAD.IADD R3, R9, 0x1, R3 ;  /* 0x0000000109037824 */ /* 0x000fca00078e0203 */
[----:B------:R-:W-:Y:S02]  /*8380*/  LEA.HI.X R11, R8, UR7, R3, 0x1, P0 ;  /* 0x00000007080b7c11 */ /* 0x000fe400080f0c03 */
[----:B------:R-:W-:-:S03]  /*8390*/  ISETP.GE.AND P0, PT, R0, UR4, PT ;  /* 0x0000000400007c0c */ /* 0x000fc6000bf06270 */
[----:B------:R4:W-:Y:S04]  /*83a0*/  @!P1 STG.E.128 desc[UR40][R10.64], R4 ;  /* 0x000000040a009986 */ /* 0x0009e8000c101d28 */
[----:B------:R4:W-:Y:S04]  /*83b0*/  @!P2 STG.E.128 desc[UR40][R10.64+0x80], R24 ;  /* 0x000080180a00a986 */ /* 0x0009e8000c101d28 */
[----:B------:R4:W-:Y:S02]  /*83c0*/  @!P3 STG.E.128 desc[UR40][R10.64+0x100], R36 ;  /* 0x000100240a00b986 */ /* 0x0009e4000c101d28 */
[----:B------:R-:W-:Y:S05]  /*83d0*/  @P0 BRA `(.L_x_7489) ;  /* 0x0000000c000c0947 */ /* 0x000fea0003800000 */
[----:B------:R2:W-:Y:S01]  /*83e0*/  STG.E.128 desc[UR40][R10.64+0x180], R44 ;  /* 0x0001802c0a007986 */ /* 0x0005e2000c101d28 */
[----:B------:R-:W-:Y:S05]  /*83f0*/  BRA `(.L_x_7489) ;  /* 0x0000000c00047947 */ /* 0x000fea0003800000 */
.L_x_7481:
        /* <DEDUP_REMOVED lines=9> */
[----:B------:R-:W-:-:S02]  /*8490*/  IMAD.U32 R4, RZ, RZ, UR4 ;  /* 0x00000004ff047e24 */ /* 0x000fc4000f8e00ff */
[----:B------:R-:W-:Y:S01]  /*84a0*/  IMAD.U32 R5, RZ, RZ, UR6 ;  /* 0x00000006ff057e24 */ /* 0x000fe2000f8e00ff */
[----:B------:R-:W-:Y:S01]  /*84b0*/  ULDC.64 UR6, c[0x0][0xbe0] ;  /* 0x0002f80000067ab9 */ /* 0x000fe20000000a00 */
[----:B------:R-:W-:Y:S01]  /*84c0*/  PLOP3.LUT P1, PT, PT, PT, UP0, 0x80, 0x0 ;  /* 0x000000000000781c */ /* 0x000fe20003f2f008 */
[----:B------:R-:W-:-:S04]  /*84d0*/  UISETP.NE.U32.AND UP1, UPT, UR6, URZ, UPT ;  /* 0x0000003f0600728c */ /* 0x000fc8000bf25070 */
[----:B------:R-:W-:-:S06]  /*84e0*/  UISETP.NE.AND.EX UP1, UPT, UR7, URZ, UPT, UP1 ;  /* 0x0000003f0700728c */ /* 0x000fcc000bf25310 */
[----:B------:R-:W-:Y:S02]  /*84f0*/  PLOP3.LUT P2, PT, PT, PT, UP1, 0x80, 0x0 ;  /* 0x000000000000781c */ /* 0x000fe40003f4f018 */
[----:B------:R1:W5:Y:S03]  /*8500*/  @P1 LDG.E R11, desc[UR40][R4.64] ;  /* 0x00000028040b1981 */ /* 0x000366000c1e1900 */
[----:B------:R-:W-:-:S04]  /*8510*/  @UP1 UIADD3 UR6, UP2, UR8, UR6, URZ ;  /* 0x0000000608061290 */ /* 0x000fc8000ff5e03f */
[----:B------:R-:W-:Y:S02]  /*8520*/  @UP1 UIADD3.X UR7, UR9, UR7, URZ, UP2, !UPT ;  /* 0x0000000709071290 */ /* 0x000fe400097fe43f */
[----:B------:R-:W-:-:S04]  /*8530*/  IMAD.U32 R6, RZ, RZ, UR6 ;  /* 0x00000006ff067e24 */ /* 0x000fc8000f8e00ff */
[----:B------:R-:W-:-:S05]  /*8540*/  IMAD.U32 R7, RZ, RZ, UR7 ;  /* 0x00000007ff077e24 */ /* 0x000fca000f8e00ff */
[----:B0-----:R1:W5:Y:S01]  /*8550*/  @P2 LDG.E R9, desc[UR40][R6.64] ;  /* 0x0000002806092981 */ /* 0x001362000c1e1900 */
[----:B------:R-:W-:Y:S01]  /*8560*/  ISETP.GE.AND P0, PT, R203, 0x80, PT ;  /* 0x00000080cb00780c */ /* 0x000fe20003f06270 */
[----:B------:R-:W-:-:S12]  /*8570*/  @P2 BRA `(.L_x_7490) ;  /* 0x0000000000102947 */ /* 0x000fd80003800000 */
[----:B------:R-:W-:Y:S05]  /*8580*/  @!P1 BRA `(.L_x_7490) ;  /* 0x00000000000c9947 */ /* 0x000fea0003800000 */
[----:B------:R-:W2:Y:S04]  /*8590*/  LDG.E R0, desc[UR40][R4.64] ;  /* 0x0000002804007981 */ /* 0x000ea8000c1e1900 */
[----:B-----5:R-:W2:Y:S02]  /*85a0*/  LDG.E R9, desc[UR40][R4.64+0x4] ;  /* 0x0000042804097981 */ /* 0x020ea4000c1e1900 */
[----:B--2---:R-:W-:-:S07]  /*85b0*/  IMAD.IADD R9, R9, 0x1, -R0 ;  /* 0x0000000109097824 */ /* 0x004fce00078e0a00 */
.L_x_7490:
[----:B------:R-:W-:Y:S01]  /*85c0*/  USHF.R.S32.HI UR7, URZ, 0x1f, UR44 ;  /* 0x0000001f3f077899 */ /* 0x000fe2000801142c */
[----:B------:R-:W-:Y:S01]  /*85d0*/  BSSY B1, `(.L_x_7491) ;  /* 0x000001e000017945 */ /* 0x000fe20003800000 */
[----:B------:R-:W-:Y:S01]  /*85e0*/  USEL UR46, UR46, URZ, !UP0 ;  /* 0x0000003f2e2e7287 */ /* 0x000fe2000c000000 */
[----:B------:R-:W-:Y:S01]  /*85f0*/  SHF.R.S32.HI R13, RZ, 0x1f, R2 ;  /* 0x0000001fff0d7819 */ /* 0x000fe20000011402 */
[----:B------:R-:W-:Y:S01]  /*8600*/  USEL UR45, UR45, URZ, !UP0 ;  /* 0x0000003f2d2d7287 */ /* 0x000fe2000c000000 */
[----:B-----5:R-:W-:Y:S01]  /*8610*/  SHF.R.S32.HI R8, RZ, 0x1f, R11 ;  /* 0x0000001fff087819 */ /* 0x020fe2000001140b */
[----:B------:R-:W-:Y:S10]  /*8620*/  @P0 BRA `(.L_x_7492) ;  /* 0x0000000000600947 */ /* 0x000ff40003800000 */
[----:B------:R-:W0:Y:S02]  /*8630*/  S2R R0, SR_TID.X ;  /* 0x0000000000007919 */ /* 0x000e240000002100 */
[----:B0-----:R-:W-:-:S05]  /*8640*/  IMAD R0, R18, 0x80, R0 ;  /* 0x0000008012007824 */ /* 0x001fca00078e0200 */
[----:B------:R-:W-:-:S04]  /*8650*/  IADD3 R0, R0, -0x80, RZ ;  /* 0xffffff8000007810 */ /* 0x000fc80007ffe0ff */
[----:B------:R-:W-:-:S13]  /*8660*/  ISETP.GE.AND P0, PT, R0, R9, PT ;  /* 0x000000090000720c */ /* 0x000fda0003f06270 */
[----:B------:R-:W-:Y:S05]  /*8670*/  @P0 BRA `(.L_x_7492) ;  /* 0x00000000004c0947 */ /* 0x000fea0003800000 */
[C---:B-1----:R-:W-:Y:S01]  /*8680*/  IADD3 R4, P0, R0.reuse, R11, RZ ;  /* 0x0000000b00047210 */ /* 0x042fe20007f1e0ff */
[----:B------:R-:W-:Y:S02]  /*8690*/  ULDC.64 UR8, c[0x0][0xb70] ;  /* 0x0002dc0000087ab9 */ /* 0x000fe40000000a00 */
[----:B------:R-:W-:Y:S01]  /*86a0*/  UIMAD UR4, UR7, UR8, URZ ;  /* 0x00000008070472a4 */ /* 0x000fe2000f8e023f */
[----:B------:R-:W-:Y:S01]  /*86b0*/  LEA.HI.X.SX32 R5, R0, R8, 0x1, P0 ;  /* 0x0000000800057211 */ /* 0x000fe200000f0eff */
[----:B------:R-:W-:Y:S02]  /*86c0*/  IMAD.U32 R3, RZ, RZ, UR8 ;  /* 0x00000008ff037e24 */ /* 0x000fe4000f8e00ff */
[----:B------:R-:W-:Y:S02]  /*86d0*/  UIMAD UR4, UR44, UR9, UR4 ;  /* 0x000000092c0472a4 */ /* 0x000fe4000f8e0204 */
[----:B------:R-:W-:Y:S01]  /*86e0*/  IMAD.WIDE.U32 R4, R3, UR44, R4 ;  /* 0x0000002c03047c25 */ /* 0x000fe2000f8e0004 */
[----:B------:R-:W-:-:S02]  /*86f0*/  ULDC.64 UR8, c[0x0][0xb78] ;  /* 0x0002de0000087ab9 */ /* 0x000fc40000000a00 */
        /* <DEDUP_REMOVED lines=11> */
.L_x_7492:
[----:B------:R-:W-:Y:S05]  /*87b0*/  BSYNC B1 ;  /* 0x0000000000017941 */ /* 0x000fea0003800000 */
.L_x_7491:
[----:B------:R-:W-:Y:S01]  /*87c0*/  ULDC.64 UR8, c[0x0][0xaa0] ;  /* 0x0002a80000087ab9 */ /* 0x000fe20000000a00 */
[----:B0-----:R-:W-:Y:S01]  /*87d0*/  IMAD.MOV.U32 R3, RZ, RZ, R13 ;  /* 0x000000ffff037224 */ /* 0x001fe200078e000d */
[----:B------:R-:W-:Y:S01]  /*87e0*/  BSSY B1, `(.L_x_7493) ;  /* 0x0000032000017945 */ /* 0x000fe20003800000 */
[----:B------:R-:W-:Y:S02]  /*87f0*/  IMAD R0, R8, UR8, RZ ;  /* 0x0000000808007c24 */ /* 0x000fe4000f8e02ff */
[----:B-1----:R-:W-:-:S04]  /*8800*/  IMAD.WIDE.U32 R4, R11, UR8, R2 ;  /* 0x000000080b047c25 */ /* 0x002fc8000f8e0002 */
[----:B------:R-:W-:Y:S01]  /*8810*/  IMAD R11, R11, UR9, R0 ;  /* 0x000000090b0b7c24 */ /* 0x000fe2000f8e0200 */
[----:B------:R-:W-:Y:S01]  /*8820*/  ULDC.64 UR8, c[0x0][0xae0] ;  /* 0x0002b80000087ab9 */ /* 0x000fe20000000a00 */
[----:B------:R-:W-:Y:S01]  /*8830*/  VIADD R6, R16, 0x40 ;  /* 0x0000004010067836 */ /* 0x000fe20000000000 */
[----:B------:R-:W-:Y:S01]  /*8840*/  UIMAD UR4, UR7, UR8, URZ ;  /* 0x00000008070472a4 */ /* 0x000fe2000f8e023f */
[----:B------:R-:W-:Y:S02]  /*8850*/  IMAD.IADD R5, R5, 0x1, R11 ;  /* 0x0000000105057824 */ /* 0x000fe400078e020b */
[----:B------:R-:W-:Y:S01]  /*8860*/  IMAD.U32 R3, RZ, RZ, UR8 ;  /* 0x00000008ff037e24 */ /* 0x000fe2000f8e00ff */
[----:B------:R-:W-:Y:S01]  /*8870*/  UIMAD UR4, UR44, UR9, UR4 ;  /* 0x000000092c0472a4 */ /* 0x000fe2000f8e0204 */
[----:B------:R-:W-:Y:S01]  /*8880*/  IMAD R11, R18, -0x80, R9 ;  /* 0xffffff80120b7824 */ /* 0x000fe200078e0209 */
[----:B------:R-:W-:Y:S01]  /*8890*/  ULDC.64 UR6, c[0x0][0xae8] ;  /* 0x0002ba0000067ab9 */ /* 0x000fe20000000a00 */
[----:B------:R-:W-:Y:S01]  /*88a0*/  IMAD.WIDE.U32 R4, R3, UR44, R4 ;  /* 0x0000002c03047c25 */ /* 0x000fe2000f8e0004 */
[----:B------:R-:W-:-:S02]  /*88b0*/  SHF.R.S32.HI R9, RZ, 0x1f, R16 ;  /* 0x0000001fff097819 */ /* 0x000fc40000011410 */
[-C--:B------:R-:W-:Y:S01]  /*88c0*/  ISETP.GE.AND P2, PT, R16, R11.reuse, PT ;  /* 0x0000000b1000720c */ /* 0x080fe20003f46270 */
[----:B------:R-:W-:Y:S01]  /*88d0*/  VIADD R5, R5, UR4 ;  /* 0x0000000405057c36 */ /* 0x000fe20008000000 */
[----:B------:R-:W-:Y:S02]  /*88e0*/  UIMAD UR4, UR45, UR6, URZ ;  /* 0x000000062d0472a4 */ /* 0x000fe4000f8e023f */
[----:B------:R-:W-:Y:S01]  /*88f0*/  IMAD.U32 R7, RZ, RZ, UR6 ;  /* 0x00000006ff077e24 */ /* 0x000fe2000f8e00ff */
[-C--:B------:R-:W-:Y:S01]  /*8900*/  ISETP.GE.AND P0, PT, R6, R11.reuse, PT ;  /* 0x0000000b0600720c */ /* 0x080fe20003f06270 */
[----:B------:R-:W-:Y:S01]  /*8910*/  VIADD R0, R16, 0x20 ;  /* 0x0000002010007836 */ /* 0x000fe20000000000 */
[----:B------:R-:W-:Y:S02]  /*8920*/  UIMAD UR4, UR46, UR7, UR4 ;  /* 0x000000072e0472a4 */ /* 0x000fe4000f8e0204 */
[----:B------:R-:W-:Y:S02]  /*8930*/  IMAD.WIDE.U32 R6, R7, UR46, R4 ;  /* 0x0000002e07067c25 */ /* 0x000fe4000f8e0004 */
[----:B------:R-:W-:-:S02]  /*8940*/  ISETP.GE.AND P1, PT, R0, R11, PT ;  /* 0x0000000b0000720c */ /* 0x000fc40003f26270 */
[----:B------:R-:W-:Y:S01]  /*8950*/  IMAD.MOV.U32 R8, RZ, RZ, R16 ;  /* 0x000000ffff087224 */ /* 0x000fe200078e0010 */
[----:B------:R-:W-:Y:S01]  /*8960*/  IADD3 R13, R7, UR4, RZ ;  /* 0x00000004070d7c10 */ /* 0x000fe2000fffe0ff */
[----:B------:R-:W-:Y:S02]  /*8970*/  VIADD R0, R16, 0x60 ;  /* 0x0000006010007836 */ /* 0x000fe40000000000 */
[----:B------:R-:W-:Y:S01]  /*8980*/  IMAD.WIDE R8, R18, 0x80, R8 ;  /* 0x0000008012087825 */ /* 0x000fe200078e0208 */
[----:B------:R-:W-:Y:S06]  /*8990*/  @P2 BRA `(.L_x_7494) ;  /* 0x0000000000582947 */ /* 0x000fec0003800000 */
[C---:B------:R-:W-:Y:S01]  /*89a0*/  VIADD R3, R2.reuse, 0x40 ;  /* 0x0000004002037836 */ /* 0x040fe20000000000 */
[----:B------:R-:W-:Y:S01]  /*89b0*/  ULDC UR4, c[0x0][0xa8c] ;  /* 0x0002a30000047ab9 */ /* 0x000fe20000000800 */
[C---:B------:R-:W-:Y:S01]  /*89c0*/  VIADD R4, R2.reuse, 0x80 ;  /* 0x0000008002047836 */ /* 0x040fe20000000000 */
[----:B------:R-:W-:Y:S01]  /*89d0*/  ULDC.64 UR6, c[0x0][0xad8] ;  /* 0x0002b60000067ab9 */ /* 0x000fe20000000a00 */
[----:B------:R-:W-:Y:S01]  /*89e0*/  VIADD R10, R2, 0xc0 ;  /* 0x000000c0020a7836 */ /* 0x000fe20000000000 */
[----:B------:R-:W-:Y:S01]  /*89f0*/  ISETP.GE.AND P4, PT, R3, UR4, PT ;  /* 0x0000000403007c0c */ /* 0x000fe2000bf86270 */
[----:B------:R-:W-:Y:S01]  /*8a00*/  IMAD R3, R9, UR6, RZ ;  /* 0x0000000609037c24 */ /* 0x000fe2000f8e02ff */
[----:B------:R-:W-:Y:S01]  /*8a10*/  ISETP.GE.AND P5, PT, R4, UR4, PT ;  /* 0x0000000404007c0c */ /* 0x000fe2000bfa6270 */
[----:B------:R-:W-:Y:S01]  /*8a20*/  IMAD.MOV.U32 R4, RZ, RZ, R6 ;  /* 0x000000ffff047224 */ /* 0x000fe200078e0006 */
[----:B------:R-:W-:Y:S01]  /*8a30*/  ISETP.GE.AND P3, PT, R2, UR4, PT ;  /* 0x0000000402007c0c */ /* 0x000fe2000bf66270 */
[----:B------:R-:W-:Y:S01]  /*8a40*/  IMAD.MOV.U32 R5, RZ, RZ, R13 ;  /* 0x000000ffff057224 */ /* 0x000fe200078e000d */
[----:B------:R-:W-:Y:S01]  /*8a50*/  ISETP.GE.AND P6, PT, R10, UR4, PT ;  /* 0x000000040a007c0c */ /* 0x000fe2000bfc6270 */
[----:B------:R-:W-:-:S02]  /*8a60*/  IMAD R3, R8, UR7, R3 ;  /* 0x0000000708037c24 */ /* 0x000fc4000f8e0203 */
[----:B------:R-:W-:Y:S01]  /*8a70*/  IMAD.WIDE.U32 R4, R8, UR6, R4 ;  /* 0x0000000608047c25 */ /* 0x000fe2000f8e0004 */
[----:B------:R-:W-:-:S03]  /*8a80*/  ULDC.64 UR6, c[0x0][0xa80] ;  /* 0x0002a00000067ab9 */ /* 0x000fc60000000a00 */
[----:B------:R-:W-:Y:S01]  /*8a90*/  IMAD.IADD R3, R5, 0x1, R3 ;  /* 0x0000000105037824 */ /* 0x000fe200078e0203 */
[----:B------:R-:W-:-:S04]  /*8aa0*/  LEA R14, P2, R4, UR6, 0x1 ;  /* 0x00000006040e7c11 */ /* 0x000fc8000f8408ff */
[----:B------:R-:W-:-:S05]  /*8ab0*/  LEA.HI.X R15, R4, UR7, R3, 0x1, P2 ;  /* 0x00000007040f7c11 */ /* 0x000fca00090f0c03 */
[----:B------:R0:W-:Y:S04]  /*8ac0*/  @!P3 STG.E.128 desc[UR40][R14.64], RZ ;  /* 0x000000ff0e00b986 */ /* 0x0001e8000c101d28 */
[----:B------:R0:W-:Y:S04]  /*8ad0*/  @!P4 STG.E.128 desc[UR40][R14.64+0x80], RZ ;  /* 0x000080ff0e00c986 */ /* 0x0001e8000c101d28 */
[----:B------:R0:W-:Y:S04]  /*8ae0*/  @!P5 STG.E.128 desc[UR40][R14.64+0x100], RZ ;  /* 0x000100ff0e00d986 */ /* 0x0001e8000c101d28 */
[----:B------:R0:W-:Y:S02]  /*8af0*/  @!P6 STG.E.128 desc[UR40][R14.64+0x180], RZ ;  /* 0x000180ff0e00e986 */ /* 0x0001e4000c101d28 */
.L_x_7494:
[----:B------:R-:W-:Y:S05]  /*8b00*/  BSYNC B1 ;  /* 0x0000000000017941 */ /* 0x000fea0003800000 */
.L_x_7493:
[----:B------:R-:W-:Y:S01]  /*8b10*/  BSSY B1, `(.L_x_7495) ;  /* 0x000001b000017945 */ /* 0x000fe20003800000 */
[----:B------:R-:W-:-:S03]  /*8b20*/  ISETP.GE.AND P2, PT, R0, R11, PT ;  /* 0x0000000b0000720c */ /* 0x000fc60003f46270 */
[----:B------:R-:W-:Y:S10]  /*8b30*/  @P1 BRA `(.L_x_7496) ;  /* 0x0000000000601947 */ /* 0x000ff40003800000 */
        /* <DEDUP_REMOVED lines=17> */
[----:B------:R-:W-:Y:S01]  /*8c50*/  LEA R10, P1, R4, UR6, 0x1 ;  /* 0x00000006040a7c11 */ /* 0x000fe2000f8208ff */
[----:B------:R-:W-:-:S05]  /*8c60*/  IMAD.IADD R3, R5, 0x1, R3 ;  /* 0x0000000105037824 */ /* 0x000fca00078e0203 */
[----:B------:R-:W-:-:S05]  /*8c70*/  LEA.HI.X R11, R4, UR7, R3, 0x1, P1 ;  /* 0x00000007040b7c11 */ /* 0x000fca00088f0c03 */
[----:B------:R1:W-:Y:S04]  /*8c80*/  @!P3 STG.E.128 desc[UR40][R10.64], RZ ;  /* 0x000000ff0a00b986 */ /* 0x0003e8000c101d28 */
[----:B------:R1:W-:Y:S04]  /*8c90*/  @!P4 STG.E.128 desc[UR40][R10.64+0x80], RZ ;  /* 0x000080ff0a00c986 */ /* 0x0003e8000c101d28 */
[----:B------:R1:W-:Y:S04]  /*8ca0*/  @!P5 STG.E.128 desc[UR40][R10.64+0x100], RZ ;  /* 0x000100ff0a00d986 */ /* 0x0003e8000c101d28 */
[----:B------:R1:W-:Y:S02]  /*8cb0*/  @!P6 STG.E.128 desc[UR40][R10.64+0x180], RZ ;  /* 0x000180ff0a00e986 */ /* 0x0003e4000c101d28 */
.L_x_7496:
[----:B------:R-:W-:Y:S05]  /*8cc0*/  BSYNC B1 ;  /* 0x0000000000017941 */ /* 0x000fea0003800000 */
.L_x_7495:
[----:B------:R-:W-:Y:S04]  /*8cd0*/  BSSY B1, `(.L_x_7497) ;  /* 0x000001a000017945 */ /* 0x000fe80003800000 */
[----:B------:R-:W-:Y:S05]  /*8ce0*/  @P0 BRA `(.L_x_7498) ;  /* 0x0000000000600947 */ /* 0x000fea0003800000 */
[----:B------:R-:W-:Y:S01]  /*8cf0*/  IADD3 R3, P0, R8, 0x40, RZ ;  /* 0x0000004008037810 */ /* 0x000fe20007f1e0ff */
[C---:B------:R-:W-:Y:S01]  /*8d00*/  VIADD R5, R2.reuse, 0x80 ;  /* 0x0000008002057836 */ /* 0x040fe20000000000 */
[----:B------:R-:W-:Y:S01]  /*8d10*/  IADD3 R4, R2, 0x40, RZ ;  /* 0x0000004002047810 */ /* 0x000fe20007ffe0ff */
[----:B------:R-:W-:Y:S01]  /*8d20*/  ULDC UR4, c[0x0][0xa8c] ;  /* 0x0002a30000047ab9 */ /* 0x000fe20000000800 */
        /* <DEDUP_REMOVED lines=8> */
[----:B-1----:R-:W-:Y:S02]  /*8db0*/  VIADD R10, R2, 0xc0 ;  /* 0x000000c0020a7836 */ /* 0x002fe40000000000 */
        /* <DEDUP_REMOVED lines=11> */
.L_x_7498:
[----:B------:R-:W-:Y:S05]  /*8e70*/  BSYNC B1 ;  /* 0x0000000000017941 */ /* 0x000fea0003800000 */
.L_x_7497:
[----:B------:R-:W-:Y:S05]  /*8e80*/  @P2 BRA `(.L_x_7489) ;  /* 0x0000000000602947 */ /* 0x000fea0003800000 */
[----:B------:R-:W-:Y:S01]  /*8e90*/  IADD3 R3, P0, R8, 0x60, RZ ;  /* 0x0000006008037810 */ /* 0x000fe20007f1e0ff */
[C---:B------:R-:W-:Y:S01]  /*8ea0*/  VIADD R0, R2.reuse, 0x40 ;  /* 0x0000004002007836 */ /* 0x040fe20000000000 */
[----:B------:R-:W-:Y:S01]  /*8eb0*/  ULDC UR4, c[0x0][0xa8c] ;  /* 0x0002a30000047ab9 */ /* 0x000fe20000000800 */
[----:B------:R-:W-:Y:S01]  /*8ec0*/  ULDC.64 UR6, c[0x0][0xad8] ;  /* 0x0002b60000067ab9 */ /* 0x000fe20000000a00 */
[----:B------:R-:W-:Y:S01]  /*8ed0*/  IMAD.MOV.U32 R4, RZ, RZ, R6 ;  /* 0x000000ffff047224 */ /* 0x000fe200078e0006 */
[----:B------:R-:W-:Y:S01]  /*8ee0*/  ISETP.GE.AND P1, PT, R2, UR4, PT ;  /* 0x0000000402007c0c */ /* 0x000fe2000bf26270 */
[----:B------:R-:W-:Y:S01]  /*8ef0*/  IMAD.X R8, RZ, RZ, R9, P0 ;  /* 0x000000ffff087224 */ /* 0x000fe200000e0609 */
[----:B------:R-:W-:Y:S01]  /*8f00*/  ISETP.GE.AND P2, PT, R0, UR4, PT ;  /* 0x0000000400007c0c */ /* 0x000fe2000bf46270 */
[----:B------:R-:W-:Y:S02]  /*8f10*/  IMAD.MOV.U32 R5, RZ, RZ, R13 ;  /* 0x000000ffff057224 */ /* 0x000fe400078e000d */
[----:B------:R-:W-:-:S02]  /*8f20*/  VIADD R6, R2, 0x80 ;  /* 0x0000008002067836 */ /* 0x000fc40000000000 */
[----:B------:R-:W-:Y:S02]  /*8f30*/  IMAD R8, R8, UR6, RZ ;  /* 0x0000000608087c24 */ /* 0x000fe4000f8e02ff */
[----:B------:R-:W-:Y:S01]  /*8f40*/  VIADD R0, R2, 0xc0 ;  /* 0x000000c002007836 */ /* 0x000fe20000000000 */
[----:B------:R-:W-:Y:S01]  /*8f50*/  ISETP.GE.AND P3, PT, R6, UR4, PT ;  /* 0x0000000406007c0c */ /* 0x000fe2000bf66270 */
        /* <DEDUP_REMOVED lines=11> */
.L_x_7489:
[----:B------:R-:W-:Y:S05]  /*9010*/  BSYNC B0 ;  /* 0x0000000000007941 */ /* 0x000fea0003800000 */
.L_x_7480:
[----:B------:R-:W-:Y:S02]  /*9020*/  ULDC UR4, c[0x0][0xc14] ;  /* 0x0003050000047ab9 */ /* 0x000fe40000000800 */
[----:B------:R-:W-:-:S13]  /*9030*/  ISETP.GE.AND P0, PT, R43, UR4, PT ;  /* 0x000000042b007c0c */ /* 0x000fda000bf06270 */
[----:B------:R-:W-:Y:S05]  /*9040*/  @!P0 BRA `(.L_x_7499) ;  /* 0xffffff7c00488947 */ /* 0x000fea000383ffff */
[----:B------:R-:W-:Y:S05]  /*9050*/  EXIT ;  /* 0x000000000000794d */ /* 0x000fea0003800000 */
.L_x_7456:
        /* <DEDUP_REMOVED lines=61> */
.L_x_7504:
        /* <DEDUP_REMOVED lines=16> */
.L_x_7503:
[----:B------:R-:W-:Y:S05]  /*9530*/  BSYNC B0 ;  /* 0x0000000000007941 */ /* 0x000fea0003800000 */
.L_x_7502:
        /* <DEDUP_REMOVED lines=26> */
.L_x_7500:
        /* <DEDUP_REMOVED lines=16> */
.L_x_7505:
        /* <DEDUP_REMOVED lines=25> */
.L_x_7501:
[----:B------:R-:W-:Y:S02]  /*9970*/  IMAD.MOV.U32 R17, RZ, RZ, RZ ;  /* 0x000000ffff117224 */ /* 0x000fe400078e00ff */
[----:B------:R-:W-:Y:S02]  /*9980*/  IMAD.U32 R16, RZ, RZ, UR6 ;  /* 0x00000006ff107e24 */ /* 0x000fe4000f8e00ff */
[----:B------:R-:W-:-:S07]  /*9990*/  IMAD.MOV.U32 R18, RZ, RZ, RZ ;  /* 0x000000ffff127224 */ /* 0x000fce00078e00ff */
.L_x_7506:
        /* <DEDUP_REMOVED lines=20> */
.L_x_7570:
[----:B-12---:R-:W1:Y:S02]  /*9ae0*/  LDC.64 R2, c[0x0][0xc60] ;  /* 0x00031800ff027b82 */ /* 0x006e640000000a00 */
[----:B-1----:R-:W-:-:S05]  /*9af0*/  IMAD.WIDE R2, R19, 0x4, R2 ;  /* 0x0000000413027825 */ /* 0x002fca00078e0202 */
[----:B------:R-:W2:Y:S01]  /*9b00*/  LDG.E R5, desc[UR40][R2.64] ;  /* 0x0000002802057981 */ /* 0x000ea2000c1e1900 */
[----:B------:R-:W-:Y:S05]  /*9b10*/  YIELD ;  /* 0x0000000000007946 */ /* 0x000fea0003800000 */
[----:B------:R-:W-:Y:S01]  /*9b20*/  ULDC.64 UR4, c[0x0][0xa28] ;  /* 0x00028a0000047ab9 */ /* 0x000fe20000000a00 */
[----:B0-----:R-:W-:Y:S01]  /*9b30*/  IMAD.MOV.U32 R0, RZ, RZ, RZ ;  /* 0x000000ffff007224 */ /* 0x001fe200078e00ff */
[----:B------:R-:W-:-:S04]  /*9b40*/  ISETP.NE.U32.AND P0, PT, RZ, UR4, PT ;  /* 0x00000004ff007c0c */ /* 0x000fc8000bf05070 */
        /* <DEDUP_REMOVED lines=44> */
.L_x_7508:
[--C-:B-1---5:R-:W-:Y:S01]  /*9e10*/  IMAD.IADD R2, R6, 0x1, -R0.reuse ;  /* 0x0000000106027824 */ /* 0x122fe200078e0a00 */
[----:B------:R-:W-:Y:S01]  /*9e20*/  BSSY B6, `(.L_x_7509) ;  /* 0x00002b6000067945 */ /* 0x000fe20003800000 */
[----:B------:R-:W-:Y:S02]  /*9e30*/  IMAD.IADD R3, R7, 0x1, R0 ;  /* 0x0000000107037824 */ /* 0x000fe400078e0200 */
[C---:B------:R-:W-:Y:S01]  /*9e40*/  VIADD R0, R2.reuse, 0x5f ;  /* 0x0000005f02007836 */ /* 0x040fe20000000000 */
[----:B------:R-:W-:Y:S01]  /*9e50*/  STL [R1+0x20], R2 ;  /* 0x0000200201007387 */ /* 0x000fe20000100800 */
[----:B------:R-:W-:Y:S02]  /*9e60*/  ISETP.GT.AND P0, PT, R2, RZ, PT ;  /* 0x000000ff0200720c */ /* 0x000fe40003f04270 */
[----:B------:R-:W-:Y:S01]  /*9e70*/  IMAD.HI R0, R0, 0x2aaaaaab, RZ ;  /* 0x2aaaaaab00007827 */ /* 0x000fe200078e02ff */
[----:B------:R0:W-:Y:S04]  /*9e80*/  STL [R1+0x8], R3 ;  /* 0x0000080301007387 */ /* 0x0001e80000100800 */
[----:B0-----:R-:W-:-:S04]  /*9e90*/  SHF.R.U32.HI R3, RZ, 0x1f, R0 ;  /* 0x0000001fff037819 */ /* 0x001fc80000011600 */
[----:B------:R-:W-:-:S05]  /*9ea0*/  LEA.HI.SX32 R0, R0, R3, 0x1c ;  /* 0x0000000300007211 */ /* 0x000fca00078fe2ff */
        /* <DEDUP_REMOVED lines=19> */
.L_x_7510:
        /* <DEDUP_REMOVED lines=23> */
.L_x_7512:
        /* <DEDUP_REMOVED lines=17> */
[----:B0-----:R-:W-:-:S07]  /*a260*/  IMAD.MOV.U32 R13, RZ, RZ, RZ ;  /* 0x000000ffff0d7224 */ /* 0x001fce00078e00ff */
[----:B------:R-:W-:-:S07]  /*a270*/  LEPC R20, `(.L_x_7514) ;  /* 0x000000001014794e */ /* 0x000fce0000000000 */
[----:B-1----:R-:W-:Y:S05]  /*a280*/  CALL.ABS.NOINC R2 ;  /* 0x0000000002007343 */ /* 0x002fea0003c00000 */
.L_x_7514:
[----:B------:R-:W-:Y:S01]  /*a290*/  MOV R2, 0x0 ;  /* 0x0000000000027802 */ /* 0x000fe20000000f00 */
[----:B------:R-:W-:Y:S01]  /*a2a0*/  ULDC.64 UR6, c[0x4][0x108] ;  /* 0x0100420000067ab9 */ /* 0x000fe20000000a00 */
[----:B------:R-:W-:Y:S01]  /*a2b0*/  ULDC.64 UR8, c[0x4][0x110] ;  /* 0x0100440000087ab9 */ /* 0x000fe20000000a00 */
[----:B------:R-:W-:Y:S01]  /*a2c0*/  ULDC.64 UR4, c[0x4][0x18] ;  /* 0x0100060000047ab9 */ /* 0x000fe20000000a00 */
[----:B------:R-:W-:Y:S01]  /*a2d0*/  MOV R4, UR6 ;  /* 0x0000000600047c02 */ /* 0x000fe20008000f00 */
[----:B------:R-:W-:Y:S01]  /*a2e0*/  IMAD.U32 R5, RZ, RZ, UR7 ;  /* 0x00000007ff057e24 */ /* 0x000fe2000f8e00ff */
        /* <DEDUP_REMOVED lines=10> */
.L_x_7513:
        /* <DEDUP_REMOVED lines=31> */
.L_x_7515:
        /* <DEDUP_REMOVED lines=17> */
.L_x_7586:
[----:B------:R-:W2:Y:S01]  /*a690*/  LDL R8, [R1+0x14] ;  /* 0x0000140001087983 */ /* 0x000ea20000100800 */
[----:B------:R-:W-:Y:S01]  /*a6a0*/  UMOV UR4, 0xffffffff ;  /* 0xffffffff00047882 */ /* 0x000fe20000000000 */
[----:B------:R-:W-:Y:S01]  /*a6b0*/  SHF.R.S32.HI R5, RZ, 0x1f, R0 ;  /* 0x0000001fff057819 */ /* 0x000fe20000011400 */
[----:B--2---:R-:W-:Y:S01]  /*a6c0*/  VIADD R9, R8, 0xffffffff ;  /* 0xffffffff08097836 */ /* 0x004fe20000000000 */
[----:B------:R-:W-:Y:S06]  /*a6d0*/  BRA.DIV UR4, `(.L_x_7517) ;  /* 0x0000003204b87947 */ /* 0x000fec000b800000 */
[----:B------:R-:W-:-:S13]  /*a6e0*/  ELECT P6, URZ, PT ;  /* 0x00000000003f782f */ /* 0x000fda00038c0000 */
.L_x_7589:
        /* <DEDUP_REMOVED lines=24> */
.L_x_7519:
        /* <DEDUP_REMOVED lines=9> */
.L_x_7590:
        /* <DEDUP_REMOVED lines=11> */
.L_x_7521:
        /* <DEDUP_REMOVED lines=19> */
[----:B------:R-:W-:-:S03]  /*aae0*/  UIMAD UR11, UR11, 0x60, UR4 ;  /* 0x000000600b0b78a4 */ /* 0x000fc6000f8e0204 */
[----:B------:R-:W-:-:S06]  /*aaf0*/  UMOV UR4, 0x0 ;  /* 0x0000000000047882 */ /* 0x000fcc0000000000 */
[----:B------:R0:W-:Y:S02]  /*ab00*/  UTMALDG.4D [UR8], [UR6], desc[UR4] ;  /* 0x00000408060075b4 */ /* 0x0001e40008019000 */
[----:B0-----:R-:W-:Y:S01]  /*ab10*/  NOP ;  /* 0x0000000000007918 */ /* 0x001fe20000000000 */
.L_x_7518:
        /* <DEDUP_REMOVED lines=30> */
.L_x_7591:
[----:B------:R-:W-:Y:S05]  /*ad00*/  BSYNC B0 ;  /* 0x0000000000007941 */ /* 0x000fea0003800000 */
.L_x_7522:
        /* <DEDUP_REMOVED lines=11> */
.L_x_7592:
        /* <DEDUP_REMOVED lines=11> */
.L_x_7527:
[----:B0-----:R-:W2:Y:S01]  /*ae70*/  LDL R6, [R1] ;  /* 0x0000000001067983 */ /* 0x001ea20000100800 */
[----:B------:R-:W-:-:S03]  /*ae80*/  MOV R12, 0x400 ;  /* 0x00000400000c7802 */ /* 0x000fc60000000f00 */
[----:B------:R-:W3:Y:S04]  /*ae90*/  LDL R11, [R1+0x28] ;  /* 0x00002800010b7983 */ /* 0x000ee80000100800 */
        /* <DEDUP_REMOVED lines=17> */
[----:B------:R-:W-:Y:S02]  /*afb0*/  UIMAD UR11, UR11, 0x60, UR5 ;  /* 0x000000600b0b78a4 */ /* 0x000fe4000f8e0205 */
[----:B------:R-:W-:Y:S02]  /*afc0*/  UIADD3.X UR5, URZ, UR39, URZ, UP0, !UPT ;  /* 0x000000273f057290 */ /* 0x000fe400087fe43f */
[----:B------:R-:W-:Y:S02]  /*afd0*/  UIADD3 UR15, UR14, 0x3400, URZ ;  /* 0x000034000e0f7890 */ /* 0x000fe4000fffe03f */
[----:B------:R-:W-:Y:S02]  /*afe0*/  UIADD3 UR17, UR14, 0x6400, URZ ;  /* 0x000064000e117890 */ /* 0x000fe4000fffe03f */
[----:B------:R-:W-:-:S03]  /*aff0*/  UIADD3 UR18, UR14, 0x9400, URZ ;  /* 0x000094000e127890 */ /* 0x000fc6000fffe03f */
        /* <DEDUP_REMOVED lines=13> */
.L_x_7525:
[----:B------:R-:W-:Y:S05]  /*b0d0*/  BSYNC B0 ;  /* 0x0000000000007941 */ /* 0x000fea0003800000 */
.L_x_7524:
        /* <DEDUP_REMOVED lines=46> */
.L_x_7534:
[----:B-1----:R-:W1:Y:S01]  /*b3c0*/  S2R R3, SR_CgaCtaId ;  /* 0x0000000000037919 */ /* 0x002e620000008800 */
[----:B------:R-:W-:Y:S02]  /*b3d0*/  MOV R2, 0x400 ;  /* 0x0000040000027802 */ /* 0x000fe40000000f00 */
[----:B------:R-:W-:Y:S02]  /*b3e0*/  SHF.L.U32 R6, R14, 0x1f, RZ ;  /* 0x0000001f0e067819 */ /* 0x000fe400000006ff */
[----:B-1----:R-:W-:-:S05]  /*b3f0*/  LEA R2, R3, R2, 0x18 ;  /* 0x0000000203027211 */ /* 0x002fca00078ec0ff */
[----:B------:R-:W-:-:S04]  /*b400*/  IMAD R3, R15, 0x8, R2 ;  /* 0x000000080f037824 */ /* 0x000fc800078e0202 */
[----:B------:R-:W1:Y:S02]  /*b410*/  SYNCS.PHASECHK.TRANS64.TRYWAIT P0, [R3+URZ+0x22840], R6 ;  /* 0x02284006030075a7 */ /* 0x000e64000800017f */
[----:B-1----:R-:W-:Y:S05]  /*b420*/  @!P0 BRA `(.L_x_7535) ;  /* 0x0000002400cc8947 */ /* 0x002fea0003800000 */
.L_x_7593:
        /* <DEDUP_REMOVED lines=11> */
.L_x_7536:
        /* <DEDUP_REMOVED lines=22> */
.L_x_7594:
        /* <DEDUP_REMOVED lines=8> */
.L_x_7538:
        /* <DEDUP_REMOVED lines=34> */
.L_x_7533:
[----:B------:R-:W-:Y:S05]  /*b8e0*/  BSYNC B2 ;  /* 0x0000000000027941 */ /* 0x000fea0003800000 */
.L_x_7532:
[----:B------:R-:W2:Y:S02]  /*b8f0*/  LDL.LU R2, [R1+0x14] ;  /* 0x0000140001027983 */ /* 0x000ea40000300800 */
[----:B--2---:R-:W-:-:S07]  /*b900*/  VIADD R8, R2, 0xfffffffd ;  /* 0xfffffffd02087836 */ /* 0x004fce0000000000 */
.L_x_7531:
[----:B------:R-:W-:Y:S05]  /*b910*/  BSYNC B1 ;  /* 0x0000000000017941 */ /* 0x000fea0003800000 */
.L_x_7530:
[----:B------:R-:W-:-:S05]  /*b920*/  IMAD.MOV R2, RZ, RZ, -R11 ;  /* 0x000000ffff027224 */ /* 0x000fca00078e0a0b */
[----:B------:R-:W-:-:S13]  /*b930*/  ISETP.NE.AND P0, PT, R9, R2, PT ;  /* 0x000000020900720c */ /* 0x000fda0003f05270 */
[----:B------:R-:W-:Y:S05]  /*b940*/  @!P0 BRA `(.L_x_7529) ;  /* 0x0000000c009c8947 */ /* 0x000fea0003800000 */
.L_x_7553:
        /* <DEDUP_REMOVED lines=28> */
[----:B------:R-:W-:-:S04]  /*bb10*/  LEA R6, P0, R2, UR4, 0x2 ;  /* 0x0000000402067c11 */ /* 0x000fc8000f8010ff */
[----:B------:R-:W-:-:S04]  /*bb20*/  IADD3 R7, R7, R3, RZ ;  /* 0x0000000307077210 */ /* 0x000fc80007ffe0ff */
[----:B------:R-:W-:-:S06]  /*bb30*/  LEA.HI.X R7, R2, UR5, R7, 0x2, P0 ;  /* 0x0000000502077c11 */ /* 0x000fcc00080f1407 */
[----:B------:R1:W5:Y:S02]  /*bb40*/  LDG.E R7, desc[UR40][R6.64] ;  /* 0x0000002806077981 */ /* 0x000364000c1e1900 */
.L_x_7541:
[----:B------:R-:W2:Y:S01]  /*bb50*/  S2R R3, SR_CgaCtaId ;  /* 0x0000000000037919 */ /* 0x000ea20000008800 */
[----:B------:R-:W-:-:S04]  /*bb60*/  MOV R2, 0x400 ;  /* 0x0000040000027802 */ /* 0x000fc80000000f00 */
[----:B--2---:R-:W-:Y:S02]  /*bb70*/  LEA R2, R3, R2, 0x18 ;  /* 0x0000000203027211 */ /* 0x004fe400078ec0ff */
[----:B------:R-:W-:-:S03]  /*bb80*/  SHF.L.U32 R3, R10, 0x1f, RZ ;  /* 0x0000001f0a037819 */ /* 0x000fc600000006ff */
[----:B------:R-:W-:-:S04]  /*bb90*/  IMAD R2, R9, 0x8, R2 ;  /* 0x0000000809027824 */ /* 0x000fc800078e0202 */
[----:B------:R-:W2:Y:S02]  /*bba0*/  SYNCS.PHASECHK.TRANS64.TRYWAIT P0, [R2+URZ+0x22840], R3 ;  /* 0x02284003020075a7 */ /* 0x000ea4000800017f */
[----:B--2---:R-:W-:Y:S05]  /*bbb0*/  @!P0 BRA `(.L_x_7542) ;  /* 0x0000002000108947 */ /* 0x004fea0003800000 */
.L_x_7595:
        /* <DEDUP_REMOVED lines=11> */
.L_x_7543:
        /* <DEDUP_REMOVED lines=21> */
.L_x_7596:
        /* <DEDUP_REMOVED lines=8> */
.L_x_7545:
        /* <DEDUP_REMOVED lines=33> */
.L_x_7540:
[----:B------:R-:W-:Y:S05]  /*c050*/  BSYNC B1 ;  /* 0x0000000000017941 */ /* 0x000fea0003800000 */
.L_x_7539:
        /* <DEDUP_REMOVED lines=26> */
[----:B------:R-:W-:-:S04]  /*c200*/  IMAD.WIDE.U32 R2, R0, UR6, R2 ;  /* 0x0000000600027c25 */ /* 0x000fc8000f8e0002 */
[----:B------:R-:W-:Y:S01]  /*c210*/  IMAD.IADD R7, R7, 0x1, R3 ;  /* 0x0000000107077824 */ /* 0x000fe200078e0203 */
[----:B------:R-:W-:-:S04]  /*c220*/  LEA R6, P0, R2, UR4, 0x2 ;  /* 0x0000000402067c11 */ /* 0x000fc8000f8010ff */
[----:B------:R-:W-:-:S06]  /*c230*/  LEA.HI.X R7, R2, UR5, R7, 0x2, P0 ;  /* 0x0000000502077c11 */ /* 0x000fcc00080f1407 */
[----:B------:R2:W5:Y:S03]  /*c240*/  LDG.E R7, desc[UR40][R6.64] ;  /* 0x0000002806077981 */ /* 0x000566000c1e1900 */
.L_x_7548:
[----:B------:R-:W3:Y:S01]  /*c250*/  S2R R3, SR_CgaCtaId ;  /* 0x0000000000037919 */ /* 0x000ee20000008800 */
[----:B------:R-:W-:-:S04]  /*c260*/  MOV R2, 0x400 ;  /* 0x0000040000027802 */ /* 0x000fc80000000f00 */
[----:B---3--:R-:W-:Y:S02]  /*c270*/  LEA R2, R3, R2, 0x18 ;  /* 0x0000000203027211 */ /* 0x008fe400078ec0ff */
[----:B------:R-:W-:-:S03]  /*c280*/  SHF.L.U32 R3, R11, 0x1f, RZ ;  /* 0x0000001f0b037819 */ /* 0x000fc600000006ff */
[----:B------:R-:W-:-:S04]  /*c290*/  IMAD R2, R12, 0x8, R2 ;  /* 0x000000080c027824 */ /* 0x000fc800078e0202 */
[----:B------:R-:W3:Y:S02]  /*c2a0*/  SYNCS.PHASECHK.TRANS64.TRYWAIT P0, [R2+URZ+0x22840], R3 ;  /* 0x02284003020075a7 */ /* 0x000ee4000800017f */
[----:B---3--:R-:W-:Y:S05]  /*c2b0*/  @!P0 BRA `(.L_x_7549) ;  /* 0x0000001800788947 */ /* 0x008fea0003800000 */
.L_x_7597:
        /* <DEDUP_REMOVED lines=11> */
.L_x_7550:
        /* <DEDUP_REMOVED lines=22> */
.L_x_7598:
        /* <DEDUP_REMOVED lines=8> */
.L_x_7552:
        /* <DEDUP_REMOVED lines=34> */
.L_x_7547:
[----:B------:R-:W-:Y:S05]  /*c770*/  BSYNC B1 ;  /* 0x0000000000017941 */ /* 0x000fea0003800000 */
.L_x_7546:
[C---:B------:R-:W-:Y:S01]  /*c780*/  ISETP.GT.AND P0, PT, R8.reuse, 0x1, PT ;  /* 0x000000010800780c */ /* 0x040fe20003f04270 */
[----:B------:R-:W-:-:S04]  /*c790*/  VIADD R2, R8, 0xfffffffe ;  /* 0xfffffffe08027836 */ /* 0x000fc80000000000 */
[----:B------:R-:W-:-:S08]  /*c7a0*/  IMAD.MOV.U32 R8, RZ, RZ, R2 ;  /* 0x000000ffff087224 */ /* 0x000fd000078e0002 */
[----:B------:R-:W-:Y:S05]  /*c7b0*/  @P0 BRA `(.L_x_7553) ;  /* 0xfffffff000640947 */ /* 0x000fea000383ffff */
.L_x_7529:
[----:B------:R-:W-:Y:S05]  /*c7c0*/  BSYNC B0 ;  /* 0x0000000000007941 */ /* 0x000fea0003800000 */
.L_x_7528:
        /* <DEDUP_REMOVED lines=23> */
.L_x_7555:
[----:B------:R-:W-:Y:S05]  /*c940*/  BSYNC B0 ;  /* 0x0000000000007941 */ /* 0x000fea0003800000 */
.L_x_7554:
[----:B--2---:R-:W2:Y:S02]  /*c950*/  LDL.LU R2, [R1+0x4] ;  /* 0x0000040001027983 */ /* 0x004ea40000300800 */
[----:B--2---:R-:W-:-:S05]  /*c960*/  LOP3.LUT R2, R2, R0, RZ, 0x3c, !PT ;  /* 0x0000000002027212 */ /* 0x004fca00078e3cff */
[----:B------:R2:W-:Y:S02]  /*c970*/  STL [R1+0x4], R2 ;  /* 0x0000040201007387 */ /* 0x0005e40000100800 */
.L_x_7511:
[----:B------:R-:W-:Y:S05]  /*c980*/  BSYNC B6 ;  /* 0x0000000000067941 */ /* 0x000fea0003800000 */
.L_x_7509:
[----:B------:R-:W-:-:S03]  /*c990*/  UMOV UR4, 0xffffffff ;  /* 0xffffffff00047882 */ /* 0x000fc60000000000 */
[----:B------:R-:W-:Y:S05]  /*c9a0*/  BRA.DIV UR4, `(.L_x_7556) ;  /* 0x0000001204e47947 */ /* 0x000fea000b800000 */
[----:B------:R3:W4:Y:S04]  /*c9b0*/  SHFL.IDX PT, R4, R16, RZ, 0x1f ;  /* 0x00001fff10047589 */ /* 0x00072800000e0000 */
[----:B------:R3:W0:Y:S02]  /*c9c0*/  SHFL.IDX PT, R5, R16, 0x1, 0x1f ;  /* 0x00201f0010057f89 */ /* 0x00062400000e0000 */
.L_x_7602:
[----:B0-----:R-:W0:Y:S01]  /*c9d0*/  S2R R0, SR_TID.X ;  /* 0x0000000000007919 */ /* 0x001e220000002100 */
        /* <DEDUP_REMOVED lines=12> */
.L_x_7558:
[----:B------:R-:W-:Y:S05]  /*caa0*/  BSYNC B0 ;  /* 0x0000000000007941 */ /* 0x000fea0003800000 */
.L_x_7557:
        /* <DEDUP_REMOVED lines=23> */
.L_x_7610:
[----:B------:R-:W-:Y:S02]  /*cc20*/  ULDC UR4, c[0x0][0xc10] ;  /* 0x0003040000047ab9 */ /* 0x000fe40000000800 */
[----:B---3--:R-:W-:-:S04]  /*cc30*/  IMAD.U32 R16, RZ, RZ, UR4 ;  /* 0x00000004ff107e24 */ /* 0x008fc8000f8e00ff */
[----:B--2---:R-:W-:-:S04]  /*cc40*/  IMAD R6, R14, R16, RZ ;  /* 0x000000100e067224 */ /* 0x004fc800078e02ff */
[----:B------:R-:W-:-:S05]  /*cc50*/  IMAD.IADD R5, R5, 0x1, R6 ;  /* 0x0000000105057824 */ /* 0x000fca00078e0206 */
[----:B----4-:R-:W-:-:S13]  /*cc60*/  ISETP.GT.AND P0, PT, R5, R4, PT ;  /* 0x000000040500720c */ /* 0x010fda0003f04270 */
[----:B------:R-:W-:Y:S05]  /*cc70*/  @P0 BRA `(.L_x_7560) ;  /* 0x0000000000b40947 */ /* 0x000fea0003800000 */
[----:B------:R-:W2:Y:S02]  /*cc80*/  LDC R0, c[0x0][0xc14] ;  /* 0x00030500ff007b82 */ /* 0x000ea40000000800 */
.L_x_7565:
        /* <DEDUP_REMOVED lines=14> */
.L_x_7563:
[----:B------:R-:W-:Y:S05]  /*cd70*/  BSYNC B0 ;  /* 0x0000000000007941 */ /* 0x000fea0003800000 */
.L_x_7562:
[----:B------:R-:W-:-:S03]  /*cd80*/  UMOV UR4, 0xffffffff ;  /* 0xffffffff00047882 */ /* 0x000fc60000000000 */
[----:B------:R-:W-:Y:S05]  /*cd90*/  BRA.DIV UR4, `(.L_x_7564) ;  /* 0x0000001604047947 */ /* 0x000fea000b800000 */
[----:B-----5:R-:W2:Y:S01]  /*cda0*/  SHFL.UP PT, R14, R3, 0x1, RZ ;  /* 0x04200000030e7989 */ /* 0x020ea200000e00ff */
[C---:B------:R-:W-:Y:S02]  /*cdb0*/  ISETP.NE.AND P0, PT, R8.reuse, RZ, PT ;  /* 0x000000ff0800720c */ /* 0x040fe40003f05270 */
[----:B------:R-:W-:Y:S02]  /*cdc0*/  ISETP.GE.U32.AND P1, PT, R8, 0x2, PT ;  /* 0x000000020800780c */ /* 0x000fe40003f26070 */
        /* <DEDUP_REMOVED lines=18> */
.L_x_7618:
[----:B------:R-:W-:Y:S02]  /*cef0*/  ULDC UR4, c[0x0][0xc10] ;  /* 0x0003040000047ab9 */ /* 0x000fe40000000800 */
[----:B------:R-:W-:-:S04]  /*cf00*/  IMAD.U32 R16, RZ, RZ, UR4 ;  /* 0x00000004ff107e24 */ /* 0x000fc8000f8e00ff */
[----:B--2---:R-:W-:-:S04]  /*cf10*/  IMAD R6, R14, R16, RZ ;  /* 0x000000100e067224 */ /* 0x004fc800078e02ff */
[----:B------:R-:W-:-:S05]  /*cf20*/  IMAD.IADD R5, R6, 0x1, R5 ;  /* 0x0000000106057824 */ /* 0x000fca00078e0205 */
[----:B------:R-:W-:-:S13]  /*cf30*/  ISETP.GT.AND P0, PT, R5, R4, PT ;  /* 0x000000040500720c */ /* 0x000fda0003f04270 */
[----:B------:R-:W-:Y:S05]  /*cf40*/  @!P0 BRA `(.L_x_7565) ;  /* 0xfffffffc00508947 */ /* 0x000fea000383ffff */
.L_x_7560:
        /* <DEDUP_REMOVED lines=8> */
.L_x_7622:
[----:B------:R-:W-:Y:S01]  /*cfd0*/  ISETP.NE.AND P0, PT, R7, RZ, PT ;  /* 0x000000ff0700720c */ /* 0x000fe20003f05270 */
[----:B------:R-:W-:-:S12]  /*cfe0*/  IMAD.MOV.U32 R14, RZ, RZ, RZ ;  /* 0x000000ffff0e7224 */ /* 0x000fd800078e00ff */
[----:B------:R-:W-:Y:S05]  /*cff0*/  @!P0 BRA `(.L_x_7567) ;  /* 0x0000000000108947 */ /* 0x000fea0003800000 */
[----:B------:R-:W-:Y:S01]  /*d000*/  UMOV UR4, 0xffffffff ;  /* 0xffffffff00047882 */ /* 0x000fe20000000000 */
[----:B-1----:R-:W-:Y:S02]  /*d010*/  VIADD R12, R5, 0xffffffff ;  /* 0xffffffff050c7836 */ /* 0x002fe40000000000 */
[----:B------:R-:W-:Y:S05]  /*d020*/  BRA.DIV UR4, `(.L_x_7568) ;  /* 0x0000001604787947 */ /* 0x000fea000b800000 */
[----:B------:R4:W1:Y:S02]  /*d030*/  SHFL.IDX PT, R14, R2, R12, 0x1f ;  /* 0x00001f0c020e7589 */ /* 0x00086400000e0000 */
.L_x_7567:
        /* <DEDUP_REMOVED lines=31> */
.L_x_7561:
[----:B------:R-:W-:Y:S01]  /*d230*/  UMOV UR4, URZ ;  /* 0x0000003f00047c82 */ /* 0x000fe20008000000 */
[----:B------:R-:W-:Y:S01]  /*d240*/  UMOV UR5, URZ ;  /* 0x0000003f00057c82 */ /* 0x000fe20008000000 */
[----:B------:R-:W-:Y:S01]  /*d250*/  ULDC UR6, c[0x0][0xc14] ;  /* 0x0003050000067ab9 */ /* 0x000fe20000000800 */
[----:B------:R-:W-:Y:S02]  /*d260*/  IMAD.MOV.U32 R16, RZ, RZ, R4 ;  /* 0x000000ffff107224 */ /* 0x000fe400078e0004 */
[----:B------:R-:W-:Y:S02]  /*d270*/  IMAD.U32 R17, RZ, RZ, UR4 ;  /* 0x00000004ff117e24 */ /* 0x000fe4000f8e00ff */
[----:B------:R-:W-:Y:S02]  /*d280*/  IMAD.U32 R18, RZ, RZ, UR5 ;  /* 0x00000005ff127e24 */ /* 0x000fe4000f8e00ff */
[----:B------:R-:W-:-:S07]  /*d290*/  IMAD.U32 R19, RZ, RZ, UR6 ;  /* 0x00000006ff137e24 */ /* 0x000fce000f8e00ff */
.L_x_7569:
        /* <DEDUP_REMOVED lines=12> */
.L_x_7507:
        /* <DEDUP_REMOVED lines=12> */
.L_x_7625:
[----:B------:R-:W-:Y:S05]  /*d420*/  BSYNC B0 ;  /* 0x0000000000007941 */ /* 0x000fea0003800000 */
.L_x_7571:
[----:B------:R-:W-:-:S03]  /*d430*/  UMOV UR4, 0xffffffff ;  /* 0xffffffff00047882 */ /* 0x000fc60000000000 */
[----:B------:R-:W-:Y:S05]  /*d440*/  BRA.DIV UR4, `(.L_x_7573) ;  /* 0x0000001204a87947 */ /* 0x000fea000b800000 */
[----:B------:R-:W2:Y:S02]  /*d450*/  S2R R2, SR_TID.X ;  /* 0x0000000000027919 */ /* 0x000ea40000002100 */
[----:B--2---:R-:W-:-:S04]  /*d460*/  SHF.R.U32.HI R2, RZ, 0x5, R2 ;  /* 0x00000005ff027819 */ /* 0x004fc80000011602 */
[----:B------:R-:W-:-:S05]  /*d470*/  LOP3.LUT R2, R2, 0x3, RZ, 0xc0, !PT ;  /* 0x0000000302027812 */ /* 0x000fca00078ec0ff */
[----:B------:R2:W3:Y:S02]  /*d480*/  SHFL.IDX PT, R14, R2, RZ, 0x1f ;  /* 0x00001fff020e7589 */ /* 0x0004e400000e0000 */
.L_x_7628:
[----:B---3--:R-:W-:Y:S01]  /*d490*/  ISETP.NE.AND P0, PT, R14, RZ, PT ;  /* 0x000000ff0e00720c */ /* 0x008fe20003f05270 */
[----:B------:R-:W-:-:S12]  /*d4a0*/  BSSY B0, `(.L_x_7574) ;  /* 0x0000027000007945 */ /* 0x000fd80003800000 */
[----:B------:R-:W-:Y:S05]  /*d4b0*/  @P0 BRA `(.L_x_7575) ;  /* 0x0000000000940947 */ /* 0x000fea0003800000 */
[----:B------:R-:W-:-:S03]  /*d4c0*/  UMOV UR4, 0xffffffff ;  /* 0xffffffff00047882 */ /* 0x000fc60000000000 */
[----:B------:R-:W-:Y:S05]  /*d4d0*/  BRA.DIV UR4, `(.L_x_7576) ;  /* 0x0000001204b87947 */ /* 0x000fea000b800000 */
[----:B------:R-:W-:-:S13]  /*d4e0*/  ELECT P6, URZ, PT ;  /* 0x00000000003f782f */ /* 0x000fda00038c0000 */
.L_x_7631:
[----:B------:R-:W-:Y:S05]  /*d4f0*/  @!P6 BRA `(.L_x_7575) ;  /* 0x000000000084e947 */ /* 0x000fea0003800000 */
[----:B------:R-:W-:-:S06]  /*d500*/  ULOP3.LUT UR4, UR36, 0x2, URZ, 0xfc, !UPT ;  /* 0x0000000224047892 */ /* 0x000fcc000f8efc3f */
[----:B--2---:R-:W-:-:S04]  /*d510*/  MOV R2, UR4 ;  /* 0x0000000400027c02 */ /* 0x004fc80008000f00 */
[----:B------:R-:W-:-:S13]  /*d520*/  ISETP.NE.AND P2, PT, R2, 0x3, PT ;  /* 0x000000030200780c */ /* 0x000fda0003f45270 */
[----:B------:R-:W-:Y:S05]  /*d530*/  @!P2 BRA `(.L_x_7577) ;  /* 0x000000000004a947 */ /* 0x000fea0003800000 */
[----:B------:R-:W-:Y:S01]  /*d540*/  BPT.TRAP 0x1 ;  /* 0x000000040000795c */ /* 0x000fe20000300000 */
.L_x_7577:
        /* <DEDUP_REMOVED lines=14> */
.L_x_7632:
[----:B------:R-:W2:Y:S02]  /*d630*/  SYNCS.PHASECHK.TRANS64.TRYWAIT P0, [R7+URZ], R2 ;  /* 0x00000002070075a7 */ /* 0x000ea4000800017f */
[----:B--2---:R-:W-:Y:S05]  /*d640*/  @!P0 BRA `(.L_x_7579) ;  /* 0x0000001000908947 */ /* 0x004fea0003800000 */
.L_x_7633:
[----:B------:R-:W-:Y:S05]  /*d650*/  @!P2 BRA `(.L_x_7580) ;  /* 0x000000000004a947 */ /* 0x000fea0003800000 */
[----:B------:R-:W-:Y:S01]  /*d660*/  BPT.TRAP 0x1 ;  /* 0x000000040000795c */ /* 0x000fe20000300000 */
.L_x_7580:
[----:B------:R-:W3:Y:S01]  /*d670*/  LDL.LU R4, [R1] ;  /* 0x0000000001047983 */ /* 0x000ee20000300800 */
[----:B------:R-:W-:-:S04]  /*d680*/  VIADD R0, R0, 0x22860 ;  /* 0x0002286000007836 */ /* 0x000fc80000000000 */
[----:B---3--:R-:W-:-:S04]  /*d690*/  IMAD R4, R4, 0x8, R0 ;  /* 0x0000000804047824 */ /* 0x008fc800078e0200 */
[----:B------:R-:W3:Y:S02]  /*d6a0*/  SYNCS.PHASECHK.TRANS64.TRYWAIT P0, [R4+URZ], R5 ;  /* 0x00000005040075a7 */ /* 0x000ee4000800017f */
[----:B---3--:R-:W-:Y:S05]  /*d6b0*/  @!P0 BRA `(.L_x_7581) ;  /* 0x0000001000888947 */ /* 0x008fea0003800000 */
.L_x_7634:
[----:B------:R-:W-:-:S07]  /*d6c0*/  IMAD R3, R3, 0x8, R0 ;  /* 0x0000000803037824 */ /* 0x000fce00078e0200 */
.L_x_7582:
[----:B----4-:R4:W0:Y:S02]  /*d6d0*/  SYNCS.PHASECHK.TRANS64.TRYWAIT P0, [R3+URZ], R2 ;  /* 0x00000002030075a7 */ /* 0x010824000800017f */
[----:B0-----:R-:W-:Y:S05]  /*d6e0*/  @!P0 NANOSLEEP.SYNCS 0x989680 ;  /* 0x009896800000895d */ /* 0x001fea0003900000 */
[----:B------:R-:W0:Y:S02]  /*d6f0*/  @!P0 SYNCS.PHASECHK.TRANS64 P0, [R3+URZ], R2 ;  /* 0x00000002030085a7 */ /* 0x000e24000800007f */
[----:B0-----:R-:W-:Y:S05]  /*d700*/  @!P0 BRA `(.L_x_7582) ;  /* 0xfffffffc00f08947 */ /* 0x001fea000383ffff */
.L_x_7575:
[----:B------:R-:W-:Y:S05]  /*d710*/  BSYNC B0 ;  /* 0x0000000000007941 */ /* 0x000fea0003800000 */
.L_x_7574:
[----:B------:R-:W-:Y:S05]  /*d720*/  EXIT ;  /* 0x000000000000794d */ /* 0x000fea0003800000 */
.L_x_7461:
[----:B0-----:R0:W1:Y:S02]  /*d730*/  SYNCS.PHASECHK.TRANS64.TRYWAIT P0, [R6+URZ+0x22800], R3 ;  /* 0x02280003060075a7 */ /* 0x001064000800017f */
[----:B-1----:R-:W-:Y:S05]  /*d740*/  @!P0 NANOSLEEP.SYNCS 0x989680 ;  /* 0x009896800000895d */ /* 0x002fea0003900000 */
[----:B------:R-:W1:Y:S02]  /*d750*/  @!P0 SYNCS.PHASECHK.TRANS64 P0, [R6+URZ+0x22800], R3 ;  /* 0x02280003060085a7 */ /* 0x000e64000800007f */
[----:B-1----:R-:W-:Y:S05]  /*d760*/  @!P0 BRA `(.L_x_7461) ;  /* 0xfffffffc00f08947 */ /* 0x002fea000383ffff */
[----:B------:R-:W-:Y:S05]  /*d770*/  BRA `(.L_x_7583) ;  /* 0xffffff4000207947 */ /* 0x000fea000383ffff */
.L_x_7465:
[----:B--2---:R2:W3:Y:S02]  /*d780*/  SYNCS.PHASECHK.TRANS64.TRYWAIT P1, [R5+URZ+0x22830], R10 ;  /* 0x0228300a050075a7 */ /* 0x0044e4000802017f */
[----:B---3--:R-:W-:Y:S05]  /*d790*/  @!P1 NANOSLEEP.SYNCS 0x989680 ;  /* 0x009896800000995d */ /* 0x008fea0003900000 */
[----:B------:R-:W3:Y:S02]  /*d7a0*/  @!P1 SYNCS.PHASECHK.TRANS64 P1, [R5+URZ+0x22830], R10 ;  /* 0x0228300a050095a7 */ /* 0x000ee4000802007f */
[----:B---3--:R-:W-:Y:S05]  /*d7b0*/  @!P1 BRA `(.L_x_7465) ;  /* 0xfffffffc00f09947 */ /* 0x008fea000383ffff */
[----:B------:R-:W-:Y:S05]  /*d7c0*/  BRA `(.L_x_7464) ;  /* 0xffffff40004c7947 */ /* 0x000fea000383ffff */
.L_x_7469:
[----:B-1----:R1:W3:Y:S02]  /*d7d0*/  SYNCS.PHASECHK.TRANS64.TRYWAIT P2, [R5+URZ+0x22850], R10 ;  /* 0x0228500a050075a7 */ /* 0x0022e4000804017f */
[----:B---3--:R-:W-:Y:S05]  /*d7e0*/  @!P2 NANOSLEEP.SYNCS 0x989680 ;  /* 0x009896800000a95d */ /* 0x008fea0003900000 */
[----:B------:R-:W3:Y:S02]  /*d7f0*/  @!P2 SYNCS.PHASECHK.TRANS64 P2, [R5+URZ+0x22850], R10 ;  /* 0x0228500a0500a5a7 */ /* 0x000ee4000804007f */
[----:B---3--:R-:W-:Y:S05]  /*d800*/  @!P2 BRA `(.L_x_7469) ;  /* 0xfffffffc00f0a947 */ /* 0x008fea000383ffff */
[----:B------:R-:W-:Y:S05]  /*d810*/  BRA `(.L_x_7468) ;  /* 0xffffff5c00407947 */ /* 0x000fea000383ffff */
.L_x_7474:
[----:B0-----:R-:W-:Y:S02]  /*d820*/  IMAD.U32 R0, RZ, RZ, UR23 ;  /* 0x00000017ff007e24 */ /* 0x001fe4000f8e00ff */
[----:B---3--:R-:W-:-:S04]  /*d830*/  IMAD.U32 R5, RZ, RZ, UR25 ;  /* 0x00000019ff057e24 */ /* 0x008fc8000f8e00ff */
[----:B------:R0:W1:Y:S03]  /*d840*/  SYNCS.PHASECHK.TRANS64.TRYWAIT P3, [R0+URZ+0x22830], R5 ;  /* 0x02283005000075a7 */ /* 0x000066000806017f */
[----:B-1----:R-:W-:Y:S05]  /*d850*/  @!P3 NANOSLEEP.SYNCS 0x989680 ;  /* 0x009896800000b95d */ /* 0x002fea0003900000 */
[----:B------:R-:W1:Y:S02]  /*d860*/  @!P3 SYNCS.PHASECHK.TRANS64 P3, [R0+URZ+0x22830], R5 ;  /* 0x022830050000b5a7 */ /* 0x000e64000806007f */
[----:B-1----:R-:W-:Y:S05]  /*d870*/  @!P3 BRA `(.L_x_7474) ;  /* 0xfffffffc00e8b947 */ /* 0x002fea000383ffff */
[----:B------:R-:W-:Y:S05]  /*d880*/  BRA `(.L_x_7473) ;  /* 0xffffff60005c7947 */ /* 0x000fea000383ffff */
.L_x_7478:
[----:B0-----:R-:W-:-:S04]  /*d890*/  IMAD.U32 R6, RZ, RZ, UR25 ;  /* 0x00000019ff067e24 */ /* 0x001fc8000f8e00ff */
[----:B------:R0:W1:Y:S03]  /*d8a0*/  SYNCS.PHASECHK.TRANS64.TRYWAIT P3, [R199+URZ+0x22850], R6 ;  /* 0x02285006c70075a7 */ /* 0x000066000806017f */
[----:B-1----:R-:W-:Y:S05]  /*d8b0*/  @!P3 NANOSLEEP.SYNCS 0x989680 ;  /* 0x009896800000b95d */ /* 0x002fea0003900000 */
[----:B------:R-:W1:Y:S02]  /*d8c0*/  @!P3 SYNCS.PHASECHK.TRANS64 P3, [R199+URZ+0x22850], R6 ;  /* 0x02285006c700b5a7 */ /* 0x000e64000806007f */
[----:B-1----:R-:W-:Y:S05]  /*d8d0*/  @!P3 BRA `(.L_x_7478) ;  /* 0xfffffffc00ecb947 */ /* 0x002fea000383ffff */
[----:B------:R-:W-:Y:S05]  /*d8e0*/  BRA `(.L_x_7477) ;  /* 0xffffff7c00f87947 */ /* 0x000fea000383ffff */
.L_x_7516:
        /* <DEDUP_REMOVED lines=11> */
.L_x_7585:
[----:B------:R-:W-:Y:S05]  /*d9a0*/  BSYNC B0 ;  /* 0x0000000000007941 */ /* 0x000fea0003800000 */
.L_x_7584:
[----:B------:R-:W-:Y:S05]  /*d9b0*/  BRA `(.L_x_7586) ;  /* 0xffffffcc00347947 */ /* 0x000fea000383ffff */
.L_x_7517:
[----:B------:R-:W-:Y:S01]  /*d9c0*/  BSSY B0, `(.L_x_7587) ;  /* 0x0000006000007945 */ /* 0x000fe20003800000 */
[----:B------:R-:W-:-:S07]  /*d9d0*/  IMAD.MOV.U32 R15, RZ, RZ, -0x1 ;  /* 0xffffffffff0f7424 */ /* 0x000fce00078e00ff */
[----:B------:R-:W-:Y:S05]  /*d9e0*/  WARPSYNC.COLLECTIVE R15, `(.L_x_7588) ;  /* 0x000000000f0c7348 */ /* 0x000fea0003c00000 */
[----:B------:R-:W-:Y:S02]  /*d9f0*/  ELECT P6, UR62, PT ;  /* 0x00000000003e782f */ /* 0x000fe400038c0000 */
[----:B------:R-:W-:Y:S01]  /*da00*/  MOV R14, UR62 ;  /* 0x0000003e000e7c02 */ /* 0x000fe20008000f00 */
[----:B------:R-:W-:Y:S10]  /*da10*/  ENDCOLLECTIVE ;  /* 0x000000000000791b */ /* 0x000ff40003800000 */
.L_x_7588:
[----:B------:R-:W-:Y:S05]  /*da20*/  BSYNC B0 ;  /* 0x0000000000007941 */ /* 0x000fea0003800000 */
.L_x_7587:
[----:B------:R-:W-:Y:S05]  /*da30*/  BRA `(.L_x_7589) ;  /* 0xffffffcc002c7947 */ /* 0x000fea000383ffff */
.L_x_7520:
[----:B0-----:R0:W1:Y:S02]  /*da40*/  SYNCS.PHASECHK.TRANS64.TRYWAIT P0, [R8+URZ+0x22840], R10 ;  /* 0x0228400a080075a7 */ /* 0x001064000800017f */
[----:B-1----:R-:W-:Y:S05]  /*da50*/  @!P0 NANOSLEEP.SYNCS 0x989680 ;  /* 0x009896800000895d */ /* 0x002fea0003900000 */
[----:B------:R-:W1:Y:S02]  /*da60*/  @!P0 SYNCS.PHASECHK.TRANS64 P0, [R8+URZ+0x22840], R10 ;  /* 0x0228400a080085a7 */ /* 0x000e64000800007f */
[----:B-1----:R-:W-:Y:S05]  /*da70*/  @!P0 BRA `(.L_x_7520) ;  /* 0xfffffffc00f08947 */ /* 0x002fea000383ffff */
[----:B------:R-:W-:Y:S05]  /*da80*/  BRA `(.L_x_7590) ;  /* 0xffffffcc009c7947 */ /* 0x000fea000383ffff */
.L_x_7523:
        /* <DEDUP_REMOVED lines=8> */
.L_x_7526:
[----:B0-----:R0:W1:Y:S02]  /*db10*/  SYNCS.PHASECHK.TRANS64.TRYWAIT P0, [R8+URZ+0x22860], R6 ;  /* 0x02286006080075a7 */ /* 0x001064000800017f */
[----:B-1----:R-:W-:Y:S05]  /*db20*/  @!P0 NANOSLEEP.SYNCS 0x989680 ;  /* 0x009896800000895d */ /* 0x002fea0003900000 */
[----:B------:R-:W1:Y:S02]  /*db30*/  @!P0 SYNCS.PHASECHK.TRANS64 P0, [R8+URZ+0x22860], R6 ;  /* 0x02286006080085a7 */ /* 0x000e64000800007f */
[----:B-1----:R-:W-:Y:S05]  /*db40*/  @!P0 BRA `(.L_x_7526) ;  /* 0xfffffffc00f08947 */ /* 0x002fea000383ffff */
[----:B------:R-:W-:Y:S05]  /*db50*/  BRA `(.L_x_7592) ;  /* 0xffffffd000987947 */ /* 0x000fea000383ffff */
.L_x_7535:
[----:B-1----:R1:W2:Y:S02]  /*db60*/  SYNCS.PHASECHK.TRANS64.TRYWAIT P0, [R3+URZ+0x22840], R6 ;  /* 0x02284006030075a7 */ /* 0x0022a4000800017f */
[----:B--2---:R-:W-:Y:S05]  /*db70*/  @!P0 NANOSLEEP.SYNCS 0x989680 ;  /* 0x009896800000895d */ /* 0x004fea0003900000 */
[----:B------:R-:W2:Y:S02]  /*db80*/  @!P0 SYNCS.PHASECHK.TRANS64 P0, [R3+URZ+0x22840], R6 ;  /* 0x02284006030085a7 */ /* 0x000ea4000800007f */
[----:B--2---:R-:W-:Y:S05]  /*db90*/  @!P0 BRA `(.L_x_7535) ;  /* 0xfffffffc00f08947 */ /* 0x004fea000383ffff */
[----:B------:R-:W-:Y:S05]  /*dba0*/  BRA `(.L_x_7593) ;  /* 0xffffffd800207947 */ /* 0x000fea000383ffff */
.L_x_7537:
[----:B--2---:R2:W3:Y:S02]  /*dbb0*/  SYNCS.PHASECHK.TRANS64.TRYWAIT P0, [R3+URZ+0x22860], R6 ;  /* 0x02286006030075a7 */ /* 0x0044e4000800017f */
[----:B---3--:R-:W-:Y:S05]  /*dbc0*/  @!P0 NANOSLEEP.SYNCS 0x989680 ;  /* 0x009896800000895d */ /* 0x008fea0003900000 */
[----:B------:R-:W3:Y:S02]  /*dbd0*/  @!P0 SYNCS.PHASECHK.TRANS64 P0, [R3+URZ+0x22860], R6 ;  /* 0x02286006030085a7 */ /* 0x000ee4000800007f */
[----:B---3--:R-:W-:Y:S05]  /*dbe0*/  @!P0 BRA `(.L_x_7537) ;  /* 0xfffffffc00f08947 */ /* 0x008fea000383ffff */
[----:B------:R-:W-:Y:S05]  /*dbf0*/  BRA `(.L_x_7594) ;  /* 0xffffffd800907947 */ /* 0x000fea000383ffff */
.L_x_7542:
[----:B--2---:R2:W3:Y:S02]  /*dc00*/  SYNCS.PHASECHK.TRANS64.TRYWAIT P0, [R2+URZ+0x22840], R3 ;  /* 0x02284003020075a7 */ /* 0x0044e4000800017f */
[----:B---3--:R-:W-:Y:S05]  /*dc10*/  @!P0 NANOSLEEP.SYNCS 0x989680 ;  /* 0x009896800000895d */ /* 0x008fea0003900000 */
[----:B------:R-:W3:Y:S02]  /*dc20*/  @!P0 SYNCS.PHASECHK.TRANS64 P0, [R2+URZ+0x22840], R3 ;  /* 0x02284003020085a7 */ /* 0x000ee4000800007f */
[----:B---3--:R-:W-:Y:S05]  /*dc30*/  @!P0 BRA `(.L_x_7542) ;  /* 0xfffffffc00f08947 */ /* 0x008fea000383ffff */
[----:B------:R-:W-:Y:S05]  /*dc40*/  BRA `(.L_x_7595) ;  /* 0xffffffdc00dc7947 */ /* 0x000fea000383ffff */
.L_x_7544:
[----:B-1----:R1:W3:Y:S02]  /*dc50*/  SYNCS.PHASECHK.TRANS64.TRYWAIT P1, [R2+URZ+0x22860], R3 ;  /* 0x02286003020075a7 */ /* 0x0022e4000802017f */
[----:B---3--:R-:W-:Y:S05]  /*dc60*/  @!P1 NANOSLEEP.SYNCS 0x989680 ;  /* 0x009896800000995d */ /* 0x008fea0003900000 */
[----:B------:R-:W3:Y:S02]  /*dc70*/  @!P1 SYNCS.PHASECHK.TRANS64 P1, [R2+URZ+0x22860], R3 ;  /* 0x02286003020095a7 */ /* 0x000ee4000802007f */
[----:B---3--:R-:W-:Y:S05]  /*dc80*/  @!P1 BRA `(.L_x_7544) ;  /* 0xfffffffc00f09947 */ /* 0x008fea000383ffff */
[----:B------:R-:W-:Y:S05]  /*dc90*/  BRA `(.L_x_7596) ;  /* 0xffffffe000487947 */ /* 0x000fea000383ffff */
.L_x_7549:
[----:B---3--:R3:W4:Y:S02]  /*dca0*/  SYNCS.PHASECHK.TRANS64.TRYWAIT P0, [R2+URZ+0x22840], R3 ;  /* 0x02284003020075a7 */ /* 0x008724000800017f */
[----:B----4-:R-:W-:Y:S05]  /*dcb0*/  @!P0 NANOSLEEP.SYNCS 0x989680 ;  /* 0x009896800000895d */ /* 0x010fea0003900000 */
[----:B------:R-:W4:Y:S02]  /*dcc0*/  @!P0 SYNCS.PHASECHK.TRANS64 P0, [R2+URZ+0x22840], R3 ;  /* 0x02284003020085a7 */ /* 0x000f24000800007f */
[----:B----4-:R-:W-:Y:S05]  /*dcd0*/  @!P0 BRA `(.L_x_7549) ;  /* 0xfffffffc00f08947 */ /* 0x010fea000383ffff */
[----:B------:R-:W-:Y:S05]  /*dce0*/  BRA `(.L_x_7597) ;  /* 0xffffffe400747947 */ /* 0x000fea000383ffff */
.L_x_7551:
[----:B-1----:R1:W2:Y:S02]  /*dcf0*/  SYNCS.PHASECHK.TRANS64.TRYWAIT P1, [R2+URZ+0x22860], R3 ;  /* 0x02286003020075a7 */ /* 0x0022a4000802017f */
[----:B--2---:R-:W-:Y:S05]  /*dd00*/  @!P1 NANOSLEEP.SYNCS 0x989680 ;  /* 0x009896800000995d */ /* 0x004fea0003900000 */
[----:B------:R-:W2:Y:S02]  /*dd10*/  @!P1 SYNCS.PHASECHK.TRANS64 P1, [R2+URZ+0x22860], R3 ;  /* 0x02286003020095a7 */ /* 0x000ea4000802007f */
[----:B--2---:R-:W-:Y:S05]  /*dd20*/  @!P1 BRA `(.L_x_7551) ;  /* 0xfffffffc00f09947 */ /* 0x004fea000383ffff */
[----:B------:R-:W-:Y:S05]  /*dd30*/  BRA `(.L_x_7598) ;  /* 0xffffffe400e47947 */ /* 0x000fea000383ffff */
.L_x_7556:
        /* <DEDUP_REMOVED lines=8> */
.L_x_7600:
[----:B------:R-:W-:Y:S05]  /*ddc0*/  BSYNC B0 ;  /* 0x0000000000007941 */ /* 0x000fea0003800000 */
.L_x_7599:
        /* <DEDUP_REMOVED lines=8> */
.L_x_7601:
[----:B------:R-:W-:Y:S01]  /*de50*/  IMAD.MOV.U32 R5, RZ, RZ, R14 ;  /* 0x000000ffff057224 */ /* 0x000fe200078e000e */
[----:B------:R-:W-:Y:S06]  /*de60*/  BRA `(.L_x_7602) ;  /* 0xffffffe800d87947 */ /* 0x000fec000383ffff */
.L_x_7559:
        /* <DEDUP_REMOVED lines=8> */
.L_x_7604:
[----:B------:R-:W-:Y:S05]  /*def0*/  BSYNC B0 ;  /* 0x0000000000007941 */ /* 0x000fea0003800000 */
.L_x_7603:
        /* <DEDUP_REMOVED lines=10> */
.L_x_7605:
        /* <DEDUP_REMOVED lines=8> */
.L_x_7606:
        /* <DEDUP_REMOVED lines=8> */
.L_x_7607:
        /* <DEDUP_REMOVED lines=8> */
.L_x_7608:
        /* <DEDUP_REMOVED lines=8> */
.L_x_7609:
[----:B------:R-:W-:Y:S05]  /*e1a0*/  BRA `(.L_x_7610) ;  /* 0xffffffe8009c7947 */ /* 0x000fea000383ffff */
.L_x_7564:
[----:B------:R-:W-:Y:S01]  /*e1b0*/  BSSY B0, `(.L_x_7611) ;  /* 0x0000008000007945 */ /* 0x000fe20003800000 */
[----:B-----5:R-:W-:Y:S02]  /*e1c0*/  IMAD.MOV.U32 R13, RZ, RZ, R3 ;  /* 0x000000ffff0d7224 */ /* 0x020fe400078e0003 */
[----:B-1----:R-:W-:Y:S02]  /*e1d0*/  IMAD.MOV.U32 R12, RZ, RZ, 0x1 ;  /* 0x00000001ff0c7424 */ /* 0x002fe400078e00ff */
[----:B------:R-:W-:Y:S02]  /*e1e0*/  IMAD.MOV.U32 R11, RZ, RZ, RZ ;  /* 0x000000ffff0b7224 */ /* 0x000fe400078e00ff */
[----:B------:R-:W-:-:S07]  /*e1f0*/  IMAD.MOV.U32 R15, RZ, RZ, -0x1 ;  /* 0xffffffffff0f7424 */ /* 0x000fce00078e00ff */
[----:B0-----:R-:W-:Y:S05]  /*e200*/  WARPSYNC.COLLECTIVE R15, `(.L_x_7612) ;  /* 0x000000000f087348 */ /* 0x001fea0003c00000 */
[----:B------:R1:W2:Y:S02]  /*e210*/  SHFL.UP P6, R14, R13, R12, R11 ;  /* 0x0400000c0d0e7389 */ /* 0x0002a400000c000b */
[----:B012---:R-:W-:Y:S01]  /*e220*/  ENDCOLLECTIVE ;  /* 0x000000000000791b */ /* 0x007fe20003800000 */
.L_x_7612:
[----:B------:R-:W-:Y:S05]  /*e230*/  BSYNC B0 ;  /* 0x0000000000007941 */ /* 0x000fea0003800000 */
.L_x_7611:
        /* <DEDUP_REMOVED lines=10> */
.L_x_7613:
        /* <DEDUP_REMOVED lines=8> */
.L_x_7614:
        /* <DEDUP_REMOVED lines=8> */
.L_x_7615:
        /* <DEDUP_REMOVED lines=8> */
.L_x_7616:
        /* <DEDUP_REMOVED lines=8> */
.L_x_7617:
[----:B------:R-:W-:Y:S05]  /*e4e0*/  BRA `(.L_x_7618) ;  /* 0xffffffe800807947 */ /* 0x000fea000383ffff */
.L_x_7566:
[----:B------:R-:W-:Y:S01]  /*e4f0*/  BSSY B0, `(.L_x_7619) ;  /* 0x0000006000007945 */ /* 0x000fe20003800000 */
[----:B------:R-:W-:Y:S01]  /*e500*/  PLOP3.LUT P6, PT, P6, PT, PT, 0x8, 0x0 ;  /* 0x000000000000781c */ /* 0x000fe200037ce170 */
[----:B------:R-:W-:-:S12]  /*e510*/  IMAD.MOV.U32 R15, RZ, RZ, -0x1 ;  /* 0xffffffffff0f7424 */ /* 0x000fd800078e00ff */
[----:B01----:R-:W-:Y:S05]  /*e520*/  WARPSYNC.COLLECTIVE R15, `(.L_x_7620) ;  /* 0x000000000f087348 */ /* 0x003fea0003c00000 */
[----:B------:R-:W-:Y:S01]  /*e530*/  VOTE.ANY R14, PT, P6 ;  /* 0x00000000000e7806 */ /* 0x000fe200030e0100 */
[----:B01----:R-:W-:Y:S06]  /*e540*/  ENDCOLLECTIVE ;  /* 0x000000000000791b */ /* 0x003fec0003800000 */
.L_x_7620:
[----:B------:R-:W-:Y:S05]  /*e550*/  BSYNC B0 ;  /* 0x0000000000007941 */ /* 0x000fea0003800000 */
.L_x_7619:
        /* <DEDUP_REMOVED lines=9> */
.L_x_7621:
[----:B------:R-:W-:Y:S01]  /*e5f0*/  IMAD.MOV.U32 R17, RZ, RZ, R14 ;  /* 0x000000ffff117224 */ /* 0x000fe200078e000e */
[----:B------:R-:W-:Y:S06]  /*e600*/  BRA `(.L_x_7622) ;  /* 0xffffffe800707947 */ /* 0x000fec000383ffff */
.L_x_7568:
[----:B------:R-:W-:Y:S01]  /*e610*/  BSSY B0, `(.L_x_7623) ;  /* 0x0000007000007945 */ /* 0x000fe20003800000 */
[----:B------:R-:W-:Y:S02]  /*e620*/  IMAD.MOV.U32 R13, RZ, RZ, R2 ;  /* 0x000000ffff0d7224 */ /* 0x000fe400078e0002 */
[----:B------:R-:W-:Y:S02]  /*e630*/  IMAD.MOV.U32 R11, RZ, RZ, 0x1f ;  /* 0x0000001fff0b7424 */ /* 0x000fe400078e00ff */
[----:B------:R-:W-:-:S07]  /*e640*/  IMAD.MOV.U32 R15, RZ, RZ, -0x1 ;  /* 0xffffffffff0f7424 */ /* 0x000fce00078e00ff */
[----:B0-23--:R-:W-:Y:S05]  /*e650*/  WARPSYNC.COLLECTIVE R15, `(.L_x_7624) ;  /* 0x000000000f087348 */ /* 0x00dfea0003c00000 */
[----:B------:R1:W4:Y:S02]  /*e660*/  SHFL.IDX P6, R14, R13, R12, R11 ;  /* 0x0000000c0d0e7389 */ /* 0x00032400000c000b */
[----:B01234-:R-:W-:Y:S01]  /*e670*/  ENDCOLLECTIVE ;  /* 0x000000000000791b */ /* 0x01ffe20003800000 */
.L_x_7624:
[----:B------:R-:W-:Y:S05]  /*e680*/  BSYNC B0 ;  /* 0x0000000000007941 */ /* 0x000fea0003800000 */
.L_x_7623:
[----:B------:R-:W-:Y:S05]  /*e690*/  BRA `(.L_x_7567) ;  /* 0xffffffe800687947 */ /* 0x000fea000383ffff */
.L_x_7572:
[----:B0-----:R0:W2:Y:S02]  /*e6a0*/  SYNCS.PHASECHK.TRANS64.TRYWAIT P0, [R0+URZ+0x22820], R3 ;  /* 0x02282003000075a7 */ /* 0x0010a4000800017f */
[----:B--2---:R-:W-:Y:S05]  /*e6b0*/  @!P0 NANOSLEEP.SYNCS 0x989680 ;  /* 0x009896800000895d */ /* 0x004fea0003900000 */
[----:B------:R-:W2:Y:S02]  /*e6c0*/  @!P0 SYNCS.PHASECHK.TRANS64 P0, [R0+URZ+0x22820], R3 ;  /* 0x02282003000085a7 */ /* 0x000ea4000800007f */
[----:B--2---:R-:W-:Y:S05]  /*e6d0*/  @!P0 BRA `(.L_x_7572) ;  /* 0xfffffffc00f08947 */ /* 0x004fea000383ffff */
[----:B------:R-:W-:Y:S05]  /*e6e0*/  BRA `(.L_x_7625) ;  /* 0xffffffec004c7947 */ /* 0x000fea000383ffff */
.L_x_7573:
[----:B------:R-:W2:Y:S01]  /*e6f0*/  S2R R2, SR_TID.X ;  /* 0x0000000000027919 */ /* 0x000ea20000002100 */
[----:B------:R-:W-:Y:S01]  /*e700*/  BSSY B0, `(.L_x_7626) ;  /* 0x000000a000007945 */ /* 0x000fe20003800000 */
[----:B-1----:R-:W-:Y:S02]  /*e710*/  IMAD.MOV.U32 R12, RZ, RZ, RZ ;  /* 0x000000ffff0c7224 */ /* 0x002fe400078e00ff */
        /* <DEDUP_REMOVED lines=8> */
.L_x_7627:
[----:B------:R-:W-:Y:S05]  /*e7a0*/  BSYNC B0 ;  /* 0x0000000000007941 */ /* 0x000fea0003800000 */
.L_x_7626:
[----:B------:R-:W-:Y:S05]  /*e7b0*/  BRA `(.L_x_7628) ;  /* 0xffffffec00347947 */ /* 0x000fea000383ffff */
.L_x_7576:
[----:B------:R-:W-:Y:S01]  /*e7c0*/  BSSY B1, `(.L_x_7629) ;  /* 0x0000006000017945 */ /* 0x000fe20003800000 */
[----:B------:R-:W-:-:S07]  /*e7d0*/  IMAD.MOV.U32 R15, RZ, RZ, -0x1 ;  /* 0xffffffffff0f7424 */ /* 0x000fce00078e00ff */
[----:B012---:R-:W-:Y:S05]  /*e7e0*/  WARPSYNC.COLLECTIVE R15, `(.L_x_7630) ;  /* 0x000000000f0c7348 */ /* 0x007fea0003c00000 */
[----:B------:R-:W-:Y:S02]  /*e7f0*/  ELECT P6, UR62, PT ;  /* 0x00000000003e782f */ /* 0x000fe400038c0000 */
[----:B------:R-:W-:Y:S01]  /*e800*/  MOV R14, UR62 ;  /* 0x0000003e000e7c02 */ /* 0x000fe20008000f00 */
[----:B012---:R-:W-:Y:S10]  /*e810*/  ENDCOLLECTIVE ;  /* 0x000000000000791b */ /* 0x007ff40003800000 */
.L_x_7630:
[----:B------:R-:W-:Y:S05]  /*e820*/  BSYNC B1 ;  /* 0x0000000000017941 */ /* 0x000fea0003800000 */
.L_x_7629:
[----:B------:R-:W-:Y:S05]  /*e830*/  BRA `(.L_x_7631) ;  /* 0xffffffec002c7947 */ /* 0x000fea000383ffff */
.L_x_7578:
[----:B0-----:R0:W2:Y:S02]  /*e840*/  SYNCS.PHASECHK.TRANS64.TRYWAIT P0, [R6+URZ], R5 ;  /* 0x00000005060075a7 */ /* 0x0010a4000800017f */
[----:B--2---:R-:W-:Y:S05]  /*e850*/  @!P0 NANOSLEEP.SYNCS 0x989680 ;  /* 0x009896800000895d */ /* 0x004fea0003900000 */
[----:B------:R-:W2:Y:S02]  /*e860*/  @!P0 SYNCS.PHASECHK.TRANS64 P0, [R6+URZ], R5 ;  /* 0x00000005060085a7 */ /* 0x000ea4000800007f */
[----:B--2---:R-:W-:Y:S05]  /*e870*/  @!P0 BRA `(.L_x_7578) ;  /* 0xfffffffc00f08947 */ /* 0x004fea000383ffff */
[----:B------:R-:W-:Y:S05]  /*e880*/  BRA `(.L_x_7632) ;  /* 0xffffffec00687947 */ /* 0x000fea000383ffff */
.L_x_7579:
[----:B--2---:R2:W3:Y:S02]  /*e890*/  SYNCS.PHASECHK.TRANS64.TRYWAIT P0, [R7+URZ], R2 ;  /* 0x00000002070075a7 */ /* 0x0044e4000800017f */
[----:B---3--:R-:W-:Y:S05]  /*e8a0*/  @!P0 NANOSLEEP.SYNCS 0x989680 ;  /* 0x009896800000895d */ /* 0x008fea0003900000 */
[----:B------:R-:W3:Y:S02]  /*e8b0*/  @!P0 SYNCS.PHASECHK.TRANS64 P0, [R7+URZ], R2 ;  /* 0x00000002070085a7 */ /* 0x000ee4000800007f */
[----:B---3--:R-:W-:Y:S05]  /*e8c0*/  @!P0 BRA `(.L_x_7579) ;  /* 0xfffffffc00f08947 */ /* 0x008fea000383ffff */
[----:B------:R-:W-:Y:S05]  /*e8d0*/  BRA `(.L_x_7633) ;  /* 0xffffffec005c7947 */ /* 0x000fea000383ffff */
.L_x_7581:
[----:B---3--:R3:W4:Y:S02]  /*e8e0*/  SYNCS.PHASECHK.TRANS64.TRYWAIT P0, [R4+URZ], R5 ;  /* 0x00000005040075a7 */ /* 0x008724000800017f */
[----:B----4-:R-:W-:Y:S05]  /*e8f0*/  @!P0 NANOSLEEP.SYNCS 0x989680 ;  /* 0x009896800000895d */ /* 0x010fea0003900000 */
[----:B------:R-:W4:Y:S02]  /*e900*/  @!P0 SYNCS.PHASECHK.TRANS64 P0, [R4+URZ], R5 ;  /* 0x00000005040085a7 */ /* 0x000f24000800007f */
[----:B----4-:R-:W-:Y:S05]  /*e910*/  @!P0 BRA `(.L_x_7581) ;  /* 0xfffffffc00f08947 */ /* 0x010fea000383ffff */
[----:B------:R-:W-:Y:S05]  /*e920*/  BRA `(.L_x_7634) ;  /* 0xffffffec00647947 */ /* 0x000fea000383ffff */
.L_x_7635:
        /* <DEDUP_REMOVED lines=13> */
.L_x_11961:


//--------------------- .text._ZN7cutlass13device_kernelIN5flash11enable_sm90INS1_16FlashAttnFwdSm90INS1_25CollectiveMainloopFwdSm90ILi2EN4cute5tupleIJNS5_1CILi1EEES8_S8_EEENS6_IJNS7_ILi128EEENS7_ILi96EEENS7_ILi64EEEEEELi256ENS_6half_tEfNS_4arch4Sm90ELb0ELb0ELb1ELb1ELb0ELb1ELb0ELb1ELb0ELb0ELb0ELb0EEENS1_21CollectiveEpilogueFwdINS6_IJSA_NS7_ILi256EEESB_EEES9_SE_SG_Li256ELb1ELb0ELb0ELb0EEENS1_36VarlenDynamicPersistentTileSchedulerILi128ELi96ELi256ELi32ELb0ELb0ELb1ELb0ELb1ELb1EEEEEEEEEvNT_6ParamsE --------------------------
	.section	.text._ZN7cutlass13device_kernelIN5flash11enable_sm90INS1_16FlashAttnFwdSm90INS1_25CollectiveMainloopFwdSm90ILi2EN4cute5tupleIJNS5_1CILi1EEES8_S8_EEENS6_IJNS7_ILi128EEENS7_ILi96EEENS7_ILi64EEEEEELi256ENS_6half_tEfNS_4arch4Sm90ELb0ELb0ELb1ELb1ELb0ELb1ELb0ELb1ELb0ELb0ELb0ELb0EEENS1_21CollectiveEpilogueFwdINS6_IJSA_NS7_ILi256EEESB_EEES9_SE_SG_Li256ELb1ELb0ELb0ELb0EEENS1_36VarlenDynamicPersistentTileSchedulerILi128ELi96ELi256ELi32ELb0ELb0ELb1ELb0ELb1ELb1EEEEEEEEEvNT_6ParamsE,"ax",@progbits
	.align	128
.text._ZN7cutlass13device_kernelIN5flash11enable_sm90INS1_16FlashAttnFwdSm90INS1_25CollectiveMainloopFwdSm90ILi2EN4cute5tupleIJNS5_1CILi1EEES8_S8_EEENS6_IJNS7_ILi128EEENS7_ILi96EEENS7_ILi64EEEEEELi256ENS_6half_tEfNS_4arch4Sm90ELb0ELb0ELb1ELb1ELb0ELb1ELb0ELb1ELb0ELb0ELb0ELb0EEENS1_21CollectiveEpilogueFwdINS6_IJSA_NS7_ILi256EEESB_EEES9_SE_SG_Li256ELb1ELb0ELb0ELb0EEENS1_36VarlenDynamicPersistentTileSchedulerILi128ELi96ELi256ELi32ELb0ELb0ELb1ELb0ELb1ELb1EEEEEEEEEvNT_6ParamsE:
        .type           _ZN7cutlass13device_kernelIN5flash11enable_sm90INS1_16FlashAttnFwdSm90INS1_25CollectiveMainloopFwdSm90ILi2EN4cute5tupleIJNS5_1CILi1EEES8_S8_EEENS6_IJNS7_ILi128EEENS7_ILi96EEENS7_ILi64EEEEEELi256ENS_6half_tEfNS_4arch4Sm90ELb0ELb0ELb1ELb1ELb0ELb1ELb0ELb1ELb0ELb0ELb0ELb0EEENS1_21CollectiveEpilogueFwdINS6_IJSA_NS7_ILi256EEESB_EEES9_SE_SG_Li256ELb1ELb0ELb0ELb0EEENS1_36VarlenDynamicPersistentTileSchedulerILi128ELi96ELi256ELi32ELb0ELb0ELb1ELb0ELb1ELb1EEEEEEEEEvNT_6ParamsE,@function
        .size           _ZN7cutlass13device_kernelIN5flash11enable_sm90INS1_16FlashAttnFwdSm90INS1_25CollectiveMainloopFwdSm90ILi2EN4cute5tupleIJNS5_1CILi1EEES8_S8_EEENS6_IJNS7_ILi128EEENS7_ILi96EEENS7_ILi64EEEEEELi256ENS_6half_tEfNS_4arch4Sm90ELb0ELb0ELb1ELb1ELb0ELb1ELb0ELb1ELb0ELb0ELb0ELb0EEENS1_21CollectiveEpilogueFwdINS6_IJSA_NS7_ILi256EEESB_EEES9_SE_SG_Li256ELb1ELb0ELb0ELb0EEENS1_36VarlenDynamicPersistentTileSchedulerILi128ELi96ELi256ELi32ELb0ELb0ELb1ELb0ELb1ELb1EEEEEEEEEvNT_6ParamsE,(.L_x_11962 - _ZN7cutlass13device_kernelIN5flash11enable_sm90INS1_16FlashAttnFwdSm90INS1_25CollectiveMainloopFwdSm90ILi2EN4cute5tupleIJNS5_1CILi1EEES8_S8_EEENS6_IJNS7_ILi128EEENS7_ILi96EEENS7_ILi64EEEEEELi256ENS_6half_tEfNS_4arch4Sm90ELb0ELb0ELb1ELb1ELb0ELb1ELb0ELb1ELb0ELb0ELb0ELb0EEENS1_21CollectiveEpilogueFwdINS6_IJSA_NS7_ILi256EEESB_EEES9_SE_SG_Li256ELb1ELb0ELb0ELb0EEENS1_36VarlenDynamicPersistentTileSchedulerILi128ELi96ELi256ELi32ELb0ELb0ELb1ELb0ELb1ELb1EEEEEEEEEvNT_6ParamsE)
        .other          _ZN7cutlass13device_kernelIN5flash11enable_sm90INS1_16FlashAttnFwdSm90INS1_25CollectiveMainloopFwdSm90ILi2EN4cute5tupleIJNS5_1CILi1EEES8_S8_EEENS6_IJNS7_ILi128EEENS7_ILi96EEENS7_ILi64EEEEEELi256ENS_6half_tEfNS_4arch4Sm90ELb0ELb0ELb1ELb1ELb0ELb1ELb0ELb1ELb0ELb0ELb0ELb0EEENS1_21CollectiveEpilogueFwdINS6_IJSA_NS7_ILi256EEESB_EEES9_SE_SG_Li256ELb1ELb0ELb0ELb0EEENS1_36VarlenDynamicPersistentTileSchedulerILi128ELi96ELi256ELi32ELb0ELb0ELb1ELb0ELb1ELb1EEEEEEEEEvNT_6ParamsE,@"STO_CUDA_ENTRY STV_DEFAULT"
_ZN7cutlass13device_kernelIN5flash11enable_sm90INS1_16FlashAttnFwdSm90INS1_25CollectiveMainloopFwdSm90ILi2EN4cute5tupleIJNS5_1CILi1EEES8_S8_EEENS6_IJNS7_ILi128EEENS7_ILi96EEENS7_ILi64EEEEEELi256ENS_6half_tEfNS_4arch4Sm90ELb0ELb0ELb1ELb1ELb0ELb1ELb0ELb1ELb0ELb0ELb0ELb0EEENS1_21CollectiveEpilogueFwdINS6_IJSA_NS7_ILi256EEESB_EEES9_SE_SG_Li256ELb1ELb0ELb0ELb0EEENS1_36VarlenDynamicPersistentTileSchedulerILi128ELi96ELi256ELi32ELb0ELb0ELb1ELb0ELb1ELb1EEEEEEEEEvNT_6ParamsE:
        /* <DEDUP_REMOVED lines=27> */
.L_x_7637:
[----:B------:R-:W-:Y:S05]  /*01b0*/  BSYNC B0 ;  /* 0x0000000000007941 */ /* 0x000fea0003800000 */
.L_x_7636:
        /* <DEDUP_REMOVED lines=41> */
.L_x_7638:
        /* <DEDUP_REMOVED lines=22> */
.L_x_7639:
        /* <DEDUP_REMOVED lines=18> */
.L_x_7640:
        /* <DEDUP_REMOVED lines=22> */
.L_x_7641:
        /* <DEDUP_REMOVED lines=22> */
.L_x_7642:
        /* <DEDUP_REMOVED lines=8> */
.L_x_7645:
[----:B------:R-:W-:-:S08]  /*0a10*/  NOP ;  /* 0x0000000000007918 */ /* 0x000fd00000000000 */
[----:B------:R-:W0:Y:S02]  /*0a20*/  USETMAXREG.TRY_ALLOC.CTAPOOL UP0, 0xf0 ;  /* 0x000000f0000079c8 */ /* 0x000e240008000600 */
[----:B0-----:R-:W-:-:S13]  /*0a30*/  PLOP3.LUT P0, PT, PT, PT, UP0, 0x80, 0x0 ;  /* 0x000000000000781c */ /* 0x001fda0003f0f008 */
[----:B------:R-:W-:Y:S05]  /*0a40*/  @!P0 BRA `(.L_x_7645) ;  /* 0xfffffffc00f08947 */ /* 0x000fea000383ffff */
[----:B------:R-:W0:Y:S01]  /*0a50*/  S2R R0, SR_TID.X ;  /* 0x0000000000007919 */ /* 0x000e220000002100 */
[----:B------:R-:W1:Y:S01]  /*0a60*/  S2UR UR5, SR_CgaCtaId ;  /* 0x00000000000579c3 */ /* 0x000e620000008800 */
[----:B------:R-:W-:-:S07]  /*0a70*/  UMOV UR4, 0x400 ;  /* 0x0000040000047882 */ /* 0x000fce0000000000 */
[----:B------:R-:W-:Y:S06]  /*0a80*/  BAR.ARV 0x8, 0x120 ;  /* 0x0204800000007b1d */ /* 0x000fec0000002000 */
[----:B-1----:R-:W-:-:S06]  /*0a90*/  ULEA UR4, UR5, UR4, 0x18 ;  /* 0x0000000405047291 */ /* 0x002fcc000f8ec03f */
[----:B------:R-:W-:Y:S01]  /*0aa0*/  IMAD.U32 R18, RZ, RZ, UR4 ;  /* 0x00000004ff127e24 */ /* 0x000fe2000f8e00ff */
[----:B0-----:R-:W-:Y:S01]  /*0ab0*/  SHF.R.U32.HI R0, RZ, 0x7, R0 ;  /* 0x00000007ff007819 */ /* 0x001fe20000011600 */
[----:B------:R-:W-:-:S03]  /*0ac0*/  ULDC UR4, c[0x0][0xc14] ;  /* 0x0003050000047ab9 */ /* 0x000fc60000000800 */
[----:B------:R-:W-:-:S13]  /*0ad0*/  ISETP.NE.AND P0, PT, R0, 0x1, PT ;  /* 0x000000010000780c */ /* 0x000fda0003f05270 */
[----:B------:R-:W-:Y:S08]  /*0ae0*/  @!P0 BAR.ARV 0x9, 0x100 ;  /* 0x0244000000008b1d */ /* 0x000ff00000002000 */
[----:B------:R-:W-:Y:S06]  /*0af0*/  BAR.SYNC.DEFER_BLOCKING 0x5, 0x120 ;  /* 0x0144800000007b1d */ /* 0x000fec0000010000 */
[----:B------:R-:W0:Y:S02]  /*0b00*/  LDS.128 R84, [R18+0x228d0] ;  /* 0x0228d00012547984 */ /* 0x000e240000000c00 */
[----:B------:R-:W-:Y:S06]  /*0b10*/  BAR.ARV 0x4, 0x120 ;  /* 0x0104800000007b1d */ /* 0x000fec0000002000 */
[----:B0-----:R-:W-:-:S13]  /*0b20*/  ISETP.GE.AND P0, PT, R87, UR4, PT ;  /* 0x0000000457007c0c */ /* 0x001fda000bf06270 */
[----:B------:R-:W-:Y:S05]  /*0b30*/  @P0 BRA `(.L_x_7646) ;  /* 0x0000014000ec0947 */ /* 0x000fea0003800000 */
[----:B------:R-:W0:Y:S01]  /*0b40*/  S2R R2, SR_TID.X ;  /* 0x0000000000027919 */ /* 0x000e220000002100 */
[----:B------:R-:W-:Y:S01]  /*0b50*/  IMAD.MOV.U32 R212, RZ, RZ, RZ ;  /* 0x000000ffffd47224 */ /* 0x000fe200078e00ff */
[----:B------:R-:W-:Y:S02]  /*0b60*/  CS2R R22, SRZ ;  /* 0x0000000000167805 */ /* 0x000fe4000001ff00 */
[----:B------:R-:W-:Y:S01]  /*0b70*/  MOV R200, RZ ;  /* 0x000000ff00c87202 */ /* 0x000fe20000000f00 */
[----:B------:R-:W-:Y:S01]  /*0b80*/  ULOP3.LUT UR44, UR36, 0x1, URZ, 0xfc, !UPT ;  /* 0x00000001242c7892 */ /* 0x000fe2000f8efc3f */
[----:B0-----:R-:W-:-:S05]  /*0b90*/  VIADD R235, R2, 0xffffff80 ;  /* 0xffffff8002eb7836 */ /* 0x001fca0000000000 */
[----:B------:R-:W-:-:S04]  /*0ba0*/  SHF.R.S32.HI R0, RZ, 0x1f, R235 ;  /* 0x0000001fff007819 */ /* 0x000fc800000114eb */
[CC--:B------:R-:W-:Y:S02]  /*0bb0*/  LEA.HI R3, R0.reuse, R235.reuse, RZ, 0x7 ;  /* 0x000000eb00037211 */ /* 0x0c0fe400078f38ff */
[----:B------:R-:W-:Y:S02]  /*0bc0*/  LEA.HI R205, R0, R235, RZ, 0x5 ;  /* 0x000000eb00cd7211 */ /* 0x000fe400078f28ff */
[----:B------:R-:W-:Y:S02]  /*0bd0*/  LOP3.LUT R2, R3, 0xffffff80, RZ, 0xc0, !PT ;  /* 0xffffff8003027812 */ /* 0x000fe400078ec0ff */
[----:B------:R-:W-:Y:S02]  /*0be0*/  SHF.R.S32.HI R230, RZ, 0x7, R3 ;  /* 0x00000007ffe67819 */ /* 0x000fe40000011403 */
[----:B------:R-:W-:Y:S01]  /*0bf0*/  SHF.R.S32.HI R205, RZ, 0x5, R205 ;  /* 0x00000005ffcd7819 */ /* 0x000fe200000114cd */
[----:B------:R-:W-:Y:S01]  /*0c00*/  IMAD.IADD R227, R235, 0x1, -R2 ;  /* 0x00000001ebe37824 */ /* 0x000fe200078e0a02 */
[----:B------:R-:W-:-:S02]  /*0c10*/  LEA.HI R3, R3, R230, RZ, 0x1 ;  /* 0x000000e603037211 */ /* 0x000fc400078f08ff */
[----:B------:R-:W-:Y:S02]  /*0c20*/  LEA.HI R2, R0, R235, RZ, 0x4 ;  /* 0x000000eb00027211 */ /* 0x000fe400078f20ff */
[----:B------:R-:W-:Y:S02]  /*0c30*/  SHF.R.S32.HI R6, RZ, 0x1f, R227 ;  /* 0x0000001fff067819 */ /* 0x000fe400000114e3 */
[----:B------:R-:W-:Y:S02]  /*0c40*/  LOP3.LUT R3, R3, 0x3fffffe, RZ, 0xc0, !PT ;  /* 0x03fffffe03037812 */ /* 0x000fe400078ec0ff */
[CC--:B------:R-:W-:Y:S02]  /*0c50*/  LEA.HI R7, R6.reuse, R227.reuse, RZ, 0x2 ;  /* 0x000000e306077211 */ /* 0x0c0fe400078f10ff */
[----:B------:R-:W-:Y:S02]  /*0c60*/  LEA.HI R6, R6, R227, RZ, 0x5 ;  /* 0x000000e306067211 */ /* 0x000fe400078f28ff */
[----:B------:R-:W-:-:S02]  /*0c70*/  SHF.R.S32.HI R4, RZ, 0x2, R7 ;  /* 0x00000002ff047819 */ /* 0x000fc40000011407 */
[----:B------:R-:W-:Y:S02]  /*0c80*/  SHF.R.S32.HI R5, RZ, 0x1f, R7 ;  /* 0x0000001fff057819 */ /* 0x000fe40000011407 */
[----:B------:R-:W-:Y:S02]  /*0c90*/  SHF.R.S32.HI R6, RZ, 0x5, R6 ;  /* 0x00000005ff067819 */ /* 0x000fe40000011406 */
[----:B------:R-:W-:Y:S02]  /*0ca0*/  LEA.HI R5, R5, R4, RZ, 0x3 ;  /* 0x0000000405057211 */ /* 0x000fe400078f18ff */
[----:B------:R-:W-:Y:S02]  /*0cb0*/  IADD3 R3, R230, -R3, RZ ;  /* 0x80000003e6037210 */ /* 0x000fe40007ffe0ff */
[----:B------:R-:W-:Y:S02]  /*0cc0*/  LOP3.LUT R9, R5, 0xfffffff8, RZ, 0xc0, !PT ;  /* 0xfffffff805097812 */ /* 0x000fe400078ec0ff */
[----:B------:R-:W-:-:S02]  /*0cd0*/  SHF.R.S32.HI R5, RZ, 0x4, R2 ;  /* 0x00000004ff057819 */ /* 0x000fc40000011402 */
[----:B------:R-:W-:Y:S02]  /*0ce0*/  IADD3 R9, R4, -R9, RZ ;  /* 0x8000000904097210 */ /* 0x000fe40007ffe0ff */
[C---:B------:R-:W-:Y:S02]  /*0cf0*/  LOP3.LUT R4, R2.reuse, 0x3fffff0, RZ, 0xc0, !PT ;  /* 0x03fffff002047812 */ /* 0x040fe400078ec0ff */
[----:B------:R-:W-:Y:S01]  /*0d00*/  LEA.HI R2, R2, R5, RZ, 0x1 ;  /* 0x0000000502027211 */ /* 0x000fe200078f08ff */
[----:B------:R-:W-:Y:S02]  /*0d10*/  IMAD R6, R6, 0x10, R9 ;  /* 0x0000001006067824 */ /* 0x000fe400078e0209 */
[----:B------:R-:W-:Y:S01]  /*0d20*/  IMAD.IADD R4, R235, 0x1, -R4 ;  /* 0x00000001eb047824 */ /* 0x000fe200078e0a04 */
[----:B------:R-:W-:Y:S01]  /*0d30*/  LOP3.LUT R2, R2, 0x1ffffffe, RZ, 0xc0, !PT ;  /* 0x1ffffffe02027812 */ /* 0x000fe200078ec0ff */
[----:B------:R-:W-:Y:S01]  /*0d40*/  IMAD R232, R3, 0x40, R6 ;  /* 0x0000004003e87824 */ /* 0x000fe200078e0206 */
[----:B------:R-:W-:-:S02]  /*0d50*/  LEA.HI R3, R0, R235, RZ, 0x2 ;  /* 0x000000eb00037211 */ /* 0x000fc400078f10ff */
[----:B------:R-:W-:Y:S01]  /*0d60*/  LEA.HI R0, R0, R235, RZ, 0x3 ;  /* 0x000000eb00007211 */ /* 0x000fe200078f18ff */
[----:B------:R-:W-:Y:S01]  /*0d70*/  IMAD.IADD R2, R5, 0x1, -R2 ;  /* 0x0000000105027824 */ /* 0x000fe200078e0a02 */
[--C-:B------:R-:W-:Y:S01]  /*0d80*/  SHF.R.S32.HI R19, RZ, 0x2, R3.reuse ;  /* 0x00000002ff137819 */ /* 0x100fe20000011403 */
[----:B------:R-:W-:Y:S01]  /*0d90*/  IMAD R5, R205, 0x10, R4 ;  /* 0x00000010cd057824 */ /* 0x000fe200078e0204 */
[----:B------:R-:W-:Y:S02]  /*0da0*/  LOP3.LUT R4, R3, 0xfffffffc, RZ, 0xc0, !PT ;  /* 0xfffffffc03047812 */ /* 0x000fe400078ec0ff */
[----:B------:R-:W-:Y:S01]  /*0db0*/  SHF.R.S32.HI R202, RZ, 0x3, R0 ;  /* 0x00000003ffca7819 */ /* 0x000fe20000011400 */
[----:B------:R-:W-:Y:S01]  /*0dc0*/  VIADD R211, R19, 0x40 ;  /* 0x0000004013d37836 */ /* 0x000fe20000000000 */
[----:B------:R-:W-:Y:S01]  /*0dd0*/  LOP3.LUT R0, R0, 0x1ffffff8, RZ, 0xc0, !PT ;  /* 0x1ffffff800007812 */ /* 0x000fe200078ec0ff */
[----:B------:R-:W-:Y:S01]  /*0de0*/  IMAD.IADD R217, R235, 0x1, -R4 ;  /* 0x00000001ebd97824 */ /* 0x000fe200078e0a04 */
[----:B------:R-:W-:Y:S01]  /*0df0*/  SHF.R.S32.HI R6, RZ, 0x1f, R3 ;  /* 0x0000001fff067819 */ /* 0x000fe20000011403 */
[----:B------:R-:W-:Y:S01]  /*0e00*/  IMAD.SHL.U32 R204, R211, 0x40, RZ ;  /* 0x00000040d3cc7824 */ /* 0x000fe200078e00ff */
[----:B------:R-:W-:Y:S01]  /*0e10*/  SHF.R.S32.HI R8, RZ, 0x1f, R211 ;  /* 0x0000001fff087819 */ /* 0x000fe200000114d3 */
[----:B------:R-:W-:Y:S01]  /*0e20*/  IMAD.IADD R0, R235, 0x1, -R0 ;  /* 0x00000001eb007824 */ /* 0x000fe200078e0a00 */
[----:B------:R-:W-:Y:S01]  /*0e30*/  SHF.L.U32 R16, R217, 0x3, RZ ;  /* 0x00000003d9107819 */ /* 0x000fe200000006ff */
[----:B------:R-:W-:Y:S01]  /*0e40*/  IMAD R5, R5, 0x8, R2 ;  /* 0x0000000805057824 */ /* 0x000fe200078e0202 */
[----:B------:R-:W-:Y:S01]  /*0e50*/  LEA.HI R8, R8, R211, RZ, 0x3 ;  /* 0x000000d308087211 */ /* 0x000fe200078f18ff */
[----:B------:R-:W-:Y:S01]  /*0e60*/  IMAD.SHL.U32 R201, R0, 0x8, RZ ;  /* 0x0000000800c97824 */ /* 0x000fe200078e00ff */
[----:B------:R-:W-:Y:S01]  /*0e70*/  LOP3.LUT R204, R204, 0x1c0, RZ, 0xc0, !PT ;  /* 0x000001c0cccc7812 */ /* 0x000fe200078ec0ff */
[----:B------:R-:W-:Y:S01]  /*0e80*/  IMAD.MOV.U32 R2, RZ, RZ, RZ ;  /* 0x000000ffff027224 */ /* 0x000fe200078e00ff */
[----:B------:R-:W-:Y:S01]  /*0e90*/  LEA.HI R6, R6, R19, RZ, 0x3 ;  /* 0x0000001306067211 */ /* 0x000fe200078f18ff */
[----:B------:R-:W-:Y:S01]  /*0ea0*/  IMAD.SHL.U32 R8, R8, 0x40, RZ ;  /* 0x0000004008087824 */ /* 0x000fe200078e00ff */
[----:B------:R-:W-:-:S02]  /*0eb0*/  SHF.R.U32.HI R234, RZ, 0x3, R204 ;  /* 0x00000003ffea7819 */ /* 0x000fc400000116cc */
[----:B------:R-:W-:Y:S02]  /*0ec0*/  LOP3.LUT R3, R204, 0x38, R16, 0xf8, !PT ;  /* 0x00000038cc037812 */ /* 0x000fe400078ef810 */
[----:B------:R-:W-:Y:S02]  /*0ed0*/  LOP3.LUT R206, R8, 0xfffffe00, RZ, 0xc0, !PT ;  /* 0xfffffe0008ce7812 */ /* 0x000fe400078ec0ff */
[----:B------:R-:W-:Y:S02]  /*0ee0*/  LOP3.LUT R6, R6, 0xfffffff8, RZ, 0xc0, !PT ;  /* 0xfffffff806067812 */ /* 0x000fe400078ec0ff */
[----:B------:R-:W-:Y:S02]  /*0ef0*/  LOP3.LUT R0, R7, 0x7ffffffc, RZ, 0xc0, !PT ;  /* 0x7ffffffc07007812 */ /* 0x000fe400078ec0ff */
[----:B------:R-:W-:Y:S01]  /*0f00*/  LOP3.LUT R3, R206, R3, R234, 0xf6, !PT ;  /* 0x00000003ce037212 */ /* 0x000fe200078ef6ea */
[----:B------:R-:W-:Y:S01]  /*0f10*/  IMAD.IADD R218, R19, 0x1, -R6 ;  /* 0x0000000113da7824 */ /* 0x000fe200078e0a06 */
[----:B------:R-:W-:Y:S01]  /*0f20*/  SHF.R.S32.HI R216, RZ, 0x1f, R19 ;  /* 0x0000001fffd87819 */ /* 0x000fe20000011413 */
[----:B------:R-:W-:Y:S01]  /*0f30*/  IMAD.IADD R231, R227, 0x1, -R0 ;  /* 0x00000001e3e77824 */ /* 0x000fe200078e0a00 */
[----:B------:R-:W-:Y:S01]  /*0f40*/  SHF.R.S32.HI R17, RZ, 0x1f, R16 ;  /* 0x0000001fff117819 */ /* 0x000fe20000011410 */
[----:B------:R-:W-:Y:S01]  /*0f50*/  IMAD R229, R3, 0x2, R18 ;  /* 0x0000000203e57824 */ /* 0x000fe200078e0212 */
[----:B------:R-:W-:-:S07]  /*0f60*/  SHF.L.U32 R233, R5, 0x3, RZ ;  /* 0x0000000305e97819 */ /* 0x000fce00000006ff */
.L_x_7779:
[----:B0--3-5:R-:W0:Y:S02]  /*0f70*/  LDC.64 R4, c[0x0][0xc60] ;  /* 0x00031800ff047b82 */ /* 0x029e240000000a00 */
[----:B0-----:R-:W-:-:S05]  /*0f80*/  IMAD.WIDE R4, R87, 0x4, R4 ;  /* 0x0000000457047825 */ /* 0x001fca00078e0204 */
[----:B--2---:R-:W2:Y:S01]  /*0f90*/  LDG.E R210, desc[UR40][R4.64] ;  /* 0x0000002804d27981 */ /* 0x004ea2000c1e1900 */
[----:B------:R-:W-:Y:S05]  /*0fa0*/  YIELD ;  /* 0x0000000000007946 */ /* 0x000fea0003800000 */
[----:B------:R-:W-:Y:S01]  /*0fb0*/  ULDC.64 UR4, c[0x0][0xa28] ;  /* 0x00028a0000047ab9 */ /* 0x000fe20000000a00 */
[----:B------:R-:W-:Y:S01]  /*0fc0*/  ULDC.64 UR8, c[0x0][0xa18] ;  /* 0x0002860000087ab9 */ /* 0x000fe20000000a00 */
[----:B------:R-:W-:Y:S01]  /*0fd0*/  ISETP.NE.U32.AND P1, PT, RZ, UR4, PT ;  /* 0x00000004ff007c0c */ /* 0x000fe2000bf25070 */
[----:B------:R-:W-:Y:S01]  /*0fe0*/  ULDC.64 UR6, c[0x0][0xa08] ;  /* 0x0002820000067ab9 */ /* 0x000fe20000000a00 */
[----:B------:R-:W-:Y:S01]  /*0ff0*/  IMAD.MOV.U32 R3, RZ, RZ, RZ ;  /* 0x000000ffff037224 */ /* 0x000fe200078e00ff */
[----:B------:R-:W-:Y:S01]  /*1000*/  ISETP.NE.U32.AND P0, PT, RZ, UR6, PT ;  /* 0x00000006ff007c0c */ /* 0x000fe2000bf05070 */
[----:B------:R-:W-:Y:S01]  /*1010*/  IMAD.MOV.U32 R27, RZ, RZ, RZ ;  /* 0x000000ffff1b7224 */ /* 0x000fe200078e00ff */
[----:B------:R-:W-:-:S02]  /*1020*/  ISETP.NE.AND.EX P1, PT, RZ, UR5, PT, P1 ;  /* 0x00000005ff007c0c */ /* 0x000fc4000bf25310 */
[----:B------:R-:W-:Y:S02]  /*1030*/  ISETP.NE.AND.EX P0, PT, RZ, UR7, PT, P0 ;  /* 0x00000007ff007c0c */ /* 0x000fe4000bf05300 */
[----:B--2---:R-:W-:Y:S01]  /*1040*/  SHF.R.S32.HI R219, RZ, 0x1f, R210 ;  /* 0x0000001fffdb7819 */ /* 0x004fe200000114d2 */
[----:B------:R-:W-:-:S08]  /*1050*/  IMAD.SHL.U32 R208, R210, 0x4, RZ ;  /* 0x00000004d2d07824 */ /* 0x000fd000078e00ff */
[C---:B----4-:R-:W-:Y:S02]  /*1060*/  @P1 LEA R6, P2, R210.reuse, UR4, 0x2 ;  /* 0x00000004d2061c11 */ /* 0x050fe4000f8410ff */
[C-C-:B------:R-:W-:Y:S02]  /*1070*/  SHF.L.U64.HI R209, R210.reuse, 0x2, R219.reuse ;  /* 0x00000002d2d17819 */ /* 0x140fe400000102db */
[----:B------:R-:W-:Y:S02]  /*1080*/  @P1 LEA.HI.X R7, R210, UR5, R219, 0x2, P2 ;  /* 0x00000005d2071c11 */ /* 0x000fe400090f14db */
[----:B------:R-:W-:Y:S01]  /*1090*/  ISETP.NE.U32.AND P2, PT, RZ, UR8, PT ;  /* 0x00000008ff007c0c */ /* 0x000fe2000bf45070 */
[----:B------:R-:W-:Y:S01]  /*10a0*/  ULDC UR4, c[0x0][0x288] ;  /* 0x0000a20000047ab9 */ /* 0x000fe20000000800 */
[----:B------:R-:W-:Y:S01]  /*10b0*/  IADD3 R8, P3, R208, UR6, RZ ;  /* 0x00000006d0087c10 */ /* 0x000fe2000ff7e0ff */
[----:B------:R0:W5:Y:S01]  /*10c0*/  @P1 LDG.E R3, desc[UR40][R6.64] ;  /* 0x0000002806031981 */ /* 0x000162000c1e1900 */
[----:B------:R-:W-:-:S02]  /*10d0*/  ISETP.NE.AND.EX P2, PT, RZ, UR9, PT, P2 ;  /* 0x00000009ff007c0c */ /* 0x000fc4000bf45320 */
[----:B------:R-:W-:Y:S01]  /*10e0*/  MOV R30, UR4 ;  /* 0x00000004001e7c02 */ /* 0x000fe20008000f00 */
[----:B------:R-:W-:Y:S01]  /*10f0*/  ULDC.64 UR4, c[0x0][0x3f8] ;  /* 0x0000fe0000047ab9 */ /* 0x000fe20000000a00 */
[----:B------:R-:W-:-:S05]  /*1100*/  IADD3.X R9, R209, UR7, RZ, P3, !PT ;  /* 0x00000007d1097c10 */ /* 0x000fca0009ffe4ff */
[----:B------:R0:W5:Y:S04]  /*1110*/  @P0 LDG.E R27, desc[UR40][R8.64] ;  /* 0x00000028081b0981 */ /* 0x000168000c1e1900 */
[----:B------:R-:W-:-:S04]  /*1120*/  @P2 IADD3 R4, P1, R208, UR8, RZ ;  /* 0x00000008d0042c10 */ /* 0x000fc8000ff3e0ff */
[----:B------:R-:W-:-:S05]  /*1130*/  @P2 IADD3.X R5, R209, UR9, RZ, P1, !PT ;  /* 0x00000009d1052c10 */ /* 0x000fca0008ffe4ff */
[----:B------:R0:W5:Y:S01]  /*1140*/  @P2 LDG.E R30, desc[UR40][R4.64] ;  /* 0x00000028041e2981 */ /* 0x000162000c1e1900 */
[----:B------:R-:W-:-:S03]  /*1150*/  UISETP.NE.U32.AND UP0, UPT, UR4, URZ, UPT ;  /* 0x0000003f0400728c */ /* 0x000fc6000bf05070 */
[----:B------:R-:W-:Y:S01]  /*1160*/  ULDC UR4, c[0x0][0x404] ;  /* 0x0001010000047ab9 */ /* 0x000fe20000000800 */
[----:B------:R-:W-:-:S03]  /*1170*/  UISETP.NE.AND.EX UP0, UPT, UR5, URZ, UPT, UP0 ;  /* 0x0000003f0500728c */ /* 0x000fc6000bf05300 */
[----:B------:R-:W-:Y:S01]  /*1180*/  ULDC UR5, c[0x0][0x2e0] ;  /* 0x0000b80000057ab9 */ /* 0x000fe20000000800 */
[----:B------:R-:W-:-:S04]  /*1190*/  USEL UR4, UR4, 0x1, UP0 ;  /* 0x0000000104047887 */ /* 0x000fc80008000000 */
[----:B------:R-:W-:-:S03]  /*11a0*/  UIMAD UR4, UR4, UR5, URZ ;  /* 0x00000005040472a4 */ /* 0x000fc6000f8e023f */
[----:B------:R-:W-:Y:S02]  /*11b0*/  ULDC UR5, c[0x0][0x338] ;  /* 0x0000ce0000057ab9 */ /* 0x000fe40000000800 */
[----:B------:R-:W-:Y:S02]  /*11c0*/  IMAD.U32 R62, RZ, RZ, UR5 ;  /* 0x00000005ff3e7e24 */ /* 0x000fe4000f8e00ff */
[----:B------:R-:W-:Y:S02]  /*11d0*/  IMAD.U32 R24, RZ, RZ, UR4 ;  /* 0x00000004ff187e24 */ /* 0x000fe4000f8e00ff */
        /* <DEDUP_REMOVED lines=11> */
.L_x_7647:
[----:B------:R-:W-:Y:S01]  /*1290*/  ULDC.64 UR4, c[0x0][0xa20] ;  /* 0x0002880000047ab9 */ /* 0x000fe20000000a00 */
[----:B------:R-:W-:Y:S01]  /*12a0*/  MOV R213, R85 ;  /* 0x0000005500d57202 */ /* 0x000fe20000000f00 */
[----:B------:R-:W-:Y:S01]  /*12b0*/  IMAD.MOV.U32 R207, RZ, RZ, R86 ;  /* 0x000000ffffcf7224 */ /* 0x000fe200078e0056 */
[----:B------:R-:W-:-:S04]  /*12c0*/  ISETP.NE.U32.AND P1, PT, RZ, UR4, PT ;  /* 0x00000004ff007c0c */ /* 0x000fc8000bf25070 */
[----:B------:R-:W-:-:S13]  /*12d0*/  ISETP.NE.AND.EX P1, PT, RZ, UR5, PT, P1 ;  /* 0x00000005ff007c0c */ /* 0x000fda000bf25310 */
[----:B------:R-:W-:Y:S05]  /*12e0*/  @!P1 BRA `(.L_x_7648) ;  /* 0x0000000000109947 */ /* 0x000fea0003800000 */
[----:B------:R-:W-:-:S04]  /*12f0*/  IADD3 R4, P0, R208, UR4, RZ ;  /* 0x00000004d0047c10 */ /* 0x000fc8000ff1e0ff */
[----:B------:R-:W-:-:S05]  /*1300*/  IADD3.X R5, R209, UR5, RZ, P0, !PT ;  /* 0x00000005d1057c10 */ /* 0x000fca00087fe4ff */
[----:B------:R0:W5:Y:S01]  /*1310*/  LDG.E R24, desc[UR40][R4.64] ;  /* 0x0000002804187981 */ /* 0x000162000c1e1900 */
[----:B------:R-:W-:Y:S05]  /*1320*/  BRA `(.L_x_7649) ;  /* 0x0000000000107947 */ /* 0x000fea0003800000 */
.L_x_7648:
[----:B------:R-:W-:Y:S05]  /*1330*/  @!P0 BRA `(.L_x_7649) ;  /* 0x00000000000c8947 */ /* 0x000fea0003800000 */
[----:B------:R-:W2:Y:S04]  /*1340*/  LDG.E R5, desc[UR40][R8.64] ;  /* 0x0000002808057981 */ /* 0x000ea8000c1e1900 */
[----:B------:R-:W2:Y:S02]  /*1350*/  LDG.E R24, desc[UR40][R8.64+0x4] ;  /* 0x0000042808187981 */ /* 0x000ea4000c1e1900 */
[----:B--2---:R-:W-:-:S07]  /*1360*/  IMAD.IADD R24, R24, 0x1, -R5 ;  /* 0x0000000118187824 */ /* 0x004fce00078e0a05 */
.L_x_7649:
        /* <DEDUP_REMOVED lines=19> */
[----:B------:R-:W-:-:S04]  /*14a0*/  VIADD R0, R176, 0x5f ;  /* 0x0000005fb0007836 */ /* 0x000fc80000000000 */
[----:B------:R-:W-:-:S05]  /*14b0*/  IMAD.HI R0, R0, 0x2aaaaaab, RZ ;  /* 0x2aaaaaab00007827 */ /* 0x000fca00078e02ff */
[----:B------:R-:W-:-:S04]  /*14c0*/  SHF.R.U32.HI R177, RZ, 0x1f, R0 ;  /* 0x0000001fffb17819 */ /* 0x000fc80000011600 */
[----:B------:R-:W-:-:S05]  /*14d0*/  LEA.HI.SX32 R177, R0, R177, 0x1c ;  /* 0x000000b100b17211 */ /* 0x000fca00078fe2ff */
[----:B------:R-:W-:-:S05]  /*14e0*/  IMAD R3, R177, 0x60, -R3 ;  /* 0x00000060b1037824 */ /* 0x000fca00078e0a03 */
[----:B------:R-:W-:-:S04]  /*14f0*/  VIMNMX R3, R3, R62, PT ;  /* 0x0000003e03037248 */ /* 0x000fc80003fe0100 */
[----:B------:R-:W-:Y:S01]  /*1500*/  ISETP.GT.AND P0, PT, R3, R60, PT ;  /* 0x0000003c0300720c */ /* 0x000fe20003f04270 */
[----:B------:R-:W-:-:S05]  /*1510*/  IMAD.WIDE.U32 R60, R60, -0x55555555, RZ ;  /* 0xaaaaaaab3c3c7825 */ /* 0x000fca00078e00ff */
[----:B------:R-:W-:-:S04]  /*1520*/  SHF.R.U32.HI R60, RZ, 0x6, R61 ;  /* 0x00000006ff3c7819 */ /* 0x000fc8000001163d */
[----:B------:R-:W-:-:S03]  /*1530*/  MOV R59, R60 ;  /* 0x0000003c003b7202 */ /* 0x000fc60000000f00 */
[----:B------:R-:W-:-:S04]  /*1540*/  @P0 VIADD R0, R3, 0x5f ;  /* 0x0000005f03000836 */ /* 0x000fc80000000000 */
[----:B------:R-:W-:-:S05]  /*1550*/  @P0 IMAD.HI R0, R0, 0x2aaaaaab, RZ ;  /* 0x2aaaaaab00000827 */ /* 0x000fca00078e02ff */
[----:B------:R-:W-:-:S04]  /*1560*/  @P0 SHF.R.U32.HI R3, RZ, 0x1f, R0 ;  /* 0x0000001fff030819 */ /* 0x000fc80000011600 */
[----:B------:R-:W-:Y:S02]  /*1570*/  @P0 LEA.HI.SX32 R59, R0, R3, 0x1c ;  /* 0x00000003003b0211 */ /* 0x000fe400078fe2ff */
        /* <DEDUP_REMOVED lines=23> */
.L_x_7652:
[----:B------:R-:W-:Y:S05]  /*16f0*/  BSYNC B6 ;  /* 0x0000000000067941 */ /* 0x000fea0003800000 */
.L_x_7651:
        /* <DEDUP_REMOVED lines=20> */
.L_x_7654:
[----:B------:R-:W-:Y:S05]  /*1840*/  BSYNC B6 ;  /* 0x0000000000067941 */ /* 0x000fea0003800000 */
.L_x_7653:
[----:B------:R-:W-:Y:S01]  /*1850*/  ULDC.64 UR4, c[0x0][0x9f8] ;  /* 0x00027e0000047ab9 */ /* 0x000fe20000000a00 */
[----:B------:R-:W0:Y:S01]  /*1860*/  LDC R0, c[0x0][0x428] ;  /* 0x00010a00ff007b82 */ /* 0x000e220000000800 */
[----:B------:R-:W-:-:S07]  /*1870*/  ISETP.NE.U32.AND P0, PT, RZ, UR4, PT ;  /* 0x00000004ff007c0c */ /* 0x000fce000bf05070 */
[----:B------:R-:W1:Y:S01]  /*1880*/  LDC.64 R42, c[0x0][0x2f0] ;  /* 0x0000bc00ff2a7b82 */ /* 0x000e620000000a00 */
[----:B------:R-:W-:Y:S01]  /*1890*/  ISETP.NE.AND.EX P0, PT, RZ, UR5, PT, P0 ;  /* 0x00000005ff007c0c */ /* 0x000fe2000bf05300 */
[----:B------:R-:W2:Y:S01]  /*18a0*/  S2R R20, SR_TID.X ;  /* 0x0000000000147919 */ /* 0x000ea20000002100 */
[----:B------:R-:W-:Y:S01]  /*18b0*/  IMAD.IADD R56, R27, 0x1, R24 ;  /* 0x000000011b387824 */ /* 0x000fe200078e0218 */
[----:B------:R-:W-:Y:S01]  /*18c0*/  ULDC.64 UR6, c[0x0][0xa08] ;  /* 0x0002820000067ab9 */ /* 0x000fe20000000a00 */
[C---:B------:R-:W-:Y:S01]  /*18d0*/  VIADD R99, R16.reuse, 0x20 ;  /* 0x0000002010637836 */ /* 0x040fe20000000000 */
[C---:B------:R-:W-:Y:S01]  /*18e0*/  IADD3 R96, R16.reuse, 0x60, RZ ;  /* 0x0000006010607810 */ /* 0x040fe20007ffe0ff */
[----:B------:R-:W-:Y:S01]  /*18f0*/  VIADD R98, R16, 0x40 ;  /* 0x0000004010627836 */ /* 0x000fe20000000000 */
[----:B------:R-:W3:Y:S06]  /*1900*/  LDC.64 R54, c[0x0][0x3d8] ;  /* 0x0000f600ff367b82 */ /* 0x000eec0000000a00 */
[----:B------:R-:W-:-:S02]  /*1910*/  @P0 IADD3 R4, P1, R208, UR4, RZ ;  /* 0x00000004d0040c10 */ /* 0x000fc4000ff3e0ff */
[----:B------:R-:W4:Y:S02]  /*1920*/  LDC R27, c[0x0][0x3d4] ;  /* 0x0000f500ff1b7b82 */ /* 0x000f240000000800 */
[----:B------:R-:W-:Y:S01]  /*1930*/  @P0 IADD3.X R5, R209, UR5, RZ, P1, !PT ;  /* 0x00000005d1050c10 */ /* 0x000fe20008ffe4ff */
[----:B------:R-:W-:-:S04]  /*1940*/  ULDC.64 UR4, c[0x0][0x2f8] ;  /* 0x0000be0000047ab9 */ /* 0x000fc80000000a00 */
[----:B------:R2:W4:Y:S01]  /*1950*/  @P0 LDG.E R25, desc[UR40][R4.64] ;  /* 0x0000002804190981 */ /* 0x000522000c1e1900 */
[----:B0-----:R-:W-:Y:S01]  /*1960*/  ISETP.NE.AND P0, PT, R0, 0x1, PT ;  /* 0x000000010000780c */ /* 0x001fe20003f05270 */
[C---:B------:R-:W-:Y:S01]  /*1970*/  VIADD R94, R16.reuse, 0x80 ;  /* 0x00000080105e7836 */ /* 0x040fe20000000000 */
[----:B------:R-:W-:Y:S01]  /*1980*/  SHF.R.S32.HI R33, RZ, 0x1f, R56 ;  /* 0x0000001fff217819 */ /* 0x000fe20000011438 */
[----:B------:R-:W-:Y:S01]  /*1990*/  VIADD R92, R16, 0xa0 ;  /* 0x000000a0105c7836 */ /* 0x000fe20000000000 */
[----:B------:R-:W0:Y:S01]  /*19a0*/  LDC.64 R48, c[0x0][0x3e8] ;  /* 0x0000fa00ff307b82 */ /* 0x000e220000000a00 */
[----:B------:R-:W-:Y:S01]  /*19b0*/  IMAD.SHL.U32 R28, R217, 0x4, RZ ;  /* 0x00000004d91c7824 */ /* 0x000fe200078e00ff */
[----:B-1----:R-:W-:Y:S01]  /*19c0*/  SHF.L.U64.HI R88, R42, 0x6, R43 ;  /* 0x000000062a587819 */ /* 0x002fe2000001022b */
[-C--:B------:R-:W-:Y:S01]  /*19d0*/  IMAD R6, R33, R42.reuse, RZ ;  /* 0x0000002a21067224 */ /* 0x080fe200078e02ff */
[----:B---3--:R-:W-:Y:S01]  /*19e0*/  SHF.L.U64.HI R84, R54, 0x6, R55 ;  /* 0x0000000636547819 */ /* 0x008fe20000010237 */
[----:B--2---:R-:W-:Y:S01]  /*19f0*/  IMAD.WIDE.U32 R4, R56, R42, RZ ;  /* 0x0000002a38047225 */ /* 0x004fe200078e00ff */
[----:B------:R-:W-:-:S02]  /*1a00*/  SHF.R.U32.HI R26, RZ, 0x7, R20 ;  /* 0x00000007ff1a7819 */ /* 0x000fc40000011614 */
[----:B------:R-:W-:Y:S01]  /*1a10*/  SHF.R.S32.HI R29, RZ, 0x1f, R28 ;  /* 0x0000001fff1d7819 */ /* 0x000fe2000001141c */
[----:B------:R-:W1:Y:S01]  /*1a20*/  @P0 LDC R3, c[0x0][0x42c] ;  /* 0x00010b00ff030b82 */ /* 0x000e620000000800 */
[----:B------:R-:W-:Y:S01]  /*1a30*/  ISETP.NE.AND P6, PT, R26, 0x1, PT ;  /* 0x000000011a00780c */ /* 0x000fe20003fc5270 */
[----:B------:R-:W-:Y:S01]  /*1a40*/  IMAD.SHL.U32 R87, R218, 0x40, RZ ;  /* 0x00000040da577824 */ /* 0x000fe200078e00ff */
[----:B------:R-:W-:Y:S01]  /*1a50*/  SHF.R.S32.HI R81, RZ, 0x1f, R211 ;  /* 0x0000001fff517819 */ /* 0x000fe200000114d3 */
[----:B------:R-:W-:Y:S01]  /*1a60*/  IMAD.MOV.U32 R80, RZ, RZ, 0x20 ;  /* 0x00000020ff507424 */ /* 0x000fe200078e00ff */
[----:B------:R-:W-:Y:S01]  /*1a70*/  IADD3 R79, R26, 0x8, RZ ;  /* 0x000000081a4f7810 */ /* 0x000fe20007ffe0ff */
[----:B------:R-:W-:Y:S01]  /*1a80*/  IMAD.SHL.U32 R83, R54, 0x40, RZ ;  /* 0x0000004036537824 */ /* 0x000fe200078e00ff */
[----:B------:R-:W-:Y:S01]  /*1a90*/  LOP3.LUT R87, R87, 0x1c0, RZ, 0xc0, !PT ;  /* 0x000001c057577812 */ /* 0x000fe200078ec0ff */
[----:B------:R-:W2:Y:S01]  /*1aa0*/  @P0 LDC R7, c[0x0][0x430] ;  /* 0x00010c00ff070b82 */ /* 0x000ea20000000800 */
[----:B----4-:R-:W-:-:S02]  /*1ab0*/  IMAD.SHL.U32 R78, R27, 0x2, RZ ;  /* 0x000000021b4e7824 */ /* 0x010fc400078e00ff */
[----:B------:R-:W-:Y:S01]  /*1ac0*/  SHF.R.U32.HI R82, RZ, 0x3, R87 ;  /* 0x00000003ff527819 */ /* 0x000fe20000011657 */
[----:B0-----:R-:W-:Y:S01]  /*1ad0*/  IMAD.WIDE.U32 R10, R19, R48, R16 ;  /* 0x00000030130a7225 */ /* 0x001fe200078e0010 */
[----:B------:R-:W-:-:S03]  /*1ae0*/  SHF.L.U64.HI R91, R48, 0x6, R49 ;  /* 0x00000006305b7819 */ /* 0x000fc60000010231 */
[----:B------:R-:W-:Y:S02]  /*1af0*/  IMAD R75, R49, 0x60, RZ ;  /* 0x00000060314b7824 */ /* 0x000fe400078e02ff */
[----:B------:R-:W-:Y:S02]  /*1b00*/  IMAD.SHL.U32 R89, R48, 0x40, RZ ;  /* 0x0000004030597824 */ /* 0x000fe400078e00ff */
[----:B-1----:R-:W-:-:S04]  /*1b10*/  @P0 IMAD.HI.U32 R0, R86, R3, RZ ;  /* 0x0000000356000227 */ /* 0x002fc800078e00ff */
[----:B------:R-:W-:Y:S02]  /*1b20*/  IMAD R3, R56, R43, R6 ;  /* 0x0000002b38037224 */ /* 0x000fe400078e0206 */
[----:B------:R-:W-:Y:S01]  /*1b30*/  IMAD R6, R216, R42, RZ ;  /* 0x0000002ad8067224 */ /* 0x000fe200078e02ff */
[----:B--2---:R-:W-:Y:S01]  /*1b40*/  @P0 SHF.R.U32.HI R86, RZ, R7, R0 ;  /* 0x00000007ff560219 */ /* 0x004fe20000011600 */
[----:B------:R-:W-:Y:S01]  /*1b50*/  IMAD.IADD R5, R5, 0x1, R3 ;  /* 0x0000000105057824 */ /* 0x000fe200078e0203 */
[----:B------:R-:W-:Y:S01]  /*1b60*/  ISETP.NE.U32.AND P0, PT, RZ, UR6, PT ;  /* 0x00000006ff007c0c */ /* 0x000fe2000bf05070 */
[----:B------:R-:W-:Y:S01]  /*1b70*/  IMAD R6, R19, R43, R6 ;  /* 0x0000002b13067224 */ /* 0x000fe200078e0206 */
[----:B------:R-:W-:Y:S01]  /*1b80*/  SHF.R.S32.HI R7, RZ, 0x1f, R86 ;  /* 0x0000001fff077819 */ /* 0x000fe20000011456 */
[----:B------:R-:W-:Y:S01]  /*1b90*/  IMAD.WIDE.U32 R4, R86, UR4, R4 ;  /* 0x0000000456047c25 */ /* 0x000fe2000f8e0004 */
[----:B------:R-:W-:-:S03]  /*1ba0*/  ISETP.NE.AND.EX P0, PT, RZ, UR7, PT, P0 ;  /* 0x00000007ff007c0c */ /* 0x000fc6000bf05300 */
[----:B------:R-:W-:-:S04]  /*1bb0*/  IMAD R3, R7, UR4, RZ ;  /* 0x0000000407037c24 */ /* 0x000fc8000f8e02ff */
[----:B------:R-:W-:Y:S01]  /*1bc0*/  IMAD R3, R86, UR5, R3 ;  /* 0x0000000556037c24 */ /* 0x000fe2000f8e0203 */
[----:B------:R-:W-:-:S03]  /*1bd0*/  ULDC.64 UR4, c[0x0][0x300] ;  /* 0x0000c00000047ab9 */ /* 0x000fc60000000a00 */
        /* <DEDUP_REMOVED lines=8> */
[----:B------:R-:W-:Y:S05]  /*1c60*/  @!P6 WARPSYNC.ALL ;  /* 0x000000000000e948 */ /* 0x000fea0003800000 */
[----:B------:R-:W-:Y:S01]  /*1c70*/  ULDC UR4, c[0x0][0x310] ;  /* 0x0000c40000047ab9 */ /* 0x000fe20000000800 */
[----:B------:R-:W-:Y:S01]  /*1c80*/  IADD3 R97, R21, R97, RZ ;  /* 0x0000006115617210 */ /* 0x000fe20007ffe0ff */
[----:B------:R-:W-:Y:S01]  /*1c90*/  ULDC.64 UR6, c[0x0][0x320] ;  /* 0x0000c80000067ab9 */ /* 0x000fe20000000a00 */
[----:B------:R-:W-:Y:S01]  /*1ca0*/  @!P6 BAR.SYNC.DEFER_BLOCKING 0x9, 0x100 ;  /* 0x024400000000eb1d */ /* 0x000fe20000010000 */
[----:B------:R-:W-:-:S02]  /*1cb0*/  ISETP.GE.AND P1, PT, R99, UR4, PT ;  /* 0x0000000463007c0c */ /* 0x000fc4000bf26270 */
[----:B------:R-:W-:Y:S01]  /*1cc0*/  IADD3 R95, P0, R20, R4, RZ ;  /* 0x00000004145f7210 */ /* 0x000fe20007f1e0ff */
[C---:B------:R-:W-:Y:S01]  /*1cd0*/  VIADD R4, R16.reuse, 0xc0 ;  /* 0x000000c010047836 */ /* 0x040fe20000000000 */
[----:B------:R-:W-:Y:S02]  /*1ce0*/  SEL R3, RZ, 0xffffffff, P1 ;  /* 0xffffffffff037807 */ /* 0x000fe40000800000 */
[----:B------:R-:W-:Y:S01]  /*1cf0*/  IADD3.X R93, R97, R5, R6, P0, !PT ;  /* 0x00000005615d7210 */ /* 0x000fe200007fe406 */
[C---:B------:R-:W-:Y:S01]  /*1d00*/  VIADD R6, R16.reuse, 0xe0 ;  /* 0x000000e010067836 */ /* 0x040fe20000000000 */
[----:B------:R-:W-:Y:S01]  /*1d10*/  ISETP.GE.AND P0, PT, R16, UR4, PT ;  /* 0x0000000410007c0c */ /* 0x000fe2000bf06270 */
[----:B------:R-:W-:Y:S01]  /*1d20*/  IMAD.SHL.U32 R5, R3, 0x2, RZ ;  /* 0x0000000203057824 */ /* 0x000fe200078e00ff */
[----:B------:R-:W-:Y:S01]  /*1d30*/  ISETP.GE.AND P1, PT, R96, UR4, PT ;  /* 0x0000000460007c0c */ /* 0x000fe2000bf26270 */
[----:B------:R-:W-:Y:S01]  /*1d40*/  IMAD R3, R7, UR6, RZ ;  /* 0x0000000607037c24 */ /* 0x000fe2000f8e02ff */
[----:B------:R-:W-:-:S02]  /*1d50*/  SEL R0, RZ, 0x1, P0 ;  /* 0x00000001ff007807 */ /* 0x000fc40000000000 */
[----:B------:R-:W-:Y:S01]  /*1d60*/  ISETP.GE.AND P0, PT, R98, UR4, PT ;  /* 0x0000000462007c0c */ /* 0x000fe2000bf06270 */
[----:B------:R-:W-:Y:S01]  /*1d70*/  IMAD R7, R86, UR7, R3 ;  /* 0x0000000756077c24 */ /* 0x000fe2000f8e0203 */
[----:B------:R-:W-:Y:S02]  /*1d80*/  ISETP.GE.AND P3, PT, R6, UR4, PT ;  /* 0x0000000406007c0c */ /* 0x000fe4000bf66270 */
[----:B------:R-:W-:Y:S02]  /*1d90*/  LOP3.LUT R0, R5, 0x2, R0, 0xe2, !PT ;  /* 0x0000000205007812 */ /* 0x000fe400078ee200 */
[----:B------:R-:W-:Y:S02]  /*1da0*/  SEL R3, RZ, 0x4, P0 ;  /* 0x00000004ff037807 */ /* 0x000fe40000000000 */
[----:B------:R-:W-:Y:S02]  /*1db0*/  SEL R6, RZ, 0x8, P1 ;  /* 0x00000008ff067807 */ /* 0x000fe40000800000 */
[----:B------:R-:W-:-:S02]  /*1dc0*/  ISETP.GE.AND P0, PT, R94, UR4, PT ;  /* 0x000000045e007c0c */ /* 0x000fc4000bf06270 */
[----:B------:R-:W-:Y:S02]  /*1dd0*/  ISETP.GE.AND P1, PT, R92, UR4, PT ;  /* 0x000000045c007c0c */ /* 0x000fe4000bf26270 */
[----:B------:R-:W-:Y:S02]  /*1de0*/  LOP3.LUT R0, R6, R0, R3, 0xfe, !PT ;  /* 0x0000000006007212 */ /* 0x000fe400078efe03 */
[----:B------:R-:W-:Y:S01]  /*1df0*/  ISETP.GE.AND P2, PT, R4, UR4, PT ;  /* 0x0000000404007c0c */ /* 0x000fe2000bf46270 */
[----:B------:R-:W-:Y:S01]  /*1e00*/  IMAD.WIDE.U32 R4, R86, UR6, R16 ;  /* 0x0000000656047c25 */ /* 0x000fe2000f8e0010 */
[----:B------:R-:W-:Y:S01]  /*1e10*/  SEL R3, RZ, 0x10, P0 ;  /* 0x00000010ff037807 */ /* 0x000fe20000000000 */
[----:B------:R-:W-:Y:S01]  /*1e20*/  ULDC.64 UR4, c[0x0][0x328] ;  /* 0x0000ca0000047ab9 */ /* 0x000fe20000000a00 */
[----:B------:R-:W-:Y:S01]  /*1e30*/  SEL R6, RZ, 0x20, P1 ;  /* 0x00000020ff067807 */ /* 0x000fe20000800000 */
[----:B------:R-:W-:Y:S01]  /*1e40*/  IMAD.IADD R5, R5, 0x1, R7 ;  /* 0x0000000105057824 */ /* 0x000fe200078e0207 */
[----:B------:R-:W-:Y:S01]  /*1e50*/  ISETP.GE.AND P0, PT, R16, R27, PT ;  /* 0x0000001b1000720c */ /* 0x000fe20003f06270 */
[----:B------:R-:W-:Y:S01]  /*1e60*/  IMAD R7, R8, UR4, RZ ;  /* 0x0000000408077c24 */ /* 0x000fe2000f8e02ff */
[----:B------:R-:W-:Y:S01]  /*1e70*/  LOP3.LUT R3, R6, R0, R3, 0xfe, !PT ;  /* 0x0000000006037212 */ /* 0x000fe200078efe03 */
[----:B------:R-:W-:Y:S01]  /*1e80*/  IMAD.WIDE.U32 R8, R19, R54, R16 ;  /* 0x0000003613087225 */ /* 0x000fe200078e0010 */
[----:B------:R-:W-:-:S02]  /*1e90*/  SEL R0, RZ, 0x40, P2 ;  /* 0x00000040ff007807 */ /* 0x000fc40001000000 */
[----:B------:R-:W-:Y:S01]  /*1ea0*/  LOP3.LUT P1, RZ, R218, 0x4, RZ, 0xc0, !PT ;  /* 0x00000004daff7812 */ /* 0x000fe2000782c0ff */
[----:B------:R-:W-:Y:S01]  /*1eb0*/  IMAD R63, R41, UR5, R7 ;  /* 0x00000005293f7c24 */ /* 0x000fe2000f8e0207 */
[----:B------:R-:W-:Y:S01]  /*1ec0*/  LOP3.LUT R0, R3, R0, RZ, 0xfc, !PT ;  /* 0x0000000003007212 */ /* 0x000fe200078efcff */
[----:B------:R-:W-:Y:S01]  /*1ed0*/  IMAD.WIDE.U32 R40, R41, UR4, R4 ;  /* 0x0000000429287c25 */ /* 0x000fe2000f8e0004 */
[----:B------:R-:W-:Y:S01]  /*1ee0*/  SEL R3, R27, RZ, P0 ;  /* 0x000000ff1b037207 */ /* 0x000fe20000000000 */
[----:B------:R-:W-:Y:S01]  /*1ef0*/  ULDC UR4, c[0x0][0x2e4] ;  /* 0x0000b90000047ab9 */ /* 0x000fe20000000800 */
[C---:B------:R-:W-:Y:S01]  /*1f00*/  IADD3 R56, P2, R19.reuse, R56, RZ ;  /* 0x0000003813387210 */ /* 0x040fe20007f5e0ff */
[-C--:B------:R-:W-:Y:S01]  /*1f10*/  IMAD R4, R216, R54.reuse, RZ ;  /* 0x00000036d8047224 */ /* 0x080fe200078e02ff */
[----:B------:R-:W-:Y:S01]  /*1f20*/  SHF.L.U32 R86, R42, 0x6, RZ ;  /* 0x000000062a567819 */ /* 0x000fe200000006ff */
[----:B------:R-:W-:Y:S01]  /*1f30*/  IMAD.IADD R3, R16, 0x1, R3 ;  /* 0x0000000110037824 */ /* 0x000fe200078e0203 */
[----:B------:R-:W-:Y:S01]  /*1f40*/  SEL R80, R80, 0xffffffe0, !P1 ;  /* 0xffffffe050507807 */ /* 0x000fe20004800000 */
[C---:B------:R-:W-:Y:S01]  /*1f50*/  IMAD R13, R19.reuse, R55, R4 ;  /* 0x00000037130d7224 */ /* 0x040fe200078e0204 */
[----:B------:R-:W-:Y:S01]  /*1f60*/  ISETP.GE.AND P1, PT, R16, UR4, PT ;  /* 0x0000000410007c0c */ /* 0x000fe2000bf26270 */
[----:B------:R-:W-:Y:S01]  /*1f70*/  IMAD.WIDE.U32 R4, R19, R54, R28 ;  /* 0x0000003613047225 */ /* 0x000fe200078e001c */
[----:B------:R-:W-:-:S03]  /*1f80*/  SHF.R.S32.HI R12, RZ, 0x1f, R3 ;  /* 0x0000001fff0c7819 */ /* 0x000fc60000011403 */
[-C--:B------:R-:W-:Y:S01]  /*1f90*/  IMAD R6, R216, R48.reuse, RZ ;  /* 0x00000030d8067224 */ /* 0x080fe200078e02ff */
[----:B------:R-:W-:Y:S01]  /*1fa0*/  LEA.HI R12, R12, R3, RZ, 0x3 ;  /* 0x000000030c0c7211 */ /* 0x000fe200078f18ff */
[----:B------:R-:W-:Y:S01]  /*1fb0*/  IMAD.IADD R9, R13, 0x1, R9 ;  /* 0x000000010d097824 */ /* 0x000fe200078e0209 */
[----:B------:R-:W-:Y:S01]  /*1fc0*/  LOP3.LUT R3, R87, 0x18, R16, 0xf8, !PT ;  /* 0x0000001857037812 */ /* 0x000fe200078ef810 */
[----:B------:R-:W-:Y:S01]  /*1fd0*/  IMAD.IADD R5, R5, 0x1, R13 ;  /* 0x0000000105057824 */ /* 0x000fe200078e020d */
[----:B-----5:R-:W-:Y:S01]  /*1fe0*/  SHF.R.S32.HI R13, RZ, 0x1f, R31 ;  /* 0x0000001fff0d7819 */ /* 0x020fe2000001141f */
[C---:B------:R-:W-:Y:S01]  /*1ff0*/  IMAD R15, R19.reuse, R49, R6 ;  /* 0x00000031130f7224 */ /* 0x040fe200078e0206 */
[----:B------:R-:W-:Y:S01]  /*2000*/  LOP3.LUT R69, R12, 0xfffffff8, RZ, 0xc0, !PT ;  /* 0xfffffff80c457812 */ /* 0x000fe200078ec0ff */
[-C--:B------:R-:W-:Y:S01]  /*2010*/  IMAD.WIDE.U32 R6, R19, R48.reuse, R28 ;  /* 0x0000003013067225 */ /* 0x080fe200078e001c */
[----:B------:R-:W-:Y:S02]  /*2020*/  SHF.R.S32.HI R70, RZ, 0x3, R12 ;  /* 0x00000003ff467819 */ /* 0x000fe4000001140c */
[----:B------:R-:W-:Y:S01]  /*2030*/  IADD3 R11, R15, R11, RZ ;  /* 0x0000000b0f0b7210 */ /* 0x000fe20007ffe0ff */
[----:B------:R-:W-:Y:S01]  /*2040*/  IMAD R14, R13, R48, RZ ;  /* 0x000000300d0e7224 */ /* 0x000fe200078e02ff */
[----:B------:R-:W-:Y:S01]  /*2050*/  SHF.R.S32.HI R64, RZ, 0x1f, R69 ;  /* 0x0000001fff407819 */ /* 0x000fe20000011445 */
[----:B------:R-:W-:Y:S01]  /*2060*/  IMAD.WIDE.U32 R52, R31, R54, R4 ;  /* 0x000000361f347225 */ /* 0x000fe200078e0004 */
[----:B------:R-:W-:-:S02]  /*2070*/  LOP3.LUT R4, R3, R82, RZ, 0x3c, !PT ;  /* 0x0000005203047212 */ /* 0x000fc400078e3cff */
[--C-:B------:R-:W-:Y:S01]  /*2080*/  LOP3.LUT R3, R87, 0x38, R12.reuse, 0xf8, !PT ;  /* 0x0000003857037812 */ /* 0x100fe200078ef80c */
[----:B------:R-:W-:Y:S01]  /*2090*/  IMAD.IADD R7, R7, 0x1, R15 ;  /* 0x0000000107077824 */ /* 0x000fe200078e020f */
[----:B------:R-:W-:Y:S01]  /*20a0*/  LOP3.LUT R5, R204, 0x38, R12, 0xf8, !PT ;  /* 0x00000038cc057812 */ /* 0x000fe200078ef80c */
[----:B------:R-:W-:Y:S02]  /*20b0*/  IMAD R25, R31, R49, R14 ;  /* 0x000000311f197224 */ /* 0x000fe400078e020e */
[----:B------:R-:W-:Y:S01]  /*20c0*/  IMAD R14, R13, R54, RZ ;  /* 0x000000360d0e7224 */ /* 0x000fe200078e02ff */
[----:B------:R-:W-:Y:S01]  /*20d0*/  LOP3.LUT R5, R5, R234, RZ, 0x3c, !PT ;  /* 0x000000ea05057212 */ /* 0x000fe200078e3cff */
[----:B------:R-:W-:Y:S01]  /*20e0*/  IMAD R77, R205, 0x200, R4 ;  /* 0x00000200cd4d7824 */ /* 0x000fe200078e0204 */
[----:B------:R-:W-:Y:S01]  /*20f0*/  LOP3.LUT R4, R3, R82, RZ, 0x3c, !PT ;  /* 0x0000005203047212 */ /* 0x000fe200078e3cff */
[----:B------:R-:W-:Y:S01]  /*2100*/  IMAD.WIDE.U32 R44, R31, R48, R10 ;  /* 0x000000301f2c7225 */ /* 0x000fe200078e000a */
[----:B------:R-:W-:-:S03]  /*2110*/  SEL R3, RZ, 0xffffff80, P3 ;  /* 0xffffff80ff037807 */ /* 0x000fc60001800000 */
[----:B------:R-:W-:Y:S01]  /*2120*/  IMAD.WIDE.U32 R46, R31, R48, R6 ;  /* 0x000000301f2e7225 */ /* 0x000fe200078e0006 */
[C---:B------:R-:W-:Y:S02]  /*2130*/  LOP3.LUT R3, R0.reuse, 0x80, R3, 0xc8, !PT ;  /* 0x0000008000037812 */ /* 0x040fe400078ec803 */
[----:B------:R-:W-:Y:S01]  /*2140*/  LOP3.LUT R0, R0, 0x40, RZ, 0xc0, !PT ;  /* 0x0000004000007812 */ /* 0x000fe200078ec0ff */
[----:B------:R-:W-:Y:S01]  /*2150*/  IMAD R15, R43, 0x60, RZ ;  /* 0x000000602b0f7824 */ /* 0x000fe200078e02ff */
[----:B------:R-:W-:Y:S01]  /*2160*/  IADD3 R68, R47, R25, RZ ;  /* 0x000000192f447210 */ /* 0x000fe20007ffe0ff */
[----:B------:R-:W-:-:S04]  /*2170*/  IMAD.WIDE.U32 R48, R48, 0x60, RZ ;  /* 0x0000006030307825 */ /* 0x000fc800078e00ff */
[----:B------:R-:W-:Y:S01]  /*2180*/  IMAD R7, R31, R55, R14 ;  /* 0x000000371f077224 */ /* 0x000fe200078e020e */
[----:B------:R-:W-:Y:S01]  /*2190*/  IADD3 R75, R49, R75, RZ ;  /* 0x0000004b314b7210 */ /* 0x000fe20007ffe0ff */
[----:B------:R-:W-:Y:S02]  /*21a0*/  IMAD R11, R55, 0x60, RZ ;  /* 0x00000060370b7824 */ /* 0x000fe400078e02ff */
[----:B------:R-:W-:-:S04]  /*21b0*/  IMAD.WIDE.U32 R50, R31, R54, R8 ;  /* 0x000000361f327225 */ /* 0x000fc800078e0008 */
[----:B------:R-:W-:-:S04]  /*21c0*/  IMAD.WIDE.U32 R42, R42, 0x60, RZ ;  /* 0x000000602a2a7825 */ /* 0x000fc800078e00ff */
[----:B------:R-:W-:-:S04]  /*21d0*/  IMAD.WIDE.U32 R54, R54, 0x60, RZ ;  /* 0x0000006036367825 */ /* 0x000fc800078e00ff */
[----:B------:R-:W-:Y:S01]  /*21e0*/  IMAD.X R57, R216, 0x1, R33, P2 ;  /* 0x00000001d8397824 */ /* 0x000fe200010e0621 */
[----:B------:R-:W-:Y:S01]  /*21f0*/  ISETP.GE.AND P2, PT, R99, UR4, PT ;  /* 0x0000000463007c0c */ /* 0x000fe2000bf46270 */
[----:B------:R-:W-:Y:S02]  /*2200*/  IMAD.IADD R76, R43, 0x1, R15 ;  /* 0x000000012b4c7824 */ /* 0x000fe400078e020f */
[----:B------:R-:W-:Y:S02]  /*2210*/  IMAD.IADD R74, R55, 0x1, R11 ;  /* 0x00000001374a7824 */ /* 0x000fe400078e020b */
[----:B------:R-:W-:Y:S02]  /*2220*/  IMAD.IADD R73, R80, 0x1, R77 ;  /* 0x0000000150497824 */ /* 0x000fe400078e024d */
[----:B------:R-:W-:Y:S02]  /*2230*/  IMAD.IADD R72, R25, 0x1, R45 ;  /* 0x0000000119487824 */ /* 0x000fe400078e022d */
[----:B------:R-:W-:-:S02]  /*2240*/  IMAD.IADD R71, R7, 0x1, R51 ;  /* 0x0000000107477824 */ /* 0x000fc400078e0233 */
[----:B------:R-:W-:Y:S02]  /*2250*/  IMAD.IADD R66, R53, 0x1, R7 ;  /* 0x0000000135427824 */ /* 0x000fe400078e0207 */
[----:B------:R-:W-:Y:S02]  /*2260*/  IMAD R67, R205, 0x200, R4 ;  /* 0x00000200cd437824 */ /* 0x000fe400078e0204 */
[----:B------:R-:W-:Y:S02]  /*2270*/  IMAD.IADD R65, R206, 0x1, R5 ;  /* 0x00000001ce417824 */ /* 0x000fe400078e0205 */
[----:B------:R-:W-:-:S07]  /*2280*/  IMAD.IADD R63, R41, 0x1, R63 ;  /* 0x00000001293f7824 */ /* 0x000fce00078e023f */
.L_x_7702:
[----:B------:R-:W0:Y:S01]  /*2290*/  LDC.64 R102, c[0x0][0x2d8] ;  /* 0x0000b600ff667b82 */ /* 0x000e220000000a00 */
[----:B------:R-:W-:Y:S01]  /*22a0*/  IADD3 R59, R59, -0x1, RZ ;  /* 0xffffffff3b3b7810 */ /* 0x000fe20007ffe0ff */
[----:B------:R-:W-:Y:S01]  /*22b0*/  IMAD R107, R2, 0x1800, R77 ;  /* 0x00001800026b7824 */ /* 0x000fe200078e024d */
[----:B------:R-:W-:Y:S05]  /*22c0*/  YIELD ;  /* 0x0000000000007946 */ /* 0x000fea0003800000 */
[----:B------:R-:W1:Y:S01]  /*22d0*/  LDC R105, c[0x0][0x3d4] ;  /* 0x0000f500ff697b82 */ /* 0x000e620000000800 */
[----:B------:R-:W-:Y:S01]  /*22e0*/  SHF.R.S32.HI R11, RZ, 0x1f, R59 ;  /* 0x0000001fff0b7819 */ /* 0x000fe2000001143b */
[-C--:B------:R-:W-:Y:S01]  /*22f0*/  IMAD R5, R76, R59.reuse, RZ ;  /* 0x0000003b4c057224 */ /* 0x080fe200078e02ff */
[----:B------:R-:W-:Y:S01]  /*2300*/  BSSY B0, `(.L_x_7655) ;  /* 0x00002a2000007945 */ /* 0x000fe20003800000 */
[----:B------:R-:W-:-:S04]  /*2310*/  IMAD.WIDE.U32 R108, R42, R59, RZ ;  /* 0x0000003b2a6c7225 */ /* 0x000fc800078e00ff */
[----:B------:R-:W-:Y:S01]  /*2320*/  IMAD R5, R11, R42, R5 ;  /* 0x0000002a0b057224 */ /* 0x000fe200078e0205 */
[-C--:B------:R-:W-:Y:S01]  /*2330*/  IADD3 R4, P3, P4, R95, R108.reuse, R86 ;  /* 0x0000006c5f047210 */ /* 0x080fe20007c7e056 */
[----:B------:R-:W-:Y:S01]  /*2340*/  IMAD R107, R107, 0x2, R58 ;  /* 0x000000026b6b7824 */ /* 0x000fe200078e023a */
[----:B------:R-:W-:Y:S01]  /*2350*/  IADD3 R6, P5, R95, R108, RZ ;  /* 0x0000006c5f067210 */ /* 0x000fe20007fbe0ff */
[----:B------:R-:W-:-:S04]  /*2360*/  IMAD.IADD R38, R109, 0x1, R5 ;  /* 0x000000016d267824 */ /* 0x000fc800078e0205 */
[----:B------:R-:W-:Y:S01]  /*2370*/  IMAD.X R7, R38, 0x1, R93, P5 ;  /* 0x0000000126077824 */ /* 0x000fe200028e065d */
[----:B------:R-:W-:Y:S02]  /*2380*/  IADD3.X R5, R93, R38, R88, P3, P4 ;  /* 0x000000265d057210 */ /* 0x000fe40001fe8458 */
[-C--:B0-----:R-:W-:Y:S02]  /*2390*/  LEA R12, P3, R4, R102.reuse, 0x1 ;  /* 0x00000066040c7211 */ /* 0x081fe400078608ff */
[----:B------:R-:W-:Y:S02]  /*23a0*/  LEA R14, P5, R6, R102, 0x1 ;  /* 0x00000066060e7211 */ /* 0x000fe400078a08ff */
[-C--:B------:R-:W-:Y:S01]  /*23b0*/  LEA.HI.X R13, R4, R103.reuse, R5, 0x1, P3 ;  /* 0x00000067040d7211 */ /* 0x080fe200018f0c05 */
[----:B------:R-:W-:Y:S01]  /*23c0*/  IMAD R5, R2, 0x1800, R73 ;  /* 0x0000180002057824 */ /* 0x000fe200078e0249 */
[----:B-1----:R-:W-:Y:S02]  /*23d0*/  ISETP.GE.AND P3, PT, R105, 0x1, PT ;  /* 0x000000016900780c */ /* 0x002fe40003f66270 */
[----:B------:R-:W-:Y:S01]  /*23e0*/  ISETP.GT.AND P4, PT, R59, R60, PT ;  /* 0x0000003c3b00720c */ /* 0x000fe20003f84270 */
[----:B------:R-:W-:Y:S01]  /*23f0*/  IMAD R106, R5, 0x2, R58 ;  /* 0x00000002056a7824 */ /* 0x000fe200078e023a */
[----:B------:R-:W-:-:S02]  /*2400*/  LEA.HI.X R15, R6, R103, R7, 0x1, P5 ;  /* 0x00000067060f7211 */ /* 0x000fc400028f0c07 */
[----:B------:R-:W-:-:S07]  /*2410*/  P2R R100, PR, RZ, 0x10 ;  /* 0x00000010ff647803 */ /* 0x000fce0000000000 */
[----:B--234-:R-:W-:Y:S05]  /*2420*/  @!P3 BRA `(.L_x_7656) ;  /* 0x0000002400d4b947 */ /* 0x01cfea0003800000 */
        /* <DEDUP_REMOVED lines=19> */
[----:B------:R-:W-:-:S03]  /*2560*/  CS2R R38, SRZ ;  /* 0x0000000000267805 */ /* 0x000fc6000001ff00 */
[----:B------:R-:W-:Y:S05]  /*2570*/  @P4 BRA `(.L_x_7659) ;  /* 0x0000000000544947 */ /* 0x000fea0003800000 */
[----:B------:R-:W-:Y:S01]  /*2580*/  IADD3 R9, P3, R52, R6, RZ ;  /* 0x0000000634097210 */ /* 0x000fe20007f7e0ff */
[----:B------:R-:W-:Y:S01]  /*2590*/  ULDC.64 UR4, c[0x0][0x3c8] ;  /* 0x0000f20000047ab9 */ /* 0x000fe20000000a00 */
[----:B------:R-:W-:Y:S02]  /*25a0*/  CS2R R36, SRZ ;  /* 0x0000000000247805 */ /* 0x000fe4000001ff00 */
[----:B------:R-:W-:Y:S01]  /*25b0*/  CS2R R38, SRZ ;  /* 0x0000000000267805 */ /* 0x000fe2000001ff00 */
[----:B------:R-:W-:Y:S01]  /*25c0*/  IMAD.X R24, R101, 0x1, R66, P3 ;  /* 0x0000000165187824 */ /* 0x000fe200018e0642 */
[----:B------:R-:W-:-:S04]  /*25d0*/  LEA R8, P3, R9, UR4, 0x1 ;  /* 0x0000000409087c11 */ /* 0x000fc8000f8608ff */
[----:B------:R-:W-:Y:S01]  /*25e0*/  LEA.HI.X R9, R9, UR5, R24, 0x1, P3 ;  /* 0x0000000509097c11 */ /* 0x000fe200098f0c18 */
[----:B------:R-:W-:Y:S01]  /*25f0*/  ULDC.64 UR4, c[0x0][0x3e0] ;  /* 0x0000f80000047ab9 */ /* 0x000fe20000000a00 */
[----:B------:R-:W-:-:S05]  /*2600*/  IADD3 R25, P3, R46, R4, RZ ;  /* 0x000000042e197210 */ /* 0x000fca0007f7e0ff */
[----:B------:R-:W-:Y:S01]  /*2610*/  IMAD.X R26, R111, 0x1, R68, P3 ;  /* 0x000000016f1a7824 */ /* 0x000fe200018e0644 */
[----:B------:R-:W-:-:S04]  /*2620*/  LEA R24, P3, R25, UR4, 0x1 ;  /* 0x0000000419187c11 */ /* 0x000fc8000f8608ff */
[----:B------:R-:W-:Y:S01]  /*2630*/  LEA.HI.X R25, R25, UR5, R26, 0x1, P3 ;  /* 0x0000000519197c11 */ /* 0x000fe200098f0c1a */
[C---:B------:R-:W-:Y:S01]  /*2640*/  VIADD R26, R28.reuse, 0x10 ;  /* 0x000000101c1a7836 */ /* 0x040fe20000000000 */
[----:B------:R-:W-:Y:S02]  /*2650*/  ISETP.GE.AND P3, PT, R28, R105, PT ;  /* 0x000000691c00720c */ /* 0x000fe40003f66270 */
[----:B------:R-:W-:Y:S02]  /*2660*/  CS2R R34, SRZ ;  /* 0x0000000000227805 */ /* 0x000fe4000001ff00 */
[----:B------:R-:W-:-:S09]  /*2670*/  CS2R R32, SRZ ;  /* 0x0000000000207805 */ /* 0x000fd2000001ff00 */
[----:B------:R0:W5:Y:S04]  /*2680*/  @!P3 LDG.E.64 R36, desc[UR40][R8.64] ;  /* 0x000000280824b981 */ /* 0x000168000c1e1b00 */
[----:B------:R0:W5:Y:S01]  /*2690*/  @!P3 LDG.E.64 R38, desc[UR40][R24.64] ;  /* 0x000000281826b981 */ /* 0x000162000c1e1b00 */
[----:B------:R-:W-:-:S13]  /*26a0*/  ISETP.GE.AND P3, PT, R26, R105, PT ;  /* 0x000000691a00720c */ /* 0x000fda0003f66270 */
[----:B------:R0:W5:Y:S04]  /*26b0*/  @!P3 LDG.E.64 R34, desc[UR40][R8.64+0x20] ;  /* 0x000020280822b981 */ /* 0x000168000c1e1b00 */
[----:B------:R0:W5:Y:S02]  /*26c0*/  @!P3 LDG.E.64 R32, desc[UR40][R24.64+0x20] ;  /* 0x000020281820b981 */ /* 0x000164000c1e1b00 */
.L_x_7659:
[----:B------:R-:W-:Y:S05]  /*26d0*/  BSYNC B1 ;  /* 0x0000000000017941 */ /* 0x000fea0003800000 */
.L_x_7658:
[----:B------:R-:W-:Y:S01]  /*26e0*/  ISETP.GE.AND P5, PT, R211, R104, PT ;  /* 0x00000068d300720c */ /* 0x000fe20003fa6270 */
[----:B------:R-:W-:Y:S01]  /*26f0*/  BSSY B1, `(.L_x_7660) ;  /* 0x000001c000017945 */ /* 0x000fe20003800000 */
[----:B------:R-:W-:Y:S02]  /*2700*/  CS2R R26, SRZ ;  /* 0x00000000001a7805 */ /* 0x000fe4000001ff00 */
[----:B0-----:R-:W-:Y:S02]  /*2710*/  CS2R R8, SRZ ;  /* 0x0000000000087805 */ /* 0x001fe4000001ff00 */
[----:B-----5:R-:W-:Y:S01]  /*2720*/  MOV R102, R34 ;  /* 0x0000002200667202 */ /* 0x020fe20000000f00 */
[----:B------:R-:W-:Y:S01]  /*2730*/  IMAD.MOV.U32 R103, RZ, RZ, R35 ;  /* 0x000000ffff677224 */ /* 0x000fe200078e0023 */
[----:B------:R-:W-:-:S05]  /*2740*/  CS2R R24, SRZ ;  /* 0x0000000000187805 */ /* 0x000fca000001ff00 */
[----:B------:R-:W-:Y:S05]  /*2750*/  @P5 BRA `(.L_x_7661) ;  /* 0x0000000000545947 */ /* 0x000fea0003800000 */
[----:B------:R-:W-:Y:S01]  /*2760*/  IADD3 R6, P3, P6, R52, R6, R83 ;  /* 0x0000000634067210 */ /* 0x000fe20007e7e053 */
[----:B------:R-:W-:Y:S01]  /*2770*/  ULDC.64 UR4, c[0x0][0x3c8] ;  /* 0x0000f20000047ab9 */ /* 0x000fe20000000a00 */
[----:B------:R-:W-:Y:S02]  /*2780*/  CS2R R26, SRZ ;  /* 0x00000000001a7805 */ /* 0x000fe4000001ff00 */
[----:B------:R-:W-:Y:S02]  /*2790*/  CS2R R24, SRZ ;  /* 0x0000000000187805 */ /* 0x000fe4000001ff00 */
[----:B------:R-:W-:Y:S02]  /*27a0*/  IADD3.X R5, R66, R101, R84, P3, P6 ;  /* 0x0000006542057210 */ /* 0x000fe40001fec454 */
[----:B------:R-:W-:-:S04]  /*27b0*/  IADD3 R7, P3, P6, R46, R4, R89 ;  /* 0x000000042e077210 */ /* 0x000fc80007e7e059 */
[----:B------:R-:W-:Y:S02]  /*27c0*/  IADD3.X R8, R68, R111, R91, P3, P6 ;  /* 0x0000006f44087210 */ /* 0x000fe40001fec45b */
[----:B------:R-:W-:-:S04]  /*27d0*/  LEA R4, P3, R6, UR4, 0x1 ;  /* 0x0000000406047c11 */ /* 0x000fc8000f8608ff */
[----:B------:R-:W-:Y:S01]  /*27e0*/  LEA.HI.X R5, R6, UR5, R5, 0x1, P3 ;  /* 0x0000000506057c11 */ /* 0x000fe200098f0c05 */
[----:B------:R-:W-:Y:S02]  /*27f0*/  ULDC.64 UR4, c[0x0][0x3e0] ;  /* 0x0000f80000047ab9 */ /* 0x000fe40000000a00 */
[----:B------:R-:W-:-:S04]  /*2800*/  LEA R6, P3, R7, UR4, 0x1 ;  /* 0x0000000407067c11 */ /* 0x000fc8000f8608ff */
[----:B------:R-:W-:Y:S02]  /*2810*/  LEA.HI.X R7, R7, UR5, R8, 0x1, P3 ;  /* 0x0000000507077c11 */ /* 0x000fe400098f0c08 */
[C---:B------:R-:W-:Y:S01]  /*2820*/  ISETP.GE.AND P3, PT, R28.reuse, R105, PT ;  /* 0x000000691c00720c */ /* 0x040fe20003f66270 */
        /* <DEDUP_REMOVED lines=8> */
.L_x_7661:
[----:B------:R-:W-:Y:S05]  /*28b0*/  BSYNC B1 ;  /* 0x0000000000017941 */ /* 0x000fea0003800000 */
.L_x_7660:
[----:B0-----:R-:W-:Y:S01]  /*28c0*/  IMAD.MOV.U32 R4, RZ, RZ, R36 ;  /* 0x000000ffff047224 */ /* 0x001fe200078e0024 */
[----:B------:R-:W-:Y:S01]  /*28d0*/  UISETP.NE.AND UP0, UPT, UR44, 0x3, UPT ;  /* 0x000000032c00788c */ /* 0x000fe2000bf05270 */
[----:B------:R-:W-:Y:S01]  /*28e0*/  IMAD.MOV.U32 R5, RZ, RZ, R37 ;  /* 0x000000ffff057224 */ /* 0x000fe200078e0025 */
[----:B------:R-:W-:Y:S01]  /*28f0*/  PRMT R118, R102, 0x5410, R103 ;  /* 0x0000541066767816 */ /* 0x000fe20000000067 */
[----:B------:R-:W-:Y:S02]  /*2900*/  IMAD.MOV.U32 R6, RZ, RZ, R38 ;  /* 0x000000ffff067224 */ /* 0x000fe400078e0026 */
[----:B------:R-:W-:Y:S01]  /*2910*/  IMAD.MOV.U32 R7, RZ, RZ, R39 ;  /* 0x000000ffff077224 */ /* 0x000fe200078e0027 */
[----:B------:R-:W-:Y:S01]  /*2920*/  PRMT R115, R4, 0x5410, R5 ;  /* 0x0000541004737816 */ /* 0x000fe20000000005 */
[----:B------:R-:W-:Y:S01]  /*2930*/  IMAD.MOV.U32 R5, RZ, RZ, R33 ;  /* 0x000000ffff057224 */ /* 0x000fe200078e0021 */
[----:B------:R-:W-:Y:S02]  /*2940*/  MOV R4, R32 ;  /* 0x0000002000047202 */ /* 0x000fe40000000f00 */
[----:B------:R-:W-:-:S02]  /*2950*/  PLOP3.LUT P3, PT, PT, PT, UP0, 0x80, 0x0 ;  /* 0x000000000000781c */ /* 0x000fc40003f6f008 */
[----:B------:R-:W-:Y:S01]  /*2960*/  PRMT R119, R4, 0x5410, R5 ;  /* 0x0000541004777816 */ /* 0x000fe20000000005 */
[----:B-----5:R-:W-:Y:S01]  /*2970*/  IMAD.MOV.U32 R4, RZ, RZ, R10 ;  /* 0x000000ffff047224 */ /* 0x020fe200078e000a */
        /* <DEDUP_REMOVED lines=8> */
[----:B------:R-:W-:Y:S01]  /*2a00*/  PRMT R109, R109, 0x5410, R6 ;  /* 0x000054106d6d7816 */ /* 0x000fe20000000006 */
[----:B------:R-:W-:Y:S01]  /*2a10*/  IMAD.MOV.U32 R7, RZ, RZ, R25 ;  /* 0x000000ffff077224 */ /* 0x000fe200078e0019 */
[----:B------:R-:W-:Y:S02]  /*2a20*/  MOV R6, R24 ;  /* 0x0000001800067202 */ /* 0x000fe40000000f00 */
[----:B------:R-:W-:Y:S02]  /*2a30*/  PRMT R103, R4, 0x5410, R5 ;  /* 0x0000541004677816 */ /* 0x000fe40000000005 */
[----:B------:R-:W-:-:S02]  /*2a40*/  PRMT R109, R6, 0x7610, R109 ;  /* 0x00007610066d7816 */ /* 0x000fc4000000006d */
[----:B------:R-:W-:Y:S01]  /*2a50*/  PRMT R108, R108, 0x5410, R7 ;  /* 0x000054106c6c7816 */ /* 0x000fe20000000007 */
[----:B------:R-:W-:Y:S06]  /*2a60*/  @!P3 BRA `(.L_x_7662) ;  /* 0x000000000004b947 */ /* 0x000fec0003800000 */
[----:B------:R-:W-:Y:S01]  /*2a70*/  BPT.TRAP 0x1 ;  /* 0x000000040000795c */ /* 0x000fe20000300000 */
.L_x_7662:
[----:B------:R-:W-:Y:S01]  /*2a80*/  IMAD R90, R2, 0x8, R18 ;  /* 0x00000008025a7824 */ /* 0x000fe200078e0212 */
[----:B------:R-:W-:Y:S01]  /*2a90*/  SHF.L.U32 R101, R23, 0x1f, RZ ;  /* 0x0000001f17657819 */ /* 0x000fe200000006ff */
[----:B------:R-:W-:Y:S03]  /*2aa0*/  BSSY B1, `(.L_x_7663) ;  /* 0x0000003000017945 */ /* 0x000fe60003800000 */
[----:B------:R-:W0:Y:S02]  /*2ab0*/  SYNCS.PHASECHK.TRANS64.TRYWAIT P6, [R90+URZ+0x22890], R101 ;  /* 0x022890655a0075a7 */ /* 0x000e2400080c017f */
[----:B0-----:R-:W-:Y:S05]  /*2ac0*/  @!P6 BRA `(.L_x_7664) ;  /* 0x000001240010e947 */ /* 0x001fea0003800000 */
.L_x_7880:
[----:B------:R-:W-:Y:S05]  /*2ad0*/  BSYNC B1 ;  /* 0x0000000000017941 */ /* 0x000fea0003800000 */
.L_x_7663:
[----:B------:R-:W-:Y:S04]  /*2ae0*/  BSSY B1, `(.L_x_7665) ;  /* 0x0000065000017945 */ /* 0x000fe80003800000 */
[----:B------:R-:W-:Y:S05]  /*2af0*/  @P4 BRA `(.L_x_7666) ;  /* 0x00000004008c4947 */ /* 0x000fea0003800000 */
[----:B------:R-:W-:Y:S04]  /*2b00*/  BSSY B2, `(.L_x_7667) ;  /* 0x0000031000027945 */ /* 0x000fe80003800000 */
[----:B------:R-:W-:Y:S05]  /*2b10*/  @P1 BRA `(.L_x_7668) ;  /* 0x0000000000bc1947 */ /* 0x000fea0003800000 */
[----:B------:R1:W2:Y:S01]  /*2b20*/  LDS.128 R4, [R107] ;  /* 0x000000006b047984 */ /* 0x0002a20000000c00 */
        /* <DEDUP_REMOVED lines=44> */
.L_x_7670:
[----:B------:R-:W-:Y:S05]  /*2df0*/  BSYNC B3 ;  /* 0x0000000000037941 */ /* 0x000fea0003800000 */
.L_x_7669:
[----:B--2---:R1:W-:Y:S02]  /*2e00*/  STG.E.128 desc[UR40][R14.64], R4 ;  /* 0x000000040e007986 */ /* 0x0043e4000c101d28 */
.L_x_7668:
[----:B------:R-:W-:Y:S05]  /*2e10*/  BSYNC B2 ;  /* 0x0000000000027941 */ /* 0x000fea0003800000 */
.L_x_7667:
[----:B------:R-:W-:Y:S05]  /*2e20*/  @P2 BRA `(.L_x_7666) ;  /* 0x0000000000c02947 */ /* 0x000fea0003800000 */
[----:B-1----:R1:W2:Y:S01]  /*2e30*/  LDS.128 R4, [R106] ;  /* 0x000000006a047984 */ /* 0x0022a20000000c00 */
        /* <DEDUP_REMOVED lines=8> */
[----:B--2---:R-:W-:Y:S01]  /*2ec0*/  MOV R32, R6 ;  /* 0x0000000600207202 */ /* 0x004fe20000000f00 */
[----:B------:R-:W-:Y:S01]  /*2ed0*/  HADD2.F32 R6, -RZ, R5.H1_H1 ;  /* 0x30000005ff067230 */ /* 0x000fe20000004100 */
[----:B------:R-:W-:Y:S01]  /*2ee0*/  SHF.R.U32.HI R38, RZ, 0x10, R33 ;  /* 0x00000010ff267819 */ /* 0x000fe20000011621 */
[----:B------:R-:W-:Y:S02]  /*2ef0*/  HADD2.F32 R35, -RZ, R35.H0_H0 ;  /* 0x20000023ff237230 */ /* 0x000fe40000004100 */
[----:B------:R-:W-:-:S02]  /*2f00*/  HADD2.F32 R5, -RZ, R5.H0_H0 ;  /* 0x20000005ff057230 */ /* 0x000fc40000004100 */
[----:B------:R-:W-:Y:S02]  /*2f10*/  HADD2.F32 R38, -RZ, R38.H0_H0 ;  /* 0x20000026ff267230 */ /* 0x000fe40000004100 */
[CC--:B------:R-:W-:Y:S01]  /*2f20*/  FMUL.FTZ R110, R6.reuse, R35.reuse ;  /* 0x00000023066e7220 */ /* 0x0c0fe20000410000 */
[--C-:B------:R-:W-:Y:S02]  /*2f30*/  HADD2.F32 R33, -RZ, R7.reuse.H1_H1 ;  /* 0x30000007ff217230 */ /* 0x100fe40000004100 */
[C---:B------:R-:W-:Y:S01]  /*2f40*/  FMUL.FTZ R35, R5.reuse, R35 ;  /* 0x0000002305237220 */ /* 0x040fe20000410000 */
[----:B------:R-:W-:Y:S02]  /*2f50*/  HADD2.F32 R7, -RZ, R7.H0_H0 ;  /* 0x20000007ff077230 */ /* 0x000fe40000004100 */
[----:B------:R-:W-:Y:S01]  /*2f60*/  FFMA.FTZ R110, R5, R34, -R110 ;  /* 0x00000022056e7223 */ /* 0x000fe2000001086e */
[----:B------:R-:W-:Y:S02]  /*2f70*/  HADD2.F32 R36, -RZ, R36.H0_H0 ;  /* 0x20000024ff247230 */ /* 0x000fe40000004100 */
[----:B------:R-:W-:Y:S01]  /*2f80*/  FMUL.FTZ R112, R33, R38 ;  /* 0x0000002621707220 */ /* 0x000fe20000410000 */
        /* <DEDUP_REMOVED lines=24> */
.L_x_7672:
[----:B------:R-:W-:Y:S05]  /*3110*/  BSYNC B2 ;  /* 0x0000000000027941 */ /* 0x000fea0003800000 */
.L_x_7671:
[----:B--2---:R2:W-:Y:S02]  /*3120*/  STG.E.128 desc[UR40][R14.64+0x40], R4 ;  /* 0x000040040e007986 */ /* 0x0045e4000c101d28 */
.L_x_7666:
[----:B------:R-:W-:Y:S05]  /*3130*/  BSYNC B1 ;  /* 0x0000000000017941 */ /* 0x000fea0003800000 */
.L_x_7665:
[----:B------:R-:W-:Y:S05]  /*3140*/  @P5 BRA `(.L_x_7673) ;  /* 0x0000001800f45947 */ /* 0x000fea0003800000 */
[----:B------:R-:W-:Y:S04]  /*3150*/  BSSY B1, `(.L_x_7674) ;  /* 0x0000031000017945 */ /* 0x000fe80003800000 */
[----:B------:R-:W-:Y:S05]  /*3160*/  @P1 BRA `(.L_x_7675) ;  /* 0x0000000000bc1947 */ /* 0x000fea0003800000 */
[----:B-12---:R1:W2:Y:S01]  /*3170*/  LDS.128 R4, [R107+0x2000] ;  /* 0x002000006b047984 */ /* 0x0062a20000000c00 */
        /* <DEDUP_REMOVED lines=8> */
[----:B------:R-:W-:Y:S01]  /*3200*/  HADD2.F32 R25, -RZ, R15.H0_H0 ;  /* 0x2000000fff197230 */ /* 0x000fe20000004100 */
[----:B------:R-:W-:Y:S01]  /*3210*/  SHF.R.U32.HI R26, RZ, 0x10, R27 ;  /* 0x00000010ff1a7819 */ /* 0x000fe2000001161b */
[----:B------:R-:W-:Y:S02]  /*3220*/  HADD2.F32 R32, -RZ, R32.H0_H0 ;  /* 0x20000020ff207230 */ /* 0x000fe40000004100 */
[----:B------:R-:W-:Y:S02]  /*3230*/  HADD2.F32 R5, -RZ, R5.H0_H0 ;  /* 0x20000005ff057230 */ /* 0x000fe40000004100 */
[----:B------:R-:W-:Y:S01]  /*3240*/  FMUL.FTZ R34, R6, R25 ;  /* 0x0000001906227220 */ /* 0x000fe20000410000 */
[----:B------:R-:W-:-:S02]  /*3250*/  HADD2.F32 R15, -RZ, R7.H1_H1 ;  /* 0x30000007ff0f7230 */ /* 0x000fc40000004100 */
[----:B------:R-:W-:Y:S02]  /*3260*/  HADD2.F32 R24, -RZ, R33.H0_H0 ;  /* 0x20000021ff187230 */ /* 0x000fe40000004100 */
[----:B------:R-:W-:Y:S01]  /*3270*/  FMUL.FTZ R25, R5, R25 ;  /* 0x0000001905197220 */ /* 0x000fe20000410000 */
[----:B------:R-:W-:Y:S02]  /*3280*/  HADD2.F32 R7, -RZ, R7.H0_H0 ;  /* 0x20000007ff077230 */ /* 0x000fe40000004100 */
[----:B------:R-:W-:Y:S01]  /*3290*/  FMUL.FTZ R36, R15, R32 ;  /* 0x000000200f247220 */ /* 0x000fe20000410000 */
[----:B------:R-:W-:Y:S02]  /*32a0*/  HADD2.F32 R26, -RZ, R26.H0_H0 ;  /* 0x2000001aff1a7230 */ /* 0x000fe40000004100 */
[-C--:B------:R-:W-:Y:S01]  /*32b0*/  FFMA.FTZ R34, R5, R24.reuse, -R34 ;  /* 0x0000001805227223 */ /* 0x080fe20000010822 */
[----:B------:R-:W-:Y:S01]  /*32c0*/  FFMA.FTZ R33, R6, R24, R25 ;  /* 0x0000001806217223 */ /* 0x000fe20000010019 */
[----:B------:R-:W-:Y:S01]  /*32d0*/  FMUL.FTZ R32, R7, R32 ;  /* 0x0000002007207220 */ /* 0x000fe20000410000 */
[----:B------:R-:W-:-:S02]  /*32e0*/  HADD2.F32 R25, -RZ, R108.H1_H1 ;  /* 0x3000006cff197230 */ /* 0x000fc40000004100 */
[-C--:B------:R-:W-:Y:S01]  /*32f0*/  FFMA.FTZ R36, R7, R26.reuse, -R36 ;  /* 0x0000001a07247223 */ /* 0x080fe20000010824 */
[--C-:B------:R-:W-:Y:S02]  /*3300*/  HADD2.F32 R7, -RZ, R109.reuse.H1_H1 ;  /* 0x3000006dff077230 */ /* 0x100fe40000004100 */
[----:B------:R-:W-:Y:S01]  /*3310*/  FFMA.FTZ R37, R15, R26, R32 ;  /* 0x0000001a0f257223 */ /* 0x000fe20000010020 */
[----:B------:R-:W-:Y:S02]  /*3320*/  HADD2.F32 R5, -RZ, R4.H1_H1 ;  /* 0x30000004ff057230 */ /* 0x000fe40000004100 */
[----:B------:R-:W-:Y:S02]  /*3330*/  HADD2.F32 R6, -RZ, R14.H1_H1 ;  /* 0x3000000eff067230 */ /* 0x000fe40000004100 */
[----:B------:R-:W-:Y:S02]  /*3340*/  HADD2.F32 R109, -RZ, R109.H0_H0 ;  /* 0x2000006dff6d7230 */ /* 0x000fe40000004100 */
[----:B------:R-:W-:-:S02]  /*3350*/  HADD2.F32 R4, -RZ, R4.H0_H0 ;  /* 0x20000004ff047230 */ /* 0x000fc40000004100 */
[----:B------:R-:W-:Y:S01]  /*3360*/  FMUL.FTZ R35, R6, R25 ;  /* 0x0000001906237220 */ /* 0x000fe20000410000 */
[----:B------:R-:W-:Y:S02]  /*3370*/  HADD2.F32 R14, -RZ, R14.H0_H0 ;  /* 0x2000000eff0e7230 */ /* 0x000fe40000004100 */
[CC--:B------:R-:W-:Y:S01]  /*3380*/  FMUL.FTZ R27, R5.reuse, R109.reuse ;  /* 0x0000006d051b7220 */ /* 0x0c0fe20000410000 */
[----:B------:R-:W-:Y:S02]  /*3390*/  HADD2.F32 R15, -RZ, R108.H0_H0 ;  /* 0x2000006cff0f7230 */ /* 0x000fe40000004100 */
[----:B------:R-:W-:Y:S01]  /*33a0*/  FMUL.FTZ R24, R4, R109 ;  /* 0x0000006d04187220 */ /* 0x000fe20000410000 */
[----:B------:R-:W-:Y:S01]  /*33b0*/  FMUL.FTZ R25, R14, R25 ;  /* 0x000000190e197220 */ /* 0x000fe20000410000 */
[-C--:B------:R-:W-:Y:S02]  /*33c0*/  FFMA.FTZ R27, R4, R7.reuse, -R27 ;  /* 0x00000007041b7223 */ /* 0x080fe4000001081b */
[----:B------:R-:W-:Y:S01]  /*33d0*/  FFMA.FTZ R24, R5, R7, R24 ;  /* 0x0000000705187223 */ /* 0x000fe20000010018 */
[-C--:B------:R-:W-:Y:S01]  /*33e0*/  FFMA.FTZ R35, R14, R15.reuse, -R35 ;  /* 0x0000000f0e237223 */ /* 0x080fe20000010823 */
[----:B------:R-:W-:Y:S01]  /*33f0*/  FFMA.FTZ R6, R6, R15, R25 ;  /* 0x0000000f06067223 */ /* 0x000fe20000010019 */
[----:B------:R-:W-:-:S02]  /*3400*/  F2FP.F16.F32.PACK_AB R5, R33, R34 ;  /* 0x000000222105723e */ /* 0x000fc400000000ff */
[----:B------:R-:W-:Y:S02]  /*3410*/  F2FP.F16.F32.PACK_AB R7, R37, R36 ;  /* 0x000000242507723e */ /* 0x000fe400000000ff */
[----:B------:R-:W-:Y:S02]  /*3420*/  F2FP.F16.F32.PACK_AB R4, R24, R27 ;  /* 0x0000001b1804723e */ /* 0x000fe400000000ff */
[----:B------:R-:W-:-:S07]  /*3430*/  F2FP.F16.F32.PACK_AB R6, R6, R35 ;  /* 0x000000230606723e */ /* 0x000fce00000000ff */
.L_x_7677:
[----:B------:R-:W-:Y:S05]  /*3440*/  BSYNC B2 ;  /* 0x0000000000027941 */ /* 0x000fea0003800000 */
.L_x_7676:
[----:B--2---:R3:W-:Y:S02]  /*3450*/  STG.E.128 desc[UR40][R12.64], R4 ;  /* 0x000000040c007986 */ /* 0x0047e4000c101d28 */
.L_x_7675:
[----:B------:R-:W-:Y:S05]  /*3460*/  BSYNC B1 ;  /* 0x0000000000017941 */ /* 0x000fea0003800000 */
.L_x_7674:
[----:B------:R-:W-:Y:S05]  /*3470*/  @P2 BRA `(.L_x_7673) ;  /* 0x0000001800282947 */ /* 0x000fea0003800000 */
[----:B-123--:R1:W2:Y:S01]  /*3480*/  LDS.128 R4, [R106+0x2000] ;  /* 0x002000006a047984 */ /* 0x00e2a20000000c00 */
[----:B------:R-:W-:Y:S01]  /*3490*/  VIADD R14, R28, 0x10 ;  /* 0x000000101c0e7836 */ /* 0x000fe20000000000 */
[----:B------:R-:W-:Y:S04]  /*34a0*/  BSSY B1, `(.L_x_7678) ;  /* 0x000002c000017945 */ /* 0x000fe80003800000 */
[----:B------:R-:W-:-:S13]  /*34b0*/  ISETP.GE.AND P4, PT, R14, R105, PT ;  /* 0x000000690e00720c */ /* 0x000fda0003f86270 */
        /* <DEDUP_REMOVED lines=19> */
[--C-:B------:R-:W-:Y:S02]  /*35f0*/  HADD2.F32 R10, -RZ, R103.reuse.H0_H0 ;  /* 0x20000067ff0a7230 */ /* 0x100fe40000004100 */
[C---:B------:R-:W-:Y:S01]  /*3600*/  FMUL.FTZ R24, R7.reuse, R24 ;  /* 0x0000001807187220 */ /* 0x040fe20000410000 */
[----:B------:R-:W-:Y:S02]  /*3610*/  HADD2.F32 R103, -RZ, R103.H1_H1 ;  /* 0x30000067ff677230 */ /* 0x000fe40000004100 */
[-C--:B------:R-:W-:Y:S01]  /*3620*/  FFMA.FTZ R32, R7, R14.reuse, -R32 ;  /* 0x0000000e07207223 */ /* 0x080fe20000010820 */
[----:B------:R-:W-:Y:S02]  /*3630*/  HADD2.F32 R5, -RZ, R4.H1_H1 ;  /* 0x30000004ff057230 */ /* 0x000fe40000004100 */
[----:B------:R-:W-:Y:S01]  /*3640*/  FFMA.FTZ R27, R9, R14, R24 ;  /* 0x0000000e091b7223 */ /* 0x000fe20000010018 */
[----:B------:R-:W-:-:S02]  /*3650*/  HADD2.F32 R6, -RZ, R8.H1_H1 ;  /* 0x30000008ff067230 */ /* 0x000fc40000004100 */
[----:B------:R-:W-:Y:S02]  /*3660*/  HADD2.F32 R4, -RZ, R4.H0_H0 ;  /* 0x20000004ff047230 */ /* 0x000fe40000004100 */
        /* <DEDUP_REMOVED lines=15> */
.L_x_7679:
[----:B------:R-:W-:Y:S05]  /*3760*/  BSYNC B1 ;  /* 0x0000000000017941 */ /* 0x000fea0003800000 */
.L_x_7678:
[----:B--2---:R1:W-:Y:S01]  /*3770*/  STG.E.128 desc[UR40][R12.64+0x40], R4 ;  /* 0x000040040c007986 */ /* 0x0043e2000c101d28 */
[----:B------:R-:W-:Y:S05]  /*3780*/  BRA `(.L_x_7673) ;  /* 0x0000001400647947 */ /* 0x000fea0003800000 */
.L_x_7657:
[----:B------:R-:W-:Y:S02]  /*3790*/  ISETP.GE.AND P3, PT, R211, R104, PT ;  /* 0x00000068d300720c */ /* 0x000fe40003f66270 */
[----:B------:R-:W-:Y:S02]  /*37a0*/  CS2R R14, SRZ ;  /* 0x00000000000e7805 */ /* 0x000fe4000001ff00 */
[----:B------:R-:W-:Y:S02]  /*37b0*/  CS2R R12, SRZ ;  /* 0x00000000000c7805 */ /* 0x000fe4000001ff00 */
[----:B------:R-:W-:-:S13]  /*37c0*/  ISETP.GE.OR P3, PT, R16, R105, P3 ;  /* 0x000000691000720c */ /* 0x000fda0001f66670 */
[----:B------:R-:W-:Y:S01]  /*37d0*/  @!P3 IADD3 R5, P4, P5, R50, R6, R83 ;  /* 0x000000063205b210 */ /* 0x000fe20007d9e053 */
[----:B------:R-:W0:Y:S03]  /*37e0*/  @!P3 LDC.64 R34, c[0x0][0x3c8] ;  /* 0x0000f200ff22bb82 */ /* 0x000e260000000a00 */
[----:B------:R-:W-:Y:S02]  /*37f0*/  @!P3 IADD3.X R36, R71, R101, R84, P4, P5 ;  /* 0x000000654724b210 */ /* 0x000fe400027ea454 */
[----:B------:R-:W-:-:S03]  /*3800*/  @!P3 IADD3 R10, P4, P5, R44, R4, R89 ;  /* 0x000000042c0ab210 */ /* 0x000fc60007d9e059 */
[----:B------:R-:W1:Y:S01]  /*3810*/  @!P3 LDC.64 R106, c[0x0][0x3e0] ;  /* 0x0000f800ff6abb82 */ /* 0x000e620000000a00 */
[----:B------:R-:W-:Y:S02]  /*3820*/  @!P3 IADD3.X R11, R72, R111, R91, P4, P5 ;  /* 0x0000006f480bb210 */ /* 0x000fe400027ea45b */
[----:B------:R-:W-:-:S04]  /*3830*/  ISETP.GE.AND P4, PT, R19, R104, PT ;  /* 0x000000681300720c */ /* 0x000fc80003f86270 */
[----:B------:R-:W-:-:S13]  /*3840*/  ISETP.GE.OR P4, PT, R16, R105, P4 ;  /* 0x000000691000720c */ /* 0x000fda0002786670 */
[----:B------:R-:W2:Y:S01]  /*3850*/  @!P4 LDC.64 R8, c[0x0][0x3c8] ;  /* 0x0000f200ff08cb82 */ /* 0x000ea20000000a00 */
[----:B------:R-:W-:-:S05]  /*3860*/  @!P4 IADD3 R6, P5, R50, R6, RZ ;  /* 0x000000063206c210 */ /* 0x000fca0007fbe0ff */
[----:B------:R-:W-:Y:S02]  /*3870*/  @!P4 IMAD.X R7, R101, 0x1, R71, P5 ;  /* 0x000000016507c824 */ /* 0x000fe400028e0647 */
[----:B------:R-:W3:Y:S01]  /*3880*/  @!P4 LDC.64 R32, c[0x0][0x3e0] ;  /* 0x0000f800ff20cb82 */ /* 0x000ee20000000a00 */
[----:B------:R-:W-:Y:S02]  /*3890*/  CS2R R26, SRZ ;  /* 0x00000000001a7805 */ /* 0x000fe4000001ff00 */
[----:B------:R-:W-:Y:S02]  /*38a0*/  CS2R R24, SRZ ;  /* 0x0000000000187805 */ /* 0x000fe4000001ff00 */
[----:B--2---:R-:W-:-:S04]  /*38b0*/  @!P4 LEA R8, P5, R6, R8, 0x1 ;  /* 0x000000080608c211 */ /* 0x004fc800078a08ff */
[----:B------:R-:W-:Y:S02]  /*38c0*/  @!P4 LEA.HI.X R9, R6, R9, R7, 0x1, P5 ;  /* 0x000000090609c211 */ /* 0x000fe400028f0c07 */
[----:B------:R-:W-:-:S03]  /*38d0*/  @!P4 IADD3 R4, P5, R44, R4, RZ ;  /* 0x000000042c04c210 */ /* 0x000fc60007fbe0ff */
[----:B------:R2:W4:Y:S01]  /*38e0*/  @!P4 LDG.E.128 R12, desc[UR40][R8.64] ;  /* 0x00000028080cc981 */ /* 0x000522000c1e1d00 */
[----:B------:R-:W-:Y:S02]  /*38f0*/  @!P4 IADD3.X R6, R111, R72, RZ, P5, !PT ;  /* 0x000000486f06c210 */ /* 0x000fe40002ffe4ff */
[----:B---3--:R-:W-:-:S04]  /*3900*/  @!P4 LEA R32, P5, R4, R32, 0x1 ;  /* 0x000000200420c211 */ /* 0x008fc800078a08ff */
[----:B------:R-:W-:-:S05]  /*3910*/  @!P4 LEA.HI.X R33, R4, R33, R6, 0x1, P5 ;  /* 0x000000210421c211 */ /* 0x000fca00028f0c06 */
[----:B------:R4:W3:Y:S01]  /*3920*/  @!P4 LDG.E.128 R24, desc[UR40][R32.64] ;  /* 0x000000282018c981 */ /* 0x0008e2000c1e1d00 */
[C---:B0-----:R-:W-:Y:S02]  /*3930*/  @!P3 LEA R34, P4, R5.reuse, R34, 0x1 ;  /* 0x000000220522b211 */ /* 0x041fe400078808ff */
[----:B------:R-:W-:Y:S02]  /*3940*/  CS2R R6, SRZ ;  /* 0x0000000000067805 */ /* 0x000fe4000001ff00 */
[----:B------:R-:W-:Y:S02]  /*3950*/  @!P3 LEA.HI.X R35, R5, R35, R36, 0x1, P4 ;  /* 0x000000230523b211 */ /* 0x000fe400020f0c24 */
[----:B------:R-:W-:Y:S02]  /*3960*/  CS2R R4, SRZ ;  /* 0x0000000000047805 */ /* 0x000fe4000001ff00 */
[----:B-1----:R-:W-:Y:S02]  /*3970*/  @!P3 LEA R36, P4, R10, R106, 0x1 ;  /* 0x0000006a0a24b211 */ /* 0x002fe400078808ff */
[----:B--2---:R-:W-:-:S02]  /*3980*/  CS2R R8, SRZ ;  /* 0x0000000000087805 */ /* 0x004fc4000001ff00 */
[----:B------:R-:W-:Y:S01]  /*3990*/  @!P3 LEA.HI.X R37, R10, R107, R11, 0x1, P4 ;  /* 0x0000006b0a25b211 */ /* 0x000fe200020f0c0b */
[----:B------:R3:W2:Y:S01]  /*39a0*/  @!P3 LDG.E.128 R4, desc[UR40][R34.64] ;  /* 0x000000282204b981 */ /* 0x0006a2000c1e1d00 */
[----:B------:R-:W-:-:S06]  /*39b0*/  CS2R R10, SRZ ;  /* 0x00000000000a7805 */ /* 0x000fcc000001ff00 */
[----:B------:R-:W5:Y:S01]  /*39c0*/  @!P3 LDG.E.128 R8, desc[UR40][R36.64] ;  /* 0x000000282408b981 */ /* 0x000f62000c1e1d00 */
[----:B------:R-:W-:-:S06]  /*39d0*/  UISETP.NE.AND UP0, UPT, UR44, 0x3, UPT ;  /* 0x000000032c00788c */ /* 0x000fcc000bf05270 */
[----:B------:R-:W-:Y:S02]  /*39e0*/  PLOP3.LUT P3, PT, PT, PT, UP0, 0x80, 0x0 ;  /* 0x000000000000781c */ /* 0x000fe40003f6f008 */
[----:B------:R-:W-:Y:S01]  /*39f0*/  ISETP.GE.AND P4, PT, R16, R105, PT ;  /* 0x000000691000720c */ /* 0x000fe20003f86270 */
[----:B----4-:R-:W-:Y:S02]  /*3a00*/  IMAD.MOV.U32 R32, RZ, RZ, R14 ;  /* 0x000000ffff207224 */ /* 0x010fe400078e000e */
[----:B------:R-:W-:Y:S02]  /*3a10*/  IMAD.MOV.U32 R33, RZ, RZ, R15 ;  /* 0x000000ffff217224 */ /* 0x000fe400078e000f */
[----:B------:R-:W-:Y:S02]  /*3a20*/  IMAD.MOV.U32 R39, RZ, RZ, R12 ;  /* 0x000000ffff277224 */ /* 0x000fe400078e000c */
[----:B------:R-:W-:Y:S01]  /*3a30*/  IMAD.MOV.U32 R90, RZ, RZ, R13 ;  /* 0x000000ffff5a7224 */ /* 0x000fe200078e000d */
[----:B------:R-:W-:-:S02]  /*3a40*/  PRMT R121, R32, 0x7610, R121 ;  /* 0x0000761020797816 */ /* 0x000fc40000000079 */
[----:B------:R-:W-:Y:S02]  /*3a50*/  PRMT R127, R33, 0x7610, R127 ;  /* 0x00007610217f7816 */ /* 0x000fe4000000007f */
[----:B------:R-:W-:Y:S01]  /*3a60*/  PRMT R133, R39, 0x7610, R133 ;  /* 0x0000761027857816 */ /* 0x000fe20000000085 */
[----:B---3--:R-:W-:Y:S01]  /*3a70*/  IMAD.MOV.U32 R34, RZ, RZ, R24 ;  /* 0x000000ffff227224 */ /* 0x008fe200078e0018 */
[----:B------:R-:W-:Y:S01]  /*3a80*/  PRMT R123, R90, 0x7610, R123 ;  /* 0x000076105a7b7816 */ /* 0x000fe2000000007b */
[----:B------:R-:W-:Y:S01]  /*3a90*/  IMAD.MOV.U32 R35, RZ, RZ, R25 ;  /* 0x000000ffff237224 */ /* 0x000fe200078e0019 */
[----:B------:R-:W-:Y:S01]  /*3aa0*/  MOV R32, R26 ;  /* 0x0000001a00207202 */ /* 0x000fe20000000f00 */
[----:B------:R-:W-:Y:S01]  /*3ab0*/  IMAD.MOV.U32 R33, RZ, RZ, R27 ;  /* 0x000000ffff217224 */ /* 0x000fe200078e001b */
[----:B------:R-:W-:Y:S02]  /*3ac0*/  PRMT R133, R133, 0x5410, R34 ;  /* 0x0000541085857816 */ /* 0x000fe40000000022 */
[----:B------:R-:W-:-:S02]  /*3ad0*/  PRMT R121, R121, 0x5410, R32 ;  /* 0x0000541079797816 */ /* 0x000fc40000000020 */
[----:B------:R-:W-:Y:S02]  /*3ae0*/  PRMT R123, R123, 0x5410, R35 ;  /* 0x000054107b7b7816 */ /* 0x000fe40000000023 */
[----:B------:R-:W-:Y:S01]  /*3af0*/  PRMT R127, R127, 0x5410, R33 ;  /* 0x000054107f7f7816 */ /* 0x000fe20000000021 */
[----:B--2---:R-:W-:Y:S01]  /*3b00*/  IMAD.MOV.U32 R32, RZ, RZ, R6 ;  /* 0x000000ffff207224 */ /* 0x004fe200078e0006 */
[----:B------:R-:W-:Y:S01]  /*3b10*/  MOV R33, R7 ;  /* 0x0000000700217202 */ /* 0x000fe20000000f00 */
[----:B------:R-:W-:Y:S02]  /*3b20*/  IMAD.MOV.U32 R34, RZ, RZ, R4 ;  /* 0x000000ffff227224 */ /* 0x000fe400078e0004 */
[----:B------:R-:W-:Y:S01]  /*3b30*/  IMAD.MOV.U32 R35, RZ, RZ, R5 ;  /* 0x000000ffff237224 */ /* 0x000fe200078e0005 */
[----:B------:R-:W-:Y:S01]  /*3b40*/  PRMT R112, R32, 0x5410, R33 ;  /* 0x0000541020707816 */ /* 0x000fe20000000021 */
[----:B-----5:R-:W-:-:S03]  /*3b50*/  IMAD.MOV.U32 R32, RZ, RZ, R10 ;  /* 0x000000ffff207224 */ /* 0x020fc600078e000a */
        /* <DEDUP_REMOVED lines=8> */
.L_x_7680:
[----:B------:R-:W-:Y:S01]  /*3be0*/  IMAD R90, R2, 0x8, R18 ;  /* 0x00000008025a7824 */ /* 0x000fe200078e0212 */
[----:B------:R-:W-:Y:S01]  /*3bf0*/  SHF.L.U32 R101, R23, 0x1f, RZ ;  /* 0x0000001f17657819 */ /* 0x000fe200000006ff */
[----:B------:R-:W0:Y:S01]  /*3c00*/  LDC R105, c[0x0][0x2e4] ;  /* 0x0000b900ff697b82 */ /* 0x000e220000000800 */
[----:B------:R-:W-:Y:S01]  /*3c10*/  BSSY B1, `(.L_x_7681) ;  /* 0x0000006000017945 */ /* 0x000fe20003800000 */
[----:B------:R-:W-:Y:S01]  /*3c20*/  IMAD.MOV.U32 R109, RZ, RZ, R38 ;  /* 0x000000ffff6d7224 */ /* 0x000fe200078e0026 */
[----:B------:R-:W1:Y:S05]  /*3c30*/  SYNCS.PHASECHK.TRANS64.TRYWAIT P5, [R90+URZ+0x22890], R101 ;  /* 0x022890655a0075a7 */ /* 0x000e6a00080a017f */
[----:B------:R-:W2:Y:S01]  /*3c40*/  LDC.64 R106, c[0x0][0x2f0] ;  /* 0x0000bc00ff6a7b82 */ /* 0x000ea20000000a00 */
[----:B0-----:R-:W-:Y:S01]  /*3c50*/  IMAD.IADD R113, R105, 0x1, -R78 ;  /* 0x0000000169717824 */ /* 0x001fe200078e0a4e */
[----:B-1----:R-:W-:Y:S06]  /*3c60*/  @!P5 BRA `(.L_x_7682) ;  /* 0x0000011000bcd947 */ /* 0x002fec0003800000 */
.L_x_7881:
[----:B------:R-:W-:Y:S05]  /*3c70*/  BSYNC B1 ;  /* 0x0000000000017941 */ /* 0x000fea0003800000 */
.L_x_7681:
[----:B------:R-:W-:Y:S01]  /*3c80*/  ISETP.GE.OR P5, PT, R19, R104, P1 ;  /* 0x000000681300720c */ /* 0x000fe20000fa6670 */
[----:B------:R-:W-:-:S12]  /*3c90*/  BSSY B1, `(.L_x_7683) ;  /* 0x0000077000017945 */ /* 0x000fd80003800000 */
[----:B------:R-:W-:Y:S05]  /*3ca0*/  @P5 BRA `(.L_x_7684) ;  /* 0x0000000400d45947 */ /* 0x000fea0003800000 */
[-C--:B--2---:R-:W-:Y:S01]  /*3cb0*/  IMAD R32, R216, R106.reuse, RZ ;  /* 0x0000006ad8207224 */ /* 0x084fe200078e02ff */
[----:B------:R-:W-:Y:S01]  /*3cc0*/  BSSY B2, `(.L_x_7685) ;  /* 0x0000067000027945 */ /* 0x000fe20003800000 */
[----:B------:R-:W-:-:S04]  /*3cd0*/  IMAD.WIDE.U32 R110, R19, R106, R108 ;  /* 0x0000006a136e7225 */ /* 0x000fc800078e006c */
[----:B------:R-:W-:Y:S01]  /*3ce0*/  IMAD R33, R19, R107, R32 ;  /* 0x0000006b13217224 */ /* 0x000fe200078e0220 */
[----:B------:R-:W-:Y:S02]  /*3cf0*/  SEL R32, R78, R113, !P0 ;  /* 0x000000714e207207 */ /* 0x000fe40004000000 */
[----:B------:R-:W-:Y:S02]  /*3d00*/  IADD3 R117, P5, P6, R20, R110, R69 ;  /* 0x0000006e14757210 */ /* 0x000fe40007ebe045 */
[----:B------:R-:W-:Y:S02]  /*3d10*/  IADD3 R120, R33, R111, RZ ;  /* 0x0000006f21787210 */ /* 0x000fe40007ffe0ff */
[----:B------:R-:W-:Y:S02]  /*3d20*/  SHF.R.S32.HI R33, RZ, 0x1f, R32 ;  /* 0x0000001fff217819 */ /* 0x000fe40000011420 */
[----:B------:R-:W-:Y:S02]  /*3d30*/  IADD3.X R118, R97, R120, R64, P5, P6 ;  /* 0x0000007861767210 */ /* 0x000fe40002fec440 */
[----:B------:R-:W-:-:S04]  /*3d40*/  LEA.HI R33, R33, R32, RZ, 0x4 ;  /* 0x0000002021217211 */ /* 0x000fc800078f20ff */
[----:B------:R-:W-:-:S05]  /*3d50*/  LEA.HI.SX32 R33, R33, R70, 0x1c ;  /* 0x0000004621217211 */ /* 0x000fca00078fe2ff */
[----:B------:R-:W-:-:S05]  /*3d60*/  IMAD.SHL.U32 R119, R33, 0x8, RZ ;  /* 0x0000000821777824 */ /* 0x000fca00078e00ff */
[----:B------:R-:W-:-:S04]  /*3d70*/  LOP3.LUT R33, R87, 0x38, R119, 0xf8, !PT ;  /* 0x0000003857217812 */ /* 0x000fc800078ef877 */
[----:B------:R-:W-:Y:S01]  /*3d80*/  LOP3.LUT R32, R33, R82, RZ, 0x3c, !PT ;  /* 0x0000005221207212 */ /* 0x000fe200078e3cff */
[----:B------:R-:W-:-:S04]  /*3d90*/  IMAD R33, R2, 0x1800, R67 ;  /* 0x0000180002217824 */ /* 0x000fc800078e0243 */
[----:B------:R-:W-:Y:S02]  /*3da0*/  IMAD R35, R205, 0x200, R32 ;  /* 0x00000200cd237824 */ /* 0x000fe400078e0220 */
[----:B------:R-:W-:Y:S02]  /*3db0*/  IMAD R33, R33, 0x2, R18 ;  /* 0x0000000221217824 */ /* 0x000fe400078e0212 */
[----:B------:R-:W-:-:S04]  /*3dc0*/  IMAD R35, R2, 0x1800, R35 ;  /* 0x0000180002237824 */ /* 0x000fc800078e0223 */
        /* <DEDUP_REMOVED lines=13> */
[----:B------:R-:W-:Y:S01]  /*3ea0*/  HADD2.F32 R15, -RZ, R123.H1_H1 ;  /* 0x3000007bff0f7230 */ /* 0x000fe20000004100 */
[--C-:B------:R-:W-:Y:S01]  /*3eb0*/  SHF.R.U64 R129, R26, 0x10, R27.reuse ;  /* 0x000000101a817819 */ /* 0x100fe2000000121b */
[----:B------:R-:W-:Y:S01]  /*3ec0*/  HADD2.F32 R26, -RZ, R24.H0_H0 ;  /* 0x20000018ff1a7230 */ /* 0x000fe20000004100 */
[----:B------:R-:W-:Y:S01]  /*3ed0*/  SHF.R.U32.HI R27, RZ, 0x10, R27 ;  /* 0x00000010ff1b7819 */ /* 0x000fe2000001161b */
[----:B------:R-:W-:-:S02]  /*3ee0*/  HADD2.F32 R33, -RZ, R33.H1_H1 ;  /* 0x30000021ff217230 */ /* 0x000fc40000004100 */
[CC--:B------:R-:W-:Y:S01]  /*3ef0*/  FMUL.FTZ R124, R12.reuse, R15.reuse ;  /* 0x0000000f0c7c7220 */ /* 0x0c0fe20000410000 */
[----:B------:R-:W-:Y:S02]  /*3f00*/  HADD2.F32 R14, -RZ, R123.H0_H0 ;  /* 0x2000007bff0e7230 */ /* 0x000fe40000004100 */
        /* <DEDUP_REMOVED lines=13> */
[----:B------:R-:W-:Y:S01]  /*3fe0*/  HADD2.F32 R15, -RZ, R127.H1_H1 ;  /* 0x3000007fff0f7230 */ /* 0x000fe20000004100 */
[----:B------:R-:W-:Y:S01]  /*3ff0*/  F2FP.F16.F32.PACK_AB R122, R123, R122 ;  /* 0x0000007a7b7a723e */ /* 0x000fe200000000ff */
[----:B------:R-:W-:Y:S02]  /*4000*/  HADD2.F32 R35, -RZ, R35.H1_H1 ;  /* 0x30000023ff237230 */ /* 0x000fe40000004100 */
[----:B------:R-:W-:Y:S01]  /*4010*/  FMUL.FTZ R128, R39, R26 ;  /* 0x0000001a27807220 */ /* 0x000fe20000410000 */
[----:B------:R-:W-:-:S02]  /*4020*/  HADD2.F32 R14, -RZ, R127.H0_H0 ;  /* 0x2000007fff0e7230 */ /* 0x000fc40000004100 */
        /* <DEDUP_REMOVED lines=9> */
[----:B------:R-:W-:-:S02]  /*40c0*/  HADD2.F32 R24, -RZ, R133.H1_H1 ;  /* 0x30000085ff187230 */ /* 0x000fc40000004100 */
        /* <DEDUP_REMOVED lines=11> */
[-C--:B------:R-:W-:Y:S01]  /*4180*/  FFMA.FTZ R27, R12, R14.reuse, -R27 ;  /* 0x0000000e0c1b7223 */ /* 0x080fe2000001081b */
[----:B------:R-:W-:Y:S01]  /*4190*/  FFMA.FTZ R24, R13, R14, R24 ;  /* 0x0000000e0d187223 */ /* 0x000fe20000010018 */
[-C--:B------:R-:W-:Y:S01]  /*41a0*/  FFMA.FTZ R32, R32, R15.reuse, -R33 ;  /* 0x0000000f20207223 */ /* 0x080fe20000010821 */
[----:B------:R-:W-:Y:S01]  /*41b0*/  FFMA.FTZ R33, R36, R15, R25 ;  /* 0x0000000f24217223 */ /* 0x000fe20000010019 */
[--C-:B------:R-:W-:Y:S02]  /*41c0*/  HADD2.F32 R14, -RZ, R121.reuse.H0_H0 ;  /* 0x20000079ff0e7230 */ /* 0x100fe40000004100 */
[----:B------:R-:W-:Y:S01]  /*41d0*/  HADD2.F32 R13, -RZ, R38.H0_H0 ;  /* 0x20000026ff0d7230 */ /* 0x000fe20000004100 */
[----:B------:R-:W-:Y:S01]  /*41e0*/  F2FP.F16.F32.PACK_AB R32, R32, R27 ;  /* 0x0000001b2020723e */ /* 0x000fe200000000ff */
[----:B------:R-:W-:Y:S01]  /*41f0*/  HADD2.F32 R121, -RZ, R121.H1_H1 ;  /* 0x30000079ff797230 */ /* 0x000fe20000004100 */
[----:B------:R-:W-:Y:S01]  /*4200*/  F2FP.F16.F32.PACK_AB R36, R33, R24 ;  /* 0x000000182124723e */ /* 0x000fe200000000ff */
[----:B------:R-:W-:Y:S01]  /*4210*/  HADD2.F32 R25, -RZ, R129.H0_H0 ;  /* 0x20000081ff197230 */ /* 0x000fe20000004100 */
[----:B------:R-:W-:Y:S01]  /*4220*/  MOV R33, R122 ;  /* 0x0000007a00217202 */ /* 0x000fe20000000f00 */
[----:B------:R-:W-:-:S02]  /*4230*/  HADD2.F32 R12, -RZ, R34.H0_H0 ;  /* 0x20000022ff0c7230 */ /* 0x000fc40000004100 */
[CC--:B------:R-:W-:Y:S01]  /*4240*/  FMUL.FTZ R35, R13.reuse, R121.reuse ;  /* 0x000000790d237220 */ /* 0x0c0fe20000410000 */
[----:B------:R-:W-:Y:S02]  /*4250*/  HADD2.F32 R38, -RZ, R38.H1_H1 ;  /* 0x30000026ff267230 */ /* 0x000fe40000004100 */
[----:B------:R-:W-:Y:S02]  /*4260*/  HADD2.F32 R34, -RZ, R34.H1_H1 ;  /* 0x30000022ff227230 */ /* 0x000fe40000004100 */
[----:B------:R-:W-:Y:S01]  /*4270*/  FMUL.FTZ R26, R12, R121 ;  /* 0x000000790c1a7220 */ /* 0x000fe20000410000 */
[----:B------:R-:W-:Y:S02]  /*4280*/  HADD2.F32 R15, -RZ, R131.H0_H0 ;  /* 0x20000083ff0f7230 */ /* 0x000fe40000004100 */
[-C--:B------:R-:W-:Y:S01]  /*4290*/  FMUL.FTZ R39, R38, R25.reuse ;  /* 0x0000001926277220 */ /* 0x080fe20000410000 */
[-C--:B------:R-:W-:Y:S01]  /*42a0*/  FFMA.FTZ R35, R12, R14.reuse, -R35 ;  /* 0x0000000e0c237223 */ /* 0x080fe20000010823 */
[C---:B------:R-:W-:Y:S01]  /*42b0*/  FMUL.FTZ R25, R34.reuse, R25 ;  /* 0x0000001922197220 */ /* 0x040fe20000410000 */
[----:B------:R-:W-:Y:S01]  /*42c0*/  FFMA.FTZ R26, R13, R14, R26 ;  /* 0x0000000e0d1a7223 */ /* 0x000fe2000001001a */
[-C--:B------:R-:W-:Y:S01]  /*42d0*/  FFMA.FTZ R34, R34, R15.reuse, -R39 ;  /* 0x0000000f22227223 */ /* 0x080fe20000010827 */
[----:B------:R-:W-:Y:S01]  /*42e0*/  F2FP.F16.F32.PACK_AB R39, R127, R126 ;  /* 0x0000007e7f27723e */ /* 0x000fe200000000ff */
[----:B------:R-:W-:-:S03]  /*42f0*/  FFMA.FTZ R25, R38, R15, R25 ;  /* 0x0000000f26197223 */ /* 0x000fc60000010019 */
[----:B------:R-:W-:Y:S01]  /*4300*/  F2FP.F16.F32.PACK_AB R34, R34, R35 ;  /* 0x000000232222723e */ /* 0x000fe200000000ff */
[----:B------:R-:W-:Y:S01]  /*4310*/  IMAD.MOV.U32 R35, RZ, RZ, R125 ;  /* 0x000000ffff237224 */ /* 0x000fe200078e007d */
[----:B------:R-:W-:-:S07]  /*4320*/  F2FP.F16.F32.PACK_AB R38, R25, R26 ;  /* 0x0000001a1926723e */ /* 0x000fce00000000ff */
.L_x_7686:
[----:B------:R-:W-:Y:S05]  /*4330*/  BSYNC B2 ;  /* 0x0000000000027941 */ /* 0x000fea0003800000 */
.L_x_7685:
[----:B------:R-:W-:Y:S02]  /*4340*/  ISETP.GE.AND P5, PT, R119, R105, PT ;  /* 0x000000697700720c */ /* 0x000fe40003fa6270 */
[----:B------:R-:W-:-:S11]  /*4350*/  P2R R13, PR, RZ, 0x1 ;  /* 0x00000001ff0d7803 */ /* 0x000fd60000000000 */
[--C-:B------:R-:W-:Y:S02]  /*4360*/  @!P5 SHF.R.S32.HI R12, RZ, 0x1f, R119.reuse ;  /* 0x0000001fff0cd819 */ /* 0x100fe40000011477 */
[----:B------:R-:W-:-:S04]  /*4370*/  @!P5 IADD3 R110, P0, P6, R20, R110, R119 ;  /* 0x0000006e146ed210 */ /* 0x000fc80007e1e077 */
[----:B------:R-:W-:Y:S02]  /*4380*/  @!P5 IADD3.X R120, R97, R120, R12, P0, P6 ;  /* 0x000000786178d210 */ /* 0x000fe400007ec40c */
[-C--:B------:R-:W-:Y:S02]  /*4390*/  LEA R12, P6, R117, R102.reuse, 0x1 ;  /* 0x00000066750c7211 */ /* 0x080fe400078c08ff */
[----:B------:R-:W-:Y:S02]  /*43a0*/  ISETP.NE.AND P0, PT, R13, RZ, PT ;  /* 0x000000ff0d00720c */ /* 0x000fe40003f05270 */
[----:B------:R-:W-:Y:S02]  /*43b0*/  LEA.HI.X R13, R117, R103, R118, 0x1, P6 ;  /* 0x00000067750d7211 */ /* 0x000fe400030f0c76 */
[----:B------:R-:W-:-:S03]  /*43c0*/  @!P5 LEA R14, P6, R110, R102, 0x1 ;  /* 0x000000666e0ed211 */ /* 0x000fc600078c08ff */
[----:B-1----:R1:W-:Y:S01]  /*43d0*/  STG.E.128 desc[UR40][R12.64], R32 ;  /* 0x000000200c007986 */ /* 0x0023e2000c101d28 */
[----:B------:R-:W-:-:S05]  /*43e0*/  @!P5 LEA.HI.X R15, R110, R103, R120, 0x1, P6 ;  /* 0x000000676e0fd211 */ /* 0x000fca00030f0c78 */
[----:B--2---:R1:W-:Y:S04]  /*43f0*/  @!P5 STG.E.128 desc[UR40][R14.64], R36 ;  /* 0x000000240e00d986 */ /* 0x0043e8000c101d28 */
.L_x_7684:
[----:B------:R-:W-:Y:S05]  /*4400*/  BSYNC B1 ;  /* 0x0000000000017941 */ /* 0x000fea0003800000 */
.L_x_7683:
[----:B------:R-:W-:Y:S01]  /*4410*/  ISETP.GE.OR P5, PT, R211, R104, P1 ;  /* 0x00000068d300720c */ /* 0x000fe20000fa6670 */
[-C--:B-12---:R-:W-:Y:S02]  /*4420*/  IMAD R12, R81, R106.reuse, RZ ;  /* 0x0000006a510c7224 */ /* 0x086fe400078e02ff */
[----:B------:R-:W-:-:S04]  /*4430*/  IMAD.WIDE.U32 R108, R211, R106, R108 ;  /* 0x0000006ad36c7225 */ /* 0x000fc800078e006c */
[----:B------:R-:W-:-:S06]  /*4440*/  IMAD R107, R211, R107, R12 ;  /* 0x0000006bd36b7224 */ /* 0x000fcc00078e020c */
[----:B------:R-:W-:Y:S05]  /*4450*/  @P5 BRA `(.L_x_7673) ;  /* 0x0000000800305947 */ /* 0x000fea0003800000 */
[----:B------:R-:W-:Y:S01]  /*4460*/  IMAD.IADD R34, R109, 0x1, R107 ;  /* 0x000000016d227824 */ /* 0x000fe200078e026b */
[----:B------:R-:W-:Y:S01]  /*4470*/  IADD3 R12, P5, P6, R20, R108, R69 ;  /* 0x0000006c140c7210 */ /* 0x000fe20007ebe045 */
[----:B------:R-:W-:Y:S01]  /*4480*/  BSSY B1, `(.L_x_7687) ;  /* 0x0000065000017945 */ /* 0x000fe20003800000 */
[----:B------:R-:W-:Y:S02]  /*4490*/  SEL R113, R78, R113, !P0 ;  /* 0x000000714e717207 */ /* 0x000fe40004000000 */
[----:B------:R-:W-:Y:S02]  /*44a0*/  IADD3.X R13, R97, R34, R64, P5, P6 ;  /* 0x00000022610d7210 */ /* 0x000fe40002fec440 */
[----:B------:R-:W-:-:S04]  /*44b0*/  LEA R32, P5, R12, R102, 0x1 ;  /* 0x000000660c207211 */ /* 0x000fc800078a08ff */
[----:B------:R-:W-:Y:S02]  /*44c0*/  LEA.HI.X R33, R12, R103, R13, 0x1, P5 ;  /* 0x000000670c217211 */ /* 0x000fe400028f0c0d */
[----:B------:R-:W-:-:S04]  /*44d0*/  SHF.R.S32.HI R12, RZ, 0x1f, R113 ;  /* 0x0000001fff0c7819 */ /* 0x000fc80000011471 */
[----:B------:R-:W-:-:S04]  /*44e0*/  LEA.HI R113, R12, R113, RZ, 0x4 ;  /* 0x000000710c717211 */ /* 0x000fc800078f20ff */
[----:B------:R-:W-:-:S05]  /*44f0*/  LEA.HI.SX32 R35, R113, R70, 0x1c ;  /* 0x0000004671237211 */ /* 0x000fca00078fe2ff */
[----:B------:R-:W-:-:S05]  /*4500*/  IMAD.SHL.U32 R35, R35, 0x8, RZ ;  /* 0x0000000823237824 */ /* 0x000fca00078e00ff */
[----:B------:R-:W-:-:S04]  /*4510*/  LOP3.LUT R13, R204, 0x38, R35, 0xf8, !PT ;  /* 0x00000038cc0d7812 */ /* 0x000fc800078ef823 */
[----:B------:R-:W-:-:S05]  /*4520*/  LOP3.LUT R13, R13, R234, RZ, 0x3c, !PT ;  /* 0x000000ea0d0d7212 */ /* 0x000fca00078e3cff */
[----:B------:R-:W-:Y:S02]  /*4530*/  IMAD.IADD R15, R206, 0x1, R13 ;  /* 0x00000001ce0f7824 */ /* 0x000fe400078e020d */
[C---:B------:R-:W-:Y:S02]  /*4540*/  IMAD R13, R2.reuse, 0x1800, R65 ;  /* 0x00001800020d7824 */ /* 0x040fe400078e0241 */
[----:B------:R-:W-:-:S03]  /*4550*/  IMAD R15, R2, 0x1800, R15 ;  /* 0x00001800020f7824 */ /* 0x000fc600078e020f */
        /* <DEDUP_REMOVED lines=23> */
[----:B------:R-:W-:Y:S01]  /*46d0*/  FMUL.FTZ R106, R25, R10 ;  /* 0x0000000a196a7220 */ /* 0x000fe20000410000 */
[----:B------:R-:W-:Y:S01]  /*46e0*/  FFMA.FTZ R36, R4, R6, -R9 ;  /* 0x0000000604247223 */ /* 0x000fe20000010809 */
[----:B------:R-:W-:Y:S01]  /*46f0*/  FMUL.FTZ R10, R13, R10 ;  /* 0x0000000a0d0a7220 */ /* 0x000fe20000410000 */
[----:B------:R-:W-:Y:S01]  /*4700*/  FFMA.FTZ R38, R5, R6, R38 ;  /* 0x0000000605267223 */ /* 0x000fe20000010026 */
[----:B------:R-:W-:-:S02]  /*4710*/  HADD2.F32 R7, -RZ, R115.H1_H1 ;  /* 0x30000073ff077230 */ /* 0x000fc40000004100 */
[-C--:B------:R-:W-:Y:S01]  /*4720*/  FFMA.FTZ R37, R13, R8.reuse, -R106 ;  /* 0x000000080d257223 */ /* 0x080fe2000001086a */
[----:B------:R-:W-:Y:S02]  /*4730*/  HADD2.F32 R4, -RZ, R15.H0_H0 ;  /* 0x2000000fff047230 */ /* 0x000fe40000004100 */
[----:B------:R-:W-:Y:S01]  /*4740*/  FFMA.FTZ R25, R25, R8, R10 ;  /* 0x0000000819197223 */ /* 0x000fe2000001000a */
[--C-:B------:R-:W-:Y:S02]  /*4750*/  HADD2.F32 R5, -RZ, R27.reuse.H0_H0 ;  /* 0x2000001bff057230 */ /* 0x100fe40000004100 */
[----:B------:R-:W-:Y:S02]  /*4760*/  HADD2.F32 R6, -RZ, R112.H1_H1 ;  /* 0x30000070ff067230 */ /* 0x000fe40000004100 */
[-C--:B------:R-:W-:Y:S01]  /*4770*/  FMUL.FTZ R106, R4, R7.reuse ;  /* 0x00000007046a7220 */ /* 0x080fe20000410000 */
[----:B------:R-:W-:Y:S02]  /*4780*/  HADD2.F32 R27, -RZ, R27.H1_H1 ;  /* 0x3000001bff1b7230 */ /* 0x000fe40000004100 */
[----:B------:R-:W-:Y:S01]  /*4790*/  FMUL.FTZ R9, R5, R7 ;  /* 0x0000000705097220 */ /* 0x000fe20000410000 */
[----:B------:R-:W-:-:S02]  /*47a0*/  HADD2.F32 R10, -RZ, R11.H0_H0 ;  /* 0x2000000bff0a7230 */ /* 0x000fc40000004100 */
[----:B------:R-:W-:Y:S01]  /*47b0*/  FFMA.FTZ R106, R5, R6, R106 ;  /* 0x00000006056a7223 */ /* 0x000fe2000001006a */
[----:B------:R-:W-:Y:S01]  /*47c0*/  HADD2.F32 R15, -RZ, R15.H1_H1 ;  /* 0x3000000fff0f7230 */ /* 0x000fe20000004100 */
[----:B------:R-:W-:Y:S01]  /*47d0*/  F2FP.F16.F32.PACK_AB R36, R37, R36 ;  /* 0x000000242524723e */ /* 0x000fe200000000ff */
[----:B------:R-:W-:Y:S02]  /*47e0*/  HADD2.F32 R116, -RZ, R116.H0_H0 ;  /* 0x20000074ff747230 */ /* 0x000fe40000004100 */
[-C--:B------:R-:W-:Y:S01]  /*47f0*/  FMUL.FTZ R110, R27, R10.reuse ;  /* 0x0000000a1b6e7220 */ /* 0x080fe20000410000 */
[----:B------:R-:W-:Y:S02]  /*4800*/  HADD2.F32 R5, -RZ, R24.H0_H0 ;  /* 0x20000018ff057230 */ /* 0x000fe40000004100 */
[----:B------:R-:W-:Y:S01]  /*4810*/  FMUL.FTZ R118, R15, R10 ;  /* 0x0000000a0f767220 */ /* 0x000fe20000410000 */
[----:B------:R-:W-:Y:S01]  /*4820*/  FFMA.FTZ R10, R4, R6, -R9 ;  /* 0x00000006040a7223 */ /* 0x000fe20000010809 */
[----:B------:R-:W-:Y:S01]  /*4830*/  HADD2.F32 R9, -RZ, R113.H0_H0 ;  /* 0x20000071ff097230 */ /* 0x000fe20000004100 */
[----:B------:R-:W-:Y:S01]  /*4840*/  F2FP.F16.F32.PACK_AB R25, R25, R38 ;  /* 0x000000261919723e */ /* 0x000fe200000000ff */
        /* <DEDUP_REMOVED lines=15> */
[-C--:B------:R-:W-:Y:S01]  /*4940*/  FFMA.FTZ R39, R15, R8.reuse, -R110 ;  /* 0x000000080f277223 */ /* 0x080fe2000001086e */
[----:B------:R-:W-:Y:S02]  /*4950*/  HADD2.F32 R115, -RZ, R115.H0_H0 ;  /* 0x20000073ff737230 */ /* 0x000fe40000004100 */
[----:B------:R-:W-:Y:S01]  /*4960*/  FFMA.FTZ R107, R27, R8, R118 ;  /* 0x000000081b6b7223 */ /* 0x000fe20000010076 */
[----:B------:R-:W-:Y:S01]  /*4970*/  HADD2.F32 R9, -RZ, R111.H0_H0 ;  /* 0x2000006fff097230 */ /* 0x000fe20000004100 */
[----:B------:R-:W-:Y:S01]  /*4980*/  F2FP.F16.F32.PACK_AB R24, R13, R116 ;  /* 0x000000740d18723e */ /* 0x000fe200000000ff */
[----:B------:R-:W-:-:S02]  /*4990*/  HADD2.F32 R4, -RZ, R14.H0_H0 ;  /* 0x2000000eff047230 */ /* 0x000fc40000004100 */
[-C--:B------:R-:W-:Y:S01]  /*49a0*/  FMUL.FTZ R15, R5, R115.reuse ;  /* 0x00000073050f7220 */ /* 0x080fe20000410000 */
        /* <DEDUP_REMOVED lines=13> */
[----:B------:R-:W-:Y:S01]  /*4a80*/  F2FP.F16.F32.PACK_AB R27, R107, R106 ;  /* 0x0000006a6b1b723e */ /* 0x000fe200000000ff */
[----:B------:R-:W-:-:S02]  /*4a90*/  IMAD.MOV.U32 R13, RZ, RZ, R36 ;  /* 0x000000ffff0d7224 */ /* 0x000fc400078e0024 */
[----:B------:R-:W-:Y:S01]  /*4aa0*/  F2FP.F16.F32.PACK_AB R14, R14, R15 ;  /* 0x0000000f0e0e723e */ /* 0x000fe200000000ff */
[----:B------:R-:W-:Y:S01]  /*4ab0*/  IMAD.MOV.U32 R15, RZ, RZ, R10 ;  /* 0x000000ffff0f7224 */ /* 0x000fe200078e000a */
[----:B------:R-:W-:-:S07]  /*4ac0*/  F2FP.F16.F32.PACK_AB R26, R9, R6 ;  /* 0x00000006091a723e */ /* 0x000fce00000000ff */
.L_x_7688:
[----:B------:R-:W-:Y:S05]  /*4ad0*/  BSYNC B1 ;  /* 0x0000000000017941 */ /* 0x000fea0003800000 */
.L_x_7687:
        /* <DEDUP_REMOVED lines=10> */
.L_x_7656:
[----:B------:R-:W-:-:S06]  /*4b80*/  UISETP.NE.AND UP0, UPT, UR44, 0x3, UPT ;  /* 0x000000032c00788c */ /* 0x000fcc000bf05270 */
[----:B------:R-:W-:-:S13]  /*4b90*/  PLOP3.LUT P3, PT, PT, PT, UP0, 0x80, 0x0 ;  /* 0x000000000000781c */ /* 0x000fda0003f6f008 */
[----:B------:R-:W-:Y:S05]  /*4ba0*/  @!P3 BRA `(.L_x_7689) ;  /* 0x000000000004b947 */ /* 0x000fea0003800000 */
[----:B------:R-:W-:Y:S01]  /*4bb0*/  BPT.TRAP 0x1 ;  /* 0x000000040000795c */ /* 0x000fe20000300000 */
.L_x_7689:
[----:B------:R-:W-:Y:S01]  /*4bc0*/  IMAD R90, R2, 0x8, R18 ;  /* 0x00000008025a7824 */ /* 0x000fe200078e0212 */
[----:B------:R-:W-:Y:S01]  /*4bd0*/  SHF.L.U32 R101, R23, 0x1f, RZ ;  /* 0x0000001f17657819 */ /* 0x000fe200000006ff */
[----:B------:R-:W-:Y:S01]  /*4be0*/  IMAD R104, R59, -0x60, R62 ;  /* 0xffffffa03b687824 */ /* 0x000fe200078e023e */
[----:B------:R-:W-:Y:S02]  /*4bf0*/  BSSY B1, `(.L_x_7690) ;  /* 0x0000004000017945 */ /* 0x000fe40003800000 */
[----:B------:R-:W0:Y:S02]  /*4c00*/  SYNCS.PHASECHK.TRANS64.TRYWAIT P4, [R90+URZ+0x22890], R101 ;  /* 0x022890655a0075a7 */ /* 0x000e24000808017f */
[----:B------:R-:W-:Y:S01]  /*4c10*/  VIMNMX R104, R104, 0x60, PT ;  /* 0x0000006068687848 */ /* 0x000fe20003fe0100 */
[----:B0-----:R-:W-:Y:S06]  /*4c20*/  @!P4 BRA `(.L_x_7691) ;  /* 0x0000010000e0c947 */ /* 0x001fec0003800000 */
.L_x_7882:
[----:B------:R-:W-:Y:S05]  /*4c30*/  BSYNC B1 ;  /* 0x0000000000017941 */ /* 0x000fea0003800000 */
.L_x_7690:
[-C--:B------:R-:W-:Y:S01]  /*4c40*/  ISETP.GE.AND P5, PT, R19, R104.reuse, PT ;  /* 0x000000681300720c */ /* 0x080fe20003fa6270 */
[----:B------:R-:W-:Y:S01]  /*4c50*/  BSSY B1, `(.L_x_7692) ;  /* 0x0000007000017945 */ /* 0x000fe20003800000 */
[----:B------:R-:W-:-:S11]  /*4c60*/  ISETP.GE.AND P4, PT, R211, R104, PT ;  /* 0x00000068d300720c */ /* 0x000fd60003f86270 */
[----:B------:R-:W-:Y:S05]  /*4c70*/  @P5 BRA `(.L_x_7693) ;  /* 0x0000000000105947 */ /* 0x000fea0003800000 */
[----:B------:R-:W1:Y:S04]  /*4c80*/  @!P1 LDS.128 R4, [R107] ;  /* 0x000000006b049984 */ /* 0x000e680000000c00 */
[----:B------:R-:W2:Y:S04]  /*4c90*/  @!P2 LDS.128 R8, [R106] ;  /* 0x000000006a08a984 */ /* 0x000ea80000000c00 */
[----:B-1----:R1:W-:Y:S04]  /*4ca0*/  @!P1 STG.E.128 desc[UR40][R14.64], R4 ;  /* 0x000000040e009986 */ /* 0x0023e8000c101d28 */
[----:B--2---:R1:W-:Y:S02]  /*4cb0*/  @!P2 STG.E.128 desc[UR40][R14.64+0x40], R8 ;  /* 0x000040080e00a986 */ /* 0x0043e4000c101d28 */
.L_x_7693:
[----:B------:R-:W-:Y:S05]  /*4cc0*/  BSYNC B1 ;  /* 0x0000000000017941 */ /* 0x000fea0003800000 */
.L_x_7692:
[----:B------:R-:W-:Y:S05]  /*4cd0*/  @P4 BRA `(.L_x_7673) ;  /* 0x0000000000104947 */ /* 0x000fea0003800000 */
[----:B-1----:R-:W1:Y:S04]  /*4ce0*/  @!P1 LDS.128 R4, [R107+0x2000] ;  /* 0x002000006b049984 */ /* 0x002e680000000c00 */
[----:B------:R-:W2:Y:S04]  /*4cf0*/  @!P2 LDS.128 R8, [R106+0x2000] ;  /* 0x002000006a08a984 */ /* 0x000ea80000000c00 */
[----:B-1----:R3:W-:Y:S04]  /*4d00*/  @!P1 STG.E.128 desc[UR40][R12.64], R4 ;  /* 0x000000040c009986 */ /* 0x0027e8000c101d28 */
[----:B--2---:R3:W-:Y:S02]  /*4d10*/  @!P2 STG.E.128 desc[UR40][R12.64+0x40], R8 ;  /* 0x000040080c00a986 */ /* 0x0047e4000c101d28 */
.L_x_7673:
[----:B------:R-:W-:Y:S05]  /*4d20*/  BSYNC B0 ;  /* 0x0000000000007941 */ /* 0x000fea0003800000 */
.L_x_7655:
[----:B-123--:R-:W1:Y:S01]  /*4d30*/  S2R R4, SR_TID.X ;  /* 0x0000000000047919 */ /* 0x00ee620000002100 */
        /* <DEDUP_REMOVED lines=16> */
.L_x_7695:
[----:B------:R-:W-:Y:S05]  /*4e40*/  BSYNC B0 ;  /* 0x0000000000007941 */ /* 0x000fea0003800000 */
.L_x_7694:
[----:B------:R-:W2:Y:S01]  /*4e50*/  SYNCS.PHASECHK.TRANS64.TRYWAIT P3, [R90+URZ+0x228b0], R101 ;  /* 0x0228b0655a0075a7 */ /* 0x000ea2000806017f */
[----:B------:R-:W-:Y:S01]  /*4e60*/  ULDC UR45, c[0x0][0x310] ;  /* 0x0000c400002d7ab9 */ /* 0x000fe20000000800 */
[----:B------:R-:W-:Y:S01]  /*4e70*/  ULDC.64 UR42, c[0x0][0x318] ;  /* 0x0000c600002a7ab9 */ /* 0x000fe20000000a00 */
[----:B------:R-:W-:Y:S01]  /*4e80*/  ULDC.64 UR38, c[0x0][0x308] ;  /* 0x0000c20000267ab9 */ /* 0x000fe20000000a00 */
[----:B------:R-:W-:Y:S01]  /*4e90*/  BSSY B0, `(.L_x_7696) ;  /* 0x0000003000007945 */ /* 0x000fe20003800000 */
[----:B-1----:R-:W-:-:S03]  /*4ea0*/  IMAD R4, R2, 0x6000, R77 ;  /* 0x0000600002047824 */ /* 0x002fc600078e024d */
[----:B--2---:R-:W-:Y:S05]  /*4eb0*/  @!P3 BRA `(.L_x_7697) ;  /* 0x000001000050b947 */ /* 0x004fea0003800000 */
.L_x_7883:
[----:B------:R-:W-:Y:S05]  /*4ec0*/  BSYNC B0 ;  /* 0x0000000000007941 */ /* 0x000fea0003800000 */
.L_x_7696:
[----:B------:R-:W-:Y:S01]  /*4ed0*/  ISETP.GE.AND P3, PT, R19, R104, PT ;  /* 0x000000681300720c */ /* 0x000fe20003f66270 */
[----:B------:R-:W-:Y:S01]  /*4ee0*/  IMAD.IADD R6, R80, 0x1, R4 ;  /* 0x0000000150067824 */ /* 0x000fe200078e0204 */
[----:B------:R-:W-:Y:S01]  /*4ef0*/  BSSY B0, `(.L_x_7698) ;  /* 0x0000025000007945 */ /* 0x000fe20003800000 */
[----:B------:R-:W-:Y:S02]  /*4f00*/  IMAD R36, R4, 0x2, R61 ;  /* 0x0000000204247824 */ /* 0x000fe400078e023d */
[----:B----4-:R-:W-:-:S04]  /*4f10*/  IMAD.WIDE R32, R59, 0x60, R56 ;  /* 0x000000603b207825 */ /* 0x010fc800078e0238 */
[----:B------:R-:W-:-:S04]  /*4f20*/  IMAD R37, R6, 0x2, R61 ;  /* 0x0000000206257824 */ /* 0x000fc800078e023d */
[----:B------:R-:W-:Y:S05]  /*4f30*/  @P3 BRA `(.L_x_7699) ;  /* 0x0000000000803947 */ /* 0x000fea0003800000 */
[----:B------:R-:W-:Y:S01]  /*4f40*/  MOV R5, R63 ;  /* 0x0000003f00057202 */ /* 0x000fe20000000f00 */
[----:B------:R-:W-:Y:S02]  /*4f50*/  IMAD R7, R33, UR42, RZ ;  /* 0x0000002a21077c24 */ /* 0x000fe4000f8e02ff */
[----:B------:R-:W-:Y:S02]  /*4f60*/  IMAD.MOV.U32 R4, RZ, RZ, R40 ;  /* 0x000000ffff047224 */ /* 0x000fe400078e0028 */
[C---:B------:R-:W-:Y:S02]  /*4f70*/  IMAD R7, R32.reuse, UR43, R7 ;  /* 0x0000002b20077c24 */ /* 0x040fe4000f8e0207 */
[----:B------:R-:W-:-:S04]  /*4f80*/  IMAD.WIDE.U32 R4, R32, UR42, R4 ;  /* 0x0000002a20047c25 */ /* 0x000fc8000f8e0004 */
[----:B------:R-:W-:Y:S01]  /*4f90*/  IMAD.IADD R5, R5, 0x1, R7 ;  /* 0x0000000105057824 */ /* 0x000fe200078e0207 */
[----:B------:R-:W-:-:S04]  /*4fa0*/  LEA R34, P3, R4, UR38, 0x1 ;  /* 0x0000002604227c11 */ /* 0x000fc8000f8608ff */
[----:B------:R-:W-:Y:S02]  /*4fb0*/  LEA.HI.X R35, R4, UR39, R5, 0x1, P3 ;  /* 0x0000002704237c11 */ /* 0x000fe400098f0c05 */
[----:B------:R-:W-:-:S13]  /*4fc0*/  ISETP.GE.AND P3, PT, R16, UR45, PT ;  /* 0x0000002d10007c0c */ /* 0x000fda000bf66270 */
[----:B------:R-:W2:Y:S04]  /*4fd0*/  @!P3 LDS.128 R4, [R36] ;  /* 0x000000002404b984 */ /* 0x000ea80000000c00 */
[----:B--2---:R-:W-:Y:S01]  /*4fe0*/  @!P3 STG.E.128 desc[UR40][R34.64], R4 ;  /* 0x000000042200b986 */ /* 0x004fe2000c101d28 */
[----:B------:R-:W-:-:S13]  /*4ff0*/  ISETP.GE.AND P3, PT, R99, UR45, PT ;  /* 0x0000002d63007c0c */ /* 0x000fda000bf66270 */
[----:B------:R-:W2:Y:S04]  /*5000*/  @!P3 LDS.128 R8, [R37] ;  /* 0x000000002508b984 */ /* 0x000ea80000000c00 */
[----:B--2---:R-:W-:Y:S01]  /*5010*/  @!P3 STG.E.128 desc[UR40][R34.64+0x40], R8 ;  /* 0x000040082200b986 */ /* 0x004fe2000c101d28 */
[----:B------:R-:W-:-:S13]  /*5020*/  ISETP.GE.AND P3, PT, R98, UR45, PT ;  /* 0x0000002d62007c0c */ /* 0x000fda000bf66270 */
[----:B------:R-:W2:Y:S04]  /*5030*/  @!P3 LDS.128 R12, [R36+0x3000] ;  /* 0x00300000240cb984 */ /* 0x000ea80000000c00 */
        /* <DEDUP_REMOVED lines=10> */
[----:B------:R-:W-:-:S13]  /*50e0*/  ISETP.NE.AND P3, PT, R0, RZ, PT ;  /* 0x000000ff0000720c */ /* 0x000fda0003f65270 */
[----:B------:R-:W2:Y:S04]  /*50f0*/  @P3 LDS.128 R12, [R36+0x9000] ;  /* 0x00900000240c3984 */ /* 0x000ea80000000c00 */
[----:B--2---:R-:W-:Y:S01]  /*5100*/  @P3 STG.E.128 desc[UR40][R34.64+0x180], R12 ;  /* 0x0001800c22003986 */ /* 0x004fe2000c101d28 */
[----:B------:R-:W-:-:S13]  /*5110*/  ISETP.NE.AND P3, PT, R3, RZ, PT ;  /* 0x000000ff0300720c */ /* 0x000fda0003f65270 */
[----:B------:R-:W2:Y:S04]  /*5120*/  @P3 LDS.128 R24, [R37+0x9000] ;  /* 0x0090000025183984 */ /* 0x000ea80000000c00 */
[----:B--2---:R2:W-:Y:S02]  /*5130*/  @P3 STG.E.128 desc[UR40][R34.64+0x1c0], R24 ;  /* 0x0001c01822003986 */ /* 0x0045e4000c101d28 */
.L_x_7699:
[----:B------:R-:W-:Y:S05]  /*5140*/  BSYNC B0 ;  /* 0x0000000000007941 */ /* 0x000fea0003800000 */
.L_x_7698:
[----:B------:R-:W-:Y:S01]  /*5150*/  ISETP.GE.AND P3, PT, R211, R104, PT ;  /* 0x00000068d300720c */ /* 0x000fe20003f66270 */
[----:B------:R-:W-:-:S12]  /*5160*/  BSSY B0, `(.L_x_7700) ;  /* 0x0000024000007945 */ /* 0x000fd80003800000 */
[----:B------:R-:W-:Y:S05]  /*5170*/  @P3 BRA `(.L_x_7701) ;  /* 0x0000000000883947 */ /* 0x000fea0003800000 */
[----:B------:R-:W-:Y:S01]  /*5180*/  IADD3 R7, P3, R32, 0x40, RZ ;  /* 0x0000004020077810 */ /* 0x000fe20007f7e0ff */
[----:B------:R-:W-:Y:S02]  /*5190*/  IMAD.MOV.U32 R4, RZ, RZ, R40 ;  /* 0x000000ffff047224 */ /* 0x000fe400078e0028 */
[----:B------:R-:W-:Y:S02]  /*51a0*/  IMAD.MOV.U32 R5, RZ, RZ, R63 ;  /* 0x000000ffff057224 */ /* 0x000fe400078e003f */
[----:B------:R-:W-:Y:S02]  /*51b0*/  IMAD.X R32, RZ, RZ, R33, P3 ;  /* 0x000000ffff207224 */ /* 0x000fe400018e0621 */
[----:B------:R-:W-:-:S04]  /*51c0*/  IMAD.WIDE.U32 R4, R7, UR42, R4 ;  /* 0x0000002a07047c25 */ /* 0x000fc8000f8e0004 */
[----:B------:R-:W-:-:S04]  /*51d0*/  IMAD R32, R32, UR42, RZ ;  /* 0x0000002a20207c24 */ /* 0x000fc8000f8e02ff */
[----:B------:R-:W-:Y:S01]  /*51e0*/  IMAD R7, R7, UR43, R32 ;  /* 0x0000002b07077c24 */ /* 0x000fe2000f8e0220 */
[----:B------:R-:W-:-:S04]  /*51f0*/  LEA R32, P3, R4, UR38, 0x1 ;  /* 0x0000002604207c11 */ /* 0x000fc8000f8608ff */
[----:B------:R-:W-:-:S04]  /*5200*/  IADD3 R5, R5, R7, RZ ;  /* 0x0000000705057210 */ /* 0x000fc80007ffe0ff */
[----:B------:R-:W-:Y:S02]  /*5210*/  LEA.HI.X R33, R4, UR39, R5, 0x1, P3 ;  /* 0x0000002704217c11 */ /* 0x000fe400098f0c05 */
[----:B------:R-:W-:-:S13]  /*5220*/  ISETP.GE.AND P3, PT, R16, UR45, PT ;  /* 0x0000002d10007c0c */ /* 0x000fda000bf66270 */
[----:B------:R-:W3:Y:S04]  /*5230*/  @!P3 LDS.128 R4, [R36+0x2000] ;  /* 0x002000002404b984 */ /* 0x000ee80000000c00 */
[----:B---3--:R-:W-:Y:S01]  /*5240*/  @!P3 STG.E.128 desc[UR40][R32.64], R4 ;  /* 0x000000042000b986 */ /* 0x008fe2000c101d28 */
[----:B------:R-:W-:-:S13]  /*5250*/  ISETP.GE.AND P3, PT, R98, UR45, PT ;  /* 0x0000002d62007c0c */ /* 0x000fda000bf66270 */
[----:B------:R-:W3:Y:S04]  /*5260*/  @!P3 LDS.128 R8, [R36+0x5000] ;  /* 0x005000002408b984 */ /* 0x000ee80000000c00 */
[----:B---3--:R-:W-:Y:S01]  /*5270*/  @!P3 STG.E.128 desc[UR40][R32.64+0x80], R8 ;  /* 0x000080082000b986 */ /* 0x008fe2000c101d28 */
[----:B------:R-:W-:-:S13]  /*5280*/  ISETP.GE.AND P3, PT, R94, UR45, PT ;  /* 0x0000002d5e007c0c */ /* 0x000fda000bf66270 */
[----:B------:R-:W3:Y:S04]  /*5290*/  @!P3 LDS.128 R12, [R36+0x8000] ;  /* 0x00800000240cb984 */ /* 0x000ee80000000c00 */
[----:B---3--:R-:W-:Y:S01]  /*52a0*/  @!P3 STG.E.128 desc[UR40][R32.64+0x100], R12 ;  /* 0x0001000c2000b986 */ /* 0x008fe2000c101d28 */
[----:B------:R-:W-:-:S13]  /*52b0*/  ISETP.NE.AND P3, PT, R0, RZ, PT ;  /* 0x000000ff0000720c */ /* 0x000fda0003f65270 */
[----:B--2---:R-:W2:Y:S04]  /*52c0*/  @P3 LDS.128 R24, [R36+0xb000] ;  /* 0x00b0000024183984 */ /* 0x004ea80000000c00 */
[----:B--2---:R-:W-:Y:S01]  /*52d0*/  @P3 STG.E.128 desc[UR40][R32.64+0x180], R24 ;  /* 0x0001801820003986 */ /* 0x004fe2000c101d28 */
        /* <DEDUP_REMOVED lines=11> */
[----:B--2---:R3:W-:Y:S02]  /*5390*/  @P3 STG.E.128 desc[UR40][R32.64+0x1c0], R24 ;  /* 0x0001c01820003986 */ /* 0x0047e4000c101d28 */
.L_x_7701:
[----:B------:R-:W-:Y:S05]  /*53a0*/  BSYNC B0 ;  /* 0x0000000000007941 */ /* 0x000fea0003800000 */
.L_x_7700:
[----:B------:R-:W-:Y:S01]  /*53b0*/  @!PT LDS RZ, [RZ] ;  /* 0x00000000fffff984 */ /* 0x000fe20000000800 */
[----:B------:R-:W-:Y:S01]  /*53c0*/  @!PT LDS RZ, [RZ] ;  /* 0x00000000fffff984 */ /* 0x000fe20000000800 */
[----:B------:R-:W-:Y:S01]  /*53d0*/  @!PT LDS RZ, [RZ] ;  /* 0x00000000fffff984 */ /* 0x000fe20000000800 */
[----:B------:R-:W-:Y:S01]  /*53e0*/  @!PT LDS RZ, [RZ] ;  /* 0x00000000fffff984 */ /* 0x000fe20000000800 */
[----:B------:R4:W-:Y:S06]  /*53f0*/  MEMBAR.ALL.CTA ;  /* 0x0000000000007992 */ /* 0x0009ec0000008000 */
[----:B----4-:R-:W4:Y:S02]  /*5400*/  FENCE.VIEW.ASYNC.S ;  /* 0x00000000000073c6 */ /* 0x010f240000000000 */
[----:B----4-:R4:W-:Y:S01]  /*5410*/  BAR.SYNC.DEFER_BLOCKING R79, 0x80 ;  /* 0x0002004f0000751d */ /* 0x0109e20000010000 */
[----:B------:R-:W-:Y:S01]  /*5420*/  ISETP.NE.AND P5, PT, R100, RZ, PT ;  /* 0x000000ff6400720c */ /* 0x000fe20003fa5270 */
[----:B------:R-:W-:-:S02]  /*5430*/  VIADD R2, R2, 0x1 ;  /* 0x0000000102027836 */ /* 0x000fc40000000000 */
[----:B01----:R-:W-:-:S03]  /*5440*/  @!P4 VIADD R90, R90, 0x228c0 ;  /* 0x000228c05a5ac836 */ /* 0x003fc60000000000 */
[C---:B------:R-:W-:Y:S02]  /*5450*/  ISETP.NE.AND P3, PT, R2.reuse, 0x2, PT ;  /* 0x000000020200780c */ /* 0x040fe40003f65270 */
[----:B------:R-:W-:Y:S02]  /*5460*/  @!P4 PRMT R90, RZ, 0x654, R90 ;  /* 0x00000654ff5ac816 */ /* 0x000fe4000000005a */
[----:B------:R-:W-:Y:S02]  /*5470*/  SEL R4, RZ, 0x1, P3 ;  /* 0x00000001ff047807 */ /* 0x000fe40001800000 */
[----:B------:R-:W-:Y:S02]  /*5480*/  SEL R2, R2, RZ, P3 ;  /* 0x000000ff02027207 */ /* 0x000fe40001800000 */
[----:B------:R-:W-:Y:S01]  /*5490*/  LOP3.LUT R23, R23, R4, RZ, 0x3c, !PT ;  /* 0x0000000417177212 */ /* 0x000fe200078e3cff */
[----:B------:R4:W-:Y:S01]  /*54a0*/  @!P4 SYNCS.ARRIVE.TRANS64.RED.A1T0 RZ, [R90+URZ], RZ ;  /* 0x000000ff5affc9a7 */ /* 0x0009e2000810043f */
[----:B------:R-:W-:Y:S05]  /*54b0*/  @P5 BRA `(.L_x_7702) ;  /* 0xffffffcc00745947 */ /* 0x000fea000383ffff */
[----:B------:R-:W0:Y:S01]  /*54c0*/  S2R R5, SR_TID.X ;  /* 0x0000000000057919 */ /* 0x000e220000002100 */
[----:B------:R-:W-:Y:S02]  /*54d0*/  PLOP3.LUT P0, PT, PT, PT, PT, 0x8, 0x0 ;  /* 0x000000000000781c */ /* 0x000fe40003f0e170 */
[----:B0-----:R-:W-:-:S04]  /*54e0*/  SHF.R.U32.HI R5, RZ, 0x7, R5 ;  /* 0x00000007ff057819 */ /* 0x001fc80000011605 */
[----:B------:R-:W-:-:S13]  /*54f0*/  ISETP.NE.AND P5, PT, R5, 0x1, PT ;  /* 0x000000010500780c */ /* 0x000fda0003fa5270 */
[----:B------:R-:W-:Y:S06]  /*5500*/  @!P5 BAR.ARV 0x9, 0x100 ;  /* 0x024400000000db1d */ /* 0x000fec0000002000 */
.L_x_7650:
[----:B------:R-:W-:Y:S02]  /*5510*/  ISETP.GE.AND P2, PT, R176, 0x1, PT ;  /* 0x00000001b000780c */ /* 0x000fe40003f46270 */
[----:B------:R-:W-:Y:S02]  /*5520*/  CS2R R4, SRZ ;  /* 0x0000000000047805 */ /* 0x000fe4000001ff00 */
[----:B------:R-:W-:Y:S01]  /*5530*/  PLOP3.LUT P1, PT, PT, PT, PT, 0x80, 0x0 ;  /* 0x000000000000781c */ /* 0x000fe20003f2f070 */
        /* <DEDUP_REMOVED lines=42> */
[----:B----4-:R-:W-:Y:S02]  /*57e0*/  CS2R R78, SRZ ;  /* 0x00000000004e7805 */ /* 0x010fe4000001ff00 */
        /* <DEDUP_REMOVED lines=17> */
[----:B--2---:R-:W-:Y:S02]  /*5900*/  CS2R R34, SRZ ;  /* 0x0000000000227805 */ /* 0x004fe4000001ff00 */
[----:B------:R-:W-:Y:S02]  /*5910*/  CS2R R36, SRZ ;  /* 0x0000000000247805 */ /* 0x000fe4000001ff00 */
[----:B---3--:R-:W-:Y:S02]  /*5920*/  CS2R R32, SRZ ;  /* 0x0000000000207805 */ /* 0x008fe4000001ff00 */
[----:B------:R-:W-:Y:S02]  /*5930*/  CS2R R26, SRZ ;  /* 0x00000000001a7805 */ /* 0x000fe4000001ff00 */
[----:B------:R-:W-:Y:S01]  /*5940*/  CS2R R28, SRZ ;  /* 0x00000000001c7805 */ /* 0x000fe2000001ff00 */
[----:B------:R-:W-:Y:S06]  /*5950*/  @P0 BRA `(.L_x_7703) ;  /* 0x00000000000c0947 */ /* 0x000fec0003800000 */
[----:B------:R-:W0:Y:S01]  /*5960*/  FENCE.VIEW.ASYNC.G ;  /* 0x00000000000073c6 */ /* 0x000e220000000100 */
[----:B------:R-:W-:Y:S05]  /*5970*/  WARPSYNC.ALL ;  /* 0x0000000000007948 */ /* 0x000fea0003800000 */
[----:B0-----:R-:W-:Y:S06]  /*5980*/  BAR.ARV 0xc, 0x120 ;  /* 0x0304800000007b1d */ /* 0x001fec0000002000 */
.L_x_7703:
[----:B------:R-:W-:Y:S01]  /*5990*/  CS2R R24, SRZ ;  /* 0x0000000000187805 */ /* 0x000fe2000001ff00 */
[----:B------:R-:W-:Y:S06]  /*59a0*/  @!P2 BRA `(.L_x_7704) ;  /* 0x000000740078a947 */ /* 0x000fec0003800000 */
[----:B------:R-:W-:-:S03]  /*59b0*/  UMOV UR4, 0xffffffff ;  /* 0xffffffff00047882 */ /* 0x000fc60000000000 */
[----:B------:R-:W-:Y:S05]  /*59c0*/  BRA.DIV UR4, `(.L_x_7705) ;  /* 0x000000f604a07947 */ /* 0x000fea000b800000 */
[----:B------:R0:W1:Y:S02]  /*59d0*/  SHFL.IDX PT, R14, R230, RZ, 0x1f ;  /* 0x00001fffe60e7589 */ /* 0x00006400000e0000 */
.L_x_7886:
[----:B-1----:R-:W-:Y:S01]  /*59e0*/  LEA.HI R0, R14, R14, RZ, 0x1 ;  /* 0x0000000e0e007211 */ /* 0x002fe200078f08ff */
[----:B------:R-:W-:Y:S01]  /*59f0*/  VIADD R24, R18, 0x18400 ;  /* 0x0001840012187836 */ /* 0x000fe20000000000 */
[----:B------:R-:W-:Y:S02]  /*5a00*/  BSSY B6, `(.L_x_7706) ;  /* 0x0000018000067945 */ /* 0x000fe40003800000 */
[----:B------:R-:W-:Y:S02]  /*5a10*/  LOP3.LUT R3, R0, 0x1e, RZ, 0xc0, !PT ;  /* 0x0000001e00037812 */ /* 0x000fe400078ec0ff */
[----:B------:R-:W-:-:S03]  /*5a20*/  LOP3.LUT P0, RZ, R24, 0x1bf, RZ, 0xc0, !PT ;  /* 0x000001bf18ff7812 */ /* 0x000fc6000780c0ff */
        /* <DEDUP_REMOVED lines=20> */
[----:B0-2--5:R-:W-:Y:S05]  /*5b70*/  CALL.ABS.NOINC R14 ;  /* 0x000000000e007343 */ /* 0x025fea0003c00000 */
.L_x_7707:
[----:B------:R-:W-:Y:S05]  /*5b80*/  BSYNC B6 ;  /* 0x0000000000067941 */ /* 0x000fea0003800000 */
.L_x_7706:
[----:B------:R-:W-:Y:S02]  /*5b90*/  ULDC UR4, c[0x0][0x3d4] ;  /* 0x0000f50000047ab9 */ /* 0x000fe40000000800 */
[----:B------:R-:W-:-:S13]  /*5ba0*/  ISETP.LT.AND P0, PT, RZ, UR4, PT ;  /* 0x00000004ff007c0c */ /* 0x000fda000bf01270 */
[----:B------:R-:W-:Y:S05]  /*5bb0*/  @P0 BRA `(.L_x_7708) ;  /* 0x00000000003c0947 */ /* 0x000fea0003800000 */
[----:B------:R-:W-:-:S04]  /*5bc0*/  LEA.HI R0, R212, R212, RZ, 0x1 ;  /* 0x000000d4d4007211 */ /* 0x000fc800078f08ff */
[----:B------:R-:W-:-:S05]  /*5bd0*/  LOP3.LUT R3, R0, 0xfffffffe, RZ, 0xc0, !PT ;  /* 0xfffffffe00037812 */ /* 0x000fca00078ec0ff */
[----:B------:R-:W-:-:S05]  /*5be0*/  IMAD.IADD R3, R212, 0x1, -R3 ;  /* 0x00000001d4037824 */ /* 0x000fca00078e0a03 */
[----:B------:R-:W-:-:S04]  /*5bf0*/  SHF.L.U32 R3, R3, 0x1f, RZ ;  /* 0x0000001f03037819 */ /* 0x000fc800000006ff */
[----:B------:R1:W2:Y:S03]  /*5c00*/  SYNCS.PHASECHK.TRANS64.TRYWAIT P0, [R18+URZ+0x22800], R3 ;  /* 0x02280003120075a7 */ /* 0x0002a6000800017f */
[----:B--2---:R-:W-:Y:S05]  /*5c10*/  @!P0 NANOSLEEP.SYNCS 0x989680 ;  /* 0x009896800000895d */ /* 0x004fea0003900000 */
[----:B------:R-:W2:Y:S01]  /*5c20*/  @!P0 SYNCS.PHASECHK.TRANS64 P0, [R18+URZ+0x22800], R3 ;  /* 0x02280003120085a7 */ /* 0x000ea2000800007f */
[----:B------:R-:W-:Y:S04]  /*5c30*/  BSSY B0, `(.L_x_7709) ;  /* 0x0000006000007945 */ /* 0x000fe80003800000 */
[----:B--2---:R-:W-:Y:S05]  /*5c40*/  @P0 BRA `(.L_x_7710) ;  /* 0x0000000000100947 */ /* 0x004fea0003800000 */
.L_x_7711:
[----:B--2---:R2:W3:Y:S02]  /*5c50*/  SYNCS.PHASECHK.TRANS64.TRYWAIT P0, [R18+URZ+0x22800], R3 ;  /* 0x02280003120075a7 */ /* 0x0044e4000800017f */
[----:B---3--:R-:W-:Y:S05]  /*5c60*/  @!P0 NANOSLEEP.SYNCS 0x989680 ;  /* 0x009896800000895d */ /* 0x008fea0003900000 */
[----:B------:R-:W3:Y:S02]  /*5c70*/  @!P0 SYNCS.PHASECHK.TRANS64 P0, [R18+URZ+0x22800], R3 ;  /* 0x02280003120085a7 */ /* 0x000ee4000800007f */
[----:B---3--:R-:W-:Y:S05]  /*5c80*/  @!P0 BRA `(.L_x_7711) ;  /* 0xfffffffc00f08947 */ /* 0x008fea000383ffff */
.L_x_7710:
[----:B------:R-:W-:Y:S05]  /*5c90*/  BSYNC B0 ;  /* 0x0000000000007941 */ /* 0x000fea0003800000 */
.L_x_7709:
[----:B------:R-:W-:Y:S05]  /*5ca0*/  BRA `(.L_x_7712) ;  /* 0x00000020006c7947 */ /* 0x000fea0003800000 */
.L_x_7708:
[----:B-----5:R-:W-:Y:S01]  /*5cb0*/  SHF.R.S32.HI R0, RZ, 0x1f, R31 ;  /* 0x0000001fff007819 */ /* 0x020fe2000001141f */
[----:B------:R-:W-:Y:S01]  /*5cc0*/  ULDC.64 UR4, c[0x0][0x3d8] ;  /* 0x0000f60000047ab9 */ /* 0x000fe20000000a00 */
[----:B------:R-:W-:Y:S01]  /*5cd0*/  ULDC.64 UR6, c[0x0][0x3e8] ;  /* 0x0000fa0000067ab9 */ /* 0x000fe20000000a00 */
[C---:B------:R-:W-:Y:S01]  /*5ce0*/  IMAD.WIDE.U32 R4, R31.reuse, UR4, RZ ;  /* 0x000000041f047c25 */ /* 0x040fe2000f8e00ff */
[----:B------:R-:W-:Y:S01]  /*5cf0*/  LOP3.LUT P0, RZ, R24, 0x3ff, RZ, 0xc0, !PT ;  /* 0x000003ff18ff7812 */ /* 0x000fe2000780c0ff */
[----:B------:R-:W-:Y:S02]  /*5d00*/  BSSY B6, `(.L_x_7713) ;  /* 0x0000031000067945 */ /* 0x000fe40003800000 */
[C---:B------:R-:W-:Y:S02]  /*5d10*/  IMAD R6, R0.reuse, UR4, RZ ;  /* 0x0000000400067c24 */ /* 0x040fe4000f8e02ff */
[----:B------:R-:W-:Y:S02]  /*5d20*/  IMAD R0, R0, UR6, RZ ;  /* 0x0000000600007c24 */ /* 0x000fe4000f8e02ff */
[----:B------:R-:W-:Y:S01]  /*5d30*/  IMAD R9, R31, UR5, R6 ;  /* 0x000000051f097c24 */ /* 0x000fe2000f8e0206 */
[----:B------:R-:W-:Y:S01]  /*5d40*/  ULDC.64 UR4, c[0x0][0x3c8] ;  /* 0x0000f20000047ab9 */ /* 0x000fe20000000a00 */
[----:B------:R-:W-:Y:S01]  /*5d50*/  IMAD.SHL.U32 R41, R217, 0x4, RZ ;  /* 0x00000004d9297824 */ /* 0x000fe200078e00ff */
[C---:B------:R-:W-:Y:S01]  /*5d60*/  LEA R24, P2, R4.reuse, UR4, 0x1 ;  /* 0x0000000404187c11 */ /* 0x040fe2000f8408ff */
[----:B------:R-:W-:Y:S01]  /*5d70*/  IMAD R27, R31, UR7, R0 ;  /* 0x000000071f1b7c24 */ /* 0x000fe2000f8e0200 */
[----:B------:R-:W-:Y:S01]  /*5d80*/  IADD3 R9, R9, R5, RZ ;  /* 0x0000000509097210 */ /* 0x000fe20007ffe0ff */
[----:B------:R-:W-:Y:S01]  /*5d90*/  IMAD.WIDE.U32 R6, R31, UR6, RZ ;  /* 0x000000061f067c25 */ /* 0x000fe2000f8e00ff */
[----:B------:R-:W-:Y:S01]  /*5da0*/  IADD3 R0, P3, R41, R4, RZ ;  /* 0x0000000429007210 */ /* 0x000fe20007f7e0ff */
[----:B------:R-:W-:Y:S01]  /*5db0*/  ULDC.64 UR6, c[0x0][0x3e0] ;  /* 0x0000f80000067ab9 */ /* 0x000fe20000000a00 */
[----:B------:R-:W-:Y:S01]  /*5dc0*/  SHF.R.S32.HI R10, RZ, 0x1f, R41 ;  /* 0x0000001fff0a7819 */ /* 0x000fe20000011429 */
[----:B------:R-:W-:Y:S01]  /*5dd0*/  IMAD.IADD R27, R27, 0x1, R7 ;  /* 0x000000011b1b7824 */ /* 0x000fe200078e0207 */
[----:B------:R-:W-:-:S02]  /*5de0*/  LEA.HI.X R25, R4, UR5, R9, 0x1, P2 ;  /* 0x0000000504197c11 */ /* 0x000fc400090f0c09 */
[----:B------:R-:W-:Y:S01]  /*5df0*/  LEA R32, P2, R0, UR4, 0x1 ;  /* 0x0000000400207c11 */ /* 0x000fe2000f8408ff */
[----:B------:R-:W-:Y:S01]  /*5e00*/  IMAD.X R3, R10, 0x1, R9, P3 ;  /* 0x000000010a037824 */ /* 0x000fe200018e0609 */
[----:B------:R-:W-:Y:S02]  /*5e10*/  IADD3 R8, P4, R41, R6, RZ ;  /* 0x0000000629087210 */ /* 0x000fe40007f9e0ff */
[----:B------:R-:W-:Y:S02]  /*5e20*/  IADD3 R5, P1, R16, R4, RZ ;  /* 0x0000000410057210 */ /* 0x000fe40007f3e0ff */
[----:B------:R-:W-:Y:S01]  /*5e30*/  LEA.HI.X R33, R0, UR5, R3, 0x1, P2 ;  /* 0x0000000500217c11 */ /* 0x000fe200090f0c03 */
[----:B------:R-:W-:Y:S01]  /*5e40*/  IMAD.X R7, R10, 0x1, R27, P4 ;  /* 0x000000010a077824 */ /* 0x000fe200020e061b */
[----:B------:R-:W-:Y:S02]  /*5e50*/  IADD3 R0, P3, R16, R6, RZ ;  /* 0x0000000610007210 */ /* 0x000fe40007f7e0ff */
[----:B------:R-:W-:-:S02]  /*5e60*/  IADD3.X R4, R17, R9, RZ, P1, !PT ;  /* 0x0000000911047210 */ /* 0x000fc40000ffe4ff */
[----:B------:R-:W-:Y:S01]  /*5e70*/  LEA R26, P2, R6, UR6, 0x1 ;  /* 0x00000006061a7c11 */ /* 0x000fe2000f8408ff */
[----:B------:R-:W-:Y:S01]  /*5e80*/  IMAD.X R3, R17, 0x1, R27, P3 ;  /* 0x0000000111037824 */ /* 0x000fe200018e061b */
[----:B------:R-:W-:Y:S02]  /*5e90*/  LEA R34, P5, R8, UR6, 0x1 ;  /* 0x0000000608227c11 */ /* 0x000fe4000f8a08ff */
[----:B------:R-:W-:Y:S02]  /*5ea0*/  LEA R36, P4, R5, UR4, 0x1 ;  /* 0x0000000405247c11 */ /* 0x000fe4000f8808ff */
[----:B------:R-:W-:Y:S02]  /*5eb0*/  LEA R38, P1, R0, UR6, 0x1 ;  /* 0x0000000600267c11 */ /* 0x000fe4000f8208ff */
[----:B------:R-:W-:Y:S02]  /*5ec0*/  LEA.HI.X R35, R8, UR7, R7, 0x1, P5 ;  /* 0x0000000708237c11 */ /* 0x000fe4000a8f0c07 */
[----:B------:R-:W-:-:S02]  /*5ed0*/  LEA.HI.X R27, R6, UR7, R27, 0x1, P2 ;  /* 0x00000007061b7c11 */ /* 0x000fc400090f0c1b */
[----:B------:R-:W-:Y:S02]  /*5ee0*/  LEA.HI.X R37, R5, UR5, R4, 0x1, P4 ;  /* 0x0000000505257c11 */ /* 0x000fe4000a0f0c04 */
[----:B------:R-:W-:Y:S01]  /*5ef0*/  LEA.HI.X R39, R0, UR7, R3, 0x1, P1 ;  /* 0x0000000700277c11 */ /* 0x000fe200088f0c03 */
        /* <DEDUP_REMOVED lines=16> */
[----:B0-2---:R-:W-:Y:S05]  /*6000*/  CALL.ABS.NOINC R14 ;  /* 0x000000000e007343 */ /* 0x005fea0003c00000 */
.L_x_7714:
[----:B------:R-:W-:Y:S05]  /*6010*/  BSYNC B6 ;  /* 0x0000000000067941 */ /* 0x000fea0003800000 */
.L_x_7713:
        /* <DEDUP_REMOVED lines=16> */
[----:B------:R-:W-:Y:S02]  /*6120*/  SHF.R.U32.HI R5, RZ, 0x3, R5 ;  /* 0x00000003ff057819 */ /* 0x000fe40000011605 */
[----:B------:R-:W-:-:S02]  /*6130*/  IADD3 R3, R212, -R3, RZ ;  /* 0x80000003d4037210 */ /* 0x000fc40007ffe0ff */
        /* <DEDUP_REMOVED lines=8> */
[----:B------:R-:W-:Y:S02]  /*61c0*/  CS2R R20, SRZ ;  /* 0x0000000000147805 */ /* 0x000fe4000001ff00 */
[----:B------:R-:W-:Y:S02]  /*61d0*/  ISETP.GE.AND P2, PT, R3, UR4, PT ;  /* 0x0000000403007c0c */ /* 0x000fe4000bf46270 */
[----:B------:R-:W-:-:S02]  /*61e0*/  CS2R R4, SRZ ;  /* 0x0000000000047805 */ /* 0x000fc4000001ff00 */
[----:B------:R-:W-:-:S05]  /*61f0*/  CS2R R6, SRZ ;  /* 0x0000000000067805 */ /* 0x000fca000001ff00 */
[----:B------:R1:W5:Y:S04]  /*6200*/  @!P1 LDG.E.64 R8, desc[UR40][R32.64] ;  /* 0x0000002820089981 */ /* 0x000368000c1e1b00 */
[----:B------:R1:W5:Y:S04]  /*6210*/  @!P2 LDG.E.64 R20, desc[UR40][R32.64+0x20] ;  /* 0x000020282014a981 */ /* 0x000368000c1e1b00 */
[----:B------:R1:W5:Y:S04]  /*6220*/  @!P1 LDG.E.64 R4, desc[UR40][R34.64] ;  /* 0x0000002822049981 */ /* 0x000368000c1e1b00 */
[----:B------:R1:W5:Y:S02]  /*6230*/  @!P2 LDG.E.64 R6, desc[UR40][R34.64+0x20] ;  /* 0x000020282206a981 */ /* 0x000364000c1e1b00 */
.L_x_7718:
[----:B------:R-:W-:Y:S05]  /*6240*/  BSYNC B1 ;  /* 0x0000000000017941 */ /* 0x000fea0003800000 */
.L_x_7717:
[----:B------:R-:W-:-:S03]  /*6250*/  UMOV UR4, 0xffffffff ;  /* 0xffffffff00047882 */ /* 0x000fc60000000000 */
[----:B------:R-:W-:Y:S05]  /*6260*/  BRA.DIV UR4, `(.L_x_7719) ;  /* 0x000000ee04a07947 */ /* 0x000fea000b800000 */
.L_x_7889:
[----:B------:R-:W-:-:S03]  /*6270*/  UMOV UR4, 0xffffffff ;  /* 0xffffffff00047882 */ /* 0x000fc60000000000 */
[----:B------:R-:W-:Y:S05]  /*6280*/  BRA.DIV UR4, `(.L_x_7720) ;  /* 0x000000ee04c07947 */ /* 0x000fea000b800000 */
.L_x_7892:
[----:B------:R-:W-:-:S03]  /*6290*/  UMOV UR4, 0xffffffff ;  /* 0xffffffff00047882 */ /* 0x000fc60000000000 */
[----:B------:R-:W-:Y:S05]  /*62a0*/  BRA.DIV UR4, `(.L_x_7721) ;  /* 0x000000ee04e07947 */ /* 0x000fea000b800000 */
.L_x_7895:
[----:B------:R-:W-:-:S03]  /*62b0*/  UMOV UR4, 0xffffffff ;  /* 0xffffffff00047882 */ /* 0x000fc60000000000 */
[----:B------:R-:W-:Y:S05]  /*62c0*/  BRA.DIV UR4, `(.L_x_7722) ;  /* 0x000000f204007947 */ /* 0x000fea000b800000 */
.L_x_7898:
[----:B------:R-:W2:Y:S01]  /*62d0*/  SYNCS.PHASECHK.TRANS64.TRYWAIT P1, [R18+URZ+0x22800], R29 ;  /* 0x0228001d120075a7 */ /* 0x000ea2000802017f */
[----:B------:R-:W-:Y:S01]  /*62e0*/  LOP3.LUT P2, RZ, R218, 0x4, RZ, 0xc0, !PT ;  /* 0x00000004daff7812 */ /* 0x000fe2000784c0ff */
[----:B-1---5:R-:W-:Y:S01]  /*62f0*/  IMAD.MOV.U32 R32, RZ, RZ, R8 ;  /* 0x000000ffff207224 */ /* 0x022fe200078e0008 */
[----:B------:R-:W-:Y:S01]  /*6300*/  LEA R3, R205, R0, 0x9 ;  /* 0x00000000cd037211 */ /* 0x000fe200078e48ff */
[--C-:B------:R-:W-:Y:S01]  /*6310*/  IMAD.MOV.U32 R10, RZ, RZ, R9.reuse ;  /* 0x000000ffff0a7224 */ /* 0x100fe200078e0009 */
[----:B------:R-:W-:Y:S01]  /*6320*/  SHF.R.U64 R34, R8, 0x10, R9 ;  /* 0x0000001008227819 */ /* 0x000fe20000001209 */
[----:B------:R-:W-:Y:S01]  /*6330*/  IMAD.MOV.U32 R8, RZ, RZ, R5 ;  /* 0x000000ffff087224 */ /* 0x000fe200078e0005 */
[----:B------:R-:W-:Y:S01]  /*6340*/  SHF.R.U32.HI R11, RZ, 0x10, R9 ;  /* 0x00000010ff0b7819 */ /* 0x000fe20000011609 */
[----:B------:R-:W-:Y:S01]  /*6350*/  IMAD R3, R3, 0x2, R18 ;  /* 0x0000000203037824 */ /* 0x000fe200078e0212 */
[--C-:B------:R-:W-:Y:S01]  /*6360*/  SHF.R.U64 R36, R4, 0x10, R5.reuse ;  /* 0x0000001004247819 */ /* 0x100fe20000001205 */
[----:B------:R-:W-:Y:S01]  /*6370*/  IMAD.MOV.U32 R33, RZ, RZ, R20 ;  /* 0x000000ffff217224 */ /* 0x000fe200078e0014 */
[----:B------:R-:W-:Y:S01]  /*6380*/  SHF.R.U32.HI R13, RZ, 0x10, R5 ;  /* 0x00000010ff0d7819 */ /* 0x000fe20000011605 */
[--C-:B------:R-:W-:Y:S01]  /*6390*/  IMAD.MOV.U32 R9, RZ, RZ, R21.reuse ;  /* 0x000000ffff097224 */ /* 0x100fe200078e0015 */
[----:B------:R-:W-:Y:S01]  /*63a0*/  MOV R27, R4 ;  /* 0x00000004001b7202 */ /* 0x000fe20000000f00 */
[----:B------:R-:W-:Y:S01]  /*63b0*/  IMAD.MOV.U32 R31, RZ, RZ, R6 ;  /* 0x000000ffff1f7224 */ /* 0x000fe200078e0006 */
[----:B------:R-:W-:Y:S01]  /*63c0*/  SHF.R.U64 R35, R20, 0x10, R21 ;  /* 0x0000001014237819 */ /* 0x000fe20000001215 */
[----:B------:R-:W-:Y:S01]  /*63d0*/  IMAD.MOV.U32 R5, RZ, RZ, R7 ;  /* 0x000000ffff057224 */ /* 0x000fe200078e0007 */
[----:B------:R-:W-:Y:S01]  /*63e0*/  SHF.R.U32.HI R12, RZ, 0x10, R21 ;  /* 0x00000010ff0c7819 */ /* 0x000fe20000011615 */
[C---:B------:R-:W-:Y:S01]  /*63f0*/  VIADD R4, R3.reuse, 0x18400 ;  /* 0x0001840003047836 */ /* 0x040fe20000000000 */
[----:B------:R-:W-:Y:S01]  /*6400*/  BSSY B1, `(.L_x_7723) ;  /* 0x000000d000017945 */ /* 0x000fe20003800000 */
[----:B------:R-:W-:-:S02]  /*6410*/  IADD3 R0, R3, 0x18440, RZ ;  /* 0x0001844003007810 */ /* 0x000fc40007ffe0ff */
[--C-:B------:R-:W-:Y:S01]  /*6420*/  SHF.R.U64 R6, R6, 0x10, R7.reuse ;  /* 0x0000001006067819 */ /* 0x100fe20000001207 */
[----:B------:R-:W-:Y:S01]  /*6430*/  @P2 VIADD R0, R4, 0xffffffc0 ;  /* 0xffffffc004002836 */ /* 0x000fe20000000000 */
[----:B------:R-:W-:Y:S02]  /*6440*/  SHF.R.U32.HI R7, RZ, 0x10, R7 ;  /* 0x00000010ff077819 */ /* 0x000fe40000011607 */
[----:B------:R-:W-:Y:S02]  /*6450*/  PRMT R32, R32, 0x5410, R10 ;  /* 0x0000541020207816 */ /* 0x000fe4000000000a */
[----:B------:R-:W-:Y:S02]  /*6460*/  PRMT R34, R34, 0x5410, R11 ;  /* 0x0000541022227816 */ /* 0x000fe4000000000b */
[----:B------:R-:W-:Y:S02]  /*6470*/  PRMT R33, R33, 0x5410, R9 ;  /* 0x0000541021217816 */ /* 0x000fe40000000009 */
[----:B------:R-:W-:-:S02]  /*6480*/  PRMT R35, R35, 0x5410, R12 ;  /* 0x0000541023237816 */ /* 0x000fc4000000000c */
[----:B------:R-:W-:Y:S02]  /*6490*/  PRMT R27, R27, 0x5410, R8 ;  /* 0x000054101b1b7816 */ /* 0x000fe40000000008 */
[----:B------:R-:W-:Y:S02]  /*64a0*/  PRMT R36, R36, 0x5410, R13 ;  /* 0x0000541024247816 */ /* 0x000fe4000000000d */
[----:B------:R-:W-:Y:S01]  /*64b0*/  PRMT R31, R31, 0x5410, R5 ;  /* 0x000054101f1f7816 */ /* 0x000fe20000000005 */
[----:B--2---:R-:W-:Y:S06]  /*64c0*/  @!P1 BRA `(.L_x_7724) ;  /* 0x000000ec00a89947 */ /* 0x004fec0003800000 */
.L_x_7899:
[----:B------:R-:W-:Y:S05]  /*64d0*/  BSYNC B1 ;  /* 0x0000000000017941 */ /* 0x000fea0003800000 */
.L_x_7723:
[----:B------:R-:W-:Y:S01]  /*64e0*/  BSSY B1, `(.L_x_7725) ;  /* 0x0000057000017945 */ /* 0x000fe20003800000 */
[----:B-1----:R-:W-:-:S03]  /*64f0*/  PRMT R29, R6, 0x5410, R7 ;  /* 0x00005410061d7816 */ /* 0x002fc60000000007 */
        /* <DEDUP_REMOVED lines=45> */
.L_x_7728:
[----:B------:R-:W-:Y:S05]  /*67d0*/  BSYNC B2 ;  /* 0x0000000000027941 */ /* 0x000fea0003800000 */
.L_x_7727:
        /* <DEDUP_REMOVED lines=39> */
.L_x_7726:
[----:B------:R-:W-:Y:S05]  /*6a50*/  BSYNC B1 ;  /* 0x0000000000017941 */ /* 0x000fea0003800000 */
.L_x_7725:
[----:B------:R-:W-:-:S13]  /*6a60*/  ISETP.GE.AND P0, PT, R211, R30, PT ;  /* 0x0000001ed300720c */ /* 0x000fda0003f06270 */
[----:B------:R-:W-:Y:S05]  /*6a70*/  @P0 BRA `(.L_x_7729) ;  /* 0x0000001000d40947 */ /* 0x000fea0003800000 */
[----:B-12---:R-:W1:Y:S01]  /*6a80*/  LDC R4, c[0x0][0x3d4] ;  /* 0x0000f500ff047b82 */ /* 0x006e620000000800 */
[C---:B------:R-:W-:Y:S01]  /*6a90*/  IADD3 R5, R41.reuse, 0x10, RZ ;  /* 0x0000001029057810 */ /* 0x040fe20007ffe0ff */
[----:B------:R-:W-:Y:S01]  /*6aa0*/  BSSY B1, `(.L_x_7730) ;  /* 0x000002a000017945 */ /* 0x000fe20003800000 */
[-C--:B-1----:R-:W-:Y:S02]  /*6ab0*/  ISETP.GE.AND P0, PT, R41, R4.reuse, PT ;  /* 0x000000042900720c */ /* 0x082fe40003f06270 */
[----:B------:R-:W-:-:S11]  /*6ac0*/  ISETP.GE.AND P1, PT, R5, R4, PT ;  /* 0x000000040500720c */ /* 0x000fd60003f26270 */
[----:B------:R-:W-:Y:S05]  /*6ad0*/  @P0 BRA `(.L_x_7731) ;  /* 0x0000000000980947 */ /* 0x000fea0003800000 */
[----:B------:R-:W1:Y:S01]  /*6ae0*/  LDS.128 R4, [R3+0x1a400] ;  /* 0x01a4000003047984 */ /* 0x000e620000000c00 */
[--C-:B------:R-:W-:Y:S02]  /*6af0*/  HADD2.F32 R14, -RZ, R27.reuse.H0_H0 ;  /* 0x2000001bff0e7230 */ /* 0x100fe40000004100 */
[----:B------:R-:W-:Y:S02]  /*6b00*/  HADD2.F32 R12, -RZ, R32.H0_H0 ;  /* 0x20000020ff0c7230 */ /* 0x000fe40000004100 */
[----:B------:R-:W-:Y:S02]  /*6b10*/  HADD2.F32 R25, -RZ, R36.H0_H0 ;  /* 0x20000024ff197230 */ /* 0x000fe40000004100 */
        /* <DEDUP_REMOVED lines=33> */
[----:B------:R1:W-:Y:S02]  /*6d30*/  STS.128 [R3+0x1a400], R8 ;  /* 0x01a4000803007388 */ /* 0x0003e40000000c00 */
.L_x_7731:
[----:B------:R-:W-:Y:S05]  /*6d40*/  BSYNC B1 ;  /* 0x0000000000017941 */ /* 0x000fea0003800000 */
.L_x_7730:
[----:B------:R-:W-:Y:S05]  /*6d50*/  @P1 BRA `(.L_x_7729) ;  /* 0x00000010001c1947 */ /* 0x000fea0003800000 */
[----:B------:R-:W1:Y:S01]  /*6d60*/  LDS.128 R4, [R0+0x2000] ;  /* 0x0020000000047984 */ /* 0x000e620000000c00 */
        /* <DEDUP_REMOVED lines=38> */
.L_x_7716:
[----:B------:R-:W1:Y:S01]  /*6fd0*/  LDC R9, c[0x0][0x3d4] ;  /* 0x0000f500ff097b82 */ /* 0x000e620000000800 */
[----:B------:R-:W-:Y:S01]  /*6fe0*/  IMAD R30, R85, -0x80, R30 ;  /* 0xffffff80551e7824 */ /* 0x000fe200078e021e */
[----:B------:R-:W-:Y:S02]  /*6ff0*/  CS2R R32, SRZ ;  /* 0x0000000000207805 */ /* 0x000fe4000001ff00 */
[----:B------:R-:W-:Y:S02]  /*7000*/  CS2R R34, SRZ ;  /* 0x0000000000227805 */ /* 0x000fe4000001ff00 */
[----:B------:R-:W-:Y:S02]  /*7010*/  CS2R R4, SRZ ;  /* 0x0000000000047805 */ /* 0x000fe4000001ff00 */
[----:B------:R-:W-:Y:S02]  /*7020*/  CS2R R6, SRZ ;  /* 0x0000000000067805 */ /* 0x000fe4000001ff00 */
[----:B------:R-:W-:-:S02]  /*7030*/  VIMNMX R30, R30, 0x80, PT ;  /* 0x000000801e1e7848 */ /* 0x000fc40003fe0100 */
[----:B-1----:R-:W-:-:S04]  /*7040*/  ISETP.GE.AND P0, PT, R16, R9, PT ;  /* 0x000000091000720c */ /* 0x002fc80003f06270 */
[----:B------:R-:W-:-:S13]  /*7050*/  ISETP.GE.OR P1, PT, R19, R30, P0 ;  /* 0x0000001e1300720c */ /* 0x000fda0000726670 */
[----:B------:R1:W5:Y:S04]  /*7060*/  @!P1 LDG.E.128 R32, desc[UR40][R36.64] ;  /* 0x0000002824209981 */ /* 0x000368000c1e1d00 */
[----:B------:R1:W5:Y:S01]  /*7070*/  @!P1 LDG.E.128 R4, desc[UR40][R38.64] ;  /* 0x0000002826049981 */ /* 0x000362000c1e1d00 */
[----:B------:R-:W-:Y:S01]  /*7080*/  UMOV UR4, 0xffffffff ;  /* 0xffffffff00047882 */ /* 0x000fe20000000000 */
[----:B------:R-:W-:Y:S02]  /*7090*/  LEA.HI R0, R212, R212, RZ, 0x1 ;  /* 0x000000d4d4007211 */ /* 0x000fe400078f08ff */
[----:B------:R-:W-:Y:S05]  /*70a0*/  BRA.DIV UR4, `(.L_x_7732) ;  /* 0x000000e204c47947 */ /* 0x000fea000b800000 */
.L_x_7902:
[----:B------:R-:W-:Y:S01]  /*70b0*/  UMOV UR4, 0xffffffff ;  /* 0xffffffff00047882 */ /* 0x000fe20000000000 */
[----:B------:R-:W-:Y:S02]  /*70c0*/  LOP3.LUT R3, R0, 0xfffffffe, RZ, 0xc0, !PT ;  /* 0xfffffffe00037812 */ /* 0x000fe400078ec0ff */
[----:B------:R-:W-:Y:S05]  /*70d0*/  BRA.DIV UR4, `(.L_x_7733) ;  /* 0x000000e204e07947 */ /* 0x000fea000b800000 */
.L_x_7905:
[----:B------:R-:W-:Y:S01]  /*70e0*/  UMOV UR4, 0xffffffff ;  /* 0xffffffff00047882 */ /* 0x000fe20000000000 */
[----:B------:R-:W-:Y:S02]  /*70f0*/  IMAD.IADD R3, R212, 0x1, -R3 ;  /* 0x00000001d4037824 */ /* 0x000fe400078e0a03 */
[----:B------:R-:W-:Y:S05]  /*7100*/  BRA.DIV UR4, `(.L_x_7734) ;  /* 0x000000e204fc7947 */ /* 0x000fea000b800000 */
.L_x_7908:
[----:B------:R-:W-:Y:S01]  /*7110*/  UMOV UR4, 0xffffffff ;  /* 0xffffffff00047882 */ /* 0x000fe20000000000 */
[----:B------:R-:W-:Y:S02]  /*7120*/  SHF.L.U32 R3, R3, 0x1f, RZ ;  /* 0x0000001f03037819 */ /* 0x000fe400000006ff */
[----:B------:R-:W-:Y:S05]  /*7130*/  BRA.DIV UR4, `(.L_x_7735) ;  /* 0x000000e604187947 */ /* 0x000fea000b800000 */
.L_x_7911:
[----:B------:R-:W2:Y:S01]  /*7140*/  SYNCS.PHASECHK.TRANS64.TRYWAIT P1, [R18+URZ+0x22800], R3 ;  /* 0x02280003120075a7 */ /* 0x000ea2000802017f */
[----:B-1---5:R-:W-:Y:S01]  /*7150*/  IMAD.MOV.U32 R38, RZ, RZ, R32 ;  /* 0x000000ffff267224 */ /* 0x022fe200078e0020 */
[----:B------:R-:W-:Y:S01]  /*7160*/  SHF.R.U64 R44, R4, 0x10, R5 ;  /* 0x00000010042c7819 */ /* 0x000fe20000001205 */
[----:B------:R-:W-:Y:S01]  /*7170*/  IMAD.MOV.U32 R0, RZ, RZ, R33 ;  /* 0x000000ffff007224 */ /* 0x000fe200078e0021 */
[----:B------:R-:W-:Y:S01]  /*7180*/  MOV R41, R6 ;  /* 0x0000000600297202 */ /* 0x000fe20000000f00 */
[----:B------:R-:W-:Y:S01]  /*7190*/  IMAD.MOV.U32 R40, RZ, RZ, R4 ;  /* 0x000000ffff287224 */ /* 0x000fe200078e0004 */
[----:B------:R-:W-:Y:S01]  /*71a0*/  SHF.R.U64 R45, R6, 0x10, R7 ;  /* 0x00000010062d7819 */ /* 0x000fe20000001207 */
[----:B------:R-:W-:Y:S01]  /*71b0*/  IMAD.MOV.U32 R8, RZ, RZ, R35 ;  /* 0x000000ffff087224 */ /* 0x000fe200078e0023 */
[----:B------:R-:W-:Y:S01]  /*71c0*/  PRMT R38, R38, 0x5410, R0 ;  /* 0x0000541026267816 */ /* 0x000fe20000000000 */
[----:B------:R-:W-:Y:S01]  /*71d0*/  IMAD.MOV.U32 R0, RZ, RZ, R5 ;  /* 0x000000ffff007224 */ /* 0x000fe200078e0005 */
[----:B------:R-:W-:Y:S01]  /*71e0*/  SHF.R.U64 R42, R32, 0x10, R33 ;  /* 0x00000010202a7819 */ /* 0x000fe20000001221 */
[----:B------:R-:W-:Y:S01]  /*71f0*/  IMAD.MOV.U32 R4, RZ, RZ, R7 ;  /* 0x000000ffff047224 */ /* 0x000fe200078e0007 */
[----:B------:R-:W-:Y:S01]  /*7200*/  SHF.R.U32.HI R10, RZ, 0x10, R33 ;  /* 0x00000010ff0a7819 */ /* 0x000fe20000011621 */
[----:B------:R-:W-:Y:S01]  /*7210*/  BSSY B1, `(.L_x_7736) ;  /* 0x0000011000017945 */ /* 0x000fe20003800000 */
[----:B------:R-:W-:-:S02]  /*7220*/  MOV R39, R34 ;  /* 0x0000002200277202 */ /* 0x000fc40000000f00 */
        /* <DEDUP_REMOVED lines=14> */
[----:B--2---:R-:W-:Y:S06]  /*7310*/  @!P1 BRA `(.L_x_7737) ;  /* 0x000000e000c89947 */ /* 0x004fec0003800000 */
.L_x_7912:
[----:B------:R-:W-:Y:S05]  /*7320*/  BSYNC B1 ;  /* 0x0000000000017941 */ /* 0x000fea0003800000 */
.L_x_7736:
[----:B------:R-:W-:Y:S01]  /*7330*/  BSSY B1, `(.L_x_7738) ;  /* 0x0000059000017945 */ /* 0x000fe20003800000 */
[----:B-1----:R-:W-:-:S03]  /*7340*/  LOP3.LUT R3, R0, 0x38, RZ, 0xc0, !PT ;  /* 0x0000003800037812 */ /* 0x002fc600078ec0ff */
[----:B------:R-:W-:Y:S05]  /*7350*/  @P2 BRA `(.L_x_7739) ;  /* 0x0000000400582947 */ /* 0x000fea0003800000 */
[----:B------:R-:W-:Y:S02]  /*7360*/  IMAD.SHL.U32 R0, R218, 0x40, RZ ;  /* 0x00000040da007824 */ /* 0x000fe400078e00ff */
[----:B------:R-:W-:Y:S02]  /*7370*/  HADD2.F32 R26, -RZ, R40.H0_H0 ;  /* 0x20000028ff1a7230 */ /* 0x000fe40000004100 */
[----:B------:R-:W-:Y:S01]  /*7380*/  HADD2.F32 R25, -RZ, R38.H0_H0 ;  /* 0x20000026ff197230 */ /* 0x000fe20000004100 */
[----:B------:R-:W-:Y:S01]  /*7390*/  LOP3.LUT R4, R0, 0x1c0, RZ, 0xc0, !PT ;  /* 0x000001c000047812 */ /* 0x000fe200078ec0ff */
[----:B------:R-:W-:-:S03]  /*73a0*/  HADD2.F32 R27, -RZ, R44.H0_H0 ;  /* 0x2000002cff1b7230 */ /* 0x000fc60000004100 */
[----:B------:R-:W-:Y:S02]  /*73b0*/  LOP3.LUT R0, R4, 0x38, R16, 0xf8, !PT ;  /* 0x0000003804007812 */ /* 0x000fe400078ef810 */
[----:B------:R-:W-:-:S04]  /*73c0*/  SHF.R.U32.HI R7, RZ, 0x3, R4 ;  /* 0x00000003ff077819 */ /* 0x000fc80000011604 */
[----:B------:R-:W-:-:S04]  /*73d0*/  LOP3.LUT R0, R0, R7, RZ, 0x3c, !PT ;  /* 0x0000000700007212 */ /* 0x000fc800078e3cff */
[----:B------:R-:W-:Y:S02]  /*73e0*/  LEA R5, R205, R0, 0x9 ;  /* 0x00000000cd057211 */ /* 0x000fe400078e48ff */
[----:B------:R-:W-:-:S03]  /*73f0*/  LOP3.LUT R0, R7, R3, R4, 0x1e, !PT ;  /* 0x0000000307007212 */ /* 0x000fc600078e1e04 */
[----:B------:R-:W-:Y:S02]  /*7400*/  IMAD R36, R5, 0x2, R18 ;  /* 0x0000000205247824 */ /* 0x000fe400078e0212 */
[----:B------:R-:W-:-:S03]  /*7410*/  IMAD R5, R205, 0x200, R0 ;  /* 0x00000200cd057824 */ /* 0x000fc600078e0200 */
[----:B------:R-:W1:Y:S01]  /*7420*/  LDS.128 R8, [R36+0x18400] ;  /* 0x0184000024087984 */ /* 0x000e620000000c00 */
[----:B------:R-:W-:-:S05]  /*7430*/  IMAD R37, R5, 0x2, R18 ;  /* 0x0000000205257824 */ /* 0x000fca00078e0212 */
[----:B------:R-:W2:Y:S01]  /*7440*/  LDS.128 R4, [R37+0x18400] ;  /* 0x0184000025047984 */ /* 0x000ea20000000c00 */
[--C-:B-1----:R-:W-:Y:S02]  /*7450*/  HADD2.F32 R0, -RZ, R8.reuse.H0_H0 ;  /* 0x20000008ff007230 */ /* 0x102fe40000004100 */
[----:B------:R-:W-:Y:S02]  /*7460*/  HADD2.F32 R8, -RZ, R8.H1_H1 ;  /* 0x30000008ff087230 */ /* 0x000fe40000004100 */
[----:B------:R-:W-:Y:S02]  /*7470*/  HADD2.F32 R12, -RZ, R9.H0_H0 ;  /* 0x20000009ff0c7230 */ /* 0x000fe40000004100 */
[--C-:B--2---:R-:W-:Y:S02]  /*7480*/  HADD2.F32 R15, -RZ, R4.reuse.H0_H0 ;  /* 0x20000004ff0f7230 */ /* 0x104fe40000004100 */
[----:B------:R-:W-:Y:S02]  /*7490*/  HADD2.F32 R4, -RZ, R4.H1_H1 ;  /* 0x30000004ff047230 */ /* 0x000fe40000004100 */
[----:B------:R-:W-:-:S02]  /*74a0*/  HADD2.F32 R20, -RZ, R5.H0_H0 ;  /* 0x20000005ff147230 */ /* 0x000fc40000004100 */
[CC--:B------:R-:W-:Y:S01]  /*74b0*/  FMUL.FTZ R29, R15.reuse, R26.reuse ;  /* 0x0000001a0f1d7220 */ /* 0x0c0fe20000410000 */
[----:B------:R-:W-:Y:S01]  /*74c0*/  FMUL.FTZ R31, R15, R25 ;  /* 0x000000190f1f7220 */ /* 0x000fe20000410000 */
[----:B------:R-:W-:Y:S02]  /*74d0*/  HADD2.F32 R15, -RZ, R42.H0_H0 ;  /* 0x2000002aff0f7230 */ /* 0x000fe40000004100 */
[----:B------:R-:W-:Y:S01]  /*74e0*/  FMUL.FTZ R33, R4, R27 ;  /* 0x0000001b04217220 */ /* 0x000fe20000410000 */
[C---:B------:R-:W-:Y:S01]  /*74f0*/  FFMA.FTZ R30, R0.reuse, R25, -R29 ;  /* 0x00000019001e7223 */ /* 0x040fe2000001081d */
        /* <DEDUP_REMOVED lines=8> */
[----:B------:R-:W-:Y:S02]  /*7580*/  HADD2.F32 R26, -RZ, R44.H1_H1 ;  /* 0x3000002cff1a7230 */ /* 0x000fe40000004100 */
[----:B------:R-:W-:Y:S01]  /*7590*/  FFMA.FTZ R25, R12, R25, -R15 ;  /* 0x000000190c197223 */ /* 0x000fe2000001080f */
[----:B------:R-:W-:Y:S02]  /*75a0*/  HADD2.F32 R0, -RZ, R42.H1_H1 ;  /* 0x3000002aff007230 */ /* 0x000fe40000004100 */
[----:B------:R-:W-:Y:S01]  /*75b0*/  FFMA.FTZ R20, R8, R27, R35 ;  /* 0x0000001b08147223 */ /* 0x000fe20000010023 */
[----:B------:R-:W-:Y:S02]  /*75c0*/  HADD2.F32 R9, -RZ, R9.H1_H1 ;  /* 0x30000009ff097230 */ /* 0x000fe40000004100 */
        /* <DEDUP_REMOVED lines=11> */
[--C-:B------:R-:W-:Y:S02]  /*7680*/  HADD2.F32 R13, -RZ, R10.reuse.H0_H0 ;  /* 0x2000000aff0d7230 */ /* 0x100fe40000004100 */
[----:B------:R-:W-:Y:S01]  /*7690*/  FFMA.FTZ R21, R9, R26, R34 ;  /* 0x0000001a09157223 */ /* 0x000fe20000010022 */
[----:B------:R-:W-:Y:S02]  /*76a0*/  HADD2.F32 R10, -RZ, R10.H1_H1 ;  /* 0x3000000aff0a7230 */ /* 0x000fe40000004100 */
[----:B------:R-:W-:Y:S01]  /*76b0*/  FMUL.FTZ R9, R6, R15 ;  /* 0x0000000f06097220 */ /* 0x000fe20000410000 */
[----:B------:R-:W-:Y:S02]  /*76c0*/  HADD2.F32 R5, -RZ, R43.H0_H0 ;  /* 0x2000002bff057230 */ /* 0x000fe40000004100 */
[C---:B------:R-:W-:Y:S01]  /*76d0*/  FFMA.FTZ R26, R13.reuse, R4, -R0 ;  /* 0x000000040d1a7223 */ /* 0x040fe20000010800 */
[----:B------:R-:W-:Y:S01]  /*76e0*/  FFMA.FTZ R27, R13, R8, R27 ;  /* 0x000000080d1b7223 */ /* 0x000fe2000001001b */
[--C-:B------:R-:W-:Y:S01]  /*76f0*/  HADD2.F32 R24, -RZ, R7.reuse.H0_H0 ;  /* 0x20000007ff187230 */ /* 0x100fe20000004100 */
[----:B------:R-:W-:Y:S01]  /*7700*/  F2FP.F16.F32.PACK_AB R8, R20, R31 ;  /* 0x0000001f1408723e */ /* 0x000fe200000000ff */
[----:B------:R-:W-:Y:S01]  /*7710*/  FFMA.FTZ R13, R10, R5, -R9 ;  /* 0x000000050a0d7223 */ /* 0x000fe20000010809 */
[----:B------:R-:W-:-:S02]  /*7720*/  HADD2.F32 R7, -RZ, R7.H1_H1 ;  /* 0x30000007ff077230 */ /* 0x000fc40000004100 */
[----:B------:R-:W-:Y:S01]  /*7730*/  FMUL.FTZ R29, R6, R5 ;  /* 0x00000005061d7220 */ /* 0x000fe20000410000 */
[----:B------:R-:W-:Y:S02]  /*7740*/  HADD2.F32 R9, -RZ, R41.H1_H1 ;  /* 0x30000029ff097230 */ /* 0x000fe40000004100 */
        /* <DEDUP_REMOVED lines=9> */
[-C--:B------:R-:W-:Y:S01]  /*77e0*/  FMUL.FTZ R29, R7, R0.reuse ;  /* 0x00000000071d7220 */ /* 0x080fe20000410000 */
        /* <DEDUP_REMOVED lines=13> */
.L_x_7739:
[----:B------:R-:W-:Y:S05]  /*78c0*/  BSYNC B1 ;  /* 0x0000000000017941 */ /* 0x000fea0003800000 */
.L_x_7738:
[----:B------:R-:W-:Y:S05]  /*78d0*/  @P0 BRA `(.L_x_7729) ;  /* 0x00000004003c0947 */ /* 0x000fea0003800000 */
[----:B------:R-:W-:Y:S01]  /*78e0*/  LOP3.LUT R3, R234, R3, R204, 0x1e, !PT ;  /* 0x00000003ea037212 */ /* 0x000fe200078e1ecc */
[----:B-1----:R-:W1:Y:S01]  /*78f0*/  LDS.128 R8, [R229+0x18400] ;  /* 0x01840000e5087984 */ /* 0x002e620000000c00 */
[----:B------:R-:W-:Y:S02]  /*7900*/  HADD2.F32 R30, -RZ, R40.H0_H0 ;  /* 0x20000028ff1e7230 */ /* 0x000fe40000004100 */
[----:B------:R-:W-:Y:S01]  /*7910*/  IADD3 R3, R206, R3, RZ ;  /* 0x00000003ce037210 */ /* 0x000fe20007ffe0ff */
[----:B------:R-:W-:Y:S02]  /*7920*/  HADD2.F32 R26, -RZ, R38.H0_H0 ;  /* 0x20000026ff1a7230 */ /* 0x000fe40000004100 */
[----:B------:R-:W-:Y:S02]  /*7930*/  HADD2.F32 R32, -RZ, R44.H0_H0 ;  /* 0x2000002cff207230 */ /* 0x000fe40000004100 */
[----:B------:R-:W-:Y:S02]  /*7940*/  IMAD R3, R3, 0x2, R18 ;  /* 0x0000000203037824 */ /* 0x000fe400078e0212 */
[----:B------:R-:W-:-:S02]  /*7950*/  HADD2.F32 R34, -RZ, R40.H1_H1 ;  /* 0x30000028ff227230 */ /* 0x000fc40000004100 */
[----:B------:R-:W-:Y:S01]  /*7960*/  HADD2.F32 R35, -RZ, R44.H1_H1 ;  /* 0x3000002cff237230 */ /* 0x000fe20000004100 */
[----:B------:R-:W2:Y:S01]  /*7970*/  LDS.128 R4, [R3+0x18400] ;  /* 0x0184000003047984 */ /* 0x000ea20000000c00 */
[----:B------:R-:W-:Y:S02]  /*7980*/  HADD2.F32 R37, -RZ, R41.H0_H0 ;  /* 0x20000029ff257230 */ /* 0x000fe40000004100 */
[----:B------:R-:W-:Y:S02]  /*7990*/  HADD2.F32 R33, -RZ, R39.H0_H0 ;  /* 0x20000027ff217230 */ /* 0x000fe40000004100 */
[--C-:B-1----:R-:W-:Y:S02]  /*79a0*/  HADD2.F32 R0, -RZ, R8.reuse.H0_H0 ;  /* 0x20000008ff007230 */ /* 0x102fe40000004100 */
[----:B------:R-:W-:Y:S02]  /*79b0*/  HADD2.F32 R8, -RZ, R8.H1_H1 ;  /* 0x30000008ff087230 */ /* 0x000fe40000004100 */
[----:B------:R-:W-:-:S02]  /*79c0*/  HADD2.F32 R12, -RZ, R9.H0_H0 ;  /* 0x20000009ff0c7230 */ /* 0x000fc40000004100 */
[----:B------:R-:W-:Y:S02]  /*79d0*/  HADD2.F32 R9, -RZ, R9.H1_H1 ;  /* 0x30000009ff097230 */ /* 0x000fe40000004100 */
[--C-:B------:R-:W-:Y:S02]  /*79e0*/  HADD2.F32 R13, -RZ, R10.reuse.H0_H0 ;  /* 0x2000000aff0d7230 */ /* 0x100fe40000004100 */
[----:B------:R-:W-:Y:S02]  /*79f0*/  HADD2.F32 R10, -RZ, R10.H1_H1 ;  /* 0x3000000aff0a7230 */ /* 0x000fe40000004100 */
[----:B------:R-:W-:Y:S02]  /*7a00*/  HADD2.F32 R14, -RZ, R11.H0_H0 ;  /* 0x2000000bff0e7230 */ /* 0x000fe40000004100 */
[--C-:B--2---:R-:W-:Y:S02]  /*7a10*/  HADD2.F32 R15, -RZ, R4.reuse.H0_H0 ;  /* 0x20000004ff0f7230 */ /* 0x104fe40000004100 */
        /* <DEDUP_REMOVED lines=24> */
[----:B------:R-:W-:Y:S01]  /*7ba0*/  FMUL.FTZ R20, R37, R21 ;  /* 0x0000001525147220 */ /* 0x000fe20000410000 */
[----:B------:R-:W-:Y:S01]  /*7bb0*/  FMUL.FTZ R5, R32, R6 ;  /* 0x0000000620057220 */ /* 0x000fe20000410000 */
[--C-:B------:R-:W-:Y:S02]  /*7bc0*/  HADD2.F32 R24, -RZ, R7.reuse.H0_H0 ;  /* 0x20000007ff187230 */ /* 0x100fe40000004100 */
[----:B------:R-:W-:Y:S01]  /*7bd0*/  FFMA.FTZ R4, R29, R9, -R4 ;  /* 0x000000091d047223 */ /* 0x000fe20000010804 */
[----:B------:R-:W-:Y:S01]  /*7be0*/  FMUL.FTZ R26, R33, R21 ;  /* 0x00000015211a7220 */ /* 0x000fe20000410000 */
[----:B------:R-:W-:Y:S01]  /*7bf0*/  FFMA.FTZ R12, R35, R9, R12 ;  /* 0x00000009230c7223 */ /* 0x000fe2000001000c */
[----:B------:R-:W-:Y:S01]  /*7c00*/  FFMA.FTZ R20, R33, R13, -R20 ;  /* 0x0000000d21147223 */ /* 0x000fe20000010814 */
[----:B------:R-:W-:-:S02]  /*7c10*/  HADD2.F32 R7, -RZ, R7.H1_H1 ;  /* 0x30000007ff077230 */ /* 0x000fc40000004100 */
[C---:B------:R-:W-:Y:S01]  /*7c20*/  FMUL.FTZ R9, R30.reuse, R6 ;  /* 0x000000061e097220 */ /* 0x040fe20000410000 */
[-C--:B------:R-:W-:Y:S01]  /*7c30*/  FFMA.FTZ R5, R30, R10.reuse, -R5 ;  /* 0x0000000a1e057223 */ /* 0x080fe20000010805 */
[----:B------:R-:W-:Y:S02]  /*7c40*/  HADD2.F32 R34, -RZ, R41.H1_H1 ;  /* 0x30000029ff227230 */ /* 0x000fe40000004100 */
[----:B------:R-:W-:Y:S01]  /*7c50*/  FFMA.FTZ R26, R37, R13, R26 ;  /* 0x0000000d251a7223 */ /* 0x000fe2000001001a */
[----:B------:R-:W-:Y:S02]  /*7c60*/  HADD2.F32 R33, -RZ, R45.H1_H1 ;  /* 0x3000002dff217230 */ /* 0x000fe40000004100 */
[----:B------:R-:W-:Y:S01]  /*7c70*/  FFMA.FTZ R9, R32, R10, R9 ;  /* 0x0000000a20097223 */ /* 0x000fe20000010009 */
[----:B------:R-:W-:Y:S02]  /*7c80*/  HADD2.F32 R30, -RZ, R39.H1_H1 ;  /* 0x30000027ff1e7230 */ /* 0x000fe40000004100 */
[----:B------:R-:W-:Y:S01]  /*7c90*/  FMUL.FTZ R13, R34, R24 ;  /* 0x00000018220d7220 */ /* 0x000fe20000410000 */
[----:B------:R-:W-:-:S02]  /*7ca0*/  HADD2.F32 R29, -RZ, R43.H1_H1 ;  /* 0x3000002bff1d7230 */ /* 0x000fc40000004100 */
[-C--:B------:R-:W-:Y:S01]  /*7cb0*/  FMUL.FTZ R6, R33, R7.reuse ;  /* 0x0000000721067220 */ /* 0x080fe20000410000 */
[----:B------:R-:W-:Y:S02]  /*7cc0*/  HADD2.F32 R11, -RZ, R11.H1_H1 ;  /* 0x3000000bff0b7230 */ /* 0x000fe40000004100 */
[C---:B------:R-:W-:Y:S01]  /*7cd0*/  FMUL.FTZ R21, R30.reuse, R24 ;  /* 0x000000181e157220 */ /* 0x040fe20000410000 */
[-C--:B------:R-:W-:Y:S01]  /*7ce0*/  FFMA.FTZ R13, R30, R14.reuse, -R13 ;  /* 0x0000000e1e0d7223 */ /* 0x080fe2000001080d */
[C---:B------:R-:W-:Y:S01]  /*7cf0*/  FMUL.FTZ R10, R29.reuse, R7 ;  /* 0x000000071d0a7220 */ /* 0x040fe20000410000 */
[----:B------:R-:W-:Y:S01]  /*7d00*/  F2FP.F16.F32.PACK_AB R32, R0, R25 ;  /* 0x000000190020723e */ /* 0x000fe200000000ff */
[-C--:B------:R-:W-:Y:S01]  /*7d10*/  FFMA.FTZ R6, R29, R11.reuse, -R6 ;  /* 0x0000000b1d067223 */ /* 0x080fe20000010806 */
        /* <DEDUP_REMOVED lines=11> */
.L_x_7729:
[----:B------:R-:W-:Y:S05]  /*7dd0*/  BSYNC B0 ;  /* 0x0000000000007941 */ /* 0x000fea0003800000 */
.L_x_7715:
        /* <DEDUP_REMOVED lines=8> */
.L_x_7712:
[----:B--23--:R-:W2:Y:S01]  /*7e60*/  S2R R0, SR_TID.X ;  /* 0x0000000000007919 */ /* 0x00cea20000002100 */
[----:B------:R-:W-:Y:S05]  /*7e70*/  WARPSYNC.ALL ;  /* 0x0000000000007948 */ /* 0x000fea0003800000 */
[----:B--2---:R-:W-:-:S05]  /*7e80*/  SHF.R.U32.HI R0, RZ, 0x7, R0 ;  /* 0x00000007ff007819 */ /* 0x004fca0000011600 */
[----:B------:R-:W-:Y:S02]  /*7e90*/  VIADD R12, R0, 0x8 ;  /* 0x00000008000c7836 */ /* 0x000fe40000000000 */
[----:B------:R-:W-:-:S03]  /*7ea0*/  IMAD.U32 R0, RZ, RZ, UR44 ;  /* 0x0000002cff007e24 */ /* 0x000fc6000f8e00ff */
[----:B------:R2:W-:Y:S02]  /*7eb0*/  BAR.SYNC.DEFER_BLOCKING R12, 0x100 ;  /* 0x0004000c0000751d */ /* 0x0005e40000010000 */
[----:B------:R-:W-:-:S13]  /*7ec0*/  ISETP.NE.AND P0, PT, R0, 0x3, PT ;  /* 0x000000030000780c */ /* 0x000fda0003f05270 */
[----:B--2---:R-:W-:Y:S05]  /*7ed0*/  @!P0 BRA `(.L_x_7740) ;  /* 0x0000000000048947 */ /* 0x004fea0003800000 */
[----:B------:R-:W-:Y:S01]  /*7ee0*/  BPT.TRAP 0x1 ;  /* 0x000000040000795c */ /* 0x000fe20000300000 */
.L_x_7740:
[----:B-1--4-:R-:W-:Y:S02]  /*7ef0*/  LEA R3, R22, R18, 0x3 ;  /* 0x0000001216037211 */ /* 0x012fe400078e18ff */
[----:B------:R-:W-:-:S04]  /*7f00*/  SHF.L.U32 R72, R200, 0x1f, RZ ;  /* 0x0000001fc8487819 */ /* 0x000fc800000006ff */
[----:B------:R1:W2:Y:S01]  /*7f10*/  SYNCS.PHASECHK.TRANS64.TRYWAIT P1, [R3+URZ+0x22830], R72 ;  /* 0x02283048030075a7 */ /* 0x0002a2000802017f */
[----:B------:R-:W-:Y:S05]  /*7f20*/  @!P0 BRA `(.L_x_7741) ;  /* 0x0000000000048947 */ /* 0x000fea0003800000 */
[----:B------:R-:W-:Y:S01]  /*7f30*/  BPT.TRAP 0x1 ;  /* 0x000000040000795c */ /* 0x000fe20000300000 */
.L_x_7741:
[----:B------:R-:W-:Y:S01]  /*7f40*/  VIADD R0, R18, 0x1c400 ;  /* 0x0001c40012007836 */ /* 0x000fe20000000000 */
[----:B------:R-:W-:Y:S01]  /*7f50*/  LOP3.LUT R4, R28, 0x10000, RZ, 0xfc, !PT ;  /* 0x000100001c047812 */ /* 0x000fe200078efcff */
[----:B------:R-:W-:-:S03]  /*7f60*/  IMAD.MOV.U32 R5, RZ, RZ, 0x40000040 ;  /* 0x40000040ff057424 */ /* 0x000fc600078e00ff */
[----:B------:R-:W-:-:S04]  /*7f70*/  SHF.R.U32.HI R0, RZ, 0x4, R0 ;  /* 0x00000004ff007819 */ /* 0x000fc80000011600 */
[----:B------:R-:W-:-:S04]  /*7f80*/  LOP3.LUT R0, R0, 0x3fff, RZ, 0xc0, !PT ;  /* 0x00003fff00007812 */ /* 0x000fc800078ec0ff */
[----:B------:R-:W-:Y:S01]  /*7f90*/  LOP3.LUT R0, R0, 0x10000, RZ, 0xfc, !PT ;  /* 0x0001000000007812 */ /* 0x000fe200078efcff */
[----:B--2---:R-:W-:Y:S06]  /*7fa0*/  @P1 BRA `(.L_x_7742) ;  /* 0x0000000000081947 */ /* 0x004fec0003800000 */
[----:B------:R-:W2:Y:S02]  /*7fb0*/  SYNCS.PHASECHK.TRANS64.TRYWAIT P1, [R3+URZ+0x22830], R72 ;  /* 0x02283048030075a7 */ /* 0x000ea4000802017f */
[----:B--2---:R-:W-:Y:S05]  /*7fc0*/  @!P1 BRA `(.L_x_7743) ;  /* 0x000000d400b09947 */ /* 0x004fea0003800000 */
.L_x_7742:
[----:B------:R-:W-:Y:S01]  /*7fd0*/  IMAD R14, R22, 0x300, R0 ;  /* 0x00000300160e7824 */ /* 0x000fe200078e0200 */
        /* <DEDUP_REMOVED lines=11> */
[----:B------:R-:W-:Y:S01]  /*8090*/  IMAD.MOV.U32 R9, RZ, RZ, 0x40000040 ;  /* 0x40000040ff097424 */ /* 0x000fe200078e00ff */
[----:B------:R-:W-:Y:S01]  /*80a0*/  IADD3 R8, R4, 0x4, RZ ;  /* 0x0000000404087810 */ /* 0x000fe20007ffe0ff */
[----:B------:R-:W-:Y:S01]  /*80b0*/  IMAD.MOV.U32 R15, RZ, RZ, 0x40000040 ;  /* 0x40000040ff0f7424 */ /* 0x000fe200078e00ff */
[----:B------:R-:W3:Y:S07]  /*80c0*/  S2R R73, SR_TID.X ;  /* 0x0000000000497919 */ /* 0x000eee0000002100 */
[----:B------:R-:W-:Y:S01]  /*80d0*/  HGMMA.64x96x16.F32 R24, gdesc[UR4], RZ, !UPT, gsb0 ;  /* 0x01600000041879f0 */ /* 0x000fe2000c0008ff */
[----:B------:R-:W-:-:S02]  /*80e0*/  R2UR UR4, R10 ;  /* 0x000000000a0472ca */ /* 0x000fc400000e0000 */
[----:B------:R-:W-:Y:S02]  /*80f0*/  R2UR UR5, R11 ;  /* 0x000000000b0572ca */ /* 0x000fe400000e0000 */
[----:B------:R-:W-:Y:S01]  /*8100*/  R2UR UR6, R6 ;  /* 0x00000000060672ca */ /* 0x000fe200000e0000 */
[C---:B------:R-:W-:Y:S01]  /*8110*/  VIADD R6, R14.reuse, 0x4 ;  /* 0x000000040e067836 */ /* 0x040fe20000000000 */
[----:B------:R-:W-:Y:S01]  /*8120*/  R2UR UR7, R7 ;  /* 0x00000000070772ca */ /* 0x000fe200000e0000 */
[----:B------:R-:W-:Y:S02]  /*8130*/  IMAD.MOV.U32 R7, RZ, RZ, 0x40000040 ;  /* 0x40000040ff077424 */ /* 0x000fe400078e00ff */
[----:B------:R-:W-:Y:S01]  /*8140*/  VIADD R14, R14, 0x6 ;  /* 0x000000060e0e7836 */ /* 0x000fe20000000000 */
[----:B---3--:R-:W-:Y:S01]  /*8150*/  LOP3.LUT R73, R73, 0x7f, RZ, 0xc0, !PT ;  /* 0x0000007f49497812 */ /* 0x008fe200078ec0ff */
[----:B------:R-:W-:Y:S02]  /*8160*/  WARPGROUP.DEPBAR.LE gsb0, 0x0 ;  /* 0x00008000000079c5 */ /* 0x000fe40000010000 */
[----:B------:R-:W-:-:S06]  /*8170*/  WARPGROUP.ARRIVE ;  /* 0x00000000000079c5 */ /* 0x000fcc0000000000 */
        /* <DEDUP_REMOVED lines=14> */
[----:B------:R-:W-:-:S05]  /*8260*/  IMAD R15, R177, -0x60, R176 ;  /* 0xffffffa0b10f7824 */ /* 0x000fca00078e02b0 */
[----:B------:R-:W-:-:S05]  /*8270*/  IADD3 R20, R15, 0x60, RZ ;  /* 0x000000600f147810 */ /* 0x000fca0007ffe0ff */
        /* <DEDUP_REMOVED lines=8> */
[----:B------:R-:W-:Y:S01]  /*8300*/  HGMMA.64x96x16.F32 R24, gdesc[UR4], R24, gsb0 ;  /* 0x01600000041879f0 */ /* 0x000fe20008000818 */
        /* <DEDUP_REMOVED lines=63> */
[----:B------:R-:W-:Y:S01]  /*8700*/  FMUL.FTZ R63, R63, UR4 ;  /* 0x000000043f3f7c20 */ /* 0x000fe20008410000 */
[----:B------:R-:W-:Y:S01]  /*8710*/  FMUL.FTZ R66, R66, UR4 ;  /* 0x0000000442427c20 */ /* 0x000fe20008410000 */
[----:B------:R-:W-:Y:S01]  /*8720*/  FMUL.FTZ R67, R67, UR4 ;  /* 0x0000000443437c20 */ /* 0x000fe20008410000 */
[----:B------:R-:W4:Y:S01]  /*8730*/  MUFU.TANH R33, R33 ;  /* 0x0000002100217308 */ /* 0x000f220000002400 */
[----:B0-----:R-:W-:Y:S01]  /*8740*/  FSEL R80, R32, -INF , P1 ;  /* 0xff80000020507808 */ /* 0x001fe20000800000 */
[----:B------:R-:W-:Y:S01]  /*8750*/  FMUL.FTZ R70, R70, UR4 ;  /* 0x0000000446467c20 */ /* 0x000fe20008410000 */
[----:B------:R-:W-:-:S02]  /*8760*/  FMUL.FTZ R71, R71, UR4 ;  /* 0x0000000447477c20 */ /* 0x000fc40008410000 */
        /* <DEDUP_REMOVED lines=110> */
[----:B---3--:R-:W-:-:S04]  /*8e50*/  FSEL R112, R69, -INF , P5 ;  /* 0xff80000045707808 */ /* 0x008fc80002800000 */
[----:B------:R-:W-:-:S03]  /*8e60*/  FMNMX.FTZ R15, R112, R15, !PT ;  /* 0x0000000f700f7209 */ /* 0x000fc60007810000 */
[----:B------:R-:W3:Y:S01]  /*8e70*/  MUFU.TANH R67, R67 ;  /* 0x0000004300437308 */ /* 0x000ee20000002400 */
[----:B----4-:R-:W-:Y:S01]  /*8e80*/  FSEL R58, R63, -INF , P1 ;  /* 0xff8000003f3a7808 */ /* 0x010fe20000800000 */
[----:B------:R-:W4:Y:S06]  /*8e90*/  SHFL.BFLY PT, R20, R15, 0x2, 0x1f ;  /* 0x0c401f000f147f89 */ /* 0x000f2c00000e0000 */
[----:B------:R-:W1:Y:S01]  /*8ea0*/  MUFU.TANH R70, R70 ;  /* 0x0000004600467308 */ /* 0x000e620000002400 */
[----:B0-----:R-:W-:-:S07]  /*8eb0*/  FSEL R66, R66, -INF , P2 ;  /* 0xff80000042427808 */ /* 0x001fce0001000000 */
[----:B------:R-:W0:Y:S01]  /*8ec0*/  MUFU.TANH R71, R71 ;  /* 0x0000004700477308 */ /* 0x000e220000002400 */
[----:B---3--:R-:W-:Y:S02]  /*8ed0*/  FSEL R62, R67, -INF , P3 ;  /* 0xff800000433e7808 */ /* 0x008fe40001800000 */
[----:B-1----:R-:W-:Y:S02]  /*8ee0*/  FSEL R70, R70, -INF , P4 ;  /* 0xff80000046467808 */ /* 0x002fe40002000000 */
[----:B----4-:R-:W-:Y:S02]  /*8ef0*/  FMNMX.FTZ R27, R15, R20, !PT ;  /* 0x000000140f1b7209 */ /* 0x010fe40007810000 */
[----:B------:R-:W-:-:S03]  /*8f00*/  FMNMX.FTZ R15, R14, R13, !PT ;  /* 0x0000000d0e0f7209 */ /* 0x000fc60007810000 */
[----:B------:R-:W1:Y:S01]  /*8f10*/  SHFL.BFLY PT, R20, R27, 0x1, 0x1f ;  /* 0x0c201f001b147f89 */ /* 0x000e6200000e0000 */
[----:B------:R-:W-:-:S04]  /*8f20*/  FMNMX.FTZ R15, R24, R15, !PT ;  /* 0x0000000f180f7209 */ /* 0x000fc80007810000 */
[----:B------:R-:W-:-:S04]  /*8f30*/  FMNMX.FTZ R15, R26, R15, !PT ;  /* 0x0000000f1a0f7209 */ /* 0x000fc80007810000 */
[----:B------:R-:W-:Y:S02]  /*8f40*/  FMNMX.FTZ R15, R28, R15, !PT ;  /* 0x0000000f1c0f7209 */ /* 0x000fe40007810000 */
[----:B-1----:R-:W-:-:S04]  /*8f50*/  FMNMX.FTZ R20, R27, R20, !PT ;  /* 0x000000141b147209 */ /* 0x002fc80007810000 */
[C---:B------:R-:W-:Y:S01]  /*8f60*/  FSETP.NEU.FTZ.AND P6, PT, R20.reuse, -INF , PT ;  /* 0xff8000001400780b */ /* 0x040fe20003fdd000 */
[----:B------:R-:W-:-:S05]  /*8f70*/  FMUL.FTZ R29, R20, R21 ;  /* 0x00000015141d7220 */ /* 0x000fca0000410000 */
[----:B------:R-:W-:-:S05]  /*8f80*/  FSEL R31, R29, RZ, P6 ;  /* 0x000000ff1d1f7208 */ /* 0x000fca0003000000 */
[--C-:B------:R-:W-:Y:S01]  /*8f90*/  FFMA.FTZ R29, R25, R21, -R31.reuse ;  /* 0x00000015191d7223 */ /* 0x100fe2000001081f */
[----:B------:R-:W-:Y:S01]  /*8fa0*/  FMNMX.FTZ R25, R30, R15, !PT ;  /* 0x0000000f1e197209 */ /* 0x000fe20007810000 */
[--C-:B------:R-:W-:Y:S01]  /*8fb0*/  FFMA.FTZ R152, R74, R21, -R31.reuse ;  /* 0x000000154a987223 */ /* 0x100fe2000001081f */
[----:B0-----:R-:W-:Y:S01]  /*8fc0*/  FSEL R74, R71, -INF , P5 ;  /* 0xff800000474a7808 */ /* 0x001fe20002800000 */
        /* <DEDUP_REMOVED lines=29> */
[----:B0-----:R-:W-:Y:S01]  /*91a0*/  FMNMX.FTZ R29, R46, R27, !PT ;  /* 0x0000001b2e1d7209 */ /* 0x001fe20007810000 */
[-CC-:B------:R-:W-:Y:S01]  /*91b0*/  FFMA.FTZ R64, R64, R21.reuse, -R31.reuse ;  /* 0x0000001540407223 */ /* 0x180fe2000001081f */
[--C-:B------:R-:W-:Y:S01]  /*91c0*/  FFMA.FTZ R110, R110, R21, -R31.reuse ;  /* 0x000000156e6e7223 */ /* 0x100fe2000001081f */
[----:B------:R-:W-:Y:S01]  /*91d0*/  MUFU.EX2 R156, R156 ;  /* 0x0000009c009c7308 */ /* 0x000fe20000000800 */
[----:B------:R-:W-:Y:S01]  /*91e0*/  FMNMX.FTZ R29, R48, R29, !PT ;  /* 0x0000001d301d7209 */ /* 0x000fe20007810000 */
[-CC-:B------:R-:W-:Y:S01]  /*91f0*/  FFMA.FTZ R68, R68, R21.reuse, -R31.reuse ;  /* 0x0000001544447223 */ /* 0x180fe2000001081f */
[----:B------:R-:W-:-:S02]  /*9200*/  FFMA.FTZ R31, R112, R21, -R31 ;  /* 0x00000015701f7223 */ /* 0x000fc4000001081f */
[----:B------:R-:W-:-:S03]  /*9210*/  FMNMX.FTZ R29, R50, R29, !PT ;  /* 0x0000001d321d7209 */ /* 0x000fc60007810000 */
[----:B------:R-:W-:Y:S01]  /*9220*/  MUFU.EX2 R27, R82 ;  /* 0x00000052001b7308 */ /* 0x000fe20000000800 */
[----:B------:R-:W-:-:S04]  /*9230*/  FMNMX.FTZ R29, R52, R29, !PT ;  /* 0x0000001d341d7209 */ /* 0x000fc80007810000 */
[----:B------:R-:W-:-:S03]  /*9240*/  FMNMX.FTZ R29, R54, R29, !PT ;  /* 0x0000001d361d7209 */ /* 0x000fc60007810000 */
[----:B------:R-:W-:Y:S01]  /*9250*/  MUFU.EX2 R84, R84 ;  /* 0x0000005400547308 */ /* 0x000fe20000000800 */
[----:B------:R-:W-:-:S04]  /*9260*/  FMNMX.FTZ R29, R56, R29, !PT ;  /* 0x0000001d381d7209 */ /* 0x000fc80007810000 */
[----:B------:R-:W-:-:S03]  /*9270*/  FMNMX.FTZ R29, R58, R29, !PT ;  /* 0x0000001d3a1d7209 */ /* 0x000fc60007810000 */
[----:B------:R-:W0:Y:S01]  /*9280*/  MUFU.EX2 R33, R86 ;  /* 0x0000005600217308 */ /* 0x000e220000000800 */
[----:B------:R-:W-:-:S04]  /*9290*/  FMNMX.FTZ R29, R66, R29, !PT ;  /* 0x0000001d421d7209 */ /* 0x000fc80007810000 */
[----:B------:R-:W-:-:S03]  /*92a0*/  FMNMX.FTZ R29, R62, R29, !PT ;  /* 0x0000001d3e1d7209 */ /* 0x000fc60007810000 */
[----:B------:R-:W-:Y:S01]  /*92b0*/  MUFU.EX2 R88, R88 ;  /* 0x0000005800587308 */ /* 0x000fe20000000800 */
[----:B------:R-:W-:-:S04]  /*92c0*/  FMNMX.FTZ R29, R70, R29, !PT ;  /* 0x0000001d461d7209 */ /* 0x000fc80007810000 */
[----:B------:R-:W-:-:S03]  /*92d0*/  FMNMX.FTZ R29, R74, R29, !PT ;  /* 0x0000001d4a1d7209 */ /* 0x000fc60007810000 */
[----:B------:R-:W1:Y:S01]  /*92e0*/  MUFU.EX2 R35, R90 ;  /* 0x0000005a00237308 */ /* 0x000e620000000800 */
[----:B0-----:R-:W-:Y:S01]  /*92f0*/  F2FP.F16.F32.PACK_AB R158, R33, R84 ;  /* 0x00000054219e723e */ /* 0x001fe200000000ff */
[----:B------:R-:W0:Y:S06]  /*9300*/  SHFL.BFLY PT, R76, R29, 0x2, 0x1f ;  /* 0x0c401f001d4c7f89 */ /* 0x000e2c00000e0000 */
[----:B------:R-:W-:Y:S08]  /*9310*/  MUFU.EX2 R92, R92 ;  /* 0x0000005c005c7308 */ /* 0x000ff00000000800 */
[----:B------:R-:W3:Y:S01]  /*9320*/  MUFU.EX2 R37, R94 ;  /* 0x0000005e00257308 */ /* 0x000ee20000000800 */
[----:B-1----:R-:W-:-:S07]  /*9330*/  F2FP.F16.F32.PACK_AB R160, R35, R88 ;  /* 0x0000005823a0723e */ /* 0x002fce00000000ff */
[----:B------:R-:W-:Y:S01]  /*9340*/  MUFU.EX2 R96, R96 ;  /* 0x0000006000607308 */ /* 0x000fe20000000800 */
[----:B0-----:R-:W-:-:S05]  /*9350*/  FMNMX.FTZ R76, R29, R76, !PT ;  /* 0x0000004c1d4c7209 */ /* 0x001fca0007810000 */
[----:B------:R-:W0:Y:S02]  /*9360*/  SHFL.BFLY PT, R29, R76, 0x1, 0x1f ;  /* 0x0c201f004c1d7f89 */ /* 0x000e2400000e0000 */
[----:B------:R-:W1:Y:S01]  /*9370*/  MUFU.EX2 R39, R98 ;  /* 0x0000006200277308 */ /* 0x000e620000000800 */
[----:B---3--:R-:W-:-:S07]  /*9380*/  F2FP.F16.F32.PACK_AB R162, R37, R92 ;  /* 0x0000005c25a2723e */ /* 0x008fce00000000ff */
[----:B------:R-:W-:Y:S08]  /*9390*/  MUFU.EX2 R100, R100 ;  /* 0x0000006400647308 */ /* 0x000ff00000000800 */
[----:B------:R-:W3:Y:S01]  /*93a0*/  MUFU.EX2 R41, R102 ;  /* 0x0000006600297308 */ /* 0x000ee20000000800 */
[----:B-1----:R-:W-:Y:S02]  /*93b0*/  F2FP.F16.F32.PACK_AB R164, R39, R96 ;  /* 0x0000006027a4723e */ /* 0x002fe400000000ff */
[----:B0-----:R-:W-:-:S05]  /*93c0*/  FMNMX.FTZ R178, R76, R29, !PT ;  /* 0x0000001d4cb27209 */ /* 0x001fca0007810000 */
[----:B------:R-:W-:Y:S01]  /*93d0*/  MUFU.EX2 R104, R104 ;  /* 0x0000006800687308 */ /* 0x000fe20000000800 */
[C---:B------:R-:W-:Y:S01]  /*93e0*/  FSETP.NEU.FTZ.AND P1, PT, R178.reuse, -INF , PT ;  /* 0xff800000b200780b */ /* 0x040fe20003f3d000 */
[----:B------:R-:W-:-:S06]  /*93f0*/  FMUL.FTZ R47, R178, R21 ;  /* 0x00000015b22f7220 */ /* 0x000fcc0000410000 */
[----:B------:R-:W0:Y:S01]  /*9400*/  MUFU.EX2 R43, R106 ;  /* 0x0000006a002b7308 */ /* 0x000e220000000800 */
[----:B------:R-:W-:Y:S02]  /*9410*/  FSEL R47, R47, RZ, P1 ;  /* 0x000000ff2f2f7208 */ /* 0x000fe40000800000 */
[----:B------:R-:W-:Y:S02]  /*9420*/  ISETP.NE.AND P1, PT, R73, RZ, PT ;  /* 0x000000ff4900720c */ /* 0x000fe40003f25270 */
[----:B------:R-:W1:Y:S01]  /*9430*/  S2R R73, SR_TID.X ;  /* 0x0000000000497919 */ /* 0x000e620000002100 */
        /* <DEDUP_REMOVED lines=14> */
[----:B----4-:R-:W-:Y:S01]  /*9520*/  FADD.FTZ R13, R152, R15 ;  /* 0x0000000f980d7221 */ /* 0x010fe20000010000 */
[-CC-:B------:R-:W-:Y:S01]  /*9530*/  FFMA.FTZ R44, R44, R21.reuse, -R47.reuse ;  /* 0x000000152c2c7223 */ /* 0x180fe2000001082f */
[-CC-:B------:R-:W-:Y:S01]  /*9540*/  FFMA.FTZ R46, R46, R21.reuse, -R47.reuse ;  /* 0x000000152e2e7223 */ /* 0x180fe2000001082f */
[-CC-:B------:R-:W-:Y:S01]  /*9550*/  FFMA.FTZ R48, R48, R21.reuse, -R47.reuse ;  /* 0x0000001530307223 */ /* 0x180fe2000001082f */
[-CC-:B------:R-:W-:Y:S01]  /*9560*/  FFMA.FTZ R50, R50, R21.reuse, -R47.reuse ;  /* 0x0000001532327223 */ /* 0x180fe2000001082f */
[-CC-:B------:R-:W-:Y:S01]  /*9570*/  FFMA.FTZ R52, R52, R21.reuse, -R47.reuse ;  /* 0x0000001534347223 */ /* 0x180fe2000001082f */
[-CC-:B------:R-:W-:Y:S01]  /*9580*/  FFMA.FTZ R54, R54, R21.reuse, -R47.reuse ;  /* 0x0000001536367223 */ /* 0x180fe2000001082f */
[----:B------:R-:W4:Y:S01]  /*9590*/  MUFU.EX2 R24, R24 ;  /* 0x0000001800187308 */ /* 0x000f220000000800 */
[-CC-:B------:R-:W-:Y:S01]  /*95a0*/  FFMA.FTZ R56, R56, R21.reuse, -R47.reuse ;  /* 0x0000001538387223 */ /* 0x180fe2000001082f */
[----:B------:R-:W-:Y:S01]  /*95b0*/  F2FP.F16.F32.PACK_AB R152, R15, R152 ;  /* 0x000000980f98723e */ /* 0x000fe200000000ff */
[-CC-:B------:R-:W-:Y:S01]  /*95c0*/  FFMA.FTZ R58, R58, R21.reuse, -R47.reuse ;  /* 0x000000153a3a7223 */ /* 0x180fe2000001082f */
[-CC-:B------:R-:W-:Y:S01]  /*95d0*/  FFMA.FTZ R66, R66, R21.reuse, -R47.reuse ;  /* 0x0000001542427223 */ /* 0x180fe2000001082f */
[-CC-:B------:R-:W-:Y:S01]  /*95e0*/  FFMA.FTZ R62, R62, R21.reuse, -R47.reuse ;  /* 0x000000153e3e7223 */ /* 0x180fe2000001082f */
[-CC-:B------:R-:W-:Y:S01]  /*95f0*/  FFMA.FTZ R70, R70, R21.reuse, -R47.reuse ;  /* 0x0000001546467223 */ /* 0x180fe2000001082f */
[----:B------:R-:W-:Y:S01]  /*9600*/  FFMA.FTZ R47, R74, R21, -R47 ;  /* 0x000000154a2f7223 */ /* 0x000fe2000001082f */
[----:B------:R2:W4:Y:S01]  /*9610*/  MUFU.EX2 R155, R26 ;  /* 0x0000001a009b7308 */ /* 0x0005220000000800 */
[----:B---3--:R-:W-:-:S02]  /*9620*/  F2FP.F16.F32.PACK_AB R166, R41, R100 ;  /* 0x0000006429a6723e */ /* 0x008fc400000000ff */
[----:B-1----:R-:W-:Y:S02]  /*9630*/  SHF.R.U32.HI R73, RZ, 0x7, R73 ;  /* 0x00000007ff497819 */ /* 0x002fe40000011649 */
[----:B0-----:R-:W-:Y:S02]  /*9640*/  F2FP.F16.F32.PACK_AB R168, R43, R104 ;  /* 0x000000682ba8723e */ /* 0x001fe400000000ff */
[----:B------:R-:W-:Y:S01]  /*9650*/  IADD3 R180, -R73, 0xb, RZ ;  /* 0x0000000b49b47810 */ /* 0x000fe20007ffe1ff */
[----:B------:R-:W0:Y:S01]  /*9660*/  MUFU.EX2 R28, R28 ;  /* 0x0000001c001c7308 */ /* 0x000e220000000800 */
[----:B--2---:R-:W-:Y:S01]  /*9670*/  FADD.FTZ R26, R154, R13 ;  /* 0x0000000d9a1a7221 */ /* 0x004fe20000010000 */
[----:B------:R-:W-:-:S03]  /*9680*/  F2FP.F16.F32.PACK_AB R154, R25, R154 ;  /* 0x0000009a199a723e */ /* 0x000fc600000000ff */
[----:B------:R-:W-:-:S03]  /*9690*/  FADD.FTZ R13, R25, R26 ;  /* 0x0000001a190d7221 */ /* 0x000fc60000010000 */
[----:B------:R1:W2:Y:S01]  /*96a0*/  MUFU.EX2 R157, R30 ;  /* 0x0000001e009d7308 */ /* 0x0002a20000000800 */
[----:B------:R-:W-:Y:S01]  /*96b0*/  FADD.FTZ R26, R156, R13 ;  /* 0x0000000d9c1a7221 */ /* 0x000fe20000010000 */
[----:B------:R-:W-:Y:S01]  /*96c0*/  FADD.FTZ R13, R14, R153 ;  /* 0x000000990e0d7221 */ /* 0x000fe20000010000 */
[----:B------:R-:W-:Y:S02]  /*96d0*/  F2FP.F16.F32.PACK_AB R153, R153, R14 ;  /* 0x0000000e9999723e */ /* 0x000fe400000000ff */
[----:B------:R-:W-:Y:S01]  /*96e0*/  FADD.FTZ R49, R27, R26 ;  /* 0x0000001a1b317221 */ /* 0x000fe20000010000 */
[----:B----4-:R-:W-:Y:S01]  /*96f0*/  FADD.FTZ R26, R24, R13 ;  /* 0x0000000d181a7221 */ /* 0x010fe20000010000 */
[----:B------:R-:W-:Y:S01]  /*9700*/  @!P1 VIADD R13, R3, 0x22840 ;  /* 0x00022840030d9836 */ /* 0x000fe20000000000 */
[----:B------:R-:W3:Y:S01]  /*9710*/  MUFU.EX2 R32, R32 ;  /* 0x0000002000207308 */ /* 0x000ee20000000800 */
[----:B-1----:R-:W-:Y:S01]  /*9720*/  FADD.FTZ R30, R84, R49 ;  /* 0x00000031541e7221 */ /* 0x002fe20000010000 */
[----:B------:R-:W-:Y:S01]  /*9730*/  FADD.FTZ R49, R155, R26 ;  /* 0x0000001a9b317221 */ /* 0x000fe20000010000 */
[----:B------:R-:W-:-:S02]  /*9740*/  F2FP.F16.F32.PACK_AB R156, R27, R156 ;  /* 0x0000009c1b9c723e */ /* 0x000fc400000000ff */
[----:B------:R-:W-:Y:S01]  /*9750*/  FADD.FTZ R51, R33, R30 ;  /* 0x0000001e21337221 */ /* 0x000fe20000010000 */
[----:B0-----:R-:W-:Y:S01]  /*9760*/  FADD.FTZ R26, R28, R49 ;  /* 0x000000311c1a7221 */ /* 0x001fe20000010000 */
[----:B------:R-:W-:Y:S01]  /*9770*/  @!P1 PRMT R13, RZ, 0x654, R13 ;  /* 0x00000654ff0d9816 */ /* 0x000fe2000000000d */
[----:B------:R-:W0:Y:S01]  /*9780*/  MUFU.EX2 R159, R34 ;  /* 0x00000022009f7308 */ /* 0x000e220000000800 */
[----:B------:R-:W-:Y:S01]  /*9790*/  FADD.FTZ R30, R88, R51 ;  /* 0x00000033581e7221 */ /* 0x000fe20000010000 */
[----:B--2---:R-:W-:Y:S01]  /*97a0*/  FADD.FTZ R49, R157, R26 ;  /* 0x0000001a9d317221 */ /* 0x004fe20000010000 */
[----:B------:R1:W-:Y:S06]  /*97b0*/  BAR.ARV R180, 0x100 ;  /* 0x000400b40000751d */ /* 0x0003ec0000002000 */
[----:B------:R-:W2:Y:S01]  /*97c0*/  MUFU.EX2 R36, R36 ;  /* 0x0000002400247308 */ /* 0x000ea20000000800 */
[----:B------:R-:W-:Y:S01]  /*97d0*/  FADD.FTZ R51, R35, R30 ;  /* 0x0000001e23337221 */ /* 0x000fe20000010000 */
[----:B---3--:R-:W-:Y:S01]  /*97e0*/  FADD.FTZ R26, R32, R49 ;  /* 0x00000031201a7221 */ /* 0x008fe20000010000 */
[----:B------:R3:W-:Y:S01]  /*97f0*/  @!P1 SYNCS.ARRIVE.TRANS64.RED.A1T0 RZ, [R13+URZ], RZ ;  /* 0x000000ff0dff99a7 */ /* 0x0007e2000810043f */
[----:B------:R-:W-:Y:S01]  /*9800*/  F2FP.F16.F32.PACK_AB R155, R155, R24 ;  /* 0x000000189b9b723e */ /* 0x000fe200000000ff */
[----:B------:R-:W-:Y:S01]  /*9810*/  FADD.FTZ R30, R92, R51 ;  /* 0x000000335c1e7221 */ /* 0x000fe20000010000 */
[----:B------:R-:W-:-:S02]  /*9820*/  F2FP.F16.F32.PACK_AB R157, R157, R28 ;  /* 0x0000001c9d9d723e */ /* 0x000fc400000000ff */
[----:B------:R-:W3:Y:S01]  /*9830*/  MUFU.EX2 R161, R38 ;  /* 0x0000002600a17308 */ /* 0x000ee20000000800 */
[----:B0-----:R-:W-:Y:S01]  /*9840*/  FADD.FTZ R49, R159, R26 ;  /* 0x0000001a9f317221 */ /* 0x001fe20000010000 */
[----:B------:R-:W-:Y:S01]  /*9850*/  FADD.FTZ R51, R37, R30 ;  /* 0x0000001e25337221 */ /* 0x000fe20000010000 */
[----:B------:R-:W-:-:S03]  /*9860*/  F2FP.F16.F32.PACK_AB R159, R159, R32 ;  /* 0x000000209f9f723e */ /* 0x000fc600000000ff */
[----:B------:R-:W-:Y:S02]  /*9870*/  FADD.FTZ R30, R96, R51 ;  /* 0x00000033601e7221 */ /* 0x000fe40000010000 */
[----:B------:R-:W0:Y:S01]  /*9880*/  MUFU.EX2 R40, R40 ;  /* 0x0000002800287308 */ /* 0x000e220000000800 */
[----:B--2---:R-:W-:Y:S01]  /*9890*/  FADD.FTZ R26, R36, R49 ;  /* 0x00000031241a7221 */ /* 0x004fe20000010000 */
[----:B------:R-:W-:-:S04]  /*98a0*/  FADD.FTZ R49, R39, R30 ;  /* 0x0000001e27317221 */ /* 0x000fc80000010000 */
[----:B------:R-:W-:Y:S02]  /*98b0*/  FADD.FTZ R30, R100, R49 ;  /* 0x00000031641e7221 */ /* 0x000fe40000010000 */
[----:B------:R-:W2:Y:S01]  /*98c0*/  MUFU.EX2 R163, R42 ;  /* 0x0000002a00a37308 */ /* 0x000ea20000000800 */
[----:B---3--:R-:W-:Y:S01]  /*98d0*/  FADD.FTZ R13, R161, R26 ;  /* 0x0000001aa10d7221 */ /* 0x008fe20000010000 */
[----:B------:R-:W-:Y:S01]  /*98e0*/  FADD.FTZ R49, R41, R30 ;  /* 0x0000001e29317221 */ /* 0x000fe20000010000 */
[----:B------:R-:W-:-:S03]  /*98f0*/  F2FP.F16.F32.PACK_AB R161, R161, R36 ;  /* 0x00000024a1a1723e */ /* 0x000fc600000000ff */
[----:B------:R-:W-:Y:S02]  /*9900*/  FADD.FTZ R30, R104, R49 ;  /* 0x00000031681e7221 */ /* 0x000fe40000010000 */
[----:B------:R-:W3:Y:S01]  /*9910*/  MUFU.EX2 R44, R44 ;  /* 0x0000002c002c7308 */ /* 0x000ee20000000800 */
[----:B0-----:R-:W-:Y:S01]  /*9920*/  FADD.FTZ R26, R40, R13 ;  /* 0x0000000d281a7221 */ /* 0x001fe20000010000 */
[----:B------:R-:W-:-:S06]  /*9930*/  FADD.FTZ R15, R43, R30 ;  /* 0x0000001e2b0f7221 */ /* 0x000fcc0000010000 */
[----:B------:R-:W0:Y:S01]  /*9940*/  MUFU.EX2 R165, R46 ;  /* 0x0000002e00a57308 */ /* 0x000e220000000800 */
[C---:B--2---:R-:W-:Y:S01]  /*9950*/  FADD.FTZ R13, R163.reuse, R26 ;  /* 0x0000001aa30d7221 */ /* 0x044fe20000010000 */
[----:B------:R-:W-:-:S06]  /*9960*/  F2FP.F16.F32.PACK_AB R163, R163, R40 ;  /* 0x00000028a3a3723e */ /* 0x000fcc00000000ff */
[----:B------:R-:W2:Y:S01]  /*9970*/  MUFU.EX2 R48, R48 ;  /* 0x0000003000307308 */ /* 0x000ea20000000800 */
[----:B---3--:R-:W-:-:S07]  /*9980*/  FADD.FTZ R26, R44, R13 ;  /* 0x0000000d2c1a7221 */ /* 0x008fce0000010000 */
        /* <DEDUP_REMOVED lines=8> */
[C---:B0-----:R-:W-:Y:S01]  /*9a10*/  FADD.FTZ R13, R167.reuse, R26 ;  /* 0x0000001aa70d7221 */ /* 0x041fe20000010000 */
[----:B------:R-:W-:-:S06]  /*9a20*/  F2FP.F16.F32.PACK_AB R167, R167, R48 ;  /* 0x00000030a7a7723e */ /* 0x000fcc00000000ff */
        /* <DEDUP_REMOVED lines=11> */
[C---:B---3--:R-:W-:Y:S01]  /*9ae0*/  FADD.FTZ R15, R29.reuse, R30 ;  /* 0x0000001e1d0f7221 */ /* 0x048fe20000010000 */
[----:B------:R-:W-:-:S06]  /*9af0*/  F2FP.F16.F32.PACK_AB R172, R29, R64 ;  /* 0x000000401dac723e */ /* 0x000fcc00000000ff */
[----:B------:R-:W3:Y:S01]  /*9b00*/  MUFU.EX2 R171, R58 ;  /* 0x0000003a00ab7308 */ /* 0x000ee20000000800 */
[----:B0-----:R-:W-:-:S07]  /*9b10*/  FADD.FTZ R26, R56, R13 ;  /* 0x0000000d381a7221 */ /* 0x001fce0000010000 */
        /* <DEDUP_REMOVED lines=8> */
[C---:B--2---:R-:W-:Y:S01]  /*9ba0*/  FADD.FTZ R15, R173.reuse, R14 ;  /* 0x0000000ead0f7221 */ /* 0x044fe20000010000 */
[----:B------:R-:W-:-:S06]  /*9bb0*/  F2FP.F16.F32.PACK_AB R173, R173, R66 ;  /* 0x00000042adad723e */ /* 0x000fcc00000000ff */
[----:B------:R-:W2:Y:S01]  /*9bc0*/  MUFU.EX2 R47, R47 ;  /* 0x0000002f002f7308 */ /* 0x000ea20000000800 */
[----:B---3--:R-:W-:Y:S01]  /*9bd0*/  FADD.FTZ R14, R70, R15 ;  /* 0x0000000f460e7221 */ /* 0x008fe20000010000 */
[C---:B0-----:R-:W-:Y:S01]  /*9be0*/  FADD.FTZ R13, R31.reuse, R30 ;  /* 0x0000001e1f0d7221 */ /* 0x041fe20000010000 */
[----:B------:R-:W-:Y:S02]  /*9bf0*/  F2FP.F16.F32.PACK_AB R174, R31, R68 ;  /* 0x000000441fae723e */ /* 0x000fe400000000ff */
[C---:B--2---:R-:W-:Y:S01]  /*9c00*/  FADD.FTZ R14, R47.reuse, R14 ;  /* 0x0000000e2f0e7221 */ /* 0x044fe20000010000 */
[----:B------:R-:W-:Y:S01]  /*9c10*/  F2FP.F16.F32.PACK_AB R175, R47, R70 ;  /* 0x000000462faf723e */ /* 0x000fe200000000ff */
[----:B-1----:R-:W-:Y:S06]  /*9c20*/  @!P0 BRA `(.L_x_7744) ;  /* 0x0000000000048947 */ /* 0x002fec0003800000 */
[----:B------:R-:W-:Y:S01]  /*9c30*/  BPT.TRAP 0x1 ;  /* 0x000000040000795c */ /* 0x000fe20000300000 */
.L_x_7744:
[----:B------:R0:W1:Y:S01]  /*9c40*/  SYNCS.PHASECHK.TRANS64.TRYWAIT P2, [R3+URZ+0x22850], R72 ;  /* 0x02285048030075a7 */ /* 0x000062000804017f */
[----:B------:R-:W-:Y:S05]  /*9c50*/  @!P0 BRA `(.L_x_7745) ;  /* 0x0000000000048947 */ /* 0x000fea0003800000 */
[----:B------:R-:W-:Y:S01]  /*9c60*/  BPT.TRAP 0x1 ;  /* 0x000000040000795c */ /* 0x000fe20000300000 */
.L_x_7745:
[----:B------:R-:W-:Y:S04]  /*9c70*/  BSSY B0, `(.L_x_7746) ;  /* 0x0000004000007945 */ /* 0x000fe80003800000 */
[----:B-1----:R-:W-:Y:S05]  /*9c80*/  @P2 BRA `(.L_x_7747) ;  /* 0x0000000000082947 */ /* 0x002fea0003800000 */
[----:B------:R-:W1:Y:S02]  /*9c90*/  SYNCS.PHASECHK.TRANS64.TRYWAIT P2, [R3+URZ+0x22850], R72 ;  /* 0x02285048030075a7 */ /* 0x000e64000804017f */
[----:B-1----:R-:W-:Y:S05]  /*9ca0*/  @!P2 BRA `(.L_x_7748) ;  /* 0x000000b8008ca947 */ /* 0x002fea0003800000 */
.L_x_7747:
[----:B------:R-:W-:Y:S05]  /*9cb0*/  BSYNC B0 ;  /* 0x0000000000007941 */ /* 0x000fea0003800000 */
.L_x_7746:
[----:B------:R-:W-:Y:S05]  /*9cc0*/  WARPSYNC.ALL ;  /* 0x0000000000007948 */ /* 0x000fea0003800000 */
[----:B------:R-:W-:Y:S01]  /*9cd0*/  R2UR UR4, R18 ;  /* 0x00000000120472ca */ /* 0x000fe200000e0000 */
[----:B------:R2:W-:Y:S01]  /*9ce0*/  BAR.SYNC.DEFER_BLOCKING R12, 0x100 ;  /* 0x0004000c0000751d */ /* 0x0005e20000010000 */
[----:B------:R-:W-:Y:S01]  /*9cf0*/  IMAD.MOV.U32 R183, RZ, RZ, 0xc00 ;  /* 0x00000c00ffb77424 */ /* 0x000fe200078e00ff */
[----:B------:R-:W-:Y:S01]  /*9d00*/  ISETP.GE.AND P2, PT, R176, 0x61, PT ;  /* 0x00000061b000780c */ /* 0x000fe20003f46270 */
[----:B01----:R-:W-:-:S03]  /*9d10*/  @!P1 VIADD R3, R3, 0x22860 ;  /* 0x0002286003039836 */ /* 0x003fc60000000000 */
[----:B------:R-:W-:Y:S01]  /*9d20*/  ULDC UR47, c[0x0][0x9d8] ;  /* 0x00027600002f7ab9 */ /* 0x000fe20000000800 */
[----:B------:R-:W-:Y:S01]  /*9d30*/  ULDC UR46, c[0x0][0x988] ;  /* 0x00026200002e7ab9 */ /* 0x000fe20000000800 */
[----:B------:R-:W-:-:S04]  /*9d40*/  @!P1 PRMT R3, RZ, 0x654, R3 ;  /* 0x00000654ff039816 */ /* 0x000fc80000000003 */
[----:B------:R-:W-:-:S04]  /*9d50*/  UIADD3 UR4, UR4, 0x400, URZ ;  /* 0x0000040004047890 */ /* 0x000fc8000fffe03f */
[----:B------:R-:W-:-:S04]  /*9d60*/  USHF.R.U32.HI UR4, URZ, 0x4, UR4 ;  /* 0x000000043f047899 */ /* 0x000fc80008011604 */
[----:B------:R-:W-:-:S04]  /*9d70*/  ULOP3.LUT UR4, UR4, 0x3fff, URZ, 0xc0, !UPT ;  /* 0x00003fff04047892 */ /* 0x000fc8000f8ec03f */
[----:B------:R-:W-:Y:S01]  /*9d80*/  ULOP3.LUT UR37, UR4, 0x3000000, URZ, 0xfc, !UPT ;  /* 0x0300000004257892 */ /* 0x000fe2000f8efc3f */
[----:B------:R-:W-:-:S05]  /*9d90*/  WARPGROUP.ARRIVE ;  /* 0x00000000000079c5 */ /* 0x000fca0000000000 */
[----:B------:R-:W-:Y:S01]  /*9da0*/  IMAD R182, R22, R183, UR37 ;  /* 0x0000002516b67e24 */ /* 0x000fe2000f8e02b7 */
[----:B------:R-:W-:-:S04]  /*9db0*/  MOV R183, 0x40000040 ;  /* 0x4000004000b77802 */ /* 0x000fc80000000f00 */
[----:B------:R-:W-:Y:S02]  /*9dc0*/  R2UR UR6, R182 ;  /* 0x00000000b60672ca */ /* 0x000fe400000e0000 */
[----:B------:R-:W-:Y:S01]  /*9dd0*/  R2UR UR7, R183 ;  /* 0x00000000b70772ca */ /* 0x000fe200000e0000 */
[----:B------:R-:W-:-:S12]  /*9de0*/  IMAD.MOV.U32 R183, RZ, RZ, 0x40000040 ;  /* 0x40000040ffb77424 */ /* 0x000fd800078e00ff */
[----:B------:R-:W-:Y:S03]  /*9df0*/  HGMMA.64x256x16.F32 R24, R152, gdesc[UR4].tnspB, RZ, !UPT, gsb0 ;  /* 0x43e0000498187df0 */ /* 0x000fe6000c0008ff */
[----:B------:R-:W-:Y:S02]  /*9e00*/  WARPGROUP.DEPBAR.LE gsb0, 0x0 ;  /* 0x00008000000079c5 */ /* 0x000fe40000010000 */
[----:B------:R-:W-:Y:S01]  /*9e10*/  VIADD R152, R182, 0x80 ;  /* 0x00000080b6987836 */ /* 0x000fe20000000000 */
[----:B------:R-:W-:Y:S01]  /*9e20*/  WARPGROUP.ARRIVE ;  /* 0x00000000000079c5 */ /* 0x000fe20000000000 */
[----:B------:R-:W-:-:S03]  /*9e30*/  IMAD.MOV.U32 R153, RZ, RZ, 0x40000040 ;  /* 0x40000040ff997424 */ /* 0x000fc600078e00ff */
[----:B------:R-:W-:Y:S01]  /*9e40*/  R2UR UR6, R152 ;  /* 0x00000000980672ca */ /* 0x000fe200000e0000 */
[----:B------:R-:W-:Y:S01]  /*9e50*/  VIADD R152, R182, 0x100 ;  /* 0x00000100b6987836 */ /* 0x000fe20000000000 */
[----:B------:R-:W-:Y:S02]  /*9e60*/  R2UR UR7, R153 ;  /* 0x00000000990772ca */ /* 0x000fe400000e0000 */
[----:B------:R-:W-:-:S14]  /*9e70*/  MOV R153, 0x40000040 ;  /* 0x4000004000997802 */ /* 0x000fdc0000000f00 */
[----:B------:R-:W-:Y:S01]  /*9e80*/  HGMMA.64x256x16.F32 R24, R156, gdesc[UR4].tnspB, R24, gsb0 ;  /* 0x43e000049c187df0 */ /* 0x000fe20008000818 */
[----:B------:R-:W-:Y:S01]  /*9e90*/  R2UR UR6, R152 ;  /* 0x00000000980672ca */ /* 0x000fe200000e0000 */
[----:B------:R-:W-:Y:S01]  /*9ea0*/  VIADD R152, R182, 0x180 ;  /* 0x00000180b6987836 */ /* 0x000fe20000000000 */
[----:B------:R-:W-:Y:S01]  /*9eb0*/  R2UR UR7, R153 ;  /* 0x00000000990772ca */ /* 0x000fe200000e0000 */
[----:B------:R-:W-:Y:S01]  /*9ec0*/  IMAD.MOV.U32 R153, RZ, RZ, 0x40000040 ;  /* 0x40000040ff997424 */ /* 0x000fe200078e00ff */
[----:B------:R-:W-:Y:S02]  /*9ed0*/  WARPGROUP.DEPBAR.LE gsb0, 0x0 ;  /* 0x00008000000079c5 */ /* 0x000fe40000010000 */
[----:B------:R-:W-:-:S15]  /*9ee0*/  WARPGROUP.ARRIVE ;  /* 0x00000000000079c5 */ /* 0x000fde0000000000 */
[----:B------:R-:W-:-:S06]  /*9ef0*/  NOP ;  /* 0x0000000000007918 */ /* 0x000fcc0000000000 */
[----:B------:R-:W-:Y:S01]  /*9f00*/  HGMMA.64x256x16.F32 R24, R160, gdesc[UR4].tnspB, R24, gsb0 ;  /* 0x43e00004a0187df0 */ /* 0x000fe20008000818 */
[----:B------:R-:W-:Y:S01]  /*9f10*/  R2UR UR6, R152 ;  /* 0x00000000980672ca */ /* 0x000fe200000e0000 */
[C---:B------:R-:W-:Y:S01]  /*9f20*/  VIADD R152, R182.reuse, 0x200 ;  /* 0x00000200b6987836 */ /* 0x040fe20000000000 */
[----:B------:R-:W-:Y:S01]  /*9f30*/  R2UR UR7, R153 ;  /* 0x00000000990772ca */ /* 0x000fe200000e0000 */
[----:B------:R-:W-:Y:S01]  /*9f40*/  VIADD R182, R182, 0x280 ;  /* 0x00000280b6b67836 */ /* 0x000fe20000000000 */
[----:B------:R-:W-:Y:S01]  /*9f50*/  MOV R153, 0x40000040 ;  /* 0x4000004000997802 */ /* 0x000fe20000000f00 */
        /* <DEDUP_REMOVED lines=17> */
[----:B------:R2:W-:Y:S01]  /*a070*/  @!P1 SYNCS.ARRIVE.TRANS64.RED.A1T0 RZ, [R3+URZ], RZ ;  /* 0x000000ff03ff99a7 */ /* 0x0005e2000810043f */
[----:B------:R-:W-:Y:S05]  /*a080*/  @!P2 BRA `(.L_x_7749) ;  /* 0x000000240038a947 */ /* 0x000fea0003800000 */
[----:B--2---:R-:W-:Y:S01]  /*a090*/  IADD3 R3, R177, -0x2, RZ ;  /* 0xfffffffeb1037810 */ /* 0x004fe20007ffe0ff */
[----:B------:R-:W-:Y:S02]  /*a0a0*/  IMAD.MOV.U32 R220, RZ, RZ, R178 ;  /* 0x000000ffffdc7224 */ /* 0x000fe400078e00b2 */
[----:B------:R-:W-:-:S07]  /*a0b0*/  IMAD.MOV.U32 R221, RZ, RZ, R20 ;  /* 0x000000ffffdd7224 */ /* 0x000fce00078e0014 */
.L_x_7759:
[----:B------:R-:W-:Y:S01]  /*a0c0*/  VIADD R22, R22, 0x1 ;  /* 0x0000000116167836 */ /* 0x000fe20000000000 */
[----:B------:R-:W-:Y:S05]  /*a0d0*/  YIELD ;  /* 0x0000000000007946 */ /* 0x000fea0003800000 */
[----:B------:R-:W-:Y:S02]  /*a0e0*/  ISETP.NE.AND P3, PT, R22, 0x2, PT ;  /* 0x000000021600780c */ /* 0x000fe40003f65270 */
[----:B------:R-:W-:Y:S02]  /*a0f0*/  ISETP.GT.AND P2, PT, R3, RZ, PT ;  /* 0x000000ff0300720c */ /* 0x000fe40003f44270 */
[----:B0-----:R-:W-:-:S02]  /*a100*/  SEL R15, RZ, 0x1, P3 ;  /* 0x00000001ff0f7807 */ /* 0x001fc40001800000 */
[----:B------:R-:W-:Y:S02]  /*a110*/  IADD3 R3, R3, -0x1, RZ ;  /* 0xffffffff03037810 */ /* 0x000fe40007ffe0ff */
[----:B------:R-:W-:Y:S02]  /*a120*/  LOP3.LUT R200, R200, R15, RZ, 0x3c, !PT ;  /* 0x0000000fc8c87212 */ /* 0x000fe400078e3cff */
[----:B------:R-:W-:Y:S01]  /*a130*/  SEL R22, R22, RZ, P3 ;  /* 0x000000ff16167207 */ /* 0x000fe20001800000 */
[----:B------:R-:W-:Y:S06]  /*a140*/  @!P0 BRA `(.L_x_7750) ;  /* 0x0000000000048947 */ /* 0x000fec0003800000 */
[----:B------:R-:W-:Y:S01]  /*a150*/  BPT.TRAP 0x1 ;  /* 0x000000040000795c */ /* 0x000fe20000300000 */
.L_x_7750:
[----:B------:R-:W-:Y:S01]  /*a160*/  IMAD R12, R22, 0x8, R18 ;  /* 0x00000008160c7824 */ /* 0x000fe200078e0212 */
[----:B------:R-:W-:-:S04]  /*a170*/  SHF.L.U32 R15, R200, 0x1f, RZ ;  /* 0x0000001fc80f7819 */ /* 0x000fc800000006ff */
[----:B------:R0:W1:Y:S01]  /*a180*/  SYNCS.PHASECHK.TRANS64.TRYWAIT P3, [R12+URZ+0x22830], R15 ;  /* 0x0228300f0c0075a7 */ /* 0x000062000806017f */
[----:B------:R-:W-:Y:S05]  /*a190*/  @!P0 BRA `(.L_x_7751) ;  /* 0x0000000000048947 */ /* 0x000fea0003800000 */
[----:B------:R-:W-:Y:S01]  /*a1a0*/  BPT.TRAP 0x1 ;  /* 0x000000040000795c */ /* 0x000fe20000300000 */
.L_x_7751:
[----:B------:R-:W-:Y:S02]  /*a1b0*/  IMAD R20, R22, 0x300, R0 ;  /* 0x0000030016147824 */ /* 0x000fe400078e0200 */
[----:B------:R-:W-:Y:S01]  /*a1c0*/  IMAD.MOV.U32 R21, RZ, RZ, 0x40000040 ;  /* 0x40000040ff157424 */ /* 0x000fe200078e00ff */
[----:B-1----:R-:W-:Y:S06]  /*a1d0*/  @P3 BRA `(.L_x_7752) ;  /* 0x0000000000083947 */ /* 0x002fec0003800000 */
[----:B------:R-:W1:Y:S02]  /*a1e0*/  SYNCS.PHASECHK.TRANS64.TRYWAIT P3, [R12+URZ+0x22830], R15 ;  /* 0x0228300f0c0075a7 */ /* 0x000e64000806017f */
[----:B-1----:R-:W-:Y:S05]  /*a1f0*/  @!P3 BRA `(.L_x_7753) ;  /* 0x000000b4004cb947 */ /* 0x002fea0003800000 */
.L_x_7752:
[----:B------:R-:W-:Y:S05]  /*a200*/  WARPSYNC.ALL ;  /* 0x0000000000007948 */ /* 0x000fea0003800000 */
[C---:B------:R-:W-:Y:S01]  /*a210*/  R2UR UR6, R20.reuse ;  /* 0x00000000140672ca */ /* 0x040fe200000e0000 */
[----:B------:R-:W-:Y:S01]  /*a220*/  WARPGROUP.ARRIVE ;  /* 0x00000000000079c5 */ /* 0x000fe20000000000 */
[----:B------:R-:W-:Y:S01]  /*a230*/  R2UR UR7, R21 ;  /* 0x00000000150772ca */ /* 0x000fe200000e0000 */
[----:B------:R-:W-:Y:S01]  /*a240*/  VIADD R214, R20, 0x2 ;  /* 0x0000000214d67836 */ /* 0x000fe20000000000 */
[----:B------:R-:W-:-:S03]  /*a250*/  R2UR UR4, R4 ;  /* 0x00000000040472ca */ /* 0x000fc600000e0000 */
[----:B------:R-:W2:Y:S01]  /*a260*/  S2R R226, SR_TID.X ;  /* 0x0000000000e27919 */ /* 0x000ea20000002100 */
[----:B------:R-:W-:Y:S02]  /*a270*/  R2UR UR5, R5 ;  /* 0x00000000050572ca */ /* 0x000fe400000e0000 */
[----:B------:R-:W-:Y:S02]  /*a280*/  MOV R215, 0x40000040 ;  /* 0x4000004000d77802 */ /* 0x000fe40000000f00 */
[----:B------:R-:W-:-:S09]  /*a290*/  MOV R21, 0x40000040 ;  /* 0x4000004000157802 */ /* 0x000fd20000000f00 */
[----:B------:R-:W-:Y:S01]  /*a2a0*/  HGMMA.64x96x16.F32 R152, gdesc[UR4], RZ, !UPT, gsb0 ;  /* 0x01600000049879f0 */ /* 0x000fe2000c0008ff */
        /* <DEDUP_REMOVED lines=9> */
[----:B------:R-:W-:Y:S01]  /*a340*/  HGMMA.64x96x16.F32 R152, gdesc[UR4], R152, gsb0 ;  /* 0x01600000049879f0 */ /* 0x000fe20008000898 */
[----:B------:R-:W-:Y:S02]  /*a350*/  R2UR UR6, R214 ;  /* 0x00000000d60672ca */ /* 0x000fe400000e0000 */
[----:B------:R-:W-:Y:S02]  /*a360*/  R2UR UR7, R215 ;  /* 0x00000000d70772ca */ /* 0x000fe400000e0000 */
[----:B------:R-:W-:Y:S02]  /*a370*/  R2UR UR4, R8 ;  /* 0x00000000080472ca */ /* 0x000fe400000e0000 */
        /* <DEDUP_REMOVED lines=71> */
[----:B------:R-:W-:-:S03]  /*a7f0*/  FMUL.FTZ R199, R199, UR47 ;  /* 0x0000002fc7c77c20 */ /* 0x000fc60008410000 */
[----:B------:R-:W4:Y:S01]  /*a800*/  MUFU.TANH R165, R165 ;  /* 0x000000a500a57308 */ /* 0x000f220000002400 */
[----:B-----5:R-:W-:-:S07]  /*a810*/  FMNMX.FTZ R21, R161, R20, !PT ;  /* 0x00000014a1157209 */ /* 0x020fce0007810000 */
[----:B------:R-:W5:Y:S01]  /*a820*/  MUFU.TANH R168, R168 ;  /* 0x000000a800a87308 */ /* 0x000f620000002400 */
[----:B---3--:R-:W-:-:S07]  /*a830*/  FMNMX.FTZ R20, R164, R21, !PT ;  /* 0x00000015a4147209 */ /* 0x008fce0007810000 */
[----:B------:R-:W3:Y:S01]  /*a840*/  MUFU.TANH R169, R169 ;  /* 0x000000a900a97308 */ /* 0x000ee20000002400 */
[----:B----4-:R-:W-:-:S07]  /*a850*/  FMNMX.FTZ R21, R165, R20, !PT ;  /* 0x00000014a5157209 */ /* 0x010fce0007810000 */
        /* <DEDUP_REMOVED lines=31> */
[----:B-----5:R-:W-:-:S05]  /*aa50*/  FMNMX.FTZ R20, R196, R21, !PT ;  /* 0x00000015c4147209 */ /* 0x020fca0007810000 */
[----:B------:R-:W5:Y:S02]  /*aa60*/  SHFL.BFLY PT, R21, R20, 0x2, 0x1f ;  /* 0x0c401f0014157f89 */ /* 0x000f6400000e0000 */
[----:B------:R-:W0:Y:S08]  /*aa70*/  MUFU.TANH R158, R158 ;  /* 0x0000009e009e7308 */ /* 0x000e300000002400 */
[----:B------:R-:W1:Y:S08]  /*aa80*/  MUFU.TANH R159, R159 ;  /* 0x0000009f009f7308 */ /* 0x000e700000002400 */
[----:B------:R-:W2:Y:S01]  /*aa90*/  MUFU.TANH R162, R162 ;  /* 0x000000a200a27308 */ /* 0x000ea20000002400 */
[----:B-----5:R-:W-:-:S07]  /*aaa0*/  FMNMX.FTZ R21, R20, R21, !PT ;  /* 0x0000001514157209 */ /* 0x020fce0007810000 */
[----:B------:R-:W5:Y:S01]  /*aab0*/  MUFU.TANH R163, R163 ;  /* 0x000000a300a37308 */ /* 0x000f620000002400 */
[----:B------:R-:W3:Y:S07]  /*aac0*/  SHFL.BFLY PT, R20, R21, 0x1, 0x1f ;  /* 0x0c201f0015147f89 */ /* 0x000eee00000e0000 */
[----:B------:R-:W5:Y:S08]  /*aad0*/  MUFU.TANH R166, R166 ;  /* 0x000000a600a67308 */ /* 0x000f700000002400 */
[----:B------:R-:W5:Y:S08]  /*aae0*/  MUFU.TANH R167, R167 ;  /* 0x000000a700a77308 */ /* 0x000f700000002400 */
[----:B------:R-:W5:Y:S01]  /*aaf0*/  MUFU.TANH R170, R170 ;  /* 0x000000aa00aa7308 */ /* 0x000f620000002400 */
[----:B---3--:R-:W-:Y:S01]  /*ab00*/  FMNMX.FTZ R20, R21, R20, !PT ;  /* 0x0000001415147209 */ /* 0x008fe20007810000 */
[----:B------:R-:W-:-:S04]  /*ab10*/  IMAD.U32 R21, RZ, RZ, UR46 ;  /* 0x0000002eff157e24 */ /* 0x000fc8000f8e00ff */
[C---:B------:R-:W-:Y:S02]  /*ab20*/  FADD.FTZ R178, -R20.reuse, R221 ;  /* 0x000000dd14b27221 */ /* 0x040fe40000010100 */
[----:B------:R-:W3:Y:S01]  /*ab30*/  MUFU.TANH R171, R171 ;  /* 0x000000ab00ab7308 */ /* 0x000ee20000002400 */
[-C--:B------:R-:W-:Y:S01]  /*ab40*/  FMUL.FTZ R222, R20, R21.reuse ;  /* 0x0000001514de7220 */ /* 0x080fe20000410000 */
[-C--:B------:R-:W-:Y:S01]  /*ab50*/  FMUL.FTZ R215, R178, R21.reuse ;  /* 0x00000015b2d77220 */ /* 0x080fe20000410000 */
[----:B------:R-:W-:Y:S02]  /*ab60*/  FMNMX.FTZ R178, R154, R220, !PT ;  /* 0x000000dc9ab27209 */ /* 0x000fe40007810000 */
[-CC-:B------:R-:W-:Y:S01]  /*ab70*/  FFMA.FTZ R152, R152, R21.reuse, -R222.reuse ;  /* 0x0000001598987223 */ /* 0x180fe200000108de */
[-CC-:B------:R-:W-:Y:S01]  /*ab80*/  FFMA.FTZ R153, R153, R21.reuse, -R222.reuse ;  /* 0x0000001599997223 */ /* 0x180fe200000108de */
[-CC-:B------:R-:W-:Y:S01]  /*ab90*/  FFMA.FTZ R156, R156, R21.reuse, -R222.reuse ;  /* 0x000000159c9c7223 */ /* 0x180fe200000108de */
[----:B----4-:R-:W-:Y:S01]  /*aba0*/  FMNMX.FTZ R221, R155, R178, !PT ;  /* 0x000000b29bdd7209 */ /* 0x010fe20007810000 */
[----:B------:R-:W4:Y:S01]  /*abb0*/  MUFU.TANH R174, R174 ;  /* 0x000000ae00ae7308 */ /* 0x000f220000002400 */
[-CC-:B------:R-:W-:Y:S01]  /*abc0*/  FFMA.FTZ R157, R157, R21.reuse, -R222.reuse ;  /* 0x000000159d9d7223 */ /* 0x180fe200000108de */
[--C-:B------:R-:W-:Y:S01]  /*abd0*/  FFMA.FTZ R160, R160, R21, -R222.reuse ;  /* 0x00000015a0a07223 */ /* 0x100fe200000108de */
[----:B0-----:R-:W-:Y:S01]  /*abe0*/  FMNMX.FTZ R178, R158, R221, !PT ;  /* 0x000000dd9eb27209 */ /* 0x001fe20007810000 */
[-CC-:B------:R-:W-:Y:S01]  /*abf0*/  FFMA.FTZ R161, R161, R21.reuse, -R222.reuse ;  /* 0x00000015a1a17223 */ /* 0x180fe200000108de */
[-CC-:B------:R-:W-:Y:S01]  /*ac00*/  FFMA.FTZ R164, R164, R21.reuse, -R222.reuse ;  /* 0x00000015a4a47223 */ /* 0x180fe200000108de */
[-CC-:B------:R-:W-:Y:S01]  /*ac10*/  FFMA.FTZ R165, R165, R21.reuse, -R222.reuse ;  /* 0x00000015a5a57223 */ /* 0x180fe200000108de */
[----:B-1----:R-:W-:Y:S01]  /*ac20*/  FMNMX.FTZ R221, R159, R178, !PT ;  /* 0x000000b29fdd7209 */ /* 0x002fe20007810000 */
[----:B------:R-:W0:Y:S01]  /*ac30*/  MUFU.TANH R175, R175 ;  /* 0x000000af00af7308 */ /* 0x000e220000002400 */
[-CC-:B------:R-:W-:Y:S01]  /*ac40*/  FFMA.FTZ R168, R168, R21.reuse, -R222.reuse ;  /* 0x00000015a8a87223 */ /* 0x180fe200000108de */
[--C-:B------:R-:W-:Y:S01]  /*ac50*/  FFMA.FTZ R169, R169, R21, -R222.reuse ;  /* 0x00000015a9a97223 */ /* 0x100fe200000108de */
[----:B--2---:R-:W-:Y:S01]  /*ac60*/  FMNMX.FTZ R178, R162, R221, !PT ;  /* 0x000000dda2b27209 */ /* 0x004fe20007810000 */
[-CC-:B------:R-:W-:Y:S01]  /*ac70*/  FFMA.FTZ R172, R172, R21.reuse, -R222.reuse ;  /* 0x00000015acac7223 */ /* 0x180fe200000108de */
[-CC-:B------:R-:W-:Y:S01]  /*ac80*/  FFMA.FTZ R173, R173, R21.reuse, -R222.reuse ;  /* 0x00000015adad7223 */ /* 0x180fe200000108de */
[-CC-:B------:R-:W-:Y:S01]  /*ac90*/  FFMA.FTZ R176, R176, R21.reuse, -R222.reuse ;  /* 0x00000015b0b07223 */ /* 0x180fe200000108de */
[----:B-----5:R-:W-:Y:S01]  /*aca0*/  FMNMX.FTZ R221, R163, R178, !PT ;  /* 0x000000b2a3dd7209 */ /* 0x020fe20007810000 */
[----:B------:R-:W1:Y:S01]  /*acb0*/  MUFU.TANH R197, R197 ;  /* 0x000000c500c57308 */ /* 0x000e620000002400 */
[-CC-:B------:R-:W-:Y:S01]  /*acc0*/  FFMA.FTZ R177, R177, R21.reuse, -R222.reuse ;  /* 0x00000015b1b17223 */ /* 0x180fe200000108de */
[--C-:B------:R-:W-:Y:S01]  /*acd0*/  FFMA.FTZ R181, R181, R21, -R222.reuse ;  /* 0x00000015b5b57223 */ /* 0x100fe200000108de */
[----:B------:R-:W-:Y:S01]  /*ace0*/  FMNMX.FTZ R178, R166, R221, !PT ;  /* 0x000000dda6b27209 */ /* 0x000fe20007810000 */
[-CC-:B------:R-:W-:Y:S01]  /*acf0*/  FFMA.FTZ R184, R184, R21.reuse, -R222.reuse ;  /* 0x00000015b8b87223 */ /* 0x180fe200000108de */
[-CC-:B------:R-:W-:Y:S01]  /*ad00*/  FFMA.FTZ R185, R185, R21.reuse, -R222.reuse ;  /* 0x00000015b9b97223 */ /* 0x180fe200000108de */
[-CC-:B------:R-:W-:Y:S01]  /*ad10*/  FFMA.FTZ R188, R188, R21.reuse, -R222.reuse ;  /* 0x00000015bcbc7223 */ /* 0x180fe200000108de */
[----:B------:R-:W-:Y:S01]  /*ad20*/  FMNMX.FTZ R221, R167, R178, !PT ;  /* 0x000000b2a7dd7209 */ /* 0x000fe20007810000 */
[----:B------:R-:W2:Y:S01]  /*ad30*/  MUFU.TANH R179, R179 ;  /* 0x000000b300b37308 */ /* 0x000ea20000002400 */
[-CC-:B------:R-:W-:Y:S01]  /*ad40*/  FFMA.FTZ R189, R189, R21.reuse, -R222.reuse ;  /* 0x00000015bdbd7223 */ /* 0x180fe200000108de */
[--C-:B------:R-:W-:Y:S01]  /*ad50*/  FFMA.FTZ R192, R192, R21, -R222.reuse ;  /* 0x00000015c0c07223 */ /* 0x100fe200000108de */
[----:B------:R-:W-:Y:S01]  /*ad60*/  FMNMX.FTZ R178, R170, R221, !PT ;  /* 0x000000ddaab27209 */ /* 0x000fe20007810000 */
[-CC-:B------:R-:W-:Y:S01]  /*ad70*/  FFMA.FTZ R214, R214, R21.reuse, -R222.reuse ;  /* 0x00000015d6d67223 */ /* 0x180fe200000108de */
[-CC-:B------:R-:W-:Y:S01]  /*ad80*/  FFMA.FTZ R193, R193, R21.reuse, -R222.reuse ;  /* 0x00000015c1c17223 */ /* 0x180fe200000108de */
[----:B------:R-:W-:Y:S01]  /*ad90*/  FFMA.FTZ R224, R196, R21, -R222 ;  /* 0x00000015c4e07223 */ /* 0x000fe200000108de */
[----:B---3--:R-:W-:Y:S01]  /*ada0*/  FMNMX.FTZ R221, R171, R178, !PT ;  /* 0x000000b2abdd7209 */ /* 0x008fe20007810000 */
[----:B------:R-:W3:Y:S03]  /*adb0*/  MUFU.TANH R182, R182 ;  /* 0x000000b600b67308 */ /* 0x000ee60000002400 */
[----:B----4-:R-:W-:-:S04]  /*adc0*/  FMNMX.FTZ R178, R174, R221, !PT ;  /* 0x000000ddaeb27209 */ /* 0x010fc80007810000 */
[----:B0-----:R-:W-:Y:S01]  /*add0*/  FMNMX.FTZ R178, R175, R178, !PT ;  /* 0x000000b2afb27209 */ /* 0x001fe20007810000 */
[----:B------:R-:W0:Y:S03]  /*ade0*/  MUFU.TANH R183, R183 ;  /* 0x000000b700b77308 */ /* 0x000e260000002400 */
[----:B-1----:R-:W-:-:S04]  /*adf0*/  FMNMX.FTZ R178, R197, R178, !PT ;  /* 0x000000b2c5b27209 */ /* 0x002fc80007810000 */
[----:B--2---:R-:W-:Y:S01]  /*ae00*/  FMNMX.FTZ R221, R179, R178, !PT ;  /* 0x000000b2b3dd7209 */ /* 0x004fe20007810000 */
[----:B------:R-:W1:Y:S03]  /*ae10*/  MUFU.TANH R186, R186 ;  /* 0x000000ba00ba7308 */ /* 0x000e660000002400 */
[----:B---3--:R-:W-:-:S05]  /*ae20*/  FMNMX.FTZ R178, R182, R221, !PT ;  /* 0x000000ddb6b27209 */ /* 0x008fca0007810000 */
        /* <DEDUP_REMOVED lines=14> */
[----:B------:R-:W0:Y:S01]  /*af10*/  MUFU.EX2 R215, R215 ;  /* 0x000000d700d77308 */ /* 0x000e220000000800 */
[----:B-1----:R-:W-:Y:S01]  /*af20*/  FMNMX.FTZ R178, R198, R221, !PT ;  /* 0x000000ddc6b27209 */ /* 0x002fe20007810000 */
[----:B------:R-:W-:-:S06]  /*af30*/  FFMA.FTZ R221, R180, R21, -R222 ;  /* 0x00000015b4dd7223 */ /* 0x000fcc00000108de */
[----:B------:R-:W1:Y:S01]  /*af40*/  MUFU.EX2 R152, R152 ;  /* 0x0000009800987308 */ /* 0x000e620000000800 */
[----:B--2---:R-:W-:-:S05]  /*af50*/  FMNMX.FTZ R178, R199, R178, !PT ;  /* 0x000000b2c7b27209 */ /* 0x004fca0007810000 */
[----:B------:R-:W2:Y:S02]  /*af60*/  SHFL.BFLY PT, R223, R178, 0x2, 0x1f ;  /* 0x0c401f00b2df7f89 */ /* 0x000ea400000e0000 */
[----:B------:R-:W3:Y:S01]  /*af70*/  MUFU.EX2 R153, R153 ;  /* 0x0000009900997308 */ /* 0x000ee20000000800 */
        /* <DEDUP_REMOVED lines=50> */
[----:B0-----:R-:W-:Y:S01]  /*b2a0*/  FMNMX.FTZ R178, R180, R223, !PT ;  /* 0x000000dfb4b27209 */ /* 0x001fe20007810000 */
[-C--:B------:R-:W-:Y:S01]  /*b2b0*/  FMUL.FTZ R108, R108, R215.reuse ;  /* 0x000000d76c6c7220 */ /* 0x080fe20000410000 */
[-C--:B------:R-:W-:Y:S01]  /*b2c0*/  FMUL.FTZ R109, R109, R215.reuse ;  /* 0x000000d76d6d7220 */ /* 0x080fe20000410000 */
[-C--:B------:R-:W-:Y:S01]  /*b2d0*/  FMUL.FTZ R112, R112, R215.reuse ;  /* 0x000000d770707220 */ /* 0x080fe20000410000 */
[----:B------:R-:W-:Y:S01]  /*b2e0*/  FMUL.FTZ R113, R113, R215 ;  /* 0x000000d771717220 */ /* 0x000fe20000410000 */
[C---:B------:R-:W-:Y:S01]  /*b2f0*/  FMUL.FTZ R228, R178.reuse, R21 ;  /* 0x00000015b2e47220 */ /* 0x040fe20000410000 */
[----:B------:R-:W-:Y:S01]  /*b300*/  FADD.FTZ R180, -R178, R220 ;  /* 0x000000dcb2b47221 */ /* 0x000fe20000010100 */
[----:B------:R-:W-:Y:S01]  /*b310*/  MUFU.EX2 R168, R168 ;  /* 0x000000a800a87308 */ /* 0x000fe20000000800 */
[----:B------:R-:W-:Y:S01]  /*b320*/  FMUL.FTZ R116, R116, R215 ;  /* 0x000000d774747220 */ /* 0x000fe20000410000 */
[-CC-:B------:R-:W-:Y:S01]  /*b330*/  FFMA.FTZ R222, R154, R21.reuse, -R228.reuse ;  /* 0x000000159ade7223 */ /* 0x180fe200000108e4 */
[-C--:B------:R-:W-:Y:S01]  /*b340*/  FMUL.FTZ R180, R180, R21.reuse ;  /* 0x00000015b4b47220 */ /* 0x080fe20000410000 */
[-CC-:B------:R-:W-:Y:S01]  /*b350*/  FFMA.FTZ R155, R155, R21.reuse, -R228.reuse ;  /* 0x000000159b9b7223 */ /* 0x180fe200000108e4 */
[-CC-:B------:R-:W-:Y:S01]  /*b360*/  FFMA.FTZ R223, R158, R21.reuse, -R228.reuse ;  /* 0x000000159edf7223 */ /* 0x180fe200000108e4 */
[-CC-:B------:R-:W-:Y:S01]  /*b370*/  FFMA.FTZ R159, R159, R21.reuse, -R228.reuse ;  /* 0x000000159f9f7223 */ /* 0x180fe200000108e4 */
[----:B------:R-:W-:Y:S01]  /*b380*/  @!P1 VIADD R154, R12, 0x22840 ;  /* 0x000228400c9a9836 */ /* 0x000fe20000000000 */
[----:B------:R0:W-:Y:S01]  /*b390*/  MUFU.EX2 R196, R180 ;  /* 0x000000b400c47308 */ /* 0x0001e20000000800 */
[-CC-:B------:R-:W-:Y:S01]  /*b3a0*/  FFMA.FTZ R163, R163, R21.reuse, -R228.reuse ;  /* 0x00000015a3a37223 */ /* 0x180fe200000108e4 */
[-CC-:B------:R-:W-:Y:S01]  /*b3b0*/  FFMA.FTZ R225, R166, R21.reuse, -R228.reuse ;  /* 0x00000015a6e17223 */ /* 0x180fe200000108e4 */
[----:B------:R-:W-:Y:S01]  /*b3c0*/  FFMA.FTZ R166, R182, R21, -R228 ;  /* 0x00000015b6a67223 */ /* 0x000fe200000108e4 */
[----:B-1----:R-:W-:Y:S01]  /*b3d0*/  FFMA.FTZ R182, R215, R13, R152 ;  /* 0x0000000dd7b67223 */ /* 0x002fe20000010098 */
[----:B------:R-:W-:Y:S01]  /*b3e0*/  @!P1 PRMT R154, RZ, 0x654, R154 ;  /* 0x00000654ff9a9816 */ /* 0x000fe2000000009a */
[-C--:B------:R-:W-:Y:S01]  /*b3f0*/  FFMA.FTZ R167, R167, R21.reuse, -R228 ;  /* 0x00000015a7a77223 */ /* 0x080fe200000108e4 */
[C---:B---3--:R-:W-:Y:S01]  /*b400*/  F2FP.F16.F32.PACK_AB R152, R153.reuse, R152 ;  /* 0x000000989998723e */ /* 0x048fe200000000ff */
[----:B------:R-:W1:Y:S01]  /*b410*/  MUFU.EX2 R222, R222 ;  /* 0x000000de00de7308 */ /* 0x000e620000000800 */
[----:B0-----:R-:W-:Y:S01]  /*b420*/  SHF.R.U32.HI R180, RZ, 0x7, R226 ;  /* 0x00000007ffb47819 */ /* 0x001fe200000116e2 */
[----:B------:R-:W-:Y:S01]  /*b430*/  FADD.FTZ R13, R153, R182 ;  /* 0x000000b6990d7221 */ /* 0x000fe20000010000 */
[-CC-:B------:R-:W-:Y:S01]  /*b440*/  FFMA.FTZ R226, R171, R21.reuse, -R228.reuse ;  /* 0x00000015abe27223 */ /* 0x180fe200000108e4 */
[-CC-:B------:R-:W-:Y:S01]  /*b450*/  FFMA.FTZ R174, R174, R21.reuse, -R228.reuse ;  /* 0x00000015aeae7223 */ /* 0x180fe200000108e4 */
[----:B------:R-:W-:Y:S01]  /*b460*/  IADD3 R180, -R180, 0xb, RZ ;  /* 0x0000000bb4b47810 */ /* 0x000fe20007ffe1ff */
[-CC-:B------:R-:W-:Y:S01]  /*b470*/  FFMA.FTZ R197, R197, R21.reuse, -R228.reuse ;  /* 0x00000015c5c57223 */ /* 0x180fe200000108e4 */
[----:B------:R-:W-:Y:S01]  /*b480*/  FFMA.FTZ R158, R183, R21, -R228 ;  /* 0x00000015b79e7223 */ /* 0x000fe200000108e4 */
[----:B------:R-:W0:Y:S01]  /*b490*/  MUFU.EX2 R155, R155 ;  /* 0x0000009b009b7308 */ /* 0x000e220000000800 */
[-C--:B------:R-:W-:Y:S01]  /*b4a0*/  FMUL.FTZ R117, R117, R215.reuse ;  /* 0x000000d775757220 */ /* 0x080fe20000410000 */
[----:B------:R2:W-:Y:S06]  /*b4b0*/  BAR.ARV R180, 0x100 ;  /* 0x000400b40000751d */ /* 0x0005ec0000002000 */
[----:B------:R-:W3:Y:S01]  /*b4c0*/  MUFU.EX2 R223, R223 ;  /* 0x000000df00df7308 */ /* 0x000ee20000000800 */
[----:B-1----:R-:W-:Y:S01]  /*b4d0*/  FFMA.FTZ R14, R196, R14, R222 ;  /* 0x0000000ec40e7223 */ /* 0x002fe200000100de */
[----:B------:R1:W-:Y:S01]  /*b4e0*/  @!P1 SYNCS.ARRIVE.TRANS64.RED.A1T0 RZ, [R154+URZ], RZ ;  /* 0x000000ff9aff99a7 */ /* 0x0003e2000810043f */
[-C--:B------:R-:W-:Y:S01]  /*b4f0*/  FMUL.FTZ R120, R120, R215.reuse ;  /* 0x000000d778787220 */ /* 0x080fe20000410000 */
[-C--:B------:R-:W-:Y:S01]  /*b500*/  FMUL.FTZ R121, R121, R215.reuse ;  /* 0x000000d779797220 */ /* 0x080fe20000410000 */
[-C--:B------:R-:W-:Y:S01]  /*b510*/  FMUL.FTZ R124, R124, R215.reuse ;  /* 0x000000d77c7c7220 */ /* 0x080fe20000410000 */
[-C--:B------:R-:W-:Y:S01]  /*b520*/  FMUL.FTZ R125, R125, R215.reuse ;  /* 0x000000d77d7d7220 */ /* 0x080fe20000410000 */
[----:B------:R-:W-:Y:S01]  /*b530*/  FMUL.FTZ R128, R128, R215 ;  /* 0x000000d780807220 */ /* 0x000fe20000410000 */
[----:B------:R4:W-:Y:S01]  /*b540*/  MUFU.EX2 R220, R224 ;  /* 0x000000e000dc7308 */ /* 0x0009e20000000800 */
[----:B0-----:R-:W-:Y:S01]  /*b550*/  FADD.FTZ R14, R155, R14 ;  /* 0x0000000e9b0e7221 */ /* 0x001fe20000010000 */
[--C-:B-1----:R-:W-:Y:S01]  /*b560*/  FFMA.FTZ R154, R179, R21, -R228.reuse ;  /* 0x00000015b39a7223 */ /* 0x102fe200000108e4 */
[-C--:B------:R-:W-:Y:S01]  /*b570*/  FMUL.FTZ R129, R129, R215.reuse ;  /* 0x000000d781817220 */ /* 0x080fe20000410000 */
[-C--:B------:R-:W-:Y:S01]  /*b580*/  FMUL.FTZ R132, R132, R215.reuse ;  /* 0x000000d784847220 */ /* 0x080fe20000410000 */
[-C--:B------:R-:W-:Y:S01]  /*b590*/  FMUL.FTZ R133, R133, R215.reuse ;  /* 0x000000d785857220 */ /* 0x080fe20000410000 */
[-C--:B------:R-:W-:Y:S01]  /*b5a0*/  FMUL.FTZ R136, R136, R215.reuse ;  /* 0x000000d788887220 */ /* 0x080fe20000410000 */
[----:B------:R-:W-:Y:S01]  /*b5b0*/  FMUL.FTZ R137, R137, R215 ;  /* 0x000000d789897220 */ /* 0x000fe20000410000 */
[----:B------:R-:W0:Y:S01]  /*b5c0*/  MUFU.EX2 R159, R159 ;  /* 0x0000009f009f7308 */ /* 0x000e220000000800 */
[-CC-:B----4-:R-:W-:Y:S01]  /*b5d0*/  FFMA.FTZ R224, R162, R21.reuse, -R228.reuse ;  /* 0x00000015a2e07223 */ /* 0x190fe200000108e4 */
[-CC-:B------:R-:W-:Y:S01]  /*b5e0*/  FFMA.FTZ R162, R170, R21.reuse, -R228.reuse ;  /* 0x00000015aaa27223 */ /* 0x180fe200000108e4 */
[----:B------:R-:W-:Y:S01]  /*b5f0*/  FFMA.FTZ R170, R175, R21, -R228 ;  /* 0x00000015afaa7223 */ /* 0x000fe200000108e4 */
[----:B---3--:R-:W-:Y:S01]  /*b600*/  FADD.FTZ R14, R223, R14 ;  /* 0x0000000edf0e7221 */ /* 0x008fe20000010000 */
[-C--:B------:R-:W-:Y:S01]  /*b610*/  FMUL.FTZ R140, R140, R215.reuse ;  /* 0x000000d78c8c7220 */ /* 0x080fe20000410000 */
[-C--:B------:R-:W-:Y:S01]  /*b620*/  FMUL.FTZ R141, R141, R215.reuse ;  /* 0x000000d78d8d7220 */ /* 0x080fe20000410000 */
[-C--:B------:R-:W-:Y:S01]  /*b630*/  FMUL.FTZ R144, R144, R215.reuse ;  /* 0x000000d790907220 */ /* 0x080fe20000410000 */
[----:B------:R-:W1:Y:S01]  /*b640*/  MUFU.EX2 R224, R224 ;  /* 0x000000e000e07308 */ /* 0x000e620000000800 */
[-C--:B------:R-:W-:Y:S01]  /*b650*/  FMUL.FTZ R145, R145, R215.reuse ;  /* 0x000000d791917220 */ /* 0x080fe20000410000 */
[-C--:B------:R-:W-:Y:S01]  /*b660*/  FMUL.FTZ R148, R148, R215.reuse ;  /* 0x000000d794947220 */ /* 0x080fe20000410000 */
[----:B------:R-:W-:Y:S01]  /*b670*/  FMUL.FTZ R149, R149, R215 ;  /* 0x000000d795957220 */ /* 0x000fe20000410000 */
[-CC-:B------:R-:W-:Y:S01]  /*b680*/  FFMA.FTZ R187, R187, R21.reuse, -R228.reuse ;  /* 0x00000015bbbb7223 */ /* 0x180fe200000108e4 */
[-CC-:B------:R-:W-:Y:S01]  /*b690*/  FFMA.FTZ R190, R190, R21.reuse, -R228.reuse ;  /* 0x00000015bebe7223 */ /* 0x180fe200000108e4 */
[-CC-:B------:R-:W-:Y:S01]  /*b6a0*/  FFMA.FTZ R191, R191, R21.reuse, -R228.reuse ;  /* 0x00000015bfbf7223 */ /* 0x180fe200000108e4 */
[-C--:B------:R-:W-:Y:S01]  /*b6b0*/  FFMA.FTZ R194, R194, R21.reuse, -R228 ;  /* 0x00000015c2c27223 */ /* 0x080fe200000108e4 */
[----:B------:R-:W3:Y:S01]  /*b6c0*/  MUFU.EX2 R163, R163 ;  /* 0x000000a300a37308 */ /* 0x000ee20000000800 */
[----:B0-----:R-:W-:Y:S01]  /*b6d0*/  FADD.FTZ R153, R159, R14 ;  /* 0x0000000e9f997221 */ /* 0x001fe20000010000 */
[-CC-:B------:R-:W-:Y:S01]  /*b6e0*/  FFMA.FTZ R195, R195, R21.reuse, -R228.reuse ;  /* 0x00000015c3c37223 */ /* 0x180fe200000108e4 */
[-CC-:B------:R-:W-:Y:S01]  /*b6f0*/  FFMA.FTZ R198, R198, R21.reuse, -R228.reuse ;  /* 0x00000015c6c67223 */ /* 0x180fe200000108e4 */
[-C--:B------:R-:W-:Y:S01]  /*b700*/  FFMA.FTZ R199, R199, R21.reuse, -R228 ;  /* 0x00000015c7c77223 */ /* 0x080fe200000108e4 */
        /* <DEDUP_REMOVED lines=21> */
[----:B0-----:R-:W-:Y:S01]  /*b860*/  FADD.FTZ R14, R225, R14 ;  /* 0x0000000ee10e7221 */ /* 0x001fe20000010000 */
[-C--:B------:R-:W-:Y:S01]  /*b870*/  FMUL.FTZ R55, R55, R196.reuse ;  /* 0x000000c437377220 */ /* 0x080fe20000410000 */
[-C--:B------:R-:W-:Y:S01]  /*b880*/  FMUL.FTZ R58, R58, R196.reuse ;  /* 0x000000c43a3a7220 */ /* 0x080fe20000410000 */
[----:B------:R-:W-:Y:S01]  /*b890*/  FADD.FTZ R13, R157, R170 ;  /* 0x000000aa9d0d7221 */ /* 0x000fe20000010000 */
[-C--:B------:R-:W-:Y:S01]  /*b8a0*/  FMUL.FTZ R59, R59, R196.reuse ;  /* 0x000000c43b3b7220 */ /* 0x080fe20000410000 */
[-C--:B------:R-:W-:Y:S01]  /*b8b0*/  FMUL.FTZ R62, R62, R196.reuse ;  /* 0x000000c43e3e7220 */ /* 0x080fe20000410000 */
[----:B------:R0:W1:Y:S01]  /*b8c0*/  MUFU.EX2 R171, R162 ;  /* 0x000000a200ab7308 */ /* 0x0000620000000800 */
[----:B------:R-:W-:Y:S01]  /*b8d0*/  FADD.FTZ R170, R160, R13 ;  /* 0x0000000da0aa7221 */ /* 0x000fe20000010000 */
[-C--:B------:R-:W-:Y:S01]  /*b8e0*/  FMUL.FTZ R63, R63, R196.reuse ;  /* 0x000000c43f3f7220 */ /* 0x080fe20000410000 */
[-C--:B------:R-:W-:Y:S01]  /*b8f0*/  FMUL.FTZ R66, R66, R196.reuse ;  /* 0x000000c442427220 */ /* 0x080fe20000410000 */
[-C--:B------:R-:W-:Y:S01]  /*b900*/  FMUL.FTZ R67, R67, R196.reuse ;  /* 0x000000c443437220 */ /* 0x080fe20000410000 */
[----:B------:R-:W-:Y:S01]  /*b910*/  FADD.FTZ R13, R161, R170 ;  /* 0x000000aaa10d7221 */ /* 0x000fe20000010000 */
[-C--:B------:R-:W-:Y:S01]  /*b920*/  FMUL.FTZ R70, R70, R196.reuse ;  /* 0x000000c446467220 */ /* 0x080fe20000410000 */
[-C--:B------:R-:W-:Y:S01]  /*b930*/  FMUL.FTZ R71, R71, R196.reuse ;  /* 0x000000c447477220 */ /* 0x080fe20000410000 */
[----:B------:R-:W-:Y:S01]  /*b940*/  MUFU.EX2 R169, R169 ;  /* 0x000000a900a97308 */ /* 0x000fe20000000800 */
[----:B------:R-:W-:Y:S01]  /*b950*/  FADD.FTZ R170, R164, R13 ;  /* 0x0000000da4aa7221 */ /* 0x000fe20000010000 */
[----:B---3--:R-:W-:Y:S01]  /*b960*/  FADD.FTZ R14, R167, R14 ;  /* 0x0000000ea70e7221 */ /* 0x008fe20000010000 */
[----:B0-----:R-:W-:Y:S01]  /*b970*/  FFMA.FTZ R162, R186, R21, -R228 ;  /* 0x00000015baa27223 */ /* 0x001fe200000108e4 */
[-C--:B------:R-:W-:Y:S01]  /*b980*/  FMUL.FTZ R74, R74, R196.reuse ;  /* 0x000000c44a4a7220 */ /* 0x080fe20000410000 */
[----:B------:R-:W-:Y:S01]  /*b990*/  FADD.FTZ R13, R165, R170 ;  /* 0x000000aaa50d7221 */ /* 0x000fe20000010000 */
        /* <DEDUP_REMOVED lines=39> */
[----:B------:R-:W-:Y:S01]  /*bc10*/  FADD.FTZ R153, R179, R14 ;  /* 0x0000000eb3997221 */ /* 0x000fe20000010000 */
[-C--:B------:R-:W-:Y:S01]  /*bc20*/  FMUL.FTZ R138, R138, R196.reuse ;  /* 0x000000c48a8a7220 */ /* 0x080fe20000410000 */
[----:B------:R-:W-:Y:S01]  /*bc30*/  FMUL.FTZ R139, R139, R196 ;  /* 0x000000c48b8b7220 */ /* 0x000fe20000410000 */
[----:B------:R-:W-:Y:S01]  /*bc40*/  MUFU.EX2 R176, R176 ;  /* 0x000000b000b07308 */ /* 0x000fe20000000800 */
[----:B0-----:R-:W-:Y:S01]  /*bc50*/  F2FP.F16.F32.PACK_AB R154, R157, R156 ;  /* 0x0000009c9d9a723e */ /* 0x001fe200000000ff */
[----:B------:R-:W-:Y:S01]  /*bc60*/  FMUL.FTZ R142, R142, R196 ;  /* 0x000000c48e8e7220 */ /* 0x000fe20000410000 */
[----:B------:R-:W-:Y:S01]  /*bc70*/  F2FP.F16.F32.PACK_AB R156, R161, R160 ;  /* 0x000000a0a19c723e */ /* 0x000fe200000000ff */
[----:B------:R-:W-:Y:S01]  /*bc80*/  FADD.FTZ R160, R168, R13 ;  /* 0x0000000da8a07221 */ /* 0x000fe20000010000 */
[----:B------:R-:W-:Y:S01]  /*bc90*/  F2FP.F16.F32.PACK_AB R161, R226, R171 ;  /* 0x000000abe2a1723e */ /* 0x000fe200000000ff */
[----:B------:R-:W-:Y:S01]  /*bca0*/  FMUL.FTZ R143, R143, R196 ;  /* 0x000000c48f8f7220 */ /* 0x000fe20000410000 */
[----:B------:R-:W-:Y:S01]  /*bcb0*/  F2FP.F16.F32.PACK_AB R157, R163, R224 ;  /* 0x000000e0a39d723e */ /* 0x000fe200000000ff */
[----:B------:R-:W0:Y:S01]  /*bcc0*/  MUFU.EX2 R182, R197 ;  /* 0x000000c500b67308 */ /* 0x000e220000000800 */
[C---:B------:R-:W-:Y:S01]  /*bcd0*/  FADD.FTZ R13, R169.reuse, R160 ;  /* 0x000000a0a90d7221 */ /* 0x040fe20000010000 */
[----:B------:R-:W-:Y:S01]  /*bce0*/  F2FP.F16.F32.PACK_AB R160, R169, R168 ;  /* 0x000000a8a9a0723e */ /* 0x000fe200000000ff */
[-C--:B------:R-:W-:Y:S01]  /*bcf0*/  FMUL.FTZ R146, R146, R196.reuse ;  /* 0x000000c492927220 */ /* 0x080fe20000410000 */
[----:B------:R-:W-:Y:S01]  /*bd00*/  F2FP.F16.F32.PACK_AB R163, R179, R175 ;  /* 0x000000afb3a3723e */ /* 0x000fe200000000ff */
[-C--:B------:R-:W-:Y:S01]  /*bd10*/  FMUL.FTZ R147, R147, R196.reuse ;  /* 0x000000c493937220 */ /* 0x080fe20000410000 */
[-C--:B------:R-:W-:Y:S01]  /*bd20*/  FMUL.FTZ R150, R150, R196.reuse ;  /* 0x000000c496967220 */ /* 0x080fe20000410000 */
[----:B------:R-:W-:Y:S01]  /*bd30*/  FMUL.FTZ R151, R151, R196 ;  /* 0x000000c497977220 */ /* 0x000fe20000410000 */
[----:B------:R-:W1:Y:S08]  /*bd40*/  MUFU.EX2 R177, R177 ;  /* 0x000000b100b17308 */ /* 0x000e700000000800 */
[----:B------:R3:W-:Y:S01]  /*bd50*/  MUFU.EX2 R197, R158 ;  /* 0x0000009e00c57308 */ /* 0x0007e20000000800 */
[----:B0-----:R-:W-:-:S04]  /*bd60*/  FADD.FTZ R14, R182, R153 ;  /* 0x00000099b60e7221 */ /* 0x001fc80000010000 */
[----:B------:R-:W-:-:S03]  /*bd70*/  FADD.FTZ R153, R183, R14 ;  /* 0x0000000eb7997221 */ /* 0x000fc60000010000 */
[----:B------:R-:W0:Y:S01]  /*bd80*/  MUFU.EX2 R221, R221 ;  /* 0x000000dd00dd7308 */ /* 0x000e220000000800 */
[----:B---3--:R-:W-:Y:S01]  /*bd90*/  F2FP.F16.F32.PACK_AB R158, R165, R164 ;  /* 0x000000a4a59e723e */ /* 0x008fe200000000ff */
[----:B------:R-:W-:-:S04]  /*bda0*/  FADD.FTZ R164, R172, R13 ;  /* 0x0000000daca47221 */ /* 0x000fc80000010000 */
[----:B------:R-:W-:Y:S02]  /*bdb0*/  FADD.FTZ R13, R173, R164 ;  /* 0x000000a4ad0d7221 */ /* 0x000fe40000010000 */
[----:B------:R0:W3:Y:S02]  /*bdc0*/  MUFU.EX2 R186, R166 ;  /* 0x000000a600ba7308 */ /* 0x0000e40000000800 */
[----:B------:R-:W-:-:S04]  /*bdd0*/  FADD.FTZ R164, R176, R13 ;  /* 0x0000000db0a47221 */ /* 0x000fc80000010000 */
[----:B-1----:R-:W-:Y:S02]  /*bde0*/  FADD.FTZ R164, R177, R164 ;  /* 0x000000a4b1a47221 */ /* 0x002fe40000010000 */
[----:B------:R-:W1:Y:S02]  /*bdf0*/  MUFU.EX2 R181, R181 ;  /* 0x000000b500b57308 */ /* 0x000e640000000800 */
[----:B0-----:R-:W-:Y:S01]  /*be00*/  FADD.FTZ R166, R221, R164 ;  /* 0x000000a4dda67221 */ /* 0x001fe20000010000 */
[----:B------:R-:W-:-:S05]  /*be10*/  F2FP.F16.F32.PACK_AB R164, R177, R176 ;  /* 0x000000b0b1a4723e */ /* 0x000fca00000000ff */
[----:B------:R-:W0:Y:S01]  /*be20*/  MUFU.EX2 R184, R184 ;  /* 0x000000b800b87308 */ /* 0x000e220000000800 */
[----:B---3--:R-:W-:-:S04]  /*be30*/  FADD.FTZ R14, R186, R153 ;  /* 0x00000099ba0e7221 */ /* 0x008fc80000010000 */
[----:B------:R-:W-:-:S03]  /*be40*/  FADD.FTZ R14, R197, R14 ;  /* 0x0000000ec50e7221 */ /* 0x000fc60000010000 */
[----:B------:R3:W4:Y:S01]  /*be50*/  MUFU.EX2 R215, R162 ;  /* 0x000000a200d77308 */ /* 0x0007220000000800 */
[C---:B-1----:R-:W-:Y:S01]  /*be60*/  FADD.FTZ R13, R181.reuse, R166 ;  /* 0x000000a6b50d7221 */ /* 0x042fe20000010000 */
[----:B------:R-:W-:-:S06]  /*be70*/  F2FP.F16.F32.PACK_AB R166, R181, R221 ;  /* 0x000000ddb5a6723e */ /* 0x000fcc00000000ff */
[----:B------:R-:W1:Y:S01]  /*be80*/  MUFU.EX2 R185, R185 ;  /* 0x000000b900b97308 */ /* 0x000e620000000800 */
[----:B---3--:R-:W-:Y:S01]  /*be90*/  F2FP.F16.F32.PACK_AB R162, R173, R172 ;  /* 0x000000acada2723e */ /* 0x008fe200000000ff */
[----:B0-----:R-:W-:-:S06]  /*bea0*/  FADD.FTZ R168, R184, R13 ;  /* 0x0000000db8a87221 */ /* 0x001fcc0000010000 */
[----:B------:R-:W0:Y:S01]  /*beb0*/  MUFU.EX2 R169, R187 ;  /* 0x000000bb00a97308 */ /* 0x000e220000000800 */
[----:B----4-:R-:W-:-:S07]  /*bec0*/  FADD.FTZ R14, R215, R14 ;  /* 0x0000000ed70e7221 */ /* 0x010fce0000010000 */
[----:B------:R-:W3:Y:S01]  /*bed0*/  MUFU.EX2 R188, R188 ;  /* 0x000000bc00bc7308 */ /* 0x000ee20000000800 */
[C---:B-1----:R-:W-:Y:S01]  /*bee0*/  FADD.FTZ R13, R185.reuse, R168 ;  /* 0x000000a8b90d7221 */ /* 0x042fe20000010000 */
[----:B------:R-:W-:-:S06]  /*bef0*/  F2FP.F16.F32.PACK_AB R168, R185, R184 ;  /* 0x000000b8b9a8723e */ /* 0x000fcc00000000ff */
[----:B------:R-:W1:Y:S01]  /*bf00*/  MUFU.EX2 R190, R190 ;  /* 0x000000be00be7308 */ /* 0x000e620000000800 */
[C---:B0-----:R-:W-:Y:S01]  /*bf10*/  FADD.FTZ R153, R169.reuse, R14 ;  /* 0x0000000ea9997221 */ /* 0x041fe20000010000 */
[----:B------:R-:W-:-:S06]  /*bf20*/  F2FP.F16.F32.PACK_AB R169, R169, R215 ;  /* 0x000000d7a9a9723e */ /* 0x000fcc00000000ff */
[----:B------:R-:W0:Y:S01]  /*bf30*/  MUFU.EX2 R189, R189 ;  /* 0x000000bd00bd7308 */ /* 0x000e220000000800 */
[----:B---3--:R-:W-:-:S07]  /*bf40*/  FADD.FTZ R170, R188, R13 ;  /* 0x0000000dbcaa7221 */ /* 0x008fce0000010000 */
[----:B------:R-:W3:Y:S01]  /*bf50*/  MUFU.EX2 R191, R191 ;  /* 0x000000bf00bf7308 */ /* 0x000ee20000000800 */
[----:B-1----:R-:W-:Y:S01]  /*bf60*/  FADD.FTZ R14, R190, R153 ;  /* 0x00000099be0e7221 */ /* 0x002fe20000010000 */
[----:B------:R-:W-:Y:S02]  /*bf70*/  F2FP.F16.F32.PACK_AB R153, R155, R222 ;  /* 0x000000de9b99723e */ /* 0x000fe400000000ff */
[----:B------:R-:W-:Y:S02]  /*bf80*/  F2FP.F16.F32.PACK_AB R155, R159, R223 ;  /* 0x000000df9f9b723e */ /* 0x000fe400000000ff */
[----:B------:R-:W-:Y:S02]  /*bf90*/  F2FP.F16.F32.PACK_AB R159, R167, R225 ;  /* 0x000000e1a79f723e */ /* 0x000fe400000000ff */
[----:B------:R-:W1:Y:S01]  /*bfa0*/  MUFU.EX2 R192, R192 ;  /* 0x000000c000c07308 */ /* 0x000e620000000800 */
[C---:B0-----:R-:W-:Y:S01]  /*bfb0*/  FADD.FTZ R13, R189.reuse, R170 ;  /* 0x000000aabd0d7221 */ /* 0x041fe20000010000 */
[----:B------:R-:W-:-:S02]  /*bfc0*/  F2FP.F16.F32.PACK_AB R170, R189, R188 ;  /* 0x000000bcbdaa723e */ /* 0x000fc400000000ff */
[----:B------:R-:W-:-:S04]  /*bfd0*/  F2FP.F16.F32.PACK_AB R167, R197, R186 ;  /* 0x000000bac5a7723e */ /* 0x000fc800000000ff */
[----:B------:R-:W0:Y:S01]  /*bfe0*/  MUFU.EX2 R173, R194 ;  /* 0x000000c200ad7308 */ /* 0x000e220000000800 */
[----:B---3--:R-:W-:-:S07]  /*bff0*/  FADD.FTZ R14, R191, R14 ;  /* 0x0000000ebf0e7221 */ /* 0x008fce0000010000 */
[----:B------:R-:W3:Y:S01]  /*c000*/  MUFU.EX2 R214, R214 ;  /* 0x000000d600d67308 */ /* 0x000ee20000000800 */
[----:B-1----:R-:W-:-:S07]  /*c010*/  FADD.FTZ R13, R192, R13 ;  /* 0x0000000dc00d7221 */ /* 0x002fce0000010000 */
[----:B------:R-:W1:Y:S01]  /*c020*/  MUFU.EX2 R176, R195 ;  /* 0x000000c300b07308 */ /* 0x000e620000000800 */
[----:B0-----:R-:W-:-:S07]  /*c030*/  FADD.FTZ R165, R173, R14 ;  /* 0x0000000eada57221 */ /* 0x001fce0000010000 */
[----:B------:R-:W0:Y:S01]  /*c040*/  MUFU.EX2 R193, R193 ;  /* 0x000000c100c17308 */ /* 0x000e220000000800 */
[----:B---3--:R-:W-:-:S07]  /*c050*/  FADD.FTZ R172, R214, R13 ;  /* 0x0000000dd6ac7221 */ /* 0x008fce0000010000 */
[----:B------:R-:W3:Y:S01]  /*c060*/  MUFU.EX2 R198, R198 ;  /* 0x000000c600c67308 */ /* 0x000ee20000000800 */
[C---:B-1----:R-:W-:Y:S01]  /*c070*/  FADD.FTZ R171, R176.reuse, R165 ;  /* 0x000000a5b0ab7221 */ /* 0x042fe20000010000 */
[----:B------:R-:W-:Y:S02]  /*c080*/  F2FP.F16.F32.PACK_AB R165, R183, R182 ;  /* 0x000000b6b7a5723e */ /* 0x000fe400000000ff */
[----:B------:R-:W-:-:S04]  /*c090*/  F2FP.F16.F32.PACK_AB R173, R176, R173 ;  /* 0x000000adb0ad723e */ /* 0x000fc800000000ff */
[----:B------:R-:W1:Y:S01]  /*c0a0*/  MUFU.EX2 R199, R199 ;  /* 0x000000c700c77308 */ /* 0x000e620000000800 */
[----:B0-----:R-:W-:Y:S01]  /*c0b0*/  FADD.FTZ R13, R193, R172 ;  /* 0x000000acc10d7221 */ /* 0x001fe20000010000 */
[----:B------:R-:W-:Y:S02]  /*c0c0*/  F2FP.F16.F32.PACK_AB R172, R214, R192 ;  /* 0x000000c0d6ac723e */ /* 0x000fe400000000ff */
[C---:B------:R-:W-:Y:S01]  /*c0d0*/  F2FP.F16.F32.PACK_AB R174, R220.reuse, R193 ;  /* 0x000000c1dcae723e */ /* 0x040fe200000000ff */
[----:B------:R-:W-:Y:S01]  /*c0e0*/  FADD.FTZ R13, R220, R13 ;  /* 0x0000000ddc0d7221 */ /* 0x000fe20000010000 */
[----:B---3--:R-:W-:Y:S01]  /*c0f0*/  FADD.FTZ R14, R198, R171 ;  /* 0x000000abc60e7221 */ /* 0x008fe20000010000 */
[----:B------:R-:W-:-:S03]  /*c100*/  F2FP.F16.F32.PACK_AB R171, R191, R190 ;  /* 0x000000bebfab723e */ /* 0x000fc600000000ff */
[C---:B-1----:R-:W-:Y:S01]  /*c110*/  FADD.FTZ R14, R199.reuse, R14 ;  /* 0x0000000ec70e7221 */ /* 0x042fe20000010000 */
[----:B------:R-:W-:Y:S01]  /*c120*/  F2FP.F16.F32.PACK_AB R175, R199, R198 ;  /* 0x000000c6c7af723e */ /* 0x000fe200000000ff */
[----:B--2---:R-:W-:Y:S06]  /*c130*/  @!P0 BRA `(.L_x_7754) ;  /* 0x0000000000048947 */ /* 0x004fec0003800000 */
[----:B------:R-:W-:Y:S01]  /*c140*/  BPT.TRAP 0x1 ;  /* 0x000000040000795c */ /* 0x000fe20000300000 */
.L_x_7754:
[----:B------:R0:W1:Y:S01]  /*c150*/  SYNCS.PHASECHK.TRANS64.TRYWAIT P3, [R12+URZ+0x22850], R15 ;  /* 0x0228500f0c0075a7 */ /* 0x000062000806017f */
[----:B------:R-:W-:Y:S05]  /*c160*/  @!P0 BRA `(.L_x_7755) ;  /* 0x0000000000048947 */ /* 0x000fea0003800000 */
[----:B------:R-:W-:Y:S01]  /*c170*/  BPT.TRAP 0x1 ;  /* 0x000000040000795c */ /* 0x000fe20000300000 */
.L_x_7755:
[----:B------:R-:W-:Y:S04]  /*c180*/  BSSY B0, `(.L_x_7756) ;  /* 0x0000004000007945 */ /* 0x000fe80003800000 */
[----:B-1----:R-:W-:Y:S05]  /*c190*/  @P3 BRA `(.L_x_7757) ;  /* 0x0000000000083947 */ /* 0x002fea0003800000 */
[----:B------:R-:W1:Y:S02]  /*c1a0*/  SYNCS.PHASECHK.TRANS64.TRYWAIT P3, [R12+URZ+0x22850], R15 ;  /* 0x0228500f0c0075a7 */ /* 0x000e64000806017f */
[----:B-1----:R-:W-:Y:S05]  /*c1b0*/  @!P3 BRA `(.L_x_7758) ;  /* 0x000000940070b947 */ /* 0x002fea0003800000 */
.L_x_7757:
[----:B------:R-:W-:Y:S05]  /*c1c0*/  BSYNC B0 ;  /* 0x0000000000007941 */ /* 0x000fea0003800000 */
.L_x_7756:
[----:B------:R-:W2:Y:S01]  /*c1d0*/  S2R R179, SR_TID.X ;  /* 0x0000000000b37919 */ /* 0x000ea20000002100 */
[----:B------:R-:W-:Y:S05]  /*c1e0*/  WARPSYNC.ALL ;  /* 0x0000000000007948 */ /* 0x000fea0003800000 */
[----:B------:R-:W-:Y:S01]  /*c1f0*/  IMAD.MOV.U32 R177, RZ, RZ, 0xc00 ;  /* 0x00000c00ffb17424 */ /* 0x000fe200078e00ff */
[----:B01----:R-:W-:Y:S01]  /*c200*/  @!P1 IADD3 R12, R12, 0x22860, RZ ;  /* 0x000228600c0c9810 */ /* 0x003fe20007ffe0ff */
[----:B------:R-:W-:Y:S02]  /*c210*/  IMAD.MOV.U32 R220, RZ, RZ, R178 ;  /* 0x000000ffffdc7224 */ /* 0x000fe400078e00b2 */
[----:B------:R-:W-:Y:S01]  /*c220*/  IMAD R176, R22, R177, UR37 ;  /* 0x0000002516b07e24 */ /* 0x000fe2000f8e02b1 */
[----:B------:R-:W-:Y:S01]  /*c230*/  MOV R177, 0x40000040 ;  /* 0x4000004000b17802 */ /* 0x000fe20000000f00 */
[----:B------:R-:W-:Y:S01]  /*c240*/  IMAD.MOV.U32 R221, RZ, RZ, R20 ;  /* 0x000000ffffdd7224 */ /* 0x000fe200078e0014 */
[----:B------:R-:W-:-:S02]  /*c250*/  @!P1 PRMT R12, RZ, 0x654, R12 ;  /* 0x00000654ff0c9816 */ /* 0x000fc4000000000c */
[----:B------:R-:W-:Y:S02]  /*c260*/  R2UR UR6, R176 ;  /* 0x00000000b00672ca */ /* 0x000fe400000e0000 */
[----:B------:R-:W-:Y:S01]  /*c270*/  R2UR UR7, R177 ;  /* 0x00000000b10772ca */ /* 0x000fe200000e0000 */
[----:B------:R-:W-:Y:S01]  /*c280*/  IMAD.MOV.U32 R177, RZ, RZ, 0x40000040 ;  /* 0x40000040ffb17424 */ /* 0x000fe200078e00ff */
[----:B--2---:R-:W-:-:S05]  /*c290*/  SHF.R.U32.HI R179, RZ, 0x7, R179 ;  /* 0x00000007ffb37819 */ /* 0x004fca00000116b3 */
[----:B------:R-:W-:-:S05]  /*c2a0*/  VIADD R15, R179, 0x8 ;  /* 0x00000008b30f7836 */ /* 0x000fca0000000000 */
[----:B------:R0:W-:Y:S06]  /*c2b0*/  BAR.SYNC.DEFER_BLOCKING R15, 0x100 ;  /* 0x0004000f0000751d */ /* 0x0001ec0000010000 */
[----:B------:R-:W-:-:S06]  /*c2c0*/  WARPGROUP.ARRIVE ;  /* 0x00000000000079c5 */ /* 0x000fcc0000000000 */
[----:B------:R-:W-:Y:S03]  /*c2d0*/  HGMMA.64x256x16.F32 R24, R152, gdesc[UR4].tnspB, R24, gsb0 ;  /* 0x43e0000498187df0 */ /* 0x000fe60008000818 */
[----:B------:R-:W-:Y:S02]  /*c2e0*/  WARPGROUP.DEPBAR.LE gsb0, 0x0 ;  /* 0x00008000000079c5 */ /* 0x000fe40000010000 */
[----:B------:R-:W-:Y:S01]  /*c2f0*/  VIADD R152, R176, 0x80 ;  /* 0x00000080b0987836 */ /* 0x000fe20000000000 */
[----:B------:R-:W-:Y:S01]  /*c300*/  WARPGROUP.ARRIVE ;  /* 0x00000000000079c5 */ /* 0x000fe20000000000 */
[----:B------:R-:W-:-:S03]  /*c310*/  IMAD.MOV.U32 R153, RZ, RZ, 0x40000040 ;  /* 0x40000040ff997424 */ /* 0x000fc600078e00ff */
[----:B------:R-:W-:Y:S02]  /*c320*/  R2UR UR6, R152 ;  /* 0x00000000980672ca */ /* 0x000fe400000e0000 */
[----:B------:R-:W-:Y:S01]  /*c330*/  R2UR UR7, R153 ;  /* 0x00000000990772ca */ /* 0x000fe200000e0000 */
[----:B------:R-:W-:Y:S01]  /*c340*/  IMAD.MOV.U32 R153, RZ, RZ, 0x40000040 ;  /* 0x40000040ff997424 */ /* 0x000fe200078e00ff */
[----:B------:R-:W-:-:S14]  /*c350*/  IADD3 R152, R176, 0x100, RZ ;  /* 0x00000100b0987810 */ /* 0x000fdc0007ffe0ff */
        /* <DEDUP_REMOVED lines=9> */
[----:B------:R-:W-:Y:S02]  /*c3f0*/  R2UR UR6, R152 ;  /* 0x00000000980672ca */ /* 0x000fe400000e0000 */
[----:B------:R-:W-:Y:S01]  /*c400*/  R2UR UR7, R153 ;  /* 0x00000000990772ca */ /* 0x000fe200000e0000 */
[----:B------:R-:W-:Y:S01]  /*c410*/  IMAD.MOV.U32 R153, RZ, RZ, 0x40000040 ;  /* 0x40000040ff997424 */ /* 0x000fe200078e00ff */
[C---:B------:R-:W-:Y:S01]  /*c420*/  IADD3 R152, R176.reuse, 0x200, RZ ;  /* 0x00000200b0987810 */ /* 0x040fe20007ffe0ff */
[----:B------:R-:W-:Y:S01]  /*c430*/  VIADD R176, R176, 0x280 ;  /* 0x00000280b0b07836 */ /* 0x000fe20000000000 */
[----:B------:R-:W-:Y:S02]  /*c440*/  WARPGROUP.DEPBAR.LE gsb0, 0x0 ;  /* 0x00008000000079c5 */ /* 0x000fe40000010000 */
[----:B------:R-:W-:-:S15]  /*c450*/  WARPGROUP.ARRIVE ;  /* 0x00000000000079c5 */ /* 0x000fde0000000000 */
[----:B------:R-:W-:-:S04]  /*c460*/  NOP ;  /* 0x0000000000007918 */ /* 0x000fc80000000000 */
        /* <DEDUP_REMOVED lines=15> */
[----:B------:R-:W-:Y:S05]  /*c560*/  @P2 BRA `(.L_x_7759) ;  /* 0xffffffd800d42947 */ /* 0x000fea000383ffff */
.L_x_7749:
[----:B------:R-:W-:Y:S05]  /*c570*/  WARPSYNC.ALL ;  /* 0x0000000000007948 */ /* 0x000fea0003800000 */
[----:B------:R-:W1:Y:S01]  /*c580*/  SHFL.BFLY PT, R0, R13, 0x2, 0x1f ;  /* 0x0c401f000d007f89 */ /* 0x000e6200000e0000 */
[----:B------:R-:W-:Y:S01]  /*c590*/  IMAD.MOV.U32 R4, RZ, RZ, RZ ;  /* 0x000000ffff047224 */ /* 0x000fe200078e00ff */
[----:B------:R-:W-:Y:S02]  /*c5a0*/  IADD3 R22, R22, 0x1, RZ ;  /* 0x0000000116167810 */ /* 0x000fe40007ffe0ff */
[----:B--2---:R-:W2:Y:S01]  /*c5b0*/  SHFL.BFLY PT, R3, R14, 0x2, 0x1f ;  /* 0x0c401f000e037f89 */ /* 0x004ea200000e0000 */
[----:B------:R3:W-:Y:S08]  /*c5c0*/  BAR.ARV R180, 0x100 ;  /* 0x000400b40000751d */ /* 0x0007f00000002000 */
[----:B------:R-:W-:Y:S06]  /*c5d0*/  BAR.ARV 0x8, 0x120 ;  /* 0x0204800000007b1d */ /* 0x000fec0000002000 */
[----:B------:R-:W-:Y:S01]  /*c5e0*/  ISETP.NE.AND P0, PT, R22, 0x2, PT ;  /* 0x000000021600780c */ /* 0x000fe20003f05270 */
[----:B-1----:R-:W-:Y:S01]  /*c5f0*/  FADD.FTZ R0, R0, R13 ;  /* 0x0000000d00007221 */ /* 0x002fe20000010000 */
[----:B------:R-:W-:-:S02]  /*c600*/  PLOP3.LUT P1, PT, PT, PT, PT, 0x8, 0x0 ;  /* 0x000000000000781c */ /* 0x000fc40003f2e170 */
[----:B------:R-:W-:Y:S01]  /*c610*/  SEL R5, RZ, 0x1, P0 ;  /* 0x00000001ff057807 */ /* 0x000fe20000000000 */
[----:B--2---:R-:W-:Y:S01]  /*c620*/  FADD.FTZ R3, R3, R14 ;  /* 0x0000000e03037221 */ /* 0x004fe20000010000 */
[----:B------:R-:W1:Y:S01]  /*c630*/  SHFL.BFLY PT, R7, R0, 0x1, 0x1f ;  /* 0x0c201f0000077f89 */ /* 0x000e6200000e0000 */
[----:B------:R-:W-:Y:S02]  /*c640*/  IADD3 R212, R212, 0x1, RZ ;  /* 0x00000001d4d47810 */ /* 0x000fe40007ffe0ff */
[----:B------:R-:W-:Y:S01]  /*c650*/  LOP3.LUT R200, R200, R5, RZ, 0x3c, !PT ;  /* 0x00000005c8c87212 */ /* 0x000fe200078e3cff */
[----:B------:R-:W2:Y:S01]  /*c660*/  SHFL.BFLY PT, R6, R3, 0x1, 0x1f ;  /* 0x0c201f0003067f89 */ /* 0x000ea200000e0000 */
[----:B------:R-:W-:Y:S01]  /*c670*/  IMAD.MOV.U32 R5, RZ, RZ, -0x800000 ;  /* 0xff800000ff057424 */ /* 0x000fe200078e00ff */
[----:B------:R-:W-:Y:S01]  /*c680*/  SEL R22, R22, RZ, P0 ;  /* 0x000000ff16167207 */ /* 0x000fe20000000000 */
        /* <DEDUP_REMOVED lines=8> */
[----:B0-----:R-:W0:Y:S08]  /*c710*/  @P3 MUFU.LG2 R12, R6 ;  /* 0x00000006000c3308 */ /* 0x001e300000000c00 */
[----:B------:R-:W2:Y:S01]  /*c720*/  @P2 MUFU.RCP R4, R7 ;  /* 0x0000000700042308 */ /* 0x000ea20000001000 */
[----:B-1----:R-:W-:-:S04]  /*c730*/  @P2 FMUL.FTZ R10, R10, 0.69314718246459960938 ;  /* 0x3f3172180a0a2820 */ /* 0x002fc80000410000 */
[----:B------:R-:W-:-:S03]  /*c740*/  @P2 FFMA.FTZ R5, R11, R20, R10 ;  /* 0x000000140b052223 */ /* 0x000fc6000001000a */
[----:B------:R-:W1:Y:S01]  /*c750*/  @P3 MUFU.RCP R0, R6 ;  /* 0x0000000600003308 */ /* 0x000e620000001000 */
[----:B0-----:R-:W-:Y:S01]  /*c760*/  @P3 FMUL.FTZ R12, R12, 0.69314718246459960938 ;  /* 0x3f3172180c0c3820 */ /* 0x001fe20000410000 */
[-C--:B--2---:R-:W-:Y:S01]  /*c770*/  FMUL.FTZ R164, R80, R4.reuse ;  /* 0x0000000450a47220 */ /* 0x084fe20000410000 */
        /* <DEDUP_REMOVED lines=128> */
[----:B---3--:R-:W-:-:S07]  /*cf80*/  @P3 FFMA.FTZ R4, R21, R178, R12 ;  /* 0x000000b215043223 */ /* 0x008fce000001000c */
.L_x_7704:
[----:B------:R-:W-:Y:S05]  /*cf90*/  WARPSYNC.ALL ;  /* 0x0000000000007948 */ /* 0x000fea0003800000 */
        /* <DEDUP_REMOVED lines=10> */
[----:B------:R-:W-:Y:S05]  /*d040*/  WARPSYNC.ALL ;  /* 0x0000000000007948 */ /* 0x000fea0003800000 */
[----:B------:R-:W-:Y:S01]  /*d050*/  BAR.SYNC.DEFER_BLOCKING 0x1, 0x100 ;  /* 0x0044000000007b1d */ /* 0x000fe20000010000 */
[----:B------:R-:W-:Y:S02]  /*d060*/  F2FP.F16.F32.PACK_AB R24, R25, R24 ;  /* 0x000000181918723e */ /* 0x000fe400000000ff */
[----:B------:R-:W-:Y:S02]  /*d070*/  F2FP.F16.F32.PACK_AB R25, R92, R26 ;  /* 0x0000001a5c19723e */ /* 0x000fe400000000ff */
        /* <DEDUP_REMOVED lines=12> */
[----:B------:R-:W-:Y:S02]  /*d140*/  MOV R10, R18 ;  /* 0x00000012000a7202 */ /* 0x000fe40000000f00 */
[----:B--2---:R-:W-:Y:S02]  /*d150*/  MOV R11, R13 ;  /* 0x0000000d000b7202 */ /* 0x004fe40000000f00 */
        /* <DEDUP_REMOVED lines=8> */
[----:B------:R-:W-:Y:S01]  /*d1e0*/  IMAD.X R21, RZ, RZ, R131, P1 ;  /* 0x000000ffff157224 */ /* 0x000fe200008e0683 */
[----:B------:R-:W-:-:S02]  /*d1f0*/  IADD3 R185, P4, R130, 0x4000, RZ ;  /* 0x0000400082b97810 */ /* 0x000fc40007f9e0ff */
[----:B------:R-:W-:Y:S01]  /*d200*/  LOP3.LUT R20, R177, 0x380, RZ, 0xc0, !PT ;  /* 0x00000380b1147812 */ /* 0x000fe200078ec0ff */
[--C-:B-----5:R-:W-:Y:S01]  /*d210*/  IMAD.X R31, RZ, RZ, R131.reuse, P2 ;  /* 0x000000ffff1f7224 */ /* 0x120fe200010e0683 */
[----:B------:R-:W-:Y:S01]  /*d220*/  LOP3.LUT R38, R183, 0x380, RZ, 0xc0, !PT ;  /* 0x00000380b7267812 */ /* 0x000fe200078ec0ff */
[--C-:B------:R-:W-:Y:S01]  /*d230*/  IMAD.X R91, RZ, RZ, R131.reuse, P4 ;  /* 0x000000ffff5b7224 */ /* 0x100fe200020e0683 */
[----:B------:R-:W-:Y:S02]  /*d240*/  SHF.R.U64 R20, R20, 0x3, RZ ;  /* 0x0000000314147819 */ /* 0x000fe400000012ff */
[----:B------:R-:W-:Y:S02]  /*d250*/  IADD3 R106, P2, R130, 0x8000, RZ ;  /* 0x00008000826a7810 */ /* 0x000fe40007f5e0ff */
[----:B------:R-:W-:Y:S02]  /*d260*/  SHF.R.U64 R38, R38, 0x3, RZ ;  /* 0x0000000326267819 */ /* 0x000fe400000012ff */
[C---:B------:R-:W-:Y:S01]  /*d270*/  IADD3 R114, P4, R130.reuse, 0x8040, RZ ;  /* 0x0000804082727810 */ /* 0x040fe20007f9e0ff */
[----:B------:R-:W-:Y:S01]  /*d280*/  IMAD.X R107, RZ, RZ, R131, P2 ;  /* 0x000000ffff6b7224 */ /* 0x000fe200010e0683 */
[----:B------:R-:W-:-:S02]  /*d290*/  IADD3 R189, P0, R130, 0x4040, RZ ;  /* 0x0000404082bd7810 */ /* 0x000fc40007f1e0ff */
[----:B------:R-:W-:Y:S01]  /*d2a0*/  IADD3.X R39, RZ, R131, RZ, P3, !PT ;  /* 0x00000083ff277210 */ /* 0x000fe20001ffe4ff */
[--C-:B------:R-:W-:Y:S01]  /*d2b0*/  IMAD.X R115, RZ, RZ, R131.reuse, P4 ;  /* 0x000000ffff737224 */ /* 0x100fe200020e0683 */
[----:B------:R-:W-:Y:S01]  /*d2c0*/  LOP3.LUT R20, R20, R177, RZ, 0x3c, !PT ;  /* 0x000000b114147212 */ /* 0x000fe200078e3cff */
[--C-:B------:R-:W-:Y:S01]  /*d2d0*/  IMAD.X R99, RZ, RZ, R131.reuse, P0 ;  /* 0x000000ffff637224 */ /* 0x100fe200000e0683 */
[----:B------:R-:W-:Y:S02]  /*d2e0*/  IADD3 R110, P3, R130, 0x8020, RZ ;  /* 0x00008020826e7810 */ /* 0x000fe40007f7e0ff */
[----:B------:R-:W-:Y:S02]  /*d2f0*/  LOP3.LUT R38, R38, R183, RZ, 0x3c, !PT ;  /* 0x000000b726267212 */ /* 0x000fe400078e3cff */
[----:B------:R-:W-:Y:S01]  /*d300*/  LOP3.LUT R177, R106, 0x380, RZ, 0xc0, !PT ;  /* 0x000003806ab17812 */ /* 0x000fe200078ec0ff */
[----:B------:R-:W-:Y:S01]  /*d310*/  IMAD.X R111, RZ, RZ, R131, P3 ;  /* 0x000000ffff6f7224 */ /* 0x000fe200018e0683 */
[----:B------:R-:W-:-:S02]  /*d320*/  LOP3.LUT R183, R114, 0x380, RZ, 0xc0, !PT ;  /* 0x0000038072b77812 */ /* 0x000fc400078ec0ff */
[----:B------:R-:W-:Y:S02]  /*d330*/  LOP3.LUT R30, R181, 0x380, RZ, 0xc0, !PT ;  /* 0x00000380b51e7812 */ /* 0x000fe400078ec0ff */
[C---:B------:R-:W-:Y:S02]  /*d340*/  LOP3.LUT R15, R130.reuse, 0x380, RZ, 0xc0, !PT ;  /* 0x00000380820f7812 */ /* 0x040fe400078ec0ff */
[----:B------:R-:W-:Y:S02]  /*d350*/  SHF.R.U64 R177, R177, 0x3, RZ ;  /* 0x00000003b1b17819 */ /* 0x000fe400000012ff */
[C---:B------:R-:W-:Y:S02]  /*d360*/  IADD3 R187, P5, R130.reuse, 0x4020, RZ ;  /* 0x0000402082bb7810 */ /* 0x040fe40007fbe0ff */
[C---:B------:R-:W-:Y:S02]  /*d370*/  IADD3 R12, P0, R130.reuse, 0xc000, RZ ;  /* 0x0000c000820c7810 */ /* 0x040fe40007f1e0ff */
[----:B------:R-:W-:Y:S01]  /*d380*/  SHF.R.U64 R183, R183, 0x3, RZ ;  /* 0x00000003b7b77819 */ /* 0x000fe200000012ff */
[--C-:B------:R-:W-:Y:S01]  /*d390*/  IMAD.X R95, RZ, RZ, R131.reuse, P5 ;  /* 0x000000ffff5f7224 */ /* 0x100fe200028e0683 */
[C---:B------:R-:W-:Y:S01]  /*d3a0*/  IADD3 R191, P1, R130.reuse, 0x4060, RZ ;  /* 0x0000406082bf7810 */ /* 0x040fe20007f3e0ff */
[----:B------:R-:W-:Y:S01]  /*d3b0*/  IMAD.X R123, RZ, RZ, R131, P0 ;  /* 0x000000ffff7b7224 */ /* 0x000fe200000e0683 */
[----:B------:R-:W-:-:S02]  /*d3c0*/  IADD3 R151, P2, R130, 0xc040, RZ ;  /* 0x0000c04082977810 */ /* 0x000fc40007f5e0ff */
[----:B------:R-:W-:Y:S02]  /*d3d0*/  IADD3 R14, P3, R130, 0xc060, RZ ;  /* 0x0000c060820e7810 */ /* 0x000fe40007f7e0ff */
[----:B------:R-:W-:Y:S01]  /*d3e0*/  SHF.R.U64 R30, R30, 0x3, RZ ;  /* 0x000000031e1e7819 */ /* 0x000fe200000012ff */
[----:B------:R-:W-:Y:S01]  /*d3f0*/  IMAD.X R13, RZ, RZ, R131, P2 ;  /* 0x000000ffff0d7224 */ /* 0x000fe200010e0683 */
[----:B------:R-:W-:Y:S02]  /*d400*/  SHF.R.U64 R15, R15, 0x3, RZ ;  /* 0x000000030f0f7819 */ /* 0x000fe400000012ff */
[----:B------:R-:W-:Y:S02]  /*d410*/  LOP3.LUT R90, R185, 0x380, RZ, 0xc0, !PT ;  /* 0x00000380b95a7812 */ /* 0x000fe400078ec0ff */
[----:B------:R-:W-:Y:S02]  /*d420*/  LOP3.LUT R106, R177, R106, RZ, 0x3c, !PT ;  /* 0x0000006ab16a7212 */ /* 0x000fe400078e3cff */
[----:B------:R-:W-:-:S02]  /*d430*/  LOP3.LUT R94, R187, 0x380, RZ, 0xc0, !PT ;  /* 0x00000380bb5e7812 */ /* 0x000fc400078ec0ff */
[----:B------:R-:W-:Y:S02]  /*d440*/  LOP3.LUT R114, R183, R114, RZ, 0x3c, !PT ;  /* 0x00000072b7727212 */ /* 0x000fe400078e3cff */
[----:B------:R-:W-:Y:S02]  /*d450*/  LOP3.LUT R177, R12, 0x380, RZ, 0xc0, !PT ;  /* 0x000003800cb17812 */ /* 0x000fe400078ec0ff */
[----:B------:R-:W-:Y:S02]  /*d460*/  IADD3.X R103, RZ, R131, RZ, P1, !PT ;  /* 0x00000083ff677210 */ /* 0x000fe40000ffe4ff */
[----:B------:R-:W-:Y:S02]  /*d470*/  LOP3.LUT R30, R30, R181, RZ, 0x3c, !PT ;  /* 0x000000b51e1e7212 */ /* 0x000fe400078e3cff */
[----:B------:R-:W-:Y:S02]  /*d480*/  LOP3.LUT R98, R189, 0x380, RZ, 0xc0, !PT ;  /* 0x00000380bd627812 */ /* 0x000fe400078ec0ff */
[----:B------:R-:W-:-:S02]  /*d490*/  LOP3.LUT R176, R151, 0x380, RZ, 0xc0, !PT ;  /* 0x0000038097b07812 */ /* 0x000fc400078ec0ff */
[----:B------:R-:W-:Y:S02]  /*d4a0*/  LOP3.LUT R183, R14, 0x380, RZ, 0xc0, !PT ;  /* 0x000003800eb77812 */ /* 0x000fe400078ec0ff */
[C---:B------:R-:W-:Y:S02]  /*d4b0*/  IADD3 R118, P5, R130.reuse, 0x8060, RZ ;  /* 0x0000806082767810 */ /* 0x040fe40007fbe0ff */
[----:B-1----:R-:W-:Y:S02]  /*d4c0*/  IADD3 R84, P1, R130, 0xc020, RZ ;  /* 0x0000c02082547810 */ /* 0x002fe40007f3e0ff */
[----:B------:R-:W-:Y:S02]  /*d4d0*/  LOP3.LUT R102, R191, 0x380, RZ, 0xc0, !PT ;  /* 0x00000380bf667812 */ /* 0x000fe400078ec0ff */
[----:B------:R-:W-:Y:S01]  /*d4e0*/  LOP3.LUT R181, R110, 0x380, RZ, 0xc0, !PT ;  /* 0x000003806eb57812 */ /* 0x000fe200078ec0ff */
[----:B------:R-:W-:Y:S01]  /*d4f0*/  IMAD.X R127, RZ, RZ, R131, P1 ;  /* 0x000000ffff7f7224 */ /* 0x000fe200008e0683 */
[----:B------:R-:W-:-:S02]  /*d500*/  LOP3.LUT R130, R15, R130, RZ, 0x3c, !PT ;  /* 0x000000820f827212 */ /* 0x000fc400078e3cff */
[----:B------:R-:W-:Y:S02]  /*d510*/  SHF.R.U64 R90, R90, 0x3, RZ ;  /* 0x000000035a5a7819 */ /* 0x000fe400000012ff */
        /* <DEDUP_REMOVED lines=8> */
[----:B------:R-:W-:Y:S02]  /*d5a0*/  MOV R130, R130 ;  /* 0x0000008200827202 */ /* 0x000fe40000000f00 */
[----:B------:R-:W-:Y:S02]  /*d5b0*/  LOP3.LUT R94, R94, R187, RZ, 0x3c, !PT ;  /* 0x000000bb5e5e7212 */ /* 0x000fe400078e3cff */
[----:B------:R-:W-:Y:S01]  /*d5c0*/  LOP3.LUT R122, R177, R12, RZ, 0x3c, !PT ;  /* 0x0000000cb17a7212 */ /* 0x000fe200078e3cff */
[----:B------:R1:W-:Y:S01]  /*d5d0*/  STSM.16.M88.4 [R130], R24 ;  /* 0x0000001882007844 */ /* 0x0003e20000000200 */
[----:B------:R-:W-:-:S02]  /*d5e0*/  MOV R28, R20 ;  /* 0x00000014001c7202 */ /* 0x000fc40000000f00 */
[----:B------:R-:W-:Y:S02]  /*d5f0*/  IADD3.X R15, RZ, R131, RZ, P3, !PT ;  /* 0x00000083ff0f7210 */ /* 0x000fe40001ffe4ff */
[----:B------:R-:W-:Y:S01]  /*d600*/  LOP3.LUT R98, R98, R189, RZ, 0x3c, !PT ;  /* 0x000000bd62627212 */ /* 0x000fe200078e3cff */
[----:B------:R2:W-:Y:S01]  /*d610*/  STSM.16.M88.4 [R28], R32 ;  /* 0x000000201c007844 */ /* 0x0005e20000000200 */
[----:B------:R-:W-:Y:S02]  /*d620*/  LOP3.LUT R185, R118, 0x380, RZ, 0xc0, !PT ;  /* 0x0000038076b97812 */ /* 0x000fe400078ec0ff */
[----:B------:R-:W-:Y:S02]  /*d630*/  LOP3.LUT R12, R176, R151, RZ, 0x3c, !PT ;  /* 0x00000097b00c7212 */ /* 0x000fe400078e3cff */
[----:B------:R-:W-:Y:S02]  /*d640*/  LOP3.LUT R14, R183, R14, RZ, 0x3c, !PT ;  /* 0x0000000eb70e7212 */ /* 0x000fe400078e3cff */
[----:B------:R-:W-:-:S02]  /*d650*/  MOV R30, R30 ;  /* 0x0000001e001e7202 */ /* 0x000fc40000000f00 */
[----:B------:R-:W-:Y:S02]  /*d660*/  LOP3.LUT R102, R102, R191, RZ, 0x3c, !PT ;  /* 0x000000bf66667212 */ /* 0x000fe400078e3cff */
[----:B------:R-:W-:Y:S01]  /*d670*/  LOP3.LUT R110, R181, R110, RZ, 0x3c, !PT ;  /* 0x0000006eb56e7212 */ /* 0x000fe200078e3cff */
[----:B------:R3:W-:Y:S01]  /*d680*/  STSM.16.M88.4 [R30], R40 ;  /* 0x000000281e007844 */ /* 0x0007e20000000200 */
[----:B------:R-:W-:Y:S02]  /*d690*/  MOV R38, R38 ;  /* 0x0000002600267202 */ /* 0x000fe40000000f00 */
[----:B------:R-:W-:Y:S02]  /*d6a0*/  F2FP.F16.F32.PACK_AB R57, R7, R58 ;  /* 0x0000003a0739723e */ /* 0x000fe400000000ff */
[----:B------:R-:W-:Y:S01]  /*d6b0*/  F2FP.F16.F32.PACK_AB R64, R65, R64 ;  /* 0x000000404140723e */ /* 0x000fe200000000ff */
[----:B------:R-:W-:Y:S01]  /*d6c0*/  STSM.16.M88.4 [R38], R48 ;  /* 0x0000003026007844 */ /* 0x000fe20000000200 */
[----:B------:R-:W-:-:S02]  /*d6d0*/  LOP3.LUT R181, R84, 0x380, RZ, 0xc0, !PT ;  /* 0x0000038054b57812 */ /* 0x000fc400078ec0ff */
[----:B------:R-:W-:Y:S02]  /*d6e0*/  MOV R90, R90 ;  /* 0x0000005a005a7202 */ /* 0x000fe40000000f00 */
[----:B------:R-:W-:Y:S02]  /*d6f0*/  F2FP.F16.F32.PACK_AB R58, R61, R60 ;  /* 0x0000003c3d3a723e */ /* 0x000fe400000000ff */
[----:B------:R-:W-:Y:S02]  /*d700*/  F2FP.F16.F32.PACK_AB R59, R63, R59 ;  /* 0x0000003b3f3b723e */ /* 0x000fe400000000ff */
[----:B------:R-:W-:Y:S02]  /*d710*/  F2FP.F16.F32.PACK_AB R65, R6, R66 ;  /* 0x000000420641723e */ /* 0x000fe400000000ff */
[----:B------:R-:W-:Y:S01]  /*d720*/  F2FP.F16.F32.PACK_AB R72, R73, R72 ;  /* 0x000000484948723e */ /* 0x000fe200000000ff */
[----:B------:R-:W-:Y:S01]  /*d730*/  STSM.16.M88.4 [R90], R56 ;  /* 0x000000385a007844 */ /* 0x000fe20000000200 */
[----:B------:R-:W-:-:S02]  /*d740*/  MOV R94, R94 ;  /* 0x0000005e005e7202 */ /* 0x000fc40000000f00 */
[----:B------:R-:W-:Y:S02]  /*d750*/  F2FP.F16.F32.PACK_AB R66, R69, R68 ;  /* 0x000000444542723e */ /* 0x000fe400000000ff */
[----:B------:R-:W-:Y:S02]  /*d760*/  F2FP.F16.F32.PACK_AB R67, R67, R70 ;  /* 0x000000464343723e */ /* 0x000fe400000000ff */
[----:B------:R-:W-:Y:S02]  /*d770*/  F2FP.F16.F32.PACK_AB R73, R75, R74 ;  /* 0x0000004a4b49723e */ /* 0x000fe400000000ff */
[----:B------:R-:W-:Y:S01]  /*d780*/  SHF.R.U64 R185, R185, 0x3, RZ ;  /* 0x00000003b9b97819 */ /* 0x000fe200000012ff */
[----:B------:R-:W-:Y:S01]  /*d790*/  STSM.16.M88.4 [R94], R64 ;  /* 0x000000405e007844 */ /* 0x000fe20000000200 */
[----:B------:R-:W-:Y:S02]  /*d7a0*/  MOV R98, R98 ;  /* 0x0000006200627202 */ /* 0x000fe40000000f00 */
[----:B------:R-:W-:-:S02]  /*d7b0*/  MOV R21, R12 ;  /* 0x0000000c00157202 */ /* 0x000fc40000000f00 */
[----:B------:R-:W-:Y:S02]  /*d7c0*/  MOV R20, R14 ;  /* 0x0000000e00147202 */ /* 0x000fe40000000f00 */
[----:B------:R-:W-:Y:S02]  /*d7d0*/  F2FP.F16.F32.PACK_AB R74, R77, R163 ;  /* 0x000000a34d4a723e */ /* 0x000fe400000000ff */
[----:B------:R-:W-:Y:S02]  /*d7e0*/  F2FP.F16.F32.PACK_AB R75, R79, R78 ;  /* 0x0000004e4f4b723e */ /* 0x000fe400000000ff */
[----:B------:R-:W-:Y:S02]  /*d7f0*/  MOV R102, R102 ;  /* 0x0000006600667202 */ /* 0x000fe40000000f00 */
[----:B------:R-:W-:Y:S01]  /*d800*/  F2FP.F16.F32.PACK_AB R12, R81, R164 ;  /* 0x000000a4510c723e */ /* 0x000fe200000000ff */
[----:B------:R-:W-:Y:S01]  /*d810*/  STSM.16.M88.4 [R98], R72 ;  /* 0x0000004862007844 */ /* 0x000fe20000000200 */
[----:B------:R-:W-:-:S02]  /*d820*/  F2FP.F16.F32.PACK_AB R13, R83, R82 ;  /* 0x00000052530d723e */ /* 0x000fc400000000ff */
[----:B------:R-:W-:Y:S01]  /*d830*/  F2FP.F16.F32.PACK_AB R14, R3, R165 ;  /* 0x000000a5030e723e */ /* 0x000fe200000000ff */
[----:B------:R-:W-:Y:S01]  /*d840*/  IMAD.MOV.U32 R3, RZ, RZ, RZ ;  /* 0x000000ffff037224 */ /* 0x000fe200078e00ff */
[----:B------:R-:W-:Y:S02]  /*d850*/  F2FP.F16.F32.PACK_AB R15, R54, R46 ;  /* 0x0000002e360f723e */ /* 0x000fe400000000ff */
[----:B------:R-:W-:Y:S02]  /*d860*/  SHF.R.U64 R181, R181, 0x3, RZ ;  /* 0x00000003b5b57819 */ /* 0x000fe400000012ff */
[----:B------:R-:W-:Y:S01]  /*d870*/  IADD3.X R119, RZ, R131, RZ, P5, !PT ;  /* 0x00000083ff777210 */ /* 0x000fe20002ffe4ff */
[----:B------:R4:W-:Y:S01]  /*d880*/  STSM.16.M88.4 [R102], R12 ;  /* 0x0000000c66007844 */ /* 0x0009e20000000200 */
[----:B------:R-:W-:Y:S02]  /*d890*/  LOP3.LUT R118, R185, R118, RZ, 0x3c, !PT ;  /* 0x00000076b9767212 */ /* 0x000fe400078e3cff */
[----:B------:R-:W-:-:S02]  /*d8a0*/  MOV R106, R106 ;  /* 0x0000006a006a7202 */ /* 0x000fc40000000f00 */
[----:B-1----:R-:W-:Y:S02]  /*d8b0*/  F2FP.F16.F32.PACK_AB R24, R89, R166 ;  /* 0x000000a65918723e */ /* 0x002fe400000000ff */
[----:B------:R-:W-:Y:S02]  /*d8c0*/  F2FP.F16.F32.PACK_AB R25, R71, R62 ;  /* 0x0000003e4719723e */ /* 0x000fe400000000ff */
[----:B------:R-:W-:Y:S02]  /*d8d0*/  F2FP.F16.F32.PACK_AB R26, R93, R167 ;  /* 0x000000a75d1a723e */ /* 0x000fe400000000ff */
[----:B------:R-:W-:Y:S02]  /*d8e0*/  F2FP.F16.F32.PACK_AB R27, R100, R96 ;  /* 0x00000060641b723e */ /* 0x000fe400000000ff */
[----:B------:R-:W-:Y:S02]  /*d8f0*/  LOP3.LUT R126, R181, R84, RZ, 0x3c, !PT ;  /* 0x00000054b57e7212 */ /* 0x000fe400078e3cff */
[----:B------:R-:W-:Y:S01]  /*d900*/  MOV R110, R110 ;  /* 0x0000006e006e7202 */ /* 0x000fe20000000f00 */
[----:B------:R-:W-:Y:S01]  /*d910*/  STSM.16.M88.4 [R106], R24 ;  /* 0x000000186a007844 */ /* 0x000fe20000000200 */
[----:B--2---:R-:W-:-:S02]  /*d920*/  F2FP.F16.F32.PACK_AB R28, R97, R168 ;  /* 0x000000a8611c723e */ /* 0x004fc400000000ff */
[----:B------:R-:W-:Y:S02]  /*d930*/  F2FP.F16.F32.PACK_AB R29, R108, R104 ;  /* 0x000000686c1d723e */ /* 0x000fe400000000ff */
[----:B---3--:R-:W-:Y:S02]  /*d940*/  F2FP.F16.F32.PACK_AB R30, R101, R169 ;  /* 0x000000a9651e723e */ /* 0x008fe400000000ff */
[----:B------:R-:W-:Y:S02]  /*d950*/  F2FP.F16.F32.PACK_AB R31, R116, R112 ;  /* 0x00000070741f723e */ /* 0x000fe400000000ff */
[----:B------:R-:W-:Y:S02]  /*d960*/  MOV R114, R114 ;  /* 0x0000007200727202 */ /* 0x000fe40000000f00 */
[----:B----4-:R-:W-:Y:S01]  /*d970*/  F2FP.F16.F32.PACK_AB R12, R105, R170 ;  /* 0x000000aa690c723e */ /* 0x010fe200000000ff */
        /* <DEDUP_REMOVED lines=18> */
[----:B------:R2:W-:Y:S01]  /*daa0*/  STSM.16.M88.4 [R122], R156 ;  /* 0x0000009c7a007844 */ /* 0x0005e20000000200 */
[----:B------:R-:W-:Y:S02]  /*dab0*/  ISETP.NE.U32.AND P0, PT, RZ, UR4, PT ;  /* 0x00000004ff007c0c */ /* 0x000fe4000bf05070 */
[----:B------:R-:W-:Y:S02]  /*dac0*/  IADD3 R6, P1, R208, UR4, RZ ;  /* 0x00000004d0067c10 */ /* 0x000fe4000ff3e0ff */
[----:B------:R-:W-:Y:S02]  /*dad0*/  MOV R126, R126 ;  /* 0x0000007e007e7202 */ /* 0x000fe40000000f00 */
        /* <DEDUP_REMOVED lines=9> */
[----:B------:R-:W-:Y:S01]  /*db70*/  F2FP.F16.F32.PACK_AB R146, R149, R148 ;  /* 0x000000949592723e */ /* 0x000fe200000000ff */
[----:B------:R2:W-:Y:S01]  /*db80*/  STSM.16.M88.4 [R21], R136 ;  /* 0x0000008815007844 */ /* 0x0005e20000000200 */
[----:B------:R-:W-:Y:S02]  /*db90*/  F2FP.F16.F32.PACK_AB R147, R0, R150 ;  /* 0x000000960093723e */ /* 0x000fe400000000ff */
        /* <DEDUP_REMOVED lines=9> */
[----:B------:R-:W-:Y:S01]  /*dc30*/  IMAD.U32 R0, RZ, RZ, UR4 ;  /* 0x00000004ff007e24 */ /* 0x000fe2000f8e00ff */
[----:B------:R-:W-:Y:S01]  /*dc40*/  @P1 IADD3.X R209, R209, UR5, RZ, P2, !PT ;  /* 0x00000005d1d11c10 */ /* 0x000fe200097fe4ff */
[----:B------:R2:W5:Y:S01]  /*dc50*/  @P0 LDG.E R3, desc[UR40][R6.64] ;  /* 0x0000002806030981 */ /* 0x000562000c1e1900 */
[----:B------:R-:W-:-:S03]  /*dc60*/  IMAD R9, R202, 0x40, R201 ;  /* 0x00000040ca097824 */ /* 0x000fc600078e02c9 */
[----:B------:R2:W5:Y:S01]  /*dc70*/  @P1 LDG.E R0, desc[UR40][R208.64] ;  /* 0x00000028d0001981 */ /* 0x000562000c1e1900 */
[----:B------:R-:W-:-:S03]  /*dc80*/  IMAD.WIDE R10, R9, 0x2, R10 ;  /* 0x00000002090a7825 */ /* 0x000fc600078e020a */
[----:B-1----:R-:W-:Y:S01]  /*dc90*/  IADD3 R13, P4, R10, 0x1000, RZ ;  /* 0x000010000a0d7810 */ /* 0x002fe20007f9e0ff */
[----:B------:R-:W-:-:S12]  /*dca0*/  @P1 BRA `(.L_x_7762) ;  /* 0x0000000000101947 */ /* 0x000fd80003800000 */
[----:B------:R-:W-:Y:S05]  /*dcb0*/  @!P0 BRA `(.L_x_7762) ;  /* 0x00000000000c8947 */ /* 0x000fea0003800000 */
[----:B------:R-:W3:Y:S04]  /*dcc0*/  LDG.E R9, desc[UR40][R6.64] ;  /* 0x0000002806097981 */ /* 0x000ee8000c1e1900 */
[----:B-----5:R-:W3:Y:S02]  /*dcd0*/  LDG.E R0, desc[UR40][R6.64+0x4] ;  /* 0x0000042806007981 */ /* 0x020ee4000c1e1900 */
[----:B---3--:R-:W-:-:S07]  /*dce0*/  IADD3 R0, -R9, R0, RZ ;  /* 0x0000000009007210 */ /* 0x008fce0007ffe1ff */
.L_x_7762:
[----:B------:R-:W-:Y:S01]  /*dcf0*/  SHF.R.S32.HI R79, RZ, 0x1f, R207 ;  /* 0x0000001fff4f7819 */ /* 0x000fe200000114cf */
[----:B------:R-:W-:Y:S01]  /*dd00*/  ULDC.64 UR4, c[0x0][0xb70] ;  /* 0x0002dc0000047ab9 */ /* 0x000fe20000000a00 */
[--C-:B--2--5:R-:W-:Y:S01]  /*dd10*/  SHF.R.S32.HI R21, RZ, 0x1f, R3.reuse ;  /* 0x0000001fff157819 */ /* 0x124fe20000011403 */
[----:B------:R-:W-:Y:S01]  /*dd20*/  IMAD.MOV.U32 R20, RZ, RZ, R3 ;  /* 0x000000ffff147224 */ /* 0x000fe200078e0003 */
[----:B------:R-:W-:Y:S01]  /*dd30*/  SEL R219, R219, RZ, !P0 ;  /* 0x000000ffdbdb7207 */ /* 0x000fe20004000000 */
[----:B------:R-:W-:Y:S01]  /*dd40*/  IMAD R6, R79, UR4, RZ ;  /* 0x000000044f067c24 */ /* 0x000fe2000f8e02ff */
[----:B------:R-:W-:Y:S01]  /*dd50*/  SEL R81, R210, RZ, !P0 ;  /* 0x000000ffd2517207 */ /* 0x000fe20004000000 */
[----:B------:R-:W-:Y:S01]  /*dd60*/  IMAD R15, R213, 0x80, R232 ;  /* 0x00000080d50f7824 */ /* 0x000fe200078e02e8 */
[C---:B------:R-:W-:Y:S01]  /*dd70*/  IADD3 R29, P0, R10.reuse, 0x3000, RZ ;  /* 0x000030000a1d7810 */ /* 0x040fe20007f1e0ff */
[C---:B------:R-:W-:Y:S01]  /*dd80*/  IMAD R9, R207.reuse, UR5, R6 ;  /* 0x00000005cf097c24 */ /* 0x040fe2000f8e0206 */
[C---:B------:R-:W-:Y:S01]  /*dd90*/  IADD3 R25, P5, R10.reuse, 0x2000, RZ ;  /* 0x000020000a197810 */ /* 0x040fe20007fbe0ff */
[----:B------:R-:W-:Y:S01]  /*dda0*/  IMAD.WIDE.U32 R6, R207, UR4, R20 ;  /* 0x00000004cf067c25 */ /* 0x000fe2000f8e0014 */
[----:B------:R-:W-:Y:S01]  /*ddb0*/  ULDC.64 UR4, c[0x0][0xb78] ;  /* 0x0002de0000047ab9 */ /* 0x000fe20000000a00 */
[----:B------:R-:W-:-:S02]  /*ddc0*/  IADD3 R33, P1, R10, 0x4000, RZ ;  /* 0x000040000a217810 */ /* 0x000fc40007f3e0ff */
[----:B------:R-:W-:Y:S01]  /*ddd0*/  IMAD.IADD R7, R7, 0x1, R9 ;  /* 0x0000000107077824 */ /* 0x000fe200078e0209 */
[----:B------:R-:W-:Y:S01]  /*dde0*/  LOP3.LUT R28, R29, 0x380, RZ, 0xc0, !PT ;  /* 0x000003801d1c7812 */ /* 0x000fe200078ec0ff */
[----:B------:R-:W-:Y:S01]  /*ddf0*/  IMAD R8, R219, UR4, RZ ;  /* 0x00000004db087c24 */ /* 0x000fe2000f8e02ff */
[----:B------:R-:W-:Y:S01]  /*de00*/  IADD3 R37, P2, R10, 0x5000, RZ ;  /* 0x000050000a257810 */ /* 0x000fe20007f5e0ff */
[----:B------:R-:W-:Y:S01]  /*de10*/  IMAD.WIDE.U32 R6, R81, UR4, R6 ;  /* 0x0000000451067c25 */ /* 0x000fe2000f8e0006 */
[----:B------:R-:W-:Y:S02]  /*de20*/  LOP3.LUT R12, R13, 0x380, RZ, 0xc0, !PT ;  /* 0x000003800d0c7812 */ /* 0x000fe400078ec0ff */
[----:B------:R-:W-:Y:S01]  /*de30*/  LOP3.LUT R24, R25, 0x380, RZ, 0xc0, !PT ;  /* 0x0000038019187812 */ /* 0x000fe200078ec0ff */
[----:B------:R-:W-:Y:S01]  /*de40*/  IMAD R8, R81, UR5, R8 ;  /* 0x0000000551087c24 */ /* 0x000fe2000f8e0208 */
[----:B------:R-:W-:Y:S01]  /*de50*/  SHF.R.S32.HI R9, RZ, 0x1f, R15 ;  /* 0x0000001fff097819 */ /* 0x000fe2000001140f */
[----:B------:R-:W-:Y:S01]  /*de60*/  ULDC.64 UR4, c[0x0][0xb40] ;  /* 0x0002d00000047ab9 */ /* 0x000fe20000000a00 */
[----:B------:R-:W-:-:S02]  /*de70*/  IADD3 R6, P3, R15, R6, RZ ;  /* 0x000000060f067210 */ /* 0x000fc40007f7e0ff */
[----:B------:R-:W-:Y:S02]  /*de80*/  LOP3.LUT R32, R33, 0x380, RZ, 0xc0, !PT ;  /* 0x0000038021207812 */ /* 0x000fe400078ec0ff */
[----:B------:R-:W-:Y:S02]  /*de90*/  SHF.R.U64 R28, R28, 0x3, RZ ;  /* 0x000000031c1c7819 */ /* 0x000fe400000012ff */
[----:B------:R-:W-:Y:S02]  /*dea0*/  LOP3.LUT R36, R37, 0x380, RZ, 0xc0, !PT ;  /* 0x0000038025247812 */ /* 0x000fe400078ec0ff */
[----:B------:R-:W-:Y:S02]  /*deb0*/  SHF.R.U64 R12, R12, 0x3, RZ ;  /* 0x000000030c0c7819 */ /* 0x000fe400000012ff */
[----:B------:R-:W-:Y:S02]  /*dec0*/  SHF.R.U64 R24, R24, 0x3, RZ ;  /* 0x0000000318187819 */ /* 0x000fe400000012ff */
[----:B------:R-:W-:-:S02]  /*ded0*/  IADD3.X R9, R9, R7, R8, P3, !PT ;  /* 0x0000000709097210 */ /* 0x000fc40001ffe408 */
[----:B------:R-:W-:Y:S02]  /*dee0*/  SHF.R.U64 R32, R32, 0x3, RZ ;  /* 0x0000000320207819 */ /* 0x000fe400000012ff */
[----:B------:R-:W-:Y:S01]  /*def0*/  LOP3.LUT R28, R28, R29, RZ, 0x3c, !PT ;  /* 0x0000001d1c1c7212 */ /* 0x000fe200078e3cff */
[----:B------:R-:W-:Y:S01]  /*df00*/  IMAD.X R29, RZ, RZ, R11, P0 ;  /* 0x000000ffff1d7224 */ /* 0x000fe200000e060b */
[----:B------:R-:W-:Y:S02]  /*df10*/  SHF.R.U64 R36, R36, 0x3, RZ ;  /* 0x0000000324247819 */ /* 0x000fe400000012ff */
[----:B------:R-:W-:Y:S02]  /*df20*/  LEA R58, P3, R6, UR4, 0x2 ;  /* 0x00000004063a7c11 */ /* 0x000fe4000f8610ff */
[----:B------:R-:W-:Y:S02]  /*df30*/  IADD3 R53, P0, R10, 0x9000, RZ ;  /* 0x000090000a357810 */ /* 0x000fe40007f1e0ff */
[----:B------:R-:W-:-:S02]  /*df40*/  LOP3.LUT R12, R12, R13, RZ, 0x3c, !PT ;  /* 0x0000000d0c0c7212 */ /* 0x000fc400078e3cff */
[----:B------:R-:W-:Y:S01]  /*df50*/  LOP3.LUT R24, R24, R25, RZ, 0x3c, !PT ;  /* 0x0000001918187212 */ /* 0x000fe200078e3cff */
[--C-:B------:R-:W-:Y:S01]  /*df60*/  IMAD.X R25, RZ, RZ, R11.reuse, P5 ;  /* 0x000000ffff197224 */ /* 0x100fe200028e060b */
[----:B------:R-:W-:Y:S01]  /*df70*/  LOP3.LUT R32, R32, R33, RZ, 0x3c, !PT ;  /* 0x0000002120207212 */ /* 0x000fe200078e3cff */
[----:B------:R-:W-:Y:S01]  /*df80*/  IMAD.X R33, RZ, RZ, R11, P1 ;  /* 0x000000ffff217224 */ /* 0x000fe200008e060b */
[----:B------:R-:W-:Y:S02]  /*df90*/  LOP3.LUT R36, R36, R37, RZ, 0x3c, !PT ;  /* 0x0000002524247212 */ /* 0x000fe400078e3cff */
[----:B------:R-:W-:Y:S01]  /*dfa0*/  LEA.HI.X R59, R6, UR5, R9, 0x2, P3 ;  /* 0x00000005063b7c11 */ /* 0x000fe200098f1409 */
[----:B------:R-:W-:Y:S01]  /*dfb0*/  VIADD R9, R15, 0x8 ;  /* 0x000000080f097836 */ /* 0x000fe20000000000 */
[----:B------:R-:W-:Y:S01]  /*dfc0*/  IADD3.X R13, RZ, R11, RZ, P4, !PT ;  /* 0x0000000bff0d7210 */ /* 0x000fe200027fe4ff */
[----:B------:R-:W-:Y:S01]  /*dfd0*/  ULDC.64 UR4, c[0x0][0xaa0] ;  /* 0x0002a80000047ab9 */ /* 0x000fe20000000a00 */
[----:B------:R-:W-:-:S02]  /*dfe0*/  IADD3 R41, P3, R10, 0x6000, RZ ;  /* 0x000060000a297810 */ /* 0x000fc40007f7e0ff */
[C---:B------:R-:W-:Y:S02]  /*dff0*/  IADD3 R45, P4, R10.reuse, 0x7000, RZ ;  /* 0x000070000a2d7810 */ /* 0x040fe40007f9e0ff */
[C---:B------:R-:W-:Y:S02]  /*e000*/  IADD3 R49, P5, R10.reuse, 0x8000, RZ ;  /* 0x000080000a317810 */ /* 0x040fe40007fbe0ff */
[----:B------:R-:W-:Y:S02]  /*e010*/  LOP3.LUT R52, R53, 0x380, RZ, 0xc0, !PT ;  /* 0x0000038035347812 */ /* 0x000fe400078ec0ff */
[C---:B------:R-:W-:Y:S02]  /*e020*/  IADD3 R7, P1, R10.reuse, 0xa000, RZ ;  /* 0x0000a0000a077810 */ /* 0x040fe40007f3e0ff */
[----:B------:R-:W-:Y:S02]  /*e030*/  IADD3.X R37, RZ, R11, RZ, P2, !PT ;  /* 0x0000000bff257210 */ /* 0x000fe400017fe4ff */
[----:B------:R-:W-:-:S02]  /*e040*/  IADD3 R57, P2, R10, 0xb000, RZ ;  /* 0x0000b0000a397810 */ /* 0x000fc40007f5e0ff */
[----:B------:R-:W-:Y:S02]  /*e050*/  LOP3.LUT R40, R41, 0x380, RZ, 0xc0, !PT ;  /* 0x0000038029287812 */ /* 0x000fe400078ec0ff */
[----:B------:R-:W-:Y:S02]  /*e060*/  LOP3.LUT R44, R45, 0x380, RZ, 0xc0, !PT ;  /* 0x000003802d2c7812 */ /* 0x000fe400078ec0ff */
[----:B------:R-:W-:Y:S02]  /*e070*/  LOP3.LUT R48, R49, 0x380, RZ, 0xc0, !PT ;  /* 0x0000038031307812 */ /* 0x000fe400078ec0ff */
[----:B------:R-:W-:Y:S02]  /*e080*/  SHF.R.U64 R52, R52, 0x3, RZ ;  /* 0x0000000334347819 */ /* 0x000fe400000012ff */
[----:B------:R-:W-:Y:S02]  /*e090*/  LOP3.LUT R6, R7, 0x380, RZ, 0xc0, !PT ;  /* 0x0000038007067812 */ /* 0x000fe400078ec0ff */
[----:B------:R-:W-:-:S02]  /*e0a0*/  LOP3.LUT R56, R57, 0x380, RZ, 0xc0, !PT ;  /* 0x0000038039387812 */ /* 0x000fc400078ec0ff */
[----:B------:R-:W-:Y:S02]  /*e0b0*/  SHF.R.U64 R40, R40, 0x3, RZ ;  /* 0x0000000328287819 */ /* 0x000fe400000012ff */
[----:B------:R-:W-:Y:S02]  /*e0c0*/  SHF.R.U64 R44, R44, 0x3, RZ ;  /* 0x000000032c2c7819 */ /* 0x000fe400000012ff */
[----:B------:R-:W-:Y:S02]  /*e0d0*/  SHF.R.U64 R48, R48, 0x3, RZ ;  /* 0x0000000330307819 */ /* 0x000fe400000012ff */
[----:B------:R-:W-:Y:S02]  /*e0e0*/  LOP3.LUT R52, R52, R53, RZ, 0x3c, !PT ;  /* 0x0000003534347212 */ /* 0x000fe400078e3cff */
[----:B------:R-:W-:Y:S02]  /*e0f0*/  SHF.R.U64 R6, R6, 0x3, RZ ;  /* 0x0000000306067819 */ /* 0x000fe400000012ff */
[----:B------:R-:W-:-:S02]  /*e100*/  SHF.R.U64 R56, R56, 0x3, RZ ;  /* 0x0000000338387819 */ /* 0x000fc400000012ff */
[----:B------:R-:W-:Y:S02]  /*e110*/  IADD3.X R53, RZ, R11, RZ, P0, !PT ;  /* 0x0000000bff357210 */ /* 0x000fe400007fe4ff */
        /* <DEDUP_REMOVED lines=11> */
[----:B------:R-:W-:-:S02]  /*e1d0*/  IADD3 R73, P3, R10, 0xc000, RZ ;  /* 0x0000c0000a497810 */ /* 0x000fc40007f7e0ff */
[C---:B------:R-:W-:Y:S02]  /*e1e0*/  IADD3 R69, P4, R10.reuse, 0xd000, RZ ;  /* 0x0000d0000a457810 */ /* 0x040fe40007f9e0ff */
[C---:B------:R-:W-:Y:S02]  /*e1f0*/  IADD3 R65, P5, R10.reuse, 0xe000, RZ ;  /* 0x0000e0000a417810 */ /* 0x040fe40007fbe0ff */
[-C--:B------:R-:W-:Y:S02]  /*e200*/  ISETP.GE.OR P1, PT, R15, R0.reuse, P0 ;  /* 0x000000000f00720c */ /* 0x080fe40000726670 */
[C---:B------:R-:W-:Y:S02]  /*e210*/  LOP3.LUT R8, R10.reuse, 0x380, RZ, 0xc0, !PT ;  /* 0x000003800a087812 */ /* 0x040fe400078ec0ff */
[----:B------:R-:W-:Y:S02]  /*e220*/  IADD3 R15, P2, R10, 0xf000, RZ ;  /* 0x0000f0000a0f7810 */ /* 0x000fe40007f5e0ff */
[----:B------:R-:W-:-:S02]  /*e230*/  ISETP.GE.OR P0, PT, R9, R0, P0 ;  /* 0x000000000900720c */ /* 0x000fc40000706670 */
[----:B------:R-:W-:Y:S01]  /*e240*/  LOP3.LUT R72, R73, 0x380, RZ, 0xc0, !PT ;  /* 0x0000038049487812 */ /* 0x000fe200078ec0ff */
[----:B------:R-:W-:Y:S01]  /*e250*/  IMAD.X R61, RZ, RZ, R11, P2 ;  /* 0x000000ffff3d7224 */ /* 0x000fe200010e060b */
[----:B------:R-:W-:Y:S02]  /*e260*/  LOP3.LUT R68, R69, 0x380, RZ, 0xc0, !PT ;  /* 0x0000038045447812 */ /* 0x000fe400078ec0ff */
[----:B------:R-:W-:Y:S01]  /*e270*/  LOP3.LUT R64, R65, 0x380, RZ, 0xc0, !PT ;  /* 0x0000038041407812 */ /* 0x000fe200078ec0ff */
[----:B------:R-:W-:Y:S01]  /*e280*/  @!P1 STG.E desc[UR40][R58.64], R5 ;  /* 0x000000053a009986 */ /* 0x000fe2000c101928 */
[----:B------:R-:W-:Y:S02]  /*e290*/  SHF.R.U64 R9, R8, 0x3, RZ ;  /* 0x0000000308097819 */ /* 0x000fe400000012ff */
[----:B------:R-:W-:Y:S02]  /*e2a0*/  LOP3.LUT R8, R15, 0x380, RZ, 0xc0, !PT ;  /* 0x000003800f087812 */ /* 0x000fe400078ec0ff */
[----:B------:R-:W-:Y:S01]  /*e2b0*/  SHF.R.U64 R72, R72, 0x3, RZ ;  /* 0x0000000348487819 */ /* 0x000fe200000012ff */
[----:B------:R1:W-:Y:S01]  /*e2c0*/  @!P0 STG.E desc[UR40][R58.64+0x20], R4 ;  /* 0x000020043a008986 */ /* 0x0003e2000c101928 */
[----:B------:R-:W-:-:S02]  /*e2d0*/  SHF.R.U64 R68, R68, 0x3, RZ ;  /* 0x0000000344447819 */ /* 0x000fc400000012ff */
[----:B------:R-:W-:Y:S01]  /*e2e0*/  SHF.R.U64 R64, R64, 0x3, RZ ;  /* 0x0000000340407819 */ /* 0x000fe200000012ff */
[----:B------:R-:W5:Y:S01]  /*e2f0*/  LD.E.128 R24, desc[UR40][R24.64] ;  /* 0x0000002818187980 */ /* 0x000f62000c101d00 */
[----:B------:R-:W-:Y:S02]  /*e300*/  SHF.R.U64 R8, R8, 0x3, RZ ;  /* 0x0000000308087819 */ /* 0x000fe400000012ff */
[----:B------:R-:W-:Y:S01]  /*e310*/  LOP3.LUT R72, R72, R73, RZ, 0x3c, !PT ;  /* 0x0000004948487212 */ /* 0x000fe200078e3cff */
[----:B------:R-:W5:Y:S01]  /*e320*/  LD.E.128 R28, desc[UR40][R28.64] ;  /* 0x000000281c1c7980 */ /* 0x000f62000c101d00 */
[----:B------:R-:W-:Y:S01]  /*e330*/  LOP3.LUT R68, R68, R69, RZ, 0x3c, !PT ;  /* 0x0000004544447212 */ /* 0x000fe200078e3cff */
[--C-:B------:R-:W-:Y:S01]  /*e340*/  IMAD.X R69, RZ, RZ, R11.reuse, P4 ;  /* 0x000000ffff457224 */ /* 0x100fe200020e060b */
[----:B------:R-:W-:Y:S01]  /*e350*/  LOP3.LUT R64, R64, R65, RZ, 0x3c, !PT ;  /* 0x0000004140407212 */ /* 0x000fe200078e3cff */
[----:B------:R-:W-:Y:S01]  /*e360*/  IMAD.X R65, RZ, RZ, R11, P5 ;  /* 0x000000ffff417224 */ /* 0x000fe200028e060b */
[----:B------:R-:W-:Y:S01]  /*e370*/  IADD3.X R73, RZ, R11, RZ, P3, !PT ;  /* 0x0000000bff497210 */ /* 0x000fe20001ffe4ff */
[----:B------:R-:W5:Y:S01]  /*e380*/  LD.E.128 R32, desc[UR40][R32.64] ;  /* 0x0000002820207980 */ /* 0x000f62000c101d00 */
[----:B------:R-:W-:-:S02]  /*e390*/  LOP3.LUT R10, R9, R10, RZ, 0x3c, !PT ;  /* 0x0000000a090a7212 */ /* 0x000fc400078e3cff */
[----:B------:R-:W-:Y:S01]  /*e3a0*/  LOP3.LUT R60, R8, R15, RZ, 0x3c, !PT ;  /* 0x0000000f083c7212 */ /* 0x000fe200078e3cff */
[----:B------:R-:W5:Y:S01]  /*e3b0*/  LD.E.128 R36, desc[UR40][R36.64] ;  /* 0x0000002824247980 */ /* 0x000f62000c101d00 */
[----:B------:R-:W-:Y:S02]  /*e3c0*/  SHF.R.S32.HI R77, RZ, 0x1f, R201 ;  /* 0x0000001fff4d7819 */ /* 0x000fe400000114c9 */
[----:B------:R-:W-:Y:S01]  /*e3d0*/  MOV R76, R201 ;  /* 0x000000c9004c7202 */ /* 0x000fe20000000f00 */
[----:B------:R-:W5:Y:S01]  /*e3e0*/  LD.E.128 R8, desc[UR40][R10.64] ;  /* 0x000000280a087980 */ /* 0x000f62000c101d00 */
[----:B------:R-:W-:-:S03]  /*e3f0*/  IMAD R78, R21, UR4, RZ ;  /* 0x00000004154e7c24 */ /* 0x000fc6000f8e02ff */
[----:B------:R-:W5:Y:S01]  /*e400*/  LD.E.128 R12, desc[UR40][R12.64] ;  /* 0x000000280c0c7980 */ /* 0x000f62000c101d00 */
[----:B------:R-:W-:-:S03]  /*e410*/  IMAD.WIDE.U32 R20, R3, UR4, R76 ;  /* 0x0000000403147c25 */ /* 0x000fc6000f8e004c */
[----:B------:R-:W5:Y:S04]  /*e420*/  LD.E.128 R40, desc[UR40][R40.64] ;  /* 0x0000002828287980 */ /* 0x000f68000c101d00 */
[----:B------:R-:W5:Y:S04]  /*e430*/  LD.E.128 R44, desc[UR40][R44.64] ;  /* 0x000000282c2c7980 */ /* 0x000f68000c101d00 */
[----:B------:R-:W5:Y:S04]  /*e440*/  LD.E.128 R48, desc[UR40][R48.64] ;  /* 0x0000002830307980 */ /* 0x000f68000c101d00 */
[----:B------:R-:W5:Y:S04]  /*e450*/  LD.E.128 R52, desc[UR40][R52.64] ;  /* 0x0000002834347980 */ /* 0x000f68000c101d00 */
[----:B-1----:R-:W5:Y:S04]  /*e460*/  LD.E.128 R4, desc[UR40][R6.64] ;  /* 0x0000002806047980 */ /* 0x002f68000c101d00 */
        /* <DEDUP_REMOVED lines=12> */
[----:B-1----:R-:W1:Y:S01]  /*e530*/  FENCE.VIEW.ASYNC.S ;  /* 0x00000000000073c6 */ /* 0x002e620000000000 */
[----:B------:R-:W-:-:S02]  /*e540*/  IMAD R78, R79, UR4, RZ ;  /* 0x000000044f4e7c24 */ /* 0x000fc4000f8e02ff */
[----:B------:R-:W-:Y:S02]  /*e550*/  IMAD R79, R213, -0x80, R0 ;  /* 0xffffff80d54f7824 */ /* 0x000fe400078e0200 */
[C---:B------:R-:W-:Y:S02]  /*e560*/  VIADD R0, R202.reuse, 0x40 ;  /* 0x00000040ca007836 */ /* 0x040fe40000000000 */
[----:B------:R-:W-:Y:S01]  /*e570*/  IMAD.IADD R21, R21, 0x1, R3 ;  /* 0x0000000115157824 */ /* 0x000fe200078e0203 */
[CC--:B------:R-:W-:Y:S01]  /*e580*/  ISETP.GE.AND P3, PT, R202.reuse, R79.reuse, PT ;  /* 0x0000004fca00720c */ /* 0x0c0fe20003f66270 */
[----:B------:R-:W-:Y:S01]  /*e590*/  VIADD R3, R202, 0x20 ;  /* 0x00000020ca037836 */ /* 0x000fe20000000000 */
[----:B------:R-:W-:Y:S01]  /*e5a0*/  ISETP.GE.AND P0, PT, R0, R79, PT ;  /* 0x0000004f0000720c */ /* 0x000fe20003f06270 */
[C---:B------:R-:W-:Y:S02]  /*e5b0*/  IMAD R77, R207.reuse, UR5, R78 ;  /* 0x00000005cf4d7c24 */ /* 0x040fe4000f8e024e */
[----:B------:R-:W-:Y:S01]  /*e5c0*/  IMAD.WIDE.U32 R20, R207, UR4, R20 ;  /* 0x00000004cf147c25 */ /* 0x000fe2000f8e0014 */
[----:B------:R-:W-:-:S03]  /*e5d0*/  ULDC.64 UR4, c[0x0][0xae8] ;  /* 0x0002ba0000047ab9 */ /* 0x000fc60000000a00 */
[----:B------:R-:W-:Y:S01]  /*e5e0*/  VIADD R0, R18, 0x22820 ;  /* 0x0002282012007836 */ /* 0x000fe20000000000 */
[----:B------:R-:W-:Y:S01]  /*e5f0*/  IADD3 R76, R202, 0x60, RZ ;  /* 0x00000060ca4c7810 */ /* 0x000fe20007ffe0ff */
[----:B------:R-:W-:Y:S01]  /*e600*/  IMAD.IADD R21, R21, 0x1, R77 ;  /* 0x0000000115157824 */ /* 0x000fe200078e024d */
[-C--:B------:R-:W-:Y:S01]  /*e610*/  ISETP.GE.AND P2, PT, R3, R79.reuse, PT ;  /* 0x0000004f0300720c */ /* 0x080fe20003f46270 */
[----:B------:R-:W-:Y:S01]  /*e620*/  IMAD R3, R219, UR4, RZ ;  /* 0x00000004db037c24 */ /* 0x000fe2000f8e02ff */
[----:B------:R-:W-:Y:S02]  /*e630*/  PRMT R0, RZ, 0x654, R0 ;  /* 0x00000654ff007816 */ /* 0x000fe40000000000 */
[----:B------:R-:W-:Y:S01]  /*e640*/  ISETP.GE.AND P1, PT, R76, R79, PT ;  /* 0x0000004f4c00720c */ /* 0x000fe20003f26270 */
[C---:B------:R-:W-:Y:S01]  /*e650*/  IMAD R3, R81.reuse, UR5, R3 ;  /* 0x0000000551037c24 */ /* 0x040fe2000f8e0203 */
[----:B------:R-:W-:Y:S01]  /*e660*/  SHF.R.S32.HI R203, RZ, 0x1f, R202 ;  /* 0x0000001fffcb7819 */ /* 0x000fe200000114ca */
[----:B------:R-:W-:Y:S01]  /*e670*/  IMAD.WIDE.U32 R78, R81, UR4, R20 ;  /* 0x00000004514e7c25 */ /* 0x000fe2000f8e0014 */
[----:B-1----:R1:W-:Y:S01]  /*e680*/  SYNCS.ARRIVE.TRANS64.RED.A1T0 RZ, [R0+URZ], RZ ;  /* 0x000000ff00ff79a7 */ /* 0x0023e2000810043f */
[----:B------:R-:W-:Y:S02]  /*e690*/  BSSY B1, `(.L_x_7763) ;  /* 0x000001a000017945 */ /* 0x000fe40003800000 */
[----:B------:R-:W-:-:S04]  /*e6a0*/  IMAD.WIDE R76, R213, 0x80, R202 ;  /* 0x00000080d54c7825 */ /* 0x000fc800078e02ca */
[----:B------:R-:W-:Y:S01]  /*e6b0*/  IMAD.IADD R83, R79, 0x1, R3 ;  /* 0x000000014f537824 */ /* 0x000fe200078e0203 */
[----:B-1----:R-:W-:Y:S06]  /*e6c0*/  @P3 BRA `(.L_x_7764) ;  /* 0x0000000000583947 */ /* 0x002fec0003800000 */
[----:B------:R-:W-:Y:S01]  /*e6d0*/  MOV R20, R78 ;  /* 0x0000004e00147202 */ /* 0x000fe20000000f00 */
[----:B------:R-:W-:Y:S01]  /*e6e0*/  ULDC.64 UR4, c[0x0][0xad8] ;  /* 0x0002b60000047ab9 */ /* 0x000fe20000000a00 */
[----:B------:R-:W-:Y:S01]  /*e6f0*/  IMAD.MOV.U32 R21, RZ, RZ, R83 ;  /* 0x000000ffff157224 */ /* 0x000fe200078e0053 */
[----:B------:R-:W-:Y:S01]  /*e700*/  ULDC.64 UR6, c[0x0][0xa80] ;  /* 0x0002a00000067ab9 */ /* 0x000fe20000000a00 */
[----:B------:R-:W-:Y:S02]  /*e710*/  IMAD R3, R77, UR4, RZ ;  /* 0x000000044d037c24 */ /* 0x000fe4000f8e02ff */
[C---:B------:R-:W-:Y:S01]  /*e720*/  IMAD.WIDE.U32 R20, R76.reuse, UR4, R20 ;  /* 0x000000044c147c25 */ /* 0x040fe2000f8e0014 */
[----:B------:R-:W-:Y:S02]  /*e730*/  ULDC UR4, c[0x0][0xa8c] ;  /* 0x0002a30000047ab9 */ /* 0x000fe40000000800 */
[C---:B------:R-:W-:Y:S01]  /*e740*/  ISETP.GE.AND P5, PT, R201.reuse, UR4, PT ;  /* 0x00000004c9007c0c */ /* 0x040fe2000bfa6270 */
[----:B------:R-:W-:Y:S01]  /*e750*/  IMAD R3, R76, UR5, R3 ;  /* 0x000000054c037c24 */ /* 0x000fe2000f8e0203 */
[----:B------:R-:W-:Y:S01]  /*e760*/  LEA R80, P3, R20, UR6, 0x1 ;  /* 0x0000000614507c11 */ /* 0x000fe2000f8608ff */
[----:B------:R-:W-:-:S02]  /*e770*/  VIADD R0, R201, 0x40 ;  /* 0x00000040c9007836 */ /* 0x000fc40000000000 */
[----:B------:R-:W-:-:S03]  /*e780*/  IMAD.IADD R3, R21, 0x1, R3 ;  /* 0x0000000115037824 */ /* 0x000fc600078e0203 */
[----:B------:R-:W-:Y:S01]  /*e790*/  ISETP.GE.AND P4, PT, R0, UR4, PT ;  /* 0x0000000400007c0c */ /* 0x000fe2000bf86270 */
[C---:B------:R-:W-:Y:S01]  /*e7a0*/  VIADD R0, R201.reuse, 0xc0 ;  /* 0x000000c0c9007836 */ /* 0x040fe20000000000 */
[----:B------:R-:W-:Y:S02]  /*e7b0*/  LEA.HI.X R81, R20, UR7, R3, 0x1, P3 ;  /* 0x0000000714517c11 */ /* 0x000fe400098f0c03 */
[----:B------:R-:W-:-:S03]  /*e7c0*/  IADD3 R3, R201, 0x80, RZ ;  /* 0x00000080c9037810 */ /* 0x000fc60007ffe0ff */
[----:B-----5:R1:W-:Y:S01]  /*e7d0*/  @!P5 STG.E.128 desc[UR40][R80.64], R8 ;  /* 0x000000085000d986 */ /* 0x0203e2000c101d28 */
[----:B------:R-:W-:Y:S02]  /*e7e0*/  ISETP.GE.AND P3, PT, R3, UR4, PT ;  /* 0x0000000403007c0c */ /* 0x000fe4000bf66270 */
[----:B------:R-:W-:-:S03]  /*e7f0*/  ISETP.GE.AND P5, PT, R0, UR4, PT ;  /* 0x0000000400007c0c */ /* 0x000fc6000bfa6270 */
[----:B------:R1:W-:Y:S08]  /*e800*/  @!P4 STG.E.128 desc[UR40][R80.64+0x80], R32 ;  /* 0x000080205000c986 */ /* 0x0003f0000c101d28 */
[----:B------:R1:W-:Y:S04]  /*e810*/  @!P3 STG.E.128 desc[UR40][R80.64+0x100], R48 ;  /* 0x000100305000b986 */ /* 0x0003e8000c101d28 */
[----:B------:R1:W-:Y:S02]  /*e820*/  @!P5 STG.E.128 desc[UR40][R80.64+0x180], R72 ;  /* 0x000180485000d986 */ /* 0x0003e4000c101d28 */
.L_x_7764:
[----:B------:R-:W-:Y:S05]  /*e830*/  BSYNC B1 ;  /* 0x0000000000017941 */ /* 0x000fea0003800000 */
.L_x_7763:
[----:B------:R-:W-:Y:S04]  /*e840*/  BSSY B1, `(.L_x_7765) ;  /* 0x000001a000017945 */ /* 0x000fe80003800000 */
[----:B------:R-:W-:Y:S05]  /*e850*/  @P2 BRA `(.L_x_7766) ;  /* 0x0000000000602947 */ /* 0x000fea0003800000 */
[----:B------:R-:W-:Y:S01]  /*e860*/  IADD3 R3, P2, R76, 0x20, RZ ;  /* 0x000000204c037810 */ /* 0x000fe20007f5e0ff */
[----:B------:R-:W-:Y:S01]  /*e870*/  ULDC.64 UR6, c[0x0][0xad8] ;  /* 0x0002b60000067ab9 */ /* 0x000fe20000000a00 */
[----:B-1---5:R-:W-:Y:S01]  /*e880*/  MOV R8, R78 ;  /* 0x0000004e00087202 */ /* 0x022fe20000000f00 */
[----:B------:R-:W-:Y:S01]  /*e890*/  IMAD.MOV.U32 R9, RZ, RZ, R83 ;  /* 0x000000ffff097224 */ /* 0x000fe200078e0053 */
[----:B------:R-:W-:Y:S01]  /*e8a0*/  ULDC UR4, c[0x0][0xa8c] ;  /* 0x0002a30000047ab9 */ /* 0x000fe20000000800 */
[----:B------:R-:W-:Y:S01]  /*e8b0*/  IMAD.X R0, RZ, RZ, R77, P2 ;  /* 0x000000ffff007224 */ /* 0x000fe200010e064d */
[C---:B------:R-:W-:Y:S01]  /*e8c0*/  ISETP.GE.AND P4, PT, R201.reuse, UR4, PT ;  /* 0x00000004c9007c0c */ /* 0x040fe2000bf86270 */
[----:B------:R-:W-:Y:S02]  /*e8d0*/  VIADD R10, R201, 0x40 ;  /* 0x00000040c90a7836 */ /* 0x000fe40000000000 */
[----:B------:R-:W-:Y:S02]  /*e8e0*/  IMAD R0, R0, UR6, RZ ;  /* 0x0000000600007c24 */ /* 0x000fe4000f8e02ff */
[----:B------:R-:W-:Y:S01]  /*e8f0*/  IMAD.WIDE.U32 R8, R3, UR6, R8 ;  /* 0x0000000603087c25 */ /* 0x000fe2000f8e0008 */
[----:B------:R-:W-:-:S03]  /*e900*/  ISETP.GE.AND P3, PT, R10, UR4, PT ;  /* 0x000000040a007c0c */ /* 0x000fc6000bf66270 */
[----:B------:R-:W-:Y:S01]  /*e910*/  IMAD R3, R3, UR7, R0 ;  /* 0x0000000703037c24 */ /* 0x000fe2000f8e0200 */
[----:B------:R-:W-:Y:S01]  /*e920*/  ULDC.64 UR6, c[0x0][0xa80] ;  /* 0x0002a00000067ab9 */ /* 0x000fe20000000a00 */
[----:B------:R-:W-:Y:S01]  /*e930*/  VIADD R0, R201, 0x80 ;  /* 0x00000080c9007836 */ /* 0x000fe20000000000 */
[----:B------:R-:W-:Y:S01]  /*e940*/  LEA R10, P5, R8, UR6, 0x1 ;  /* 0x00000006080a7c11 */ /* 0x000fe2000f8a08ff */
[----:B------:R-:W-:Y:S01]  /*e950*/  IMAD.IADD R3, R9, 0x1, R3 ;  /* 0x0000000109037824 */ /* 0x000fe200078e0203 */
[----:B------:R-:W-:Y:S02]  /*e960*/  IADD3 R9, R201, 0xc0, RZ ;  /* 0x000000c0c9097810 */ /* 0x000fe40007ffe0ff */
[----:B------:R-:W-:Y:S02]  /*e970*/  ISETP.GE.AND P2, PT, R0, UR4, PT ;  /* 0x0000000400007c0c */ /* 0x000fe4000bf46270 */
[----:B------:R-:W-:Y:S02]  /*e980*/  LEA.HI.X R11, R8, UR7, R3, 0x1, P5 ;  /* 0x00000007080b7c11 */ /* 0x000fe4000a8f0c03 */
[----:B------:R-:W-:-:S03]  /*e990*/  ISETP.GE.AND P5, PT, R9, UR4, PT ;  /* 0x0000000409007c0c */ /* 0x000fc6000bfa6270 */
[----:B------:R2:W-:Y:S04]  /*e9a0*/  @!P4 STG.E.128 desc[UR40][R10.64], R12 ;  /* 0x0000000c0a00c986 */ /* 0x0005e8000c101d28 */
[----:B------:R2:W-:Y:S04]  /*e9b0*/  @!P3 STG.E.128 desc[UR40][R10.64+0x80], R36 ;  /* 0x000080240a00b986 */ /* 0x0005e8000c101d28 */
[----:B------:R2:W-:Y:S04]  /*e9c0*/  @!P2 STG.E.128 desc[UR40][R10.64+0x100], R52 ;  /* 0x000100340a00a986 */ /* 0x0005e8000c101d28 */
[----:B------:R2:W-:Y:S02]  /*e9d0*/  @!P5 STG.E.128 desc[UR40][R10.64+0x180], R68 ;  /* 0x000180440a00d986 */ /* 0x0005e4000c101d28 */
.L_x_7766:
[----:B------:R-:W-:Y:S05]  /*e9e0*/  BSYNC B1 ;  /* 0x0000000000017941 */ /* 0x000fea0003800000 */
.L_x_7765:
        /* <DEDUP_REMOVED lines=12> */
[C---:B--2---:R-:W-:Y:S01]  /*eab0*/  IADD3 R10, R201.reuse, 0xc0, RZ ;  /* 0x000000c0c90a7810 */ /* 0x044fe20007ffe0ff */
[----:B------:R-:W-:Y:S01]  /*eac0*/  IMAD R0, R0, UR6, RZ ;  /* 0x0000000600007c24 */ /* 0x000fe2000f8e02ff */
[----:B------:R-:W-:Y:S01]  /*ead0*/  ISETP.GE.AND P2, PT, R201, UR4, PT ;  /* 0x00000004c9007c0c */ /* 0x000fe2000bf46270 */
        /* <DEDUP_REMOVED lines=8> */
[----:B------:R3:W-:Y:S04]  /*eb60*/  @!P3 STG.E.128 desc[UR40][R10.64+0x80], R40 ;  /* 0x000080280a00b986 */ /* 0x0007e8000c101d28 */
[----:B------:R3:W-:Y:S04]  /*eb70*/  @!P4 STG.E.128 desc[UR40][R10.64+0x100], R4 ;  /* 0x000100040a00c986 */ /* 0x0007e8000c101d28 */
[----:B------:R3:W-:Y:S02]  /*eb80*/  @!P5 STG.E.128 desc[UR40][R10.64+0x180], R64 ;  /* 0x000180400a00d986 */ /* 0x0007e4000c101d28 */
.L_x_7768:
[----:B------:R-:W-:Y:S05]  /*eb90*/  BSYNC B1 ;  /* 0x0000000000017941 */ /* 0x000fea0003800000 */
.L_x_7767:
[----:B------:R-:W-:Y:S05]  /*eba0*/  @P1 BRA `(.L_x_7769) ;  /* 0x0000000c00441947 */ /* 0x000fea0003800000 */
[----:B------:R-:W-:Y:S01]  /*ebb0*/  IADD3 R3, P0, R76, 0x60, RZ ;  /* 0x000000604c037810 */ /* 0x000fe20007f1e0ff */
[C---:B------:R-:W-:Y:S01]  /*ebc0*/  VIADD R0, R201.reuse, 0x40 ;  /* 0x00000040c9007836 */ /* 0x040fe20000000000 */
[----:B------:R-:W-:Y:S01]  /*ebd0*/  ULDC.64 UR6, c[0x0][0xad8] ;  /* 0x0002b60000067ab9 */ /* 0x000fe20000000a00 */
[----:B------:R-:W-:Y:S01]  /*ebe0*/  ULDC UR4, c[0x0][0xa8c] ;  /* 0x0002a30000047ab9 */ /* 0x000fe20000000800 */
[----:B------:R-:W-:Y:S01]  /*ebf0*/  IADD3.X R76, RZ, R77, RZ, P0, !PT ;  /* 0x0000004dff4c7210 */ /* 0x000fe200007fe4ff */
[----:B---3-5:R-:W-:Y:S01]  /*ec00*/  IMAD.MOV.U32 R4, RZ, RZ, R78 ;  /* 0x000000ffff047224 */ /* 0x028fe200078e004e */
[----:B------:R-:W-:Y:S01]  /*ec10*/  ISETP.GE.AND P2, PT, R0, UR4, PT ;  /* 0x0000000400007c0c */ /* 0x000fe2000bf46270 */
[----:B------:R-:W-:Y:S01]  /*ec20*/  IMAD.MOV.U32 R5, RZ, RZ, R83 ;  /* 0x000000ffff057224 */ /* 0x000fe200078e0053 */
[C---:B------:R-:W-:Y:S01]  /*ec30*/  IADD3 R0, R201.reuse, 0x80, RZ ;  /* 0x00000080c9007810 */ /* 0x040fe20007ffe0ff */
[----:B------:R-:W-:Y:S01]  /*ec40*/  IMAD R76, R76, UR6, RZ ;  /* 0x000000064c4c7c24 */ /* 0x000fe2000f8e02ff */
[----:B------:R-:W-:Y:S01]  /*ec50*/  ISETP.GE.AND P1, PT, R201, UR4, PT ;  /* 0x00000004c9007c0c */ /* 0x000fe2000bf26270 */
[----:B------:R-:W-:Y:S01]  /*ec60*/  IMAD.WIDE.U32 R4, R3, UR6, R4 ;  /* 0x0000000603047c25 */ /* 0x000fe2000f8e0004 */
[----:B------:R-:W-:-:S03]  /*ec70*/  ISETP.GE.AND P3, PT, R0, UR4, PT ;  /* 0x0000000400007c0c */ /* 0x000fc6000bf66270 */
        /* <DEDUP_REMOVED lines=13> */
.L_x_7761:
        /* <DEDUP_REMOVED lines=18> */
[----:B------:R-:W3:Y:S04]  /*ee70*/  LDG.E R7, desc[UR40][R4.64] ;  /* 0x0000002804077981 */ /* 0x000ee8000c1e1900 */
[----:B-----5:R-:W3:Y:S02]  /*ee80*/  LDG.E R0, desc[UR40][R4.64+0x4] ;  /* 0x0000042804007981 */ /* 0x020ee4000c1e1900 */
[----:B---3--:R-:W-:-:S07]  /*ee90*/  IMAD.IADD R0, R0, 0x1, -R7 ;  /* 0x0000000100007824 */ /* 0x008fce00078e0a07 */
.L_x_7770:
        /* <DEDUP_REMOVED lines=8> */
[----:B--2---:R-:W-:-:S04]  /*ef20*/  IMAD R4, R213, 0x80, R4 ;  /* 0x00000080d5047824 */ /* 0x004fc800078e0204 */
        /* <DEDUP_REMOVED lines=20> */
.L_x_7772:
[----:B------:R-:W-:Y:S05]  /*f070*/  BSYNC B1 ;  /* 0x0000000000017941 */ /* 0x000fea0003800000 */
.L_x_7771:
[----:B------:R-:W-:Y:S01]  /*f080*/  ULDC.64 UR4, c[0x0][0xaa0] ;  /* 0x0002a80000047ab9 */ /* 0x000fe20000000a00 */
[----:B--23--:R-:W-:Y:S01]  /*f090*/  MOV R5, R10 ;  /* 0x0000000a00057202 */ /* 0x00cfe20000000f00 */
[----:B------:R-:W-:Y:S01]  /*f0a0*/  IMAD.MOV.U32 R4, RZ, RZ, R201 ;  /* 0x000000ffff047224 */ /* 0x000fe200078e00c9 */
[----:B------:R-:W-:Y:S01]  /*f0b0*/  BSSY B1, `(.L_x_7773) ;  /* 0x000002e000017945 */ /* 0x000fe20003800000 */
[----:B------:R-:W-:Y:S01]  /*f0c0*/  IMAD R6, R8, UR4, RZ ;  /* 0x0000000408067c24 */ /* 0x000fe2000f8e02ff */
[----:B------:R-:W-:Y:S01]  /*f0d0*/  MOV R8, R202 ;  /* 0x000000ca00087202 */ /* 0x000fe20000000f00 */
[----:B------:R-:W-:-:S04]  /*f0e0*/  IMAD.WIDE.U32 R4, R3, UR4, R4 ;  /* 0x0000000403047c25 */ /* 0x000fc8000f8e0004 */
[----:B------:R-:W-:Y:S01]  /*f0f0*/  IMAD R3, R3, UR5, R6 ;  /* 0x0000000503037c24 */ /* 0x000fe2000f8e0206 */
[----:B------:R-:W-:Y:S01]  /*f100*/  ULDC.64 UR4, c[0x0][0xae0] ;  /* 0x0002b80000047ab9 */ /* 0x000fe20000000a00 */
[----:B------:R-:W-:Y:S02]  /*f110*/  IMAD R11, R213, -0x80, R0 ;  /* 0xffffff80d50b7824 */ /* 0x000fe400078e0200 */
[----:B------:R-:W-:Y:S01]  /*f120*/  IMAD R6, R9, UR4, RZ ;  /* 0x0000000409067c24 */ /* 0x000fe2000f8e02ff */
[----:B------:R-:W-:Y:S01]  /*f130*/  SHF.R.S32.HI R9, RZ, 0x1f, R202 ;  /* 0x0000001fff097819 */ /* 0x000fe200000114ca */
[----:B------:R-:W-:Y:S01]  /*f140*/  IMAD.IADD R5, R5, 0x1, R3 ;  /* 0x0000000105057824 */ /* 0x000fe200078e0203 */
[C---:B------:R-:W-:Y:S01]  /*f150*/  ISETP.GE.AND P1, PT, R202.reuse, R11, PT ;  /* 0x0000000bca00720c */ /* 0x040fe20003f26270 */
[----:B------:R-:W-:Y:S02]  /*f160*/  VIADD R0, R202, 0x20 ;  /* 0x00000020ca007836 */ /* 0x000fe40000000000 */
[----:B------:R-:W-:-:S02]  /*f170*/  IMAD R3, R207, UR5, R6 ;  /* 0x00000005cf037c24 */ /* 0x000fc4000f8e0206 */
[----:B------:R-:W-:Y:S01]  /*f180*/  IMAD.WIDE.U32 R4, R207, UR4, R4 ;  /* 0x00000004cf047c25 */ /* 0x000fe2000f8e0004 */
[----:B------:R-:W-:Y:S01]  /*f190*/  ULDC.64 UR4, c[0x0][0xae8] ;  /* 0x0002ba0000047ab9 */ /* 0x000fe20000000a00 */
[----:B------:R-:W-:Y:S02]  /*f1a0*/  ISETP.GE.AND P0, PT, R0, R11, PT ;  /* 0x0000000b0000720c */ /* 0x000fe40003f06270 */
[----:B------:R-:W-:Y:S02]  /*f1b0*/  IMAD.IADD R5, R5, 0x1, R3 ;  /* 0x0000000105057824 */ /* 0x000fe400078e0203 */
[----:B------:R-:W-:Y:S02]  /*f1c0*/  IMAD R0, R219, UR4, RZ ;  /* 0x00000004db007c24 */ /* 0x000fe4000f8e02ff */
[----:B------:R-:W-:-:S04]  /*f1d0*/  IMAD.WIDE.U32 R6, R13, UR4, R4 ;  /* 0x000000040d067c25 */ /* 0x000fc8000f8e0004 */
[----:B------:R-:W-:Y:S02]  /*f1e0*/  IMAD R3, R13, UR5, R0 ;  /* 0x000000050d037c24 */ /* 0x000fe4000f8e0200 */
[----:B------:R-:W-:-:S04]  /*f1f0*/  IMAD.WIDE R8, R213, 0x80, R8 ;  /* 0x00000080d5087825 */ /* 0x000fc800078e0208 */
[----:B------:R-:W-:Y:S02]  /*f200*/  VIADD R0, R202, 0x40 ;  /* 0x00000040ca007836 */ /* 0x000fe40000000000 */
[----:B------:R-:W-:Y:S01]  /*f210*/  IMAD.IADD R13, R7, 0x1, R3 ;  /* 0x00000001070d7824 */ /* 0x000fe200078e0203 */
[----:B------:R-:W-:Y:S06]  /*f220*/  @P1 BRA `(.L_x_7774) ;  /* 0x0000000000581947 */ /* 0x000fec0003800000 */
[C---:B------:R-:W-:Y:S01]  /*f230*/  VIADD R3, R201.reuse, 0x40 ;  /* 0x00000040c9037836 */ /* 0x040fe20000000000 */
[C---:B------:R-:W-:Y:S01]  /*f240*/  IADD3 R4, R201.reuse, 0x80, RZ ;  /* 0x00000080c9047810 */ /* 0x040fe20007ffe0ff */
[----:B------:R-:W-:Y:S01]  /*f250*/  ULDC UR4, c[0x0][0xa8c] ;  /* 0x0002a30000047ab9 */ /* 0x000fe20000000800 */
        /* <DEDUP_REMOVED lines=11> */
[----:B------:R-:W-:Y:S02]  /*f310*/  ULDC.64 UR6, c[0x0][0xa80] ;  /* 0x0002a00000067ab9 */ /* 0x000fe40000000a00 */
[----:B------:R-:W-:Y:S02]  /*f320*/  LEA R14, P1, R4, UR6, 0x1 ;  /* 0x00000006040e7c11 */ /* 0x000fe4000f8208ff */
[----:B------:R-:W-:-:S04]  /*f330*/  IADD3 R3, R5, R3, RZ ;  /* 0x0000000305037210 */ /* 0x000fc80007ffe0ff */
[----:B------:R-:W-:-:S05]  /*f340*/  LEA.HI.X R15, R4, UR7, R3, 0x1, P1 ;  /* 0x00000007040f7c11 */ /* 0x000fca00088f0c03 */
[----:B------:R2:W-:Y:S04]  /*f350*/  @!P2 STG.E.128 desc[UR40][R14.64], RZ ;  /* 0x000000ff0e00a986 */ /* 0x0005e8000c101d28 */
[----:B------:R2:W-:Y:S04]  /*f360*/  @!P3 STG.E.128 desc[UR40][R14.64+0x80], RZ ;  /* 0x000080ff0e00b986 */ /* 0x0005e8000c101d28 */
[----:B------:R2:W-:Y:S04]  /*f370*/  @!P4 STG.E.128 desc[UR40][R14.64+0x100], RZ ;  /* 0x000100ff0e00c986 */ /* 0x0005e8000c101d28 */
[----:B------:R2:W-:Y:S02]  /*f380*/  @!P5 STG.E.128 desc[UR40][R14.64+0x180], RZ ;  /* 0x000180ff0e00d986 */ /* 0x0005e4000c101d28 */
.L_x_7774:
[----:B------:R-:W-:Y:S05]  /*f390*/  BSYNC B1 ;  /* 0x0000000000017941 */ /* 0x000fea0003800000 */
.L_x_7773:
[----:B------:R-:W-:Y:S01]  /*f3a0*/  BSSY B1, `(.L_x_7775) ;  /* 0x000001c000017945 */ /* 0x000fe20003800000 */
[----:B------:R-:W-:Y:S01]  /*f3b0*/  ISETP.GE.AND P1, PT, R0, R11, PT ;  /* 0x0000000b0000720c */ /* 0x000fe20003f26270 */
[----:B------:R-:W-:Y:S02]  /*f3c0*/  VIADD R10, R202, 0x60 ;  /* 0x00000060ca0a7836 */ /* 0x000fe40000000000 */
[----:B------:R-:W-:Y:S10]  /*f3d0*/  @P0 BRA `(.L_x_7776) ;  /* 0x0000000000600947 */ /* 0x000ff40003800000 */
[----:B------:R-:W-:Y:S01]  /*f3e0*/  IADD3 R3, P0, R8, 0x20, RZ ;  /* 0x0000002008037810 */ /* 0x000fe20007f1e0ff */
[C---:B------:R-:W-:Y:S01]  /*f3f0*/  VIADD R4, R201.reuse, 0x40 ;  /* 0x00000040c9047836 */ /* 0x040fe20000000000 */
[----:B------:R-:W-:Y:S01]  /*f400*/  ULDC UR4, c[0x0][0xa8c] ;  /* 0x0002a30000047ab9 */ /* 0x000fe20000000800 */
[----:B------:R-:W-:Y:S01]  /*f410*/  VIADD R5, R201, 0x80 ;  /* 0x00000080c9057836 */ /* 0x000fe20000000000 */
[----:B------:R-:W-:Y:S01]  /*f420*/  IADD3.X R0, RZ, R9, RZ, P0, !PT ;  /* 0x00000009ff007210 */ /* 0x000fe200007fe4ff */
[----:B------:R-:W-:Y:S01]  /*f430*/  ULDC.64 UR6, c[0x0][0xad8] ;  /* 0x0002b60000067ab9 */ /* 0x000fe20000000a00 */
        /* <DEDUP_REMOVED lines=11> */
[----:B--2---:R-:W-:Y:S02]  /*f4f0*/  LEA R14, P0, R4, UR6, 0x1 ;  /* 0x00000006040e7c11 */ /* 0x004fe4000f8008ff */
[----:B------:R-:W-:-:S04]  /*f500*/  IADD3 R3, R5, R3, RZ ;  /* 0x0000000305037210 */ /* 0x000fc80007ffe0ff */
[----:B------:R-:W-:-:S05]  /*f510*/  LEA.HI.X R15, R4, UR7, R3, 0x1, P0 ;  /* 0x00000007040f7c11 */ /* 0x000fca00080f0c03 */
[----:B------:R3:W-:Y:S04]  /*f520*/  @!P2 STG.E.128 desc[UR40][R14.64], RZ ;  /* 0x000000ff0e00a986 */ /* 0x0007e8000c101d28 */
[----:B------:R3:W-:Y:S04]  /*f530*/  @!P3 STG.E.128 desc[UR40][R14.64+0x80], RZ ;  /* 0x000080ff0e00b986 */ /* 0x0007e8000c101d28 */
[----:B------:R3:W-:Y:S04]  /*f540*/  @!P4 STG.E.128 desc[UR40][R14.64+0x100], RZ ;  /* 0x000100ff0e00c986 */ /* 0x0007e8000c101d28 */
[----:B------:R3:W-:Y:S02]  /*f550*/  @!P5 STG.E.128 desc[UR40][R14.64+0x180], RZ ;  /* 0x000180ff0e00d986 */ /* 0x0007e4000c101d28 */
.L_x_7776:
[----:B------:R-:W-:Y:S05]  /*f560*/  BSYNC B1 ;  /* 0x0000000000017941 */ /* 0x000fea0003800000 */
.L_x_7775:
        /* <DEDUP_REMOVED lines=27> */
.L_x_7778:
[----:B------:R-:W-:Y:S05]  /*f720*/  BSYNC B1 ;  /* 0x0000000000017941 */ /* 0x000fea0003800000 */
.L_x_7777:
[----:B------:R-:W-:Y:S05]  /*f730*/  @P0 BRA `(.L_x_7769) ;  /* 0x0000000000600947 */ /* 0x000fea0003800000 */
[----:B------:R-:W-:Y:S01]  /*f740*/  IADD3 R3, P0, R8, 0x60, RZ ;  /* 0x0000006008037810 */ /* 0x000fe20007f1e0ff */
[C---:B------:R-:W-:Y:S01]  /*f750*/  VIADD R0, R201.reuse, 0x40 ;  /* 0x00000040c9007836 */ /* 0x040fe20000000000 */
[----:B------:R-:W-:Y:S01]  /*f760*/  ULDC UR4, c[0x0][0xa8c] ;  /* 0x0002a30000047ab9 */ /* 0x000fe20000000800 */
[----:B------:R-:W-:Y:S01]  /*f770*/  MOV R4, R6 ;  /* 0x0000000600047202 */ /* 0x000fe20000000f00 */
[----:B------:R-:W-:Y:S01]  /*f780*/  ULDC.64 UR6, c[0x0][0xad8] ;  /* 0x0002b60000067ab9 */ /* 0x000fe20000000a00 */
[----:B------:R-:W-:Y:S01]  /*f790*/  IMAD.X R8, RZ, RZ, R9, P0 ;  /* 0x000000ffff087224 */ /* 0x000fe200000e0609 */
[----:B------:R-:W-:Y:S01]  /*f7a0*/  ISETP.GE.AND P2, PT, R0, UR4, PT ;  /* 0x0000000400007c0c */ /* 0x000fe2000bf46270 */
[----:B------:R-:W-:Y:S01]  /*f7b0*/  IMAD.MOV.U32 R5, RZ, RZ, R13 ;  /* 0x000000ffff057224 */ /* 0x000fe200078e000d */
[C---:B------:R-:W-:Y:S01]  /*f7c0*/  IADD3 R6, R201.reuse, 0x80, RZ ;  /* 0x00000080c9067810 */ /* 0x040fe20007ffe0ff */
[----:B------:R-:W-:Y:S01]  /*f7d0*/  IMAD R8, R8, UR6, RZ ;  /* 0x0000000608087c24 */ /* 0x000fe2000f8e02ff */
[C---:B------:R-:W-:Y:S01]  /*f7e0*/  ISETP.GE.AND P1, PT, R201.reuse, UR4, PT ;  /* 0x00000004c9007c0c */ /* 0x040fe2000bf26270 */
        /* <DEDUP_REMOVED lines=13> */
.L_x_7769:
[----:B------:R-:W-:Y:S05]  /*f8c0*/  BSYNC B0 ;  /* 0x0000000000007941 */ /* 0x000fea0003800000 */
.L_x_7760:
[----:B------:R-:W-:Y:S02]  /*f8d0*/  ULDC UR4, c[0x0][0xc14] ;  /* 0x0003050000047ab9 */ /* 0x000fe40000000800 */
[----:B-1----:R-:W-:-:S13]  /*f8e0*/  ISETP.GE.AND P0, PT, R87, UR4, PT ;  /* 0x0000000457007c0c */ /* 0x002fda000bf06270 */
[----:B------:R-:W-:Y:S05]  /*f8f0*/  @!P0 BRA `(.L_x_7779) ;  /* 0xffffff14009c8947 */ /* 0x000fea000383ffff */
[----:B------:R-:W-:Y:S05]  /*f900*/  BRA `(.L_x_7646) ;  /* 0x0000005400787947 */ /* 0x000fea0003800000 */
.L_x_7644:
        /* <DEDUP_REMOVED lines=61> */
.L_x_7784:
        /* <DEDUP_REMOVED lines=16> */
.L_x_7783:
[----:B------:R-:W-:Y:S05]  /*fde0*/  BSYNC B0 ;  /* 0x0000000000007941 */ /* 0x000fea0003800000 */
.L_x_7782:
        /* <DEDUP_REMOVED lines=25> */
[----:B------:R-:W-:-:S07]  /*ff80*/  IMAD.MOV.U32 R2, RZ, RZ, R9 ;  /* 0x000000ffff027224 */ /* 0x000fce00078e0009 */
.L_x_7780:
        /* <DEDUP_REMOVED lines=16> */
.L_x_7785:
        /* <DEDUP_REMOVED lines=25> */
.L_x_7781:
[----:B------:R-:W-:Y:S01]  /*10220*/  IMAD.MOV.U32 R17, RZ, RZ, RZ ;  /* 0x000000ffff117224 */ /* 0x000fe200078e00ff */
[----:B------:R-:W-:Y:S01]  /*10230*/  MOV R16, UR6 ;  /* 0x0000000600107c02 */ /* 0x000fe20008000f00 */
[----:B------:R-:W-:-:S07]  /*10240*/  IMAD.MOV.U32 R18, RZ, RZ, RZ ;  /* 0x000000ffff127224 */ /* 0x000fce00078e00ff */
.L_x_7786:
        /* <DEDUP_REMOVED lines=16> */
[----:B------:R-:W-:Y:S01]  /*10350*/  ULDC.64 UR38, c[0x0][0x198] ;  /* 0x0000660000267ab9 */ /* 0x000fe20000000a00 */
[----:B------:R-:W-:Y:S02]  /*10360*/  ULDC UR37, c[0x0][0xc] ;  /* 0x0000030000257ab9 */ /* 0x000fe40000000800 */
[----:B------:R0:W-:Y:S04]  /*10370*/  STL [R1+0x8], R0 ;  /* 0x0000080001007387 */ /* 0x0001e80000100800 */
[----:B------:R0:W-:Y:S04]  /*10380*/  STL [R1+0x4], RZ ;  /* 0x000004ff01007387 */ /* 0x0001e80000100800 */
[----:B------:R0:W-:Y:S04]  /*10390*/  STL [R1+0xc], R0 ;  /* 0x00000c0001007387 */ /* 0x0001e80000100800 */
[----:B------:R0:W-:Y:S02]  /*103a0*/  STL [R1+0x28], RZ ;  /* 0x000028ff01007387 */ /* 0x0001e40000100800 */
.L_x_7869:
[----:B-1-3--:R-:W1:Y:S02]  /*103b0*/  LDC.64 R2, c[0x0][0xc60] ;  /* 0x00031800ff027b82 */ /* 0x00ae640000000a00 */
[----:B-1----:R-:W-:-:S05]  /*103c0*/  IMAD.WIDE R2, R19, 0x4, R2 ;  /* 0x0000000413027825 */ /* 0x002fca00078e0202 */
[----:B--2---:R-:W0:Y:S01]  /*103d0*/  LDG.E R11, desc[UR40][R2.64] ;  /* 0x00000028020b7981 */ /* 0x004e22000c1e1900 */
[----:B------:R-:W-:Y:S05]  /*103e0*/  YIELD ;  /* 0x0000000000007946 */ /* 0x000fea0003800000 */
[----:B------:R-:W-:Y:S01]  /*103f0*/  ULDC.64 UR4, c[0x0][0xa28] ;  /* 0x00028a0000047ab9 */ /* 0x000fe20000000a00 */
[----:B------:R-:W-:Y:S01]  /*10400*/  MOV R6, RZ ;  /* 0x000000ff00067202 */ /* 0x000fe20000000f00 */
        /* <DEDUP_REMOVED lines=18> */
[C---:B------:R-:W-:Y:S02]  /*10530*/  SHF.L.U64.HI R0, R11.reuse, 0x2, R0 ;  /* 0x000000020b007819 */ /* 0x040fe40000010200 */
[----:B------:R-:W-:Y:S01]  /*10540*/  ISETP.NE.AND.EX P1, PT, RZ, UR5, PT, P1 ;  /* 0x00000005ff007c0c */ /* 0x000fe2000bf25310 */
[----:B--2---:R0:W-:Y:S02]  /*10550*/  STL [R1+0x34], R4 ;  /* 0x0000340401007387 */ /* 0x0041e40000100800 */
[----:B0-----:R-:W-:-:S10]  /*10560*/  IMAD.SHL.U32 R4, R11, 0x4, RZ ;  /* 0x000000040b047824 */ /* 0x001fd400078e00ff */
[----:B------:R-:W-:Y:S01]  /*10570*/  @P1 IADD3 R8, P0, R4, UR4, RZ ;  /* 0x0000000404081c10 */ /* 0x000fe2000ff1e0ff */
[----:B------:R0:W-:Y:S03]  /*10580*/  STL [R1+0x20], R4 ;  /* 0x0000200401007387 */ /* 0x0001e60000100800 */
        /* <DEDUP_REMOVED lines=8> */
[----:B0-----:R-:W-:Y:S01]  /*10610*/  IADD3 R4, P0, R4, UR6, RZ ;  /* 0x0000000604047c10 */ /* 0x001fe2000ff1e0ff */
        /* <DEDUP_REMOVED lines=8> */
[----:B------:R-:W-:-:S06]  /*106a0*/  MOV R7, UR4 ;  /* 0x0000000400077c02 */ /* 0x000fcc0008000f00 */
[----:B------:R0:W5:Y:S01]  /*106b0*/  @P1 LDG.E R7, desc[UR40][R8.64] ;  /* 0x0000002808071981 */ /* 0x000162000c1e1900 */
[----:B------:R-:W-:Y:S01]  /*106c0*/  ISETP.NE.U32.AND P0, PT, RZ, UR6, PT ;  /* 0x00000006ff007c0c */ /* 0x000fe2000bf05070 */
[----:B------:R-:W-:Y:S02]  /*106d0*/  ULDC UR4, c[0x0][0x338] ;  /* 0x0000ce0000047ab9 */ /* 0x000fe40000000800 */
[----:B-1----:R-:W-:Y:S01]  /*106e0*/  IMAD.U32 R0, RZ, RZ, UR4 ;  /* 0x00000004ff007e24 */ /* 0x002fe2000f8e00ff */
[----:B------:R-:W-:Y:S01]  /*106f0*/  ISETP.NE.AND.EX P0, PT, RZ, UR7, PT, P0 ;  /* 0x00000007ff007c0c */ /* 0x000fe2000bf05300 */
[----:B------:R-:W-:-:S12]  /*10700*/  @P1 BRA `(.L_x_7788) ;  /* 0x0000000000101947 */ /* 0x000fd80003800000 */
[----:B------:R-:W-:Y:S05]  /*10710*/  @!P2 BRA `(.L_x_7788) ;  /* 0x00000000000ca947 */ /* 0x000fea0003800000 */
[----:B-----5:R-:W2:Y:S04]  /*10720*/  LDG.E R7, desc[UR40][R2.64] ;  /* 0x0000002802077981 */ /* 0x020ea8000c1e1900 */
[----:B0-----:R-:W2:Y:S02]  /*10730*/  LDG.E R2, desc[UR40][R2.64+0x4] ;  /* 0x0000042802027981 */ /* 0x001ea4000c1e1900 */
[----:B--2---:R-:W-:-:S07]  /*10740*/  IMAD.IADD R7, R2, 0x1, -R7 ;  /* 0x0000000102077824 */ /* 0x004fce00078e0a07 */
.L_x_7788:
[----:B0-----:R-:W2:Y:S04]  /*10750*/  @P0 LDG.E R2, desc[UR40][R4.64] ;  /* 0x0000002804020981 */ /* 0x001ea8000c1e1900 */
[----:B------:R-:W2:Y:S01]  /*10760*/  @P0 LDG.E R3, desc[UR40][R4.64+0x4] ;  /* 0x0000042804030981 */ /* 0x000ea2000c1e1900 */
[----:B-----5:R-:W-:Y:S01]  /*10770*/  IADD3 R7, -R6, R7, RZ ;  /* 0x0000000706077210 */ /* 0x020fe20007ffe1ff */
[----:B--2---:R-:W-:-:S04]  /*10780*/  @P0 IMAD.IADD R0, R3, 0x1, -R2 ;  /* 0x0000000103000824 */ /* 0x004fc800078e0a02 */
[----:B------:R-:W-:-:S04]  /*10790*/  IMAD.IADD R8, R7, 0x1, R0 ;  /* 0x0000000107087824 */ /* 0x000fc800078e0200 */
[----:B------:R-:W-:Y:S01]  /*107a0*/  VIADD R2, R8, 0x5f ;  /* 0x0000005f08027836 */ /* 0x000fe20000000000 */
[----:B------:R0:W-:Y:S03]  /*107b0*/  STL [R1+0x2c], R8 ;  /* 0x00002c0801007387 */ /* 0x0001e60000100800 */
[----:B------:R-:W-:-:S05]  /*107c0*/  IMAD.HI R2, R2, 0x2aaaaaab, RZ ;  /* 0x2aaaaaab02027827 */ /* 0x000fca00078e02ff */
[----:B------:R-:W-:-:S04]  /*107d0*/  SHF.R.U32.HI R3, RZ, 0x1f, R2 ;  /* 0x0000001fff037819 */ /* 0x000fc80000011602 */
[----:B0-----:R-:W-:-:S05]  /*107e0*/  LEA.HI.SX32 R8, R2, R3, 0x1c ;  /* 0x0000000302087211 */ /* 0x001fca00078fe2ff */
[--C-:B------:R-:W-:Y:S01]  /*107f0*/  IMAD R2, R8, 0x60, -R7.reuse ;  /* 0x0000006008027824 */ /* 0x100fe200078e0a07 */
[----:B------:R0:W-:Y:S01]  /*10800*/  STL [R1+0x1c], R8 ;  /* 0x00001c0801007387 */ /* 0x0001e20000100800 */
[----:B------:R-:W-:-:S03]  /*10810*/  IMAD.MOV R7, RZ, RZ, -R7 ;  /* 0x000000ffff077224 */ /* 0x000fc600078e0a07 */
[----:B------:R-:W-:Y:S02]  /*10820*/  VIMNMX R0, R2, R0, PT ;  /* 0x0000000002007248 */ /* 0x000fe40003fe0100 */
[----:B------:R-:W-:-:S04]  /*10830*/  VIMNMX R2, RZ, R7, !PT ;  /* 0x00000007ff027248 */ /* 0x000fc80007fe0100 */
[----:B------:R-:W-:Y:S01]  /*10840*/  ISETP.GT.AND P1, PT, R0, R2, PT ;  /* 0x000000020000720c */ /* 0x000fe20003f24270 */
[----:B0-----:R-:W-:-:S05]  /*10850*/  IMAD.WIDE.U32 R8, R2, -0x55555555, RZ ;  /* 0xaaaaaaab02087825 */ /* 0x001fca00078e00ff */
[----:B------:R-:W-:-:S07]  /*10860*/  SHF.R.U32.HI R2, RZ, 0x6, R9 ;  /* 0x00000006ff027819 */ /* 0x000fce0000011609 */
[----:B------:R-:W-:Y:S01]  /*10870*/  @P1 IADD3 R3, R0, 0x5f, RZ ;  /* 0x0000005f00031810 */ /* 0x000fe20007ffe0ff */
[----:B------:R-:W-:-:S04]  /*10880*/  IMAD.MOV.U32 R0, RZ, RZ, R2 ;  /* 0x000000ffff007224 */ /* 0x000fc800078e0002 */
[----:B------:R-:W-:-:S05]  /*10890*/  @P1 IMAD.HI R3, R3, 0x2aaaaaab, RZ ;  /* 0x2aaaaaab03031827 */ /* 0x000fca00078e02ff */
[----:B------:R-:W-:-:S04]  /*108a0*/  @P1 SHF.R.U32.HI R7, RZ, 0x1f, R3 ;  /* 0x0000001fff071819 */ /* 0x000fc80000011603 */
[----:B------:R-:W-:Y:S01]  /*108b0*/  @P1 LEA.HI.SX32 R0, R3, R7, 0x1c ;  /* 0x0000000703001211 */ /* 0x000fe200078fe2ff */
[----:B------:R-:W-:-:S06]  /*108c0*/  IMAD.MOV.U32 R7, RZ, RZ, RZ ;  /* 0x000000ffff077224 */ /* 0x000fcc00078e00ff */
[----:B------:R0:W5:Y:S01]  /*108d0*/  @P0 LDG.E R7, desc[UR40][R4.64] ;  /* 0x0000002804070981 */ /* 0x000162000c1e1900 */
[----:B------:R-:W-:Y:S01]  /*108e0*/  IMAD.IADD R3, R10, 0x1, R6 ;  /* 0x000000010a037824 */ /* 0x000fe200078e0206 */
[----:B------:R-:W-:Y:S01]  /*108f0*/  ISETP.GT.AND P1, PT, R0, R2, PT ;  /* 0x000000020000720c */ /* 0x000fe20003f24270 */
[----:B------:R-:W-:Y:S01]  /*10900*/  BSSY B0, `(.L_x_7789) ;  /* 0x00000d6000007945 */ /* 0x000fe20003800000 */
[----:B------:R-:W-:Y:S02]  /*10910*/  PLOP3.LUT P2, PT, PT, PT, PT, 0x80, 0x0 ;  /* 0x000000000000781c */ /* 0x000fe40003f4f070 */
[----:B------:R0:W-:Y:S09]  /*10920*/  STL [R1+0x10], R3 ;  /* 0x0000100301007387 */ /* 0x0001f20000100800 */
        /* <DEDUP_REMOVED lines=11> */
.L_x_7915:
[----:B------:R-:W-:-:S03]  /*109e0*/  UMOV UR4, 0xffffffff ;  /* 0xffffffff00047882 */ /* 0x000fc60000000000 */
[----:B------:R-:W-:Y:S05]  /*109f0*/  BRA.DIV UR4, `(.L_x_7792) ;  /* 0x0000004e04a87947 */ /* 0x000fea000b800000 */
[----:B------:R-:W-:-:S13]  /*10a00*/  ELECT P6, URZ, PT ;  /* 0x00000000003f782f */ /* 0x000fda00038c0000 */
.L_x_7918:
[----:B------:R-:W2:Y:S01]  /*10a10*/  LDL R5, [R1+0x28] ;  /* 0x0000280001057983 */ /* 0x000ea20000100800 */
[----:B------:R-:W-:Y:S01]  /*10a20*/  MOV R8, 0x400 ;  /* 0x0000040000087802 */ /* 0x000fe20000000f00 */
[----:B------:R-:W-:Y:S01]  /*10a30*/  BSSY B1, `(.L_x_7793) ;  /* 0x000000a000017945 */ /* 0x000fe20003800000 */
        /* <DEDUP_REMOVED lines=9> */
.L_x_7919:
[----:B------:R-:W-:Y:S05]  /*10ad0*/  BSYNC B1 ;  /* 0x0000000000017941 */ /* 0x000fea0003800000 */
.L_x_7793:
        /* <DEDUP_REMOVED lines=8> */
.L_x_7920:
        /* <DEDUP_REMOVED lines=11> */
.L_x_7798:
        /* <DEDUP_REMOVED lines=19> */
.L_x_7921:
        /* <DEDUP_REMOVED lines=8> */
.L_x_7800:
        /* <DEDUP_REMOVED lines=31> */
.L_x_7796:
[----:B------:R-:W-:Y:S05]  /*10fb0*/  BSYNC B1 ;  /* 0x0000000000017941 */ /* 0x000fea0003800000 */
.L_x_7795:
        /* <DEDUP_REMOVED lines=12> */
[----:B-1----:R-:W-:Y:S05]  /*11080*/  @!P0 BRA `(.L_x_7790) ;  /* 0x0000000400748947 */ /* 0x002fea0003800000 */
[C---:B-----5:R-:W-:Y:S02]  /*11090*/  IMAD R6, R0.reuse, 0x60, R7 ;  /* 0x0000006000067824 */ /* 0x060fe400078e0207 */
[----:B------:R-:W-:Y:S02]  /*110a0*/  VIADD R0, R0, 0xffffffff ;  /* 0xffffffff00007836 */ /* 0x000fe40000000000 */
[----:B------:R-:W-:-:S07]  /*110b0*/  VIADD R6, R6, 0xffffff40 ;  /* 0xffffff4006067836 */ /* 0x000fce0000000000 */
.L_x_7807:
        /* <DEDUP_REMOVED lines=9> */
.L_x_7922:
        /* <DEDUP_REMOVED lines=11> */
.L_x_7804:
        /* <DEDUP_REMOVED lines=17> */
.L_x_7923:
        /* <DEDUP_REMOVED lines=8> */
.L_x_7806:
        /* <DEDUP_REMOVED lines=21> */
[----:B------:R-:W-:Y:S01]  /*114e0*/  UMOV UR15, 0x80 ;  /* 0x00000080000f7882 */ /* 0x000fe20000000000 */
        /* <DEDUP_REMOVED lines=8> */
[----:B0-----:R-:W-:Y:S01]  /*11570*/  NOP ;  /* 0x0000000000007918 */ /* 0x001fe20000000000 */
.L_x_7802:
[----:B------:R-:W-:Y:S05]  /*11580*/  BSYNC B1 ;  /* 0x0000000000017941 */ /* 0x000fea0003800000 */
.L_x_7801:
        /* <DEDUP_REMOVED lines=13> */
.L_x_7790:
[----:B------:R-:W-:Y:S05]  /*11660*/  BSYNC B0 ;  /* 0x0000000000007941 */ /* 0x000fea0003800000 */
.L_x_7789:
        /* <DEDUP_REMOVED lines=23> */
.L_x_7809:
        /* <DEDUP_REMOVED lines=15> */
[----:B-1----:R-:W-:Y:S01]  /*118d0*/  MOV R8, 0x70 ;  /* 0x0000007000087802 */ /* 0x002fe20000000f00 */
[----:B------:R-:W-:Y:S02]  /*118e0*/  IMAD.U32 R7, RZ, RZ, UR9 ;  /* 0x00000009ff077e24 */ /* 0x000fe4000f8e00ff */
[----:B------:R-:W-:-:S02]  /*118f0*/  IMAD.U32 R10, RZ, RZ, UR4 ;  /* 0x00000004ff0a7e24 */ /* 0x000fc4000f8e00ff */
[----:B------:R-:W-:Y:S02]  /*11900*/  IMAD.U32 R11, RZ, RZ, UR5 ;  /* 0x00000005ff0b7e24 */ /* 0x000fe4000f8e00ff */
[----:B------:R-:W-:Y:S02]  /*11910*/  IMAD.MOV.U32 R12, RZ, RZ, 0x1 ;  /* 0x00000001ff0c7424 */ /* 0x000fe400078e00ff */
[----:B------:R-:W-:-:S07]  /*11920*/  IMAD.MOV.U32 R13, RZ, RZ, RZ ;  /* 0x000000ffff0d7224 */ /* 0x000fce00078e00ff */
[----:B------:R-:W-:-:S07]  /*11930*/  LEPC R20, `(.L_x_7811) ;  /* 0x000000001014794e */ /* 0x000fce0000000000 */
[----:B0-----:R-:W-:Y:S05]  /*11940*/  CALL.ABS.NOINC R2 ;  /* 0x0000000002007343 */ /* 0x001fea0003c00000 */
.L_x_7811:
        /* <DEDUP_REMOVED lines=13> */
[----:B------:R-:W-:Y:S01]  /*11a20*/  MOV R13, RZ ;  /* 0x000000ff000d7202 */ /* 0x000fe20000000f00 */
[----:B------:R-:W-:-:S02]  /*11a30*/  IMAD.U32 R7, RZ, RZ, UR9 ;  /* 0x00000009ff077e24 */ /* 0x000fc4000f8e00ff */
[----:B------:R-:W-:Y:S02]  /*11a40*/  IMAD.U32 R11, RZ, RZ, UR5 ;  /* 0x00000005ff0b7e24 */ /* 0x000fe4000f8e00ff */
[----:B-1----:R-:W-:Y:S02]  /*11a50*/  IMAD.MOV.U32 R8, RZ, RZ, 0x70 ;  /* 0x00000070ff087424 */ /* 0x002fe400078e00ff */
[----:B0-----:R-:W-:-:S07]  /*11a60*/  IMAD.MOV.U32 R12, RZ, RZ, 0x1 ;  /* 0x00000001ff0c7424 */ /* 0x001fce00078e00ff */
[----:B------:R-:W-:-:S07]  /*11a70*/  LEPC R20, `(.L_x_7813) ;  /* 0x000000001014794e */ /* 0x000fce0000000000 */
[----:B--2---:R-:W-:Y:S05]  /*11a80*/  CALL.ABS.NOINC R2 ;  /* 0x0000000002007343 */ /* 0x004fea0003c00000 */
.L_x_7813:
        /* <DEDUP_REMOVED lines=16> */
.L_x_7812:
        /* <DEDUP_REMOVED lines=22> */
[----:B0-----:R-:W-:Y:S02]  /*11cf0*/  ISETP.NE.AND P0, PT, R4, 0x1, PT ;  /* 0x000000010400780c */ /* 0x001fe40003f05270 */
[----:B------:R-:W-:-:S11]  /*11d00*/  MOV R4, R18 ;  /* 0x0000001200047202 */ /* 0x000fd60000000f00 */
[----:B------:R-:W0:Y:S08]  /*11d10*/  @P0 LDC R5, c[0x0][0x42c] ;  /* 0x00010b00ff050b82 */ /* 0x000e300000000800 */
[----:B--2---:R-:W2:Y:S01]  /*11d20*/  @P0 LDC R2, c[0x0][0x430] ;  /* 0x00010c00ff020b82 */ /* 0x004ea20000000800 */
[----:B0-----:R-:W-:-:S05]  /*11d30*/  @P0 IMAD.HI.U32 R3, R18, R5, RZ ;  /* 0x0000000512030227 */ /* 0x001fca00078e00ff */
[----:B--2---:R-:W-:Y:S02]  /*11d40*/  @P0 SHF.R.U32.HI R4, RZ, R2, R3 ;  /* 0x00000002ff040219 */ /* 0x004fe40000011603 */
[----:B------:R-:W-:-:S04]  /*11d50*/  ISETP.NE.U32.AND P0, PT, RZ, UR4, PT ;  /* 0x00000004ff007c0c */ /* 0x000fc8000bf05070 */
[----:B------:R-:W-:-:S04]  /*11d60*/  ISETP.NE.AND.EX P0, PT, RZ, UR5, PT, P0 ;  /* 0x00000005ff007c0c */ /* 0x000fc8000bf05300 */
[----:B------:R-:W-:-:S09]  /*11d70*/  SEL R2, R6, RZ, !P0 ;  /* 0x000000ff06027207 */ /* 0x000fd20004000000 */
.L_x_7814:
        /* <DEDUP_REMOVED lines=17> */
.L_x_7926:
[----:B------:R-:W2:Y:S01]  /*11e90*/  LDL R3, [R1+0x1c] ;  /* 0x00001c0001037983 */ /* 0x000ea20000100800 */
[----:B------:R-:W-:Y:S01]  /*11ea0*/  UMOV UR4, 0xffffffff ;  /* 0xffffffff00047882 */ /* 0x000fe20000000000 */
[----:B-1----:R-:W-:Y:S01]  /*11eb0*/  SHF.R.S32.HI R8, RZ, 0x1f, R0 ;  /* 0x0000001fff087819 */ /* 0x002fe20000011400 */
[----:B--2---:R-:W-:Y:S01]  /*11ec0*/  VIADD R3, R3, 0xffffffff ;  /* 0xffffffff03037836 */ /* 0x004fe20000000000 */
[----:B------:R-:W-:Y:S06]  /*11ed0*/  BRA.DIV UR4, `(.L_x_7816) ;  /* 0x0000003e04287947 */ /* 0x000fec000b800000 */
[----:B------:R-:W-:-:S13]  /*11ee0*/  ELECT P6, URZ, PT ;  /* 0x00000000003f782f */ /* 0x000fda00038c0000 */
.L_x_7929:
        /* <DEDUP_REMOVED lines=24> */
.L_x_7818:
        /* <DEDUP_REMOVED lines=9> */
.L_x_7930:
        /* <DEDUP_REMOVED lines=11> */
.L_x_7820:
        /* <DEDUP_REMOVED lines=23> */
.L_x_7817:
        /* <DEDUP_REMOVED lines=14> */
[----:B------:R-:W-:Y:S02]  /*12400*/  @P0 MOV R5, 0x4000 ;  /* 0x0000400000050802 */ /* 0x000fe40000000f00 */
        /* <DEDUP_REMOVED lines=15> */
.L_x_7931:
[----:B------:R-:W-:Y:S05]  /*12500*/  BSYNC B0 ;  /* 0x0000000000007941 */ /* 0x000fea0003800000 */
.L_x_7821:
        /* <DEDUP_REMOVED lines=11> */
.L_x_7932:
        /* <DEDUP_REMOVED lines=11> */
.L_x_7826:
        /* <DEDUP_REMOVED lines=38> */
.L_x_7824:
[----:B------:R-:W-:Y:S05]  /*128d0*/  BSYNC B0 ;  /* 0x0000000000007941 */ /* 0x000fea0003800000 */
.L_x_7823:
        /* <DEDUP_REMOVED lines=46> */
.L_x_7833:
[----:B------:R-:W2:Y:S01]  /*12bc0*/  S2R R7, SR_CgaCtaId ;  /* 0x0000000000077919 */ /* 0x000ea20000008800 */
[----:B------:R-:W-:-:S04]  /*12bd0*/  MOV R2, 0x400 ;  /* 0x0000040000027802 */ /* 0x000fc80000000f00 */
[----:B--2---:R-:W-:Y:S02]  /*12be0*/  LEA R2, R7, R2, 0x18 ;  /* 0x0000000207027211 */ /* 0x004fe400078ec0ff */
[----:B------:R-:W-:-:S03]  /*12bf0*/  SHF.L.U32 R7, R12, 0x1f, RZ ;  /* 0x0000001f0c077819 */ /* 0x000fc600000006ff */
[----:B------:R-:W-:-:S04]  /*12c00*/  IMAD R2, R13, 0x8, R2 ;  /* 0x000000080d027824 */ /* 0x000fc800078e0202 */
[----:B------:R-:W2:Y:S02]  /*12c10*/  SYNCS.PHASECHK.TRANS64.TRYWAIT P0, [R2+URZ+0x22840], R7 ;  /* 0x02284007020075a7 */ /* 0x000ea4000800017f */
[----:B--2---:R-:W-:Y:S05]  /*12c20*/  @!P0 BRA `(.L_x_7834) ;  /* 0x00000030003c8947 */ /* 0x004fea0003800000 */
.L_x_7933:
        /* <DEDUP_REMOVED lines=11> */
.L_x_7835:
        /* <DEDUP_REMOVED lines=22> */
.L_x_7934:
        /* <DEDUP_REMOVED lines=8> */
.L_x_7837:
        /* <DEDUP_REMOVED lines=34> */
.L_x_7832:
[----:B------:R-:W-:Y:S05]  /*130e0*/  BSYNC B2 ;  /* 0x0000000000027941 */ /* 0x000fea0003800000 */
.L_x_7831:
[----:B------:R-:W2:Y:S02]  /*130f0*/  LDL.LU R2, [R1+0x1c] ;  /* 0x00001c0001027983 */ /* 0x000ea40000300800 */
[----:B--2---:R-:W-:-:S07]  /*13100*/  VIADD R5, R2, 0xfffffffd ;  /* 0xfffffffd02057836 */ /* 0x004fce0000000000 */
.L_x_7830:
[----:B------:R-:W-:Y:S05]  /*13110*/  BSYNC B1 ;  /* 0x0000000000017941 */ /* 0x000fea0003800000 */
.L_x_7829:
[----:B------:R-:W-:-:S05]  /*13120*/  IMAD.MOV R2, RZ, RZ, -R9 ;  /* 0x000000ffff027224 */ /* 0x000fca00078e0a09 */
[----:B------:R-:W-:-:S13]  /*13130*/  ISETP.NE.AND P0, PT, R3, R2, PT ;  /* 0x000000020300720c */ /* 0x000fda0003f05270 */
[----:B------:R-:W-:Y:S05]  /*13140*/  @!P0 BRA `(.L_x_7828) ;  /* 0x0000000c00988947 */ /* 0x000fea0003800000 */
.L_x_7852:
        /* <DEDUP_REMOVED lines=32> */
.L_x_7840:
[----:B------:R-:W3:Y:S01]  /*13350*/  S2R R3, SR_CgaCtaId ;  /* 0x0000000000037919 */ /* 0x000ee20000008800 */
[----:B------:R-:W-:Y:S02]  /*13360*/  MOV R2, 0x400 ;  /* 0x0000040000027802 */ /* 0x000fe40000000f00 */
[----:B--2---:R-:W-:Y:S02]  /*13370*/  SHF.L.U32 R7, R10, 0x1f, RZ ;  /* 0x0000001f0a077819 */ /* 0x004fe400000006ff */
[----:B---3--:R-:W-:-:S04]  /*13380*/  LEA R2, R3, R2, 0x18 ;  /* 0x0000000203027211 */ /* 0x008fc800078ec0ff */
[----:B------:R-:W-:-:S04]  /*13390*/  LEA R3, R9, R2, 0x3 ;  /* 0x0000000209037211 */ /* 0x000fc800078e18ff */
[----:B------:R-:W2:Y:S02]  /*133a0*/  SYNCS.PHASECHK.TRANS64.TRYWAIT P0, [R3+URZ+0x22840], R7 ;  /* 0x02284007030075a7 */ /* 0x000ea4000800017f */
[----:B--2---:R-:W-:Y:S05]  /*133b0*/  @!P0 BRA `(.L_x_7841) ;  /* 0x0000002800808947 */ /* 0x004fea0003800000 */
.L_x_7935:
        /* <DEDUP_REMOVED lines=11> */
.L_x_7842:
[----:B0-----:R-:W4:Y:S01]  /*13470*/  LDL R12, [R1+0x10] ;  /* 0x00001000010c7983 */ /* 0x001f220000100800 */
[----:B---3--:R-:W-:Y:S01]  /*13480*/  MOV R2, 0x400 ;  /* 0x0000040000027802 */ /* 0x008fe20000000f00 */
        /* <DEDUP_REMOVED lines=17> */
[----:B------:R-:W3:Y:S02]  /*135a0*/  SYNCS.PHASECHK.TRANS64.TRYWAIT P1, [R3+URZ+0x22860], R7 ;  /* 0x02286007030075a7 */ /* 0x000ee4000802017f */
[----:B0--3--:R-:W-:Y:S05]  /*135b0*/  @!P1 BRA `(.L_x_7843) ;  /* 0x0000002800149947 */ /* 0x009fea0003800000 */
.L_x_7936:
        /* <DEDUP_REMOVED lines=8> */
.L_x_7844:
        /* <DEDUP_REMOVED lines=11> */
[----:B------:R-:W-:-:S07]  /*136f0*/  UMOV UR17, 0x40 ;  /* 0x0000004000117882 */ /* 0x000fce0000000000 */
        /* <DEDUP_REMOVED lines=21> */
.L_x_7839:
[----:B------:R-:W-:Y:S05]  /*13850*/  BSYNC B1 ;  /* 0x0000000000017941 */ /* 0x000fea0003800000 */
.L_x_7838:
        /* <DEDUP_REMOVED lines=31> */
.L_x_7847:
[----:B------:R-:W4:Y:S01]  /*13a50*/  S2R R3, SR_CgaCtaId ;  /* 0x0000000000037919 */ /* 0x000f220000008800 */
[----:B------:R-:W-:Y:S02]  /*13a60*/  MOV R2, 0x400 ;  /* 0x0000040000027802 */ /* 0x000fe40000000f00 */
[----:B---3--:R-:W-:Y:S02]  /*13a70*/  SHF.L.U32 R7, R10, 0x1f, RZ ;  /* 0x0000001f0a077819 */ /* 0x008fe400000006ff */
[----:B----4-:R-:W-:-:S04]  /*13a80*/  LEA R2, R3, R2, 0x18 ;  /* 0x0000000203027211 */ /* 0x010fc800078ec0ff */
[----:B------:R-:W-:-:S04]  /*13a90*/  LEA R3, R11, R2, 0x3 ;  /* 0x000000020b037211 */ /* 0x000fc800078e18ff */
[----:B------:R-:W3:Y:S02]  /*13aa0*/  SYNCS.PHASECHK.TRANS64.TRYWAIT P0, [R3+URZ+0x22840], R7 ;  /* 0x02284007030075a7 */ /* 0x000ee4000800017f */
[----:B---3--:R-:W-:Y:S05]  /*13ab0*/  @!P0 BRA `(.L_x_7848) ;  /* 0x0000002000e88947 */ /* 0x008fea0003800000 */
.L_x_7937:
[----:B------:R-:W4:Y:S02]  /*13ac0*/  S2R R2, SR_TID.X ;  /* 0x0000000000027919 */ /* 0x000f240000002100 */
[----:B----4-:R-:W-:-:S04]  /*13ad0*/  LOP3.LUT R2, R2, 0x7f, RZ, 0xc0, !PT ;  /* 0x0000007f02027812 */ /* 0x010fc800078ec0ff */
[----:B------:R-:W-:-:S13]  /*13ae0*/  ISETP.NE.AND P0, PT, R2, RZ, PT ;  /* 0x000000ff0200720c */ /* 0x000fda0003f05270 */
[----:B------:R-:W-:Y:S05]  /*13af0*/  @P0 BRA `(.L_x_7849) ;  /* 0x00000000001c0947 */ /* 0x000fea0003800000 */
[----:B------:R-:W4:Y:S02]  /*13b00*/  S2R R2, SR_TID.X ;  /* 0x0000000000027919 */ /* 0x000f240000002100 */
[----:B----4-:R-:W-:-:S04]  /*13b10*/  LOP3.LUT R2, R2, 0x1f, RZ, 0xc0, !PT ;  /* 0x0000001f02027812 */ /* 0x010fc800078ec0ff */
[----:B------:R-:W-:Y:S01]  /*13b20*/  ISETP.NE.AND P1, PT, R2, RZ, PT ;  /* 0x000000ff0200720c */ /* 0x000fe20003f25270 */
[----:B------:R-:W-:-:S04]  /*13b30*/  IMAD.MOV.U32 R2, RZ, RZ, 0x3000 ;  /* 0x00003000ff027424 */ /* 0x000fc800078e00ff */
[----:B------:R4:W-:Y:S08]  /*13b40*/  SYNCS.ARRIVE.TRANS64 RZ, [R3+URZ+0x22830], R2 ;  /* 0x0228300203ff79a7 */ /* 0x0009f0000800003f */
[----:B------:R-:W-:Y:S05]  /*13b50*/  @!P1 BRA `(.L_x_7849) ;  /* 0x0000000000049947 */ /* 0x000fea0003800000 */
[----:B------:R-:W-:Y:S01]  /*13b60*/  BPT.TRAP 0x1 ;  /* 0x000000040000795c */ /* 0x000fe20000300000 */
.L_x_7849:
[----:B----4-:R-:W4:Y:S01]  /*13b70*/  LDL R2, [R1] ;  /* 0x0000000001027983 */ /* 0x010f220000100800 */
        /* <DEDUP_REMOVED lines=13> */
[----:B----4-:R-:W-:-:S05]  /*13c50*/  IMAD R2, R2, 0x3000, R11 ;  /* 0x0000300002027824 */ /* 0x010fca00078e020b */
[----:B------:R-:W-:Y:S01]  /*13c60*/  R2UR UR8, R2 ;  /* 0x00000000020872ca */ /* 0x000fe200000e0000 */
[----:B--2---:R-:W-:-:S05]  /*13c70*/  IMAD R9, R9, 0x60, R10 ;  /* 0x0000006009097824 */ /* 0x004fca00078e020a */
[----:B------:R-:W-:-:S07]  /*13c80*/  R2UR UR11, R9 ;  /* 0x00000000090b72ca */ /* 0x000fce00000e0000 */
[----:B------:R-:W-:-:S09]  /*13c90*/  UIADD3 UR8, UR8, 0x1c400, URZ ;  /* 0x0001c40008087890 */ /* 0x000fd2000fffe03f */
[----:B------:R0:W-:Y:S01]  /*13ca0*/  UTMALDG.4D [UR8], [UR4], desc[UR6] ;  /* 0x00000608040075b4 */ /* 0x0001e20008019000 */
[----:B------:R-:W2:Y:S02]  /*13cb0*/  SYNCS.PHASECHK.TRANS64.TRYWAIT P1, [R3+URZ+0x22860], R7 ;  /* 0x02286007030075a7 */ /* 0x000ea4000802017f */
[----:B0-2---:R-:W-:Y:S05]  /*13cc0*/  @!P1 BRA `(.L_x_7850) ;  /* 0x0000002000789947 */ /* 0x005fea0003800000 */
.L_x_7938:
        /* <DEDUP_REMOVED lines=8> */
.L_x_7851:
[----:B--2---:R-:W2:Y:S01]  /*13d50*/  LDL R2, [R1] ;  /* 0x0000000001027983 */ /* 0x004ea20000100800 */
[----:B0--3--:R-:W-:Y:S01]  /*13d60*/  MOV R7, 0x400 ;  /* 0x0000040000077802 */ /* 0x009fe20000000f00 */
        /* <DEDUP_REMOVED lines=32> */
.L_x_7846:
[----:B------:R-:W-:Y:S05]  /*13f70*/  BSYNC B1 ;  /* 0x0000000000017941 */ /* 0x000fea0003800000 */
.L_x_7845:
[C---:B------:R-:W-:Y:S01]  /*13f80*/  ISETP.GT.AND P0, PT, R5.reuse, 0x1, PT ;  /* 0x000000010500780c */ /* 0x040fe20003f04270 */
[----:B------:R-:W-:-:S12]  /*13f90*/  VIADD R5, R5, 0xfffffffe ;  /* 0xfffffffe05057836 */ /* 0x000fd80000000000 */
[----:B------:R-:W-:Y:S05]  /*13fa0*/  @P0 BRA `(.L_x_7852) ;  /* 0xfffffff000680947 */ /* 0x000fea000383ffff */
.L_x_7828:
[----:B------:R-:W-:Y:S05]  /*13fb0*/  BSYNC B0 ;  /* 0x0000000000007941 */ /* 0x000fea0003800000 */
.L_x_7827:
        /* <DEDUP_REMOVED lines=23> */
.L_x_7854:
[----:B------:R-:W-:Y:S05]  /*14130*/  BSYNC B0 ;  /* 0x0000000000007941 */ /* 0x000fea0003800000 */
.L_x_7853:
[----:B---3--:R-:W3:Y:S02]  /*14140*/  LDL.LU R2, [R1+0x8] ;  /* 0x0000080001027983 */ /* 0x008ee40000300800 */
[----:B---3--:R-:W-:-:S05]  /*14150*/  LOP3.LUT R2, R2, R0, RZ, 0x3c, !PT ;  /* 0x0000000002027212 */ /* 0x008fca00078e3cff */
[----:B------:R3:W-:Y:S02]  /*14160*/  STL [R1+0x8], R2 ;  /* 0x0000080201007387 */ /* 0x0007e40000100800 */
.L_x_7810:
[----:B------:R-:W-:Y:S05]  /*14170*/  BSYNC B6 ;  /* 0x0000000000067941 */ /* 0x000fea0003800000 */
.L_x_7808:
[----:B------:R-:W-:-:S03]  /*14180*/  UMOV UR4, 0xffffffff ;  /* 0xffffffff00047882 */ /* 0x000fc60000000000 */
[----:B------:R-:W-:Y:S05]  /*14190*/  BRA.DIV UR4, `(.L_x_7855) ;  /* 0x0000001e04587947 */ /* 0x000fea000b800000 */
[----:B0-----:R0:W4:Y:S04]  /*141a0*/  SHFL.IDX PT, R4, R16, RZ, 0x1f ;  /* 0x00001fff10047589 */ /* 0x00112800000e0000 */
[----:B------:R0:W0:Y:S02]  /*141b0*/  SHFL.IDX PT, R6, R16, 0x1, 0x1f ;  /* 0x00201f0010067f89 */ /* 0x00002400000e0000 */
.L_x_7942:
        /* <DEDUP_REMOVED lines=10> */
[----:B---3--:R-:W1:Y:S02]  /*14260*/  LDC.64 R2, c[0x0][0xc58] ;  /* 0x00031600ff027b82 */ /* 0x008e640000000a00 */
[----:B-1----:R-:W-:-:S05]  /*14270*/  IMAD.WIDE R2, R5, 0x4, R2 ;  /* 0x0000000405027825 */ /* 0x002fca00078e0202 */
[----:B------:R1:W5:Y:S02]  /*14280*/  LDG.E R17, desc[UR40][R2.64] ;  /* 0x0000002802117981 */ /* 0x000364000c1e1900 */
.L_x_7857:
[----:B------:R-:W-:Y:S05]  /*14290*/  BSYNC B0 ;  /* 0x0000000000007941 */ /* 0x000fea0003800000 */
.L_x_7856:
[----:B------:R-:W-:-:S03]  /*142a0*/  UMOV UR4, 0xffffffff ;  /* 0xffffffff00047882 */ /* 0x000fc60000000000 */
[----:B------:R-:W-:Y:S05]  /*142b0*/  BRA.DIV UR4, `(.L_x_7858) ;  /* 0x0000001e045c7947 */ /* 0x000fea000b800000 */
[----:B-----5:R-:W0:Y:S01]  /*142c0*/  SHFL.UP PT, R14, R17, 0x1, RZ ;  /* 0x04200000110e7989 */ /* 0x020e2200000e00ff */
        /* <DEDUP_REMOVED lines=8> */
[----:B-1----:R-:W-:-:S05]  /*14350*/  IMAD.IADD R3, R13, 0x1, R14 ;  /* 0x000000010d037824 */ /* 0x002fca00078e020e */
[----:B------:R-:W0:Y:S02]  /*14360*/  SHFL.UP PT, R14, R3, 0x4, RZ ;  /* 0x04800000030e7989 */ /* 0x000e2400000e00ff */
[----:B0-----:R-:W-:Y:S02]  /*14370*/  SEL R14, R14, RZ, P0 ;  /* 0x000000ff0e0e7207 */ /* 0x001fe40000000000 */
[----:B------:R-:W-:-:S03]  /*14380*/  ISETP.GE.U32.AND P0, PT, R8, 0x10, PT ;  /* 0x000000100800780c */ /* 0x000fc60003f06070 */
[----:B------:R-:W-:-:S05]  /*14390*/  IMAD.IADD R5, R3, 0x1, R14 ;  /* 0x0000000103057824 */ /* 0x000fca00078e020e */
[----:B------:R-:W0:Y:S02]  /*143a0*/  SHFL.UP PT, R14, R5, 0x8, RZ ;  /* 0x05000000050e7989 */ /* 0x000e2400000e00ff */
[----:B0-----:R-:W-:-:S05]  /*143b0*/  SEL R14, R14, RZ, P1 ;  /* 0x000000ff0e0e7207 */ /* 0x001fca0000800000 */
[----:B------:R-:W-:-:S05]  /*143c0*/  IMAD.IADD R7, R5, 0x1, R14 ;  /* 0x0000000105077824 */ /* 0x000fca00078e020e */
[----:B------:R-:W3:Y:S02]  /*143d0*/  SHFL.UP PT, R14, R7, 0x10, RZ ;  /* 0x06000000070e7989 */ /* 0x000ee400000e00ff */
[----:B---3--:R-:W-:-:S04]  /*143e0*/  SEL R2, R14, RZ, P0 ;  /* 0x000000ff0e027207 */ /* 0x008fc80000000000 */
[----:B------:R-:W-:-:S05]  /*143f0*/  IADD3 R2, R7, R2, RZ ;  /* 0x0000000207027210 */ /* 0x000fca0007ffe0ff */
[----:B------:R0:W1:Y:S02]  /*14400*/  SHFL.IDX PT, R14, R2, 0x1f, 0x1f ;  /* 0x03e01f00020e7f89 */ /* 0x00006400000e0000 */
.L_x_7950:
[----:B------:R-:W-:Y:S02]  /*14410*/  ULDC UR4, c[0x0][0xc10] ;  /* 0x0003040000047ab9 */ /* 0x000fe40000000800 */
[----:B------:R-:W-:-:S04]  /*14420*/  IMAD.U32 R16, RZ, RZ, UR4 ;  /* 0x00000004ff107e24 */ /* 0x000fc8000f8e00ff */
[----:B-1----:R-:W-:-:S04]  /*14430*/  IMAD R3, R14, R16, RZ ;  /* 0x000000100e037224 */ /* 0x002fc800078e02ff */
[----:B------:R-:W-:-:S05]  /*14440*/  IMAD.IADD R6, R6, 0x1, R3 ;  /* 0x0000000106067824 */ /* 0x000fca00078e0203 */
[----:B----4-:R-:W-:-:S13]  /*14450*/  ISETP.GT.AND P0, PT, R6, R4, PT ;  /* 0x000000040600720c */ /* 0x010fda0003f04270 */
[----:B------:R-:W-:Y:S05]  /*14460*/  @P0 BRA `(.L_x_7859) ;  /* 0x0000000000b40947 */ /* 0x000fea0003800000 */
[----:B------:R-:W1:Y:S02]  /*14470*/  LDC R0, c[0x0][0xc14] ;  /* 0x00030500ff007b82 */ /* 0x000e640000000800 */
.L_x_7864:
        /* <DEDUP_REMOVED lines=14> */
.L_x_7862:
[----:B------:R-:W-:Y:S05]  /*14560*/  BSYNC B0 ;  /* 0x0000000000007941 */ /* 0x000fea0003800000 */
.L_x_7861:
        /* <DEDUP_REMOVED lines=23> */
.L_x_7958:
[----:B------:R-:W-:Y:S02]  /*146e0*/  ULDC UR4, c[0x0][0xc10] ;  /* 0x0003040000047ab9 */ /* 0x000fe40000000800 */
[----:B------:R-:W-:-:S04]  /*146f0*/  IMAD.U32 R16, RZ, RZ, UR4 ;  /* 0x00000004ff107e24 */ /* 0x000fc8000f8e00ff */
[----:B-1----:R-:W-:-:S05]  /*14700*/  IMAD R3, R14, R16, RZ ;  /* 0x000000100e037224 */ /* 0x002fca00078e02ff */
[----:B------:R-:W-:-:S04]  /*14710*/  IADD3 R6, R3, R6, RZ ;  /* 0x0000000603067210 */ /* 0x000fc80007ffe0ff */
[----:B------:R-:W-:-:S13]  /*14720*/  ISETP.GT.AND P0, PT, R6, R4, PT ;  /* 0x000000040600720c */ /* 0x000fda0003f04270 */
[----:B------:R-:W-:Y:S05]  /*14730*/  @!P0 BRA `(.L_x_7864) ;  /* 0xfffffffc00508947 */ /* 0x000fea000383ffff */
.L_x_7859:
[----:B------:R-:W-:Y:S01]  /*14740*/  IMAD.IADD R6, R6, 0x1, -R3 ;  /* 0x0000000106067824 */ /* 0x000fe200078e0a03 */
[----:B------:R-:W-:-:S03]  /*14750*/  UMOV UR4, 0xffffffff ;  /* 0xffffffff00047882 */ /* 0x000fc60000000000 */
[----:B------:R-:W-:-:S05]  /*14760*/  IMAD R3, R2, R16, R6 ;  /* 0x0000001002037224 */ /* 0x000fca00078e0206 */
[----:B------:R-:W-:Y:S01]  /*14770*/  ISETP.GT.AND P6, PT, R3, R4, PT ;  /* 0x000000040300720c */ /* 0x000fe20003fc4270 */
[----:B------:R-:W-:-:S12]  /*14780*/  BRA.DIV UR4, `(.L_x_7865) ;  /* 0x0000001e04c87947 */ /* 0x000fd8000b800000 */
[----:B------:R-:W-:-:S04]  /*14790*/  VOTE.ANY R3, PT, !P6 ;  /* 0x0000000000037806 */ /* 0x000fc800070e0100 */
[----:B------:R-:W1:Y:S02]  /*147a0*/  POPC R5, R3 ;  /* 0x0000000300057309 */ /* 0x000e640000000000 */
[----:B-1----:R1:W3:Y:S02]  /*147b0*/  SHFL.IDX PT, R17, R17, R5, 0x1f ;  /* 0x00001f0511117589 */ /* 0x0022e400000e0000 */
.L_x_7962:
[----:B------:R-:W-:Y:S01]  /*147c0*/  ISETP.NE.AND P0, PT, R3, RZ, PT ;  /* 0x000000ff0300720c */ /* 0x000fe20003f05270 */
[----:B------:R-:W-:-:S12]  /*147d0*/  IMAD.MOV.U32 R14, RZ, RZ, RZ ;  /* 0x000000ffff0e7224 */ /* 0x000fd800078e00ff */
[----:B------:R-:W-:Y:S05]  /*147e0*/  @!P0 BRA `(.L_x_7866) ;  /* 0x0000000000108947 */ /* 0x000fea0003800000 */
[----:B------:R-:W-:Y:S01]  /*147f0*/  UMOV UR4, 0xffffffff ;  /* 0xffffffff00047882 */ /* 0x000fe20000000000 */
[----:B------:R-:W-:Y:S02]  /*14800*/  VIADD R12, R5, 0xffffffff ;  /* 0xffffffff050c7836 */ /* 0x000fe40000000000 */
[----:B------:R-:W-:Y:S05]  /*14810*/  BRA.DIV UR4, `(.L_x_7867) ;  /* 0x0000001e04ec7947 */ /* 0x000fea000b800000 */
[----:B------:R4:W0:Y:S02]  /*14820*/  SHFL.IDX PT, R14, R2, R12, 0x1f ;  /* 0x00001f0c020e7589 */ /* 0x00082400000e0000 */
.L_x_7866:
        /* <DEDUP_REMOVED lines=11> */
[----:B------:R-:W-:-:S03]  /*148e0*/  IABS R9, R17 ;  /* 0x0000001100097213 */ /* 0x000fc60000000000 */
[----:B------:R-:W-:Y:S01]  /*148f0*/  IMAD.IADD R2, R4, 0x1, -R16 ;  /* 0x0000000104027824 */ /* 0x000fe200078e0a10 */
[----:B------:R-:W-:-:S04]  /*14900*/  IADD3 R7, RZ, -R9, RZ ;  /* 0x80000009ff077210 */ /* 0x000fc80007ffe0ff */
        /* <DEDUP_REMOVED lines=17> */
.L_x_7860:
[----:B------:R-:W-:Y:S01]  /*14a20*/  UMOV UR4, URZ ;  /* 0x0000003f00047c82 */ /* 0x000fe20008000000 */
[----:B------:R-:W-:Y:S01]  /*14a30*/  UMOV UR5, URZ ;  /* 0x0000003f00057c82 */ /* 0x000fe20008000000 */
[----:B------:R-:W-:Y:S01]  /*14a40*/  ULDC UR6, c[0x0][0xc14] ;  /* 0x0003050000067ab9 */ /* 0x000fe20000000800 */
[----:B------:R-:W-:Y:S01]  /*14a50*/  MOV R16, R4 ;  /* 0x0000000400107202 */ /* 0x000fe20000000f00 */
[----:B------:R-:W-:Y:S02]  /*14a60*/  IMAD.U32 R17, RZ, RZ, UR4 ;  /* 0x00000004ff117e24 */ /* 0x000fe4000f8e00ff */
[----:B------:R-:W-:Y:S02]  /*14a70*/  IMAD.U32 R18, RZ, RZ, UR5 ;  /* 0x00000005ff127e24 */ /* 0x000fe4000f8e00ff */
[----:B------:R-:W-:-:S07]  /*14a80*/  IMAD.U32 R19, RZ, RZ, UR6 ;  /* 0x00000006ff137e24 */ /* 0x000fce000f8e00ff */
.L_x_7868:
        /* <DEDUP_REMOVED lines=12> */
.L_x_7787:
[----:B0-----:R-:W4:Y:S01]  /*14b50*/  LDL.LU R0, [R1+0x28] ;  /* 0x0000280001007983 */ /* 0x001f220000300800 */
[----:B------:R-:W-:Y:S01]  /*14b60*/  BSSY B0, `(.L_x_7870) ;  /* 0x000000b000007945 */ /* 0x000fe20003800000 */
[----:B-1----:R-:W0:Y:S01]  /*14b70*/  S2R R5, SR_CgaCtaId ;  /* 0x0000000000057919 */ /* 0x002e220000008800 */
        /* <DEDUP_REMOVED lines=9> */
.L_x_7965:
[----:B------:R-:W-:Y:S05]  /*14c10*/  BSYNC B0 ;  /* 0x0000000000007941 */ /* 0x000fea0003800000 */
.L_x_7870:
[----:B------:R-:W-:-:S03]  /*14c20*/  UMOV UR4, 0xffffffff ;  /* 0xffffffff00047882 */ /* 0x000fc60000000000 */
[----:B------:R-:W-:Y:S05]  /*14c30*/  BRA.DIV UR4, `(.L_x_7872) ;  /* 0x0000001e041c7947 */ /* 0x000fea000b800000 */
[----:B------:R-:W1:Y:S02]  /*14c40*/  S2R R2, SR_TID.X ;  /* 0x0000000000027919 */ /* 0x000e640000002100 */
[----:B-1----:R-:W-:-:S04]  /*14c50*/  SHF.R.U32.HI R2, RZ, 0x5, R2 ;  /* 0x00000005ff027819 */ /* 0x002fc80000011602 */
[----:B------:R-:W-:-:S05]  /*14c60*/  LOP3.LUT R2, R2, 0x3, RZ, 0xc0, !PT ;  /* 0x0000000302027812 */ /* 0x000fca00078ec0ff */
[----:B------:R1:W3:Y:S02]  /*14c70*/  SHFL.IDX PT, R14, R2, RZ, 0x1f ;  /* 0x00001fff020e7589 */ /* 0x0002e400000e0000 */
.L_x_7968:
[----:B---3--:R-:W-:-:S13]  /*14c80*/  ISETP.NE.AND P0, PT, R14, RZ, PT ;  /* 0x000000ff0e00720c */ /* 0x008fda0003f05270 */
[----:B------:R-:W-:Y:S05]  /*14c90*/  @P0 BRA `(.L_x_7646) ;  /* 0x0000000000940947 */ /* 0x000fea0003800000 */
[----:B------:R-:W-:-:S03]  /*14ca0*/  UMOV UR4, 0xffffffff ;  /* 0xffffffff00047882 */ /* 0x000fc60000000000 */
[----:B------:R-:W-:Y:S05]  /*14cb0*/  BRA.DIV UR4, `(.L_x_7873) ;  /* 0x0000001e04307947 */ /* 0x000fea000b800000 */
[----:B------:R-:W-:-:S13]  /*14cc0*/  ELECT P6, URZ, PT ;  /* 0x00000000003f782f */ /* 0x000fda00038c0000 */
.L_x_7971:
[----:B------:R-:W-:Y:S05]  /*14cd0*/  @!P6 BRA `(.L_x_7646) ;  /* 0x000000000084e947 */ /* 0x000fea0003800000 */
[----:B------:R-:W-:-:S06]  /*14ce0*/  ULOP3.LUT UR4, UR36, 0x2, URZ, 0xfc, !UPT ;  /* 0x0000000224047892 */ /* 0x000fcc000f8efc3f */
[----:B-1----:R-:W-:-:S05]  /*14cf0*/  IMAD.U32 R2, RZ, RZ, UR4 ;  /* 0x00000004ff027e24 */ /* 0x002fca000f8e00ff */
[----:B------:R-:W-:-:S13]  /*14d00*/  ISETP.NE.AND P2, PT, R2, 0x3, PT ;  /* 0x000000030200780c */ /* 0x000fda0003f45270 */
[----:B------:R-:W-:Y:S05]  /*14d10*/  @!P2 BRA `(.L_x_7874) ;  /* 0x000000000004a947 */ /* 0x000fea0003800000 */
[----:B------:R-:W-:Y:S01]  /*14d20*/  BPT.TRAP 0x1 ;  /* 0x000000040000795c */ /* 0x000fe20000300000 */
.L_x_7874:
[----:B0-----:R-:W3:Y:S04]  /*14d30*/  LDL R3, [R1] ;  /* 0x0000000001037983 */ /* 0x001ee80000100800 */
[----:B------:R-:W4:Y:S01]  /*14d40*/  LDL.LU R7, [R1+0x8] ;  /* 0x0000080001077983 */ /* 0x000f220000300800 */
[----:B------:R-:W-:-:S05]  /*14d50*/  VIADD R2, R0, 0x22840 ;  /* 0x0002284000027836 */ /* 0x000fca0000000000 */
[C---:B---3--:R-:W-:Y:S01]  /*14d60*/  LEA R6, R3.reuse, R2, 0x3 ;  /* 0x0000000203067211 */ /* 0x048fe200078e18ff */
[----:B------:R-:W-:Y:S01]  /*14d70*/  VIADD R3, R3, 0x1 ;  /* 0x0000000103037836 */ /* 0x000fe20000000000 */
[----:B----4-:R-:W-:-:S04]  /*14d80*/  SHF.L.U32 R5, R7, 0x1f, RZ ;  /* 0x0000001f07057819 */ /* 0x010fc800000006ff */
        /* <DEDUP_REMOVED lines=8> */
.L_x_7972:
[----:B------:R-:W1:Y:S02]  /*14e10*/  SYNCS.PHASECHK.TRANS64.TRYWAIT P0, [R7+URZ], R2 ;  /* 0x00000002070075a7 */ /* 0x000e64000800017f */
[----:B-1----:R-:W-:Y:S05]  /*14e20*/  @!P0 BRA `(.L_x_7876) ;  /* 0x0000001c00088947 */ /* 0x002fea0003800000 */
.L_x_7973:
[----:B------:R-:W-:Y:S05]  /*14e30*/  @!P2 BRA `(.L_x_7877) ;  /* 0x000000000004a947 */ /* 0x000fea0003800000 */
[----:B------:R-:W-:Y:S01]  /*14e40*/  BPT.TRAP 0x1 ;  /* 0x000000040000795c */ /* 0x000fe20000300000 */
.L_x_7877:
[----:B------:R-:W3:Y:S01]  /*14e50*/  LDL.LU R4, [R1] ;  /* 0x0000000001047983 */ /* 0x000ee20000300800 */
[----:B------:R-:W-:-:S05]  /*14e60*/  VIADD R0, R0, 0x22860 ;  /* 0x0002286000007836 */ /* 0x000fca0000000000 */
[----:B---3--:R-:W-:-:S04]  /*14e70*/  LEA R4, R4, R0, 0x3 ;  /* 0x0000000004047211 */ /* 0x008fc800078e18ff */
[----:B------:R-:W3:Y:S02]  /*14e80*/  SYNCS.PHASECHK.TRANS64.TRYWAIT P0, [R4+URZ], R5 ;  /* 0x00000005040075a7 */ /* 0x000ee4000800017f */
[----:B---3--:R-:W-:Y:S05]  /*14e90*/  @!P0 BRA `(.L_x_7878) ;  /* 0x0000001c00008947 */ /* 0x008fea0003800000 */
.L_x_7974:
[----:B------:R-:W-:-:S07]  /*14ea0*/  IMAD R3, R3, 0x8, R0 ;  /* 0x0000000803037824 */ /* 0x000fce00078e0200 */
.L_x_7879:
[----:B----4-:R4:W0:Y:S02]  /*14eb0*/  SYNCS.PHASECHK.TRANS64.TRYWAIT P0, [R3+URZ], R2 ;  /* 0x00000002030075a7 */ /* 0x010824000800017f */
[----:B0-----:R-:W-:Y:S05]  /*14ec0*/  @!P0 NANOSLEEP.SYNCS 0x989680 ;  /* 0x009896800000895d */ /* 0x001fea0003900000 */
[----:B------:R-:W0:Y:S02]  /*14ed0*/  @!P0 SYNCS.PHASECHK.TRANS64 P0, [R3+URZ], R2 ;  /* 0x00000002030085a7 */ /* 0x000e24000800007f */
[----:B0-----:R-:W-:Y:S05]  /*14ee0*/  @!P0 BRA `(.L_x_7879) ;  /* 0xfffffffc00f08947 */ /* 0x001fea000383ffff */
.L_x_7646:
[----:B------:R-:W-:Y:S05]  /*14ef0*/  BSYNC B7 ;  /* 0x0000000000077941 */ /* 0x000fea0003800000 */
.L_x_7643:
[----:B------:R-:W-:Y:S05]  /*14f00*/  EXIT ;  /* 0x000000000000794d */ /* 0x000fea0003800000 */
.L_x_7664:
[----:B0-----:R0:W1:Y:S02]  /*14f10*/  SYNCS.PHASECHK.TRANS64.TRYWAIT P6, [R90+URZ+0x22890], R101 ;  /* 0x022890655a0075a7 */ /* 0x00106400080c017f */
[----:B-1----:R-:W-:Y:S05]  /*14f20*/  @!P6 NANOSLEEP.SYNCS 0x989680 ;  /* 0x009896800000e95d */ /* 0x002fea0003900000 */
[----:B------:R-:W1:Y:S02]  /*14f30*/  @!P6 SYNCS.PHASECHK.TRANS64 P6, [R90+URZ+0x22890], R101 ;  /* 0x022890655a00e5a7 */ /* 0x000e6400080c007f */
[----:B-1----:R-:W-:Y:S05]  /*14f40*/  @!P6 BRA `(.L_x_7664) ;  /* 0xfffffffc00f0e947 */ /* 0x002fea000383ffff */
[----:B------:R-:W-:Y:S05]  /*14f50*/  BRA `(.L_x_7880) ;  /* 0xfffffed800dc7947 */ /* 0x000fea000383ffff */
.L_x_7682:
[----:B0-----:R0:W1:Y:S02]  /*14f60*/  SYNCS.PHASECHK.TRANS64.TRYWAIT P5, [R90+URZ+0x22890], R101 ;  /* 0x022890655a0075a7 */ /* 0x00106400080a017f */
[----:B-1----:R-:W-:Y:S05]  /*14f70*/  @!P5 NANOSLEEP.SYNCS 0x989680 ;  /* 0x009896800000d95d */ /* 0x002fea0003900000 */
[----:B------:R-:W1:Y:S02]  /*14f80*/  @!P5 SYNCS.PHASECHK.TRANS64 P5, [R90+URZ+0x22890], R101 ;  /* 0x022890655a00d5a7 */ /* 0x000e6400080a007f */
[----:B-1----:R-:W-:Y:S05]  /*14f90*/  @!P5 BRA `(.L_x_7682) ;  /* 0xfffffffc00f0d947 */ /* 0x002fea000383ffff */
[----:B------:R-:W-:Y:S05]  /*14fa0*/  BRA `(.L_x_7881) ;  /* 0xfffffeec00307947 */ /* 0x000fea000383ffff */
.L_x_7691:
[----:B0-----:R0:W1:Y:S02]  /*14fb0*/  SYNCS.PHASECHK.TRANS64.TRYWAIT P4, [R90+URZ+0x22890], R101 ;  /* 0x022890655a0075a7 */ /* 0x001064000808017f */
[----:B-1----:R-:W-:Y:S05]  /*14fc0*/  @!P4 NANOSLEEP.SYNCS 0x989680 ;  /* 0x009896800000c95d */ /* 0x002fea0003900000 */
[----:B------:R-:W1:Y:S02]  /*14fd0*/  @!P4 SYNCS.PHASECHK.TRANS64 P4, [R90+URZ+0x22890], R101 ;  /* 0x022890655a00c5a7 */ /* 0x000e64000808007f */
[----:B-1----:R-:W-:Y:S05]  /*14fe0*/  @!P4 BRA `(.L_x_7691) ;  /* 0xfffffffc00f0c947 */ /* 0x002fea000383ffff */
[----:B------:R-:W-:Y:S05]  /*14ff0*/  BRA `(.L_x_7882) ;  /* 0xfffffefc000c7947 */ /* 0x000fea000383ffff */
.L_x_7697:
[----:B-1----:R1:W2:Y:S02]  /*15000*/  SYNCS.PHASECHK.TRANS64.TRYWAIT P3, [R90+URZ+0x228b0], R101 ;  /* 0x0228b0655a0075a7 */ /* 0x0022a4000806017f */
[----:B--2---:R-:W-:Y:S05]  /*15010*/  @!P3 NANOSLEEP.SYNCS 0x989680 ;  /* 0x009896800000b95d */ /* 0x004fea0003900000 */
[----:B------:R-:W2:Y:S02]  /*15020*/  @!P3 SYNCS.PHASECHK.TRANS64 P3, [R90+URZ+0x228b0], R101 ;  /* 0x0228b0655a00b5a7 */ /* 0x000ea4000806007f */
[----:B--2---:R-:W-:Y:S05]  /*15030*/  @!P3 BRA `(.L_x_7697) ;  /* 0xfffffffc00f0b947 */ /* 0x004fea000383ffff */
[----:B------:R-:W-:Y:S05]  /*15040*/  BRA `(.L_x_7883) ;  /* 0xfffffefc009c7947 */ /* 0x000fea000383ffff */
.L_x_7705:
        /* <DEDUP_REMOVED lines=8> */
.L_x_7885:
[----:B------:R-:W-:Y:S05]  /*150d0*/  BSYNC B0 ;  /* 0x0000000000007941 */ /* 0x000fea0003800000 */
.L_x_7884:
[----:B------:R-:W-:Y:S05]  /*150e0*/  BRA `(.L_x_7886) ;  /* 0xffffff08003c7947 */ /* 0x000fea000383ffff */
.L_x_7719:
[----:B------:R-:W-:Y:S01]  /*150f0*/  BSSY B1, `(.L_x_7887) ;  /* 0x0000008000017945 */ /* 0x000fe20003800000 */
[----:B------:R-:W-:Y:S01]  /*15100*/  IMAD.MOV.U32 R13, RZ, RZ, R25 ;  /* 0x000000ffff0d7224 */ /* 0x000fe200078e0019 */
[----:B------:R-:W-:Y:S01]  /*15110*/  MOV R11, 0x1c1f ;  /* 0x00001c1f000b7802 */ /* 0x000fe20000000f00 */
[----:B------:R-:W-:Y:S02]  /*15120*/  IMAD.MOV.U32 R12, RZ, RZ, RZ ;  /* 0x000000ffff0c7224 */ /* 0x000fe400078e00ff */
[----:B------:R-:W-:-:S07]  /*15130*/  IMAD.MOV.U32 R15, RZ, RZ, -0x1 ;  /* 0xffffffffff0f7424 */ /* 0x000fce00078e00ff */
[----:B01---5:R-:W-:Y:S05]  /*15140*/  WARPSYNC.COLLECTIVE R15, `(.L_x_7888) ;  /* 0x000000000f087348 */ /* 0x023fea0003c00000 */
[----:B------:R2:W3:Y:S02]  /*15150*/  SHFL.IDX P6, R14, R13, R12, R11 ;  /* 0x0000000c0d0e7389 */ /* 0x0004e400000c000b */
[----:B0123-5:R-:W-:Y:S01]  /*15160*/  ENDCOLLECTIVE ;  /* 0x000000000000791b */ /* 0x02ffe20003800000 */
.L_x_7888:
[----:B------:R-:W-:Y:S05]  /*15170*/  BSYNC B1 ;  /* 0x0000000000017941 */ /* 0x000fea0003800000 */
.L_x_7887:
[----:B------:R-:W-:Y:S05]  /*15180*/  BRA `(.L_x_7889) ;  /* 0xffffff1000387947 */ /* 0x000fea000383ffff */
.L_x_7720:
        /* <DEDUP_REMOVED lines=8> */
.L_x_7891:
[----:B------:R-:W-:Y:S05]  /*15210*/  BSYNC B1 ;  /* 0x0000000000017941 */ /* 0x000fea0003800000 */
.L_x_7890:
[----:B------:R-:W-:Y:S05]  /*15220*/  BRA `(.L_x_7892) ;  /* 0xffffff1000187947 */ /* 0x000fea000383ffff */
.L_x_7721:
        /* <DEDUP_REMOVED lines=8> */
.L_x_7894:
[----:B------:R-:W-:Y:S05]  /*152b0*/  BSYNC B1 ;  /* 0x0000000000017941 */ /* 0x000fea0003800000 */
.L_x_7893:
[----:B------:R-:W-:Y:S05]  /*152c0*/  BRA `(.L_x_7895) ;  /* 0xffffff0c00f87947 */ /* 0x000fea000383ffff */
.L_x_7722:
        /* <DEDUP_REMOVED lines=8> */
.L_x_7897:
[----:B------:R-:W-:Y:S05]  /*15350*/  BSYNC B1 ;  /* 0x0000000000017941 */ /* 0x000fea0003800000 */
.L_x_7896:
[----:B------:R-:W-:Y:S05]  /*15360*/  BRA `(.L_x_7898) ;  /* 0xffffff0c00d87947 */ /* 0x000fea000383ffff */
.L_x_7724:
[----:B-1----:R1:W2:Y:S02]  /*15370*/  SYNCS.PHASECHK.TRANS64.TRYWAIT P1, [R18+URZ+0x22800], R29 ;  /* 0x0228001d120075a7 */ /* 0x0022a4000802017f */
[----:B--2---:R-:W-:Y:S05]  /*15380*/  @!P1 NANOSLEEP.SYNCS 0x989680 ;  /* 0x009896800000995d */ /* 0x004fea0003900000 */
[----:B------:R-:W2:Y:S02]  /*15390*/  @!P1 SYNCS.PHASECHK.TRANS64 P1, [R18+URZ+0x22800], R29 ;  /* 0x0228001d120095a7 */ /* 0x000ea4000802007f */
[----:B--2---:R-:W-:Y:S05]  /*153a0*/  @!P1 BRA `(.L_x_7724) ;  /* 0xfffffffc00f09947 */ /* 0x004fea000383ffff */
[----:B------:R-:W-:Y:S05]  /*153b0*/  BRA `(.L_x_7899) ;  /* 0xffffff1000447947 */ /* 0x000fea000383ffff */
.L_x_7732:
        /* <DEDUP_REMOVED lines=8> */
.L_x_7901:
[----:B------:R-:W-:Y:S05]  /*15440*/  BSYNC B1 ;  /* 0x0000000000017941 */ /* 0x000fea0003800000 */
.L_x_7900:
[----:B------:R-:W-:Y:S05]  /*15450*/  BRA `(.L_x_7902) ;  /* 0xffffff1c00147947 */ /* 0x000fea000383ffff */
.L_x_7733:
        /* <DEDUP_REMOVED lines=8> */
.L_x_7904:
[----:B------:R-:W-:Y:S05]  /*154e0*/  BSYNC B1 ;  /* 0x0000000000017941 */ /* 0x000fea0003800000 */
.L_x_7903:
[----:B------:R-:W-:Y:S05]  /*154f0*/  BRA `(.L_x_7905) ;  /* 0xffffff1800f87947 */ /* 0x000fea000383ffff */
.L_x_7734:
        /* <DEDUP_REMOVED lines=8> */
.L_x_7907:
[----:B------:R-:W-:Y:S05]  /*15580*/  BSYNC B1 ;  /* 0x0000000000017941 */ /* 0x000fea0003800000 */
.L_x_7906:
[----:B------:R-:W-:Y:S05]  /*15590*/  BRA `(.L_x_7908) ;  /* 0xffffff1800dc7947 */ /* 0x000fea000383ffff */
.L_x_7735:
        /* <DEDUP_REMOVED lines=8> */
.L_x_7910:
[----:B------:R-:W-:Y:S05]  /*15620*/  BSYNC B1 ;  /* 0x0000000000017941 */ /* 0x000fea0003800000 */
.L_x_7909:
[----:B------:R-:W-:Y:S05]  /*15630*/  BRA `(.L_x_7911) ;  /* 0xffffff1800c07947 */ /* 0x000fea000383ffff */
.L_x_7737:
[----:B-1----:R1:W2:Y:S02]  /*15640*/  SYNCS.PHASECHK.TRANS64.TRYWAIT P1, [R18+URZ+0x22800], R3 ;  /* 0x02280003120075a7 */ /* 0x0022a4000802017f */
[----:B--2---:R-:W-:Y:S05]  /*15650*/  @!P1 NANOSLEEP.SYNCS 0x989680 ;  /* 0x009896800000995d */ /* 0x004fea0003900000 */
[----:B------:R-:W2:Y:S02]  /*15660*/  @!P1 SYNCS.PHASECHK.TRANS64 P1, [R18+URZ+0x22800], R3 ;  /* 0x02280003120095a7 */ /* 0x000ea4000802007f */
[----:B--2---:R-:W-:Y:S05]  /*15670*/  @!P1 BRA `(.L_x_7737) ;  /* 0xfffffffc00f09947 */ /* 0x004fea000383ffff */
[----:B------:R-:W-:Y:S05]  /*15680*/  BRA `(.L_x_7912) ;  /* 0xffffff1c00247947 */ /* 0x000fea000383ffff */
.L_x_7743:
[----:B--2---:R2:W3:Y:S02]  /*15690*/  SYNCS.PHASECHK.TRANS64.TRYWAIT P1, [R3+URZ+0x22830], R72 ;  /* 0x02283048030075a7 */ /* 0x0044e4000802017f */
[----:B---3--:R-:W-:Y:S05]  /*156a0*/  @!P1 NANOSLEEP.SYNCS 0x989680 ;  /* 0x009896800000995d */ /* 0x008fea0003900000 */
[----:B------:R-:W3:Y:S02]  /*156b0*/  @!P1 SYNCS.PHASECHK.TRANS64 P1, [R3+URZ+0x22830], R72 ;  /* 0x02283048030095a7 */ /* 0x000ee4000802007f */
[----:B---3--:R-:W-:Y:S05]  /*156c0*/  @!P1 BRA `(.L_x_7743) ;  /* 0xfffffffc00f09947 */ /* 0x008fea000383ffff */
[----:B------:R-:W-:Y:S05]  /*156d0*/  BRA `(.L_x_7742) ;  /* 0xffffff28003c7947 */ /* 0x000fea000383ffff */
.L_x_7748:
[----:B-1----:R1:W2:Y:S02]  /*156e0*/  SYNCS.PHASECHK.TRANS64.TRYWAIT P2, [R3+URZ+0x22850], R72 ;  /* 0x02285048030075a7 */ /* 0x0022a4000804017f */
[----:B--2---:R-:W-:Y:S05]  /*156f0*/  @!P2 NANOSLEEP.SYNCS 0x989680 ;  /* 0x009896800000a95d */ /* 0x004fea0003900000 */
[----:B------:R-:W2:Y:S02]  /*15700*/  @!P2 SYNCS.PHASECHK.TRANS64 P2, [R3+URZ+0x22850], R72 ;  /* 0x022850480300a5a7 */ /* 0x000ea4000804007f */
[----:B--2---:R-:W-:Y:S05]  /*15710*/  @!P2 BRA `(.L_x_7748) ;  /* 0xfffffffc00f0a947 */ /* 0x004fea000383ffff */
[----:B------:R-:W-:Y:S05]  /*15720*/  BRA `(.L_x_7747) ;  /* 0xffffff4400607947 */ /* 0x000fea000383ffff */
.L_x_7753:
[----:B-1----:R1:W2:Y:S02]  /*15730*/  SYNCS.PHASECHK.TRANS64.TRYWAIT P3, [R12+URZ+0x22830], R15 ;  /* 0x0228300f0c0075a7 */ /* 0x0022a4000806017f */
[----:B--2---:R-:W-:Y:S05]  /*15740*/  @!P3 NANOSLEEP.SYNCS 0x989680 ;  /* 0x009896800000b95d */ /* 0x004fea0003900000 */
[----:B------:R-:W2:Y:S02]  /*15750*/  @!P3 SYNCS.PHASECHK.TRANS64 P3, [R12+URZ+0x22830], R15 ;  /* 0x0228300f0c00b5a7 */ /* 0x000ea4000806007f */
[----:B--2---:R-:W-:Y:S05]  /*15760*/  @!P3 BRA `(.L_x_7753) ;  /* 0xfffffffc00f0b947 */ /* 0x004fea000383ffff */
[----:B------:R-:W-:Y:S05]  /*15770*/  BRA `(.L_x_7752) ;  /* 0xffffff4800a07947 */ /* 0x000fea000383ffff */
.L_x_7758:
[----:B-1----:R1:W2:Y:S02]  /*15780*/  SYNCS.PHASECHK.TRANS64.TRYWAIT P3, [R12+URZ+0x22850], R15 ;  /* 0x0228500f0c0075a7 */ /* 0x0022a4000806017f */
[----:B--2---:R-:W-:Y:S05]  /*15790*/  @!P3 NANOSLEEP.SYNCS 0x989680 ;  /* 0x009896800000b95d */ /* 0x004fea0003900000 */
[----:B------:R-:W2:Y:S02]  /*157a0*/  @!P3 SYNCS.PHASECHK.TRANS64 P3, [R12+URZ+0x22850], R15 ;  /* 0x0228500f0c00b5a7 */ /* 0x000ea4000806007f */
[----:B--2---:R-:W-:Y:S05]  /*157b0*/  @!P3 BRA `(.L_x_7758) ;  /* 0xfffffffc00f0b947 */ /* 0x004fea000383ffff */
[----:B------:R-:W-:Y:S05]  /*157c0*/  BRA `(.L_x_7757) ;  /* 0xffffff68007c7947 */ /* 0x000fea000383ffff */
.L_x_7791:
[----:B------:R-:W0:Y:S01]  /*157d0*/  S2R R11, SR_TID.X ;  /* 0x00000000000b7919 */ /* 0x000e220000002100 */
[----:B------:R-:W-:Y:S01]  /*157e0*/  BSSY B1, `(.L_x_7913) ;  /* 0x000000a000017945 */ /* 0x000fe20003800000 */
[----:B------:R-:W-:Y:S02]  /*157f0*/  IMAD.MOV.U32 R12, RZ, RZ, RZ ;  /* 0x000000ffff0c7224 */ /* 0x000fe400078e00ff */
[----:B------:R-:W-:Y:S01]  /*15800*/  IMAD.MOV.U32 R15, RZ, RZ, -0x1 ;  /* 0xffffffffff0f7424 */ /* 0x000fe200078e00ff */
[----:B0-----:R-:W-:-:S04]  /*15810*/  SHF.R.U32.HI R11, RZ, 0x5, R11 ;  /* 0x00000005ff0b7819 */ /* 0x001fc8000001160b */
[----:B------:R-:W-:-:S05]  /*15820*/  LOP3.LUT R11, R11, 0x3, RZ, 0xc0, !PT ;  /* 0x000000030b0b7812 */ /* 0x000fca00078ec0ff */
[----:B------:R-:W-:Y:S01]  /*15830*/  IMAD.MOV.U32 R13, RZ, RZ, R11 ;  /* 0x000000ffff0d7224 */ /* 0x000fe200078e000b */
[----:B------:R-:W-:-:S07]  /*15840*/  MOV R11, 0x1f ;  /* 0x0000001f000b7802 */ /* 0x000fce0000000f00 */
[----:B-----5:R-:W-:Y:S05]  /*15850*/  WARPSYNC.COLLECTIVE R15, `(.L_x_7914) ;  /* 0x000000000f087348 */ /* 0x020fea0003c00000 */
[----:B------:R0:W1:Y:S02]  /*15860*/  SHFL.IDX P6, R14, R13, R12, R11 ;  /* 0x0000000c0d0e7389 */ /* 0x00006400000c000b */
[----:B01---5:R-:W-:Y:S01]  /*15870*/  ENDCOLLECTIVE ;  /* 0x000000000000791b */ /* 0x023fe20003800000 */
.L_x_7914:
[----:B------:R-:W-:Y:S05]  /*15880*/  BSYNC B1 ;  /* 0x0000000000017941 */ /* 0x000fea0003800000 */
.L_x_7913:
[----:B------:R-:W-:Y:S05]  /*15890*/  BRA `(.L_x_7915) ;  /* 0xffffffb000507947 */ /* 0x000fea000383ffff */
.L_x_7792:
[----:B------:R-:W-:Y:S01]  /*158a0*/  BSSY B1, `(.L_x_7916) ;  /* 0x0000006000017945 */ /* 0x000fe20003800000 */
[----:B------:R-:W-:-:S07]  /*158b0*/  IMAD.MOV.U32 R15, RZ, RZ, -0x1 ;  /* 0xffffffffff0f7424 */ /* 0x000fce00078e00ff */
[----:B-----5:R-:W-:Y:S05]  /*158c0*/  WARPSYNC.COLLECTIVE R15, `(.L_x_7917) ;  /* 0x000000000f0c7348 */ /* 0x020fea0003c00000 */
[----:B------:R-:W-:Y:S02]  /*158d0*/  ELECT P6, UR62, PT ;  /* 0x00000000003e782f */ /* 0x000fe400038c0000 */
[----:B------:R-:W-:Y:S01]  /*158e0*/  MOV R14, UR62 ;  /* 0x0000003e000e7c02 */ /* 0x000fe20008000f00 */
[----:B-----5:R-:W-:Y:S10]  /*158f0*/  ENDCOLLECTIVE ;  /* 0x000000000000791b */ /* 0x020ff40003800000 */
.L_x_7917:
[----:B------:R-:W-:Y:S05]  /*15900*/  BSYNC B1 ;  /* 0x0000000000017941 */ /* 0x000fea0003800000 */
.L_x_7916:
[----:B------:R-:W-:Y:S05]  /*15910*/  BRA `(.L_x_7918) ;  /* 0xffffffb0003c7947 */ /* 0x000fea000383ffff */
.L_x_7794:
[----:B0-----:R0:W1:Y:S02]  /*15920*/  SYNCS.PHASECHK.TRANS64.TRYWAIT P0, [R5+URZ+0x22820], R6 ;  /* 0x02282006050075a7 */ /* 0x001064000800017f */
[----:B-1----:R-:W-:Y:S05]  /*15930*/  @!P0 NANOSLEEP.SYNCS 0x989680 ;  /* 0x009896800000895d */ /* 0x002fea0003900000 */
[----:B------:R-:W1:Y:S02]  /*15940*/  @!P0 SYNCS.PHASECHK.TRANS64 P0, [R5+URZ+0x22820], R6 ;  /* 0x02282006050085a7 */ /* 0x000e64000800007f */
[----:B-1----:R-:W-:Y:S05]  /*15950*/  @!P0 BRA `(.L_x_7794) ;  /* 0xfffffffc00f08947 */ /* 0x002fea000383ffff */
[----:B------:R-:W-:Y:S05]  /*15960*/  BRA `(.L_x_7919) ;  /* 0xffffffb000587947 */ /* 0x000fea000383ffff */
.L_x_7797:
[----:B0-----:R0:W1:Y:S02]  /*15970*/  SYNCS.PHASECHK.TRANS64.TRYWAIT P0, [R6+URZ+0x228a0], R9 ;  /* 0x0228a009060075a7 */ /* 0x001064000800017f */
[----:B-1----:R-:W-:Y:S05]  /*15980*/  @!P0 NANOSLEEP.SYNCS 0x989680 ;  /* 0x009896800000895d */ /* 0x002fea0003900000 */
[----:B------:R-:W1:Y:S02]  /*15990*/  @!P0 SYNCS.PHASECHK.TRANS64 P0, [R6+URZ+0x228a0], R9 ;  /* 0x0228a009060085a7 */ /* 0x000e64000800007f */
[----:B-1----:R-:W-:Y:S05]  /*159a0*/  @!P0 BRA `(.L_x_7797) ;  /* 0xfffffffc00f08947 */ /* 0x002fea000383ffff */
[----:B------:R-:W-:Y:S05]  /*159b0*/  BRA `(.L_x_7920) ;  /* 0xffffffb000687947 */ /* 0x000fea000383ffff */
.L_x_7799:
[----:B-1----:R1:W2:Y:S02]  /*159c0*/  SYNCS.PHASECHK.TRANS64.TRYWAIT P0, [R6+URZ+0x228c0], R9 ;  /* 0x0228c009060075a7 */ /* 0x0022a4000800017f */
[----:B--2---:R-:W-:Y:S05]  /*159d0*/  @!P0 NANOSLEEP.SYNCS 0x989680 ;  /* 0x009896800000895d */ /* 0x004fea0003900000 */
[----:B------:R-:W2:Y:S02]  /*159e0*/  @!P0 SYNCS.PHASECHK.TRANS64 P0, [R6+URZ+0x228c0], R9 ;  /* 0x0228c009060085a7 */ /* 0x000ea4000800007f */
[----:B--2---:R-:W-:Y:S05]  /*159f0*/  @!P0 BRA `(.L_x_7799) ;  /* 0xfffffffc00f08947 */ /* 0x004fea000383ffff */
[----:B------:R-:W-:Y:S05]  /*15a00*/  BRA `(.L_x_7921) ;  /* 0xffffffb000cc7947 */ /* 0x000fea000383ffff */
.L_x_7803:
[----:B0-----:R0:W1:Y:S02]  /*15a10*/  SYNCS.PHASECHK.TRANS64.TRYWAIT P0, [R7+URZ+0x228a0], R8 ;  /* 0x0228a008070075a7 */ /* 0x001064000800017f */
[----:B-1----:R-:W-:Y:S05]  /*15a20*/  @!P0 NANOSLEEP.SYNCS 0x989680 ;  /* 0x009896800000895d */ /* 0x002fea0003900000 */
[----:B------:R-:W1:Y:S02]  /*15a30*/  @!P0 SYNCS.PHASECHK.TRANS64 P0, [R7+URZ+0x228a0], R8 ;  /* 0x0228a008070085a7 */ /* 0x000e64000800007f */
[----:B-1----:R-:W-:Y:S05]  /*15a40*/  @!P0 BRA `(.L_x_7803) ;  /* 0xfffffffc00f08947 */ /* 0x002fea000383ffff */
[----:B------:R-:W-:Y:S05]  /*15a50*/  BRA `(.L_x_7922) ;  /* 0xffffffb400bc7947 */ /* 0x000fea000383ffff */
.L_x_7805:
[----:B-1----:R1:W2:Y:S02]  /*15a60*/  SYNCS.PHASECHK.TRANS64.TRYWAIT P1, [R7+URZ+0x228c0], R8 ;  /* 0x0228c008070075a7 */ /* 0x0022a4000802017f */
[----:B--2---:R-:W-:Y:S05]  /*15a70*/  @!P1 NANOSLEEP.SYNCS 0x989680 ;  /* 0x009896800000995d */ /* 0x004fea0003900000 */
[----:B------:R-:W2:Y:S02]  /*15a80*/  @!P1 SYNCS.PHASECHK.TRANS64 P1, [R7+URZ+0x228c0], R8 ;  /* 0x0228c008070095a7 */ /* 0x000ea4000802007f */
[----:B--2---:R-:W-:Y:S05]  /*15a90*/  @!P1 BRA `(.L_x_7805) ;  /* 0xfffffffc00f09947 */ /* 0x004fea000383ffff */
[----:B------:R-:W-:Y:S05]  /*15aa0*/  BRA `(.L_x_7923) ;  /* 0xffffffb800187947 */ /* 0x000fea000383ffff */
.L_x_7815:
        /* <DEDUP_REMOVED lines=11> */
.L_x_7925:
[----:B------:R-:W-:Y:S05]  /*15b60*/  BSYNC B0 ;  /* 0x0000000000007941 */ /* 0x000fea0003800000 */
.L_x_7924:
[----:B------:R-:W-:Y:S05]  /*15b70*/  BRA `(.L_x_7926) ;  /* 0xffffffc000c47947 */ /* 0x000fea000383ffff */
.L_x_7816:
[----:B------:R-:W-:Y:S01]  /*15b80*/  BSSY B0, `(.L_x_7927) ;  /* 0x0000006000007945 */ /* 0x000fe20003800000 */
[----:B------:R-:W-:-:S07]  /*15b90*/  IMAD.MOV.U32 R15, RZ, RZ, -0x1 ;  /* 0xffffffffff0f7424 */ /* 0x000fce00078e00ff */
[----:B------:R-:W-:Y:S05]  /*15ba0*/  WARPSYNC.COLLECTIVE R15, `(.L_x_7928) ;  /* 0x000000000f0c7348 */ /* 0x000fea0003c00000 */
[----:B------:R-:W-:Y:S02]  /*15bb0*/  ELECT P6, UR62, PT ;  /* 0x00000000003e782f */ /* 0x000fe400038c0000 */
[----:B------:R-:W-:Y:S01]  /*15bc0*/  MOV R14, UR62 ;  /* 0x0000003e000e7c02 */ /* 0x000fe20008000f00 */
[----:B------:R-:W-:Y:S10]  /*15bd0*/  ENDCOLLECTIVE ;  /* 0x000000000000791b */ /* 0x000ff40003800000 */
.L_x_7928:
[----:B------:R-:W-:Y:S05]  /*15be0*/  BSYNC B0 ;  /* 0x0000000000007941 */ /* 0x000fea0003800000 */
.L_x_7927:
[----:B------:R-:W-:Y:S05]  /*15bf0*/  BRA `(.L_x_7929) ;  /* 0xffffffc000bc7947 */ /* 0x000fea000383ffff */
.L_x_7819:
[----:B0-----:R0:W1:Y:S02]  /*15c00*/  SYNCS.PHASECHK.TRANS64.TRYWAIT P0, [R5+URZ+0x22840], R7 ;  /* 0x02284007050075a7 */ /* 0x001064000800017f */
[----:B-1----:R-:W-:Y:S05]  /*15c10*/  @!P0 NANOSLEEP.SYNCS 0x989680 ;  /* 0x009896800000895d */ /* 0x002fea0003900000 */
[----:B------:R-:W1:Y:S02]  /*15c20*/  @!P0 SYNCS.PHASECHK.TRANS64 P0, [R5+URZ+0x22840], R7 ;  /* 0x02284007050085a7 */ /* 0x000e64000800007f */
[----:B-1----:R-:W-:Y:S05]  /*15c30*/  @!P0 BRA `(.L_x_7819) ;  /* 0xfffffffc00f08947 */ /* 0x002fea000383ffff */
[----:B------:R-:W-:Y:S05]  /*15c40*/  BRA `(.L_x_7930) ;  /* 0xffffffc4002c7947 */ /* 0x000fea000383ffff */
.L_x_7822:
        /* <DEDUP_REMOVED lines=8> */
.L_x_7825:
[----:B0-----:R0:W1:Y:S02]  /*15cd0*/  SYNCS.PHASECHK.TRANS64.TRYWAIT P0, [R2+URZ+0x22860], R5 ;  /* 0x02286005020075a7 */ /* 0x001064000800017f */
[----:B-1----:R-:W-:Y:S05]  /*15ce0*/  @!P0 NANOSLEEP.SYNCS 0x989680 ;  /* 0x009896800000895d */ /* 0x002fea0003900000 */
[----:B------:R-:W1:Y:S02]  /*15cf0*/  @!P0 SYNCS.PHASECHK.TRANS64 P0, [R2+URZ+0x22860], R5 ;  /* 0x02286005020085a7 */ /* 0x000e64000800007f */
[----:B-1----:R-:W-:Y:S05]  /*15d00*/  @!P0 BRA `(.L_x_7825) ;  /* 0xfffffffc00f08947 */ /* 0x002fea000383ffff */
[----:B------:R-:W-:Y:S05]  /*15d10*/  BRA `(.L_x_7932) ;  /* 0xffffffc800287947 */ /* 0x000fea000383ffff */
.L_x_7834:
[----:B--2---:R2:W3:Y:S02]  /*15d20*/  SYNCS.PHASECHK.TRANS64.TRYWAIT P0, [R2+URZ+0x22840], R7 ;  /* 0x02284007020075a7 */ /* 0x0044e4000800017f */
[----:B---3--:R-:W-:Y:S05]  /*15d30*/  @!P0 NANOSLEEP.SYNCS 0x989680 ;  /* 0x009896800000895d */ /* 0x008fea0003900000 */
[----:B------:R-:W3:Y:S02]  /*15d40*/  @!P0 SYNCS.PHASECHK.TRANS64 P0, [R2+URZ+0x22840], R7 ;  /* 0x02284007020085a7 */ /* 0x000ee4000800007f */
[----:B---3--:R-:W-:Y:S05]  /*15d50*/  @!P0 BRA `(.L_x_7834) ;  /* 0xfffffffc00f08947 */ /* 0x008fea000383ffff */
[----:B------:R-:W-:Y:S05]  /*15d60*/  BRA `(.L_x_7933) ;  /* 0xffffffcc00b07947 */ /* 0x000fea000383ffff */
.L_x_7836:
[----:B0-----:R0:W3:Y:S02]  /*15d70*/  SYNCS.PHASECHK.TRANS64.TRYWAIT P0, [R2+URZ+0x22860], R7 ;  /* 0x02286007020075a7 */ /* 0x0010e4000800017f */
[----:B---3--:R-:W-:Y:S05]  /*15d80*/  @!P0 NANOSLEEP.SYNCS 0x989680 ;  /* 0x009896800000895d */ /* 0x008fea0003900000 */
[----:B------:R-:W3:Y:S02]  /*15d90*/  @!P0 SYNCS.PHASECHK.TRANS64 P0, [R2+URZ+0x22860], R7 ;  /* 0x02286007020085a7 */ /* 0x000ee4000800007f */
[----:B---3--:R-:W-:Y:S05]  /*15da0*/  @!P0 BRA `(.L_x_7836) ;  /* 0xfffffffc00f08947 */ /* 0x008fea000383ffff */
[----:B------:R-:W-:Y:S05]  /*15db0*/  BRA `(.L_x_7934) ;  /* 0xffffffd000207947 */ /* 0x000fea000383ffff */
.L_x_7841:
[----:B--2---:R2:W3:Y:S02]  /*15dc0*/  SYNCS.PHASECHK.TRANS64.TRYWAIT P0, [R3+URZ+0x22840], R7 ;  /* 0x02284007030075a7 */ /* 0x0044e4000800017f */
[----:B---3--:R-:W-:Y:S05]  /*15dd0*/  @!P0 NANOSLEEP.SYNCS 0x989680 ;  /* 0x009896800000895d */ /* 0x008fea0003900000 */
[----:B------:R-:W3:Y:S02]  /*15de0*/  @!P0 SYNCS.PHASECHK.TRANS64 P0, [R3+URZ+0x22840], R7 ;  /* 0x02284007030085a7 */ /* 0x000ee4000800007f */
[----:B---3--:R-:W-:Y:S05]  /*15df0*/  @!P0 BRA `(.L_x_7841) ;  /* 0xfffffffc00f08947 */ /* 0x008fea000383ffff */
[----:B------:R-:W-:Y:S05]  /*15e00*/  BRA `(.L_x_7935) ;  /* 0xffffffd4006c7947 */ /* 0x000fea000383ffff */
.L_x_7843:
[----:B0-----:R0:W3:Y:S02]  /*15e10*/  SYNCS.PHASECHK.TRANS64.TRYWAIT P1, [R3+URZ+0x22860], R7 ;  /* 0x02286007030075a7 */ /* 0x0010e4000802017f */
[----:B---3--:R-:W-:Y:S05]  /*15e20*/  @!P1 NANOSLEEP.SYNCS 0x989680 ;  /* 0x009896800000995d */ /* 0x008fea0003900000 */
[----:B------:R-:W3:Y:S02]  /*15e30*/  @!P1 SYNCS.PHASECHK.TRANS64 P1, [R3+URZ+0x22860], R7 ;  /* 0x02286007030095a7 */ /* 0x000ee4000802007f */
[----:B---3--:R-:W-:Y:S05]  /*15e40*/  @!P1 BRA `(.L_x_7843) ;  /* 0xfffffffc00f09947 */ /* 0x008fea000383ffff */
[----:B------:R-:W-:Y:S05]  /*15e50*/  BRA `(.L_x_7936) ;  /* 0xffffffd400d87947 */ /* 0x000fea000383ffff */
.L_x_7848:
[----:B---3--:R3:W4:Y:S02]  /*15e60*/  SYNCS.PHASECHK.TRANS64.TRYWAIT P0, [R3+URZ+0x22840], R7 ;  /* 0x02284007030075a7 */ /* 0x008724000800017f */
[----:B----4-:R-:W-:Y:S05]  /*15e70*/  @!P0 NANOSLEEP.SYNCS 0x989680 ;  /* 0x009896800000895d */ /* 0x010fea0003900000 */
[----:B------:R-:W4:Y:S02]  /*15e80*/  @!P0 SYNCS.PHASECHK.TRANS64 P0, [R3+URZ+0x22840], R7 ;  /* 0x02284007030085a7 */ /* 0x000f24000800007f */
[----:B----4-:R-:W-:Y:S05]  /*15e90*/  @!P0 BRA `(.L_x_7848) ;  /* 0xfffffffc00f08947 */ /* 0x010fea000383ffff */
[----:B------:R-:W-:Y:S05]  /*15ea0*/  BRA `(.L_x_7937) ;  /* 0xffffffdc00047947 */ /* 0x000fea000383ffff */
.L_x_7850:
[----:B0-----:R0:W2:Y:S02]  /*15eb0*/  SYNCS.PHASECHK.TRANS64.TRYWAIT P1, [R3+URZ+0x22860], R7 ;  /* 0x02286007030075a7 */ /* 0x0010a4000802017f */
[----:B--2---:R-:W-:Y:S05]  /*15ec0*/  @!P1 NANOSLEEP.SYNCS 0x989680 ;  /* 0x009896800000995d */ /* 0x004fea0003900000 */
[----:B------:R-:W2:Y:S02]  /*15ed0*/  @!P1 SYNCS.PHASECHK.TRANS64 P1, [R3+URZ+0x22860], R7 ;  /* 0x02286007030095a7 */ /* 0x000ea4000802007f */
[----:B--2---:R-:W-:Y:S05]  /*15ee0*/  @!P1 BRA `(.L_x_7850) ;  /* 0xfffffffc00f09947 */ /* 0x004fea000383ffff */
[----:B------:R-:W-:Y:S05]  /*15ef0*/  BRA `(.L_x_7938) ;  /* 0xffffffdc00747947 */ /* 0x000fea000383ffff */
.L_x_7855:
[----:B------:R-:W-:Y:S01]  /*15f00*/  BSSY B0, `(.L_x_7939) ;  /* 0x0000008000007945 */ /* 0x000fe20003800000 */
[----:B0-----:R-:W-:Y:S01]  /*15f10*/  MOV R13, R16 ;  /* 0x00000010000d7202 */ /* 0x001fe20000000f00 */
[----:B------:R-:W-:Y:S02]  /*15f20*/  IMAD.MOV.U32 R12, RZ, RZ, RZ ;  /* 0x000000ffff0c7224 */ /* 0x000fe400078e00ff */
[----:B--2---:R-:W-:Y:S02]  /*15f30*/  IMAD.MOV.U32 R11, RZ, RZ, 0x1f ;  /* 0x0000001fff0b7424 */ /* 0x004fe400078e00ff */
[----:B------:R-:W-:-:S07]  /*15f40*/  IMAD.MOV.U32 R15, RZ, RZ, -0x1 ;  /* 0xffffffffff0f7424 */ /* 0x000fce00078e00ff */
[----:B-1-3--:R-:W-:Y:S05]  /*15f50*/  WARPSYNC.COLLECTIVE R15, `(.L_x_7940) ;  /* 0x000000000f087348 */ /* 0x00afea0003c00000 */
[----:B------:R0:W2:Y:S02]  /*15f60*/  SHFL.IDX P6, R14, R13, R12, R11 ;  /* 0x0000000c0d0e7389 */ /* 0x0000a400000c000b */
[----:B0123--:R-:W-:Y:S01]  /*15f70*/  ENDCOLLECTIVE ;  /* 0x000000000000791b */ /* 0x00ffe20003800000 */
.L_x_7940:
[----:B------:R-:W-:Y:S05]  /*15f80*/  BSYNC B0 ;  /* 0x0000000000007941 */ /* 0x000fea0003800000 */
.L_x_7939:
        /* <DEDUP_REMOVED lines=8> */
.L_x_7941:
[----:B------:R-:W-:Y:S01]  /*16010*/  IMAD.MOV.U32 R6, RZ, RZ, R14 ;  /* 0x000000ffff067224 */ /* 0x000fe200078e000e */
[----:B------:R-:W-:Y:S06]  /*16020*/  BRA `(.L_x_7942) ;  /* 0xffffffe000647947 */ /* 0x000fec000383ffff */
.L_x_7858:
[----:B------:R-:W-:Y:S01]  /*16030*/  BSSY B0, `(.L_x_7943) ;  /* 0x0000008000007945 */ /* 0x000fe20003800000 */
[----:B-----5:R-:W-:Y:S01]  /*16040*/  IMAD.MOV.U32 R13, RZ, RZ, R17 ;  /* 0x000000ffff0d7224 */ /* 0x020fe200078e0011 */
[----:B--2---:R-:W-:Y:S01]  /*16050*/  MOV R11, RZ ;  /* 0x000000ff000b7202 */ /* 0x004fe20000000f00 */
[----:B------:R-:W-:Y:S02]  /*16060*/  IMAD.MOV.U32 R12, RZ, RZ, 0x1 ;  /* 0x00000001ff0c7424 */ /* 0x000fe400078e00ff */
[----:B------:R-:W-:-:S07]  /*16070*/  IMAD.MOV.U32 R15, RZ, RZ, -0x1 ;  /* 0xffffffffff0f7424 */ /* 0x000fce00078e00ff */
[----:B01-34-:R-:W-:Y:S05]  /*16080*/  WARPSYNC.COLLECTIVE R15, `(.L_x_7944) ;  /* 0x000000000f087348 */ /* 0x01bfea0003c00000 */
[----:B------:R2:W0:Y:S02]  /*16090*/  SHFL.UP P6, R14, R13, R12, R11 ;  /* 0x0400000c0d0e7389 */ /* 0x00042400000c000b */
[----:B01234-:R-:W-:Y:S01]  /*160a0*/  ENDCOLLECTIVE ;  /* 0x000000000000791b */ /* 0x01ffe20003800000 */
.L_x_7944:
[----:B------:R-:W-:Y:S05]  /*160b0*/  BSYNC B0 ;  /* 0x0000000000007941 */ /* 0x000fea0003800000 */
.L_x_7943:
        /* <DEDUP_REMOVED lines=10> */
.L_x_7945:
        /* <DEDUP_REMOVED lines=8> */
.L_x_7946:
        /* <DEDUP_REMOVED lines=8> */
.L_x_7947:
        /* <DEDUP_REMOVED lines=8> */
.L_x_7948:
        /* <DEDUP_REMOVED lines=8> */
.L_x_7949:
[----:B------:R-:W-:Y:S05]  /*16360*/  BRA `(.L_x_7950) ;  /* 0xffffffe000287947 */ /* 0x000fea000383ffff */
.L_x_7863:
        /* <DEDUP_REMOVED lines=8> */
.L_x_7952:
[----:B------:R-:W-:Y:S05]  /*163f0*/  BSYNC B0 ;  /* 0x0000000000007941 */ /* 0x000fea0003800000 */
.L_x_7951:
        /* <DEDUP_REMOVED lines=10> */
.L_x_7953:
        /* <DEDUP_REMOVED lines=8> */
.L_x_7954:
        /* <DEDUP_REMOVED lines=8> */
.L_x_7955:
        /* <DEDUP_REMOVED lines=8> */
.L_x_7956:
        /* <DEDUP_REMOVED lines=8> */
.L_x_7957:
[----:B------:R-:W-:Y:S05]  /*166a0*/  BRA `(.L_x_7958) ;  /* 0xffffffe0000c7947 */ /* 0x000fea000383ffff */
.L_x_7865:
[----:B------:R-:W-:Y:S01]  /*166b0*/  BSSY B0, `(.L_x_7959) ;  /* 0x0000006000007945 */ /* 0x000fe20003800000 */
[----:B------:R-:W-:Y:S02]  /*166c0*/  PLOP3.LUT P6, PT, P6, PT, PT, 0x8, 0x0 ;  /* 0x000000000000781c */ /* 0x000fe400037ce170 */
[----:B------:R-:W-:-:S11]  /*166d0*/  MOV R15, 0xffffffff ;  /* 0xffffffff000f7802 */ /* 0x000fd60000000f00 */
[----:B0-2---:R-:W-:Y:S05]  /*166e0*/  WARPSYNC.COLLECTIVE R15, `(.L_x_7960) ;  /* 0x000000000f087348 */ /* 0x005fea0003c00000 */
[----:B------:R-:W-:Y:S01]  /*166f0*/  VOTE.ANY R14, PT, P6 ;  /* 0x00000000000e7806 */ /* 0x000fe200030e0100 */
[----:B0-2---:R-:W-:Y:S06]  /*16700*/  ENDCOLLECTIVE ;  /* 0x000000000000791b */ /* 0x005fec0003800000 */
.L_x_7960:
[----:B------:R-:W-:Y:S05]  /*16710*/  BSYNC B0 ;  /* 0x0000000000007941 */ /* 0x000fea0003800000 */
.L_x_7959:
        /* <DEDUP_REMOVED lines=9> */
.L_x_7961:
[----:B------:R-:W-:Y:S01]  /*167b0*/  IMAD.MOV.U32 R17, RZ, RZ, R14 ;  /* 0x000000ffff117224 */ /* 0x000fe200078e000e */
[----:B------:R-:W-:Y:S06]  /*167c0*/  BRA `(.L_x_7962) ;  /* 0xffffffdc00fc7947 */ /* 0x000fec000383ffff */
.L_x_7867:
[----:B------:R-:W-:Y:S01]  /*167d0*/  BSSY B0, `(.L_x_7963) ;  /* 0x0000007000007945 */ /* 0x000fe20003800000 */
[----:B------:R-:W-:Y:S01]  /*167e0*/  IMAD.MOV.U32 R13, RZ, RZ, R2 ;  /* 0x000000ffff0d7224 */ /* 0x000fe200078e0002 */
[----:B--2---:R-:W-:Y:S01]  /*167f0*/  MOV R11, 0x1f ;  /* 0x0000001f000b7802 */ /* 0x004fe20000000f00 */
[----:B------:R-:W-:-:S07]  /*16800*/  IMAD.MOV.U32 R15, RZ, RZ, -0x1 ;  /* 0xffffffffff0f7424 */ /* 0x000fce00078e00ff */
[----:B01-3--:R-:W-:Y:S05]  /*16810*/  WARPSYNC.COLLECTIVE R15, `(.L_x_7964) ;  /* 0x000000000f087348 */ /* 0x00bfea0003c00000 */
[----:B------:R2:W4:Y:S02]  /*16820*/  SHFL.IDX P6, R14, R13, R12, R11 ;  /* 0x0000000c0d0e7389 */ /* 0x00052400000c000b */
[----:B01234-:R-:W-:Y:S01]  /*16830*/  ENDCOLLECTIVE ;  /* 0x000000000000791b */ /* 0x01ffe20003800000 */
.L_x_7964:
[----:B------:R-:W-:Y:S05]  /*16840*/  BSYNC B0 ;  /* 0x0000000000007941 */ /* 0x000fea0003800000 */
.L_x_7963:
[----:B------:R-:W-:Y:S05]  /*16850*/  BRA `(.L_x_7866) ;  /* 0xffffffdc00f47947 */ /* 0x000fea000383ffff */
.L_x_7871:
[----:B0-----:R0:W1:Y:S02]  /*16860*/  SYNCS.PHASECHK.TRANS64.TRYWAIT P0, [R0+URZ+0x22820], R3 ;  /* 0x02282003000075a7 */ /* 0x001064000800017f */
[----:B-1----:R-:W-:Y:S05]  /*16870*/  @!P0 NANOSLEEP.SYNCS 0x989680 ;  /* 0x009896800000895d */ /* 0x002fea0003900000 */
[----:B------:R-:W1:Y:S02]  /*16880*/  @!P0 SYNCS.PHASECHK.TRANS64 P0, [R0+URZ+0x22820], R3 ;  /* 0x02282003000085a7 */ /* 0x000e64000800007f */
[----:B-1----:R-:W-:Y:S05]  /*16890*/  @!P0 BRA `(.L_x_7871) ;  /* 0xfffffffc00f08947 */ /* 0x002fea000383ffff */
[----:B------:R-:W-:Y:S05]  /*168a0*/  BRA `(.L_x_7965) ;  /* 0xffffffe000d87947 */ /* 0x000fea000383ffff */
.L_x_7872:
[----:B------:R-:W1:Y:S01]  /*168b0*/  S2R R2, SR_TID.X ;  /* 0x0000000000027919 */ /* 0x000e620000002100 */
[----:B------:R-:W-:Y:S01]  /*168c0*/  BSSY B0, `(.L_x_7966) ;  /* 0x000000a000007945 */ /* 0x000fe20003800000 */
[----:B------:R-:W-:Y:S01]  /*168d0*/  IMAD.MOV.U32 R12, RZ, RZ, RZ ;  /* 0x000000ffff0c7224 */ /* 0x000fe200078e00ff */
[----:B--2---:R-:W-:Y:S01]  /*168e0*/  MOV R11, 0x1f ;  /* 0x0000001f000b7802 */ /* 0x004fe20000000f00 */
[----:B------:R-:W-:Y:S01]  /*168f0*/  IMAD.MOV.U32 R15, RZ, RZ, -0x1 ;  /* 0xffffffffff0f7424 */ /* 0x000fe200078e00ff */
[----:B-1----:R-:W-:-:S04]  /*16900*/  SHF.R.U32.HI R2, RZ, 0x5, R2 ;  /* 0x00000005ff027819 */ /* 0x002fc80000011602 */
[----:B------:R-:W-:-:S05]  /*16910*/  LOP3.LUT R2, R2, 0x3, RZ, 0xc0, !PT ;  /* 0x0000000302027812 */ /* 0x000fca00078ec0ff */
[----:B------:R-:W-:-:S07]  /*16920*/  IMAD.MOV.U32 R13, RZ, RZ, R2 ;  /* 0x000000ffff0d7224 */ /* 0x000fce00078e0002 */
[----:B0-----:R-:W-:Y:S05]  /*16930*/  WARPSYNC.COLLECTIVE R15, `(.L_x_7967) ;  /* 0x000000000f087348 */ /* 0x001fea0003c00000 */
[----:B------:R1:W2:Y:S02]  /*16940*/  SHFL.IDX P6, R14, R13, R12, R11 ;  /* 0x0000000c0d0e7389 */ /* 0x0002a400000c000b */
[----:B012---:R-:W-:Y:S01]  /*16950*/  ENDCOLLECTIVE ;  /* 0x000000000000791b */ /* 0x007fe20003800000 */
.L_x_7967:
[----:B------:R-:W-:Y:S05]  /*16960*/  BSYNC B0 ;  /* 0x0000000000007941 */ /* 0x000fea0003800000 */
.L_x_7966:
[----:B------:R-:W-:Y:S05]  /*16970*/  BRA `(.L_x_7968) ;  /* 0xffffffe000c07947 */ /* 0x000fea000383ffff */
.L_x_7873:
[----:B------:R-:W-:Y:S01]  /*16980*/  BSSY B0, `(.L_x_7969) ;  /* 0x0000006000007945 */ /* 0x000fe20003800000 */
[----:B------:R-:W-:-:S07]  /*16990*/  IMAD.MOV.U32 R15, RZ, RZ, -0x1 ;  /* 0xffffffffff0f7424 */ /* 0x000fce00078e00ff */
[----:B012---:R-:W-:Y:S05]  /*169a0*/  WARPSYNC.COLLECTIVE R15, `(.L_x_7970) ;  /* 0x000000000f0c7348 */ /* 0x007fea0003c00000 */
[----:B------:R-:W-:Y:S02]  /*169b0*/  ELECT P6, UR62, PT ;  /* 0x00000000003e782f */ /* 0x000fe400038c0000 */
[----:B------:R-:W-:Y:S01]  /*169c0*/  MOV R14, UR62 ;  /* 0x0000003e000e7c02 */ /* 0x000fe20008000f00 */
[----:B012---:R-:W-:Y:S10]  /*169d0*/  ENDCOLLECTIVE ;  /* 0x000000000000791b */ /* 0x007ff40003800000 */
.L_x_7970:
[----:B------:R-:W-:Y:S05]  /*169e0*/  BSYNC B0 ;  /* 0x0000000000007941 */ /* 0x000fea0003800000 */
.L_x_7969:
[----:B------:R-:W-:Y:S05]  /*169f0*/  BRA `(.L_x_7971) ;  /* 0xffffffe000b47947 */ /* 0x000fea000383ffff */
.L_x_7875:
[----:B0-----:R0:W1:Y:S02]  /*16a00*/  SYNCS.PHASECHK.TRANS64.TRYWAIT P0, [R6+URZ], R5 ;  /* 0x00000005060075a7 */ /* 0x001064000800017f */
[----:B-1----:R-:W-:Y:S05]  /*16a10*/  @!P0 NANOSLEEP.SYNCS 0x989680 ;  /* 0x009896800000895d */ /* 0x002fea0003900000 */
[----:B------:R-:W1:Y:S02]  /*16a20*/  @!P0 SYNCS.PHASECHK.TRANS64 P0, [R6+URZ], R5 ;  /* 0x00000005060085a7 */ /* 0x000e64000800007f */
[----:B-1----:R-:W-:Y:S05]  /*16a30*/  @!P0 BRA `(.L_x_7875) ;  /* 0xfffffffc00f08947 */ /* 0x002fea000383ffff */
[----:B------:R-:W-:Y:S05]  /*16a40*/  BRA `(.L_x_7972) ;  /* 0xffffffe000f07947 */ /* 0x000fea000383ffff */
.L_x_7876:
[----:B-1----:R1:W3:Y:S02]  /*16a50*/  SYNCS.PHASECHK.TRANS64.TRYWAIT P0, [R7+URZ], R2 ;  /* 0x00000002070075a7 */ /* 0x0022e4000800017f */
[----:B---3--:R-:W-:Y:S05]  /*16a60*/  @!P0 NANOSLEEP.SYNCS 0x989680 ;  /* 0x009896800000895d */ /* 0x008fea0003900000 */
[----:B------:R-:W3:Y:S02]  /*16a70*/  @!P0 SYNCS.PHASECHK.TRANS64 P0, [R7+URZ], R2 ;  /* 0x00000002070085a7 */ /* 0x000ee4000800007f */
[----:B---3--:R-:W-:Y:S05]  /*16a80*/  @!P0 BRA `(.L_x_7876) ;  /* 0xfffffffc00f08947 */ /* 0x008fea000383ffff */
[----:B------:R-:W-:Y:S05]  /*16a90*/  BRA `(.L_x_7973) ;  /* 0xffffffe000e47947 */ /* 0x000fea000383ffff */
.L_x_7878:
[----:B---3--:R3:W4:Y:S02]  /*16aa0*/  SYNCS.PHASECHK.TRANS64.TRYWAIT P0, [R4+URZ], R5 ;  /* 0x00000005040075a7 */ /* 0x008724000800017f */
[----:B----4-:R-:W-:Y:S05]  /*16ab0*/  @!P0 NANOSLEEP.SYNCS 0x989680 ;  /* 0x009896800000895d */ /* 0x010fea0003900000 */
[----:B------:R-:W4:Y:S02]  /*16ac0*/  @!P0 SYNCS.PHASECHK.TRANS64 P0, [R4+URZ], R5 ;  /* 0x00000005040085a7 */ /* 0x000f24000800007f */
[----:B----4-:R-:W-:Y:S05]  /*16ad0*/  @!P0 BRA `(.L_x_7878) ;  /* 0xfffffffc00f08947 */ /* 0x010fea000383ffff */
[----:B------:R-:W-:Y:S05]  /*16ae0*/  BRA `(.L_x_7974) ;  /* 0xffffffe000ec7947 */ /* 0x000fea000383ffff */
.L_x_7975:
        /* <DEDUP_REMOVED lines=9> */
.L_x_11962:


//--------------------- .text._ZN7cutlass13device_kernelIN5flash11enable_sm90INS1_16FlashAttnFwdSm90INS1_25CollectiveMainloopFwdSm90ILi2EN4cute5tupleIJNS5_1CILi1EEES8_S8_EEENS6_IJNS7_ILi128EEENS7_ILi96EEENS7_ILi64EEEEEELi256ENS_6half_tEfNS_4arch4Sm90ELb0ELb0ELb1ELb1ELb0ELb0ELb1ELb1ELb0ELb0ELb0ELb0EEENS1_21CollectiveEpilogueFwdINS6_IJSA_NS7_ILi256EEESB_EEES9_SE_SG_Li256ELb1ELb0ELb0ELb0EEENS1_36VarlenDynamicPersistentTileSchedulerILi128ELi96ELi256ELi32ELb0ELb0ELb1ELb0ELb1ELb1EEEEEEEEEvNT_6ParamsE --------------------------
	.section	.text._ZN7cutlass13device_kernelIN5flash11enable_sm90INS1_16FlashAttnFwdSm90INS1_25CollectiveMainloopFwdSm90ILi2EN4cute5tupleIJNS5_1CILi1EEES8_S8_EEENS6_IJNS7_ILi128EEENS7_ILi96EEENS7_ILi64EEEEEELi256ENS_6half_tEfNS_4arch4Sm90ELb0ELb0ELb1ELb1ELb0ELb0ELb1ELb1ELb0ELb0ELb0ELb0EEENS1_21CollectiveEpilogueFwdINS6_IJSA_NS7_ILi256EEESB_EEES9_SE_SG_Li256ELb1ELb0ELb0ELb0EEENS1_36VarlenDynamicPersistentTileSchedulerILi128ELi96ELi256ELi32ELb0ELb0ELb1ELb0ELb1ELb1EEEEEEEEEvNT_6ParamsE,"ax",@progbits
	.align	128
.text._ZN7cutlass13device_kernelIN5flash11enable_sm90INS1_16FlashAttnFwdSm90INS1_25CollectiveMainloopFwdSm90ILi2EN4cute5tupleIJNS5_1CILi1EEES8_S8_EEENS6_IJNS7_ILi128EEENS7_ILi96EEENS7_ILi64EEEEEELi256ENS_6half_tEfNS_4arch4Sm90ELb0ELb0ELb1ELb1ELb0ELb0ELb1ELb1ELb0ELb0ELb0ELb0EEENS1_21CollectiveEpilogueFwdINS6_IJSA_NS7_ILi256EEESB_EEES9_SE_SG_Li256ELb1ELb0ELb0ELb0EEENS1_36VarlenDynamicPersistentTileSchedulerILi128ELi96ELi256ELi32ELb0ELb0ELb1ELb0ELb1ELb1EEEEEEEEEvNT_6ParamsE:
        .type           _ZN7cutlass13device_kernelIN5flash11enable_sm90INS1_16FlashAttnFwdSm90INS1_25CollectiveMainloopFwdSm90ILi2EN4cute5tupleIJNS5_1CILi1EEES8_S8_EEENS6_IJNS7_ILi128EEENS7_ILi96EEENS7_ILi64EEEEEELi256ENS_6half_tEfNS_4arch4Sm90ELb0ELb0ELb1ELb1ELb0ELb0ELb1ELb1ELb0ELb0ELb0ELb0EEENS1_21CollectiveEpilogueFwdINS6_IJSA_NS7_ILi256EEESB_EEES9_SE_SG_Li256ELb1ELb0ELb0ELb0EEENS1_36VarlenDynamicPersistentTileSchedulerILi128ELi96ELi256ELi32ELb0ELb0ELb1ELb0ELb1ELb1EEEEEEEEEvNT_6ParamsE,@function
        .size           _ZN7cutlass13device_kernelIN5flash11enable_sm90INS1_16FlashAttnFwdSm90INS1_25CollectiveMainloopFwdSm90ILi2EN4cute5tupleIJNS5_1CILi1EEES8_S8_EEENS6_IJNS7_ILi128EEENS7_ILi96EEENS7_ILi64EEEEEELi256ENS_6half_tEfNS_4arch4Sm90ELb0ELb0ELb1ELb1ELb0ELb0ELb1ELb1ELb0ELb0ELb0ELb0EEENS1_21CollectiveEpilogueFwdINS6_IJSA_NS7_ILi256EEESB_EEES9_SE_SG_Li256ELb1ELb0ELb0ELb0EEENS1_36VarlenDynamicPersistentTileSchedulerILi128ELi96ELi256ELi32ELb0ELb0ELb1ELb0ELb1ELb1EEEEEEEEEvNT_6ParamsE,(.L_x_11963 - _ZN7cutlass13device_kernelIN5flash11enable_sm90INS1_16FlashAttnFwdSm90INS1_25CollectiveMainloopFwdSm90ILi2EN4cute5tupleIJNS5_1CILi1EEES8_S8_EEENS6_IJNS7_ILi128EEENS7_ILi96EEENS7_ILi64EEEEEELi256ENS_6half_tEfNS_4arch4Sm90ELb0ELb0ELb1ELb1ELb0ELb0ELb1ELb1ELb0ELb0ELb0ELb0EEENS1_21CollectiveEpilogueFwdINS6_IJSA_NS7_ILi256EEESB_EEES9_SE_SG_Li256ELb1ELb0ELb0ELb0EEENS1_36VarlenDynamicPersistentTileSchedulerILi128ELi96ELi256ELi32ELb0ELb0ELb1ELb0ELb1ELb1EEEEEEEEEvNT_6ParamsE)
        .other          _ZN7cutlass13device_kernelIN5flash11enable_sm90INS1_16FlashAttnFwdSm90INS1_25CollectiveMainloopFwdSm90ILi2EN4cute5tupleIJNS5_1CILi1EEES8_S8_EEENS6_IJNS7_ILi128EEENS7_ILi96EEENS7_ILi64EEEEEELi256ENS_6half_tEfNS_4arch4Sm90ELb0ELb0ELb1ELb1ELb0ELb0ELb1ELb1ELb0ELb0ELb0ELb0EEENS1_21CollectiveEpilogueFwdINS6_IJSA_NS7_ILi256EEESB_EEES9_SE_SG_Li256ELb1ELb0ELb0ELb0EEENS1_36VarlenDynamicPersistentTileSchedulerILi128ELi96ELi256ELi32ELb0ELb0ELb1ELb0ELb1ELb1EEEEEEEEEvNT_6ParamsE,@"STO_CUDA_ENTRY STV_DEFAULT"
_ZN7cutlass13device_kernelIN5flash11enable_sm90INS1_16FlashAttnFwdSm90INS1_25CollectiveMainloopFwdSm90ILi2EN4cute5tupleIJNS5_1CILi1EEES8_S8_EEENS6_IJNS7_ILi128EEENS7_ILi96EEENS7_ILi64EEEEEELi256ENS_6half_tEfNS_4arch4Sm90ELb0ELb0ELb1ELb1ELb0ELb0ELb1ELb1ELb0ELb0ELb0ELb0EEENS1_21CollectiveEpilogueFwdINS6_IJSA_NS7_ILi256EEESB_EEES9_SE_SG_Li256ELb1ELb0ELb0ELb0EEENS1_36VarlenDynamicPersistentTileSchedulerILi128ELi96ELi256ELi32ELb0ELb0ELb1ELb0ELb1ELb1EEEEEEEEEvNT_6ParamsE:
        /* <DEDUP_REMOVED lines=24> */
.L_x_7977:
[----:B------:R-:W-:Y:S05]  /*0180*/  BSYNC B0 ;  /* 0x0000000000007941 */ /* 0x000fea0003800000 */
.L_x_7976:
        /* <DEDUP_REMOVED lines=43> */
.L_x_7978:
        /* <DEDUP_REMOVED lines=22> */
.L_x_7979:
        /* <DEDUP_REMOVED lines=18> */
.L_x_7980:
        /* <DEDUP_REMOVED lines=22> */
.L_x_7981:
        /* <DEDUP_REMOVED lines=22> */
.L_x_7982:
[----:B0-----:R-:W-:Y:S01]  /*0980*/  UMOV UR4, 0x1 ;  /* 0x0000000100047882 */ /* 0x001fe20000000000 */
[----:B------:R-:W-:Y:S01]  /*0990*/  PLOP3.LUT P0, PT, PT, PT, UP0, 0x80, 0x0 ;  /* 0x000000000000781c */ /* 0x000fe20003f0f008 */
[----:B------:R-:W-:Y:S01]  /*09a0*/  USEL UR4, UR4, 0x2, !UP0 ;  /* 0x0000000204047887 */ /* 0x000fe2000c000000 */
[----:B------:R-:W-:Y:S01]  /*09b0*/  NOP ;  /* 0x0000000000007918 */ /* 0x000fe20000000000 */
[----:B------:R-:W-:-:S04]  /*09c0*/  ULDC.64 UR60, c[0x0][0x208] ;  /* 0x00008200003c7ab9 */ /* 0x000fc80000000a00 */
[----:B------:R-:W-:-:S05]  /*09d0*/  IMAD.U32 R2, RZ, RZ, UR4 ;  /* 0x00000004ff027e24 */ /* 0x000fca000f8e00ff */
[----:B------:R0:W-:Y:S01]  /*09e0*/  STL [R1+0x2c], R2 ;  /* 0x00002c0201007387 */ /* 0x0001e20000100800 */
[----:B-123--:R-:W-:Y:S06]  /*09f0*/  BAR.SYNC.DEFER_BLOCKING 0x0 ;  /* 0x0000000000007b1d */ /* 0x00efec0000010000 */
[----:B------:R-:W-:Y:S05]  /*0a00*/  @!P0 BRA `(.L_x_7983) ;  /* 0x0000009400f08947 */ /* 0x000fea0003800000 */
.L_x_7984:
[----:B------:R-:W-:-:S08]  /*0a10*/  NOP ;  /* 0x0000000000007918 */ /* 0x000fd00000000000 */
[----:B------:R-:W1:Y:S02]  /*0a20*/  USETMAXREG.TRY_ALLOC.CTAPOOL UP0, 0xf0 ;  /* 0x000000f0000079c8 */ /* 0x000e640008000600 */
[----:B-1----:R-:W-:-:S13]  /*0a30*/  PLOP3.LUT P0, PT, PT, PT, UP0, 0x80, 0x0 ;  /* 0x000000000000781c */ /* 0x002fda0003f0f008 */
[----:B------:R-:W-:Y:S05]  /*0a40*/  @!P0 BRA `(.L_x_7984) ;  /* 0xfffffffc00f08947 */ /* 0x000fea000383ffff */
[----:B------:R-:W1:Y:S01]  /*0a50*/  S2R R0, SR_TID.X ;  /* 0x0000000000007919 */ /* 0x000e620000002100 */
[----:B------:R-:W2:Y:S01]  /*0a60*/  S2UR UR5, SR_CgaCtaId ;  /* 0x00000000000579c3 */ /* 0x000ea20000008800 */
[----:B------:R-:W-:-:S07]  /*0a70*/  UMOV UR4, 0x400 ;  /* 0x0000040000047882 */ /* 0x000fce0000000000 */
[----:B------:R-:W-:Y:S06]  /*0a80*/  BAR.ARV 0x8, 0x120 ;  /* 0x0204800000007b1d */ /* 0x000fec0000002000 */
[----:B--2---:R-:W-:Y:S01]  /*0a90*/  ULEA UR4, UR5, UR4, 0x18 ;  /* 0x0000000405047291 */ /* 0x004fe2000f8ec03f */
[----:B-1----:R-:W-:-:S04]  /*0aa0*/  SHF.R.U32.HI R0, RZ, 0x7, R0 ;  /* 0x00000007ff007819 */ /* 0x002fc80000011600 */
[----:B------:R-:W-:-:S13]  /*0ab0*/  ISETP.NE.AND P0, PT, R0, 0x1, PT ;  /* 0x000000010000780c */ /* 0x000fda0003f05270 */
[----:B------:R-:W-:Y:S08]  /*0ac0*/  @!P0 BAR.ARV 0x9, 0x100 ;  /* 0x0244000000008b1d */ /* 0x000ff00000002000 */
[----:B------:R-:W-:Y:S06]  /*0ad0*/  BAR.SYNC.DEFER_BLOCKING 0x5, 0x120 ;  /* 0x0144800000007b1d */ /* 0x000fec0000010000 */
        /* <DEDUP_REMOVED lines=8> */
[----:B------:R-:W-:Y:S01]  /*0b60*/  UMOV UR36, URZ ;  /* 0x0000003f00247c82 */ /* 0x000fe20008000000 */
[----:B------:R-:W0:Y:S02]  /*0b70*/  S2R R0, SR_TID.X ;  /* 0x0000000000007919 */ /* 0x000e240000002100 */
[----:B0-----:R-:W-:-:S05]  /*0b80*/  VIADD R223, R0, 0xffffff80 ;  /* 0xffffff8000df7836 */ /* 0x001fca0000000000 */
[----:B------:R-:W-:-:S04]  /*0b90*/  SHF.R.S32.HI R0, RZ, 0x1f, R223 ;  /* 0x0000001fff007819 */ /* 0x000fc800000114df */
[CC--:B------:R-:W-:Y:S02]  /*0ba0*/  LEA.HI R3, R0.reuse, R223.reuse, RZ, 0x7 ;  /* 0x000000df00037211 */ /* 0x0c0fe400078f38ff */
[----:B------:R-:W-:Y:S02]  /*0bb0*/  LEA.HI R4, R0, R223, RZ, 0x5 ;  /* 0x000000df00047211 */ /* 0x000fe400078f28ff */
[----:B------:R-:W-:-:S03]  /*0bc0*/  SHF.R.S32.HI R218, RZ, 0x7, R3 ;  /* 0x00000007ffda7819 */ /* 0x000fc60000011403 */
[----:B------:R-:W-:Y:S01]  /*0bd0*/  IMAD.SHL.U32 R6, R4, 0x20, RZ ;  /* 0x0000002004067824 */ /* 0x000fe200078e00ff */
[----:B--2---:R-:W-:Y:S02]  /*0be0*/  R2UR UR4, R2 ;  /* 0x00000000020472ca */ /* 0x004fe400000e0000 */
[C---:B------:R-:W-:Y:S02]  /*0bf0*/  LOP3.LUT R2, R3.reuse, 0xffffff80, RZ, 0xc0, !PT ;  /* 0xffffff8003027812 */ /* 0x040fe400078ec0ff */
[----:B------:R-:W-:-:S03]  /*0c00*/  LEA.HI R3, R3, R218, RZ, 0x1 ;  /* 0x000000da03037211 */ /* 0x000fc600078f08ff */
[----:B------:R-:W-:Y:S01]  /*0c10*/  IMAD.IADD R205, R223, 0x1, -R2 ;  /* 0x00000001dfcd7824 */ /* 0x000fe200078e0a02 */
[----:B------:R-:W-:-:S04]  /*0c20*/  LOP3.LUT R3, R3, 0x3fffffe, RZ, 0xc0, !PT ;  /* 0x03fffffe03037812 */ /* 0x000fc800078ec0ff */
[----:B------:R-:W-:Y:S01]  /*0c30*/  SHF.R.S32.HI R8, RZ, 0x1f, R205 ;  /* 0x0000001fff087819 */ /* 0x000fe200000114cd */
[----:B------:R-:W-:Y:S01]  /*0c40*/  ULOP3.LUT UR4, UR4, 0x1, URZ, 0xfc, !UPT ;  /* 0x0000000104047892 */ /* 0x000fe2000f8efc3f */
[----:B------:R-:W-:Y:S02]  /*0c50*/  IMAD.IADD R3, R218, 0x1, -R3 ;  /* 0x00000001da037824 */ /* 0x000fe400078e0a03 */
[CC--:B------:R-:W-:Y:S02]  /*0c60*/  LEA.HI R9, R8.reuse, R205.reuse, RZ, 0x2 ;  /* 0x000000cd08097211 */ /* 0x0c0fe400078f10ff */
[----:B------:R-:W-:Y:S01]  /*0c70*/  LEA.HI R8, R8, R205, RZ, 0x5 ;  /* 0x000000cd08087211 */ /* 0x000fe200078f28ff */
[----:B------:R-:W-:Y:S01]  /*0c80*/  IMAD.U32 R222, RZ, RZ, UR4 ;  /* 0x00000004ffde7e24 */ /* 0x000fe2000f8e00ff */
[--C-:B------:R-:W-:Y:S01]  /*0c90*/  SHF.R.S32.HI R7, RZ, 0x2, R9.reuse ;  /* 0x00000002ff077819 */ /* 0x100fe20000011409 */
[----:B------:R-:W-:Y:S01]  /*0ca0*/  UMOV UR4, URZ ;  /* 0x0000003f00047c82 */ /* 0x000fe20008000000 */
[----:B------:R-:W-:Y:S01]  /*0cb0*/  SHF.R.S32.HI R2, RZ, 0x1f, R9 ;  /* 0x0000001fff027819 */ /* 0x000fe20000011409 */
[----:B------:R-:W-:Y:S01]  /*0cc0*/  IMAD.U32 R204, RZ, RZ, UR4 ;  /* 0x00000004ffcc7e24 */ /* 0x000fe2000f8e00ff */
[----:B------:R-:W-:-:S02]  /*0cd0*/  SHF.R.S32.HI R8, RZ, 0x5, R8 ;  /* 0x00000005ff087819 */ /* 0x000fc40000011408 */
[----:B------:R-:W-:Y:S02]  /*0ce0*/  LEA.HI R5, R2, R7, RZ, 0x3 ;  /* 0x0000000702057211 */ /* 0x000fe400078f18ff */
[----:B------:R-:W-:Y:S02]  /*0cf0*/  LEA.HI R2, R0, R223, RZ, 0x4 ;  /* 0x000000df00027211 */ /* 0x000fe400078f20ff */
[----:B------:R-:W-:Y:S02]  /*0d00*/  LOP3.LUT R10, R5, 0xfffffff8, RZ, 0xc0, !PT ;  /* 0xfffffff8050a7812 */ /* 0x000fe400078ec0ff */
[----:B------:R-:W-:Y:S02]  /*0d10*/  SHF.R.S32.HI R5, RZ, 0x4, R2 ;  /* 0x00000004ff057819 */ /* 0x000fe40000011402 */
[C---:B------:R-:W-:Y:S01]  /*0d20*/  LOP3.LUT R4, R2.reuse, 0x3fffff0, RZ, 0xc0, !PT ;  /* 0x03fffff002047812 */ /* 0x040fe200078ec0ff */
[----:B------:R-:W-:Y:S01]  /*0d30*/  IMAD.IADD R11, R7, 0x1, -R10 ;  /* 0x00000001070b7824 */ /* 0x000fe200078e0a0a */
[----:B------:R-:W-:-:S02]  /*0d40*/  LEA.HI R2, R2, R5, RZ, 0x1 ;  /* 0x0000000502027211 */ /* 0x000fc400078f08ff */
[----:B------:R-:W-:Y:S01]  /*0d50*/  LOP3.LUT R7, R6, 0xfffffc00, RZ, 0xc0, !PT ;  /* 0xfffffc0006077812 */ /* 0x000fe200078ec0ff */
[----:B------:R-:W-:Y:S01]  /*0d60*/  IMAD.IADD R4, R223, 0x1, -R4 ;  /* 0x00000001df047824 */ /* 0x000fe200078e0a04 */
[----:B------:R-:W-:Y:S01]  /*0d70*/  LOP3.LUT R2, R2, 0x1ffffffe, RZ, 0xc0, !PT ;  /* 0x1ffffffe02027812 */ /* 0x000fe200078ec0ff */
[----:B------:R-:W-:Y:S01]  /*0d80*/  IMAD R8, R8, 0x10, R11 ;  /* 0x0000001008087824 */ /* 0x000fe200078e020b */
[----:B------:R-:W-:Y:S01]  /*0d90*/  LEA.HI R0, R0, R223, RZ, 0x3 ;  /* 0x000000df00007211 */ /* 0x000fe200078f18ff */
[----:B------:R-:W-:Y:S01]  /*0da0*/  IMAD R7, R4, 0x40, R7 ;  /* 0x0000004004077824 */ /* 0x000fe200078e0207 */
[----:B------:R-:W-:Y:S01]  /*0db0*/  LOP3.LUT R4, R9, 0x7ffffffc, RZ, 0xc0, !PT ;  /* 0x7ffffffc09047812 */ /* 0x000fe200078ec0ff */
[----:B------:R-:W-:Y:S01]  /*0dc0*/  IMAD.IADD R2, R5, 0x1, -R2 ;  /* 0x0000000105027824 */ /* 0x000fe200078e0a02 */
[----:B------:R-:W-:Y:S01]  /*0dd0*/  SHF.R.S32.HI R22, RZ, 0x3, R0 ;  /* 0x00000003ff167819 */ /* 0x000fe20000011400 */
[----:B------:R-:W-:Y:S02]  /*0de0*/  IMAD R220, R3, 0x40, R8 ;  /* 0x0000004003dc7824 */ /* 0x000fe400078e0208 */
[----:B------:R-:W-:Y:S01]  /*0df0*/  IMAD R221, R2, 0x8, R7 ;  /* 0x0000000802dd7824 */ /* 0x000fe200078e0207 */
[----:B------:R-:W-:Y:S01]  /*0e00*/  LOP3.LUT R2, R0, 0x1ffffff8, RZ, 0xc0, !PT ;  /* 0x1ffffff800027812 */ /* 0x000fe200078ec0ff */
[----:B------:R-:W-:-:S02]  /*0e10*/  IMAD.MOV.U32 R5, RZ, RZ, R13 ;  /* 0x000000ffff057224 */ /* 0x000fc400078e000d */
[----:B------:R-:W-:Y:S02]  /*0e20*/  IMAD.MOV.U32 R7, RZ, RZ, R15 ;  /* 0x000000ffff077224 */ /* 0x000fe400078e000f */
[----:B------:R-:W-:Y:S02]  /*0e30*/  IMAD.IADD R2, R223, 0x1, -R2 ;  /* 0x00000001df027824 */ /* 0x000fe400078e0a02 */
[----:B------:R-:W-:-:S03]  /*0e40*/  IMAD.IADD R219, R205, 0x1, -R4 ;  /* 0x00000001cddb7824 */ /* 0x000fc600078e0a04 */
[----:B------:R-:W-:-:S07]  /*0e50*/  SHF.L.U32 R2, R2, 0x3, RZ ;  /* 0x0000000302027819 */ /* 0x000fce00000006ff */
.L_x_8027:
[----:B0---45:R-:W0:Y:S01]  /*0e60*/  LDC.64 R8, c[0x0][0xd60] ;  /* 0x00035800ff087b82 */ /* 0x031e220000000a00 */
        /* <DEDUP_REMOVED lines=13> */
[----:B------:R-:W-:Y:S02]  /*0f40*/  @UP0 ULEA UR6, UP2, UR4, UR6, 0x2 ;  /* 0x0000000604060291 */ /* 0x000fe4000f84103f */
[----:B------:R-:W-:Y:S02]  /*0f50*/  @UP1 ULEA UR8, UP3, UR4, UR8, 0x2 ;  /* 0x0000000804081291 */ /* 0x000fe4000f86103f */
[----:B------:R-:W-:Y:S02]  /*0f60*/  @UP0 ULEA.HI.X UR7, UR4, UR7, UR10, 0x2, UP2 ;  /* 0x0000000704070291 */ /* 0x000fe400090f140a */
[----:B------:R-:W-:Y:S01]  /*0f70*/  IMAD.U32 R203, RZ, RZ, UR10 ;  /* 0x0000000affcb7e24 */ /* 0x000fe2000f8e00ff */
[----:B------:R-:W-:Y:S01]  /*0f80*/  @UP1 ULEA.HI.X UR9, UR4, UR9, UR10, 0x2, UP3 ;  /* 0x0000000904091291 */ /* 0x000fe200098f140a */
[----:B------:R-:W-:-:S02]  /*0f90*/  IMAD.U32 R6, RZ, RZ, UR6 ;  /* 0x00000006ff067e24 */ /* 0x000fc4000f8e00ff */
[----:B------:R-:W-:Y:S01]  /*0fa0*/  IMAD.U32 R8, RZ, RZ, UR8 ;  /* 0x00000008ff087e24 */ /* 0x000fe2000f8e00ff */
[----:B------:R-:W-:Y:S01]  /*0fb0*/  ULDC UR4, c[0x0][0x404] ;  /* 0x0001010000047ab9 */ /* 0x000fe20000000800 */
[----:B------:R-:W-:Y:S01]  /*0fc0*/  IMAD.U32 R7, RZ, RZ, UR7 ;  /* 0x00000007ff077e24 */ /* 0x000fe2000f8e00ff */
[----:B------:R-:W-:Y:S01]  /*0fd0*/  ULDC.64 UR6, c[0x0][0x3f8] ;  /* 0x0000fe0000067ab9 */ /* 0x000fe20000000a00 */
[----:B------:R-:W-:-:S03]  /*0fe0*/  IMAD.U32 R9, RZ, RZ, UR9 ;  /* 0x00000009ff097e24 */ /* 0x000fc6000f8e00ff */
[----:B------:R-:W2:Y:S04]  /*0ff0*/  @P0 LDG.E R6, desc[UR60][R6.64] ;  /* 0x0000003c06060981 */ /* 0x000ea8000c1e1900 */
[----:B---3--:R-:W3:Y:S01]  /*1000*/  @P1 LDG.E R8, desc[UR60][R8.64] ;  /* 0x0000003c08081981 */ /* 0x008ee2000c1e1900 */
        /* <DEDUP_REMOVED lines=9> */
[----:B------:R-:W-:Y:S01]  /*10a0*/  IMAD.MOV.U32 R150, RZ, RZ, RZ ;  /* 0x000000ffff967224 */ /* 0x000fe200078e00ff */
[----:B------:R-:W-:-:S02]  /*10b0*/  CS2R R146, SRZ ;  /* 0x0000000000927805 */ /* 0x000fc4000001ff00 */
[----:B------:R-:W-:Y:S01]  /*10c0*/  CS2R R144, SRZ ;  /* 0x0000000000907805 */ /* 0x000fe2000001ff00 */
[----:B------:R-:W-:Y:S01]  /*10d0*/  UIMAD UR4, UR4, UR6, URZ ;  /* 0x00000006040472a4 */ /* 0x000fe2000f8e023f */
        /* <DEDUP_REMOVED lines=52> */
[----:B------:R-:W-:Y:S01]  /*1420*/  MOV R201, UR5 ;  /* 0x0000000500c97c02 */ /* 0x000fe20008000f00 */
[----:B------:R-:W-:Y:S01]  /*1430*/  IMAD.MOV.U32 R41, RZ, RZ, RZ ;  /* 0x000000ffff297224 */ /* 0x000fe200078e00ff */
[----:B--2---:R-:W-:Y:S02]  /*1440*/  @P0 R2UR UR52, R6 ;  /* 0x00000000063402ca */ /* 0x004fe400000e0000 */
[----:B------:R-:W-:Y:S02]  /*1450*/  PLOP3.LUT P0, PT, PT, PT, PT, 0x80, 0x0 ;  /* 0x000000000000781c */ /* 0x000fe40003f0f070 */
[----:B---3--:R-:W-:-:S02]  /*1460*/  @P1 R2UR UR4, R8 ;  /* 0x00000000080412ca */ /* 0x008fc400000e0000 */
[----:B------:R-:W-:Y:S01]  /*1470*/  CS2R R8, SRZ ;  /* 0x0000000000087805 */ /* 0x000fe2000001ff00 */
[----:B-1----:R-:W-:-:S12]  /*1480*/  @P1 BRA `(.L_x_7985) ;  /* 0x0000000000381947 */ /* 0x002fd80003800000 */
[----:B------:R-:W-:Y:S02]  /*1490*/  ULDC.64 UR6, c[0x0][0xb00] ;  /* 0x0002c00000067ab9 */ /* 0x000fe40000000a00 */
[----:B------:R-:W-:-:S04]  /*14a0*/  ISETP.NE.U32.AND P1, PT, RZ, UR6, PT ;  /* 0x00000006ff007c0c */ /* 0x000fc8000bf25070 */
[----:B------:R-:W-:-:S13]  /*14b0*/  ISETP.NE.AND.EX P1, PT, RZ, UR7, PT, P1 ;  /* 0x00000007ff007c0c */ /* 0x000fda000bf25310 */
[----:B------:R-:W-:Y:S05]  /*14c0*/  @!P1 BRA `(.L_x_7985) ;  /* 0x0000000000289947 */ /* 0x000fea0003800000 */
[----:B------:R-:W-:Y:S01]  /*14d0*/  R2UR UR6, R202 ;  /* 0x00000000ca0672ca */ /* 0x000fe200000e0000 */
[----:B------:R-:W-:-:S12]  /*14e0*/  ULDC.64 UR4, c[0x0][0xb00] ;  /* 0x0002c00000047ab9 */ /* 0x000fd80000000a00 */
        /* <DEDUP_REMOVED lines=8> */
.L_x_7985:
[----:B------:R-:W-:Y:S01]  /*1570*/  UIADD3 UR52, -UR52, UR4, URZ ;  /* 0x0000000434347290 */ /* 0x000fe2000fffe13f */
[----:B------:R-:W-:Y:S01]  /*1580*/  IMAD.MOV.U32 R40, RZ, RZ, RZ ;  /* 0x000000ffff287224 */ /* 0x000fe200078e00ff */
[----:B------:R-:W-:Y:S01]  /*1590*/  CS2R R34, SRZ ;  /* 0x0000000000227805 */ /* 0x000fe2000001ff00 */
[----:B------:R-:W-:Y:S01]  /*15a0*/  IMAD.MOV.U32 R163, RZ, RZ, RZ ;  /* 0x000000ffffa37224 */ /* 0x000fe200078e00ff */
        /* <DEDUP_REMOVED lines=8> */
[----:B------:R-:W-:-:S02]  /*1630*/  CS2R R26, SRZ ;  /* 0x00000000001a7805 */ /* 0x000fc4000001ff00 */
[----:B------:R-:W-:Y:S02]  /*1640*/  CS2R R28, SRZ ;  /* 0x00000000001c7805 */ /* 0x000fe4000001ff00 */
[----:B------:R-:W-:Y:S01]  /*1650*/  CS2R R24, SRZ ;  /* 0x0000000000187805 */ /* 0x000fe2000001ff00 */
[----:B------:R-:W-:-:S04]  /*1660*/  USHF.R.U32.HI UR53, URZ, 0x1f, UR5 ;  /* 0x0000001f3f357899 */ /* 0x000fc80008011605 */
[----:B------:R-:W-:Y:S02]  /*1670*/  ULEA.HI.SX32 UR53, UR5, UR53, 0x1c ;  /* 0x0000003505357291 */ /* 0x000fe4000f8fe23f */
[----:B------:R-:W-:Y:S10]  /*1680*/  @!P1 BRA `(.L_x_7986) ;  /* 0x0000005c00f49947 */ /* 0x000ff40003800000 */
[----:B------:R-:W0:Y:S01]  /*1690*/  S2R R4, SR_CgaCtaId ;  /* 0x0000000000047919 */ /* 0x000e220000008800 */
[----:B------:R-:W-:Y:S01]  /*16a0*/  MOV R3, 0x400 ;  /* 0x0000040000037802 */ /* 0x000fe20000000f00 */
[----:B------:R-:W1:Y:S03]  /*16b0*/  SHFL.IDX PT, R0, R218, RZ, 0x1f ;  /* 0x00001fffda007589 */ /* 0x000e6600000e0000 */
[----:B0-----:R-:W-:Y:S02]  /*16c0*/  LEA R4, R4, R3, 0x18 ;  /* 0x0000000304047211 */ /* 0x001fe400078ec0ff */
[----:B-1----:R-:W-:-:S03]  /*16d0*/  LEA.HI R3, R0, R0, RZ, 0x1 ;  /* 0x0000000000037211 */ /* 0x002fc600078f08ff */
[----:B------:R-:W-:Y:S01]  /*16e0*/  VIADD R4, R4, 0x18400 ;  /* 0x0001840004047836 */ /* 0x000fe20000000000 */
[----:B------:R-:W-:-:S04]  /*16f0*/  LOP3.LUT R3, R3, 0xffffe, RZ, 0xc0, !PT ;  /* 0x000ffffe03037812 */ /* 0x000fc800078ec0ff */
[----:B------:R-:W-:Y:S01]  /*1700*/  LOP3.LUT P0, RZ, R4, 0x1bf, RZ, 0xc0, !PT ;  /* 0x000001bf04ff7812 */ /* 0x000fe2000780c0ff */
[----:B------:R-:W-:-:S12]  /*1710*/  IMAD.IADD R16, R0, 0x1, -R3 ;  /* 0x0000000100107824 */ /* 0x000fd800078e0a03 */
        /* <DEDUP_REMOVED lines=17> */
.L_x_7987:
[----:B------:R-:W0:Y:S01]  /*1830*/  S2R R3, SR_CgaCtaId ;  /* 0x0000000000037919 */ /* 0x000e220000008800 */
[----:B------:R-:W-:Y:S02]  /*1840*/  R2UR UR5, R204 ;  /* 0x00000000cc0572ca */ /* 0x000fe400000e0000 */
[----:B------:R-:W-:Y:S01]  /*1850*/  MOV R0, 0x400 ;  /* 0x0000040000007802 */ /* 0x000fe20000000f00 */
[----:B------:R-:W1:Y:S10]  /*1860*/  S2R R17, SR_TID.X ;  /* 0x0000000000117919 */ /* 0x000e740000002100 */
[----:B------:R-:W-:-:S04]  /*1870*/  ULEA.HI UR4, UR5, UR5, URZ, 0x1 ;  /* 0x0000000505047291 */ /* 0x000fc8000f8f083f */
[----:B------:R-:W-:-:S04]  /*1880*/  ULOP3.LUT UR4, UR4, 0xfffffffe, URZ, 0xc0, !UPT ;  /* 0xfffffffe04047892 */ /* 0x000fc8000f8ec03f */
[----:B------:R-:W-:-:S06]  /*1890*/  UIADD3 UR4, UR5, -UR4, URZ ;  /* 0x8000000405047290 */ /* 0x000fcc000fffe03f */
[----:B------:R-:W-:Y:S02]  /*18a0*/  MOV R5, UR4 ;  /* 0x0000000400057c02 */ /* 0x000fe40008000f00 */
[----:B0-----:R-:W-:Y:S02]  /*18b0*/  LEA R4, R3, R0, 0x18 ;  /* 0x0000000003047211 */ /* 0x001fe400078ec0ff */
[----:B------:R-:W-:Y:S02]  /*18c0*/  SHF.L.U32 R3, R5, 0x1f, RZ ;  /* 0x0000001f05037819 */ /* 0x000fe400000006ff */
[----:B-1----:R-:W-:Y:S02]  /*18d0*/  SHF.R.U32.HI R17, RZ, 0x7, R17 ;  /* 0x00000007ff117819 */ /* 0x002fe40000011611 */
[----:B------:R-:W0:Y:S03]  /*18e0*/  SYNCS.PHASECHK.TRANS64.TRYWAIT P0, [R4+URZ+0x32400], R3 ;  /* 0x03240003040075a7 */ /* 0x000e26000800017f */
[----:B------:R-:W-:Y:S01]  /*18f0*/  VIADD R185, R17, 0x8 ;  /* 0x0000000811b97836 */ /* 0x000fe20000000000 */
[----:B0-----:R-:W-:Y:S06]  /*1900*/  @!P0 BRA `(.L_x_7988) ;  /* 0x000000d000648947 */ /* 0x001fec0003800000 */
.L_x_8111:
[----:B------:R-:W-:Y:S05]  /*1910*/  WARPSYNC.ALL ;  /* 0x0000000000007948 */ /* 0x000fea0003800000 */
[----:B------:R-:W-:Y:S01]  /*1920*/  R2UR UR4, R222 ;  /* 0x00000000de0472ca */ /* 0x000fe200000e0000 */
[----:B------:R1:W-:-:S12]  /*1930*/  BAR.SYNC.DEFER_BLOCKING R185, 0x100 ;  /* 0x000400b90000751d */ /* 0x0003d80000010000 */
[----:B------:R-:W-:-:S05]  /*1940*/  IMAD.U32 R0, RZ, RZ, UR4 ;  /* 0x00000004ff007e24 */ /* 0x000fca000f8e00ff */
[----:B------:R-:W-:-:S13]  /*1950*/  ISETP.NE.AND P0, PT, R0, 0x3, PT ;  /* 0x000000030000780c */ /* 0x000fda0003f05270 */
[----:B-1----:R-:W-:Y:S05]  /*1960*/  @!P0 BRA `(.L_x_7989) ;  /* 0x0000000000048947 */ /* 0x002fea0003800000 */
[----:B------:R-:W-:Y:S01]  /*1970*/  BPT.TRAP 0x1 ;  /* 0x000000040000795c */ /* 0x000fe20000300000 */
.L_x_7989:
[----:B------:R-:W-:Y:S02]  /*1980*/  IMAD.U32 R5, RZ, RZ, UR36 ;  /* 0x00000024ff057e24 */ /* 0x000fe4000f8e00ff */
[----:B------:R-:W-:Y:S02]  /*1990*/  IMAD.U32 R6, RZ, RZ, UR37 ;  /* 0x00000025ff067e24 */ /* 0x000fe4000f8e00ff */
[----:B------:R-:W-:-:S03]  /*19a0*/  IMAD R0, R5, 0x8, R4 ;  /* 0x0000000805007824 */ /* 0x000fc600078e0204 */
[----:B------:R-:W-:-:S04]  /*19b0*/  SHF.L.U32 R5, R6, 0x1f, RZ ;  /* 0x0000001f06057819 */ /* 0x000fc800000006ff */
[----:B------:R1:W2:Y:S01]  /*19c0*/  SYNCS.PHASECHK.TRANS64.TRYWAIT P1, [R0+URZ+0x32430], R5 ;  /* 0x03243005000075a7 */ /* 0x0002a2000802017f */
[----:B------:R-:W-:Y:S05]  /*19d0*/  @!P0 BRA `(.L_x_7990) ;  /* 0x0000000000048947 */ /* 0x000fea0003800000 */
[----:B------:R-:W-:Y:S01]  /*19e0*/  BPT.TRAP 0x1 ;  /* 0x000000040000795c */ /* 0x000fe20000300000 */
.L_x_7990:
[----:B------:R-:W-:Y:S01]  /*19f0*/  IMAD R16, R16, 0x2000, R4 ;  /* 0x0000200010107824 */ /* 0x000fe200078e0204 */
[----:B--2---:R-:W-:Y:S06]  /*1a00*/  @P1 BRA `(.L_x_7991) ;  /* 0x0000000000081947 */ /* 0x004fec0003800000 */
[----:B------:R-:W2:Y:S02]  /*1a10*/  SYNCS.PHASECHK.TRANS64.TRYWAIT P1, [R0+URZ+0x32430], R5 ;  /* 0x03243005000075a7 */ /* 0x000ea4000802017f */
[----:B--2---:R-:W-:Y:S05]  /*1a20*/  @!P1 BRA `(.L_x_7992) ;  /* 0x000000d000309947 */ /* 0x004fea0003800000 */
.L_x_7991:
[----:B------:R-:W-:Y:S01]  /*1a30*/  R2UR UR4, R4 ;  /* 0x00000000040472ca */ /* 0x000fe200000e0000 */
[----:B------:R-:W-:Y:S01]  /*1a40*/  WARPGROUP.ARRIVE ;  /* 0x00000000000079c5 */ /* 0x000fe20000000000 */
[----:B------:R-:W-:Y:S01]  /*1a50*/  R2UR UR5, R16 ;  /* 0x00000000100572ca */ /* 0x000fe200000e0000 */
[----:B------:R-:W-:Y:S01]  /*1a60*/  UMOV UR13, 0x40000040 ;  /* 0x40000040000d7882 */ /* 0x000fe20000000000 */
[----:B------:R-:W-:Y:S01]  /*1a70*/  UMOV UR15, 0x40000040 ;  /* 0x40000040000f7882 */ /* 0x000fe20000000000 */
[----:B------:R-:W-:-:S08]  /*1a80*/  IMAD.U32 R21, RZ, RZ, UR13 ;  /* 0x0000000dff157e24 */ /* 0x000fd0000f8e00ff */
[----:B------:R-:W-:Y:S02]  /*1a90*/  UIADD3 UR4, UR4, 0x1c400, URZ ;  /* 0x0001c40004047890 */ /* 0x000fe4000fffe03f */
[----:B------:R-:W-:Y:S02]  /*1aa0*/  UIADD3 UR6, UR5, 0x18400, URZ ;  /* 0x0001840005067890 */ /* 0x000fe4000fffe03f */
[----:B------:R-:W-:Y:S02]  /*1ab0*/  USHF.R.U32.HI UR4, URZ, 0x4, UR4 ;  /* 0x000000043f047899 */ /* 0x000fe40008011604 */
[----:B------:R-:W-:Y:S02]  /*1ac0*/  USHF.R.U32.HI UR6, URZ, 0x4, UR6 ;  /* 0x000000043f067899 */ /* 0x000fe40008011606 */
[----:B------:R-:W-:Y:S02]  /*1ad0*/  ULOP3.LUT UR4, UR4, 0x3fff, URZ, 0xc0, !UPT ;  /* 0x00003fff04047892 */ /* 0x000fe4000f8ec03f */
[----:B------:R-:W-:-:S02]  /*1ae0*/  ULOP3.LUT UR6, UR6, 0x3fff, URZ, 0xc0, !UPT ;  /* 0x00003fff06067892 */ /* 0x000fc4000f8ec03f */
[----:B------:R-:W-:Y:S02]  /*1af0*/  ULOP3.LUT UR39, UR4, 0x10000, URZ, 0xfc, !UPT ;  /* 0x0001000004277892 */ /* 0x000fe4000f8efc3f */
[----:B------:R-:W-:Y:S02]  /*1b00*/  ULOP3.LUT UR8, UR6, 0x10000, URZ, 0xfc, !UPT ;  /* 0x0001000006087892 */ /* 0x000fe4000f8efc3f */
[----:B------:R-:W-:Y:S02]  /*1b10*/  UIMAD UR4, UR36, 0x300, UR39 ;  /* 0x00000300240478a4 */ /* 0x000fe4000f8e0227 */
        /* <DEDUP_REMOVED lines=15> */
[----:B------:R-:W-:-:S02]  /*1c10*/  WARPGROUP.DEPBAR.LE gsb0, 0x0 ;  /* 0x00008000000079c5 */ /* 0x000fc40000010000 */
[----:B------:R-:W-:-:S06]  /*1c20*/  WARPGROUP.ARRIVE ;  /* 0x00000000000079c5 */ /* 0x000fcc0000000000 */
[----:B------:R-:W-:Y:S01]  /*1c30*/  HGMMA.64x96x16.F32 R24, gdesc[UR12], R24, gsb0 ;  /* 0x016000000c1879f0 */ /* 0x000fe20008000818 */
[----:B------:R-:W-:Y:S01]  /*1c40*/  UMOV UR12, UR6 ;  /* 0x00000006000c7c82 */ /* 0x000fe20008000000 */
[----:B------:R-:W-:Y:S01]  /*1c50*/  UMOV UR13, 0x40000040 ;  /* 0x40000040000d7882 */ /* 0x000fe20000000000 */
[----:B------:R-:W-:Y:S01]  /*1c60*/  UMOV UR14, UR7 ;  /* 0x00000007000e7c82 */ /* 0x000fe20008000000 */
[----:B------:R-:W-:Y:S01]  /*1c70*/  UMOV UR15, 0x40000040 ;  /* 0x40000040000f7882 */ /* 0x000fe20000000000 */
[----:B------:R-:W-:Y:S01]  /*1c80*/  UIADD3 UR6, UR8, 0x6, URZ ;  /* 0x0000000608067890 */ /* 0x000fe2000fffe03f */
[----:B------:R-:W-:Y:S02]  /*1c90*/  IMAD.U32 R16, RZ, RZ, UR12 ;  /* 0x0000000cff107e24 */ /* 0x000fe4000f8e00ff */
[----:B------:R-:W-:Y:S01]  /*1ca0*/  IMAD.U32 R17, RZ, RZ, UR13 ;  /* 0x0000000dff117e24 */ /* 0x000fe2000f8e00ff */
[----:B------:R-:W-:Y:S02]  /*1cb0*/  WARPGROUP.DEPBAR.LE gsb0, 0x0 ;  /* 0x00008000000079c5 */ /* 0x000fe40000010000 */
        /* <DEDUP_REMOVED lines=10> */
[----:B------:R-:W-:Y:S03]  /*1d60*/  HGMMA.64x96x16.F32 R24, gdesc[UR12], R24, gsb0 ;  /* 0x016000000c1879f0 */ /* 0x000fe60008000818 */
[----:B------:R-:W-:Y:S02]  /*1d70*/  WARPGROUP.DEPBAR.LE gsb0, 0x0 ;  /* 0x00008000000079c5 */ /* 0x000fe40000010000 */
[----:B------:R-:W3:Y:S02]  /*1d80*/  SYNCS.PHASECHK.TRANS64.TRYWAIT P1, [R4+URZ+0x32410], R3 ;  /* 0x03241003040075a7 */ /* 0x000ee4000802017f */
[----:B---3--:R-:W-:Y:S05]  /*1d90*/  @!P1 BRA `(.L_x_7993) ;  /* 0x000000cc00689947 */ /* 0x008fea0003800000 */
.L_x_8112:
[----:B------:R-:W-:Y:S05]  /*1da0*/  @!P0 BRA `(.L_x_7994) ;  /* 0x0000000000048947 */ /* 0x000fea0003800000 */
[----:B------:R-:W-:Y:S01]  /*1db0*/  BPT.TRAP 0x1 ;  /* 0x000000040000795c */ /* 0x000fe20000300000 */
.L_x_7994:
[----:B------:R4:W0:Y:S01]  /*1dc0*/  SYNCS.PHASECHK.TRANS64.TRYWAIT P1, [R0+URZ+0x32450], R5 ;  /* 0x03245005000075a7 */ /* 0x000822000802017f */
[----:B------:R-:W-:Y:S05]  /*1dd0*/  @!P0 BRA `(.L_x_7995) ;  /* 0x0000000000048947 */ /* 0x000fea0003800000 */
[----:B------:R-:W-:Y:S01]  /*1de0*/  BPT.TRAP 0x1 ;  /* 0x000000040000795c */ /* 0x000fe20000300000 */
.L_x_7995:
[----:B0-----:R-:W-:Y:S05]  /*1df0*/  @P1 BRA `(.L_x_7996) ;  /* 0x0000000000081947 */ /* 0x001fea0003800000 */
[----:B------:R-:W0:Y:S02]  /*1e00*/  SYNCS.PHASECHK.TRANS64.TRYWAIT P1, [R0+URZ+0x32450], R5 ;  /* 0x03245005000075a7 */ /* 0x000e24000802017f */
[----:B0-----:R-:W-:Y:S05]  /*1e10*/  @!P1 BRA `(.L_x_7997) ;  /* 0x000000cc005c9947 */ /* 0x001fea0003800000 */
.L_x_7996:
[----:B------:R-:W-:Y:S01]  /*1e20*/  R2UR UR4, R4 ;  /* 0x00000000040472ca */ /* 0x000fe200000e0000 */
[----:B------:R-:W-:Y:S01]  /*1e30*/  UIADD3 UR5, UR5, 0x22400, URZ ;  /* 0x0002240005057890 */ /* 0x000fe2000fffe03f */
[----:B------:R-:W-:Y:S01]  /*1e40*/  WARPGROUP.ARRIVE ;  /* 0x00000000000079c5 */ /* 0x000fe20000000000 */
[----:B------:R-:W-:Y:S01]  /*1e50*/  UMOV UR9, 0x40000040 ;  /* 0x4000004000097882 */ /* 0x000fe20000000000 */
[----:B------:R-:W-:Y:S01]  /*1e60*/  UMOV UR11, 0x40000040 ;  /* 0x40000040000b7882 */ /* 0x000fe20000000000 */
[----:B------:R-:W-:Y:S01]  /*1e70*/  USHF.R.U32.HI UR5, URZ, 0x4, UR5 ;  /* 0x000000043f057899 */ /* 0x000fe20008011605 */
[----:B-12-4-:R-:W-:Y:S01]  /*1e80*/  IMAD.U32 R5, RZ, RZ, UR9 ;  /* 0x00000009ff057e24 */ /* 0x016fe2000f8e00ff */
[----:B------:R-:W-:Y:S01]  /*1e90*/  UMOV UR13, 0x40000040 ;  /* 0x40000040000d7882 */ /* 0x000fe20000000000 */
[----:B------:R-:W-:Y:S01]  /*1ea0*/  UMOV UR15, 0x40000040 ;  /* 0x40000040000f7882 */ /* 0x000fe20000000000 */
[----:B------:R-:W-:Y:S01]  /*1eb0*/  IMAD.U32 R7, RZ, RZ, UR13 ;  /* 0x0000000dff077e24 */ /* 0x000fe2000f8e00ff */
[----:B------:R-:W-:Y:S01]  /*1ec0*/  UMOV UR17, 0x40000040 ;  /* 0x4000004000117882 */ /* 0x000fe20000000000 */
[----:B------:R-:W-:Y:S01]  /*1ed0*/  UMOV UR19, 0x40000040 ;  /* 0x4000004000137882 */ /* 0x000fe20000000000 */
[----:B------:R-:W-:Y:S01]  /*1ee0*/  UMOV UR21, 0x40000040 ;  /* 0x4000004000157882 */ /* 0x000fe20000000000 */
[----:B------:R-:W-:Y:S01]  /*1ef0*/  UIADD3 UR4, UR4, 0x400, URZ ;  /* 0x0000040004047890 */ /* 0x000fe2000fffe03f */
[----:B------:R-:W0:Y:S01]  /*1f00*/  S2R R74, SR_TID.X ;  /* 0x00000000004a7919 */ /* 0x000e220000002100 */
[----:B------:R-:W-:Y:S01]  /*1f10*/  UMOV UR23, 0x40000040 ;  /* 0x4000004000177882 */ /* 0x000fe20000000000 */
[----:B------:R-:W-:Y:S01]  /*1f20*/  UMOV UR25, 0x40000040 ;  /* 0x4000004000197882 */ /* 0x000fe20000000000 */
[----:B------:R-:W-:Y:S01]  /*1f30*/  USHF.R.U32.HI UR4, URZ, 0x4, UR4 ;  /* 0x000000043f047899 */ /* 0x000fe20008011604 */
[----:B------:R-:W-:Y:S01]  /*1f40*/  UMOV UR27, 0x40000040 ;  /* 0x40000040001b7882 */ /* 0x000fe20000000000 */
[----:B------:R-:W-:-:S02]  /*1f50*/  UMOV UR29, 0x40000040 ;  /* 0x40000040001d7882 */ /* 0x000fc40000000000 */
[----:B------:R-:W-:Y:S02]  /*1f60*/  ULOP3.LUT UR7, UR4, 0x3fff, URZ, 0xc0, !UPT ;  /* 0x00003fff04077892 */ /* 0x000fe4000f8ec03f */
[----:B------:R-:W-:Y:S02]  /*1f70*/  ULOP3.LUT UR4, UR5, 0x3fff, URZ, 0xc0, !UPT ;  /* 0x00003fff05047892 */ /* 0x000fe4000f8ec03f */
[----:B------:R-:W-:Y:S02]  /*1f80*/  ULOP3.LUT UR38, UR7, 0x10000, URZ, 0xfc, !UPT ;  /* 0x0001000007267892 */ /* 0x000fe4000f8efc3f */
[----:B------:R-:W-:Y:S02]  /*1f90*/  ULOP3.LUT UR4, UR4, 0x10000, URZ, 0xfc, !UPT ;  /* 0x0001000004047892 */ /* 0x000fe4000f8efc3f */
[----:B------:R-:W-:Y:S02]  /*1fa0*/  UIMAD UR5, UR36, 0xc00, UR38 ;  /* 0x00000c00240578a4 */ /* 0x000fe4000f8e0226 */
[----:B------:R-:W-:-:S02]  /*1fb0*/  UIADD3 UR6, UR4, 0x2, URZ ;  /* 0x0000000204067890 */ /* 0x000fc4000fffe03f */
[----:B------:R-:W-:Y:S02]  /*1fc0*/  UIADD3 UR16, UR4, 0x406, URZ ;  /* 0x0000040604107890 */ /* 0x000fe4000fffe03f */
[----:B------:R-:W-:Y:S01]  /*1fd0*/  UMOV UR8, UR4 ;  /* 0x0000000400087c82 */ /* 0x000fe20008000000 */
[----:B------:R-:W-:Y:S01]  /*1fe0*/  UMOV UR10, UR5 ;  /* 0x00000005000a7c82 */ /* 0x000fe20008000000 */
[----:B---3--:R-:W-:Y:S01]  /*1ff0*/  IMAD.U32 R4, RZ, RZ, UR8 ;  /* 0x00000008ff047e24 */ /* 0x008fe2000f8e00ff */
[----:B------:R-:W-:Y:S01]  /*2000*/  HGMMA.64x96x16.F32 R24, gdesc[UR8], R24, gsb0 ;  /* 0x01600000081879f0 */ /* 0x000fe20008000818 */
[----:B------:R-:W-:Y:S01]  /*2010*/  UIADD3 UR8, UR5, 0x2, URZ ;  /* 0x0000000205087890 */ /* 0x000fe2000fffe03f */
[----:B------:R-:W-:Y:S01]  /*2020*/  UMOV UR12, UR6 ;  /* 0x00000006000c7c82 */ /* 0x000fe20008000000 */
[----:B------:R-:W-:Y:S01]  /*2030*/  UIADD3 UR6, UR4, 0x4, URZ ;  /* 0x0000000404067890 */ /* 0x000fe2000fffe03f */
[----:B------:R-:W-:Y:S01]  /*2040*/  MOV R6, UR12 ;  /* 0x0000000c00067c02 */ /* 0x000fe20008000f00 */
[----:B------:R-:W-:-:S03]  /*2050*/  UIADD3 UR10, UR5, 0x302, URZ ;  /* 0x00000302050a7890 */ /* 0x000fc6000fffe03f */
[----:B------:R-:W-:Y:S01]  /*2060*/  UMOV UR14, UR8 ;  /* 0x00000008000e7c82 */ /* 0x000fe20008000000 */
[----:B------:R-:W-:Y:S01]  /*2070*/  UIADD3 UR8, UR5, 0x4, URZ ;  /* 0x0000000405087890 */ /* 0x000fe2000fffe03f */
[----:B------:R-:W-:Y:S01]  /*2080*/  UMOV UR9, 0x40000040 ;  /* 0x4000004000097882 */ /* 0x000fe20000000000 */
[----:B------:R-:W-:Y:S01]  /*2090*/  UMOV UR11, 0x40000040 ;  /* 0x40000040000b7882 */ /* 0x000fe20000000000 */
[----:B------:R-:W-:Y:S02]  /*20a0*/  UIADD3 UR18, UR5, 0x306, URZ ;  /* 0x0000030605127890 */ /* 0x000fe4000fffe03f */
[----:B------:R-:W-:Y:S02]  /*20b0*/  UIADD3 UR20, UR4, 0x800, URZ ;  /* 0x0000080004147890 */ /* 0x000fe4000fffe03f */
[----:B------:R-:W-:Y:S02]  /*20c0*/  UIADD3 UR22, UR5, 0x600, URZ ;  /* 0x0000060005167890 */ /* 0x000fe4000fffe03f */
[----:B------:R-:W-:-:S02]  /*20d0*/  UIADD3 UR24, UR4, 0x802, URZ ;  /* 0x0000080204187890 */ /* 0x000fc4000fffe03f */
[----:B------:R-:W-:Y:S02]  /*20e0*/  UIADD3 UR26, UR5, 0x602, URZ ;  /* 0x00000602051a7890 */ /* 0x000fe4000fffe03f */
[----:B------:R-:W-:Y:S02]  /*20f0*/  UIADD3 UR28, UR4, 0x804, URZ ;  /* 0x00000804041c7890 */ /* 0x000fe4000fffe03f */
[----:B------:R-:W-:Y:S01]  /*2100*/  UIADD3 UR30, UR5, 0x604, URZ ;  /* 0x00000604051e7890 */ /* 0x000fe2000fffe03f */
        /* <DEDUP_REMOVED lines=21> */
[----:B------:R-:W-:Y:S02]  /*2260*/  ULOP3.LUT UR7, UR7, 0x3000000, URZ, 0xfc, !UPT ;  /* 0x0300000007077892 */ /* 0x000fe4000f8efc3f */
[----:B------:R-:W-:Y:S01]  /*2270*/  UISETP.GE.AND UP0, UPT, UR52, 0x61, UPT ;  /* 0x000000613400788c */ /* 0x000fe2000bf06270 */
[----:B------:R-:W-:Y:S02]  /*2280*/  WARPGROUP.DEPBAR.LE gsb0, 0x0 ;  /* 0x00008000000079c5 */ /* 0x000fe40000010000 */
[----:B------:R-:W-:-:S06]  /*2290*/  WARPGROUP.ARRIVE ;  /* 0x00000000000079c5 */ /* 0x000fcc0000000000 */
[----:B------:R-:W-:Y:S01]  /*22a0*/  HGMMA.64x96x16.F32 R24, gdesc[UR12], R24, gsb0 ;  /* 0x016000000c1879f0 */ /* 0x000fe20008000818 */
        /* <DEDUP_REMOVED lines=28> */
[----:B------:R-:W-:Y:S01]  /*2470*/  ULDC UR6, c[0x0][0xa80] ;  /* 0x0002a00000067ab9 */ /* 0x000fe20000000800 */
        /* <DEDUP_REMOVED lines=11> */
[----:B------:R-:W-:Y:S01]  /*2530*/  IMAD.U32 R72, RZ, RZ, UR4 ;  /* 0x00000004ff487e24 */ /* 0x000fe2000f8e00ff */
[----:B------:R-:W-:-:S03]  /*2540*/  UIMAD UR4, UR36, 0xc00, UR7 ;  /* 0x00000c00240478a4 */ /* 0x000fc6000f8e0207 */
        /* <DEDUP_REMOVED lines=100> */
[----:B------:R-:W-:Y:S01]  /*2b90*/  FMNMX.FTZ R29, R24, R26, !PT ;  /* 0x0000001a181d7209 */ /* 0x000fe20007810000 */
[----:B------:R-:W-:Y:S01]  /*2ba0*/  FMUL.FTZ R67, R67, UR5 ;  /* 0x0000000543437c20 */ /* 0x000fe20008410000 */
[----:B------:R-:W-:Y:S01]  /*2bb0*/  FMUL.FTZ R69, R69, UR5 ;  /* 0x0000000545457c20 */ /* 0x000fe20008410000 */
[----:B------:R-:W-:Y:S01]  /*2bc0*/  FMUL.FTZ R70, R70, UR5 ;  /* 0x0000000546467c20 */ /* 0x000fe20008410000 */
[----:B------:R-:W-:Y:S01]  /*2bd0*/  FMUL.FTZ R71, R71, UR5 ;  /* 0x0000000547477c20 */ /* 0x000fe20008410000 */
[----:B------:R-:W2:Y:S01]  /*2be0*/  MUFU.TANH R27, R27 ;  /* 0x0000001b001b7308 */ /* 0x000ea20000002400 */
[----:B---3--:R-:W-:-:S02]  /*2bf0*/  FSEL R28, R28, -INF , P6 ;  /* 0xff8000001c1c7808 */ /* 0x008fc40003000000 */
[----:B------:R-:W-:Y:S02]  /*2c00*/  ISETP.GT.AND P6, PT, R3, 0x20, PT ;  /* 0x000000200300780c */ /* 0x000fe40003fc4270 */
[----:B------:R-:W-:-:S03]  /*2c10*/  FMNMX.FTZ R29, R28, R29, !PT ;  /* 0x0000001d1c1d7209 */ /* 0x000fc60007810000 */
[----:B------:R-:W3:Y:S01]  /*2c20*/  MUFU.TANH R33, R33 ;  /* 0x0000002100217308 */ /* 0x000ee20000002400 */
[----:B-1----:R-:W-:Y:S02]  /*2c30*/  FSEL R182, R32, -INF , P2 ;  /* 0xff80000020b67808 */ /* 0x002fe40001000000 */
[----:B------:R-:W-:-:S04]  /*2c40*/  FMNMX.FTZ R29, R30, R29, !PT ;  /* 0x0000001d1e1d7209 */ /* 0x000fc80007810000 */
[----:B------:R-:W-:Y:S01]  /*2c50*/  FMNMX.FTZ R29, R182, R29, !PT ;  /* 0x0000001db61d7209 */ /* 0x000fe20007810000 */
[----:B------:R-:W1:Y:S01]  /*2c60*/  MUFU.TANH R36, R36 ;  /* 0x0000002400247308 */ /* 0x000e620000002400 */
[----:B--2---:R-:W-:Y:S02]  /*2c70*/  FSEL R27, R27, -INF , P5 ;  /* 0xff8000001b1b7808 */ /* 0x004fe40002800000 */
[----:B------:R-:W-:Y:S02]  /*2c80*/  ISETP.GT.AND P5, PT, R3, 0x19, PT ;  /* 0x000000190300780c */ /* 0x000fe40003fa4270 */
[----:B------:R-:W-:-:S03]  /*2c90*/  FMNMX.FTZ R32, R73, R27, !PT ;  /* 0x0000001b49207209 */ /* 0x000fc60007810000 */
[----:B------:R-:W2:Y:S01]  /*2ca0*/  MUFU.TANH R31, R31 ;  /* 0x0000001f001f7308 */ /* 0x000ea20000002400 */
[----:B---3--:R-:W-:Y:S02]  /*2cb0*/  FSEL R184, R33, -INF , P3 ;  /* 0xff80000021b87808 */ /* 0x008fe40001800000 */
[----:B------:R-:W-:Y:S02]  /*2cc0*/  FMNMX.FTZ R32, R25, R32, !PT ;  /* 0x0000002019207209 */ /* 0x000fe40007810000 */
[----:B------:R-:W-:-:S03]  /*2cd0*/  FMNMX.FTZ R29, R184, R29, !PT ;  /* 0x0000001db81d7209 */ /* 0x000fc60007810000 */
[----:B------:R-:W3:Y:S01]  /*2ce0*/  MUFU.TANH R37, R37 ;  /* 0x0000002500257308 */ /* 0x000ee20000002400 */
[----:B-1----:R-:W-:-:S04]  /*2cf0*/  FSEL R188, R36, -INF , P4 ;  /* 0xff80000024bc7808 */ /* 0x002fc80002000000 */
[----:B------:R-:W-:-:S03]  /*2d00*/  FMNMX.FTZ R29, R188, R29, !PT ;  /* 0x0000001dbc1d7209 */ /* 0x000fc60007810000 */
[----:B------:R-:W1:Y:S01]  /*2d10*/  MUFU.TANH R34, R34 ;  /* 0x0000002200227308 */ /* 0x000e620000002400 */
[----:B--2---:R-:W-:Y:S02]  /*2d20*/  FSEL R31, R31, -INF , P1 ;  /* 0xff8000001f1f7808 */ /* 0x004fe40000800000 */
[----:B------:R-:W-:Y:S02]  /*2d30*/  ISETP.GT.AND P1, PT, R3, 0x21, PT ;  /* 0x000000210300780c */ /* 0x000fe40003f24270 */
[----:B------:R-:W-:-:S03]  /*2d40*/  FMNMX.FTZ R32, R31, R32, !PT ;  /* 0x000000201f207209 */ /* 0x000fc60007810000 */
[----:B------:R-:W2:Y:S01]  /*2d50*/  MUFU.TANH R40, R40 ;  /* 0x0000002800287308 */ /* 0x000ea20000002400 */
[----:B---3--:R-:W-:-:S04]  /*2d60*/  FSEL R186, R37, -INF , P5 ;  /* 0xff80000025ba7808 */ /* 0x008fc80002800000 */
[----:B------:R-:W-:-:S03]  /*2d70*/  FMNMX.FTZ R29, R186, R29, !PT ;  /* 0x0000001dba1d7209 */ /* 0x000fc60007810000 */
        /* <DEDUP_REMOVED lines=9> */
[----:B------:R-:W-:Y:S02]  /*2e10*/  ISETP.GT.AND P3, PT, R3, 0x29, PT ;  /* 0x000000290300780c */ /* 0x000fe40003f64270 */
        /* <DEDUP_REMOVED lines=92> */
[----:B---3--:R-:W-:-:S04]  /*33e0*/  FSEL R174, R68, -INF , P2 ;  /* 0xff80000044ae7808 */ /* 0x008fc80001000000 */
        /* <DEDUP_REMOVED lines=12> */
[----:B------:R-:W-:Y:S02]  /*34b0*/  FMNMX.FTZ R34, R175, R34, !PT ;  /* 0x00000022af227209 */ /* 0x000fe40007810000 */
[----:B--2---:R-:W-:-:S03]  /*34c0*/  FSEL R178, R70, -INF , P2 ;  /* 0xff80000046b27808 */ /* 0x004fc60001000000 */
        /* <DEDUP_REMOVED lines=27> */
[----:B0-----:R-:W-:Y:S01]  /*3680*/  LOP3.LUT P1, RZ, R74, 0x7f, RZ, 0xc0, !PT ;  /* 0x0000007f4aff7812 */ /* 0x001fe2000782c0ff */
[--C-:B------:R-:W-:Y:S01]  /*3690*/  FFMA.FTZ R166, R166, UR6, -R181.reuse ;  /* 0x00000006a6a67c23 */ /* 0x100fe200080108b5 */
[----:B------:R-:W-:Y:S01]  /*36a0*/  SHF.R.U32.HI R74, RZ, 0x7, R74 ;  /* 0x00000007ff4a7819 */ /* 0x000fe2000001164a */
[--C-:B------:R-:W-:Y:S01]  /*36b0*/  FFMA.FTZ R157, R73, UR6, -R180.reuse ;  /* 0x00000006499d7c23 */ /* 0x100fe200080108b4 */
[--C-:B------:R-:W-:Y:S01]  /*36c0*/  FFMA.FTZ R164, R27, UR6, -R180.reuse ;  /* 0x000000061ba47c23 */ /* 0x100fe200080108b4 */
[--C-:B------:R-:W-:Y:S01]  /*36d0*/  FFMA.FTZ R160, R25, UR6, -R180.reuse ;  /* 0x0000000619a07c23 */ /* 0x100fe200080108b4 */
[----:B------:R-:W-:Y:S01]  /*36e0*/  IADD3 R209, -R74, 0xb, RZ ;  /* 0x0000000b4ad17810 */ /* 0x000fe20007ffe1ff */
[--C-:B------:R-:W-:Y:S01]  /*36f0*/  FFMA.FTZ R161, R31, UR6, -R180.reuse ;  /* 0x000000061fa17c23 */ /* 0x100fe200080108b4 */
[----:B------:R-:W0:Y:S01]  /*3700*/  MUFU.EX2 R3, R3 ;  /* 0x0000000300037308 */ /* 0x000e220000000800 */
[--C-:B------:R-:W-:Y:S01]  /*3710*/  FFMA.FTZ R187, R187, UR6, -R180.reuse ;  /* 0x00000006bbbb7c23 */ /* 0x100fe200080108b4 */
[--C-:B------:R-:W-:Y:S01]  /*3720*/  FFMA.FTZ R188, R211, UR6, -R180.reuse ;  /* 0x00000006d3bc7c23 */ /* 0x100fe200080108b4 */
[----:B------:R-:W-:Y:S01]  /*3730*/  FFMA.FTZ R189, R189, UR6, -R180 ;  /* 0x00000006bdbd7c23 */ /* 0x000fe200080108b4 */
[----:B------:R-:W-:Y:S01]  /*3740*/  FFMA.FTZ R211, R206, UR6, -R181 ;  /* 0x00000006ced37c23 */ /* 0x000fe200080108b5 */
[----:B------:R-:W-:-:S02]  /*3750*/  @!P1 VIADD R24, R0, 0x32440 ;  /* 0x0003244000189836 */ /* 0x000fc40000000000 */
[--C-:B------:R-:W-:Y:S01]  /*3760*/  FFMA.FTZ R206, R210, UR6, -R181.reuse ;  /* 0x00000006d2ce7c23 */ /* 0x100fe200080108b5 */
[--C-:B------:R-:W-:Y:S01]  /*3770*/  FFMA.FTZ R197, R197, UR6, -R180.reuse ;  /* 0x00000006c5c57c23 */ /* 0x100fe200080108b4 */
[----:B------:R-:W-:Y:S01]  /*3780*/  MUFU.EX2 R159, R159 ;  /* 0x0000009f009f7308 */ /* 0x000fe20000000800 */
[----:B------:R-:W-:Y:S01]  /*3790*/  FFMA.FTZ R207, R207, UR6, -R180 ;  /* 0x00000006cfcf7c23 */ /* 0x000fe200080108b4 */
[----:B------:R-:W-:Y:S01]  /*37a0*/  @!P1 PRMT R24, RZ, 0x654, R24 ;  /* 0x00000654ff189816 */ /* 0x000fe20000000018 */
[----:B------:R1:W-:Y:S06]  /*37b0*/  BAR.ARV R209, 0x100 ;  /* 0x000400d10000751d */ /* 0x0003ec0000002000 */
[----:B------:R2:W-:Y:S01]  /*37c0*/  @!P1 SYNCS.ARRIVE.TRANS64.RED.A1T0 RZ, [R24+URZ], RZ ;  /* 0x000000ff18ff99a7 */ /* 0x0005e2000810043f */
[----:B------:R-:W3:Y:S01]  /*37d0*/  MUFU.EX2 R162, R162 ;  /* 0x000000a200a27308 */ /* 0x000ee20000000800 */
[----:B------:R4:W-:Y:S01]  /*37e0*/  BAR.SYNC.DEFER_BLOCKING R185, 0x100 ;  /* 0x000400b90000751d */ /* 0x0009e20000010000 */
[----:B0-----:R-:W-:Y:S01]  /*37f0*/  F2FP.F16.F32.PACK_AB R152, R3, R158 ;  /* 0x0000009e0398723e */ /* 0x001fe200000000ff */
[--C-:B------:R-:W-:Y:S01]  /*3800*/  FFMA.FTZ R210, R199, UR6, -R180.reuse ;  /* 0x00000006c7d27c23 */ /* 0x100fe200080108b4 */
[--C-:B------:R-:W-:Y:S01]  /*3810*/  FFMA.FTZ R199, R168, UR6, -R181.reuse ;  /* 0x00000006a8c77c23 */ /* 0x100fe200080108b5 */
[--C-:B------:R-:W-:Y:S01]  /*3820*/  FFMA.FTZ R168, R190, UR6, -R181.reuse ;  /* 0x00000006bea87c23 */ /* 0x100fe200080108b5 */
[--C-:B------:R-:W-:Y:S01]  /*3830*/  FFMA.FTZ R190, R167, UR6, -R180.reuse ;  /* 0x00000006a7be7c23 */ /* 0x100fe200080108b4 */
[--C-:B------:R-:W-:Y:S01]  /*3840*/  FFMA.FTZ R165, R165, UR6, -R180.reuse ;  /* 0x00000006a5a57c23 */ /* 0x100fe200080108b4 */
[----:B------:R-:W-:Y:S01]  /*3850*/  MUFU.EX2 R157, R157 ;  /* 0x0000009d009d7308 */ /* 0x000fe20000000800 */
[--C-:B----4-:R-:W-:Y:S01]  /*3860*/  FFMA.FTZ R185, R186, UR6, -R181.reuse ;  /* 0x00000006bab97c23 */ /* 0x110fe200080108b5 */
[--C-:B------:R-:W-:Y:S01]  /*3870*/  FFMA.FTZ R186, R217, UR6, -R180.reuse ;  /* 0x00000006d9ba7c23 */ /* 0x100fe200080108b4 */
[--C-:B------:R-:W-:Y:S01]  /*3880*/  FFMA.FTZ R217, R208, UR6, -R181.reuse ;  /* 0x00000006d0d97c23 */ /* 0x100fe200080108b5 */
[--C-:B------:R-:W-:Y:S01]  /*3890*/  FFMA.FTZ R208, R225, UR6, -R180.reuse ;  /* 0x00000006e1d07c23 */ /* 0x100fe200080108b4 */
[--C-:B------:R-:W-:Y:S01]  /*38a0*/  FFMA.FTZ R225, R192, UR6, -R181.reuse ;  /* 0x00000006c0e17c23 */ /* 0x100fe200080108b5 */
[--C-:B------:R-:W-:Y:S01]  /*38b0*/  FFMA.FTZ R167, R193, UR6, -R180.reuse ;  /* 0x00000006c1a77c23 */ /* 0x100fe200080108b4 */
[--C-:B------:R-:W-:Y:S01]  /*38c0*/  FFMA.FTZ R192, R195, UR6, -R180.reuse ;  /* 0x00000006c3c07c23 */ /* 0x100fe200080108b4 */
[----:B------:R-:W0:Y:S01]  /*38d0*/  MUFU.EX2 R164, R164 ;  /* 0x000000a400a47308 */ /* 0x000e220000000800 */
[----:B---3--:R-:W-:Y:S01]  /*38e0*/  F2FP.F16.F32.PACK_AB R154, R162, R159 ;  /* 0x0000009fa29a723e */ /* 0x008fe200000000ff */
        /* <DEDUP_REMOVED lines=14> */
[----:B------:R-:W3:Y:S01]  /*39d0*/  MUFU.EX2 R161, R161 ;  /* 0x000000a100a17308 */ /* 0x000ee20000000800 */
[----:B0-----:R-:W-:Y:S01]  /*39e0*/  F2FP.F16.F32.PACK_AB R153, R164, R157 ;  /* 0x0000009da499723e */ /* 0x001fe200000000ff */
[--C-:B------:R-:W-:Y:S01]  /*39f0*/  FFMA.FTZ R177, R178, UR6, -R180.reuse ;  /* 0x00000006b2b17c23 */ /* 0x100fe200080108b4 */
[----:B------:R-:W-:Y:S01]  /*3a00*/  FFMA.FTZ R163, R163, UR6, -R181 ;  /* 0x00000006a3a37c23 */ /* 0x000fe200080108b5 */
[----:B------:R-:W-:Y:S01]  /*3a10*/  FFMA.FTZ R178, R179, UR6, -R180 ;  /* 0x00000006b3b27c23 */ /* 0x000fe200080108b4 */
[----:B------:R-:W-:Y:S01]  /*3a20*/  FADD.FTZ R158, R158, R3 ;  /* 0x000000039e9e7221 */ /* 0x000fe20000010000 */
[----:B------:R-:W-:Y:S01]  /*3a30*/  FADD.FTZ R157, R157, R164 ;  /* 0x000000a49d9d7221 */ /* 0x000fe20000010000 */
[----:B------:R-:W-:Y:S01]  /*3a40*/  @!P1 VIADD R0, R0, 0x32460 ;  /* 0x0003246000009836 */ /* 0x000fe20000000000 */
[----:B------:R-:W-:Y:S01]  /*3a50*/  MUFU.EX2 R182, R182 ;  /* 0x000000b600b67308 */ /* 0x000fe20000000800 */
[----:B------:R-:W-:-:S03]  /*3a60*/  FADD.FTZ R159, R159, R158 ;  /* 0x0000009e9f9f7221 */ /* 0x000fc60000010000 */
[----:B------:R-:W-:Y:S01]  /*3a70*/  @!P1 PRMT R0, RZ, 0x654, R0 ;  /* 0x00000654ff009816 */ /* 0x000fe20000000000 */
[----:B------:R-:W-:-:S03]  /*3a80*/  FADD.FTZ R159, R162, R159 ;  /* 0x0000009fa29f7221 */ /* 0x000fc60000010000 */
[----:B------:R-:W0:Y:S01]  /*3a90*/  MUFU.EX2 R183, R183 ;  /* 0x000000b700b77308 */ /* 0x000e220000000800 */
[----:B---3--:R-:W-:Y:S01]  /*3aa0*/  F2FP.F16.F32.PACK_AB R155, R161, R160 ;  /* 0x000000a0a19b723e */ /* 0x008fe200000000ff */
[----:B------:R-:W-:-:S03]  /*3ab0*/  FADD.FTZ R160, R160, R157 ;  /* 0x0000009da0a07221 */ /* 0x000fc60000010000 */
[----:B--2---:R-:W-:Y:S01]  /*3ac0*/  WARPGROUP.ARRIVE ;  /* 0x00000000000079c5 */ /* 0x004fe20000000000 */
[----:B------:R-:W-:Y:S02]  /*3ad0*/  FADD.FTZ R161, R161, R160 ;  /* 0x000000a0a1a17221 */ /* 0x000fe40000010000 */
[----:B------:R-:W-:Y:S03]  /*3ae0*/  MUFU.EX2 R184, R184 ;  /* 0x000000b800b87308 */ /* 0x000fe60000000800 */
[----:B------:R-:W-:Y:S01]  /*3af0*/  HGMMA.64x256x16.F32 R24, R152, gdesc[UR8].tnspB, RZ, !UPT, gsb0 ;  /* 0x43e0000898187df0 */ /* 0x000fe2000c0008ff */
[----:B------:R-:W-:Y:S01]  /*3b00*/  UIADD3 UR10, UR4, 0x80, URZ ;  /* 0x00000080040a7890 */ /* 0x000fe2000fffe03f */
[----:B------:R-:W-:-:S03]  /*3b10*/  UMOV UR11, 0x40000040 ;  /* 0x40000040000b7882 */ /* 0x000fc60000000000 */
[----:B------:R-:W-:Y:S08]  /*3b20*/  MUFU.EX2 R185, R185 ;  /* 0x000000b900b97308 */ /* 0x000ff00000000800 */
[----:B------:R-:W-:Y:S08]  /*3b30*/  MUFU.EX2 R186, R186 ;  /* 0x000000ba00ba7308 */ /* 0x000ff00000000800 */
[----:B------:R-:W2:Y:S08]  /*3b40*/  MUFU.EX2 R187, R187 ;  /* 0x000000bb00bb7308 */ /* 0x000eb00000000800 */
[----:B------:R-:W-:Y:S08]  /*3b50*/  MUFU.EX2 R188, R188 ;  /* 0x000000bc00bc7308 */ /* 0x000ff00000000800 */
        /* <DEDUP_REMOVED lines=8> */
[----:B------:R-:W1:Y:S08]  /*3be0*/  MUFU.EX2 R210, R210 ;  /* 0x000000d200d27308 */ /* 0x000e700000000800 */
[----:B------:R-:W-:Y:S08]  /*3bf0*/  MUFU.EX2 R166, R166 ;  /* 0x000000a600a67308 */ /* 0x000ff00000000800 */
[----:B------:R-:W1:Y:S08]  /*3c00*/  MUFU.EX2 R199, R199 ;  /* 0x000000c700c77308 */ /* 0x000e700000000800 */
[----:B------:R-:W-:Y:S08]  /*3c10*/  MUFU.EX2 R168, R168 ;  /* 0x000000a800a87308 */ /* 0x000ff00000000800 */
[----:B------:R-:W-:Y:S08]  /*3c20*/  MUFU.EX2 R225, R225 ;  /* 0x000000e100e17308 */ /* 0x000ff00000000800 */
[----:B------:R-:W-:Y:S08]  /*3c30*/  MUFU.EX2 R165, R165 ;  /* 0x000000a500a57308 */ /* 0x000ff00000000800 */
[----:B------:R-:W1:Y:S08]  /*3c40*/  MUFU.EX2 R190, R190 ;  /* 0x000000be00be7308 */ /* 0x000e700000000800 */
        /* <DEDUP_REMOVED lines=14> */
[----:B------:R-:W-:Y:S01]  /*3d30*/  MUFU.EX2 R175, R175 ;  /* 0x000000af00af7308 */ /* 0x000fe20000000800 */
[----:B------:R-:W-:-:S02]  /*3d40*/  WARPGROUP.DEPBAR.LE gsb0, 0x0 ;  /* 0x00008000000079c5 */ /* 0x000fc40000010000 */
[----:B0-----:R-:W-:Y:S01]  /*3d50*/  F2FP.F16.F32.PACK_AB R152, R183, R182 ;  /* 0x000000b6b798723e */ /* 0x001fe200000000ff */
[----:B------:R-:W-:Y:S01]  /*3d60*/  FADD.FTZ R182, R182, R159 ;  /* 0x0000009fb6b67221 */ /* 0x000fe20000010000 */
[----:B--2---:R-:W-:Y:S01]  /*3d70*/  F2FP.F16.F32.PACK_AB R153, R187, R186 ;  /* 0x000000babb99723e */ /* 0x004fe200000000ff */
[----:B------:R-:W-:Y:S01]  /*3d80*/  FADD.FTZ R186, R186, R161 ;  /* 0x000000a1baba7221 */ /* 0x000fe20000010000 */
[----:B------:R-:W-:Y:S01]  /*3d90*/  F2FP.F16.F32.PACK_AB R154, R185, R184 ;  /* 0x000000b8b99a723e */ /* 0x000fe200000000ff */
[----:B------:R-:W0:Y:S01]  /*3da0*/  MUFU.EX2 R176, R176 ;  /* 0x000000b000b07308 */ /* 0x000e220000000800 */
[----:B---3--:R-:W-:Y:S01]  /*3db0*/  F2FP.F16.F32.PACK_AB R155, R189, R188 ;  /* 0x000000bcbd9b723e */ /* 0x008fe200000000ff */
        /* <DEDUP_REMOVED lines=19> */
[----:B-1----:R-:W-:Y:S01]  /*3ef0*/  F2FP.F16.F32.PACK_AB R155, R210, R207 ;  /* 0x000000cfd29b723e */ /* 0x002fe200000000ff */
        /* <DEDUP_REMOVED lines=46> */
[----:B0-----:R-:W-:Y:S01]  /*41e0*/  F2FP.F16.F32.PACK_AB R153, R176, R175 ;  /* 0x000000afb099723e */ /* 0x001fe200000000ff */
[----:B------:R-:W-:Y:S01]  /*41f0*/  FADD.FTZ R175, R175, R196 ;  /* 0x000000c4afaf7221 */ /* 0x000fe20000010000 */
[----:B------:R-:W-:Y:S01]  /*4200*/  F2FP.F16.F32.PACK_AB R154, R174, R173 ;  /* 0x000000adae9a723e */ /* 0x000fe200000000ff */
[----:B------:R-:W-:Y:S01]  /*4210*/  FADD.FTZ R212, R212, R163 ;  /* 0x000000a3d4d47221 */ /* 0x000fe20000010000 */
[----:B--2---:R-:W-:Y:S01]  /*4220*/  F2FP.F16.F32.PACK_AB R155, R178, R177 ;  /* 0x000000b1b29b723e */ /* 0x004fe200000000ff */
[----:B------:R-:W-:-:S02]  /*4230*/  FADD.FTZ R176, R176, R175 ;  /* 0x000000afb0b07221 */ /* 0x000fc40000010000 */
[----:B------:R-:W-:Y:S01]  /*4240*/  FADD.FTZ R173, R173, R212 ;  /* 0x000000d4adad7221 */ /* 0x000fe20000010000 */
[----:B------:R-:W-:Y:S01]  /*4250*/  WARPGROUP.ARRIVE ;  /* 0x00000000000079c5 */ /* 0x000fe20000000000 */
[----:B------:R-:W-:-:S04]  /*4260*/  FADD.FTZ R3, R177, R176 ;  /* 0x000000b0b1037221 */ /* 0x000fc80000010000 */
[----:B------:R-:W-:-:S08]  /*4270*/  FADD.FTZ R3, R178, R3 ;  /* 0x00000003b2037221 */ /* 0x000fd00000010000 */
[----:B------:R-:W-:Y:S03]  /*4280*/  HGMMA.64x256x16.F32 R24, R152, gdesc[UR8].tnspB, R24, gsb0 ;  /* 0x43e0000898187df0 */ /* 0x000fe60008000818 */
[----:B------:R-:W-:Y:S02]  /*4290*/  WARPGROUP.DEPBAR.LE gsb0, 0x0 ;  /* 0x00008000000079c5 */ /* 0x000fe40000010000 */
[----:B------:R0:W-:Y:S02]  /*42a0*/  @!P1 SYNCS.ARRIVE.TRANS64.RED.A1T0 RZ, [R0+URZ], RZ ;  /* 0x000000ff00ff99a7 */ /* 0x0001e4000810043f */
[----:B0-----:R-:W-:Y:S01]  /*42b0*/  FADD.FTZ R0, R174, R173 ;  /* 0x000000adae007221 */ /* 0x001fe20000010000 */
[----:B------:R-:W-:Y:S06]  /*42c0*/  @!P2 BRA `(.L_x_7998) ;  /* 0x000000280050a947 */ /* 0x000fec0003800000 */
[----:B------:R-:W-:Y:S01]  /*42d0*/  IMAD.MOV.U32 R207, RZ, RZ, R156 ;  /* 0x000000ffffcf7224 */ /* 0x000fe200078e009c */
[----:B------:R-:W-:Y:S01]  /*42e0*/  UIADD3 UR4, UR53, -0x2, URZ ;  /* 0xfffffffe35047890 */ /* 0x000fe2000fffe03f */
[----:B------:R-:W-:-:S11]  /*42f0*/  IMAD.MOV.U32 R206, RZ, RZ, R191 ;  /* 0x000000ffffce7224 */ /* 0x000fd600078e00bf */
.L_x_8007:
        /* <DEDUP_REMOVED lines=10> */
.L_x_7999:
[----:B------:R-:W0:Y:S01]  /*43a0*/  S2UR UR6, SR_CgaCtaId ;  /* 0x00000000000679c3 */ /* 0x000e220000008800 */
[----:B------:R-:W-:Y:S01]  /*43b0*/  UMOV UR5, 0x400 ;  /* 0x0000040000057882 */ /* 0x000fe20000000000 */
[----:B------:R-:W-:-:S05]  /*43c0*/  IMAD.U32 R208, RZ, RZ, UR37 ;  /* 0x00000025ffd07e24 */ /* 0x000fca000f8e00ff */
[----:B------:R-:W-:Y:S01]  /*43d0*/  SHF.L.U32 R208, R208, 0x1f, RZ ;  /* 0x0000001fd0d07819 */ /* 0x000fe200000006ff */
[----:B0-----:R-:W-:-:S04]  /*43e0*/  ULEA UR5, UR6, UR5, 0x18 ;  /* 0x0000000506057291 */ /* 0x001fc8000f8ec03f */
[----:B------:R-:W-:-:S09]  /*43f0*/  ULEA UR5, UR36, UR5, 0x3 ;  /* 0x0000000524057291 */ /* 0x000fd2000f8e183f */
[----:B------:R0:W1:Y:S01]  /*4400*/  SYNCS.PHASECHK.TRANS64.TRYWAIT P3, [UR5+0x32430], R208 ;  /* 0x032430d0ff0075a7 */ /* 0x0000620008060145 */
[----:B------:R-:W-:Y:S05]  /*4410*/  @!P0 BRA `(.L_x_8000) ;  /* 0x0000000000048947 */ /* 0x000fea0003800000 */
[----:B------:R-:W-:Y:S01]  /*4420*/  BPT.TRAP 0x1 ;  /* 0x000000040000795c */ /* 0x000fe20000300000 */
.L_x_8000:
[----:B-1----:R-:W-:Y:S05]  /*4430*/  @P3 BRA `(.L_x_8001) ;  /* 0x0000000000083947 */ /* 0x002fea0003800000 */
[----:B------:R-:W1:Y:S02]  /*4440*/  SYNCS.PHASECHK.TRANS64.TRYWAIT P3, [UR5+0x32430], R208 ;  /* 0x032430d0ff0075a7 */ /* 0x000e640008060145 */
[----:B-1----:R-:W-:Y:S05]  /*4450*/  @!P3 BRA `(.L_x_8002) ;  /* 0x000000a400e0b947 */ /* 0x002fea0003800000 */
.L_x_8001:
[----:B------:R-:W-:Y:S01]  /*4460*/  R2UR UR52, R20 ;  /* 0x00000000143472ca */ /* 0x000fe200000e0000 */
[----:B------:R-:W-:Y:S01]  /*4470*/  UIMAD UR6, UR36, 0x300, UR39 ;  /* 0x00000300240678a4 */ /* 0x000fe2000f8e0227 */
[----:B------:R-:W-:Y:S01]  /*4480*/  R2UR UR53, R21 ;  /* 0x00000000153572ca */ /* 0x000fe200000e0000 */
[----:B-1----:R-:W-:Y:S01]  /*4490*/  WARPGROUP.ARRIVE ;  /* 0x00000000000079c5 */ /* 0x002fe20000000000 */
[----:B------:R-:W-:-:S04]  /*44a0*/  UMOV UR55, 0x40000040 ;  /* 0x4000004000377882 */ /* 0x000fc80000000000 */
[----:B------:R-:W-:-:S07]  /*44b0*/  UMOV UR54, UR6 ;  /* 0x0000000600367c82 */ /* 0x000fce0008000000 */
[----:B------:R-:W-:Y:S01]  /*44c0*/  HGMMA.64x96x16.F32 R152, gdesc[UR52], RZ, !UPT, gsb0 ;  /* 0x01600000349879f0 */ /* 0x000fe2000c0008ff */
[----:B------:R-:W-:Y:S01]  /*44d0*/  R2UR UR52, R18 ;  /* 0x00000000123472ca */ /* 0x000fe200000e0000 */
[----:B------:R-:W-:Y:S01]  /*44e0*/  UIADD3 UR54, UR6, 0x2, URZ ;  /* 0x0000000206367890 */ /* 0x000fe2000fffe03f */
[----:B------:R-:W-:Y:S01]  /*44f0*/  R2UR UR53, R19 ;  /* 0x00000000133572ca */ /* 0x000fe200000e0000 */
[----:B------:R-:W-:Y:S01]  /*4500*/  UMOV UR55, 0x40000040 ;  /* 0x4000004000377882 */ /* 0x000fe20000000000 */
[----:B------:R-:W-:Y:S02]  /*4510*/  WARPGROUP.DEPBAR.LE gsb0, 0x0 ;  /* 0x00008000000079c5 */ /* 0x000fe40000010000 */
[----:B------:R-:W-:-:S09]  /*4520*/  WARPGROUP.ARRIVE ;  /* 0x00000000000079c5 */ /* 0x000fd20000000000 */
        /* <DEDUP_REMOVED lines=14> */
[----:B------:R-:W-:Y:S03]  /*4610*/  HGMMA.64x96x16.F32 R152, gdesc[UR52], R152, gsb0 ;  /* 0x01600000349879f0 */ /* 0x000fe60008000898 */
[----:B------:R-:W-:Y:S02]  /*4620*/  WARPGROUP.DEPBAR.LE gsb0, 0x0 ;  /* 0x00008000000079c5 */ /* 0x000fe40000010000 */
[----:B------:R-:W-:Y:S05]  /*4630*/  @!P0 BRA `(.L_x_8003) ;  /* 0x0000000000048947 */ /* 0x000fea0003800000 */
[----:B------:R-:W-:Y:S01]  /*4640*/  BPT.TRAP 0x1 ;  /* 0x000000040000795c */ /* 0x000fe20000300000 */
.L_x_8003:
[----:B------:R1:W2:Y:S01]  /*4650*/  SYNCS.PHASECHK.TRANS64.TRYWAIT P3, [UR5+0x32450], R208 ;  /* 0x032450d0ff0075a7 */ /* 0x0002a20008060145 */
[----:B------:R-:W-:Y:S05]  /*4660*/  @!P0 BRA `(.L_x_8004) ;  /* 0x0000000000048947 */ /* 0x000fea0003800000 */
[----:B------:R-:W-:Y:S01]  /*4670*/  BPT.TRAP 0x1 ;  /* 0x000000040000795c */ /* 0x000fe20000300000 */
.L_x_8004:
[----:B--2---:R-:W-:Y:S05]  /*4680*/  @P3 BRA `(.L_x_8005) ;  /* 0x0000000000083947 */ /* 0x004fea0003800000 */
[----:B------:R-:W2:Y:S02]  /*4690*/  SYNCS.PHASECHK.TRANS64.TRYWAIT P3, [UR5+0x32450], R208 ;  /* 0x032450d0ff0075a7 */ /* 0x000ea40008060145 */
[----:B--2---:R-:W-:Y:S05]  /*46a0*/  @!P3 BRA `(.L_x_8006) ;  /* 0x000000a40064b947 */ /* 0x004fea0003800000 */
.L_x_8005:
[----:B------:R-:W-:Y:S01]  /*46b0*/  R2UR UR52, R4 ;  /* 0x00000000043472ca */ /* 0x000fe200000e0000 */
[----:B------:R-:W-:Y:S01]  /*46c0*/  UIMAD UR6, UR36, 0xc00, UR38 ;  /* 0x00000c00240678a4 */ /* 0x000fe2000f8e0226 */
[----:B------:R-:W-:Y:S01]  /*46d0*/  R2UR UR53, R5 ;  /* 0x00000000053572ca */ /* 0x000fe200000e0000 */
[----:B------:R-:W-:Y:S01]  /*46e0*/  WARPGROUP.ARRIVE ;  /* 0x00000000000079c5 */ /* 0x000fe20000000000 */
[----:B------:R-:W-:Y:S01]  /*46f0*/  UMOV UR55, 0x40000040 ;  /* 0x4000004000377882 */ /* 0x000fe20000000000 */
[----:B------:R-:W-:-:S04]  /*4700*/  UIADD3 UR10, UR6, 0x302, URZ ;  /* 0x00000302060a7890 */ /* 0x000fc8000fffe03f */
[----:B------:R-:W3:Y:S01]  /*4710*/  S2R R224, SR_TID.X ;  /* 0x0000000000e07919 */ /* 0x000ee20000002100 */
[----:B------:R-:W-:Y:S01]  /*4720*/  UMOV UR11, 0x40000040 ;  /* 0x40000040000b7882 */ /* 0x000fe20000000000 */
[----:B------:R-:W-:Y:S01]  /*4730*/  UMOV UR54, UR6 ;  /* 0x0000000600367c82 */ /* 0x000fe20008000000 */
[----:B------:R-:W-:Y:S01]  /*4740*/  UIADD3 UR14, UR6, 0x304, URZ ;  /* 0x00000304060e7890 */ /* 0x000fe2000fffe03f */
[----:B------:R-:W-:Y:S01]  /*4750*/  UMOV UR15, 0x40000040 ;  /* 0x40000040000f7882 */ /* 0x000fe20000000000 */
[----:B------:R-:W-:Y:S01]  /*4760*/  UIADD3 UR18, UR6, 0x306, URZ ;  /* 0x0000030606127890 */ /* 0x000fe2000fffe03f */
[----:B------:R-:W-:Y:S01]  /*4770*/  UMOV UR19, 0x40000040 ;  /* 0x4000004000137882 */ /* 0x000fe20000000000 */
[----:B------:R-:W-:Y:S01]  /*4780*/  HGMMA.64x96x16.F32 R152, gdesc[UR52], R152, gsb0 ;  /* 0x01600000349879f0 */ /* 0x000fe20008000898 */
[----:B------:R-:W-:Y:S01]  /*4790*/  R2UR UR52, R6 ;  /* 0x00000000063472ca */ /* 0x000fe200000e0000 */
[----:B------:R-:W-:Y:S01]  /*47a0*/  UIADD3 UR54, UR6, 0x2, URZ ;  /* 0x0000000206367890 */ /* 0x000fe2000fffe03f */
[----:B------:R-:W-:Y:S01]  /*47b0*/  R2UR UR53, R7 ;  /* 0x00000000073572ca */ /* 0x000fe200000e0000 */
[----:B------:R-:W-:Y:S01]  /*47c0*/  UMOV UR55, 0x40000040 ;  /* 0x4000004000377882 */ /* 0x000fe20000000000 */
[----:B------:R-:W-:Y:S01]  /*47d0*/  UIADD3 UR22, UR6, 0x600, URZ ;  /* 0x0000060006167890 */ /* 0x000fe2000fffe03f */
        /* <DEDUP_REMOVED lines=12> */
[----:B---3--:R-:W-:Y:S01]  /*48a0*/  SHF.R.U32.HI R224, RZ, 0x7, R224 ;  /* 0x00000007ffe07819 */ /* 0x008fe200000116e0 */
[----:B------:R-:W-:Y:S01]  /*48b0*/  UMOV UR51, 0x40000040 ;  /* 0x4000004000337882 */ /* 0x000fe20000000000 */
        /* <DEDUP_REMOVED lines=28> */
[----:B------:R-:W-:Y:S01]  /*4a80*/  ULDC UR6, c[0x0][0xad0] ;  /* 0x0002b40000067ab9 */ /* 0x000fe20000000800 */
[----:B------:R-:W-:Y:S02]  /*4a90*/  WARPGROUP.DEPBAR.LE gsb0, 0x0 ;  /* 0x00008000000079c5 */ /* 0x000fe40000010000 */
[----:B------:R-:W-:-:S06]  /*4aa0*/  WARPGROUP.ARRIVE ;  /* 0x00000000000079c5 */ /* 0x000fcc0000000000 */
[----:B------:R-:W-:Y:S01]  /*4ab0*/  HGMMA.64x96x16.F32 R152, gdesc[UR8], R152, gsb0 ;  /* 0x01600000089879f0 */ /* 0x000fe20008000898 */
[----:B------:R-:W-:Y:S02]  /*4ac0*/  UMOV UR11, 0x40000040 ;  /* 0x40000040000b7882 */ /* 0x000fe40000000000 */
        /* <DEDUP_REMOVED lines=34> */
[----:B012---:R-:W-:Y:S01]  /*4cf0*/  FMUL.FTZ R208, R157, UR6 ;  /* 0x000000069dd07c20 */ /* 0x007fe20008410000 */
        /* <DEDUP_REMOVED lines=22> */
[----:B0-----:R-:W-:Y:S01]  /*4e60*/  FMNMX.FTZ R186, R152, R206, !PT ;  /* 0x000000ce98ba7209 */ /* 0x001fe20007810000 */
[----:B------:R-:W-:Y:S01]  /*4e70*/  FMUL.FTZ R161, R164, UR6 ;  /* 0x00000006a4a17c20 */ /* 0x000fe20008410000 */
[----:B------:R-:W-:Y:S01]  /*4e80*/  FMUL.FTZ R174, R178, UR6 ;  /* 0x00000006b2ae7c20 */ /* 0x000fe20008410000 */
[----:B------:R-:W-:Y:S01]  /*4e90*/  FMUL.FTZ R155, R155, UR6 ;  /* 0x000000069b9b7c20 */ /* 0x000fe20008410000 */
[----:B------:R-:W0:Y:S01]  /*4ea0*/  MUFU.TANH R208, R208 ;  /* 0x000000d000d07308 */ /* 0x000e220000002400 */
[----:B------:R-:W-:Y:S01]  /*4eb0*/  FMUL.FTZ R178, R184, UR6 ;  /* 0x00000006b8b27c20 */ /* 0x000fe20008410000 */
[----:B------:R-:W-:Y:S01]  /*4ec0*/  FMUL.FTZ R184, R187, UR6 ;  /* 0x00000006bbb87c20 */ /* 0x000fe20008410000 */
[----:B-1----:R-:W-:Y:S01]  /*4ed0*/  FMNMX.FTZ R187, R153, R186, !PT ;  /* 0x000000ba99bb7209 */ /* 0x002fe20007810000 */
        /* <DEDUP_REMOVED lines=14> */
[----:B------:R-:W-:-:S06]  /*4fc0*/  FMUL.FTZ R187, R189, UR6 ;  /* 0x00000006bdbb7c20 */ /* 0x000fcc0008410000 */
        /* <DEDUP_REMOVED lines=75> */
[----:B------:R-:W-:-:S05]  /*5480*/  ULDC UR6, c[0x0][0xa80] ;  /* 0x0002a00000067ab9 */ /* 0x000fca0000000800 */
        /* <DEDUP_REMOVED lines=15> */
[----:B--2---:R-:W-:-:S05]  /*5580*/  FMNMX.FTZ R193, R194, R193, !PT ;  /* 0x000000c1c2c17209 */ /* 0x004fca0007810000 */
[----:B------:R-:W2:Y:S02]  /*5590*/  SHFL.BFLY PT, R214, R193, 0x2, 0x1f ;  /* 0x0c401f00c1d67f89 */ /* 0x000ea400000e0000 */
[----:B------:R-:W3:Y:S01]  /*55a0*/  MUFU.TANH R212, R212 ;  /* 0x000000d400d47308 */ /* 0x000ee20000002400 */
[----:B0-----:R-:W-:-:S04]  /*55b0*/  FMNMX.FTZ R198, R196, R191, !PT ;  /* 0x000000bfc4c67209 */ /* 0x001fc80007810000 */
[----:B-1----:R-:W-:-:S04]  /*55c0*/  FMNMX.FTZ R191, R197, R198, !PT ;  /* 0x000000c6c5bf7209 */ /* 0x002fc80007810000 */
[----:B---3--:R-:W-:-:S05]  /*55d0*/  FMNMX.FTZ R195, R212, R191, !PT ;  /* 0x000000bfd4c37209 */ /* 0x008fca0007810000 */
[----:B------:R-:W0:Y:S01]  /*55e0*/  SHFL.BFLY PT, R198, R195, 0x2, 0x1f ;  /* 0x0c401f00c3c67f89 */ /* 0x000e2200000e0000 */
[----:B--2---:R-:W-:-:S05]  /*55f0*/  FMNMX.FTZ R214, R193, R214, !PT ;  /* 0x000000d6c1d67209 */ /* 0x004fca0007810000 */
[----:B------:R-:W1:Y:S01]  /*5600*/  SHFL.BFLY PT, R191, R214, 0x1, 0x1f ;  /* 0x0c201f00d6bf7f89 */ /* 0x000e6200000e0000 */
[----:B0-----:R-:W-:-:S05]  /*5610*/  FMNMX.FTZ R199, R195, R198, !PT ;  /* 0x000000c6c3c77209 */ /* 0x001fca0007810000 */
[----:B------:R-:W0:Y:S01]  /*5620*/  SHFL.BFLY PT, R216, R199, 0x1, 0x1f ;  /* 0x0c201f00c7d87f89 */ /* 0x000e2200000e0000 */
[----:B-1----:R-:W-:Y:S01]  /*5630*/  FMNMX.FTZ R191, R214, R191, !PT ;  /* 0x000000bfd6bf7209 */ /* 0x002fe20007810000 */
[----:B------:R-:W-:Y:S01]  /*5640*/  IMAD.U32 R214, RZ, RZ, UR5 ;  /* 0x00000005ffd67e24 */ /* 0x000fe2000f8e00ff */
[----:B------:R-:W-:-:S03]  /*5650*/  UIMAD UR5, UR36, 0xc00, UR7 ;  /* 0x00000c00240578a4 */ /* 0x000fc6000f8e0207 */
[C---:B------:R-:W-:Y:S01]  /*5660*/  FADD.FTZ R193, -R191.reuse, R206 ;  /* 0x000000cebfc17221 */ /* 0x040fe20000010100 */
[----:B------:R-:W-:-:S03]  /*5670*/  FMUL.FTZ R206, R191, UR6 ;  /* 0x00000006bfce7c20 */ /* 0x000fc60008410000 */
[----:B------:R-:W-:Y:S01]  /*5680*/  FMUL.FTZ R193, R193, UR6 ;  /* 0x00000006c1c17c20 */ /* 0x000fe20008410000 */
[--C-:B------:R-:W-:Y:S01]  /*5690*/  FFMA.FTZ R198, R153, UR6, -R206.reuse ;  /* 0x0000000699c67c23 */ /* 0x100fe200080108ce */
[--C-:B------:R-:W-:Y:S01]  /*56a0*/  FFMA.FTZ R153, R156, UR6, -R206.reuse ;  /* 0x000000069c997c23 */ /* 0x100fe200080108ce */
[--C-:B------:R-:W-:Y:S01]  /*56b0*/  FFMA.FTZ R213, R152, UR6, -R206.reuse ;  /* 0x0000000698d57c23 */ /* 0x100fe200080108ce */
[--C-:B------:R-:W-:Y:S01]  /*56c0*/  FFMA.FTZ R208, R208, UR6, -R206.reuse ;  /* 0x00000006d0d07c23 */ /* 0x100fe200080108ce */
[----:B------:R-:W-:Y:S01]  /*56d0*/  UMOV UR10, UR5 ;  /* 0x00000005000a7c82 */ /* 0x000fe20008000000 */
        /* <DEDUP_REMOVED lines=8> */
[----:B0-----:R-:W-:Y:S01]  /*5760*/  FMNMX.FTZ R156, R199, R216, !PT ;  /* 0x000000d8c79c7209 */ /* 0x001fe20007810000 */
[----:B------:R0:W-:Y:S01]  /*5770*/  MUFU.EX2 R195, R213 ;  /* 0x000000d500c37308 */ /* 0x0001e20000000800 */
[--C-:B------:R-:W-:Y:S01]  /*5780*/  FFMA.FTZ R171, R171, UR6, -R206.reuse ;  /* 0x00000006abab7c23 */ /* 0x100fe200080108ce */
[--C-:B------:R-:W-:Y:S01]  /*5790*/  FFMA.FTZ R225, R172, UR6, -R206.reuse ;  /* 0x00000006ace17c23 */ /* 0x100fe200080108ce */
[--C-:B------:R-:W-:Y:S01]  /*57a0*/  FFMA.FTZ R172, R177, UR6, -R206.reuse ;  /* 0x00000006b1ac7c23 */ /* 0x100fe200080108ce */
[C---:B------:R-:W-:Y:S01]  /*57b0*/  FADD.FTZ R152, -R156.reuse, R207 ;  /* 0x000000cf9c987221 */ /* 0x040fe20000010100 */
[----:B------:R-:W-:Y:S01]  /*57c0*/  FMUL.FTZ R217, R156, UR6 ;  /* 0x000000069cd97c20 */ /* 0x000fe20008410000 */
[--C-:B------:R-:W-:Y:S01]  /*57d0*/  FFMA.FTZ R177, R179, UR6, -R206.reuse ;  /* 0x00000006b3b17c23 */ /* 0x100fe200080108ce */
[----:B------:R-:W-:Y:S01]  /*57e0*/  FFMA.FTZ R170, R170, UR6, -R206 ;  /* 0x00000006aaaa7c23 */ /* 0x000fe200080108ce */
[----:B------:R-:W-:Y:S01]  /*57f0*/  FMUL.FTZ R207, R152, UR6 ;  /* 0x0000000698cf7c20 */ /* 0x000fe20008410000 */
[----:B------:R-:W-:-:S02]  /*5800*/  @!P1 VIADD R152, R214, 0x32440 ;  /* 0x00032440d6989836 */ /* 0x000fc40000000000 */
[--C-:B------:R-:W-:Y:S01]  /*5810*/  FFMA.FTZ R216, R209, UR6, -R217.reuse ;  /* 0x00000006d1d87c23 */ /* 0x100fe200080108d9 */
[----:B------:R-:W-:Y:S01]  /*5820*/  IADD3 R209, -R224, 0xb, RZ ;  /* 0x0000000be0d17810 */ /* 0x000fe20007ffe1ff */
[----:B------:R2:W-:Y:S01]  /*5830*/  MUFU.EX2 R199, R153 ;  /* 0x0000009900c77308 */ /* 0x0005e20000000800 */
[--C-:B0-----:R-:W-:Y:S01]  /*5840*/  FFMA.FTZ R213, R154, UR6, -R217.reuse ;  /* 0x000000069ad57c23 */ /* 0x101fe200080108d9 */
[----:B------:R-:W-:Y:S01]  /*5850*/  @!P1 PRMT R152, RZ, 0x654, R152 ;  /* 0x00000654ff989816 */ /* 0x000fe20000000098 */
[--C-:B------:R-:W-:Y:S01]  /*5860*/  FFMA.FTZ R215, R155, UR6, -R217.reuse ;  /* 0x000000069bd77c23 */ /* 0x100fe200080108d9 */
[--C-:B------:R-:W-:Y:S01]  /*5870*/  FFMA.FTZ R210, R210, UR6, -R217.reuse ;  /* 0x00000006d2d27c23 */ /* 0x100fe200080108d9 */
[----:B------:R0:W-:Y:S06]  /*5880*/  BAR.ARV R209, 0x100 ;  /* 0x000400d10000751d */ /* 0x0001ec0000002000 */
[----:B--2---:R-:W-:Y:S01]  /*5890*/  IADD3 R153, R224, 0x8, RZ ;  /* 0x00000008e0997810 */ /* 0x004fe20007ffe0ff */
[----:B------:R2:W-:Y:S01]  /*58a0*/  @!P1 SYNCS.ARRIVE.TRANS64.RED.A1T0 RZ, [R152+URZ], RZ ;  /* 0x000000ff98ff99a7 */ /* 0x0005e2000810043f */
        /* <DEDUP_REMOVED lines=136> */
[----:B--2---:R-:W-:Y:S01]  /*6130*/  F2FP.F16.F32.PACK_AB R152, R198, R195 ;  /* 0x000000c3c698723e */ /* 0x004fe200000000ff */
[--C-:B------:R-:W-:Y:S01]  /*6140*/  FFMA.FTZ R159, R159, UR6, -R217.reuse ;  /* 0x000000069f9f7c23 */ /* 0x100fe200080108d9 */
[----:B-1----:R-:W-:Y:S01]  /*6150*/  F2FP.F16.F32.PACK_AB R154, R208, R199 ;  /* 0x000000c7d09a723e */ /* 0x002fe200000000ff */
[--C-:B------:R-:W-:Y:S01]  /*6160*/  FFMA.FTZ R160, R160, UR6, -R217.reuse ;  /* 0x00000006a0a07c23 */ /* 0x100fe200080108d9 */
[----:B----4-:R-:W-:Y:S01]  /*6170*/  F2FP.F16.F32.PACK_AB R153, R215, R213 ;  /* 0x000000d5d799723e */ /* 0x010fe200000000ff */
[--C-:B------:R-:W-:Y:S01]  /*6180*/  FFMA.FTZ R165, R165, UR6, -R217.reuse ;  /* 0x00000006a5a57c23 */ /* 0x100fe200080108d9 */
[----:B-----5:R-:W-:Y:S01]  /*6190*/  F2FP.F16.F32.PACK_AB R155, R210, R216 ;  /* 0x000000d8d29b723e */ /* 0x020fe200000000ff */
        /* <DEDUP_REMOVED lines=28> */
[--C-:B------:R-:W-:Y:S01]  /*6360*/  FFMA.FTZ R186, R186, UR6, -R206.reuse ;  /* 0x00000006baba7c23 */ /* 0x100fe200080108ce */
[----:B------:R-:W-:Y:S01]  /*6370*/  FFMA.FTZ R227, R194, UR6, -R206 ;  /* 0x00000006c2e37c23 */ /* 0x000fe200080108ce */
[--C-:B------:R-:W-:Y:S01]  /*6380*/  FFMA.FTZ R190, R190, UR6, -R217.reuse ;  /* 0x00000006bebe7c23 */ /* 0x100fe200080108d9 */
[--C-:B------:R-:W-:Y:S01]  /*6390*/  FFMA.FTZ R229, R196, UR6, -R217.reuse ;  /* 0x00000006c4e57c23 */ /* 0x100fe200080108d9 */
[----:B------:R-:W-:Y:S01]  /*63a0*/  FFMA.FTZ R197, R212, UR6, -R217 ;  /* 0x00000006d4c57c23 */ /* 0x000fe200080108d9 */
[----:B------:R-:W-:Y:S01]  /*63b0*/  FFMA.FTZ R193, R193, R0, R195 ;  /* 0x00000000c1c17223 */ /* 0x000fe200000100c3 */
[----:B------:R-:W-:Y:S01]  /*63c0*/  MUFU.EX2 R159, R159 ;  /* 0x0000009f009f7308 */ /* 0x000fe20000000800 */
[----:B------:R-:W-:Y:S01]  /*63d0*/  FFMA.FTZ R0, R207, R3, R213 ;  /* 0x00000003cf007223 */ /* 0x000fe200000100d5 */
[----:B------:R-:W-:-:S02]  /*63e0*/  @!P1 VIADD R214, R214, 0x32460 ;  /* 0x00032460d6d69836 */ /* 0x000fc40000000000 */
[----:B------:R-:W-:Y:S01]  /*63f0*/  FADD.FTZ R198, R198, R193 ;  /* 0x000000c1c6c67221 */ /* 0x000fe20000010000 */
[----:B------:R-:W-:Y:S02]  /*6400*/  IMAD.MOV.U32 R207, RZ, RZ, R156 ;  /* 0x000000ffffcf7224 */ /* 0x000fe400078e009c */
[----:B------:R-:W-:Y:S01]  /*6410*/  FADD.FTZ R215, R215, R0 ;  /* 0x00000000d7d77221 */ /* 0x000fe20000010000 */
[----:B------:R-:W-:Y:S02]  /*6420*/  IMAD.MOV.U32 R206, RZ, RZ, R191 ;  /* 0x000000ffffce7224 */ /* 0x000fe400078e00bf */
[----:B------:R-:W-:Y:S01]  /*6430*/  FADD.FTZ R199, R199, R198 ;  /* 0x000000c6c7c77221 */ /* 0x000fe20000010000 */
[----:B------:R-:W3:Y:S01]  /*6440*/  MUFU.EX2 R160, R160 ;  /* 0x000000a000a07308 */ /* 0x000ee20000000800 */
[----:B------:R-:W-:Y:S01]  /*6450*/  FADD.FTZ R215, R216, R215 ;  /* 0x000000d7d8d77221 */ /* 0x000fe20000010000 */
[----:B------:R-:W-:Y:S01]  /*6460*/  @!P1 PRMT R214, RZ, 0x654, R214 ;  /* 0x00000654ffd69816 */ /* 0x000fe200000000d6 */
[----:B------:R-:W-:-:S02]  /*6470*/  FADD.FTZ R208, R208, R199 ;  /* 0x000000c7d0d07221 */ /* 0x000fc40000010000 */
[----:B------:R-:W-:-:S03]  /*6480*/  FADD.FTZ R210, R210, R215 ;  /* 0x000000d7d2d27221 */ /* 0x000fc60000010000 */
[----:B------:R-:W-:Y:S08]  /*6490*/  MUFU.EX2 R165, R165 ;  /* 0x000000a500a57308 */ /* 0x000ff00000000800 */
[----:B------:R-:W4:Y:S08]  /*64a0*/  MUFU.EX2 R167, R167 ;  /* 0x000000a700a77308 */ /* 0x000f300000000800 */
[----:B------:R-:W5:Y:S08]  /*64b0*/  MUFU.EX2 R162, R162 ;  /* 0x000000a200a27308 */ /* 0x000f700000000800 */
[----:B------:R-:W-:Y:S08]  /*64c0*/  MUFU.EX2 R164, R164 ;  /* 0x000000a400a47308 */ /* 0x000ff00000000800 */
[----:B------:R-:W-:Y:S08]  /*64d0*/  MUFU.EX2 R169, R169 ;  /* 0x000000a900a97308 */ /* 0x000ff00000000800 */
[----:B------:R-:W-:Y:S08]  /*64e0*/  MUFU.EX2 R171, R171 ;  /* 0x000000ab00ab7308 */ /* 0x000ff00000000800 */
[----:B------:R-:W0:Y:S08]  /*64f0*/  MUFU.EX2 R166, R166 ;  /* 0x000000a600a67308 */ /* 0x000e300000000800 */
[----:B------:R-:W0:Y:S08]  /*6500*/  MUFU.EX2 R168, R168 ;  /* 0x000000a800a87308 */ /* 0x000e300000000800 */
[----:B------:R-:W-:Y:S08]  /*6510*/  MUFU.EX2 R173, R173 ;  /* 0x000000ad00ad7308 */ /* 0x000ff00000000800 */
        /* <DEDUP_REMOVED lines=19> */
[----:B------:R-:W-:Y:S01]  /*6650*/  MUFU.EX2 R188, R188 ;  /* 0x000000bc00bc7308 */ /* 0x000fe20000000800 */
[----:B------:R-:W-:-:S02]  /*6660*/  WARPGROUP.DEPBAR.LE gsb0, 0x0 ;  /* 0x00008000000079c5 */ /* 0x000fc40000010000 */
[----:B-1----:R-:W-:-:S05]  /*6670*/  F2FP.F16.F32.PACK_AB R152, R158, R157 ;  /* 0x0000009d9e98723e */ /* 0x002fca00000000ff */
[----:B------:R-:W1:Y:S01]  /*6680*/  MUFU.EX2 R227, R227 ;  /* 0x000000e300e37308 */ /* 0x000e620000000800 */
[----:B--2---:R-:W-:Y:S01]  /*6690*/  F2FP.F16.F32.PACK_AB R154, R163, R161 ;  /* 0x000000a1a39a723e */ /* 0x004fe200000000ff */
[----:B------:R-:W-:Y:S01]  /*66a0*/  FADD.FTZ R157, R157, R208 ;  /* 0x000000d09d9d7221 */ /* 0x000fe20000010000 */
[----:B---3--:R-:W-:Y:S01]  /*66b0*/  F2FP.F16.F32.PACK_AB R153, R160, R159 ;  /* 0x0000009fa099723e */ /* 0x008fe200000000ff */
[----:B------:R-:W-:Y:S01]  /*66c0*/  FADD.FTZ R159, R159, R210 ;  /* 0x000000d29f9f7221 */ /* 0x000fe20000010000 */
[----:B----4-:R-:W-:Y:S01]  /*66d0*/  F2FP.F16.F32.PACK_AB R155, R167, R165 ;  /* 0x000000a5a79b723e */ /* 0x010fe200000000ff */
        /* <DEDUP_REMOVED lines=8> */
[----:B------:R-:W2:Y:S01]  /*6760*/  MUFU.EX2 R229, R229 ;  /* 0x000000e500e57308 */ /* 0x000ea20000000800 */
[----:B------:R-:W-:Y:S01]  /*6770*/  UMOV UR11, 0x40000040 ;  /* 0x40000040000b7882 */ /* 0x000fe20000000000 */
[----:B------:R-:W-:Y:S01]  /*6780*/  FADD.FTZ R163, R163, R158 ;  /* 0x0000009ea3a37221 */ /* 0x000fe20000010000 */
[----:B------:R-:W-:-:S03]  /*6790*/  FADD.FTZ R167, R167, R160 ;  /* 0x000000a0a7a77221 */ /* 0x000fc60000010000 */
[----:B-----5:R-:W-:Y:S01]  /*67a0*/  FADD.FTZ R163, R162, R163 ;  /* 0x000000a3a2a37221 */ /* 0x020fe20000010000 */
[----:B0-----:R-:W-:Y:S01]  /*67b0*/  FADD.FTZ R167, R166, R167 ;  /* 0x000000a7a6a77221 */ /* 0x001fe20000010000 */
[----:B------:R-:W-:Y:S08]  /*67c0*/  MUFU.EX2 R192, R192 ;  /* 0x000000c000c07308 */ /* 0x000ff00000000800 */
[----:B------:R-:W0:Y:S01]  /*67d0*/  MUFU.EX2 R197, R197 ;  /* 0x000000c500c57308 */ /* 0x000e220000000800 */
[----:B------:R-:W-:-:S02]  /*67e0*/  WARPGROUP.DEPBAR.LE gsb0, 0x0 ;  /* 0x00008000000079c5 */ /* 0x000fc40000010000 */
[C---:B------:R-:W-:Y:S01]  /*67f0*/  F2FP.F16.F32.PACK_AB R152, R164.reuse, R162 ;  /* 0x000000a2a498723e */ /* 0x040fe200000000ff */
[----:B------:R-:W-:Y:S01]  /*6800*/  FADD.FTZ R164, R164, R163 ;  /* 0x000000a3a4a47221 */ /* 0x000fe20000010000 */
[----:B------:R-:W-:Y:S02]  /*6810*/  F2FP.F16.F32.PACK_AB R154, R171, R169 ;  /* 0x000000a9ab9a723e */ /* 0x000fe400000000ff */
[C---:B------:R-:W-:Y:S01]  /*6820*/  F2FP.F16.F32.PACK_AB R153, R168.reuse, R166 ;  /* 0x000000a6a899723e */ /* 0x040fe200000000ff */
[----:B------:R-:W-:Y:S01]  /*6830*/  FADD.FTZ R168, R168, R167 ;  /* 0x000000a7a8a87221 */ /* 0x000fe20000010000 */
[----:B------:R-:W-:Y:S01]  /*6840*/  F2FP.F16.F32.PACK_AB R155, R175, R173 ;  /* 0x000000adaf9b723e */ /* 0x000fe200000000ff */
[----:B------:R-:W-:Y:S02]  /*6850*/  FADD.FTZ R164, R169, R164 ;  /* 0x000000a4a9a47221 */ /* 0x000fe40000010000 */
[----:B------:R-:W-:Y:S01]  /*6860*/  FADD.FTZ R168, R173, R168 ;  /* 0x000000a8ada87221 */ /* 0x000fe20000010000 */
[----:B------:R-:W-:Y:S01]  /*6870*/  WARPGROUP.ARRIVE ;  /* 0x00000000000079c5 */ /* 0x000fe20000000000 */
[----:B------:R-:W-:-:S02]  /*6880*/  FADD.FTZ R171, R171, R164 ;  /* 0x000000a4abab7221 */ /* 0x000fc40000010000 */
[----:B------:R-:W-:-:S03]  /*6890*/  FADD.FTZ R175, R175, R168 ;  /* 0x000000a8afaf7221 */ /* 0x000fc60000010000 */
[----:B------:R-:W-:Y:S01]  /*68a0*/  HGMMA.64x256x16.F32 R24, R152, gdesc[UR8].tnspB, R24, gsb0 ;  /* 0x43e0000898187df0 */ /* 0x000fe20008000818 */
[----:B------:R-:W-:Y:S01]  /*68b0*/  UIADD3 UR10, UR5, 0x180, URZ ;  /* 0x00000180050a7890 */ /* 0x000fe2000fffe03f */
[----:B------:R-:W-:Y:S01]  /*68c0*/  UMOV UR11, 0x40000040 ;  /* 0x40000040000b7882 */ /* 0x000fe20000000000 */
[----:B------:R-:W-:Y:S02]  /*68d0*/  WARPGROUP.DEPBAR.LE gsb0, 0x0 ;  /* 0x00008000000079c5 */ /* 0x000fe40000010000 */
[----:B------:R-:W-:Y:S01]  /*68e0*/  F2FP.F16.F32.PACK_AB R152, R225, R170 ;  /* 0x000000aae198723e */ /* 0x000fe200000000ff */
[----:B------:R-:W-:Y:S01]  /*68f0*/  FADD.FTZ R170, R170, R171 ;  /* 0x000000abaaaa7221 */ /* 0x000fe20000010000 */
[----:B------:R-:W-:Y:S02]  /*6900*/  F2FP.F16.F32.PACK_AB R154, R177, R172 ;  /* 0x000000acb19a723e */ /* 0x000fe400000000ff */
        /* <DEDUP_REMOVED lines=11> */
[----:B------:R-:W-:Y:S01]  /*69c0*/  FADD.FTZ R181, R181, R176 ;  /* 0x000000b0b5b57221 */ /* 0x000fe20000010000 */
        /* <DEDUP_REMOVED lines=13> */
[----:B------:R-:W-:-:S07]  /*6aa0*/  FADD.FTZ R185, R185, R180 ;  /* 0x000000b4b9b97221 */ /* 0x000fce0000010000 */
[----:B------:R-:W-:Y:S01]  /*6ab0*/  HGMMA.64x256x16.F32 R24, R152, gdesc[UR8].tnspB, R24, gsb0 ;  /* 0x43e0000898187df0 */ /* 0x000fe20008000818 */
[----:B------:R-:W-:Y:S01]  /*6ac0*/  UIADD3 UR10, UR5, 0x280, URZ ;  /* 0x00000280050a7890 */ /* 0x000fe2000fffe03f */
[----:B------:R-:W-:Y:S01]  /*6ad0*/  FADD.FTZ R189, R189, R184 ;  /* 0x000000b8bdbd7221 */ /* 0x000fe20000010000 */
[----:B------:R-:W-:Y:S01]  /*6ae0*/  UMOV UR11, 0x40000040 ;  /* 0x40000040000b7882 */ /* 0x000fe20000000000 */
[----:B------:R-:W-:Y:S02]  /*6af0*/  WARPGROUP.DEPBAR.LE gsb0, 0x0 ;  /* 0x00008000000079c5 */ /* 0x000fe40000010000 */
[----:B------:R-:W-:Y:S01]  /*6b00*/  F2FP.F16.F32.PACK_AB R152, R211, R186 ;  /* 0x000000bad398723e */ /* 0x000fe200000000ff */
[----:B------:R-:W-:Y:S01]  /*6b10*/  FADD.FTZ R186, R186, R185 ;  /* 0x000000b9baba7221 */ /* 0x000fe20000010000 */
[----:B-1----:R-:W-:Y:S02]  /*6b20*/  F2FP.F16.F32.PACK_AB R154, R227, R188 ;  /* 0x000000bce39a723e */ /* 0x002fe400000000ff */
[----:B--2---:R-:W-:Y:S01]  /*6b30*/  F2FP.F16.F32.PACK_AB R153, R229, R190 ;  /* 0x000000bee599723e */ /* 0x004fe200000000ff */
[----:B------:R-:W-:Y:S01]  /*6b40*/  FADD.FTZ R190, R190, R189 ;  /* 0x000000bdbebe7221 */ /* 0x000fe20000010000 */
[----:B0-----:R-:W-:Y:S01]  /*6b50*/  F2FP.F16.F32.PACK_AB R155, R197, R192 ;  /* 0x000000c0c59b723e */ /* 0x001fe200000000ff */
[----:B------:R-:W-:-:S02]  /*6b60*/  FADD.FTZ R211, R211, R186 ;  /* 0x000000bad3d37221 */ /* 0x000fc40000010000 */
[----:B------:R-:W-:Y:S01]  /*6b70*/  FADD.FTZ R229, R229, R190 ;  /* 0x000000bee5e57221 */ /* 0x000fe20000010000 */
[----:B------:R-:W-:Y:S01]  /*6b80*/  WARPGROUP.ARRIVE ;  /* 0x00000000000079c5 */ /* 0x000fe20000000000 */
[----:B------:R-:W-:Y:S02]  /*6b90*/  FADD.FTZ R0, R188, R211 ;  /* 0x000000d3bc007221 */ /* 0x000fe40000010000 */
[----:B------:R-:W-:Y:S02]  /*6ba0*/  FADD.FTZ R192, R192, R229 ;  /* 0x000000e5c0c07221 */ /* 0x000fe40000010000 */
[----:B------:R-:W-:-:S07]  /*6bb0*/  FADD.FTZ R0, R227, R0 ;  /* 0x00000000e3007221 */ /* 0x000fce0000010000 */
[----:B------:R-:W-:Y:S01]  /*6bc0*/  HGMMA.64x256x16.F32 R24, R152, gdesc[UR8].tnspB, R24, gsb0 ;  /* 0x43e0000898187df0 */ /* 0x000fe20008000818 */
[----:B------:R-:W-:Y:S02]  /*6bd0*/  FADD.FTZ R3, R197, R192 ;  /* 0x000000c0c5037221 */ /* 0x000fe40000010000 */
[----:B------:R-:W-:Y:S02]  /*6be0*/  WARPGROUP.DEPBAR.LE gsb0, 0x0 ;  /* 0x00008000000079c5 */ /* 0x000fe40000010000 */
[----:B------:R0:W-:Y:S01]  /*6bf0*/  @!P1 SYNCS.ARRIVE.TRANS64.RED.A1T0 RZ, [R214+URZ], RZ ;  /* 0x000000ffd6ff99a7 */ /* 0x0001e2000810043f */
[----:B------:R-:W-:Y:S05]  /*6c00*/  @P2 BRA `(.L_x_8007) ;  /* 0xffffffd400bc2947 */ /* 0x000fea000383ffff */
.L_x_7998:
[----:B------:R-:W1:Y:S01]  /*6c10*/  SHFL.BFLY PT, R5, R0, 0x2, 0x1f ;  /* 0x0c401f0000057f89 */ /* 0x000e6200000e0000 */
[----:B------:R-:W-:Y:S01]  /*6c20*/  R2UR UR4, R204 ;  /* 0x00000000cc0472ca */ /* 0x000fe200000e0000 */
[----:B------:R-:W-:Y:S01]  /*6c30*/  UIADD3 UR36, UR36, 0x1, URZ ;  /* 0x0000000124247890 */ /* 0x000fe2000fffe03f */
[----:B------:R-:W-:Y:S01]  /*6c40*/  IMAD.U32 R10, RZ, RZ, UR6 ;  /* 0x00000006ff0a7e24 */ /* 0x000fe2000f8e00ff */
[----:B------:R-:W2:Y:S01]  /*6c50*/  SHFL.BFLY PT, R6, R3, 0x2, 0x1f ;  /* 0x0c401f0003067f89 */ /* 0x000ea200000e0000 */
[----:B------:R-:W-:Y:S01]  /*6c60*/  IMAD.MOV.U32 R8, RZ, RZ, -0x800000 ;  /* 0xff800000ff087424 */ /* 0x000fe200078e00ff */
[----:B------:R-:W-:Y:S01]  /*6c70*/  UISETP.NE.AND UP0, UPT, UR36, 0x2, UPT ;  /* 0x000000022400788c */ /* 0x000fe2000bf05270 */
[----:B------:R3:W-:Y:S07]  /*6c80*/  BAR.ARV R209, 0x100 ;  /* 0x000400d10000751d */ /* 0x0007ee0000002000 */
[----:B------:R-:W-:Y:S01]  /*6c90*/  UIADD3 UR4, UR4, 0x1, URZ ;  /* 0x0000000104047890 */ /* 0x000fe2000fffe03f */
[----:B------:R-:W-:Y:S06]  /*6ca0*/  BAR.ARV 0x8, 0x120 ;  /* 0x0204800000007b1d */ /* 0x000fec0000002000 */
[----:B------:R-:W-:Y:S01]  /*6cb0*/  IMAD.U32 R204, RZ, RZ, UR4 ;  /* 0x00000004ffcc7e24 */ /* 0x000fe2000f8e00ff */
[----:B------:R-:W-:Y:S01]  /*6cc0*/  USEL UR4, URZ, 0x1, UP0 ;  /* 0x000000013f047887 */ /* 0x000fe20008000000 */
[----:B-1----:R-:W-:Y:S01]  /*6cd0*/  FADD.FTZ R5, R5, R0 ;  /* 0x0000000005057221 */ /* 0x002fe20000010000 */
[----:B------:R-:W-:Y:S01]  /*6ce0*/  IMAD.MOV.U32 R0, RZ, RZ, RZ ;  /* 0x000000ffff007224 */ /* 0x000fe200078e00ff */
[----:B------:R-:W-:Y:S01]  /*6cf0*/  PLOP3.LUT P0, PT, PT, PT, PT, 0x8, 0x0 ;  /* 0x000000000000781c */ /* 0x000fe20003f0e170 */
[----:B------:R-:W-:Y:S01]  /*6d00*/  USEL UR36, UR36, URZ, UP0 ;  /* 0x0000003f24247287 */ /* 0x000fe20008000000 */
[----:B--2---:R-:W-:Y:S01]  /*6d10*/  FADD.FTZ R6, R6, R3 ;  /* 0x0000000306067221 */ /* 0x004fe20000010000 */
[----:B------:R-:W1:Y:S01]  /*6d20*/  SHFL.BFLY PT, R4, R5, 0x1, 0x1f ;  /* 0x0c201f0005047f89 */ /* 0x000e6200000e0000 */
[----:B------:R-:W-:Y:S01]  /*6d30*/  IMAD.MOV.U32 R3, RZ, RZ, -0x800000 ;  /* 0xff800000ff037424 */ /* 0x000fe200078e00ff */
[----:B------:R-:W-:-:S02]  /*6d40*/  ULOP3.LUT UR37, UR37, UR4, URZ, 0x3c, !UPT ;  /* 0x0000000425257292 */ /* 0x000fc4000f8e3c3f */
[----:B------:R-:W2:Y:S01]  /*6d50*/  SHFL.BFLY PT, R7, R6, 0x1, 0x1f ;  /* 0x0c201f0006077f89 */ /* 0x000ea200000e0000 */
[----:B-1----:R-:W-:Y:S01]  /*6d60*/  FADD.FTZ R9, R5, R4 ;  /* 0x0000000405097221 */ /* 0x002fe20000010000 */
[----:B------:R-:W-:Y:S02]  /*6d70*/  IMAD.MOV.U32 R4, RZ, RZ, RZ ;  /* 0x000000ffff047224 */ /* 0x000fe400078e00ff */
[----:B--2---:R-:W-:Y:S02]  /*6d80*/  FADD.FTZ R7, R6, R7 ;  /* 0x0000000706077221 */ /* 0x004fe40000010000 */
[----:B------:R-:W-:-:S03]  /*6d90*/  FSETP.NE.FTZ.AND P1, PT, R9, RZ, PT ;  /* 0x000000ff0900720b */ /* 0x000fc60003f35000 */
[----:B------:R-:W-:-:S10]  /*6da0*/  FSETP.NE.FTZ.AND P2, PT, R7, RZ, PT ;  /* 0x000000ff0700720b */ /* 0x000fd40003f55000 */
[----:B------:R-:W1:Y:S03]  /*6db0*/  @P1 MUFU.RCP R4, R9 ;  /* 0x0000000900041308 */ /* 0x000e660000001000 */
[----:B------:R-:W-:-:S05]  /*6dc0*/  @P2 FMUL.FTZ R10, R10, 0.69314718246459960938 ;  /* 0x3f3172180a0a2820 */ /* 0x000fca0000410000 */
[----:B------:R-:W2:Y:S08]  /*6dd0*/  @P1 MUFU.LG2 R5, R9 ;  /* 0x0000000900051308 */ /* 0x000eb00000000c00 */
[----:B------:R-:W4:Y:S01]  /*6de0*/  @P2 MUFU.LG2 R6, R7 ;  /* 0x0000000700062308 */ /* 0x000f220000000c00 */
[-C--:B-1----:R-:W-:Y:S01]  /*6df0*/  FMUL.FTZ R24, R24, R4.reuse ;  /* 0x0000000418187220 */ /* 0x082fe20000410000 */
[-C--:B------:R-:W-:Y:S01]  /*6e00*/  FMUL.FTZ R25, R25, R4.reuse ;  /* 0x0000000419197220 */ /* 0x080fe20000410000 */
[-C--:B------:R-:W-:Y:S01]  /*6e10*/  FMUL.FTZ R28, R28, R4.reuse ;  /* 0x000000041c1c7220 */ /* 0x080fe20000410000 */
[-C--:B------:R-:W-:Y:S01]  /*6e20*/  FMUL.FTZ R29, R29, R4.reuse ;  /* 0x000000041d1d7220 */ /* 0x080fe20000410000 */
[-C--:B------:R-:W-:Y:S01]  /*6e30*/  FMUL.FTZ R32, R32, R4.reuse ;  /* 0x0000000420207220 */ /* 0x080fe20000410000 */
[-C--:B------:R-:W-:Y:S01]  /*6e40*/  FMUL.FTZ R33, R33, R4.reuse ;  /* 0x0000000421217220 */ /* 0x080fe20000410000 */
[-C--:B------:R-:W-:Y:S01]  /*6e50*/  FMUL.FTZ R36, R36, R4.reuse ;  /* 0x0000000424247220 */ /* 0x080fe20000410000 */
[----:B------:R4:W1:Y:S01]  /*6e60*/  @P2 MUFU.RCP R0, R7 ;  /* 0x0000000700002308 */ /* 0x0008620000001000 */
        /* <DEDUP_REMOVED lines=58> */
[----:B--2---:R-:W-:Y:S01]  /*7210*/  @P1 FMUL.FTZ R5, R5, 0.69314718246459960938 ;  /* 0x3f31721805051820 */ /* 0x004fe20000410000 */
[----:B----4-:R-:W-:Y:S01]  /*7220*/  @P2 FMUL.FTZ R7, R6, 0.69314718246459960938 ;  /* 0x3f31721806072820 */ /* 0x010fe20000410000 */
[-C--:B-1----:R-:W-:Y:S01]  /*7230*/  FMUL.FTZ R9, R83, R0.reuse ;  /* 0x0000000053097220 */ /* 0x082fe20000410000 */
        /* <DEDUP_REMOVED lines=65> */
[----:B---3--:R-:W-:-:S07]  /*7650*/  @P2 FFMA.FTZ R3, R10, R156, R7 ;  /* 0x0000009c0a032223 */ /* 0x008fce0000010007 */
.L_x_7986:
[----:B------:R-:W1:Y:S01]  /*7660*/  S2R R4, SR_CgaCtaId ;  /* 0x0000000000047919 */ /* 0x000e620000008800 */
[----:B------:R-:W-:Y:S01]  /*7670*/  MOV R151, 0x400 ;  /* 0x0000040000977802 */ /* 0x000fe20000000f00 */
[----:B------:R-:W-:Y:S01]  /*7680*/  BSSY B0, `(.L_x_8008) ;  /* 0x00002b0000007945 */ /* 0x000fe20003800000 */
[----:B------:R-:W-:Y:S02]  /*7690*/  BAR.SYNC.DEFER_BLOCKING 0x5, 0x120 ;  /* 0x0144800000007b1d */ /* 0x000fe40000010000 */
[----:B-1----:R-:W-:-:S05]  /*76a0*/  LEA R151, R4, R151, 0x18 ;  /* 0x0000009704977211 */ /* 0x002fca00078ec0ff */
[----:B------:R-:W1:Y:S02]  /*76b0*/  LDS.128 R4, [R151+0x324d0] ;  /* 0x0324d00097047984 */ /* 0x000e640000000c00 */
[----:B-1----:R-:W-:Y:S01]  /*76c0*/  R2UR UR5, R6 ;  /* 0x00000000060572ca */ /* 0x002fe200000e0000 */
[----:B------:R-:W-:Y:S06]  /*76d0*/  BAR.ARV 0x4, 0x120 ;  /* 0x0104800000007b1d */ /* 0x000fec0000002000 */
[----:B------:R-:W-:Y:S08]  /*76e0*/  @P0 BRA `(.L_x_8009) ;  /* 0x0000001c00840947 */ /* 0x000ff00003800000 */
[----:B------:R-:W1:Y:S01]  /*76f0*/  S2R R4, SR_SWINHI ;  /* 0x0000000000047919 */ /* 0x000e620000002f00 */
[----:B------:R-:W-:Y:S02]  /*7700*/  R2UR UR4, R202 ;  /* 0x00000000ca0472ca */ /* 0x000fe400000e0000 */
[----:B------:R-:W-:Y:S01]  /*7710*/  R2UR UR6, R203 ;  /* 0x00000000cb0672ca */ /* 0x000fe200000e0000 */
[----:B------:R-:W-:Y:S01]  /*7720*/  BAR.SYNC.DEFER_BLOCKING 0x1, 0x100 ;  /* 0x0044000000007b1d */ /* 0x000fe20000010000 */
[----:B------:R-:W-:Y:S02]  /*7730*/  F2FP.F16.F32.PACK_AB R24, R25, R24 ;  /* 0x000000181918723e */ /* 0x000fe400000000ff */
[----:B------:R-:W-:Y:S02]  /*7740*/  F2FP.F16.F32.PACK_AB R25, R165, R26 ;  /* 0x0000001aa519723e */ /* 0x000fe400000000ff */
[----:B------:R-:W-:Y:S02]  /*7750*/  F2FP.F16.F32.PACK_AB R26, R29, R28 ;  /* 0x0000001c1d1a723e */ /* 0x000fe400000000ff */
[----:B------:R-:W-:-:S02]  /*7760*/  F2FP.F16.F32.PACK_AB R32, R33, R32 ;  /* 0x000000202120723e */ /* 0x000fc400000000ff */
[----:B------:R-:W-:Y:S01]  /*7770*/  F2FP.F16.F32.PACK_AB R27, R12, R27 ;  /* 0x0000001b0c1b723e */ /* 0x000fe200000000ff */
[----:B------:R-:W-:Y:S01]  /*7780*/  USHF.L.U32 UR8, UR4, 0x2, URZ ;  /* 0x0000000204087899 */ /* 0x000fe2000800063f */
        /* <DEDUP_REMOVED lines=15> */
[----:B------:R-:W-:Y:S02]  /*7880*/  MOV R10, R151 ;  /* 0x00000097000a7202 */ /* 0x000fe40000000f00 */
[----:B-1----:R-:W-:Y:S02]  /*7890*/  MOV R11, R4 ;  /* 0x00000004000b7202 */ /* 0x002fe40000000f00 */
[----:B------:R-:W-:Y:S02]  /*78a0*/  F2FP.F16.F32.PACK_AB R56, R57, R56 ;  /* 0x000000383938723e */ /* 0x000fe400000000ff */
[----:B------:R-:W-:Y:S01]  /*78b0*/  F2FP.F16.F32.PACK_AB R50, R53, R52 ;  /* 0x000000343532723e */ /* 0x000fe200000000ff */
[----:B------:R-:W-:Y:S01]  /*78c0*/  IMAD.WIDE R106, R221, 0x2, R10 ;  /* 0x00000002dd6a7825 */ /* 0x000fe200078e020a */
[----:B------:R-:W-:-:S02]  /*78d0*/  F2FP.F16.F32.PACK_AB R51, R159, R51 ;  /* 0x000000339f33723e */ /* 0x000fc400000000ff */
[----:B------:R-:W-:Y:S02]  /*78e0*/  F2FP.F16.F32.PACK_AB R57, R158, R58 ;  /* 0x0000003a9e39723e */ /* 0x000fe400000000ff */
[C---:B------:R-:W-:Y:S02]  /*78f0*/  IADD3 R173, P1, R106.reuse, 0x20, RZ ;  /* 0x000000206aad7810 */ /* 0x040fe40007f3e0ff */
[C---:B------:R-:W-:Y:S02]  /*7900*/  IADD3 R175, P0, R106.reuse, 0x40, RZ ;  /* 0x000000406aaf7810 */ /* 0x040fe40007f1e0ff */
[C---:B------:R-:W-:Y:S01]  /*7910*/  IADD3 R183, P5, R106.reuse, 0x4040, RZ ;  /* 0x000040406ab77810 */ /* 0x040fe20007fbe0ff */
[--C-:B------:R-:W-:Y:S01]  /*7920*/  IMAD.X R15, RZ, RZ, R107.reuse, P1 ;  /* 0x000000ffff0f7224 */ /* 0x100fe200008e066b */
[C---:B------:R-:W-:Y:S01]  /*7930*/  IADD3 R177, P4, R106.reuse, 0x60, RZ ;  /* 0x000000606ab17810 */ /* 0x040fe20007f9e0ff */
[--C-:B------:R-:W-:Y:S01]  /*7940*/  IMAD.X R17, RZ, RZ, R107.reuse, P0 ;  /* 0x000000ffff117224 */ /* 0x100fe200000e066b */
[C---:B------:R-:W-:Y:S01]  /*7950*/  LOP3.LUT R13, R106.reuse, 0x380, RZ, 0xc0, !PT ;  /* 0x000003806a0d7812 */ /* 0x040fe200078ec0ff */
[--C-:B------:R-:W-:Y:S01]  /*7960*/  IMAD.X R39, RZ, RZ, R107.reuse, P5 ;  /* 0x000000ffff277224 */ /* 0x100fe200028e066b */
[C---:B------:R-:W-:Y:S01]  /*7970*/  IADD3 R179, P3, R106.reuse, 0x4000, RZ ;  /* 0x000040006ab37810 */ /* 0x040fe20007f7e0ff */
[----:B------:R-:W-:Y:S01]  /*7980*/  IMAD.X R19, RZ, RZ, R107, P4 ;  /* 0x000000ffff137224 */ /* 0x000fe200020e066b */
[----:B------:R-:W-:-:S02]  /*7990*/  IADD3 R181, P6, R106, 0x4020, RZ ;  /* 0x000040206ab57810 */ /* 0x000fc40007fde0ff */
[C---:B------:R-:W-:Y:S01]  /*79a0*/  IADD3 R187, P1, R106.reuse, 0x8000, RZ ;  /* 0x000080006abb7810 */ /* 0x040fe20007f3e0ff */
[--C-:B------:R-:W-:Y:S01]  /*79b0*/  IMAD.X R21, RZ, RZ, R107.reuse, P3 ;  /* 0x000000ffff157224 */ /* 0x100fe200018e066b */
[----:B------:R-:W-:Y:S01]  /*79c0*/  LOP3.LUT R14, R173, 0x380, RZ, 0xc0, !PT ;  /* 0x00000380ad0e7812 */ /* 0x000fe200078ec0ff */
[--C-:B------:R-:W-:Y:S01]  /*79d0*/  IMAD.X R31, RZ, RZ, R107.reuse, P6 ;  /* 0x000000ffff1f7224 */ /* 0x100fe200030e066b */
[C---:B------:R-:W-:Y:S01]  /*79e0*/  IADD3 R185, P2, R106.reuse, 0x4060, RZ ;  /* 0x000040606ab97810 */ /* 0x040fe20007f5e0ff */
[----:B------:R-:W-:Y:S01]  /*79f0*/  IMAD.X R55, RZ, RZ, R107, P1 ;  /* 0x000000ffff377224 */ /* 0x000fe200008e066b */
[----:B------:R-:W-:Y:S02]  /*7a00*/  LOP3.LUT R16, R175, 0x380, RZ, 0xc0, !PT ;  /* 0x00000380af107812 */ /* 0x000fe400078ec0ff */
[----:B------:R-:W-:Y:S02]  /*7a10*/  LOP3.LUT R18, R177, 0x380, RZ, 0xc0, !PT ;  /* 0x00000380b1127812 */ /* 0x000fe400078ec0ff */
[----:B------:R-:W-:-:S02]  /*7a20*/  IADD3 R4, P5, R106, 0xc020, RZ ;  /* 0x0000c0206a047810 */ /* 0x000fc40007fbe0ff */
[----:B------:R-:W-:Y:S02]  /*7a30*/  SHF.R.U64 R13, R13, 0x3, RZ ;  /* 0x000000030d0d7819 */ /* 0x000fe400000012ff */
[----:B------:R-:W-:Y:S01]  /*7a40*/  LOP3.LUT R20, R179, 0x380, RZ, 0xc0, !PT ;  /* 0x00000380b3147812 */ /* 0x000fe200078ec0ff */
[--C-:B------:R-:W-:Y:S01]  /*7a50*/  IMAD.X R99, RZ, RZ, R107.reuse, P5 ;  /* 0x000000ffff637224 */ /* 0x100fe200028e066b */
[----:B------:R-:W-:Y:S02]  /*7a60*/  IADD3 R189, P0, R106, 0x8020, RZ ;  /* 0x000080206abd7810 */ /* 0x000fe40007f1e0ff */
[----:B------:R-:W-:Y:S02]  /*7a70*/  SHF.R.U64 R14, R14, 0x3, RZ ;  /* 0x000000030e0e7819 */ /* 0x000fe400000012ff */
[----:B------:R-:W-:Y:S01]  /*7a80*/  LOP3.LUT R30, R181, 0x380, RZ, 0xc0, !PT ;  /* 0x00000380b51e7812 */ /* 0x000fe200078ec0ff */
[----:B------:R-:W-:Y:S01]  /*7a90*/  IMAD.X R63, RZ, RZ, R107, P0 ;  /* 0x000000ffff3f7224 */ /* 0x000fe200000e066b */
[----:B------:R-:W-:-:S02]  /*7aa0*/  IADD3 R191, P4, R106, 0x8040, RZ ;  /* 0x000080406abf7810 */ /* 0x000fc40007f9e0ff */
[----:B------:R-:W-:Y:S02]  /*7ab0*/  IADD3.X R47, RZ, R107, RZ, P2, !PT ;  /* 0x0000006bff2f7210 */ /* 0x000fe400017fe4ff */
[----:B------:R-:W-:Y:S01]  /*7ac0*/  SHF.R.U64 R16, R16, 0x3, RZ ;  /* 0x0000000310107819 */ /* 0x000fe200000012ff */
[--C-:B------:R-:W-:Y:S01]  /*7ad0*/  IMAD.X R71, RZ, RZ, R107.reuse, P4 ;  /* 0x000000ffff477224 */ /* 0x100fe200020e066b */
[----:B------:R-:W-:Y:S02]  /*7ae0*/  LOP3.LUT R38, R183, 0x380, RZ, 0xc0, !PT ;  /* 0x00000380b7267812 */ /* 0x000fe400078ec0ff */
[C---:B------:R-:W-:Y:S02]  /*7af0*/  IADD3 R193, P3, R106.reuse, 0x8060, RZ ;  /* 0x000080606ac17810 */ /* 0x040fe40007f7e0ff */
[C---:B------:R-:W-:Y:S02]  /*7b00*/  IADD3 R195, P6, R106.reuse, 0xc000, RZ ;  /* 0x0000c0006ac37810 */ /* 0x040fe40007fde0ff */
[C---:B------:R-:W-:Y:S01]  /*7b10*/  IADD3 R102, P2, R106.reuse, 0xc040, RZ ;  /* 0x0000c0406a667810 */ /* 0x040fe20007f5e0ff */
[--C-:B------:R-:W-:Y:S01]  /*7b20*/  IMAD.X R79, RZ, RZ, R107.reuse, P3 ;  /* 0x000000ffff4f7224 */ /* 0x100fe200018e066b */
[----:B------:R-:W-:Y:S01]  /*7b30*/  IADD3 R6, P1, R106, 0xc060, RZ ;  /* 0x0000c0606a067810 */ /* 0x000fe20007f3e0ff */
[--C-:B------:R-:W-:Y:S01]  /*7b40*/  IMAD.X R95, RZ, RZ, R107.reuse, P6 ;  /* 0x000000ffff5f7224 */ /* 0x100fe200030e066b */
[----:B------:R-:W-:Y:S01]  /*7b50*/  SHF.R.U64 R18, R18, 0x3, RZ ;  /* 0x0000000312127819 */ /* 0x000fe200000012ff */
[----:B------:R-:W-:Y:S01]  /*7b60*/  IMAD.X R103, RZ, RZ, R107, P2 ;  /* 0x000000ffff677224 */ /* 0x000fe200010e066b */
[----:B------:R-:W-:-:S02]  /*7b70*/  LOP3.LUT R46, R185, 0x380, RZ, 0xc0, !PT ;  /* 0x00000380b92e7812 */ /* 0x000fc400078ec0ff */
[----:B------:R-:W-:Y:S01]  /*7b80*/  LOP3.LUT R106, R13, R106, RZ, 0x3c, !PT ;  /* 0x0000006a0d6a7212 */ /* 0x000fe200078e3cff */
[----:B------:R-:W-:Y:S01]  /*7b90*/  IMAD.X R13, RZ, RZ, R107, P1 ;  /* 0x000000ffff0d7224 */ /* 0x000fe200008e066b */
[----:B------:R-:W-:Y:S02]  /*7ba0*/  SHF.R.U64 R20, R20, 0x3, RZ ;  /* 0x0000000314147819 */ /* 0x000fe400000012ff */
[----:B------:R-:W-:Y:S02]  /*7bb0*/  LOP3.LUT R54, R187, 0x380, RZ, 0xc0, !PT ;  /* 0x00000380bb367812 */ /* 0x000fe400078ec0ff */
[----:B------:R-:W-:Y:S02]  /*7bc0*/  LOP3.LUT R98, R4, 0x380, RZ, 0xc0, !PT ;  /* 0x0000038004627812 */ /* 0x000fe400078ec0ff */
        /* <DEDUP_REMOVED lines=9> */
[----:B------:R-:W-:Y:S02]  /*7c60*/  LOP3.LUT R165, R6, 0x380, RZ, 0xc0, !PT ;  /* 0x0000038006a57812 */ /* 0x000fe400078ec0ff */
[----:B------:R-:W-:Y:S02]  /*7c70*/  LOP3.LUT R20, R20, R179, RZ, 0x3c, !PT ;  /* 0x000000b314147212 */ /* 0x000fe400078e3cff */
[----:B------:R-:W-:Y:S02]  /*7c80*/  SHF.R.U64 R54, R54, 0x3, RZ ;  /* 0x0000000336367819 */ /* 0x000fe400000012ff */
[----:B------:R-:W-:Y:S02]  /*7c90*/  LOP3.LUT R94, R195, 0x380, RZ, 0xc0, !PT ;  /* 0x00000380c35e7812 */ /* 0x000fe400078ec0ff */
[----:B------:R-:W-:-:S02]  /*7ca0*/  MOV R106, R106 ;  /* 0x0000006a006a7202 */ /* 0x000fc40000000f00 */
[----:B------:R-:W-:Y:S02]  /*7cb0*/  SHF.R.U64 R29, R98, 0x3, RZ ;  /* 0x00000003621d7819 */ /* 0x000fe400000012ff */
[----:B------:R-:W-:Y:S01]  /*7cc0*/  LOP3.LUT R30, R30, R181, RZ, 0x3c, !PT ;  /* 0x000000b51e1e7212 */ /* 0x000fe200078e3cff */
[----:B------:R1:W-:Y:S01]  /*7cd0*/  STSM.16.M88.4 [R106], R24 ;  /* 0x000000186a007844 */ /* 0x0003e20000000200 */
[----:B------:R-:W-:Y:S02]  /*7ce0*/  SHF.R.U64 R62, R62, 0x3, RZ ;  /* 0x000000033e3e7819 */ /* 0x000fe400000012ff */
[----:B------:R-:W-:Y:S02]  /*7cf0*/  LOP3.LUT R107, R102, 0x380, RZ, 0xc0, !PT ;  /* 0x00000380666b7812 */ /* 0x000fe400078ec0ff */
[----:B------:R-:W-:Y:S02]  /*7d00*/  MOV R14, R14 ;  /* 0x0000000e000e7202 */ /* 0x000fe40000000f00 */
[----:B------:R-:W-:-:S02]  /*7d10*/  LOP3.LUT R38, R38, R183, RZ, 0x3c, !PT ;  /* 0x000000b726267212 */ /* 0x000fc400078e3cff */
[----:B------:R-:W-:Y:S01]  /*7d20*/  SHF.R.U64 R70, R70, 0x3, RZ ;  /* 0x0000000346467819 */ /* 0x000fe200000012ff */
[----:B------:R2:W-:Y:S01]  /*7d30*/  STSM.16.M88.4 [R14], R32 ;  /* 0x000000200e007844 */ /* 0x0005e20000000200 */
[----:B------:R-:W-:Y:S02]  /*7d40*/  MOV R16, R16 ;  /* 0x0000001000107202 */ /* 0x000fe40000000f00 */
[----:B------:R-:W-:Y:S02]  /*7d50*/  LOP3.LUT R46, R46, R185, RZ, 0x3c, !PT ;  /* 0x000000b92e2e7212 */ /* 0x000fe400078e3cff */
[----:B------:R-:W-:Y:S01]  /*7d60*/  SHF.R.U64 R78, R78, 0x3, RZ ;  /* 0x000000034e4e7819 */ /* 0x000fe200000012ff */
[----:B------:R3:W-:Y:S01]  /*7d70*/  STSM.16.M88.4 [R16], R40 ;  /* 0x0000002810007844 */ /* 0x0007e20000000200 */
[----:B------:R-:W-:Y:S02]  /*7d80*/  SHF.R.U64 R165, R165, 0x3, RZ ;  /* 0x00000003a5a57819 */ /* 0x000fe400000012ff */
[----:B------:R-:W-:-:S02]  /*7d90*/  MOV R18, R18 ;  /* 0x0000001200127202 */ /* 0x000fc40000000f00 */
[----:B------:R-:W-:Y:S02]  /*7da0*/  F2FP.F16.F32.PACK_AB R64, R65, R64 ;  /* 0x000000404140723e */ /* 0x000fe400000000ff */
[----:B------:R-:W-:Y:S01]  /*7db0*/  LOP3.LUT R54, R54, R187, RZ, 0x3c, !PT ;  /* 0x000000bb36367212 */ /* 0x000fe200078e3cff */
[----:B------:R3:W-:Y:S01]  /*7dc0*/  STSM.16.M88.4 [R18], R48 ;  /* 0x0000003012007844 */ /* 0x0007e20000000200 */
[----:B------:R-:W-:Y:S02]  /*7dd0*/  SHF.R.U64 R94, R94, 0x3, RZ ;  /* 0x000000035e5e7819 */ /* 0x000fe400000012ff */
[----:B------:R-:W-:Y:S02]  /*7de0*/  LOP3.LUT R98, R29, R4, RZ, 0x3c, !PT ;  /* 0x000000041d627212 */ /* 0x000fe400078e3cff */
[----:B------:R-:W-:Y:S02]  /*7df0*/  MOV R20, R20 ;  /* 0x0000001400147202 */ /* 0x000fe40000000f00 */
[----:B------:R-:W-:-:S02]  /*7e00*/  F2FP.F16.F32.PACK_AB R58, R61, R60 ;  /* 0x0000003c3d3a723e */ /* 0x000fc400000000ff */
[----:B------:R-:W-:Y:S02]  /*7e10*/  F2FP.F16.F32.PACK_AB R59, R157, R59 ;  /* 0x0000003b9d3b723e */ /* 0x000fe400000000ff */
[----:B------:R-:W-:Y:S02]  /*7e20*/  F2FP.F16.F32.PACK_AB R65, R155, R66 ;  /* 0x000000429b41723e */ /* 0x000fe400000000ff */
[----:B------:R-:W-:Y:S01]  /*7e30*/  F2FP.F16.F32.PACK_AB R72, R73, R72 ;  /* 0x000000484948723e */ /* 0x000fe200000000ff */
[----:B------:R3:W-:Y:S01]  /*7e40*/  STSM.16.M88.4 [R20], R56 ;  /* 0x0000003814007844 */ /* 0x0007e20000000200 */
[----:B------:R-:W-:Y:S02]  /*7e50*/  LOP3.LUT R62, R62, R189, RZ, 0x3c, !PT ;  /* 0x000000bd3e3e7212 */ /* 0x000fe400078e3cff */
[----:B------:R-:W-:Y:S02]  /*7e60*/  SHF.R.U64 R107, R107, 0x3, RZ ;  /* 0x000000036b6b7819 */ /* 0x000fe400000012ff */
[----:B------:R-:W-:-:S02]  /*7e70*/  MOV R30, R30 ;  /* 0x0000001e001e7202 */ /* 0x000fc40000000f00 */
[----:B------:R-:W-:Y:S02]  /*7e80*/  F2FP.F16.F32.PACK_AB R66, R69, R68 ;  /* 0x000000444542723e */ /* 0x000fe400000000ff */
[----:B------:R-:W-:Y:S02]  /*7e90*/  F2FP.F16.F32.PACK_AB R67, R154, R67 ;  /* 0x000000439a43723e */ /* 0x000fe400000000ff */
[----:B------:R-:W-:Y:S02]  /*7ea0*/  F2FP.F16.F32.PACK_AB R73, R153, R74 ;  /* 0x0000004a9949723e */ /* 0x000fe400000000ff */
[----:B------:R-:W-:Y:S01]  /*7eb0*/  F2FP.F16.F32.PACK_AB R80, R81, R80 ;  /* 0x000000505150723e */ /* 0x000fe200000000ff */
[----:B------:R3:W-:Y:S01]  /*7ec0*/  STSM.16.M88.4 [R30], R64 ;  /* 0x000000401e007844 */ /* 0x0007e20000000200 */
[----:B------:R-:W-:Y:S02]  /*7ed0*/  LOP3.LUT R70, R70, R191, RZ, 0x3c, !PT ;  /* 0x000000bf46467212 */ /* 0x000fe400078e3cff */
[----:B------:R-:W-:-:S02]  /*7ee0*/  MOV R38, R38 ;  /* 0x0000002600267202 */ /* 0x000fc40000000f00 */
[----:B------:R-:W-:Y:S02]  /*7ef0*/  F2FP.F16.F32.PACK_AB R74, R77, R76 ;  /* 0x0000004c4d4a723e */ /* 0x000fe400000000ff */
[----:B------:R-:W-:Y:S02]  /*7f00*/  F2FP.F16.F32.PACK_AB R75, R152, R75 ;  /* 0x0000004b984b723e */ /* 0x000fe400000000ff */
[----:B------:R-:W-:Y:S02]  /*7f10*/  F2FP.F16.F32.PACK_AB R81, R9, R82 ;  /* 0x000000520951723e */ /* 0x000fe400000000ff */
[----:B------:R-:W-:Y:S01]  /*7f20*/  LOP3.LUT R78, R78, R193, RZ, 0x3c, !PT ;  /* 0x000000c14e4e7212 */ /* 0x000fe200078e3cff */
[----:B------:R3:W-:Y:S01]  /*7f30*/  STSM.16.M88.4 [R38], R72 ;  /* 0x0000004826007844 */ /* 0x0007e20000000200 */
[----:B------:R-:W-:Y:S02]  /*7f40*/  LOP3.LUT R12, R165, R6, RZ, 0x3c, !PT ;  /* 0x00000006a50c7212 */ /* 0x000fe400078e3cff */
[----:B------:R-:W-:-:S02]  /*7f50*/  MOV R46, R46 ;  /* 0x0000002e002e7202 */ /* 0x000fc40000000f00 */
[----:B------:R-:W-:Y:S02]  /*7f60*/  F2FP.F16.F32.PACK_AB R82, R85, R84 ;  /* 0x000000545552723e */ /* 0x000fe400000000ff */
[----:B------:R-:W-:Y:S02]  /*7f70*/  F2FP.F16.F32.PACK_AB R83, R83, R86 ;  /* 0x000000565353723e */ /* 0x000fe400000000ff */
[----:B------:R-:W-:Y:S02]  /*7f80*/  LOP3.LUT R94, R94, R195, RZ, 0x3c, !PT ;  /* 0x000000c35e5e7212 */ /* 0x000fe400078e3cff */
[----:B------:R-:W-:Y:S01]  /*7f90*/  MOV R54, R54 ;  /* 0x0000003600367202 */ /* 0x000fe20000000f00 */
[----:B------:R3:W-:Y:S01]  /*7fa0*/  STSM.16.M88.4 [R46], R80 ;  /* 0x000000502e007844 */ /* 0x0007e20000000200 */
[----:B------:R-:W-:Y:S02]  /*7fb0*/  MOV R6, R98 ;  /* 0x0000006200067202 */ /* 0x000fe40000000f00 */
[----:B------:R-:W-:-:S02]  /*7fc0*/  F2FP.F16.F32.PACK_AB R84, R89, R88 ;  /* 0x000000585954723e */ /* 0x000fc400000000ff */
        /* <DEDUP_REMOVED lines=13> */
[----:B------:R-:W-:-:S02]  /*80a0*/  MOV R70, R70 ;  /* 0x0000004600467202 */ /* 0x000fc40000000f00 */
        /* <DEDUP_REMOVED lines=27> */
[----:B------:R-:W-:Y:S01]  /*8260*/  MOV R4, R12 ;  /* 0x0000000c00047202 */ /* 0x000fe20000000f00 */
[----:B------:R-:W-:Y:S01]  /*8270*/  IMAD.U32 R13, RZ, RZ, UR6 ;  /* 0x00000006ff0d7e24 */ /* 0x000fe2000f8e00ff */
[----:B------:R-:W-:Y:S01]  /*8280*/  F2FP.F16.F32.PACK_AB R146, R149, R148 ;  /* 0x000000949592723e */ /* 0x000fe200000000ff */
[----:B------:R3:W-:Y:S01]  /*8290*/  STSM.16.M88.4 [R102], R136 ;  /* 0x0000008866007844 */ /* 0x0007e20000000200 */
[----:B------:R-:W-:Y:S01]  /*82a0*/  F2FP.F16.F32.PACK_AB R147, R0, R150 ;  /* 0x000000960093723e */ /* 0x000fe200000000ff */
[----:B------:R-:W-:Y:S01]  /*82b0*/  ULDC.64 UR6, c[0x0][0xce0] ;  /* 0x0003380000067ab9 */ /* 0x000fe20000000a00 */
[----:B------:R-:W1:Y:S01]  /*82c0*/  LDC R77, c[0x0][0xb88] ;  /* 0x0002e200ff4d7b82 */ /* 0x000e620000000800 */
[----:B------:R-:W-:Y:S01]  /*82d0*/  UISETP.NE.U32.AND UP1, UPT, UR6, URZ, UPT ;  /* 0x0000003f0600728c */ /* 0x000fe2000bf25070 */
[----:B------:R-:W-:Y:S01]  /*82e0*/  PLOP3.LUT P1, PT, PT, PT, UP0, 0x80, 0x0 ;  /* 0x000000000000781c */ /* 0x000fe20003f2f008 */
[----:B------:R3:W-:Y:S01]  /*82f0*/  STSM.16.M88.4 [R4], R144 ;  /* 0x0000009004007844 */ /* 0x0007e20000000200 */
[----:B------:R-:W-:-:S04]  /*8300*/  IMAD.U32 R12, RZ, RZ, UR4 ;  /* 0x00000004ff0c7e24 */ /* 0x000fc8000f8e00ff */
[----:B------:R-:W-:Y:S01]  /*8310*/  BAR.SYNC.DEFER_BLOCKING 0x1, 0x100 ;  /* 0x0044000000007b1d */ /* 0x000fe20000010000 */
[----:B------:R-:W-:-:S06]  /*8320*/  UISETP.NE.AND.EX UP1, UPT, UR7, URZ, UPT, UP1 ;  /* 0x0000003f0700728c */ /* 0x000fcc000bf25310 */
[----:B------:R-:W-:-:S05]  /*8330*/  PLOP3.LUT P2, PT, PT, PT, UP1, 0x80, 0x0 ;  /* 0x000000000000781c */ /* 0x000fca0003f4f018 */
[----:B------:R-:W-:-:S04]  /*8340*/  @UP1 UIADD3 UR6, UP2, UR8, UR6, URZ ;  /* 0x0000000608061290 */ /* 0x000fc8000ff5e03f */
[----:B------:R-:W-:Y:S02]  /*8350*/  @UP1 UIADD3.X UR7, UR9, UR7, URZ, UP2, !UPT ;  /* 0x0000000709071290 */ /* 0x000fe400097fe43f */
[----:B--2---:R-:W-:-:S04]  /*8360*/  IMAD.U32 R14, RZ, RZ, UR6 ;  /* 0x00000006ff0e7e24 */ /* 0x004fc8000f8e00ff */
[----:B------:R-:W-:Y:S01]  /*8370*/  IMAD.U32 R15, RZ, RZ, UR7 ;  /* 0x00000007ff0f7e24 */ /* 0x000fe2000f8e00ff */
[----:B------:R-:W2:Y:S01]  /*8380*/  @P1 LDG.E R0, desc[UR60][R12.64] ;  /* 0x0000003c0c001981 */ /* 0x000ea2000c1e1900 */
[----:B------:R-:W-:Y:S01]  /*8390*/  IMAD R9, R22, 0x40, R2 ;  /* 0x0000004016097824 */ /* 0x000fe200078e0202 */
[----:B------:R-:W-:Y:S02]  /*83a0*/  UMOV UR4, URZ ;  /* 0x0000003f00047c82 */ /* 0x000fe40008000000 */
[----:B-1----:R3:W5:Y:S01]  /*83b0*/  @P2 LDG.E R77, desc[UR60][R14.64] ;  /* 0x0000003c0e4d2981 */ /* 0x002762000c1e1900 */
[----:B------:R-:W-:-:S03]  /*83c0*/  IMAD.WIDE R10, R9, 0x2, R10 ;  /* 0x00000002090a7825 */ /* 0x000fc600078e020a */
[----:B------:R-:W-:Y:S02]  /*83d0*/  IADD3 R25, P0, R10, 0x1000, RZ ;  /* 0x000010000a197810 */ /* 0x000fe40007f1e0ff */
[----:B--2---:R-:W-:Y:S01]  /*83e0*/  @P1 R2UR UR4, R0 ;  /* 0x00000000000412ca */ /* 0x004fe200000e0000 */
[----:B---3--:R-:W-:-:S14]  /*83f0*/  @P2 BRA `(.L_x_8010) ;  /* 0x0000000000102947 */ /* 0x008fdc0003800000 */
[----:B------:R-:W-:Y:S05]  /*8400*/  @!P1 BRA `(.L_x_8010) ;  /* 0x00000000000c9947 */ /* 0x000fea0003800000 */
[----:B------:R-:W2:Y:S04]  /*8410*/  LDG.E R0, desc[UR60][R12.64] ;  /* 0x0000003c0c007981 */ /* 0x000ea8000c1e1900 */
[----:B-----5:R-:W2:Y:S02]  /*8420*/  LDG.E R77, desc[UR60][R12.64+0x4] ;  /* 0x0000043c0c4d7981 */ /* 0x020ea4000c1e1900 */
[----:B--2---:R-:W-:-:S07]  /*8430*/  IMAD.IADD R77, R77, 0x1, -R0 ;  /* 0x000000014d4d7824 */ /* 0x004fce00078e0a00 */
.L_x_8010:
[----:B------:R-:W-:Y:S01]  /*8440*/  R2UR UR16, R201 ;  /* 0x00000000c91072ca */ /* 0x000fe200000e0000 */
[----:B------:R-:W-:Y:S01]  /*8450*/  ULDC.64 UR12, c[0x0][0xc70] ;  /* 0x00031c00000c7ab9 */ /* 0x000fe20000000a00 */
[----:B------:R-:W-:Y:S01]  /*8460*/  R2UR UR15, R203 ;  /* 0x00000000cb0f72ca */ /* 0x000fe200000e0000 */
[----:B------:R-:W-:Y:S01]  /*8470*/  USHF.R.S32.HI UR9, URZ, 0x1f, UR4 ;  /* 0x0000001f3f097899 */ /* 0x000fe20008011404 */
[----:B------:R-:W-:Y:S01]  /*8480*/  R2UR UR14, R202 ;  /* 0x00000000ca0e72ca */ /* 0x000fe200000e0000 */
[----:B------:R-:W-:Y:S01]  /*8490*/  UMOV UR8, UR4 ;  /* 0x0000000400087c82 */ /* 0x000fe20008000000 */
[----:B------:R-:W-:Y:S01]  /*84a0*/  LOP3.LUT R24, R25, 0x380, RZ, 0xc0, !PT ;  /* 0x0000038019187812 */ /* 0x000fe200078ec0ff */
[----:B------:R-:W-:Y:S01]  /*84b0*/  IMAD R6, R200, 0x80, R220 ;  /* 0x00000080c8067824 */ /* 0x000fe200078e02dc */
[----:B------:R-:W-:Y:S02]  /*84c0*/  IADD3 R17, P1, R10, 0x2000, RZ ;  /* 0x000020000a117810 */ /* 0x000fe40007f3e0ff */
[----:B------:R-:W-:-:S02]  /*84d0*/  SHF.R.U64 R24, R24, 0x3, RZ ;  /* 0x0000000318187819 */ /* 0x000fc400000012ff */
[----:B------:R-:W-:Y:S01]  /*84e0*/  LOP3.LUT R16, R17, 0x380, RZ, 0xc0, !PT ;  /* 0x0000038011107812 */ /* 0x000fe200078ec0ff */
[----:B------:R-:W-:Y:S01]  /*84f0*/  USHF.R.S32.HI UR11, URZ, 0x1f, UR16 ;  /* 0x0000001f3f0b7899 */ /* 0x000fe20008011410 */
[----:B------:R-:W-:Y:S01]  /*8500*/  IADD3 R13, P2, R10, 0x3000, RZ ;  /* 0x000030000a0d7810 */ /* 0x000fe20007f5e0ff */
[----:B------:R-:W-:Y:S01]  /*8510*/  USEL UR15, UR15, URZ, !UP0 ;  /* 0x0000003f0f0f7287 */ /* 0x000fe2000c000000 */
[----:B------:R-:W-:Y:S01]  /*8520*/  SHF.R.S32.HI R0, RZ, 0x1f, R6 ;  /* 0x0000001fff007819 */ /* 0x000fe20000011406 */
[----:B------:R-:W-:Y:S01]  /*8530*/  UIMAD UR10, UR11, UR12, URZ ;  /* 0x0000000c0b0a72a4 */ /* 0x000fe2000f8e023f */
[----:B------:R-:W-:Y:S01]  /*8540*/  LOP3.LUT R24, R24, R25, RZ, 0x3c, !PT ;  /* 0x0000001918187212 */ /* 0x000fe200078e3cff */
[----:B------:R-:W-:Y:S01]  /*8550*/  UIMAD.WIDE.U32 UR6, UR16, UR12, UR8 ;  /* 0x0000000c100672a5 */ /* 0x000fe2000f8e0008 */
[----:B------:R-:W-:Y:S01]  /*8560*/  SHF.R.U64 R16, R16, 0x3, RZ ;  /* 0x0000000310107819 */ /* 0x000fe200000012ff */
[----:B------:R-:W-:Y:S01]  /*8570*/  UIMAD UR10, UR16, UR13, UR10 ;  /* 0x0000000d100a72a4 */ /* 0x000fe2000f8e020a */
[----:B------:R-:W-:Y:S01]  /*8580*/  LOP3.LUT R12, R13, 0x380, RZ, 0xc0, !PT ;  /* 0x000003800d0c7812 */ /* 0x000fe200078ec0ff */
[----:B------:R-:W-:Y:S01]  /*8590*/  USEL UR14, UR14, URZ, !UP0 ;  /* 0x0000003f0e0e7287 */ /* 0x000fe2000c000000 */
[----:B------:R-:W-:Y:S01]  /*85a0*/  IADD3.X R25, RZ, R11, RZ, P0, !PT ;  /* 0x0000000bff197210 */ /* 0x000fe200007fe4ff */
[----:B------:R-:W-:Y:S01]  /*85b0*/  ULDC.64 UR12, c[0x0][0xc78] ;  /* 0x00031e00000c7ab9 */ /* 0x000fe20000000a00 */
[----:B------:R-:W-:Y:S01]  /*85c0*/  UIADD3 UR7, UR7, UR10, URZ ;  /* 0x0000000a07077290 */ /* 0x000fe2000fffe03f */
[----:B------:R-:W-:Y:S01]  /*85d0*/  IADD3 R69, P0, R10, 0x8000, RZ ;  /* 0x000080000a457810 */ /* 0x000fe20007f1e0ff */
[----:B------:R-:W-:Y:S01]  /*85e0*/  UIMAD UR8, UR15, UR12, URZ ;  /* 0x0000000c0f0872a4 */ /* 0x000fe2000f8e023f */
[----:B------:R-:W-:Y:S01]  /*85f0*/  LOP3.LUT R16, R16, R17, RZ, 0x3c, !PT ;  /* 0x0000001110107212 */ /* 0x000fe200078e3cff */
[----:B------:R-:W-:Y:S01]  /*8600*/  UIMAD.WIDE.U32 UR6, UR14, UR12, UR6 ;  /* 0x0000000c0e0672a5 */ /* 0x000fe2000f8e0006 */
[----:B------:R-:W-:Y:S01]  /*8610*/  SHF.R.U64 R12, R12, 0x3, RZ ;  /* 0x000000030c0c7819 */ /* 0x000fe200000012ff */
[----:B------:R-:W-:Y:S01]  /*8620*/  UIMAD UR8, UR14, UR13, UR8 ;  /* 0x0000000d0e0872a4 */ /* 0x000fe2000f8e0208 */
[----:B------:R-:W-:Y:S01]  /*8630*/  IMAD.X R17, RZ, RZ, R11, P1 ;  /* 0x000000ffff117224 */ /* 0x000fe200008e060b */
[----:B------:R-:W-:Y:S01]  /*8640*/  IADD3 R61, P1, R10, 0x9000, RZ ;  /* 0x000090000a3d7810 */ /* 0x000fe20007f3e0ff */
[----:B------:R-:W-:Y:S01]  /*8650*/  ULDC.64 UR12, c[0x0][0xba0] ;  /* 0x0002e800000c7ab9 */ /* 0x000fe20000000a00 */
[----:B------:R-:W-:-:S02]  /*8660*/  IADD3 R4, P3, R6, UR6, RZ ;  /* 0x0000000606047c10 */ /* 0x000fc4000ff7e0ff */
[----:B------:R-:W-:Y:S01]  /*8670*/  IMAD.U32 R9, RZ, RZ, UR8 ;  /* 0x00000008ff097e24 */ /* 0x000fe2000f8e00ff */
[----:B------:R-:W-:Y:S02]  /*8680*/  LOP3.LUT R68, R69, 0x380, RZ, 0xc0, !PT ;  /* 0x0000038045447812 */ /* 0x000fe400078ec0ff */
[----:B------:R-:W-:Y:S02]  /*8690*/  IADD3 R45, P6, R10, 0x4000, RZ ;  /* 0x000040000a2d7810 */ /* 0x000fe40007fde0ff */
[----:B------:R-:W-:Y:S01]  /*86a0*/  IADD3.X R9, R0, UR7, R9, P3, !PT ;  /* 0x0000000700097c10 */ /* 0x000fe20009ffe409 */
[----:B------:R-:W-:Y:S01]  /*86b0*/  ULDC.64 UR6, c[0x0][0xc40] ;  /* 0x0003100000067ab9 */ /* 0x000fe20000000a00 */
[----:B------:R-:W-:Y:S01]  /*86c0*/  LOP3.LUT R12, R12, R13, RZ, 0x3c, !PT ;  /* 0x0000000d0c0c7212 */ /* 0x000fe200078e3cff */
[----:B------:R-:W-:Y:S01]  /*86d0*/  IMAD.X R13, RZ, RZ, R11, P2 ;  /* 0x000000ffff0d7224 */ /* 0x000fe200010e060b */
[----:B------:R-:W-:Y:S01]  /*86e0*/  LEA R50, P3, R4, UR6, 0x2 ;  /* 0x0000000604327c11 */ /* 0x000fe2000f8610ff */
[----:B------:R-:W-:Y:S01]  /*86f0*/  VIADD R0, R6, 0x8 ;  /* 0x0000000806007836 */ /* 0x000fe20000000000 */
[----:B------:R-:W-:-:S02]  /*8700*/  IADD3 R41, P5, R10, 0x5000, RZ ;  /* 0x000050000a297810 */ /* 0x000fc40007fbe0ff */
[----:B------:R-:W-:Y:S02]  /*8710*/  LEA.HI.X R51, R4, UR7, R9, 0x2, P3 ;  /* 0x0000000704337c11 */ /* 0x000fe400098f1409 */
[C---:B------:R-:W-:Y:S02]  /*8720*/  IADD3 R37, P4, R10.reuse, 0x6000, RZ ;  /* 0x000060000a257810 */ /* 0x040fe40007f9e0ff */
[----:B------:R-:W-:Y:S02]  /*8730*/  IADD3 R29, P3, R10, 0x7000, RZ ;  /* 0x000070000a1d7810 */ /* 0x000fe40007f7e0ff */
[----:B------:R-:W-:Y:S02]  /*8740*/  LOP3.LUT R60, R61, 0x380, RZ, 0xc0, !PT ;  /* 0x000003803d3c7812 */ /* 0x000fe400078ec0ff */
[----:B------:R-:W-:Y:S02]  /*8750*/  SHF.R.U64 R68, R68, 0x3, RZ ;  /* 0x0000000344447819 */ /* 0x000fe400000012ff */
[----:B------:R-:W-:-:S02]  /*8760*/  LOP3.LUT R44, R45, 0x380, RZ, 0xc0, !PT ;  /* 0x000003802d2c7812 */ /* 0x000fc400078ec0ff */
[----:B------:R-:W-:Y:S02]  /*8770*/  IADD3 R49, P2, R10, 0xa000, RZ ;  /* 0x0000a0000a317810 */ /* 0x000fe40007f5e0ff */
[----:B------:R-:W-:Y:S02]  /*8780*/  LOP3.LUT R40, R41, 0x380, RZ, 0xc0, !PT ;  /* 0x0000038029287812 */ /* 0x000fe400078ec0ff */
[----:B------:R-:W-:Y:S02]  /*8790*/  LOP3.LUT R36, R37, 0x380, RZ, 0xc0, !PT ;  /* 0x0000038025247812 */ /* 0x000fe400078ec0ff */
[----:B------:R-:W-:Y:S02]  /*87a0*/  LOP3.LUT R28, R29, 0x380, RZ, 0xc0, !PT ;  /* 0x000003801d1c7812 */ /* 0x000fe400078ec0ff */
[----:B------:R-:W-:Y:S02]  /*87b0*/  SHF.R.U64 R60, R60, 0x3, RZ ;  /* 0x000000033c3c7819 */ /* 0x000fe400000012ff */
[----:B------:R-:W-:Y:S01]  /*87c0*/  LOP3.LUT R68, R68, R69, RZ, 0x3c, !PT ;  /* 0x0000004544447212 */ /* 0x000fe200078e3cff */
[----:B------:R-:W-:Y:S01]  /*87d0*/  IMAD.X R69, RZ, RZ, R11, P0 ;  /* 0x000000ffff457224 */ /* 0x000fe200000e060b */
[----:B------:R-:W-:-:S02]  /*87e0*/  SHF.R.U64 R44, R44, 0x3, RZ ;  /* 0x000000032c2c7819 */ /* 0x000fc400000012ff */
[----:B------:R-:W-:Y:S02]  /*87f0*/  LOP3.LUT R48, R49, 0x380, RZ, 0xc0, !PT ;  /* 0x0000038031307812 */ /* 0x000fe400078ec0ff */
[----:B------:R-:W-:Y:S02]  /*8800*/  LOP3.LUT P0, RZ, R205, 0x3, RZ, 0xc0, !PT ;  /* 0x00000003cdff7812 */ /* 0x000fe4000780c0ff */
[----:B------:R-:W-:Y:S02]  /*8810*/  SHF.R.U64 R40, R40, 0x3, RZ ;  /* 0x0000000328287819 */ /* 0x000fe400000012ff */
[----:B------:R-:W-:Y:S02]  /*8820*/  SHF.R.U64 R36, R36, 0x3, RZ ;  /* 0x0000000324247819 */ /* 0x000fe400000012ff */
[----:B------:R-:W-:Y:S02]  /*8830*/  SHF.R.U64 R28, R28, 0x3, RZ ;  /* 0x000000031c1c7819 */ /* 0x000fe400000012ff */
[----:B------:R-:W-:Y:S01]  /*8840*/  LOP3.LUT R60, R60, R61, RZ, 0x3c, !PT ;  /* 0x0000003d3c3c7212 */ /* 0x000fe200078e3cff */
[--C-:B------:R-:W-:Y:S01]  /*8850*/  IMAD.X R61, RZ, RZ, R11.reuse, P1 ;  /* 0x000000ffff3d7224 */ /* 0x100fe200008e060b */
[----:B------:R-:W-:Y:S01]  /*8860*/  LOP3.LUT R44, R44, R45, RZ, 0x3c, !PT ;  /* 0x0000002d2c2c7212 */ /* 0x000fe200078e3cff */
[----:B------:R-:W-:Y:S01]  /*8870*/  IMAD.X R45, RZ, RZ, R11, P6 ;  /* 0x000000ffff2d7224 */ /* 0x000fe200030e060b */
[----:B------:R-:W-:-:S02]  /*8880*/  SHF.R.U64 R48, R48, 0x3, RZ ;  /* 0x0000000330307819 */ /* 0x000fc400000012ff */
[-C--:B-----5:R-:W-:Y:S02]  /*8890*/  ISETP.GE.OR P1, PT, R6, R77.reuse, P0 ;  /* 0x0000004d0600720c */ /* 0x0a0fe40000726670 */
[----:B------:R-:W-:Y:S02]  /*88a0*/  IADD3 R21, P6, R10, 0xb000, RZ ;  /* 0x0000b0000a157810 */ /* 0x000fe40007fde0ff */
[----:B------:R-:W-:Y:S02]  /*88b0*/  ISETP.GE.OR P0, PT, R0, R77, P0 ;  /* 0x0000004d0000720c */ /* 0x000fe40000706670 */
        /* <DEDUP_REMOVED lines=9> */
[C---:B------:R-:W-:Y:S01]  /*8950*/  LOP3.LUT R15, R10.reuse, 0x380, RZ, 0xc0, !PT ;  /* 0x000003800a0f7812 */ /* 0x040fe200078ec0ff */
[----:B------:R1:W-:Y:S01]  /*8960*/  @!P0 STG.E desc[UR60][R50.64+0x20], R3 ;  /* 0x0000200332008986 */ /* 0x0003e2000c10193c */
[C---:B------:R-:W-:Y:S02]  /*8970*/  IADD3 R65, P4, R10.reuse, 0xd000, RZ ;  /* 0x0000d0000a417810 */ /* 0x040fe40007f9e0ff */
[C---:B------:R-:W-:Y:S01]  /*8980*/  IADD3 R57, P3, R10.reuse, 0xe000, RZ ;  /* 0x0000e0000a397810 */ /* 0x040fe20007f7e0ff */
[----:B------:R-:W-:Y:S01]  /*8990*/  UIMAD UR6, UR9, UR12, URZ ;  /* 0x0000000c090672a4 */ /* 0x000fe2000f8e023f */
[----:B------:R-:W-:Y:S01]  /*89a0*/  LOP3.LUT R20, R21, 0x380, RZ, 0xc0, !PT ;  /* 0x0000038015147812 */ /* 0x000fe200078ec0ff */
[----:B------:R-:W-:Y:S01]  /*89b0*/  IMAD.U32 R23, RZ, RZ, UR12 ;  /* 0x0000000cff177e24 */ /* 0x000fe2000f8e00ff */
[----:B------:R-:W-:Y:S01]  /*89c0*/  IADD3 R9, P2, R10, 0xf000, RZ ;  /* 0x0000f0000a097810 */ /* 0x000fe20007f5e0ff */
[----:B------:R2:W-:Y:S01]  /*89d0*/  @!P1 STG.E desc[UR60][R50.64], R8 ;  /* 0x0000000832009986 */ /* 0x0005e2000c10193c */
[----:B------:R-:W-:-:S02]  /*89e0*/  LOP3.LUT R72, R73, 0x380, RZ, 0xc0, !PT ;  /* 0x0000038049487812 */ /* 0x000fc400078ec0ff */
[----:B------:R-:W-:Y:S01]  /*89f0*/  LOP3.LUT R64, R65, 0x380, RZ, 0xc0, !PT ;  /* 0x0000038041407812 */ /* 0x000fe200078ec0ff */
[----:B------:R-:W-:Y:S01]  /*8a00*/  IMAD.X R53, RZ, RZ, R11, P2 ;  /* 0x000000ffff357224 */ /* 0x000fe200010e060b */
[----:B------:R-:W-:Y:S02]  /*8a10*/  LOP3.LUT R56, R57, 0x380, RZ, 0xc0, !PT ;  /* 0x0000038039387812 */ /* 0x000fe400078ec0ff */
[----:B------:R-:W-:Y:S02]  /*8a20*/  SHF.R.U64 R15, R15, 0x3, RZ ;  /* 0x000000030f0f7819 */ /* 0x000fe400000012ff */
[----:B-1----:R-:W-:Y:S01]  /*8a30*/  SHF.R.S32.HI R3, RZ, 0x1f, R2 ;  /* 0x0000001fff037819 */ /* 0x002fe20000011402 */
[----:B------:R-:W-:Y:S01]  /*8a40*/  UIMAD UR6, UR4, UR13, UR6 ;  /* 0x0000000d040672a4 */ /* 0x000fe2000f8e0206 */
[----:B------:R-:W-:Y:S01]  /*8a50*/  SHF.R.U64 R20, R20, 0x3, RZ ;  /* 0x0000000314147819 */ /* 0x000fe200000012ff */
[----:B------:R-:W5:Y:S01]  /*8a60*/  LD.E.128 R24, desc[UR60][R24.64] ;  /* 0x0000003c18187980 */ /* 0x000f62000c101d00 */
[----:B------:R-:W-:-:S02]  /*8a70*/  LOP3.LUT R0, R9, 0x380, RZ, 0xc0, !PT ;  /* 0x0000038009007812 */ /* 0x000fc400078ec0ff */
[----:B------:R-:W-:Y:S01]  /*8a80*/  SHF.R.U64 R72, R72, 0x3, RZ ;  /* 0x0000000348487819 */ /* 0x000fe200000012ff */
[----:B------:R-:W5:Y:S01]  /*8a90*/  LD.E.128 R16, desc[UR60][R16.64] ;  /* 0x0000003c10107980 */ /* 0x000f62000c101d00 */
[----:B------:R-:W-:Y:S02]  /*8aa0*/  SHF.R.U64 R64, R64, 0x3, RZ ;  /* 0x0000000340407819 */ /* 0x000fe400000012ff */
[----:B------:R-:W-:Y:S01]  /*8ab0*/  SHF.R.U64 R56, R56, 0x3, RZ ;  /* 0x0000000338387819 */ /* 0x000fe200000012ff */
[----:B------:R-:W5:Y:S01]  /*8ac0*/  LD.E.128 R44, desc[UR60][R44.64] ;  /* 0x0000003c2c2c7980 */ /* 0x000f62000c101d00 */
[----:B------:R-:W-:Y:S01]  /*8ad0*/  LOP3.LUT R20, R20, R21, RZ, 0x3c, !PT ;  /* 0x0000001514147212 */ /* 0x000fe200078e3cff */
[----:B------:R-:W-:Y:S01]  /*8ae0*/  IMAD.X R21, RZ, RZ, R11, P6 ;  /* 0x000000ffff157224 */ /* 0x000fe200030e060b */
[----:B------:R-:W-:Y:S01]  /*8af0*/  LOP3.LUT R10, R15, R10, RZ, 0x3c, !PT ;  /* 0x0000000a0f0a7212 */ /* 0x000fe200078e3cff */
[----:B------:R-:W5:Y:S01]  /*8b00*/  LD.E.128 R40, desc[UR60][R40.64] ;  /* 0x0000003c28287980 */ /* 0x000f62000c101d00 */
[----:B------:R-:W-:-:S02]  /*8b10*/  SHF.R.U64 R0, R0, 0x3, RZ ;  /* 0x0000000300007819 */ /* 0x000fc400000012ff */
[----:B------:R-:W-:Y:S01]  /*8b20*/  LOP3.LUT R72, R72, R73, RZ, 0x3c, !PT ;  /* 0x0000004948487212 */ /* 0x000fe200078e3cff */
[--C-:B------:R-:W-:Y:S01]  /*8b30*/  IMAD.X R73, RZ, RZ, R11.reuse, P5 ;  /* 0x000000ffff497224 */ /* 0x100fe200028e060b */
[----:B------:R-:W-:Y:S01]  /*8b40*/  LOP3.LUT R64, R64, R65, RZ, 0x3c, !PT ;  /* 0x0000004140407212 */ /* 0x000fe200078e3cff */
[--C-:B------:R-:W-:Y:S01]  /*8b50*/  IMAD.X R65, RZ, RZ, R11.reuse, P4 ;  /* 0x000000ffff417224 */ /* 0x100fe200020e060b */
[----:B------:R-:W-:Y:S01]  /*8b60*/  LOP3.LUT R56, R56, R57, RZ, 0x3c, !PT ;  /* 0x0000003938387212 */ /* 0x000fe200078e3cff */
[----:B------:R-:W-:Y:S01]  /*8b70*/  IMAD.X R57, RZ, RZ, R11, P3 ;  /* 0x000000ffff397224 */ /* 0x000fe200018e060b */
[----:B------:R-:W-:Y:S01]  /*8b80*/  LOP3.LUT R52, R0, R9, RZ, 0x3c, !PT ;  /* 0x0000000900347212 */ /* 0x000fe200078e3cff */
[----:B------:R-:W5:Y:S04]  /*8b90*/  LD.E.128 R32, desc[UR60][R10.64] ;  /* 0x0000003c0a207980 */ /* 0x000f68000c101d00 */
[----:B------:R-:W5:Y:S04]  /*8ba0*/  LD.E.128 R12, desc[UR60][R12.64] ;  /* 0x0000003c0c0c7980 */ /* 0x000f68000c101d00 */
[----:B------:R-:W5:Y:S04]  /*8bb0*/  LD.E.128 R36, desc[UR60][R36.64] ;  /* 0x0000003c24247980 */ /* 0x000f68000c101d00 */
[----:B--2---:R1:W5:Y:S04]  /*8bc0*/  LD.E.128 R8, desc[UR60][R20.64] ;  /* 0x0000003c14087980 */ /* 0x004368000c101d00 */
[----:B------:R-:W5:Y:S04]  /*8bd0*/  LD.E.128 R28, desc[UR60][R28.64] ;  /* 0x0000003c1c1c7980 */ /* 0x000f68000c101d00 */
[----:B------:R-:W5:Y:S01]  /*8be0*/  LD.E.128 R68, desc[UR60][R68.64] ;  /* 0x0000003c44447980 */ /* 0x000f62000c101d00 */
[----:B-1----:R-:W-:-:S03]  /*8bf0*/  IMAD.WIDE.U32 R20, R23, UR4, R2 ;  /* 0x0000000417147c25 */ /* 0x002fc6000f8e0002 */
[----:B------:R-:W5:Y:S01]  /*8c00*/  LD.E.128 R60, desc[UR60][R60.64] ;  /* 0x0000003c3c3c7980 */ /* 0x000f62000c101d00 */
[----:B------:R-:W-:Y:S01]  /*8c10*/  VIADD R21, R21, UR6 ;  /* 0x0000000615157c36 */ /* 0x000fe20008000000 */
[----:B------:R-:W-:Y:S02]  /*8c20*/  ULDC.64 UR6, c[0x0][0xbe0] ;  /* 0x0002f80000067ab9 */ /* 0x000fe40000000a00 */
[----:B------:R-:W5:Y:S04]  /*8c30*/  LD.E.128 R48, desc[UR60][R48.64] ;  /* 0x0000003c30307980 */ /* 0x000f68000c101d00 */
        /* <DEDUP_REMOVED lines=11> */
[----:B------:R-:W-:Y:S01]  /*8cf0*/  IMAD.U32 R23, RZ, RZ, UR6 ;  /* 0x00000006ff177e24 */ /* 0x000fe2000f8e00ff */
[----:B------:R-:W-:Y:S01]  /*8d00*/  UIMAD UR4, UR16, UR7, UR4 ;  /* 0x00000007100472a4 */ /* 0x000fe2000f8e0204 */
[----:B------:R-:W-:-:S02]  /*8d10*/  IMAD R77, R200, -0x80, R77 ;  /* 0xffffff80c84d7824 */ /* 0x000fc400078e024d */
[----:B------:R-:W-:Y:S01]  /*8d20*/  IMAD.WIDE.U32 R20, R23, UR16, R20 ;  /* 0x0000001017147c25 */ /* 0x000fe2000f8e0014 */
[----:B------:R-:W-:Y:S02]  /*8d30*/  ULDC.64 UR6, c[0x0][0xbe8] ;  /* 0x0002fa0000067ab9 */ /* 0x000fe40000000a00 */
[CC--:B------:R-:W-:Y:S01]  /*8d40*/  ISETP.GE.AND P3, PT, R22.reuse, R77.reuse, PT ;  /* 0x0000004d1600720c */ /* 0x0c0fe20003f66270 */
[----:B------:R-:W-:Y:S01]  /*8d50*/  VIADD R21, R21, UR4 ;  /* 0x0000000415157c36 */ /* 0x000fe20008000000 */
[----:B------:R-:W-:Y:S01]  /*8d60*/  UIMAD UR4, UR15, UR6, URZ ;  /* 0x000000060f0472a4 */ /* 0x000fe2000f8e023f */
[----:B------:R-:W-:Y:S01]  /*8d70*/  VIADD R151, R151, 0x32420 ;  /* 0x0003242097977836 */ /* 0x000fe20000000000 */
[C---:B------:R-:W-:Y:S01]  /*8d80*/  IADD3 R0, R22.reuse, 0x20, RZ ;  /* 0x0000002016007810 */ /* 0x040fe20007ffe0ff */
[----:B------:R-:W-:Y:S01]  /*8d90*/  IMAD.U32 R79, RZ, RZ, UR6 ;  /* 0x00000006ff4f7e24 */ /* 0x000fe2000f8e00ff */
[----:B------:R-:W-:Y:S01]  /*8da0*/  UIMAD UR4, UR14, UR7, UR4 ;  /* 0x000000070e0472a4 */ /* 0x000fe2000f8e0204 */
[----:B------:R-:W-:Y:S01]  /*8db0*/  VIADD R3, R22, 0x60 ;  /* 0x0000006016037836 */ /* 0x000fe20000000000 */
[----:B------:R-:W-:Y:S01]  /*8dc0*/  ISETP.GE.AND P0, PT, R0, R77, PT ;  /* 0x0000004d0000720c */ /* 0x000fe20003f06270 */
[----:B------:R-:W-:Y:S01]  /*8dd0*/  IMAD.WIDE.U32 R78, R79, UR14, R20 ;  /* 0x0000000e4f4e7c25 */ /* 0x000fe2000f8e0014 */
[----:B------:R-:W-:-:S02]  /*8de0*/  PRMT R151, RZ, 0x654, R151 ;  /* 0x00000654ff977816 */ /* 0x000fc40000000097 */
[--C-:B------:R-:W-:Y:S01]  /*8df0*/  SHF.R.S32.HI R23, RZ, 0x1f, R22.reuse ;  /* 0x0000001fff177819 */ /* 0x100fe20000011416 */
[----:B------:R-:W-:Y:S01]  /*8e00*/  VIADD R0, R22, 0x40 ;  /* 0x0000004016007836 */ /* 0x000fe20000000000 */
[----:B------:R-:W-:Y:S01]  /*8e10*/  BSSY B1, `(.L_x_8011) ;  /* 0x000001d000017945 */ /* 0x000fe20003800000 */
[----:B------:R-:W-:Y:S01]  /*8e20*/  VIADD R83, R79, UR4 ;  /* 0x000000044f537c36 */ /* 0x000fe20008000000 */
[----:B-1----:R1:W-:Y:S01]  /*8e30*/  SYNCS.ARRIVE.TRANS64.RED.A1T0 RZ, [R151+URZ], RZ ;  /* 0x000000ff97ff79a7 */ /* 0x0023e2000810043f */
[-C--:B------:R-:W-:Y:S02]  /*8e40*/  ISETP.GE.AND P2, PT, R3, R77.reuse, PT ;  /* 0x0000004d0300720c */ /* 0x080fe40003f46270 */
[----:B------:R-:W-:Y:S01]  /*8e50*/  ISETP.GE.AND P1, PT, R0, R77, PT ;  /* 0x0000004d0000720c */ /* 0x000fe20003f26270 */
[----:B------:R-:W-:Y:S01]  /*8e60*/  IMAD.WIDE R76, R200, 0x80, R22 ;  /* 0x00000080c84c7825 */ /* 0x000fe200078e0216 */
[----:B------:R-:W-:Y:S11]  /*8e70*/  @P3 BRA `(.L_x_8012) ;  /* 0x0000000000583947 */ /* 0x000ff60003800000 */
        /* <DEDUP_REMOVED lines=13> */
[----:B------:R-:W-:Y:S02]  /*8f50*/  IMAD.IADD R3, R21, 0x1, R3 ;  /* 0x0000000115037824 */ /* 0x000fe400078e0203 */
[----:B------:R-:W-:Y:S01]  /*8f60*/  VIADD R4, R2, 0xc0 ;  /* 0x000000c002047836 */ /* 0x000fe20000000000 */
[----:B------:R-:W-:Y:S02]  /*8f70*/  ISETP.GE.AND P5, PT, R0, UR4, PT ;  /* 0x0000000400007c0c */ /* 0x000fe4000bfa6270 */
[----:B------:R-:W-:-:S02]  /*8f80*/  LEA.HI.X R81, R20, UR7, R3, 0x1, P6 ;  /* 0x0000000714517c11 */ /* 0x000fc4000b0f0c03 */
[----:B------:R-:W-:-:S03]  /*8f90*/  ISETP.GE.AND P6, PT, R4, UR4, PT ;  /* 0x0000000404007c0c */ /* 0x000fc6000bfc6270 */
[----:B-----5:R2:W-:Y:S04]  /*8fa0*/  @!P4 STG.E.128 desc[UR60][R80.64], R32 ;  /* 0x000000205000c986 */ /* 0x0205e8000c101d3c */
[----:B------:R2:W-:Y:S04]  /*8fb0*/  @!P3 STG.E.128 desc[UR60][R80.64+0x80], R44 ;  /* 0x0000802c5000b986 */ /* 0x0005e8000c101d3c */
[----:B------:R2:W-:Y:S04]  /*8fc0*/  @!P5 STG.E.128 desc[UR60][R80.64+0x100], R68 ;  /* 0x000100445000d986 */ /* 0x0005e8000c101d3c */
[----:B------:R2:W-:Y:S02]  /*8fd0*/  @!P6 STG.E.128 desc[UR60][R80.64+0x180], R72 ;  /* 0x000180485000e986 */ /* 0x0005e4000c101d3c */
.L_x_8012:
[----:B------:R-:W-:Y:S05]  /*8fe0*/  BSYNC B1 ;  /* 0x0000000000017941 */ /* 0x000fea0003800000 */
.L_x_8011:
[----:B------:R-:W-:Y:S04]  /*8ff0*/  BSSY B1, `(.L_x_8013) ;  /* 0x000001a000017945 */ /* 0x000fe80003800000 */
[----:B------:R-:W-:Y:S05]  /*9000*/  @P0 BRA `(.L_x_8014) ;  /* 0x0000000000600947 */ /* 0x000fea0003800000 */
[----:B------:R-:W-:Y:S01]  /*9010*/  IADD3 R3, P0, R76, 0x20, RZ ;  /* 0x000000204c037810 */ /* 0x000fe20007f1e0ff */
[----:B------:R-:W-:Y:S01]  /*9020*/  VIADD R4, R2, 0x40 ;  /* 0x0000004002047836 */ /* 0x000fe20000000000 */
[----:B------:R-:W-:Y:S01]  /*9030*/  ULDC UR4, c[0x0][0xb8c] ;  /* 0x0002e30000047ab9 */ /* 0x000fe20000000800 */
[----:B------:R-:W-:Y:S01]  /*9040*/  ULDC.64 UR6, c[0x0][0xbd8] ;  /* 0x0002f60000067ab9 */ /* 0x000fe20000000a00 */
[----:B------:R-:W-:Y:S01]  /*9050*/  IADD3.X R0, RZ, R77, RZ, P0, !PT ;  /* 0x0000004dff007210 */ /* 0x000fe200007fe4ff */
[----:B------:R-:W-:Y:S01]  /*9060*/  IMAD.MOV.U32 R20, RZ, RZ, R78 ;  /* 0x000000ffff147224 */ /* 0x000fe200078e004e */
[----:B------:R-:W-:Y:S01]  /*9070*/  ISETP.GE.AND P4, PT, R4, UR4, PT ;  /* 0x0000000404007c0c */ /* 0x000fe2000bf86270 */
[----:B------:R-:W-:Y:S01]  /*9080*/  IMAD.MOV.U32 R21, RZ, RZ, R83 ;  /* 0x000000ffff157224 */ /* 0x000fe200078e0053 */
[C---:B------:R-:W-:Y:S01]  /*9090*/  ISETP.GE.AND P3, PT, R2.reuse, UR4, PT ;  /* 0x0000000402007c0c */ /* 0x040fe2000bf66270 */
[----:B------:R-:W-:Y:S02]  /*90a0*/  VIADD R6, R2, 0x80 ;  /* 0x0000008002067836 */ /* 0x000fe40000000000 */
[----:B------:R-:W-:-:S02]  /*90b0*/  IMAD R0, R0, UR6, RZ ;  /* 0x0000000600007c24 */ /* 0x000fc4000f8e02ff */
[----:B------:R-:W-:Y:S01]  /*90c0*/  VIADD R4, R2, 0xc0 ;  /* 0x000000c002047836 */ /* 0x000fe20000000000 */
[----:B------:R-:W-:Y:S01]  /*90d0*/  ISETP.GE.AND P5, PT, R6, UR4, PT ;  /* 0x0000000406007c0c */ /* 0x000fe2000bfa6270 */
[----:B------:R-:W-:-:S03]  /*90e0*/  IMAD.WIDE.U32 R20, R3, UR6, R20 ;  /* 0x0000000603147c25 */ /* 0x000fc6000f8e0014 */
[----:B------:R-:W-:Y:S01]  /*90f0*/  ISETP.GE.AND P6, PT, R4, UR4, PT ;  /* 0x0000000404007c0c */ /* 0x000fe2000bfc6270 */
[----:B------:R-:W-:Y:S01]  /*9100*/  IMAD R3, R3, UR7, R0 ;  /* 0x0000000703037c24 */ /* 0x000fe2000f8e0200 */
[----:B------:R-:W-:Y:S02]  /*9110*/  ULDC.64 UR6, c[0x0][0xb80] ;  /* 0x0002e00000067ab9 */ /* 0x000fe40000000a00 */
[----:B--2--5:R-:W-:Y:S01]  /*9120*/  LEA R32, P0, R20, UR6, 0x1 ;  /* 0x0000000614207c11 */ /* 0x024fe2000f8008ff */
[----:B------:R-:W-:-:S05]  /*9130*/  IMAD.IADD R3, R21, 0x1, R3 ;  /* 0x0000000115037824 */ /* 0x000fca00078e0203 */
[----:B------:R-:W-:-:S05]  /*9140*/  LEA.HI.X R33, R20, UR7, R3, 0x1, P0 ;  /* 0x0000000714217c11 */ /* 0x000fca00080f0c03 */
[----:B------:R3:W-:Y:S04]  /*9150*/  @!P3 STG.E.128 desc[UR60][R32.64], R24 ;  /* 0x000000182000b986 */ /* 0x0007e8000c101d3c */
[----:B------:R3:W-:Y:S04]  /*9160*/  @!P4 STG.E.128 desc[UR60][R32.64+0x80], R40 ;  /* 0x000080282000c986 */ /* 0x0007e8000c101d3c */
[----:B------:R3:W-:Y:S04]  /*9170*/  @!P5 STG.E.128 desc[UR60][R32.64+0x100], R60 ;  /* 0x0001003c2000d986 */ /* 0x0007e8000c101d3c */
[----:B------:R3:W-:Y:S02]  /*9180*/  @!P6 STG.E.128 desc[UR60][R32.64+0x180], R64 ;  /* 0x000180402000e986 */ /* 0x0007e4000c101d3c */
.L_x_8014:
[----:B------:R-:W-:Y:S05]  /*9190*/  BSYNC B1 ;  /* 0x0000000000017941 */ /* 0x000fea0003800000 */
.L_x_8013:
[----:B------:R-:W-:Y:S04]  /*91a0*/  BSSY B1, `(.L_x_8015) ;  /* 0x000001a000017945 */ /* 0x000fe80003800000 */
        /* <DEDUP_REMOVED lines=18> */
[----:B---3-5:R-:W-:Y:S01]  /*92d0*/  LEA R24, P0, R20, UR6, 0x1 ;  /* 0x0000000614187c11 */ /* 0x028fe2000f8008ff */
[----:B------:R-:W-:-:S05]  /*92e0*/  IMAD.IADD R3, R21, 0x1, R3 ;  /* 0x0000000115037824 */ /* 0x000fca00078e0203 */
[----:B------:R-:W-:-:S05]  /*92f0*/  LEA.HI.X R25, R20, UR7, R3, 0x1, P0 ;  /* 0x0000000714197c11 */ /* 0x000fca00080f0c03 */
[----:B------:R4:W-:Y:S04]  /*9300*/  @!P1 STG.E.128 desc[UR60][R24.64], R16 ;  /* 0x0000001018009986 */ /* 0x0009e8000c101d3c */
[----:B------:R4:W-:Y:S04]  /*9310*/  @!P3 STG.E.128 desc[UR60][R24.64+0x80], R36 ;  /* 0x000080241800b986 */ /* 0x0009e8000c101d3c */
[----:B------:R4:W-:Y:S04]  /*9320*/  @!P4 STG.E.128 desc[UR60][R24.64+0x100], R48 ;  /* 0x000100301800c986 */ /* 0x0009e8000c101d3c */
[----:B------:R4:W-:Y:S02]  /*9330*/  @!P5 STG.E.128 desc[UR60][R24.64+0x180], R56 ;  /* 0x000180381800d986 */ /* 0x0009e4000c101d3c */
.L_x_8016:
[----:B------:R-:W-:Y:S05]  /*9340*/  BSYNC B1 ;  /* 0x0000000000017941 */ /* 0x000fea0003800000 */
.L_x_8015:
[----:B------:R-:W-:Y:S05]  /*9350*/  @P2 BRA `(.L_x_8017) ;  /* 0x0000000c00882947 */ /* 0x000fea0003800000 */
[----:B------:R-:W-:Y:S01]  /*9360*/  IADD3 R3, P0, R76, 0x60, RZ ;  /* 0x000000604c037810 */ /* 0x000fe20007f1e0ff */
[C---:B------:R-:W-:Y:S01]  /*9370*/  VIADD R0, R2.reuse, 0x40 ;  /* 0x0000004002007836 */ /* 0x040fe20000000000 */
[----:B------:R-:W-:Y:S01]  /*9380*/  ULDC UR4, c[0x0][0xb8c] ;  /* 0x0002e30000047ab9 */ /* 0x000fe20000000800 */
[----:B------:R-:W-:Y:S01]  /*9390*/  ULDC.64 UR6, c[0x0][0xbd8] ;  /* 0x0002f60000067ab9 */ /* 0x000fe20000000a00 */
[----:B----45:R-:W-:Y:S01]  /*93a0*/  IMAD.MOV.U32 R16, RZ, RZ, R78 ;  /* 0x000000ffff107224 */ /* 0x030fe200078e004e */
        /* <DEDUP_REMOVED lines=11> */
[----:B------:R-:W-:Y:S02]  /*9460*/  LEA R18, P0, R16, UR6, 0x1 ;  /* 0x0000000610127c11 */ /* 0x000fe4000f8008ff */
[----:B------:R-:W-:-:S04]  /*9470*/  IADD3 R3, R17, R3, RZ ;  /* 0x0000000311037210 */ /* 0x000fc80007ffe0ff */
        /* <DEDUP_REMOVED lines=8> */
.L_x_8009:
[----:B------:R-:W-:Y:S01]  /*9500*/  R2UR UR4, R202 ;  /* 0x00000000ca0472ca */ /* 0x000fe200000e0000 */
[----:B------:R-:W-:Y:S01]  /*9510*/  ULDC.64 UR6, c[0x0][0xcd8] ;  /* 0x0003360000067ab9 */ /* 0x000fe20000000a00 */
[----:B------:R-:W-:Y:S01]  /*9520*/  R2UR UR9, R203 ;  /* 0x00000000cb0972ca */ /* 0x000fe200000e0000 */
[----:B------:R-:W-:Y:S01]  /*9530*/  UISETP.NE.U32.AND UP0, UPT, UR6, URZ, UPT ;  /* 0x0000003f0600728c */ /* 0x000fe2000bf05070 */
[----:B------:R-:W-:-:S03]  /*9540*/  IMAD.MOV.U32 R15, RZ, RZ, RZ ;  /* 0x000000ffff0f7224 */ /* 0x000fc600078e00ff */
[----:B------:R-:W-:-:S06]  /*9550*/  UISETP.NE.AND.EX UP0, UPT, UR7, URZ, UPT, UP0 ;  /* 0x0000003f0700728c */ /* 0x000fcc000bf05300 */
[----:B------:R-:W-:Y:S01]  /*9560*/  USHF.L.U32 UR8, UR4, 0x2, URZ ;  /* 0x0000000204087899 */ /* 0x000fe2000800063f */
[----:B------:R-:W1:Y:S01]  /*9570*/  LDC R13, c[0x0][0xb88] ;  /* 0x0002e200ff0d7b82 */ /* 0x000e620000000800 */
[----:B------:R-:W-:Y:S01]  /*9580*/  USHF.L.U64.HI UR9, UR4, 0x2, UR9 ;  /* 0x0000000204097899 */ /* 0x000fe20008010209 */
[----:B------:R-:W-:Y:S01]  /*9590*/  PLOP3.LUT P1, PT, PT, PT, UP0, 0x80, 0x0 ;  /* 0x000000000000781c */ /* 0x000fe20003f2f008 */
[----:B------:R-:W-:-:S04]  /*95a0*/  UIADD3 UR4, UP1, UR8, UR6, URZ ;  /* 0x0000000608047290 */ /* 0x000fc8000ff3e03f */
        /* <DEDUP_REMOVED lines=11> */
[----:B------:R-:W-:-:S05]  /*9660*/  IMAD.U32 R11, RZ, RZ, UR7 ;  /* 0x00000007ff0b7e24 */ /* 0x000fca000f8e00ff */
[----:B-1----:R2:W5:Y:S01]  /*9670*/  @P2 LDG.E R13, desc[UR60][R10.64] ;  /* 0x0000003c0a0d2981 */ /* 0x002562000c1e1900 */
[----:B------:R-:W-:Y:S01]  /*9680*/  ISETP.GE.AND P0, PT, R223, 0x80, PT ;  /* 0x00000080df00780c */ /* 0x000fe20003f06270 */
[----:B------:R-:W-:-:S12]  /*9690*/  @P2 BRA `(.L_x_8018) ;  /* 0x0000000000102947 */ /* 0x000fd80003800000 */
[----:B------:R-:W-:Y:S05]  /*96a0*/  @!P1 BRA `(.L_x_8018) ;  /* 0x00000000000c9947 */ /* 0x000fea0003800000 */
[----:B------:R-:W3:Y:S04]  /*96b0*/  LDG.E R0, desc[UR60][R8.64] ;  /* 0x0000003c08007981 */ /* 0x000ee8000c1e1900 */
[----:B-----5:R-:W3:Y:S02]  /*96c0*/  LDG.E R13, desc[UR60][R8.64+0x4] ;  /* 0x0000043c080d7981 */ /* 0x020ee4000c1e1900 */
[----:B---3--:R-:W-:-:S07]  /*96d0*/  IMAD.IADD R13, R13, 0x1, -R0 ;  /* 0x000000010d0d7824 */ /* 0x008fce00078e0a00 */
.L_x_8018:
        /* <DEDUP_REMOVED lines=10> */
[----:B------:R-:W1:Y:S02]  /*9780*/  S2R R0, SR_TID.X ;  /* 0x0000000000007919 */ /* 0x000e640000002100 */
[----:B-1----:R-:W-:-:S04]  /*9790*/  IMAD R0, R200, 0x80, R0 ;  /* 0x00000080c8007824 */ /* 0x002fc800078e0200 */
[----:B------:R-:W-:-:S05]  /*97a0*/  VIADD R0, R0, 0xffffff80 ;  /* 0xffffff8000007836 */ /* 0x000fca0000000000 */
[----:B------:R-:W-:-:S13]  /*97b0*/  ISETP.GE.AND P0, PT, R0, R13, PT ;  /* 0x0000000d0000720c */ /* 0x000fda0003f06270 */
[----:B------:R-:W-:Y:S05]  /*97c0*/  @P0 BRA `(.L_x_8020) ;  /* 0x0000000000500947 */ /* 0x000fea0003800000 */
[----:B------:R-:W-:Y:S01]  /*97d0*/  R2UR UR6, R201 ;  /* 0x00000000c90672ca */ /* 0x000fe200000e0000 */
[----:B------:R-:W-:Y:S01]  /*97e0*/  ULDC.64 UR10, c[0x0][0xc70] ;  /* 0x00031c00000a7ab9 */ /* 0x000fe20000000a00 */
[C---:B--2---:R-:W-:Y:S01]  /*97f0*/  IADD3 R8, P0, R0.reuse, R15, RZ ;  /* 0x0000000f00087210 */ /* 0x044fe20007f1e0ff */
[----:B------:R-:W-:Y:S02]  /*9800*/  UIMAD UR4, UR7, UR10, URZ ;  /* 0x0000000a070472a4 */ /* 0x000fe4000f8e023f */
[----:B------:R-:W-:Y:S01]  /*9810*/  IMAD.U32 R3, RZ, RZ, UR10 ;  /* 0x0000000aff037e24 */ /* 0x000fe2000f8e00ff */
[----:B------:R-:W-:-:S07]  /*9820*/  LEA.HI.X.SX32 R9, R0, R4, 0x1, P0 ;  /* 0x0000000400097211 */ /* 0x000fce00000f0eff */
        /* <DEDUP_REMOVED lines=14> */
.L_x_8020:
[----:B------:R-:W-:Y:S05]  /*9910*/  BSYNC B1 ;  /* 0x0000000000017941 */ /* 0x000fea0003800000 */
.L_x_8019:
[----:B------:R-:W-:Y:S01]  /*9920*/  R2UR UR6, R201 ;  /* 0x00000000c90672ca */ /* 0x000fe200000e0000 */
[----:B------:R-:W-:Y:S01]  /*9930*/  ULDC.64 UR10, c[0x0][0xba0] ;  /* 0x0002e800000a7ab9 */ /* 0x000fe20000000a00 */
[----:B-1----:R-:W-:Y:S01]  /*9940*/  IMAD.MOV.U32 R3, RZ, RZ, R17 ;  /* 0x000000ffff037224 */ /* 0x002fe200078e0011 */
[----:B------:R-:W-:Y:S01]  /*9950*/  BSSY B1, `(.L_x_8021) ;  /* 0x0000032000017945 */ /* 0x000fe20003800000 */
[----:B------:R-:W-:Y:S02]  /*9960*/  IMAD R0, R4, UR10, RZ ;  /* 0x0000000a04007c24 */ /* 0x000fe4000f8e02ff */
[----:B--2---:R-:W-:-:S04]  /*9970*/  IMAD.WIDE.U32 R8, R15, UR10, R2 ;  /* 0x0000000a0f087c25 */ /* 0x004fc8000f8e0002 */
[----:B------:R-:W-:Y:S01]  /*9980*/  IMAD R15, R15, UR11, R0 ;  /* 0x0000000b0f0f7c24 */ /* 0x000fe2000f8e0200 */
[----:B------:R-:W-:Y:S01]  /*9990*/  ULDC.64 UR10, c[0x0][0xbe0] ;  /* 0x0002f800000a7ab9 */ /* 0x000fe20000000a00 */
[----:B------:R-:W-:Y:S01]  /*99a0*/  VIADD R0, R22, 0x20 ;  /* 0x0000002016007836 */ /* 0x000fe20000000000 */
[----:B------:R-:W-:Y:S02]  /*99b0*/  UIMAD UR4, UR7, UR10, URZ ;  /* 0x0000000a070472a4 */ /* 0x000fe4000f8e023f */
[----:B------:R-:W-:Y:S01]  /*99c0*/  MOV R3, UR10 ;  /* 0x0000000a00037c02 */ /* 0x000fe20008000f00 */
[----:B------:R-:W-:Y:S01]  /*99d0*/  IMAD.IADD R9, R9, 0x1, R15 ;  /* 0x0000000109097824 */ /* 0x000fe200078e020f */
[----:B------:R-:W-:Y:S01]  /*99e0*/  UIMAD UR4, UR6, UR11, UR4 ;  /* 0x0000000b060472a4 */ /* 0x000fe2000f8e0204 */
[----:B------:R-:W-:Y:S01]  /*99f0*/  IMAD R15, R200, -0x80, R13 ;  /* 0xffffff80c80f7824 */ /* 0x000fe200078e020d */
[----:B------:R-:W-:Y:S01]  /*9a00*/  SHF.R.S32.HI R13, RZ, 0x1f, R22 ;  /* 0x0000001fff0d7819 */ /* 0x000fe20000011416 */
[----:B------:R-:W-:Y:S01]  /*9a10*/  IMAD.WIDE.U32 R8, R3, UR6, R8 ;  /* 0x0000000603087c25 */ /* 0x000fe2000f8e0008 */
[----:B------:R-:W-:-:S02]  /*9a20*/  ULDC.64 UR6, c[0x0][0xbe8] ;  /* 0x0002fa0000067ab9 */ /* 0x000fc40000000a00 */
        /* <DEDUP_REMOVED lines=9> */
[----:B------:R-:W-:Y:S02]  /*9ac0*/  IMAD.MOV.U32 R12, RZ, RZ, R22 ;  /* 0x000000ffff0c7224 */ /* 0x000fe400078e0016 */
[----:B------:R-:W-:Y:S02]  /*9ad0*/  VIADD R17, R11, UR4 ;  /* 0x000000040b117c36 */ /* 0x000fe40008000000 */
[----:B------:R-:W-:-:S04]  /*9ae0*/  IMAD.WIDE R12, R200, 0x80, R12 ;  /* 0x00000080c80c7825 */ /* 0x000fc800078e020c */
[----:B------:R-:W-:Y:S01]  /*9af0*/  VIADD R0, R22, 0x60 ;  /* 0x0000006016007836 */ /* 0x000fe20000000000 */
[----:B------:R-:W-:Y:S06]  /*9b00*/  @P2 BRA `(.L_x_8022) ;  /* 0x0000000000582947 */ /* 0x000fec0003800000 */
[C---:B------:R-:W-:Y:S01]  /*9b10*/  VIADD R3, R2.reuse, 0x40 ;  /* 0x0000004002037836 */ /* 0x040fe20000000000 */
[----:B------:R-:W-:Y:S01]  /*9b20*/  ULDC UR4, c[0x0][0xb8c] ;  /* 0x0002e30000047ab9 */ /* 0x000fe20000000800 */
[----:B------:R-:W-:Y:S01]  /*9b30*/  VIADD R4, R2, 0x80 ;  /* 0x0000008002047836 */ /* 0x000fe20000000000 */
[----:B------:R-:W-:Y:S01]  /*9b40*/  ULDC.64 UR6, c[0x0][0xbd8] ;  /* 0x0002f60000067ab9 */ /* 0x000fe20000000a00 */
[----:B------:R-:W-:Y:S01]  /*9b50*/  IMAD.MOV.U32 R8, RZ, RZ, R10 ;  /* 0x000000ffff087224 */ /* 0x000fe200078e000a */
[----:B------:R-:W-:Y:S01]  /*9b60*/  ISETP.GE.AND P4, PT, R3, UR4, PT ;  /* 0x0000000403007c0c */ /* 0x000fe2000bf86270 */
[----:B------:R-:W-:Y:S01]  /*9b70*/  IMAD R3, R13, UR6, RZ ;  /* 0x000000060d037c24 */ /* 0x000fe2000f8e02ff */
[----:B------:R-:W-:Y:S01]  /*9b80*/  ISETP.GE.AND P5, PT, R4, UR4, PT ;  /* 0x0000000404007c0c */ /* 0x000fe2000bfa6270 */
[C---:B------:R-:W-:Y:S01]  /*9b90*/  VIADD R4, R2.reuse, 0xc0 ;  /* 0x000000c002047836 */ /* 0x040fe20000000000 */
[----:B------:R-:W-:Y:S01]  /*9ba0*/  ISETP.GE.AND P3, PT, R2, UR4, PT ;  /* 0x0000000402007c0c */ /* 0x000fe2000bf66270 */
[----:B------:R-:W-:-:S02]  /*9bb0*/  IMAD.MOV.U32 R9, RZ, RZ, R17 ;  /* 0x000000ffff097224 */ /* 0x000fc400078e0011 */
        /* <DEDUP_REMOVED lines=11> */
.L_x_8022:
[----:B------:R-:W-:Y:S05]  /*9c70*/  BSYNC B1 ;  /* 0x0000000000017941 */ /* 0x000fea0003800000 */
.L_x_8021:
[----:B------:R-:W-:Y:S01]  /*9c80*/  BSSY B1, `(.L_x_8023) ;  /* 0x000001b000017945 */ /* 0x000fe20003800000 */
[----:B------:R-:W-:-:S03]  /*9c90*/  ISETP.GE.AND P2, PT, R0, R15, PT ;  /* 0x0000000f0000720c */ /* 0x000fc60003f46270 */
[----:B------:R-:W-:Y:S10]  /*9ca0*/  @P1 BRA `(.L_x_8024) ;  /* 0x0000000000601947 */ /* 0x000ff40003800000 */
        /* <DEDUP_REMOVED lines=8> */
[----:B------:R-:W-:Y:S01]  /*9d30*/  IMAD.MOV.U32 R9, RZ, RZ, R17 ;  /* 0x000000ffff097224 */ /* 0x000fe200078e0011 */
[C---:B------:R-:W-:Y:S01]  /*9d40*/  IADD3 R4, R2.reuse, 0xc0, RZ ;  /* 0x000000c002047810 */ /* 0x040fe20007ffe0ff */
[----:B------:R-:W-:-:S02]  /*9d50*/  VIADD R6, R2, 0x80 ;  /* 0x0000008002067836 */ /* 0x000fc40000000000 */
        /* <DEDUP_REMOVED lines=13> */
.L_x_8024:
[----:B------:R-:W-:Y:S05]  /*9e30*/  BSYNC B1 ;  /* 0x0000000000017941 */ /* 0x000fea0003800000 */
.L_x_8023:
        /* <DEDUP_REMOVED lines=19> */
[----:B--2---:R-:W-:Y:S01]  /*9f70*/  LEA R14, P0, R8, UR6, 0x1 ;  /* 0x00000006080e7c11 */ /* 0x004fe2000f8008ff */
[----:B------:R-:W-:-:S05]  /*9f80*/  IMAD.IADD R3, R9, 0x1, R3 ;  /* 0x0000000109037824 */ /* 0x000fca00078e0203 */
[----:B------:R-:W-:-:S05]  /*9f90*/  LEA.HI.X R15, R8, UR7, R3, 0x1, P0 ;  /* 0x00000007080f7c11 */ /* 0x000fca00080f0c03 */
[----:B------:R3:W-:Y:S04]  /*9fa0*/  @!P1 STG.E.128 desc[UR60][R14.64], RZ ;  /* 0x000000ff0e009986 */ /* 0x0007e8000c101d3c */
[----:B------:R3:W-:Y:S04]  /*9fb0*/  @!P3 STG.E.128 desc[UR60][R14.64+0x80], RZ ;  /* 0x000080ff0e00b986 */ /* 0x0007e8000c101d3c */
[----:B------:R3:W-:Y:S04]  /*9fc0*/  @!P4 STG.E.128 desc[UR60][R14.64+0x100], RZ ;  /* 0x000100ff0e00c986 */ /* 0x0007e8000c101d3c */
[----:B------:R3:W-:Y:S02]  /*9fd0*/  @!P5 STG.E.128 desc[UR60][R14.64+0x180], RZ ;  /* 0x000180ff0e00d986 */ /* 0x0007e4000c101d3c */
.L_x_8026:
[----:B------:R-:W-:Y:S05]  /*9fe0*/  BSYNC B1 ;  /* 0x0000000000017941 */ /* 0x000fea0003800000 */
.L_x_8025:
        /* <DEDUP_REMOVED lines=25> */
.L_x_8017:
[----:B------:R-:W-:Y:S05]  /*a180*/  BSYNC B0 ;  /* 0x0000000000007941 */ /* 0x000fea0003800000 */
.L_x_8008:
[----:B------:R-:W-:Y:S02]  /*a190*/  ULDC UR4, c[0x0][0xd14] ;  /* 0x0003450000047ab9 */ /* 0x000fe40000000800 */
[----:B------:R-:W-:-:S13]  /*a1a0*/  ISETP.GE.AND P0, PT, R7, UR4, PT ;  /* 0x0000000407007c0c */ /* 0x000fda000bf06270 */
[----:B------:R-:W-:Y:S05]  /*a1b0*/  @!P0 BRA `(.L_x_8027) ;  /* 0xffffff6c00288947 */ /* 0x000fea000383ffff */
[----:B------:R-:W-:Y:S05]  /*a1c0*/  EXIT ;  /* 0x000000000000794d */ /* 0x000fea0003800000 */
.L_x_7983:
        /* <DEDUP_REMOVED lines=61> */
.L_x_8032:
        /* <DEDUP_REMOVED lines=16> */
.L_x_8031:
[----:B------:R-:W-:Y:S05]  /*a6a0*/  BSYNC B0 ;  /* 0x0000000000007941 */ /* 0x000fea0003800000 */
.L_x_8030:
        /* <DEDUP_REMOVED lines=26> */
.L_x_8028:
        /* <DEDUP_REMOVED lines=16> */
.L_x_8033:
        /* <DEDUP_REMOVED lines=25> */
.L_x_8029:
[----:B------:R-:W-:Y:S02]  /*aae0*/  IMAD.MOV.U32 R17, RZ, RZ, RZ ;  /* 0x000000ffff117224 */ /* 0x000fe400078e00ff */
[----:B------:R-:W-:Y:S02]  /*aaf0*/  IMAD.U32 R16, RZ, RZ, UR6 ;  /* 0x00000006ff107e24 */ /* 0x000fe4000f8e00ff */
[----:B------:R-:W-:-:S07]  /*ab00*/  IMAD.MOV.U32 R18, RZ, RZ, RZ ;  /* 0x000000ffff127224 */ /* 0x000fce00078e00ff */
.L_x_8034:
        /* <DEDUP_REMOVED lines=12> */
[----:B------:R0:W-:Y:S07]  /*abd0*/  STL [R1+0x4], R0 ;  /* 0x0000040001007387 */ /* 0x0001ee0000100800 */
[----:B------:R-:W-:Y:S05]  /*abe0*/  @P0 BRA `(.L_x_8035) ;  /* 0x0000003800b80947 */ /* 0x000fea0003800000 */
[----:B0-----:R-:W-:Y:S01]  /*abf0*/  IMAD.MOV.U32 R0, RZ, RZ, 0x1 ;  /* 0x00000001ff007424 */ /* 0x001fe200078e00ff */
[----:B------:R0:W-:Y:S01]  /*ac00*/  STL [R1], RZ ;  /* 0x000000ff01007387 */ /* 0x0001e20000100800 */
[----:B------:R-:W-:Y:S01]  /*ac10*/  ULDC UR51, c[0x0][0xc] ;  /* 0x0000030000337ab9 */ /* 0x000fe20000000800 */
[----:B------:R-:W-:Y:S01]  /*ac20*/  ULDC.64 UR48, c[0x0][0x198] ;  /* 0x0000660000307ab9 */ /* 0x000fe20000000a00 */
[----:B------:R-:W-:Y:S01]  /*ac30*/  UMOV UR50, URZ ;  /* 0x0000003f00327c82 */ /* 0x000fe20008000000 */
[----:B------:R0:W-:Y:S04]  /*ac40*/  STL [R1+0x4], R0 ;  /* 0x0000040001007387 */ /* 0x0001e80000100800 */
.L_x_8099:
        /* <DEDUP_REMOVED lines=51> */
.L_x_8036:
        /* <DEDUP_REMOVED lines=29> */
.L_x_8038:
        /* <DEDUP_REMOVED lines=23> */
.L_x_8040:
        /* <DEDUP_REMOVED lines=10> */
[----:B------:R-:W-:Y:S01]  /*b360*/  MOV R8, 0x70 ;  /* 0x0000007000087802 */ /* 0x000fe20000000f00 */
[----:B------:R-:W-:Y:S02]  /*b370*/  IMAD.U32 R5, RZ, RZ, UR7 ;  /* 0x00000007ff057e24 */ /* 0x000fe4000f8e00ff */
[----:B------:R-:W-:Y:S02]  /*b380*/  IMAD.U32 R6, RZ, RZ, UR8 ;  /* 0x00000008ff067e24 */ /* 0x000fe4000f8e00ff */
[----:B------:R-:W-:-:S02]  /*b390*/  IMAD.U32 R7, RZ, RZ, UR9 ;  /* 0x00000009ff077e24 */ /* 0x000fc4000f8e00ff */
[----:B------:R-:W-:Y:S02]  /*b3a0*/  IMAD.U32 R10, RZ, RZ, UR4 ;  /* 0x00000004ff0a7e24 */ /* 0x000fe4000f8e00ff */
[----:B------:R-:W-:Y:S02]  /*b3b0*/  IMAD.U32 R11, RZ, RZ, UR5 ;  /* 0x00000005ff0b7e24 */ /* 0x000fe4000f8e00ff */
[----:B------:R-:W-:Y:S02]  /*b3c0*/  IMAD.MOV.U32 R12, RZ, RZ, 0x1 ;  /* 0x00000001ff0c7424 */ /* 0x000fe400078e00ff */
[----:B0-----:R-:W-:-:S07]  /*b3d0*/  IMAD.MOV.U32 R13, RZ, RZ, RZ ;  /* 0x000000ffff0d7224 */ /* 0x001fce00078e00ff */
[----:B------:R-:W-:-:S07]  /*b3e0*/  LEPC R20, `(.L_x_8042) ;  /* 0x000000001014794e */ /* 0x000fce0000000000 */
[----:B-1----:R-:W-:Y:S05]  /*b3f0*/  CALL.ABS.NOINC R2 ;  /* 0x0000000002007343 */ /* 0x002fea0003c00000 */
.L_x_8042:
        /* <DEDUP_REMOVED lines=16> */
.L_x_8041:
[----:B------:R-:W2:Y:S01]  /*b500*/  LDL.LU R2, [R1+0x18] ;  /* 0x0000180001027983 */ /* 0x000ea20000300800 */
[----:B------:R-:W-:Y:S01]  /*b510*/  ULDC.64 UR4, c[0x0][0xaf0] ;  /* 0x0002bc0000047ab9 */ /* 0x000fe20000000a00 */
[----:B------:R-:W0:Y:S02]  /*b520*/  LDC R4, c[0x0][0x428] ;  /* 0x00010a00ff047b82 */ /* 0x000e240000000800 */
        /* <DEDUP_REMOVED lines=18> */
[----:B------:R-:W-:Y:S01]  /*b650*/  IMAD.MOV.U32 R4, RZ, RZ, R18 ;  /* 0x000000ffff047224 */ /* 0x000fe200078e0012 */
[----:B------:R-:W-:Y:S01]  /*b660*/  PLOP3.LUT P1, PT, P6, PT, PT, 0x8, 0x0 ;  /* 0x000000000000781c */ /* 0x000fe2000372e170 */
[----:B------:R-:W-:-:S10]  /*b670*/  IMAD R17, R17, 0x80, R8 ;  /* 0x0000008011117824 */ /* 0x000fd400078e0208 */
[----:B------:R-:W0:Y:S08]  /*b680*/  @P0 LDC R7, c[0x0][0x42c] ;  /* 0x00010b00ff070b82 */ /* 0x000e300000000800 */
[----:B------:R-:W2:Y:S01]  /*b690*/  @P0 LDC R5, c[0x0][0x430] ;  /* 0x00010c00ff050b82 */ /* 0x000ea20000000800 */
[----:B0-----:R-:W-:-:S05]  /*b6a0*/  @P0 IMAD.HI.U32 R6, R18, R7, RZ ;  /* 0x0000000712060227 */ /* 0x001fca00078e00ff */
[----:B--2---:R-:W-:Y:S02]  /*b6b0*/  @P0 SHF.R.U32.HI R4, RZ, R5, R6 ;  /* 0x00000005ff040219 */ /* 0x004fe40000011606 */
[----:B------:R-:W-:-:S04]  /*b6c0*/  ISETP.NE.U32.AND P0, PT, RZ, UR4, PT ;  /* 0x00000004ff007c0c */ /* 0x000fc8000bf05070 */
[----:B------:R-:W-:-:S04]  /*b6d0*/  ISETP.NE.AND.EX P0, PT, RZ, UR5, PT, P0 ;  /* 0x00000005ff007c0c */ /* 0x000fc8000bf05300 */
[----:B-1----:R-:W-:-:S09]  /*b6e0*/  SEL R6, R9, RZ, !P0 ;  /* 0x000000ff09067207 */ /* 0x002fd20004000000 */
.L_x_8043:
        /* <DEDUP_REMOVED lines=17> */
.L_x_8115:
[----:B------:R-:W2:Y:S01]  /*b800*/  LDL R8, [R1+0x14] ;  /* 0x0000140001087983 */ /* 0x000ea20000100800 */
[----:B------:R-:W-:Y:S01]  /*b810*/  UMOV UR4, 0xffffffff ;  /* 0xffffffff00047882 */ /* 0x000fe20000000000 */
[----:B------:R-:W-:Y:S01]  /*b820*/  SHF.R.S32.HI R5, RZ, 0x1f, R0 ;  /* 0x0000001fff057819 */ /* 0x000fe20000011400 */
[----:B--2---:R-:W-:Y:S01]  /*b830*/  VIADD R9, R8, 0xffffffff ;  /* 0xffffffff08097836 */ /* 0x004fe20000000000 */
[----:B------:R-:W-:Y:S06]  /*b840*/  BRA.DIV UR4, `(.L_x_8045) ;  /* 0x0000003604487947 */ /* 0x000fec000b800000 */
[----:B------:R-:W-:-:S13]  /*b850*/  ELECT P6, URZ, PT ;  /* 0x00000000003f782f */ /* 0x000fda00038c0000 */
.L_x_8118:
        /* <DEDUP_REMOVED lines=24> */
.L_x_8047:
        /* <DEDUP_REMOVED lines=9> */
.L_x_8119:
        /* <DEDUP_REMOVED lines=11> */
.L_x_8049:
        /* <DEDUP_REMOVED lines=23> */
.L_x_8046:
        /* <DEDUP_REMOVED lines=15> */
[----:B------:R-:W-:Y:S01]  /*bd80*/  UIADD3 UR6, UP0, UR48, 0x770, URZ ;  /* 0x0000077030067890 */ /* 0x000fe2000ff1e03f */
[----:B------:R-:W-:Y:S01]  /*bd90*/  IMAD.MOV.U32 R6, RZ, RZ, 0x4000 ;  /* 0x00004000ff067424 */ /* 0x000fe200078e00ff */
[----:B------:R-:W-:Y:S01]  /*bda0*/  UMOV UR15, 0x12f00000 ;  /* 0x12f00000000f7882 */ /* 0x000fe20000000000 */
[----:B------:R-:W-:Y:S01]  /*bdb0*/  UMOV UR10, URZ ;  /* 0x0000003f000a7c82 */ /* 0x000fe20008000000 */
[----:B------:R-:W-:Y:S01]  /*bdc0*/  UIADD3.X UR7, URZ, UR49, URZ, UP0, !UPT ;  /* 0x000000313f077290 */ /* 0x000fe200087fe43f */
[----:B------:R0:W-:Y:S01]  /*bdd0*/  SYNCS.ARRIVE.TRANS64 RZ, [R8+URZ+0x32400], R6 ;  /* 0x0324000608ff79a7 */ /* 0x0001e2000800003f */
[----:B------:R-:W-:-:S02]  /*bde0*/  UIADD3 UR8, UR16, 0x18400, URZ ;  /* 0x0001840010087890 */ /* 0x000fc4000fffe03f */
[----:B------:R-:W-:Y:S02]  /*bdf0*/  UIADD3 UR9, UR16, 0x32400, URZ ;  /* 0x0003240010097890 */ /* 0x000fe4000fffe03f */
[----:B------:R-:W-:Y:S02]  /*be00*/  UIADD3 UR40, UR16, 0x22400, URZ ;  /* 0x0002240010287890 */ /* 0x000fe4000fffe03f */
[----:B------:R-:W-:Y:S02]  /*be10*/  UIADD3 UR41, UR16, 0x32410, URZ ;  /* 0x0003241010297890 */ /* 0x000fe4000fffe03f */
[----:B------:R-:W-:Y:S01]  /*be20*/  UIADD3 UR32, UR16, 0x26400, URZ ;  /* 0x0002640010207890 */ /* 0x000fe2000fffe03f */
[----:B0-----:R-:W-:Y:S01]  /*be30*/  IMAD.MOV.U32 R6, RZ, RZ, 0x10000 ;  /* 0x00010000ff067424 */ /* 0x001fe200078e00ff */
[----:B------:R-:W-:Y:S01]  /*be40*/  UIADD3 UR24, UR16, 0x2a400, URZ ;  /* 0x0002a40010187890 */ /* 0x000fe2000fffe03f */
[----:B------:R0:W-:Y:S01]  /*be50*/  UTMALDG.4D [UR8], [UR4], desc[UR14] ;  /* 0x00000e08040075b4 */ /* 0x0001e20008019000 */
[----:B------:R-:W-:Y:S01]  /*be60*/  UIADD3 UR16, UR16, 0x2e400, URZ ;  /* 0x0002e40010107890 */ /* 0x000fe2000fffe03f */
[----:B------:R-:W-:Y:S01]  /*be70*/  UMOV UR43, UR11 ;  /* 0x0000000b002b7c82 */ /* 0x000fe20008000000 */
        /* <DEDUP_REMOVED lines=23> */
[----:B0-----:R-:W-:Y:S01]  /*bff0*/  NOP ;  /* 0x0000000000007918 */ /* 0x001fe20000000000 */
.L_x_8051:
[----:B------:R-:W-:Y:S05]  /*c000*/  BSYNC B0 ;  /* 0x0000000000007941 */ /* 0x000fea0003800000 */
.L_x_8050:
        /* <DEDUP_REMOVED lines=8> */
.L_x_8120:
[----:B------:R-:W-:Y:S01]  /*c090*/  ULDC.64 UR38, c[0x0][0x3f8] ;  /* 0x0000fe0000267ab9 */ /* 0x000fe20000000a00 */
[----:B------:R-:W-:Y:S01]  /*c0a0*/  ULDC.64 UR46, c[0x0][0x408] ;  /* 0x00010200002e7ab9 */ /* 0x000fe20000000a00 */
        /* <DEDUP_REMOVED lines=11> */
.L_x_8121:
        /* <DEDUP_REMOVED lines=11> */
.L_x_8056:
        /* <DEDUP_REMOVED lines=38> */
.L_x_8054:
[----:B------:R-:W-:Y:S05]  /*c470*/  BSYNC B0 ;  /* 0x0000000000007941 */ /* 0x000fea0003800000 */
.L_x_8053:
        /* <DEDUP_REMOVED lines=46> */
.L_x_8063:
[----:B-1----:R-:W1:Y:S01]  /*c760*/  S2R R3, SR_CgaCtaId ;  /* 0x0000000000037919 */ /* 0x002e620000008800 */
[----:B------:R-:W-:Y:S02]  /*c770*/  MOV R2, 0x400 ;  /* 0x0000040000027802 */ /* 0x000fe40000000f00 */
[----:B------:R-:W-:Y:S02]  /*c780*/  SHF.L.U32 R6, R14, 0x1f, RZ ;  /* 0x0000001f0e067819 */ /* 0x000fe400000006ff */
[----:B-1----:R-:W-:-:S05]  /*c790*/  LEA R2, R3, R2, 0x18 ;  /* 0x0000000203027211 */ /* 0x002fca00078ec0ff */
[----:B------:R-:W-:-:S04]  /*c7a0*/  IMAD R3, R15, 0x8, R2 ;  /* 0x000000080f037824 */ /* 0x000fc800078e0202 */
[----:B------:R-:W1:Y:S02]  /*c7b0*/  SYNCS.PHASECHK.TRANS64.TRYWAIT P0, [R3+URZ+0x32440], R6 ;  /* 0x03244006030075a7 */ /* 0x000e64000800017f */
[----:B-1----:R-:W-:Y:S05]  /*c7c0*/  @!P0 BRA `(.L_x_8064) ;  /* 0x0000002400d08947 */ /* 0x002fea0003800000 */
.L_x_8122:
        /* <DEDUP_REMOVED lines=11> */
.L_x_8065:
        /* <DEDUP_REMOVED lines=22> */
.L_x_8123:
        /* <DEDUP_REMOVED lines=8> */
.L_x_8067:
        /* <DEDUP_REMOVED lines=34> */
.L_x_8062:
[----:B------:R-:W-:Y:S05]  /*cc80*/  BSYNC B2 ;  /* 0x0000000000027941 */ /* 0x000fea0003800000 */
.L_x_8061:
[----:B------:R-:W2:Y:S02]  /*cc90*/  LDL.LU R2, [R1+0x14] ;  /* 0x0000140001027983 */ /* 0x000ea40000300800 */
[----:B--2---:R-:W-:-:S07]  /*cca0*/  VIADD R8, R2, 0xfffffffd ;  /* 0xfffffffd02087836 */ /* 0x004fce0000000000 */
.L_x_8060:
[----:B------:R-:W-:Y:S05]  /*ccb0*/  BSYNC B1 ;  /* 0x0000000000017941 */ /* 0x000fea0003800000 */
.L_x_8059:
[----:B------:R-:W-:-:S05]  /*ccc0*/  IMAD.MOV R2, RZ, RZ, -R11 ;  /* 0x000000ffff027224 */ /* 0x000fca00078e0a0b */
[----:B------:R-:W-:-:S13]  /*ccd0*/  ISETP.NE.AND P0, PT, R9, R2, PT ;  /* 0x000000020900720c */ /* 0x000fda0003f05270 */
[----:B------:R-:W-:Y:S05]  /*cce0*/  @!P0 BRA `(.L_x_8058) ;  /* 0x0000000c00908947 */ /* 0x000fea0003800000 */
.L_x_8082:
        /* <DEDUP_REMOVED lines=15> */
[----:B------:R-:W-:Y:S02]  /*cde0*/  IMAD.MOV.U32 R11, RZ, RZ, R8 ;  /* 0x000000ffff0b7224 */ /* 0x000fe400078e0008 */
        /* <DEDUP_REMOVED lines=15> */
.L_x_8070:
[----:B------:R-:W2:Y:S01]  /*cee0*/  S2R R3, SR_CgaCtaId ;  /* 0x0000000000037919 */ /* 0x000ea20000008800 */
[----:B------:R-:W-:-:S04]  /*cef0*/  MOV R2, 0x400 ;  /* 0x0000040000027802 */ /* 0x000fc80000000f00 */
[----:B--2---:R-:W-:Y:S02]  /*cf00*/  LEA R2, R3, R2, 0x18 ;  /* 0x0000000203027211 */ /* 0x004fe400078ec0ff */
[----:B------:R-:W-:-:S03]  /*cf10*/  SHF.L.U32 R3, R10, 0x1f, RZ ;  /* 0x0000001f0a037819 */ /* 0x000fc600000006ff */
[----:B------:R-:W-:-:S04]  /*cf20*/  IMAD R2, R9, 0x8, R2 ;  /* 0x0000000809027824 */ /* 0x000fc800078e0202 */
[----:B------:R-:W2:Y:S02]  /*cf30*/  SYNCS.PHASECHK.TRANS64.TRYWAIT P0, [R2+URZ+0x32440], R3 ;  /* 0x03244003020075a7 */ /* 0x000ea4000800017f */
[----:B--2---:R-:W-:Y:S05]  /*cf40*/  @!P0 BRA `(.L_x_8071) ;  /* 0x0000002000188947 */ /* 0x004fea0003800000 */
.L_x_8124:
        /* <DEDUP_REMOVED lines=11> */
.L_x_8072:
        /* <DEDUP_REMOVED lines=21> */
.L_x_8125:
        /* <DEDUP_REMOVED lines=8> */
.L_x_8074:
        /* <DEDUP_REMOVED lines=33> */
.L_x_8069:
[----:B------:R-:W-:Y:S05]  /*d3e0*/  BSYNC B1 ;  /* 0x0000000000017941 */ /* 0x000fea0003800000 */
.L_x_8068:
        /* <DEDUP_REMOVED lines=13> */
[----:B------:R-:W2:Y:S01]  /*d4c0*/  LDC R6, c[0x0][0x41c] ;  /* 0x00010700ff067b82 */ /* 0x000ea20000000800 */
        /* <DEDUP_REMOVED lines=15> */
.L_x_8077:
[----:B------:R-:W3:Y:S01]  /*d5c0*/  S2R R3, SR_CgaCtaId ;  /* 0x0000000000037919 */ /* 0x000ee20000008800 */
[----:B------:R-:W-:-:S04]  /*d5d0*/  MOV R2, 0x400 ;  /* 0x0000040000027802 */ /* 0x000fc80000000f00 */
[----:B---3--:R-:W-:Y:S02]  /*d5e0*/  LEA R2, R3, R2, 0x18 ;  /* 0x0000000203027211 */ /* 0x008fe400078ec0ff */
[----:B------:R-:W-:-:S03]  /*d5f0*/  SHF.L.U32 R3, R11, 0x1f, RZ ;  /* 0x0000001f0b037819 */ /* 0x000fc600000006ff */
[----:B------:R-:W-:-:S04]  /*d600*/  IMAD R2, R12, 0x8, R2 ;  /* 0x000000080c027824 */ /* 0x000fc800078e0202 */
[----:B------:R-:W3:Y:S02]  /*d610*/  SYNCS.PHASECHK.TRANS64.TRYWAIT P0, [R2+URZ+0x32440], R3 ;  /* 0x03244003020075a7 */ /* 0x000ee4000800017f */
[----:B---3--:R-:W-:Y:S05]  /*d620*/  @!P0 BRA `(.L_x_8078) ;  /* 0x0000001800888947 */ /* 0x008fea0003800000 */
.L_x_8126:
        /* <DEDUP_REMOVED lines=11> */
.L_x_8079:
        /* <DEDUP_REMOVED lines=22> */
.L_x_8127:
        /* <DEDUP_REMOVED lines=8> */
.L_x_8081:
        /* <DEDUP_REMOVED lines=34> */
.L_x_8076:
[----:B------:R-:W-:Y:S05]  /*dae0*/  BSYNC B1 ;  /* 0x0000000000017941 */ /* 0x000fea0003800000 */
.L_x_8075:
[C---:B------:R-:W-:Y:S01]  /*daf0*/  ISETP.GT.AND P0, PT, R8.reuse, 0x1, PT ;  /* 0x000000010800780c */ /* 0x040fe20003f04270 */
[----:B------:R-:W-:-:S04]  /*db00*/  VIADD R2, R8, 0xfffffffe ;  /* 0xfffffffe08027836 */ /* 0x000fc80000000000 */
[----:B------:R-:W-:-:S08]  /*db10*/  IMAD.MOV.U32 R8, RZ, RZ, R2 ;  /* 0x000000ffff087224 */ /* 0x000fd000078e0002 */
[----:B------:R-:W-:Y:S05]  /*db20*/  @P0 BRA `(.L_x_8082) ;  /* 0xfffffff000700947 */ /* 0x000fea000383ffff */
.L_x_8058:
[----:B------:R-:W-:Y:S05]  /*db30*/  BSYNC B0 ;  /* 0x0000000000007941 */ /* 0x000fea0003800000 */
.L_x_8057:
        /* <DEDUP_REMOVED lines=23> */
.L_x_8084:
[----:B------:R-:W-:Y:S05]  /*dcb0*/  BSYNC B0 ;  /* 0x0000000000007941 */ /* 0x000fea0003800000 */
.L_x_8083:
[----:B--2---:R-:W2:Y:S02]  /*dcc0*/  LDL.LU R2, [R1+0x4] ;  /* 0x0000040001027983 */ /* 0x004ea40000300800 */
[----:B--2---:R-:W-:-:S05]  /*dcd0*/  LOP3.LUT R2, R2, R0, RZ, 0x3c, !PT ;  /* 0x0000000002027212 */ /* 0x004fca00078e3cff */
[----:B------:R2:W-:Y:S02]  /*dce0*/  STL [R1+0x4], R2 ;  /* 0x0000040201007387 */ /* 0x0005e40000100800 */
.L_x_8039:
[----:B------:R-:W-:Y:S05]  /*dcf0*/  BSYNC B6 ;  /* 0x0000000000067941 */ /* 0x000fea0003800000 */
.L_x_8037:
[----:B------:R-:W-:-:S03]  /*dd00*/  UMOV UR4, 0xffffffff ;  /* 0xffffffff00047882 */ /* 0x000fc60000000000 */
[----:B------:R-:W-:Y:S05]  /*dd10*/  BRA.DIV UR4, `(.L_x_8085) ;  /* 0x0000001204f47947 */ /* 0x000fea000b800000 */
[----:B------:R3:W4:Y:S04]  /*dd20*/  SHFL.IDX PT, R4, R16, RZ, 0x1f ;  /* 0x00001fff10047589 */ /* 0x00072800000e0000 */
[----:B------:R3:W0:Y:S02]  /*dd30*/  SHFL.IDX PT, R5, R16, 0x1, 0x1f ;  /* 0x00201f0010057f89 */ /* 0x00062400000e0000 */
.L_x_8131:
        /* <DEDUP_REMOVED lines=13> */
.L_x_8087:
[----:B------:R-:W-:Y:S05]  /*de10*/  BSYNC B0 ;  /* 0x0000000000007941 */ /* 0x000fea0003800000 */
.L_x_8086:
        /* <DEDUP_REMOVED lines=23> */
.L_x_8139:
[----:B------:R-:W-:Y:S02]  /*df90*/  ULDC UR4, c[0x0][0xd10] ;  /* 0x0003440000047ab9 */ /* 0x000fe40000000800 */
[----:B---3--:R-:W-:-:S04]  /*dfa0*/  IMAD.U32 R16, RZ, RZ, UR4 ;  /* 0x00000004ff107e24 */ /* 0x008fc8000f8e00ff */
[----:B--2---:R-:W-:-:S04]  /*dfb0*/  IMAD R6, R14, R16, RZ ;  /* 0x000000100e067224 */ /* 0x004fc800078e02ff */
[----:B------:R-:W-:-:S05]  /*dfc0*/  IMAD.IADD R5, R5, 0x1, R6 ;  /* 0x0000000105057824 */ /* 0x000fca00078e0206 */
[----:B----4-:R-:W-:-:S13]  /*dfd0*/  ISETP.GT.AND P0, PT, R5, R4, PT ;  /* 0x000000040500720c */ /* 0x010fda0003f04270 */
[----:B------:R-:W-:Y:S05]  /*dfe0*/  @P0 BRA `(.L_x_8089) ;  /* 0x0000000000b40947 */ /* 0x000fea0003800000 */
[----:B------:R-:W2:Y:S02]  /*dff0*/  LDC R0, c[0x0][0xd14] ;  /* 0x00034500ff007b82 */ /* 0x000ea40000000800 */
.L_x_8094:
        /* <DEDUP_REMOVED lines=14> */
.L_x_8092:
[----:B------:R-:W-:Y:S05]  /*e0e0*/  BSYNC B0 ;  /* 0x0000000000007941 */ /* 0x000fea0003800000 */
.L_x_8091:
        /* <DEDUP_REMOVED lines=23> */
.L_x_8147:
[----:B------:R-:W-:Y:S02]  /*e260*/  ULDC UR4, c[0x0][0xd10] ;  /* 0x0003440000047ab9 */ /* 0x000fe40000000800 */
[----:B------:R-:W-:-:S04]  /*e270*/  IMAD.U32 R16, RZ, RZ, UR4 ;  /* 0x00000004ff107e24 */ /* 0x000fc8000f8e00ff */
[----:B--2---:R-:W-:-:S04]  /*e280*/  IMAD R6, R14, R16, RZ ;  /* 0x000000100e067224 */ /* 0x004fc800078e02ff */
[----:B------:R-:W-:-:S05]  /*e290*/  IMAD.IADD R5, R6, 0x1, R5 ;  /* 0x0000000106057824 */ /* 0x000fca00078e0205 */
[----:B------:R-:W-:-:S13]  /*e2a0*/  ISETP.GT.AND P0, PT, R5, R4, PT ;  /* 0x000000040500720c */ /* 0x000fda0003f04270 */
[----:B------:R-:W-:Y:S05]  /*e2b0*/  @!P0 BRA `(.L_x_8094) ;  /* 0xfffffffc00508947 */ /* 0x000fea000383ffff */
.L_x_8089:
        /* <DEDUP_REMOVED lines=8> */
.L_x_8151:
[----:B------:R-:W-:Y:S01]  /*e340*/  ISETP.NE.AND P0, PT, R7, RZ, PT ;  /* 0x000000ff0700720c */ /* 0x000fe20003f05270 */
[----:B------:R-:W-:-:S12]  /*e350*/  IMAD.MOV.U32 R14, RZ, RZ, RZ ;  /* 0x000000ffff0e7224 */ /* 0x000fd800078e00ff */
[----:B------:R-:W-:Y:S05]  /*e360*/  @!P0 BRA `(.L_x_8096) ;  /* 0x0000000000108947 */ /* 0x000fea0003800000 */
[----:B------:R-:W-:Y:S01]  /*e370*/  UMOV UR4, 0xffffffff ;  /* 0xffffffff00047882 */ /* 0x000fe20000000000 */
[----:B-1----:R-:W-:Y:S02]  /*e380*/  VIADD R12, R5, 0xffffffff ;  /* 0xffffffff050c7836 */ /* 0x002fe40000000000 */
[----:B------:R-:W-:Y:S05]  /*e390*/  BRA.DIV UR4, `(.L_x_8097) ;  /* 0x0000001604887947 */ /* 0x000fea000b800000 */
[----:B------:R4:W1:Y:S02]  /*e3a0*/  SHFL.IDX PT, R14, R2, R12, 0x1f ;  /* 0x00001f0c020e7589 */ /* 0x00086400000e0000 */
.L_x_8096:
[----:B---3--:R-:W-:Y:S01]  /*e3b0*/  IABS R7, R17 ;  /* 0x0000001100077213 */ /* 0x008fe20000000000 */
[----:B-1----:R-:W-:Y:S02]  /*e3c0*/  IMAD R16, R14, R16, R6 ;  /* 0x000000100e107224 */ /* 0x002fe400078e0206 */
[----:B------:R-:W-:Y:S01]  /*e3d0*/  IMAD.IADD R19, R5, 0x1, R19 ;  /* 0x0000000105137824 */ /* 0x000fe200078e0213 */
[----:B------:R-:W1:Y:S08]  /*e3e0*/  I2F.RP R8, R7 ;  /* 0x0000000700087306 */ /* 0x000e700000209400 */
[----:B-1----:R-:W2:Y:S02]  /*e3f0*/  MUFU.RCP R8, R8 ;  /* 0x0000000800087308 */ /* 0x002ea40000001000 */
[----:B--2---:R-:W-:-:S06]  /*e400*/  VIADD R3, R8, 0xffffffe ;  /* 0x0ffffffe08037836 */ /* 0x004fcc0000000000 */
[----:B------:R-:W0:Y:S02]  /*e410*/  F2I.FTZ.U32.TRUNC.NTZ R3, R3 ;  /* 0x0000000300037305 */ /* 0x000e24000021f000 */
[----:B0---4-:R-:W-:-:S05]  /*e420*/  IADD3 R2, RZ, -R3, RZ ;  /* 0x80000003ff027210 */ /* 0x011fca0007ffe0ff */
        /* <DEDUP_REMOVED lines=23> */
.L_x_8090:
[----:B------:R-:W-:Y:S01]  /*e5a0*/  UMOV UR4, URZ ;  /* 0x0000003f00047c82 */ /* 0x000fe20008000000 */
[----:B------:R-:W-:Y:S01]  /*e5b0*/  UMOV UR5, URZ ;  /* 0x0000003f00057c82 */ /* 0x000fe20008000000 */
[----:B------:R-:W-:Y:S01]  /*e5c0*/  ULDC UR6, c[0x0][0xd14] ;  /* 0x0003450000067ab9 */ /* 0x000fe20000000800 */
[----:B------:R-:W-:Y:S02]  /*e5d0*/  IMAD.MOV.U32 R16, RZ, RZ, R4 ;  /* 0x000000ffff107224 */ /* 0x000fe400078e0004 */
[----:B------:R-:W-:Y:S02]  /*e5e0*/  IMAD.U32 R17, RZ, RZ, UR4 ;  /* 0x00000004ff117e24 */ /* 0x000fe4000f8e00ff */
[----:B------:R-:W-:Y:S02]  /*e5f0*/  IMAD.U32 R18, RZ, RZ, UR5 ;  /* 0x00000005ff127e24 */ /* 0x000fe4000f8e00ff */
[----:B------:R-:W-:-:S07]  /*e600*/  IMAD.U32 R19, RZ, RZ, UR6 ;  /* 0x00000006ff137e24 */ /* 0x000fce000f8e00ff */
.L_x_8098:
        /* <DEDUP_REMOVED lines=12> */
.L_x_8035:
[----:B------:R-:W3:Y:S01]  /*e6d0*/  S2R R3, SR_CgaCtaId ;  /* 0x0000000000037919 */ /* 0x000ee20000008800 */
[----:B------:R-:W-:Y:S01]  /*e6e0*/  UIADD3 UR4, UR50, 0x1, URZ ;  /* 0x0000000132047890 */ /* 0x000fe2000fffe03f */
[----:B0-----:R-:W-:-:S03]  /*e6f0*/  MOV R0, 0x400 ;  /* 0x0000040000007802 */ /* 0x001fc60000000f00 */
[----:B------:R-:W-:-:S04]  /*e700*/  ULEA.HI UR5, UR4, UR4, URZ, 0x1 ;  /* 0x0000000404057291 */ /* 0x000fc8000f8f083f */
[----:B------:R-:W-:-:S04]  /*e710*/  ULOP3.LUT UR5, UR5, 0xfffffffe, URZ, 0xc0, !UPT ;  /* 0xfffffffe05057892 */ /* 0x000fc8000f8ec03f */
[----:B------:R-:W-:Y:S01]  /*e720*/  UIADD3 UR5, UR4, -UR5, URZ ;  /* 0x8000000504057290 */ /* 0x000fe2000fffe03f */
[----:B---3--:R-:W-:-:S05]  /*e730*/  LEA R0, R3, R0, 0x18 ;  /* 0x0000000003007211 */ /* 0x008fca00078ec0ff */
[----:B------:R-:W-:-:S05]  /*e740*/  IMAD.U32 R3, RZ, RZ, UR5 ;  /* 0x00000005ff037e24 */ /* 0x000fca000f8e00ff */
[----:B------:R-:W-:-:S04]  /*e750*/  SHF.L.U32 R3, R3, 0x1f, RZ ;  /* 0x0000001f03037819 */ /* 0x000fc800000006ff */
[----:B------:R-:W0:Y:S02]  /*e760*/  SYNCS.PHASECHK.TRANS64.TRYWAIT P0, [R0+URZ+0x32420], R3 ;  /* 0x03242003000075a7 */ /* 0x000e24000800017f */
[----:B0-----:R-:W-:Y:S05]  /*e770*/  @!P0 BRA `(.L_x_8100) ;  /* 0x0000001000b48947 */ /* 0x001fea0003800000 */
.L_x_8154:
[----:B------:R-:W-:-:S03]  /*e780*/  UMOV UR4, 0xffffffff ;  /* 0xffffffff00047882 */ /* 0x000fc60000000000 */
[----:B------:R-:W-:Y:S05]  /*e790*/  BRA.DIV UR4, `(.L_x_8101) ;  /* 0x0000001204c07947 */ /* 0x000fea000b800000 */
[----:B--2---:R-:W2:Y:S02]  /*e7a0*/  S2R R2, SR_TID.X ;  /* 0x0000000000027919 */ /* 0x004ea40000002100 */
[----:B--2---:R-:W-:-:S04]  /*e7b0*/  SHF.R.U32.HI R2, RZ, 0x5, R2 ;  /* 0x00000005ff027819 */ /* 0x004fc80000011602 */
[----:B------:R-:W-:-:S05]  /*e7c0*/  LOP3.LUT R2, R2, 0x3, RZ, 0xc0, !PT ;  /* 0x0000000302027812 */ /* 0x000fca00078ec0ff */
[----:B------:R2:W3:Y:S02]  /*e7d0*/  SHFL.IDX PT, R14, R2, RZ, 0x1f ;  /* 0x00001fff020e7589 */ /* 0x0004e400000e0000 */
.L_x_8157:
[----:B---3--:R-:W-:Y:S01]  /*e7e0*/  ISETP.NE.AND P0, PT, R14, RZ, PT ;  /* 0x000000ff0e00720c */ /* 0x008fe20003f05270 */
[----:B------:R-:W-:-:S12]  /*e7f0*/  BSSY B0, `(.L_x_8102) ;  /* 0x0000029000007945 */ /* 0x000fd80003800000 */
[----:B------:R-:W-:Y:S05]  /*e800*/  @P0 BRA `(.L_x_8103) ;  /* 0x00000000009c0947 */ /* 0x000fea0003800000 */
[----:B------:R-:W-:-:S03]  /*e810*/  UMOV UR4, 0xffffffff ;  /* 0xffffffff00047882 */ /* 0x000fc60000000000 */
[----:B------:R-:W-:Y:S05]  /*e820*/  BRA.DIV UR4, `(.L_x_8104) ;  /* 0x0000001204d07947 */ /* 0x000fea000b800000 */
[----:B------:R-:W-:-:S13]  /*e830*/  ELECT P6, URZ, PT ;  /* 0x00000000003f782f */ /* 0x000fda00038c0000 */
.L_x_8160:
        /* <DEDUP_REMOVED lines=8> */
.L_x_8105:
        /* <DEDUP_REMOVED lines=14> */
.L_x_8161:
[----:B------:R-:W2:Y:S02]  /*e9a0*/  SYNCS.PHASECHK.TRANS64.TRYWAIT P0, [R7+URZ], R2 ;  /* 0x00000002070075a7 */ /* 0x000ea4000800017f */
[----:B--2---:R-:W-:Y:S05]  /*e9b0*/  @!P0 BRA `(.L_x_8107) ;  /* 0x0000001000a08947 */ /* 0x004fea0003800000 */
.L_x_8162:
[----:B------:R-:W-:Y:S05]  /*e9c0*/  @!P2 BRA `(.L_x_8108) ;  /* 0x000000000004a947 */ /* 0x000fea0003800000 */
[----:B------:R-:W-:Y:S01]  /*e9d0*/  BPT.TRAP 0x1 ;  /* 0x000000040000795c */ /* 0x000fe20000300000 */
.L_x_8108:
[----:B------:R-:W3:Y:S01]  /*e9e0*/  LDL.LU R4, [R1] ;  /* 0x0000000001047983 */ /* 0x000ee20000300800 */
[----:B------:R-:W-:-:S04]  /*e9f0*/  VIADD R0, R0, 0x32460 ;  /* 0x0003246000007836 */ /* 0x000fc80000000000 */
[----:B---3--:R-:W-:-:S04]  /*ea00*/  IMAD R4, R4, 0x8, R0 ;  /* 0x0000000804047824 */ /* 0x008fc800078e0200 */
[----:B------:R-:W3:Y:S02]  /*ea10*/  SYNCS.PHASECHK.TRANS64.TRYWAIT P0, [R4+URZ], R5 ;  /* 0x00000005040075a7 */ /* 0x000ee4000800017f */
[----:B---3--:R-:W-:Y:S05]  /*ea20*/  @!P0 BRA `(.L_x_8109) ;  /* 0x0000001000988947 */ /* 0x008fea0003800000 */
.L_x_8163:
[----:B------:R-:W-:-:S07]  /*ea30*/  IMAD R3, R3, 0x8, R0 ;  /* 0x0000000803037824 */ /* 0x000fce00078e0200 */
.L_x_8110:
[----:B----4-:R4:W0:Y:S02]  /*ea40*/  SYNCS.PHASECHK.TRANS64.TRYWAIT P0, [R3+URZ], R2 ;  /* 0x00000002030075a7 */ /* 0x010824000800017f */
[----:B0-----:R-:W-:Y:S05]  /*ea50*/  @!P0 NANOSLEEP.SYNCS 0x989680 ;  /* 0x009896800000895d */ /* 0x001fea0003900000 */
[----:B------:R-:W0:Y:S02]  /*ea60*/  @!P0 SYNCS.PHASECHK.TRANS64 P0, [R3+URZ], R2 ;  /* 0x00000002030085a7 */ /* 0x000e24000800007f */
[----:B0-----:R-:W-:Y:S05]  /*ea70*/  @!P0 BRA `(.L_x_8110) ;  /* 0xfffffffc00f08947 */ /* 0x001fea000383ffff */
.L_x_8103:
[----:B------:R-:W-:Y:S05]  /*ea80*/  BSYNC B0 ;  /* 0x0000000000007941 */ /* 0x000fea0003800000 */
.L_x_8102:
[----:B------:R-:W-:Y:S05]  /*ea90*/  EXIT ;  /* 0x000000000000794d */ /* 0x000fea0003800000 */
.L_x_7988:
[----:B0-----:R0:W1:Y:S02]  /*eaa0*/  SYNCS.PHASECHK.TRANS64.TRYWAIT P0, [R4+URZ+0x32400], R3 ;  /* 0x03240003040075a7 */ /* 0x001064000800017f */
[----:B-1----:R-:W-:Y:S05]  /*eab0*/  @!P0 NANOSLEEP.SYNCS 0x989680 ;  /* 0x009896800000895d */ /* 0x002fea0003900000 */
[----:B------:R-:W1:Y:S02]  /*eac0*/  @!P0 SYNCS.PHASECHK.TRANS64 P0, [R4+URZ+0x32400], R3 ;  /* 0x03240003040085a7 */ /* 0x000e64000800007f */
[----:B-1----:R-:W-:Y:S05]  /*ead0*/  @!P0 BRA `(.L_x_7988) ;  /* 0xfffffffc00f08947 */ /* 0x002fea000383ffff */
[----:B------:R-:W-:Y:S05]  /*eae0*/  BRA `(.L_x_8111) ;  /* 0xffffff2c00887947 */ /* 0x000fea000383ffff */
.L_x_7992:
[----:B--2---:R2:W3:Y:S02]  /*eaf0*/  SYNCS.PHASECHK.TRANS64.TRYWAIT P1, [R0+URZ+0x32430], R5 ;  /* 0x03243005000075a7 */ /* 0x0044e4000802017f */
[----:B---3--:R-:W-:Y:S05]  /*eb00*/  @!P1 NANOSLEEP.SYNCS 0x989680 ;  /* 0x009896800000995d */ /* 0x008fea0003900000 */
[----:B------:R-:W3:Y:S02]  /*eb10*/  @!P1 SYNCS.PHASECHK.TRANS64 P1, [R0+URZ+0x32430], R5 ;  /* 0x03243005000095a7 */ /* 0x000ee4000802007f */
[----:B---3--:R-:W-:Y:S05]  /*eb20*/  @!P1 BRA `(.L_x_7992) ;  /* 0xfffffffc00f09947 */ /* 0x008fea000383ffff */
[----:B------:R-:W-:Y:S05]  /*eb30*/  BRA `(.L_x_7991) ;  /* 0xffffff2c00bc7947 */ /* 0x000fea000383ffff */
.L_x_7993:
[----:B---3--:R3:W4:Y:S02]  /*eb40*/  SYNCS.PHASECHK.TRANS64.TRYWAIT P1, [R4+URZ+0x32410], R3 ;  /* 0x03241003040075a7 */ /* 0x008724000802017f */
[----:B----4-:R-:W-:Y:S05]  /*eb50*/  @!P1 NANOSLEEP.SYNCS 0x989680 ;  /* 0x009896800000995d */ /* 0x010fea0003900000 */
[----:B------:R-:W4:Y:S02]  /*eb60*/  @!P1 SYNCS.PHASECHK.TRANS64 P1, [R4+URZ+0x32410], R3 ;  /* 0x03241003040095a7 */ /* 0x000f24000802007f */
[----:B----4-:R-:W-:Y:S05]  /*eb70*/  @!P1 BRA `(.L_x_7993) ;  /* 0xfffffffc00f09947 */ /* 0x010fea000383ffff */
[----:B------:R-:W-:Y:S05]  /*eb80*/  BRA `(.L_x_8112) ;  /* 0xffffff3000847947 */ /* 0x000fea000383ffff */
.L_x_7997:
[----:B------:R0:W0:Y:S02]  /*eb90*/  SYNCS.PHASECHK.TRANS64.TRYWAIT P1, [R0+URZ+0x32450], R5 ;  /* 0x03245005000075a7 */ /* 0x000024000802017f */
[----:B0-----:R-:W-:Y:S05]  /*eba0*/  @!P1 NANOSLEEP.SYNCS 0x989680 ;  /* 0x009896800000995d */ /* 0x001fea0003900000 */
[----:B------:R-:W0:Y:S02]  /*ebb0*/  @!P1 SYNCS.PHASECHK.TRANS64 P1, [R0+URZ+0x32450], R5 ;  /* 0x03245005000095a7 */ /* 0x000e24000802007f */
[----:B0-----:R-:W-:Y:S05]  /*ebc0*/  @!P1 BRA `(.L_x_7997) ;  /* 0xfffffffc00f09947 */ /* 0x001fea000383ffff */
[----:B------:R-:W-:Y:S05]  /*ebd0*/  BRA `(.L_x_7996) ;  /* 0xffffff3000907947 */ /* 0x000fea000383ffff */
.L_x_8002:
[----:B-1----:R-:W-:-:S04]  /*ebe0*/  IMAD.U32 R153, RZ, RZ, UR5 ;  /* 0x00000005ff997e24 */ /* 0x002fc8000f8e00ff */
[----:B------:R1:W2:Y:S03]  /*ebf0*/  SYNCS.PHASECHK.TRANS64.TRYWAIT P3, [R153+URZ+0x32430], R208 ;  /* 0x032430d0990075a7 */ /* 0x0002a6000806017f */
[----:B--2---:R-:W-:Y:S05]  /*ec00*/  @!P3 NANOSLEEP.SYNCS 0x989680 ;  /* 0x009896800000b95d */ /* 0x004fea0003900000 */
[----:B------:R-:W2:Y:S02]  /*ec10*/  @!P3 SYNCS.PHASECHK.TRANS64 P3, [R153+URZ+0x32430], R208 ;  /* 0x032430d09900b5a7 */ /* 0x000ea4000806007f */
[----:B--2---:R-:W-:Y:S05]  /*ec20*/  @!P3 BRA `(.L_x_8002) ;  /* 0xfffffffc00ecb947 */ /* 0x004fea000383ffff */
[----:B------:R-:W-:Y:S05]  /*ec30*/  BRA `(.L_x_8001) ;  /* 0xffffff5800087947 */ /* 0x000fea000383ffff */
.L_x_8006:
[----:B--2---:R-:W-:-:S04]  /*ec40*/  IMAD.U32 R209, RZ, RZ, UR5 ;  /* 0x00000005ffd17e24 */ /* 0x004fc8000f8e00ff */
[----:B------:R2:W3:Y:S03]  /*ec50*/  SYNCS.PHASECHK.TRANS64.TRYWAIT P3, [R209+URZ+0x32450], R208 ;  /* 0x032450d0d10075a7 */ /* 0x0004e6000806017f */
[----:B---3--:R-:W-:Y:S05]  /*ec60*/  @!P3 NANOSLEEP.SYNCS 0x989680 ;  /* 0x009896800000b95d */ /* 0x008fea0003900000 */
[----:B------:R-:W3:Y:S02]  /*ec70*/  @!P3 SYNCS.PHASECHK.TRANS64 P3, [R209+URZ+0x32450], R208 ;  /* 0x032450d0d100b5a7 */ /* 0x000ee4000806007f */
[----:B---3--:R-:W-:Y:S05]  /*ec80*/  @!P3 BRA `(.L_x_8006) ;  /* 0xfffffffc00ecb947 */ /* 0x008fea000383ffff */
[----:B------:R-:W-:Y:S05]  /*ec90*/  BRA `(.L_x_8005) ;  /* 0xffffff5800847947 */ /* 0x000fea000383ffff */
.L_x_8044:
        /* <DEDUP_REMOVED lines=11> */
.L_x_8114:
[----:B------:R-:W-:Y:S05]  /*ed50*/  BSYNC B0 ;  /* 0x0000000000007941 */ /* 0x000fea0003800000 */
.L_x_8113:
[----:B------:R-:W-:Y:S05]  /*ed60*/  BRA `(.L_x_8115) ;  /* 0xffffffc800a47947 */ /* 0x000fea000383ffff */
.L_x_8045:
[----:B------:R-:W-:Y:S01]  /*ed70*/  BSSY B0, `(.L_x_8116) ;  /* 0x0000006000007945 */ /* 0x000fe20003800000 */
[----:B------:R-:W-:-:S07]  /*ed80*/  IMAD.MOV.U32 R15, RZ, RZ, -0x1 ;  /* 0xffffffffff0f7424 */ /* 0x000fce00078e00ff */
[----:B------:R-:W-:Y:S05]  /*ed90*/  WARPSYNC.COLLECTIVE R15, `(.L_x_8117) ;  /* 0x000000000f0c7348 */ /* 0x000fea0003c00000 */
[----:B------:R-:W-:Y:S02]  /*eda0*/  ELECT P6, UR62, PT ;  /* 0x00000000003e782f */ /* 0x000fe400038c0000 */
[----:B------:R-:W-:Y:S01]  /*edb0*/  MOV R14, UR62 ;  /* 0x0000003e000e7c02 */ /* 0x000fe20008000f00 */
[----:B------:R-:W-:Y:S10]  /*edc0*/  ENDCOLLECTIVE ;  /* 0x000000000000791b */ /* 0x000ff40003800000 */
.L_x_8117:
[----:B------:R-:W-:Y:S05]  /*edd0*/  BSYNC B0 ;  /* 0x0000000000007941 */ /* 0x000fea0003800000 */
.L_x_8116:
[----:B------:R-:W-:Y:S05]  /*ede0*/  BRA `(.L_x_8118) ;  /* 0xffffffc8009c7947 */ /* 0x000fea000383ffff */
.L_x_8048:
[----:B0-----:R0:W1:Y:S02]  /*edf0*/  SYNCS.PHASECHK.TRANS64.TRYWAIT P0, [R8+URZ+0x32440], R10 ;  /* 0x0324400a080075a7 */ /* 0x001064000800017f */
[----:B-1----:R-:W-:Y:S05]  /*ee00*/  @!P0 NANOSLEEP.SYNCS 0x989680 ;  /* 0x009896800000895d */ /* 0x002fea0003900000 */
[----:B------:R-:W1:Y:S02]  /*ee10*/  @!P0 SYNCS.PHASECHK.TRANS64 P0, [R8+URZ+0x32440], R10 ;  /* 0x0324400a080085a7 */ /* 0x000e64000800007f */
[----:B-1----:R-:W-:Y:S05]  /*ee20*/  @!P0 BRA `(.L_x_8048) ;  /* 0xfffffffc00f08947 */ /* 0x002fea000383ffff */
[----:B------:R-:W-:Y:S05]  /*ee30*/  BRA `(.L_x_8119) ;  /* 0xffffffcc000c7947 */ /* 0x000fea000383ffff */
.L_x_8052:
        /* <DEDUP_REMOVED lines=8> */
.L_x_8055:
[----:B0-----:R0:W1:Y:S02]  /*eec0*/  SYNCS.PHASECHK.TRANS64.TRYWAIT P0, [R8+URZ+0x32460], R6 ;  /* 0x03246006080075a7 */ /* 0x001064000800017f */
[----:B-1----:R-:W-:Y:S05]  /*eed0*/  @!P0 NANOSLEEP.SYNCS 0x989680 ;  /* 0x009896800000895d */ /* 0x002fea0003900000 */
[----:B------:R-:W1:Y:S02]  /*eee0*/  @!P0 SYNCS.PHASECHK.TRANS64 P0, [R8+URZ+0x32460], R6 ;  /* 0x03246006080085a7 */ /* 0x000e64000800007f */
[----:B-1----:R-:W-:Y:S05]  /*eef0*/  @!P0 BRA `(.L_x_8055) ;  /* 0xfffffffc00f08947 */ /* 0x002fea000383ffff */
[----:B------:R-:W-:Y:S05]  /*ef00*/  BRA `(.L_x_8121) ;  /* 0xffffffd000947947 */ /* 0x000fea000383ffff */
.L_x_8064:
[----:B-1----:R1:W2:Y:S02]  /*ef10*/  SYNCS.PHASECHK.TRANS64.TRYWAIT P0, [R3+URZ+0x32440], R6 ;  /* 0x03244006030075a7 */ /* 0x0022a4000800017f */
[----:B--2---:R-:W-:Y:S05]  /*ef20*/  @!P0 NANOSLEEP.SYNCS 0x989680 ;  /* 0x009896800000895d */ /* 0x004fea0003900000 */
[----:B------:R-:W2:Y:S02]  /*ef30*/  @!P0 SYNCS.PHASECHK.TRANS64 P0, [R3+URZ+0x32440], R6 ;  /* 0x03244006030085a7 */ /* 0x000ea4000800007f */
[----:B--2---:R-:W-:Y:S05]  /*ef40*/  @!P0 BRA `(.L_x_8064) ;  /* 0xfffffffc00f08947 */ /* 0x004fea000383ffff */
[----:B------:R-:W-:Y:S05]  /*ef50*/  BRA `(.L_x_8122) ;  /* 0xffffffd8001c7947 */ /* 0x000fea000383ffff */
.L_x_8066:
[----:B--2---:R2:W3:Y:S02]  /*ef60*/  SYNCS.PHASECHK.TRANS64.TRYWAIT P0, [R3+URZ+0x32460], R6 ;  /* 0x03246006030075a7 */ /* 0x0044e4000800017f */
[----:B---3--:R-:W-:Y:S05]  /*ef70*/  @!P0 NANOSLEEP.SYNCS 0x989680 ;  /* 0x009896800000895d */ /* 0x008fea0003900000 */
[----:B------:R-:W3:Y:S02]  /*ef80*/  @!P0 SYNCS.PHASECHK.TRANS64 P0, [R3+URZ+0x32460], R6 ;  /* 0x03246006030085a7 */ /* 0x000ee4000800007f */
[----:B---3--:R-:W-:Y:S05]  /*ef90*/  @!P0 BRA `(.L_x_8066) ;  /* 0xfffffffc00f08947 */ /* 0x008fea000383ffff */
[----:B------:R-:W-:Y:S05]  /*efa0*/  BRA `(.L_x_8123) ;  /* 0xffffffd8008c7947 */ /* 0x000fea000383ffff */
.L_x_8071:
[----:B--2---:R2:W3:Y:S02]  /*efb0*/  SYNCS.PHASECHK.TRANS64.TRYWAIT P0, [R2+URZ+0x32440], R3 ;  /* 0x03244003020075a7 */ /* 0x0044e4000800017f */
[----:B---3--:R-:W-:Y:S05]  /*efc0*/  @!P0 NANOSLEEP.SYNCS 0x989680 ;  /* 0x009896800000895d */ /* 0x008fea0003900000 */
[----:B------:R-:W3:Y:S02]  /*efd0*/  @!P0 SYNCS.PHASECHK.TRANS64 P0, [R2+URZ+0x32440], R3 ;  /* 0x03244003020085a7 */ /* 0x000ee4000800007f */
[----:B---3--:R-:W-:Y:S05]  /*efe0*/  @!P0 BRA `(.L_x_8071) ;  /* 0xfffffffc00f08947 */ /* 0x008fea000383ffff */
[----:B------:R-:W-:Y:S05]  /*eff0*/  BRA `(.L_x_8124) ;  /* 0xffffffdc00d47947 */ /* 0x000fea000383ffff */
.L_x_8073:
[----:B-1----:R1:W3:Y:S02]  /*f000*/  SYNCS.PHASECHK.TRANS64.TRYWAIT P1, [R2+URZ+0x32460], R3 ;  /* 0x03246003020075a7 */ /* 0x0022e4000802017f */
[----:B---3--:R-:W-:Y:S05]  /*f010*/  @!P1 NANOSLEEP.SYNCS 0x989680 ;  /* 0x009896800000995d */ /* 0x008fea0003900000 */
[----:B------:R-:W3:Y:S02]  /*f020*/  @!P1 SYNCS.PHASECHK.TRANS64 P1, [R2+URZ+0x32460], R3 ;  /* 0x03246003020095a7 */ /* 0x000ee4000802007f */
[----:B---3--:R-:W-:Y:S05]  /*f030*/  @!P1 BRA `(.L_x_8073) ;  /* 0xfffffffc00f09947 */ /* 0x008fea000383ffff */
[----:B------:R-:W-:Y:S05]  /*f040*/  BRA `(.L_x_8125) ;  /* 0xffffffe000407947 */ /* 0x000fea000383ffff */
.L_x_8078:
[----:B---3--:R3:W4:Y:S02]  /*f050*/  SYNCS.PHASECHK.TRANS64.TRYWAIT P0, [R2+URZ+0x32440], R3 ;  /* 0x03244003020075a7 */ /* 0x008724000800017f */
[----:B----4-:R-:W-:Y:S05]  /*f060*/  @!P0 NANOSLEEP.SYNCS 0x989680 ;  /* 0x009896800000895d */ /* 0x010fea0003900000 */
[----:B------:R-:W4:Y:S02]  /*f070*/  @!P0 SYNCS.PHASECHK.TRANS64 P0, [R2+URZ+0x32440], R3 ;  /* 0x03244003020085a7 */ /* 0x000f24000800007f */
[----:B----4-:R-:W-:Y:S05]  /*f080*/  @!P0 BRA `(.L_x_8078) ;  /* 0xfffffffc00f08947 */ /* 0x010fea000383ffff */
[----:B------:R-:W-:Y:S05]  /*f090*/  BRA `(.L_x_8126) ;  /* 0xffffffe400647947 */ /* 0x000fea000383ffff */
.L_x_8080:
[----:B-1----:R1:W2:Y:S02]  /*f0a0*/  SYNCS.PHASECHK.TRANS64.TRYWAIT P1, [R2+URZ+0x32460], R3 ;  /* 0x03246003020075a7 */ /* 0x0022a4000802017f */
[----:B--2---:R-:W-:Y:S05]  /*f0b0*/  @!P1 NANOSLEEP.SYNCS 0x989680 ;  /* 0x009896800000995d */ /* 0x004fea0003900000 */
[----:B------:R-:W2:Y:S02]  /*f0c0*/  @!P1 SYNCS.PHASECHK.TRANS64 P1, [R2+URZ+0x32460], R3 ;  /* 0x03246003020095a7 */ /* 0x000ea4000802007f */
[----:B--2---:R-:W-:Y:S05]  /*f0d0*/  @!P1 BRA `(.L_x_8080) ;  /* 0xfffffffc00f09947 */ /* 0x004fea000383ffff */
[----:B------:R-:W-:Y:S05]  /*f0e0*/  BRA `(.L_x_8127) ;  /* 0xffffffe400d47947 */ /* 0x000fea000383ffff */
.L_x_8085:
[----:B------:R-:W-:Y:S01]  /*f0f0*/  BSSY B0, `(.L_x_8128) ;  /* 0x0000008000007945 */ /* 0x000fe20003800000 */
[----:B------:R-:W-:Y:S01]  /*f100*/  IMAD.MOV.U32 R13, RZ, RZ, R16 ;  /* 0x000000ffff0d7224 */ /* 0x000fe200078e0010 */
[----:B0-----:R-:W-:Y:S01]  /*f110*/  MOV R15, 0xffffffff ;  /* 0xffffffff000f7802 */ /* 0x001fe20000000f00 */
[----:B-1----:R-:W-:Y:S02]  /*f120*/  IMAD.MOV.U32 R12, RZ, RZ, RZ ;  /* 0x000000ffff0c7224 */ /* 0x002fe400078e00ff */
[----:B------:R-:W-:-:S07]  /*f130*/  IMAD.MOV.U32 R11, RZ, RZ, 0x1f ;  /* 0x0000001fff0b7424 */ /* 0x000fce00078e00ff */
[----:B--2---:R-:W-:Y:S05]  /*f140*/  WARPSYNC.COLLECTIVE R15, `(.L_x_8129) ;  /* 0x000000000f087348 */ /* 0x004fea0003c00000 */
[----:B------:R0:W1:Y:S02]  /*f150*/  SHFL.IDX P6, R14, R13, R12, R11 ;  /* 0x0000000c0d0e7389 */ /* 0x00006400000c000b */
[----:B012---:R-:W-:Y:S01]  /*f160*/  ENDCOLLECTIVE ;  /* 0x000000000000791b */ /* 0x007fe20003800000 */
.L_x_8129:
[----:B------:R-:W-:Y:S05]  /*f170*/  BSYNC B0 ;  /* 0x0000000000007941 */ /* 0x000fea0003800000 */
.L_x_8128:
        /* <DEDUP_REMOVED lines=8> */
.L_x_8130:
[----:B------:R-:W-:Y:S01]  /*f200*/  IMAD.MOV.U32 R5, RZ, RZ, R14 ;  /* 0x000000ffff057224 */ /* 0x000fe200078e000e */
[----:B------:R-:W-:Y:S06]  /*f210*/  BRA `(.L_x_8131) ;  /* 0xffffffe800c87947 */ /* 0x000fec000383ffff */
.L_x_8088:
        /* <DEDUP_REMOVED lines=8> */
.L_x_8133:
[----:B------:R-:W-:Y:S05]  /*f2a0*/  BSYNC B0 ;  /* 0x0000000000007941 */ /* 0x000fea0003800000 */
.L_x_8132:
        /* <DEDUP_REMOVED lines=10> */
.L_x_8134:
        /* <DEDUP_REMOVED lines=8> */
.L_x_8135:
        /* <DEDUP_REMOVED lines=8> */
.L_x_8136:
        /* <DEDUP_REMOVED lines=8> */
.L_x_8137:
        /* <DEDUP_REMOVED lines=8> */
.L_x_8138:
[----:B------:R-:W-:Y:S05]  /*f550*/  BRA `(.L_x_8139) ;  /* 0xffffffe8008c7947 */ /* 0x000fea000383ffff */
.L_x_8093:
        /* <DEDUP_REMOVED lines=8> */
.L_x_8141:
[----:B------:R-:W-:Y:S05]  /*f5e0*/  BSYNC B0 ;  /* 0x0000000000007941 */ /* 0x000fea0003800000 */
.L_x_8140:
        /* <DEDUP_REMOVED lines=10> */
.L_x_8142:
        /* <DEDUP_REMOVED lines=8> */
.L_x_8143:
        /* <DEDUP_REMOVED lines=8> */
.L_x_8144:
        /* <DEDUP_REMOVED lines=8> */
.L_x_8145:
        /* <DEDUP_REMOVED lines=8> */
.L_x_8146:
[----:B------:R-:W-:Y:S05]  /*f890*/  BRA `(.L_x_8147) ;  /* 0xffffffe800707947 */ /* 0x000fea000383ffff */
.L_x_8095:
[----:B------:R-:W-:Y:S01]  /*f8a0*/  BSSY B0, `(.L_x_8148) ;  /* 0x0000006000007945 */ /* 0x000fe20003800000 */
[----:B------:R-:W-:Y:S02]  /*f8b0*/  PLOP3.LUT P6, PT, P6, PT, PT, 0x8, 0x0 ;  /* 0x000000000000781c */ /* 0x000fe400037ce170 */
[----:B------:R-:W-:-:S11]  /*f8c0*/  MOV R15, 0xffffffff ;  /* 0xffffffff000f7802 */ /* 0x000fd60000000f00 */
[----:B01----:R-:W-:Y:S05]  /*f8d0*/  WARPSYNC.COLLECTIVE R15, `(.L_x_8149) ;  /* 0x000000000f087348 */ /* 0x003fea0003c00000 */
[----:B------:R-:W-:Y:S01]  /*f8e0*/  VOTE.ANY R14, PT, P6 ;  /* 0x00000000000e7806 */ /* 0x000fe200030e0100 */
[----:B01----:R-:W-:Y:S06]  /*f8f0*/  ENDCOLLECTIVE ;  /* 0x000000000000791b */ /* 0x003fec0003800000 */
.L_x_8149:
[----:B------:R-:W-:Y:S05]  /*f900*/  BSYNC B0 ;  /* 0x0000000000007941 */ /* 0x000fea0003800000 */
.L_x_8148:
        /* <DEDUP_REMOVED lines=9> */
.L_x_8150:
[----:B------:R-:W-:Y:S01]  /*f9a0*/  IMAD.MOV.U32 R17, RZ, RZ, R14 ;  /* 0x000000ffff117224 */ /* 0x000fe200078e000e */
[----:B------:R-:W-:Y:S06]  /*f9b0*/  BRA `(.L_x_8151) ;  /* 0xffffffe800607947 */ /* 0x000fec000383ffff */
.L_x_8097:
[----:B------:R-:W-:Y:S01]  /*f9c0*/  BSSY B0, `(.L_x_8152) ;  /* 0x0000007000007945 */ /* 0x000fe20003800000 */
[----:B------:R-:W-:Y:S02]  /*f9d0*/  IMAD.MOV.U32 R13, RZ, RZ, R2 ;  /* 0x000000ffff0d7224 */ /* 0x000fe400078e0002 */
[----:B------:R-:W-:Y:S02]  /*f9e0*/  IMAD.MOV.U32 R11, RZ, RZ, 0x1f ;  /* 0x0000001fff0b7424 */ /* 0x000fe400078e00ff */
[----:B------:R-:W-:-:S07]  /*f9f0*/  IMAD.MOV.U32 R15, RZ, RZ, -0x1 ;  /* 0xffffffffff0f7424 */ /* 0x000fce00078e00ff */
[----:B0-23--:R-:W-:Y:S05]  /*fa00*/  WARPSYNC.COLLECTIVE R15, `(.L_x_8153) ;  /* 0x000000000f087348 */ /* 0x00dfea0003c00000 */
[----:B------:R1:W4:Y:S02]  /*fa10*/  SHFL.IDX P6, R14, R13, R12, R11 ;  /* 0x0000000c0d0e7389 */ /* 0x00032400000c000b */
[----:B01234-:R-:W-:Y:S01]  /*fa20*/  ENDCOLLECTIVE ;  /* 0x000000000000791b */ /* 0x01ffe20003800000 */
.L_x_8153:
[----:B------:R-:W-:Y:S05]  /*fa30*/  BSYNC B0 ;  /* 0x0000000000007941 */ /* 0x000fea0003800000 */
.L_x_8152:
[----:B------:R-:W-:Y:S05]  /*fa40*/  BRA `(.L_x_8096) ;  /* 0xffffffe800587947 */ /* 0x000fea000383ffff */
.L_x_8100:
[----:B0-----:R0:W3:Y:S02]  /*fa50*/  SYNCS.PHASECHK.TRANS64.TRYWAIT P0, [R0+URZ+0x32420], R3 ;  /* 0x03242003000075a7 */ /* 0x0010e4000800017f */
[----:B---3--:R-:W-:Y:S05]  /*fa60*/  @!P0 NANOSLEEP.SYNCS 0x989680 ;  /* 0x009896800000895d */ /* 0x008fea0003900000 */
[----:B------:R-:W3:Y:S02]  /*fa70*/  @!P0 SYNCS.PHASECHK.TRANS64 P0, [R0+URZ+0x32420], R3 ;  /* 0x03242003000085a7 */ /* 0x000ee4000800007f */
[----:B---3--:R-:W-:Y:S05]  /*fa80*/  @!P0 BRA `(.L_x_8100) ;  /* 0xfffffffc00f08947 */ /* 0x008fea000383ffff */
[----:B------:R-:W-:Y:S05]  /*fa90*/  BRA `(.L_x_8154) ;  /* 0xffffffec00387947 */ /* 0x000fea000383ffff */
.L_x_8101:
[----:B--2---:R-:W2:Y:S01]  /*faa0*/  S2R R2, SR_TID.X ;  /* 0x0000000000027919 */ /* 0x004ea20000002100 */
        /* <DEDUP_REMOVED lines=10> */
.L_x_8156:
[----:B------:R-:W-:Y:S05]  /*fb50*/  BSYNC B0 ;  /* 0x0000000000007941 */ /* 0x000fea0003800000 */
.L_x_8155:
[----:B------:R-:W-:Y:S05]  /*fb60*/  BRA `(.L_x_8157) ;  /* 0xffffffec001c7947 */ /* 0x000fea000383ffff */
.L_x_8104:
[----:B------:R-:W-:Y:S01]  /*fb70*/  BSSY B1, `(.L_x_8158) ;  /* 0x0000006000017945 */ /* 0x000fe20003800000 */
[----:B------:R-:W-:-:S07]  /*fb80*/  IMAD.MOV.U32 R15, RZ, RZ, -0x1 ;  /* 0xffffffffff0f7424 */ /* 0x000fce00078e00ff */
[----:B012---:R-:W-:Y:S05]  /*fb90*/  WARPSYNC.COLLECTIVE R15, `(.L_x_8159) ;  /* 0x000000000f0c7348 */ /* 0x007fea0003c00000 */
[----:B------:R-:W-:Y:S02]  /*fba0*/  ELECT P6, UR62, PT ;  /* 0x00000000003e782f */ /* 0x000fe400038c0000 */
[----:B------:R-:W-:Y:S01]  /*fbb0*/  MOV R14, UR62 ;  /* 0x0000003e000e7c02 */ /* 0x000fe20008000f00 */
[----:B012---:R-:W-:Y:S10]  /*fbc0*/  ENDCOLLECTIVE ;  /* 0x000000000000791b */ /* 0x007ff40003800000 */
.L_x_8159:
[----:B------:R-:W-:Y:S05]  /*fbd0*/  BSYNC B1 ;  /* 0x0000000000017941 */ /* 0x000fea0003800000 */
.L_x_8158:
[----:B------:R-:W-:Y:S05]  /*fbe0*/  BRA `(.L_x_8160) ;  /* 0xffffffec00147947 */ /* 0x000fea000383ffff */
.L_x_8106:
[----:B0-----:R0:W2:Y:S02]  /*fbf0*/  SYNCS.PHASECHK.TRANS64.TRYWAIT P0, [R6+URZ], R5 ;  /* 0x00000005060075a7 */ /* 0x0010a4000800017f */
[----:B--2---:R-:W-:Y:S05]  /*fc00*/  @!P0 NANOSLEEP.SYNCS 0x989680 ;  /* 0x009896800000895d */ /* 0x004fea0003900000 */
[----:B------:R-:W2:Y:S02]  /*fc10*/  @!P0 SYNCS.PHASECHK.TRANS64 P0, [R6+URZ], R5 ;  /* 0x00000005060085a7 */ /* 0x000ea4000800007f */
[----:B--2---:R-:W-:Y:S05]  /*fc20*/  @!P0 BRA `(.L_x_8106) ;  /* 0xfffffffc00f08947 */ /* 0x004fea000383ffff */
[----:B------:R-:W-:Y:S05]  /*fc30*/  BRA `(.L_x_8161) ;  /* 0xffffffec00587947 */ /* 0x000fea000383ffff */
.L_x_8107:
[----:B--2---:R2:W3:Y:S02]  /*fc40*/  SYNCS.PHASECHK.TRANS64.TRYWAIT P0, [R7+URZ], R2 ;  /* 0x00000002070075a7 */ /* 0x0044e4000800017f */
[----:B---3--:R-:W-:Y:S05]  /*fc50*/  @!P0 NANOSLEEP.SYNCS 0x989680 ;  /* 0x009896800000895d */ /* 0x008fea0003900000 */
[----:B------:R-:W3:Y:S02]  /*fc60*/  @!P0 SYNCS.PHASECHK.TRANS64 P0, [R7+URZ], R2 ;  /* 0x00000002070085a7 */ /* 0x000ee4000800007f */
[----:B---3--:R-:W-:Y:S05]  /*fc70*/  @!P0 BRA `(.L_x_8107) ;  /* 0xfffffffc00f08947 */ /* 0x008fea000383ffff */
[----:B------:R-:W-:Y:S05]  /*fc80*/  BRA `(.L_x_8162) ;  /* 0xffffffec004c7947 */ /* 0x000fea000383ffff */
.L_x_8109:
[----:B---3--:R3:W4:Y:S02]  /*fc90*/  SYNCS.PHASECHK.TRANS64.TRYWAIT P0, [R4+URZ], R5 ;  /* 0x00000005040075a7 */ /* 0x008724000800017f */
[----:B----4-:R-:W-:Y:S05]  /*fca0*/  @!P0 NANOSLEEP.SYNCS 0x989680 ;  /* 0x009896800000895d */ /* 0x010fea0003900000 */
[----:B------:R-:W4:Y:S02]  /*fcb0*/  @!P0 SYNCS.PHASECHK.TRANS64 P0, [R4+URZ], R5 ;  /* 0x00000005040085a7 */ /* 0x000f24000800007f */
[----:B----4-:R-:W-:Y:S05]  /*fcc0*/  @!P0 BRA `(.L_x_8109) ;  /* 0xfffffffc00f08947 */ /* 0x010fea000383ffff */
[----:B------:R-:W-:Y:S05]  /*fcd0*/  BRA `(.L_x_8163) ;  /* 0xffffffec00547947 */ /* 0x000fea000383ffff */
.L_x_8164:
        /* <DEDUP_REMOVED lines=10> */
.L_x_11963:


//--------------------- .text._ZN7cutlass13device_kernelIN5flash11enable_sm90INS1_16FlashAttnFwdSm90INS1_25CollectiveMainloopFwdSm90ILi2EN4cute5tupleIJNS5_1CILi1EEES8_S8_EEENS6_IJNS7_ILi128EEENS7_ILi96EEENS7_ILi64EEEEEELi256ENS_6half_tEfNS_4arch4Sm90ELb0ELb0ELb1ELb1ELb0ELb1ELb1ELb1ELb0ELb0ELb0ELb0EEENS1_21CollectiveEpilogueFwdINS6_IJSA_NS7_ILi256EEESB_EEES9_SE_SG_Li256ELb1ELb0ELb0ELb0EEENS1_36VarlenDynamicPersistentTileSchedulerILi128ELi96ELi256ELi32ELb0ELb0ELb1ELb0ELb1ELb1EEEEEEEEEvNT_6ParamsE --------------------------
	.section	.text._ZN7cutlass13device_kernelIN5flash11enable_sm90INS1_16FlashAttnFwdSm90INS1_25CollectiveMainloopFwdSm90ILi2EN4cute5tupleIJNS5_1CILi1EEES8_S8_EEENS6_IJNS7_ILi128EEENS7_ILi96EEENS7_ILi64EEEEEELi256ENS_6half_tEfNS_4arch4Sm90ELb0ELb0ELb1ELb1ELb0ELb1ELb1ELb1ELb0ELb0ELb0ELb0EEENS1_21CollectiveEpilogueFwdINS6_IJSA_NS7_ILi256EEESB_EEES9_SE_SG_Li256ELb1ELb0ELb0ELb0EEENS1_36VarlenDynamicPersistentTileSchedulerILi128ELi96ELi256ELi32ELb0ELb0ELb1ELb0ELb1ELb1EEEEEEEEEvNT_6ParamsE,"ax",@progbits
	.align	128
.text._ZN7cutlass13device_kernelIN5flash11enable_sm90INS1_16FlashAttnFwdSm90INS1_25CollectiveMainloopFwdSm90ILi2EN4cute5tupleIJNS5_1CILi1EEES8_S8_EEENS6_IJNS7_ILi128EEENS7_ILi96EEENS7_ILi64EEEEEELi256ENS_6half_tEfNS_4arch4Sm90ELb0ELb0ELb1ELb1ELb0ELb1ELb1ELb1ELb0ELb0ELb0ELb0EEENS1_21CollectiveEpilogueFwdINS6_IJSA_NS7_ILi256EEESB_EEES9_SE_SG_Li256ELb1ELb0ELb0ELb0EEENS1_36VarlenDynamicPersistentTileSchedulerILi128ELi96ELi256ELi32ELb0ELb0ELb1ELb0ELb1ELb1EEEEEEEEEvNT_6ParamsE:
        .type           _ZN7cutlass13device_kernelIN5flash11enable_sm90INS1_16FlashAttnFwdSm90INS1_25CollectiveMainloopFwdSm90ILi2EN4cute5tupleIJNS5_1CILi1EEES8_S8_EEENS6_IJNS7_ILi128EEENS7_ILi96EEENS7_ILi64EEEEEELi256ENS_6half_tEfNS_4arch4Sm90ELb0ELb0ELb1ELb1ELb0ELb1ELb1ELb1ELb0ELb0ELb0ELb0EEENS1_21CollectiveEpilogueFwdINS6_IJSA_NS7_ILi256EEESB_EEES9_SE_SG_Li256ELb1ELb0ELb0ELb0EEENS1_36VarlenDynamicPersistentTileSchedulerILi128ELi96ELi256ELi32ELb0ELb0ELb1ELb0ELb1ELb1EEEEEEEEEvNT_6ParamsE,@function
        .size           _ZN7cutlass13device_kernelIN5flash11enable_sm90INS1_16FlashAttnFwdSm90INS1_25CollectiveMainloopFwdSm90ILi2EN4cute5tupleIJNS5_1CILi1EEES8_S8_EEENS6_IJNS7_ILi128EEENS7_ILi96EEENS7_ILi64EEEEEELi256ENS_6half_tEfNS_4arch4Sm90ELb0ELb0ELb1ELb1ELb0ELb1ELb1ELb1ELb0ELb0ELb0ELb0EEENS1_21CollectiveEpilogueFwdINS6_IJSA_NS7_ILi256EEESB_EEES9_SE_SG_Li256ELb1ELb0ELb0ELb0EEENS1_36VarlenDynamicPersistentTileSchedulerILi128ELi96ELi256ELi32ELb0ELb0ELb1ELb0ELb1ELb1EEEEEEEEEvNT_6ParamsE,(.L_x_11964 - _ZN7cutlass13device_kernelIN5flash11enable_sm90INS1_16FlashAttnFwdSm90INS1_25CollectiveMainloopFwdSm90ILi2EN4cute5tupleIJNS5_1CILi1EEES8_S8_EEENS6_IJNS7_ILi128EEENS7_ILi96EEENS7_ILi64EEEEEELi256ENS_6half_tEfNS_4arch4Sm90ELb0ELb0ELb1ELb1ELb0ELb1ELb1ELb1ELb0ELb0ELb0ELb0EEENS1_21CollectiveEpilogueFwdINS6_IJSA_NS7_ILi256EEESB_EEES9_SE_SG_Li256ELb1ELb0ELb0ELb0EEENS1_36VarlenDynamicPersistentTileSchedulerILi128ELi96ELi256ELi32ELb0ELb0ELb1ELb0ELb1ELb1EEEEEEEEEvNT_6ParamsE)
        .other          _ZN7cutlass13device_kernelIN5flash11enable_sm90INS1_16FlashAttnFwdSm90INS1_25CollectiveMainloopFwdSm90ILi2EN4cute5tupleIJNS5_1CILi1EEES8_S8_EEENS6_IJNS7_ILi128EEENS7_ILi96EEENS7_ILi64EEEEEELi256ENS_6half_tEfNS_4arch4Sm90ELb0ELb0ELb1ELb1ELb0ELb1ELb1ELb1ELb0ELb0ELb0ELb0EEENS1_21CollectiveEpilogueFwdINS6_IJSA_NS7_ILi256EEESB_EEES9_SE_SG_Li256ELb1ELb0ELb0ELb0EEENS1_36VarlenDynamicPersistentTileSchedulerILi128ELi96ELi256ELi32ELb0ELb0ELb1ELb0ELb1ELb1EEEEEEEEEvNT_6ParamsE,@"STO_CUDA_ENTRY STV_DEFAULT"
_ZN7cutlass13device_kernelIN5flash11enable_sm90INS1_16FlashAttnFwdSm90INS1_25CollectiveMainloopFwdSm90ILi2EN4cute5tupleIJNS5_1CILi1EEES8_S8_EEENS6_IJNS7_ILi128EEENS7_ILi96EEENS7_ILi64EEEEEELi256ENS_6half_tEfNS_4arch4Sm90ELb0ELb0ELb1ELb1ELb0ELb1ELb1ELb1ELb0ELb0ELb0ELb0EEENS1_21CollectiveEpilogueFwdINS6_IJSA_NS7_ILi256EEESB_EEES9_SE_SG_Li256ELb1ELb0ELb0ELb0EEENS1_36VarlenDynamicPersistentTileSchedulerILi128ELi96ELi256ELi32ELb0ELb0ELb1ELb0ELb1ELb1EEEEEEEEEvNT_6ParamsE:
        /* <DEDUP_REMOVED lines=30> */
.L_x_8166:
[----:B------:R-:W-:Y:S05]  /*01e0*/  BSYNC B0 ;  /* 0x0000000000007941 */ /* 0x000fea0003800000 */
.L_x_8165:
        /* <DEDUP_REMOVED lines=43> */
.L_x_8167:
        /* <DEDUP_REMOVED lines=22> */
.L_x_8168:
        /* <DEDUP_REMOVED lines=18> */
.L_x_8169:
        /* <DEDUP_REMOVED lines=22> */
.L_x_8170:
        /* <DEDUP_REMOVED lines=22> */
.L_x_8171:
        /* <DEDUP_REMOVED lines=10> */
.L_x_8174:
        /* <DEDUP_REMOVED lines=8> */
[----:B--2---:R-:W-:-:S06]  /*0b00*/  ULEA UR4, UR5, UR4, 0x18 ;  /* 0x0000000405047291 */ /* 0x004fcc000f8ec03f */
[----:B------:R-:W-:Y:S01]  /*0b10*/  IMAD.U32 R18, RZ, RZ, UR4 ;  /* 0x00000004ff127e24 */ /* 0x000fe2000f8e00ff */
[----:B-1----:R-:W-:Y:S01]  /*0b20*/  SHF.R.U32.HI R0, RZ, 0x7, R0 ;  /* 0x00000007ff007819 */ /* 0x002fe20000011600 */
[----:B------:R-:W-:-:S03]  /*0b30*/  ULDC UR4, c[0x0][0xd14] ;  /* 0x0003450000047ab9 */ /* 0x000fc60000000800 */
[----:B------:R-:W-:-:S13]  /*0b40*/  ISETP.NE.AND P0, PT, R0, 0x1, PT ;  /* 0x000000010000780c */ /* 0x000fda0003f05270 */
[----:B------:R-:W-:Y:S08]  /*0b50*/  @!P0 BAR.ARV 0x9, 0x100 ;  /* 0x0244000000008b1d */ /* 0x000ff00000002000 */
[----:B------:R-:W-:Y:S06]  /*0b60*/  BAR.SYNC.DEFER_BLOCKING 0x5, 0x120 ;  /* 0x0144800000007b1d */ /* 0x000fec0000010000 */
[----:B------:R-:W1:Y:S02]  /*0b70*/  LDS.128 R32, [R18+0x324d0] ;  /* 0x0324d00012207984 */ /* 0x000e640000000c00 */
[----:B------:R-:W-:Y:S06]  /*0b80*/  BAR.ARV 0x4, 0x120 ;  /* 0x0104800000007b1d */ /* 0x000fec0000002000 */
[----:B-1----:R-:W-:-:S13]  /*0b90*/  ISETP.GE.AND P0, PT, R35, UR4, PT ;  /* 0x0000000423007c0c */ /* 0x002fda000bf06270 */
[----:B------:R-:W-:Y:S05]  /*0ba0*/  @P0 BRA `(.L_x_8175) ;  /* 0x0000016000180947 */ /* 0x000fea0003800000 */
[----:B------:R-:W2:Y:S01]  /*0bb0*/  LDL R3, [R1+0x98] ;  /* 0x0000980001037983 */ /* 0x000ea20000100800 */
[----:B------:R-:W-:Y:S01]  /*0bc0*/  CS2R R22, SRZ ;  /* 0x0000000000167805 */ /* 0x000fe2000001ff00 */
[----:B------:R-:W-:Y:S01]  /*0bd0*/  IMAD.MOV.U32 R200, RZ, RZ, RZ ;  /* 0x000000ffffc87224 */ /* 0x000fe200078e00ff */
[----:B0-----:R-:W0:Y:S01]  /*0be0*/  S2R R2, SR_TID.X ;  /* 0x0000000000027919 */ /* 0x001e220000002100 */
[----:B------:R-:W-:Y:S02]  /*0bf0*/  IMAD.MOV.U32 R235, RZ, RZ, RZ ;  /* 0x000000ffffeb7224 */ /* 0x000fe400078e00ff */
[----:B0-----:R-:W-:-:S05]  /*0c00*/  VIADD R11, R2, 0xffffff80 ;  /* 0xffffff80020b7836 */ /* 0x001fca0000000000 */
[----:B------:R-:W-:-:S04]  /*0c10*/  SHF.R.S32.HI R0, RZ, 0x1f, R11 ;  /* 0x0000001fff007819 */ /* 0x000fc8000001140b */
[CC--:B------:R-:W-:Y:S02]  /*0c20*/  LEA.HI R2, R0.reuse, R11.reuse, RZ, 0x7 ;  /* 0x0000000b00027211 */ /* 0x0c0fe400078f38ff */
[----:B------:R-:W-:Y:S02]  /*0c30*/  LEA.HI R228, R0, R11, RZ, 0x5 ;  /* 0x0000000b00e47211 */ /* 0x000fe400078f28ff */
[----:B------:R-:W-:Y:S02]  /*0c40*/  SHF.R.S32.HI R12, RZ, 0x7, R2 ;  /* 0x00000007ff0c7819 */ /* 0x000fe40000011402 */
[----:B------:R-:W-:Y:S02]  /*0c50*/  SHF.R.S32.HI R228, RZ, 0x5, R228 ;  /* 0x00000005ffe47819 */ /* 0x000fe400000114e4 */
[----:B--2---:R-:W-:Y:S02]  /*0c60*/  R2UR UR4, R3 ;  /* 0x00000000030472ca */ /* 0x004fe400000e0000 */
[----:B------:R-:W-:-:S02]  /*0c70*/  LOP3.LUT R3, R2, 0xffffff80, RZ, 0xc0, !PT ;  /* 0xffffff8002037812 */ /* 0x000fc400078ec0ff */
[----:B------:R-:W-:Y:S02]  /*0c80*/  LEA.HI R2, R2, R12, RZ, 0x1 ;  /* 0x0000000c02027211 */ /* 0x000fe400078f08ff */
[----:B------:R-:W-:Y:S02]  /*0c90*/  IADD3 R10, R11, -R3, RZ ;  /* 0x800000030b0a7210 */ /* 0x000fe40007ffe0ff */
[----:B------:R-:W-:Y:S02]  /*0ca0*/  LOP3.LUT R2, R2, 0x3fffffe, RZ, 0xc0, !PT ;  /* 0x03fffffe02027812 */ /* 0x000fe400078ec0ff */
[----:B------:R-:W-:-:S03]  /*0cb0*/  SHF.R.S32.HI R5, RZ, 0x1f, R10 ;  /* 0x0000001fff057819 */ /* 0x000fc6000001140a */
[----:B------:R-:W-:Y:S01]  /*0cc0*/  ULOP3.LUT UR4, UR4, 0x1, URZ, 0xfc, !UPT ;  /* 0x0000000104047892 */ /* 0x000fe2000f8efc3f */
[CC--:B------:R-:W-:Y:S01]  /*0cd0*/  LEA.HI R7, R5.reuse, R10.reuse, RZ, 0x2 ;  /* 0x0000000a05077211 */ /* 0x0c0fe200078f10ff */
[----:B------:R-:W-:Y:S01]  /*0ce0*/  IMAD.IADD R2, R12, 0x1, -R2 ;  /* 0x000000010c027824 */ /* 0x000fe200078e0a02 */
[----:B------:R-:W-:Y:S02]  /*0cf0*/  LEA.HI R8, R5, R10, RZ, 0x5 ;  /* 0x0000000a05087211 */ /* 0x000fe400078f28ff */
[--C-:B------:R-:W-:Y:S02]  /*0d00*/  SHF.R.S32.HI R4, RZ, 0x2, R7.reuse ;  /* 0x00000002ff047819 */ /* 0x100fe40000011407 */
[----:B------:R-:W-:Y:S02]  /*0d10*/  SHF.R.S32.HI R3, RZ, 0x1f, R7 ;  /* 0x0000001fff037819 */ /* 0x000fe40000011407 */
[----:B------:R-:W-:Y:S02]  /*0d20*/  SHF.R.S32.HI R8, RZ, 0x5, R8 ;  /* 0x00000005ff087819 */ /* 0x000fe40000011408 */
[----:B------:R-:W-:-:S02]  /*0d30*/  LEA.HI R6, R3, R4, RZ, 0x3 ;  /* 0x0000000403067211 */ /* 0x000fc400078f18ff */
[----:B------:R-:W-:Y:S02]  /*0d40*/  LEA.HI R3, R0, R11, RZ, 0x4 ;  /* 0x0000000b00037211 */ /* 0x000fe400078f20ff */
[----:B------:R-:W-:Y:S02]  /*0d50*/  LOP3.LUT R9, R6, 0xfffffff8, RZ, 0xc0, !PT ;  /* 0xfffffff806097812 */ /* 0x000fe400078ec0ff */
[----:B------:R-:W-:Y:S02]  /*0d60*/  SHF.R.S32.HI R6, RZ, 0x4, R3 ;  /* 0x00000004ff067819 */ /* 0x000fe40000011403 */
[----:B------:R-:W-:Y:S01]  /*0d70*/  LOP3.LUT R7, R7, 0x7ffffffc, RZ, 0xc0, !PT ;  /* 0x7ffffffc07077812 */ /* 0x000fe200078ec0ff */
[----:B------:R-:W-:Y:S01]  /*0d80*/  IMAD.IADD R9, R4, 0x1, -R9 ;  /* 0x0000000104097824 */ /* 0x000fe200078e0a09 */
[C---:B------:R-:W-:Y:S02]  /*0d90*/  LOP3.LUT R4, R3.reuse, 0x3fffff0, RZ, 0xc0, !PT ;  /* 0x03fffff003047812 */ /* 0x040fe400078ec0ff */
[----:B------:R-:W-:-:S02]  /*0da0*/  LEA.HI R3, R3, R6, RZ, 0x1 ;  /* 0x0000000603037211 */ /* 0x000fc400078f08ff */
[----:B------:R-:W-:Y:S02]  /*0db0*/  LEA R9, R8, R9, 0x4 ;  /* 0x0000000908097211 */ /* 0x000fe400078e20ff */
[----:B------:R-:W-:Y:S01]  /*0dc0*/  LOP3.LUT R5, R3, 0x1ffffffe, RZ, 0xc0, !PT ;  /* 0x1ffffffe03057812 */ /* 0x000fe200078ec0ff */
[----:B------:R-:W-:Y:S02]  /*0dd0*/  IMAD.IADD R3, R11, 0x1, -R4 ;  /* 0x000000010b037824 */ /* 0x000fe400078e0a04 */
[----:B------:R-:W-:Y:S02]  /*0de0*/  IMAD R2, R2, 0x40, R9 ;  /* 0x0000004002027824 */ /* 0x000fe400078e0209 */
[----:B------:R-:W-:Y:S01]  /*0df0*/  IMAD R4, R228, 0x10, R3 ;  /* 0x00000010e4047824 */ /* 0x000fe200078e0203 */
[-C--:B------:R-:W-:Y:S01]  /*0e00*/  LEA.HI R3, R0, R11.reuse, RZ, 0x2 ;  /* 0x0000000b00037211 */ /* 0x080fe200078f10ff */
[----:B------:R-:W-:Y:S01]  /*0e10*/  IMAD.IADD R5, R6, 0x1, -R5 ;  /* 0x0000000106057824 */ /* 0x000fe200078e0a05 */
[----:B------:R0:W-:Y:S01]  /*0e20*/  STL [R1+0x90], R2 ;  /* 0x0000900201007387 */ /* 0x0001e20000100800 */
[----:B------:R-:W-:-:S02]  /*0e30*/  LEA.HI R0, R0, R11, RZ, 0x3 ;  /* 0x0000000b00007211 */ /* 0x000fc400078f18ff */
[----:B------:R-:W-:Y:S01]  /*0e40*/  SHF.R.S32.HI R19, RZ, 0x2, R3 ;  /* 0x00000002ff137819 */ /* 0x000fe20000011403 */
[----:B------:R-:W-:Y:S01]  /*0e50*/  IMAD R5, R4, 0x8, R5 ;  /* 0x0000000804057824 */ /* 0x000fe200078e0205 */
[----:B------:R-:W-:Y:S02]  /*0e60*/  MOV R4, UR4 ;  /* 0x0000000400047c02 */ /* 0x000fe40008000f00 */
[----:B------:R-:W-:Y:S01]  /*0e70*/  SHF.R.S32.HI R6, RZ, 0x1f, R3 ;  /* 0x0000001fff067819 */ /* 0x000fe20000011403 */
[----:B------:R-:W-:Y:S01]  /*0e80*/  VIADD R234, R19, 0x40 ;  /* 0x0000004013ea7836 */ /* 0x000fe20000000000 */
[----:B------:R-:W-:Y:S01]  /*0e90*/  SHF.R.S32.HI R226, RZ, 0x3, R0 ;  /* 0x00000003ffe27819 */ /* 0x000fe20000011400 */
[----:B------:R1:W-:Y:S01]  /*0ea0*/  STL [R1+0x7c], R4 ;  /* 0x00007c0401007387 */ /* 0x0003e20000100800 */
[----:B------:R-:W-:Y:S01]  /*0eb0*/  LOP3.LUT R0, R0, 0x1ffffff8, RZ, 0xc0, !PT ;  /* 0x1ffffff800007812 */ /* 0x000fe200078ec0ff */
[----:B------:R-:W-:Y:S01]  /*0ec0*/  IMAD.SHL.U32 R224, R234, 0x40, RZ ;  /* 0x00000040eae07824 */ /* 0x000fe200078e00ff */
[----:B------:R-:W-:Y:S01]  /*0ed0*/  LEA.HI R6, R6, R19, RZ, 0x3 ;  /* 0x0000001306067211 */ /* 0x000fe200078f18ff */
[----:B0-----:R-:W-:Y:S01]  /*0ee0*/  IMAD.MOV.U32 R2, RZ, RZ, RZ ;  /* 0x000000ffff027224 */ /* 0x001fe200078e00ff */
[----:B------:R-:W-:Y:S01]  /*0ef0*/  SHF.R.S32.HI R237, RZ, 0x1f, R19 ;  /* 0x0000001fffed7819 */ /* 0x000fe20000011413 */
[----:B------:R-:W-:Y:S01]  /*0f00*/  IMAD.IADD R0, R11, 0x1, -R0 ;  /* 0x000000010b007824 */ /* 0x000fe200078e0a00 */
[----:B------:R-:W-:-:S02]  /*0f10*/  LOP3.LUT R224, R224, 0x1c0, RZ, 0xc0, !PT ;  /* 0x000001c0e0e07812 */ /* 0x000fc400078ec0ff */
[----:B------:R-:W-:Y:S01]  /*0f20*/  LOP3.LUT R6, R6, 0xfffffff8, RZ, 0xc0, !PT ;  /* 0xfffffff806067812 */ /* 0x000fe200078ec0ff */
[----:B------:R-:W-:Y:S01]  /*0f30*/  IMAD.SHL.U32 R201, R0, 0x8, RZ ;  /* 0x0000000800c97824 */ /* 0x000fe200078e00ff */
[----:B-1----:R-:W-:Y:S02]  /*0f40*/  LOP3.LUT R4, R3, 0xfffffffc, RZ, 0xc0, !PT ;  /* 0xfffffffc03047812 */ /* 0x002fe400078ec0ff */
[----:B------:R-:W-:Y:S02]  /*0f50*/  SHF.R.S32.HI R3, RZ, 0x1f, R234 ;  /* 0x0000001fff037819 */ /* 0x000fe400000114ea */
[----:B------:R-:W-:Y:S02]  /*0f60*/  IADD3 R4, R11, -R4, RZ ;  /* 0x800000040b047210 */ /* 0x000fe40007ffe0ff */
[----:B------:R-:W-:Y:S02]  /*0f70*/  LEA.HI R3, R3, R234, RZ, 0x3 ;  /* 0x000000ea03037211 */ /* 0x000fe400078f18ff */
[----:B------:R-:W-:Y:S01]  /*0f80*/  SHF.R.U32.HI R8, RZ, 0x3, R224 ;  /* 0x00000003ff087819 */ /* 0x000fe200000116e0 */
[----:B------:R-:W-:Y:S01]  /*0f90*/  IMAD.SHL.U32 R16, R4, 0x8, RZ ;  /* 0x0000000804107824 */ /* 0x000fe200078e00ff */
[----:B------:R-:W-:Y:S01]  /*0fa0*/  IADD3 R0, R19, -R6, RZ ;  /* 0x8000000613007210 */ /* 0x000fe20007ffe0ff */
[----:B------:R-:W-:-:S02]  /*0fb0*/  IMAD.SHL.U32 R3, R3, 0x40, RZ ;  /* 0x0000004003037824 */ /* 0x000fc400078e00ff */
[----:B------:R-:W-:Y:S01]  /*0fc0*/  IMAD.IADD R6, R10, 0x1, -R7 ;  /* 0x000000010a067824 */ /* 0x000fe200078e0a07 */
[--C-:B------:R-:W-:Y:S01]  /*0fd0*/  LOP3.LUT R4, R224, 0x38, R16.reuse, 0xf8, !PT ;  /* 0x00000038e0047812 */ /* 0x100fe200078ef810 */
[----:B------:R0:W-:Y:S01]  /*0fe0*/  STL [R1+0x80], R0 ;  /* 0x0000800001007387 */ /* 0x0001e20000100800 */
[----:B------:R-:W-:Y:S02]  /*0ff0*/  LOP3.LUT R229, R3, 0xfffffe00, RZ, 0xc0, !PT ;  /* 0xfffffe0003e57812 */ /* 0x000fe400078ec0ff */
[----:B------:R-:W-:Y:S01]  /*1000*/  SHF.R.S32.HI R17, RZ, 0x1f, R16 ;  /* 0x0000001fff117819 */ /* 0x000fe20000011410 */
[----:B------:R1:W-:Y:S01]  /*1010*/  STL [R1+0x8c], R6 ;  /* 0x00008c0601007387 */ /* 0x0003e20000100800 */
[----:B------:R-:W-:Y:S01]  /*1020*/  LOP3.LUT R3, R229, R4, R8, 0xf6, !PT ;  /* 0x00000004e5037212 */ /* 0x000fe200078ef608 */
[----:B------:R-:W-:-:S04]  /*1030*/  IMAD.SHL.U32 R4, R5, 0x8, RZ ;  /* 0x0000000805047824 */ /* 0x000fc800078e00ff */
[----:B0-----:R-:W-:-:S05]  /*1040*/  IMAD R0, R3, 0x2, R18 ;  /* 0x0000000203007824 */ /* 0x001fca00078e0212 */
[----:B------:R1:W-:Y:S04]  /*1050*/  STL [R1+0x88], R0 ;  /* 0x0000880001007387 */ /* 0x0003e80000100800 */
[----:B------:R1:W-:Y:S02]  /*1060*/  STL [R1+0x94], R4 ;  /* 0x0000940401007387 */ /* 0x0003e40000100800 */
.L_x_8310:
[----:B01---5:R-:W0:Y:S02]  /*1070*/  LDC.64 R4, c[0x0][0xd60] ;  /* 0x00035800ff047b82 */ /* 0x023e240000000a00 */
[----:B0-----:R-:W-:-:S05]  /*1080*/  IMAD.WIDE R4, R35, 0x4, R4 ;  /* 0x0000000423047825 */ /* 0x001fca00078e0204 */
[----:B--2---:R-:W2:Y:S01]  /*1090*/  LDG.E R233, desc[UR60][R4.64] ;  /* 0x0000003c04e97981 */ /* 0x004ea2000c1e1900 */
[----:B------:R-:W-:Y:S05]  /*10a0*/  YIELD ;  /* 0x0000000000007946 */ /* 0x000fea0003800000 */
[----:B------:R-:W-:Y:S01]  /*10b0*/  ULDC.64 UR4, c[0x0][0xb20] ;  /* 0x0002c80000047ab9 */ /* 0x000fe20000000a00 */
[----:B------:R-:W-:Y:S01]  /*10c0*/  ULDC.64 UR6, c[0x0][0xb00] ;  /* 0x0002c00000067ab9 */ /* 0x000fe20000000a00 */
[----:B------:R-:W-:Y:S01]  /*10d0*/  ISETP.NE.U32.AND P1, PT, RZ, UR4, PT ;  /* 0x00000004ff007c0c */ /* 0x000fe2000bf25070 */
[----:B------:R-:W-:Y:S01]  /*10e0*/  IMAD.MOV.U32 R35, RZ, RZ, RZ ;  /* 0x000000ffff237224 */ /* 0x000fe200078e00ff */
[----:B------:R-:W-:-:S02]  /*10f0*/  ISETP.NE.U32.AND P0, PT, RZ, UR6, PT ;  /* 0x00000006ff007c0c */ /* 0x000fc4000bf05070 */
[----:B------:R-:W-:Y:S02]  /*1100*/  ISETP.NE.AND.EX P1, PT, RZ, UR5, PT, P1 ;  /* 0x00000005ff007c0c */ /* 0x000fe4000bf25310 */
[----:B------:R-:W-:Y:S02]  /*1110*/  MOV R3, RZ ;  /* 0x000000ff00037202 */ /* 0x000fe40000000f00 */
[----:B------:R-:W-:Y:S02]  /*1120*/  ISETP.NE.AND.EX P0, PT, RZ, UR7, PT, P0 ;  /* 0x00000007ff007c0c */ /* 0x000fe4000bf05300 */
[----:B--2---:R-:W-:Y:S01]  /*1130*/  SHF.R.S32.HI R0, RZ, 0x1f, R233 ;  /* 0x0000001fff007819 */ /* 0x004fe200000114e9 */
[----:B------:R-:W-:-:S06]  /*1140*/  IMAD.SHL.U32 R231, R233, 0x4, RZ ;  /* 0x00000004e9e77824 */ /* 0x000fcc00078e00ff */
[C---:B---3--:R-:W-:Y:S02]  /*1150*/  @P1 LEA R6, P2, R233.reuse, UR4, 0x2 ;  /* 0x00000004e9061c11 */ /* 0x048fe4000f8410ff */
[C-C-:B------:R-:W-:Y:S01]  /*1160*/  SHF.L.U64.HI R232, R233.reuse, 0x2, R0.reuse ;  /* 0x00000002e9e87819 */ /* 0x140fe20000010200 */
[----:B------:R0:W-:Y:S01]  /*1170*/  STL [R1+0x84], R0 ;  /* 0x0000840001007387 */ /* 0x0001e20000100800 */
[----:B------:R-:W-:Y:S01]  /*1180*/  @P1 LEA.HI.X R7, R233, UR5, R0, 0x2, P2 ;  /* 0x00000005e9071c11 */ /* 0x000fe200090f1400 */
[----:B------:R-:W-:Y:S01]  /*1190*/  ULDC.64 UR4, c[0x0][0xb10] ;  /* 0x0002c40000047ab9 */ /* 0x000fe20000000a00 */
[----:B------:R-:W-:Y:S02]  /*11a0*/  IADD3 R8, P3, R231, UR6, RZ ;  /* 0x00000006e7087c10 */ /* 0x000fe4000ff7e0ff */
[----:B------:R-:W-:Y:S01]  /*11b0*/  ISETP.NE.U32.AND P2, PT, RZ, UR4, PT ;  /* 0x00000004ff007c0c */ /* 0x000fe2000bf45070 */
[----:B------:R0:W5:Y:S01]  /*11c0*/  @P1 LDG.E R3, desc[UR60][R6.64] ;  /* 0x0000003c06031981 */ /* 0x000162000c1e1900 */
[----:B------:R-:W-:-:S02]  /*11d0*/  IADD3.X R9, R232, UR7, RZ, P3, !PT ;  /* 0x00000007e8097c10 */ /* 0x000fc40009ffe4ff */
[----:B------:R-:W-:-:S03]  /*11e0*/  ISETP.NE.AND.EX P2, PT, RZ, UR5, PT, P2 ;  /* 0x00000005ff007c0c */ /* 0x000fc6000bf45320 */
[----:B------:R0:W5:Y:S10]  /*11f0*/  @P0 LDG.E R35, desc[UR60][R8.64] ;  /* 0x0000003c08230981 */ /* 0x000174000c1e1900 */
[----:B------:R-:W-:Y:S01]  /*1200*/  @P2 IADD3 R4, P1, R231, UR4, RZ ;  /* 0x00000004e7042c10 */ /* 0x000fe2000ff3e0ff */
[----:B------:R-:W-:-:S02]  /*1210*/  ULDC UR4, c[0x0][0x288] ;  /* 0x0000a20000047ab9 */ /* 0x000fc40000000800 */
[----:B------:R-:W-:Y:S01]  /*1220*/  IMAD.U32 R99, RZ, RZ, UR4 ;  /* 0x00000004ff637e24 */ /* 0x000fe2000f8e00ff */
[----:B------:R-:W-:Y:S01]  /*1230*/  @P2 IADD3.X R5, R232, UR5, RZ, P1, !PT ;  /* 0x00000005e8052c10 */ /* 0x000fe20008ffe4ff */
[----:B------:R-:W-:-:S04]  /*1240*/  ULDC.64 UR4, c[0x0][0x3f8] ;  /* 0x0000fe0000047ab9 */ /* 0x000fc80000000a00 */
        /* <DEDUP_REMOVED lines=8> */
[----:B------:R-:W-:Y:S01]  /*12d0*/  IMAD.U32 R29, RZ, RZ, UR5 ;  /* 0x00000005ff1d7e24 */ /* 0x000fe2000f8e00ff */
[----:B------:R-:W-:Y:S01]  /*12e0*/  MOV R30, UR4 ;  /* 0x00000004001e7c02 */ /* 0x000fe20008000f00 */
[----:B------:R-:W-:Y:S01]  /*12f0*/  IMAD.MOV.U32 R31, RZ, RZ, R233 ;  /* 0x000000ffff1f7224 */ /* 0x000fe200078e00e9 */
[----:B0---4-:R-:W-:Y:S06]  /*1300*/  @P2 BRA `(.L_x_8176) ;  /* 0x0000000000242947 */ /* 0x011fec0003800000 */
        /* <DEDUP_REMOVED lines=9> */
.L_x_8176:
[----:B------:R-:W-:Y:S01]  /*13a0*/  ULDC.64 UR4, c[0x0][0xb18] ;  /* 0x0002c60000047ab9 */ /* 0x000fe20000000a00 */
[----:B------:R-:W-:Y:S01]  /*13b0*/  IMAD.MOV.U32 R236, RZ, RZ, R33 ;  /* 0x000000ffffec7224 */ /* 0x000fe200078e0021 */
[----:B------:R-:W-:Y:S01]  /*13c0*/  ISETP.NE.U32.AND P1, PT, RZ, UR4, PT ;  /* 0x00000004ff007c0c */ /* 0x000fe2000bf25070 */
[----:B------:R-:W-:-:S03]  /*13d0*/  IMAD.MOV.U32 R230, RZ, RZ, R34 ;  /* 0x000000ffffe67224 */ /* 0x000fc600078e0022 */
[----:B------:R-:W-:-:S13]  /*13e0*/  ISETP.NE.AND.EX P1, PT, RZ, UR5, PT, P1 ;  /* 0x00000005ff007c0c */ /* 0x000fda000bf25310 */
[----:B------:R-:W-:Y:S05]  /*13f0*/  @!P1 BRA `(.L_x_8177) ;  /* 0x0000000000109947 */ /* 0x000fea0003800000 */
[----:B------:R-:W-:-:S04]  /*1400*/  IADD3 R4, P0, R231, UR4, RZ ;  /* 0x00000004e7047c10 */ /* 0x000fc8000ff1e0ff */
[----:B------:R-:W-:-:S05]  /*1410*/  IADD3.X R5, R232, UR5, RZ, P0, !PT ;  /* 0x00000005e8057c10 */ /* 0x000fca00087fe4ff */
[----:B------:R0:W5:Y:S01]  /*1420*/  LDG.E R30, desc[UR60][R4.64] ;  /* 0x0000003c041e7981 */ /* 0x000162000c1e1900 */
[----:B------:R-:W-:Y:S05]  /*1430*/  BRA `(.L_x_8178) ;  /* 0x0000000000107947 */ /* 0x000fea0003800000 */
.L_x_8177:
[----:B------:R-:W-:Y:S05]  /*1440*/  @!P0 BRA `(.L_x_8178) ;  /* 0x00000000000c8947 */ /* 0x000fea0003800000 */
[----:B------:R-:W2:Y:S04]  /*1450*/  LDG.E R5, desc[UR60][R8.64] ;  /* 0x0000003c08057981 */ /* 0x000ea8000c1e1900 */
[----:B------:R-:W2:Y:S02]  /*1460*/  LDG.E R30, desc[UR60][R8.64+0x4] ;  /* 0x0000043c081e7981 */ /* 0x000ea4000c1e1900 */
[----:B--2---:R-:W-:-:S07]  /*1470*/  IMAD.IADD R30, R30, 0x1, -R5 ;  /* 0x000000011e1e7824 */ /* 0x004fce00078e0a05 */
.L_x_8178:
        /* <DEDUP_REMOVED lines=8> */
[----:B------:R0:W2:Y:S01]  /*1500*/  @P0 LDG.E R9, desc[UR60][R4.64+0x4] ;  /* 0x0000043c04090981 */ /* 0x0000a2000c1e1900 */
[----:B------:R-:W-:Y:S02]  /*1510*/  ISETP.NE.U32.AND P1, PT, RZ, UR4, PT ;  /* 0x00000004ff007c0c */ /* 0x000fe4000bf25070 */
[----:B------:R-:W-:Y:S02]  /*1520*/  MOV R28, R30 ;  /* 0x0000001e001c7202 */ /* 0x000fe40000000f00 */
[----:B------:R-:W-:Y:S02]  /*1530*/  ISETP.NE.AND.EX P1, PT, RZ, UR5, PT, P1 ;  /* 0x00000005ff007c0c */ /* 0x000fe4000bf25310 */
[----:B0-----:R-:W-:-:S04]  /*1540*/  IADD3 R4, -R8, RZ, RZ ;  /* 0x000000ff08047210 */ /* 0x001fc80007ffe1ff */
[----:B------:R-:W-:-:S07]  /*1550*/  VIMNMX R4, RZ, R4, !PT ;  /* 0x00000004ff047248 */ /* 0x000fce0007fe0100 */
[----:B------:R-:W-:-:S04]  /*1560*/  @P1 IADD3 R6, P2, R231, UR4, RZ ;  /* 0x00000004e7061c10 */ /* 0x000fc8000ff5e0ff */
[----:B------:R-:W-:-:S05]  /*1570*/  @P1 IADD3.X R7, R232, UR5, RZ, P2, !PT ;  /* 0x00000005e8071c10 */ /* 0x000fca00097fe4ff */
[----:B------:R0:W5:Y:S01]  /*1580*/  @P1 LDG.E R28, desc[UR60][R6.64] ;  /* 0x0000003c061c1981 */ /* 0x000162000c1e1900 */
[----:B--2---:R-:W-:-:S04]  /*1590*/  @P0 IMAD.IADD R29, R9, 0x1, -R0 ;  /* 0x00000001091d0824 */ /* 0x004fc800078e0a00 */
        /* <DEDUP_REMOVED lines=9> */
[----:B------:R-:W-:-:S05]  /*1630*/  SHF.R.U32.HI R27, RZ, 0x6, R5 ;  /* 0x00000006ff1b7819 */ /* 0x000fca0000011605 */
[----:B------:R-:W-:Y:S02]  /*1640*/  IMAD.MOV.U32 R26, RZ, RZ, R27 ;  /* 0x000000ffff1a7224 */ /* 0x000fe400078e001b */
        /* <DEDUP_REMOVED lines=27> */
.L_x_8181:
[----:B------:R-:W-:Y:S05]  /*1800*/  BSYNC B6 ;  /* 0x0000000000067941 */ /* 0x000fea0003800000 */
.L_x_8180:
        /* <DEDUP_REMOVED lines=20> */
.L_x_8183:
[----:B------:R-:W-:Y:S05]  /*1950*/  BSYNC B6 ;  /* 0x0000000000067941 */ /* 0x000fea0003800000 */
.L_x_8182:
[----:B------:R-:W-:Y:S01]  /*1960*/  ULDC.64 UR4, c[0x0][0xaf0] ;  /* 0x0002bc0000047ab9 */ /* 0x000fe20000000a00 */
[----:B------:R-:W2:Y:S01]  /*1970*/  LDL R48, [R1+0x80] ;  /* 0x0000800001307983 */ /* 0x000ea20000100800 */
[----:B------:R-:W-:Y:S01]  /*1980*/  ISETP.NE.U32.AND P0, PT, RZ, UR4, PT ;  /* 0x00000004ff007c0c */ /* 0x000fe2000bf05070 */
[----:B------:R-:W0:Y:S08]  /*1990*/  LDC R0, c[0x0][0x428] ;  /* 0x00010a00ff007b82 */ /* 0x000e300000000800 */
[----:B------:R-:W1:Y:S01]  /*19a0*/  LDC.64 R12, c[0x0][0x2f0] ;  /* 0x0000bc00ff0c7b82 */ /* 0x000e620000000a00 */
[----:B------:R-:W-:Y:S01]  /*19b0*/  ISETP.NE.AND.EX P0, PT, RZ, UR5, PT, P0 ;  /* 0x00000005ff007c0c */ /* 0x000fe2000bf05300 */
[----:B------:R-:W3:Y:S01]  /*19c0*/  S2R R36, SR_TID.X ;  /* 0x0000000000247919 */ /* 0x000ee20000002100 */
[----:B------:R-:W-:Y:S01]  /*19d0*/  IMAD.IADD R72, R35, 0x1, R30 ;  /* 0x0000000123487824 */ /* 0x000fe200078e021e */
[----:B------:R-:W-:-:S04]  /*19e0*/  ULDC.64 UR6, c[0x0][0xb00] ;  /* 0x0002c00000067ab9 */ /* 0x000fc80000000a00 */
[----:B------:R-:W4:Y:S06]  /*19f0*/  LDC R97, c[0x0][0x3d4] ;  /* 0x0000f500ff617b82 */ /* 0x000f2c0000000800 */
[----:B------:R-:W-:Y:S02]  /*1a00*/  @P0 IADD3 R4, P1, R231, UR4, RZ ;  /* 0x00000004e7040c10 */ /* 0x000fe4000ff3e0ff */
[----:B------:R-:W4:Y:S02]  /*1a10*/  LDC.64 R64, c[0x0][0x3e8] ;  /* 0x0000fa00ff407b82 */ /* 0x000f240000000a00 */
[----:B------:R-:W-:Y:S01]  /*1a20*/  @P0 IADD3.X R5, R232, UR5, RZ, P1, !PT ;  /* 0x00000005e8050c10 */ /* 0x000fe20008ffe4ff */
[----:B------:R-:W-:-:S04]  /*1a30*/  ULDC.64 UR4, c[0x0][0x2f8] ;  /* 0x0000be0000047ab9 */ /* 0x000fc80000000a00 */
[----:B------:R3:W2:Y:S01]  /*1a40*/  @P0 LDG.E R31, desc[UR60][R4.64] ;  /* 0x0000003c041f0981 */ /* 0x0006a2000c1e1900 */
[----:B0-----:R-:W-:Y:S01]  /*1a50*/  ISETP.NE.AND P0, PT, R0, 0x1, PT ;  /* 0x000000010000780c */ /* 0x001fe20003f05270 */
[----:B------:R-:W0:Y:S01]  /*1a60*/  LDC.64 R70, c[0x0][0x3d8] ;  /* 0x0000f600ff467b82 */ /* 0x000e220000000a00 */
[----:B------:R-:W-:Y:S01]  /*1a70*/  SHF.R.S32.HI R44, RZ, 0x1f, R72 ;  /* 0x0000001fff2c7819 */ /* 0x000fe20000011448 */
[C---:B------:R-:W-:Y:S02]  /*1a80*/  VIADD R10, R16.reuse, 0xc0 ;  /* 0x000000c0100a7836 */ /* 0x040fe40000000000 */
[----:B------:R-:W-:Y:S02]  /*1a90*/  VIADD R11, R16, 0xe0 ;  /* 0x000000e0100b7836 */ /* 0x000fe40000000000 */
[-C--:B-1----:R-:W-:Y:S02]  /*1aa0*/  IMAD R6, R44, R12.reuse, RZ ;  /* 0x0000000c2c067224 */ /* 0x082fe400078e02ff */
[----:B---3--:R-:W-:Y:S01]  /*1ab0*/  IMAD.WIDE.U32 R4, R72, R12, RZ ;  /* 0x0000000c48047225 */ /* 0x008fe200078e00ff */
[----:B------:R-:W-:-:S03]  /*1ac0*/  SHF.R.U32.HI R46, RZ, 0x7, R36 ;  /* 0x00000007ff2e7819 */ /* 0x000fc60000011624 */
[----:B------:R-:W1:Y:S01]  /*1ad0*/  @P0 LDC R3, c[0x0][0x42c] ;  /* 0x00010b00ff030b82 */ /* 0x000e620000000800 */
[----:B------:R-:W-:Y:S01]  /*1ae0*/  ISETP.NE.AND P6, PT, R46, 0x1, PT ;  /* 0x000000012e00780c */ /* 0x000fe20003fc5270 */
[----:B------:R-:W-:-:S05]  /*1af0*/  VIADD R37, R36, 0xffffff80 ;  /* 0xffffff8024257836 */ /* 0x000fca0000000000 */
[----:B------:R-:W-:Y:S01]  /*1b00*/  SHF.R.S32.HI R36, RZ, 0x1f, R37 ;  /* 0x0000001fff247819 */ /* 0x000fe20000011425 */
[----:B------:R-:W3:Y:S03]  /*1b10*/  @P0 LDC R7, c[0x0][0x430] ;  /* 0x00010c00ff070b82 */ /* 0x000ee60000000800 */
[----:B------:R-:W-:-:S04]  /*1b20*/  LEA.HI R36, R36, R37, RZ, 0x2 ;  /* 0x0000002524247211 */ /* 0x000fc800078f10ff */
[----:B------:R-:W-:-:S05]  /*1b30*/  LOP3.LUT R36, R36, 0xfffffffc, RZ, 0xc0, !PT ;  /* 0xfffffffc24247812 */ /* 0x000fca00078ec0ff */
[----:B------:R-:W-:Y:S02]  /*1b40*/  IMAD.IADD R36, R37, 0x1, -R36 ;  /* 0x0000000125247824 */ /* 0x000fe400078e0a24 */
[----:B-1----:R-:W-:-:S04]  /*1b50*/  @P0 IMAD.HI.U32 R0, R34, R3, RZ ;  /* 0x0000000322000227 */ /* 0x002fc800078e00ff */
[----:B------:R-:W-:Y:S02]  /*1b60*/  IMAD R3, R72, R13, R6 ;  /* 0x0000000d48037224 */ /* 0x000fe400078e0206 */
[----:B------:R-:W-:Y:S01]  /*1b70*/  IMAD R6, R237, R12, RZ ;  /* 0x0000000ced067224 */ /* 0x000fe200078e02ff */
[----:B---3--:R-:W-:Y:S01]  /*1b80*/  @P0 SHF.R.U32.HI R34, RZ, R7, R0 ;  /* 0x00000007ff220219 */ /* 0x008fe20000011600 */
        /* <DEDUP_REMOVED lines=8> */
[----:B------:R-:W-:-:S04]  /*1c10*/  ULDC.64 UR4, c[0x0][0x300] ;  /* 0x0000c00000047ab9 */ /* 0x000fc80000000a00 */
[----:B------:R-:W-:Y:S01]  /*1c20*/  IADD3 R5, R5, R3, RZ ;  /* 0x0000000305057210 */ /* 0x000fe20007ffe0ff */
[----:B----4-:R-:W-:-:S04]  /*1c30*/  IMAD.WIDE.U32 R38, R19, R64, R16 ;  /* 0x0000004013267225 */ /* 0x010fc800078e0010 */
[----:B------:R-:W-:Y:S02]  /*1c40*/  IMAD.MOV.U32 R40, RZ, RZ, R38 ;  /* 0x000000ffff287224 */ /* 0x000fe400078e0026 */
[----:B------:R-:W-:Y:S02]  /*1c50*/  IMAD R79, R13, 0x60, RZ ;  /* 0x000000600d4f7824 */ /* 0x000fe400078e02ff */
[----:B------:R-:W-:Y:S01]  /*1c60*/  VIADD R100, R46, 0x8 ;  /* 0x000000082e647836 */ /* 0x000fe20000000000 */
[----:B------:R-:W-:Y:S01]  /*1c70*/  SHF.R.U32.HI R46, RZ, 0x3, R224 ;  /* 0x00000003ff2e7819 */ /* 0x000fe200000116e0 */
[----:B------:R-:W-:Y:S01]  /*1c80*/  IMAD.MOV.U32 R77, RZ, RZ, 0x20 ;  /* 0x00000020ff4d7424 */ /* 0x000fe200078e00ff */
[----:B0-----:R-:W-:Y:S01]  /*1c90*/  SHF.L.U64.HI R74, R70, 0x6, R71 ;  /* 0x00000006464a7819 */ /* 0x001fe20000010247 */
[----:B------:R-:W-:Y:S02]  /*1ca0*/  IMAD R49, R65, 0x60, RZ ;  /* 0x0000006041317824 */ /* 0x000fe400078e02ff */
[----:B------:R-:W-:-:S02]  /*1cb0*/  IMAD R81, R71, 0x60, RZ ;  /* 0x0000006047517824 */ /* 0x000fc400078e02ff */
[----:B------:R-:W-:Y:S01]  /*1cc0*/  IMAD.SHL.U32 R75, R70, 0x40, RZ ;  /* 0x00000040464b7824 */ /* 0x000fe200078e00ff */
[----:B------:R-:W-:Y:S02]  /*1cd0*/  SHF.R.S32.HI R98, RZ, 0x1f, R234 ;  /* 0x0000001fff627819 */ /* 0x000fe400000114ea */
[----:B--2---:R-:W-:Y:S02]  /*1ce0*/  SHF.R.S32.HI R0, RZ, 0x1f, R31 ;  /* 0x0000001fff007819 */ /* 0x004fe4000001141f */
[----:B------:R-:W-:Y:S02]  /*1cf0*/  SEL R35, R31, RZ, !P0 ;  /* 0x000000ff1f237207 */ /* 0x000fe40004000000 */
[----:B------:R-:W-:-:S03]  /*1d00*/  SEL R32, R0, RZ, !P0 ;  /* 0x000000ff00207207 */ /* 0x000fc60004000000 */
[----:B------:R-:W-:-:S04]  /*1d10*/  IMAD.WIDE.U32 R14, R35, UR4, R4 ;  /* 0x00000004230e7c25 */ /* 0x000fc8000f8e0004 */
[----:B------:R-:W-:Y:S02]  /*1d20*/  IMAD R0, R32, UR4, RZ ;  /* 0x0000000420007c24 */ /* 0x000fe4000f8e02ff */
[----:B------:R-:W-:-:S04]  /*1d30*/  IMAD.WIDE.U32 R4, R19, R12, R16 ;  /* 0x0000000c13047225 */ /* 0x000fc800078e0010 */
[----:B------:R-:W-:Y:S01]  /*1d40*/  IMAD R3, R35, UR5, R0 ;  /* 0x0000000523037c24 */ /* 0x000fe2000f8e0200 */
[----:B------:R-:W-:Y:S05]  /*1d50*/  @!P6 WARPSYNC.ALL ;  /* 0x000000000000e948 */ /* 0x000fea0003800000 */
[----:B------:R-:W-:Y:S01]  /*1d60*/  VIADD R0, R16, 0x20 ;  /* 0x0000002010007836 */ /* 0x000fe20000000000 */
[----:B------:R-:W-:Y:S01]  /*1d70*/  ULDC UR6, c[0x0][0x310] ;  /* 0x0000c40000067ab9 */ /* 0x000fe20000000800 */
[----:B------:R-:W-:Y:S01]  /*1d80*/  IMAD.IADD R3, R15, 0x1, R3 ;  /* 0x000000010f037824 */ /* 0x000fe200078e0203 */
[----:B------:R-:W-:Y:S01]  /*1d90*/  @!P6 BAR.SYNC.DEFER_BLOCKING 0x9, 0x100 ;  /* 0x024400000000eb1d */ /* 0x000fe20000010000 */
[----:B------:R-:W-:-:S02]  /*1da0*/  IADD3 R4, P0, R14, R4, RZ ;  /* 0x000000040e047210 */ /* 0x000fc40007f1e0ff */
[----:B------:R-:W-:Y:S02]  /*1db0*/  ISETP.GE.AND P1, PT, R0, UR6, PT ;  /* 0x0000000600007c0c */ /* 0x000fe4000bf26270 */
[----:B------:R-:W-:Y:S01]  /*1dc0*/  IADD3.X R5, R3, R5, R6, P0, !PT ;  /* 0x0000000503057210 */ /* 0x000fe200007fe406 */
[----:B------:R-:W-:Y:S01]  /*1dd0*/  ULDC.64 UR4, c[0x0][0x320] ;  /* 0x0000c80000047ab9 */ /* 0x000fe20000000a00 */
[----:B------:R-:W-:Y:S02]  /*1de0*/  SEL R7, RZ, 0xffffffff, P1 ;  /* 0xffffffffff077807 */ /* 0x000fe40000800000 */
[----:B------:R-:W-:Y:S02]  /*1df0*/  ISETP.GE.AND P0, PT, R16, UR6, PT ;  /* 0x0000000610007c0c */ /* 0x000fe4000bf06270 */
[----:B------:R-:W-:Y:S01]  /*1e00*/  SHF.L.U32 R9, R7, 0x1, RZ ;  /* 0x0000000107097819 */ /* 0x000fe200000006ff */
[----:B------:R-:W-:Y:S01]  /*1e10*/  IMAD R7, R8, UR4, RZ ;  /* 0x0000000408077c24 */ /* 0x000fe2000f8e02ff */
[----:B------:R-:W-:Y:S01]  /*1e20*/  SEL R6, RZ, 0x1, P0 ;  /* 0x00000001ff067807 */ /* 0x000fe20000000000 */
[----:B------:R-:W-:Y:S01]  /*1e30*/  VIADD R8, R16, 0x80 ;  /* 0x0000008010087836 */ /* 0x000fe20000000000 */
[----:B------:R-:W-:Y:S01]  /*1e40*/  ISETP.GE.AND P2, PT, R10, UR6, PT ;  /* 0x000000060a007c0c */ /* 0x000fe2000bf46270 */
[----:B------:R-:W-:Y:S01]  /*1e50*/  IMAD R31, R34, UR5, R7 ;  /* 0x00000005221f7c24 */ /* 0x000fe2000f8e0207 */
[----:B------:R-:W-:Y:S01]  /*1e60*/  LOP3.LUT R20, R9, 0x2, R6, 0xe2, !PT ;  /* 0x0000000209147812 */ /* 0x000fe200078ee206 */
[C---:B------:R-:W-:Y:S01]  /*1e70*/  VIADD R6, R16.reuse, 0x40 ;  /* 0x0000004010067836 */ /* 0x040fe20000000000 */
[----:B------:R-:W-:Y:S01]  /*1e80*/  ISETP.GE.AND P3, PT, R11, UR6, PT ;  /* 0x000000060b007c0c */ /* 0x000fe2000bf66270 */
[----:B------:R-:W-:-:S02]  /*1e90*/  VIADD R7, R16, 0x60 ;  /* 0x0000006010077836 */ /* 0x000fc40000000000 */
[----:B------:R-:W-:Y:S01]  /*1ea0*/  VIADD R9, R16, 0xa0 ;  /* 0x000000a010097836 */ /* 0x000fe20000000000 */
[----:B------:R-:W-:Y:S01]  /*1eb0*/  ISETP.GE.AND P0, PT, R6, UR6, PT ;  /* 0x0000000606007c0c */ /* 0x000fe2000bf06270 */
[----:B------:R-:W-:Y:S01]  /*1ec0*/  IMAD.WIDE.U32 R10, R34, UR4, R16 ;  /* 0x00000004220a7c25 */ /* 0x000fe2000f8e0010 */
[----:B------:R-:W-:Y:S01]  /*1ed0*/  ISETP.GE.AND P1, PT, R7, UR6, PT ;  /* 0x0000000607007c0c */ /* 0x000fe2000bf26270 */
[----:B------:R-:W-:Y:S01]  /*1ee0*/  ULDC.64 UR4, c[0x0][0x328] ;  /* 0x0000ca0000047ab9 */ /* 0x000fe20000000a00 */
[----:B------:R-:W-:Y:S02]  /*1ef0*/  SEL R21, RZ, 0x4, P0 ;  /* 0x00000004ff157807 */ /* 0x000fe40000000000 */
[----:B------:R-:W-:Y:S02]  /*1f00*/  SEL R30, RZ, 0x8, P1 ;  /* 0x00000008ff1e7807 */ /* 0x000fe40000800000 */
[----:B------:R-:W-:Y:S02]  /*1f10*/  ISETP.GE.AND P0, PT, R8, UR6, PT ;  /* 0x0000000608007c0c */ /* 0x000fe4000bf06270 */
[----:B------:R-:W-:-:S02]  /*1f20*/  ISETP.GE.AND P1, PT, R9, UR6, PT ;  /* 0x0000000609007c0c */ /* 0x000fc4000bf26270 */
[----:B------:R-:W-:Y:S02]  /*1f30*/  LOP3.LUT R20, R30, R20, R21, 0xfe, !PT ;  /* 0x000000141e147212 */ /* 0x000fe400078efe15 */
[----:B------:R-:W-:Y:S02]  /*1f40*/  SEL R21, RZ, 0x10, P0 ;  /* 0x00000010ff157807 */ /* 0x000fe40000000000 */
[----:B------:R-:W-:Y:S02]  /*1f50*/  SEL R30, RZ, 0x20, P1 ;  /* 0x00000020ff1e7807 */ /* 0x000fe40000800000 */
[----:B------:R-:W-:Y:S02]  /*1f60*/  ISETP.GE.AND P0, PT, R16, R97, PT ;  /* 0x000000611000720c */ /* 0x000fe40003f06270 */
[----:B------:R-:W-:Y:S01]  /*1f70*/  IADD3 R11, R11, R31, RZ ;  /* 0x0000001f0b0b7210 */ /* 0x000fe20007ffe0ff */
[----:B------:R-:W-:Y:S01]  /*1f80*/  IMAD R31, R32, UR4, RZ ;  /* 0x00000004201f7c24 */ /* 0x000fe2000f8e02ff */
[----:B------:R-:W-:Y:S01]  /*1f90*/  LOP3.LUT R32, R30, R20, R21, 0xfe, !PT ;  /* 0x000000141e207212 */ /* 0x000fe200078efe15 */
[----:B------:R-:W-:Y:S01]  /*1fa0*/  IMAD.SHL.U32 R20, R36, 0x4, RZ ;  /* 0x0000000424147824 */ /* 0x000fe200078e00ff */
[----:B------:R-:W-:-:S02]  /*1fb0*/  SEL R21, RZ, 0x40, P2 ;  /* 0x00000040ff157807 */ /* 0x000fc40001000000 */
[----:B------:R-:W-:Y:S02]  /*1fc0*/  SEL R43, R97, RZ, P0 ;  /* 0x000000ff612b7207 */ /* 0x000fe40000000000 */
[----:B------:R-:W-:Y:S01]  /*1fd0*/  LOP3.LUT R94, R32, R21, RZ, 0xfc, !PT ;  /* 0x00000015205e7212 */ /* 0x000fe200078efcff */
[----:B------:R-:W-:Y:S02]  /*1fe0*/  IMAD R32, R237, R64, RZ ;  /* 0x00000040ed207224 */ /* 0x000fe400078e02ff */
[----:B------:R-:W-:Y:S02]  /*1ff0*/  IMAD.IADD R43, R16, 0x1, R43 ;  /* 0x00000001102b7824 */ /* 0x000fe400078e022b */
[C---:B------:R-:W-:Y:S02]  /*2000*/  IMAD R47, R35.reuse, UR5, R31 ;  /* 0x00000005232f7c24 */ /* 0x040fe4000f8e021f */
[----:B------:R-:W-:Y:S01]  /*2010*/  IMAD.WIDE.U32 R30, R35, UR4, R10 ;  /* 0x00000004231e7c25 */ /* 0x000fe2000f8e000a */
[----:B------:R-:W-:Y:S01]  /*2020*/  SHF.R.S32.HI R21, RZ, 0x1f, R20 ;  /* 0x0000001fff157819 */ /* 0x000fe20000011414 */
[----:B------:R-:W-:-:S02]  /*2030*/  ULDC UR4, c[0x0][0x2e4] ;  /* 0x0000b90000047ab9 */ /* 0x000fc40000000800 */
[-C--:B------:R-:W-:Y:S02]  /*2040*/  IMAD R10, R237, R70.reuse, RZ ;  /* 0x00000046ed0a7224 */ /* 0x080fe400078e02ff */
[C---:B------:R-:W-:Y:S01]  /*2050*/  IMAD R45, R19.reuse, R65, R32 ;  /* 0x00000041132d7224 */ /* 0x040fe200078e0220 */
[----:B------:R-:W-:Y:S01]  /*2060*/  SHF.R.S32.HI R32, RZ, 0x1f, R43 ;  /* 0x0000001fff207819 */ /* 0x000fe2000001142b */
[----:B------:R-:W-:-:S04]  /*2070*/  IMAD.WIDE.U32 R36, R19, R70, R16 ;  /* 0x0000004613247225 */ /* 0x000fc800078e0010 */
[C---:B------:R-:W-:Y:S01]  /*2080*/  IMAD R69, R19.reuse, R71, R10 ;  /* 0x0000004713457224 */ /* 0x040fe200078e020a */
[----:B------:R-:W-:Y:S01]  /*2090*/  LEA.HI R43, R32, R43, RZ, 0x3 ;  /* 0x0000002b202b7211 */ /* 0x000fe200078f18ff */
[----:B------:R-:W-:Y:S02]  /*20a0*/  IMAD.SHL.U32 R32, R48, 0x40, RZ ;  /* 0x0000004030207824 */ /* 0x000fe400078e00ff */
[----:B------:R-:W-:-:S04]  /*20b0*/  IMAD.WIDE.U32 R10, R19, R70, R20 ;  /* 0x00000046130a7225 */ /* 0x000fc800078e0014 */
[----:B------:R-:W-:Y:S01]  /*20c0*/  IMAD.IADD R67, R69, 0x1, R37 ;  /* 0x0000000145437824 */ /* 0x000fe200078e0225 */
[----:B-----5:R-:W-:Y:S01]  /*20d0*/  SHF.R.S32.HI R37, RZ, 0x1f, R28 ;  /* 0x0000001fff257819 */ /* 0x020fe2000001141c */
[----:B------:R-:W-:Y:S01]  /*20e0*/  IMAD.IADD R41, R45, 0x1, R39 ;  /* 0x000000012d297824 */ /* 0x000fe200078e0227 */
[----:B------:R-:W-:Y:S01]  /*20f0*/  LOP3.LUT R32, R32, 0x1c0, RZ, 0xc0, !PT ;  /* 0x000001c020207812 */ /* 0x000fe200078ec0ff */
[----:B------:R-:W-:Y:S01]  /*2100*/  IMAD.MOV.U32 R68, RZ, RZ, R10 ;  /* 0x000000ffff447224 */ /* 0x000fe200078e000a */
[----:B------:R-:W-:Y:S01]  /*2110*/  SHF.L.U64.HI R10, R12, 0x6, R13 ;  /* 0x000000060c0a7819 */ /* 0x000fe2000001020d */
[----:B------:R-:W-:Y:S02]  /*2120*/  IMAD.MOV.U32 R66, RZ, RZ, R36 ;  /* 0x000000ffff427224 */ /* 0x000fe400078e0024 */
[C---:B------:R-:W-:Y:S02]  /*2130*/  IMAD R13, R37.reuse, R64, RZ ;  /* 0x00000040250d7224 */ /* 0x040fe400078e02ff */
[----:B------:R-:W-:Y:S01]  /*2140*/  IMAD R42, R37, R70, RZ ;  /* 0x00000046252a7224 */ /* 0x000fe200078e02ff */
[----:B------:R-:W-:Y:S01]  /*2150*/  SHF.R.U32.HI R76, RZ, 0x3, R32 ;  /* 0x00000003ff4c7819 */ /* 0x000fe20000011620 */
[----:B------:R-:W-:Y:S01]  /*2160*/  IMAD.WIDE.U32 R36, R28, R64, R40 ;  /* 0x000000401c247225 */ /* 0x000fe200078e0028 */
[----:B------:R-:W-:-:S03]  /*2170*/  LOP3.LUT R41, R32, 0x18, R16, 0xf8, !PT ;  /* 0x0000001820297812 */ /* 0x000fc600078ef810 */
[----:B------:R-:W-:Y:S01]  /*2180*/  IMAD.WIDE.U32 R34, R19, R64, R20 ;  /* 0x0000004013227225 */ /* 0x000fe200078e0014 */
[----:B------:R-:W-:Y:S02]  /*2190*/  LOP3.LUT R41, R41, R76, RZ, 0x3c, !PT ;  /* 0x0000004c29297212 */ /* 0x000fe400078e3cff */
[----:B------:R-:W-:Y:S01]  /*21a0*/  SHF.R.S32.HI R85, RZ, 0x3, R43 ;  /* 0x00000003ff557819 */ /* 0x000fe2000001142b */
[----:B------:R-:W-:Y:S01]  /*21b0*/  IMAD.IADD R69, R11, 0x1, R69 ;  /* 0x000000010b457824 */ /* 0x000fe200078e0245 */
[----:B------:R-:W-:Y:S01]  /*21c0*/  IADD3 R39, R35, R45, RZ ;  /* 0x0000002d23277210 */ /* 0x000fe20007ffe0ff */
[----:B------:R-:W-:Y:S01]  /*21d0*/  IMAD R78, R228, 0x200, R41 ;  /* 0x00000200e44e7824 */ /* 0x000fe200078e0229 */
[----:B------:R-:W-:Y:S02]  /*21e0*/  MOV R38, R34 ;  /* 0x0000002200267202 */ /* 0x000fe40000000f00 */
[----:B------:R-:W-:Y:S02]  /*21f0*/  LOP3.LUT R41, R32, 0x38, R43, 0xf8, !PT ;  /* 0x0000003820297812 */ /* 0x000fe400078ef82b */
[----:B------:R-:W-:-:S02]  /*2200*/  LOP3.LUT R86, R43, 0xfffffff8, RZ, 0xc0, !PT ;  /* 0xfffffff82b567812 */ /* 0x000fc400078ec0ff */
[----:B------:R-:W-:Y:S02]  /*2210*/  LOP3.LUT R43, R224, 0x38, R43, 0xf8, !PT ;  /* 0x00000038e02b7812 */ /* 0x000fe400078ef82b */
[----:B------:R-:W-:Y:S01]  /*2220*/  LOP3.LUT P1, RZ, R48, 0x4, RZ, 0xc0, !PT ;  /* 0x0000000430ff7812 */ /* 0x000fe2000782c0ff */
[C---:B------:R-:W-:Y:S01]  /*2230*/  IMAD.SHL.U32 R11, R12.reuse, 0x40, RZ ;  /* 0x000000400c0b7824 */ /* 0x040fe200078e00ff */
[----:B------:R-:W-:Y:S01]  /*2240*/  IADD3 R72, P2, R19, R72, RZ ;  /* 0x0000004813487210 */ /* 0x000fe20007f5e0ff */
[----:B------:R-:W-:Y:S01]  /*2250*/  IMAD.WIDE.U32 R34, R12, 0x60, RZ ;  /* 0x000000600c227825 */ /* 0x000fe200078e00ff */
[----:B------:R-:W-:Y:S02]  /*2260*/  SHF.L.U64.HI R12, R64, 0x6, R65 ;  /* 0x00000006400c7819 */ /* 0x000fe40000010241 */
[----:B------:R-:W-:Y:S01]  /*2270*/  LOP3.LUT R40, R43, R46, RZ, 0x3c, !PT ;  /* 0x0000002e2b287212 */ /* 0x000fe200078e3cff */
[----:B------:R-:W-:Y:S01]  /*2280*/  IMAD R87, R28, R65, R13 ;  /* 0x000000411c577224 */ /* 0x000fe200078e020d */
[----:B------:R-:W-:Y:S01]  /*2290*/  SHF.L.U32 R13, R64, 0x6, RZ ;  /* 0x00000006400d7819 */ /* 0x000fe200000006ff */
[----:B------:R-:W-:Y:S01]  /*22a0*/  IMAD.WIDE.U32 R38, R28, R64, R38 ;  /* 0x000000401c267225 */ /* 0x000fe200078e0026 */
[----:B------:R-:W-:-:S02]  /*22b0*/  SEL R93, RZ, 0xffffff80, P3 ;  /* 0xffffff80ff5d7807 */ /* 0x000fc40001800000 */
[----:B------:R-:W-:Y:S01]  /*22c0*/  SEL R77, R77, 0xffffffe0, !P1 ;  /* 0xffffffe04d4d7807 */ /* 0x000fe20004800000 */
[C---:B------:R-:W-:Y:S01]  /*22d0*/  IMAD R45, R28.reuse, R71, R42 ;  /* 0x000000471c2d7224 */ /* 0x040fe200078e022a */
[----:B------:R-:W-:Y:S01]  /*22e0*/  LOP3.LUT R41, R41, R76, RZ, 0x3c, !PT ;  /* 0x0000004c29297212 */ /* 0x000fe200078e3cff */
[----:B------:R-:W-:-:S04]  /*22f0*/  IMAD.WIDE.U32 R66, R28, R70, R66 ;  /* 0x000000461c427225 */ /* 0x000fc800078e0042 */
[----:B------:R-:W-:Y:S01]  /*2300*/  IMAD.WIDE.U32 R68, R28, R70, R68 ;  /* 0x000000461c447225 */ /* 0x000fe200078e0044 */
[----:B------:R-:W-:-:S03]  /*2310*/  IADD3.X R73, R237, R44, RZ, P2, !PT ;  /* 0x0000002ced497210 */ /* 0x000fc600017fe4ff */
[----:B------:R-:W-:Y:S01]  /*2320*/  IMAD.WIDE.U32 R64, R64, 0x60, RZ ;  /* 0x0000006040407825 */ /* 0x000fe200078e00ff */
[----:B------:R-:W-:-:S03]  /*2330*/  LOP3.LUT R93, R94, 0x80, R93, 0xc8, !PT ;  /* 0x000000805e5d7812 */ /* 0x000fc600078ec85d */
[----:B------:R-:W-:Y:S01]  /*2340*/  IMAD.WIDE.U32 R70, R70, 0x60, RZ ;  /* 0x0000006046467825 */ /* 0x000fe200078e00ff */
[----:B------:R-:W-:Y:S02]  /*2350*/  IADD3 R82, R77, R78, RZ ;  /* 0x0000004e4d527210 */ /* 0x000fe40007ffe0ff */
[----:B------:R-:W-:Y:S01]  /*2360*/  SHF.R.S32.HI R89, RZ, 0x1f, R86 ;  /* 0x0000001fff597819 */ /* 0x000fe20000011456 */
[----:B------:R-:W-:Y:S01]  /*2370*/  IMAD.IADD R83, R87, 0x1, R37 ;  /* 0x0000000157537824 */ /* 0x000fe200078e0225 */
[----:B------:R-:W-:Y:S01]  /*2380*/  ISETP.GE.AND P1, PT, R16, UR4, PT ;  /* 0x0000000410007c0c */ /* 0x000fe2000bf26270 */
[----:B------:R-:W-:Y:S01]  /*2390*/  IMAD.SHL.U32 R97, R97, 0x2, RZ ;  /* 0x0000000261617824 */ /* 0x000fe200078e00ff */
[----:B------:R-:W-:Y:S01]  /*23a0*/  ISETP.GE.AND P2, PT, R0, UR4, PT ;  /* 0x0000000400007c0c */ /* 0x000fe2000bf46270 */
[----:B------:R-:W-:Y:S01]  /*23b0*/  IMAD.IADD R79, R35, 0x1, R79 ;  /* 0x00000001234f7824 */ /* 0x000fe200078e024f */
[----:B------:R-:W-:Y:S01]  /*23c0*/  LEA R90, R228, R41, 0x9 ;  /* 0x00000029e45a7211 */ /* 0x000fe200078e48ff */
[----:B------:R-:W-:Y:S01]  /*23d0*/  IMAD.IADD R80, R65, 0x1, R49 ;  /* 0x0000000141507824 */ /* 0x000fe200078e0231 */
[----:B------:R-:W-:Y:S01]  /*23e0*/  LOP3.LUT R94, R94, 0x40, RZ, 0xc0, !PT ;  /* 0x000000405e5e7812 */ /* 0x000fe200078ec0ff */
[----:B------:R-:W-:-:S02]  /*23f0*/  IMAD.IADD R81, R71, 0x1, R81 ;  /* 0x0000000147517824 */ /* 0x000fc400078e0251 */
[----:B------:R-:W-:Y:S02]  /*2400*/  IMAD.IADD R84, R45, 0x1, R67 ;  /* 0x000000012d547824 */ /* 0x000fe400078e0243 */
[----:B------:R-:W-:Y:S02]  /*2410*/  IMAD.IADD R87, R39, 0x1, R87 ;  /* 0x0000000127577824 */ /* 0x000fe400078e0257 */
[----:B------:R-:W-:Y:S02]  /*2420*/  IMAD.IADD R88, R69, 0x1, R45 ;  /* 0x0000000145587824 */ /* 0x000fe400078e022d */
[----:B------:R-:W-:Y:S02]  /*2430*/  IMAD.IADD R91, R229, 0x1, R40 ;  /* 0x00000001e55b7824 */ /* 0x000fe400078e0228 */
[----:B------:R-:W-:-:S07]  /*2440*/  IMAD.IADD R92, R31, 0x1, R47 ;  /* 0x000000011f5c7824 */ /* 0x000fce00078e022f */
.L_x_8231:
[----:B------:R-:W0:Y:S01]  /*2450*/  LDC.64 R102, c[0x0][0x2d8] ;  /* 0x0000b600ff667b82 */ /* 0x000e220000000a00 */
[----:B------:R-:W-:Y:S01]  /*2460*/  VIADD R53, R26, 0xffffffff ;  /* 0xffffffff1a357836 */ /* 0x000fe20000000000 */
[----:B------:R-:W-:Y:S05]  /*2470*/  YIELD ;  /* 0x0000000000007946 */ /* 0x000fea0003800000 */
[----:B------:R-:W-:Y:S01]  /*2480*/  SHF.R.S32.HI R47, RZ, 0x1f, R53 ;  /* 0x0000001fff2f7819 */ /* 0x000fe20000011435 */
[----:B------:R-:W1:Y:S01]  /*2490*/  LDC R107, c[0x0][0x3d4] ;  /* 0x0000f500ff6b7b82 */ /* 0x000e620000000800 */
[-C--:B------:R-:W-:Y:S01]  /*24a0*/  IMAD R41, R79, R53.reuse, RZ ;  /* 0x000000354f297224 */ /* 0x080fe200078e02ff */
[----:B------:R-:W-:Y:S01]  /*24b0*/  BSSY B0, `(.L_x_8184) ;  /* 0x00002af000007945 */ /* 0x000fe20003800000 */
[----:B------:R-:W-:-:S04]  /*24c0*/  IMAD.WIDE.U32 R104, R34, R53, RZ ;  /* 0x0000003522687225 */ /* 0x000fc800078e00ff */
[----:B------:R-:W-:Y:S01]  /*24d0*/  IMAD R43, R47, R34, R41 ;  /* 0x000000222f2b7224 */ /* 0x000fe200078e0229 */
[-C--:B------:R-:W-:Y:S01]  /*24e0*/  IADD3 R26, P3, P4, R4, R104.reuse, R11 ;  /* 0x00000068041a7210 */ /* 0x080fe20007c7e00b */
[----:B------:R-:W-:Y:S01]  /*24f0*/  IMAD R108, R2, 0x1800, R78 ;  /* 0x00001800026c7824 */ /* 0x000fe200078e024e */
[----:B------:R-:W-:Y:S01]  /*2500*/  IADD3 R41, P5, R4, R104, RZ ;  /* 0x0000006804297210 */ /* 0x000fe20007fbe0ff */
[----:B------:R-:W-:Y:S02]  /*2510*/  IMAD.IADD R58, R105, 0x1, R43 ;  /* 0x00000001693a7824 */ /* 0x000fe400078e022b */
[----:B------:R-:W-:Y:S02]  /*2520*/  IMAD R106, R2, 0x1800, R82 ;  /* 0x00001800026a7824 */ /* 0x000fe400078e0252 */
[--C-:B------:R-:W-:Y:S01]  /*2530*/  IMAD R108, R108, 0x2, R25.reuse ;  /* 0x000000026c6c7824 */ /* 0x100fe200078e0219 */
[----:B------:R-:W-:Y:S01]  /*2540*/  IADD3.X R40, R5, R58, R10, P3, P4 ;  /* 0x0000003a05287210 */ /* 0x000fe20001fe840a */
[----:B------:R-:W-:Y:S01]  /*2550*/  IMAD R106, R106, 0x2, R25 ;  /* 0x000000026a6a7824 */ /* 0x000fe200078e0219 */
[----:B0-----:R-:W-:-:S02]  /*2560*/  LEA R48, P3, R26, R102, 0x1 ;  /* 0x000000661a307211 */ /* 0x001fc400078608ff */
[----:B------:R-:W-:Y:S02]  /*2570*/  IADD3.X R42, R58, R5, RZ, P5, !PT ;  /* 0x000000053a2a7210 */ /* 0x000fe40002ffe4ff */
[----:B------:R-:W-:Y:S01]  /*2580*/  LEA.HI.X R49, R26, R103, R40, 0x1, P3 ;  /* 0x000000671a317211 */ /* 0x000fe200018f0c28 */
[----:B------:R-:W-:Y:S01]  /*2590*/  IMAD.MOV.U32 R26, RZ, RZ, R53 ;  /* 0x000000ffff1a7224 */ /* 0x000fe200078e0035 */
[----:B-1----:R-:W-:Y:S02]  /*25a0*/  ISETP.GE.AND P3, PT, R107, 0x1, PT ;  /* 0x000000016b00780c */ /* 0x002fe40003f66270 */
[----:B------:R-:W-:Y:S02]  /*25b0*/  LEA R50, P5, R41, R102, 0x1 ;  /* 0x0000006629327211 */ /* 0x000fe400078a08ff */
[----:B------:R-:W-:Y:S02]  /*25c0*/  ISETP.GT.AND P4, PT, R53, R27, PT ;  /* 0x0000001b3500720c */ /* 0x000fe40003f84270 */
[----:B------:R-:W-:-:S02]  /*25d0*/  LEA.HI.X R51, R41, R103, R42, 0x1, P5 ;  /* 0x0000006729337211 */ /* 0x000fc400028f0c2a */
[----:B------:R-:W-:-:S05]  /*25e0*/  P2R R96, PR, RZ, 0x10 ;  /* 0x00000010ff607803 */ /* 0x000fca0000000000 */
[----:B----4-:R-:W-:Y:S05]  /*25f0*/  @!P3 BRA `(.L_x_8185) ;  /* 0x0000002400f8b947 */ /* 0x010fea0003800000 */
        /* <DEDUP_REMOVED lines=42> */
.L_x_8188:
[----:B------:R-:W-:Y:S05]  /*28a0*/  BSYNC B1 ;  /* 0x0000000000017941 */ /* 0x000fea0003800000 */
.L_x_8187:
[----:B------:R-:W-:Y:S01]  /*28b0*/  ISETP.GE.AND P5, PT, R234, R101, PT ;  /* 0x00000065ea00720c */ /* 0x000fe20003fa6270 */
[----:B------:R-:W-:Y:S01]  /*28c0*/  BSSY B1, `(.L_x_8189) ;  /* 0x000001c000017945 */ /* 0x000fe20003800000 */
[----:B0-----:R-:W-:Y:S02]  /*28d0*/  CS2R R52, SRZ ;  /* 0x0000000000347805 */ /* 0x001fe4000001ff00 */
[----:B------:R-:W-:Y:S01]  /*28e0*/  CS2R R44, SRZ ;  /* 0x00000000002c7805 */ /* 0x000fe2000001ff00 */
[----:B-----5:R-:W-:Y:S01]  /*28f0*/  IMAD.MOV.U32 R103, RZ, RZ, R58 ;  /* 0x000000ffff677224 */ /* 0x020fe200078e003a */
[----:B------:R-:W-:Y:S02]  /*2900*/  MOV R104, R59 ;  /* 0x0000003b00687202 */ /* 0x000fe40000000f00 */
        /* <DEDUP_REMOVED lines=23> */
.L_x_8190:
[----:B------:R-:W-:Y:S05]  /*2a80*/  BSYNC B1 ;  /* 0x0000000000017941 */ /* 0x000fea0003800000 */
.L_x_8189:
[----:B0-----:R-:W2:Y:S01]  /*2a90*/  LDL R40, [R1+0x7c] ;  /* 0x00007c0001287983 */ /* 0x001ea20000100800 */
[----:B------:R-:W-:Y:S01]  /*2aa0*/  IMAD.MOV.U32 R41, RZ, RZ, R61 ;  /* 0x000000ffff297224 */ /* 0x000fe200078e003d */
[----:B------:R-:W-:Y:S01]  /*2ab0*/  PRMT R109, R104, 0x5410, R103 ;  /* 0x00005410686d7816 */ /* 0x000fe20000000067 */
[----:B------:R-:W-:Y:S02]  /*2ac0*/  IMAD.MOV.U32 R42, RZ, RZ, R62 ;  /* 0x000000ffff2a7224 */ /* 0x000fe400078e003e */
[----:B------:R-:W-:-:S05]  /*2ad0*/  IMAD.MOV.U32 R43, RZ, RZ, R63 ;  /* 0x000000ffff2b7224 */ /* 0x000fca00078e003f */
[----:B------:R-:W-:Y:S01]  /*2ae0*/  PRMT R120, R42, 0x5410, R43 ;  /* 0x000054102a787816 */ /* 0x000fe2000000002b */
[----:B-----5:R-:W-:Y:S01]  /*2af0*/  IMAD.MOV.U32 R43, RZ, RZ, R53 ;  /* 0x000000ffff2b7224 */ /* 0x020fe200078e0035 */
[----:B------:R-:W-:-:S04]  /*2b00*/  MOV R42, R52 ;  /* 0x00000034002a7202 */ /* 0x000fc80000000f00 */
[----:B------:R-:W-:Y:S01]  /*2b10*/  PRMT R104, R42, 0x5410, R43 ;  /* 0x000054102a687816 */ /* 0x000fe2000000002b */
[----:B------:R-:W-:Y:S01]  /*2b20*/  IMAD.MOV.U32 R42, RZ, RZ, R54 ;  /* 0x000000ffff2a7224 */ /* 0x000fe200078e0036 */
[----:B------:R-:W-:-:S04]  /*2b30*/  MOV R43, R55 ;  /* 0x00000037002b7202 */ /* 0x000fc80000000f00 */
[----:B------:R-:W-:Y:S02]  /*2b40*/  PRMT R105, R42, 0x5410, R43 ;  /* 0x000054102a697816 */ /* 0x000fe4000000002b */
[----:B--2---:R-:W-:Y:S01]  /*2b50*/  R2UR UR4, R40 ;  /* 0x00000000280472ca */ /* 0x004fe200000e0000 */
[----:B------:R-:W-:-:S05]  /*2b60*/  IMAD.MOV.U32 R40, RZ, RZ, R60 ;  /* 0x000000ffff287224 */ /* 0x000fca00078e003c */
[----:B------:R-:W-:Y:S01]  /*2b70*/  PRMT R117, R40, 0x5410, R41 ;  /* 0x0000541028757816 */ /* 0x000fe20000000029 */
[----:B------:R-:W-:Y:S01]  /*2b80*/  IMAD.MOV.U32 R40, RZ, RZ, R56 ;  /* 0x000000ffff287224 */ /* 0x000fe200078e0038 */
[----:B------:R-:W-:-:S04]  /*2b90*/  MOV R41, R57 ;  /* 0x0000003900297202 */ /* 0x000fc80000000f00 */
[----:B------:R-:W-:Y:S01]  /*2ba0*/  PRMT R111, R40, 0x5410, R41 ;  /* 0x00005410286f7816 */ /* 0x000fe20000000029 */
[----:B------:R-:W-:Y:S01]  /*2bb0*/  UISETP.NE.AND UP0, UPT, UR4, 0x3, UPT ;  /* 0x000000030400788c */ /* 0x000fe2000bf05270 */
[----:B------:R-:W-:Y:S02]  /*2bc0*/  IMAD.MOV.U32 R40, RZ, RZ, R46 ;  /* 0x000000ffff287224 */ /* 0x000fe400078e002e */
[----:B------:R-:W-:-:S03]  /*2bd0*/  IMAD.MOV.U32 R41, RZ, RZ, R47 ;  /* 0x000000ffff297224 */ /* 0x000fc600078e002f */
[----:B------:R-:W-:Y:S02]  /*2be0*/  PLOP3.LUT P3, PT, PT, PT, UP0, 0x80, 0x0 ;  /* 0x000000000000781c */ /* 0x000fe40003f6f008 */
[----:B------:R-:W-:Y:S01]  /*2bf0*/  PRMT R102, R40, 0x5410, R41 ;  /* 0x0000541028667816 */ /* 0x000fe20000000029 */
[----:B------:R-:W-:Y:S02]  /*2c00*/  IMAD.MOV.U32 R40, RZ, RZ, R44 ;  /* 0x000000ffff287224 */ /* 0x000fe400078e002c */
[----:B------:R-:W-:-:S05]  /*2c10*/  IMAD.MOV.U32 R41, RZ, RZ, R45 ;  /* 0x000000ffff297224 */ /* 0x000fca00078e002d */
[----:B------:R-:W-:-:S03]  /*2c20*/  PRMT R103, R40, 0x5410, R41 ;  /* 0x0000541028677816 */ /* 0x000fc60000000029 */
[----:B------:R-:W-:Y:S05]  /*2c30*/  @!P3 BRA `(.L_x_8191) ;  /* 0x000000000004b947 */ /* 0x000fea0003800000 */
[----:B------:R-:W-:Y:S01]  /*2c40*/  BPT.TRAP 0x1 ;  /* 0x000000040000795c */ /* 0x000fe20000300000 */
.L_x_8191:
[----:B------:R-:W-:Y:S01]  /*2c50*/  IMAD R95, R2, 0x8, R18 ;  /* 0x00000008025f7824 */ /* 0x000fe200078e0212 */
[----:B------:R-:W-:Y:S01]  /*2c60*/  SHF.L.U32 R110, R23, 0x1f, RZ ;  /* 0x0000001f176e7819 */ /* 0x000fe200000006ff */
[----:B------:R-:W-:Y:S03]  /*2c70*/  BSSY B1, `(.L_x_8192) ;  /* 0x0000003000017945 */ /* 0x000fe60003800000 */
[----:B------:R-:W0:Y:S02]  /*2c80*/  SYNCS.PHASECHK.TRANS64.TRYWAIT P6, [R95+URZ+0x32490], R110 ;  /* 0x0324906e5f0075a7 */ /* 0x000e2400080c017f */
[----:B0-----:R-:W-:Y:S05]  /*2c90*/  @!P6 BRA `(.L_x_8193) ;  /* 0x0000013c00e4e947 */ /* 0x001fea0003800000 */
.L_x_8410:
[----:B------:R-:W-:Y:S05]  /*2ca0*/  BSYNC B1 ;  /* 0x0000000000017941 */ /* 0x000fea0003800000 */
.L_x_8192:
        /* <DEDUP_REMOVED lines=49> */
.L_x_8199:
[----:B------:R-:W-:Y:S05]  /*2fc0*/  BSYNC B3 ;  /* 0x0000000000037941 */ /* 0x000fea0003800000 */
.L_x_8198:
[----:B--2---:R1:W-:Y:S02]  /*2fd0*/  STG.E.128 desc[UR60][R50.64], R40 ;  /* 0x0000002832007986 */ /* 0x0043e4000c101d3c */
.L_x_8197:
[----:B------:R-:W-:Y:S05]  /*2fe0*/  BSYNC B2 ;  /* 0x0000000000027941 */ /* 0x000fea0003800000 */
.L_x_8196:
        /* <DEDUP_REMOVED lines=14> */
[--C-:B------:R-:W-:Y:S02]  /*30d0*/  HADD2.F32 R57, -RZ, R43.reuse.H1_H1 ;  /* 0x3000002bff397230 */ /* 0x100fe40000004100 */
[----:B------:R-:W-:Y:S01]  /*30e0*/  FMUL.FTZ R112, R42, R59 ;  /* 0x0000003b2a707220 */ /* 0x000fe20000410000 */
[----:B------:R-:W-:Y:S02]  /*30f0*/  HADD2.F32 R43, -RZ, R43.H0_H0 ;  /* 0x2000002bff2b7230 */ /* 0x000fe40000004100 */
[----:B------:R-:W-:Y:S02]  /*3100*/  HADD2.F32 R41, -RZ, R41.H0_H0 ;  /* 0x20000029ff297230 */ /* 0x000fe40000004100 */
[-C--:B------:R-:W-:Y:S01]  /*3110*/  FMUL.FTZ R114, R57, R62.reuse ;  /* 0x0000003e39727220 */ /* 0x080fe20000410000 */
[----:B------:R-:W-:Y:S02]  /*3120*/  HADD2.F32 R58, -RZ, R58.H0_H0 ;  /* 0x2000003aff3a7230 */ /* 0x000fe40000004100 */
[----:B------:R-:W-:Y:S01]  /*3130*/  FMUL.FTZ R62, R43, R62 ;  /* 0x0000003e2b3e7220 */ /* 0x000fe20000410000 */
[----:B------:R-:W-:-:S02]  /*3140*/  HADD2.F32 R60, -RZ, R60.H0_H0 ;  /* 0x2000003cff3c7230 */ /* 0x000fc40000004100 */
[C---:B------:R-:W-:Y:S01]  /*3150*/  FMUL.FTZ R59, R41.reuse, R59 ;  /* 0x0000003b293b7220 */ /* 0x040fe20000410000 */
[----:B------:R-:W-:Y:S01]  /*3160*/  FFMA.FTZ R112, R41, R58, -R112 ;  /* 0x0000003a29707223 */ /* 0x000fe20000010870 */
[--C-:B------:R-:W-:Y:S02]  /*3170*/  HADD2.F32 R41, -RZ, R40.reuse.H1_H1 ;  /* 0x30000028ff297230 */ /* 0x100fe40000004100 */
[----:B------:R-:W-:Y:S01]  /*3180*/  FFMA.FTZ R63, R57, R60, R62 ;  /* 0x0000003c393f7223 */ /* 0x000fe2000001003e */
[----:B------:R-:W-:Y:S01]  /*3190*/  FFMA.FTZ R61, R42, R58, R59 ;  /* 0x0000003a2a3d7223 */ /* 0x000fe2000001003b */
[--C-:B------:R-:W-:Y:S02]  /*31a0*/  HADD2.F32 R57, -RZ, R111.reuse.H0_H0 ;  /* 0x2000006fff397230 */ /* 0x100fe40000004100 */
[----:B------:R-:W-:Y:S01]  /*31b0*/  FFMA.FTZ R114, R43, R60, -R114 ;  /* 0x0000003c2b727223 */ /* 0x000fe20000010872 */
[----:B------:R-:W-:Y:S02]  /*31c0*/  HADD2.F32 R40, -RZ, R40.H0_H0 ;  /* 0x20000028ff287230 */ /* 0x000fe40000004100 */
[----:B------:R-:W-:-:S02]  /*31d0*/  HADD2.F32 R111, -RZ, R111.H1_H1 ;  /* 0x3000006fff6f7230 */ /* 0x000fc40000004100 */
[CC--:B------:R-:W-:Y:S01]  /*31e0*/  FMUL.FTZ R59, R41.reuse, R57.reuse ;  /* 0x00000039293b7220 */ /* 0x0c0fe20000410000 */
[--C-:B------:R-:W-:Y:S02]  /*31f0*/  HADD2.F32 R42, -RZ, R56.reuse.H1_H1 ;  /* 0x30000038ff2a7230 */ /* 0x100fe40000004100 */
        /* <DEDUP_REMOVED lines=14> */
.L_x_8201:
[----:B------:R-:W-:Y:S05]  /*32e0*/  BSYNC B2 ;  /* 0x0000000000027941 */ /* 0x000fea0003800000 */
.L_x_8200:
[----:B--2---:R2:W-:Y:S02]  /*32f0*/  STG.E.128 desc[UR60][R50.64+0x40], R40 ;  /* 0x0000402832007986 */ /* 0x0045e4000c101d3c */
.L_x_8195:
[----:B------:R-:W-:Y:S05]  /*3300*/  BSYNC B1 ;  /* 0x0000000000017941 */ /* 0x000fea0003800000 */
.L_x_8194:
        /* <DEDUP_REMOVED lines=48> */
.L_x_8206:
[----:B------:R-:W-:Y:S05]  /*3610*/  BSYNC B2 ;  /* 0x0000000000027941 */ /* 0x000fea0003800000 */
.L_x_8205:
[----:B--2---:R3:W-:Y:S02]  /*3620*/  STG.E.128 desc[UR60][R48.64], R40 ;  /* 0x0000002830007986 */ /* 0x0047e4000c101d3c */
.L_x_8204:
[----:B------:R-:W-:Y:S05]  /*3630*/  BSYNC B1 ;  /* 0x0000000000017941 */ /* 0x000fea0003800000 */
.L_x_8203:
        /* <DEDUP_REMOVED lines=47> */
.L_x_8208:
[----:B------:R-:W-:Y:S05]  /*3930*/  BSYNC B1 ;  /* 0x0000000000017941 */ /* 0x000fea0003800000 */
.L_x_8207:
[----:B--2---:R1:W-:Y:S01]  /*3940*/  STG.E.128 desc[UR60][R48.64+0x40], R40 ;  /* 0x0000402830007986 */ /* 0x0043e2000c101d3c */
[----:B------:R-:W-:Y:S05]  /*3950*/  BRA `(.L_x_8202) ;  /* 0x0000001400907947 */ /* 0x000fea0003800000 */
.L_x_8186:
[----:B------:R-:W2:Y:S01]  /*3960*/  LDL R44, [R1+0x7c] ;  /* 0x00007c00012c7983 */ /* 0x000ea20000100800 */
[----:B------:R-:W-:-:S04]  /*3970*/  ISETP.GE.AND P3, PT, R234, R101, PT ;  /* 0x00000065ea00720c */ /* 0x000fc80003f66270 */
        /* <DEDUP_REMOVED lines=9> */
[----:B------:R-:W3:Y:S01]  /*3a10*/  @!P4 LDC.64 R48, c[0x0][0x3e0] ;  /* 0x0000f800ff30cb82 */ /* 0x000ee20000000a00 */
[----:B------:R-:W-:-:S05]  /*3a20*/  @!P4 IADD3 R40, P5, R66, R40, RZ ;  /* 0x000000284228c210 */ /* 0x000fca0007fbe0ff */
[----:B------:R-:W-:Y:S01]  /*3a30*/  @!P4 IMAD.X R41, R95, 0x1, R84, P5 ;  /* 0x000000015f29c824 */ /* 0x000fe200028e0654 */
[----:B------:R-:W-:Y:S02]  /*3a40*/  CS2R R46, SRZ ;  /* 0x00000000002e7805 */ /* 0x000fe4000001ff00 */
[----:B--2---:R-:W-:Y:S02]  /*3a50*/  R2UR UR4, R44 ;  /* 0x000000002c0472ca */ /* 0x004fe400000e0000 */
[----:B------:R-:W2:Y:S02]  /*3a60*/  @!P4 LDC.64 R44, c[0x0][0x3c8] ;  /* 0x0000f200ff2ccb82 */ /* 0x000ea40000000a00 */
[----:B--2---:R-:W-:-:S04]  /*3a70*/  @!P4 LEA R44, P5, R40, R44, 0x1 ;  /* 0x0000002c282cc211 */ /* 0x004fc800078a08ff */
[----:B------:R-:W-:Y:S02]  /*3a80*/  @!P4 LEA.HI.X R45, R40, R45, R41, 0x1, P5 ;  /* 0x0000002d282dc211 */ /* 0x000fe400028f0c29 */
[----:B------:R-:W-:-:S05]  /*3a90*/  @!P4 IADD3 R42, P5, R36, R42, RZ ;  /* 0x0000002a242ac210 */ /* 0x000fca0007fbe0ff */
[----:B------:R-:W-:Y:S01]  /*3aa0*/  @!P4 IMAD.X R40, R110, 0x1, R83, P5 ;  /* 0x000000016e28c824 */ /* 0x000fe200028e0653 */
[----:B---3--:R-:W-:-:S04]  /*3ab0*/  @!P4 LEA R48, P5, R42, R48, 0x1 ;  /* 0x000000302a30c211 */ /* 0x008fc800078a08ff */
[----:B------:R-:W-:Y:S02]  /*3ac0*/  @!P4 LEA.HI.X R49, R42, R49, R40, 0x1, P5 ;  /* 0x000000312a31c211 */ /* 0x000fe400028f0c28 */
[----:B------:R-:W-:Y:S02]  /*3ad0*/  CS2R R42, SRZ ;  /* 0x00000000002a7805 */ /* 0x000fe4000001ff00 */
[----:B------:R-:W-:-:S06]  /*3ae0*/  CS2R R40, SRZ ;  /* 0x0000000000287805 */ /* 0x000fcc000001ff00 */
[----:B------:R2:W3:Y:S02]  /*3af0*/  @!P4 LDG.E.128 R40, desc[UR60][R44.64] ;  /* 0x0000003c2c28c981 */ /* 0x0004e4000c1e1d00 */
[----:B--2---:R-:W-:-:S06]  /*3b00*/  CS2R R44, SRZ ;  /* 0x00000000002c7805 */ /* 0x004fcc000001ff00 */
[----:B------:R2:W4:Y:S01]  /*3b10*/  @!P4 LDG.E.128 R44, desc[UR60][R48.64] ;  /* 0x0000003c302cc981 */ /* 0x000522000c1e1d00 */
[----:B0-----:R-:W-:-:S04]  /*3b20*/  @!P3 LEA R52, P4, R50, R52, 0x1 ;  /* 0x000000343234b211 */ /* 0x001fc800078808ff */
[----:B------:R-:W-:Y:S02]  /*3b30*/  @!P3 LEA.HI.X R53, R50, R53, R51, 0x1, P4 ;  /* 0x000000353235b211 */ /* 0x000fe400020f0c33 */
[----:B------:R-:W-:Y:S02]  /*3b40*/  CS2R R50, SRZ ;  /* 0x0000000000327805 */ /* 0x000fe4000001ff00 */
[C---:B-1----:R-:W-:Y:S02]  /*3b50*/  @!P3 LEA R56, P4, R54.reuse, R56, 0x1 ;  /* 0x000000383638b211 */ /* 0x042fe400078808ff */
[----:B--2---:R-:W-:Y:S02]  /*3b60*/  CS2R R48, SRZ ;  /* 0x0000000000307805 */ /* 0x004fe4000001ff00 */
[----:B------:R-:W-:Y:S02]  /*3b70*/  @!P3 LEA.HI.X R57, R54, R57, R55, 0x1, P4 ;  /* 0x000000393639b211 */ /* 0x000fe400020f0c37 */
[----:B------:R-:W-:-:S02]  /*3b80*/  CS2R R54, SRZ ;  /* 0x0000000000367805 */ /* 0x000fc4000001ff00 */
[----:B------:R0:W2:Y:S02]  /*3b90*/  @!P3 LDG.E.128 R48, desc[UR60][R52.64] ;  /* 0x0000003c3430b981 */ /* 0x0000a4000c1e1d00 */
[----:B0-----:R-:W-:-:S06]  /*3ba0*/  CS2R R52, SRZ ;  /* 0x0000000000347805 */ /* 0x001fcc000001ff00 */
[----:B------:R4:W5:Y:S01]  /*3bb0*/  @!P3 LDG.E.128 R52, desc[UR60][R56.64] ;  /* 0x0000003c3834b981 */ /* 0x000962000c1e1d00 */
[----:B------:R-:W-:Y:S01]  /*3bc0*/  UISETP.NE.AND UP0, UPT, UR4, 0x3, UPT ;  /* 0x000000030400788c */ /* 0x000fe2000bf05270 */
[----:B------:R-:W-:-:S05]  /*3bd0*/  ISETP.GE.AND P4, PT, R16, R107, PT ;  /* 0x0000006b1000720c */ /* 0x000fca0003f86270 */
[----:B------:R-:W-:Y:S01]  /*3be0*/  PLOP3.LUT P3, PT, PT, PT, UP0, 0x80, 0x0 ;  /* 0x000000000000781c */ /* 0x000fe20003f6f008 */
[----:B---3--:R-:W-:Y:S01]  /*3bf0*/  IMAD.MOV.U32 R60, RZ, RZ, R43 ;  /* 0x000000ffff3c7224 */ /* 0x008fe200078e002b */
[----:B------:R-:W-:Y:S01]  /*3c00*/  MOV R59, R42 ;  /* 0x0000002a003b7202 */ /* 0x000fe20000000f00 */
[----:B------:R-:W-:Y:S02]  /*3c10*/  IMAD.MOV.U32 R61, RZ, RZ, R40 ;  /* 0x000000ffff3d7224 */ /* 0x000fe400078e0028 */
[----:B------:R-:W-:Y:S01]  /*3c20*/  IMAD.MOV.U32 R62, RZ, RZ, R41 ;  /* 0x000000ffff3e7224 */ /* 0x000fe200078e0029 */
[----:B------:R-:W-:Y:S02]  /*3c30*/  PRMT R130, R60, 0x7610, R130 ;  /* 0x000076103c827816 */ /* 0x000fe40000000082 */
[----:B------:R-:W-:Y:S02]  /*3c40*/  PRMT R122, R122, 0x5410, R59 ;  /* 0x000054107a7a7816 */ /* 0x000fe4000000003b */
[----:B------:R-:W-:-:S02]  /*3c50*/  PRMT R124, R61, 0x7610, R124 ;  /* 0x000076103d7c7816 */ /* 0x000fc4000000007c */
[----:B------:R-:W-:Y:S01]  /*3c60*/  PRMT R125, R62, 0x7610, R125 ;  /* 0x000076103e7d7816 */ /* 0x000fe2000000007d */
[----:B----4-:R-:W-:Y:S01]  /*3c70*/  IMAD.MOV.U32 R57, RZ, RZ, R44 ;  /* 0x000000ffff397224 */ /* 0x010fe200078e002c */
[----:B------:R-:W-:Y:S01]  /*3c80*/  MOV R56, R47 ;  /* 0x0000002f00387202 */ /* 0x000fe20000000f00 */
[----:B------:R-:W-:Y:S02]  /*3c90*/  IMAD.MOV.U32 R60, RZ, RZ, R45 ;  /* 0x000000ffff3c7224 */ /* 0x000fe400078e002d */
[----:B------:R-:W-:Y:S01]  /*3ca0*/  IMAD.MOV.U32 R59, RZ, RZ, R46 ;  /* 0x000000ffff3b7224 */ /* 0x000fe200078e002e */
[----:B------:R-:W-:Y:S02]  /*3cb0*/  PRMT R130, R130, 0x5410, R56 ;  /* 0x0000541082827816 */ /* 0x000fe40000000038 */
[----:B------:R-:W-:Y:S02]  /*3cc0*/  PRMT R124, R124, 0x5410, R57 ;  /* 0x000054107c7c7816 */ /* 0x000fe40000000039 */
[----:B------:R-:W-:-:S02]  /*3cd0*/  PRMT R125, R125, 0x5410, R60 ;  /* 0x000054107d7d7816 */ /* 0x000fc4000000003c */
[----:B------:R-:W-:Y:S01]  /*3ce0*/  PRMT R122, R59, 0x7610, R122 ;  /* 0x000076103b7a7816 */ /* 0x000fe2000000007a */
[----:B--2---:R-:W-:Y:S01]  /*3cf0*/  IMAD.MOV.U32 R56, RZ, RZ, R50 ;  /* 0x000000ffff387224 */ /* 0x004fe200078e0032 */
[----:B------:R-:W-:Y:S01]  /*3d00*/  MOV R59, R48 ;  /* 0x00000030003b7202 */ /* 0x000fe20000000f00 */
[----:B------:R-:W-:Y:S02]  /*3d10*/  IMAD.MOV.U32 R57, RZ, RZ, R51 ;  /* 0x000000ffff397224 */ /* 0x000fe400078e0033 */
[----:B------:R-:W-:-:S03]  /*3d20*/  IMAD.MOV.U32 R60, RZ, RZ, R49 ;  /* 0x000000ffff3c7224 */ /* 0x000fc600078e0031 */
[----:B------:R-:W-:Y:S02]  /*3d30*/  PRMT R113, R56, 0x5410, R57 ;  /* 0x0000541038717816 */ /* 0x000fe40000000039 */
[----:B------:R-:W-:Y:S01]  /*3d40*/  PRMT R115, R59, 0x5410, R60 ;  /* 0x000054103b737816 */ /* 0x000fe2000000003c */
[----:B-----5:R-:W-:Y:S01]  /*3d50*/  IMAD.MOV.U32 R56, RZ, RZ, R54 ;  /* 0x000000ffff387224 */ /* 0x020fe200078e0036 */
[----:B------:R-:W-:Y:S01]  /*3d60*/  MOV R60, R53 ;  /* 0x00000035003c7202 */ /* 0x000fe20000000f00 */
[----:B------:R-:W-:Y:S02]  /*3d70*/  IMAD.MOV.U32 R57, RZ, RZ, R55 ;  /* 0x000000ffff397224 */ /* 0x000fe400078e0037 */
[----:B------:R-:W-:-:S03]  /*3d80*/  IMAD.MOV.U32 R59, RZ, RZ, R52 ;  /* 0x000000ffff3b7224 */ /* 0x000fc600078e0034 */
[----:B------:R-:W-:Y:S02]  /*3d90*/  PRMT R117, R56, 0x5410, R57 ;  /* 0x0000541038757816 */ /* 0x000fe40000000039 */
[----:B------:R-:W-:Y:S01]  /*3da0*/  PRMT R119, R59, 0x5410, R60 ;  /* 0x000054103b777816 */ /* 0x000fe2000000003c */
[----:B------:R-:W-:Y:S06]  /*3db0*/  @!P3 BRA `(.L_x_8209) ;  /* 0x000000000004b947 */ /* 0x000fec0003800000 */
[----:B------:R-:W-:Y:S01]  /*3dc0*/  BPT.TRAP 0x1 ;  /* 0x000000040000795c */ /* 0x000fe20000300000 */
.L_x_8209:
        /* <DEDUP_REMOVED lines=9> */
.L_x_8411:
[----:B------:R-:W-:Y:S05]  /*3e60*/  BSYNC B1 ;  /* 0x0000000000017941 */ /* 0x000fea0003800000 */
.L_x_8210:
        /* <DEDUP_REMOVED lines=8> */
[----:B------:R-:W-:Y:S01]  /*3ef0*/  IADD3 R111, P5, P6, R14, R108, R86 ;  /* 0x0000006c0e6f7210 */ /* 0x000fe20007ebe056 */
[----:B------:R-:W-:Y:S01]  /*3f00*/  IMAD.IADD R118, R57, 0x1, R109 ;  /* 0x0000000139767824 */ /* 0x000fe200078e026d */
[----:B------:R-:W-:-:S04]  /*3f10*/  SHF.R.S32.HI R57, RZ, 0x1f, R56 ;  /* 0x0000001fff397819 */ /* 0x000fc80000011438 */
[----:B------:R-:W-:Y:S02]  /*3f20*/  LEA.HI R56, R57, R56, RZ, 0x4 ;  /* 0x0000003839387211 */ /* 0x000fe400078f20ff */
[----:B------:R-:W-:Y:S02]  /*3f30*/  IADD3.X R116, R3, R118, R89, P5, P6 ;  /* 0x0000007603747210 */ /* 0x000fe40002fec459 */
[----:B------:R-:W-:-:S04]  /*3f40*/  LEA.HI.SX32 R56, R56, R85, 0x1c ;  /* 0x0000005538387211 */ /* 0x000fc800078fe2ff */
[----:B------:R-:W-:-:S04]  /*3f50*/  SHF.L.U32 R121, R56, 0x3, RZ ;  /* 0x0000000338797819 */ /* 0x000fc800000006ff */
[----:B------:R-:W-:-:S04]  /*3f60*/  LOP3.LUT R57, R32, 0x38, R121, 0xf8, !PT ;  /* 0x0000003820397812 */ /* 0x000fc800078ef879 */
[----:B------:R-:W-:-:S05]  /*3f70*/  LOP3.LUT R57, R57, R76, RZ, 0x3c, !PT ;  /* 0x0000004c39397212 */ /* 0x000fca00078e3cff */
[----:B------:R-:W-:Y:S02]  /*3f80*/  IMAD R59, R228, 0x200, R57 ;  /* 0x00000200e43b7824 */ /* 0x000fe400078e0239 */
[C---:B------:R-:W-:Y:S02]  /*3f90*/  IMAD R57, R2.reuse, 0x1800, R90 ;  /* 0x0000180002397824 */ /* 0x040fe400078e025a */
[----:B------:R-:W-:Y:S02]  /*3fa0*/  IMAD R59, R2, 0x1800, R59 ;  /* 0x00001800023b7824 */ /* 0x000fe400078e023b */
[--C-:B------:R-:W-:Y:S02]  /*3fb0*/  IMAD R57, R57, 0x2, R18.reuse ;  /* 0x0000000239397824 */ /* 0x100fe400078e0212 */
[----:B------:R-:W-:-:S04]  /*3fc0*/  IMAD R60, R59, 0x2, R18 ;  /* 0x000000023b3c7824 */ /* 0x000fc800078e0212 */
[----:B------:R-:W1:Y:S04]  /*3fd0*/  LDS.128 R56, [R57+0x1c400] ;  /* 0x01c4000039387984 */ /* 0x000e680000000c00 */
[----:B------:R-:W2:Y:S01]  /*3fe0*/  LDS.128 R60, [R60+0x1c400] ;  /* 0x01c400003c3c7984 */ /* 0x000ea20000000c00 */
[----:B------:R-:W-:Y:S05]  /*3ff0*/  @P4 BRA `(.L_x_8215) ;  /* 0x0000000400484947 */ /* 0x000fea0003800000 */
[--C-:B------:R-:W-:Y:S01]  /*4000*/  SHF.R.U64 R123, R44, 0x10, R45.reuse ;  /* 0x000000102c7b7819 */ /* 0x100fe2000000122d */
[----:B--2---:R-:W-:Y:S01]  /*4010*/  HADD2.F32 R44, -RZ, R61.H1_H1 ;  /* 0x3000003dff2c7230 */ /* 0x004fe20000004100 */
[----:B------:R-:W-:Y:S02]  /*4020*/  SHF.R.U32.HI R45, RZ, 0x10, R45 ;  /* 0x00000010ff2d7819 */ /* 0x000fe4000001162d */
[--C-:B------:R-:W-:Y:S01]  /*4030*/  SHF.R.U64 R120, R40, 0x10, R41.reuse ;  /* 0x0000001028787819 */ /* 0x100fe20000001229 */
[----:B------:R-:W-:Y:S01]  /*4040*/  HADD2.F32 R123, -RZ, R123.H0_H0 ;  /* 0x2000007bff7b7230 */ /* 0x000fe20000004100 */
[----:B------:R-:W-:Y:S02]  /*4050*/  SHF.R.U32.HI R126, RZ, 0x10, R41 ;  /* 0x00000010ff7e7819 */ /* 0x000fe40000011629 */
[--C-:B------:R-:W-:Y:S01]  /*4060*/  SHF.R.U64 R40, R42, 0x10, R43.reuse ;  /* 0x000000102a287819 */ /* 0x100fe2000000122b */
[----:B-1----:R-:W-:Y:S01]  /*4070*/  HADD2.F32 R42, -RZ, R57.H0_H0 ;  /* 0x20000039ff2a7230 */ /* 0x002fe20000004100 */
[----:B------:R-:W-:Y:S01]  /*4080*/  SHF.R.U32.HI R129, RZ, 0x10, R43 ;  /* 0x00000010ff817819 */ /* 0x000fe2000001162b */
[----:B------:R-:W-:Y:S01]  /*4090*/  HADD2.F32 R43, -RZ, R61.H0_H0 ;  /* 0x2000003dff2b7230 */ /* 0x000fe20000004100 */
[--C-:B------:R-:W-:Y:S01]  /*40a0*/  SHF.R.U64 R41, R46, 0x10, R47.reuse ;  /* 0x000000102e297819 */ /* 0x100fe2000000122f */
[----:B------:R-:W-:Y:S01]  /*40b0*/  HADD2.F32 R46, -RZ, R125.H0_H0 ;  /* 0x2000007dff2e7230 */ /* 0x000fe20000004100 */
[----:B------:R-:W-:Y:S01]  /*40c0*/  SHF.R.U32.HI R127, RZ, 0x10, R47 ;  /* 0x00000010ff7f7819 */ /* 0x000fe2000001162f */
[----:B------:R-:W-:-:S02]  /*40d0*/  HADD2.F32 R61, -RZ, R45.H0_H0 ;  /* 0x2000002dff3d7230 */ /* 0x000fc40000004100 */
[----:B------:R-:W-:Y:S02]  /*40e0*/  HADD2.F32 R125, -RZ, R125.H1_H1 ;  /* 0x3000007dff7d7230 */ /* 0x000fe40000004100 */
[----:B------:R-:W-:Y:S02]  /*40f0*/  HADD2.F32 R45, -RZ, R57.H1_H1 ;  /* 0x30000039ff2d7230 */ /* 0x000fe40000004100 */
[----:B------:R-:W-:Y:S01]  /*4100*/  FMUL.FTZ R128, R44, R61 ;  /* 0x0000003d2c807220 */ /* 0x000fe20000410000 */
[----:B------:R-:W-:Y:S02]  /*4110*/  HADD2.F32 R47, -RZ, R126.H0_H0 ;  /* 0x2000007eff2f7230 */ /* 0x000fe40000004100 */
[-C--:B------:R-:W-:Y:S01]  /*4120*/  FMUL.FTZ R57, R43, R125.reuse ;  /* 0x0000007d2b397220 */ /* 0x080fe20000410000 */
[C---:B------:R-:W-:Y:S01]  /*4130*/  FMUL.FTZ R126, R42.reuse, R125 ;  /* 0x0000007d2a7e7220 */ /* 0x040fe20000410000 */
[----:B------:R-:W-:Y:S02]  /*4140*/  FMUL.FTZ R61, R45, R61 ;  /* 0x0000003d2d3d7220 */ /* 0x000fe40000410000 */
[-C--:B------:R-:W-:Y:S01]  /*4150*/  FFMA.FTZ R42, R42, R46.reuse, -R57 ;  /* 0x0000002e2a2a7223 */ /* 0x080fe20000010839 */
[----:B------:R-:W-:Y:S01]  /*4160*/  FFMA.FTZ R43, R43, R46, R126 ;  /* 0x0000002e2b2b7223 */ /* 0x000fe2000001007e */
[-C--:B------:R-:W-:Y:S01]  /*4170*/  FFMA.FTZ R44, R44, R47.reuse, R61 ;  /* 0x0000002f2c2c7223 */ /* 0x080fe2000001003d */
[----:B------:R-:W-:Y:S01]  /*4180*/  FFMA.FTZ R45, R45, R47, -R128 ;  /* 0x0000002f2d2d7223 */ /* 0x000fe20000010880 */
[----:B------:R-:W-:-:S02]  /*4190*/  HADD2.F32 R61, -RZ, R130.H1_H1 ;  /* 0x30000082ff3d7230 */ /* 0x000fc40000004100 */
[----:B------:R-:W-:Y:S01]  /*41a0*/  HADD2.F32 R46, -RZ, R59.H0_H0 ;  /* 0x2000003bff2e7230 */ /* 0x000fe20000004100 */
[----:B------:R-:W-:Y:S01]  /*41b0*/  F2FP.F16.F32.PACK_AB R43, R44, R43 ;  /* 0x0000002b2c2b723e */ /* 0x000fe200000000ff */
[--C-:B------:R-:W-:Y:S02]  /*41c0*/  HADD2.F32 R47, -RZ, R63.reuse.H0_H0 ;  /* 0x2000003fff2f7230 */ /* 0x100fe40000004100 */
[----:B------:R-:W-:Y:S02]  /*41d0*/  HADD2.F32 R57, -RZ, R130.H0_H0 ;  /* 0x20000082ff397230 */ /* 0x000fe40000004100 */
[-C--:B------:R-:W-:Y:S01]  /*41e0*/  FMUL.FTZ R130, R46, R61.reuse ;  /* 0x0000003d2e827220 */ /* 0x080fe20000410000 */
[----:B------:R-:W-:Y:S02]  /*41f0*/  HADD2.F32 R63, -RZ, R63.H1_H1 ;  /* 0x3000003fff3f7230 */ /* 0x000fe40000004100 */
[----:B------:R-:W-:Y:S01]  /*4200*/  FMUL.FTZ R125, R47, R61 ;  /* 0x0000003d2f7d7220 */ /* 0x000fe20000410000 */
[----:B------:R-:W-:-:S02]  /*4210*/  HADD2.F32 R128, -RZ, R127.H0_H0 ;  /* 0x2000007fff807230 */ /* 0x000fc40000004100 */
[-C--:B------:R-:W-:Y:S01]  /*4220*/  FFMA.FTZ R130, R47, R57.reuse, R130 ;  /* 0x000000392f827223 */ /* 0x080fe20000010082 */
[----:B------:R-:W-:Y:S02]  /*4230*/  HADD2.F32 R59, -RZ, R59.H1_H1 ;  /* 0x3000003bff3b7230 */ /* 0x000fe40000004100 */
[----:B------:R-:W-:Y:S01]  /*4240*/  FFMA.FTZ R127, R46, R57, -R125 ;  /* 0x000000392e7f7223 */ /* 0x000fe2000001087d */
        /* <DEDUP_REMOVED lines=9> */
[----:B------:R-:W-:Y:S02]  /*42e0*/  HADD2.F32 R124, -RZ, R124.H1_H1 ;  /* 0x3000007cff7c7230 */ /* 0x000fe40000004100 */
[----:B------:R-:W-:Y:S02]  /*42f0*/  HADD2.F32 R56, -RZ, R56.H1_H1 ;  /* 0x30000038ff387230 */ /* 0x000fe40000004100 */
[----:B------:R-:W-:Y:S01]  /*4300*/  FMUL.FTZ R63, R60, R123 ;  /* 0x0000007b3c3f7220 */ /* 0x000fe20000410000 */
[----:B------:R-:W-:-:S02]  /*4310*/  HADD2.F32 R59, -RZ, R120.H0_H0 ;  /* 0x20000078ff3b7230 */ /* 0x000fc40000004100 */
[-C--:B------:R-:W-:Y:S01]  /*4320*/  FMUL.FTZ R61, R47, R124.reuse ;  /* 0x0000007c2f3d7220 */ /* 0x080fe20000410000 */
[----:B------:R-:W-:Y:S01]  /*4330*/  FMUL.FTZ R124, R46, R124 ;  /* 0x0000007c2e7c7220 */ /* 0x000fe20000410000 */
[----:B------:R-:W-:Y:S01]  /*4340*/  FMUL.FTZ R123, R56, R123 ;  /* 0x0000007b387b7220 */ /* 0x000fe20000410000 */
[----:B------:R-:W-:Y:S01]  /*4350*/  F2FP.F16.F32.PACK_AB R129, R129, R130 ;  /* 0x000000828181723e */ /* 0x000fe200000000ff */
[----:B------:R-:W-:Y:S01]  /*4360*/  FFMA.FTZ R61, R46, R57, -R61 ;  /* 0x000000392e3d7223 */ /* 0x000fe2000001083d */
[-C--:B------:R-:W-:Y:S01]  /*4370*/  FFMA.FTZ R56, R56, R59.reuse, -R63 ;  /* 0x0000003b38387223 */ /* 0x080fe2000001083f */
[----:B------:R-:W-:Y:S01]  /*4380*/  FFMA.FTZ R123, R60, R59, R123 ;  /* 0x0000003b3c7b7223 */ /* 0x000fe2000001007b */
[----:B------:R-:W-:Y:S01]  /*4390*/  FFMA.FTZ R124, R47, R57, R124 ;  /* 0x000000392f7c7223 */ /* 0x000fe2000001007c */
[----:B------:R-:W-:Y:S02]  /*43a0*/  HADD2.F32 R59, -RZ, R41.H0_H0 ;  /* 0x20000029ff3b7230 */ /* 0x000fe40000004100 */
[----:B------:R-:W-:Y:S01]  /*43b0*/  HADD2.F32 R46, -RZ, R62.H0_H0 ;  /* 0x2000003eff2e7230 */ /* 0x000fe20000004100 */
[----:B------:R-:W-:Y:S01]  /*43c0*/  F2FP.F16.F32.PACK_AB R56, R56, R61 ;  /* 0x0000003d3838723e */ /* 0x000fe200000000ff */
[----:B------:R-:W-:Y:S01]  /*43d0*/  HADD2.F32 R47, -RZ, R122.H1_H1 ;  /* 0x3000007aff2f7230 */ /* 0x000fe20000004100 */
[----:B------:R-:W-:Y:S01]  /*43e0*/  F2FP.F16.F32.PACK_AB R60, R123, R124 ;  /* 0x0000007c7b3c723e */ /* 0x000fe200000000ff */
[----:B------:R-:W-:-:S02]  /*43f0*/  HADD2.F32 R41, -RZ, R58.H0_H0 ;  /* 0x2000003aff297230 */ /* 0x000fc40000004100 */
[----:B------:R-:W-:Y:S02]  /*4400*/  HADD2.F32 R62, -RZ, R62.H1_H1 ;  /* 0x3000003eff3e7230 */ /* 0x000fe40000004100 */
[----:B------:R-:W-:Y:S02]  /*4410*/  HADD2.F32 R122, -RZ, R122.H0_H0 ;  /* 0x2000007aff7a7230 */ /* 0x000fe40000004100 */
[----:B------:R-:W-:Y:S02]  /*4420*/  HADD2.F32 R58, -RZ, R58.H1_H1 ;  /* 0x3000003aff3a7230 */ /* 0x000fe40000004100 */
[-C--:B------:R-:W-:Y:S01]  /*4430*/  FMUL.FTZ R125, R62, R59.reuse ;  /* 0x0000003b3e7d7220 */ /* 0x080fe20000410000 */
[----:B------:R-:W-:Y:S02]  /*4440*/  HADD2.F32 R57, -RZ, R40.H0_H0 ;  /* 0x20000028ff397230 */ /* 0x000fe40000004100 */
[-C--:B------:R-:W-:Y:S01]  /*4450*/  FMUL.FTZ R63, R41, R122.reuse ;  /* 0x0000007a293f7220 */ /* 0x080fe20000410000 */
[----:B------:R-:W-:Y:S01]  /*4460*/  FMUL.FTZ R40, R46, R122 ;  /* 0x0000007a2e287220 */ /* 0x000fe20000410000 */
[----:B------:R-:W-:Y:S01]  /*4470*/  FMUL.FTZ R59, R58, R59 ;  /* 0x0000003b3a3b7220 */ /* 0x000fe20000410000 */
[----:B------:R-:W-:-:S02]  /*4480*/  IMAD.MOV.U32 R61, RZ, RZ, R43 ;  /* 0x000000ffff3d7224 */ /* 0x000fc400078e002b */
[-C--:B------:R-:W-:Y:S01]  /*4490*/  FFMA.FTZ R63, R46, R47.reuse, R63 ;  /* 0x0000002f2e3f7223 */ /* 0x080fe2000001003f */
[----:B------:R-:W-:Y:S01]  /*44a0*/  FFMA.FTZ R40, R41, R47, -R40 ;  /* 0x0000002f29287223 */ /* 0x000fe20000010828 */
[-C--:B------:R-:W-:Y:S01]  /*44b0*/  FFMA.FTZ R62, R62, R57.reuse, R59 ;  /* 0x000000393e3e7223 */ /* 0x080fe2000001003b */
[----:B------:R-:W-:Y:S01]  /*44c0*/  FFMA.FTZ R125, R58, R57, -R125 ;  /* 0x000000393a7d7223 */ /* 0x000fe2000001087d */
[----:B------:R-:W-:Y:S02]  /*44d0*/  F2FP.F16.F32.PACK_AB R57, R45, R42 ;  /* 0x0000002a2d39723e */ /* 0x000fe400000000ff */
[----:B------:R-:W-:Y:S02]  /*44e0*/  F2FP.F16.F32.PACK_AB R59, R132, R127 ;  /* 0x0000007f843b723e */ /* 0x000fe400000000ff */
[----:B------:R-:W-:Y:S02]  /*44f0*/  F2FP.F16.F32.PACK_AB R62, R62, R63 ;  /* 0x0000003f3e3e723e */ /* 0x000fe400000000ff */
[----:B------:R-:W-:-:S02]  /*4500*/  F2FP.F16.F32.PACK_AB R58, R125, R40 ;  /* 0x000000287d3a723e */ /* 0x000fc400000000ff */
[----:B------:R-:W-:-:S07]  /*4510*/  MOV R63, R129 ;  /* 0x00000081003f7202 */ /* 0x000fce0000000f00 */
.L_x_8215:
[----:B------:R-:W-:Y:S05]  /*4520*/  BSYNC B2 ;  /* 0x0000000000027941 */ /* 0x000fea0003800000 */
.L_x_8214:
        /* <DEDUP_REMOVED lines=12> */
.L_x_8213:
[----:B------:R-:W-:Y:S05]  /*45f0*/  BSYNC B1 ;  /* 0x0000000000017941 */ /* 0x000fea0003800000 */
.L_x_8212:
        /* <DEDUP_REMOVED lines=10> */
[C---:B------:R-:W-:Y:S02]  /*46a0*/  LEA R56, P5, R40.reuse, R102, 0x1 ;  /* 0x0000006628387211 */ /* 0x040fe400078a08ff */
[----:B------:R-:W-:Y:S02]  /*46b0*/  SHF.R.U32.HI R42, RZ, 0x3, R224 ;  /* 0x00000003ff2a7819 */ /* 0x000fe400000116e0 */
[----:B------:R-:W-:-:S02]  /*46c0*/  LEA.HI.X R57, R40, R103, R41, 0x1, P5 ;  /* 0x0000006728397211 */ /* 0x000fc400028f0c29 */
[----:B------:R-:W-:-:S04]  /*46d0*/  SHF.R.S32.HI R41, RZ, 0x1f, R114 ;  /* 0x0000001fff297819 */ /* 0x000fc80000011472 */
[----:B------:R-:W-:Y:S01]  /*46e0*/  LEA.HI R114, R41, R114, RZ, 0x4 ;  /* 0x0000007229727211 */ /* 0x000fe200078f20ff */
[----:B------:R-:W-:-:S03]  /*46f0*/  IMAD R41, R2, 0x1800, R91 ;  /* 0x0000180002297824 */ /* 0x000fc600078e025b */
[----:B------:R-:W-:Y:S01]  /*4700*/  LEA.HI.SX32 R59, R114, R85, 0x1c ;  /* 0x00000055723b7211 */ /* 0x000fe200078fe2ff */
[----:B------:R-:W-:-:S04]  /*4710*/  IMAD R41, R41, 0x2, R18 ;  /* 0x0000000229297824 */ /* 0x000fc800078e0212 */
[----:B------:R-:W-:-:S05]  /*4720*/  IMAD.SHL.U32 R59, R59, 0x8, RZ ;  /* 0x000000083b3b7824 */ /* 0x000fca00078e00ff */
[----:B------:R-:W-:-:S04]  /*4730*/  LOP3.LUT R40, R224, 0x38, R59, 0xf8, !PT ;  /* 0x00000038e0287812 */ /* 0x000fc800078ef83b */
[----:B------:R-:W-:-:S05]  /*4740*/  LOP3.LUT R40, R40, R42, RZ, 0x3c, !PT ;  /* 0x0000002a28287212 */ /* 0x000fca00078e3cff */
[----:B------:R-:W-:-:S04]  /*4750*/  IMAD.IADD R43, R229, 0x1, R40 ;  /* 0x00000001e52b7824 */ /* 0x000fc800078e0228 */
[----:B------:R-:W-:-:S05]  /*4760*/  IMAD R43, R2, 0x1800, R43 ;  /* 0x00001800022b7824 */ /* 0x000fca00078e022b */
[----:B------:R-:W-:Y:S02]  /*4770*/  LEA R44, R43, R18, 0x1 ;  /* 0x000000122b2c7211 */ /* 0x000fe400078e08ff */
[----:B------:R-:W1:Y:S04]  /*4780*/  LDS.128 R40, [R41+0x1c400] ;  /* 0x01c4000029287984 */ /* 0x000e680000000c00 */
[----:B------:R-:W2:Y:S01]  /*4790*/  LDS.128 R44, [R44+0x1c400] ;  /* 0x01c400002c2c7984 */ /* 0x000ea20000000c00 */
[----:B------:R-:W-:Y:S05]  /*47a0*/  @P4 BRA `(.L_x_8217) ;  /* 0x0000000400604947 */ /* 0x000fea0003800000 */
[----:B------:R-:W-:Y:S02]  /*47b0*/  SHF.R.U64 R108, R52, 0x10, R53 ;  /* 0x00000010346c7819 */ /* 0x000fe40000001235 */
[----:B------:R-:W-:Y:S02]  /*47c0*/  SHF.R.U64 R109, R48, 0x10, R49 ;  /* 0x00000010306d7819 */ /* 0x000fe40000001231 */
[----:B------:R-:W-:Y:S01]  /*47d0*/  SHF.R.U32.HI R52, RZ, 0x10, R53 ;  /* 0x00000010ff347819 */ /* 0x000fe20000011635 */
[----:B------:R-:W-:Y:S01]  /*47e0*/  HADD2.F32 R53, -RZ, R119.H1_H1 ;  /* 0x30000077ff357230 */ /* 0x000fe20000004100 */
[----:B------:R-:W-:Y:S01]  /*47f0*/  SHF.R.U32.HI R60, RZ, 0x10, R49 ;  /* 0x00000010ff3c7819 */ /* 0x000fe20000011631 */
[----:B--2---:R-:W-:Y:S01]  /*4800*/  IMAD.MOV.U32 R49, RZ, RZ, R44 ;  /* 0x000000ffff317224 */ /* 0x004fe200078e002c */
[----:B------:R-:W-:Y:S01]  /*4810*/  SHF.R.U64 R48, R50, 0x10, R51 ;  /* 0x0000001032307819 */ /* 0x000fe20000001233 */
[----:B------:R-:W-:Y:S01]  /*4820*/  IMAD.MOV.U32 R50, RZ, RZ, R46 ;  /* 0x000000ffff327224 */ /* 0x000fe200078e002e */
[----:B------:R-:W-:Y:S01]  /*4830*/  SHF.R.U64 R107, R54, 0x10, R55 ;  /* 0x00000010366b7819 */ /* 0x000fe20000001237 */
[----:B-1----:R-:W-:Y:S01]  /*4840*/  IMAD.MOV.U32 R44, RZ, RZ, R42 ;  /* 0x000000ffff2c7224 */ /* 0x002fe200078e002a */
[----:B------:R-:W-:Y:S01]  /*4850*/  SHF.R.U32.HI R62, RZ, 0x10, R51 ;  /* 0x00000010ff3e7819 */ /* 0x000fe20000011633 */
[----:B------:R-:W-:Y:S01]  /*4860*/  HADD2.F32 R46, -RZ, R45.H0_H0 ;  /* 0x2000002dff2e7230 */ /* 0x000fe20000004100 */
[----:B------:R-:W-:Y:S01]  /*4870*/  SHF.R.U32.HI R61, RZ, 0x10, R55 ;  /* 0x00000010ff3d7819 */ /* 0x000fe20000011637 */
[----:B------:R-:W-:-:S02]  /*4880*/  HADD2.F32 R42, -RZ, R41.H0_H0 ;  /* 0x20000029ff2a7230 */ /* 0x000fc40000004100 */
[----:B------:R-:W-:Y:S02]  /*4890*/  HADD2.F32 R45, -RZ, R45.H1_H1 ;  /* 0x3000002dff2d7230 */ /* 0x000fe40000004100 */
[-C--:B------:R-:W-:Y:S01]  /*48a0*/  FMUL.FTZ R55, R46, R53.reuse ;  /* 0x000000352e377220 */ /* 0x080fe20000410000 */
[----:B------:R-:W-:Y:S02]  /*48b0*/  HADD2.F32 R54, -RZ, R52.H0_H0 ;  /* 0x20000034ff367230 */ /* 0x000fe40000004100 */
[----:B------:R-:W-:Y:S01]  /*48c0*/  FMUL.FTZ R53, R42, R53 ;  /* 0x000000352a357220 */ /* 0x000fe20000410000 */
[----:B------:R-:W-:Y:S02]  /*48d0*/  HADD2.F32 R51, -RZ, R115.H1_H1 ;  /* 0x30000073ff337230 */ /* 0x000fe40000004100 */
[----:B------:R-:W-:Y:S02]  /*48e0*/  HADD2.F32 R41, -RZ, R41.H1_H1 ;  /* 0x30000029ff297230 */ /* 0x000fe40000004100 */
[----:B------:R-:W-:-:S02]  /*48f0*/  HADD2.F32 R52, -RZ, R60.H0_H0 ;  /* 0x2000003cff347230 */ /* 0x000fc40000004100 */
[-C--:B------:R-:W-:Y:S01]  /*4900*/  FMUL.FTZ R60, R45, R54.reuse ;  /* 0x000000362d3c7220 */ /* 0x080fe20000410000 */
        /* <DEDUP_REMOVED lines=8> */
[----:B------:R-:W-:Y:S02]  /*4990*/  HADD2.F32 R46, -RZ, R62.H0_H0 ;  /* 0x2000003eff2e7230 */ /* 0x000fe40000004100 */
[-C--:B------:R-:W-:Y:S01]  /*49a0*/  FMUL.FTZ R62, R42, R51.reuse ;  /* 0x000000332a3e7220 */ /* 0x080fe20000410000 */
[----:B------:R-:W-:Y:S02]  /*49b0*/  HADD2.F32 R45, -RZ, R113.H1_H1 ;  /* 0x30000071ff2d7230 */ /* 0x000fe40000004100 */
[----:B------:R-:W-:Y:S01]  /*49c0*/  FMUL.FTZ R51, R41, R51 ;  /* 0x0000003329337220 */ /* 0x000fe20000410000 */
[----:B------:R-:W-:Y:S01]  /*49d0*/  HADD2.F32 R47, -RZ, R47.H1_H1 ;  /* 0x3000002fff2f7230 */ /* 0x000fe20000004100 */
[----:B------:R-:W-:Y:S01]  /*49e0*/  F2FP.F16.F32.PACK_AB R53, R54, R53 ;  /* 0x000000353635723e */ /* 0x000fe200000000ff */
[----:B------:R-:W-:Y:S02]  /*49f0*/  HADD2.F32 R52, -RZ, R61.H0_H0 ;  /* 0x2000003dff347230 */ /* 0x000fe40000004100 */
[----:B------:R-:W-:Y:S01]  /*4a00*/  FFMA.FTZ R61, R42, R45, R51 ;  /* 0x0000002d2a3d7223 */ /* 0x000fe20000010033 */
[----:B------:R-:W-:-:S02]  /*4a10*/  HADD2.F32 R43, -RZ, R43.H1_H1 ;  /* 0x3000002bff2b7230 */ /* 0x000fc40000004100 */
[----:B------:R-:W-:Y:S01]  /*4a20*/  FFMA.FTZ R62, R41, R45, -R62 ;  /* 0x0000002d293e7223 */ /* 0x000fe2000001083e */
[----:B------:R-:W-:Y:S02]  /*4a30*/  HADD2.F32 R119, -RZ, R119.H0_H0 ;  /* 0x20000077ff777230 */ /* 0x000fe40000004100 */
[-C--:B------:R-:W-:Y:S01]  /*4a40*/  FMUL.FTZ R106, R47, R52.reuse ;  /* 0x000000342f6a7220 */ /* 0x080fe20000410000 */
[--C-:B------:R-:W-:Y:S02]  /*4a50*/  HADD2.F32 R42, -RZ, R49.reuse.H0_H0 ;  /* 0x20000031ff2a7230 */ /* 0x100fe40000004100 */
[C---:B------:R-:W-:Y:S01]  /*4a60*/  FMUL.FTZ R52, R43.reuse, R52 ;  /* 0x000000342b347220 */ /* 0x040fe20000410000 */
[----:B------:R-:W-:Y:S02]  /*4a70*/  HADD2.F32 R45, -RZ, R108.H0_H0 ;  /* 0x2000006cff2d7230 */ /* 0x000fe40000004100 */
[----:B------:R-:W-:Y:S01]  /*4a80*/  FFMA.FTZ R63, R43, R46, -R106 ;  /* 0x0000002e2b3f7223 */ /* 0x000fe2000001086a */
[----:B------:R-:W-:-:S02]  /*4a90*/  HADD2.F32 R49, -RZ, R49.H1_H1 ;  /* 0x30000031ff317230 */ /* 0x000fc40000004100 */
[----:B------:R-:W-:Y:S01]  /*4aa0*/  FFMA.FTZ R106, R47, R46, R52 ;  /* 0x0000002e2f6a7223 */ /* 0x000fe20000010034 */
[----:B------:R-:W-:Y:S02]  /*4ab0*/  HADD2.F32 R115, -RZ, R115.H0_H0 ;  /* 0x20000073ff737230 */ /* 0x000fe40000004100 */
[----:B------:R-:W-:Y:S01]  /*4ac0*/  FMUL.FTZ R46, R42, R119 ;  /* 0x000000772a2e7220 */ /* 0x000fe20000410000 */
[--C-:B------:R-:W-:Y:S02]  /*4ad0*/  HADD2.F32 R41, -RZ, R40.reuse.H0_H0 ;  /* 0x20000028ff297230 */ /* 0x100fe40000004100 */
[----:B------:R-:W-:Y:S01]  /*4ae0*/  FMUL.FTZ R47, R49, R45 ;  /* 0x0000002d312f7220 */ /* 0x000fe20000410000 */
[----:B------:R-:W-:Y:S01]  /*4af0*/  HADD2.F32 R40, -RZ, R40.H1_H1 ;  /* 0x30000028ff287230 */ /* 0x000fe20000004100 */
[----:B------:R-:W-:Y:S01]  /*4b00*/  F2FP.F16.F32.PACK_AB R61, R106, R61 ;  /* 0x0000003d6a3d723e */ /* 0x000fe200000000ff */
[----:B------:R-:W-:Y:S02]  /*4b10*/  HADD2.F32 R43, -RZ, R109.H0_H0 ;  /* 0x2000006dff2b7230 */ /* 0x000fe40000004100 */
[C---:B------:R-:W-:Y:S01]  /*4b20*/  FMUL.FTZ R119, R41.reuse, R119 ;  /* 0x0000007729777220 */ /* 0x040fe20000410000 */
[----:B------:R-:W-:Y:S01]  /*4b30*/  FFMA.FTZ R46, R41, R115, -R46 ;  /* 0x00000073292e7223 */ /* 0x000fe2000001082e */
[----:B------:R-:W-:Y:S01]  /*4b40*/  FMUL.FTZ R52, R40, R45 ;  /* 0x0000002d28347220 */ /* 0x000fe20000410000 */
[----:B------:R-:W-:-:S02]  /*4b50*/  HADD2.F32 R41, -RZ, R50.H0_H0 ;  /* 0x20000032ff297230 */ /* 0x000fc40000004100 */
[-C--:B------:R-:W-:Y:S01]  /*4b60*/  FFMA.FTZ R47, R40, R43.reuse, -R47 ;  /* 0x0000002b282f7223 */ /* 0x080fe2000001082f */
[----:B------:R-:W-:Y:S02]  /*4b70*/  HADD2.F32 R117, -RZ, R117.H0_H0 ;  /* 0x20000075ff757230 */ /* 0x000fe40000004100 */
[----:B------:R-:W-:Y:S01]  /*4b80*/  FFMA.FTZ R52, R49, R43, R52 ;  /* 0x0000002b31347223 */ /* 0x000fe20000010034 */
[----:B------:R-:W-:Y:S02]  /*4b90*/  HADD2.F32 R45, -RZ, R107.H0_H0 ;  /* 0x2000006bff2d7230 */ /* 0x000fe40000004100 */
[----:B------:R-:W-:Y:S01]  /*4ba0*/  FFMA.FTZ R119, R42, R115, R119 ;  /* 0x000000732a777223 */ /* 0x000fe20000010077 */
[----:B------:R-:W-:Y:S02]  /*4bb0*/  HADD2.F32 R40, -RZ, R44.H0_H0 ;  /* 0x2000002cff287230 */ /* 0x000fe40000004100 */
[----:B------:R-:W-:Y:S01]  /*4bc0*/  FMUL.FTZ R49, R41, R117 ;  /* 0x0000007529317220 */ /* 0x000fe20000410000 */
[----:B------:R-:W-:-:S02]  /*4bd0*/  HADD2.F32 R50, -RZ, R50.H1_H1 ;  /* 0x30000032ff327230 */ /* 0x000fc40000004100 */
        /* <DEDUP_REMOVED lines=12> */
[----:B------:R-:W-:Y:S01]  /*4ca0*/  IMAD.MOV.U32 R47, RZ, RZ, R61 ;  /* 0x000000ffff2f7224 */ /* 0x000fe200078e003d */
[----:B------:R-:W-:-:S02]  /*4cb0*/  F2FP.F16.F32.PACK_AB R41, R60, R55 ;  /* 0x000000373c29723e */ /* 0x000fc400000000ff */
[----:B------:R-:W-:Y:S01]  /*4cc0*/  F2FP.F16.F32.PACK_AB R46, R44, R49 ;  /* 0x000000312c2e723e */ /* 0x000fe200000000ff */
[----:B------:R-:W-:Y:S01]  /*4cd0*/  IMAD.MOV.U32 R44, RZ, RZ, R52 ;  /* 0x000000ffff2c7224 */ /* 0x000fe200078e0034 */
[----:B------:R-:W-:Y:S02]  /*4ce0*/  F2FP.F16.F32.PACK_AB R60, R45, R42 ;  /* 0x0000002a2d3c723e */ /* 0x000fe400000000ff */
[----:B------:R-:W-:Y:S01]  /*4cf0*/  F2FP.F16.F32.PACK_AB R43, R63, R62 ;  /* 0x0000003e3f2b723e */ /* 0x000fe200000000ff */
[----:B------:R-:W-:Y:S01]  /*4d00*/  IMAD.MOV.U32 R42, RZ, RZ, R46 ;  /* 0x000000ffff2a7224 */ /* 0x000fe200078e002e */
[----:B------:R-:W-:Y:S01]  /*4d10*/  MOV R45, R53 ;  /* 0x00000035002d7202 */ /* 0x000fe20000000f00 */
[----:B------:R-:W-:-:S07]  /*4d20*/  IMAD.MOV.U32 R46, RZ, RZ, R60 ;  /* 0x000000ffff2e7224 */ /* 0x000fce00078e003c */
.L_x_8217:
[----:B------:R-:W-:Y:S05]  /*4d30*/  BSYNC B1 ;  /* 0x0000000000017941 */ /* 0x000fea0003800000 */
.L_x_8216:
[----:B-1----:R4:W-:Y:S01]  /*4d40*/  STG.E.128 desc[UR60][R56.64], R40 ;  /* 0x0000002838007986 */ /* 0x0029e2000c101d3c */
[----:B------:R-:W-:-:S13]  /*4d50*/  ISETP.GE.AND P4, PT, R59, R112, PT ;  /* 0x000000703b00720c */ /* 0x000fda0003f86270 */
[----:B------:R-:W-:Y:S05]  /*4d60*/  @P4 BRA `(.L_x_8202) ;  /* 0x00000000008c4947 */ /* 0x000fea0003800000 */
[--C-:B----4-:R-:W-:Y:S02]  /*4d70*/  SHF.R.S32.HI R40, RZ, 0x1f, R59.reuse ;  /* 0x0000001fff287819 */ /* 0x110fe4000001143b */
[----:B------:R-:W-:-:S04]  /*4d80*/  IADD3 R59, P4, P5, R14, R104, R59 ;  /* 0x000000680e3b7210 */ /* 0x000fc80007d9e03b */
[----:B------:R-:W-:Y:S02]  /*4d90*/  IADD3.X R58, R3, R58, R40, P4, P5 ;  /* 0x0000003a033a7210 */ /* 0x000fe400027ea428 */
[----:B------:R-:W-:-:S04]  /*4da0*/  LEA R102, P4, R59, R102, 0x1 ;  /* 0x000000663b667211 */ /* 0x000fc800078808ff */
[----:B------:R-:W-:-:S05]  /*4db0*/  LEA.HI.X R103, R59, R103, R58, 0x1, P4 ;  /* 0x000000673b677211 */ /* 0x000fca00020f0c3a */
[----:B--2---:R1:W-:Y:S01]  /*4dc0*/  STG.E.128 desc[UR60][R102.64], R44 ;  /* 0x0000002c66007986 */ /* 0x0043e2000c101d3c */
[----:B------:R-:W-:Y:S05]  /*4dd0*/  BRA `(.L_x_8202) ;  /* 0x0000000000707947 */ /* 0x000fea0003800000 */
.L_x_8185:
[----:B------:R-:W2:Y:S02]  /*4de0*/  LDL R40, [R1+0x7c] ;  /* 0x00007c0001287983 */ /* 0x000ea40000100800 */
[----:B--2---:R-:W-:-:S13]  /*4df0*/  R2UR UR4, R40 ;  /* 0x00000000280472ca */ /* 0x004fda00000e0000 */
[----:B------:R-:W-:-:S06]  /*4e00*/  UISETP.NE.AND UP0, UPT, UR4, 0x3, UPT ;  /* 0x000000030400788c */ /* 0x000fcc000bf05270 */
[----:B------:R-:W-:-:S13]  /*4e10*/  PLOP3.LUT P3, PT, PT, PT, UP0, 0x80, 0x0 ;  /* 0x000000000000781c */ /* 0x000fda0003f6f008 */
[----:B------:R-:W-:Y:S05]  /*4e20*/  @!P3 BRA `(.L_x_8218) ;  /* 0x000000000004b947 */ /* 0x000fea0003800000 */
[----:B------:R-:W-:Y:S01]  /*4e30*/  BPT.TRAP 0x1 ;  /* 0x000000040000795c */ /* 0x000fe20000300000 */
.L_x_8218:
[----:B------:R-:W-:Y:S01]  /*4e40*/  IMAD R95, R2, 0x8, R18 ;  /* 0x00000008025f7824 */ /* 0x000fe200078e0212 */
[----:B------:R-:W-:Y:S01]  /*4e50*/  SHF.L.U32 R110, R23, 0x1f, RZ ;  /* 0x0000001f176e7819 */ /* 0x000fe200000006ff */
[----:B------:R-:W-:Y:S01]  /*4e60*/  IMAD R101, R26, -0x60, R29 ;  /* 0xffffffa01a657824 */ /* 0x000fe200078e021d */
[----:B------:R-:W-:Y:S02]  /*4e70*/  BSSY B1, `(.L_x_8219) ;  /* 0x0000004000017945 */ /* 0x000fe40003800000 */
[----:B------:R-:W0:Y:S02]  /*4e80*/  SYNCS.PHASECHK.TRANS64.TRYWAIT P4, [R95+URZ+0x32490], R110 ;  /* 0x0324906e5f0075a7 */ /* 0x000e24000808017f */
[----:B------:R-:W-:Y:S01]  /*4e90*/  VIMNMX R101, R101, 0x60, PT ;  /* 0x0000006065657848 */ /* 0x000fe20003fe0100 */
[----:B0-----:R-:W-:Y:S06]  /*4ea0*/  @!P4 BRA `(.L_x_8220) ;  /* 0x0000011c0088c947 */ /* 0x001fec0003800000 */
.L_x_8412:
[----:B------:R-:W-:Y:S05]  /*4eb0*/  BSYNC B1 ;  /* 0x0000000000017941 */ /* 0x000fea0003800000 */
.L_x_8219:
        /* <DEDUP_REMOVED lines=8> */
.L_x_8222:
[----:B------:R-:W-:Y:S05]  /*4f40*/  BSYNC B1 ;  /* 0x0000000000017941 */ /* 0x000fea0003800000 */
.L_x_8221:
[----:B------:R-:W-:Y:S05]  /*4f50*/  @P4 BRA `(.L_x_8202) ;  /* 0x0000000000104947 */ /* 0x000fea0003800000 */
[----:B-1----:R-:W1:Y:S04]  /*4f60*/  @!P1 LDS.128 R40, [R108+0x2000] ;  /* 0x002000006c289984 */ /* 0x002e680000000c00 */
[----:B------:R-:W2:Y:S04]  /*4f70*/  @!P2 LDS.128 R44, [R106+0x2000] ;  /* 0x002000006a2ca984 */ /* 0x000ea80000000c00 */
[----:B-1----:R3:W-:Y:S04]  /*4f80*/  @!P1 STG.E.128 desc[UR60][R48.64], R40 ;  /* 0x0000002830009986 */ /* 0x0027e8000c101d3c */
[----:B--2---:R3:W-:Y:S02]  /*4f90*/  @!P2 STG.E.128 desc[UR60][R48.64+0x40], R44 ;  /* 0x0000402c3000a986 */ /* 0x0047e4000c101d3c */
.L_x_8202:
[----:B------:R-:W-:Y:S05]  /*4fa0*/  BSYNC B0 ;  /* 0x0000000000007941 */ /* 0x000fea0003800000 */
.L_x_8184:
        /* <DEDUP_REMOVED lines=17> */
.L_x_8224:
[----:B------:R-:W-:Y:S05]  /*50c0*/  BSYNC B0 ;  /* 0x0000000000007941 */ /* 0x000fea0003800000 */
.L_x_8223:
[----:B------:R-:W2:Y:S01]  /*50d0*/  SYNCS.PHASECHK.TRANS64.TRYWAIT P3, [R95+URZ+0x324b0], R110 ;  /* 0x0324b06e5f0075a7 */ /* 0x000ea2000806017f */
[----:B------:R-:W-:Y:S01]  /*50e0*/  ULDC.64 UR56, c[0x0][0x318] ;  /* 0x0000c60000387ab9 */ /* 0x000fe20000000a00 */
[----:B------:R-:W-:Y:S01]  /*50f0*/  ULDC.64 UR58, c[0x0][0x308] ;  /* 0x0000c200003a7ab9 */ /* 0x000fe20000000a00 */
[----:B------:R-:W-:Y:S01]  /*5100*/  BSSY B0, `(.L_x_8225) ;  /* 0x0000003000007945 */ /* 0x000fe20003800000 */
[----:B-1----:R-:W-:-:S03]  /*5110*/  IMAD R40, R2, 0x6000, R78 ;  /* 0x0000600002287824 */ /* 0x002fc600078e024e */
[----:B--2---:R-:W-:Y:S05]  /*5120*/  @!P3 BRA `(.L_x_8226) ;  /* 0x0000011800fcb947 */ /* 0x004fea0003800000 */
.L_x_8413:
[----:B------:R-:W-:Y:S05]  /*5130*/  BSYNC B0 ;  /* 0x0000000000007941 */ /* 0x000fea0003800000 */
.L_x_8225:
[----:B------:R-:W-:Y:S01]  /*5140*/  ISETP.GE.AND P3, PT, R19, R101, PT ;  /* 0x000000651300720c */ /* 0x000fe20003f66270 */
[----:B------:R-:W-:Y:S01]  /*5150*/  IMAD.IADD R41, R77, 0x1, R40 ;  /* 0x000000014d297824 */ /* 0x000fe200078e0228 */
[----:B------:R-:W-:Y:S01]  /*5160*/  BSSY B0, `(.L_x_8227) ;  /* 0x0000026000007945 */ /* 0x000fe20003800000 */
[----:B------:R-:W-:Y:S02]  /*5170*/  IMAD R48, R40, 0x2, R24 ;  /* 0x0000000228307824 */ /* 0x000fe400078e0218 */
[----:B------:R-:W-:-:S04]  /*5180*/  IMAD.WIDE R44, R26, 0x60, R72 ;  /* 0x000000601a2c7825 */ /* 0x000fc800078e0248 */
[----:B------:R-:W-:-:S04]  /*5190*/  IMAD R49, R41, 0x2, R24 ;  /* 0x0000000229317824 */ /* 0x000fc800078e0218 */
[----:B------:R-:W-:Y:S05]  /*51a0*/  @P3 BRA `(.L_x_8228) ;  /* 0x0000000000843947 */ /* 0x000fea0003800000 */
[----:B------:R-:W-:Y:S01]  /*51b0*/  MOV R41, R92 ;  /* 0x0000005c00297202 */ /* 0x000fe20000000f00 */
[----:B------:R-:W-:Y:S01]  /*51c0*/  IMAD R43, R45, UR56, RZ ;  /* 0x000000382d2b7c24 */ /* 0x000fe2000f8e02ff */
[----:B------:R-:W-:Y:S01]  /*51d0*/  ULDC UR4, c[0x0][0x310] ;  /* 0x0000c40000047ab9 */ /* 0x000fe20000000800 */
        /* <DEDUP_REMOVED lines=30> */
.L_x_8228:
[----:B------:R-:W-:Y:S05]  /*53c0*/  BSYNC B0 ;  /* 0x0000000000007941 */ /* 0x000fea0003800000 */
.L_x_8227:
[----:B------:R-:W-:Y:S01]  /*53d0*/  ISETP.GE.AND P3, PT, R234, R101, PT ;  /* 0x00000065ea00720c */ /* 0x000fe20003f66270 */
[----:B------:R-:W-:-:S12]  /*53e0*/  BSSY B0, `(.L_x_8229) ;  /* 0x0000025000007945 */ /* 0x000fd80003800000 */
[----:B------:R-:W-:Y:S05]  /*53f0*/  @P3 BRA `(.L_x_8230) ;  /* 0x00000000008c3947 */ /* 0x000fea0003800000 */
[----:B--2---:R-:W-:Y:S01]  /*5400*/  IADD3 R43, P3, R44, 0x40, RZ ;  /* 0x000000402c2b7810 */ /* 0x004fe20007f7e0ff */
[----:B------:R-:W-:Y:S01]  /*5410*/  IMAD.MOV.U32 R40, RZ, RZ, R30 ;  /* 0x000000ffff287224 */ /* 0x000fe200078e001e */
[----:B------:R-:W-:Y:S01]  /*5420*/  ULDC UR4, c[0x0][0x310] ;  /* 0x0000c40000047ab9 */ /* 0x000fe20000000800 */
        /* <DEDUP_REMOVED lines=32> */
.L_x_8230:
[----:B------:R-:W-:Y:S05]  /*5630*/  BSYNC B0 ;  /* 0x0000000000007941 */ /* 0x000fea0003800000 */
.L_x_8229:
        /* <DEDUP_REMOVED lines=12> */
[----:B--23--:R-:W-:Y:S02]  /*5700*/  SEL R40, RZ, 0x1, P3 ;  /* 0x00000001ff287807 */ /* 0x00cfe40001800000 */
        /* <DEDUP_REMOVED lines=9> */
.L_x_8179:
        /* <DEDUP_REMOVED lines=66> */
[----:B------:R-:W-:Y:S01]  /*5bc0*/  CS2R R10, SRZ ;  /* 0x00000000000a7805 */ /* 0x000fe2000001ff00 */
[----:B------:R-:W-:Y:S01]  /*5bd0*/  IMAD.MOV.U32 R31, RZ, RZ, RZ ;  /* 0x000000ffff1f7224 */ /* 0x000fe200078e00ff */
[----:B------:R-:W-:Y:S01]  /*5be0*/  MOV R29, RZ ;  /* 0x000000ff001d7202 */ /* 0x000fe20000000f00 */
[----:B------:R-:W-:-:S02]  /*5bf0*/  IMAD.MOV.U32 R27, RZ, RZ, RZ ;  /* 0x000000ffff1b7224 */ /* 0x000fc400078e00ff */
[----:B------:R-:W-:Y:S01]  /*5c00*/  IMAD.MOV.U32 R9, RZ, RZ, RZ ;  /* 0x000000ffff097224 */ /* 0x000fe200078e00ff */
[----:B------:R-:W-:Y:S06]  /*5c10*/  @P0 BRA `(.L_x_8232) ;  /* 0x00000000000c0947 */ /* 0x000fec0003800000 */
[----:B------:R-:W0:Y:S01]  /*5c20*/  FENCE.VIEW.ASYNC.G ;  /* 0x00000000000073c6 */ /* 0x000e220000000100 */
[----:B------:R-:W-:Y:S05]  /*5c30*/  WARPSYNC.ALL ;  /* 0x0000000000007948 */ /* 0x000fea0003800000 */
[----:B0-----:R-:W-:Y:S06]  /*5c40*/  BAR.ARV 0xc, 0x120 ;  /* 0x0304800000007b1d */ /* 0x001fec0000002000 */
.L_x_8232:
[----:B------:R-:W-:Y:S01]  /*5c50*/  CS2R R24, SRZ ;  /* 0x0000000000187805 */ /* 0x000fe2000001ff00 */
[----:B------:R-:W-:Y:S06]  /*5c60*/  @!P2 BRA `(.L_x_8233) ;  /* 0x0000008c006ca947 */ /* 0x000fec0003800000 */
[----:B------:R-:W-:-:S03]  /*5c70*/  UMOV UR4, 0xffffffff ;  /* 0xffffffff00047882 */ /* 0x000fc60000000000 */
[----:B------:R-:W-:Y:S05]  /*5c80*/  BRA.DIV UR4, `(.L_x_8234) ;  /* 0x0000011204387947 */ /* 0x000fea000b800000 */
[----:B------:R-:W0:Y:S02]  /*5c90*/  S2R R0, SR_TID.X ;  /* 0x0000000000007919 */ /* 0x000e240000002100 */
[----:B0-----:R-:W-:-:S05]  /*5ca0*/  VIADD R3, R0, 0xffffff80 ;  /* 0xffffff8000037836 */ /* 0x001fca0000000000 */
[----:B------:R-:W-:-:S04]  /*5cb0*/  SHF.R.S32.HI R0, RZ, 0x1f, R3 ;  /* 0x0000001fff007819 */ /* 0x000fc80000011403 */
[----:B------:R-:W-:-:S04]  /*5cc0*/  LEA.HI R0, R0, R3, RZ, 0x7 ;  /* 0x0000000300007211 */ /* 0x000fc800078f38ff */
[----:B------:R-:W-:-:S05]  /*5cd0*/  SHF.R.S32.HI R0, RZ, 0x7, R0 ;  /* 0x00000007ff007819 */ /* 0x000fca0000011400 */
[----:B------:R0:W1:Y:S02]  /*5ce0*/  SHFL.IDX PT, R14, R0, RZ, 0x1f ;  /* 0x00001fff000e7589 */ /* 0x00006400000e0000 */
.L_x_8416:
[----:B------:R-:W-:Y:S01]  /*5cf0*/  VIADD R24, R18, 0x18400 ;  /* 0x0001840012187836 */ /* 0x000fe20000000000 */
[----:B01----:R-:W-:Y:S01]  /*5d00*/  LEA.HI R0, R14, R14, RZ, 0x1 ;  /* 0x0000000e0e007211 */ /* 0x003fe200078f08ff */
[----:B------:R-:W-:Y:S03]  /*5d10*/  BSSY B6, `(.L_x_8235) ;  /* 0x0000015000067945 */ /* 0x000fe60003800000 */
[----:B------:R-:W-:Y:S02]  /*5d20*/  LOP3.LUT P0, RZ, R24, 0x1bf, RZ, 0xc0, !PT ;  /* 0x000001bf18ff7812 */ /* 0x000fe4000780c0ff */
[----:B------:R-:W-:-:S04]  /*5d30*/  LOP3.LUT R35, R0, 0xffffe, RZ, 0xc0, !PT ;  /* 0x000ffffe00237812 */ /* 0x000fc800078ec0ff */
[----:B------:R-:W-:-:S07]  /*5d40*/  IADD3 R35, R14, -R35, RZ ;  /* 0x800000230e237210 */ /* 0x000fce0007ffe0ff */
        /* <DEDUP_REMOVED lines=17> */
.L_x_8236:
[----:B------:R-:W-:Y:S05]  /*5e60*/  BSYNC B6 ;  /* 0x0000000000067941 */ /* 0x000fea0003800000 */
.L_x_8235:
        /* <DEDUP_REMOVED lines=12> */
.L_x_8240:
[----:B-1----:R1:W2:Y:S02]  /*5f30*/  SYNCS.PHASECHK.TRANS64.TRYWAIT P0, [R18+URZ+0x32400], R5 ;  /* 0x03240005120075a7 */ /* 0x0022a4000800017f */
[----:B--2---:R-:W-:Y:S05]  /*5f40*/  @!P0 NANOSLEEP.SYNCS 0x989680 ;  /* 0x009896800000895d */ /* 0x004fea0003900000 */
[----:B------:R-:W2:Y:S02]  /*5f50*/  @!P0 SYNCS.PHASECHK.TRANS64 P0, [R18+URZ+0x32400], R5 ;  /* 0x03240005120085a7 */ /* 0x000ea4000800007f */
[----:B--2---:R-:W-:Y:S05]  /*5f60*/  @!P0 BRA `(.L_x_8240) ;  /* 0xfffffffc00f08947 */ /* 0x004fea000383ffff */
.L_x_8239:
[----:B------:R-:W-:Y:S05]  /*5f70*/  BSYNC B0 ;  /* 0x0000000000007941 */ /* 0x000fea0003800000 */
.L_x_8238:
[----:B------:R-:W-:Y:S05]  /*5f80*/  BRA `(.L_x_8241) ;  /* 0x0000002000947947 */ /* 0x000fea0003800000 */
.L_x_8237:
[----:B------:R-:W0:Y:S01]  /*5f90*/  S2R R4, SR_TID.X ;  /* 0x0000000000047919 */ /* 0x000e220000002100 */
[----:B-----5:R-:W-:Y:S01]  /*5fa0*/  SHF.R.S32.HI R0, RZ, 0x1f, R28 ;  /* 0x0000001fff007819 */ /* 0x020fe2000001141c */
[----:B------:R-:W-:Y:S01]  /*5fb0*/  ULDC.64 UR4, c[0x0][0x3d8] ;  /* 0x0000f60000047ab9 */ /* 0x000fe20000000a00 */
[----:B------:R-:W-:Y:S01]  /*5fc0*/  ULDC.64 UR8, c[0x0][0x3e8] ;  /* 0x0000fa0000087ab9 */ /* 0x000fe20000000a00 */
[----:B------:R-:W-:Y:S01]  /*5fd0*/  LOP3.LUT P0, RZ, R24, 0x3ff, RZ, 0xc0, !PT ;  /* 0x000003ff18ff7812 */ /* 0x000fe2000780c0ff */
[----:B------:R-:W-:Y:S01]  /*5fe0*/  ULDC.64 UR6, c[0x0][0x3c8] ;  /* 0x0000f20000067ab9 */ /* 0x000fe20000000a00 */
[C---:B------:R-:W-:Y:S01]  /*5ff0*/  IMAD R3, R0.reuse, UR4, RZ ;  /* 0x0000000400037c24 */ /* 0x040fe2000f8e02ff */
[----:B------:R-:W-:Y:S01]  /*6000*/  BSSY B6, `(.L_x_8242) ;  /* 0x0000035000067945 */ /* 0x000fe20003800000 */
[----:B------:R-:W-:Y:S02]  /*6010*/  IMAD R7, R0, UR8, RZ ;  /* 0x0000000800077c24 */ /* 0x000fe4000f8e02ff */
[----:B------:R-:W-:-:S02]  /*6020*/  IMAD R3, R28, UR5, R3 ;  /* 0x000000051c037c24 */ /* 0x000fc4000f8e0203 */
[----:B------:R-:W-:Y:S02]  /*6030*/  IMAD R31, R28, UR9, R7 ;  /* 0x000000091c1f7c24 */ /* 0x000fe4000f8e0207 */
[----:B0-----:R-:W-:-:S05]  /*6040*/  VIADD R4, R4, 0xffffff80 ;  /* 0xffffff8004047836 */ /* 0x001fca0000000000 */
[----:B------:R-:W-:-:S04]  /*6050*/  SHF.R.S32.HI R6, RZ, 0x1f, R4 ;  /* 0x0000001fff067819 */ /* 0x000fc80000011404 */
[----:B------:R-:W-:-:S04]  /*6060*/  LEA.HI R6, R6, R4, RZ, 0x2 ;  /* 0x0000000406067211 */ /* 0x000fc800078f10ff */
[----:B------:R-:W-:-:S05]  /*6070*/  LOP3.LUT R6, R6, 0xfffffffc, RZ, 0xc0, !PT ;  /* 0xfffffffc06067812 */ /* 0x000fca00078ec0ff */
[----:B------:R-:W-:Y:S02]  /*6080*/  IMAD.IADD R6, R4, 0x1, -R6 ;  /* 0x0000000104067824 */ /* 0x000fe400078e0a06 */
[----:B------:R-:W-:Y:S01]  /*6090*/  IMAD.WIDE.U32 R4, R28, UR4, RZ ;  /* 0x000000041c047c25 */ /* 0x000fe2000f8e00ff */
[----:B------:R-:W-:-:S03]  /*60a0*/  ULDC.64 UR4, c[0x0][0x3e0] ;  /* 0x0000f80000047ab9 */ /* 0x000fc60000000a00 */
[----:B------:R-:W-:Y:S02]  /*60b0*/  IMAD.SHL.U32 R24, R6, 0x4, RZ ;  /* 0x0000000406187824 */ /* 0x000fe400078e00ff */
[----:B------:R-:W-:Y:S01]  /*60c0*/  IMAD.WIDE.U32 R6, R28, UR8, RZ ;  /* 0x000000081c067c25 */ /* 0x000fe2000f8e00ff */
[----:B------:R-:W-:Y:S02]  /*60d0*/  LEA R28, P2, R4, UR6, 0x1 ;  /* 0x00000006041c7c11 */ /* 0x000fe4000f8408ff */
[-C--:B------:R-:W-:Y:S01]  /*60e0*/  IADD3 R0, P3, R24, R4.reuse, RZ ;  /* 0x0000000418007210 */ /* 0x080fe20007f7e0ff */
[----:B------:R-:W-:Y:S01]  /*60f0*/  IMAD.IADD R9, R3, 0x1, R5 ;  /* 0x0000000103097824 */ /* 0x000fe200078e0205 */
[----:B------:R-:W-:Y:S01]  /*6100*/  SHF.R.S32.HI R10, RZ, 0x1f, R24 ;  /* 0x0000001fff0a7819 */ /* 0x000fe20000011418 */
[----:B------:R-:W-:Y:S01]  /*6110*/  IMAD.IADD R31, R31, 0x1, R7 ;  /* 0x000000011f1f7824 */ /* 0x000fe200078e0207 */
[----:B------:R-:W-:Y:S02]  /*6120*/  IADD3 R5, P1, R16, R4, RZ ;  /* 0x0000000410057210 */ /* 0x000fe40007f3e0ff */
[----:B------:R-:W-:-:S02]  /*6130*/  LEA.HI.X R29, R4, UR7, R9, 0x1, P2 ;  /* 0x00000007041d7c11 */ /* 0x000fc400090f0c09 */
[----:B------:R-:W-:Y:S01]  /*6140*/  LEA R26, P2, R0, UR6, 0x1 ;  /* 0x00000006001a7c11 */ /* 0x000fe2000f8408ff */
[----:B------:R-:W-:Y:S01]  /*6150*/  IMAD.X R4, R17, 0x1, R9, P1 ;  /* 0x0000000111047824 */ /* 0x000fe200008e0609 */
[----:B------:R-:W-:Y:S02]  /*6160*/  IADD3.X R3, R10, R9, RZ, P3, !PT ;  /* 0x000000090a037210 */ /* 0x000fe40001ffe4ff */
[-C--:B------:R-:W-:Y:S02]  /*6170*/  IADD3 R8, P4, R24, R6.reuse, RZ ;  /* 0x0000000618087210 */ /* 0x080fe40007f9e0ff */
[----:B------:R-:W-:Y:S02]  /*6180*/  LEA.HI.X R27, R0, UR7, R3, 0x1, P2 ;  /* 0x00000007001b7c11 */ /* 0x000fe400090f0c03 */
[----:B------:R-:W-:Y:S01]  /*6190*/  IADD3 R0, P3, R16, R6, RZ ;  /* 0x0000000610007210 */ /* 0x000fe20007f7e0ff */
[----:B------:R-:W-:Y:S01]  /*61a0*/  IMAD.X R7, R10, 0x1, R31, P4 ;  /* 0x000000010a077824 */ /* 0x000fe200020e061f */
[----:B------:R-:W-:-:S02]  /*61b0*/  LEA R30, P2, R6, UR4, 0x1 ;  /* 0x00000004061e7c11 */ /* 0x000fc4000f8408ff */
[----:B------:R-:W-:Y:S01]  /*61c0*/  LEA R40, P5, R8, UR4, 0x1 ;  /* 0x0000000408287c11 */ /* 0x000fe2000f8a08ff */
[----:B------:R-:W-:Y:S01]  /*61d0*/  IMAD.X R3, R17, 0x1, R31, P3 ;  /* 0x0000000111037824 */ /* 0x000fe200018e061f */
[C---:B------:R-:W-:Y:S02]  /*61e0*/  LEA R36, P4, R5.reuse, UR6, 0x1 ;  /* 0x0000000605247c11 */ /* 0x040fe4000f8808ff */
        /* <DEDUP_REMOVED lines=22> */
.L_x_8243:
[----:B------:R-:W-:Y:S05]  /*6350*/  BSYNC B6 ;  /* 0x0000000000067941 */ /* 0x000fea0003800000 */
.L_x_8242:
[----:B------:R-:W-:Y:S01]  /*6360*/  ULDC.U8 UR4, c[0x0][0x3f0] ;  /* 0x0000fc0000047ab9 */ /* 0x000fe20000000000 */
[----:B------:R-:W-:Y:S01]  /*6370*/  BSSY B0, `(.L_x_8244) ;  /* 0x00001de000007945 */ /* 0x000fe20003800000 */
[----:B------:R-:W-:-:S13]  /*6380*/  ISETP.NE.AND P0, PT, RZ, UR4, PT ;  /* 0x00000004ff007c0c */ /* 0x000fda000bf05270 */
[----:B------:R-:W-:Y:S05]  /*6390*/  @!P0 BRA `(.L_x_8245) ;  /* 0x0000000c00e08947 */ /* 0x000fea0003800000 */
[----:B------:R-:W2:Y:S01]  /*63a0*/  LDL R34, [R1+0x80] ;  /* 0x0000800001227983 */ /* 0x000ea20000100800 */
[----:B------:R-:W-:Y:S01]  /*63b0*/  IMAD R99, R33, -0x80, R99 ;  /* 0xffffff8021637824 */ /* 0x000fe200078e0263 */
[----:B------:R-:W-:Y:S01]  /*63c0*/  LEA.HI R0, R235, R235, RZ, 0x1 ;  /* 0x000000ebeb007211 */ /* 0x000fe200078f08ff */
[----:B------:R-:W-:Y:S01]  /*63d0*/  BSSY B1, `(.L_x_8246) ;  /* 0x000001c000017945 */ /* 0x000fe20003800000 */
[----:B------:R-:W-:Y:S02]  /*63e0*/  CS2R R6, SRZ ;  /* 0x0000000000067805 */ /* 0x000fe4000001ff00 */
[----:B------:R-:W-:Y:S02]  /*63f0*/  CS2R R8, SRZ ;  /* 0x0000000000087805 */ /* 0x000fe4000001ff00 */
[----:B------:R-:W-:Y:S02]  /*6400*/  VIMNMX R99, R99, 0x80, PT ;  /* 0x0000008063637848 */ /* 0x000fe40003fe0100 */
[----:B------:R-:W-:-:S02]  /*6410*/  CS2R R20, SRZ ;  /* 0x0000000000147805 */ /* 0x000fc4000001ff00 */
[----:B------:R-:W-:Y:S02]  /*6420*/  LOP3.LUT R0, R0, 0xfffffffe, RZ, 0xc0, !PT ;  /* 0xfffffffe00007812 */ /* 0x000fe400078ec0ff */
[----:B------:R-:W-:Y:S01]  /*6430*/  ISETP.GE.AND P0, PT, R19, R99, PT ;  /* 0x000000631300720c */ /* 0x000fe20003f06270 */
[----:B--2---:R-:W-:-:S05]  /*6440*/  IMAD.SHL.U32 R3, R34, 0x40, RZ ;  /* 0x0000004022037824 */ /* 0x004fca00078e00ff */
[----:B------:R-:W-:-:S04]  /*6450*/  LOP3.LUT R3, R3, 0x1c0, RZ, 0xc0, !PT ;  /* 0x000001c003037812 */ /* 0x000fc800078ec0ff */
[----:B------:R-:W-:Y:S02]  /*6460*/  LOP3.LUT R4, R3, 0x18, R16, 0xf8, !PT ;  /* 0x0000001803047812 */ /* 0x000fe400078ef810 */
[----:B------:R-:W-:Y:S02]  /*6470*/  SHF.R.U32.HI R5, RZ, 0x3, R3 ;  /* 0x00000003ff057819 */ /* 0x000fe40000011603 */
[----:B------:R-:W-:Y:S02]  /*6480*/  IADD3 R3, R235, -R0, RZ ;  /* 0x80000000eb037210 */ /* 0x000fe40007ffe0ff */
        /* <DEDUP_REMOVED lines=16> */
.L_x_8247:
[----:B------:R-:W-:Y:S05]  /*6590*/  BSYNC B1 ;  /* 0x0000000000017941 */ /* 0x000fea0003800000 */
.L_x_8246:
[----:B------:R-:W-:-:S03]  /*65a0*/  UMOV UR4, 0xffffffff ;  /* 0xffffffff00047882 */ /* 0x000fc60000000000 */
[----:B------:R-:W-:Y:S05]  /*65b0*/  BRA.DIV UR4, `(.L_x_8248) ;  /* 0x0000010a04287947 */ /* 0x000fea000b800000 */
.L_x_8419:
[----:B------:R-:W-:-:S03]  /*65c0*/  UMOV UR4, 0xffffffff ;  /* 0xffffffff00047882 */ /* 0x000fc60000000000 */
[----:B------:R-:W-:Y:S05]  /*65d0*/  BRA.DIV UR4, `(.L_x_8249) ;  /* 0x0000010a04487947 */ /* 0x000fea000b800000 */
.L_x_8422:
[----:B------:R-:W-:-:S03]  /*65e0*/  UMOV UR4, 0xffffffff ;  /* 0xffffffff00047882 */ /* 0x000fc60000000000 */
[----:B------:R-:W-:Y:S05]  /*65f0*/  BRA.DIV UR4, `(.L_x_8250) ;  /* 0x0000010a04687947 */ /* 0x000fea000b800000 */
.L_x_8425:
[----:B------:R-:W-:-:S03]  /*6600*/  UMOV UR4, 0xffffffff ;  /* 0xffffffff00047882 */ /* 0x000fc60000000000 */
[----:B------:R-:W-:Y:S05]  /*6610*/  BRA.DIV UR4, `(.L_x_8251) ;  /* 0x0000010a04887947 */ /* 0x000fea000b800000 */
.L_x_8428:
[----:B------:R-:W1:Y:S01]  /*6620*/  SYNCS.PHASECHK.TRANS64.TRYWAIT P1, [R18+URZ+0x32400], R25 ;  /* 0x03240019120075a7 */ /* 0x000e62000802017f */
[----:B------:R-:W-:Y:S01]  /*6630*/  LOP3.LUT P2, RZ, R34, 0x4, RZ, 0xc0, !PT ;  /* 0x0000000422ff7812 */ /* 0x000fe2000784c0ff */
[----:B------:R-:W-:Y:S01]  /*6640*/  IMAD R33, R228, 0x200, R33 ;  /* 0x00000200e4217824 */ /* 0x000fe200078e0221 */
[--C-:B-----5:R-:W-:Y:S01]  /*6650*/  SHF.R.U64 R32, R8, 0x10, R9.reuse ;  /* 0x0000001008207819 */ /* 0x120fe20000001209 */
[----:B------:R-:W-:Y:S01]  /*6660*/  IMAD.MOV.U32 R30, RZ, RZ, R8 ;  /* 0x000000ffff1e7224 */ /* 0x000fe200078e0008 */
[----:B------:R-:W-:Y:S01]  /*6670*/  SHF.R.U32.HI R12, RZ, 0x10, R9 ;  /* 0x00000010ff0c7819 */ /* 0x000fe20000011609 */
[----:B------:R-:W-:Y:S01]  /*6680*/  IMAD R8, R33, 0x2, R18 ;  /* 0x0000000221087824 */ /* 0x000fe200078e0212 */
[----:B------:R-:W-:Y:S01]  /*6690*/  SHF.R.U64 R34, R4, 0x10, R5 ;  /* 0x0000001004227819 */ /* 0x000fe20000001205 */
[----:B------:R-:W-:Y:S01]  /*66a0*/  IMAD.MOV.U32 R10, RZ, RZ, R9 ;  /* 0x000000ffff0a7224 */ /* 0x000fe200078e0009 */
[--C-:B------:R-:W-:Y:S01]  /*66b0*/  SHF.R.U32.HI R15, RZ, 0x10, R5.reuse ;  /* 0x00000010ff0f7819 */ /* 0x100fe20000011605 */
[----:B------:R-:W-:Y:S01]  /*66c0*/  IMAD.MOV.U32 R9, RZ, RZ, R5 ;  /* 0x000000ffff097224 */ /* 0x000fe200078e0005 */
[----:B------:R-:W-:Y:S01]  /*66d0*/  MOV R31, R20 ;  /* 0x00000014001f7202 */ /* 0x000fe20000000f00 */
[--C-:B------:R-:W-:Y:S01]  /*66e0*/  IMAD.MOV.U32 R11, RZ, RZ, R21.reuse ;  /* 0x000000ffff0b7224 */ /* 0x100fe200078e0015 */
[--C-:B------:R-:W-:Y:S01]  /*66f0*/  SHF.R.U64 R13, R20, 0x10, R21.reuse ;  /* 0x00000010140d7819 */ /* 0x100fe20000001215 */
[----:B0-----:R-:W-:Y:S01]  /*6700*/  IMAD.MOV.U32 R27, RZ, RZ, R4 ;  /* 0x000000ffff1b7224 */ /* 0x001fe200078e0004 */
[----:B------:R-:W-:Y:S01]  /*6710*/  SHF.R.U32.HI R14, RZ, 0x10, R21 ;  /* 0x00000010ff0e7819 */ /* 0x000fe20000011615 */
[--C-:B------:R-:W-:Y:S01]  /*6720*/  IMAD.MOV.U32 R5, RZ, RZ, R7.reuse ;  /* 0x000000ffff057224 */ /* 0x100fe200078e0007 */
[----:B------:R-:W-:Y:S01]  /*6730*/  MOV R29, R6 ;  /* 0x00000006001d7202 */ /* 0x000fe20000000f00 */
[C---:B------:R-:W-:Y:S01]  /*6740*/  VIADD R4, R8.reuse, 0x18400 ;  /* 0x0001840008047836 */ /* 0x040fe20000000000 */
[----:B------:R-:W-:Y:S01]  /*6750*/  BSSY B1, `(.L_x_8252) ;  /* 0x000000d000017945 */ /* 0x000fe20003800000 */
        /* <DEDUP_REMOVED lines=12> */
.L_x_8429:
[----:B------:R-:W-:Y:S05]  /*6820*/  BSYNC B1 ;  /* 0x0000000000017941 */ /* 0x000fea0003800000 */
.L_x_8252:
        /* <DEDUP_REMOVED lines=22> */
[----:B------:R-:W-:Y:S01]  /*6990*/  FMUL.FTZ R21, R5, R20 ;  /* 0x0000001405157220 */ /* 0x000fe20000410000 */
[C---:B------:R-:W-:Y:S01]  /*69a0*/  FFMA.FTZ R26, R9.reuse, R13, -R26 ;  /* 0x0000000d091a7223 */ /* 0x040fe2000001081a */
[----:B------:R-:W-:Y:S01]  /*69b0*/  FFMA.FTZ R15, R9, R15, R4 ;  /* 0x0000000f090f7223 */ /* 0x000fe20000010004 */
[----:B0-----:R-:W-:Y:S01]  /*69c0*/  FMUL.FTZ R25, R5, R14 ;  /* 0x0000000e05197220 */ /* 0x001fe20000410000 */
        /* <DEDUP_REMOVED lines=21> */
.L_x_8257:
[----:B------:R-:W-:Y:S05]  /*6b20*/  BSYNC B2 ;  /* 0x0000000000027941 */ /* 0x000fea0003800000 */
.L_x_8256:
        /* <DEDUP_REMOVED lines=39> */
.L_x_8255:
[----:B------:R-:W-:Y:S05]  /*6da0*/  BSYNC B1 ;  /* 0x0000000000017941 */ /* 0x000fea0003800000 */
.L_x_8254:
        /* <DEDUP_REMOVED lines=10> */
[----:B------:R-:W-:Y:S02]  /*6e50*/  HADD2.F32 R15, -RZ, R30.H0_H0 ;  /* 0x2000001eff0f7230 */ /* 0x000fe40000004100 */
[----:B------:R-:W-:Y:S02]  /*6e60*/  HADD2.F32 R26, -RZ, R34.H0_H0 ;  /* 0x20000022ff1a7230 */ /* 0x000fe40000004100 */
[----:B------:R-:W-:Y:S02]  /*6e70*/  HADD2.F32 R24, -RZ, R32.H0_H0 ;  /* 0x20000020ff187230 */ /* 0x000fe40000004100 */
[----:B0-----:R-:W-:Y:S02]  /*6e80*/  HADD2.F32 R25, -RZ, R27.H1_H1 ;  /* 0x3000001bff197230 */ /* 0x001fe40000004100 */
        /* <DEDUP_REMOVED lines=8> */
[----:B------:R-:W-:Y:S01]  /*6f10*/  FMUL.FTZ R13, R26, R5 ;  /* 0x000000051a0d7220 */ /* 0x000fe20000410000 */
[----:B------:R-:W-:Y:S01]  /*6f20*/  FFMA.FTZ R4, R15, R9, -R14 ;  /* 0x000000090f047223 */ /* 0x000fe2000001080e */
[--C-:B------:R-:W-:Y:S02]  /*6f30*/  HADD2.F32 R12, -RZ, R7.reuse.H0_H0 ;  /* 0x20000007ff0c7230 */ /* 0x100fe40000004100 */
[C---:B------:R-:W-:Y:S01]  /*6f40*/  FMUL.FTZ R15, R24.reuse, R5 ;  /* 0x00000005180f7220 */ /* 0x040fe20000410000 */
[----:B------:R-:W-:Y:S02]  /*6f50*/  HADD2.F32 R6, -RZ, R6.H1_H1 ;  /* 0x30000006ff067230 */ /* 0x000fe40000004100 */
[----:B------:R-:W-:Y:S01]  /*6f60*/  FFMA.FTZ R9, R21, R9, R20 ;  /* 0x0000000915097223 */ /* 0x000fe20000010014 */
[----:B------:R-:W-:Y:S02]  /*6f70*/  HADD2.F32 R7, -RZ, R7.H1_H1 ;  /* 0x30000007ff077230 */ /* 0x000fe40000004100 */
[----:B------:R-:W-:Y:S01]  /*6f80*/  FFMA.FTZ R5, R24, R10, -R13 ;  /* 0x0000000a18057223 */ /* 0x000fe2000001080d */
[----:B------:R-:W-:-:S02]  /*6f90*/  HADD2.F32 R21, -RZ, R30.H1_H1 ;  /* 0x3000001eff157230 */ /* 0x000fc40000004100 */
[----:B------:R-:W-:Y:S01]  /*6fa0*/  FFMA.FTZ R10, R26, R10, R15 ;  /* 0x0000000a1a0a7223 */ /* 0x000fe2000001000f */
[----:B------:R-:W-:Y:S02]  /*6fb0*/  HADD2.F32 R24, -RZ, R32.H1_H1 ;  /* 0x30000020ff187230 */ /* 0x000fe40000004100 */
[-C--:B------:R-:W-:Y:S01]  /*6fc0*/  FMUL.FTZ R14, R25, R6.reuse ;  /* 0x00000006190e7220 */ /* 0x080fe20000410000 */
[-C--:B------:R-:W-:Y:S01]  /*6fd0*/  FMUL.FTZ R13, R28, R7.reuse ;  /* 0x000000071c0d7220 */ /* 0x080fe20000410000 */
[----:B------:R-:W-:Y:S01]  /*6fe0*/  FMUL.FTZ R20, R21, R6 ;  /* 0x0000000615147220 */ /* 0x000fe20000410000 */
[----:B------:R-:W-:Y:S01]  /*6ff0*/  F2FP.F16.F32.PACK_AB R4, R9, R4 ;  /* 0x000000040904723e */ /* 0x000fe200000000ff */
        /* <DEDUP_REMOVED lines=8> */
[----:B------:R1:W-:Y:S02]  /*7080*/  STS.128 [R8+0x1a400], R4 ;  /* 0x01a4000408007388 */ /* 0x0003e40000000c00 */
.L_x_8260:
[----:B------:R-:W-:Y:S05]  /*7090*/  BSYNC B1 ;  /* 0x0000000000017941 */ /* 0x000fea0003800000 */
.L_x_8259:
[----:B------:R-:W-:Y:S05]  /*70a0*/  @P1 BRA `(.L_x_8258) ;  /* 0x0000001000281947 */ /* 0x000fea0003800000 */
[----:B-1----:R-:W1:Y:S01]  /*70b0*/  LDS.128 R4, [R0+0x2000] ;  /* 0x0020000000047984 */ /* 0x002e620000000c00 */
[----:B------:R-:W-:Y:S02]  /*70c0*/  HADD2.F32 R14, -RZ, R31.H0_H0 ;  /* 0x2000001fff0e7230 */ /* 0x000fe40000004100 */
[----:B------:R-:W-:Y:S02]  /*70d0*/  HADD2.F32 R20, -RZ, R29.H0_H0 ;  /* 0x2000001dff147230 */ /* 0x000fe40000004100 */
[--C-:B0-----:R-:W-:Y:S02]  /*70e0*/  HADD2.F32 R25, -RZ, R36.reuse.H0_H0 ;  /* 0x20000024ff197230 */ /* 0x101fe40000004100 */
        /* <DEDUP_REMOVED lines=13> */
[C---:B------:R-:W-:Y:S01]  /*71c0*/  FMUL.FTZ R8, R21.reuse, R5 ;  /* 0x0000000515087220 */ /* 0x040fe20000410000 */
[--C-:B------:R-:W-:Y:S02]  /*71d0*/  HADD2.F32 R11, -RZ, R7.reuse.H0_H0 ;  /* 0x20000007ff0b7230 */ /* 0x100fe40000004100 */
[-C--:B------:R-:W-:Y:S01]  /*71e0*/  FFMA.FTZ R5, R21, R9.reuse, -R12 ;  /* 0x0000000915057223 */ /* 0x080fe2000001080c */
[----:B------:R-:W-:Y:S02]  /*71f0*/  HADD2.F32 R6, -RZ, R6.H1_H1 ;  /* 0x30000006ff067230 */ /* 0x000fe40000004100 */
[----:B------:R-:W-:Y:S01]  /*7200*/  FFMA.FTZ R8, R25, R9, R8 ;  /* 0x0000000919087223 */ /* 0x000fe20000010008 */
[----:B------:R-:W-:Y:S01]  /*7210*/  HADD2.F32 R7, -RZ, R7.H1_H1 ;  /* 0x30000007ff077230 */ /* 0x000fe20000004100 */
[----:B------:R-:W-:Y:S01]  /*7220*/  F2FP.F16.F32.PACK_AB R4, R15, R4 ;  /* 0x000000040f04723e */ /* 0x000fe200000000ff */
[----:B------:R-:W-:-:S02]  /*7230*/  HADD2.F32 R20, -RZ, R31.H1_H1 ;  /* 0x3000001fff147230 */ /* 0x000fc40000004100 */
[-C--:B------:R-:W-:Y:S01]  /*7240*/  FMUL.FTZ R9, R24, R6.reuse ;  /* 0x0000000618097220 */ /* 0x080fe20000410000 */
[----:B------:R-:W-:Y:S02]  /*7250*/  HADD2.F32 R21, -RZ, R33.H1_H1 ;  /* 0x30000021ff157230 */ /* 0x000fe40000004100 */
[----:B------:R-:W-:Y:S01]  /*7260*/  FMUL.FTZ R12, R27, R7 ;  /* 0x000000071b0c7220 */ /* 0x000fe20000410000 */
[----:B------:R-:W-:Y:S01]  /*7270*/  F2FP.F16.F32.PACK_AB R5, R8, R5 ;  /* 0x000000050805723e */ /* 0x000fe200000000ff */
[C---:B------:R-:W-:Y:S01]  /*7280*/  FMUL.FTZ R13, R20.reuse, R6 ;  /* 0x00000006140d7220 */ /* 0x040fe20000410000 */
[-C--:B------:R-:W-:Y:S01]  /*7290*/  FFMA.FTZ R6, R20, R10.reuse, -R9 ;  /* 0x0000000a14067223 */ /* 0x080fe20000010809 */
[C---:B------:R-:W-:Y:S01]  /*72a0*/  FMUL.FTZ R14, R21.reuse, R7 ;  /* 0x00000007150e7220 */ /* 0x040fe20000410000 */
[-C--:B------:R-:W-:Y:S01]  /*72b0*/  FFMA.FTZ R7, R21, R11.reuse, -R12 ;  /* 0x0000000b15077223 */ /* 0x080fe2000001080c */
[----:B------:R-:W-:Y:S02]  /*72c0*/  FFMA.FTZ R13, R24, R10, R13 ;  /* 0x0000000a180d7223 */ /* 0x000fe4000001000d */
[----:B------:R-:W-:-:S03]  /*72d0*/  FFMA.FTZ R14, R27, R11, R14 ;  /* 0x0000000b1b0e7223 */ /* 0x000fc6000001000e */
[----:B------:R-:W-:Y:S02]  /*72e0*/  F2FP.F16.F32.PACK_AB R6, R13, R6 ;  /* 0x000000060d06723e */ /* 0x000fe400000000ff */
[----:B------:R-:W-:-:S05]  /*72f0*/  F2FP.F16.F32.PACK_AB R7, R14, R7 ;  /* 0x000000070e07723e */ /* 0x000fca00000000ff */
[----:B------:R3:W-:Y:S01]  /*7300*/  STS.128 [R0+0x2000], R4 ;  /* 0x0020000400007388 */ /* 0x0007e20000000c00 */
[----:B------:R-:W-:Y:S05]  /*7310*/  BRA `(.L_x_8258) ;  /* 0x0000000c008c7947 */ /* 0x000fea0003800000 */
.L_x_8245:
        /* <DEDUP_REMOVED lines=14> */
.L_x_8432:
[----:B------:R-:W-:Y:S01]  /*7400*/  UMOV UR4, 0xffffffff ;  /* 0xffffffff00047882 */ /* 0x000fe20000000000 */
[----:B------:R-:W-:Y:S02]  /*7410*/  LOP3.LUT R8, R3, 0xfffffffe, RZ, 0xc0, !PT ;  /* 0xfffffffe03087812 */ /* 0x000fe400078ec0ff */
[----:B------:R-:W-:Y:S05]  /*7420*/  BRA.DIV UR4, `(.L_x_8262) ;  /* 0x000000fe04687947 */ /* 0x000fea000b800000 */
.L_x_8435:
[----:B------:R-:W-:Y:S01]  /*7430*/  UMOV UR4, 0xffffffff ;  /* 0xffffffff00047882 */ /* 0x000fe20000000000 */
[----:B------:R-:W-:Y:S02]  /*7440*/  IMAD.IADD R3, R235, 0x1, -R8 ;  /* 0x00000001eb037824 */ /* 0x000fe400078e0a08 */
[----:B------:R-:W-:Y:S05]  /*7450*/  BRA.DIV UR4, `(.L_x_8263) ;  /* 0x000000fe04847947 */ /* 0x000fea000b800000 */
.L_x_8438:
[----:B------:R-:W-:Y:S01]  /*7460*/  UMOV UR4, 0xffffffff ;  /* 0xffffffff00047882 */ /* 0x000fe20000000000 */
[----:B------:R-:W-:Y:S02]  /*7470*/  SHF.L.U32 R9, R3, 0x1f, RZ ;  /* 0x0000001f03097819 */ /* 0x000fe400000006ff */
[----:B------:R-:W-:Y:S05]  /*7480*/  BRA.DIV UR4, `(.L_x_8264) ;  /* 0x000000fe04a07947 */ /* 0x000fea000b800000 */
.L_x_8441:
[----:B------:R-:W1:Y:S01]  /*7490*/  SYNCS.PHASECHK.TRANS64.TRYWAIT P1, [R18+URZ+0x32400], R9 ;  /* 0x03240009120075a7 */ /* 0x000e62000802017f */
[-C--:B------:R-:W-:Y:S01]  /*74a0*/  ISETP.GE.OR P2, PT, R19, R0.reuse, P0 ;  /* 0x000000001300720c */ /* 0x080fe20000746670 */
[----:B0----5:R-:W-:Y:S01]  /*74b0*/  IMAD.MOV.U32 R36, RZ, RZ, R4 ;  /* 0x000000ffff247224 */ /* 0x021fe200078e0004 */
[----:B------:R-:W-:Y:S01]  /*74c0*/  ISETP.GE.OR P0, PT, R234, R0, P0 ;  /* 0x00000000ea00720c */ /* 0x000fe20000706670 */
[--C-:B------:R-:W-:Y:S01]  /*74d0*/  IMAD.MOV.U32 R0, RZ, RZ, R5.reuse ;  /* 0x000000ffff007224 */ /* 0x100fe200078e0005 */
[----:B------:R-:W-:Y:S01]  /*74e0*/  SHF.R.U64 R43, R4, 0x10, R5 ;  /* 0x00000010042b7819 */ /* 0x000fe20000001205 */
[--C-:B------:R-:W-:Y:S01]  /*74f0*/  IMAD.MOV.U32 R4, RZ, RZ, R7.reuse ;  /* 0x000000ffff047224 */ /* 0x100fe200078e0007 */
[----:B------:R-:W-:Y:S01]  /*7500*/  MOV R38, R6 ;  /* 0x0000000600267202 */ /* 0x000fe20000000f00 */
[----:B------:R-:W-:Y:S01]  /*7510*/  IMAD.MOV.U32 R40, RZ, RZ, R24 ;  /* 0x000000ffff287224 */ /* 0x000fe200078e0018 */
[----:B------:R-:W-:Y:S01]  /*7520*/  SHF.R.U64 R44, R6, 0x10, R7 ;  /* 0x00000010062c7819 */ /* 0x000fe20000001207 */
[----:B------:R-:W-:Y:S01]  /*7530*/  IMAD.MOV.U32 R42, RZ, RZ, R26 ;  /* 0x000000ffff2a7224 */ /* 0x000fe200078e001a */
[----:B------:R-:W-:Y:S01]  /*7540*/  SHF.R.U32.HI R5, RZ, 0x10, R5 ;  /* 0x00000010ff057819 */ /* 0x000fe20000011605 */
[----:B------:R-:W-:Y:S01]  /*7550*/  BSSY B1, `(.L_x_8265) ;  /* 0x0000012000017945 */ /* 0x000fe20003800000 */
[----:B------:R-:W-:-:S02]  /*7560*/  SHF.R.U32.HI R6, RZ, 0x10, R7 ;  /* 0x00000010ff067819 */ /* 0x000fc40000011607 */
[----:B------:R-:W-:Y:S01]  /*7570*/  PRMT R36, R36, 0x5410, R0 ;  /* 0x0000541024247816 */ /* 0x000fe20000000000 */
[----:B------:R-:W-:Y:S01]  /*7580*/  IMAD.MOV.U32 R0, RZ, RZ, R25 ;  /* 0x000000ffff007224 */ /* 0x000fe200078e0019 */
[----:B------:R-:W-:Y:S02]  /*7590*/  PRMT R43, R43, 0x5410, R5 ;  /* 0x000054102b2b7816 */ /* 0x000fe40000000005 */
[----:B------:R-:W-:Y:S02]  /*75a0*/  PRMT R38, R38, 0x5410, R4 ;  /* 0x0000541026267816 */ /* 0x000fe40000000004 */
[----:B------:R-:W-:Y:S02]  /*75b0*/  PRMT R44, R44, 0x5410, R6 ;  /* 0x000054102c2c7816 */ /* 0x000fe40000000006 */
[--C-:B------:R-:W-:Y:S02]  /*75c0*/  SHF.R.U64 R45, R24, 0x10, R25.reuse ;  /* 0x00000010182d7819 */ /* 0x100fe40000001219 */
[----:B------:R-:W-:-:S02]  /*75d0*/  SHF.R.U32.HI R5, RZ, 0x10, R25 ;  /* 0x00000010ff057819 */ /* 0x000fc40000011619 */
[----:B------:R-:W-:Y:S02]  /*75e0*/  MOV R4, R27 ;  /* 0x0000001b00047202 */ /* 0x000fe40000000f00 */
[--C-:B------:R-:W-:Y:S02]  /*75f0*/  SHF.R.U64 R46, R26, 0x10, R27.reuse ;  /* 0x000000101a2e7819 */ /* 0x100fe4000000121b */
[----:B------:R-:W-:Y:S02]  /*7600*/  SHF.R.U32.HI R6, RZ, 0x10, R27 ;  /* 0x00000010ff067819 */ /* 0x000fe4000001161b */
[----:B------:R-:W-:Y:S01]  /*7610*/  PRMT R40, R40, 0x5410, R0 ;  /* 0x0000541028287816 */ /* 0x000fe20000000000 */
[----:B------:R-:W-:Y:S01]  /*7620*/  IMAD.IADD R0, R16, 0x1, R21 ;  /* 0x0000000110007824 */ /* 0x000fe200078e0215 */
[----:B------:R-:W-:Y:S02]  /*7630*/  PRMT R45, R45, 0x5410, R5 ;  /* 0x000054102d2d7816 */ /* 0x000fe40000000005 */
[----:B------:R-:W-:-:S02]  /*7640*/  PRMT R42, R42, 0x5410, R4 ;  /* 0x000054102a2a7816 */ /* 0x000fc40000000004 */
[----:B------:R-:W-:Y:S01]  /*7650*/  PRMT R46, R46, 0x5410, R6 ;  /* 0x000054102e2e7816 */ /* 0x000fe20000000006 */
[----:B-1----:R-:W-:Y:S06]  /*7660*/  @!P1 BRA `(.L_x_8266) ;  /* 0x000000fc00509947 */ /* 0x002fec0003800000 */
.L_x_8442:
[----:B------:R-:W-:Y:S05]  /*7670*/  BSYNC B1 ;  /* 0x0000000000017941 */ /* 0x000fea0003800000 */
.L_x_8265:
[----:B------:R-:W-:Y:S01]  /*7680*/  BSSY B1, `(.L_x_8267) ;  /* 0x000005a000017945 */ /* 0x000fe20003800000 */
[----:B------:R-:W-:-:S03]  /*7690*/  LOP3.LUT R13, R0, 0x38, RZ, 0xc0, !PT ;  /* 0x00000038000d7812 */ /* 0x000fc600078ec0ff */
[----:B------:R-:W-:Y:S05]  /*76a0*/  @P2 BRA `(.L_x_8268) ;  /* 0x00000004005c2947 */ /* 0x000fea0003800000 */
[----:B------:R-:W2:Y:S01]  /*76b0*/  LDL R4, [R1+0x80] ;  /* 0x0000800001047983 */ /* 0x000ea20000100800 */
[----:B------:R-:W-:Y:S02]  /*76c0*/  HADD2.F32 R29, -RZ, R40.H0_H0 ;  /* 0x20000028ff1d7230 */ /* 0x000fe40000004100 */
[----:B------:R-:W-:Y:S02]  /*76d0*/  HADD2.F32 R27, -RZ, R36.H0_H0 ;  /* 0x20000024ff1b7230 */ /* 0x000fe40000004100 */
[----:B------:R-:W-:Y:S02]  /*76e0*/  HADD2.F32 R31, -RZ, R45.H0_H0 ;  /* 0x2000002dff1f7230 */ /* 0x000fe40000004100 */
[----:B--2---:R-:W-:-:S05]  /*76f0*/  IMAD.SHL.U32 R0, R4, 0x40, RZ ;  /* 0x0000004004007824 */ /* 0x004fca00078e00ff */
[----:B0-----:R-:W-:-:S04]  /*7700*/  LOP3.LUT R9, R0, 0x1c0, RZ, 0xc0, !PT ;  /* 0x000001c000097812 */ /* 0x001fc800078ec0ff */
[--C-:B------:R-:W-:Y:S02]  /*7710*/  SHF.R.U32.HI R4, RZ, 0x3, R9.reuse ;  /* 0x00000003ff047819 */ /* 0x100fe40000011609 */
[----:B------:R-:W-:Y:S02]  /*7720*/  LOP3.LUT R0, R9, 0x38, R16, 0xf8, !PT ;  /* 0x0000003809007812 */ /* 0x000fe400078ef810 */
[----:B------:R-:W-:Y:S02]  /*7730*/  LOP3.LUT R9, R4, R13, R9, 0x1e, !PT ;  /* 0x0000000d04097212 */ /* 0x000fe400078e1e09 */
[----:B------:R-:W-:Y:S02]  /*7740*/  LOP3.LUT R5, R0, R4, RZ, 0x3c, !PT ;  /* 0x0000000400057212 */ /* 0x000fe400078e3cff */
[----:B------:R-:W-:-:S03]  /*7750*/  LEA R9, R228, R9, 0x9 ;  /* 0x00000009e4097211 */ /* 0x000fc600078e48ff */
[----:B------:R-:W-:Y:S02]  /*7760*/  IMAD R5, R228, 0x200, R5 ;  /* 0x00000200e4057824 */ /* 0x000fe400078e0205 */
[--C-:B------:R-:W-:Y:S02]  /*7770*/  IMAD R34, R9, 0x2, R18.reuse ;  /* 0x0000000209227824 */ /* 0x100fe400078e0212 */
[----:B------:R-:W-:-:S03]  /*7780*/  IMAD R32, R5, 0x2, R18 ;  /* 0x0000000205207824 */ /* 0x000fc600078e0212 */
[----:B------:R-:W0:Y:S04]  /*7790*/  LDS.128 R8, [R34+0x18400] ;  /* 0x0184000022087984 */ /* 0x000e280000000c00 */
[----:B------:R-:W1:Y:S01]  /*77a0*/  LDS.128 R4, [R32+0x18400] ;  /* 0x0184000020047984 */ /* 0x000e620000000c00 */
[--C-:B0-----:R-:W-:Y:S02]  /*77b0*/  HADD2.F32 R20, -RZ, R8.reuse.H0_H0 ;  /* 0x20000008ff147230 */ /* 0x101fe40000004100 */
[----:B------:R-:W-:Y:S02]  /*77c0*/  HADD2.F32 R8, -RZ, R8.H1_H1 ;  /* 0x30000008ff087230 */ /* 0x000fe40000004100 */
[--C-:B-1----:R-:W-:Y:S02]  /*77d0*/  HADD2.F32 R0, -RZ, R4.reuse.H0_H0 ;  /* 0x20000004ff007230 */ /* 0x102fe40000004100 */
[C---:B------:R-:W-:Y:S01]  /*77e0*/  FMUL.FTZ R33, R20.reuse, R29 ;  /* 0x0000001d14217220 */ /* 0x040fe20000410000 */
[----:B------:R-:W-:Y:S01]  /*77f0*/  FMUL.FTZ R37, R20, R27 ;  /* 0x0000001b14257220 */ /* 0x000fe20000410000 */
[----:B------:R-:W-:-:S02]  /*7800*/  HADD2.F32 R4, -RZ, R4.H1_H1 ;  /* 0x30000004ff047230 */ /* 0x000fc40000004100 */
[----:B------:R-:W-:Y:S01]  /*7810*/  FMUL.FTZ R39, R8, R31 ;  /* 0x0000001f08277220 */ /* 0x000fe20000410000 */
[C---:B------:R-:W-:Y:S01]  /*7820*/  FFMA.FTZ R33, R0.reuse, R27, -R33 ;  /* 0x0000001b00217223 */ /* 0x040fe20000010821 */
[----:B------:R-:W-:Y:S02]  /*7830*/  HADD2.F32 R27, -RZ, R43.H0_H0 ;  /* 0x2000002bff1b7230 */ /* 0x000fe40000004100 */
[----:B------:R-:W-:Y:S01]  /*7840*/  FFMA.FTZ R37, R0, R29, R37 ;  /* 0x0000001d00257223 */ /* 0x000fe20000010025 */
[----:B------:R-:W-:Y:S02]  /*7850*/  HADD2.F32 R21, -RZ, R9.H0_H0 ;  /* 0x20000009ff157230 */ /* 0x000fe40000004100 */
[----:B------:R-:W-:Y:S02]  /*7860*/  HADD2.F32 R20, -RZ, R40.H1_H1 ;  /* 0x30000028ff147230 */ /* 0x000fe40000004100 */
[----:B------:R-:W-:Y:S01]  /*7870*/  FMUL.FTZ R29, R8, R27 ;  /* 0x0000001b081d7220 */ /* 0x000fe20000410000 */
[----:B------:R-:W-:-:S02]  /*7880*/  HADD2.F32 R12, -RZ, R5.H0_H0 ;  /* 0x20000005ff0c7230 */ /* 0x000fc40000004100 */
[C---:B------:R-:W-:Y:S01]  /*7890*/  FFMA.FTZ R26, R4.reuse, R27, -R39 ;  /* 0x0000001b041a7223 */ /* 0x040fe20000010827 */
[----:B------:R-:W-:Y:S02]  /*78a0*/  HADD2.F32 R0, -RZ, R36.H1_H1 ;  /* 0x30000024ff007230 */ /* 0x000fe40000004100 */
[C---:B------:R-:W-:Y:S01]  /*78b0*/  FMUL.FTZ R27, R21.reuse, R20 ;  /* 0x00000014151b7220 */ /* 0x040fe20000410000 */
[----:B------:R-:W-:Y:S02]  /*78c0*/  HADD2.F32 R9, -RZ, R9.H1_H1 ;  /* 0x30000009ff097230 */ /* 0x000fe40000004100 */
[----:B------:R-:W-:Y:S01]  /*78d0*/  FFMA.FTZ R28, R4, R31, R29 ;  /* 0x0000001f041c7223 */ /* 0x000fe2000001001d */
[----:B------:R-:W-:Y:S02]  /*78e0*/  HADD2.F32 R8, -RZ, R45.H1_H1 ;  /* 0x3000002dff087230 */ /* 0x000fe40000004100 */
[-C--:B------:R-:W-:Y:S01]  /*78f0*/  FMUL.FTZ R21, R21, R0.reuse ;  /* 0x0000000015157220 */ /* 0x080fe20000410000 */
[----:B------:R-:W-:Y:S01]  /*7900*/  FFMA.FTZ R30, R12, R0, -R27 ;  /* 0x000000000c1e7223 */ /* 0x000fe2000001081b */
[----:B------:R-:W-:-:S02]  /*7910*/  HADD2.F32 R0, -RZ, R43.H1_H1 ;  /* 0x3000002bff007230 */ /* 0x000fc40000004100 */
[----:B------:R-:W-:Y:S02]  /*7920*/  HADD2.F32 R24, -RZ, R10.H0_H0 ;  /* 0x2000000aff187230 */ /* 0x000fe40000004100 */
[----:B------:R-:W-:Y:S01]  /*7930*/  FFMA.FTZ R12, R12, R20, R21 ;  /* 0x000000140c0c7223 */ /* 0x000fe20000010015 */
[----:B------:R-:W-:Y:S02]  /*7940*/  HADD2.F32 R27, -RZ, R42.H0_H0 ;  /* 0x2000002aff1b7230 */ /* 0x000fe40000004100 */
[C---:B------:R-:W-:Y:S01]  /*7950*/  FMUL.FTZ R4, R9.reuse, R8 ;  /* 0x0000000809047220 */ /* 0x040fe20000410000 */
[----:B------:R-:W-:Y:S02]  /*7960*/  HADD2.F32 R5, -RZ, R5.H1_H1 ;  /* 0x30000005ff057230 */ /* 0x000fe40000004100 */
[----:B------:R-:W-:Y:S01]  /*7970*/  FMUL.FTZ R20, R9, R0 ;  /* 0x0000000009147220 */ /* 0x000fe20000410000 */
[----:B------:R-:W-:Y:S02]  /*7980*/  HADD2.F32 R14, -RZ, R6.H0_H0 ;  /* 0x20000006ff0e7230 */ /* 0x000fe40000004100 */
[----:B------:R-:W-:Y:S01]  /*7990*/  FMUL.FTZ R41, R24, R27 ;  /* 0x0000001b18297220 */ /* 0x000fe20000410000 */
[----:B------:R-:W-:-:S02]  /*79a0*/  HADD2.F32 R21, -RZ, R38.H0_H0 ;  /* 0x20000026ff157230 */ /* 0x000fc40000004100 */
[C---:B------:R-:W-:Y:S01]  /*79b0*/  FFMA.FTZ R31, R5.reuse, R0, -R4 ;  /* 0x00000000051f7223 */ /* 0x040fe20000010804 */
[----:B------:R-:W-:Y:S02]  /*79c0*/  HADD2.F32 R10, -RZ, R10.H1_H1 ;  /* 0x3000000aff0a7230 */ /* 0x000fe40000004100 */
[----:B------:R-:W-:Y:S01]  /*79d0*/  FFMA.FTZ R39, R5, R8, R20 ;  /* 0x0000000805277223 */ /* 0x000fe20000010014 */
[----:B------:R-:W-:Y:S02]  /*79e0*/  HADD2.F32 R29, -RZ, R46.H0_H0 ;  /* 0x2000002eff1d7230 */ /* 0x000fe40000004100 */
[-C--:B------:R-:W-:Y:S01]  /*79f0*/  FMUL.FTZ R24, R24, R21.reuse ;  /* 0x0000001518187220 */ /* 0x080fe20000410000 */
[----:B------:R-:W-:Y:S02]  /*7a00*/  HADD2.F32 R9, -RZ, R44.H0_H0 ;  /* 0x2000002cff097230 */ /* 0x000fe40000004100 */
[----:B------:R-:W-:Y:S01]  /*7a10*/  FFMA.FTZ R41, R14, R21, -R41 ;  /* 0x000000150e297223 */ /* 0x000fe20000010829 */
[----:B------:R-:W-:-:S02]  /*7a20*/  HADD2.F32 R6, -RZ, R6.H1_H1 ;  /* 0x30000006ff067230 */ /* 0x000fc40000004100 */
[C---:B------:R-:W-:Y:S01]  /*7a30*/  FMUL.FTZ R5, R10.reuse, R29 ;  /* 0x0000001d0a057220 */ /* 0x040fe20000410000 */
[--C-:B------:R-:W-:Y:S02]  /*7a40*/  HADD2.F32 R25, -RZ, R11.reuse.H0_H0 ;  /* 0x2000000bff197230 */ /* 0x100fe40000004100 */
[----:B------:R-:W-:Y:S01]  /*7a50*/  FMUL.FTZ R21, R10, R9 ;  /* 0x000000090a157220 */ /* 0x000fe20000410000 */
[----:B------:R-:W-:Y:S02]  /*7a60*/  HADD2.F32 R8, -RZ, R42.H1_H1 ;  /* 0x3000002aff087230 */ /* 0x000fe40000004100 */
[----:B------:R-:W-:Y:S01]  /*7a70*/  FFMA.FTZ R24, R14, R27, R24 ;  /* 0x0000001b0e187223 */ /* 0x000fe20000010018 */
[----:B------:R-:W-:Y:S02]  /*7a80*/  HADD2.F32 R0, -RZ, R38.H1_H1 ;  /* 0x30000026ff007230 */ /* 0x000fe40000004100 */
[----:B------:R-:W-:Y:S01]  /*7a90*/  FFMA.FTZ R14, R6, R9, -R5 ;  /* 0x00000009060e7223 */ /* 0x000fe20000010805 */
[----:B------:R-:W-:-:S02]  /*7aa0*/  HADD2.F32 R11, -RZ, R11.H1_H1 ;  /* 0x3000000bff0b7230 */ /* 0x000fc40000004100 */
[----:B------:R-:W-:Y:S01]  /*7ab0*/  FFMA.FTZ R21, R6, R29, R21 ;  /* 0x0000001d06157223 */ /* 0x000fe20000010015 */
[----:B------:R-:W-:Y:S02]  /*7ac0*/  HADD2.F32 R10, -RZ, R46.H1_H1 ;  /* 0x3000002eff0a7230 */ /* 0x000fe40000004100 */
[C---:B------:R-:W-:Y:S01]  /*7ad0*/  FMUL.FTZ R6, R25.reuse, R8 ;  /* 0x0000000819067220 */ /* 0x040fe20000410000 */
[----:B------:R-:W-:Y:S02]  /*7ae0*/  HADD2.F32 R4, -RZ, R44.H1_H1 ;  /* 0x3000002cff047230 */ /* 0x000fe40000004100 */
[----:B------:R-:W-:Y:S01]  /*7af0*/  FMUL.FTZ R25, R25, R0 ;  /* 0x0000000019197220 */ /* 0x000fe20000410000 */
[--C-:B------:R-:W-:Y:S02]  /*7b00*/  HADD2.F32 R15, -RZ, R7.reuse.H0_H0 ;  /* 0x20000007ff0f7230 */ /* 0x100fe40000004100 */
[----:B------:R-:W-:Y:S01]  /*7b10*/  FMUL.FTZ R20, R11, R10 ;  /* 0x0000000a0b147220 */ /* 0x000fe20000410000 */
[----:B------:R-:W-:-:S02]  /*7b20*/  HADD2.F32 R7, -RZ, R7.H1_H1 ;  /* 0x30000007ff077230 */ /* 0x000fc40000004100 */
[----:B------:R-:W-:Y:S01]  /*7b30*/  FMUL.FTZ R5, R11, R4 ;  /* 0x000000040b057220 */ /* 0x000fe20000410000 */
[----:B------:R-:W-:Y:S01]  /*7b40*/  F2FP.F16.F32.PACK_AB R9, R39, R12 ;  /* 0x0000000c2709723e */ /* 0x000fe200000000ff */
[C---:B------:R-:W-:Y:S01]  /*7b50*/  FFMA.FTZ R0, R15.reuse, R0, -R6 ;  /* 0x000000000f007223 */ /* 0x040fe20000010806 */
[----:B------:R-:W-:Y:S01]  /*7b60*/  FFMA.FTZ R11, R15, R8, R25 ;  /* 0x000000080f0b7223 */ /* 0x000fe20000010019 */
[C---:B------:R-:W-:Y:S01]  /*7b70*/  FFMA.FTZ R15, R7.reuse, R4, -R20 ;  /* 0x00000004070f7223 */ /* 0x040fe20000010814 */
[----:B------:R-:W-:Y:S01]  /*7b80*/  FFMA.FTZ R20, R7, R10, R5 ;  /* 0x0000000a07147223 */ /* 0x000fe20000010005 */
[----:B------:R-:W-:Y:S02]  /*7b90*/  F2FP.F16.F32.PACK_AB R4, R26, R33 ;  /* 0x000000211a04723e */ /* 0x000fe400000000ff */
[----:B------:R-:W-:Y:S02]  /*7ba0*/  F2FP.F16.F32.PACK_AB R5, R31, R30 ;  /* 0x0000001e1f05723e */ /* 0x000fe400000000ff */
[----:B------:R-:W-:-:S02]  /*7bb0*/  F2FP.F16.F32.PACK_AB R6, R14, R41 ;  /* 0x000000290e06723e */ /* 0x000fc400000000ff */
[----:B------:R-:W-:Y:S02]  /*7bc0*/  F2FP.F16.F32.PACK_AB R7, R15, R0 ;  /* 0x000000000f07723e */ /* 0x000fe400000000ff */
[----:B------:R-:W-:Y:S02]  /*7bd0*/  F2FP.F16.F32.PACK_AB R8, R28, R37 ;  /* 0x000000251c08723e */ /* 0x000fe400000000ff */
[----:B------:R-:W-:Y:S01]  /*7be0*/  F2FP.F16.F32.PACK_AB R10, R21, R24 ;  /* 0x00000018150a723e */ /* 0x000fe200000000ff */
[----:B------:R1:W-:Y:S01]  /*7bf0*/  STS.128 [R32+0x18400], R4 ;  /* 0x0184000420007388 */ /* 0x0003e20000000c00 */
[----:B------:R-:W-:-:S05]  /*7c00*/  F2FP.F16.F32.PACK_AB R11, R20, R11 ;  /* 0x0000000b140b723e */ /* 0x000fca00000000ff */
[----:B------:R1:W-:Y:S02]  /*7c10*/  STS.128 [R34+0x18400], R8 ;  /* 0x0184000822007388 */ /* 0x0003e40000000c00 */
.L_x_8268:
[----:B------:R-:W-:Y:S05]  /*7c20*/  BSYNC B1 ;  /* 0x0000000000017941 */ /* 0x000fea0003800000 */
.L_x_8267:
[----:B------:R-:W-:Y:S05]  /*7c30*/  @P0 BRA `(.L_x_8258) ;  /* 0x0000000400440947 */ /* 0x000fea0003800000 */
[----:B------:R-:W2:Y:S01]  /*7c40*/  LDL R47, [R1+0x88] ;  /* 0x00008800012f7983 */ /* 0x000ea20000100800 */
[----:B------:R-:W-:-:S04]  /*7c50*/  SHF.R.U32.HI R0, RZ, 0x3, R224 ;  /* 0x00000003ff007819 */ /* 0x000fc800000116e0 */
[----:B------:R-:W-:-:S05]  /*7c60*/  LOP3.LUT R0, R0, R13, R224, 0x1e, !PT ;  /* 0x0000000d00007212 */ /* 0x000fca00078e1ee0 */
[----:B01----:R-:W-:-:S04]  /*7c70*/  IMAD.IADD R9, R229, 0x1, R0 ;  /* 0x00000001e5097824 */ /* 0x003fc800078e0200 */
[----:B------:R-:W-:-:S05]  /*7c80*/  IMAD R0, R9, 0x2, R18 ;  /* 0x0000000209007824 */ /* 0x000fca00078e0212 */
[----:B------:R-:W0:Y:S01]  /*7c90*/  LDS.128 R8, [R0+0x18400] ;  /* 0x0184000000087984 */ /* 0x000e220000000c00 */
[----:B------:R-:W-:Y:S02]  /*7ca0*/  HADD2.F32 R26, -RZ, R36.H0_H0 ;  /* 0x20000024ff1a7230 */ /* 0x000fe40000004100 */
[--C-:B------:R-:W-:Y:S02]  /*7cb0*/  HADD2.F32 R28, -RZ, R40.reuse.H0_H0 ;  /* 0x20000028ff1c7230 */ /* 0x100fe40000004100 */
[--C-:B------:R-:W-:Y:S02]  /*7cc0*/  HADD2.F32 R30, -RZ, R45.reuse.H0_H0 ;  /* 0x2000002dff1e7230 */ /* 0x100fe40000004100 */
[----:B------:R-:W-:Y:S02]  /*7cd0*/  HADD2.F32 R39, -RZ, R40.H1_H1 ;  /* 0x30000028ff277230 */ /* 0x000fe40000004100 */
[----:B------:R-:W-:Y:S02]  /*7ce0*/  HADD2.F32 R37, -RZ, R36.H1_H1 ;  /* 0x30000024ff257230 */ /* 0x000fe40000004100 */
[----:B------:R-:W-:-:S02]  /*7cf0*/  HADD2.F32 R41, -RZ, R45.H1_H1 ;  /* 0x3000002dff297230 */ /* 0x000fc40000004100 */
[----:B------:R-:W-:Y:S02]  /*7d00*/  HADD2.F32 R34, -RZ, R46.H0_H0 ;  /* 0x2000002eff227230 */ /* 0x000fe40000004100 */
[----:B------:R-:W-:Y:S02]  /*7d10*/  HADD2.F32 R32, -RZ, R42.H0_H0 ;  /* 0x2000002aff207230 */ /* 0x000fe40000004100 */
[--C-:B0-----:R-:W-:Y:S02]  /*7d20*/  HADD2.F32 R20, -RZ, R8.reuse.H0_H0 ;  /* 0x20000008ff147230 */ /* 0x101fe40000004100 */
[----:B------:R-:W-:-:S03]  /*7d30*/  HADD2.F32 R8, -RZ, R8.H1_H1 ;  /* 0x30000008ff087230 */ /* 0x000fc60000004100 */
[-C--:B------:R-:W-:Y:S01]  /*7d40*/  FMUL.FTZ R27, R28, R20.reuse ;  /* 0x000000141c1b7220 */ /* 0x080fe20000410000 */
[----:B------:R-:W-:Y:S01]  /*7d50*/  FMUL.FTZ R29, R26, R20 ;  /* 0x000000141a1d7220 */ /* 0x000fe20000410000 */
[----:B------:R-:W-:Y:S02]  /*7d60*/  HADD2.F32 R20, -RZ, R43.H0_H0 ;  /* 0x2000002bff147230 */ /* 0x000fe40000004100 */
[-C--:B------:R-:W-:Y:S01]  /*7d70*/  FMUL.FTZ R31, R30, R8.reuse ;  /* 0x000000081e1f7220 */ /* 0x080fe20000410000 */
[--C-:B------:R-:W-:Y:S02]  /*7d80*/  HADD2.F32 R21, -RZ, R9.reuse.H0_H0 ;  /* 0x20000009ff157230 */ /* 0x100fe40000004100 */
[----:B------:R-:W-:Y:S02]  /*7d90*/  HADD2.F32 R9, -RZ, R9.H1_H1 ;  /* 0x30000009ff097230 */ /* 0x000fe40000004100 */
[----:B------:R-:W-:Y:S01]  /*7da0*/  FMUL.FTZ R33, R20, R8 ;  /* 0x0000000814217220 */ /* 0x000fe20000410000 */
[----:B------:R-:W-:-:S02]  /*7db0*/  HADD2.F32 R24, -RZ, R10.H0_H0 ;  /* 0x2000000aff187230 */ /* 0x000fc40000004100 */
[----:B------:R-:W-:Y:S02]  /*7dc0*/  HADD2.F32 R10, -RZ, R10.H1_H1 ;  /* 0x3000000aff0a7230 */ /* 0x000fe40000004100 */
[--C-:B------:R-:W-:Y:S02]  /*7dd0*/  HADD2.F32 R25, -RZ, R11.reuse.H0_H0 ;  /* 0x2000000bff197230 */ /* 0x100fe40000004100 */
[----:B------:R-:W-:Y:S01]  /*7de0*/  HADD2.F32 R11, -RZ, R11.H1_H1 ;  /* 0x3000000bff0b7230 */ /* 0x000fe20000004100 */
[----:B--2---:R-:W0:Y:S02]  /*7df0*/  LDS.128 R4, [R47+0x18400] ;  /* 0x018400002f047984 */ /* 0x004e240000000c00 */
[--C-:B0-----:R-:W-:Y:S02]  /*7e00*/  HADD2.F32 R12, -RZ, R4.reuse.H0_H0 ;  /* 0x20000004ff0c7230 */ /* 0x101fe40000004100 */
[----:B------:R-:W-:-:S03]  /*7e10*/  HADD2.F32 R4, -RZ, R4.H1_H1 ;  /* 0x30000004ff047230 */ /* 0x000fc60000004100 */
[----:B------:R-:W-:Y:S01]  /*7e20*/  FFMA.FTZ R27, R26, R12, -R27 ;  /* 0x0000000c1a1b7223 */ /* 0x000fe2000001081b */
[-C--:B------:R-:W-:Y:S01]  /*7e30*/  FMUL.FTZ R26, R37, R21.reuse ;  /* 0x00000015251a7220 */ /* 0x080fe20000410000 */
[----:B------:R-:W-:Y:S01]  /*7e40*/  FFMA.FTZ R8, R20, R4, -R31 ;  /* 0x0000000414087223 */ /* 0x000fe2000001081f */
[----:B------:R-:W-:Y:S01]  /*7e50*/  FMUL.FTZ R20, R39, R21 ;  /* 0x0000001527147220 */ /* 0x000fe20000410000 */
[----:B------:R-:W-:Y:S02]  /*7e60*/  HADD2.F32 R21, -RZ, R43.H1_H1 ;  /* 0x3000002bff157230 */ /* 0x000fe40000004100 */
[----:B------:R-:W-:Y:S01]  /*7e70*/  FFMA.FTZ R29, R28, R12, R29 ;  /* 0x0000000c1c1d7223 */ /* 0x000fe2000001001d */
[--C-:B------:R-:W-:Y:S02]  /*7e80*/  HADD2.F32 R13, -RZ, R5.reuse.H0_H0 ;  /* 0x20000005ff0d7230 */ /* 0x100fe40000004100 */
[----:B------:R-:W-:Y:S01]  /*7e90*/  FFMA.FTZ R12, R30, R4, R33 ;  /* 0x000000041e0c7223 */ /* 0x000fe20000010021 */
[----:B------:R-:W-:-:S02]  /*7ea0*/  HADD2.F32 R5, -RZ, R5.H1_H1 ;  /* 0x30000005ff057230 */ /* 0x000fc40000004100 */
[-C--:B------:R-:W-:Y:S01]  /*7eb0*/  FMUL.FTZ R4, R41, R9.reuse ;  /* 0x0000000929047220 */ /* 0x080fe20000410000 */
[----:B------:R-:W-:Y:S01]  /*7ec0*/  FMUL.FTZ R28, R21, R9 ;  /* 0x00000009151c7220 */ /* 0x000fe20000410000 */
[----:B------:R-:W-:Y:S02]  /*7ed0*/  HADD2.F32 R14, -RZ, R6.H0_H0 ;  /* 0x20000006ff0e7230 */ /* 0x000fe40000004100 */
[----:B------:R-:W-:Y:S01]  /*7ee0*/  FFMA.FTZ R20, R37, R13, -R20 ;  /* 0x0000000d25147223 */ /* 0x000fe20000010814 */
[----:B------:R-:W-:Y:S01]  /*7ef0*/  FFMA.FTZ R9, R21, R5, -R4 ;  /* 0x0000000515097223 */ /* 0x000fe20000010804 */
[----:B------:R-:W-:Y:S01]  /*7f00*/  FFMA.FTZ R26, R39, R13, R26 ;  /* 0x0000000d271a7223 */ /* 0x000fe2000001001a */
[----:B------:R-:W-:Y:S02]  /*7f10*/  HADD2.F32 R4, -RZ, R44.H0_H0 ;  /* 0x2000002cff047230 */ /* 0x000fe40000004100 */
[----:B------:R-:W-:Y:S01]  /*7f20*/  FFMA.FTZ R13, R41, R5, R28 ;  /* 0x00000005290d7223 */ /* 0x000fe2000001001c */
[----:B------:R-:W-:-:S02]  /*7f30*/  HADD2.F32 R6, -RZ, R6.H1_H1 ;  /* 0x30000006ff067230 */ /* 0x000fc40000004100 */
[-C--:B------:R-:W-:Y:S01]  /*7f40*/  FMUL.FTZ R5, R34, R10.reuse ;  /* 0x0000000a22057220 */ /* 0x080fe20000410000 */
[----:B------:R-:W-:Y:S02]  /*7f50*/  HADD2.F32 R30, -RZ, R38.H0_H0 ;  /* 0x20000026ff1e7230 */ /* 0x000fe40000004100 */
[----:B------:R-:W-:Y:S01]  /*7f60*/  FMUL.FTZ R33, R4, R10 ;  /* 0x0000000a04217220 */ /* 0x000fe20000410000 */
[----:B------:R-:W-:Y:S01]  /*7f70*/  FMUL.FTZ R21, R32, R24 ;  /* 0x0000001820157220 */ /* 0x000fe20000410000 */
[----:B------:R-:W-:Y:S01]  /*7f80*/  FFMA.FTZ R10, R4, R6, -R5 ;  /* 0x00000006040a7223 */ /* 0x000fe20000010805 */
[----:B------:R-:W-:Y:S02]  /*7f90*/  HADD2.F32 R39, -RZ, R42.H1_H1 ;  /* 0x3000002aff277230 */ /* 0x000fe40000004100 */
[----:B------:R-:W-:Y:S01]  /*7fa0*/  FMUL.FTZ R31, R30, R24 ;  /* 0x000000181e1f7220 */ /* 0x000fe20000410000 */
[----:B------:R-:W-:Y:S02]  /*7fb0*/  HADD2.F32 R41, -RZ, R46.H1_H1 ;  /* 0x3000002eff297230 */ /* 0x000fe40000004100 */
[----:B------:R-:W-:-:S02]  /*7fc0*/  HADD2.F32 R5, -RZ, R38.H1_H1 ;  /* 0x30000026ff057230 */ /* 0x000fc40000004100 */
[----:B------:R-:W-:Y:S02]  /*7fd0*/  HADD2.F32 R37, -RZ, R44.H1_H1 ;  /* 0x3000002cff257230 */ /* 0x000fe40000004100 */
[-C--:B------:R-:W-:Y:S01]  /*7fe0*/  FFMA.FTZ R21, R30, R14.reuse, -R21 ;  /* 0x0000000e1e157223 */ /* 0x080fe20000010815 */
[--C-:B------:R-:W-:Y:S02]  /*7ff0*/  HADD2.F32 R15, -RZ, R7.reuse.H0_H0 ;  /* 0x20000007ff0f7230 */ /* 0x100fe40000004100 */
[----:B------:R-:W-:Y:S01]  /*8000*/  FFMA.FTZ R31, R32, R14, R31 ;  /* 0x0000000e201f7223 */ /* 0x000fe2000001001f */
[----:B------:R-:W-:Y:S02]  /*8010*/  HADD2.F32 R7, -RZ, R7.H1_H1 ;  /* 0x30000007ff077230 */ /* 0x000fe40000004100 */
[----:B------:R-:W-:Y:S01]  /*8020*/  FFMA.FTZ R14, R34, R6, R33 ;  /* 0x00000006220e7223 */ /* 0x000fe20000010021 */
        /* <DEDUP_REMOVED lines=16> */
[----:B------:R4:W-:Y:S04]  /*8130*/  STS.128 [R47+0x18400], R4 ;  /* 0x018400042f007388 */ /* 0x0009e80000000c00 */
[----:B------:R4:W-:Y:S02]  /*8140*/  STS.128 [R0+0x18400], R8 ;  /* 0x0184000800007388 */ /* 0x0009e40000000c00 */
.L_x_8258:
[----:B------:R-:W-:Y:S05]  /*8150*/  BSYNC B0 ;  /* 0x0000000000007941 */ /* 0x000fea0003800000 */
.L_x_8244:
        /* <DEDUP_REMOVED lines=8> */
.L_x_8241:
[----:B-1234-:R-:W2:Y:S01]  /*81e0*/  LDL R4, [R1+0x7c] ;  /* 0x00007c0001047983 */ /* 0x01eea20000100800 */
[----:B0-----:R-:W0:Y:S02]  /*81f0*/  S2R R5, SR_TID.X ;  /* 0x0000000000057919 */ /* 0x001e240000002100 */
[----:B0-----:R-:W-:-:S04]  /*8200*/  SHF.R.U32.HI R5, RZ, 0x7, R5 ;  /* 0x00000007ff057819 */ /* 0x001fc80000011605 */
[----:B------:R-:W-:Y:S02]  /*8210*/  IADD3 R199, R5, 0x8, RZ ;  /* 0x0000000805c77810 */ /* 0x000fe40007ffe0ff */
[----:B--2---:R-:W-:-:S13]  /*8220*/  R2UR UR4, R4 ;  /* 0x00000000040472ca */ /* 0x004fda00000e0000 */
[----:B------:R-:W-:-:S05]  /*8230*/  IMAD.U32 R4, RZ, RZ, UR4 ;  /* 0x00000004ff047e24 */ /* 0x000fca000f8e00ff */
[----:B------:R-:W-:Y:S01]  /*8240*/  ISETP.NE.AND P0, PT, R4, 0x3, PT ;  /* 0x000000030400780c */ /* 0x000fe20003f05270 */
[----:B------:R-:W-:Y:S05]  /*8250*/  WARPSYNC.ALL ;  /* 0x0000000000007948 */ /* 0x000fea0003800000 */
[----:B------:R0:W-:Y:S07]  /*8260*/  BAR.SYNC.DEFER_BLOCKING R199, 0x100 ;  /* 0x000400c70000751d */ /* 0x0001ee0000010000 */
[----:B0-----:R-:W-:Y:S05]  /*8270*/  @!P0 BRA `(.L_x_8269) ;  /* 0x0000000000048947 */ /* 0x001fea0003800000 */
[----:B------:R-:W-:Y:S01]  /*8280*/  BPT.TRAP 0x1 ;  /* 0x000000040000795c */ /* 0x000fe20000300000 */
.L_x_8269:
[----:B------:R-:W-:Y:S01]  /*8290*/  IMAD R0, R22, 0x8, R18 ;  /* 0x0000000816007824 */ /* 0x000fe200078e0212 */
[----:B------:R-:W-:-:S04]  /*82a0*/  SHF.L.U32 R7, R200, 0x1f, RZ ;  /* 0x0000001fc8077819 */ /* 0x000fc800000006ff */
[----:B------:R0:W1:Y:S01]  /*82b0*/  SYNCS.PHASECHK.TRANS64.TRYWAIT P1, [R0+URZ+0x32430], R7 ;  /* 0x03243007000075a7 */ /* 0x000062000802017f */
[----:B------:R-:W-:Y:S05]  /*82c0*/  @!P0 BRA `(.L_x_8270) ;  /* 0x0000000000048947 */ /* 0x000fea0003800000 */
[----:B------:R-:W-:Y:S01]  /*82d0*/  BPT.TRAP 0x1 ;  /* 0x000000040000795c */ /* 0x000fe20000300000 */
.L_x_8270:
[----:B------:R-:W-:-:S05]  /*82e0*/  VIADD R4, R18, 0x1c400 ;  /* 0x0001c40012047836 */ /* 0x000fca0000000000 */
[----:B------:R-:W-:-:S04]  /*82f0*/  SHF.R.U32.HI R4, RZ, 0x4, R4 ;  /* 0x00000004ff047819 */ /* 0x000fc80000011604 */
[----:B------:R-:W-:Y:S01]  /*8300*/  LOP3.LUT R4, R4, 0x3fff, RZ, 0xc0, !PT ;  /* 0x00003fff04047812 */ /* 0x000fe200078ec0ff */
[----:B-1----:R-:W-:Y:S06]  /*8310*/  @P1 BRA `(.L_x_8271) ;  /* 0x0000000000081947 */ /* 0x002fec0003800000 */
[----:B------:R-:W1:Y:S02]  /*8320*/  SYNCS.PHASECHK.TRANS64.TRYWAIT P1, [R0+URZ+0x32430], R7 ;  /* 0x03243007000075a7 */ /* 0x000e64000802017f */
[----:B-1----:R-:W-:Y:S05]  /*8330*/  @!P1 BRA `(.L_x_8272) ;  /* 0x000000f000309947 */ /* 0x002fea0003800000 */
.L_x_8271:
[----:B------:R-:W-:Y:S05]  /*8340*/  WARPSYNC.ALL ;  /* 0x0000000000007948 */ /* 0x000fea0003800000 */
[----:B------:R-:W-:Y:S01]  /*8350*/  LOP3.LUT R225, R4, 0x10000, RZ, 0xfc, !PT ;  /* 0x0001000004e17812 */ /* 0x000fe200078efcff */
[----:B------:R-:W-:Y:S01]  /*8360*/  IMAD R35, R35, 0x2000, R18 ;  /* 0x0000200023237824 */ /* 0x000fe200078e0212 */
[----:B------:R-:W-:-:S03]  /*8370*/  UMOV UR9, 0x40000040 ;  /* 0x4000004000097882 */ /* 0x000fc60000000000 */
[----:B------:R-:W-:Y:S01]  /*8380*/  IMAD R4, R22, 0x300, R225 ;  /* 0x0000030016047824 */ /* 0x000fe200078e02e1 */
[----:B------:R-:W-:Y:S01]  /*8390*/  SHF.L.U32 R3, R3, 0x1f, RZ ;  /* 0x0000001f03037819 */ /* 0x000fe200000006ff */
[----:B------:R-:W-:Y:S01]  /*83a0*/  IMAD.MOV.U32 R5, RZ, RZ, 0x40000040 ;  /* 0x40000040ff057424 */ /* 0x000fe200078e00ff */
[----:B------:R-:W-:Y:S01]  /*83b0*/  R2UR UR4, R35 ;  /* 0x00000000230472ca */ /* 0x000fe200000e0000 */
[C---:B------:R-:W-:Y:S01]  /*83c0*/  VIADD R8, R4.reuse, 0x2 ;  /* 0x0000000204087836 */ /* 0x040fe20000000000 */
[----:B------:R-:W-:Y:S01]  /*83d0*/  R2UR UR10, R4 ;  /* 0x00000000040a72ca */ /* 0x000fe200000e0000 */
[----:B-----5:R-:W-:Y:S01]  /*83e0*/  WARPGROUP.ARRIVE ;  /* 0x00000000000079c5 */ /* 0x020fe20000000000 */
[----:B------:R-:W-:Y:S01]  /*83f0*/  R2UR UR11, R5 ;  /* 0x00000000050b72ca */ /* 0x000fe200000e0000 */
[----:B------:R-:W-:Y:S01]  /*8400*/  IMAD.MOV.U32 R9, RZ, RZ, 0x40000040 ;  /* 0x40000040ff097424 */ /* 0x000fe200078e00ff */
[----:B------:R-:W-:Y:S01]  /*8410*/  BSSY B0, `(.L_x_8273) ;  /* 0x0000032000007945 */ /* 0x000fe20003800000 */
[----:B------:R-:W-:-:S02]  /*8420*/  IMAD.U32 R11, RZ, RZ, UR9 ;  /* 0x00000009ff0b7e24 */ /* 0x000fc4000f8e00ff */
[----:B------:R-:W-:-:S04]  /*8430*/  IMAD.MOV.U32 R5, RZ, RZ, 0x40000040 ;  /* 0x40000040ff057424 */ /* 0x000fc800078e00ff */
[----:B------:R-:W-:-:S04]  /*8440*/  UIADD3 UR5, UR4, 0x18400, URZ ;  /* 0x0001840004057890 */ /* 0x000fc8000fffe03f */
[----:B------:R-:W-:-:S04]  /*8450*/  USHF.R.U32.HI UR5, URZ, 0x4, UR5 ;  /* 0x000000043f057899 */ /* 0x000fc80008011605 */
[----:B------:R-:W-:-:S04]  /*8460*/  ULOP3.LUT UR5, UR5, 0x3fff, URZ, 0xc0, !UPT ;  /* 0x00003fff05057892 */ /* 0x000fc8000f8ec03f */
[----:B------:R-:W-:-:S04]  /*8470*/  ULOP3.LUT UR6, UR5, 0x10000, URZ, 0xfc, !UPT ;  /* 0x0001000005067892 */ /* 0x000fc8000f8efc3f */
[----:B------:R-:W-:-:S03]  /*8480*/  UIADD3 UR5, UR6, 0x2, URZ ;  /* 0x0000000206057890 */ /* 0x000fc6000fffe03f */
[----:B------:R-:W-:Y:S02]  /*8490*/  UMOV UR8, UR6 ;  /* 0x0000000600087c82 */ /* 0x000fe40008000000 */
[----:B------:R-:W-:Y:S01]  /*84a0*/  HGMMA.64x96x16.F32 R24, gdesc[UR8], RZ, !UPT, gsb0 ;  /* 0x01600000081879f0 */ /* 0x000fe2000c0008ff */
[----:B------:R-:W-:Y:S01]  /*84b0*/  R2UR UR10, R8 ;  /* 0x00000000080a72ca */ /* 0x000fe200000e0000 */
[----:B------:R-:W-:Y:S01]  /*84c0*/  UMOV UR9, 0x40000040 ;  /* 0x4000004000097882 */ /* 0x000fe20000000000 */
[----:B------:R-:W-:Y:S01]  /*84d0*/  R2UR UR11, R9 ;  /* 0x00000000090b72ca */ /* 0x000fe200000e0000 */
[C---:B------:R-:W-:Y:S01]  /*84e0*/  VIADD R8, R4.reuse, 0x4 ;  /* 0x0000000404087836 */ /* 0x040fe20000000000 */
[----:B------:R-:W-:Y:S01]  /*84f0*/  MOV R10, UR8 ;  /* 0x00000008000a7c02 */ /* 0x000fe20008000f00 */
[----:B------:R-:W-:Y:S01]  /*8500*/  UMOV UR8, UR5 ;  /* 0x0000000500087c82 */ /* 0x000fe20008000000 */
[----:B------:R-:W-:Y:S01]  /*8510*/  IMAD.MOV.U32 R9, RZ, RZ, 0x40000040 ;  /* 0x40000040ff097424 */ /* 0x000fe200078e00ff */
[----:B------:R-:W-:Y:S01]  /*8520*/  UIADD3 UR5, UR6, 0x4, URZ ;  /* 0x0000000406057890 */ /* 0x000fe2000fffe03f */
[----:B------:R-:W-:Y:S01]  /*8530*/  IADD3 R4, R4, 0x6, RZ ;  /* 0x0000000604047810 */ /* 0x000fe20007ffe0ff */
[----:B------:R2:W-:Y:S02]  /*8540*/  STL.64 [R1+0x70], R10 ;  /* 0x0000700a01007387 */ /* 0x0005e40000100a00 */
[----:B--2---:R-:W-:Y:S01]  /*8550*/  IMAD.U32 R10, RZ, RZ, UR8 ;  /* 0x00000008ff0a7e24 */ /* 0x004fe2000f8e00ff */
[----:B------:R-:W-:-:S05]  /*8560*/  MOV R11, UR9 ;  /* 0x00000009000b7c02 */ /* 0x000fca0008000f00 */
        /* <DEDUP_REMOVED lines=8> */
[----:B------:R-:W-:Y:S01]  /*85f0*/  UIADD3 UR5, UR6, 0x6, URZ ;  /* 0x0000000606057890 */ /* 0x000fe2000fffe03f */
[----:B------:R-:W-:Y:S02]  /*8600*/  IMAD.U32 R8, RZ, RZ, UR8 ;  /* 0x00000008ff087e24 */ /* 0x000fe4000f8e00ff */
        /* <DEDUP_REMOVED lines=9> */
[----:B------:R-:W-:Y:S02]  /*86a0*/  IMAD.U32 R4, RZ, RZ, UR8 ;  /* 0x00000008ff047e24 */ /* 0x000fe4000f8e00ff */
[----:B------:R-:W-:-:S05]  /*86b0*/  IMAD.U32 R5, RZ, RZ, UR9 ;  /* 0x00000009ff057e24 */ /* 0x000fca000f8e00ff */
[----:B------:R2:W-:Y:S01]  /*86c0*/  STL.64 [R1+0x58], R4 ;  /* 0x0000580401007387 */ /* 0x0005e20000100a00 */
[----:B------:R-:W-:Y:S02]  /*86d0*/  WARPGROUP.DEPBAR.LE gsb0, 0x0 ;  /* 0x00008000000079c5 */ /* 0x000fe40000010000 */
[----:B------:R-:W-:-:S06]  /*86e0*/  WARPGROUP.ARRIVE ;  /* 0x00000000000079c5 */ /* 0x000fcc0000000000 */
[----:B------:R-:W-:Y:S03]  /*86f0*/  HGMMA.64x96x16.F32 R24, gdesc[UR8], R24, gsb0 ;  /* 0x01600000081879f0 */ /* 0x000fe60008000818 */
[----:B------:R-:W-:Y:S02]  /*8700*/  WARPGROUP.DEPBAR.LE gsb0, 0x0 ;  /* 0x00008000000079c5 */ /* 0x000fe40000010000 */
[----:B------:R-:W3:Y:S02]  /*8710*/  SYNCS.PHASECHK.TRANS64.TRYWAIT P1, [R18+URZ+0x32410], R3 ;  /* 0x03241003120075a7 */ /* 0x000ee4000802017f */
[----:B--23--:R-:W-:Y:S05]  /*8720*/  @!P1 BRA `(.L_x_8274) ;  /* 0x000000ec00489947 */ /* 0x00cfea0003800000 */
.L_x_8443:
[----:B------:R-:W-:Y:S05]  /*8730*/  BSYNC B0 ;  /* 0x0000000000007941 */ /* 0x000fea0003800000 */
.L_x_8273:
[----:B------:R-:W-:Y:S05]  /*8740*/  @!P0 BRA `(.L_x_8275) ;  /* 0x0000000000048947 */ /* 0x000fea0003800000 */
[----:B------:R-:W-:Y:S01]  /*8750*/  BPT.TRAP 0x1 ;  /* 0x000000040000795c */ /* 0x000fe20000300000 */
.L_x_8275:
[----:B------:R3:W4:Y:S01]  /*8760*/  SYNCS.PHASECHK.TRANS64.TRYWAIT P2, [R0+URZ+0x32450], R7 ;  /* 0x03245007000075a7 */ /* 0x000722000804017f */
[----:B------:R-:W-:Y:S05]  /*8770*/  @!P0 BRA `(.L_x_8276) ;  /* 0x0000000000048947 */ /* 0x000fea0003800000 */
[----:B------:R-:W-:Y:S01]  /*8780*/  BPT.TRAP 0x1 ;  /* 0x000000040000795c */ /* 0x000fe20000300000 */
.L_x_8276:
[----:B--2---:R-:W2:Y:S01]  /*8790*/  S2R R3, SR_TID.X ;  /* 0x0000000000037919 */ /* 0x004ea20000002100 */
[----:B------:R-:W-:Y:S01]  /*87a0*/  BSSY B0, `(.L_x_8277) ;  /* 0x0000006000007945 */ /* 0x000fe20003800000 */
[----:B--2---:R-:W-:-:S04]  /*87b0*/  LOP3.LUT R3, R3, 0x7f, RZ, 0xc0, !PT ;  /* 0x0000007f03037812 */ /* 0x004fc800078ec0ff */
[----:B------:R-:W-:Y:S01]  /*87c0*/  ISETP.NE.AND P1, PT, R3, RZ, PT ;  /* 0x000000ff0300720c */ /* 0x000fe20003f25270 */
[----:B----4-:R-:W-:-:S12]  /*87d0*/  @P2 BRA `(.L_x_8278) ;  /* 0x0000000000082947 */ /* 0x010fd80003800000 */
[----:B------:R-:W2:Y:S02]  /*87e0*/  SYNCS.PHASECHK.TRANS64.TRYWAIT P2, [R0+URZ+0x32450], R7 ;  /* 0x03245007000075a7 */ /* 0x000ea4000804017f */
[----:B--2---:R-:W-:Y:S05]  /*87f0*/  @!P2 BRA `(.L_x_8279) ;  /* 0x000000ec0028a947 */ /* 0x004fea0003800000 */
.L_x_8278:
[----:B------:R-:W-:Y:S05]  /*8800*/  BSYNC B0 ;  /* 0x0000000000007941 */ /* 0x000fea0003800000 */
.L_x_8277:
[----:B------:R-:W-:Y:S05]  /*8810*/  WARPSYNC.ALL ;  /* 0x0000000000007948 */ /* 0x000fea0003800000 */
[----:B------:R-:W-:Y:S01]  /*8820*/  R2UR UR5, R18 ;  /* 0x00000000120572ca */ /* 0x000fe200000e0000 */
[----:B------:R-:W-:Y:S01]  /*8830*/  IMAD.MOV.U32 R5, RZ, RZ, 0xc00 ;  /* 0x00000c00ff057424 */ /* 0x000fe200078e00ff */
[----:B------:R-:W-:Y:S01]  /*8840*/  UIADD3 UR4, UR4, 0x22400, URZ ;  /* 0x0002240004047890 */ /* 0x000fe2000fffe03f */
[----:B------:R-:W-:Y:S01]  /*8850*/  WARPGROUP.ARRIVE ;  /* 0x00000000000079c5 */ /* 0x000fe20000000000 */
[----:B------:R-:W-:Y:S01]  /*8860*/  UMOV UR9, 0x40000040 ;  /* 0x4000004000097882 */ /* 0x000fe20000000000 */
[----:B0123--:R-:W-:Y:S01]  /*8870*/  MOV R7, 0x40000040 ;  /* 0x4000004000077802 */ /* 0x00ffe20000000f00 */
[----:B------:R-:W-:Y:S01]  /*8880*/  USHF.R.U32.HI UR4, URZ, 0x4, UR4 ;  /* 0x000000043f047899 */ /* 0x000fe20008011604 */
[----:B------:R-:W-:-:S03]  /*8890*/  IMAD.U32 R9, RZ, RZ, UR9 ;  /* 0x00000009ff097e24 */ /* 0x000fc6000f8e00ff */
[----:B------:R-:W-:-:S03]  /*88a0*/  ULOP3.LUT UR4, UR4, 0x3fff, URZ, 0xc0, !UPT ;  /* 0x00003fff04047892 */ /* 0x000fc6000f8ec03f */
[----:B------:R-:W-:Y:S02]  /*88b0*/  UIADD3 UR5, UR5, 0x400, URZ ;  /* 0x0000040005057890 */ /* 0x000fe4000fffe03f */
[----:B------:R-:W-:Y:S02]  /*88c0*/  ULOP3.LUT UR4, UR4, 0x10000, URZ, 0xfc, !UPT ;  /* 0x0001000004047892 */ /* 0x000fe4000f8efc3f */
[----:B------:R-:W-:-:S04]  /*88d0*/  USHF.R.U32.HI UR5, URZ, 0x4, UR5 ;  /* 0x000000043f057899 */ /* 0x000fc80008011605 */
[----:B------:R-:W-:Y:S01]  /*88e0*/  ULOP3.LUT UR5, UR5, 0x3fff, URZ, 0xc0, !UPT ;  /* 0x00003fff05057892 */ /* 0x000fe2000f8ec03f */
[----:B------:R-:W-:-:S03]  /*88f0*/  UMOV UR8, UR4 ;  /* 0x0000000400087c82 */ /* 0x000fc60008000000 */
[----:B------:R-:W-:Y:S01]  /*8900*/  ULOP3.LUT UR6, UR5, 0x10000, URZ, 0xfc, !UPT ;  /* 0x0001000005067892 */ /* 0x000fe2000f8efc3f */
[----:B------:R-:W-:-:S05]  /*8910*/  IMAD.U32 R8, RZ, RZ, UR8 ;  /* 0x00000008ff087e24 */ /* 0x000fca000f8e00ff */
[----:B------:R-:W-:Y:S01]  /*8920*/  IMAD R4, R22, R5, UR6 ;  /* 0x0000000616047e24 */ /* 0x000fe2000f8e0205 */
[----:B------:R-:W-:Y:S01]  /*8930*/  MOV R3, UR6 ;  /* 0x0000000600037c02 */ /* 0x000fe20008000f00 */
[----:B------:R-:W-:Y:S01]  /*8940*/  IMAD.MOV.U32 R5, RZ, RZ, 0x40000040 ;  /* 0x40000040ff057424 */ /* 0x000fe200078e00ff */
[----:B------:R-:W-:Y:S01]  /*8950*/  UIADD3 UR6, UR4, 0x2, URZ ;  /* 0x0000000204067890 */ /* 0x000fe2000fffe03f */
[C---:B------:R-:W-:Y:S01]  /*8960*/  VIADD R6, R4.reuse, 0x2 ;  /* 0x0000000204067836 */ /* 0x040fe20000000000 */
[----:B------:R-:W-:Y:S01]  /*8970*/  R2UR UR10, R4 ;  /* 0x00000000040a72ca */ /* 0x000fe200000e0000 */
[----:B------:R-:W-:Y:S01]  /*8980*/  STL [R1+0x78], R3 ;  /* 0x0000780301007387 */ /* 0x000fe20000100800 */
[----:B------:R-:W-:-:S03]  /*8990*/  R2UR UR11, R5 ;  /* 0x00000000050b72ca */ /* 0x000fc600000e0000 */
[----:B------:R0:W-:Y:S10]  /*89a0*/  STL.64 [R1+0x50], R8 ;  /* 0x0000500801007387 */ /* 0x0001f40000100a00 */
[----:B------:R-:W-:Y:S01]  /*89b0*/  HGMMA.64x96x16.F32 R24, gdesc[UR8], R24, gsb0 ;  /* 0x01600000081879f0 */ /* 0x000fe20008000818 */
[----:B------:R-:W-:Y:S01]  /*89c0*/  R2UR UR10, R6 ;  /* 0x00000000060a72ca */ /* 0x000fe200000e0000 */
[----:B------:R-:W-:Y:S01]  /*89d0*/  UMOV UR8, UR6 ;  /* 0x0000000600087c82 */ /* 0x000fe20008000000 */
[----:B------:R-:W-:Y:S01]  /*89e0*/  R2UR UR11, R7 ;  /* 0x00000000070b72ca */ /* 0x000fe200000e0000 */
[----:B------:R-:W-:Y:S01]  /*89f0*/  UMOV UR9, 0x40000040 ;  /* 0x4000004000097882 */ /* 0x000fe20000000000 */
[----:B------:R-:W-:Y:S01]  /*8a00*/  VIADD R6, R4, 0x4 ;  /* 0x0000000404067836 */ /* 0x000fe20000000000 */
[----:B------:R-:W-:Y:S01]  /*8a10*/  UIADD3 UR6, UR4, 0x4, URZ ;  /* 0x0000000404067890 */ /* 0x000fe2000fffe03f */
[----:B------:R-:W-:-:S02]  /*8a20*/  IMAD.MOV.U32 R7, RZ, RZ, 0x40000040 ;  /* 0x40000040ff077424 */ /* 0x000fc400078e00ff */
[----:B0-----:R-:W-:Y:S02]  /*8a30*/  IMAD.U32 R8, RZ, RZ, UR8 ;  /* 0x00000008ff087e24 */ /* 0x001fe4000f8e00ff */
        /* <DEDUP_REMOVED lines=49> */
[----:B------:R-:W-:Y:S01]  /*8d50*/  MOV R7, 0x40000040 ;  /* 0x4000004000077802 */ /* 0x000fe20000000f00 */
        /* <DEDUP_REMOVED lines=13> */
[----:B------:R-:W-:Y:S02]  /*8e30*/  IMAD.MOV.U32 R7, RZ, RZ, 0x40000040 ;  /* 0x40000040ff077424 */ /* 0x000fe400078e00ff */
        /* <DEDUP_REMOVED lines=40> */
[----:B------:R-:W-:Y:S01]  /*90c0*/  IMAD.U32 R9, RZ, RZ, UR9 ;  /* 0x00000009ff097e24 */ /* 0x000fe2000f8e00ff */
[----:B------:R-:W-:Y:S01]  /*90d0*/  UIADD3 UR52, UR4, 0x806, URZ ;  /* 0x0000080604347890 */ /* 0x000fe2000fffe03f */
[----:B------:R-:W-:Y:S01]  /*90e0*/  UMOV UR53, 0x40000040 ;  /* 0x4000004000357882 */ /* 0x000fe20000000000 */
[----:B------:R-:W-:-:S02]  /*90f0*/  UIADD3 UR48, UR4, 0xc00, URZ ;  /* 0x00000c0004307890 */ /* 0x000fc4000fffe03f */
[----:B------:R0:W-:Y:S01]  /*9100*/  STL.64 [R1+0x8], R8 ;  /* 0x0000080801007387 */ /* 0x0001e20000100a00 */
[----:B------:R-:W-:Y:S01]  /*9110*/  UMOV UR49, 0x40000040 ;  /* 0x4000004000317882 */ /* 0x000fe20000000000 */
[----:B------:R-:W-:Y:S01]  /*9120*/  UIADD3 UR44, UR4, 0xc02, URZ ;  /* 0x00000c02042c7890 */ /* 0x000fe2000fffe03f */
[----:B------:R-:W-:Y:S01]  /*9130*/  UMOV UR45, 0x40000040 ;  /* 0x40000040002d7882 */ /* 0x000fe20000000000 */
[----:B------:R-:W2:Y:S01]  /*9140*/  LDL R14, [R1+0x8c] ;  /* 0x00008c00010e7983 */ /* 0x000ea20000100800 */
        /* <DEDUP_REMOVED lines=10> */
[----:B------:R-:W-:Y:S01]  /*91f0*/  UMOV UR41, 0x40000040 ;  /* 0x4000004000297882 */ /* 0x000fe20000000000 */
[----:B------:R-:W-:Y:S02]  /*9200*/  WARPGROUP.DEPBAR.LE gsb0, 0x0 ;  /* 0x00008000000079c5 */ /* 0x000fe40000010000 */
[----:B------:R-:W-:Y:S01]  /*9210*/  WARPGROUP.ARRIVE ;  /* 0x00000000000079c5 */ /* 0x000fe20000000000 */
[----:B------:R-:W-:Y:S01]  /*9220*/  IMAD.MOV.U32 R5, RZ, RZ, 0x40000040 ;  /* 0x40000040ff057424 */ /* 0x000fe200078e00ff */
[----:B------:R-:W-:Y:S01]  /*9230*/  UIADD3 UR36, UR4, 0xc06, URZ ;  /* 0x00000c0604247890 */ /* 0x000fe2000fffe03f */
[----:B------:R-:W-:Y:S01]  /*9240*/  R2UR UR54, R6 ;  /* 0x00000000063672ca */ /* 0x000fe200000e0000 */
[----:B------:R-:W-:Y:S01]  /*9250*/  UMOV UR37, 0x40000040 ;  /* 0x4000004000257882 */ /* 0x000fe20000000000 */
[----:B0-----:R-:W-:Y:S01]  /*9260*/  IMAD.U32 R8, RZ, RZ, UR8 ;  /* 0x00000008ff087e24 */ /* 0x001fe2000f8e00ff */
[----:B------:R-:W-:Y:S01]  /*9270*/  HGMMA.64x96x16.F32 R24, gdesc[UR8], R24, gsb0 ;  /* 0x01600000081879f0 */ /* 0x000fe20008000818 */
[----:B------:R-:W-:Y:S01]  /*9280*/  R2UR UR55, R7 ;  /* 0x00000000073772ca */ /* 0x000fe200000e0000 */
[----:B------:R-:W-:Y:S01]  /*9290*/  VIADD R6, R4, 0x900 ;  /* 0x0000090004067836 */ /* 0x000fe20000000000 */
[----:B------:R-:W-:Y:S01]  /*92a0*/  R2UR UR39, R5 ;  /* 0x00000000052772ca */ /* 0x000fe200000e0000 */
[----:B------:R-:W-:Y:S01]  /*92b0*/  IMAD.MOV.U32 R7, RZ, RZ, 0x40000040 ;  /* 0x40000040ff077424 */ /* 0x000fe200078e00ff */
[----:B------:R-:W-:Y:S01]  /*92c0*/  ULDC UR4, c[0x0][0xad0] ;  /* 0x0002b40000047ab9 */ /* 0x000fe20000000800 */
        /* <DEDUP_REMOVED lines=20> */
[----:B------:R-:W-:-:S05]  /*9410*/  VIADD R4, R4, 0x906 ;  /* 0x0000090604047836 */ /* 0x000fca0000000000 */
[----:B------:R-:W-:Y:S01]  /*9420*/  R2UR UR38, R4 ;  /* 0x00000000042672ca */ /* 0x000fe200000e0000 */
[----:B------:R-:W-:Y:S02]  /*9430*/  WARPGROUP.DEPBAR.LE gsb0, 0x0 ;  /* 0x00008000000079c5 */ /* 0x000fe40000010000 */
[----:B------:R-:W-:-:S06]  /*9440*/  WARPGROUP.ARRIVE ;  /* 0x00000000000079c5 */ /* 0x000fcc0000000000 */
[----:B------:R-:W-:Y:S01]  /*9450*/  HGMMA.64x96x16.F32 R24, gdesc[UR40], R24, gsb0 ;  /* 0x01600000281879f0 */ /* 0x000fe20008000818 */
[----:B------:R0:W-:Y:S01]  /*9460*/  STL.64 [R1], R8 ;  /* 0x0000000801007387 */ /* 0x0001e20000100a00 */
[----:B------:R-:W-:Y:S01]  /*9470*/  ULDC UR43, c[0x0][0xa80] ;  /* 0x0002a000002b7ab9 */ /* 0x000fe20000000800 */
[----:B------:R-:W-:Y:S02]  /*9480*/  WARPGROUP.DEPBAR.LE gsb0, 0x0 ;  /* 0x00008000000079c5 */ /* 0x000fe40000010000 */
[----:B------:R-:W-:-:S06]  /*9490*/  WARPGROUP.ARRIVE ;  /* 0x00000000000079c5 */ /* 0x000fcc0000000000 */
[----:B------:R-:W-:Y:S01]  /*94a0*/  HGMMA.64x96x16.F32 R24, gdesc[UR36], R24, gsb0 ;  /* 0x01600000241879f0 */ /* 0x000fe20008000818 */
[----:B0-----:R-:W-:Y:S02]  /*94b0*/  IMAD R8, R198, -0x60, R197 ;  /* 0xffffffa0c6087824 */ /* 0x001fe400078e02c5 */
[----:B------:R-:W0:Y:S01]  /*94c0*/  S2R R72, SR_TID.X ;  /* 0x0000000000487919 */ /* 0x000e220000002100 */
[----:B------:R-:W-:Y:S01]  /*94d0*/  ULDC UR39, c[0x0][0xa80] ;  /* 0x0002a00000277ab9 */ /* 0x000fe20000000800 */
[----:B------:R-:W-:Y:S01]  /*94e0*/  ULOP3.LUT UR42, UR5, 0x3000000, URZ, 0xfc, !UPT ;  /* 0x03000000052a7892 */ /* 0x000fe2000f8efc3f */
[----:B------:R-:W-:Y:S01]  /*94f0*/  VIADD R8, R8, 0x60 ;  /* 0x0000006008087836 */ /* 0x000fe20000000000 */
[----:B------:R-:W-:-:S03]  /*9500*/  ULDC UR38, c[0x0][0xad0] ;  /* 0x0002b40000267ab9 */ /* 0x000fc60000000800 */
[----:B--2---:R-:W-:-:S05]  /*9510*/  IMAD R8, R14, -0x2, R8 ;  /* 0xfffffffe0e087824 */ /* 0x004fca00078e0208 */
[C---:B------:R-:W-:Y:S02]  /*9520*/  ISETP.GT.AND P4, PT, R8.reuse, RZ, PT ;  /* 0x000000ff0800720c */ /* 0x040fe40003f84270 */
[C---:B------:R-:W-:Y:S02]  /*9530*/  ISETP.GT.AND P5, PT, R8.reuse, 0x1, PT ;  /* 0x000000010800780c */ /* 0x040fe40003fa4270 */
[C---:B------:R-:W-:Y:S02]  /*9540*/  ISETP.GT.AND P2, PT, R8.reuse, 0x8, PT ;  /* 0x000000080800780c */ /* 0x040fe40003f44270 */
[----:B------:R-:W-:Y:S01]  /*9550*/  ISETP.GT.AND P3, PT, R8, 0x9, PT ;  /* 0x000000090800780c */ /* 0x000fe20003f64270 */
        /* <DEDUP_REMOVED lines=8> */
[----:B------:R-:W-:-:S05]  /*95e0*/  FMUL.FTZ R26, R26, UR4 ;  /* 0x000000041a1a7c20 */ /* 0x000fca0008410000 */
[----:B------:R-:W2:Y:S01]  /*95f0*/  MUFU.TANH R13, R25 ;  /* 0x00000019000d7308 */ /* 0x000ea20000002400 */
[----:B------:R-:W-:-:S07]  /*9600*/  FMUL.FTZ R32, R32, UR4 ;  /* 0x0000000420207c20 */ /* 0x000fce0008410000 */
[----:B------:R-:W3:Y:S01]  /*9610*/  MUFU.TANH R30, R30 ;  /* 0x0000001e001e7308 */ /* 0x000ee20000002400 */
[----:B------:R-:W-:-:S07]  /*9620*/  FMUL.FTZ R33, R33, UR4 ;  /* 0x0000000421217c20 */ /* 0x000fce0008410000 */
[----:B------:R-:W4:Y:S08]  /*9630*/  MUFU.TANH R28, R28 ;  /* 0x0000001c001c7308 */ /* 0x000f300000002400 */
[----:B------:R3:W5:Y:S08]  /*9640*/  MUFU.TANH R12, R26 ;  /* 0x0000001a000c7308 */ /* 0x0007700000002400 */
[----:B------:R-:W0:Y:S08]  /*9650*/  MUFU.TANH R27, R27 ;  /* 0x0000001b001b7308 */ /* 0x000e300000002400 */
[----:B------:R-:W0:Y:S01]  /*9660*/  MUFU.TANH R29, R29 ;  /* 0x0000001d001d7308 */ /* 0x000e220000002400 */
[----:B------:R-:W-:Y:S01]  /*9670*/  FMUL.FTZ R31, R31, UR4 ;  /* 0x000000041f1f7c20 */ /* 0x000fe20008410000 */
[----:B-1----:R-:W-:-:S06]  /*9680*/  FSEL R9, R9, -INF , P4 ;  /* 0xff80000009097808 */ /* 0x002fcc0002000000 */
[----:B------:R-:W1:Y:S01]  /*9690*/  MUFU.TANH R7, R32 ;  /* 0x0000002000077308 */ /* 0x000e620000002400 */
[----:B--2---:R-:W-:Y:S01]  /*96a0*/  FSEL R13, R13, -INF , P5 ;  /* 0xff8000000d0d7808 */ /* 0x004fe20002800000 */
[----:B------:R-:W-:Y:S01]  /*96b0*/  FMUL.FTZ R36, R36, UR4 ;  /* 0x0000000424247c20 */ /* 0x000fe20008410000 */
[----:B---3--:R-:W-:-:S05]  /*96c0*/  FSEL R26, R30, -INF , P2 ;  /* 0xff8000001e1a7808 */ /* 0x008fca0001000000 */
[----:B------:R-:W2:Y:S01]  /*96d0*/  MUFU.TANH R33, R33 ;  /* 0x0000002100217308 */ /* 0x000ea20000002400 */
[----:B----4-:R-:W-:Y:S01]  /*96e0*/  FSEL R25, R28, -INF , P2 ;  /* 0xff8000001c197808 */ /* 0x010fe20001000000 */
[----:B------:R-:W-:Y:S01]  /*96f0*/  FMUL.FTZ R37, R37, UR4 ;  /* 0x0000000425257c20 */ /* 0x000fe20008410000 */
[----:B------:R-:W-:Y:S01]  /*9700*/  FMNMX.FTZ R30, R9, R13, !PT ;  /* 0x0000000d091e7209 */ /* 0x000fe20007810000 */
[----:B------:R-:W-:Y:S01]  /*9710*/  FMUL.FTZ R34, R34, UR4 ;  /* 0x0000000422227c20 */ /* 0x000fe20008410000 */
[----:B-----5:R-:W-:Y:S02]  /*9720*/  FSEL R12, R12, -INF , P4 ;  /* 0xff8000000c0c7808 */ /* 0x020fe40002000000 */
[----:B0-----:R-:W-:Y:S01]  /*9730*/  FSEL R24, R27, -INF , P5 ;  /* 0xff8000001b187808 */ /* 0x001fe20002800000 */
[----:B------:R-:W0:Y:S01]  /*9740*/  MUFU.TANH R31, R31 ;  /* 0x0000001f001f7308 */ /* 0x000e220000002400 */
[----:B------:R-:W-:Y:S01]  /*9750*/  ISETP.GT.AND P4, PT, R8, 0x10, PT ;  /* 0x000000100800780c */ /* 0x000fe20003f84270 */
[----:B------:R-:W-:Y:S01]  /*9760*/  FMUL.FTZ R40, R40, UR4 ;  /* 0x0000000428287c20 */ /* 0x000fe20008410000 */
[----:B------:R-:W-:-:S02]  /*9770*/  FSEL R27, R29, -INF , P3 ;  /* 0xff8000001d1b7808 */ /* 0x000fc40001800000 */
[----:B------:R-:W-:-:S03]  /*9780*/  FMNMX.FTZ R30, R25, R30, !PT ;  /* 0x0000001e191e7209 */ /* 0x000fc60007810000 */
[----:B------:R-:W3:Y:S01]  /*9790*/  MUFU.TANH R11, R36 ;  /* 0x00000024000b7308 */ /* 0x000ee20000002400 */
[----:B------:R-:W-:Y:S01]  /*97a0*/  FMUL.FTZ R35, R35, UR4 ;  /* 0x0000000423237c20 */ /* 0x000fe20008410000 */
[----:B------:R-:W-:Y:S01]  /*97b0*/  ISETP.GT.AND P5, PT, R8, 0x11, PT ;  /* 0x000000110800780c */ /* 0x000fe20003fa4270 */
[----:B------:R-:W-:Y:S01]  /*97c0*/  FMUL.FTZ R41, R41, UR4 ;  /* 0x0000000429297c20 */ /* 0x000fe20008410000 */
[----:B-1----:R-:W-:Y:S02]  /*97d0*/  FSEL R7, R7, -INF , P4 ;  /* 0xff80000007077808 */ /* 0x002fe40002000000 */
[----:B------:R-:W-:Y:S02]  /*97e0*/  FMNMX.FTZ R30, R27, R30, !PT ;  /* 0x0000001e1b1e7209 */ /* 0x000fe40007810000 */
[----:B------:R-:W1:Y:S01]  /*97f0*/  MUFU.TANH R5, R34 ;  /* 0x0000002200057308 */ /* 0x000e620000002400 */
[----:B------:R-:W-:Y:S01]  /*9800*/  FMUL.FTZ R38, R38, UR4 ;  /* 0x0000000426267c20 */ /* 0x000fe20008410000 */
[----:B------:R-:W-:Y:S01]  /*9810*/  FMUL.FTZ R39, R39, UR4 ;  /* 0x0000000427277c20 */ /* 0x000fe20008410000 */
[----:B--2---:R-:W-:-:S05]  /*9820*/  FSEL R180, R33, -INF , P5 ;  /* 0xff80000021b47808 */ /* 0x004fca0002800000 */
[----:B------:R-:W2:Y:S01]  /*9830*/  MUFU.TANH R37, R37 ;  /* 0x0000002500257308 */ /* 0x000ea20000002400 */
[----:B------:R-:W-:Y:S01]  /*9840*/  FMNMX.FTZ R29, R7, R30, !PT ;  /* 0x0000001e071d7209 */ /* 0x000fe20007810000 */
[----:B------:R-:W-:-:S06]  /*9850*/  FMUL.FTZ R44, R44, UR4 ;  /* 0x000000042c2c7c20 */ /* 0x000fcc0008410000 */
[----:B------:R-:W4:Y:S01]  /*9860*/  MUFU.TANH R6, R35 ;  /* 0x0000002300067308 */ /* 0x000f220000002400 */
[----:B------:R-:W-:Y:S01]  /*9870*/  FMUL.FTZ R42, R42, UR4 ;  /* 0x000000042a2a7c20 */ /* 0x000fe20008410000 */
[----:B------:R-:W-:-:S06]  /*9880*/  ISETP.GT.AND P2, PT, R8, 0x18, PT ;  /* 0x000000180800780c */ /* 0x000fcc0003f44270 */
[----:B------:R-:W5:Y:S01]  /*9890*/  MUFU.TANH R40, R40 ;  /* 0x0000002800287308 */ /* 0x000f620000002400 */
[----:B------:R-:W-:Y:S01]  /*98a0*/  FMNMX.FTZ R30, R180, R29, !PT ;  /* 0x0000001db41e7209 */ /* 0x000fe20007810000 */
[----:B------:R-:W-:Y:S01]  /*98b0*/  FMUL.FTZ R45, R45, UR4 ;  /* 0x000000042d2d7c20 */ /* 0x000fe20008410000 */
[----:B------:R-:W-:-:S05]  /*98c0*/  FMNMX.FTZ R29, R12, R24, !PT ;  /* 0x000000180c1d7209 */ /* 0x000fca0007810000 */
[----:B------:R-:W5:Y:S01]  /*98d0*/  MUFU.TANH R10, R38 ;  /* 0x00000026000a7308 */ /* 0x000f620000002400 */
[----:B0-----:R-:W-:Y:S01]  /*98e0*/  FSEL R28, R31, -INF , P3 ;  /* 0xff8000001f1c7808 */ /* 0x001fe20001800000 */
[----:B------:R-:W-:Y:S01]  /*98f0*/  FMUL.FTZ R43, R43, UR4 ;  /* 0x000000042b2b7c20 */ /* 0x000fe20008410000 */
[----:B------:R-:W-:-:S05]  /*9900*/  ISETP.GT.AND P3, PT, R8, 0x19, PT ;  /* 0x000000190800780c */ /* 0x000fca0003f64270 */
[----:B------:R-:W0:Y:S01]  /*9910*/  MUFU.TANH R41, R41 ;  /* 0x0000002900297308 */ /* 0x000e220000002400 */
[----:B---3--:R-:W-:Y:S02]  /*9920*/  FSEL R11, R11, -INF , P2 ;  /* 0xff8000000b0b7808 */ /* 0x008fe40001000000 */
[----:B------:R-:W-:-:S05]  /*9930*/  FMNMX.FTZ R29, R26, R29, !PT ;  /* 0x0000001d1a1d7209 */ /* 0x000fca0007810000 */
[----:B------:R-:W3:Y:S01]  /*9940*/  MUFU.TANH R39, R39 ;  /* 0x0000002700277308 */ /* 0x000ee20000002400 */
[----:B------:R-:W-:Y:S01]  /*9950*/  FMUL.FTZ R48, R48, UR4 ;  /* 0x0000000430307c20 */ /* 0x000fe20008410000 */
[----:B-1----:R-:W-:Y:S01]  /*9960*/  FSEL R5, R5, -INF , P4 ;  /* 0xff80000005057808 */ /* 0x002fe20002000000 */
[----:B------:R-:W-:-:S05]  /*9970*/  FMUL.FTZ R46, R46, UR4 ;  /* 0x000000042e2e7c20 */ /* 0x000fca0008410000 */
[----:B------:R-:W1:Y:S01]  /*9980*/  MUFU.TANH R44, R44 ;  /* 0x0000002c002c7308 */ /* 0x000e620000002400 */
[----:B------:R-:W-:Y:S01]  /*9990*/  ISETP.GT.AND P4, PT, R8, 0x20, PT ;  /* 0x000000200800780c */ /* 0x000fe20003f84270 */
[----:B------:R-:W-:Y:S01]  /*99a0*/  FMUL.FTZ R49, R49, UR4 ;  /* 0x0000000431317c20 */ /* 0x000fe20008410000 */
[----:B--2---:R-:W-:Y:S02]  /*99b0*/  FSEL R182, R37, -INF , P3 ;  /* 0xff80000025b67808 */ /* 0x004fe40001800000 */
[----:B------:R-:W-:-:S03]  /*99c0*/  FMNMX.FTZ R31, R11, R30, !PT ;  /* 0x0000001e0b1f7209 */ /* 0x000fc60007810000 */
[----:B------:R-:W2:Y:S01]  /*99d0*/  MUFU.TANH R42, R42 ;  /* 0x0000002a002a7308 */ /* 0x000ea20000002400 */
[----:B------:R-:W-:Y:S01]  /*99e0*/  FMNMX.FTZ R30, R28, R29, !PT ;  /* 0x0000001d1c1e7209 */ /* 0x000fe20007810000 */
[----:B------:R-:W-:Y:S01]  /*99f0*/  FMUL.FTZ R47, R47, UR4 ;  /* 0x000000042f2f7c20 */ /* 0x000fe20008410000 */
[----:B----4-:R-:W-:-:S05]  /*9a00*/  FSEL R6, R6, -INF , P5 ;  /* 0xff80000006067808 */ /* 0x010fca0002800000 */
[----:B------:R-:W4:Y:S01]  /*9a10*/  MUFU.TANH R45, R45 ;  /* 0x0000002d002d7308 */ /* 0x000f220000002400 */
[----:B------:R-:W-:Y:S01]  /*9a20*/  ISETP.GT.AND P5, PT, R8, 0x21, PT ;  /* 0x000000210800780c */ /* 0x000fe20003fa4270 */
[----:B------:R-:W-:Y:S01]  /*9a30*/  FMUL.FTZ R52, R52, UR4 ;  /* 0x0000000434347c20 */ /* 0x000fe20008410000 */
[----:B-----5:R-:W-:Y:S02]  /*9a40*/  FSEL R168, R40, -INF , P4 ;  /* 0xff80000028a87808 */ /* 0x020fe40002000000 */
[----:B------:R-:W-:-:S03]  /*9a50*/  FMNMX.FTZ R31, R182, R31, !PT ;  /* 0x0000001fb61f7209 */ /* 0x000fc60007810000 */
[----:B------:R-:W5:Y:S01]  /*9a60*/  MUFU.TANH R43, R43 ;  /* 0x0000002b002b7308 */ /* 0x000f620000002400 */
[----:B------:R-:W-:Y:S02]  /*9a70*/  FMNMX.FTZ R29, R5, R30, !PT ;  /* 0x0000001e051d7209 */ /* 0x000fe40007810000 */
[----:B------:R-:W-:-:S05]  /*9a80*/  FSEL R10, R10, -INF , P2 ;  /* 0xff8000000a0a7808 */ /* 0x000fca0001000000 */
[----:B------:R-:W5:Y:S01]  /*9a90*/  MUFU.TANH R4, R48 ;  /* 0x0000003000047308 */ /* 0x000f620000002400 */
[----:B------:R-:W-:Y:S01]  /*9aa0*/  ISETP.GT.AND P2, PT, R8, 0x28, PT ;  /* 0x000000280800780c */ /* 0x000fe20003f44270 */
[----:B------:R-:W-:Y:S01]  /*9ab0*/  FMUL.FTZ R53, R53, UR4 ;  /* 0x0000000435357c20 */ /* 0x000fe20008410000 */
[----:B0-----:R-:W-:Y:S02]  /*9ac0*/  FSEL R169, R41, -INF , P5 ;  /* 0xff80000029a97808 */ /* 0x001fe40002800000 */
[----:B------:R-:W-:-:S03]  /*9ad0*/  FMNMX.FTZ R32, R168, R31, !PT ;  /* 0x0000001fa8207209 */ /* 0x000fc60007810000 */
[----:B------:R-:W0:Y:S01]  /*9ae0*/  MUFU.TANH R46, R46 ;  /* 0x0000002e002e7308 */ /* 0x000e220000002400 */
[----:B------:R-:W-:Y:S01]  /*9af0*/  FMNMX.FTZ R29, R6, R29, !PT ;  /* 0x0000001d061d7209 */ /* 0x000fe20007810000 */
[----:B------:R-:W-:Y:S01]  /*9b00*/  FMUL.FTZ R50, R50, UR4 ;  /* 0x0000000432327c20 */ /* 0x000fe20008410000 */
[----:B------:R-:W-:Y:S01]  /*9b10*/  FMUL.FTZ R51, R51, UR4 ;  /* 0x0000000433337c20 */ /* 0x000fe20008410000 */
[----:B------:R-:W-:-:S04]  /*9b20*/  FMUL.FTZ R54, R54, UR4 ;  /* 0x0000000436367c20 */ /* 0x000fc80008410000 */
[----:B------:R-:W0:Y:S01]  /*9b30*/  MUFU.TANH R49, R49 ;  /* 0x0000003100317308 */ /* 0x000e220000002400 */
[----:B------:R-:W-:Y:S01]  /*9b40*/  FMUL.FTZ R55, R55, UR4 ;  /* 0x0000000437377c20 */ /* 0x000fe20008410000 */
[----:B---3--:R-:W-:Y:S01]  /*9b50*/  FSEL R181, R39, -INF , P3 ;  /* 0xff80000027b57808 */ /* 0x008fe20001800000 */
[----:B------:R-:W-:Y:S01]  /*9b60*/  FMUL.FTZ R56, R56, UR4 ;  /* 0x0000000438387c20 */ /* 0x000fe20008410000 */
[----:B------:R-:W-:Y:S02]  /*9b70*/  ISETP.GT.AND P3, PT, R8, 0x29, PT ;  /* 0x000000290800780c */ /* 0x000fe40003f64270 */
[----:B-1----:R-:W-:Y:S02]  /*9b80*/  FSEL R170, R44, -INF , P2 ;  /* 0xff8000002caa7808 */ /* 0x002fe40001000000 */
[----:B------:R-:W1:Y:S01]  /*9b90*/  MUFU.TANH R47, R47 ;  /* 0x0000002f002f7308 */ /* 0x000e620000002400 */
[----:B------:R-:W-:Y:S02]  /*9ba0*/  FMNMX.FTZ R31, R169, R32, !PT ;  /* 0x00000020a91f7209 */ /* 0x000fe40007810000 */
[----:B------:R-:W-:-:S05]  /*9bb0*/  FMNMX.FTZ R30, R10, R29, !PT ;  /* 0x0000001d0a1e7209 */ /* 0x000fca0007810000 */
[----:B------:R-:W3:Y:S01]  /*9bc0*/  MUFU.TANH R52, R52 ;  /* 0x0000003400347308 */ /* 0x000ee20000002400 */
[----:B--2---:R-:W-:Y:S01]  /*9bd0*/  FSEL R172, R42, -INF , P4 ;  /* 0xff8000002aac7808 */ /* 0x004fe20002000000 */
[----:B------:R-:W-:Y:S01]  /*9be0*/  FMUL.FTZ R58, R58, UR4 ;  /* 0x000000043a3a7c20 */ /* 0x000fe20008410000 */
[----:B------:R-:W-:Y:S01]  /*9bf0*/  ISETP.GT.AND P4, PT, R8, 0x30, PT ;  /* 0x000000300800780c */ /* 0x000fe20003f84270 */
[----:B------:R-:W-:Y:S01]  /*9c00*/  FMUL.FTZ R61, R61, UR4 ;  /* 0x000000043d3d7c20 */ /* 0x000fe20008410000 */
[----:B----4-:R-:W-:Y:S01]  /*9c10*/  FSEL R171, R45, -INF , P3 ;  /* 0xff8000002dab7808 */ /* 0x010fe20001800000 */
[----:B------:R-:W-:Y:S02]  /*9c20*/  FMUL.FTZ R63, R63, UR4 ;  /* 0x000000043f3f7c20 */ /* 0x000fe40008410000 */
[----:B------:R-:W2:Y:S01]  /*9c30*/  MUFU.TANH R3, R50 ;  /* 0x0000003200037308 */ /* 0x000ea20000002400 */
[----:B------:R-:W-:Y:S01]  /*9c40*/  FMNMX.FTZ R32, R170, R31, !PT ;  /* 0x0000001faa207209 */ /* 0x000fe20007810000 */
[----:B------:R-:W-:Y:S01]  /*9c50*/  FMUL.FTZ R57, R57, UR4 ;  /* 0x0000000439397c20 */ /* 0x000fe20008410000 */
[----:B------:R-:W-:Y:S01]  /*9c60*/  FMNMX.FTZ R29, R181, R30, !PT ;  /* 0x0000001eb51d7209 */ /* 0x000fe20007810000 */
[----:B------:R-:W-:Y:S01]  /*9c70*/  FMUL.FTZ R59, R59, UR4 ;  /* 0x000000043b3b7c20 */ /* 0x000fe20008410000 */
[----:B------:R-:W-:-:S03]  /*9c80*/  FMUL.FTZ R60, R60, UR4 ;  /* 0x000000043c3c7c20 */ /* 0x000fc60008410000 */
[----:B------:R-:W4:Y:S01]  /*9c90*/  MUFU.TANH R53, R53 ;  /* 0x0000003500357308 */ /* 0x000f220000002400 */
[----:B------:R-:W-:Y:S01]  /*9ca0*/  FMUL.FTZ R62, R62, UR4 ;  /* 0x000000043e3e7c20 */ /* 0x000fe20008410000 */
[----:B-----5:R-:W-:Y:S02]  /*9cb0*/  FSEL R173, R43, -INF , P5 ;  /* 0xff8000002bad7808 */ /* 0x020fe40002800000 */
[----:B------:R-:W-:-:S04]  /*9cc0*/  ISETP.GT.AND P5, PT, R8, 0x31, PT ;  /* 0x000000310800780c */ /* 0x000fc80003fa4270 */
[----:B------:R-:W5:Y:S01]  /*9cd0*/  MUFU.TANH R51, R51 ;  /* 0x0000003300337308 */ /* 0x000f620000002400 */
[----:B------:R-:W-:Y:S02]  /*9ce0*/  FSEL R4, R4, -INF , P4 ;  /* 0xff80000004047808 */ /* 0x000fe40002000000 */
[----:B------:R-:W-:-:S05]  /*9cf0*/  FMNMX.FTZ R31, R171, R32, !PT ;  /* 0x00000020ab1f7209 */ /* 0x000fca0007810000 */
[----:B------:R-:W5:Y:S01]  /*9d00*/  MUFU.TANH R54, R54 ;  /* 0x0000003600367308 */ /* 0x000f620000002400 */
[----:B------:R-:W-:-:S07]  /*9d10*/  FMNMX.FTZ R30, R172, R29, !PT ;  /* 0x0000001dac1e7209 */ /* 0x000fce0007810000 */
[----:B------:R-:W5:Y:S01]  /*9d20*/  MUFU.TANH R55, R55 ;  /* 0x0000003700377308 */ /* 0x000f620000002400 */
[----:B0-----:R-:W-:Y:S02]  /*9d30*/  FSEL R174, R46, -INF , P2 ;  /* 0xff8000002eae7808 */ /* 0x001fe40001000000 */
[----:B------:R-:W-:-:S05]  /*9d40*/  ISETP.GT.AND P2, PT, R8, 0x38, PT ;  /* 0x000000380800780c */ /* 0x000fca0003f44270 */
[----:B------:R-:W0:Y:S01]  /*9d50*/  MUFU.TANH R56, R56 ;  /* 0x0000003800387308 */ /* 0x000e220000002400 */
[----:B------:R-:W-:Y:S02]  /*9d60*/  FSEL R159, R49, -INF , P5 ;  /* 0xff800000319f7808 */ /* 0x000fe40002800000 */
[----:B------:R-:W-:Y:S02]  /*9d70*/  FMNMX.FTZ R32, R4, R31, !PT ;  /* 0x0000001f04207209 */ /* 0x000fe40007810000 */
[----:B------:R-:W-:-:S03]  /*9d80*/  FMNMX.FTZ R29, R173, R30, !PT ;  /* 0x0000001ead1d7209 */ /* 0x000fc60007810000 */
[----:B------:R-:W-:Y:S01]  /*9d90*/  MUFU.TANH R14, R57 ;  /* 0x00000039000e7308 */ /* 0x000fe20000002400 */
[----:B-1----:R-:W-:-:S07]  /*9da0*/  FSEL R175, R47, -INF , P3 ;  /* 0xff8000002faf7808 */ /* 0x002fce0001800000 */
[----:B------:R-:W1:Y:S01]  /*9db0*/  MUFU.TANH R58, R58 ;  /* 0x0000003a003a7308 */ /* 0x000e620000002400 */
[----:B------:R-:W-:-:S07]  /*9dc0*/  ISETP.GT.AND P3, PT, R8, 0x39, PT ;  /* 0x000000390800780c */ /* 0x000fce0003f64270 */
[----:B------:R-:W1:Y:S01]  /*9dd0*/  MUFU.TANH R15, R59 ;  /* 0x0000003b000f7308 */ /* 0x000e620000002400 */
[----:B---3--:R-:W-:-:S07]  /*9de0*/  FSEL R161, R52, -INF , P2 ;  /* 0xff80000034a17808 */ /* 0x008fce0001000000 */
[----:B------:R-:W-:Y:S01]  /*9df0*/  MUFU.TANH R20, R60 ;  /* 0x0000003c00147308 */ /* 0x000fe20000002400 */
[----:B------:R-:W-:-:S07]  /*9e00*/  FMNMX.FTZ R32, R159, R32, !PT ;  /* 0x000000209f207209 */ /* 0x000fce0007810000 */
[----:B------:R-:W-:Y:S01]  /*9e10*/  MUFU.TANH R61, R61 ;  /* 0x0000003d003d7308 */ /* 0x000fe20000002400 */
[----:B------:R-:W-:-:S07]  /*9e20*/  FMUL.FTZ R64, R64, UR4 ;  /* 0x0000000440407c20 */ /* 0x000fce0008410000 */
[----:B------:R-:W3:Y:S01]  /*9e30*/  MUFU.TANH R21, R62 ;  /* 0x0000003e00157308 */ /* 0x000ee20000002400 */
[----:B------:R-:W-:-:S07]  /*9e40*/  FMNMX.FTZ R30, R174, R29, !PT ;  /* 0x0000001dae1e7209 */ /* 0x000fce0007810000 */
[----:B------:R-:W3:Y:S01]  /*9e50*/  MUFU.TANH R63, R63 ;  /* 0x0000003f003f7308 */ /* 0x000ee20000002400 */
[----:B--2---:R-:W-:Y:S01]  /*9e60*/  FSEL R3, R3, -INF , P4 ;  /* 0xff80000003037808 */ /* 0x004fe20002000000 */
[----:B------:R-:W-:Y:S01]  /*9e70*/  FMUL.FTZ R65, R65, UR4 ;  /* 0x0000000441417c20 */ /* 0x000fe20008410000 */
[----:B------:R-:W-:Y:S02]  /*9e80*/  ISETP.GT.AND P4, PT, R8, 0x40, PT ;  /* 0x000000400800780c */ /* 0x000fe40003f84270 */
[----:B----4-:R-:W-:Y:S02]  /*9e90*/  FSEL R166, R53, -INF , P3 ;  /* 0xff80000035a67808 */ /* 0x010fe40001800000 */
[----:B------:R-:W-:Y:S02]  /*9ea0*/  FMNMX.FTZ R31, R161, R32, !PT ;  /* 0x00000020a11f7209 */ /* 0x000fe40007810000 */
[----:B------:R-:W-:Y:S01]  /*9eb0*/  FMNMX.FTZ R30, R175, R30, !PT ;  /* 0x0000001eaf1e7209 */ /* 0x000fe20007810000 */
[----:B------:R-:W2:Y:S01]  /*9ec0*/  MUFU.TANH R64, R64 ;  /* 0x0000004000407308 */ /* 0x000ea20000002400 */
[----:B-----5:R-:W-:-:S02]  /*9ed0*/  FSEL R160, R51, -INF , P5 ;  /* 0xff80000033a07808 */ /* 0x020fc40002800000 */
[----:B------:R-:W-:Y:S02]  /*9ee0*/  FSEL R163, R54, -INF , P2 ;  /* 0xff80000036a37808 */ /* 0x000fe40001000000 */
[----:B------:R-:W-:Y:S02]  /*9ef0*/  FSEL R167, R55, -INF , P3 ;  /* 0xff80000037a77808 */ /* 0x000fe40001800000 */
[C---:B------:R-:W-:Y:S02]  /*9f00*/  ISETP.GT.AND P5, PT, R8.reuse, 0x41, PT ;  /* 0x000000410800780c */ /* 0x040fe40003fa4270 */
[C---:B------:R-:W-:Y:S02]  /*9f10*/  ISETP.GT.AND P2, PT, R8.reuse, 0x48, PT ;  /* 0x000000480800780c */ /* 0x040fe40003f44270 */
[----:B------:R-:W-:Y:S01]  /*9f20*/  ISETP.GT.AND P3, PT, R8, 0x49, PT ;  /* 0x000000490800780c */ /* 0x000fe20003f64270 */
[----:B------:R-:W-:Y:S01]  /*9f30*/  FMUL.FTZ R68, R68, UR4 ;  /* 0x0000000444447c20 */ /* 0x000fe20008410000 */
[----:B0-----:R-:W-:-:S02]  /*9f40*/  FSEL R183, R56, -INF , P4 ;  /* 0xff80000038b77808 */ /* 0x001fc40002000000 */
[----:B------:R-:W-:Y:S02]  /*9f50*/  FMNMX.FTZ R32, R166, R31, !PT ;  /* 0x0000001fa6207209 */ /* 0x000fe40007810000 */
[----:B------:R-:W-:Y:S01]  /*9f60*/  FMNMX.FTZ R29, R3, R30, !PT ;  /* 0x0000001e031d7209 */ /* 0x000fe20007810000 */
[----:B------:R-:W0:Y:S01]  /*9f70*/  MUFU.TANH R65, R65 ;  /* 0x0000004100417308 */ /* 0x000e220000002400 */
[----:B-1----:R-:W-:Y:S02]  /*9f80*/  FSEL R184, R58, -INF , P4 ;  /* 0xff8000003ab87808 */ /* 0x002fe40002000000 */
[----:B------:R-:W-:Y:S02]  /*9f90*/  FSEL R15, R15, -INF , P5 ;  /* 0xff8000000f0f7808 */ /* 0x000fe40002800000 */
[----:B------:R-:W-:Y:S02]  /*9fa0*/  FSEL R14, R14, -INF , P5 ;  /* 0xff8000000e0e7808 */ /* 0x000fe40002800000 */
[----:B---3--:R-:W-:-:S02]  /*9fb0*/  FSEL R21, R21, -INF , P2 ;  /* 0xff80000015157808 */ /* 0x008fc40001000000 */
[----:B------:R-:W-:Y:S02]  /*9fc0*/  FSEL R20, R20, -INF , P2 ;  /* 0xff80000014147808 */ /* 0x000fe40001000000 */
[----:B------:R-:W-:Y:S02]  /*9fd0*/  FSEL R165, R63, -INF , P3 ;  /* 0xff8000003fa57808 */ /* 0x000fe40001800000 */
[----:B------:R-:W-:Y:S01]  /*9fe0*/  FSEL R164, R61, -INF , P3 ;  /* 0xff8000003da47808 */ /* 0x000fe20001800000 */
[----:B------:R-:W-:Y:S01]  /*9ff0*/  FMUL.FTZ R69, R69, UR4 ;  /* 0x0000000445457c20 */ /* 0x000fe20008410000 */
[C---:B------:R-:W-:Y:S02]  /*a000*/  ISETP.GT.AND P4, PT, R8.reuse, 0x50, PT ;  /* 0x000000500800780c */ /* 0x040fe40003f84270 */
[C---:B------:R-:W-:Y:S02]  /*a010*/  ISETP.GT.AND P5, PT, R8.reuse, 0x51, PT ;  /* 0x000000510800780c */ /* 0x040fe40003fa4270 */
[----:B------:R-:W-:-:S02]  /*a020*/  ISETP.GT.AND P2, PT, R8, 0x58, PT ;  /* 0x000000580800780c */ /* 0x000fc40003f44270 */
[----:B------:R-:W-:Y:S02]  /*a030*/  FMNMX.FTZ R31, R183, R32, !PT ;  /* 0x00000020b71f7209 */ /* 0x000fe40007810000 */
[----:B------:R-:W-:Y:S01]  /*a040*/  ISETP.GT.AND P3, PT, R8, 0x59, PT ;  /* 0x000000590800780c */ /* 0x000fe20003f64270 */
[----:B------:R-:W-:Y:S01]  /*a050*/  FMUL.FTZ R66, R66, UR4 ;  /* 0x0000000442427c20 */ /* 0x000fe20008410000 */
[----:B------:R-:W-:Y:S01]  /*a060*/  FMNMX.FTZ R8, R160, R29, !PT ;  /* 0x0000001da0087209 */ /* 0x000fe20007810000 */
[----:B------:R-:W1:Y:S01]  /*a070*/  MUFU.TANH R68, R68 ;  /* 0x0000004400447308 */ /* 0x000e620000002400 */
[----:B------:R-:W-:Y:S01]  /*a080*/  FMNMX.FTZ R31, R14, R31, !PT ;  /* 0x0000001f0e1f7209 */ /* 0x000fe20007810000 */
[----:B------:R-:W-:Y:S01]  /*a090*/  FMUL.FTZ R67, R67, UR4 ;  /* 0x0000000443437c20 */ /* 0x000fe20008410000 */
[----:B------:R-:W-:Y:S02]  /*a0a0*/  FMNMX.FTZ R8, R163, R8, !PT ;  /* 0x00000008a3087209 */ /* 0x000fe40007810000 */
[----:B------:R-:W-:-:S03]  /*a0b0*/  FMNMX.FTZ R31, R20, R31, !PT ;  /* 0x0000001f141f7209 */ /* 0x000fc60007810000 */
[----:B------:R-:W3:Y:S01]  /*a0c0*/  MUFU.TANH R69, R69 ;  /* 0x0000004500457308 */ /* 0x000ee20000002400 */
[----:B------:R-:W-:Y:S01]  /*a0d0*/  FMNMX.FTZ R29, R167, R8, !PT ;  /* 0x00000008a71d7209 */ /* 0x000fe20007810000 */
[----:B------:R-:W-:Y:S01]  /*a0e0*/  FMUL.FTZ R70, R70, UR4 ;  /* 0x0000000446467c20 */ /* 0x000fe20008410000 */
[----:B--2---:R-:W-:-:S05]  /*a0f0*/  FSEL R193, R64, -INF , P4 ;  /* 0xff80000040c17808 */ /* 0x004fca0002000000 */
[----:B------:R-:W2:Y:S01]  /*a100*/  MUFU.TANH R66, R66 ;  /* 0x0000004200427308 */ /* 0x000ea20000002400 */
[----:B------:R-:W-:Y:S01]  /*a110*/  FMNMX.FTZ R30, R164, R31, !PT ;  /* 0x0000001fa41e7209 */ /* 0x000fe20007810000 */
[----:B------:R-:W-:Y:S01]  /*a120*/  FMUL.FTZ R71, R71, UR4 ;  /* 0x0000000447477c20 */ /* 0x000fe20008410000 */
[----:B------:R-:W-:-:S05]  /*a130*/  FMNMX.FTZ R8, R184, R29, !PT ;  /* 0x0000001db8087209 */ /* 0x000fca0007810000 */
[----:B------:R-:W4:Y:S01]  /*a140*/  MUFU.TANH R67, R67 ;  /* 0x0000004300437308 */ /* 0x000f220000002400 */
[----:B0-----:R-:W-:Y:S02]  /*a150*/  FSEL R187, R65, -INF , P5 ;  /* 0xff80000041bb7808 */ /* 0x001fe40002800000 */
[----:B------:R-:W-:Y:S02]  /*a160*/  FMNMX.FTZ R30, R193, R30, !PT ;  /* 0x0000001ec11e7209 */ /* 0x000fe40007810000 */
[----:B------:R-:W-:-:S03]  /*a170*/  FMNMX.FTZ R8, R15, R8, !PT ;  /* 0x000000080f087209 */ /* 0x000fc60007810000 */
[----:B------:R-:W0:Y:S01]  /*a180*/  MUFU.TANH R70, R70 ;  /* 0x0000004600467308 */ /* 0x000e220000002400 */
[----:B-1----:R-:W-:Y:S02]  /*a190*/  FSEL R186, R68, -INF , P2 ;  /* 0xff80000044ba7808 */ /* 0x002fe40001000000 */
[----:B------:R-:W-:Y:S02]  /*a1a0*/  FMNMX.FTZ R29, R187, R30, !PT ;  /* 0x0000001ebb1d7209 */ /* 0x000fe40007810000 */
[----:B------:R-:W-:-:S03]  /*a1b0*/  FMNMX.FTZ R8, R21, R8, !PT ;  /* 0x0000000815087209 */ /* 0x000fc60007810000 */
[----:B------:R-:W1:Y:S01]  /*a1c0*/  MUFU.TANH R71, R71 ;  /* 0x0000004700477308 */ /* 0x000e620000002400 */
[----:B---3--:R-:W-:Y:S02]  /*a1d0*/  FSEL R158, R69, -INF , P3 ;  /* 0xff800000459e7808 */ /* 0x008fe40001800000 */
[----:B------:R-:W-:Y:S02]  /*a1e0*/  FMNMX.FTZ R29, R186, R29, !PT ;  /* 0x0000001dba1d7209 */ /* 0x000fe40007810000 */
[----:B--2---:R-:W-:Y:S02]  /*a1f0*/  FSEL R179, R66, -INF , P4 ;  /* 0xff80000042b37808 */ /* 0x004fe40002000000 */
[----:B------:R-:W-:Y:S02]  /*a200*/  FMNMX.FTZ R8, R165, R8, !PT ;  /* 0x00000008a5087209 */ /* 0x000fe40007810000 */
[----:B------:R-:W-:Y:S02]  /*a210*/  FMNMX.FTZ R30, R158, R29, !PT ;  /* 0x0000001d9e1e7209 */ /* 0x000fe40007810000 */
[----:B----4-:R-:W-:-:S02]  /*a220*/  FSEL R178, R67, -INF , P5 ;  /* 0xff80000043b27808 */ /* 0x010fc40002800000 */
[----:B------:R-:W-:Y:S02]  /*a230*/  FMNMX.FTZ R29, R179, R8, !PT ;  /* 0x00000008b31d7209 */ /* 0x000fe40007810000 */
[----:B0-----:R-:W-:Y:S02]  /*a240*/  FSEL R177, R70, -INF , P2 ;  /* 0xff80000046b17808 */ /* 0x001fe40001000000 */
[----:B------:R-:W-:Y:S02]  /*a250*/  FMNMX.FTZ R8, R178, R29, !PT ;  /* 0x0000001db2087209 */ /* 0x000fe40007810000 */
[----:B-1----:R-:W-:Y:S02]  /*a260*/  FSEL R176, R71, -INF , P3 ;  /* 0xff80000047b07808 */ /* 0x002fe40001800000 */
[----:B------:R-:W-:Y:S01]  /*a270*/  FMNMX.FTZ R29, R177, R8, !PT ;  /* 0x00000008b11d7209 */ /* 0x000fe20007810000 */
[----:B------:R-:W0:Y:S03]  /*a280*/  SHFL.BFLY PT, R31, R30, 0x2, 0x1f ;  /* 0x0c401f001e1f7f89 */ /* 0x000e2600000e0000 */
[----:B------:R-:W-:-:S05]  /*a290*/  FMNMX.FTZ R29, R176, R29, !PT ;  /* 0x0000001db01d7209 */ /* 0x000fca0007810000 */
[----:B------:R-:W1:Y:S01]  /*a2a0*/  SHFL.BFLY PT, R8, R29, 0x2, 0x1f ;  /* 0x0c401f001d087f89 */ /* 0x000e6200000e0000 */
[----:B0-----:R-:W-:-:S05]  /*a2b0*/  FMNMX.FTZ R31, R30, R31, !PT ;  /* 0x0000001f1e1f7209 */ /* 0x001fca0007810000 */
[----:B------:R-:W0:Y:S01]  /*a2c0*/  SHFL.BFLY PT, R162, R31, 0x1, 0x1f ;  /* 0x0c201f001fa27f89 */ /* 0x000e2200000e0000 */
[----:B-1----:R-:W-:-:S05]  /*a2d0*/  FMNMX.FTZ R30, R29, R8, !PT ;  /* 0x000000081d1e7209 */ /* 0x002fca0007810000 */
[----:B------:R-:W1:Y:S01]  /*a2e0*/  SHFL.BFLY PT, R33, R30, 0x1, 0x1f ;  /* 0x0c201f001e217f89 */ /* 0x000e6200000e0000 */
[----:B0-----:R-:W-:-:S04]  /*a2f0*/  FMNMX.FTZ R162, R31, R162, !PT ;  /* 0x000000a21fa27209 */ /* 0x001fc80007810000 */
[C---:B------:R-:W-:Y:S01]  /*a300*/  FSETP.NEU.FTZ.AND P2, PT, R162.reuse, -INF , PT ;  /* 0xff800000a200780b */ /* 0x040fe20003f5d000 */
[----:B------:R-:W-:Y:S01]  /*a310*/  FMUL.FTZ R156, R162, UR39 ;  /* 0x00000027a29c7c20 */ /* 0x000fe20008410000 */
[----:B-1----:R-:W-:-:S04]  /*a320*/  FMNMX.FTZ R8, R30, R33, !PT ;  /* 0x000000211e087209 */ /* 0x002fc80007810000 */
[----:B------:R-:W-:Y:S02]  /*a330*/  FSEL R156, R156, RZ, P2 ;  /* 0x000000ff9c9c7208 */ /* 0x000fe40001000000 */
[C---:B------:R-:W-:Y:S01]  /*a340*/  FSETP.NEU.FTZ.AND P2, PT, R8.reuse, -INF , PT ;  /* 0xff8000000800780b */ /* 0x040fe20003f5d000 */
[----:B------:R-:W-:-:S05]  /*a350*/  FMUL.FTZ R157, R8, UR39 ;  /* 0x00000027089d7c20 */ /* 0x000fca0008410000 */
[----:B------:R-:W-:Y:S02]  /*a360*/  FSEL R157, R157, RZ, P2 ;  /* 0x000000ff9d9d7208 */ /* 0x000fe40001000000 */
[----:B------:R-:W-:-:S03]  /*a370*/  SHF.R.U32.HI R34, RZ, 0x7, R72 ;  /* 0x00000007ff227819 */ /* 0x000fc60000011648 */
[--C-:B------:R-:W-:Y:S01]  /*a380*/  FFMA.FTZ R189, R24, UR39, -R157.reuse ;  /* 0x0000002718bd7c23 */ /* 0x100fe2000801089d */
[----:B------:R-:W-:Y:S02]  /*a390*/  @!P1 VIADD R24, R0, 0x32440 ;  /* 0x0003244000189836 */ /* 0x000fe40000000000 */
[--C-:B------:R-:W-:Y:S01]  /*a3a0*/  FFMA.FTZ R195, R9, UR39, -R156.reuse ;  /* 0x0000002709c37c23 */ /* 0x100fe2000801089c */
[----:B------:R-:W-:Y:S01]  /*a3b0*/  IADD3 R9, -R34, 0xb, RZ ;  /* 0x0000000b22097810 */ /* 0x000fe20007ffe1ff */
[----:B------:R-:W-:Y:S01]  /*a3c0*/  FFMA.FTZ R194, R13, UR39, -R156 ;  /* 0x000000270dc27c23 */ /* 0x000fe2000801089c */
[----:B------:R-:W-:Y:S01]  /*a3d0*/  @!P1 PRMT R24, RZ, 0x654, R24 ;  /* 0x00000654ff189816 */ /* 0x000fe20000000018 */
[--C-:B------:R-:W-:Y:S01]  /*a3e0*/  FFMA.FTZ R192, R25, UR39, -R156.reuse ;  /* 0x0000002719c07c23 */ /* 0x100fe2000801089c */
[----:B------:R-:W-:Y:S01]  /*a3f0*/  FFMA.FTZ R191, R27, UR39, -R156 ;  /* 0x000000271bbf7c23 */ /* 0x000fe2000801089c */
[--C-:B------:R-:W-:Y:S01]  /*a400*/  FFMA.FTZ R190, R12, UR39, -R157.reuse ;  /* 0x000000270cbe7c23 */ /* 0x100fe2000801089d */
[--C-:B------:R-:W-:Y:S01]  /*a410*/  FFMA.FTZ R188, R26, UR39, -R157.reuse ;  /* 0x000000271abc7c23 */ /* 0x100fe2000801089d */
[----:B------:R-:W-:Y:S01]  /*a420*/  FFMA.FTZ R196, R28, UR39, -R157 ;  /* 0x000000271cc47c23 */ /* 0x000fe2000801089d */
[----:B------:R0:W-:Y:S06]  /*a430*/  BAR.ARV R9, 0x100 ;  /* 0x000400090000751d */ /* 0x0001ec0000002000 */
[----:B------:R1:W-:Y:S01]  /*a440*/  @!P1 SYNCS.ARRIVE.TRANS64.RED.A1T0 RZ, [R24+URZ], RZ ;  /* 0x000000ff18ff99a7 */ /* 0x0003e2000810043f */
[----:B------:R-:W-:Y:S01]  /*a450*/  MUFU.EX2 R195, R195 ;  /* 0x000000c300c37308 */ /* 0x000fe20000000800 */
[----:B------:R-:W-:-:S07]  /*a460*/  MOV R13, 0xc00 ;  /* 0x00000c00000d7802 */ /* 0x000fce0000000f00 */
[----:B------:R-:W2:Y:S08]  /*a470*/  MUFU.EX2 R194, R194 ;  /* 0x000000c200c27308 */ /* 0x000eb00000000800 */
[----:B------:R-:W-:Y:S08]  /*a480*/  MUFU.EX2 R192, R192 ;  /* 0x000000c000c07308 */ /* 0x000ff00000000800 */
[----:B------:R-:W3:Y:S08]  /*a490*/  MUFU.EX2 R191, R191 ;  /* 0x000000bf00bf7308 */ /* 0x000ef00000000800 */
[----:B------:R-:W-:Y:S08]  /*a4a0*/  MUFU.EX2 R190, R190 ;  /* 0x000000be00be7308 */ /* 0x000ff00000000800 */
[----:B------:R-:W4:Y:S08]  /*a4b0*/  MUFU.EX2 R189, R189 ;  /* 0x000000bd00bd7308 */ /* 0x000f300000000800 */
[----:B------:R-:W-:Y:S08]  /*a4c0*/  MUFU.EX2 R188, R188 ;  /* 0x000000bc00bc7308 */ /* 0x000ff00000000800 */
[----:B------:R-:W5:Y:S01]  /*a4d0*/  MUFU.EX2 R196, R196 ;  /* 0x000000c400c47308 */ /* 0x000f620000000800 */
[----:B------:R-:W-:-:S02]  /*a4e0*/  IMAD R12, R22, R13, UR42 ;  /* 0x0000002a160c7e24 */ /* 0x000fc4000f8e020d */
[----:B------:R-:W-:-:S03]  /*a4f0*/  IMAD.MOV.U32 R13, RZ, RZ, 0x40000040 ;  /* 0x40000040ff0d7424 */ /* 0x000fc600078e00ff */
[----:B------:R-:W-:Y:S02]  /*a500*/  R2UR UR6, R12 ;  /* 0x000000000c0672ca */ /* 0x000fe400000e0000 */
[----:B------:R-:W-:Y:S02]  /*a510*/  R2UR UR7, R13 ;  /* 0x000000000d0772ca */ /* 0x000fe400000e0000 */
[----:B--2---:R-:W-:Y:S02]  /*a520*/  F2FP.F16.F32.PACK_AB R152, R194, R195 ;  /* 0x000000c3c298723e */ /* 0x004fe400000000ff */
[----:B---3--:R-:W-:Y:S02]  /*a530*/  F2FP.F16.F32.PACK_AB R154, R191, R192 ;  /* 0x000000c0bf9a723e */ /* 0x008fe400000000ff */
[----:B----4-:R-:W-:Y:S02]  /*a540*/  F2FP.F16.F32.PACK_AB R153, R189, R190 ;  /* 0x000000bebd99723e */ /* 0x010fe400000000ff */
[----:B-----5:R-:W-:Y:S01]  /*a550*/  F2FP.F16.F32.PACK_AB R155, R196, R188 ;  /* 0x000000bcc49b723e */ /* 0x020fe200000000ff */
[----:B------:R0:W-:Y:S06]  /*a560*/  BAR.SYNC.DEFER_BLOCKING R199, 0x100 ;  /* 0x000400c70000751d */ /* 0x0001ec0000010000 */
[----:B-1----:R-:W-:-:S06]  /*a570*/  WARPGROUP.ARRIVE ;  /* 0x00000000000079c5 */ /* 0x002fcc0000000000 */
[----:B------:R-:W-:Y:S01]  /*a580*/  HGMMA.64x256x16.F32 R24, R152, gdesc[UR4].tnspB, RZ, !UPT, gsb0 ;  /* 0x43e0000498187df0 */ /* 0x000fe2000c0008ff */
        /* <DEDUP_REMOVED lines=8> */
[----:B------:R-:W-:Y:S08]  /*a610*/  MUFU.EX2 R185, R185 ;  /* 0x000000b900b97308 */ /* 0x000ff00000000800 */
[----:B------:R-:W1:Y:S08]  /*a620*/  MUFU.EX2 R180, R180 ;  /* 0x000000b400b47308 */ /* 0x000e700000000800 */
[----:B------:R-:W-:Y:S08]  /*a630*/  MUFU.EX2 R7, R7 ;  /* 0x0000000700077308 */ /* 0x000ff00000000800 */
[----:B------:R-:W-:Y:S08]  /*a640*/  MUFU.EX2 R11, R11 ;  /* 0x0000000b000b7308 */ /* 0x000ff00000000800 */
[----:B------:R-:W-:Y:S08]  /*a650*/  MUFU.EX2 R5, R5 ;  /* 0x0000000500057308 */ /* 0x000ff00000000800 */
[----:B------:R-:W2:Y:S08]  /*a660*/  MUFU.EX2 R6, R6 ;  /* 0x0000000600067308 */ /* 0x000eb00000000800 */
[----:B------:R-:W-:Y:S08]  /*a670*/  MUFU.EX2 R10, R10 ;  /* 0x0000000a000a7308 */ /* 0x000ff00000000800 */
[----:B------:R-:W3:Y:S01]  /*a680*/  MUFU.EX2 R13, R13 ;  /* 0x0000000d000d7308 */ /* 0x000ee20000000800 */
[--C-:B------:R-:W-:Y:S01]  /*a690*/  FFMA.FTZ R168, R168, UR39, -R156.reuse ;  /* 0x00000027a8a87c23 */ /* 0x100fe2000801089c */
[--C-:B------:R-:W-:Y:S01]  /*a6a0*/  FFMA.FTZ R169, R169, UR39, -R156.reuse ;  /* 0x00000027a9a97c23 */ /* 0x100fe2000801089c */
[--C-:B------:R-:W-:Y:S01]  /*a6b0*/  FFMA.FTZ R170, R170, UR39, -R156.reuse ;  /* 0x00000027aaaa7c23 */ /* 0x100fe2000801089c */
[----:B------:R-:W-:Y:S01]  /*a6c0*/  FFMA.FTZ R171, R171, UR39, -R156 ;  /* 0x00000027abab7c23 */ /* 0x000fe2000801089c */
[--C-:B------:R-:W-:Y:S01]  /*a6d0*/  FFMA.FTZ R172, R172, UR39, -R157.reuse ;  /* 0x00000027acac7c23 */ /* 0x100fe2000801089d */
[--C-:B------:R-:W-:Y:S01]  /*a6e0*/  FFMA.FTZ R173, R173, UR39, -R157.reuse ;  /* 0x00000027adad7c23 */ /* 0x100fe2000801089d */
[--C-:B------:R-:W-:Y:S01]  /*a6f0*/  FFMA.FTZ R174, R174, UR39, -R157.reuse ;  /* 0x00000027aeae7c23 */ /* 0x100fe2000801089d */
[----:B------:R-:W-:Y:S01]  /*a700*/  FFMA.FTZ R175, R175, UR39, -R157 ;  /* 0x00000027afaf7c23 */ /* 0x000fe2000801089d */
[----:B------:R-:W-:Y:S08]  /*a710*/  MUFU.EX2 R168, R168 ;  /* 0x000000a800a87308 */ /* 0x000ff00000000800 */
[----:B------:R-:W4:Y:S08]  /*a720*/  MUFU.EX2 R169, R169 ;  /* 0x000000a900a97308 */ /* 0x000f300000000800 */
[----:B------:R-:W-:Y:S01]  /*a730*/  MUFU.EX2 R170, R170 ;  /* 0x000000aa00aa7308 */ /* 0x000fe20000000800 */
[----:B------:R-:W-:-:S02]  /*a740*/  WARPGROUP.DEPBAR.LE gsb0, 0x0 ;  /* 0x00008000000079c5 */ /* 0x000fc40000010000 */
[----:B------:R-:W-:Y:S02]  /*a750*/  VIADD R152, R12, 0x80 ;  /* 0x000000800c987836 */ /* 0x000fe40000000000 */
[----:B------:R-:W-:-:S03]  /*a760*/  IMAD.MOV.U32 R153, RZ, RZ, 0x40000040 ;  /* 0x40000040ff997424 */ /* 0x000fc600078e00ff */
[----:B------:R-:W-:Y:S02]  /*a770*/  R2UR UR6, R152 ;  /* 0x00000000980672ca */ /* 0x000fe400000e0000 */
[----:B------:R-:W-:Y:S02]  /*a780*/  R2UR UR7, R153 ;  /* 0x00000000990772ca */ /* 0x000fe400000e0000 */
[----:B-1----:R-:W-:Y:S02]  /*a790*/  F2FP.F16.F32.PACK_AB R152, R180, R185 ;  /* 0x000000b9b498723e */ /* 0x002fe400000000ff */
[----:B--2---:R-:W-:Y:S02]  /*a7a0*/  F2FP.F16.F32.PACK_AB R153, R6, R5 ;  /* 0x000000050699723e */ /* 0x004fe400000000ff */
[----:B------:R-:W-:Y:S02]  /*a7b0*/  F2FP.F16.F32.PACK_AB R154, R11, R7 ;  /* 0x000000070b9a723e */ /* 0x000fe400000000ff */
[----:B---3--:R-:W-:-:S04]  /*a7c0*/  F2FP.F16.F32.PACK_AB R155, R13, R10 ;  /* 0x0000000a0d9b723e */ /* 0x008fc800000000ff */
[----:B------:R-:W-:-:S06]  /*a7d0*/  WARPGROUP.ARRIVE ;  /* 0x00000000000079c5 */ /* 0x000fcc0000000000 */
[----:B------:R-:W-:Y:S01]  /*a7e0*/  HGMMA.64x256x16.F32 R24, R152, gdesc[UR4].tnspB, R24, gsb0 ;  /* 0x43e0000498187df0 */ /* 0x000fe20008000818 */
[----:B------:R-:W-:Y:S08]  /*a7f0*/  MUFU.EX2 R171, R171 ;  /* 0x000000ab00ab7308 */ /* 0x000ff00000000800 */
[----:B------:R-:W-:Y:S08]  /*a800*/  MUFU.EX2 R172, R172 ;  /* 0x000000ac00ac7308 */ /* 0x000ff00000000800 */
[----:B------:R-:W1:Y:S08]  /*a810*/  MUFU.EX2 R173, R173 ;  /* 0x000000ad00ad7308 */ /* 0x000e700000000800 */
[----:B------:R-:W-:Y:S08]  /*a820*/  MUFU.EX2 R174, R174 ;  /* 0x000000ae00ae7308 */ /* 0x000ff00000000800 */
[----:B------:R-:W2:Y:S01]  /*a830*/  MUFU.EX2 R175, R175 ;  /* 0x000000af00af7308 */ /* 0x000ea20000000800 */
        /* <DEDUP_REMOVED lines=9> */
[----:B------:R-:W3:Y:S08]  /*a8d0*/  MUFU.EX2 R159, R159 ;  /* 0x0000009f009f7308 */ /* 0x000ef00000000800 */
[----:B------:R-:W-:Y:S08]  /*a8e0*/  MUFU.EX2 R161, R161 ;  /* 0x000000a100a17308 */ /* 0x000ff00000000800 */
[----:B------:R-:W-:Y:S08]  /*a8f0*/  MUFU.EX2 R166, R166 ;  /* 0x000000a600a67308 */ /* 0x000ff00000000800 */
[----:B------:R-:W-:Y:S08]  /*a900*/  MUFU.EX2 R3, R3 ;  /* 0x0000000300037308 */ /* 0x000ff00000000800 */
[----:B------:R-:W5:Y:S08]  /*a910*/  MUFU.EX2 R160, R160 ;  /* 0x000000a000a07308 */ /* 0x000f700000000800 */
[----:B------:R-:W-:Y:S01]  /*a920*/  MUFU.EX2 R163, R163 ;  /* 0x000000a300a37308 */ /* 0x000fe20000000800 */
[----:B------:R-:W-:-:S02]  /*a930*/  WARPGROUP.DEPBAR.LE gsb0, 0x0 ;  /* 0x00008000000079c5 */ /* 0x000fc40000010000 */
[----:B------:R-:W-:Y:S01]  /*a940*/  IMAD.MOV.U32 R153, RZ, RZ, 0x40000040 ;  /* 0x40000040ff997424 */ /* 0x000fe200078e00ff */
[----:B------:R-:W-:-:S04]  /*a950*/  IADD3 R152, R12, 0x100, RZ ;  /* 0x000001000c987810 */ /* 0x000fc80007ffe0ff */
[----:B------:R-:W-:Y:S02]  /*a960*/  R2UR UR6, R152 ;  /* 0x00000000980672ca */ /* 0x000fe400000e0000 */
[----:B------:R-:W-:Y:S02]  /*a970*/  R2UR UR7, R153 ;  /* 0x00000000990772ca */ /* 0x000fe400000e0000 */
[----:B----4-:R-:W-:Y:S02]  /*a980*/  F2FP.F16.F32.PACK_AB R152, R169, R168 ;  /* 0x000000a8a998723e */ /* 0x010fe400000000ff */
[----:B-1----:R-:W-:Y:S02]  /*a990*/  F2FP.F16.F32.PACK_AB R153, R173, R172 ;  /* 0x000000acad99723e */ /* 0x002fe400000000ff */
[----:B------:R-:W-:Y:S02]  /*a9a0*/  F2FP.F16.F32.PACK_AB R154, R171, R170 ;  /* 0x000000aaab9a723e */ /* 0x000fe400000000ff */
[----:B--2---:R-:W-:-:S04]  /*a9b0*/  F2FP.F16.F32.PACK_AB R155, R175, R174 ;  /* 0x000000aeaf9b723e */ /* 0x004fc800000000ff */
[----:B------:R-:W-:-:S06]  /*a9c0*/  WARPGROUP.ARRIVE ;  /* 0x00000000000079c5 */ /* 0x000fcc0000000000 */
[----:B------:R-:W-:Y:S01]  /*a9d0*/  HGMMA.64x256x16.F32 R24, R152, gdesc[UR4].tnspB, R24, gsb0 ;  /* 0x43e0000498187df0 */ /* 0x000fe20008000818 */
[----:B------:R-:W1:Y:S01]  /*a9e0*/  MUFU.EX2 R167, R167 ;  /* 0x000000a700a77308 */ /* 0x000e620000000800 */
[--C-:B------:R-:W-:Y:S01]  /*a9f0*/  FFMA.FTZ R181, R183, UR39, -R156.reuse ;  /* 0x00000027b7b57c23 */ /* 0x100fe2000801089c */
[--C-:B------:R-:W-:Y:S01]  /*aa00*/  FFMA.FTZ R183, R184, UR39, -R157.reuse ;  /* 0x00000027b8b77c23 */ /* 0x100fe2000801089d */
[--C-:B------:R-:W-:Y:S01]  /*aa10*/  FFMA.FTZ R182, R14, UR39, -R156.reuse ;  /* 0x000000270eb67c23 */ /* 0x100fe2000801089c */
[--C-:B------:R-:W-:Y:S01]  /*aa20*/  FFMA.FTZ R20, R20, UR39, -R156.reuse ;  /* 0x0000002714147c23 */ /* 0x100fe2000801089c */
[----:B------:R-:W-:Y:S01]  /*aa30*/  FFMA.FTZ R164, R164, UR39, -R156 ;  /* 0x00000027a4a47c23 */ /* 0x000fe2000801089c */
[--C-:B------:R-:W-:Y:S01]  /*aa40*/  FFMA.FTZ R184, R15, UR39, -R157.reuse ;  /* 0x000000270fb87c23 */ /* 0x100fe2000801089d */
[--C-:B------:R-:W-:Y:S01]  /*aa50*/  FFMA.FTZ R21, R21, UR39, -R157.reuse ;  /* 0x0000002715157c23 */ /* 0x100fe2000801089d */
[----:B------:R-:W-:Y:S01]  /*aa60*/  FFMA.FTZ R165, R165, UR39, -R157 ;  /* 0x00000027a5a57c23 */ /* 0x000fe2000801089d */
[----:B------:R-:W-:Y:S08]  /*aa70*/  MUFU.EX2 R181, R181 ;  /* 0x000000b500b57308 */ /* 0x000ff00000000800 */
[----:B------:R-:W2:Y:S08]  /*aa80*/  MUFU.EX2 R182, R182 ;  /* 0x000000b600b67308 */ /* 0x000eb00000000800 */
[----:B------:R-:W-:Y:S08]  /*aa90*/  MUFU.EX2 R20, R20 ;  /* 0x0000001400147308 */ /* 0x000ff00000000800 */
[----:B------:R-:W-:Y:S08]  /*aaa0*/  MUFU.EX2 R164, R164 ;  /* 0x000000a400a47308 */ /* 0x000ff00000000800 */
[----:B------:R-:W-:Y:S08]  /*aab0*/  MUFU.EX2 R183, R183 ;  /* 0x000000b700b77308 */ /* 0x000ff00000000800 */
[----:B------:R-:W4:Y:S08]  /*aac0*/  MUFU.EX2 R184, R184 ;  /* 0x000000b800b87308 */ /* 0x000f300000000800 */
[----:B------:R-:W-:Y:S08]  /*aad0*/  MUFU.EX2 R21, R21 ;  /* 0x0000001500157308 */ /* 0x000ff00000000800 */
[----:B------:R-:W0:Y:S01]  /*aae0*/  MUFU.EX2 R165, R165 ;  /* 0x000000a500a57308 */ /* 0x000e220000000800 */
[----:B------:R-:W-:Y:S01]  /*aaf0*/  VIADD R14, R12, 0x200 ;  /* 0x000002000c0e7836 */ /* 0x000fe20000000000 */
[----:B------:R-:W-:Y:S01]  /*ab00*/  MOV R15, 0x40000040 ;  /* 0x40000040000f7802 */ /* 0x000fe20000000f00 */
[----:B------:R-:W-:-:S02]  /*ab10*/  WARPGROUP.DEPBAR.LE gsb0, 0x0 ;  /* 0x00008000000079c5 */ /* 0x000fc40000010000 */
[----:B------:R-:W-:Y:S02]  /*ab20*/  VIADD R152, R12, 0x180 ;  /* 0x000001800c987836 */ /* 0x000fe40000000000 */
[----:B------:R-:W-:-:S03]  /*ab30*/  IMAD.MOV.U32 R153, RZ, RZ, 0x40000040 ;  /* 0x40000040ff997424 */ /* 0x000fc600078e00ff */
[----:B------:R-:W-:Y:S02]  /*ab40*/  R2UR UR6, R152 ;  /* 0x00000000980672ca */ /* 0x000fe400000e0000 */
[----:B------:R-:W-:Y:S02]  /*ab50*/  R2UR UR7, R153 ;  /* 0x00000000990772ca */ /* 0x000fe400000e0000 */
[----:B---3--:R-:W-:Y:S02]  /*ab60*/  F2FP.F16.F32.PACK_AB R152, R159, R4 ;  /* 0x000000049f98723e */ /* 0x008fe400000000ff */
[----:B-----5:R-:W-:Y:S02]  /*ab70*/  F2FP.F16.F32.PACK_AB R153, R160, R3 ;  /* 0x00000003a099723e */ /* 0x020fe400000000ff */
[----:B------:R-:W-:Y:S02]  /*ab80*/  F2FP.F16.F32.PACK_AB R154, R166, R161 ;  /* 0x000000a1a69a723e */ /* 0x000fe400000000ff */
[----:B-1----:R-:W-:-:S04]  /*ab90*/  F2FP.F16.F32.PACK_AB R155, R167, R163 ;  /* 0x000000a3a79b723e */ /* 0x002fc800000000ff */
[----:B------:R-:W-:-:S06]  /*aba0*/  WARPGROUP.ARRIVE ;  /* 0x00000000000079c5 */ /* 0x000fcc0000000000 */
[----:B------:R-:W-:Y:S01]  /*abb0*/  HGMMA.64x256x16.F32 R24, R152, gdesc[UR4].tnspB, R24, gsb0 ;  /* 0x43e0000498187df0 */ /* 0x000fe20008000818 */
[----:B------:R-:W-:Y:S02]  /*abc0*/  R2UR UR6, R14 ;  /* 0x000000000e0672ca */ /* 0x000fe400000e0000 */
[----:B------:R-:W-:Y:S01]  /*abd0*/  R2UR UR7, R15 ;  /* 0x000000000f0772ca */ /* 0x000fe200000e0000 */
        /* <DEDUP_REMOVED lines=8> */
[----:B------:R-:W-:Y:S01]  /*ac60*/  VIADD R14, R12, 0x280 ;  /* 0x000002800c0e7836 */ /* 0x000fe20000000000 */
[----:B------:R-:W1:Y:S08]  /*ac70*/  MUFU.EX2 R193, R193 ;  /* 0x000000c100c17308 */ /* 0x000e700000000800 */
[----:B------:R-:W-:Y:S08]  /*ac80*/  MUFU.EX2 R187, R187 ;  /* 0x000000bb00bb7308 */ /* 0x000ff00000000800 */
[----:B------:R-:W-:Y:S08]  /*ac90*/  MUFU.EX2 R186, R186 ;  /* 0x000000ba00ba7308 */ /* 0x000ff00000000800 */
[----:B------:R-:W-:Y:S08]  /*aca0*/  MUFU.EX2 R156, R156 ;  /* 0x0000009c009c7308 */ /* 0x000ff00000000800 */
[----:B------:R-:W3:Y:S08]  /*acb0*/  MUFU.EX2 R158, R158 ;  /* 0x0000009e009e7308 */ /* 0x000ef00000000800 */
[----:B------:R-:W5:Y:S08]  /*acc0*/  MUFU.EX2 R178, R178 ;  /* 0x000000b200b27308 */ /* 0x000f700000000800 */
[----:B------:R-:W-:Y:S08]  /*acd0*/  MUFU.EX2 R177, R177 ;  /* 0x000000b100b17308 */ /* 0x000ff00000000800 */
[----:B------:R-:W5:Y:S01]  /*ace0*/  MUFU.EX2 R12, R157 ;  /* 0x0000009d000c7308 */ /* 0x000f620000000800 */
[----:B------:R-:W-:Y:S01]  /*acf0*/  IMAD.MOV.U32 R15, RZ, RZ, 0x40000040 ;  /* 0x40000040ff0f7424 */ /* 0x000fe200078e00ff */
[----:B------:R-:W-:-:S02]  /*ad00*/  WARPGROUP.DEPBAR.LE gsb0, 0x0 ;  /* 0x00008000000079c5 */ /* 0x000fc40000010000 */
[----:B--2---:R-:W-:Y:S02]  /*ad10*/  F2FP.F16.F32.PACK_AB R152, R182, R181 ;  /* 0x000000b5b698723e */ /* 0x004fe400000000ff */
[----:B----4-:R-:W-:Y:S02]  /*ad20*/  F2FP.F16.F32.PACK_AB R153, R184, R183 ;  /* 0x000000b7b899723e */ /* 0x010fe400000000ff */
[----:B------:R-:W-:Y:S02]  /*ad30*/  F2FP.F16.F32.PACK_AB R154, R164, R20 ;  /* 0x00000014a49a723e */ /* 0x000fe400000000ff */
[----:B0-----:R-:W-:-:S04]  /*ad40*/  F2FP.F16.F32.PACK_AB R155, R165, R21 ;  /* 0x00000015a59b723e */ /* 0x001fc800000000ff */
[----:B------:R-:W-:-:S06]  /*ad50*/  WARPGROUP.ARRIVE ;  /* 0x00000000000079c5 */ /* 0x000fcc0000000000 */
[----:B------:R-:W-:Y:S01]  /*ad60*/  HGMMA.64x256x16.F32 R24, R152, gdesc[UR4].tnspB, R24, gsb0 ;  /* 0x43e0000498187df0 */ /* 0x000fe20008000818 */
[----:B------:R-:W-:Y:S02]  /*ad70*/  R2UR UR6, R14 ;  /* 0x000000000e0672ca */ /* 0x000fe400000e0000 */
[----:B------:R-:W-:Y:S01]  /*ad80*/  R2UR UR7, R15 ;  /* 0x000000000f0772ca */ /* 0x000fe200000e0000 */
        /* <DEDUP_REMOVED lines=36> */
[----:B------:R-:W-:Y:S02]  /*afd0*/  ISETP.GE.AND P2, PT, R197, 0x61, PT ;  /* 0x00000061c500780c */ /* 0x000fe40003f46270 */
[----:B------:R-:W-:Y:S01]  /*afe0*/  FADD.FTZ R164, R164, R181 ;  /* 0x000000b5a4a47221 */ /* 0x000fe20000010000 */
[----:B------:R-:W-:Y:S01]  /*aff0*/  FADD.FTZ R165, R165, R184 ;  /* 0x000000b8a5a57221 */ /* 0x000fe20000010000 */
[----:B------:R-:W-:Y:S02]  /*b000*/  @!P1 VIADD R0, R0, 0x32460 ;  /* 0x0003246000009836 */ /* 0x000fe40000000000 */
[----:B-1----:R-:W-:Y:S01]  /*b010*/  FADD.FTZ R164, R193, R164 ;  /* 0x000000a4c1a47221 */ /* 0x002fe20000010000 */
[----:B---3--:R-:W-:Y:S02]  /*b020*/  FADD.FTZ R165, R158, R165 ;  /* 0x000000a59ea57221 */ /* 0x008fe40000010000 */
[----:B------:R-:W-:Y:S01]  /*b030*/  @!P1 PRMT R0, RZ, 0x654, R0 ;  /* 0x00000654ff009816 */ /* 0x000fe20000000000 */
[----:B------:R-:W-:-:S02]  /*b040*/  WARPGROUP.DEPBAR.LE gsb0, 0x0 ;  /* 0x00008000000079c5 */ /* 0x000fc40000010000 */
[----:B------:R-:W-:Y:S02]  /*b050*/  F2FP.F16.F32.PACK_AB R152, R187, R193 ;  /* 0x000000c1bb98723e */ /* 0x000fe400000000ff */
[----:B-----5:R-:W-:Y:S02]  /*b060*/  F2FP.F16.F32.PACK_AB R153, R178, R158 ;  /* 0x0000009eb299723e */ /* 0x020fe400000000ff */
[----:B------:R-:W-:Y:S02]  /*b070*/  F2FP.F16.F32.PACK_AB R154, R156, R186 ;  /* 0x000000ba9c9a723e */ /* 0x000fe400000000ff */
[----:B------:R-:W-:-:S04]  /*b080*/  F2FP.F16.F32.PACK_AB R155, R12, R177 ;  /* 0x000000b10c9b723e */ /* 0x000fc800000000ff */
[----:B------:R-:W-:-:S06]  /*b090*/  WARPGROUP.ARRIVE ;  /* 0x00000000000079c5 */ /* 0x000fcc0000000000 */
[----:B------:R-:W-:Y:S01]  /*b0a0*/  HGMMA.64x256x16.F32 R24, R152, gdesc[UR4].tnspB, R24, gsb0 ;  /* 0x43e0000498187df0 */ /* 0x000fe20008000818 */
[----:B------:R-:W-:Y:S01]  /*b0b0*/  FADD.FTZ R187, R187, R164 ;  /* 0x000000a4bbbb7221 */ /* 0x000fe20000010000 */
[----:B------:R-:W-:-:S03]  /*b0c0*/  FADD.FTZ R178, R178, R165 ;  /* 0x000000a5b2b27221 */ /* 0x000fc60000010000 */
[----:B------:R-:W-:Y:S01]  /*b0d0*/  FADD.FTZ R187, R186, R187 ;  /* 0x000000bbbabb7221 */ /* 0x000fe20000010000 */
[----:B------:R-:W-:-:S03]  /*b0e0*/  FADD.FTZ R177, R177, R178 ;  /* 0x000000b2b1b17221 */ /* 0x000fc60000010000 */
[----:B------:R-:W-:Y:S01]  /*b0f0*/  FADD.FTZ R7, R156, R187 ;  /* 0x000000bb9c077221 */ /* 0x000fe20000010000 */
[----:B------:R-:W-:Y:S01]  /*b100*/  FADD.FTZ R4, R12, R177 ;  /* 0x000000b10c047221 */ /* 0x000fe20000010000 */
[----:B------:R-:W-:Y:S02]  /*b110*/  WARPGROUP.DEPBAR.LE gsb0, 0x0 ;  /* 0x00008000000079c5 */ /* 0x000fe40000010000 */
[----:B------:R0:W-:Y:S01]  /*b120*/  @!P1 SYNCS.ARRIVE.TRANS64.RED.A1T0 RZ, [R0+URZ], RZ ;  /* 0x000000ff00ff99a7 */ /* 0x0001e2000810043f */
[----:B------:R-:W-:Y:S05]  /*b130*/  @!P2 BRA `(.L_x_8280) ;  /* 0x0000002c00a8a947 */ /* 0x000fea0003800000 */
[----:B0-----:R-:W-:Y:S01]  /*b140*/  VIADD R0, R198, 0xfffffffe ;  /* 0xfffffffec6007836 */ /* 0x001fe20000000000 */
[----:B------:R-:W-:Y:S01]  /*b150*/  MOV R6, R8 ;  /* 0x0000000800067202 */ /* 0x000fe20000000f00 */
[----:B------:R-:W-:-:S07]  /*b160*/  IMAD.MOV.U32 R5, RZ, RZ, R162 ;  /* 0x000000ffff057224 */ /* 0x000fce00078e00a2 */
.L_x_8290:
[----:B------:R-:W-:Y:S01]  /*b170*/  VIADD R22, R22, 0x1 ;  /* 0x0000000116167836 */ /* 0x000fe20000000000 */
[----:B------:R-:W-:Y:S05]  /*b180*/  YIELD ;  /* 0x0000000000007946 */ /* 0x000fea0003800000 */
[----:B------:R-:W-:Y:S02]  /*b190*/  ISETP.NE.AND P3, PT, R22, 0x2, PT ;  /* 0x000000021600780c */ /* 0x000fe40003f65270 */
[C---:B------:R-:W-:Y:S01]  /*b1a0*/  ISETP.GT.AND P2, PT, R0.reuse, RZ, PT ;  /* 0x000000ff0000720c */ /* 0x040fe20003f44270 */
[----:B------:R-:W-:Y:S01]  /*b1b0*/  VIADD R0, R0, 0xffffffff ;  /* 0xffffffff00007836 */ /* 0x000fe20000000000 */
[----:B-1----:R-:W-:-:S02]  /*b1c0*/  SEL R3, RZ, 0x1, P3 ;  /* 0x00000001ff037807 */ /* 0x002fc40001800000 */
[----:B------:R-:W-:Y:S02]  /*b1d0*/  SEL R22, R22, RZ, P3 ;  /* 0x000000ff16167207 */ /* 0x000fe40001800000 */
[----:B------:R-:W-:Y:S01]  /*b1e0*/  LOP3.LUT R200, R200, R3, RZ, 0x3c, !PT ;  /* 0x00000003c8c87212 */ /* 0x000fe200078e3cff */
[----:B------:R-:W-:Y:S06]  /*b1f0*/  @!P0 BRA `(.L_x_8281) ;  /* 0x0000000000048947 */ /* 0x000fec0003800000 */
[----:B------:R-:W-:Y:S01]  /*b200*/  BPT.TRAP 0x1 ;  /* 0x000000040000795c */ /* 0x000fe20000300000 */
.L_x_8281:
[----:B------:R-:W-:Y:S01]  /*b210*/  IMAD R3, R22, 0x8, R18 ;  /* 0x0000000816037824 */ /* 0x000fe200078e0212 */
[----:B------:R-:W-:-:S04]  /*b220*/  SHF.L.U32 R12, R200, 0x1f, RZ ;  /* 0x0000001fc80c7819 */ /* 0x000fc800000006ff */
[----:B------:R0:W1:Y:S01]  /*b230*/  SYNCS.PHASECHK.TRANS64.TRYWAIT P3, [R3+URZ+0x32430], R12 ;  /* 0x0324300c030075a7 */ /* 0x000062000806017f */
[----:B------:R-:W-:Y:S05]  /*b240*/  @!P0 BRA `(.L_x_8282) ;  /* 0x0000000000048947 */ /* 0x000fea0003800000 */
[----:B------:R-:W-:Y:S01]  /*b250*/  BPT.TRAP 0x1 ;  /* 0x000000040000795c */ /* 0x000fe20000300000 */
.L_x_8282:
[----:B------:R-:W-:Y:S01]  /*b260*/  IMAD R8, R22, 0x300, R225 ;  /* 0x0000030016087824 */ /* 0x000fe200078e02e1 */
[----:B------:R-:W-:Y:S01]  /*b270*/  MOV R9, 0x40000040 ;  /* 0x4000004000097802 */ /* 0x000fe20000000f00 */
[----:B-1----:R-:W-:Y:S06]  /*b280*/  @P3 BRA `(.L_x_8283) ;  /* 0x0000000000083947 */ /* 0x002fec0003800000 */
[----:B------:R-:W1:Y:S02]  /*b290*/  SYNCS.PHASECHK.TRANS64.TRYWAIT P3, [R3+URZ+0x32430], R12 ;  /* 0x0324300c030075a7 */ /* 0x000e64000806017f */
[----:B-1----:R-:W-:Y:S05]  /*b2a0*/  @!P3 BRA `(.L_x_8284) ;  /* 0x000000c00090b947 */ /* 0x002fea0003800000 */
.L_x_8283:
[----:B------:R-:W2:Y:S04]  /*b2b0*/  LDL.64 R152, [R1+0x70] ;  /* 0x0000700001987983 */ /* 0x000ea80000100a00 */
[----:B------:R-:W3:Y:S04]  /*b2c0*/  LDL.64 R202, [R1+0x68] ;  /* 0x0000680001ca7983 */ /* 0x000ee80000100a00 */
[----:B------:R-:W4:Y:S01]  /*b2d0*/  LDL.64 R20, [R1+0x60] ;  /* 0x0000600001147983 */ /* 0x000f220000100a00 */
[----:B------:R-:W-:Y:S05]  /*b2e0*/  WARPSYNC.ALL ;  /* 0x0000000000007948 */ /* 0x000fea0003800000 */
[----:B------:R-:W5:Y:S01]  /*b2f0*/  LDL.64 R14, [R1+0x58] ;  /* 0x00005800010e7983 */ /* 0x000f620000100a00 */
[C---:B------:R-:W-:Y:S01]  /*b300*/  R2UR UR6, R8.reuse ;  /* 0x00000000080672ca */ /* 0x040fe200000e0000 */
[----:B------:R-:W-:Y:S01]  /*b310*/  VIADD R10, R8, 0x2 ;  /* 0x00000002080a7836 */ /* 0x000fe20000000000 */
[----:B------:R-:W-:Y:S01]  /*b320*/  R2UR UR7, R9 ;  /* 0x00000000090772ca */ /* 0x000fe200000e0000 */
[----:B------:R-:W-:-:S02]  /*b330*/  IMAD.MOV.U32 R11, RZ, RZ, 0x40000040 ;  /* 0x40000040ff0b7424 */ /* 0x000fc400078e00ff */
[----:B------:R-:W-:Y:S01]  /*b340*/  IMAD.MOV.U32 R9, RZ, RZ, 0x40000040 ;  /* 0x40000040ff097424 */ /* 0x000fe200078e00ff */
[----:B--2---:R-:W-:Y:S02]  /*b350*/  R2UR UR4, R152 ;  /* 0x00000000980472ca */ /* 0x004fe400000e0000 */
[----:B------:R-:W-:Y:S02]  /*b360*/  R2UR UR5, R153 ;  /* 0x00000000990572ca */ /* 0x000fe400000e0000 */
[----:B------:R-:W-:-:S11]  /*b370*/  WARPGROUP.ARRIVE ;  /* 0x00000000000079c5 */ /* 0x000fd60000000000 */
[----:B------:R-:W-:Y:S01]  /*b380*/  HGMMA.64x96x16.F32 R152, gdesc[UR4], RZ, !UPT, gsb0 ;  /* 0x01600000049879f0 */ /* 0x000fe2000c0008ff */
[----:B------:R-:W-:Y:S01]  /*b390*/  R2UR UR6, R10 ;  /* 0x000000000a0672ca */ /* 0x000fe200000e0000 */
[----:B------:R-:W-:Y:S01]  /*b3a0*/  VIADD R10, R8, 0x4 ;  /* 0x00000004080a7836 */ /* 0x000fe20000000000 */
[----:B------:R-:W-:Y:S01]  /*b3b0*/  R2UR UR7, R11 ;  /* 0x000000000b0772ca */ /* 0x000fe200000e0000 */
[----:B------:R-:W-:Y:S01]  /*b3c0*/  IMAD.MOV.U32 R11, RZ, RZ, 0x40000040 ;  /* 0x40000040ff0b7424 */ /* 0x000fe200078e00ff */
[----:B---3--:R-:W-:Y:S02]  /*b3d0*/  R2UR UR4, R202 ;  /* 0x00000000ca0472ca */ /* 0x008fe400000e0000 */
[----:B------:R-:W-:Y:S02]  /*b3e0*/  R2UR UR5, R203 ;  /* 0x00000000cb0572ca */ /* 0x000fe400000e0000 */
        /* <DEDUP_REMOVED lines=8> */
[----:B------:R-:W-:Y:S02]  /*b470*/  WARPGROUP.DEPBAR.LE gsb0, 0x0 ;  /* 0x00008000000079c5 */ /* 0x000fe40000010000 */
[----:B------:R-:W-:-:S10]  /*b480*/  WARPGROUP.ARRIVE ;  /* 0x00000000000079c5 */ /* 0x000fd40000000000 */
[----:B------:R-:W-:Y:S01]  /*b490*/  HGMMA.64x96x16.F32 R152, gdesc[UR4], R152, gsb0 ;  /* 0x01600000049879f0 */ /* 0x000fe20008000898 */
[----:B------:R-:W-:Y:S02]  /*b4a0*/  R2UR UR6, R8 ;  /* 0x00000000080672ca */ /* 0x000fe400000e0000 */
[----:B------:R-:W-:Y:S02]  /*b4b0*/  R2UR UR7, R9 ;  /* 0x00000000090772ca */ /* 0x000fe400000e0000 */
[----:B-----5:R-:W-:Y:S02]  /*b4c0*/  R2UR UR4, R14 ;  /* 0x000000000e0472ca */ /* 0x020fe400000e0000 */
[----:B------:R-:W-:Y:S01]  /*b4d0*/  R2UR UR5, R15 ;  /* 0x000000000f0572ca */ /* 0x000fe200000e0000 */
[----:B------:R-:W-:Y:S02]  /*b4e0*/  WARPGROUP.DEPBAR.LE gsb0, 0x0 ;  /* 0x00008000000079c5 */ /* 0x000fe40000010000 */
[----:B------:R-:W-:-:S10]  /*b4f0*/  WARPGROUP.ARRIVE ;  /* 0x00000000000079c5 */ /* 0x000fd40000000000 */
[----:B------:R-:W-:Y:S03]  /*b500*/  HGMMA.64x96x16.F32 R152, gdesc[UR4], R152, gsb0 ;  /* 0x01600000049879f0 */ /* 0x000fe60008000898 */
[----:B------:R-:W-:Y:S02]  /*b510*/  WARPGROUP.DEPBAR.LE gsb0, 0x0 ;  /* 0x00008000000079c5 */ /* 0x000fe40000010000 */
[----:B------:R-:W-:Y:S05]  /*b520*/  @!P0 BRA `(.L_x_8285) ;  /* 0x0000000000048947 */ /* 0x000fea0003800000 */
[----:B------:R-:W-:Y:S01]  /*b530*/  BPT.TRAP 0x1 ;  /* 0x000000040000795c */ /* 0x000fe20000300000 */
.L_x_8285:
[----:B------:R2:W3:Y:S01]  /*b540*/  SYNCS.PHASECHK.TRANS64.TRYWAIT P3, [R3+URZ+0x32450], R12 ;  /* 0x0324500c030075a7 */ /* 0x0004e2000806017f */
[----:B------:R-:W-:Y:S05]  /*b550*/  @!P0 BRA `(.L_x_8286) ;  /* 0x0000000000048947 */ /* 0x000fea0003800000 */
[----:B------:R-:W-:Y:S01]  /*b560*/  BPT.TRAP 0x1 ;  /* 0x000000040000795c */ /* 0x000fe20000300000 */
.L_x_8286:
[----:B------:R-:W-:Y:S04]  /*b570*/  BSSY B0, `(.L_x_8287) ;  /* 0x0000004000007945 */ /* 0x000fe80003800000 */
[----:B---3--:R-:W-:Y:S05]  /*b580*/  @P3 BRA `(.L_x_8288) ;  /* 0x0000000000083947 */ /* 0x008fea0003800000 */
[----:B------:R-:W3:Y:S02]  /*b590*/  SYNCS.PHASECHK.TRANS64.TRYWAIT P3, [R3+URZ+0x32450], R12 ;  /* 0x0324500c030075a7 */ /* 0x000ee4000806017f */
[----:B---3--:R-:W-:Y:S05]  /*b5a0*/  @!P3 BRA `(.L_x_8289) ;  /* 0x000000bc00e4b947 */ /* 0x008fea0003800000 */
.L_x_8288:
[----:B------:R-:W-:Y:S05]  /*b5b0*/  BSYNC B0 ;  /* 0x0000000000007941 */ /* 0x000fea0003800000 */
.L_x_8287:
[----:B------:R-:W-:Y:S05]  /*b5c0*/  WARPSYNC.ALL ;  /* 0x0000000000007948 */ /* 0x000fea0003800000 */
[----:B------:R-:W4:Y:S04]  /*b5d0*/  LDL R8, [R1+0x78] ;  /* 0x0000780001087983 */ /* 0x000f280000100800 */
[----:B------:R-:W5:Y:S04]  /*b5e0*/  LDL.64 R204, [R1+0x50] ;  /* 0x0000500001cc7983 */ /* 0x000f680000100a00 */
[----:B------:R-:W5:Y:S04]  /*b5f0*/  LDL.64 R202, [R1+0x48] ;  /* 0x0000480001ca7983 */ /* 0x000f680000100a00 */
[----:B------:R-:W5:Y:S01]  /*b600*/  LDL.64 R20, [R1+0x40] ;  /* 0x0000400001147983 */ /* 0x000f620000100a00 */
[----:B------:R-:W-:-:S03]  /*b610*/  IMAD.MOV.U32 R9, RZ, RZ, 0x40000040 ;  /* 0x40000040ff097424 */ /* 0x000fc600078e00ff */
[----:B------:R-:W5:Y:S02]  /*b620*/  LDL.64 R14, [R1+0x38] ;  /* 0x00003800010e7983 */ /* 0x000f640000100a00 */
[----:B------:R-:W-:Y:S01]  /*b630*/  R2UR UR7, R9 ;  /* 0x00000000090772ca */ /* 0x000fe200000e0000 */
[----:B------:R-:W-:Y:S01]  /*b640*/  WARPGROUP.ARRIVE ;  /* 0x00000000000079c5 */ /* 0x000fe20000000000 */
[----:B------:R-:W-:Y:S01]  /*b650*/  MOV R11, 0x40000040 ;  /* 0x40000040000b7802 */ /* 0x000fe20000000f00 */
[----:B0123--:R-:W2:Y:S04]  /*b660*/  LDL.64 R12, [R1+0x30] ;  /* 0x00003000010c7983 */ /* 0x00fea80000100a00 */
[----:B------:R-:W3:Y:S01]  /*b670*/  LDL.64 R206, [R1+0x28] ;  /* 0x0000280001ce7983 */ /* 0x000ee20000100a00 */
[----:B----4-:R-:W-:Y:S01]  /*b680*/  R2UR UR4, R8 ;  /* 0x00000000080472ca */ /* 0x010fe200000e0000 */
[----:B------:R-:W-:Y:S01]  /*b690*/  IMAD.MOV.U32 R8, RZ, RZ, 0xc00 ;  /* 0x00000c00ff087424 */ /* 0x000fe200078e00ff */
[----:B-----5:R-:W-:-:S11]  /*b6a0*/  R2UR UR5, R205 ;  /* 0x00000000cd0572ca */ /* 0x020fd600000e0000 */
[----:B------:R-:W-:Y:S01]  /*b6b0*/  IMAD R8, R22, R8, UR4 ;  /* 0x0000000416087e24 */ /* 0x000fe2000f8e0208 */
[----:B------:R-:W-:Y:S02]  /*b6c0*/  R2UR UR4, R204 ;  /* 0x00000000cc0472ca */ /* 0x000fe400000e0000 */
[----:B------:R-:W4:Y:S02]  /*b6d0*/  LDL.64 R204, [R1+0x20] ;  /* 0x0000200001cc7983 */ /* 0x000f240000100a00 */
[----:B------:R-:W-:-:S13]  /*b6e0*/  R2UR UR6, R8 ;  /* 0x00000000080672ca */ /* 0x000fda00000e0000 */
[----:B------:R-:W-:Y:S01]  /*b6f0*/  HGMMA.64x96x16.F32 R152, gdesc[UR4], R152, gsb0 ;  /* 0x01600000049879f0 */ /* 0x000fe20008000898 */
[----:B------:R-:W-:Y:S01]  /*b700*/  VIADD R10, R8, 0x2 ;  /* 0x00000002080a7836 */ /* 0x000fe20000000000 */
[----:B------:R-:W-:Y:S02]  /*b710*/  R2UR UR7, R11 ;  /* 0x000000000b0772ca */ /* 0x000fe400000e0000 */
[----:B------:R-:W-:Y:S02]  /*b720*/  R2UR UR4, R202 ;  /* 0x00000000ca0472ca */ /* 0x000fe400000e0000 */
[----:B------:R-:W-:Y:S02]  /*b730*/  R2UR UR6, R10 ;  /* 0x000000000a0672ca */ /* 0x000fe400000e0000 */
[----:B------:R-:W-:Y:S01]  /*b740*/  R2UR UR5, R203 ;  /* 0x00000000cb0572ca */ /* 0x000fe200000e0000 */
[----:B------:R-:W-:Y:S01]  /*b750*/  VIADD R10, R8, 0x4 ;  /* 0x00000004080a7836 */ /* 0x000fe20000000000 */
[----:B------:R-:W5:Y:S01]  /*b760*/  LDL.64 R202, [R1+0x18] ;  /* 0x0000180001ca7983 */ /* 0x000f620000100a00 */
        /* <DEDUP_REMOVED lines=20> */
[----:B------:R-:W5:Y:S01]  /*b8b0*/  LDL.64 R14, [R1+0x8] ;  /* 0x00000800010e7983 */ /* 0x000f620000100a00 */
[----:B------:R-:W-:-:S02]  /*b8c0*/  WARPGROUP.DEPBAR.LE gsb0, 0x0 ;  /* 0x00008000000079c5 */ /* 0x000fc40000010000 */
[----:B------:R-:W-:-:S07]  /*b8d0*/  WARPGROUP.ARRIVE ;  /* 0x00000000000079c5 */ /* 0x000fce0000000000 */
[----:B------:R-:W-:Y:S01]  /*b8e0*/  HGMMA.64x96x16.F32 R152, gdesc[UR4], R152, gsb0 ;  /* 0x01600000049879f0 */ /* 0x000fe20008000898 */
[----:B------:R-:W-:Y:S02]  /*b8f0*/  R2UR UR6, R10 ;  /* 0x000000000a0672ca */ /* 0x000fe400000e0000 */
[----:B------:R-:W-:Y:S02]  /*b900*/  R2UR UR7, R11 ;  /* 0x000000000b0772ca */ /* 0x000fe400000e0000 */
[----:B--2---:R-:W-:Y:S02]  /*b910*/  R2UR UR4, R12 ;  /* 0x000000000c0472ca */ /* 0x004fe400000e0000 */
[----:B------:R-:W-:Y:S01]  /*b920*/  R2UR UR5, R13 ;  /* 0x000000000d0572ca */ /* 0x000fe200000e0000 */
[----:B------:R-:W-:Y:S01]  /*b930*/  VIADD R10, R8, 0x302 ;  /* 0x00000302080a7836 */ /* 0x000fe20000000000 */
[----:B------:R-:W2:Y:S01]  /*b940*/  LDL.64 R12, [R1] ;  /* 0x00000000010c7983 */ /* 0x000ea20000100a00 */
[----:B------:R-:W-:Y:S01]  /*b950*/  IMAD.MOV.U32 R11, RZ, RZ, 0x40000040 ;  /* 0x40000040ff0b7424 */ /* 0x000fe200078e00ff */
[----:B------:R-:W-:-:S02]  /*b960*/  WARPGROUP.DEPBAR.LE gsb0, 0x0 ;  /* 0x00008000000079c5 */ /* 0x000fc40000010000 */
[----:B------:R-:W-:-:S07]  /*b970*/  WARPGROUP.ARRIVE ;  /* 0x00000000000079c5 */ /* 0x000fce0000000000 */
[----:B------:R-:W-:Y:S01]  /*b980*/  HGMMA.64x96x16.F32 R152, gdesc[UR4], R152, gsb0 ;  /* 0x01600000049879f0 */ /* 0x000fe20008000898 */
        /* <DEDUP_REMOVED lines=96> */
[----:B------:R-:W-:Y:S03]  /*bf90*/  HGMMA.64x96x16.F32 R152, gdesc[UR4], R152, gsb0 ;  /* 0x01600000049879f0 */ /* 0x000fe60008000898 */
[----:B------:R-:W-:Y:S02]  /*bfa0*/  WARPGROUP.DEPBAR.LE gsb0, 0x0 ;  /* 0x00008000000079c5 */ /* 0x000fe40000010000 */
[----:B------:R-:W-:Y:S01]  /*bfb0*/  FMUL.FTZ R8, R152, UR38 ;  /* 0x0000002698087c20 */ /* 0x000fe20008410000 */
[----:B------:R-:W-:Y:S01]  /*bfc0*/  FMUL.FTZ R9, R153, UR38 ;  /* 0x0000002699097c20 */ /* 0x000fe20008410000 */
[----:B------:R-:W-:-:S04]  /*bfd0*/  FMUL.FTZ R12, R156, UR38 ;  /* 0x000000269c0c7c20 */ /* 0x000fc80008410000 */
[----:B------:R-:W0:Y:S01]  /*bfe0*/  MUFU.TANH R8, R8 ;  /* 0x0000000800087308 */ /* 0x000e220000002400 */
[----:B------:R-:W-:Y:S01]  /*bff0*/  FMUL.FTZ R15, R157, UR38 ;  /* 0x000000269d0f7c20 */ /* 0x000fe20008410000 */
[----:B------:R-:W-:-:S06]  /*c000*/  FMUL.FTZ R13, R160, UR38 ;  /* 0x00000026a00d7c20 */ /* 0x000fcc0008410000 */
[----:B------:R-:W1:Y:S01]  /*c010*/  MUFU.TANH R9, R9 ;  /* 0x0000000900097308 */ /* 0x000e620000002400 */
[----:B------:R-:W-:-:S07]  /*c020*/  FMUL.FTZ R14, R161, UR38 ;  /* 0x00000026a10e7c20 */ /* 0x000fce0008410000 */
[----:B------:R-:W2:Y:S01]  /*c030*/  MUFU.TANH R12, R12 ;  /* 0x0000000c000c7308 */ /* 0x000ea20000002400 */
[----:B0-----:R-:W-:Y:S01]  /*c040*/  FMNMX.FTZ R152, R8, R5, !PT ;  /* 0x0000000508987209 */ /* 0x001fe20007810000 */
[----:B------:R-:W-:-:S06]  /*c050*/  FMUL.FTZ R156, R164, UR38 ;  /* 0x00000026a49c7c20 */ /* 0x000fcc0008410000 */
[----:B------:R-:W0:Y:S01]  /*c060*/  MUFU.TANH R15, R15 ;  /* 0x0000000f000f7308 */ /* 0x000e220000002400 */
[----:B-1----:R-:W-:Y:S01]  /*c070*/  FMNMX.FTZ R152, R9, R152, !PT ;  /* 0x0000009809987209 */ /* 0x002fe20007810000 */
[----:B------:R-:W-:-:S06]  /*c080*/  FMUL.FTZ R157, R165, UR38 ;  /* 0x00000026a59d7c20 */ /* 0x000fcc0008410000 */
[----:B------:R-:W1:Y:S01]  /*c090*/  MUFU.TANH R13, R13 ;  /* 0x0000000d000d7308 */ /* 0x000e620000002400 */
[----:B------:R-:W-:Y:S01]  /*c0a0*/  FMUL.FTZ R10, R154, UR38 ;  /* 0x000000269a0a7c20 */ /* 0x000fe20008410000 */
[----:B--2---:R-:W-:-:S06]  /*c0b0*/  FMNMX.FTZ R152, R12, R152, !PT ;  /* 0x000000980c987209 */ /* 0x004fcc0007810000 */
[----:B------:R-:W2:Y:S01]  /*c0c0*/  MUFU.TANH R14, R14 ;  /* 0x0000000e000e7308 */ /* 0x000ea20000002400 */
[----:B------:R-:W-:Y:S01]  /*c0d0*/  FMUL.FTZ R210, R168, UR38 ;  /* 0x00000026a8d27c20 */ /* 0x000fe20008410000 */
[----:B------:R-:W-:Y:S01]  /*c0e0*/  FMUL.FTZ R11, R155, UR38 ;  /* 0x000000269b0b7c20 */ /* 0x000fe20008410000 */
[----:B0-----:R-:W-:-:S05]  /*c0f0*/  FMNMX.FTZ R152, R15, R152, !PT ;  /* 0x000000980f987209 */ /* 0x001fca0007810000 */
[----:B------:R-:W0:Y:S01]  /*c100*/  MUFU.TANH R156, R156 ;  /* 0x0000009c009c7308 */ /* 0x000e220000002400 */
[----:B------:R-:W-:Y:S01]  /*c110*/  FMUL.FTZ R209, R169, UR38 ;  /* 0x00000026a9d17c20 */ /* 0x000fe20008410000 */
[----:B------:R-:W-:Y:S01]  /*c120*/  FMUL.FTZ R20, R158, UR38 ;  /* 0x000000269e147c20 */ /* 0x000fe20008410000 */
[----:B-1----:R-:W-:-:S05]  /*c130*/  FMNMX.FTZ R152, R13, R152, !PT ;  /* 0x000000980d987209 */ /* 0x002fca0007810000 */
[----:B------:R-:W1:Y:S01]  /*c140*/  MUFU.TANH R157, R157 ;  /* 0x0000009d009d7308 */ /* 0x000e620000002400 */
[----:B------:R-:W-:Y:S01]  /*c150*/  FMUL.FTZ R205, R172, UR38 ;  /* 0x00000026accd7c20 */ /* 0x000fe20008410000 */
[----:B------:R-:W-:-:S06]  /*c160*/  FMUL.FTZ R21, R159, UR38 ;  /* 0x000000269f157c20 */ /* 0x000fcc0008410000 */
[----:B------:R-:W3:Y:S01]  /*c170*/  MUFU.TANH R10, R10 ;  /* 0x0000000a000a7308 */ /* 0x000ee20000002400 */
[----:B--2---:R-:W-:Y:S01]  /*c180*/  FMNMX.FTZ R152, R14, R152, !PT ;  /* 0x000000980e987209 */ /* 0x004fe20007810000 */
[----:B------:R-:W-:-:S06]  /*c190*/  FMUL.FTZ R204, R173, UR38 ;  /* 0x00000026adcc7c20 */ /* 0x000fcc0008410000 */
[----:B------:R-:W2:Y:S01]  /*c1a0*/  MUFU.TANH R210, R210 ;  /* 0x000000d200d27308 */ /* 0x000ea20000002400 */
[----:B------:R-:W-:-:S07]  /*c1b0*/  FMUL.FTZ R203, R162, UR38 ;  /* 0x00000026a2cb7c20 */ /* 0x000fce0008410000 */
[----:B------:R-:W4:Y:S01]  /*c1c0*/  MUFU.TANH R11, R11 ;  /* 0x0000000b000b7308 */ /* 0x000f220000002400 */
[----:B0-----:R-:W-:Y:S01]  /*c1d0*/  FMNMX.FTZ R152, R156, R152, !PT ;  /* 0x000000989c987209 */ /* 0x001fe20007810000 */
[----:B------:R-:W-:-:S06]  /*c1e0*/  FMUL.FTZ R219, R176, UR38 ;  /* 0x00000026b0db7c20 */ /* 0x000fcc0008410000 */
[----:B------:R-:W0:Y:S01]  /*c1f0*/  MUFU.TANH R209, R209 ;  /* 0x000000d100d17308 */ /* 0x000e220000002400 */
[----:B------:R-:W-:-:S07]  /*c200*/  FMUL.FTZ R202, R163, UR38 ;  /* 0x00000026a3ca7c20 */ /* 0x000fce0008410000 */
[----:B------:R-:W5:Y:S01]  /*c210*/  MUFU.TANH R20, R20 ;  /* 0x0000001400147308 */ /* 0x000f620000002400 */
[----:B-1----:R-:W-:Y:S01]  /*c220*/  FMNMX.FTZ R152, R157, R152, !PT ;  /* 0x000000989d987209 */ /* 0x002fe20007810000 */
[----:B------:R-:W-:-:S06]  /*c230*/  FMUL.FTZ R218, R177, UR38 ;  /* 0x00000026b1da7c20 */ /* 0x000fcc0008410000 */
[----:B------:R-:W1:Y:S01]  /*c240*/  MUFU.TANH R205, R205 ;  /* 0x000000cd00cd7308 */ /* 0x000e620000002400 */
[----:B---3--:R-:W-:Y:S01]  /*c250*/  FMNMX.FTZ R153, R10, R6, !PT ;  /* 0x000000060a997209 */ /* 0x008fe20007810000 */
[----:B------:R-:W-:-:S06]  /*c260*/  FMUL.FTZ R158, R166, UR38 ;  /* 0x00000026a69e7c20 */ /* 0x000fcc0008410000 */
[----:B------:R-:W3:Y:S01]  /*c270*/  MUFU.TANH R21, R21 ;  /* 0x0000001500157308 */ /* 0x000ee20000002400 */
[----:B--2---:R-:W-:Y:S01]  /*c280*/  FMNMX.FTZ R152, R210, R152, !PT ;  /* 0x00000098d2987209 */ /* 0x004fe20007810000 */
[----:B------:R-:W-:-:S06]  /*c290*/  FMUL.FTZ R214, R180, UR38 ;  /* 0x00000026b4d67c20 */ /* 0x000fcc0008410000 */
[----:B------:R-:W2:Y:S01]  /*c2a0*/  MUFU.TANH R204, R204 ;  /* 0x000000cc00cc7308 */ /* 0x000ea20000002400 */
[----:B----4-:R-:W-:Y:S01]  /*c2b0*/  FMNMX.FTZ R153, R11, R153, !PT ;  /* 0x000000990b997209 */ /* 0x010fe20007810000 */
[----:B------:R-:W-:-:S06]  /*c2c0*/  FMUL.FTZ R159, R167, UR38 ;  /* 0x00000026a79f7c20 */ /* 0x000fcc0008410000 */
[----:B------:R-:W4:Y:S01]  /*c2d0*/  MUFU.TANH R203, R203 ;  /* 0x000000cb00cb7308 */ /* 0x000f220000002400 */
[----:B0-----:R-:W-:Y:S01]  /*c2e0*/  FMNMX.FTZ R152, R209, R152, !PT ;  /* 0x00000098d1987209 */ /* 0x001fe20007810000 */
[----:B------:R-:W-:-:S06]  /*c2f0*/  FMUL.FTZ R213, R181, UR38 ;  /* 0x00000026b5d57c20 */ /* 0x000fcc0008410000 */
[----:B------:R-:W0:Y:S01]  /*c300*/  MUFU.TANH R219, R219 ;  /* 0x000000db00db7308 */ /* 0x000e220000002400 */
[----:B-----5:R-:W-:Y:S01]  /*c310*/  FMNMX.FTZ R153, R20, R153, !PT ;  /* 0x0000009914997209 */ /* 0x020fe20007810000 */
[----:B------:R-:W-:-:S06]  /*c320*/  FMUL.FTZ R212, R170, UR38 ;  /* 0x00000026aad47c20 */ /* 0x000fcc0008410000 */
        /* <DEDUP_REMOVED lines=49> */
[----:B0-----:R-:W-:-:S07]  /*c640*/  FMNMX.FTZ R152, R163, R152, !PT ;  /* 0x00000098a3987209 */ /* 0x001fce0007810000 */
[----:B------:R-:W0:Y:S01]  /*c650*/  MUFU.TANH R168, R168 ;  /* 0x000000a800a87308 */ /* 0x000e220000002400 */
[----:B-----5:R-:W-:Y:S01]  /*c660*/  FMNMX.FTZ R153, R207, R153, !PT ;  /* 0x00000099cf997209 */ /* 0x020fe20007810000 */
[----:B------:R-:W-:-:S06]  /*c670*/  FMUL.FTZ R220, R187, UR38 ;  /* 0x00000026bbdc7c20 */ /* 0x000fcc0008410000 */
[----:B------:R-:W5:Y:S01]  /*c680*/  MUFU.TANH R217, R217 ;  /* 0x000000d900d97308 */ /* 0x000f620000002400 */
[----:B-1----:R-:W-:-:S07]  /*c690*/  FMNMX.FTZ R152, R164, R152, !PT ;  /* 0x00000098a4987209 */ /* 0x002fce0007810000 */
[----:B------:R-:W1:Y:S01]  /*c6a0*/  MUFU.TANH R169, R169 ;  /* 0x000000a900a97308 */ /* 0x000e620000002400 */
[----:B---3--:R-:W-:Y:S01]  /*c6b0*/  FMNMX.FTZ R153, R223, R153, !PT ;  /* 0x00000099df997209 */ /* 0x008fe20007810000 */
[----:B------:R-:W-:-:S06]  /*c6c0*/  FMUL.FTZ R187, R190, UR38 ;  /* 0x00000026bebb7c20 */ /* 0x000fcc0008410000 */
[----:B------:R-:W3:Y:S01]  /*c6d0*/  MUFU.TANH R216, R216 ;  /* 0x000000d800d87308 */ /* 0x000ee20000002400 */
[----:B--2---:R-:W-:-:S07]  /*c6e0*/  FMNMX.FTZ R152, R165, R152, !PT ;  /* 0x00000098a5987209 */ /* 0x004fce0007810000 */
[----:B------:R-:W2:Y:S01]  /*c6f0*/  MUFU.TANH R172, R172 ;  /* 0x000000ac00ac7308 */ /* 0x000ea20000002400 */
[----:B----4-:R-:W-:Y:S01]  /*c700*/  FMNMX.FTZ R153, R222, R153, !PT ;  /* 0x00000099de997209 */ /* 0x010fe20007810000 */
[----:B------:R-:W-:-:S06]  /*c710*/  FMUL.FTZ R186, R191, UR38 ;  /* 0x00000026bfba7c20 */ /* 0x000fcc0008410000 */
[----:B------:R-:W4:Y:S01]  /*c720*/  MUFU.TANH R221, R221 ;  /* 0x000000dd00dd7308 */ /* 0x000f220000002400 */
[----:B0-----:R-:W-:Y:S01]  /*c730*/  FMNMX.FTZ R152, R168, R152, !PT ;  /* 0x00000098a8987209 */ /* 0x001fe20007810000 */
[----:B------:R-:W-:Y:S01]  /*c740*/  FMUL.FTZ R166, R194, UR38 ;  /* 0x00000026c2a67c20 */ /* 0x000fe20008410000 */
[----:B-----5:R-:W-:-:S05]  /*c750*/  FMNMX.FTZ R153, R217, R153, !PT ;  /* 0x00000099d9997209 */ /* 0x020fca0007810000 */
[----:B------:R-:W0:Y:S01]  /*c760*/  MUFU.TANH R220, R220 ;  /* 0x000000dc00dc7308 */ /* 0x000e220000002400 */
[----:B-1----:R-:W-:Y:S01]  /*c770*/  FMNMX.FTZ R152, R169, R152, !PT ;  /* 0x00000098a9987209 */ /* 0x002fe20007810000 */
[----:B------:R-:W-:Y:S01]  /*c780*/  FMUL.FTZ R167, R195, UR38 ;  /* 0x00000026c3a77c20 */ /* 0x000fe20008410000 */
[----:B---3--:R-:W-:-:S05]  /*c790*/  FMNMX.FTZ R153, R216, R153, !PT ;  /* 0x00000099d8997209 */ /* 0x008fca0007810000 */
[----:B------:R-:W1:Y:S01]  /*c7a0*/  MUFU.TANH R187, R187 ;  /* 0x000000bb00bb7308 */ /* 0x000e620000002400 */
[----:B--2---:R-:W-:Y:S01]  /*c7b0*/  FMNMX.FTZ R152, R172, R152, !PT ;  /* 0x00000098ac987209 */ /* 0x004fe20007810000 */
[----:B------:R-:W-:Y:S01]  /*c7c0*/  FMUL.FTZ R170, R198, UR38 ;  /* 0x00000026c6aa7c20 */ /* 0x000fe20008410000 */
[----:B----4-:R-:W-:-:S05]  /*c7d0*/  FMNMX.FTZ R153, R221, R153, !PT ;  /* 0x00000099dd997209 */ /* 0x010fca0007810000 */
[----:B------:R-:W2:Y:S01]  /*c7e0*/  MUFU.TANH R186, R186 ;  /* 0x000000ba00ba7308 */ /* 0x000ea20000002400 */
[----:B------:R-:W3:Y:S01]  /*c7f0*/  SHFL.BFLY PT, R162, R152, 0x2, 0x1f ;  /* 0x0c401f0098a27f89 */ /* 0x000ee200000e0000 */
[----:B0-----:R-:W-:-:S06]  /*c800*/  FMNMX.FTZ R153, R220, R153, !PT ;  /* 0x00000099dc997209 */ /* 0x001fcc0007810000 */
[----:B------:R-:W0:Y:S01]  /*c810*/  MUFU.TANH R166, R166 ;  /* 0x000000a600a67308 */ /* 0x000e220000002400 */
[----:B------:R-:W-:Y:S01]  /*c820*/  FMUL.FTZ R171, R199, UR38 ;  /* 0x00000026c7ab7c20 */ /* 0x000fe20008410000 */
[----:B-1----:R-:W-:-:S06]  /*c830*/  FMNMX.FTZ R153, R187, R153, !PT ;  /* 0x00000099bb997209 */ /* 0x002fcc0007810000 */
[----:B------:R-:W1:Y:S01]  /*c840*/  MUFU.TANH R167, R167 ;  /* 0x000000a700a77308 */ /* 0x000e620000002400 */
[----:B--2---:R-:W-:-:S07]  /*c850*/  FMNMX.FTZ R153, R186, R153, !PT ;  /* 0x00000099ba997209 */ /* 0x004fce0007810000 */
[----:B------:R-:W2:Y:S01]  /*c860*/  MUFU.TANH R170, R170 ;  /* 0x000000aa00aa7308 */ /* 0x000ea20000002400 */
[----:B0-----:R-:W-:-:S07]  /*c870*/  FMNMX.FTZ R153, R166, R153, !PT ;  /* 0x00000099a6997209 */ /* 0x001fce0007810000 */
[----:B------:R-:W0:Y:S01]  /*c880*/  MUFU.TANH R171, R171 ;  /* 0x000000ab00ab7308 */ /* 0x000e220000002400 */
[----:B-1----:R-:W-:Y:S02]  /*c890*/  FMNMX.FTZ R153, R167, R153, !PT ;  /* 0x00000099a7997209 */ /* 0x002fe40007810000 */
[----:B---3--:R-:W-:Y:S02]  /*c8a0*/  FMNMX.FTZ R162, R152, R162, !PT ;  /* 0x000000a298a27209 */ /* 0x008fe40007810000 */
[----:B--2---:R-:W-:-:S03]  /*c8b0*/  FMNMX.FTZ R153, R170, R153, !PT ;  /* 0x00000099aa997209 */ /* 0x004fc60007810000 */
[----:B------:R-:W1:Y:S01]  /*c8c0*/  SHFL.BFLY PT, R154, R162, 0x1, 0x1f ;  /* 0x0c201f00a29a7f89 */ /* 0x000e6200000e0000 */
[----:B0-----:R-:W-:-:S05]  /*c8d0*/  FMNMX.FTZ R152, R171, R153, !PT ;  /* 0x00000099ab987209 */ /* 0x001fca0007810000 */
[----:B------:R-:W0:Y:S01]  /*c8e0*/  SHFL.BFLY PT, R153, R152, 0x2, 0x1f ;  /* 0x0c401f0098997f89 */ /* 0x000e2200000e0000 */
[----:B-1----:R-:W-:Y:S02]  /*c8f0*/  FMNMX.FTZ R162, R162, R154, !PT ;  /* 0x0000009aa2a27209 */ /* 0x002fe40007810000 */
[----:B0-----:R-:W-:-:S03]  /*c900*/  FMNMX.FTZ R152, R152, R153, !PT ;  /* 0x0000009998987209 */ /* 0x001fc60007810000 */
[----:B------:R-:W-:Y:S02]  /*c910*/  FADD.FTZ R153, -R162, R5 ;  /* 0x00000005a2997221 */ /* 0x000fe40000010100 */
[----:B------:R-:W0:Y:S01]  /*c920*/  SHFL.BFLY PT, R5, R152, 0x1, 0x1f ;  /* 0x0c201f0098057f89 */ /* 0x000e2200000e0000 */
[----:B------:R-:W1:Y:S01]  /*c930*/  S2R R155, SR_TID.X ;  /* 0x00000000009b7919 */ /* 0x000e620000002100 */
[----:B------:R-:W-:Y:S01]  /*c940*/  MOV R161, 0x40000040 ;  /* 0x4000004000a17802 */ /* 0x000fe20000000f00 */
[----:B------:R-:W-:-:S03]  /*c950*/  UMOV UR39, UR43 ;  /* 0x0000002b00277c82 */ /* 0x000fc60008000000 */
[----:B------:R-:W-:Y:S01]  /*c960*/  R2UR UR7, R161 ;  /* 0x00000000a10772ca */ /* 0x000fe200000e0000 */
[----:B------:R-:W-:-:S04]  /*c970*/  FMUL.FTZ R161, R162, UR39 ;  /* 0x00000027a2a17c20 */ /* 0x000fc80008410000 */
[----:B------:R-:W-:Y:S01]  /*c980*/  FFMA.FTZ R174, R8, UR39, -R161 ;  /* 0x0000002708ae7c23 */ /* 0x000fe200080108a1 */
[----:B0-----:R-:W-:-:S05]  /*c990*/  FMNMX.FTZ R8, R152, R5, !PT ;  /* 0x0000000598087209 */ /* 0x001fca0007810000 */
[----:B------:R-:W-:-:S04]  /*c9a0*/  FADD.FTZ R6, -R8, R6 ;  /* 0x0000000608067221 */ /* 0x000fc80000010100 */
[----:B------:R-:W-:-:S04]  /*c9b0*/  FMUL.FTZ R6, R6, UR39 ;  /* 0x0000002706067c20 */ /* 0x000fc80008410000 */
[----:B------:R0:W-:Y:S01]  /*c9c0*/  MUFU.EX2 R178, R6 ;  /* 0x0000000600b27308 */ /* 0x0001e20000000800 */
[----:B-1----:R-:W-:Y:S01]  /*c9d0*/  SHF.R.U32.HI R155, RZ, 0x7, R155 ;  /* 0x00000007ff9b7819 */ /* 0x002fe2000001169b */
[----:B------:R-:W-:Y:S01]  /*c9e0*/  FFMA.FTZ R175, R9, UR39, -R161 ;  /* 0x0000002709af7c23 */ /* 0x000fe200080108a1 */
[----:B0-----:R-:W-:-:S04]  /*c9f0*/  FMUL.FTZ R6, R8, UR39 ;  /* 0x0000002708067c20 */ /* 0x001fc80008410000 */
[--C-:B------:R-:W-:Y:S01]  /*ca00*/  FFMA.FTZ R179, R10, UR39, -R6.reuse ;  /* 0x000000270ab37c23 */ /* 0x100fe20008010806 */
[----:B------:R-:W-:Y:S02]  /*ca10*/  @!P1 VIADD R10, R3, 0x32440 ;  /* 0x00032440030a9836 */ /* 0x000fe40000000000 */
[--C-:B------:R-:W-:Y:S01]  /*ca20*/  FFMA.FTZ R11, R11, UR39, -R6.reuse ;  /* 0x000000270b0b7c23 */ /* 0x100fe20008010806 */
[----:B------:R-:W-:Y:S01]  /*ca30*/  IADD3 R9, -R155, 0xb, RZ ;  /* 0x0000000b9b097810 */ /* 0x000fe20007ffe1ff */
[----:B------:R-:W-:Y:S01]  /*ca40*/  FFMA.FTZ R5, R15, UR39, -R161 ;  /* 0x000000270f057c23 */ /* 0x000fe200080108a1 */
[----:B------:R-:W-:Y:S01]  /*ca50*/  FFMA.FTZ R15, R20, UR39, -R6 ;  /* 0x00000027140f7c23 */ /* 0x000fe20008010806 */
[----:B------:R-:W-:Y:S01]  /*ca60*/  @!P1 PRMT R10, RZ, 0x654, R10 ;  /* 0x00000654ff0a9816 */ /* 0x000fe2000000000a */
[----:B------:R0:W-:Y:S01]  /*ca70*/  MUFU.EX2 R20, R11 ;  /* 0x0000000b00147308 */ /* 0x0001e20000000800 */
[----:B------:R1:W-:Y:S06]  /*ca80*/  BAR.ARV R9, 0x100 ;  /* 0x000400090000751d */ /* 0x0003ec0000002000 */
[----:B------:R2:W-:Y:S01]  /*ca90*/  @!P1 SYNCS.ARRIVE.TRANS64.RED.A1T0 RZ, [R10+URZ], RZ ;  /* 0x000000ff0aff99a7 */ /* 0x0005e2000810043f */
[----:B0-----:R-:W-:-:S02]  /*caa0*/  VIADD R11, R155, 0x8 ;  /* 0x000000089b0b7836 */ /* 0x001fc40000000000 */
[----:B------:R-:W-:Y:S01]  /*cab0*/  FMUL.FTZ R153, R153, UR39 ;  /* 0x0000002799997c20 */ /* 0x000fe20008410000 */
[----:B------:R-:W-:Y:S02]  /*cac0*/  FFMA.FTZ R12, R12, UR39, -R161 ;  /* 0x000000270c0c7c23 */ /* 0x000fe400080108a1 */
[----:B------:R0:W-:Y:S01]  /*cad0*/  BAR.SYNC.DEFER_BLOCKING R11, 0x100 ;  /* 0x0004000b0000751d */ /* 0x0001e20000010000 */
[----:B--2---:R-:W-:-:S05]  /*cae0*/  FFMA.FTZ R10, R21, UR39, -R6 ;  /* 0x00000027150a7c23 */ /* 0x004fca0008010806 */
[----:B------:R-:W2:Y:S01]  /*caf0*/  MUFU.EX2 R173, R153 ;  /* 0x0000009900ad7308 */ /* 0x000ea20000000800 */
[----:B------:R-:W-:-:S07]  /*cb00*/  IMAD.MOV.U32 R160, RZ, RZ, 0xc00 ;  /* 0x00000c00ffa07424 */ /* 0x000fce00078e00ff */
[----:B------:R-:W-:Y:S08]  /*cb10*/  MUFU.EX2 R174, R174 ;  /* 0x000000ae00ae7308 */ /* 0x000ff00000000800 */
[----:B------:R-:W3:Y:S08]  /*cb20*/  MUFU.EX2 R175, R175 ;  /* 0x000000af00af7308 */ /* 0x000ef00000000800 */
[----:B------:R-:W-:Y:S08]  /*cb30*/  MUFU.EX2 R12, R12 ;  /* 0x0000000c000c7308 */ /* 0x000ff00000000800 */
[----:B------:R-:W4:Y:S08]  /*cb40*/  MUFU.EX2 R5, R5 ;  /* 0x0000000500057308 */ /* 0x000f300000000800 */
[----:B------:R-:W5:Y:S08]  /*cb50*/  MUFU.EX2 R179, R179 ;  /* 0x000000b300b37308 */ /* 0x000f700000000800 */
[----:B------:R-:W-:Y:S08]  /*cb60*/  MUFU.EX2 R15, R15 ;  /* 0x0000000f000f7308 */ /* 0x000ff00000000800 */
[----:B------:R-:W1:Y:S01]  /*cb70*/  MUFU.EX2 R10, R10 ;  /* 0x0000000a000a7308 */ /* 0x000e620000000800 */
[----:B------:R-:W-:-:S02]  /*cb80*/  IMAD R160, R22, R160, UR42 ;  /* 0x0000002a16a07e24 */ /* 0x000fc4000f8e02a0 */
[-C--:B--2---:R-:W-:Y:S01]  /*cb90*/  FMUL.FTZ R24, R24, R173.reuse ;  /* 0x000000ad18187220 */ /* 0x084fe20000410000 */
[-C--:B------:R-:W-:Y:S01]  /*cba0*/  FMUL.FTZ R25, R25, R173.reuse ;  /* 0x000000ad19197220 */ /* 0x080fe20000410000 */
[-C--:B------:R-:W-:Y:S01]  /*cbb0*/  FMUL.FTZ R28, R28, R173.reuse ;  /* 0x000000ad1c1c7220 */ /* 0x080fe20000410000 */
[-C--:B------:R-:W-:Y:S01]  /*cbc0*/  FMUL.FTZ R29, R29, R173.reuse ;  /* 0x000000ad1d1d7220 */ /* 0x080fe20000410000 */
[----:B------:R-:W-:Y:S01]  /*cbd0*/  R2UR UR6, R160 ;  /* 0x00000000a00672ca */ /* 0x000fe200000e0000 */
        /* <DEDUP_REMOVED lines=124> */
[----:B---3--:R-:W-:-:S02]  /*d3a0*/  F2FP.F16.F32.PACK_AB R152, R175, R174 ;  /* 0x000000aeaf98723e */ /* 0x008fc400000000ff */
[----:B----4-:R-:W-:Y:S02]  /*d3b0*/  F2FP.F16.F32.PACK_AB R154, R5, R12 ;  /* 0x0000000c059a723e */ /* 0x010fe400000000ff */
[----:B-----5:R-:W-:Y:S02]  /*d3c0*/  F2FP.F16.F32.PACK_AB R153, R20, R179 ;  /* 0x000000b31499723e */ /* 0x020fe400000000ff */
[----:B-1----:R-:W-:-:S04]  /*d3d0*/  F2FP.F16.F32.PACK_AB R155, R10, R15 ;  /* 0x0000000f0a9b723e */ /* 0x002fc800000000ff */
[----:B------:R-:W-:-:S06]  /*d3e0*/  WARPGROUP.ARRIVE ;  /* 0x00000000000079c5 */ /* 0x000fcc0000000000 */
[----:B------:R-:W-:Y:S01]  /*d3f0*/  HGMMA.64x256x16.F32 R24, R152, gdesc[UR4].tnspB, R24, gsb0 ;  /* 0x43e0000498187df0 */ /* 0x000fe20008000818 */
[--C-:B------:R-:W-:Y:S01]  /*d400*/  FFMA.FTZ R177, R14, UR39, -R161.reuse ;  /* 0x000000270eb17c23 */ /* 0x100fe200080108a1 */
[--C-:B------:R-:W-:Y:S01]  /*d410*/  FFMA.FTZ R176, R13, UR39, -R161.reuse ;  /* 0x000000270db07c23 */ /* 0x100fe200080108a1 */
[--C-:B0-----:R-:W-:Y:S01]  /*d420*/  FFMA.FTZ R11, R156, UR39, -R161.reuse ;  /* 0x000000279c0b7c23 */ /* 0x101fe200080108a1 */
[--C-:B------:R-:W-:Y:S01]  /*d430*/  FFMA.FTZ R14, R157, UR39, -R161.reuse ;  /* 0x000000279d0e7c23 */ /* 0x100fe200080108a1 */
[--C-:B------:R-:W-:Y:S01]  /*d440*/  FFMA.FTZ R157, R203, UR39, -R6.reuse ;  /* 0x00000027cb9d7c23 */ /* 0x100fe20008010806 */
[--C-:B------:R-:W-:Y:S01]  /*d450*/  FFMA.FTZ R13, R202, UR39, -R6.reuse ;  /* 0x00000027ca0d7c23 */ /* 0x100fe20008010806 */
[--C-:B------:R-:W-:Y:S01]  /*d460*/  FFMA.FTZ R21, R158, UR39, -R6.reuse ;  /* 0x000000279e157c23 */ /* 0x100fe20008010806 */
[--C-:B------:R-:W-:Y:S01]  /*d470*/  FFMA.FTZ R156, R159, UR39, -R6.reuse ;  /* 0x000000279f9c7c23 */ /* 0x100fe20008010806 */
[----:B------:R-:W-:Y:S08]  /*d480*/  MUFU.EX2 R176, R176 ;  /* 0x000000b000b07308 */ /* 0x000ff00000000800 */
[----:B------:R-:W0:Y:S08]  /*d490*/  MUFU.EX2 R177, R177 ;  /* 0x000000b100b17308 */ /* 0x000e300000000800 */
[----:B------:R-:W-:Y:S08]  /*d4a0*/  MUFU.EX2 R11, R11 ;  /* 0x0000000b000b7308 */ /* 0x000ff00000000800 */
        /* <DEDUP_REMOVED lines=15> */
[----:B------:R-:W-:Y:S01]  /*d5a0*/  MUFU.EX2 R180, R180 ;  /* 0x000000b400b47308 */ /* 0x000fe20000000800 */
[----:B------:R-:W-:-:S02]  /*d5b0*/  WARPGROUP.DEPBAR.LE gsb0, 0x0 ;  /* 0x00008000000079c5 */ /* 0x000fc40000010000 */
[----:B------:R-:W-:Y:S02]  /*d5c0*/  VIADD R152, R160, 0x80 ;  /* 0x00000080a0987836 */ /* 0x000fe40000000000 */
[----:B------:R-:W-:-:S03]  /*d5d0*/  IMAD.MOV.U32 R153, RZ, RZ, 0x40000040 ;  /* 0x40000040ff997424 */ /* 0x000fc600078e00ff */
[----:B------:R-:W-:Y:S02]  /*d5e0*/  R2UR UR6, R152 ;  /* 0x00000000980672ca */ /* 0x000fe400000e0000 */
[----:B------:R-:W-:Y:S02]  /*d5f0*/  R2UR UR7, R153 ;  /* 0x00000000990772ca */ /* 0x000fe400000e0000 */
[----:B0-----:R-:W-:Y:S02]  /*d600*/  F2FP.F16.F32.PACK_AB R152, R177, R176 ;  /* 0x000000b0b198723e */ /* 0x001fe400000000ff */
[----:B-1----:R-:W-:Y:S02]  /*d610*/  F2FP.F16.F32.PACK_AB R153, R13, R157 ;  /* 0x0000009d0d99723e */ /* 0x002fe400000000ff */
[----:B------:R-:W-:Y:S02]  /*d620*/  F2FP.F16.F32.PACK_AB R154, R14, R11 ;  /* 0x0000000b0e9a723e */ /* 0x000fe400000000ff */
[----:B--2---:R-:W-:-:S04]  /*d630*/  F2FP.F16.F32.PACK_AB R155, R156, R21 ;  /* 0x000000159c9b723e */ /* 0x004fc800000000ff */
[----:B------:R-:W-:-:S06]  /*d640*/  WARPGROUP.ARRIVE ;  /* 0x00000000000079c5 */ /* 0x000fcc0000000000 */
[----:B------:R-:W-:Y:S01]  /*d650*/  HGMMA.64x256x16.F32 R24, R152, gdesc[UR4].tnspB, R24, gsb0 ;  /* 0x43e0000498187df0 */ /* 0x000fe20008000818 */
[----:B------:R-:W-:Y:S08]  /*d660*/  MUFU.EX2 R181, R181 ;  /* 0x000000b500b57308 */ /* 0x000ff00000000800 */
[----:B------:R-:W-:Y:S08]  /*d670*/  MUFU.EX2 R182, R182 ;  /* 0x000000b600b67308 */ /* 0x000ff00000000800 */
[----:B------:R-:W0:Y:S08]  /*d680*/  MUFU.EX2 R183, R183 ;  /* 0x000000b700b77308 */ /* 0x000e300000000800 */
[----:B------:R-:W-:Y:S08]  /*d690*/  MUFU.EX2 R184, R184 ;  /* 0x000000b800b87308 */ /* 0x000ff00000000800 */
[----:B------:R-:W1:Y:S01]  /*d6a0*/  MUFU.EX2 R185, R185 ;  /* 0x000000b900b97308 */ /* 0x000e620000000800 */
[----:B------:R-:W-:Y:S01]  /*d6b0*/  FFMA.FTZ R190, R178, R4, R179 ;  /* 0x00000004b2be7223 */ /* 0x000fe200000100b3 */
[----:B------:R-:W-:Y:S01]  /*d6c0*/  FFMA.FTZ R4, R219, UR39, -R161 ;  /* 0x00000027db047c23 */ /* 0x000fe200080108a1 */
[--C-:B------:R-:W-:Y:S01]  /*d6d0*/  FFMA.FTZ R178, R223, UR39, -R6.reuse ;  /* 0x00000027dfb27c23 */ /* 0x100fe20008010806 */
[--C-:B------:R-:W-:Y:S01]  /*d6e0*/  FFMA.FTZ R179, R222, UR39, -R6.reuse ;  /* 0x00000027deb37c23 */ /* 0x100fe20008010806 */
[--C-:B------:R-:W-:Y:S01]  /*d6f0*/  FFMA.FTZ R188, R217, UR39, -R6.reuse ;  /* 0x00000027d9bc7c23 */ /* 0x100fe20008010806 */
[----:B------:R-:W-:-:S02]  /*d700*/  FFMA.FTZ R189, R216, UR39, -R6 ;  /* 0x00000027d8bd7c23 */ /* 0x000fc40008010806 */
[----:B------:R-:W-:Y:S08]  /*d710*/  MUFU.EX2 R4, R4 ;  /* 0x0000000400047308 */ /* 0x000ff00000000800 */
[----:B------:R-:W-:Y:S08]  /*d720*/  MUFU.EX2 R178, R178 ;  /* 0x000000b200b27308 */ /* 0x000ff00000000800 */
[----:B------:R-:W-:Y:S08]  /*d730*/  MUFU.EX2 R179, R179 ;  /* 0x000000b300b37308 */ /* 0x000ff00000000800 */
[----:B------:R-:W-:Y:S08]  /*d740*/  MUFU.EX2 R188, R188 ;  /* 0x000000bc00bc7308 */ /* 0x000ff00000000800 */
[----:B------:R-:W-:Y:S01]  /*d750*/  MUFU.EX2 R189, R189 ;  /* 0x000000bd00bd7308 */ /* 0x000fe20000000800 */
[----:B------:R-:W-:-:S02]  /*d760*/  WARPGROUP.DEPBAR.LE gsb0, 0x0 ;  /* 0x00008000000079c5 */ /* 0x000fc40000010000 */
[----:B------:R-:W-:Y:S01]  /*d770*/  IMAD.MOV.U32 R153, RZ, RZ, 0x40000040 ;  /* 0x40000040ff997424 */ /* 0x000fe200078e00ff */
[----:B------:R-:W-:-:S04]  /*d780*/  IADD3 R152, R160, 0x100, RZ ;  /* 0x00000100a0987810 */ /* 0x000fc80007ffe0ff */
[----:B------:R-:W-:Y:S02]  /*d790*/  R2UR UR6, R152 ;  /* 0x00000000980672ca */ /* 0x000fe400000e0000 */
[----:B------:R-:W-:Y:S02]  /*d7a0*/  R2UR UR7, R153 ;  /* 0x00000000990772ca */ /* 0x000fe400000e0000 */
[----:B---3--:R-:W-:Y:S02]  /*d7b0*/  F2FP.F16.F32.PACK_AB R152, R159, R158 ;  /* 0x0000009e9f98723e */ /* 0x008fe400000000ff */
[----:B0-----:R-:W-:Y:S02]  /*d7c0*/  F2FP.F16.F32.PACK_AB R153, R183, R182 ;  /* 0x000000b6b799723e */ /* 0x001fe400000000ff */
[----:B------:R-:W-:Y:S02]  /*d7d0*/  F2FP.F16.F32.PACK_AB R154, R181, R180 ;  /* 0x000000b4b59a723e */ /* 0x000fe400000000ff */
[----:B-1----:R-:W-:-:S04]  /*d7e0*/  F2FP.F16.F32.PACK_AB R155, R185, R184 ;  /* 0x000000b8b99b723e */ /* 0x002fc800000000ff */
[----:B------:R-:W-:-:S06]  /*d7f0*/  WARPGROUP.ARRIVE ;  /* 0x00000000000079c5 */ /* 0x000fcc0000000000 */
[----:B------:R-:W-:Y:S01]  /*d800*/  HGMMA.64x256x16.F32 R24, R152, gdesc[UR4].tnspB, R24, gsb0 ;  /* 0x43e0000498187df0 */ /* 0x000fe20008000818 */
[--C-:B------:R-:W-:Y:S01]  /*d810*/  FFMA.FTZ R215, R215, UR39, -R161.reuse ;  /* 0x00000027d7d77c23 */ /* 0x100fe200080108a1 */
[--C-:B------:R-:W-:Y:S01]  /*d820*/  FFMA.FTZ R206, R206, UR39, -R161.reuse ;  /* 0x00000027cece7c23 */ /* 0x100fe200080108a1 */
        /* <DEDUP_REMOVED lines=16> */
[----:B------:R-:W-:Y:S01]  /*d930*/  FFMA.FTZ R154, R173, R7, R174 ;  /* 0x00000007ad9a7223 */ /* 0x000fe200000100ae */
[--C-:B------:R-:W-:Y:S01]  /*d940*/  FFMA.FTZ R7, R218, UR39, -R161.reuse ;  /* 0x00000027da077c23 */ /* 0x100fe200080108a1 */
[--C-:B------:R-:W-:Y:S01]  /*d950*/  FFMA.FTZ R173, R214, UR39, -R161.reuse ;  /* 0x00000027d6ad7c23 */ /* 0x100fe200080108a1 */
[----:B------:R-:W-:-:S04]  /*d960*/  FFMA.FTZ R174, R213, UR39, -R161 ;  /* 0x00000027d5ae7c23 */ /* 0x000fc800080108a1 */
[----:B------:R-:W0:Y:S08]  /*d970*/  MUFU.EX2 R7, R7 ;  /* 0x0000000700077308 */ /* 0x000e300000000800 */
[----:B------:R-:W-:Y:S08]  /*d980*/  MUFU.EX2 R173, R173 ;  /* 0x000000ad00ad7308 */ /* 0x000ff00000000800 */
[----:B------:R-:W1:Y:S01]  /*d990*/  MUFU.EX2 R174, R174 ;  /* 0x000000ae00ae7308 */ /* 0x000e620000000800 */
[----:B------:R-:W-:-:S02]  /*d9a0*/  VIADD R152, R160, 0x180 ;  /* 0x00000180a0987836 */ /* 0x000fc40000000000 */
[----:B------:R-:W-:Y:S02]  /*d9b0*/  IMAD.MOV.U32 R153, RZ, RZ, 0x40000040 ;  /* 0x40000040ff997424 */ /* 0x000fe400078e00ff */
[----:B------:R-:W-:Y:S01]  /*d9c0*/  FADD.FTZ R175, R175, R154 ;  /* 0x0000009aafaf7221 */ /* 0x000fe20000010000 */
[----:B------:R-:W-:Y:S02]  /*d9d0*/  R2UR UR6, R152 ;  /* 0x00000000980672ca */ /* 0x000fe400000e0000 */
[----:B------:R-:W-:Y:S02]  /*d9e0*/  R2UR UR7, R153 ;  /* 0x00000000990772ca */ /* 0x000fe400000e0000 */
[----:B0-----:R-:W-:Y:S02]  /*d9f0*/  F2FP.F16.F32.PACK_AB R152, R7, R4 ;  /* 0x000000040798723e */ /* 0x001fe400000000ff */
[----:B------:R-:W-:Y:S02]  /*da00*/  F2FP.F16.F32.PACK_AB R153, R179, R178 ;  /* 0x000000b2b399723e */ /* 0x000fe400000000ff */
[----:B------:R-:W-:-:S02]  /*da10*/  F2FP.F16.F32.PACK_AB R155, R189, R188 ;  /* 0x000000bcbd9b723e */ /* 0x000fc400000000ff */
[----:B-1----:R-:W-:-:S04]  /*da20*/  F2FP.F16.F32.PACK_AB R154, R174, R173 ;  /* 0x000000adae9a723e */ /* 0x002fc800000000ff */
[----:B------:R-:W-:-:S06]  /*da30*/  WARPGROUP.ARRIVE ;  /* 0x00000000000079c5 */ /* 0x000fcc0000000000 */
[----:B------:R-:W-:Y:S01]  /*da40*/  HGMMA.64x256x16.F32 R24, R152, gdesc[UR4].tnspB, R24, gsb0 ;  /* 0x43e0000498187df0 */ /* 0x000fe20008000818 */
[----:B------:R-:W-:Y:S01]  /*da50*/  FFMA.FTZ R161, R172, UR39, -R161 ;  /* 0x00000027aca17c23 */ /* 0x000fe200080108a1 */
[----:B------:R-:W-:-:S06]  /*da60*/  FFMA.FTZ R172, R221, UR39, -R6 ;  /* 0x00000027ddac7c23 */ /* 0x000fcc0008010806 */
[----:B------:R-:W0:Y:S01]  /*da70*/  MUFU.EX2 R172, R172 ;  /* 0x000000ac00ac7308 */ /* 0x000e220000000800 */
[--C-:B------:R-:W-:Y:S01]  /*da80*/  FFMA.FTZ R166, R166, UR39, -R6.reuse ;  /* 0x00000027a6a67c23 */ /* 0x100fe20008010806 */
[--C-:B------:R-:W-:Y:S01]  /*da90*/  FFMA.FTZ R167, R167, UR39, -R6.reuse ;  /* 0x00000027a7a77c23 */ /* 0x100fe20008010806 */
[--C-:B------:R-:W-:Y:S01]  /*daa0*/  FFMA.FTZ R170, R170, UR39, -R6.reuse ;  /* 0x00000027aaaa7c23 */ /* 0x100fe20008010806 */
[----:B------:R-:W-:Y:S01]  /*dab0*/  FFMA.FTZ R6, R171, UR39, -R6 ;  /* 0x00000027ab067c23 */ /* 0x000fe20008010806 */
[----:B------:R-:W-:-:S03]  /*dac0*/  FADD.FTZ R175, R12, R175 ;  /* 0x000000af0caf7221 */ /* 0x000fc60000010000 */
[----:B------:R-:W-:Y:S08]  /*dad0*/  MUFU.EX2 R165, R165 ;  /* 0x000000a500a57308 */ /* 0x000ff00000000800 */
[----:B------:R-:W1:Y:S08]  /*dae0*/  MUFU.EX2 R168, R168 ;  /* 0x000000a800a87308 */ /* 0x000e700000000800 */
[----:B------:R-:W-:Y:S08]  /*daf0*/  MUFU.EX2 R169, R169 ;  /* 0x000000a900a97308 */ /* 0x000ff00000000800 */
[----:B------:R2:W-:Y:S08]  /*db00*/  MUFU.EX2 R12, R161 ;  /* 0x000000a1000c7308 */ /* 0x0005f00000000800 */
[----:B------:R-:W-:Y:S08]  /*db10*/  MUFU.EX2 R166, R166 ;  /* 0x000000a600a67308 */ /* 0x000ff00000000800 */
[----:B------:R-:W3:Y:S08]  /*db20*/  MUFU.EX2 R167, R167 ;  /* 0x000000a700a77308 */ /* 0x000ef00000000800 */
[----:B------:R-:W-:Y:S08]  /*db30*/  MUFU.EX2 R170, R170 ;  /* 0x000000aa00aa7308 */ /* 0x000ff00000000800 */
[----:B------:R-:W4:Y:S01]  /*db40*/  MUFU.EX2 R6, R6 ;  /* 0x0000000600067308 */ /* 0x000f220000000800 */
[----:B--2---:R-:W-:Y:S01]  /*db50*/  IMAD.MOV.U32 R161, RZ, RZ, 0x40000040 ;  /* 0x40000040ffa17424 */ /* 0x004fe200078e00ff */
[----:B------:R-:W-:-:S02]  /*db60*/  WARPGROUP.DEPBAR.LE gsb0, 0x0 ;  /* 0x00008000000079c5 */ /* 0x000fc40000010000 */
[----:B------:R-:W-:Y:S01]  /*db70*/  VIADD R152, R160, 0x200 ;  /* 0x00000200a0987836 */ /* 0x000fe20000000000 */
[----:B------:R-:W-:-:S04]  /*db80*/  MOV R153, 0x40000040 ;  /* 0x4000004000997802 */ /* 0x000fc80000000f00 */
[----:B------:R-:W-:Y:S02]  /*db90*/  R2UR UR6, R152 ;  /* 0x00000000980672ca */ /* 0x000fe400000e0000 */
[----:B------:R-:W-:Y:S02]  /*dba0*/  R2UR UR7, R153 ;  /* 0x00000000990772ca */ /* 0x000fe400000e0000 */
[----:B------:R-:W-:Y:S02]  /*dbb0*/  F2FP.F16.F32.PACK_AB R152, R206, R215 ;  /* 0x000000d7ce98723e */ /* 0x000fe400000000ff */
[----:B0-----:R-:W-:Y:S02]  /*dbc0*/  F2FP.F16.F32.PACK_AB R153, R191, R172 ;  /* 0x000000acbf99723e */ /* 0x001fe400000000ff */
[----:B------:R-:W-:Y:S02]  /*dbd0*/  F2FP.F16.F32.PACK_AB R154, R164, R163 ;  /* 0x000000a3a49a723e */ /* 0x000fe400000000ff */
[----:B------:R-:W-:-:S04]  /*dbe0*/  F2FP.F16.F32.PACK_AB R155, R186, R187 ;  /* 0x000000bbba9b723e */ /* 0x000fc800000000ff */
[----:B------:R-:W-:-:S06]  /*dbf0*/  WARPGROUP.ARRIVE ;  /* 0x00000000000079c5 */ /* 0x000fcc0000000000 */
[----:B------:R-:W-:Y:S01]  /*dc00*/  HGMMA.64x256x16.F32 R24, R152, gdesc[UR4].tnspB, R24, gsb0 ;  /* 0x43e0000498187df0 */ /* 0x000fe20008000818 */
[----:B------:R-:W-:Y:S01]  /*dc10*/  VIADD R160, R160, 0x280 ;  /* 0x00000280a0a07836 */ /* 0x000fe20000000000 */
[----:B------:R-:W-:-:S04]  /*dc20*/  R2UR UR7, R161 ;  /* 0x00000000a10772ca */ /* 0x000fc800000e0000 */
[----:B------:R-:W-:Y:S01]  /*dc30*/  R2UR UR6, R160 ;  /* 0x00000000a00672ca */ /* 0x000fe200000e0000 */
[----:B------:R-:W-:-:S04]  /*dc40*/  FADD.FTZ R190, R20, R190 ;  /* 0x000000be14be7221 */ /* 0x000fc80000010000 */
        /* <DEDUP_REMOVED lines=35> */
[----:B------:R-:W-:-:S05]  /*de80*/  @!P1 VIADD R3, R3, 0x32460 ;  /* 0x0003246003039836 */ /* 0x000fca0000000000 */
[----:B------:R-:W-:Y:S02]  /*de90*/  @!P1 PRMT R3, RZ, 0x654, R3 ;  /* 0x00000654ff039816 */ /* 0x000fe40000000003 */
[----:B------:R-:W-:Y:S01]  /*dea0*/  MOV R5, R162 ;  /* 0x000000a200057202 */ /* 0x000fe20000000f00 */
[----:B------:R-:W-:Y:S02]  /*deb0*/  WARPGROUP.DEPBAR.LE gsb0, 0x0 ;  /* 0x00008000000079c5 */ /* 0x000fe40000010000 */
[----:B-1----:R-:W-:Y:S02]  /*dec0*/  F2FP.F16.F32.PACK_AB R152, R168, R165 ;  /* 0x000000a5a898723e */ /* 0x002fe400000000ff */
[----:B---3--:R-:W-:Y:S02]  /*ded0*/  F2FP.F16.F32.PACK_AB R153, R167, R166 ;  /* 0x000000a6a799723e */ /* 0x008fe400000000ff */
[----:B------:R-:W-:Y:S02]  /*dee0*/  F2FP.F16.F32.PACK_AB R154, R12, R169 ;  /* 0x000000a90c9a723e */ /* 0x000fe400000000ff */
[----:B----4-:R-:W-:-:S04]  /*def0*/  F2FP.F16.F32.PACK_AB R155, R6, R170 ;  /* 0x000000aa069b723e */ /* 0x010fc800000000ff */
[----:B------:R-:W-:-:S06]  /*df00*/  WARPGROUP.ARRIVE ;  /* 0x00000000000079c5 */ /* 0x000fcc0000000000 */
[----:B------:R-:W-:Y:S01]  /*df10*/  HGMMA.64x256x16.F32 R24, R152, gdesc[UR4].tnspB, R24, gsb0 ;  /* 0x43e0000498187df0 */ /* 0x000fe20008000818 */
        /* <DEDUP_REMOVED lines=8> */
[----:B------:R-:W-:Y:S01]  /*dfa0*/  IMAD.MOV.U32 R6, RZ, RZ, R8 ;  /* 0x000000ffff067224 */ /* 0x000fe200078e0008 */
[----:B------:R-:W-:Y:S02]  /*dfb0*/  WARPGROUP.DEPBAR.LE gsb0, 0x0 ;  /* 0x00008000000079c5 */ /* 0x000fe40000010000 */
[----:B------:R1:W-:Y:S01]  /*dfc0*/  @!P1 SYNCS.ARRIVE.TRANS64.RED.A1T0 RZ, [R3+URZ], RZ ;  /* 0x000000ff03ff99a7 */ /* 0x0003e2000810043f */
[----:B------:R-:W-:Y:S05]  /*dfd0*/  @P2 BRA `(.L_x_8290) ;  /* 0xffffffd000642947 */ /* 0x000fea000383ffff */
.L_x_8280:
[----:B------:R-:W-:Y:S05]  /*dfe0*/  WARPSYNC.ALL ;  /* 0x0000000000007948 */ /* 0x000fea0003800000 */
[----:B0-----:R-:W0:Y:S01]  /*dff0*/  SHFL.BFLY PT, R0, R7, 0x2, 0x1f ;  /* 0x0c401f0007007f89 */ /* 0x001e2200000e0000 */
[----:B------:R-:W-:Y:S01]  /*e000*/  VIADD R22, R22, 0x1 ;  /* 0x0000000116167836 */ /* 0x000fe20000000000 */
[----:B------:R2:W-:Y:S08]  /*e010*/  BAR.ARV R9, 0x100 ;  /* 0x000400090000751d */ /* 0x0005f00000002000 */
[----:B------:R-:W-:Y:S06]  /*e020*/  BAR.ARV 0x8, 0x120 ;  /* 0x0204800000007b1d */ /* 0x000fec0000002000 */
[----:B------:R-:W-:Y:S01]  /*e030*/  ISETP.NE.AND P0, PT, R22, 0x2, PT ;  /* 0x000000021600780c */ /* 0x000fe20003f05270 */
[----:B------:R-:W-:Y:S01]  /*e040*/  VIADD R235, R235, 0x1 ;  /* 0x00000001ebeb7836 */ /* 0x000fe20000000000 */
[----:B------:R-:W3:Y:S01]  /*e050*/  SHFL.BFLY PT, R5, R4, 0x2, 0x1f ;  /* 0x0c401f0004057f89 */ /* 0x000ee200000e0000 */
[----:B------:R-:W-:-:S02]  /*e060*/  PLOP3.LUT P1, PT, PT, PT, PT, 0x8, 0x0 ;  /* 0x000000000000781c */ /* 0x000fc40003f2e170 */
[----:B------:R-:W-:Y:S01]  /*e070*/  SEL R11, RZ, 0x1, P0 ;  /* 0x00000001ff0b7807 */ /* 0x000fe20000000000 */
[----:B0-----:R-:W-:Y:S01]  /*e080*/  FADD.FTZ R0, R0, R7 ;  /* 0x0000000700007221 */ /* 0x001fe20000010000 */
[----:B------:R-:W-:Y:S02]  /*e090*/  SEL R22, R22, RZ, P0 ;  /* 0x000000ff16167207 */ /* 0x000fe40000000000 */
[----:B------:R-:W-:Y:S02]  /*e0a0*/  LOP3.LUT R200, R200, R11, RZ, 0x3c, !PT ;  /* 0x0000000bc8c87212 */ /* 0x000fe400078e3cff */
[----:B-1----:R-:W0:Y:S01]  /*e0b0*/  SHFL.BFLY PT, R3, R0, 0x1, 0x1f ;  /* 0x0c201f0000037f89 */ /* 0x002e2200000e0000 */
[----:B---3--:R-:W-:Y:S01]  /*e0c0*/  FADD.FTZ R5, R5, R4 ;  /* 0x0000000405057221 */ /* 0x008fe20000010000 */
[----:B------:R-:W-:-:S04]  /*e0d0*/  IMAD.MOV.U32 R4, RZ, RZ, RZ ;  /* 0x000000ffff047224 */ /* 0x000fc800078e00ff */
[----:B------:R-:W1:Y:S01]  /*e0e0*/  SHFL.BFLY PT, R10, R5, 0x1, 0x1f ;  /* 0x0c201f00050a7f89 */ /* 0x000e6200000e0000 */
[----:B0-----:R-:W-:Y:S01]  /*e0f0*/  FADD.FTZ R6, R0, R3 ;  /* 0x0000000300067221 */ /* 0x001fe20000010000 */
[----:B------:R-:W-:-:S04]  /*e100*/  IMAD.MOV.U32 R3, RZ, RZ, RZ ;  /* 0x000000ffff037224 */ /* 0x000fc800078e00ff */
[----:B------:R-:W-:-:S13]  /*e110*/  FSETP.NE.FTZ.AND P2, PT, R6, RZ, PT ;  /* 0x000000ff0600720b */ /* 0x000fda0003f55000 */
[----:B------:R-:W0:Y:S01]  /*e120*/  @P2 MUFU.RCP R4, R6 ;  /* 0x0000000600042308 */ /* 0x000e220000001000 */
[----:B-1----:R-:W-:Y:S01]  /*e130*/  FADD.FTZ R7, R5, R10 ;  /* 0x0000000a05077221 */ /* 0x002fe20000010000 */
[----:B------:R-:W-:-:S04]  /*e140*/  MOV R5, 0xff800000 ;  /* 0xff80000000057802 */ /* 0x000fc80000000f00 */
[----:B------:R-:W-:Y:S01]  /*e150*/  FSETP.NE.FTZ.AND P3, PT, R7, RZ, PT ;  /* 0x000000ff0700720b */ /* 0x000fe20003f75000 */
[-C--:B0-----:R-:W-:Y:S01]  /*e160*/  FMUL.FTZ R10, R28, R4.reuse ;  /* 0x000000041c0a7220 */ /* 0x081fe20000410000 */
[-C--:B------:R-:W-:Y:S01]  /*e170*/  FMUL.FTZ R12, R32, R4.reuse ;  /* 0x00000004200c7220 */ /* 0x080fe20000410000 */
[----:B------:R-:W0:Y:S01]  /*e180*/  @P2 MUFU.LG2 R28, R6 ;  /* 0x00000006001c2308 */ /* 0x000e220000000c00 */
[-C--:B------:R-:W-:Y:S01]  /*e190*/  FMUL.FTZ R0, R33, R4.reuse ;  /* 0x0000000421007220 */ /* 0x080fe20000410000 */
[----:B------:R-:W-:Y:S02]  /*e1a0*/  IMAD.U32 R33, RZ, RZ, UR39 ;  /* 0x00000027ff217e24 */ /* 0x000fe4000f8e00ff */
[-C--:B------:R-:W-:Y:S01]  /*e1b0*/  FMUL.FTZ R161, R48, R4.reuse ;  /* 0x0000000430a17220 */ /* 0x080fe20000410000 */
[----:B------:R-:W-:Y:S02]  /*e1c0*/  IMAD.U32 R32, RZ, RZ, UR39 ;  /* 0x00000027ff207e24 */ /* 0x000fe4000f8e00ff */
[-C--:B------:R-:W-:Y:S01]  /*e1d0*/  FMUL.FTZ R166, R64, R4.reuse ;  /* 0x0000000440a67220 */ /* 0x080fe20000410000 */
[----:B------:R-:W-:Y:S01]  /*e1e0*/  @P2 FMUL.FTZ R33, R33, 0.69314718246459960938 ;  /* 0x3f31721821212820 */ /* 0x000fe20000410000 */
[-C--:B------:R-:W-:Y:S01]  /*e1f0*/  FMUL.FTZ R171, R84, R4.reuse ;  /* 0x0000000454ab7220 */ /* 0x080fe20000410000 */
[----:B------:R-:W1:Y:S01]  /*e200*/  @P3 MUFU.RCP R3, R7 ;  /* 0x0000000700033308 */ /* 0x000e620000001000 */
[----:B------:R-:W-:Y:S01]  /*e210*/  @P3 FMUL.FTZ R32, R32, 0.69314718246459960938 ;  /* 0x3f31721820203820 */ /* 0x000fe20000410000 */
[-C--:B------:R-:W-:Y:S01]  /*e220*/  FMUL.FTZ R24, R24, R4.reuse ;  /* 0x0000000418187220 */ /* 0x080fe20000410000 */
[-C--:B------:R-:W-:Y:S01]  /*e230*/  FMUL.FTZ R25, R25, R4.reuse ;  /* 0x0000000419197220 */ /* 0x080fe20000410000 */
[-C--:B------:R-:W-:Y:S01]  /*e240*/  FMUL.FTZ R29, R29, R4.reuse ;  /* 0x000000041d1d7220 */ /* 0x080fe20000410000 */
[-C--:B------:R-:W-:Y:S01]  /*e250*/  FMUL.FTZ R36, R36, R4.reuse ;  /* 0x0000000424247220 */ /* 0x080fe20000410000 */
[-C--:B------:R-:W-:Y:S01]  /*e260*/  FMUL.FTZ R37, R37, R4.reuse ;  /* 0x0000000425257220 */ /* 0x080fe20000410000 */
[-C--:B------:R-:W-:Y:S01]  /*e270*/  FMUL.FTZ R14, R40, R4.reuse ;  /* 0x00000004280e7220 */ /* 0x080fe20000410000 */
[----:B------:R1:W3:Y:S01]  /*e280*/  @P3 MUFU.LG2 R18, R7 ;  /* 0x0000000700123308 */ /* 0x0002e20000000c00 */
        /* <DEDUP_REMOVED lines=56> */
[----:B------:R-:W-:Y:S01]  /*e610*/  FMUL.FTZ R15, R47, R3 ;  /* 0x000000032f0f7220 */ /* 0x000fe20000410000 */
[----:B------:R-:W-:-:S02]  /*e620*/  IMAD.MOV.U32 R4, RZ, RZ, -0x800000 ;  /* 0xff800000ff047424 */ /* 0x000fc400078e00ff */
        /* <DEDUP_REMOVED lines=63> */
.L_x_8233:
        /* <DEDUP_REMOVED lines=10> */
[----:B------:R-:W2:Y:S01]  /*eac0*/  LDL R8, [R1+0x94] ;  /* 0x0000940001087983 */ /* 0x000ea20000100800 */
[----:B------:R-:W-:Y:S05]  /*ead0*/  WARPSYNC.ALL ;  /* 0x0000000000007948 */ /* 0x000fea0003800000 */
[----:B------:R-:W3:Y:S01]  /*eae0*/  S2R R93, SR_SWINHI ;  /* 0x00000000005d7919 */ /* 0x000ee20000002f00 */
[----:B------:R-:W-:Y:S01]  /*eaf0*/  F2FP.F16.F32.PACK_AB R9, R27, R9 ;  /* 0x000000091b09723e */ /* 0x000fe200000000ff */
[----:B------:R-:W-:Y:S01]  /*eb00*/  ULDC.64 UR4, c[0x0][0xcd8] ;  /* 0x0003360000047ab9 */ /* 0x000fe20000000a00 */
        /* <DEDUP_REMOVED lines=16> */
[----:B---3--:R-:W-:Y:S02]  /*ec10*/  MOV R89, R93 ;  /* 0x0000005d00597202 */ /* 0x008fe40000000f00 */
[----:B------:R-:W-:Y:S01]  /*ec20*/  F2FP.F16.F32.PACK_AB R147, R3, R150 ;  /* 0x000000960393723e */ /* 0x000fe200000000ff */
[----:B------:R-:W-:Y:S01]  /*ec30*/  IMAD R3, R226, 0x40, R201 ;  /* 0x00000040e2037824 */ /* 0x000fe200078e02c9 */
[----:B------:R-:W-:Y:S01]  /*ec40*/  BAR.SYNC.DEFER_BLOCKING 0x1, 0x100 ;  /* 0x0044000000007b1d */ /* 0x000fe20000010000 */
[----:B--2---:R-:W-:-:S03]  /*ec50*/  IMAD.WIDE R128, R8, 0x2, R88 ;  /* 0x0000000208807825 */ /* 0x004fc600078e0258 */
[C---:B------:R-:W-:Y:S02]  /*ec60*/  IADD3 R8, P1, R128.reuse, 0x20, RZ ;  /* 0x0000002080087810 */ /* 0x040fe40007f3e0ff */
[----:B------:R-:W-:Y:S02]  /*ec70*/  IADD3 R92, P0, R128, 0x4040, RZ ;  /* 0x00004040805c7810 */ /* 0x000fe40007f1e0ff */
[----:B------:R-:W-:Y:S02]  /*ec80*/  LOP3.LUT R100, R8, 0x380, RZ, 0xc0, !PT ;  /* 0x0000038008647812 */ /* 0x000fe400078ec0ff */
[----:B------:R-:W-:Y:S02]  /*ec90*/  IADD3 R26, P2, R128, 0x40, RZ ;  /* 0x00000040801a7810 */ /* 0x000fe40007f5e0ff */
[----:B------:R-:W-:Y:S02]  /*eca0*/  SHF.R.U64 R100, R100, 0x3, RZ ;  /* 0x0000000364647819 */ /* 0x000fe400000012ff */
[C---:B-----5:R-:W-:Y:S01]  /*ecb0*/  IADD3 R28, P3, R128.reuse, 0x60, RZ ;  /* 0x00000060801c7810 */ /* 0x060fe20007f7e0ff */
[----:B------:R-:W-:Y:S01]  /*ecc0*/  IMAD.X R105, RZ, RZ, R129, P2 ;  /* 0x000000ffff697224 */ /* 0x000fe200010e0681 */
[----:B------:R-:W-:-:S02]  /*ecd0*/  IADD3 R30, P4, R128, 0x4000, RZ ;  /* 0x00004000801e7810 */ /* 0x000fc40007f9e0ff */
[----:B------:R-:W-:Y:S01]  /*ece0*/  LOP3.LUT R100, R100, R8, RZ, 0x3c, !PT ;  /* 0x0000000864647212 */ /* 0x000fe200078e3cff */
[--C-:B------:R-:W-:Y:S01]  /*ecf0*/  IMAD.X R107, RZ, RZ, R129.reuse, P3 ;  /* 0x000000ffff6b7224 */ /* 0x100fe200018e0681 */
[----:B------:R-:W-:Y:S01]  /*ed00*/  LOP3.LUT R8, R92, 0x380, RZ, 0xc0, !PT ;  /* 0x000003805c087812 */ /* 0x000fe200078ec0ff */
[----:B------:R-:W-:Y:S01]  /*ed10*/  IMAD.X R109, RZ, RZ, R129, P4 ;  /* 0x000000ffff6d7224 */ /* 0x000fe200020e0681 */
[----:B------:R-:W-:Y:S02]  /*ed20*/  LOP3.LUT R104, R26, 0x380, RZ, 0xc0, !PT ;  /* 0x000003801a687812 */ /* 0x000fe400078ec0ff */
[----:B------:R-:W-:Y:S02]  /*ed30*/  LOP3.LUT R106, R28, 0x380, RZ, 0xc0, !PT ;  /* 0x000003801c6a7812 */ /* 0x000fe400078ec0ff */
[----:B------:R-:W-:Y:S02]  /*ed40*/  SHF.R.U64 R8, R8, 0x3, RZ ;  /* 0x0000000308087819 */ /* 0x000fe400000012ff */
[----:B------:R-:W-:-:S02]  /*ed50*/  IADD3.X R101, RZ, R129, RZ, P1, !PT ;  /* 0x00000081ff657210 */ /* 0x000fc40000ffe4ff */
[----:B------:R-:W-:Y:S02]  /*ed60*/  IADD3 R120, P4, R128, 0x8040, RZ ;  /* 0x0000804080787810 */ /* 0x000fe40007f9e0ff */
[----:B------:R-:W-:Y:S02]  /*ed70*/  SHF.R.U64 R104, R104, 0x3, RZ ;  /* 0x0000000368687819 */ /* 0x000fe400000012ff */
[----:B------:R-:W-:Y:S01]  /*ed80*/  IADD3 R96, P1, R128, 0x4060, RZ ;  /* 0x0000406080607810 */ /* 0x000fe20007f3e0ff */
[--C-:B------:R-:W-:Y:S01]  /*ed90*/  IMAD.X R121, RZ, RZ, R129.reuse, P4 ;  /* 0x000000ffff797224 */ /* 0x100fe200020e0681 */
[----:B------:R-:W-:Y:S02]  /*eda0*/  SHF.R.U64 R106, R106, 0x3, RZ ;  /* 0x000000036a6a7819 */ /* 0x000fe400000012ff */
[----:B------:R-:W-:Y:S01]  /*edb0*/  IADD3 R99, P2, R128, 0x8000, RZ ;  /* 0x0000800080637810 */ /* 0x000fe20007f5e0ff */
[----:B------:R-:W-:Y:S01]  /*edc0*/  IMAD.X R115, RZ, RZ, R129, P1 ;  /* 0x000000ffff737224 */ /* 0x000fe200008e0681 */
[----:B------:R-:W-:-:S02]  /*edd0*/  LOP3.LUT R112, R8, R92, RZ, 0x3c, !PT ;  /* 0x0000005c08707212 */ /* 0x000fc400078e3cff */
[----:B-1----:R-:W-:Y:S01]  /*ede0*/  IADD3 R32, P5, R128, 0x4020, RZ ;  /* 0x0000402080207810 */ /* 0x002fe20007fbe0ff */
[--C-:B------:R-:W-:Y:S01]  /*edf0*/  IMAD.X R117, RZ, RZ, R129.reuse, P2 ;  /* 0x000000ffff757224 */ /* 0x100fe200010e0681 */
[----:B------:R-:W-:Y:S02]  /*ee00*/  LOP3.LUT R104, R104, R26, RZ, 0x3c, !PT ;  /* 0x0000001a68687212 */ /* 0x000fe400078e3cff */
[----:B------:R-:W-:Y:S01]  /*ee10*/  LOP3.LUT R8, R120, 0x380, RZ, 0xc0, !PT ;  /* 0x0000038078087812 */ /* 0x000fe200078ec0ff */
[----:B------:R-:W-:Y:S01]  /*ee20*/  IMAD.X R111, RZ, RZ, R129, P5 ;  /* 0x000000ffff6f7224 */ /* 0x000fe200028e0681 */
[----:B------:R-:W-:Y:S02]  /*ee30*/  LOP3.LUT R106, R106, R28, RZ, 0x3c, !PT ;  /* 0x0000001c6a6a7212 */ /* 0x000fe400078e3cff */
[----:B------:R-:W-:Y:S02]  /*ee40*/  LOP3.LUT R26, R96, 0x380, RZ, 0xc0, !PT ;  /* 0x00000380601a7812 */ /* 0x000fe400078ec0ff */
[----:B------:R-:W-:-:S02]  /*ee50*/  LOP3.LUT R28, R30, 0x380, RZ, 0xc0, !PT ;  /* 0x000003801e1c7812 */ /* 0x000fc400078ec0ff */
[----:B------:R-:W-:Y:S02]  /*ee60*/  SHF.R.U64 R8, R8, 0x3, RZ ;  /* 0x0000000308087819 */ /* 0x000fe400000012ff */
[----:B------:R-:W-:Y:S02]  /*ee70*/  IADD3 R151, P2, R128, 0xc040, RZ ;  /* 0x0000c04080977810 */ /* 0x000fe40007f5e0ff */
[----:B------:R-:W-:Y:S02]  /*ee80*/  SHF.R.U64 R26, R26, 0x3, RZ ;  /* 0x000000031a1a7819 */ /* 0x000fe400000012ff */
[C---:B------:R-:W-:Y:S01]  /*ee90*/  LOP3.LUT R97, R128.reuse, 0x380, RZ, 0xc0, !PT ;  /* 0x0000038080617812 */ /* 0x040fe200078ec0ff */
[----:B------:R-:W-:Y:S01]  /*eea0*/  IMAD.X R93, RZ, RZ, R129, P2 ;  /* 0x000000ffff5d7224 */ /* 0x000fe200010e0681 */
[----:B------:R-:W-:Y:S02]  /*eeb0*/  IADD3 R122, P5, R128, 0x8060, RZ ;  /* 0x00008060807a7810 */ /* 0x000fe40007fbe0ff */
[----:B------:R-:W-:-:S02]  /*eec0*/  SHF.R.U64 R28, R28, 0x3, RZ ;  /* 0x000000031c1c7819 */ /* 0x000fc400000012ff */
[----:B------:R-:W-:Y:S02]  /*eed0*/  IADD3 R118, P3, R128, 0x8020, RZ ;  /* 0x0000802080767810 */ /* 0x000fe40007f7e0ff */
[----:B------:R-:W-:Y:S02]  /*eee0*/  LOP3.LUT R120, R8, R120, RZ, 0x3c, !PT ;  /* 0x0000007808787212 */ /* 0x000fe400078e3cff */
[----:B------:R-:W-:Y:S01]  /*eef0*/  LOP3.LUT R114, R26, R96, RZ, 0x3c, !PT ;  /* 0x000000601a727212 */ /* 0x000fe200078e3cff */
[----:B------:R-:W-:Y:S01]  /*ef00*/  IMAD.X R119, RZ, RZ, R129, P3 ;  /* 0x000000ffff777224 */ /* 0x000fe200018e0681 */
[----:B------:R-:W-:Y:S02]  /*ef10*/  LOP3.LUT R8, R151, 0x380, RZ, 0xc0, !PT ;  /* 0x0000038097087812 */ /* 0x000fe400078ec0ff */
[----:B------:R-:W-:Y:S02]  /*ef20*/  SHF.R.U64 R97, R97, 0x3, RZ ;  /* 0x0000000361617819 */ /* 0x000fe400000012ff */
[----:B------:R-:W-:-:S02]  /*ef30*/  LOP3.LUT R108, R28, R30, RZ, 0x3c, !PT ;  /* 0x0000001e1c6c7212 */ /* 0x000fc400078e3cff */
[----:B------:R-:W-:Y:S02]  /*ef40*/  LOP3.LUT R26, R122, 0x380, RZ, 0xc0, !PT ;  /* 0x000003807a1a7812 */ /* 0x000fe400078ec0ff */
[----:B------:R-:W-:Y:S02]  /*ef50*/  LOP3.LUT R28, R99, 0x380, RZ, 0xc0, !PT ;  /* 0x00000380631c7812 */ /* 0x000fe400078ec0ff */
[----:B------:R-:W-:Y:S02]  /*ef60*/  LOP3.LUT R30, R118, 0x380, RZ, 0xc0, !PT ;  /* 0x00000380761e7812 */ /* 0x000fe400078ec0ff */
[----:B------:R-:W-:Y:S02]  /*ef70*/  IADD3.X R113, RZ, R129, RZ, P0, !PT ;  /* 0x00000081ff717210 */ /* 0x000fe400007fe4ff */
[C---:B------:R-:W-:Y:S02]  /*ef80*/  IADD3 R124, P0, R128.reuse, 0xc000, RZ ;  /* 0x0000c000807c7810 */ /* 0x040fe40007f1e0ff */
[----:B------:R-:W-:-:S02]  /*ef90*/  IADD3 R126, P1, R128, 0xc020, RZ ;  /* 0x0000c020807e7810 */ /* 0x000fc40007f3e0ff */
[----:B------:R-:W-:Y:S01]  /*efa0*/  IADD3 R162, P3, R128, 0xc060, RZ ;  /* 0x0000c06080a27810 */ /* 0x000fe20007f7e0ff */
[--C-:B------:R-:W-:Y:S01]  /*efb0*/  IMAD.X R125, RZ, RZ, R129.reuse, P0 ;  /* 0x000000ffff7d7224 */ /* 0x100fe200000e0681 */
[----:B------:R-:W-:Y:S01]  /*efc0*/  SHF.R.U64 R8, R8, 0x3, RZ ;  /* 0x0000000308087819 */ /* 0x000fe200000012ff */
[--C-:B------:R-:W-:Y:S01]  /*efd0*/  IMAD.X R127, RZ, RZ, R129.reuse, P1 ;  /* 0x000000ffff7f7224 */ /* 0x100fe200008e0681 */
[----:B------:R-:W-:Y:S01]  /*efe0*/  LOP3.LUT R128, R97, R128, RZ, 0x3c, !PT ;  /* 0x0000008061807212 */ /* 0x000fe200078e3cff */
[----:B------:R-:W-:Y:S01]  /*eff0*/  IMAD.X R97, RZ, RZ, R129, P3 ;  /* 0x000000ffff617224 */ /* 0x000fe200018e0681 */
[----:B------:R-:W-:Y:S02]  /*f000*/  SHF.R.U64 R26, R26, 0x3, RZ ;  /* 0x000000031a1a7819 */ /* 0x000fe400000012ff */
[----:B------:R-:W-:Y:S02]  /*f010*/  SHF.R.U64 R28, R28, 0x3, RZ ;  /* 0x000000031c1c7819 */ /* 0x000fe400000012ff */
[----:B------:R-:W-:-:S02]  /*f020*/  SHF.R.U64 R30, R30, 0x3, RZ ;  /* 0x000000031e1e7819 */ /* 0x000fc400000012ff */
[----:B------:R-:W-:Y:S02]  /*f030*/  LOP3.LUT R92, R8, R151, RZ, 0x3c, !PT ;  /* 0x00000097085c7212 */ /* 0x000fe400078e3cff */
[----:B------:R-:W-:Y:S02]  /*f040*/  LOP3.LUT R110, R32, 0x380, RZ, 0xc0, !PT ;  /* 0x00000380206e7812 */ /* 0x000fe400078ec0ff */
[----:B------:R-:W-:Y:S02]  /*f050*/  LOP3.LUT R122, R26, R122, RZ, 0x3c, !PT ;  /* 0x0000007a1a7a7212 */ /* 0x000fe400078e3cff */
[----:B------:R-:W-:Y:S02]  /*f060*/  MOV R128, R128 ;  /* 0x0000008000807202 */ /* 0x000fe40000000f00 */
[----:B------:R-:W-:Y:S02]  /*f070*/  F2FP.F16.F32.PACK_AB R8, R25, R24 ;  /* 0x000000181908723e */ /* 0x000fe400000000ff */
[----:B------:R-:W-:-:S02]  /*f080*/  LOP3.LUT R116, R28, R99, RZ, 0x3c, !PT ;  /* 0x000000631c747212 */ /* 0x000fc400078e3cff */
[----:B------:R-:W-:Y:S01]  /*f090*/  LOP3.LUT R118, R30, R118, RZ, 0x3c, !PT ;  /* 0x000000761e767212 */ /* 0x000fe200078e3cff */
[----:B------:R1:W-:Y:S01]  /*f0a0*/  STSM.16.M88.4 [R128], R8 ;  /* 0x0000000880007844 */ /* 0x0003e20000000200 */
[----:B------:R-:W-:Y:S02]  /*f0b0*/  LOP3.LUT R26, R162, 0x380, RZ, 0xc0, !PT ;  /* 0x00000380a21a7812 */ /* 0x000fe400078ec0ff */
[----:B------:R-:W-:Y:S02]  /*f0c0*/  LOP3.LUT R28, R124, 0x380, RZ, 0xc0, !PT ;  /* 0x000003807c1c7812 */ /* 0x000fe400078ec0ff */
[----:B------:R-:W-:Y:S02]  /*f0d0*/  LOP3.LUT R30, R126, 0x380, RZ, 0xc0, !PT ;  /* 0x000003807e1e7812 */ /* 0x000fe400078ec0ff */
[----:B------:R-:W-:Y:S02]  /*f0e0*/  SHF.R.U64 R110, R110, 0x3, RZ ;  /* 0x000000036e6e7819 */ /* 0x000fe400000012ff */
[----:B------:R-:W-:-:S02]  /*f0f0*/  SHF.R.U64 R26, R26, 0x3, RZ ;  /* 0x000000031a1a7819 */ /* 0x000fc400000012ff */
[----:B------:R-:W-:Y:S02]  /*f100*/  SHF.R.U64 R28, R28, 0x3, RZ ;  /* 0x000000031c1c7819 */ /* 0x000fe400000012ff */
[----:B------:R-:W-:Y:S02]  /*f110*/  SHF.R.U64 R30, R30, 0x3, RZ ;  /* 0x000000031e1e7819 */ /* 0x000fe400000012ff */
[----:B------:R-:W-:Y:S02]  /*f120*/  MOV R100, R100 ;  /* 0x0000006400647202 */ /* 0x000fe40000000f00 */
[----:B-1----:R-:W-:Y:S02]  /*f130*/  F2FP.F16.F32.PACK_AB R8, R0, R12 ;  /* 0x0000000c0008723e */ /* 0x002fe400000000ff */
[----:B------:R-:W-:Y:S02]  /*f140*/  F2FP.F16.F32.PACK_AB R9, R7, R6 ;  /* 0x000000060709723e */ /* 0x000fe400000000ff */
[----:B------:R-:W-:-:S02]  /*f150*/  F2FP.F16.F32.PACK_AB R10, R37, R36 ;  /* 0x00000024250a723e */ /* 0x000fc400000000ff */
[----:B------:R-:W-:Y:S02]  /*f160*/  F2FP.F16.F32.PACK_AB R11, R39, R38 ;  /* 0x00000026270b723e */ /* 0x000fe400000000ff */
[----:B------:R-:W-:Y:S02]  /*f170*/  F2FP.F16.F32.PACK_AB R12, R41, R14 ;  /* 0x0000000e290c723e */ /* 0x000fe400000000ff */
[----:B------:R-:W-:Y:S01]  /*f180*/  LOP3.LUT R110, R110, R32, RZ, 0x3c, !PT ;  /* 0x000000206e6e7212 */ /* 0x000fe200078e3cff */
[----:B------:R1:W-:Y:S01]  /*f190*/  STSM.16.M88.4 [R100], R8 ;  /* 0x0000000864007844 */ /* 0x0003e20000000200 */
[----:B------:R-:W-:Y:S02]  /*f1a0*/  MOV R104, R104 ;  /* 0x0000006800687202 */ /* 0x000fe40000000f00 */
[----:B------:R-:W-:Y:S02]  /*f1b0*/  F2FP.F16.F32.PACK_AB R14, R45, R160 ;  /* 0x000000a02d0e723e */ /* 0x000fe400000000ff */
[----:B------:R-:W-:-:S02]  /*f1c0*/  LOP3.LUT R96, R26, R162, RZ, 0x3c, !PT ;  /* 0x000000a21a607212 */ /* 0x000fc400078e3cff */
[----:B------:R-:W-:Y:S01]  /*f1d0*/  LOP3.LUT R124, R28, R124, RZ, 0x3c, !PT ;  /* 0x0000007c1c7c7212 */ /* 0x000fe200078e3cff */
[----:B------:R2:W-:Y:S01]  /*f1e0*/  STSM.16.M88.4 [R104], R12 ;  /* 0x0000000c68007844 */ /* 0x0005e20000000200 */
[----:B------:R-:W-:Y:S02]  /*f1f0*/  LOP3.LUT R126, R30, R126, RZ, 0x3c, !PT ;  /* 0x0000007e1e7e7212 */ /* 0x000fe400078e3cff */
[----:B------:R-:W-:Y:S02]  /*f200*/  MOV R106, R106 ;  /* 0x0000006a006a7202 */ /* 0x000fe40000000f00 */
[----:B------:R-:W-:Y:S02]  /*f210*/  F2FP.F16.F32.PACK_AB R24, R49, R161 ;  /* 0x000000a13118723e */ /* 0x000fe400000000ff */
[----:B------:R-:W-:Y:S02]  /*f220*/  F2FP.F16.F32.PACK_AB R25, R51, R50 ;  /* 0x000000323319723e */ /* 0x000fe400000000ff */
[----:B------:R-:W-:-:S02]  /*f230*/  F2FP.F16.F32.PACK_AB R26, R53, R163 ;  /* 0x000000a3351a723e */ /* 0x000fc400000000ff */
[----:B------:R-:W-:Y:S02]  /*f240*/  MOV R108, R108 ;  /* 0x0000006c006c7202 */ /* 0x000fe40000000f00 */
[----:B------:R-:W-:Y:S01]  /*f250*/  F2FP.F16.F32.PACK_AB R28, R57, R164 ;  /* 0x000000a4391c723e */ /* 0x000fe200000000ff */
[----:B------:R-:W-:Y:S01]  /*f260*/  STSM.16.M88.4 [R106], R24 ;  /* 0x000000186a007844 */ /* 0x000fe20000000200 */
[----:B------:R-:W-:Y:S02]  /*f270*/  F2FP.F16.F32.PACK_AB R30, R61, R165 ;  /* 0x000000a53d1e723e */ /* 0x000fe400000000ff */
[----:B------:R-:W-:Y:S02]  /*f280*/  MOV R110, R110 ;  /* 0x0000006e006e7202 */ /* 0x000fe40000000f00 */
[----:B-1----:R-:W-:Y:S01]  /*f290*/  F2FP.F16.F32.PACK_AB R8, R65, R166 ;  /* 0x000000a64108723e */ /* 0x002fe200000000ff */
[----:B------:R-:W-:Y:S01]  /*f2a0*/  STSM.16.M88.4 [R108], R28 ;  /* 0x0000001c6c007844 */ /* 0x000fe20000000200 */
[----:B------:R-:W-:-:S02]  /*f2b0*/  F2FP.F16.F32.PACK_AB R9, R67, R66 ;  /* 0x000000424309723e */ /* 0x000fc400000000ff */
[----:B------:R-:W-:Y:S02]  /*f2c0*/  F2FP.F16.F32.PACK_AB R10, R69, R167 ;  /* 0x000000a7450a723e */ /* 0x000fe400000000ff */
[----:B------:R-:W-:Y:S02]  /*f2d0*/  F2FP.F16.F32.PACK_AB R11, R71, R70 ;  /* 0x00000046470b723e */ /* 0x000fe400000000ff */
[----:B------:R-:W-:Y:S02]  /*f2e0*/  MOV R112, R112 ;  /* 0x0000007000707202 */ /* 0x000fe40000000f00 */
[----:B--2---:R-:W-:Y:S01]  /*f2f0*/  F2FP.F16.F32.PACK_AB R12, R73, R168 ;  /* 0x000000a8490c723e */ /* 0x004fe200000000ff */
[----:B------:R1:W-:Y:S01]  /*f300*/  STSM.16.M88.4 [R110], R8 ;  /* 0x000000086e007844 */ /* 0x0003e20000000200 */
[----:B------:R-:W-:Y:S02]  /*f310*/  F2FP.F16.F32.PACK_AB R13, R75, R74 ;  /* 0x0000004a4b0d723e */ /* 0x000fe400000000ff */
[----:B------:R-:W-:-:S02]  /*f320*/  F2FP.F16.F32.PACK_AB R14, R77, R169 ;  /* 0x000000a94d0e723e */ /* 0x000fc400000000ff */
[----:B------:R-:W-:Y:S02]  /*f330*/  F2FP.F16.F32.PACK_AB R15, R79, R78 ;  /* 0x0000004e4f0f723e */ /* 0x000fe400000000ff */
[----:B------:R-:W-:Y:S02]  /*f340*/  MOV R114, R114 ;  /* 0x0000007200727202 */ /* 0x000fe40000000f00 */
[----:B------:R-:W-:Y:S01]  /*f350*/  F2FP.F16.F32.PACK_AB R36, R81, R170 ;  /* 0x000000aa5124723e */ /* 0x000fe200000000ff */
[----:B------:R2:W-:Y:S01]  /*f360*/  STSM.16.M88.4 [R112], R12 ;  /* 0x0000000c70007844 */ /* 0x0005e20000000200 */
[----:B------:R-:W-:Y:S02]  /*f370*/  F2FP.F16.F32.PACK_AB R37, R83, R82 ;  /* 0x000000525325723e */ /* 0x000fe400000000ff */
[----:B------:R-:W-:Y:S02]  /*f380*/  F2FP.F16.F32.PACK_AB R38, R85, R171 ;  /* 0x000000ab5526723e */ /* 0x000fe400000000ff */
[----:B------:R-:W-:-:S02]  /*f390*/  F2FP.F16.F32.PACK_AB R39, R87, R86 ;  /* 0x000000565727723e */ /* 0x000fc400000000ff */
[----:B------:R-:W-:Y:S02]  /*f3a0*/  MOV R116, R116 ;  /* 0x0000007400747202 */ /* 0x000fe40000000f00 */
[----:B------:R-:W-:Y:S01]  /*f3b0*/  F2FP.F16.F32.PACK_AB R49, R91, R90 ;  /* 0x0000005a5b31723e */ /* 0x000fe200000000ff */
[----:B------:R-:W-:Y:S01]  /*f3c0*/  STSM.16.M88.4 [R114], R36 ;  /* 0x0000002472007844 */ /* 0x000fe20000000200 */
[----:B------:R-:W-:Y:S02]  /*f3d0*/  F2FP.F16.F32.PACK_AB R50, R64, R173 ;  /* 0x000000ad4032723e */ /* 0x000fe400000000ff */
[----:B------:R-:W-:Y:S02]  /*f3e0*/  F2FP.F16.F32.PACK_AB R51, R95, R94 ;  /* 0x0000005e5f33723e */ /* 0x000fe400000000ff */
[----:B------:R-:W-:Y:S02]  /*f3f0*/  MOV R118, R118 ;  /* 0x0000007600767202 */ /* 0x000fe40000000f00 */
[----:B------:R-:W-:Y:S01]  /*f400*/  F2FP.F16.F32.PACK_AB R64, R84, R174 ;  /* 0x000000ae5440723e */ /* 0x000fe200000000ff */
[----:B------:R-:W-:Y:S01]  /*f410*/  STSM.16.M88.4 [R116], R48 ;  /* 0x0000003074007844 */ /* 0x000fe20000000200 */
[----:B------:R-:W-:-:S02]  /*f420*/  F2FP.F16.F32.PACK_AB R65, R20, R98 ;  /* 0x000000621441723e */ /* 0x000fc400000000ff */
[----:B------:R-:W-:Y:S02]  /*f430*/  F2FP.F16.F32.PACK_AB R66, R152, R175 ;  /* 0x000000af9842723e */ /* 0x000fe400000000ff */
[----:B------:R-:W-:Y:S02]  /*f440*/  F2FP.F16.F32.PACK_AB R67, R103, R102 ;  /* 0x000000666743723e */ /* 0x000fe400000000ff */
[----:B------:R-:W-:Y:S02]  /*f450*/  MOV R120, R120 ;  /* 0x0000007800787202 */ /* 0x000fe40000000f00 */
[----:B-1----:R-:W-:Y:S01]  /*f460*/  F2FP.F16.F32.PACK_AB R8, R153, R176 ;  /* 0x000000b09908723e */ /* 0x002fe200000000ff */
[----:B------:R-:W-:Y:S01]  /*f470*/  STSM.16.M88.4 [R118], R64 ;  /* 0x0000004076007844 */ /* 0x000fe20000000200 */
[----:B------:R-:W-:Y:S02]  /*f480*/  F2FP.F16.F32.PACK_AB R9, R40, R21 ;  /* 0x000000152809723e */ /* 0x000fe400000000ff */
[----:B------:R-:W-:-:S02]  /*f490*/  F2FP.F16.F32.PACK_AB R10, R154, R177 ;  /* 0x000000b19a0a723e */ /* 0x000fc400000000ff */
[----:B------:R-:W-:Y:S02]  /*f4a0*/  F2FP.F16.F32.PACK_AB R11, R44, R43 ;  /* 0x0000002b2c0b723e */ /* 0x000fe400000000ff */
[----:B------:R-:W-:Y:S02]  /*f4b0*/  IADD3.X R123, RZ, R129, RZ, P5, !PT ;  /* 0x00000081ff7b7210 */ /* 0x000fe40002ffe4ff */
[----:B--2---:R-:W-:Y:S01]  /*f4c0*/  F2FP.F16.F32.PACK_AB R12, R155, R178 ;  /* 0x000000b29b0c723e */ /* 0x004fe200000000ff */
[----:B------:R1:W-:Y:S01]  /*f4d0*/  STSM.16.M88.4 [R120], R8 ;  /* 0x0000000878007844 */ /* 0x0003e20000000200 */
[----:B------:R-:W-:Y:S02]  /*f4e0*/  MOV R122, R122 ;  /* 0x0000007a007a7202 */ /* 0x000fe40000000f00 */
        /* <DEDUP_REMOVED lines=9> */
[----:B------:R-:W-:Y:S02]  /*f580*/  ISETP.NE.U32.AND P0, PT, RZ, UR4, PT ;  /* 0x00000004ff007c0c */ /* 0x000fe4000bf05070 */
[----:B-1----:R-:W-:Y:S01]  /*f590*/  IADD3 R8, P1, R231, UR4, RZ ;  /* 0x00000004e7087c10 */ /* 0x002fe2000ff3e0ff */
[----:B------:R2:W-:Y:S01]  /*f5a0*/  STSM.16.M88.4 [R124], R24 ;  /* 0x000000187c007844 */ /* 0x0005e20000000200 */
[----:B------:R-:W-:Y:S02]  /*f5b0*/  MOV R126, R126 ;  /* 0x0000007e007e7202 */ /* 0x000fe40000000f00 */
[----:B------:R-:W-:Y:S02]  /*f5c0*/  F2FP.F16.F32.PACK_AB R28, R159, R182 ;  /* 0x000000b69f1c723e */ /* 0x000fe400000000ff */
[----:B------:R-:W-:Y:S02]  /*f5d0*/  F2FP.F16.F32.PACK_AB R29, R131, R130 ;  /* 0x00000082831d723e */ /* 0x000fe400000000ff */
[----:B------:R-:W-:-:S02]  /*f5e0*/  F2FP.F16.F32.PACK_AB R30, R133, R132 ;  /* 0x00000084851e723e */ /* 0x000fc400000000ff */
[----:B------:R-:W-:Y:S02]  /*f5f0*/  F2FP.F16.F32.PACK_AB R31, R135, R134 ;  /* 0x00000086871f723e */ /* 0x000fe400000000ff */
[----:B------:R-:W-:Y:S02]  /*f600*/  MOV R92, R92 ;  /* 0x0000005c005c7202 */ /* 0x000fe40000000f00 */
[----:B------:R-:W-:Y:S01]  /*f610*/  MOV R96, R96 ;  /* 0x0000006000607202 */ /* 0x000fe20000000f00 */
[----:B------:R2:W-:Y:S01]  /*f620*/  STSM.16.M88.4 [R126], R28 ;  /* 0x0000001c7e007844 */ /* 0x0005e20000000200 */
[----:B------:R-:W-:Y:S02]  /*f630*/  ISETP.NE.AND.EX P0, PT, RZ, UR5, PT, P0 ;  /* 0x00000005ff007c0c */ /* 0x000fe4000bf05300 */
[----:B------:R-:W-:Y:S01]  /*f640*/  IADD3.X R9, R232, UR5, RZ, P1, !PT ;  /* 0x00000005e8097c10 */ /* 0x000fe20008ffe4ff */
[----:B------:R-:W-:Y:S01]  /*f650*/  ULDC.64 UR4, c[0x0][0xce0] ;  /* 0x0003380000047ab9 */ /* 0x000fe20000000a00 */
[----:B------:R2:W-:Y:S01]  /*f660*/  STSM.16.M88.4 [R92], R136 ;  /* 0x000000885c007844 */ /* 0x0005e20000000200 */
[----:B------:R-:W-:Y:S01]  /*f670*/  ISETP.NE.U32.AND P1, PT, RZ, UR4, PT ;  /* 0x00000004ff007c0c */ /* 0x000fe2000bf25070 */
[----:B------:R-:W-:Y:S01]  /*f680*/  IMAD.WIDE R88, R3, 0x2, R88 ;  /* 0x0000000203587825 */ /* 0x000fe200078e0258 */
[----:B------:R-:W-:Y:S01]  /*f690*/  MOV R20, RZ ;  /* 0x000000ff00147202 */ /* 0x000fe20000000f00 */
[----:B------:R2:W-:Y:S01]  /*f6a0*/  STSM.16.M88.4 [R96], R144 ;  /* 0x0000009060007844 */ /* 0x0005e20000000200 */
[----:B------:R-:W-:Y:S01]  /*f6b0*/  BAR.SYNC.DEFER_BLOCKING 0x1, 0x100 ;  /* 0x0044000000007b1d */ /* 0x000fe20000010000 */
[----:B------:R-:W-:-:S13]  /*f6c0*/  ISETP.NE.AND.EX P1, PT, RZ, UR5, PT, P1 ;  /* 0x00000005ff007c0c */ /* 0x000fda000bf25310 */
[----:B------:R-:W-:Y:S01]  /*f6d0*/  @P1 IADD3 R6, P2, R231, UR4, RZ ;  /* 0x00000004e7061c10 */ /* 0x000fe2000ff5e0ff */
[----:B------:R-:W-:Y:S02]  /*f6e0*/  ULDC UR4, c[0x0][0xb88] ;  /* 0x0002e20000047ab9 */ /* 0x000fe40000000800 */
[----:B------:R-:W-:Y:S01]  /*f6f0*/  IMAD.U32 R3, RZ, RZ, UR4 ;  /* 0x00000004ff037e24 */ /* 0x000fe2000f8e00ff */
[----:B------:R-:W-:Y:S01]  /*f700*/  @P1 IADD3.X R7, R232, UR5, RZ, P2, !PT ;  /* 0x00000005e8071c10 */ /* 0x000fe200097fe4ff */
[----:B------:R2:W5:Y:S01]  /*f710*/  @P0 LDG.E R20, desc[UR60][R8.64] ;  /* 0x0000003c08140981 */ /* 0x000562000c1e1900 */
[----:B------:R-:W-:-:S03]  /*f720*/  IADD3 R11, P4, R88, 0x1000, RZ ;  /* 0x00001000580b7810 */ /* 0x000fc60007f9e0ff */
[----:B------:R2:W5:Y:S01]  /*f730*/  @P1 LDG.E R3, desc[UR60][R6.64] ;  /* 0x0000003c06031981 */ /* 0x000562000c1e1900 */
[----:B------:R-:W-:Y:S09]  /*f740*/  @P1 BRA `(.L_x_8293) ;  /* 0x0000000000101947 */ /* 0x000ff20003800000 */
[----:B------:R-:W-:Y:S05]  /*f750*/  @!P0 BRA `(.L_x_8293) ;  /* 0x00000000000c8947 */ /* 0x000fea0003800000 */
[----:B------:R-:W3:Y:S04]  /*f760*/  LDG.E R0, desc[UR60][R8.64] ;  /* 0x0000003c08007981 */ /* 0x000ee8000c1e1900 */
[----:B-----5:R-:W3:Y:S02]  /*f770*/  LDG.E R3, desc[UR60][R8.64+0x4] ;  /* 0x0000043c08037981 */ /* 0x020ee4000c1e1900 */
[----:B---3--:R-:W-:-:S07]  /*f780*/  IMAD.IADD R3, R3, 0x1, -R0 ;  /* 0x0000000103037824 */ /* 0x008fce00078e0a00 */
.L_x_8293:
[----:B------:R-:W3:Y:S01]  /*f790*/  LDL.LU R0, [R1+0x84] ;  /* 0x0000840001007983 */ /* 0x000ee20000300800 */
[----:B--2---:R-:W-:Y:S01]  /*f7a0*/  LOP3.LUT R8, R11, 0x380, RZ, 0xc0, !PT ;  /* 0x000003800b087812 */ /* 0x004fe200078ec0ff */
[----:B------:R-:W-:Y:S02]  /*f7b0*/  ULDC.64 UR4, c[0x0][0xc70] ;  /* 0x00031c0000047ab9 */ /* 0x000fe40000000a00 */
[----:B------:R-:W2:Y:S01]  /*f7c0*/  LDL R14, [R1+0x90] ;  /* 0x00009000010e7983 */ /* 0x000ea20000100800 */
[----:B------:R-:W-:Y:S02]  /*f7d0*/  SHF.R.U64 R8, R8, 0x3, RZ ;  /* 0x0000000308087819 */ /* 0x000fe400000012ff */
[----:B------:R-:W-:Y:S02]  /*f7e0*/  SHF.R.S32.HI R32, RZ, 0x1f, R230 ;  /* 0x0000001fff207819 */ /* 0x000fe400000114e6 */
[----:B------:R-:W-:Y:S02]  /*f7f0*/  LOP3.LUT R8, R8, R11, RZ, 0x3c, !PT ;  /* 0x0000000b08087212 */ /* 0x000fe400078e3cff */
[----:B-----5:R-:W-:Y:S01]  /*f800*/  SHF.R.S32.HI R21, RZ, 0x1f, R20 ;  /* 0x0000001fff157819 */ /* 0x020fe20000011414 */
[----:B------:R-:W-:Y:S01]  /*f810*/  IMAD R7, R32, UR4, RZ ;  /* 0x0000000420077c24 */ /* 0x000fe2000f8e02ff */
[----:B------:R-:W-:-:S02]  /*f820*/  SEL R233, R233, RZ, !P0 ;  /* 0x000000ffe9e97207 */ /* 0x000fc40004000000 */
[----:B------:R-:W-:Y:S01]  /*f830*/  IADD3 R13, P5, R88, 0x2000, RZ ;  /* 0x00002000580d7810 */ /* 0x000fe20007fbe0ff */
[----:B------:R-:W-:Y:S01]  /*f840*/  IMAD R9, R230, UR5, R7 ;  /* 0x00000005e6097c24 */ /* 0x000fe2000f8e0207 */
[----:B------:R-:W-:Y:S01]  /*f850*/  IADD3 R37, P2, R88, 0x5000, RZ ;  /* 0x0000500058257810 */ /* 0x000fe20007f5e0ff */
[----:B------:R-:W-:Y:S01]  /*f860*/  IMAD.WIDE.U32 R6, R230, UR4, R20 ;  /* 0x00000004e6067c25 */ /* 0x000fe2000f8e0014 */
[----:B------:R-:W-:Y:S01]  /*f870*/  ULDC.64 UR4, c[0x0][0xc78] ;  /* 0x00031e0000047ab9 */ /* 0x000fe20000000a00 */
[----:B------:R-:W-:Y:S02]  /*f880*/  IADD3 R29, P1, R88, 0x4000, RZ ;  /* 0x00004000581d7810 */ /* 0x000fe40007f3e0ff */
[----:B------:R-:W-:Y:S01]  /*f890*/  IMAD.IADD R7, R7, 0x1, R9 ;  /* 0x0000000107077824 */ /* 0x000fe200078e0209 */
[----:B------:R-:W-:Y:S02]  /*f8a0*/  LOP3.LUT R12, R13, 0x380, RZ, 0xc0, !PT ;  /* 0x000003800d0c7812 */ /* 0x000fe400078ec0ff */
[----:B------:R-:W-:Y:S01]  /*f8b0*/  LOP3.LUT R36, R37, 0x380, RZ, 0xc0, !PT ;  /* 0x0000038025247812 */ /* 0x000fe200078ec0ff */
[----:B------:R-:W-:Y:S01]  /*f8c0*/  IMAD.WIDE.U32 R6, R233, UR4, R6 ;  /* 0x00000004e9067c25 */ /* 0x000fe2000f8e0006 */
[----:B------:R-:W-:-:S02]  /*f8d0*/  LOP3.LUT R28, R29, 0x380, RZ, 0xc0, !PT ;  /* 0x000003801d1c7812 */ /* 0x000fc400078ec0ff */
[----:B------:R-:W-:Y:S02]  /*f8e0*/  SHF.R.U64 R12, R12, 0x3, RZ ;  /* 0x000000030c0c7819 */ /* 0x000fe400000012ff */
[----:B------:R-:W-:Y:S02]  /*f8f0*/  SHF.R.U64 R36, R36, 0x3, RZ ;  /* 0x0000000324247819 */ /* 0x000fe400000012ff */
[----:B------:R-:W-:Y:S02]  /*f900*/  SHF.R.U64 R28, R28, 0x3, RZ ;  /* 0x000000031c1c7819 */ /* 0x000fe400000012ff */
[----:B------:R-:W-:Y:S01]  /*f910*/  LOP3.LUT R12, R12, R13, RZ, 0x3c, !PT ;  /* 0x0000000d0c0c7212 */ /* 0x000fe200078e3cff */
[----:B------:R-:W-:Y:S01]  /*f920*/  IMAD.X R13, RZ, RZ, R89, P5 ;  /* 0x000000ffff0d7224 */ /* 0x000fe200028e0659 */
[----:B------:R-:W-:Y:S02]  /*f930*/  LOP3.LUT R36, R36, R37, RZ, 0x3c, !PT ;  /* 0x0000002524247212 */ /* 0x000fe400078e3cff */
[----:B------:R-:W-:-:S02]  /*f940*/  IADD3 R49, P5, R88, 0x8000, RZ ;  /* 0x0000800058317810 */ /* 0x000fc40007fbe0ff */
[----:B------:R-:W-:Y:S02]  /*f950*/  IADD3.X R37, RZ, R89, RZ, P2, !PT ;  /* 0x00000059ff257210 */ /* 0x000fe400017fe4ff */
[----:B------:R-:W-:Y:S01]  /*f960*/  LOP3.LUT R28, R28, R29, RZ, 0x3c, !PT ;  /* 0x0000001d1c1c7212 */ /* 0x000fe200078e3cff */
[----:B------:R-:W-:Y:S01]  /*f970*/  IMAD.X R29, RZ, RZ, R89, P1 ;  /* 0x000000ffff1d7224 */ /* 0x000fe200008e0659 */
[C---:B------:R-:W-:Y:S02]  /*f980*/  IADD3 R61, P2, R88.reuse, 0xb000, RZ ;  /* 0x0000b000583d7810 */ /* 0x040fe40007f5e0ff */
[----:B------:R-:W-:Y:S02]  /*f990*/  IADD3 R57, P1, R88, 0xa000, RZ ;  /* 0x0000a00058397810 */ /* 0x000fe40007f3e0ff */
[----:B------:R-:W-:Y:S02]  /*f9a0*/  LOP3.LUT R48, R49, 0x380, RZ, 0xc0, !PT ;  /* 0x0000038031307812 */ /* 0x000fe400078ec0ff */
[----:B------:R-:W-:-:S02]  /*f9b0*/  LOP3.LUT R60, R61, 0x380, RZ, 0xc0, !PT ;  /* 0x000003803d3c7812 */ /* 0x000fc400078ec0ff */
[----:B------:R-:W-:Y:S02]  /*f9c0*/  LOP3.LUT R56, R57, 0x380, RZ, 0xc0, !PT ;  /* 0x0000038039387812 */ /* 0x000fe400078ec0ff */
[----:B------:R-:W-:Y:S02]  /*f9d0*/  SHF.R.U64 R48, R48, 0x3, RZ ;  /* 0x0000000330307819 */ /* 0x000fe400000012ff */
[----:B------:R-:W-:Y:S02]  /*f9e0*/  SHF.R.U64 R60, R60, 0x3, RZ ;  /* 0x000000033c3c7819 */ /* 0x000fe400000012ff */
[----:B------:R-:W-:Y:S02]  /*f9f0*/  SHF.R.U64 R56, R56, 0x3, RZ ;  /* 0x0000000338387819 */ /* 0x000fe400000012ff */
[----:B------:R-:W-:Y:S01]  /*fa00*/  LOP3.LUT R48, R48, R49, RZ, 0x3c, !PT ;  /* 0x0000003130307212 */ /* 0x000fe200078e3cff */
[--C-:B------:R-:W-:Y:S01]  /*fa10*/  IMAD.X R49, RZ, RZ, R89.reuse, P5 ;  /* 0x000000ffff317224 */ /* 0x100fe200028e0659 */
[----:B------:R-:W-:Y:S01]  /*fa20*/  LOP3.LUT R60, R60, R61, RZ, 0x3c, !PT ;  /* 0x0000003d3c3c7212 */ /* 0x000fe200078e3cff */
[----:B------:R-:W-:Y:S01]  /*fa30*/  IMAD.X R61, RZ, RZ, R89, P2 ;  /* 0x000000ffff3d7224 */ /* 0x000fe200010e0659 */
[----:B------:R-:W-:-:S02]  /*fa40*/  IADD3 R73, P5, R88, 0xe000, RZ ;  /* 0x0000e00058497810 */ /* 0x000fc40007fbe0ff */
[----:B------:R-:W-:Y:S01]  /*fa50*/  LOP3.LUT R56, R56, R57, RZ, 0x3c, !PT ;  /* 0x0000003938387212 */ /* 0x000fe200078e3cff */
[----:B------:R-:W-:Y:S01]  /*fa60*/  IMAD.X R57, RZ, RZ, R89, P1 ;  /* 0x000000ffff397224 */ /* 0x000fe200008e0659 */
[----:B------:R-:W-:-:S04]  /*fa70*/  LOP3.LUT R72, R73, 0x380, RZ, 0xc0, !PT ;  /* 0x0000038049487812 */ /* 0x000fc800078ec0ff */
[----:B------:R-:W-:-:S04]  /*fa80*/  SHF.R.U64 R72, R72, 0x3, RZ ;  /* 0x0000000348487819 */ /* 0x000fc800000012ff */
[----:B------:R-:W-:Y:S01]  /*fa90*/  LOP3.LUT R72, R72, R73, RZ, 0x3c, !PT ;  /* 0x0000004948487212 */ /* 0x000fe200078e3cff */
[----:B------:R-:W-:Y:S01]  /*faa0*/  IMAD.X R73, RZ, RZ, R89, P5 ;  /* 0x000000ffff497224 */ /* 0x000fe200028e0659 */
[--C-:B------:R-:W-:Y:S01]  /*fab0*/  SHF.R.S32.HI R81, RZ, 0x1f, R201.reuse ;  /* 0x0000001fff517819 */ /* 0x100fe200000114c9 */
[----:B------:R-:W-:Y:S02]  /*fac0*/  IMAD.MOV.U32 R80, RZ, RZ, R201 ;  /* 0x000000ffff507224 */ /* 0x000fe400078e00c9 */
[----:B------:R-:W-:Y:S01]  /*fad0*/  IMAD R85, R236, -0x80, R3 ;  /* 0xffffff80ec557824 */ /* 0x000fe200078e0203 */
[----:B------:R-:W-:Y:S01]  /*fae0*/  SHF.R.S32.HI R227, RZ, 0x1f, R226 ;  /* 0x0000001fffe37819 */ /* 0x000fe200000114e2 */
[----:B------:R-:W-:Y:S01]  /*faf0*/  VIADD R82, R226, 0x20 ;  /* 0x00000020e2527836 */ /* 0x000fe20000000000 */
[----:B------:R-:W-:Y:S01]  /*fb00*/  BSSY B1, `(.L_x_8294) ;  /* 0x0000084000017945 */ /* 0x000fe20003800000 */
[----:B---3--:R-:W-:Y:S02]  /*fb10*/  SEL R0, R0, RZ, !P0 ;  /* 0x000000ff00007207 */ /* 0x008fe40004000000 */
[----:B------:R-:W-:-:S02]  /*fb20*/  IADD3 R25, P0, R88, 0x3000, RZ ;  /* 0x0000300058197810 */ /* 0x000fc40007f1e0ff */
[----:B--2---:R-:W-:Y:S01]  /*fb30*/  LEA R11, R236, R14, 0x7 ;  /* 0x0000000eec0b7211 */ /* 0x004fe200078e38ff */
[----:B------:R-:W-:Y:S01]  /*fb40*/  IMAD R10, R0, UR4, RZ ;  /* 0x00000004000a7c24 */ /* 0x000fe2000f8e02ff */
[----:B------:R-:W1:Y:S01]  /*fb50*/  S2R R14, SR_TID.X ;  /* 0x00000000000e7919 */ /* 0x000e620000002100 */
[----:B------:R-:W-:Y:S02]  /*fb60*/  LOP3.LUT R24, R25, 0x380, RZ, 0xc0, !PT ;  /* 0x0000038019187812 */ /* 0x000fe400078ec0ff */
[----:B------:R-:W-:Y:S01]  /*fb70*/  IMAD R10, R233, UR5, R10 ;  /* 0x00000005e90a7c24 */ /* 0x000fe2000f8e020a */
[----:B------:R-:W-:Y:S01]  /*fb80*/  SHF.R.S32.HI R9, RZ, 0x1f, R11 ;  /* 0x0000001fff097819 */ /* 0x000fe2000001140b */
[----:B------:R-:W-:Y:S01]  /*fb90*/  ULDC.64 UR4, c[0x0][0xc40] ;  /* 0x0003100000047ab9 */ /* 0x000fe20000000a00 */
[----:B------:R-:W-:Y:S02]  /*fba0*/  IADD3 R6, P3, R11, R6, RZ ;  /* 0x000000060b067210 */ /* 0x000fe40007f7e0ff */
[----:B------:R-:W-:-:S02]  /*fbb0*/  SHF.R.U64 R24, R24, 0x3, RZ ;  /* 0x0000000318187819 */ /* 0x000fc400000012ff */
[----:B------:R-:W-:Y:S02]  /*fbc0*/  IADD3.X R9, R9, R7, R10, P3, !PT ;  /* 0x0000000709097210 */ /* 0x000fe40001ffe40a */
[----:B------:R-:W-:Y:S02]  /*fbd0*/  LEA R58, P3, R6, UR4, 0x2 ;  /* 0x00000004063a7c11 */ /* 0x000fe4000f8610ff */
[----:B------:R-:W-:Y:S01]  /*fbe0*/  LOP3.LUT R24, R24, R25, RZ, 0x3c, !PT ;  /* 0x0000001918187212 */ /* 0x000fe200078e3cff */
[----:B------:R-:W-:Y:S01]  /*fbf0*/  IMAD.X R25, RZ, RZ, R89, P0 ;  /* 0x000000ffff197224 */ /* 0x000fe200000e0659 */
[----:B------:R-:W-:Y:S01]  /*fc00*/  LEA.HI.X R59, R6, UR5, R9, 0x2, P3 ;  /* 0x00000005063b7c11 */ /* 0x000fe200098f1409 */
[----:B------:R-:W-:Y:S01]  /*fc10*/  IMAD.X R9, RZ, RZ, R89, P4 ;  /* 0x000000ffff097224 */ /* 0x000fe200020e0659 */
[C---:B------:R-:W-:Y:S01]  /*fc20*/  IADD3 R53, P0, R88.reuse, 0x9000, RZ ;  /* 0x0000900058357810 */ /* 0x040fe20007f1e0ff */
[----:B------:R-:W-:Y:S01]  /*fc30*/  VIADD R6, R11, 0x8 ;  /* 0x000000080b067836 */ /* 0x000fe20000000000 */
[C---:B------:R-:W-:Y:S01]  /*fc40*/  IADD3 R41, P3, R88.reuse, 0x6000, RZ ;  /* 0x0000600058297810 */ /* 0x040fe20007f7e0ff */
[----:B------:R-:W-:Y:S01]  /*fc50*/  ULDC.64 UR4, c[0x0][0xba0] ;  /* 0x0002e80000047ab9 */ /* 0x000fe20000000a00 */
[----:B------:R-:W-:-:S02]  /*fc60*/  IADD3 R45, P4, R88, 0x7000, RZ ;  /* 0x00007000582d7810 */ /* 0x000fc40007f9e0ff */
[----:B------:R-:W-:Y:S02]  /*fc70*/  LOP3.LUT R52, R53, 0x380, RZ, 0xc0, !PT ;  /* 0x0000038035347812 */ /* 0x000fe400078ec0ff */
[----:B------:R-:W-:Y:S02]  /*fc80*/  LOP3.LUT R40, R41, 0x380, RZ, 0xc0, !PT ;  /* 0x0000038029287812 */ /* 0x000fe400078ec0ff */
[----:B------:R-:W-:Y:S02]  /*fc90*/  LOP3.LUT R44, R45, 0x380, RZ, 0xc0, !PT ;  /* 0x000003802d2c7812 */ /* 0x000fe400078ec0ff */
[----:B------:R-:W-:Y:S01]  /*fca0*/  SHF.R.U64 R52, R52, 0x3, RZ ;  /* 0x0000000334347819 */ /* 0x000fe200000012ff */
[----:B-1----:R-:W-:Y:S01]  /*fcb0*/  VIADD R15, R14, 0xffffff80 ;  /* 0xffffff800e0f7836 */ /* 0x002fe20000000000 */
[----:B------:R-:W-:Y:S02]  /*fcc0*/  SHF.R.U64 R40, R40, 0x3, RZ ;  /* 0x0000000328287819 */ /* 0x000fe400000012ff */
[----:B------:R-:W-:-:S02]  /*fcd0*/  SHF.R.U64 R44, R44, 0x3, RZ ;  /* 0x000000032c2c7819 */ /* 0x000fc400000012ff */
[----:B------:R-:W-:Y:S02]  /*fce0*/  SHF.R.S32.HI R14, RZ, 0x1f, R15 ;  /* 0x0000001fff0e7819 */ /* 0x000fe4000001140f */
[----:B------:R-:W-:Y:S01]  /*fcf0*/  LOP3.LUT R52, R52, R53, RZ, 0x3c, !PT ;  /* 0x0000003534347212 */ /* 0x000fe200078e3cff */
[--C-:B------:R-:W-:Y:S01]  /*fd00*/  IMAD.X R53, RZ, RZ, R89.reuse, P0 ;  /* 0x000000ffff357224 */ /* 0x100fe200000e0659 */
[----:B------:R-:W-:Y:S02]  /*fd10*/  LEA.HI R14, R14, R15, RZ, 0x7 ;  /* 0x0000000f0e0e7211 */ /* 0x000fe400078f38ff */
[----:B------:R-:W-:Y:S01]  /*fd20*/  LOP3.LUT R40, R40, R41, RZ, 0x3c, !PT ;  /* 0x0000002928287212 */ /* 0x000fe200078e3cff */
[--C-:B------:R-:W-:Y:S01]  /*fd30*/  IMAD.X R41, RZ, RZ, R89.reuse, P3 ;  /* 0x000000ffff297224 */ /* 0x100fe200018e0659 */
[----:B------:R-:W-:Y:S02]  /*fd40*/  LOP3.LUT R14, R14, 0xffffff80, RZ, 0xc0, !PT ;  /* 0xffffff800e0e7812 */ /* 0x000fe400078ec0ff */
[----:B------:R-:W-:Y:S01]  /*fd50*/  LOP3.LUT R44, R44, R45, RZ, 0x3c, !PT ;  /* 0x0000002d2c2c7212 */ /* 0x000fe200078e3cff */
[----:B------:R-:W-:Y:S01]  /*fd60*/  IMAD.X R45, RZ, RZ, R89, P4 ;  /* 0x000000ffff2d7224 */ /* 0x000fe200020e0659 */
[----:B------:R-:W-:-:S02]  /*fd70*/  IADD3 R14, R15, -R14, RZ ;  /* 0x8000000e0f0e7210 */ /* 0x000fc40007ffe0ff */
[----:B------:R-:W-:Y:S02]  /*fd80*/  IADD3 R65, P3, R88, 0xc000, RZ ;  /* 0x0000c00058417810 */ /* 0x000fe40007f7e0ff */
[----:B------:R-:W-:Y:S02]  /*fd90*/  LOP3.LUT P0, RZ, R14, 0x3, RZ, 0xc0, !PT ;  /* 0x000000030eff7812 */ /* 0x000fe4000780c0ff */
[C---:B------:R-:W-:Y:S02]  /*fda0*/  IADD3 R69, P4, R88.reuse, 0xd000, RZ ;  /* 0x0000d00058457810 */ /* 0x040fe40007f9e0ff */
[----:B------:R-:W-:Y:S02]  /*fdb0*/  IADD3 R7, P2, R88, 0xf000, RZ ;  /* 0x0000f00058077810 */ /* 0x000fe40007f5e0ff */
[----:B------:R-:W-:Y:S02]  /*fdc0*/  ISETP.GE.OR P1, PT, R11, R3, P0 ;  /* 0x000000030b00720c */ /* 0x000fe40000726670 */
[----:B------:R-:W-:Y:S01]  /*fdd0*/  LOP3.LUT R64, R65, 0x380, RZ, 0xc0, !PT ;  /* 0x0000038041407812 */ /* 0x000fe200078ec0ff */
[----:B------:R-:W-:Y:S01]  /*fde0*/  IMAD.X R77, RZ, RZ, R89, P2 ;  /* 0x000000ffff4d7224 */ /* 0x000fe200010e0659 */
[----:B------:R-:W-:-:S02]  /*fdf0*/  LOP3.LUT R68, R69, 0x380, RZ, 0xc0, !PT ;  /* 0x0000038045447812 */ /* 0x000fc400078ec0ff */
[----:B------:R-:W-:Y:S02]  /*fe00*/  ISETP.GE.OR P0, PT, R6, R3, P0 ;  /* 0x000000030600720c */ /* 0x000fe40000706670 */
[----:B------:R-:W-:Y:S02]  /*fe10*/  LOP3.LUT R6, R7, 0x380, RZ, 0xc0, !PT ;  /* 0x0000038007067812 */ /* 0x000fe400078ec0ff */
[----:B------:R-:W-:Y:S02]  /*fe20*/  LOP3.LUT R11, R88, 0x380, RZ, 0xc0, !PT ;  /* 0x00000380580b7812 */ /* 0x000fe400078ec0ff */
[----:B------:R-:W-:Y:S01]  /*fe30*/  SHF.R.U64 R64, R64, 0x3, RZ ;  /* 0x0000000340407819 */ /* 0x000fe200000012ff */
[----:B------:R-:W-:Y:S01]  /*fe40*/  IMAD R21, R21, UR4, RZ ;  /* 0x0000000415157c24 */ /* 0x000fe2000f8e02ff */
[----:B------:R-:W-:Y:S01]  /*fe50*/  SHF.R.U64 R68, R68, 0x3, RZ ;  /* 0x0000000344447819 */ /* 0x000fe200000012ff */
[----:B------:R-:W-:Y:S01]  /*fe60*/  @!P1 STG.E desc[UR60][R58.64], R5 ;  /* 0x000000053a009986 */ /* 0x000fe2000c10193c */
[----:B------:R-:W-:-:S02]  /*fe70*/  SHF.R.U64 R6, R6, 0x3, RZ ;  /* 0x0000000306067819 */ /* 0x000fc400000012ff */
[----:B------:R-:W-:Y:S01]  /*fe80*/  SHF.R.U64 R11, R11, 0x3, RZ ;  /* 0x000000030b0b7819 */ /* 0x000fe200000012ff */
[----:B------:R1:W-:Y:S01]  /*fe90*/  @!P0 STG.E desc[UR60][R58.64+0x20], R4 ;  /* 0x000020043a008986 */ /* 0x0003e2000c10193c */
[----:B------:R-:W-:Y:S02]  /*fea0*/  LOP3.LUT R64, R64, R65, RZ, 0x3c, !PT ;  /* 0x0000004140407212 */ /* 0x000fe400078e3cff */
[----:B------:R-:W-:Y:S01]  /*feb0*/  LOP3.LUT R68, R68, R69, RZ, 0x3c, !PT ;  /* 0x0000004544447212 */ /* 0x000fe200078e3cff */
[----:B------:R-:W-:Y:S01]  /*fec0*/  IMAD.X R69, RZ, RZ, R89, P4 ;  /* 0x000000ffff457224 */ /* 0x000fe200020e0659 */
[----:B------:R-:W-:Y:S01]  /*fed0*/  IADD3.X R65, RZ, R89, RZ, P3, !PT ;  /* 0x00000059ff417210 */ /* 0x000fe20001ffe4ff */
[----:B------:R-:W5:Y:S01]  /*fee0*/  LD.E.128 R12, desc[UR60][R12.64] ;  /* 0x0000003c0c0c7980 */ /* 0x000f62000c101d00 */
[----:B------:R-:W-:Y:S02]  /*fef0*/  LOP3.LUT R76, R6, R7, RZ, 0x3c, !PT ;  /* 0x00000007064c7212 */ /* 0x000fe400078e3cff */
[----:B------:R-:W-:Y:S01]  /*ff00*/  LOP3.LUT R88, R11, R88, RZ, 0x3c, !PT ;  /* 0x000000580b587212 */ /* 0x000fe200078e3cff */
[----:B------:R-:W5:Y:S01]  /*ff10*/  LD.E.128 R24, desc[UR60][R24.64] ;  /* 0x0000003c18187980 */ /* 0x000f62000c101d00 */
[----:B------:R-:W-:-:S03]  /*ff20*/  IMAD.WIDE.U32 R80, R20, UR4, R80 ;  /* 0x0000000414507c25 */ /* 0x000fc6000f8e0050 */
[----:B-1----:R1:W5:Y:S01]  /*ff30*/  LD.E.128 R4, desc[UR60][R88.64] ;  /* 0x0000003c58047980 */ /* 0x002362000c101d00 */
[----:B------:R-:W-:Y:S01]  /*ff40*/  IMAD R21, R20, UR5, R21 ;  /* 0x0000000514157c24 */ /* 0x000fe2000f8e0215 */
[----:B------:R-:W-:Y:S02]  /*ff50*/  ULDC.64 UR4, c[0x0][0xbe0] ;  /* 0x0002f80000047ab9 */ /* 0x000fe40000000a00 */
        /* <DEDUP_REMOVED lines=20> */
[----:B------:R-:W-:-:S02]  /*100a0*/  IMAD R21, R32, UR4, RZ ;  /* 0x0000000420157c24 */ /* 0x000fc4000f8e02ff */
[C---:B------:R-:W-:Y:S01]  /*100b0*/  VIADD R32, R226.reuse, 0x60 ;  /* 0x00000060e2207836 */ /* 0x040fe20000000000 */
[-C--:B------:R-:W-:Y:S01]  /*100c0*/  ISETP.GE.AND P3, PT, R226, R85.reuse, PT ;  /* 0x00000055e200720c */ /* 0x080fe20003f66270 */
[C---:B------:R-:W-:Y:S02]  /*100d0*/  IMAD R83, R230.reuse, UR5, R21 ;  /* 0x00000005e6537c24 */ /* 0x040fe4000f8e0215 */
[----:B------:R-:W-:Y:S01]  /*100e0*/  IMAD.WIDE.U32 R20, R230, UR4, R80 ;  /* 0x00000004e6147c25 */ /* 0x000fe2000f8e0050 */
[----:B------:R-:W-:Y:S01]  /*100f0*/  ULDC.64 UR4, c[0x0][0xbe8] ;  /* 0x0002fa0000047ab9 */ /* 0x000fe20000000a00 */
[----:B------:R-:W-:Y:S02]  /*10100*/  ISETP.GE.AND P1, PT, R32, R85, PT ;  /* 0x000000552000720c */ /* 0x000fe40003f26270 */
[----:B------:R-:W-:Y:S01]  /*10110*/  IMAD R32, R0, UR4, RZ ;  /* 0x0000000400207c24 */ /* 0x000fe2000f8e02ff */
[----:B------:R-:W-:Y:S01]  /*10120*/  IADD3 R0, R18, 0x32420, RZ ;  /* 0x0003242012007810 */ /* 0x000fe20007ffe0ff */
[----:B------:R-:W-:-:S02]  /*10130*/  VIADD R3, R226, 0x40 ;  /* 0x00000040e2037836 */ /* 0x000fc40000000000 */
[----:B------:R-:W-:Y:S01]  /*10140*/  IMAD.IADD R21, R21, 0x1, R83 ;  /* 0x0000000115157824 */ /* 0x000fe200078e0253 */
[----:B------:R-:W-:Y:S02]  /*10150*/  PRMT R0, RZ, 0x654, R0 ;  /* 0x00000654ff007816 */ /* 0x000fe40000000000 */
[-C--:B------:R-:W-:Y:S01]  /*10160*/  ISETP.GE.AND P0, PT, R3, R85.reuse, PT ;  /* 0x000000550300720c */ /* 0x080fe20003f06270 */
[C---:B------:R-:W-:Y:S02]  /*10170*/  IMAD R3, R233.reuse, UR5, R32 ;  /* 0x00000005e9037c24 */ /* 0x040fe4000f8e0220 */
[----:B------:R-:W-:Y:S01]  /*10180*/  IMAD.WIDE.U32 R20, R233, UR4, R20 ;  /* 0x00000004e9147c25 */ /* 0x000fe2000f8e0014 */
[----:B--2---:R1:W-:Y:S01]  /*10190*/  SYNCS.ARRIVE.TRANS64.RED.A1T0 RZ, [R0+URZ], RZ ;  /* 0x000000ff00ff79a7 */ /* 0x0043e2000810043f */
[----:B------:R-:W-:Y:S02]  /*101a0*/  ISETP.GE.AND P2, PT, R82, R85, PT ;  /* 0x000000555200720c */ /* 0x000fe40003f46270 */
[----:B------:R-:W-:-:S04]  /*101b0*/  IMAD.WIDE R82, R236, 0x80, R226 ;  /* 0x00000080ec527825 */ /* 0x000fc800078e02e2 */
[----:B------:R-:W-:Y:S01]  /*101c0*/  IMAD.IADD R87, R21, 0x1, R3 ;  /* 0x0000000115577824 */ /* 0x000fe200078e0203 */
[----:B-1----:R-:W-:Y:S06]  /*101d0*/  @P3 BRA `(.L_x_8295) ;  /* 0x0000000000583947 */ /* 0x002fec0003800000 */
[----:B------:R-:W-:Y:S01]  /*101e0*/  ULDC.64 UR4, c[0x0][0xbd8] ;  /* 0x0002f60000047ab9 */ /* 0x000fe20000000a00 */
[----:B------:R-:W-:Y:S01]  /*101f0*/  IMAD.MOV.U32 R80, RZ, RZ, R20 ;  /* 0x000000ffff507224 */ /* 0x000fe200078e0014 */
[----:B------:R-:W-:Y:S01]  /*10200*/  ULDC UR6, c[0x0][0xb8c] ;  /* 0x0002e30000067ab9 */ /* 0x000fe20000000800 */
[----:B------:R-:W-:Y:S01]  /*10210*/  IMAD R3, R83, UR4, RZ ;  /* 0x0000000453037c24 */ /* 0x000fe2000f8e02ff */
[C---:B------:R-:W-:Y:S01]  /*10220*/  ISETP.GE.AND P5, PT, R201.reuse, UR6, PT ;  /* 0x00000006c9007c0c */ /* 0x040fe2000bfa6270 */
[----:B------:R-:W-:Y:S01]  /*10230*/  IMAD.MOV.U32 R81, RZ, RZ, R87 ;  /* 0x000000ffff517224 */ /* 0x000fe200078e0057 */
[----:B------:R-:W-:Y:S01]  /*10240*/  IADD3 R0, R201, 0x40, RZ ;  /* 0x00000040c9007810 */ /* 0x000fe20007ffe0ff */
[C---:B------:R-:W-:Y:S02]  /*10250*/  IMAD R3, R82.reuse, UR5, R3 ;  /* 0x0000000552037c24 */ /* 0x040fe4000f8e0203 */
[----:B------:R-:W-:Y:S01]  /*10260*/  IMAD.WIDE.U32 R80, R82, UR4, R80 ;  /* 0x0000000452507c25 */ /* 0x000fe2000f8e0050 */
[----:B------:R-:W-:Y:S01]  /*10270*/  ULDC.64 UR4, c[0x0][0xb80] ;  /* 0x0002e00000047ab9 */ /* 0x000fe20000000a00 */
[----:B------:R-:W-:-:S02]  /*10280*/  ISETP.GE.AND P4, PT, R0, UR6, PT ;  /* 0x0000000600007c0c */ /* 0x000fc4000bf86270 */
[----:B------:R-:W-:Y:S01]  /*10290*/  IMAD.IADD R3, R81, 0x1, R3 ;  /* 0x0000000151037824 */ /* 0x000fe200078e0203 */
[----:B------:R-:W-:Y:S01]  /*102a0*/  LEA R84, P3, R80, UR4, 0x1 ;  /* 0x0000000450547c11 */ /* 0x000fe2000f8608ff */
[----:B------:R-:W-:-:S03]  /*102b0*/  VIADD R0, R201, 0xc0 ;  /* 0x000000c0c9007836 */ /* 0x000fc60000000000 */
[----:B------:R-:W-:Y:S01]  /*102c0*/  LEA.HI.X R85, R80, UR5, R3, 0x1, P3 ;  /* 0x0000000550557c11 */ /* 0x000fe200098f0c03 */
[----:B------:R-:W-:-:S04]  /*102d0*/  VIADD R3, R201, 0x80 ;  /* 0x00000080c9037836 */ /* 0x000fc80000000000 */
[----:B-----5:R1:W-:Y:S01]  /*102e0*/  @!P5 STG.E.128 desc[UR60][R84.64], R4 ;  /* 0x000000045400d986 */ /* 0x0203e2000c101d3c */
[----:B------:R-:W-:Y:S02]  /*102f0*/  ISETP.GE.AND P3, PT, R3, UR6, PT ;  /* 0x0000000603007c0c */ /* 0x000fe4000bf66270 */
[----:B------:R-:W-:Y:S01]  /*10300*/  ISETP.GE.AND P5, PT, R0, UR6, PT ;  /* 0x0000000600007c0c */ /* 0x000fe2000bfa6270 */
[----:B------:R1:W-:Y:S10]  /*10310*/  @!P4 STG.E.128 desc[UR60][R84.64+0x80], R28 ;  /* 0x0000801c5400c986 */ /* 0x0003f4000c101d3c */
[----:B------:R1:W-:Y:S04]  /*10320*/  @!P3 STG.E.128 desc[UR60][R84.64+0x100], R48 ;  /* 0x000100305400b986 */ /* 0x0003e8000c101d3c */
[----:B------:R1:W-:Y:S02]  /*10330*/  @!P5 STG.E.128 desc[UR60][R84.64+0x180], R64 ;  /* 0x000180405400d986 */ /* 0x0003e4000c101d3c */
.L_x_8295:
[----:B------:R-:W-:Y:S05]  /*10340*/  BSYNC B1 ;  /* 0x0000000000017941 */ /* 0x000fea0003800000 */
.L_x_8294:
        /* <DEDUP_REMOVED lines=17> */
[----:B------:R-:W-:Y:S02]  /*10460*/  IMAD.IADD R3, R5, 0x1, R3 ;  /* 0x0000000105037824 */ /* 0x000fe400078e0203 */
[----:B------:R-:W-:Y:S01]  /*10470*/  VIADD R5, R201, 0xc0 ;  /* 0x000000c0c9057836 */ /* 0x000fe20000000000 */
[----:B------:R-:W-:Y:S02]  /*10480*/  ISETP.GE.AND P2, PT, R0, UR6, PT ;  /* 0x0000000600007c0c */ /* 0x000fe4000bf46270 */
[----:B------:R-:W-:Y:S02]  /*10490*/  LEA.HI.X R7, R4, UR5, R3, 0x1, P5 ;  /* 0x0000000504077c11 */ /* 0x000fe4000a8f0c03 */
[----:B------:R-:W-:-:S03]  /*104a0*/  ISETP.GE.AND P5, PT, R5, UR6, PT ;  /* 0x0000000605007c0c */ /* 0x000fc6000bfa6270 */
[----:B------:R2:W-:Y:S04]  /*104b0*/  @!P4 STG.E.128 desc[UR60][R6.64], R8 ;  /* 0x000000080600c986 */ /* 0x0005e8000c101d3c */
[----:B------:R2:W-:Y:S04]  /*104c0*/  @!P3 STG.E.128 desc[UR60][R6.64+0x80], R36 ;  /* 0x000080240600b986 */ /* 0x0005e8000c101d3c */
[----:B------:R2:W-:Y:S04]  /*104d0*/  @!P2 STG.E.128 desc[UR60][R6.64+0x100], R52 ;  /* 0x000100340600a986 */ /* 0x0005e8000c101d3c */
[----:B------:R2:W-:Y:S02]  /*104e0*/  @!P5 STG.E.128 desc[UR60][R6.64+0x180], R68 ;  /* 0x000180440600d986 */ /* 0x0005e4000c101d3c */
.L_x_8297:
[----:B------:R-:W-:Y:S05]  /*104f0*/  BSYNC B1 ;  /* 0x0000000000017941 */ /* 0x000fea0003800000 */
.L_x_8296:
[----:B------:R-:W-:Y:S04]  /*10500*/  BSSY B1, `(.L_x_8298) ;  /* 0x000001a000017945 */ /* 0x000fe80003800000 */
[----:B------:R-:W-:Y:S05]  /*10510*/  @P0 BRA `(.L_x_8299) ;  /* 0x0000000000600947 */ /* 0x000fea0003800000 */
[----:B------:R-:W-:Y:S01]  /*10520*/  IADD3 R3, P0, R82, 0x40, RZ ;  /* 0x0000004052037810 */ /* 0x000fe20007f1e0ff */
[C---:B-1---5:R-:W-:Y:S01]  /*10530*/  VIADD R5, R201.reuse, 0x80 ;  /* 0x00000080c9057836 */ /* 0x062fe20000000000 */
[C---:B------:R-:W-:Y:S01]  /*10540*/  IADD3 R4, R201.reuse, 0x40, RZ ;  /* 0x00000040c9047810 */ /* 0x040fe20007ffe0ff */
[----:B------:R-:W-:Y:S01]  /*10550*/  ULDC UR6, c[0x0][0xb8c] ;  /* 0x0002e30000067ab9 */ /* 0x000fe20000000800 */
[----:B------:R-:W-:Y:S01]  /*10560*/  ULDC.64 UR4, c[0x0][0xbd8] ;  /* 0x0002f60000047ab9 */ /* 0x000fe20000000a00 */
[----:B------:R-:W-:Y:S01]  /*10570*/  IMAD.X R0, RZ, RZ, R83, P0 ;  /* 0x000000ffff007224 */ /* 0x000fe200000e0653 */
[----:B------:R-:W-:Y:S01]  /*10580*/  ISETP.GE.AND P3, PT, R4, UR6, PT ;  /* 0x0000000604007c0c */ /* 0x000fe2000bf66270 */
[----:B--2---:R-:W-:Y:S01]  /*10590*/  VIADD R6, R201, 0xc0 ;  /* 0x000000c0c9067836 */ /* 0x004fe20000000000 */
[----:B------:R-:W-:Y:S01]  /*105a0*/  ISETP.GE.AND P4, PT, R5, UR6, PT ;  /* 0x0000000605007c0c */ /* 0x000fe2000bf86270 */
[----:B------:R-:W-:Y:S01]  /*105b0*/  IMAD.MOV.U32 R5, RZ, RZ, R87 ;  /* 0x000000ffff057224 */ /* 0x000fe200078e0057 */
[----:B------:R-:W-:Y:S01]  /*105c0*/  MOV R4, R20 ;  /* 0x0000001400047202 */ /* 0x000fe20000000f00 */
[----:B------:R-:W-:Y:S01]  /*105d0*/  IMAD R0, R0, UR4, RZ ;  /* 0x0000000400007c24 */ /* 0x000fe2000f8e02ff */
[----:B------:R-:W-:-:S02]  /*105e0*/  ISETP.GE.AND P2, PT, R201, UR6, PT ;  /* 0x00000006c9007c0c */ /* 0x000fc4000bf46270 */
[----:B------:R-:W-:Y:S01]  /*105f0*/  ISETP.GE.AND P5, PT, R6, UR6, PT ;  /* 0x0000000606007c0c */ /* 0x000fe2000bfa6270 */
[----:B------:R-:W-:-:S04]  /*10600*/  IMAD.WIDE.U32 R4, R3, UR4, R4 ;  /* 0x0000000403047c25 */ /* 0x000fc8000f8e0004 */
        /* <DEDUP_REMOVED lines=9> */
.L_x_8299:
[----:B------:R-:W-:Y:S05]  /*106a0*/  BSYNC B1 ;  /* 0x0000000000017941 */ /* 0x000fea0003800000 */
.L_x_8298:
[----:B------:R-:W-:Y:S05]  /*106b0*/  @P1 BRA `(.L_x_8300) ;  /* 0x0000000c00501947 */ /* 0x000fea0003800000 */
[----:B------:R-:W-:Y:S01]  /*106c0*/  IADD3 R3, P0, R82, 0x60, RZ ;  /* 0x0000006052037810 */ /* 0x000fe20007f1e0ff */
[C---:B------:R-:W-:Y:S01]  /*106d0*/  VIADD R0, R201.reuse, 0x40 ;  /* 0x00000040c9007836 */ /* 0x040fe20000000000 */
[----:B------:R-:W-:Y:S01]  /*106e0*/  ULDC UR6, c[0x0][0xb8c] ;  /* 0x0002e30000067ab9 */ /* 0x000fe20000000800 */
[----:B-1---5:R-:W-:Y:S01]  /*106f0*/  MOV R4, R20 ;  /* 0x0000001400047202 */ /* 0x022fe20000000f00 */
[----:B------:R-:W-:Y:S01]  /*10700*/  ULDC.64 UR4, c[0x0][0xbd8] ;  /* 0x0002f60000047ab9 */ /* 0x000fe20000000a00 */
[----:B------:R-:W-:Y:S01]  /*10710*/  IMAD.X R82, RZ, RZ, R83, P0 ;  /* 0x000000ffff527224 */ /* 0x000fe200000e0653 */
[----:B------:R-:W-:Y:S01]  /*10720*/  ISETP.GE.AND P2, PT, R0, UR6, PT ;  /* 0x0000000600007c0c */ /* 0x000fe2000bf46270 */
[----:B------:R-:W-:Y:S01]  /*10730*/  IMAD.MOV.U32 R5, RZ, RZ, R87 ;  /* 0x000000ffff057224 */ /* 0x000fe200078e0057 */
[C---:B------:R-:W-:Y:S01]  /*10740*/  ISETP.GE.AND P1, PT, R201.reuse, UR6, PT ;  /* 0x00000006c9007c0c */ /* 0x040fe2000bf26270 */
[----:B------:R-:W-:Y:S02]  /*10750*/  IMAD R82, R82, UR4, RZ ;  /* 0x0000000452527c24 */ /* 0x000fe4000f8e02ff */
[----:B------:R-:W-:-:S02]  /*10760*/  VIADD R0, R201, 0x80 ;  /* 0x00000080c9007836 */ /* 0x000fc40000000000 */
[----:B------:R-:W-:-:S03]  /*10770*/  IMAD.WIDE.U32 R4, R3, UR4, R4 ;  /* 0x0000000403047c25 */ /* 0x000fc6000f8e0004 */
[----:B------:R-:W-:Y:S01]  /*10780*/  ISETP.GE.AND P3, PT, R0, UR6, PT ;  /* 0x0000000600007c0c */ /* 0x000fe2000bf66270 */
[----:B------:R-:W-:Y:S01]  /*10790*/  IMAD R3, R3, UR5, R82 ;  /* 0x0000000503037c24 */ /* 0x000fe2000f8e0252 */
[----:B------:R-:W-:Y:S01]  /*107a0*/  ULDC.64 UR4, c[0x0][0xb80] ;  /* 0x0002e00000047ab9 */ /* 0x000fe20000000a00 */
[----:B------:R-:W-:Y:S01]  /*107b0*/  VIADD R0, R201, 0xc0 ;  /* 0x000000c0c9007836 */ /* 0x000fe20000000000 */
[----:B--23--:R-:W-:Y:S02]  /*107c0*/  LEA R6, P0, R4, UR4, 0x1 ;  /* 0x0000000404067c11 */ /* 0x00cfe4000f8008ff */
        /* <DEDUP_REMOVED lines=9> */
.L_x_8292:
        /* <DEDUP_REMOVED lines=9> */
[----:B------:R2:W5:Y:S01]  /*108f0*/  @P0 LDG.E R9, desc[UR60][R4.64] ;  /* 0x0000003c04090981 */ /* 0x000562000c1e1900 */
[----:B------:R-:W3:Y:S08]  /*10900*/  S2R R0, SR_TID.X ;  /* 0x0000000000007919 */ /* 0x000ef00000002100 */
[----:B------:R-:W-:Y:S01]  /*10910*/  @P1 IADD3 R6, P2, R231, UR4, RZ ;  /* 0x00000004e7061c10 */ /* 0x000fe2000ff5e0ff */
[----:B------:R-:W-:-:S02]  /*10920*/  ULDC UR4, c[0x0][0xb88] ;  /* 0x0002e20000047ab9 */ /* 0x000fc40000000800 */
[----:B------:R-:W-:Y:S02]  /*10930*/  MOV R3, UR4 ;  /* 0x0000000400037c02 */ /* 0x000fe40008000f00 */
[----:B------:R-:W-:-:S05]  /*10940*/  @P1 IADD3.X R7, R232, UR5, RZ, P2, !PT ;  /* 0x00000005e8071c10 */ /* 0x000fca00097fe4ff */
[----:B------:R2:W5:Y:S01]  /*10950*/  @P1 LDG.E R3, desc[UR60][R6.64] ;  /* 0x0000003c06031981 */ /* 0x000562000c1e1900 */
[----:B---3--:R-:W-:-:S05]  /*10960*/  VIADD R0, R0, 0xffffff80 ;  /* 0xffffff8000007836 */ /* 0x008fca0000000000 */
[----:B------:R-:W-:Y:S01]  /*10970*/  ISETP.GE.AND P2, PT, R0, 0x80, PT ;  /* 0x000000800000780c */ /* 0x000fe20003f46270 */
[----:B--2---:R-:W-:-:S12]  /*10980*/  @P1 BRA `(.L_x_8301) ;  /* 0x0000000000101947 */ /* 0x004fd80003800000 */
[----:B------:R-:W-:Y:S05]  /*10990*/  @!P0 BRA `(.L_x_8301) ;  /* 0x00000000000c8947 */ /* 0x000fea0003800000 */
[----:B------:R-:W2:Y:S04]  /*109a0*/  LDG.E R0, desc[UR60][R4.64] ;  /* 0x0000003c04007981 */ /* 0x000ea8000c1e1900 */
[----:B-----5:R-:W2:Y:S02]  /*109b0*/  LDG.E R3, desc[UR60][R4.64+0x4] ;  /* 0x0000043c04037981 */ /* 0x020ea4000c1e1900 */
[----:B--2---:R-:W-:-:S07]  /*109c0*/  IMAD.IADD R3, R3, 0x1, -R0 ;  /* 0x0000000103037824 */ /* 0x004fce00078e0a00 */
.L_x_8301:
[----:B------:R-:W2:Y:S01]  /*109d0*/  LDL.LU R0, [R1+0x84] ;  /* 0x0000840001007983 */ /* 0x000ea20000300800 */
[----:B------:R-:W-:Y:S01]  /*109e0*/  BSSY B1, `(.L_x_8302) ;  /* 0x000001d000017945 */ /* 0x000fe20003800000 */
[----:B------:R-:W-:Y:S02]  /*109f0*/  SHF.R.S32.HI R10, RZ, 0x1f, R230 ;  /* 0x0000001fff0a7819 */ /* 0x000fe400000114e6 */
[----:B------:R-:W-:Y:S02]  /*10a00*/  SHF.R.S32.HI R14, RZ, 0x1f, R201 ;  /* 0x0000001fff0e7819 */ /* 0x000fe400000114c9 */
[----:B------:R-:W-:Y:S02]  /*10a10*/  SEL R233, R233, RZ, !P0 ;  /* 0x000000ffe9e97207 */ /* 0x000fe40004000000 */
[----:B-----5:R-:W-:Y:S02]  /*10a20*/  SHF.R.S32.HI R8, RZ, 0x1f, R9 ;  /* 0x0000001fff087819 */ /* 0x020fe40000011409 */
[----:B--2---:R-:W-:Y:S01]  /*10a30*/  SEL R12, R0, RZ, !P0 ;  /* 0x000000ff000c7207 */ /* 0x004fe20004000000 */
[----:B------:R-:W-:Y:S06]  /*10a40*/  @P2 BRA `(.L_x_8303) ;  /* 0x0000000000582947 */ /* 0x000fec0003800000 */
[----:B------:R-:W2:Y:S02]  /*10a50*/  S2R R0, SR_TID.X ;  /* 0x0000000000007919 */ /* 0x000ea40000002100 */
        /* <DEDUP_REMOVED lines=21> */
.L_x_8303:
[----:B------:R-:W-:Y:S05]  /*10bb0*/  BSYNC B1 ;  /* 0x0000000000017941 */ /* 0x000fea0003800000 */
.L_x_8302:
[----:B------:R-:W-:Y:S01]  /*10bc0*/  ULDC.64 UR4, c[0x0][0xba0] ;  /* 0x0002e80000047ab9 */ /* 0x000fe20000000a00 */
[----:B--2---:R-:W-:Y:S01]  /*10bd0*/  MOV R5, R14 ;  /* 0x0000000e00057202 */ /* 0x004fe20000000f00 */
        /* <DEDUP_REMOVED lines=8> */
[----:B------:R-:W-:Y:S02]  /*10c60*/  IMAD R7, R10, UR4, RZ ;  /* 0x000000040a077c24 */ /* 0x000fe4000f8e02ff */
[----:B------:R-:W-:Y:S01]  /*10c70*/  IMAD.IADD R5, R5, 0x1, R9 ;  /* 0x0000000105057824 */ /* 0x000fe200078e0209 */
[C---:B------:R-:W-:Y:S01]  /*10c80*/  ISETP.GE.AND P1, PT, R226.reuse, R11, PT ;  /* 0x0000000be200720c */ /* 0x040fe20003f26270 */
[----:B------:R-:W-:Y:S01]  /*10c90*/  VIADD R0, R226, 0x20 ;  /* 0x00000020e2007836 */ /* 0x000fe20000000000 */
[----:B------:R-:W-:Y:S01]  /*10ca0*/  SHF.R.S32.HI R9, RZ, 0x1f, R226 ;  /* 0x0000001fff097819 */ /* 0x000fe200000114e2 */
        /* <DEDUP_REMOVED lines=34> */
.L_x_8305:
[----:B------:R-:W-:Y:S05]  /*10ed0*/  BSYNC B1 ;  /* 0x0000000000017941 */ /* 0x000fea0003800000 */
.L_x_8304:
        /* <DEDUP_REMOVED lines=28> */
.L_x_8307:
[----:B------:R-:W-:Y:S05]  /*110a0*/  BSYNC B1 ;  /* 0x0000000000017941 */ /* 0x000fea0003800000 */
.L_x_8306:
        /* <DEDUP_REMOVED lines=27> */
.L_x_8309:
[----:B------:R-:W-:Y:S05]  /*11260*/  BSYNC B1 ;  /* 0x0000000000017941 */ /* 0x000fea0003800000 */
.L_x_8308:
        /* <DEDUP_REMOVED lines=25> */
.L_x_8300:
[----:B------:R-:W-:Y:S05]  /*11400*/  BSYNC B0 ;  /* 0x0000000000007941 */ /* 0x000fea0003800000 */
.L_x_8291:
[----:B------:R-:W-:Y:S02]  /*11410*/  ULDC UR4, c[0x0][0xd14] ;  /* 0x0003450000047ab9 */ /* 0x000fe40000000800 */
[----:B-1----:R-:W-:-:S13]  /*11420*/  ISETP.GE.AND P0, PT, R35, UR4, PT ;  /* 0x0000000423007c0c */ /* 0x002fda000bf06270 */
[----:B------:R-:W-:Y:S05]  /*11430*/  @!P0 BRA `(.L_x_8310) ;  /* 0xfffffefc000c8947 */ /* 0x000fea000383ffff */
[----:B------:R-:W-:Y:S05]  /*11440*/  BRA `(.L_x_8175) ;  /* 0x0000005400f07947 */ /* 0x000fea0003800000 */
.L_x_8173:
[----:B------:R-:W-:-:S08]  /*11450*/  NOP ;  /* 0x0000000000007918 */ /* 0x000fd00000000000 */
[----:B0-----:R-:W0:-:S00]  /*11460*/  USETMAXREG.DEALLOC.CTAPOOL 0x18 ;  /* 0x00000018000079c8 */ /* 0x001e0000080e0500 */
        /* <DEDUP_REMOVED lines=59> */
.L_x_8315:
        /* <DEDUP_REMOVED lines=16> */
.L_x_8314:
[----:B------:R-:W-:Y:S05]  /*11920*/  BSYNC B0 ;  /* 0x0000000000007941 */ /* 0x000fea0003800000 */
.L_x_8313:
        /* <DEDUP_REMOVED lines=26> */
.L_x_8311:
        /* <DEDUP_REMOVED lines=16> */
.L_x_8316:
        /* <DEDUP_REMOVED lines=25> */
.L_x_8312:
[----:B------:R-:W-:Y:S01]  /*11d60*/  IMAD.MOV.U32 R17, RZ, RZ, RZ ;  /* 0x000000ffff117224 */ /* 0x000fe200078e00ff */
[----:B------:R-:W-:Y:S01]  /*11d70*/  MOV R16, UR6 ;  /* 0x0000000600107c02 */ /* 0x000fe20008000f00 */
[----:B------:R-:W-:-:S07]  /*11d80*/  IMAD.MOV.U32 R18, RZ, RZ, RZ ;  /* 0x000000ffff127224 */ /* 0x000fce00078e00ff */
.L_x_8317:
        /* <DEDUP_REMOVED lines=15> */
[----:B------:R0:W-:Y:S01]  /*11e80*/  STL [R1+0x4], RZ ;  /* 0x000004ff01007387 */ /* 0x0001e20000100800 */
[----:B------:R-:W-:Y:S01]  /*11e90*/  ULDC.64 UR48, c[0x0][0x198] ;  /* 0x0000660000307ab9 */ /* 0x000fe20000000a00 */
[----:B------:R-:W-:Y:S01]  /*11ea0*/  ULDC UR51, c[0x0][0xc] ;  /* 0x0000030000337ab9 */ /* 0x000fe20000000800 */
[----:B------:R-:W-:Y:S01]  /*11eb0*/  UMOV UR50, URZ ;  /* 0x0000003f00327c82 */ /* 0x000fe20008000000 */
[----:B------:R0:W-:Y:S04]  /*11ec0*/  STL [R1+0xc], R0 ;  /* 0x00000c0001007387 */ /* 0x0001e80000100800 */
[----:B------:R0:W-:Y:S04]  /*11ed0*/  STL [R1], RZ ;  /* 0x000000ff01007387 */ /* 0x0001e80000100800 */
[----:B------:R0:W-:Y:S02]  /*11ee0*/  STL [R1+0x8], R0 ;  /* 0x0000080001007387 */ /* 0x0001e40000100800 */
.L_x_8400:
        /* <DEDUP_REMOVED lines=8> */
[----:B------:R-:W-:-:S03]  /*11f70*/  ULDC.64 UR6, c[0x0][0xb08] ;  /* 0x0002c20000067ab9 */ /* 0x000fc60000000a00 */
        /* <DEDUP_REMOVED lines=38> */
[----:B-1----:R-:W-:-:S06]  /*121e0*/  MOV R0, UR4 ;  /* 0x0000000400007c02 */ /* 0x002fcc0008000f00 */
[----:B------:R0:W5:Y:S01]  /*121f0*/  @P1 LDG.E R0, desc[UR60][R8.64] ;  /* 0x0000003c08001981 */ /* 0x000162000c1e1900 */
[----:B------:R-:W-:Y:S01]  /*12200*/  ISETP.NE.U32.AND P0, PT, RZ, UR6, PT ;  /* 0x00000006ff007c0c */ /* 0x000fe2000bf05070 */
[----:B------:R-:W-:Y:S02]  /*12210*/  ULDC UR4, c[0x0][0x338] ;  /* 0x0000ce0000047ab9 */ /* 0x000fe40000000800 */
[----:B------:R-:W-:Y:S01]  /*12220*/  IMAD.U32 R6, RZ, RZ, UR4 ;  /* 0x00000004ff067e24 */ /* 0x000fe2000f8e00ff */
[----:B------:R-:W-:Y:S01]  /*12230*/  ISETP.NE.AND.EX P0, PT, RZ, UR7, PT, P0 ;  /* 0x00000007ff007c0c */ /* 0x000fe2000bf05300 */
[----:B------:R-:W-:-:S12]  /*12240*/  @P1 BRA `(.L_x_8319) ;  /* 0x0000000000101947 */ /* 0x000fd80003800000 */
[----:B------:R-:W-:Y:S05]  /*12250*/  @!P2 BRA `(.L_x_8319) ;  /* 0x00000000000ca947 */ /* 0x000fea0003800000 */
[----:B-----5:R-:W2:Y:S04]  /*12260*/  LDG.E R0, desc[UR60][R2.64] ;  /* 0x0000003c02007981 */ /* 0x020ea8000c1e1900 */
[----:B0-----:R-:W2:Y:S02]  /*12270*/  LDG.E R2, desc[UR60][R2.64+0x4] ;  /* 0x0000043c02027981 */ /* 0x001ea4000c1e1900 */
[----:B--2---:R-:W-:-:S07]  /*12280*/  IMAD.IADD R0, R2, 0x1, -R0 ;  /* 0x0000000102007824 */ /* 0x004fce00078e0a00 */
.L_x_8319:
        /* <DEDUP_REMOVED lines=17> */
[----:B------:R-:W-:-:S05]  /*123a0*/  SHF.R.U32.HI R2, RZ, 0x6, R9 ;  /* 0x00000006ff027819 */ /* 0x000fca0000011609 */
[----:B------:R-:W-:Y:S02]  /*123b0*/  IMAD.MOV.U32 R0, RZ, RZ, R2 ;  /* 0x000000ffff007224 */ /* 0x000fe400078e0002 */
[----:B------:R-:W-:-:S05]  /*123c0*/  @P1 IADD3 R3, R6, 0x5f, RZ ;  /* 0x0000005f06031810 */ /* 0x000fca0007ffe0ff */
        /* <DEDUP_REMOVED lines=21> */
.L_x_8446:
[----:B------:R-:W-:-:S03]  /*12520*/  UMOV UR4, 0xffffffff ;  /* 0xffffffff00047882 */ /* 0x000fc60000000000 */
[----:B------:R-:W-:Y:S05]  /*12530*/  BRA.DIV UR4, `(.L_x_8323) ;  /* 0x0000005204487947 */ /* 0x000fea000b800000 */
[----:B------:R-:W-:-:S13]  /*12540*/  ELECT P6, URZ, PT ;  /* 0x00000000003f782f */ /* 0x000fda00038c0000 */
.L_x_8449:
[----:B------:R-:W0:Y:S01]  /*12550*/  S2R R5, SR_CgaCtaId ;  /* 0x0000000000057919 */ /* 0x000e220000008800 */
[----:B------:R-:W-:Y:S01]  /*12560*/  UIADD3 UR4, UR50, 0x1, URZ ;  /* 0x0000000132047890 */ /* 0x000fe2000fffe03f */
[----:B------:R-:W-:-:S03]  /*12570*/  MOV R7, 0x400 ;  /* 0x0000040000077802 */ /* 0x000fc60000000f00 */
[----:B------:R-:W-:-:S04]  /*12580*/  ULEA.HI UR5, UR4, UR4, URZ, 0x1 ;  /* 0x0000000404057291 */ /* 0x000fc8000f8f083f */
[----:B------:R-:W-:-:S04]  /*12590*/  ULOP3.LUT UR5, UR5, 0xfffffffe, URZ, 0xc0, !UPT ;  /* 0xfffffffe05057892 */ /* 0x000fc8000f8ec03f */
[----:B------:R-:W-:Y:S01]  /*125a0*/  UIADD3 UR5, UR4, -UR5, URZ ;  /* 0x8000000504057290 */ /* 0x000fe2000fffe03f */
[----:B0-----:R-:W-:-:S05]  /*125b0*/  LEA R5, R5, R7, 0x18 ;  /* 0x0000000705057211 */ /* 0x001fca00078ec0ff */
[----:B------:R-:W-:-:S05]  /*125c0*/  IMAD.U32 R7, RZ, RZ, UR5 ;  /* 0x00000005ff077e24 */ /* 0x000fca000f8e00ff */
[----:B------:R-:W-:-:S04]  /*125d0*/  SHF.L.U32 R7, R7, 0x1f, RZ ;  /* 0x0000001f07077819 */ /* 0x000fc800000006ff */
[----:B------:R-:W0:Y:S02]  /*125e0*/  SYNCS.PHASECHK.TRANS64.TRYWAIT P0, [R5+URZ+0x32420], R7 ;  /* 0x03242007050075a7 */ /* 0x000e24000800017f */
[----:B0-----:R-:W-:Y:S05]  /*125f0*/  @!P0 BRA `(.L_x_8324) ;  /* 0x0000005000388947 */ /* 0x001fea0003800000 */
.L_x_8450:
        /* <DEDUP_REMOVED lines=8> */
.L_x_8451:
        /* <DEDUP_REMOVED lines=11> */
.L_x_8328:
        /* <DEDUP_REMOVED lines=19> */
.L_x_8452:
        /* <DEDUP_REMOVED lines=8> */
.L_x_8330:
        /* <DEDUP_REMOVED lines=31> */
.L_x_8326:
[----:B------:R-:W-:Y:S05]  /*12ad0*/  BSYNC B1 ;  /* 0x0000000000017941 */ /* 0x000fea0003800000 */
.L_x_8325:
        /* <DEDUP_REMOVED lines=13> */
[C---:B-----5:R-:W-:Y:S01]  /*12bb0*/  IMAD R6, R0.reuse, 0x60, R6 ;  /* 0x0000006000067824 */ /* 0x060fe200078e0206 */
[----:B------:R-:W-:-:S03]  /*12bc0*/  IADD3 R0, R0, -0x1, RZ ;  /* 0xffffffff00007810 */ /* 0x000fc60007ffe0ff */
[----:B------:R-:W-:-:S07]  /*12bd0*/  VIADD R6, R6, 0xffffff40 ;  /* 0xffffff4006067836 */ /* 0x000fce0000000000 */
.L_x_8337:
        /* <DEDUP_REMOVED lines=9> */
.L_x_8453:
        /* <DEDUP_REMOVED lines=11> */
.L_x_8334:
        /* <DEDUP_REMOVED lines=17> */
.L_x_8454:
        /* <DEDUP_REMOVED lines=8> */
.L_x_8336:
        /* <DEDUP_REMOVED lines=31> */
.L_x_8332:
[----:B------:R-:W-:Y:S05]  /*130a0*/  BSYNC B1 ;  /* 0x0000000000017941 */ /* 0x000fea0003800000 */
.L_x_8331:
        /* <DEDUP_REMOVED lines=13> */
.L_x_8321:
[----:B------:R-:W-:Y:S05]  /*13180*/  BSYNC B0 ;  /* 0x0000000000007941 */ /* 0x000fea0003800000 */
.L_x_8320:
[----:B-1----:R-:W2:Y:S01]  /*13190*/  LDL R7, [R1+0x2c] ;  /* 0x00002c0001077983 */ /* 0x002ea20000100800 */
        /* <DEDUP_REMOVED lines=11> */
[----:B0-----:R-:W0:Y:S01]  /*13250*/  LDC.64 R2, c[0x0][0xd38] ;  /* 0x00034e00ff027b82 */ /* 0x001e220000000a00 */
[----:B------:R-:W1:Y:S08]  /*13260*/  FLO.U32 R0, UR4 ;  /* 0x0000000400007d00 */ /* 0x000e7000080e0000 */
[----:B------:R-:W0:Y:S01]  /*13270*/  POPC R5, UR4 ;  /* 0x0000000400057d09 */ /* 0x000e220008000000 */
        /* <DEDUP_REMOVED lines=8> */
.L_x_8339:
[----:B------:R-:W0:Y:S01]  /*13300*/  S2R R0, SR_CgaCtaId ;  /* 0x0000000000007919 */ /* 0x000e220000008800 */
[----:B------:R-:W-:-:S04]  /*13310*/  MOV R2, 0x400 ;  /* 0x0000040000027802 */ /* 0x000fc80000000f00 */
[----:B0-----:R-:W-:-:S04]  /*13320*/  LEA R3, R0, R2, 0x18 ;  /* 0x0000000200037211 */ /* 0x001fc800078ec0ff */
        /* <DEDUP_REMOVED lines=13> */
[----:B-----5:R-:W-:Y:S02]  /*13400*/  IMAD.U32 R6, RZ, RZ, UR8 ;  /* 0x00000008ff067e24 */ /* 0x020fe4000f8e00ff */
[----:B------:R-:W-:-:S02]  /*13410*/  IMAD.U32 R10, RZ, RZ, UR4 ;  /* 0x00000004ff0a7e24 */ /* 0x000fc4000f8e00ff */
[----:B------:R-:W-:Y:S02]  /*13420*/  IMAD.U32 R11, RZ, RZ, UR5 ;  /* 0x00000005ff0b7e24 */ /* 0x000fe4000f8e00ff */
[----:B------:R-:W-:Y:S02]  /*13430*/  IMAD.MOV.U32 R8, RZ, RZ, 0x70 ;  /* 0x00000070ff087424 */ /* 0x000fe400078e00ff */
[----:B------:R-:W-:-:S07]  /*13440*/  IMAD.MOV.U32 R13, RZ, RZ, RZ ;  /* 0x000000ffff0d7224 */ /* 0x000fce00078e00ff */
[----:B------:R-:W-:-:S07]  /*13450*/  LEPC R20, `(.L_x_8341) ;  /* 0x000000001014794e */ /* 0x000fce0000000000 */
[----:B0-----:R-:W-:Y:S05]  /*13460*/  CALL.ABS.NOINC R2 ;  /* 0x0000000002007343 */ /* 0x001fea0003c00000 */
.L_x_8341:
        /* <DEDUP_REMOVED lines=11> */
[----:B-----5:R-:W-:Y:S01]  /*13520*/  IMAD.U32 R6, RZ, RZ, UR8 ;  /* 0x00000008ff067e24 */ /* 0x020fe2000f8e00ff */
        /* <DEDUP_REMOVED lines=8> */
.L_x_8343:
        /* <DEDUP_REMOVED lines=16> */
.L_x_8342:
[----:B------:R-:W2:Y:S01]  /*136b0*/  LDL.LU R2, [R1+0x24] ;  /* 0x0000240001027983 */ /* 0x000ea20000300800 */
[----:B------:R-:W-:-:S03]  /*136c0*/  ULDC.64 UR4, c[0x0][0xaf0] ;  /* 0x0002bc0000047ab9 */ /* 0x000fc60000000a00 */
[----:B------:R-:W3:Y:S04]  /*136d0*/  LDL.LU R0, [R1+0x28] ;  /* 0x0000280001007983 */ /* 0x000ee80000300800 */
[----:B------:R-:W4:Y:S04]  /*136e0*/  LDL.LU R4, [R1+0x34] ;  /* 0x0000340001047983 */ /* 0x000f280000300800 */
[----:B-----5:R-:W4:Y:S01]  /*136f0*/  LDL.LU R6, [R1+0x1c] ;  /* 0x00001c0001067983 */ /* 0x020f220000300800 */
        /* <DEDUP_REMOVED lines=26> */
.L_x_8344:
        /* <DEDUP_REMOVED lines=17> */
.L_x_8457:
[----:B------:R-:W2:Y:S01]  /*139b0*/  LDL R3, [R1+0x20] ;  /* 0x0000200001037983 */ /* 0x000ea20000100800 */
[----:B------:R-:W-:Y:S01]  /*139c0*/  UMOV UR4, 0xffffffff ;  /* 0xffffffff00047882 */ /* 0x000fe20000000000 */
[----:B------:R-:W-:Y:S02]  /*139d0*/  SHF.R.S32.HI R8, RZ, 0x1f, R0 ;  /* 0x0000001fff087819 */ /* 0x000fe40000011400 */
[----:B--2---:R-:W-:Y:S01]  /*139e0*/  IADD3 R3, R3, -0x1, RZ ;  /* 0xffffffff03037810 */ /* 0x004fe20007ffe0ff */
[----:B------:R-:W-:Y:S06]  /*139f0*/  BRA.DIV UR4, `(.L_x_8346) ;  /* 0x0000003e04d07947 */ /* 0x000fec000b800000 */
[----:B------:R-:W-:-:S13]  /*13a00*/  ELECT P6, URZ, PT ;  /* 0x00000000003f782f */ /* 0x000fda00038c0000 */
.L_x_8460:
        /* <DEDUP_REMOVED lines=24> */
.L_x_8348:
        /* <DEDUP_REMOVED lines=9> */
.L_x_8461:
        /* <DEDUP_REMOVED lines=11> */
.L_x_8350:
        /* <DEDUP_REMOVED lines=23> */
.L_x_8347:
        /* <DEDUP_REMOVED lines=26> */
[----:B0-----:R-:W-:Y:S01]  /*13fe0*/  MOV R2, 0x10000 ;  /* 0x0001000000027802 */ /* 0x001fe20000000f00 */
        /* <DEDUP_REMOVED lines=28> */
.L_x_8352:
[----:B------:R-:W-:Y:S05]  /*141b0*/  BSYNC B0 ;  /* 0x0000000000007941 */ /* 0x000fea0003800000 */
.L_x_8351:
        /* <DEDUP_REMOVED lines=8> */
.L_x_8462:
        /* <DEDUP_REMOVED lines=13> */
.L_x_8463:
        /* <DEDUP_REMOVED lines=11> */
.L_x_8357:
        /* <DEDUP_REMOVED lines=38> */
.L_x_8355:
[----:B------:R-:W-:Y:S05]  /*14620*/  BSYNC B0 ;  /* 0x0000000000007941 */ /* 0x000fea0003800000 */
.L_x_8354:
        /* <DEDUP_REMOVED lines=46> */
.L_x_8364:
[----:B------:R-:W2:Y:S01]  /*14910*/  S2R R7, SR_CgaCtaId ;  /* 0x0000000000077919 */ /* 0x000ea20000008800 */
[----:B------:R-:W-:-:S04]  /*14920*/  MOV R2, 0x400 ;  /* 0x0000040000027802 */ /* 0x000fc80000000f00 */
[----:B--2---:R-:W-:Y:S02]  /*14930*/  LEA R2, R7, R2, 0x18 ;  /* 0x0000000207027211 */ /* 0x004fe400078ec0ff */
[----:B------:R-:W-:-:S03]  /*14940*/  SHF.L.U32 R7, R12, 0x1f, RZ ;  /* 0x0000001f0c077819 */ /* 0x000fc600000006ff */
[----:B------:R-:W-:-:S04]  /*14950*/  IMAD R2, R13, 0x8, R2 ;  /* 0x000000080d027824 */ /* 0x000fc800078e0202 */
[----:B------:R-:W2:Y:S02]  /*14960*/  SYNCS.PHASECHK.TRANS64.TRYWAIT P0, [R2+URZ+0x32440], R7 ;  /* 0x03244007020075a7 */ /* 0x000ea4000800017f */
[----:B--2---:R-:W-:Y:S05]  /*14970*/  @!P0 BRA `(.L_x_8365) ;  /* 0x0000003000588947 */ /* 0x004fea0003800000 */
.L_x_8464:
        /* <DEDUP_REMOVED lines=11> */
.L_x_8366:
        /* <DEDUP_REMOVED lines=22> */
.L_x_8465:
        /* <DEDUP_REMOVED lines=8> */
.L_x_8368:
        /* <DEDUP_REMOVED lines=34> */
.L_x_8363:
[----:B------:R-:W-:Y:S05]  /*14e30*/  BSYNC B2 ;  /* 0x0000000000027941 */ /* 0x000fea0003800000 */
.L_x_8362:
[----:B------:R-:W2:Y:S02]  /*14e40*/  LDL.LU R2, [R1+0x20] ;  /* 0x0000200001027983 */ /* 0x000ea40000300800 */
[----:B--2---:R-:W-:-:S07]  /*14e50*/  IADD3 R5, R2, -0x3, RZ ;  /* 0xfffffffd02057810 */ /* 0x004fce0007ffe0ff */
.L_x_8361:
[----:B------:R-:W-:Y:S05]  /*14e60*/  BSYNC B1 ;  /* 0x0000000000017941 */ /* 0x000fea0003800000 */
.L_x_8360:
[----:B------:R-:W-:-:S05]  /*14e70*/  IMAD.MOV R2, RZ, RZ, -R9 ;  /* 0x000000ffff027224 */ /* 0x000fca00078e0a09 */
[----:B------:R-:W-:-:S13]  /*14e80*/  ISETP.NE.AND P0, PT, R3, R2, PT ;  /* 0x000000020300720c */ /* 0x000fda0003f05270 */
[----:B------:R-:W-:Y:S05]  /*14e90*/  @!P0 BRA `(.L_x_8359) ;  /* 0x0000000c008c8947 */ /* 0x000fea0003800000 */
.L_x_8383:
        /* <DEDUP_REMOVED lines=11> */
[----:B------:R-:W-:-:S03]  /*14f50*/  IMAD.MOV.U32 R11, RZ, RZ, R5 ;  /* 0x000000ffff0b7224 */ /* 0x000fc600078e0005 */
[----:B------:R-:W-:-:S13]  /*14f60*/  ISETP.NE.AND.EX P0, PT, RZ, UR39, PT, P0 ;  /* 0x00000027ff007c0c */ /* 0x000fda000bf05300 */
[----:B------:R-:W-:Y:S05]  /*14f70*/  @!P0 BRA `(.L_x_8371) ;  /* 0x0000000000408947 */ /* 0x000fea0003800000 */
[----:B------:R-:W2:Y:S02]  /*14f80*/  LDC R6, c[0x0][0x41c] ;  /* 0x00010700ff067b82 */ /* 0x000ea40000000800 */
[----:B--2---:R-:W-:-:S13]  /*14f90*/  ISETP.NE.AND P0, PT, R6, 0x1, PT ;  /* 0x000000010600780c */ /* 0x004fda0003f05270 */
        /* <DEDUP_REMOVED lines=14> */
.L_x_8371:
[----:B------:R-:W3:Y:S01]  /*15080*/  S2R R3, SR_CgaCtaId ;  /* 0x0000000000037919 */ /* 0x000ee20000008800 */
[----:B------:R-:W-:Y:S02]  /*15090*/  MOV R2, 0x400 ;  /* 0x0000040000027802 */ /* 0x000fe40000000f00 */
[----:B--2---:R-:W-:Y:S02]  /*150a0*/  SHF.L.U32 R7, R10, 0x1f, RZ ;  /* 0x0000001f0a077819 */ /* 0x004fe400000006ff */
[----:B---3--:R-:W-:-:S05]  /*150b0*/  LEA R2, R3, R2, 0x18 ;  /* 0x0000000203027211 */ /* 0x008fca00078ec0ff */
[----:B------:R-:W-:-:S04]  /*150c0*/  IMAD R3, R9, 0x8, R2 ;  /* 0x0000000809037824 */ /* 0x000fc800078e0202 */
[----:B------:R-:W2:Y:S02]  /*150d0*/  SYNCS.PHASECHK.TRANS64.TRYWAIT P0, [R3+URZ+0x32440], R7 ;  /* 0x03244007030075a7 */ /* 0x000ea4000800017f */
[----:B--2---:R-:W-:Y:S05]  /*150e0*/  @!P0 BRA `(.L_x_8372) ;  /* 0x0000002800a48947 */ /* 0x004fea0003800000 */
.L_x_8466:
        /* <DEDUP_REMOVED lines=11> */
.L_x_8373:
        /* <DEDUP_REMOVED lines=21> */
.L_x_8467:
        /* <DEDUP_REMOVED lines=8> */
.L_x_8375:
        /* <DEDUP_REMOVED lines=33> */
.L_x_8370:
[----:B------:R-:W-:Y:S05]  /*15580*/  BSYNC B1 ;  /* 0x0000000000017941 */ /* 0x000fea0003800000 */
.L_x_8369:
        /* <DEDUP_REMOVED lines=13> */
[----:B------:R-:W3:Y:S02]  /*15660*/  LDC R6, c[0x0][0x41c] ;  /* 0x00010700ff067b82 */ /* 0x000ee40000000800 */
[----:B---3--:R-:W-:-:S13]  /*15670*/  ISETP.NE.AND P0, PT, R6, 0x1, PT ;  /* 0x000000010600780c */ /* 0x008fda0003f05270 */
[----:B------:R-:W3:Y:S02]  /*15680*/  @P0 LDC.64 R2, c[0x0][0x420] ;  /* 0x00010800ff020b82 */ /* 0x000ee40000000a00 */
[----:B---3--:R-:W-:Y:S01]  /*15690*/  @P0 IMAD.HI.U32 R7, R9, R2, RZ ;  /* 0x0000000209070227 */ /* 0x008fe200078e00ff */
        /* <DEDUP_REMOVED lines=12> */
.L_x_8378:
[----:B------:R-:W4:Y:S01]  /*15760*/  S2R R3, SR_CgaCtaId ;  /* 0x0000000000037919 */ /* 0x000f220000008800 */
[----:B------:R-:W-:Y:S02]  /*15770*/  MOV R2, 0x400 ;  /* 0x0000040000027802 */ /* 0x000fe40000000f00 */
[----:B---3--:R-:W-:Y:S02]  /*15780*/  SHF.L.U32 R7, R10, 0x1f, RZ ;  /* 0x0000001f0a077819 */ /* 0x008fe400000006ff */
[----:B----4-:R-:W-:-:S05]  /*15790*/  LEA R2, R3, R2, 0x18 ;  /* 0x0000000203027211 */ /* 0x010fca00078ec0ff */
[----:B------:R-:W-:-:S04]  /*157a0*/  IMAD R3, R11, 0x8, R2 ;  /* 0x000000080b037824 */ /* 0x000fc800078e0202 */
[----:B------:R-:W3:Y:S02]  /*157b0*/  SYNCS.PHASECHK.TRANS64.TRYWAIT P0, [R3+URZ+0x32440], R7 ;  /* 0x03244007030075a7 */ /* 0x000ee4000800017f */
[----:B---3--:R-:W-:Y:S05]  /*157c0*/  @!P0 BRA `(.L_x_8379) ;  /* 0x0000002400148947 */ /* 0x008fea0003800000 */
.L_x_8468:
[----:B------:R-:W4:Y:S02]  /*157d0*/  S2R R2, SR_TID.X ;  /* 0x0000000000027919 */ /* 0x000f240000002100 */
[----:B----4-:R-:W-:-:S04]  /*157e0*/  LOP3.LUT R2, R2, 0x7f, RZ, 0xc0, !PT ;  /* 0x0000007f02027812 */ /* 0x010fc800078ec0ff */
[----:B------:R-:W-:-:S13]  /*157f0*/  ISETP.NE.AND P0, PT, R2, RZ, PT ;  /* 0x000000ff0200720c */ /* 0x000fda0003f05270 */
[----:B------:R-:W-:Y:S05]  /*15800*/  @P0 BRA `(.L_x_8380) ;  /* 0x00000000001c0947 */ /* 0x000fea0003800000 */
[----:B------:R-:W4:Y:S02]  /*15810*/  S2R R2, SR_TID.X ;  /* 0x0000000000027919 */ /* 0x000f240000002100 */
[----:B----4-:R-:W-:-:S04]  /*15820*/  LOP3.LUT R2, R2, 0x1f, RZ, 0xc0, !PT ;  /* 0x0000001f02027812 */ /* 0x010fc800078ec0ff */
[----:B------:R-:W-:Y:S02]  /*15830*/  ISETP.NE.AND P1, PT, R2, RZ, PT ;  /* 0x000000ff0200720c */ /* 0x000fe40003f25270 */
[----:B------:R-:W-:-:S04]  /*15840*/  MOV R2, 0x3000 ;  /* 0x0000300000027802 */ /* 0x000fc80000000f00 */
[----:B------:R4:W-:Y:S07]  /*15850*/  SYNCS.ARRIVE.TRANS64 RZ, [R3+URZ+0x32430], R2 ;  /* 0x0324300203ff79a7 */ /* 0x0009ee000800003f */
[----:B------:R-:W-:Y:S05]  /*15860*/  @!P1 BRA `(.L_x_8380) ;  /* 0x0000000000049947 */ /* 0x000fea0003800000 */
[----:B------:R-:W-:Y:S01]  /*15870*/  BPT.TRAP 0x1 ;  /* 0x000000040000795c */ /* 0x000fe20000300000 */
.L_x_8380:
        /* <DEDUP_REMOVED lines=22> */
.L_x_8469:
        /* <DEDUP_REMOVED lines=8> */
.L_x_8382:
        /* <DEDUP_REMOVED lines=34> */
.L_x_8377:
[----:B------:R-:W-:Y:S05]  /*15c80*/  BSYNC B1 ;  /* 0x0000000000017941 */ /* 0x000fea0003800000 */
.L_x_8376:
[C---:B------:R-:W-:Y:S01]  /*15c90*/  ISETP.GT.AND P0, PT, R5.reuse, 0x1, PT ;  /* 0x000000010500780c */ /* 0x040fe20003f04270 */
[----:B------:R-:W-:-:S04]  /*15ca0*/  VIADD R2, R5, 0xfffffffe ;  /* 0xfffffffe05027836 */ /* 0x000fc80000000000 */
[----:B------:R-:W-:-:S08]  /*15cb0*/  IMAD.MOV.U32 R5, RZ, RZ, R2 ;  /* 0x000000ffff057224 */ /* 0x000fd000078e0002 */
[----:B------:R-:W-:Y:S05]  /*15cc0*/  @P0 BRA `(.L_x_8383) ;  /* 0xfffffff000740947 */ /* 0x000fea000383ffff */
.L_x_8359:
[----:B------:R-:W-:Y:S05]  /*15cd0*/  BSYNC B0 ;  /* 0x0000000000007941 */ /* 0x000fea0003800000 */
.L_x_8358:
        /* <DEDUP_REMOVED lines=23> */
.L_x_8385:
[----:B------:R-:W-:Y:S05]  /*15e50*/  BSYNC B0 ;  /* 0x0000000000007941 */ /* 0x000fea0003800000 */
.L_x_8384:
[----:B---3--:R-:W3:Y:S02]  /*15e60*/  LDL.LU R2, [R1+0x8] ;  /* 0x0000080001027983 */ /* 0x008ee40000300800 */
[----:B---3--:R-:W-:-:S05]  /*15e70*/  LOP3.LUT R2, R2, R0, RZ, 0x3c, !PT ;  /* 0x0000000002027212 */ /* 0x008fca00078e3cff */
[----:B------:R3:W-:Y:S02]  /*15e80*/  STL [R1+0x8], R2 ;  /* 0x0000080201007387 */ /* 0x0007e40000100800 */
.L_x_8340:
[----:B------:R-:W-:Y:S05]  /*15e90*/  BSYNC B6 ;  /* 0x0000000000067941 */ /* 0x000fea0003800000 */
.L_x_8338:
[----:B------:R-:W-:-:S03]  /*15ea0*/  UMOV UR4, 0xffffffff ;  /* 0xffffffff00047882 */ /* 0x000fc60000000000 */
[----:B------:R-:W-:Y:S05]  /*15eb0*/  BRA.DIV UR4, `(.L_x_8386) ;  /* 0x0000001e04807947 */ /* 0x000fea000b800000 */
[----:B0-----:R0:W4:Y:S04]  /*15ec0*/  SHFL.IDX PT, R4, R16, RZ, 0x1f ;  /* 0x00001fff10047589 */ /* 0x00112800000e0000 */
[----:B------:R0:W0:Y:S02]  /*15ed0*/  SHFL.IDX PT, R5, R16, 0x1, 0x1f ;  /* 0x00201f0010057f89 */ /* 0x00002400000e0000 */
.L_x_8473:
        /* <DEDUP_REMOVED lines=13> */
.L_x_8388:
[----:B------:R-:W-:Y:S05]  /*15fb0*/  BSYNC B0 ;  /* 0x0000000000007941 */ /* 0x000fea0003800000 */
.L_x_8387:
        /* <DEDUP_REMOVED lines=8> */
[----:B------:R-:W1:Y:S02]  /*16040*/  SHFL.UP PT, R14, R13, 0x2, RZ ;  /* 0x044000000d0e7989 */ /* 0x000e6400000e00ff */
[----:B-1-3--:R-:W-:Y:S02]  /*16050*/  SEL R2, R14, RZ, P1 ;  /* 0x000000ff0e027207 */ /* 0x00afe40000800000 */
        /* <DEDUP_REMOVED lines=13> */
.L_x_8481:
[----:B------:R-:W-:Y:S02]  /*16130*/  ULDC UR4, c[0x0][0xd10] ;  /* 0x0003440000047ab9 */ /* 0x000fe40000000800 */
[----:B------:R-:W-:-:S04]  /*16140*/  IMAD.U32 R16, RZ, RZ, UR4 ;  /* 0x00000004ff107e24 */ /* 0x000fc8000f8e00ff */
[----:B-1----:R-:W-:-:S04]  /*16150*/  IMAD R2, R14, R16, RZ ;  /* 0x000000100e027224 */ /* 0x002fc800078e02ff */
[----:B------:R-:W-:-:S05]  /*16160*/  IMAD.IADD R5, R5, 0x1, R2 ;  /* 0x0000000105057824 */ /* 0x000fca00078e0202 */
[----:B----4-:R-:W-:-:S13]  /*16170*/  ISETP.GT.AND P0, PT, R5, R4, PT ;  /* 0x000000040500720c */ /* 0x010fda0003f04270 */
[----:B------:R-:W-:Y:S05]  /*16180*/  @P0 BRA `(.L_x_8390) ;  /* 0x0000000000b40947 */ /* 0x000fea0003800000 */
[----:B------:R-:W1:Y:S02]  /*16190*/  LDC R0, c[0x0][0xd14] ;  /* 0x00034500ff007b82 */ /* 0x000e640000000800 */
.L_x_8395:
        /* <DEDUP_REMOVED lines=14> */
.L_x_8393:
[----:B------:R-:W-:Y:S05]  /*16280*/  BSYNC B0 ;  /* 0x0000000000007941 */ /* 0x000fea0003800000 */
.L_x_8392:
        /* <DEDUP_REMOVED lines=23> */
.L_x_8489:
[----:B------:R-:W-:Y:S02]  /*16400*/  ULDC UR4, c[0x0][0xd10] ;  /* 0x0003440000047ab9 */ /* 0x000fe40000000800 */
[----:B------:R-:W-:-:S04]  /*16410*/  IMAD.U32 R16, RZ, RZ, UR4 ;  /* 0x00000004ff107e24 */ /* 0x000fc8000f8e00ff */
[----:B-1----:R-:W-:-:S05]  /*16420*/  IMAD R2, R14, R16, RZ ;  /* 0x000000100e027224 */ /* 0x002fca00078e02ff */
[----:B------:R-:W-:-:S04]  /*16430*/  IADD3 R5, R2, R5, RZ ;  /* 0x0000000502057210 */ /* 0x000fc80007ffe0ff */
[----:B------:R-:W-:-:S13]  /*16440*/  ISETP.GT.AND P0, PT, R5, R4, PT ;  /* 0x000000040500720c */ /* 0x000fda0003f04270 */
[----:B------:R-:W-:Y:S05]  /*16450*/  @!P0 BRA `(.L_x_8395) ;  /* 0xfffffffc00508947 */ /* 0x000fea000383ffff */
.L_x_8390:
        /* <DEDUP_REMOVED lines=8> */
.L_x_8493:
[----:B------:R-:W-:Y:S01]  /*164e0*/  ISETP.NE.AND P0, PT, R6, RZ, PT ;  /* 0x000000ff0600720c */ /* 0x000fe20003f05270 */
[----:B------:R-:W-:-:S12]  /*164f0*/  IMAD.MOV.U32 R14, RZ, RZ, RZ ;  /* 0x000000ffff0e7224 */ /* 0x000fd800078e00ff */
[----:B------:R-:W-:Y:S05]  /*16500*/  @!P0 BRA `(.L_x_8397) ;  /* 0x0000000000108947 */ /* 0x000fea0003800000 */
[----:B------:R-:W-:Y:S01]  /*16510*/  UMOV UR4, 0xffffffff ;  /* 0xffffffff00047882 */ /* 0x000fe20000000000 */
[----:B------:R-:W-:Y:S02]  /*16520*/  VIADD R12, R5, 0xffffffff ;  /* 0xffffffff050c7836 */ /* 0x000fe40000000000 */
[----:B------:R-:W-:Y:S05]  /*16530*/  BRA.DIV UR4, `(.L_x_8398) ;  /* 0x0000002204147947 */ /* 0x000fea000b800000 */
[----:B------:R4:W0:Y:S02]  /*16540*/  SHFL.IDX PT, R14, R3, R12, 0x1f ;  /* 0x00001f0c030e7589 */ /* 0x00082400000e0000 */
.L_x_8397:
[----:B---3--:R-:W-:Y:S01]  /*16550*/  IABS R6, R17 ;  /* 0x0000001100067213 */ /* 0x008fe20000000000 */
[----:B0-----:R-:W-:Y:S02]  /*16560*/  IMAD R16, R14, R16, R2 ;  /* 0x000000100e107224 */ /* 0x001fe400078e0202 */
[----:B------:R-:W-:Y:S01]  /*16570*/  IMAD.MOV.U32 R2, RZ, RZ, RZ ;  /* 0x000000ffff027224 */ /* 0x000fe200078e00ff */
[----:B------:R-:W0:Y:S01]  /*16580*/  I2F.RP R7, R6 ;  /* 0x0000000600077306 */ /* 0x000e220000209400 */
[----:B------:R-:W-:-:S07]  /*16590*/  IMAD.IADD R19, R5, 0x1, R19 ;  /* 0x0000000105137824 */ /* 0x000fce00078e0213 */
[----:B0-----:R-:W0:Y:S02]  /*165a0*/  MUFU.RCP R7, R7 ;  /* 0x0000000700077308 */ /* 0x001e240000001000 */
[----:B0-----:R-:W-:-:S06]  /*165b0*/  IADD3 R8, R7, 0xffffffe, RZ ;  /* 0x0ffffffe07087810 */ /* 0x001fcc0007ffe0ff */
[----:B----4-:R-:W0:Y:S02]  /*165c0*/  F2I.FTZ.U32.TRUNC.NTZ R3, R8 ;  /* 0x0000000800037305 */ /* 0x010e24000021f000 */
        /* <DEDUP_REMOVED lines=23> */
.L_x_8391:
[----:B------:R-:W-:Y:S01]  /*16740*/  UMOV UR4, URZ ;  /* 0x0000003f00047c82 */ /* 0x000fe20008000000 */
[----:B------:R-:W-:Y:S01]  /*16750*/  UMOV UR5, URZ ;  /* 0x0000003f00057c82 */ /* 0x000fe20008000000 */
[----:B------:R-:W-:Y:S01]  /*16760*/  ULDC UR6, c[0x0][0xd14] ;  /* 0x0003450000067ab9 */ /* 0x000fe20000000800 */
[----:B------:R-:W-:Y:S01]  /*16770*/  MOV R16, R4 ;  /* 0x0000000400107202 */ /* 0x000fe20000000f00 */
[----:B------:R-:W-:Y:S02]  /*16780*/  IMAD.U32 R17, RZ, RZ, UR4 ;  /* 0x00000004ff117e24 */ /* 0x000fe4000f8e00ff */
[----:B------:R-:W-:Y:S02]  /*16790*/  IMAD.U32 R18, RZ, RZ, UR5 ;  /* 0x00000005ff127e24 */ /* 0x000fe4000f8e00ff */
[----:B------:R-:W-:-:S07]  /*167a0*/  IMAD.U32 R19, RZ, RZ, UR6 ;  /* 0x00000006ff137e24 */ /* 0x000fce000f8e00ff */
.L_x_8399:
        /* <DEDUP_REMOVED lines=12> */
.L_x_8318:
[----:B------:R-:W4:Y:S01]  /*16870*/  S2R R3, SR_CgaCtaId ;  /* 0x0000000000037919 */ /* 0x000f220000008800 */
[----:B------:R-:W-:Y:S01]  /*16880*/  UIADD3 UR4, UR50, 0x1, URZ ;  /* 0x0000000132047890 */ /* 0x000fe2000fffe03f */
[----:B0-----:R-:W-:-:S03]  /*16890*/  MOV R0, 0x400 ;  /* 0x0000040000007802 */ /* 0x001fc60000000f00 */
[----:B------:R-:W-:-:S04]  /*168a0*/  ULEA.HI UR5, UR4, UR4, URZ, 0x1 ;  /* 0x0000000404057291 */ /* 0x000fc8000f8f083f */
[----:B------:R-:W-:-:S04]  /*168b0*/  ULOP3.LUT UR5, UR5, 0xfffffffe, URZ, 0xc0, !UPT ;  /* 0xfffffffe05057892 */ /* 0x000fc8000f8ec03f */
[----:B------:R-:W-:Y:S01]  /*168c0*/  UIADD3 UR5, UR4, -UR5, URZ ;  /* 0x8000000504057290 */ /* 0x000fe2000fffe03f */
[----:B----4-:R-:W-:-:S05]  /*168d0*/  LEA R0, R3, R0, 0x18 ;  /* 0x0000000003007211 */ /* 0x010fca00078ec0ff */
[----:B------:R-:W-:-:S04]  /*168e0*/  MOV R3, UR5 ;  /* 0x0000000500037c02 */ /* 0x000fc80008000f00 */
[----:B------:R-:W-:-:S04]  /*168f0*/  SHF.L.U32 R3, R3, 0x1f, RZ ;  /* 0x0000001f03037819 */ /* 0x000fc800000006ff */
[----:B------:R-:W0:Y:S02]  /*16900*/  SYNCS.PHASECHK.TRANS64.TRYWAIT P0, [R0+URZ+0x32420], R3 ;  /* 0x03242003000075a7 */ /* 0x000e24000800017f */
[----:B0-----:R-:W-:Y:S05]  /*16910*/  @!P0 BRA `(.L_x_8401) ;  /* 0x0000001c00408947 */ /* 0x001fea0003800000 */
.L_x_8496:
[----:B------:R-:W-:-:S03]  /*16920*/  UMOV UR4, 0xffffffff ;  /* 0xffffffff00047882 */ /* 0x000fc60000000000 */
[----:B------:R-:W-:Y:S05]  /*16930*/  BRA.DIV UR4, `(.L_x_8402) ;  /* 0x0000001e044c7947 */ /* 0x000fea000b800000 */
[----:B---3--:R-:W3:Y:S02]  /*16940*/  S2R R2, SR_TID.X ;  /* 0x0000000000027919 */ /* 0x008ee40000002100 */
[----:B---3--:R-:W-:-:S04]  /*16950*/  SHF.R.U32.HI R2, RZ, 0x5, R2 ;  /* 0x00000005ff027819 */ /* 0x008fc80000011602 */
[----:B------:R-:W-:-:S05]  /*16960*/  LOP3.LUT R2, R2, 0x3, RZ, 0xc0, !PT ;  /* 0x0000000302027812 */ /* 0x000fca00078ec0ff */
[----:B------:R3:W4:Y:S02]  /*16970*/  SHFL.IDX PT, R14, R2, RZ, 0x1f ;  /* 0x00001fff020e7589 */ /* 0x00072400000e0000 */
.L_x_8499:
[----:B----4-:R-:W-:-:S13]  /*16980*/  ISETP.NE.AND P0, PT, R14, RZ, PT ;  /* 0x000000ff0e00720c */ /* 0x010fda0003f05270 */
[----:B------:R-:W-:Y:S05]  /*16990*/  @P0 BRA `(.L_x_8175) ;  /* 0x00000000009c0947 */ /* 0x000fea0003800000 */
[----:B------:R-:W-:-:S03]  /*169a0*/  UMOV UR4, 0xffffffff ;  /* 0xffffffff00047882 */ /* 0x000fc60000000000 */
[----:B------:R-:W-:Y:S05]  /*169b0*/  BRA.DIV UR4, `(.L_x_8403) ;  /* 0x0000001e04607947 */ /* 0x000fea000b800000 */
[----:B------:R-:W-:-:S13]  /*169c0*/  ELECT P6, URZ, PT ;  /* 0x00000000003f782f */ /* 0x000fda00038c0000 */
.L_x_8502:
[----:B------:R-:W-:Y:S05]  /*169d0*/  @!P6 BRA `(.L_x_8175) ;  /* 0x00000000008ce947 */ /* 0x000fea0003800000 */
[----:B---3--:R-:W3:Y:S02]  /*169e0*/  LDL R2, [R1+0x98] ;  /* 0x0000980001027983 */ /* 0x008ee40000100800 */
[----:B---3--:R-:W-:-:S13]  /*169f0*/  R2UR UR4, R2 ;  /* 0x00000000020472ca */ /* 0x008fda00000e0000 */
[----:B------:R-:W-:-:S06]  /*16a00*/  ULOP3.LUT UR4, UR4, 0x2, URZ, 0xfc, !UPT ;  /* 0x0000000204047892 */ /* 0x000fcc000f8efc3f */
[----:B------:R-:W-:-:S05]  /*16a10*/  IMAD.U32 R2, RZ, RZ, UR4 ;  /* 0x00000004ff027e24 */ /* 0x000fca000f8e00ff */
[----:B------:R-:W-:-:S13]  /*16a20*/  ISETP.NE.AND P2, PT, R2, 0x3, PT ;  /* 0x000000030200780c */ /* 0x000fda0003f45270 */
[----:B------:R-:W-:Y:S05]  /*16a30*/  @!P2 BRA `(.L_x_8404) ;  /* 0x000000000004a947 */ /* 0x000fea0003800000 */
[----:B------:R-:W-:Y:S01]  /*16a40*/  BPT.TRAP 0x1 ;  /* 0x000000040000795c */ /* 0x000fe20000300000 */
.L_x_8404:
[----:B0-----:R-:W3:Y:S04]  /*16a50*/  LDL R3, [R1] ;  /* 0x0000000001037983 */ /* 0x001ee80000100800 */
[----:B------:R-:W1:Y:S01]  /*16a60*/  LDL.LU R7, [R1+0x8] ;  /* 0x0000080001077983 */ /* 0x000e620000300800 */
[----:B------:R-:W-:-:S04]  /*16a70*/  VIADD R2, R0, 0x32440 ;  /* 0x0003244000027836 */ /* 0x000fc80000000000 */
[C---:B---3--:R-:W-:Y:S01]  /*16a80*/  IMAD R6, R3.reuse, 0x8, R2 ;  /* 0x0000000803067824 */ /* 0x048fe200078e0202 */
[----:B------:R-:W-:Y:S02]  /*16a90*/  IADD3 R3, R3, 0x1, RZ ;  /* 0x0000000103037810 */ /* 0x000fe40007ffe0ff */
[----:B-1----:R-:W-:Y:S02]  /*16aa0*/  SHF.L.U32 R5, R7, 0x1f, RZ ;  /* 0x0000001f07057819 */ /* 0x002fe400000006ff */
[C---:B------:R-:W-:Y:S02]  /*16ab0*/  ISETP.NE.AND P1, PT, R3.reuse, 0x2, PT ;  /* 0x000000020300780c */ /* 0x040fe40003f25270 */
[----:B------:R-:W0:Y:S02]  /*16ac0*/  SYNCS.PHASECHK.TRANS64.TRYWAIT P0, [R6+URZ], R5 ;  /* 0x00000005060075a7 */ /* 0x000e24000800017f */
[----:B------:R-:W-:Y:S02]  /*16ad0*/  SEL R4, RZ, 0x1, P1 ;  /* 0x00000001ff047807 */ /* 0x000fe40000800000 */
[----:B------:R-:W-:-:S02]  /*16ae0*/  SEL R3, R3, RZ, P1 ;  /* 0x000000ff03037207 */ /* 0x000fc40000800000 */
[----:B------:R-:W-:-:S03]  /*16af0*/  LOP3.LUT R4, R7, R4, RZ, 0x3c, !PT ;  /* 0x0000000407047212 */ /* 0x000fc600078e3cff */
[----:B------:R-:W-:Y:S01]  /*16b00*/  IMAD R7, R3, 0x8, R2 ;  /* 0x0000000803077824 */ /* 0x000fe200078e0202 */
[----:B------:R-:W-:Y:S01]  /*16b10*/  SHF.L.U32 R2, R4, 0x1f, RZ ;  /* 0x0000001f04027819 */ /* 0x000fe200000006ff */
[----:B0-----:R-:W-:Y:S06]  /*16b20*/  @!P0 BRA `(.L_x_8405) ;  /* 0x0000001c00248947 */ /* 0x001fec0003800000 */
.L_x_8503:
[----:B------:R-:W1:Y:S02]  /*16b30*/  SYNCS.PHASECHK.TRANS64.TRYWAIT P0, [R7+URZ], R2 ;  /* 0x00000002070075a7 */ /* 0x000e64000800017f */
[----:B-1----:R-:W-:Y:S05]  /*16b40*/  @!P0 BRA `(.L_x_8406) ;  /* 0x0000001c00308947 */ /* 0x002fea0003800000 */
.L_x_8504:
[----:B------:R-:W-:Y:S05]  /*16b50*/  @!P2 BRA `(.L_x_8407) ;  /* 0x000000000004a947 */ /* 0x000fea0003800000 */
[----:B------:R-:W-:Y:S01]  /*16b60*/  BPT.TRAP 0x1 ;  /* 0x000000040000795c */ /* 0x000fe20000300000 */
.L_x_8407:
[----:B------:R-:W3:Y:S01]  /*16b70*/  LDL.LU R4, [R1] ;  /* 0x0000000001047983 */ /* 0x000ee20000300800 */
[----:B------:R-:W-:-:S04]  /*16b80*/  VIADD R0, R0, 0x32460 ;  /* 0x0003246000007836 */ /* 0x000fc80000000000 */
[----:B---3--:R-:W-:-:S04]  /*16b90*/  IMAD R4, R4, 0x8, R0 ;  /* 0x0000000804047824 */ /* 0x008fc800078e0200 */
[----:B------:R-:W3:Y:S02]  /*16ba0*/  SYNCS.PHASECHK.TRANS64.TRYWAIT P0, [R4+URZ], R5 ;  /* 0x00000005040075a7 */ /* 0x000ee4000800017f */
[----:B---3--:R-:W-:Y:S05]  /*16bb0*/  @!P0 BRA `(.L_x_8408) ;  /* 0x0000001c00288947 */ /* 0x008fea0003800000 */
.L_x_8505:
[----:B------:R-:W-:-:S07]  /*16bc0*/  LEA R3, R3, R0, 0x3 ;  /* 0x0000000003037211 */ /* 0x000fce00078e18ff */
.L_x_8409:
[----:B----4-:R4:W0:Y:S02]  /*16bd0*/  SYNCS.PHASECHK.TRANS64.TRYWAIT P0, [R3+URZ], R2 ;  /* 0x00000002030075a7 */ /* 0x010824000800017f */
[----:B0-----:R-:W-:Y:S05]  /*16be0*/  @!P0 NANOSLEEP.SYNCS 0x989680 ;  /* 0x009896800000895d */ /* 0x001fea0003900000 */
[----:B------:R-:W0:Y:S02]  /*16bf0*/  @!P0 SYNCS.PHASECHK.TRANS64 P0, [R3+URZ], R2 ;  /* 0x00000002030085a7 */ /* 0x000e24000800007f */
[----:B0-----:R-:W-:Y:S05]  /*16c00*/  @!P0 BRA `(.L_x_8409) ;  /* 0xfffffffc00f08947 */ /* 0x001fea000383ffff */
.L_x_8175:
[----:B------:R-:W-:Y:S05]  /*16c10*/  BSYNC B7 ;  /* 0x0000000000077941 */ /* 0x000fea0003800000 */
.L_x_8172:
[----:B------:R-:W-:Y:S05]  /*16c20*/  EXIT ;  /* 0x000000000000794d */ /* 0x000fea0003800000 */
.L_x_8193:
[----:B0-----:R0:W1:Y:S02]  /*16c30*/  SYNCS.PHASECHK.TRANS64.TRYWAIT P6, [R95+URZ+0x32490], R110 ;  /* 0x0324906e5f0075a7 */ /* 0x00106400080c017f */
[----:B-1----:R-:W-:Y:S05]  /*16c40*/  @!P6 NANOSLEEP.SYNCS 0x989680 ;  /* 0x009896800000e95d */ /* 0x002fea0003900000 */
[----:B------:R-:W1:Y:S02]  /*16c50*/  @!P6 SYNCS.PHASECHK.TRANS64 P6, [R95+URZ+0x32490], R110 ;  /* 0x0324906e5f00e5a7 */ /* 0x000e6400080c007f */
[----:B-1----:R-:W-:Y:S05]  /*16c60*/  @!P6 BRA `(.L_x_8193) ;  /* 0xfffffffc00f0e947 */ /* 0x002fea000383ffff */
[----:B------:R-:W-:Y:S05]  /*16c70*/  BRA `(.L_x_8410) ;  /* 0xfffffec000087947 */ /* 0x000fea000383ffff */
.L_x_8211:
[----:B0-----:R0:W1:Y:S02]  /*16c80*/  SYNCS.PHASECHK.TRANS64.TRYWAIT P5, [R95+URZ+0x32490], R110 ;  /* 0x0324906e5f0075a7 */ /* 0x00106400080a017f */
[----:B-1----:R-:W-:Y:S05]  /*16c90*/  @!P5 NANOSLEEP.SYNCS 0x989680 ;  /* 0x009896800000d95d */ /* 0x002fea0003900000 */
[----:B------:R-:W1:Y:S02]  /*16ca0*/  @!P5 SYNCS.PHASECHK.TRANS64 P5, [R95+URZ+0x32490], R110 ;  /* 0x0324906e5f00d5a7 */ /* 0x000e6400080a007f */
[----:B-1----:R-:W-:Y:S05]  /*16cb0*/  @!P5 BRA `(.L_x_8211) ;  /* 0xfffffffc00f0d947 */ /* 0x002fea000383ffff */
[----:B------:R-:W-:Y:S05]  /*16cc0*/  BRA `(.L_x_8411) ;  /* 0xfffffed000647947 */ /* 0x000fea000383ffff */
.L_x_8220:
[----:B0-----:R0:W1:Y:S02]  /*16cd0*/  SYNCS.PHASECHK.TRANS64.TRYWAIT P4, [R95+URZ+0x32490], R110 ;  /* 0x0324906e5f0075a7 */ /* 0x001064000808017f */
[----:B-1----:R-:W-:Y:S05]  /*16ce0*/  @!P4 NANOSLEEP.SYNCS 0x989680 ;  /* 0x009896800000c95d */ /* 0x002fea0003900000 */
[----:B------:R-:W1:Y:S02]  /*16cf0*/  @!P4 SYNCS.PHASECHK.TRANS64 P4, [R95+URZ+0x32490], R110 ;  /* 0x0324906e5f00c5a7 */ /* 0x000e64000808007f */
[----:B-1----:R-:W-:Y:S05]  /*16d00*/  @!P4 BRA `(.L_x_8220) ;  /* 0xfffffffc00f0c947 */ /* 0x002fea000383ffff */
[----:B------:R-:W-:Y:S05]  /*16d10*/  BRA `(.L_x_8412) ;  /* 0xfffffee000647947 */ /* 0x000fea000383ffff */
.L_x_8226:
[----:B-1----:R1:W2:Y:S02]  /*16d20*/  SYNCS.PHASECHK.TRANS64.TRYWAIT P3, [R95+URZ+0x324b0], R110 ;  /* 0x0324b06e5f0075a7 */ /* 0x0022a4000806017f */
[----:B--2---:R-:W-:Y:S05]  /*16d30*/  @!P3 NANOSLEEP.SYNCS 0x989680 ;  /* 0x009896800000b95d */ /* 0x004fea0003900000 */
[----:B------:R-:W2:Y:S02]  /*16d40*/  @!P3 SYNCS.PHASECHK.TRANS64 P3, [R95+URZ+0x324b0], R110 ;  /* 0x0324b06e5f00b5a7 */ /* 0x000ea4000806007f */
[----:B--2---:R-:W-:Y:S05]  /*16d50*/  @!P3 BRA `(.L_x_8226) ;  /* 0xfffffffc00f0b947 */ /* 0x004fea000383ffff */
[----:B------:R-:W-:Y:S05]  /*16d60*/  BRA `(.L_x_8413) ;  /* 0xfffffee000f07947 */ /* 0x000fea000383ffff */
.L_x_8234:
[----:B------:R-:W0:Y:S01]  /*16d70*/  S2R R8, SR_TID.X ;  /* 0x0000000000087919 */ /* 0x000e220000002100 */
[----:B------:R-:W-:Y:S01]  /*16d80*/  BSSY B0, `(.L_x_8414) ;  /* 0x000000c000007945 */ /* 0x000fe20003800000 */
[----:B------:R-:W-:Y:S01]  /*16d90*/  IMAD.MOV.U32 R12, RZ, RZ, RZ ;  /* 0x000000ffff0c7224 */ /* 0x000fe200078e00ff */
[----:B------:R-:W-:Y:S01]  /*16da0*/  MOV R11, 0x1f ;  /* 0x0000001f000b7802 */ /* 0x000fe20000000f00 */
[----:B------:R-:W-:Y:S02]  /*16db0*/  IMAD.MOV.U32 R15, RZ, RZ, -0x1 ;  /* 0xffffffffff0f7424 */ /* 0x000fe400078e00ff */
[----:B0-----:R-:W-:-:S05]  /*16dc0*/  VIADD R26, R8, 0xffffff80 ;  /* 0xffffff80081a7836 */ /* 0x001fca0000000000 */
[----:B------:R-:W-:-:S04]  /*16dd0*/  SHF.R.S32.HI R8, RZ, 0x1f, R26 ;  /* 0x0000001fff087819 */ /* 0x000fc8000001141a */
[----:B------:R-:W-:-:S04]  /*16de0*/  LEA.HI R8, R8, R26, RZ, 0x7 ;  /* 0x0000001a08087211 */ /* 0x000fc800078f38ff */
[----:B------:R-:W-:-:S05]  /*16df0*/  SHF.R.S32.HI R8, RZ, 0x7, R8 ;  /* 0x00000007ff087819 */ /* 0x000fca0000011408 */
[----:B------:R-:W-:-:S07]  /*16e00*/  IMAD.MOV.U32 R13, RZ, RZ, R8 ;  /* 0x000000ffff0d7224 */ /* 0x000fce00078e0008 */
[----:B-----5:R-:W-:Y:S05]  /*16e10*/  WARPSYNC.COLLECTIVE R15, `(.L_x_8415) ;  /* 0x000000000f087348 */ /* 0x020fea0003c00000 */
[----:B------:R0:W1:Y:S02]  /*16e20*/  SHFL.IDX P6, R14, R13, R12, R11 ;  /* 0x0000000c0d0e7389 */ /* 0x00006400000c000b */
[----:B01---5:R-:W-:Y:S01]  /*16e30*/  ENDCOLLECTIVE ;  /* 0x000000000000791b */ /* 0x023fe20003800000 */
.L_x_8415:
[----:B------:R-:W-:Y:S05]  /*16e40*/  BSYNC B0 ;  /* 0x0000000000007941 */ /* 0x000fea0003800000 */
.L_x_8414:
[----:B------:R-:W-:Y:S05]  /*16e50*/  BRA `(.L_x_8416) ;  /* 0xfffffeec00a47947 */ /* 0x000fea000383ffff */
.L_x_8248:
        /* <DEDUP_REMOVED lines=8> */
.L_x_8418:
[----:B------:R-:W-:Y:S05]  /*16ee0*/  BSYNC B1 ;  /* 0x0000000000017941 */ /* 0x000fea0003800000 */
.L_x_8417:
[----:B------:R-:W-:Y:S05]  /*16ef0*/  BRA `(.L_x_8419) ;  /* 0xfffffef400b07947 */ /* 0x000fea000383ffff */
.L_x_8249:
        /* <DEDUP_REMOVED lines=8> */
.L_x_8421:
[----:B------:R-:W-:Y:S05]  /*16f80*/  BSYNC B1 ;  /* 0x0000000000017941 */ /* 0x000fea0003800000 */
.L_x_8420:
[----:B------:R-:W-:Y:S05]  /*16f90*/  BRA `(.L_x_8422) ;  /* 0xfffffef400907947 */ /* 0x000fea000383ffff */
.L_x_8250:
        /* <DEDUP_REMOVED lines=8> */
.L_x_8424:
[----:B------:R-:W-:Y:S05]  /*17020*/  BSYNC B1 ;  /* 0x0000000000017941 */ /* 0x000fea0003800000 */
.L_x_8423:
[----:B------:R-:W-:Y:S05]  /*17030*/  BRA `(.L_x_8425) ;  /* 0xfffffef400707947 */ /* 0x000fea000383ffff */
.L_x_8251:
        /* <DEDUP_REMOVED lines=8> */
.L_x_8427:
[----:B------:R-:W-:Y:S05]  /*170c0*/  BSYNC B1 ;  /* 0x0000000000017941 */ /* 0x000fea0003800000 */
.L_x_8426:
[----:B------:R-:W-:Y:S05]  /*170d0*/  BRA `(.L_x_8428) ;  /* 0xfffffef400507947 */ /* 0x000fea000383ffff */
.L_x_8253:
[----:B0-----:R0:W1:Y:S02]  /*170e0*/  SYNCS.PHASECHK.TRANS64.TRYWAIT P1, [R18+URZ+0x32400], R25 ;  /* 0x03240019120075a7 */ /* 0x001064000802017f */
[----:B-1----:R-:W-:Y:S05]  /*170f0*/  @!P1 NANOSLEEP.SYNCS 0x989680 ;  /* 0x009896800000995d */ /* 0x002fea0003900000 */
[----:B------:R-:W1:Y:S02]  /*17100*/  @!P1 SYNCS.PHASECHK.TRANS64 P1, [R18+URZ+0x32400], R25 ;  /* 0x03240019120095a7 */ /* 0x000e64000802007f */
[----:B-1----:R-:W-:Y:S05]  /*17110*/  @!P1 BRA `(.L_x_8253) ;  /* 0xfffffffc00f09947 */ /* 0x002fea000383ffff */
[----:B------:R-:W-:Y:S05]  /*17120*/  BRA `(.L_x_8429) ;  /* 0xfffffef400bc7947 */ /* 0x000fea000383ffff */
.L_x_8261:
        /* <DEDUP_REMOVED lines=8> */
.L_x_8431:
[----:B------:R-:W-:Y:S05]  /*171b0*/  BSYNC B1 ;  /* 0x0000000000017941 */ /* 0x000fea0003800000 */
.L_x_8430:
[----:B------:R-:W-:Y:S05]  /*171c0*/  BRA `(.L_x_8432) ;  /* 0xffffff00008c7947 */ /* 0x000fea000383ffff */
.L_x_8262:
        /* <DEDUP_REMOVED lines=8> */
.L_x_8434:
[----:B------:R-:W-:Y:S05]  /*17250*/  BSYNC B1 ;  /* 0x0000000000017941 */ /* 0x000fea0003800000 */
.L_x_8433:
[----:B------:R-:W-:Y:S05]  /*17260*/  BRA `(.L_x_8435) ;  /* 0xffffff0000707947 */ /* 0x000fea000383ffff */
.L_x_8263:
        /* <DEDUP_REMOVED lines=8> */
.L_x_8437:
[----:B------:R-:W-:Y:S05]  /*172f0*/  BSYNC B1 ;  /* 0x0000000000017941 */ /* 0x000fea0003800000 */
.L_x_8436:
[----:B------:R-:W-:Y:S05]  /*17300*/  BRA `(.L_x_8438) ;  /* 0xffffff0000547947 */ /* 0x000fea000383ffff */
.L_x_8264:
        /* <DEDUP_REMOVED lines=8> */
.L_x_8440:
[----:B------:R-:W-:Y:S05]  /*17390*/  BSYNC B1 ;  /* 0x0000000000017941 */ /* 0x000fea0003800000 */
.L_x_8439:
[----:B------:R-:W-:Y:S05]  /*173a0*/  BRA `(.L_x_8441) ;  /* 0xffffff0000387947 */ /* 0x000fea000383ffff */
.L_x_8266:
[----:B0-----:R0:W1:Y:S02]  /*173b0*/  SYNCS.PHASECHK.TRANS64.TRYWAIT P1, [R18+URZ+0x32400], R9 ;  /* 0x03240009120075a7 */ /* 0x001064000802017f */
[----:B-1----:R-:W-:Y:S05]  /*173c0*/  @!P1 NANOSLEEP.SYNCS 0x989680 ;  /* 0x009896800000995d */ /* 0x002fea0003900000 */
[----:B------:R-:W1:Y:S02]  /*173d0*/  @!P1 SYNCS.PHASECHK.TRANS64 P1, [R18+URZ+0x32400], R9 ;  /* 0x03240009120095a7 */ /* 0x000e64000802007f */
[----:B-1----:R-:W-:Y:S05]  /*173e0*/  @!P1 BRA `(.L_x_8266) ;  /* 0xfffffffc00f09947 */ /* 0x002fea000383ffff */
[----:B------:R-:W-:Y:S05]  /*173f0*/  BRA `(.L_x_8442) ;  /* 0xffffff00009c7947 */ /* 0x000fea000383ffff */
.L_x_8272:
[----:B-1----:R1:W2:Y:S02]  /*17400*/  SYNCS.PHASECHK.TRANS64.TRYWAIT P1, [R0+URZ+0x32430], R7 ;  /* 0x03243007000075a7 */ /* 0x0022a4000802017f */
[----:B--2---:R-:W-:Y:S05]  /*17410*/  @!P1 NANOSLEEP.SYNCS 0x989680 ;  /* 0x009896800000995d */ /* 0x004fea0003900000 */
[----:B------:R-:W2:Y:S02]  /*17420*/  @!P1 SYNCS.PHASECHK.TRANS64 P1, [R0+URZ+0x32430], R7 ;  /* 0x03243007000095a7 */ /* 0x000ea4000802007f */
[----:B--2---:R-:W-:Y:S05]  /*17430*/  @!P1 BRA `(.L_x_8272) ;  /* 0xfffffffc00f09947 */ /* 0x004fea000383ffff */
[----:B------:R-:W-:Y:S05]  /*17440*/  BRA `(.L_x_8271) ;  /* 0xffffff0c00bc7947 */ /* 0x000fea000383ffff */
.L_x_8274:
[----:B--2---:R2:W3:Y:S02]  /*17450*/  SYNCS.PHASECHK.TRANS64.TRYWAIT P1, [R18+URZ+0x32410], R3 ;  /* 0x03241003120075a7 */ /* 0x0044e4000802017f */
[----:B---3--:R-:W-:Y:S05]  /*17460*/  @!P1 NANOSLEEP.SYNCS 0x989680 ;  /* 0x009896800000995d */ /* 0x008fea0003900000 */
[----:B------:R-:W3:Y:S02]  /*17470*/  @!P1 SYNCS.PHASECHK.TRANS64 P1, [R18+URZ+0x32410], R3 ;  /* 0x03241003120095a7 */ /* 0x000ee4000802007f */
[----:B---3--:R-:W-:Y:S05]  /*17480*/  @!P1 BRA `(.L_x_8274) ;  /* 0xfffffffc00f09947 */ /* 0x008fea000383ffff */
[----:B------:R-:W-:Y:S05]  /*17490*/  BRA `(.L_x_8443) ;  /* 0xffffff1000a47947 */ /* 0x000fea000383ffff */
.L_x_8279:
[----:B--2---:R2:W4:Y:S02]  /*174a0*/  SYNCS.PHASECHK.TRANS64.TRYWAIT P2, [R0+URZ+0x32450], R7 ;  /* 0x03245007000075a7 */ /* 0x004524000804017f */
[----:B----4-:R-:W-:Y:S05]  /*174b0*/  @!P2 NANOSLEEP.SYNCS 0x989680 ;  /* 0x009896800000a95d */ /* 0x010fea0003900000 */
[----:B------:R-:W4:Y:S02]  /*174c0*/  @!P2 SYNCS.PHASECHK.TRANS64 P2, [R0+URZ+0x32450], R7 ;  /* 0x032450070000a5a7 */ /* 0x000f24000804007f */
[----:B----4-:R-:W-:Y:S05]  /*174d0*/  @!P2 BRA `(.L_x_8279) ;  /* 0xfffffffc00f0a947 */ /* 0x010fea000383ffff */
[----:B------:R-:W-:Y:S05]  /*174e0*/  BRA `(.L_x_8278) ;  /* 0xffffff1000c47947 */ /* 0x000fea000383ffff */
.L_x_8284:
[----:B-1----:R1:W2:Y:S02]  /*174f0*/  SYNCS.PHASECHK.TRANS64.TRYWAIT P3, [R3+URZ+0x32430], R12 ;  /* 0x0324300c030075a7 */ /* 0x0022a4000806017f */
[----:B--2---:R-:W-:Y:S05]  /*17500*/  @!P3 NANOSLEEP.SYNCS 0x989680 ;  /* 0x009896800000b95d */ /* 0x004fea0003900000 */
[----:B------:R-:W2:Y:S02]  /*17510*/  @!P3 SYNCS.PHASECHK.TRANS64 P3, [R3+URZ+0x32430], R12 ;  /* 0x0324300c0300b5a7 */ /* 0x000ea4000806007f */
[----:B--2---:R-:W-:Y:S05]  /*17520*/  @!P3 BRA `(.L_x_8284) ;  /* 0xfffffffc00f0b947 */ /* 0x004fea000383ffff */
[----:B------:R-:W-:Y:S05]  /*17530*/  BRA `(.L_x_8283) ;  /* 0xffffff3c005c7947 */ /* 0x000fea000383ffff */
.L_x_8289:
[----:B---3--:R3:W4:Y:S02]  /*17540*/  SYNCS.PHASECHK.TRANS64.TRYWAIT P3, [R3+URZ+0x32450], R12 ;  /* 0x0324500c030075a7 */ /* 0x008724000806017f */
[----:B----4-:R-:W-:Y:S05]  /*17550*/  @!P3 NANOSLEEP.SYNCS 0x989680 ;  /* 0x009896800000b95d */ /* 0x010fea0003900000 */
[----:B------:R-:W4:Y:S02]  /*17560*/  @!P3 SYNCS.PHASECHK.TRANS64 P3, [R3+URZ+0x32450], R12 ;  /* 0x0324500c0300b5a7 */ /* 0x000f24000806007f */
[----:B----4-:R-:W-:Y:S05]  /*17570*/  @!P3 BRA `(.L_x_8289) ;  /* 0xfffffffc00f0b947 */ /* 0x010fea000383ffff */
[----:B------:R-:W-:Y:S05]  /*17580*/  BRA `(.L_x_8288) ;  /* 0xffffff4000087947 */ /* 0x000fea000383ffff */
.L_x_8322:
        /* <DEDUP_REMOVED lines=11> */
.L_x_8445:
[----:B------:R-:W-:Y:S05]  /*17640*/  BSYNC B1 ;  /* 0x0000000000017941 */ /* 0x000fea0003800000 */
.L_x_8444:
[----:B------:R-:W-:Y:S05]  /*17650*/  BRA `(.L_x_8446) ;  /* 0xffffffac00b07947 */ /* 0x000fea000383ffff */
.L_x_8323:
[----:B------:R-:W-:Y:S01]  /*17660*/  BSSY B1, `(.L_x_8447) ;  /* 0x0000006000017945 */ /* 0x000fe20003800000 */
[----:B------:R-:W-:-:S07]  /*17670*/  IMAD.MOV.U32 R15, RZ, RZ, -0x1 ;  /* 0xffffffffff0f7424 */ /* 0x000fce00078e00ff */
[----:B-----5:R-:W-:Y:S05]  /*17680*/  WARPSYNC.COLLECTIVE R15, `(.L_x_8448) ;  /* 0x000000000f0c7348 */ /* 0x020fea0003c00000 */
[----:B------:R-:W-:Y:S02]  /*17690*/  ELECT P6, UR62, PT ;  /* 0x00000000003e782f */ /* 0x000fe400038c0000 */
[----:B------:R-:W-:Y:S01]  /*176a0*/  MOV R14, UR62 ;  /* 0x0000003e000e7c02 */ /* 0x000fe20008000f00 */
[----:B-----5:R-:W-:Y:S10]  /*176b0*/  ENDCOLLECTIVE ;  /* 0x000000000000791b */ /* 0x020ff40003800000 */
.L_x_8448:
[----:B------:R-:W-:Y:S05]  /*176c0*/  BSYNC B1 ;  /* 0x0000000000017941 */ /* 0x000fea0003800000 */
.L_x_8447:
[----:B------:R-:W-:Y:S05]  /*176d0*/  BRA `(.L_x_8449) ;  /* 0xffffffac009c7947 */ /* 0x000fea000383ffff */
.L_x_8324:
[----:B0-----:R0:W1:Y:S02]  /*176e0*/  SYNCS.PHASECHK.TRANS64.TRYWAIT P0, [R5+URZ+0x32420], R7 ;  /* 0x03242007050075a7 */ /* 0x001064000800017f */
[----:B-1----:R-:W-:Y:S05]  /*176f0*/  @!P0 NANOSLEEP.SYNCS 0x989680 ;  /* 0x009896800000895d */ /* 0x002fea0003900000 */
[----:B------:R-:W1:Y:S02]  /*17700*/  @!P0 SYNCS.PHASECHK.TRANS64 P0, [R5+URZ+0x32420], R7 ;  /* 0x03242007050085a7 */ /* 0x000e64000800007f */
[----:B-1----:R-:W-:Y:S05]  /*17710*/  @!P0 BRA `(.L_x_8324) ;  /* 0xfffffffc00f08947 */ /* 0x002fea000383ffff */
[----:B------:R-:W-:Y:S05]  /*17720*/  BRA `(.L_x_8450) ;  /* 0xffffffac00b47947 */ /* 0x000fea000383ffff */
.L_x_8327:
[----:B0-----:R0:W1:Y:S02]  /*17730*/  SYNCS.PHASECHK.TRANS64.TRYWAIT P0, [R7+URZ+0x324a0], R9 ;  /* 0x0324a009070075a7 */ /* 0x001064000800017f */
[----:B-1----:R-:W-:Y:S05]  /*17740*/  @!P0 NANOSLEEP.SYNCS 0x989680 ;  /* 0x009896800000895d */ /* 0x002fea0003900000 */
[----:B------:R-:W1:Y:S02]  /*17750*/  @!P0 SYNCS.PHASECHK.TRANS64 P0, [R7+URZ+0x324a0], R9 ;  /* 0x0324a009070085a7 */ /* 0x000e64000800007f */
[----:B-1----:R-:W-:Y:S05]  /*17760*/  @!P0 BRA `(.L_x_8327) ;  /* 0xfffffffc00f08947 */ /* 0x002fea000383ffff */
[----:B------:R-:W-:Y:S05]  /*17770*/  BRA `(.L_x_8451) ;  /* 0xffffffac00c07947 */ /* 0x000fea000383ffff */
.L_x_8329:
[----:B-1----:R1:W2:Y:S02]  /*17780*/  SYNCS.PHASECHK.TRANS64.TRYWAIT P0, [R7+URZ+0x324c0], R9 ;  /* 0x0324c009070075a7 */ /* 0x0022a4000800017f */
[----:B--2---:R-:W-:Y:S05]  /*17790*/  @!P0 NANOSLEEP.SYNCS 0x989680 ;  /* 0x009896800000895d */ /* 0x004fea0003900000 */
[----:B------:R-:W2:Y:S02]  /*177a0*/  @!P0 SYNCS.PHASECHK.TRANS64 P0, [R7+URZ+0x324c0], R9 ;  /* 0x0324c009070085a7 */ /* 0x000ea4000800007f */
[----:B--2---:R-:W-:Y:S05]  /*177b0*/  @!P0 BRA `(.L_x_8329) ;  /* 0xfffffffc00f08947 */ /* 0x004fea000383ffff */
[----:B------:R-:W-:Y:S05]  /*177c0*/  BRA `(.L_x_8452) ;  /* 0xffffffb000247947 */ /* 0x000fea000383ffff */
.L_x_8333:
[----:B0-----:R0:W1:Y:S02]  /*177d0*/  SYNCS.PHASECHK.TRANS64.TRYWAIT P0, [R7+URZ+0x324a0], R8 ;  /* 0x0324a008070075a7 */ /* 0x001064000800017f */
[----:B-1----:R-:W-:Y:S05]  /*177e0*/  @!P0 NANOSLEEP.SYNCS 0x989680 ;  /* 0x009896800000895d */ /* 0x002fea0003900000 */
[----:B------:R-:W1:Y:S02]  /*177f0*/  @!P0 SYNCS.PHASECHK.TRANS64 P0, [R7+URZ+0x324a0], R8 ;  /* 0x0324a008070085a7 */ /* 0x000e64000800007f */
[----:B-1----:R-:W-:Y:S05]  /*17800*/  @!P0 BRA `(.L_x_8333) ;  /* 0xfffffffc00f08947 */ /* 0x002fea000383ffff */
[----:B------:R-:W-:Y:S05]  /*17810*/  BRA `(.L_x_8453) ;  /* 0xffffffb400147947 */ /* 0x000fea000383ffff */
.L_x_8335:
[----:B-1----:R1:W2:Y:S02]  /*17820*/  SYNCS.PHASECHK.TRANS64.TRYWAIT P1, [R7+URZ+0x324c0], R8 ;  /* 0x0324c008070075a7 */ /* 0x0022a4000802017f */
[----:B--2---:R-:W-:Y:S05]  /*17830*/  @!P1 NANOSLEEP.SYNCS 0x989680 ;  /* 0x009896800000995d */ /* 0x004fea0003900000 */
[----:B------:R-:W2:Y:S02]  /*17840*/  @!P1 SYNCS.PHASECHK.TRANS64 P1, [R7+URZ+0x324c0], R8 ;  /* 0x0324c008070095a7 */ /* 0x000ea4000802007f */
[----:B--2---:R-:W-:Y:S05]  /*17850*/  @!P1 BRA `(.L_x_8335) ;  /* 0xfffffffc00f09947 */ /* 0x004fea000383ffff */
[----:B------:R-:W-:Y:S05]  /*17860*/  BRA `(.L_x_8454) ;  /* 0xffffffb400707947 */ /* 0x000fea000383ffff */
.L_x_8345:
        /* <DEDUP_REMOVED lines=11> */
.L_x_8456:
[----:B------:R-:W-:Y:S05]  /*17920*/  BSYNC B0 ;  /* 0x0000000000007941 */ /* 0x000fea0003800000 */
.L_x_8455:
[----:B------:R-:W-:Y:S05]  /*17930*/  BRA `(.L_x_8457) ;  /* 0xffffffc0001c7947 */ /* 0x000fea000383ffff */
.L_x_8346:
[----:B------:R-:W-:Y:S01]  /*17940*/  BSSY B0, `(.L_x_8458) ;  /* 0x0000006000007945 */ /* 0x000fe20003800000 */
[----:B------:R-:W-:-:S07]  /*17950*/  IMAD.MOV.U32 R15, RZ, RZ, -0x1 ;  /* 0xffffffffff0f7424 */ /* 0x000fce00078e00ff */
[----:B------:R-:W-:Y:S05]  /*17960*/  WARPSYNC.COLLECTIVE R15, `(.L_x_8459) ;  /* 0x000000000f0c7348 */ /* 0x000fea0003c00000 */
[----:B------:R-:W-:Y:S02]  /*17970*/  ELECT P6, UR62, PT ;  /* 0x00000000003e782f */ /* 0x000fe400038c0000 */
[----:B------:R-:W-:Y:S01]  /*17980*/  MOV R14, UR62 ;  /* 0x0000003e000e7c02 */ /* 0x000fe20008000f00 */
[----:B------:R-:W-:Y:S10]  /*17990*/  ENDCOLLECTIVE ;  /* 0x000000000000791b */ /* 0x000ff40003800000 */
.L_x_8459:
[----:B------:R-:W-:Y:S05]  /*179a0*/  BSYNC B0 ;  /* 0x0000000000007941 */ /* 0x000fea0003800000 */
.L_x_8458:
[----:B------:R-:W-:Y:S05]  /*179b0*/  BRA `(.L_x_8460) ;  /* 0xffffffc000147947 */ /* 0x000fea000383ffff */
.L_x_8349:
[----:B0-----:R0:W1:Y:S02]  /*179c0*/  SYNCS.PHASECHK.TRANS64.TRYWAIT P0, [R5+URZ+0x32440], R7 ;  /* 0x03244007050075a7 */ /* 0x001064000800017f */
[----:B-1----:R-:W-:Y:S05]  /*179d0*/  @!P0 NANOSLEEP.SYNCS 0x989680 ;  /* 0x009896800000895d */ /* 0x002fea0003900000 */
[----:B------:R-:W1:Y:S02]  /*179e0*/  @!P0 SYNCS.PHASECHK.TRANS64 P0, [R5+URZ+0x32440], R7 ;  /* 0x03244007050085a7 */ /* 0x000e64000800007f */
[----:B-1----:R-:W-:Y:S05]  /*179f0*/  @!P0 BRA `(.L_x_8349) ;  /* 0xfffffffc00f08947 */ /* 0x002fea000383ffff */
[----:B------:R-:W-:Y:S05]  /*17a00*/  BRA `(.L_x_8461) ;  /* 0xffffffc000847947 */ /* 0x000fea000383ffff */
.L_x_8353:
        /* <DEDUP_REMOVED lines=8> */
.L_x_8356:
[----:B0-----:R0:W1:Y:S02]  /*17a90*/  SYNCS.PHASECHK.TRANS64.TRYWAIT P0, [R2+URZ+0x32460], R5 ;  /* 0x03246005020075a7 */ /* 0x001064000800017f */
[----:B-1----:R-:W-:Y:S05]  /*17aa0*/  @!P0 NANOSLEEP.SYNCS 0x989680 ;  /* 0x009896800000895d */ /* 0x002fea0003900000 */
[----:B------:R-:W1:Y:S02]  /*17ab0*/  @!P0 SYNCS.PHASECHK.TRANS64 P0, [R2+URZ+0x32460], R5 ;  /* 0x03246005020085a7 */ /* 0x000e64000800007f */
[----:B-1----:R-:W-:Y:S05]  /*17ac0*/  @!P0 BRA `(.L_x_8356) ;  /* 0xfffffffc00f08947 */ /* 0x002fea000383ffff */
[----:B------:R-:W-:Y:S05]  /*17ad0*/  BRA `(.L_x_8463) ;  /* 0xffffffc8000c7947 */ /* 0x000fea000383ffff */
.L_x_8365:
[----:B--2---:R2:W3:Y:S02]  /*17ae0*/  SYNCS.PHASECHK.TRANS64.TRYWAIT P0, [R2+URZ+0x32440], R7 ;  /* 0x03244007020075a7 */ /* 0x0044e4000800017f */
[----:B---3--:R-:W-:Y:S05]  /*17af0*/  @!P0 NANOSLEEP.SYNCS 0x989680 ;  /* 0x009896800000895d */ /* 0x008fea0003900000 */
[----:B------:R-:W3:Y:S02]  /*17b00*/  @!P0 SYNCS.PHASECHK.TRANS64 P0, [R2+URZ+0x32440], R7 ;  /* 0x03244007020085a7 */ /* 0x000ee4000800007f */
[----:B---3--:R-:W-:Y:S05]  /*17b10*/  @!P0 BRA `(.L_x_8365) ;  /* 0xfffffffc00f08947 */ /* 0x008fea000383ffff */
[----:B------:R-:W-:Y:S05]  /*17b20*/  BRA `(.L_x_8464) ;  /* 0xffffffcc00947947 */ /* 0x000fea000383ffff */
.L_x_8367:
[----:B0-----:R0:W3:Y:S02]  /*17b30*/  SYNCS.PHASECHK.TRANS64.TRYWAIT P0, [R2+URZ+0x32460], R7 ;  /* 0x03246007020075a7 */ /* 0x0010e4000800017f */
[----:B---3--:R-:W-:Y:S05]  /*17b40*/  @!P0 NANOSLEEP.SYNCS 0x989680 ;  /* 0x009896800000895d */ /* 0x008fea0003900000 */
[----:B------:R-:W3:Y:S02]  /*17b50*/  @!P0 SYNCS.PHASECHK.TRANS64 P0, [R2+URZ+0x32460], R7 ;  /* 0x03246007020085a7 */ /* 0x000ee4000800007f */
[----:B---3--:R-:W-:Y:S05]  /*17b60*/  @!P0 BRA `(.L_x_8367) ;  /* 0xfffffffc00f08947 */ /* 0x008fea000383ffff */
[----:B------:R-:W-:Y:S05]  /*17b70*/  BRA `(.L_x_8465) ;  /* 0xffffffd000047947 */ /* 0x000fea000383ffff */
.L_x_8372:
[----:B--2---:R2:W3:Y:S02]  /*17b80*/  SYNCS.PHASECHK.TRANS64.TRYWAIT P0, [R3+URZ+0x32440], R7 ;  /* 0x03244007030075a7 */ /* 0x0044e4000800017f */
[----:B---3--:R-:W-:Y:S05]  /*17b90*/  @!P0 NANOSLEEP.SYNCS 0x989680 ;  /* 0x009896800000895d */ /* 0x008fea0003900000 */
[----:B------:R-:W3:Y:S02]  /*17ba0*/  @!P0 SYNCS.PHASECHK.TRANS64 P0, [R3+URZ+0x32440], R7 ;  /* 0x03244007030085a7 */ /* 0x000ee4000800007f */
[----:B---3--:R-:W-:Y:S05]  /*17bb0*/  @!P0 BRA `(.L_x_8372) ;  /* 0xfffffffc00f08947 */ /* 0x008fea000383ffff */
[----:B------:R-:W-:Y:S05]  /*17bc0*/  BRA `(.L_x_8466) ;  /* 0xffffffd400487947 */ /* 0x000fea000383ffff */
.L_x_8374:
[----:B0-----:R0:W3:Y:S02]  /*17bd0*/  SYNCS.PHASECHK.TRANS64.TRYWAIT P1, [R3+URZ+0x32460], R7 ;  /* 0x03246007030075a7 */ /* 0x0010e4000802017f */
[----:B---3--:R-:W-:Y:S05]  /*17be0*/  @!P1 NANOSLEEP.SYNCS 0x989680 ;  /* 0x009896800000995d */ /* 0x008fea0003900000 */
[----:B------:R-:W3:Y:S02]  /*17bf0*/  @!P1 SYNCS.PHASECHK.TRANS64 P1, [R3+URZ+0x32460], R7 ;  /* 0x03246007030095a7 */ /* 0x000ee4000802007f */
[----:B---3--:R-:W-:Y:S05]  /*17c00*/  @!P1 BRA `(.L_x_8374) ;  /* 0xfffffffc00f09947 */ /* 0x008fea000383ffff */
[----:B------:R-:W-:Y:S05]  /*17c10*/  BRA `(.L_x_8467) ;  /* 0xffffffd400b47947 */ /* 0x000fea000383ffff */
.L_x_8379:
[----:B---3--:R3:W4:Y:S02]  /*17c20*/  SYNCS.PHASECHK.TRANS64.TRYWAIT P0, [R3+URZ+0x32440], R7 ;  /* 0x03244007030075a7 */ /* 0x008724000800017f */
[----:B----4-:R-:W-:Y:S05]  /*17c30*/  @!P0 NANOSLEEP.SYNCS 0x989680 ;  /* 0x009896800000895d */ /* 0x010fea0003900000 */
[----:B------:R-:W4:Y:S02]  /*17c40*/  @!P0 SYNCS.PHASECHK.TRANS64 P0, [R3+URZ+0x32440], R7 ;  /* 0x03244007030085a7 */ /* 0x000f24000800007f */
[----:B----4-:R-:W-:Y:S05]  /*17c50*/  @!P0 BRA `(.L_x_8379) ;  /* 0xfffffffc00f08947 */ /* 0x010fea000383ffff */
[----:B------:R-:W-:Y:S05]  /*17c60*/  BRA `(.L_x_8468) ;  /* 0xffffffd800d87947 */ /* 0x000fea000383ffff */
.L_x_8381:
[----:B0-----:R0:W2:Y:S02]  /*17c70*/  SYNCS.PHASECHK.TRANS64.TRYWAIT P1, [R3+URZ+0x32460], R7 ;  /* 0x03246007030075a7 */ /* 0x0010a4000802017f */
[----:B--2---:R-:W-:Y:S05]  /*17c80*/  @!P1 NANOSLEEP.SYNCS 0x989680 ;  /* 0x009896800000995d */ /* 0x004fea0003900000 */
[----:B------:R-:W2:Y:S02]  /*17c90*/  @!P1 SYNCS.PHASECHK.TRANS64 P1, [R3+URZ+0x32460], R7 ;  /* 0x03246007030095a7 */ /* 0x000ea4000802007f */
[----:B--2---:R-:W-:Y:S05]  /*17ca0*/  @!P1 BRA `(.L_x_8381) ;  /* 0xfffffffc00f09947 */ /* 0x004fea000383ffff */
[----:B------:R-:W-:Y:S05]  /*17cb0*/  BRA `(.L_x_8469) ;  /* 0xffffffdc00487947 */ /* 0x000fea000383ffff */
.L_x_8386:
[----:B------:R-:W-:Y:S01]  /*17cc0*/  BSSY B0, `(.L_x_8470) ;  /* 0x0000008000007945 */ /* 0x000fe20003800000 */
[----:B0-----:R-:W-:Y:S01]  /*17cd0*/  MOV R13, R16 ;  /* 0x00000010000d7202 */ /* 0x001fe20000000f00 */
[----:B------:R-:W-:Y:S02]  /*17ce0*/  IMAD.MOV.U32 R12, RZ, RZ, RZ ;  /* 0x000000ffff0c7224 */ /* 0x000fe400078e00ff */
[----:B--2---:R-:W-:Y:S02]  /*17cf0*/  IMAD.MOV.U32 R11, RZ, RZ, 0x1f ;  /* 0x0000001fff0b7424 */ /* 0x004fe400078e00ff */
[----:B------:R-:W-:-:S07]  /*17d00*/  IMAD.MOV.U32 R15, RZ, RZ, -0x1 ;  /* 0xffffffffff0f7424 */ /* 0x000fce00078e00ff */
[----:B-1-3-5:R-:W-:Y:S05]  /*17d10*/  WARPSYNC.COLLECTIVE R15, `(.L_x_8471) ;  /* 0x000000000f087348 */ /* 0x02afea0003c00000 */
[----:B------:R0:W2:Y:S02]  /*17d20*/  SHFL.IDX P6, R14, R13, R12, R11 ;  /* 0x0000000c0d0e7389 */ /* 0x0000a400000c000b */
[----:B0123-5:R-:W-:Y:S01]  /*17d30*/  ENDCOLLECTIVE ;  /* 0x000000000000791b */ /* 0x02ffe20003800000 */
.L_x_8471:
[----:B------:R-:W-:Y:S05]  /*17d40*/  BSYNC B0 ;  /* 0x0000000000007941 */ /* 0x000fea0003800000 */
.L_x_8470:
        /* <DEDUP_REMOVED lines=8> */
.L_x_8472:
[----:B------:R-:W-:Y:S01]  /*17dd0*/  IMAD.MOV.U32 R5, RZ, RZ, R14 ;  /* 0x000000ffff057224 */ /* 0x000fe200078e000e */
[----:B------:R-:W-:Y:S06]  /*17de0*/  BRA `(.L_x_8473) ;  /* 0xffffffe0003c7947 */ /* 0x000fec000383ffff */
.L_x_8389:
        /* <DEDUP_REMOVED lines=8> */
.L_x_8475:
[----:B------:R-:W-:Y:S05]  /*17e70*/  BSYNC B0 ;  /* 0x0000000000007941 */ /* 0x000fea0003800000 */
.L_x_8474:
        /* <DEDUP_REMOVED lines=10> */
.L_x_8476:
        /* <DEDUP_REMOVED lines=8> */
.L_x_8477:
        /* <DEDUP_REMOVED lines=8> */
.L_x_8478:
        /* <DEDUP_REMOVED lines=8> */
.L_x_8479:
        /* <DEDUP_REMOVED lines=8> */
.L_x_8480:
[----:B------:R-:W-:Y:S05]  /*18120*/  BRA `(.L_x_8481) ;  /* 0xffffffe000007947 */ /* 0x000fea000383ffff */
.L_x_8394:
[----:B------:R-:W-:Y:S01]  /*18130*/  BSSY B0, `(.L_x_8482) ;  /* 0x0000008000007945 */ /* 0x000fe20003800000 */
[----:B-----5:R-:W-:Y:S01]  /*18140*/  IMAD.MOV.U32 R13, RZ, RZ, R17 ;  /* 0x000000ffff0d7224 */ /* 0x020fe200078e0011 */
[----:B------:R-:W-:Y:S01]  /*18150*/  MOV R12, 0x1 ;  /* 0x00000001000c7802 */ /* 0x000fe20000000f00 */
[----:B--2---:R-:W-:Y:S02]  /*18160*/  IMAD.MOV.U32 R11, RZ, RZ, RZ ;  /* 0x000000ffff0b7224 */ /* 0x004fe400078e00ff */
[----:B------:R-:W-:-:S07]  /*18170*/  IMAD.MOV.U32 R15, RZ, RZ, -0x1 ;  /* 0xffffffffff0f7424 */ /* 0x000fce00078e00ff */
[----:B01----:R-:W-:Y:S05]  /*18180*/  WARPSYNC.COLLECTIVE R15, `(.L_x_8483) ;  /* 0x000000000f087348 */ /* 0x003fea0003c00000 */
[----:B------:R2:W3:Y:S02]  /*18190*/  SHFL.UP P6, R14, R13, R12, R11 ;  /* 0x0400000c0d0e7389 */ /* 0x0004e400000c000b */
[----:B0123--:R-:W-:Y:S01]  /*181a0*/  ENDCOLLECTIVE ;  /* 0x000000000000791b */ /* 0x00ffe20003800000 */
.L_x_8483:
[----:B------:R-:W-:Y:S05]  /*181b0*/  BSYNC B0 ;  /* 0x0000000000007941 */ /* 0x000fea0003800000 */
.L_x_8482:
        /* <DEDUP_REMOVED lines=10> */
.L_x_8484:
        /* <DEDUP_REMOVED lines=8> */
.L_x_8485:
        /* <DEDUP_REMOVED lines=8> */
.L_x_8486:
        /* <DEDUP_REMOVED lines=8> */
.L_x_8487:
        /* <DEDUP_REMOVED lines=8> */
.L_x_8488:
[----:B------:R-:W-:Y:S05]  /*18460*/  BRA `(.L_x_8489) ;  /* 0xffffffdc00e47947 */ /* 0x000fea000383ffff */
.L_x_8396:
[----:B------:R-:W-:Y:S01]  /*18470*/  BSSY B0, `(.L_x_8490) ;  /* 0x0000006000007945 */ /* 0x000fe20003800000 */
[----:B------:R-:W-:Y:S02]  /*18480*/  PLOP3.LUT P6, PT, P6, PT, PT, 0x8, 0x0 ;  /* 0x000000000000781c */ /* 0x000fe400037ce170 */
[----:B------:R-:W-:-:S11]  /*18490*/  MOV R15, 0xffffffff ;  /* 0xffffffff000f7802 */ /* 0x000fd60000000f00 */
[----:B0-2---:R-:W-:Y:S05]  /*184a0*/  WARPSYNC.COLLECTIVE R15, `(.L_x_8491) ;  /* 0x000000000f087348 */ /* 0x005fea0003c00000 */
[----:B------:R-:W-:Y:S01]  /*184b0*/  VOTE.ANY R14, PT, P6 ;  /* 0x00000000000e7806 */ /* 0x000fe200030e0100 */
[----:B0-2---:R-:W-:Y:S06]  /*184c0*/  ENDCOLLECTIVE ;  /* 0x000000000000791b */ /* 0x005fec0003800000 */
.L_x_8491:
[----:B------:R-:W-:Y:S05]  /*184d0*/  BSYNC B0 ;  /* 0x0000000000007941 */ /* 0x000fea0003800000 */
.L_x_8490:
        /* <DEDUP_REMOVED lines=9> */
.L_x_8492:
[----:B------:R-:W-:Y:S01]  /*18570*/  IMAD.MOV.U32 R17, RZ, RZ, R14 ;  /* 0x000000ffff117224 */ /* 0x000fe200078e000e */
[----:B------:R-:W-:Y:S06]  /*18580*/  BRA `(.L_x_8493) ;  /* 0xffffffdc00d47947 */ /* 0x000fec000383ffff */
.L_x_8398:
[----:B------:R-:W-:Y:S01]  /*18590*/  BSSY B0, `(.L_x_8494) ;  /* 0x0000007000007945 */ /* 0x000fe20003800000 */
[----:B------:R-:W-:Y:S01]  /*185a0*/  IMAD.MOV.U32 R13, RZ, RZ, R3 ;  /* 0x000000ffff0d7224 */ /* 0x000fe200078e0003 */
[----:B--2---:R-:W-:Y:S01]  /*185b0*/  MOV R11, 0x1f ;  /* 0x0000001f000b7802 */ /* 0x004fe20000000f00 */
[----:B------:R-:W-:-:S07]  /*185c0*/  IMAD.MOV.U32 R15, RZ, RZ, -0x1 ;  /* 0xffffffffff0f7424 */ /* 0x000fce00078e00ff */
[----:B01-3--:R-:W-:Y:S05]  /*185d0*/  WARPSYNC.COLLECTIVE R15, `(.L_x_8495) ;  /* 0x000000000f087348 */ /* 0x00bfea0003c00000 */
[----:B------:R2:W4:Y:S02]  /*185e0*/  SHFL.IDX P6, R14, R13, R12, R11 ;  /* 0x0000000c0d0e7389 */ /* 0x00052400000c000b */
[----:B01234-:R-:W-:Y:S01]  /*185f0*/  ENDCOLLECTIVE ;  /* 0x000000000000791b */ /* 0x01ffe20003800000 */
.L_x_8495:
[----:B------:R-:W-:Y:S05]  /*18600*/  BSYNC B0 ;  /* 0x0000000000007941 */ /* 0x000fea0003800000 */
.L_x_8494:
[----:B------:R-:W-:Y:S05]  /*18610*/  BRA `(.L_x_8397) ;  /* 0xffffffdc00cc7947 */ /* 0x000fea000383ffff */
.L_x_8401:
[----:B0-----:R0:W4:Y:S02]  /*18620*/  SYNCS.PHASECHK.TRANS64.TRYWAIT P0, [R0+URZ+0x32420], R3 ;  /* 0x03242003000075a7 */ /* 0x001124000800017f */
[----:B----4-:R-:W-:Y:S05]  /*18630*/  @!P0 NANOSLEEP.SYNCS 0x989680 ;  /* 0x009896800000895d */ /* 0x010fea0003900000 */
[----:B------:R-:W4:Y:S02]  /*18640*/  @!P0 SYNCS.PHASECHK.TRANS64 P0, [R0+URZ+0x32420], R3 ;  /* 0x03242003000085a7 */ /* 0x000f24000800007f */
[----:B----4-:R-:W-:Y:S05]  /*18650*/  @!P0 BRA `(.L_x_8401) ;  /* 0xfffffffc00f08947 */ /* 0x010fea000383ffff */
[----:B------:R-:W-:Y:S05]  /*18660*/  BRA `(.L_x_8496) ;  /* 0xffffffe000ac7947 */ /* 0x000fea000383ffff */
.L_x_8402:
[----:B---3--:R-:W3:Y:S01]  /*18670*/  S2R R2, SR_TID.X ;  /* 0x0000000000027919 */ /* 0x008ee20000002100 */
[----:B------:R-:W-:Y:S01]  /*18680*/  BSSY B0, `(.L_x_8497) ;  /* 0x000000a000007945 */ /* 0x000fe20003800000 */
[----:B------:R-:W-:Y:S01]  /*18690*/  IMAD.MOV.U32 R12, RZ, RZ, RZ ;  /* 0x000000ffff0c7224 */ /* 0x000fe200078e00ff */
[----:B--2---:R-:W-:Y:S01]  /*186a0*/  MOV R11, 0x1f ;  /* 0x0000001f000b7802 */ /* 0x004fe20000000f00 */
[----:B------:R-:W-:Y:S01]  /*186b0*/  IMAD.MOV.U32 R15, RZ, RZ, -0x1 ;  /* 0xffffffffff0f7424 */ /* 0x000fe200078e00ff */
[----:B---3--:R-:W-:-:S04]  /*186c0*/  SHF.R.U32.HI R2, RZ, 0x5, R2 ;  /* 0x00000005ff027819 */ /* 0x008fc80000011602 */
[----:B------:R-:W-:-:S05]  /*186d0*/  LOP3.LUT R2, R2, 0x3, RZ, 0xc0, !PT ;  /* 0x0000000302027812 */ /* 0x000fca00078ec0ff */
[----:B------:R-:W-:-:S07]  /*186e0*/  IMAD.MOV.U32 R13, RZ, RZ, R2 ;  /* 0x000000ffff0d7224 */ /* 0x000fce00078e0002 */
[----:B01----:R-:W-:Y:S05]  /*186f0*/  WARPSYNC.COLLECTIVE R15, `(.L_x_8498) ;  /* 0x000000000f087348 */ /* 0x003fea0003c00000 */
[----:B------:R2:W3:Y:S02]  /*18700*/  SHFL.IDX P6, R14, R13, R12, R11 ;  /* 0x0000000c0d0e7389 */ /* 0x0004e400000c000b */
[----:B0123--:R-:W-:Y:S01]  /*18710*/  ENDCOLLECTIVE ;  /* 0x000000000000791b */ /* 0x00ffe20003800000 */
.L_x_8498:
[----:B------:R-:W-:Y:S05]  /*18720*/  BSYNC B0 ;  /* 0x0000000000007941 */ /* 0x000fea0003800000 */
.L_x_8497:
[----:B------:R-:W-:Y:S05]  /*18730*/  BRA `(.L_x_8499) ;  /* 0xffffffe000907947 */ /* 0x000fea000383ffff */
.L_x_8403:
[----:B------:R-:W-:Y:S01]  /*18740*/  BSSY B0, `(.L_x_8500) ;  /* 0x0000006000007945 */ /* 0x000fe20003800000 */
[----:B------:R-:W-:-:S07]  /*18750*/  IMAD.MOV.U32 R15, RZ, RZ, -0x1 ;  /* 0xffffffffff0f7424 */ /* 0x000fce00078e00ff */
[----:B0123--:R-:W-:Y:S05]  /*18760*/  WARPSYNC.COLLECTIVE R15, `(.L_x_8501) ;  /* 0x000000000f0c7348 */ /* 0x00ffea0003c00000 */
[----:B------:R-:W-:Y:S02]  /*18770*/  ELECT P6, UR62, PT ;  /* 0x00000000003e782f */ /* 0x000fe400038c0000 */
[----:B------:R-:W-:Y:S01]  /*18780*/  MOV R14, UR62 ;  /* 0x0000003e000e7c02 */ /* 0x000fe20008000f00 */
[----:B0123--:R-:W-:Y:S10]  /*18790*/  ENDCOLLECTIVE ;  /* 0x000000000000791b */ /* 0x00fff40003800000 */
.L_x_8501:
[----:B------:R-:W-:Y:S05]  /*187a0*/  BSYNC B0 ;  /* 0x0000000000007941 */ /* 0x000fea0003800000 */
.L_x_8500:
[----:B------:R-:W-:Y:S05]  /*187b0*/  BRA `(.L_x_8502) ;  /* 0xffffffe000847947 */ /* 0x000fea000383ffff */
.L_x_8405:
[----:B0-----:R0:W1:Y:S02]  /*187c0*/  SYNCS.PHASECHK.TRANS64.TRYWAIT P0, [R6+URZ], R5 ;  /* 0x00000005060075a7 */ /* 0x001064000800017f */
[----:B-1----:R-:W-:Y:S05]  /*187d0*/  @!P0 NANOSLEEP.SYNCS 0x989680 ;  /* 0x009896800000895d */ /* 0x002fea0003900000 */
[----:B------:R-:W1:Y:S02]  /*187e0*/  @!P0 SYNCS.PHASECHK.TRANS64 P0, [R6+URZ], R5 ;  /* 0x00000005060085a7 */ /* 0x000e64000800007f */
[----:B-1----:R-:W-:Y:S05]  /*187f0*/  @!P0 BRA `(.L_x_8405) ;  /* 0xfffffffc00f08947 */ /* 0x002fea000383ffff */
[----:B------:R-:W-:Y:S05]  /*18800*/  BRA `(.L_x_8503) ;  /* 0xffffffe000c87947 */ /* 0x000fea000383ffff */
.L_x_8406:
[----:B-1----:R1:W3:Y:S02]  /*18810*/  SYNCS.PHASECHK.TRANS64.TRYWAIT P0, [R7+URZ], R2 ;  /* 0x00000002070075a7 */ /* 0x0022e4000800017f */
[----:B---3--:R-:W-:Y:S05]  /*18820*/  @!P0 NANOSLEEP.SYNCS 0x989680 ;  /* 0x009896800000895d */ /* 0x008fea0003900000 */
[----:B------:R-:W3:Y:S02]  /*18830*/  @!P0 SYNCS.PHASECHK.TRANS64 P0, [R7+URZ], R2 ;  /* 0x00000002070085a7 */ /* 0x000ee4000800007f */
[----:B---3--:R-:W-:Y:S05]  /*18840*/  @!P0 BRA `(.L_x_8406) ;  /* 0xfffffffc00f08947 */ /* 0x008fea000383ffff */
[----:B------:R-:W-:Y:S05]  /*18850*/  BRA `(.L_x_8504) ;  /* 0xffffffe000bc7947 */ /* 0x000fea000383ffff */
.L_x_8408:
[----:B---3--:R3:W4:Y:S02]  /*18860*/  SYNCS.PHASECHK.TRANS64.TRYWAIT P0, [R4+URZ], R5 ;  /* 0x00000005040075a7 */ /* 0x008724000800017f */
[----:B----4-:R-:W-:Y:S05]  /*18870*/  @!P0 NANOSLEEP.SYNCS 0x989680 ;  /* 0x009896800000895d */ /* 0x010fea0003900000 */
[----:B------:R-:W4:Y:S02]  /*18880*/  @!P0 SYNCS.PHASECHK.TRANS64 P0, [R4+URZ], R5 ;  /* 0x00000005040085a7 */ /* 0x000f24000800007f */
[----:B----4-:R-:W-:Y:S05]  /*18890*/  @!P0 BRA `(.L_x_8408) ;  /* 0xfffffffc00f08947 */ /* 0x010fea000383ffff */
[----:B------:R-:W-:Y:S05]  /*188a0*/  BRA `(.L_x_8505) ;  /* 0xffffffe000c47947 */ /* 0x000fea000383ffff */
.L_x_8506:
        /* <DEDUP_REMOVED lines=13> */
.L_x_11964:


//--------------------- .text._ZN7cutlass13device_kernelIN5flash11enable_sm90INS1_16FlashAttnFwdSm90INS1_25CollectiveMainloopFwdSm90ILi2EN4cute5tupleIJNS5_1CILi1EEES8_S8_EEENS6_IJNS7_ILi128EEENS7_ILi96EEENS7_ILi64EEEEEELi256ENS_6half_tEfNS_4arch4Sm90ELb0ELb1ELb1ELb0ELb0ELb0ELb0ELb1ELb0ELb0ELb0ELb0EEENS1_21CollectiveEpilogueFwdINS6_IJSA_NS7_ILi256EEESB_EEES9_SE_SG_Li256ELb0ELb0ELb0ELb0EEENS1_30DynamicPersistentTileSchedulerILi256ELi32ELb0ELb0ELb1EEEEEEEEEvNT_6ParamsE --------------------------
	.section	.text._ZN7cutlass13device_kernelIN5flash11enable_sm90INS1_16FlashAttnFwdSm90INS1_25CollectiveMainloopFwdSm90ILi2EN4cute5tupleIJNS5_1CILi1EEES8_S8_EEENS6_IJNS7_ILi128EEENS7_ILi96EEENS7_ILi64EEEEEELi256ENS_6half_tEfNS_4arch4Sm90ELb0ELb1ELb1ELb0ELb0ELb0ELb0ELb1ELb0ELb0ELb0ELb0EEENS1_21CollectiveEpilogueFwdINS6_IJSA_NS7_ILi256EEESB_EEES9_SE_SG_Li256ELb0ELb0ELb0ELb0EEENS1_30DynamicPersistentTileSchedulerILi256ELi32ELb0ELb0ELb1EEEEEEEEEvNT_6ParamsE,"ax",@progbits
	.align	128
.text._ZN7cutlass13device_kernelIN5flash11enable_sm90INS1_16FlashAttnFwdSm90INS1_25CollectiveMainloopFwdSm90ILi2EN4cute5tupleIJNS5_1CILi1EEES8_S8_EEENS6_IJNS7_ILi128EEENS7_ILi96EEENS7_ILi64EEEEEELi256ENS_6half_tEfNS_4arch4Sm90ELb0ELb1ELb1ELb0ELb0ELb0ELb0ELb1ELb0ELb0ELb0ELb0EEENS1_21CollectiveEpilogueFwdINS6_IJSA_NS7_ILi256EEESB_EEES9_SE_SG_Li256ELb0ELb0ELb0ELb0EEENS1_30DynamicPersistentTileSchedulerILi256ELi32ELb0ELb0ELb1EEEEEEEEEvNT_6ParamsE:
        .type           _ZN7cutlass13device_kernelIN5flash11enable_sm90INS1_16FlashAttnFwdSm90INS1_25CollectiveMainloopFwdSm90ILi2EN4cute5tupleIJNS5_1CILi1EEES8_S8_EEENS6_IJNS7_ILi128EEENS7_ILi96EEENS7_ILi64EEEEEELi256ENS_6half_tEfNS_4arch4Sm90ELb0ELb1ELb1ELb0ELb0ELb0ELb0ELb1ELb0ELb0ELb0ELb0EEENS1_21CollectiveEpilogueFwdINS6_IJSA_NS7_ILi256EEESB_EEES9_SE_SG_Li256ELb0ELb0ELb0ELb0EEENS1_30DynamicPersistentTileSchedulerILi256ELi32ELb0ELb0ELb1EEEEEEEEEvNT_6ParamsE,@function
        .size           _ZN7cutlass13device_kernelIN5flash11enable_sm90INS1_16FlashAttnFwdSm90INS1_25CollectiveMainloopFwdSm90ILi2EN4cute5tupleIJNS5_1CILi1EEES8_S8_EEENS6_IJNS7_ILi128EEENS7_ILi96EEENS7_ILi64EEEEEELi256ENS_6half_tEfNS_4arch4Sm90ELb0ELb1ELb1ELb0ELb0ELb0ELb0ELb1ELb0ELb0ELb0ELb0EEENS1_21CollectiveEpilogueFwdINS6_IJSA_NS7_ILi256EEESB_EEES9_SE_SG_Li256ELb0ELb0ELb0ELb0EEENS1_30DynamicPersistentTileSchedulerILi256ELi32ELb0ELb0ELb1EEEEEEEEEvNT_6ParamsE,(.L_x_11965 - _ZN7cutlass13device_kernelIN5flash11enable_sm90INS1_16FlashAttnFwdSm90INS1_25CollectiveMainloopFwdSm90ILi2EN4cute5tupleIJNS5_1CILi1EEES8_S8_EEENS6_IJNS7_ILi128EEENS7_ILi96EEENS7_ILi64EEEEEELi256ENS_6half_tEfNS_4arch4Sm90ELb0ELb1ELb1ELb0ELb0ELb0ELb0ELb1ELb0ELb0ELb0ELb0EEENS1_21CollectiveEpilogueFwdINS6_IJSA_NS7_ILi256EEESB_EEES9_SE_SG_Li256ELb0ELb0ELb0ELb0EEENS1_30DynamicPersistentTileSchedulerILi256ELi32ELb0ELb0ELb1EEEEEEEEEvNT_6ParamsE)
        .other          _ZN7cutlass13device_kernelIN5flash11enable_sm90INS1_16FlashAttnFwdSm90INS1_25CollectiveMainloopFwdSm90ILi2EN4cute5tupleIJNS5_1CILi1EEES8_S8_EEENS6_IJNS7_ILi128EEENS7_ILi96EEENS7_ILi64EEEEEELi256ENS_6half_tEfNS_4arch4Sm90ELb0ELb1ELb1ELb0ELb0ELb0ELb0ELb1ELb0ELb0ELb0ELb0EEENS1_21CollectiveEpilogueFwdINS6_IJSA_NS7_ILi256EEESB_EEES9_SE_SG_Li256ELb0ELb0ELb0ELb0EEENS1_30DynamicPersistentTileSchedulerILi256ELi32ELb0ELb0ELb1EEEEEEEEEvNT_6ParamsE,@"STO_CUDA_ENTRY STV_DEFAULT"
_ZN7cutlass13device_kernelIN5flash11enable_sm90INS1_16FlashAttnFwdSm90INS1_25CollectiveMainloopFwdSm90ILi2EN4cute5tupleIJNS5_1CILi1EEES8_S8_EEENS6_IJNS7_ILi128EEENS7_ILi96EEENS7_ILi64EEEEEELi256ENS_6half_tEfNS_4arch4Sm90ELb0ELb1ELb1ELb0ELb0ELb0ELb0ELb1ELb0ELb0ELb0ELb0EEENS1_21CollectiveEpilogueFwdINS6_IJSA_NS7_ILi256EEESB_EEES9_SE_SG_Li256ELb0ELb0ELb0ELb0EEENS1_30DynamicPersistentTileSchedulerILi256ELi32ELb0ELb0ELb1EEEEEEEEEvNT_6ParamsE:
[----:B------:R-:W1:Y:S01]  /*0000*/  LDC R1, c[0x0][0x28] ;  /* 0x00000a00ff017b82 */ /* 0x000e620000000800 */
[----:B------:R-:W2:Y:S01]  /*0010*/  S2R R3, SR_TID.X ;  /* 0x0000000000037919 */ /* 0x000ea20000002100 */
[----:B------:R-:W-:Y:S01]  /*0020*/  ELECT P0, URZ, PT ;  /* 0x00000000003f782f */ /* 0x000fe20003800000 */
[----:B------:R-:W-:Y:S01]  /*0030*/  BSSY B0, `(.L_x_8507) ;  /* 0x0000014000007945 */ /* 0x000fe20003800000 */
[--C-:B--2---:R-:W-:Y:S02]  /*0040*/  SHF.R.U32.HI R0, RZ, 0x5, R3.reuse ;  /* 0x00000005ff007819 */ /* 0x104fe40000011603 */
[----:B------:R-:W-:-:S03]  /*0050*/  SHF.R.U32.HI R23, RZ, 0x7, R3 ;  /* 0x00000007ff177819 */ /* 0x000fc60000011603 */
[----:B------:R-:W2:Y:S02]  /*0060*/  SHFL.IDX PT, R2, R0, RZ, 0x1f ;  /* 0x00001fff00027589 */ /* 0x000ea400000e0000 */
[----:B--2---:R-:W-:-:S13]  /*0070*/  ISETP.EQ.AND P0, PT, R2, RZ, P0 ;  /* 0x000000ff0200720c */ /* 0x004fda0000702270 */
        /* <DEDUP_REMOVED lines=15> */
.L_x_8508:
[----:B------:R-:W-:Y:S05]  /*0170*/  BSYNC B0 ;  /* 0x0000000000007941 */ /* 0x000fea0003800000 */
.L_x_8507:
        /* <DEDUP_REMOVED lines=37> */
.L_x_8509:
        /* <DEDUP_REMOVED lines=22> */
.L_x_8510:
        /* <DEDUP_REMOVED lines=18> */
.L_x_8511:
        /* <DEDUP_REMOVED lines=22> */
.L_x_8512:
        /* <DEDUP_REMOVED lines=22> */
.L_x_8513:
[----:B------:R-:W-:Y:S01]  /*0910*/  PLOP3.LUT P0, PT, PT, PT, UP0, 0x80, 0x0 ;  /* 0x000000000000781c */ /* 0x000fe20003f0f008 */
[----:B------:R-:W-:Y:S01]  /*0920*/  UMOV UR36, 0x1 ;  /* 0x0000000100247882 */ /* 0x000fe20000000000 */
[----:B------:R-:W-:Y:S01]  /*0930*/  NOP ;  /* 0x0000000000007918 */ /* 0x000fe20000000000 */
[----:B------:R-:W-:Y:S01]  /*0940*/  USEL UR36, UR36, 0x2, !UP0 ;  /* 0x0000000224247887 */ /* 0x000fe2000c000000 */
[----:B------:R-:W-:Y:S01]  /*0950*/  ULDC.64 UR48, c[0x0][0x208] ;  /* 0x0000820000307ab9 */ /* 0x000fe20000000a00 */
[----:B-123--:R-:W-:Y:S08]  /*0960*/  BAR.SYNC.DEFER_BLOCKING 0x0 ;  /* 0x0000000000007b1d */ /* 0x00eff00000010000 */
[----:B------:R-:W-:Y:S05]  /*0970*/  @!P0 BRA `(.L_x_8514) ;  /* 0x000000f400408947 */ /* 0x000fea0003800000 */
.L_x_8515:
[----:B------:R-:W-:-:S08]  /*0980*/  NOP ;  /* 0x0000000000007918 */ /* 0x000fd00000000000 */
[----:B------:R-:W1:Y:S02]  /*0990*/  USETMAXREG.TRY_ALLOC.CTAPOOL UP0, 0xf0 ;  /* 0x000000f0000079c8 */ /* 0x000e640008000600 */
[----:B-1----:R-:W-:-:S13]  /*09a0*/  PLOP3.LUT P0, PT, PT, PT, UP0, 0x80, 0x0 ;  /* 0x000000000000781c */ /* 0x002fda0003f0f008 */
[----:B------:R-:W-:Y:S05]  /*09b0*/  @!P0 BRA `(.L_x_8515) ;  /* 0xfffffffc00f08947 */ /* 0x000fea000383ffff */
[----:B------:R-:W1:Y:S08]  /*09c0*/  S2UR UR7, SR_CTAID.X ;  /* 0x00000000000779c3 */ /* 0x000e700000002500 */
[----:B------:R-:W-:Y:S08]  /*09d0*/  BAR.ARV 0x4, 0x120 ;  /* 0x0104800000007b1d */ /* 0x000ff00000002000 */
[----:B------:R-:W-:Y:S08]  /*09e0*/  BAR.ARV 0x8, 0x120 ;  /* 0x0204800000007b1d */ /* 0x000ff00000002000 */
[----:B------:R-:W1:Y:S01]  /*09f0*/  LDC R0, c[0x0][0xda8] ;  /* 0x00036a00ff007b82 */ /* 0x000e620000000800 */
[----:B------:R-:W-:-:S13]  /*0a00*/  ISETP.NE.AND P0, PT, R23, 0x1, PT ;  /* 0x000000011700780c */ /* 0x000fda0003f05270 */
[----:B------:R-:W-:Y:S06]  /*0a10*/  @!P0 BAR.ARV 0x9, 0x100 ;  /* 0x0244000000008b1d */ /* 0x000fec0000002000 */
[----:B-1----:R-:W-:-:S13]  /*0a20*/  ISETP.LE.AND P0, PT, R0, UR7, PT ;  /* 0x0000000700007c0c */ /* 0x002fda000bf03270 */
[----:B------:R-:W-:Y:S05]  /*0a30*/  @P0 EXIT ;  /* 0x000000000000094d */ /* 0x000fea0003800000 */
[----:B------:R-:W1:Y:S01]  /*0a40*/  S2R R2, SR_TID.X ;  /* 0x0000000000027919 */ /* 0x000e620000002100 */
[----:B------:R-:W2:Y:S01]  /*0a50*/  S2UR UR4, SR_CgaCtaId ;  /* 0x00000000000479c3 */ /* 0x000ea20000008800 */
[----:B------:R-:W-:Y:S01]  /*0a60*/  UMOV UR46, 0x400 ;  /* 0x00000400002e7882 */ /* 0x000fe20000000000 */
[----:B------:R-:W-:Y:S01]  /*0a70*/  ULOP3.LUT UR47, UR36, 0x1, URZ, 0xfc, !UPT ;  /* 0x00000001242f7892 */ /* 0x000fe2000f8efc3f */
[----:B------:R-:W-:Y:S01]  /*0a80*/  ULDC.64 UR50, c[0x0][0x198] ;  /* 0x0000660000327ab9 */ /* 0x000fe20000000a00 */
[----:B------:R-:W-:Y:S01]  /*0a90*/  UMOV UR37, URZ ;  /* 0x0000003f00257c82 */ /* 0x000fe20008000000 */
[----:B------:R-:W-:Y:S01]  /*0aa0*/  UMOV UR38, URZ ;  /* 0x0000003f00267c82 */ /* 0x000fe20008000000 */
[----:B------:R-:W-:Y:S02]  /*0ab0*/  UMOV UR39, URZ ;  /* 0x0000003f00277c82 */ /* 0x000fe40008000000 */
[----:B------:R-:W3:Y:S01]  /*0ac0*/  S2UR UR6, SR_SWINHI ;  /* 0x00000000000679c3 */ /* 0x000ee20000002f00 */
[----:B--2---:R-:W-:Y:S01]  /*0ad0*/  ULEA UR46, UR4, UR46, 0x18 ;  /* 0x0000002e042e7291 */ /* 0x004fe2000f8ec03f */
[----:B-1----:R-:W-:-:S06]  /*0ae0*/  VIADD R202, R2, 0xffffff80 ;  /* 0xffffff8002ca7836 */ /* 0x002fcc0000000000 */
[----:B------:R-:W-:Y:S01]  /*0af0*/  UMOV UR4, UR46 ;  /* 0x0000002e00047c82 */ /* 0x000fe20008000000 */
[----:B---3--:R-:W-:Y:S01]  /*0b00*/  UMOV UR5, UR6 ;  /* 0x0000000600057c82 */ /* 0x008fe20008000000 */
[----:B------:R-:W-:Y:S01]  /*0b10*/  IMAD.U32 R18, RZ, RZ, UR4 ;  /* 0x00000004ff127e24 */ /* 0x000fe2000f8e00ff */
[----:B------:R-:W-:Y:S01]  /*0b20*/  UMOV UR4, UR7 ;  /* 0x0000000700047c82 */ /* 0x000fe20008000000 */
[----:B------:R-:W-:Y:S01]  /*0b30*/  SHF.R.S32.HI R3, RZ, 0x1f, R202 ;  /* 0x0000001fff037819 */ /* 0x000fe200000114ca */
[----:B------:R-:W-:-:S03]  /*0b40*/  IMAD.U32 R19, RZ, RZ, UR5 ;  /* 0x00000005ff137e24 */ /* 0x000fc6000f8e00ff */
[CC--:B------:R-:W-:Y:S02]  /*0b50*/  LEA.HI R0, R3.reuse, R202.reuse, RZ, 0x7 ;  /* 0x000000ca03007211 */ /* 0x0c0fe400078f38ff */
[CC--:B------:R-:W-:Y:S02]  /*0b60*/  LEA.HI R2, R3.reuse, R202.reuse, RZ, 0x4 ;  /* 0x000000ca03027211 */ /* 0x0c0fe400078f20ff */
[----:B------:R-:W-:Y:S02]  /*0b70*/  LOP3.LUT R5, R0, 0xffffff80, RZ, 0xc0, !PT ;  /* 0xffffff8000057812 */ /* 0x000fe400078ec0ff */
[----:B------:R-:W-:Y:S02]  /*0b80*/  LEA.HI R4, R3, R202, RZ, 0x5 ;  /* 0x000000ca03047211 */ /* 0x000fe400078f28ff */
[----:B------:R-:W-:Y:S01]  /*0b90*/  LOP3.LUT R3, R2, 0x3fffff0, RZ, 0xc0, !PT ;  /* 0x03fffff002037812 */ /* 0x000fe200078ec0ff */
[----:B------:R-:W-:Y:S01]  /*0ba0*/  IMAD.IADD R6, R202, 0x1, -R5 ;  /* 0x00000001ca067824 */ /* 0x000fe200078e0a05 */
[----:B------:R-:W-:-:S02]  /*0bb0*/  SHF.R.S32.HI R5, RZ, 0x4, R2 ;  /* 0x00000004ff057819 */ /* 0x000fc40000011402 */
[----:B------:R-:W-:Y:S01]  /*0bc0*/  SHF.R.S32.HI R4, RZ, 0x5, R4 ;  /* 0x00000005ff047819 */ /* 0x000fe20000011404 */
[----:B------:R-:W-:Y:S01]  /*0bd0*/  IMAD.IADD R3, R202, 0x1, -R3 ;  /* 0x00000001ca037824 */ /* 0x000fe200078e0a03 */
[----:B------:R-:W-:Y:S02]  /*0be0*/  SHF.R.S32.HI R7, RZ, 0x1f, R6 ;  /* 0x0000001fff077819 */ /* 0x000fe40000011406 */
[----:B------:R-:W-:Y:S01]  /*0bf0*/  LEA.HI R2, R2, R5, RZ, 0x1 ;  /* 0x0000000502027211 */ /* 0x000fe200078f08ff */
[----:B------:R-:W-:Y:S01]  /*0c00*/  IMAD R11, R4, 0x10, R3 ;  /* 0x00000010040b7824 */ /* 0x000fe200078e0203 */
[----:B------:R-:W-:Y:S02]  /*0c10*/  LEA.HI R8, R7, R6, RZ, 0x2 ;  /* 0x0000000607087211 */ /* 0x000fe400078f10ff */
[----:B------:R-:W-:Y:S02]  /*0c20*/  LOP3.LUT R2, R2, 0x1ffffffe, RZ, 0xc0, !PT ;  /* 0x1ffffffe02027812 */ /* 0x000fe400078ec0ff */
[----:B------:R-:W-:-:S02]  /*0c30*/  SHF.R.S32.HI R9, RZ, 0x2, R8 ;  /* 0x00000002ff097819 */ /* 0x000fc40000011408 */
[----:B------:R-:W-:Y:S01]  /*0c40*/  SHF.R.S32.HI R10, RZ, 0x1f, R8 ;  /* 0x0000001fff0a7819 */ /* 0x000fe20000011408 */
[----:B------:R-:W-:Y:S01]  /*0c50*/  IMAD.IADD R2, R5, 0x1, -R2 ;  /* 0x0000000105027824 */ /* 0x000fe200078e0a02 */
[----:B------:R-:W-:Y:S02]  /*0c60*/  SHF.R.S32.HI R3, RZ, 0x7, R0 ;  /* 0x00000007ff037819 */ /* 0x000fe40000011400 */
[----:B------:R-:W-:Y:S01]  /*0c70*/  LEA.HI R10, R10, R9, RZ, 0x3 ;  /* 0x000000090a0a7211 */ /* 0x000fe200078f18ff */
[----:B------:R-:W-:Y:S01]  /*0c80*/  IMAD R2, R11, 0x8, R2 ;  /* 0x000000080b027824 */ /* 0x000fe200078e0202 */
[----:B------:R-:W-:Y:S02]  /*0c90*/  LEA.HI R0, R0, R3, RZ, 0x1 ;  /* 0x0000000300007211 */ /* 0x000fe400078f08ff */
[----:B------:R-:W-:Y:S01]  /*0ca0*/  LOP3.LUT R10, R10, 0xfffffff8, RZ, 0xc0, !PT ;  /* 0xfffffff80a0a7812 */ /* 0x000fe200078ec0ff */
[----:B------:R-:W-:Y:S01]  /*0cb0*/  IMAD.SHL.U32 R5, R2, 0x8, RZ ;  /* 0x0000000802057824 */ /* 0x000fe200078e00ff */
[----:B------:R-:W-:-:S02]  /*0cc0*/  LEA.HI R7, R7, R6, RZ, 0x5 ;  /* 0x0000000607077211 */ /* 0x000fc400078f28ff */
[----:B------:R-:W-:Y:S01]  /*0cd0*/  LOP3.LUT R0, R0, 0x3fffffe, RZ, 0xc0, !PT ;  /* 0x03fffffe00007812 */ /* 0x000fe200078ec0ff */
[----:B------:R-:W-:Y:S01]  /*0ce0*/  IMAD.IADD R10, R9, 0x1, -R10 ;  /* 0x00000001090a7824 */ /* 0x000fe200078e0a0a */
[----:B------:R-:W-:Y:S01]  /*0cf0*/  SHF.R.S32.HI R7, RZ, 0x5, R7 ;  /* 0x00000005ff077819 */ /* 0x000fe20000011407 */
[----:B------:R-:W-:Y:S01]  /*0d00*/  IMAD.WIDE R18, R5, 0x2, R18 ;  /* 0x0000000205127825 */ /* 0x000fe200078e0212 */
[----:B------:R-:W-:-:S03]  /*0d10*/  LOP3.LUT R9, R8, 0x7ffffffc, RZ, 0xc0, !PT ;  /* 0x7ffffffc08097812 */ /* 0x000fc600078ec0ff */
[----:B------:R-:W-:Y:S02]  /*0d20*/  IMAD.IADD R0, R3, 0x1, -R0 ;  /* 0x0000000103007824 */ /* 0x000fe400078e0a00 */
[----:B------:R-:W-:Y:S02]  /*0d30*/  IMAD R7, R7, 0x10, R10 ;  /* 0x0000001007077824 */ /* 0x000fe400078e020a */
[----:B------:R-:W-:Y:S02]  /*0d40*/  IMAD.IADD R9, R6, 0x1, -R9 ;  /* 0x0000000106097824 */ /* 0x000fe400078e0a09 */
[----:B------:R-:W-:Y:S02]  /*0d50*/  IMAD R201, R0, 0x40, R7 ;  /* 0x0000004000c97824 */ /* 0x000fe400078e0207 */
[----:B------:R-:W-:-:S07]  /*0d60*/  IMAD.SHL.U32 R16, R9, 0x2, RZ ;  /* 0x0000000209107824 */ /* 0x000fce00078e00ff */
.L_x_8608:
        /* <DEDUP_REMOVED lines=20> */
.L_x_8516:
[----:B------:R-:W-:Y:S01]  /*0eb0*/  ULDC UR6, c[0x0][0xdc4] ;  /* 0x0003710000067ab9 */ /* 0x000fe20000000800 */
[----:B------:R-:W-:Y:S01]  /*0ec0*/  UMOV UR41, UR7 ;  /* 0x0000000700297c82 */ /* 0x000fe20008000000 */
[----:B------:R-:W-:-:S11]  /*0ed0*/  UISETP.NE.AND UP0, UPT, UR6, 0x1, UPT ;  /* 0x000000010600788c */ /* 0x000fd6000bf05270 */
[----:B------:R-:W-:Y:S02]  /*0ee0*/  @UP0 ULDC.64 UR10, c[0x0][0xdc8] ;  /* 0x00037200000a0ab9 */ /* 0x000fe40000000a00 */
[----:B------:R-:W-:-:S04]  /*0ef0*/  UIMAD.WIDE.U32 UR4, UR7, UR10, URZ ;  /* 0x0000000a070472a5 */ /* 0x000fc8000f8e003f */
[----:B------:R-:W-:-:S04]  /*0f00*/  @UP0 USHF.R.U32.HI UR41, URZ, UR11, UR5 ;  /* 0x0000000b3f290299 */ /* 0x000fc80008011605 */
[----:B------:R-:W-:-:S12]  /*0f10*/  UIMAD UR4, UR41, UR6, URZ ;  /* 0x00000006290472a4 */ /* 0x000fd8000f8e023f */
.L_x_8517:
[----:B------:R-:W1:Y:S01]  /*0f20*/  LDC.64 R8, c[0x0][0x9e0] ;  /* 0x00027800ff087b82 */ /* 0x000e620000000a00 */
[----:B------:R-:W-:Y:S01]  /*0f30*/  ULDC UR43, c[0x0][0xdb8] ;  /* 0x00036e00002b7ab9 */ /* 0x000fe20000000800 */
[----:B------:R-:W-:Y:S02]  /*0f40*/  ULOP3.LUT UR5, URZ, UR41, URZ, 0x33, !UPT ;  /* 0x000000293f057292 */ /* 0x000fe4000f8e333f */
[----:B------:R-:W-:Y:S01]  /*0f50*/  UISETP.NE.AND UP1, UPT, UR43, 0x1, UPT ;  /* 0x000000012b00788c */ /* 0x000fe2000bf25270 */
[----:B------:R-:W-:Y:S01]  /*0f60*/  ULDC UR42, c[0x0][0xdac] ;  /* 0x00036b00002a7ab9 */ /* 0x000fe20000000800 */
[----:B------:R-:W-:Y:S02]  /*0f70*/  ULDC.64 UR10, c[0x0][0x3f8] ;  /* 0x0000fe00000a7ab9 */ /* 0x000fe40000000a00 */
[----:B------:R-:W2:Y:S01]  /*0f80*/  LDC R7, c[0x0][0x288] ;  /* 0x0000a200ff077b82 */ /* 0x000ea20000000800 */
[----:B------:R-:W-:Y:S02]  /*0f90*/  UIADD3 UR4, UR7, -UR4, URZ ;  /* 0x8000000407047290 */ /* 0x000fe4000fffe03f */
[----:B------:R-:W-:-:S02]  /*0fa0*/  UIADD3 UR42, UR5, UR42, URZ ;  /* 0x0000002a052a7290 */ /* 0x000fc4000fffe03f */
[----:B------:R-:W-:Y:S01]  /*0fb0*/  UISETP.NE.U32.AND UP0, UPT, UR10, URZ, UPT ;  /* 0x0000003f0a00728c */ /* 0x000fe2000bf05070 */
[----:B------:R-:W-:Y:S02]  /*0fc0*/  ULDC UR7, c[0x0][0xdc4] ;  /* 0x0003710000077ab9 */ /* 0x000fe40000000800 */
[----:B------:R-:W3:Y:S01]  /*0fd0*/  LDC R5, c[0x0][0x2e0] ;  /* 0x0000b800ff057b82 */ /* 0x000ee20000000800 */
[----:B------:R-:W-:Y:S02]  /*0fe0*/  USHF.L.U32 UR42, UR42, 0x7, URZ ;  /* 0x000000072a2a7899 */ /* 0x000fe4000800063f */
[----:B------:R-:W-:Y:S02]  /*0ff0*/  UIMAD UR8, UR8, UR7, UR4 ;  /* 0x00000007080872a4 */ /* 0x000fe4000f8e0204 */
[----:B------:R-:W-:Y:S01]  /*1000*/  UISETP.NE.AND.EX UP0, UPT, UR11, URZ, UPT, UP0 ;  /* 0x0000003f0b00728c */ /* 0x000fe2000bf05300 */
[----:B------:R-:W-:Y:S01]  /*1010*/  @UP1 ULDC UR4, c[0x0][0xdbc] ;  /* 0x00036f0000041ab9 */ /* 0x000fe20000000800 */
[----:B------:R-:W-:Y:S01]  /*1020*/  ULDC UR6, c[0x0][0x404] ;  /* 0x0001010000067ab9 */ /* 0x000fe20000000800 */
[----:B------:R-:W-:Y:S01]  /*1030*/  UIMAD.WIDE.U32 UR4, UR8, UR4, URZ ;  /* 0x00000004080472a5 */ /* 0x000fe2000f8e003f */
[----:B-1----:R-:W-:Y:S01]  /*1040*/  ISETP.GE.AND P1, PT, R9, 0x1, PT ;  /* 0x000000010900780c */ /* 0x002fe20003f26270 */
[----:B------:R-:W-:Y:S01]  /*1050*/  USEL UR6, UR6, 0x1, UP0 ;  /* 0x0000000106067887 */ /* 0x000fe20008000000 */
[----:B------:R-:W-:Y:S01]  /*1060*/  IMAD.U32 R200, RZ, RZ, UR42 ;  /* 0x0000002affc87e24 */ /* 0x000fe2000f8e00ff */
[----:B------:R-:W-:Y:S01]  /*1070*/  @UP1 ULDC UR7, c[0x0][0xdc0] ;  /* 0x0003700000071ab9 */ /* 0x000fe20000000800 */
[----:B------:R-:W-:Y:S01]  /*1080*/  UMOV UR44, UR8 ;  /* 0x00000008002c7c82 */ /* 0x000fe20008000000 */
[----:B------:R-:W-:-:S02]  /*1090*/  @UP1 USHF.R.U32.HI UR44, URZ, UR7, UR5 ;  /* 0x000000073f2c1299 */ /* 0x000fc40008011605 */
[----:B--2---:R-:W-:Y:S02]  /*10a0*/  IADD3 R22, R200, 0x80, -R7 ;  /* 0x00000080c8167810 */ /* 0x004fe40007ffe807 */
[----:B------:R-:W-:-:S04]  /*10b0*/  UIADD3 UR4, -UR44, URZ, URZ ;  /* 0x0000003f2c047290 */ /* 0x000fc8000fffe13f */
[----:B------:R-:W-:Y:S01]  /*10c0*/  UIMAD UR43, UR43, UR4, UR8 ;  /* 0x000000042b2b72a4 */ /* 0x000fe2000f8e0208 */
[----:B---3--:R-:W-:-:S04]  /*10d0*/  IMAD R17, R5, UR6, RZ ;  /* 0x0000000605117c24 */ /* 0x008fc8000f8e02ff */
[----:B------:R-:W-:-:S04]  /*10e0*/  IMAD.IADD R22, R17, 0x1, R22 ;  /* 0x0000000111167824 */ /* 0x000fc800078e0216 */
        /* <DEDUP_REMOVED lines=12> */
.L_x_8519:
[----:B------:R-:W-:-:S13]  /*11b0*/  ISETP.NE.AND P0, PT, R9, 0x1, PT ;  /* 0x000000010900780c */ /* 0x000fda0003f05270 */
[----:B------:R-:W1:Y:S02]  /*11c0*/  @P0 LDC.64 R10, c[0x0][0x9e8] ;  /* 0x00027a00ff0a0b82 */ /* 0x000e640000000a00 */
[----:B-1----:R-:W-:-:S05]  /*11d0*/  @P0 IMAD.HI.U32 R4, R3, R10, RZ ;  /* 0x0000000a03040227 */ /* 0x002fca00078e00ff */
[----:B------:R-:W-:-:S07]  /*11e0*/  @P0 SHF.R.U32.HI R3, RZ, R11, R4 ;  /* 0x0000000bff030219 */ /* 0x000fce0000011604 */
.L_x_8520:
[----:B------:R-:W-:-:S05]  /*11f0*/  IMAD R3, R3, R9, R9 ;  /* 0x0000000903037224 */ /* 0x000fca00078e0209 */
[----:B------:R-:W-:-:S07]  /*1200*/  VIMNMX R0, R0, R3, PT ;  /* 0x0000000300007248 */ /* 0x000fce0003fe0100 */
.L_x_8518:
[----:B------:R-:W-:Y:S01]  /*1210*/  IADD3 R4, -R7, UR42, RZ ;  /* 0x0000002a07047c10 */ /* 0x000fe2000fffe1ff */
[----:B------:R-:W-:Y:S01]  /*1220*/  VIADD R3, R0, 0x5f ;  /* 0x0000005f00037836 */ /* 0x000fe20000000000 */
[----:B------:R-:W-:Y:S01]  /*1230*/  ULDC UR4, c[0x0][0x9dc] ;  /* 0x0002770000047ab9 */ /* 0x000fe20000000800 */
[----:B------:R-:W-:Y:S02]  /*1240*/  VIADD R0, R17, 0x5f ;  /* 0x0000005f11007836 */ /* 0x000fe40000000000 */
[----:B------:R-:W-:Y:S02]  /*1250*/  IMAD R6, R5, UR6, R4 ;  /* 0x0000000605067c24 */ /* 0x000fe4000f8e0204 */
[----:B------:R-:W-:-:S04]  /*1260*/  IMAD.HI R4, R3, 0x2aaaaaab, RZ ;  /* 0x2aaaaaab03047827 */ /* 0x000fc800078e02ff */
[----:B------:R-:W-:Y:S01]  /*1270*/  IMAD.HI R0, R0, 0x2aaaaaab, RZ ;  /* 0x2aaaaaab00007827 */ /* 0x000fe200078e02ff */
[----:B------:R-:W-:-:S03]  /*1280*/  SHF.R.U32.HI R5, RZ, 0x1f, R4 ;  /* 0x0000001fff057819 */ /* 0x000fc60000011604 */
[----:B------:R-:W-:Y:S01]  /*1290*/  VIADD R7, R6, -UR4 ;  /* 0x8000000406077c36 */ /* 0x000fe20008000000 */
[----:B------:R-:W-:Y:S02]  /*12a0*/  SHF.R.U32.HI R3, RZ, 0x1f, R0 ;  /* 0x0000001fff037819 */ /* 0x000fe40000011600 */
[----:B------:R-:W-:Y:S02]  /*12b0*/  LEA.HI.SX32 R176, R4, R5, 0x1c ;  /* 0x0000000504b07211 */ /* 0x000fe400078fe2ff */
[----:B------:R-:W-:Y:S02]  /*12c0*/  LEA.HI.SX32 R3, R0, R3, 0x1c ;  /* 0x0000000300037211 */ /* 0x000fe400078fe2ff */
[----:B------:R-:W-:Y:S02]  /*12d0*/  R2UR UR4, R7 ;  /* 0x00000000070472ca */ /* 0x000fe400000e0000 */
[----:B------:R-:W-:Y:S01]  /*12e0*/  VIMNMX R176, R3, R176, PT ;  /* 0x000000b003b07248 */ /* 0x000fe20003fe0100 */
[----:B------:R-:W-:-:S12]  /*12f0*/  @!P1 BRA `(.L_x_8521) ;  /* 0x0000000000449947 */ /* 0x000fd80003800000 */
        /* <DEDUP_REMOVED lines=9> */
.L_x_8522:
[----:B------:R-:W-:-:S13]  /*1390*/  ISETP.NE.AND P0, PT, R9, 0x1, PT ;  /* 0x000000010900780c */ /* 0x000fda0003f05270 */
[----:B------:R-:W1:Y:S02]  /*13a0*/  @P0 LDC.64 R4, c[0x0][0x9e8] ;  /* 0x00027a00ff040b82 */ /* 0x000e640000000a00 */
[----:B-1----:R-:W-:-:S05]  /*13b0*/  @P0 IMAD.HI.U32 R0, R6, R4, RZ ;  /* 0x0000000406000227 */ /* 0x002fca00078e00ff */
[----:B------:R-:W-:-:S07]  /*13c0*/  @P0 SHF.R.U32.HI R6, RZ, R5, R0 ;  /* 0x00000005ff060219 */ /* 0x000fce0000011600 */
.L_x_8523:
[----:B------:R-:W-:-:S05]  /*13d0*/  IMAD R6, R6, R9, RZ ;  /* 0x0000000906067224 */ /* 0x000fca00078e02ff */
[----:B------:R-:W-:-:S13]  /*13e0*/  R2UR UR5, R6 ;  /* 0x00000000060572ca */ /* 0x000fda00000e0000 */
[----:B------:R-:W-:-:S04]  /*13f0*/  UISETP.LT.AND UP0, UPT, UR4, UR5, UPT ;  /* 0x000000050400728c */ /* 0x000fc8000bf01270 */
[----:B------:R-:W-:-:S12]  /*1400*/  USEL UR4, UR4, UR5, !UP0 ;  /* 0x0000000504047287 */ /* 0x000fd8000c000000 */
.L_x_8521:
[----:B------:R-:W-:Y:S01]  /*1410*/  UIMAD.WIDE UR4, UR4, 0x2aaaaaab, URZ ;  /* 0x2aaaaaab040478a5 */ /* 0x000fe2000f8e023f */
[----:B------:R-:W-:Y:S02]  /*1420*/  PLOP3.LUT P0, PT, PT, PT, PT, 0x80, 0x0 ;  /* 0x000000000000781c */ /* 0x000fe40003f0f070 */
[----:B------:R-:W-:Y:S01]  /*1430*/  CS2R R20, SRZ ;  /* 0x0000000000147805 */ /* 0x000fe2000001ff00 */
[----:B------:R-:W-:Y:S01]  /*1440*/  IMAD.MOV.U32 R0, RZ, RZ, RZ ;  /* 0x000000ffff007224 */ /* 0x000fe200078e00ff */
[----:B------:R-:W-:Y:S01]  /*1450*/  USHF.R.U32.HI UR4, URZ, 0x1f, UR5 ;  /* 0x0000001f3f047899 */ /* 0x000fe20008011605 */
[----:B------:R-:W-:Y:S02]  /*1460*/  CS2R R150, SRZ ;  /* 0x0000000000967805 */ /* 0x000fe4000001ff00 */
[----:B------:R-:W-:Y:S02]  /*1470*/  CS2R R148, SRZ ;  /* 0x0000000000947805 */ /* 0x000fe4000001ff00 */
[----:B------:R-:W-:Y:S01]  /*1480*/  CS2R R146, SRZ ;  /* 0x0000000000927805 */ /* 0x000fe2000001ff00 */
[----:B------:R-:W-:Y:S01]  /*1490*/  ULEA.HI.SX32 UR4, UR5, UR4, 0x1c ;  /* 0x0000000405047291 */ /* 0x000fe2000f8fe23f */
        /* <DEDUP_REMOVED lines=63> */
[----:B------:R-:W-:Y:S02]  /*1890*/  IMAD.MOV.U32 R29, RZ, RZ, RZ ;  /* 0x000000ffff1d7224 */ /* 0x000fe400078e00ff */
[----:B------:R-:W-:Y:S02]  /*18a0*/  IMAD.MOV.U32 R172, RZ, RZ, RZ ;  /* 0x000000ffffac7224 */ /* 0x000fe400078e00ff */
[----:B------:R-:W-:Y:S02]  /*18b0*/  IMAD.MOV.U32 R49, RZ, RZ, RZ ;  /* 0x000000ffff317224 */ /* 0x000fe400078e00ff */
[----:B------:R-:W-:Y:S01]  /*18c0*/  IMAD.MOV.U32 R4, RZ, RZ, RZ ;  /* 0x000000ffff047224 */ /* 0x000fe200078e00ff */
[----:B------:R-:W-:Y:S06]  /*18d0*/  @!P1 BRA `(.L_x_8524) ;  /* 0x000000c800b89947 */ /* 0x000fec0003800000 */
[----:B------:R-:W-:Y:S01]  /*18e0*/  SHF.R.S32.HI R3, RZ, 0x1f, R202 ;  /* 0x0000001fff037819 */ /* 0x000fe200000114ca */
[----:B------:R-:W-:-:S03]  /*18f0*/  UIADD3 UR6, UR46, 0x18400, URZ ;  /* 0x000184002e067890 */ /* 0x000fc6000fffe03f */
[----:B------:R-:W-:Y:S01]  /*1900*/  LEA.HI R3, R3, R202, RZ, 0x7 ;  /* 0x000000ca03037211 */ /* 0x000fe200078f38ff */
[----:B------:R-:W-:-:S03]  /*1910*/  ULOP3.LUT UP0, URZ, UR6, 0x1bf, URZ, 0xc0, !UPT ;  /* 0x000001bf063f7892 */ /* 0x000fc6000f80c03f */
[----:B------:R-:W-:-:S03]  /*1920*/  SHF.R.S32.HI R3, RZ, 0x7, R3 ;  /* 0x00000007ff037819 */ /* 0x000fc60000011403 */
[----:B------:R-:W-:-:S03]  /*1930*/  PLOP3.LUT P0, PT, PT, PT, UP0, 0x80, 0x0 ;  /* 0x000000000000781c */ /* 0x000fc60003f0f008 */
[----:B------:R-:W1:Y:S02]  /*1940*/  SHFL.IDX PT, R3, R3, RZ, 0x1f ;  /* 0x00001fff03037589 */ /* 0x000e6400000e0000 */
        /* <DEDUP_REMOVED lines=24> */
.L_x_8525:
[----:B------:R-:W-:Y:S01]  /*1ad0*/  ULEA.HI UR4, UR37, UR37, URZ, 0x1 ;  /* 0x0000002525047291 */ /* 0x000fe2000f8f083f */
[----:B------:R-:W-:-:S03]  /*1ae0*/  VIADD R10, R23, 0x8 ;  /* 0x00000008170a7836 */ /* 0x000fc60000000000 */
[----:B------:R-:W-:-:S04]  /*1af0*/  ULOP3.LUT UR4, UR4, 0xfffffffe, URZ, 0xc0, !UPT ;  /* 0xfffffffe04047892 */ /* 0x000fc8000f8ec03f */
[----:B------:R-:W-:-:S06]  /*1b00*/  UIADD3 UR4, UR37, -UR4, URZ ;  /* 0x8000000425047290 */ /* 0x000fcc000fffe03f */
[----:B------:R-:W-:-:S05]  /*1b10*/  IMAD.U32 R0, RZ, RZ, UR4 ;  /* 0x00000004ff007e24 */ /* 0x000fca000f8e00ff */
[----:B------:R-:W-:-:S04]  /*1b20*/  SHF.L.U32 R0, R0, 0x1f, RZ ;  /* 0x0000001f00007819 */ /* 0x000fc800000006ff */
[----:B------:R-:W1:Y:S02]  /*1b30*/  SYNCS.PHASECHK.TRANS64.TRYWAIT P0, [UR46+0x22800], R0 ;  /* 0x02280000ff0075a7 */ /* 0x000e64000800016e */
[----:B-1----:R-:W-:Y:S05]  /*1b40*/  @!P0 BRA `(.L_x_8526) ;  /* 0x0000011000b48947 */ /* 0x002fea0003800000 */
.L_x_8673:
[----:B-1----:R-:W-:Y:S01]  /*1b50*/  IMAD.U32 R0, RZ, RZ, UR47 ;  /* 0x0000002fff007e24 */ /* 0x002fe2000f8e00ff */
[----:B------:R-:W-:Y:S05]  /*1b60*/  WARPSYNC.ALL ;  /* 0x0000000000007948 */ /* 0x000fea0003800000 */
[----:B------:R1:W-:Y:S01]  /*1b70*/  BAR.SYNC.DEFER_BLOCKING R10, 0x100 ;  /* 0x0004000a0000751d */ /* 0x0003e20000010000 */
[----:B------:R-:W-:-:S13]  /*1b80*/  ISETP.NE.AND P0, PT, R0, 0x3, PT ;  /* 0x000000030000780c */ /* 0x000fda0003f05270 */
[----:B-1----:R-:W-:Y:S05]  /*1b90*/  @!P0 BRA `(.L_x_8527) ;  /* 0x0000000000048947 */ /* 0x002fea0003800000 */
[----:B------:R-:W-:Y:S01]  /*1ba0*/  BPT.TRAP 0x1 ;  /* 0x000000040000795c */ /* 0x000fe20000300000 */
.L_x_8527:
[----:B------:R-:W-:Y:S01]  /*1bb0*/  ULEA UR21, UR39, UR46, 0x3 ;  /* 0x0000002e27157291 */ /* 0x000fe2000f8e183f */
[----:B------:R-:W-:-:S05]  /*1bc0*/  IMAD.U32 R12, RZ, RZ, UR38 ;  /* 0x00000026ff0c7e24 */ /* 0x000fca000f8e00ff */
[----:B------:R-:W-:-:S04]  /*1bd0*/  SHF.L.U32 R12, R12, 0x1f, RZ ;  /* 0x0000001f0c0c7819 */ /* 0x000fc800000006ff */
[----:B------:R1:W2:Y:S01]  /*1be0*/  SYNCS.PHASECHK.TRANS64.TRYWAIT P1, [UR21+0x22830], R12 ;  /* 0x0228300cff0075a7 */ /* 0x0002a20008020155 */
[----:B------:R-:W-:Y:S05]  /*1bf0*/  @!P0 BRA `(.L_x_8528) ;  /* 0x0000000000048947 */ /* 0x000fea0003800000 */
[----:B------:R-:W-:Y:S01]  /*1c00*/  BPT.TRAP 0x1 ;  /* 0x000000040000795c */ /* 0x000fe20000300000 */
.L_x_8528:
[----:B--2---:R-:W-:Y:S05]  /*1c10*/  @P1 BRA `(.L_x_8529) ;  /* 0x0000000000081947 */ /* 0x004fea0003800000 */
[----:B------:R-:W2:Y:S02]  /*1c20*/  SYNCS.PHASECHK.TRANS64.TRYWAIT P1, [UR21+0x22830], R12 ;  /* 0x0228300cff0075a7 */ /* 0x000ea40008020155 */
[----:B--2---:R-:W-:Y:S05]  /*1c30*/  @!P1 BRA `(.L_x_8530) ;  /* 0x0000011000909947 */ /* 0x004fea0003800000 */
.L_x_8529:
[----:B------:R-:W-:Y:S01]  /*1c40*/  UIADD3 UR4, UR46, 0x1c400, URZ ;  /* 0x0001c4002e047890 */ /* 0x000fe2000fffe03f */
[----:B------:R-:W-:Y:S01]  /*1c50*/  WARPGROUP.ARRIVE ;  /* 0x00000000000079c5 */ /* 0x000fe20000000000 */
[----:B------:R-:W-:-:S05]  /*1c60*/  ULOP3.LUT UR16, UR45, 0x10000, URZ, 0xfc, !UPT ;  /* 0x000100002d107892 */ /* 0x000fca000f8efc3f */
[----:B------:R-:W3:Y:S01]  /*1c70*/  S2R R0, SR_TID.X ;  /* 0x0000000000007919 */ /* 0x000ee20000002100 */
[----:B------:R-:W-:Y:S01]  /*1c80*/  USHF.R.U32.HI UR4, URZ, 0x4, UR4 ;  /* 0x000000043f047899 */ /* 0x000fe20008011604 */
[----:B------:R-:W4:Y:S01]  /*1c90*/  LDC R6, c[0x0][0x288] ;  /* 0x0000a200ff067b82 */ /* 0x000f220000000800 */
[----:B------:R-:W-:Y:S01]  /*1ca0*/  UMOV UR17, 0x40000040 ;  /* 0x4000004000117882 */ /* 0x000fe20000000000 */
[----:B------:R-:W-:Y:S01]  /*1cb0*/  UMOV UR19, 0x40000040 ;  /* 0x4000004000137882 */ /* 0x000fe20000000000 */
[----:B------:R-:W-:Y:S01]  /*1cc0*/  ULOP3.LUT UR4, UR4, 0x3fff, URZ, 0xc0, !UPT ;  /* 0x00003fff04047892 */ /* 0x000fe2000f8ec03f */
[----:B------:R-:W-:Y:S01]  /*1cd0*/  IMAD.U32 R7, RZ, RZ, UR21 ;  /* 0x00000015ff077e24 */ /* 0x000fe2000f8e00ff */
[----:B------:R-:W-:Y:S01]  /*1ce0*/  UMOV UR5, 0x40000040 ;  /* 0x4000004000057882 */ /* 0x000fe20000000000 */
[----:B------:R-:W-:Y:S01]  /*1cf0*/  UMOV UR7, 0x40000040 ;  /* 0x4000004000077882 */ /* 0x000fe20000000000 */
[----:B------:R-:W-:Y:S01]  /*1d00*/  ULOP3.LUT UR20, UR4, 0x10000, URZ, 0xfc, !UPT ;  /* 0x0001000004147892 */ /* 0x000fe2000f8efc3f */
[----:B------:R-:W-:Y:S01]  /*1d10*/  IMAD.MOV.U32 R9, RZ, RZ, -0x60 ;  /* 0xffffffa0ff097424 */ /* 0x000fe200078e00ff */
[----:B------:R-:W-:Y:S01]  /*1d20*/  UIADD3 UR4, UR16, 0x2, URZ ;  /* 0x0000000210047890 */ /* 0x000fe2000fffe03f */
[----:B------:R-:W-:Y:S01]  /*1d30*/  IADD3 R11, -R23, 0xb, RZ ;  /* 0x0000000b170b7810 */ /* 0x000fe20007ffe1ff */
[----:B------:R-:W-:Y:S01]  /*1d40*/  UIMAD UR18, UR39, 0x300, UR20 ;  /* 0x00000300271278a4 */ /* 0x000fe2000f8e0214 */
[----:B------:R-:W-:Y:S01]  /*1d50*/  IMAD R9, R176, R9, 0x60 ;  /* 0x00000060b0097424 */ /* 0x000fe200078e0209 */
[----:B------:R-:W-:Y:S01]  /*1d60*/  UIADD3 UR8, UR16, 0x4, URZ ;  /* 0x0000000410087890 */ /* 0x000fe2000fffe03f */
[----:B------:R-:W-:Y:S01]  /*1d70*/  LOP3.LUT R2, R2, 0xfff7ffff, RZ, 0xc0, !PT ;  /* 0xfff7ffff02027812 */ /* 0x000fe200078ec0ff */
[----:B------:R-:W-:Y:S01]  /*1d80*/  UIADD3 UR6, UR18, 0x2, URZ ;  /* 0x0000000212067890 */ /* 0x000fe2000fffe03f */
[----:B--2---:R-:W-:Y:S01]  /*1d90*/  IMAD.IADD R3, R17, 0x1, R9 ;  /* 0x0000000111037824 */ /* 0x004fe200078e0209 */
[----:B------:R-:W-:Y:S01]  /*1da0*/  UIADD3 UR10, UR18, 0x4, URZ ;  /* 0x00000004120a7890 */ /* 0x000fe2000fffe03f */
[----:B------:R-:W-:-:S02]  /*1db0*/  UMOV UR9, 0x40000040 ;  /* 0x4000004000097882 */ /* 0x000fc40000000000 */
[----:B------:R-:W-:Y:S01]  /*1dc0*/  HGMMA.64x96x16.F32 R24, gdesc[UR16], RZ, !UPT, gsb0 ;  /* 0x01600000101879f0 */ /* 0x000fe2000c0008ff */
[----:B------:R-:W-:Y:S01]  /*1dd0*/  UMOV UR11, 0x40000040 ;  /* 0x40000040000b7882 */ /* 0x000fe20000000000 */
[----:B------:R-:W-:Y:S02]  /*1de0*/  UIADD3 UR12, UR16, 0x6, URZ ;  /* 0x00000006100c7890 */ /* 0x000fe4000fffe03f */
[----:B------:R-:W-:Y:S01]  /*1df0*/  UIADD3 UR14, UR18, 0x6, URZ ;  /* 0x00000006120e7890 */ /* 0x000fe2000fffe03f */
[----:B----4-:R-:W-:Y:S01]  /*1e00*/  IADD3 R5, R3, 0x1, -R6 ;  /* 0x0000000103057810 */ /* 0x010fe20007ffe806 */
[----:B------:R-:W-:Y:S01]  /*1e10*/  UMOV UR13, 0x40000040 ;  /* 0x40000040000d7882 */ /* 0x000fe20000000000 */
[----:B------:R-:W-:Y:S01]  /*1e20*/  UMOV UR15, 0x40000040 ;  /* 0x40000040000f7882 */ /* 0x000fe20000000000 */
[----:B---3--:R-:W-:Y:S02]  /*1e30*/  LOP3.LUT P1, RZ, R0, 0x7f, RZ, 0xc0, !PT ;  /* 0x0000007f00ff7812 */ /* 0x008fe4000782c0ff */
[----:B------:R-:W-:-:S11]  /*1e40*/  IMAD.IADD R5, R5, 0x1, -R16 ;  /* 0x0000000105057824 */ /* 0x000fd600078e0a10 */
[----:B------:R-:W-:Y:S01]  /*1e50*/  @!P1 VIADD R0, R7, 0x22840 ;  /* 0x0002284007009836 */ /* 0x000fe20000000000 */
[----:B------:R-:W-:-:S04]  /*1e60*/  @P1 LOP3.LUT R2, R2, 0x80000, RZ, 0xfc, !PT ;  /* 0x0008000002021812 */ /* 0x000fc800078efcff */
[----:B------:R-:W-:Y:S01]  /*1e70*/  @!P1 PRMT R0, RZ, 0x654, R0 ;  /* 0x00000654ff009816 */ /* 0x000fe20000000000 */
[----:B------:R-:W-:Y:S02]  /*1e80*/  WARPGROUP.DEPBAR.LE gsb0, 0x0 ;  /* 0x00008000000079c5 */ /* 0x000fe40000010000 */
[----:B------:R-:W-:-:S06]  /*1e90*/  WARPGROUP.ARRIVE ;  /* 0x00000000000079c5 */ /* 0x000fcc0000000000 */
[----:B------:R-:W-:Y:S01]  /*1ea0*/  HGMMA.64x96x16.F32 R24, gdesc[UR4], R24, gsb0 ;  /* 0x01600000041879f0 */ /* 0x000fe20008000818 */
[----:B------:R-:W-:Y:S02]  /*1eb0*/  ULDC.64 UR6, c[0x0][0x9d8] ;  /* 0x0002760000067ab9 */ /* 0x000fe40000000a00 */
[----:B------:R-:W-:Y:S01]  /*1ec0*/  ULOP3.LUT UR22, URZ, UR7, URZ, 0x33, !UPT ;  /* 0x000000073f167292 */ /* 0x000fe2000f8e333f */
[----:B------:R-:W-:Y:S02]  /*1ed0*/  WARPGROUP.DEPBAR.LE gsb0, 0x0 ;  /* 0x00008000000079c5 */ /* 0x000fe40000010000 */
[----:B------:R-:W-:-:S06]  /*1ee0*/  WARPGROUP.ARRIVE ;  /* 0x00000000000079c5 */ /* 0x000fcc0000000000 */
[----:B------:R-:W-:Y:S03]  /*1ef0*/  HGMMA.64x96x16.F32 R24, gdesc[UR8], R24, gsb0 ;  /* 0x01600000081879f0 */ /* 0x000fe60008000818 */
[----:B------:R-:W-:Y:S02]  /*1f00*/  WARPGROUP.DEPBAR.LE gsb0, 0x0 ;  /* 0x00008000000079c5 */ /* 0x000fe40000010000 */
[----:B------:R-:W-:-:S06]  /*1f10*/  WARPGROUP.ARRIVE ;  /* 0x00000000000079c5 */ /* 0x000fcc0000000000 */
[----:B------:R-:W-:Y:S01]  /*1f20*/  HGMMA.64x96x16.F32 R24, gdesc[UR12], R24, gsb0 ;  /* 0x016000000c1879f0 */ /* 0x000fe20008000818 */
[----:B------:R-:W-:Y:S02]  /*1f30*/  ULDC.64 UR14, c[0x0][0x9e0] ;  /* 0x00027800000e7ab9 */ /* 0x000fe40000000a00 */
[----:B------:R-:W-:Y:S01]  /*1f40*/  UISETP.GE.AND UP0, UPT, UR15, 0x1, UPT ;  /* 0x000000010f00788c */ /* 0x000fe2000bf06270 */
        /* <DEDUP_REMOVED lines=40> */
[----:B------:R2:W-:Y:S06]  /*21d0*/  BAR.ARV R11, 0x100 ;  /* 0x0004000b0000751d */ /* 0x0005ec0000002000 */
[----:B------:R-:W-:Y:S01]  /*21e0*/  FMUL.FTZ R58, R58, UR6 ;  /* 0x000000063a3a7c20 */ /* 0x000fe20008410000 */
[----:B------:R-:W-:Y:S01]  /*21f0*/  FMUL.FTZ R59, R59, UR6 ;  /* 0x000000063b3b7c20 */ /* 0x000fe20008410000 */
[----:B------:R3:W-:Y:S01]  /*2200*/  @!P1 SYNCS.ARRIVE.TRANS64.RED.A1T0 RZ, [R0+URZ], RZ ;  /* 0x000000ff00ff99a7 */ /* 0x0007e2000810043f */
[----:B------:R-:W-:Y:S01]  /*2210*/  PLOP3.LUT P1, PT, PT, PT, UP0, 0x40, 0x0 ;  /* 0x000000000000781c */ /* 0x000fe20003f2e808 */
        /* <DEDUP_REMOVED lines=9> */
[----:B---3--:R-:W-:-:S07]  /*22b0*/  VIADD R0, R201, UR42 ;  /* 0x0000002ac9007c36 */ /* 0x008fce0008000000 */
[----:B------:R-:W3:Y:S08]  /*22c0*/  MUFU.TANH R24, R24 ;  /* 0x0000001800187308 */ /* 0x000ef00000002400 */
        /* <DEDUP_REMOVED lines=42> */
[----:B-----5:R-:W-:-:S07]  /*2570*/  IMAD.IADD R42, R3, 0x1, -R16 ;  /* 0x00000001032a7824 */ /* 0x020fce00078e0a10 */
[----:B------:R5:W1:Y:S01]  /*2580*/  MUFU.TANH R30, R50 ;  /* 0x00000032001e7308 */ /* 0x000a620000002400 */
[----:B--2---:R-:W-:-:S05]  /*2590*/  VIADD R43, R5, UR14 ;  /* 0x0000000e052b7c36 */ /* 0x004fca0008000000 */
[----:B------:R-:W-:Y:S02]  /*25a0*/  VIADDMNMX R3, R0, R43, R42, PT ;  /* 0x0000002b00037246 */ /* 0x000fe4000380012a */
[----:B------:R-:W2:Y:S01]  /*25b0*/  MUFU.TANH R15, R31 ;  /* 0x0000001f000f7308 */ /* 0x000ea20000002400 */
[----:B-----5:R-:W-:-:S04]  /*25c0*/  VIADD R50, R5, UR22 ;  /* 0x0000001605327c36 */ /* 0x020fc80008000000 */
[----:B------:R-:W-:-:S03]  /*25d0*/  IMAD.IADD R5, R50, 0x1, R0 ;  /* 0x0000000132057824 */ /* 0x000fc600078e0200 */
[----:B------:R5:W1:Y:S02]  /*25e0*/  MUFU.TANH R31, R51 ;  /* 0x00000033001f7308 */ /* 0x000a640000002400 */
[----:B-----5:R-:W-:Y:S01]  /*25f0*/  IMAD.IADD R51, R9, 0x1, -R16 ;  /* 0x0000000109337824 */ /* 0x020fe200078e0a10 */
[----:B--234-:R-:W-:Y:S06]  /*2600*/  @P1 BRA `(.L_x_8531) ;  /* 0x0000000000541947 */ /* 0x01cfec0003800000 */
[----:B------:R-:W-:Y:S01]  /*2610*/  IADD3 R8, R0, -R6, R17 ;  /* 0x8000000600087210 */ /* 0x000fe20007ffe011 */
        /* <DEDUP_REMOVED lines=11> */
.L_x_8533:
[----:B------:R-:W-:-:S06]  /*26d0*/  UISETP.NE.AND UP1, UPT, UR15, 0x1, UPT ;  /* 0x000000010f00788c */ /* 0x000fcc000bf25270 */
[----:B------:R-:W-:-:S05]  /*26e0*/  PLOP3.LUT P1, PT, PT, PT, UP1, 0x80, 0x0 ;  /* 0x000000000000781c */ /* 0x000fca0003f2f018 */
[----:B------:R-:W-:-:S08]  /*26f0*/  @UP1 ULDC.64 UR6, c[0x0][0x9e8] ;  /* 0x00027a0000061ab9 */ /* 0x000fd00000000a00 */
[----:B------:R-:W-:-:S05]  /*2700*/  @P1 IMAD.HI.U32 R58, R8, UR6, RZ ;  /* 0x00000006083a1c27 */ /* 0x000fca000f8e00ff */
[----:B------:R-:W-:-:S07]  /*2710*/  @P1 SHF.R.U32.HI R8, RZ, UR7, R58 ;  /* 0x00000007ff081c19 */ /* 0x000fce000801163a */
.L_x_8534:
[----:B------:R-:W-:Y:S05]  /*2720*/  BSYNC B0 ;  /* 0x0000000000007941 */ /* 0x000fea0003800000 */
.L_x_8532:
[----:B------:R-:W-:-:S05]  /*2730*/  IMAD R8, R8, UR15, R51 ;  /* 0x0000000f08087c24 */ /* 0x000fca000f8e0233 */
[----:B------:R-:W-:Y:S02]  /*2740*/  VIMNMX R5, R5, R8, !PT ;  /* 0x0000000805057248 */ /* 0x000fe40007fe0100 */
[----:B------:R-:W-:-:S07]  /*2750*/  VIADDMNMX R3, R8, UR15, R3, PT ;  /* 0x0000000f08037c46 */ /* 0x000fce000b800103 */
.L_x_8531:
[C---:B------:R-:W-:Y:S02]  /*2760*/  ISETP.GE.AND P1, PT, R9.reuse, 0x2, PT ;  /* 0x000000020900780c */ /* 0x040fe40003f26270 */
[----:B------:R-:W-:Y:S02]  /*2770*/  ISETP.GE.AND P5, PT, R9, 0xa, PT ;  /* 0x0000000a0900780c */ /* 0x000fe40003fa6270 */
[----:B------:R-:W-:Y:S02]  /*2780*/  ISETP.GT.AND P3, PT, R5, 0x1, !P1 ;  /* 0x000000010500780c */ /* 0x000fe40004f64270 */
[----:B------:R-:W-:Y:S02]  /*2790*/  ISETP.GE.AND P2, PT, R9, 0x9, PT ;  /* 0x000000090900780c */ /* 0x000fe40003f46270 */
[----:B------:R-:W-:Y:S02]  /*27a0*/  ISETP.LT.OR P3, PT, R3, 0x2, P3 ;  /* 0x000000020300780c */ /* 0x000fe40001f61670 */
[----:B------:R-:W-:-:S02]  /*27b0*/  ISETP.GT.AND P4, PT, R5, 0x8, !P2 ;  /* 0x000000080500780c */ /* 0x000fc40005784270 */
[----:B-1----:R-:W-:Y:S02]  /*27c0*/  FSEL R58, R25, -INF , !P3 ;  /* 0xff800000193a7808 */ /* 0x002fe40005800000 */
[----:B------:R-:W-:Y:S02]  /*27d0*/  ISETP.GT.AND P3, PT, R5, 0x9, !P5 ;  /* 0x000000090500780c */ /* 0x000fe40006f64270 */
[----:B------:R-:W-:Y:S02]  /*27e0*/  P2R R25, PR, RZ, 0x20 ;  /* 0x00000020ff197803 */ /* 0x000fe40000000000 */
        /* <DEDUP_REMOVED lines=89> */
[C---:B------:R-:W-:Y:S02]  /*2d80*/  ISETP.GE.AND P3, PT, R9.reuse, 0x52, PT ;  /* 0x000000520900780c */ /* 0x040fe40003f66270 */
[----:B------:R-:W-:Y:S02]  /*2d90*/  ISETP.GE.AND P6, PT, R9, 0x1, PT ;  /* 0x000000010900780c */ /* 0x000fe40003fc6270 */
[----:B------:R-:W-:-:S04]  /*2da0*/  ISETP.GT.AND P4, PT, R5, 0x51, !P3 ;  /* 0x000000510500780c */ /* 0x000fc80005f84270 */
[----:B------:R-:W-:-:S04]  /*2db0*/  ISETP.LT.OR P4, PT, R3, 0x52, P4 ;  /* 0x000000520300780c */ /* 0x000fc80002781670 */
[----:B------:R-:W-:Y:S02]  /*2dc0*/  FSEL R106, R65, -INF , !P4 ;  /* 0xff800000416a7808 */ /* 0x000fe40006000000 */
[----:B------:R-:W-:-:S04]  /*2dd0*/  ISETP.GE.AND P4, PT, R9, 0x59, PT ;  /* 0x000000590900780c */ /* 0x000fc80003f86270 */
        /* <DEDUP_REMOVED lines=11> */
[----:B------:R-:W-:Y:S01]  /*2e90*/  FSEL R108, R69, -INF , !P5 ;  /* 0xff800000456c7808 */ /* 0x000fe20006800000 */
[----:B------:R-:W-:Y:S01]  /*2ea0*/  IMAD.IADD R8, R50, 0x1, R3 ;  /* 0x0000000132087824 */ /* 0x000fe200078e0203 */
[----:B------:R-:W-:Y:S02]  /*2eb0*/  PLOP3.LUT P5, PT, PT, PT, UP0, 0x40, 0x0 ;  /* 0x000000000000781c */ /* 0x000fe40003fae808 */
[----:B------:R-:W-:-:S11]  /*2ec0*/  VIADDMNMX R5, R3, R43, R42, PT ;  /* 0x0000002b03057246 */ /* 0x000fd6000380012a */
[----:B------:R-:W-:Y:S05]  /*2ed0*/  @P5 BRA `(.L_x_8535) ;  /* 0x00000000005c5947 */ /* 0x000fea0003800000 */
        /* <DEDUP_REMOVED lines=13> */
.L_x_8537:
[----:B------:R-:W-:-:S06]  /*2fb0*/  UISETP.NE.AND UP1, UPT, UR15, 0x1, UPT ;  /* 0x000000010f00788c */ /* 0x000fcc000bf25270 */
[----:B------:R-:W-:-:S05]  /*2fc0*/  PLOP3.LUT P5, PT, PT, PT, UP1, 0x80, 0x0 ;  /* 0x000000000000781c */ /* 0x000fca0003faf018 */
[----:B------:R-:W-:-:S08]  /*2fd0*/  @UP1 ULDC.64 UR6, c[0x0][0x9e8] ;  /* 0x00027a0000061ab9 */ /* 0x000fd00000000a00 */
[----:B------:R-:W-:Y:S01]  /*2fe0*/  @P5 IMAD.HI.U32 R24, R9, UR6, RZ ;  /* 0x0000000609185c27 */ /* 0x000fe2000f8e00ff */
[----:B------:R-:W-:-:S13]  /*2ff0*/  PLOP3.LUT P5, PT, PT, PT, UP1, 0x80, 0x0 ;  /* 0x000000000000781c */ /* 0x000fda0003faf018 */
[----:B------:R-:W-:-:S07]  /*3000*/  @P5 SHF.R.U32.HI R9, RZ, UR7, R24 ;  /* 0x00000007ff095c19 */ /* 0x000fce0008011618 */
.L_x_8538:
[----:B------:R-:W-:Y:S05]  /*3010*/  BSYNC B0 ;  /* 0x0000000000007941 */ /* 0x000fea0003800000 */
.L_x_8536:
[----:B------:R-:W-:-:S05]  /*3020*/  IMAD R9, R9, UR15, R51 ;  /* 0x0000000f09097c24 */ /* 0x000fca000f8e0233 */
[----:B------:R-:W-:Y:S02]  /*3030*/  VIMNMX R8, R8, R9, !PT ;  /* 0x0000000908087248 */ /* 0x000fe40007fe0100 */
[----:B------:R-:W-:-:S07]  /*3040*/  VIADDMNMX R5, R9, UR15, R5, PT ;  /* 0x0000000f09057c46 */ /* 0x000fce000b800105 */
.L_x_8535:
[----:B------:R-:W-:Y:S01]  /*3050*/  ISETP.GT.AND P1, PT, R8, 0x1, !P1 ;  /* 0x000000010800780c */ /* 0x000fe20004f24270 */
[----:B------:R-:W-:Y:S01]  /*3060*/  ULDC UR10, c[0x0][0x988] ;  /* 0x00026200000a7ab9 */ /* 0x000fe20000000800 */
[----:B------:R-:W-:Y:S02]  /*3070*/  FMNMX.FTZ R9, R40, R58, !PT ;  /* 0x0000003a28097209 */ /* 0x000fe40007810000 */
[----:B------:R-:W-:Y:S02]  /*3080*/  ISETP.LT.OR P1, PT, R5, 0x2, P1 ;  /* 0x000000020500780c */ /* 0x000fe40000f21670 */
[----:B------:R-:W-:Y:S02]  /*3090*/  FMNMX.FTZ R9, R72, R9, !PT ;  /* 0x0000000948097209 */ /* 0x000fe40007810000 */
[----:B------:R-:W-:Y:S02]  /*30a0*/  FSEL R13, R13, -INF , !P1 ;  /* 0xff8000000d0d7808 */ /* 0x000fe40004800000 */
[----:B------:R-:W-:-:S02]  /*30b0*/  FMNMX.FTZ R9, R74, R9, !PT ;  /* 0x000000094a097209 */ /* 0x000fc40007810000 */
        /* <DEDUP_REMOVED lines=9> */
[----:B------:R-:W-:Y:S02]  /*3150*/  FMNMX.FTZ R9, R82, R9, !PT ;  /* 0x0000000952097209 */ /* 0x000fe40007810000 */
[----:B------:R-:W-:Y:S02]  /*3160*/  ISETP.LT.OR P2, PT, R5, 0x9, P2 ;  /* 0x000000090500780c */ /* 0x000fe40001741670 */
[----:B------:R-:W-:-:S02]  /*3170*/  ISETP.GT.AND P1, PT, R8, 0x10, !P1 ;  /* 0x000000100800780c */ /* 0x000fc40004f24270 */
[----:B------:R-:W-:Y:S02]  /*3180*/  FMNMX.FTZ R9, R84, R9, !PT ;  /* 0x0000000954097209 */ /* 0x000fe40007810000 */
[----:B------:R-:W-:Y:S02]  /*3190*/  FSEL R14, R14, -INF , !P2 ;  /* 0xff8000000e0e7808 */ /* 0x000fe40005000000 */
[----:B------:R-:W-:Y:S02]  /*31a0*/  ISETP.LT.OR P1, PT, R5, 0x11, P1 ;  /* 0x000000110500780c */ /* 0x000fe40000f21670 */
[----:B------:R-:W-:Y:S02]  /*31b0*/  ISETP.NE.AND P2, PT, R29, RZ, PT ;  /* 0x000000ff1d00720c */ /* 0x000fe40003f45270 */
[----:B------:R-:W-:Y:S02]  /*31c0*/  FMNMX.FTZ R9, R86, R9, !PT ;  /* 0x0000000956097209 */ /* 0x000fe40007810000 */
[----:B------:R-:W-:-:S02]  /*31d0*/  FSEL R20, R20, -INF , !P1 ;  /* 0xff80000014147808 */ /* 0x000fc40004800000 */
[----:B------:R-:W-:Y:S02]  /*31e0*/  ISETP.GT.AND P1, PT, R8, 0x11, !P2 ;  /* 0x000000110800780c */ /* 0x000fe40005724270 */
[----:B------:R-:W-:Y:S02]  /*31f0*/  FMNMX.FTZ R9, R88, R9, !PT ;  /* 0x0000000958097209 */ /* 0x000fe40007810000 */
[----:B------:R-:W-:Y:S02]  /*3200*/  ISETP.LT.OR P1, PT, R5, 0x12, P1 ;  /* 0x000000120500780c */ /* 0x000fe40000f21670 */
[----:B------:R-:W-:Y:S02]  /*3210*/  ISETP.NE.AND P5, PT, R32, RZ, PT ;  /* 0x000000ff2000720c */ /* 0x000fe40003fa5270 */
[----:B------:R-:W-:Y:S02]  /*3220*/  FMNMX.FTZ R9, R90, R9, !PT ;  /* 0x000000095a097209 */ /* 0x000fe40007810000 */
[----:B------:R-:W-:-:S02]  /*3230*/  FSEL R21, R21, -INF , !P1 ;  /* 0xff80000015157808 */ /* 0x000fc40004800000 */
        /* <DEDUP_REMOVED lines=27> */
[----:B------:R-:W-:Y:S01]  /*33f0*/  ISETP.NE.AND P1, PT, R41, RZ, PT ;  /* 0x000000ff2900720c */ /* 0x000fe20003f25270 */
[----:B------:R-:W1:Y:S01]  /*3400*/  SHFL.BFLY PT, R36, R37, 0x2, 0x1f ;  /* 0x0c401f0025247f89 */ /* 0x000e6200000e0000 */
[C---:B------:R-:W-:Y:S02]  /*3410*/  ISETP.GT.AND P6, PT, R8.reuse, RZ, !P6 ;  /* 0x000000ff0800720c */ /* 0x040fe400077c4270 */
[----:B------:R-:W-:-:S02]  /*3420*/  ISETP.GT.AND P1, PT, R8, 0x28, !P1 ;  /* 0x000000280800780c */ /* 0x000fc40004f24270 */
[C---:B------:R-:W-:Y:S02]  /*3430*/  ISETP.LT.OR P6, PT, R5.reuse, 0x1, P6 ;  /* 0x000000010500780c */ /* 0x040fe400037c1670 */
[----:B------:R-:W-:Y:S02]  /*3440*/  ISETP.LT.OR P1, PT, R5, 0x29, P1 ;  /* 0x000000290500780c */ /* 0x000fe40000f21670 */
[----:B------:R-:W-:Y:S02]  /*3450*/  FSEL R4, R4, -INF , !P6 ;  /* 0xff80000004047808 */ /* 0x000fe40007000000 */
[----:B------:R-:W-:Y:S02]  /*3460*/  FSEL R28, R46, -INF , !P1 ;  /* 0xff8000002e1c7808 */ /* 0x000fe40004800000 */
[----:B------:R-:W-:Y:S02]  /*3470*/  ISETP.NE.AND P1, PT, R44, RZ, PT ;  /* 0x000000ff2c00720c */ /* 0x000fe40003f25270 */
[----:B------:R-:W-:-:S02]  /*3480*/  ISETP.NE.AND P2, PT, R53, RZ, PT ;  /* 0x000000ff3500720c */ /* 0x000fc40003f45270 */
[----:B------:R-:W-:Y:S02]  /*3490*/  ISETP.GT.AND P1, PT, R8, 0x29, !P1 ;  /* 0x000000290800780c */ /* 0x000fe40004f24270 */
[----:B------:R-:W-:Y:S02]  /*34a0*/  ISETP.NE.AND P5, PT, R56, RZ, PT ;  /* 0x000000ff3800720c */ /* 0x000fe40003fa5270 */
[----:B------:R-:W-:Y:S02]  /*34b0*/  ISETP.LT.OR P1, PT, R5, 0x2a, P1 ;  /* 0x0000002a0500780c */ /* 0x000fe40000f21670 */
[----:B------:R-:W-:Y:S02]  /*34c0*/  ISETP.NE.AND P6, PT, R59, RZ, PT ;  /* 0x000000ff3b00720c */ /* 0x000fe40003fc5270 */
[----:B------:R-:W-:Y:S02]  /*34d0*/  FSEL R29, R47, -INF , !P1 ;  /* 0xff8000002f1d7808 */ /* 0x000fe40004800000 */
[----:B-1----:R-:W-:-:S02]  /*34e0*/  FMNMX.FTZ R38, R37, R36, !PT ;  /* 0x0000002425267209 */ /* 0x002fc40007810000 */
[----:B------:R-:W-:Y:S02]  /*34f0*/  ISETP.NE.AND P1, PT, R45, RZ, PT ;  /* 0x000000ff2d00720c */ /* 0x000fe40003f25270 */
[----:B------:R-:W-:Y:S01]  /*3500*/  FMNMX.FTZ R37, R4, R13, !PT ;  /* 0x0000000d04257209 */ /* 0x000fe20007810000 */
[----:B------:R-:W1:Y:S01]  /*3510*/  SHFL.BFLY PT, R9, R38, 0x1, 0x1f ;  /* 0x0c201f0026097f89 */ /* 0x000e6200000e0000 */
[C---:B------:R-:W-:Y:S02]  /*3520*/  ISETP.GT.AND P1, PT, R8.reuse, 0x30, !P1 ;  /* 0x000000300800780c */ /* 0x040fe40004f24270 */
[C---:B------:R-:W-:Y:S02]  /*3530*/  ISETP.GT.AND P3, PT, R8.reuse, 0x51, !P3 ;  /* 0x000000510800780c */ /* 0x040fe40005f64270 */
[----:B------:R-:W-:Y:S02]  /*3540*/  ISETP.LT.OR P1, PT, R5, 0x31, P1 ;  /* 0x000000310500780c */ /* 0x000fe40000f21670 */
[----:B------:R-:W-:-:S02]  /*3550*/  ISETP.GT.AND P4, PT, R8, 0x58, !P4 ;  /* 0x000000580800780c */ /* 0x000fc40006784270 */
[----:B------:R-:W-:Y:S02]  /*3560*/  FSEL R30, R30, -INF , !P1 ;  /* 0xff8000001e1e7808 */ /* 0x000fe40004800000 */
[----:B------:R-:W-:Y:S02]  /*3570*/  ISETP.NE.AND P1, PT, R48, RZ, PT ;  /* 0x000000ff3000720c */ /* 0x000fe40003f25270 */
[C---:B------:R-:W-:Y:S02]  /*3580*/  ISETP.LT.OR P3, PT, R5.reuse, 0x52, P3 ;  /* 0x000000520500780c */ /* 0x040fe40001f61670 */
[----:B------:R-:W-:Y:S02]  /*3590*/  ISETP.GT.AND P1, PT, R8, 0x31, !P1 ;  /* 0x000000310800780c */ /* 0x000fe40004f24270 */
[C---:B------:R-:W-:Y:S02]  /*35a0*/  ISETP.LT.OR P4, PT, R5.reuse, 0x59, P4 ;  /* 0x000000590500780c */ /* 0x040fe40002781670 */
[----:B------:R-:W-:-:S04]  /*35b0*/  ISETP.LT.OR P1, PT, R5, 0x32, P1 ;  /* 0x000000320500780c */ /* 0x000fc80000f21670 */
[----:B------:R-:W-:Y:S02]  /*35c0*/  FSEL R31, R31, -INF , !P1 ;  /* 0xff8000001f1f7808 */ /* 0x000fe40004800000 */
[----:B------:R-:W-:Y:S02]  /*35d0*/  ISETP.NE.AND P1, PT, R49, RZ, PT ;  /* 0x000000ff3100720c */ /* 0x000fe40003f25270 */
[----:B-1----:R-:W-:Y:S02]  /*35e0*/  FMNMX.FTZ R9, R38, R9, !PT ;  /* 0x0000000926097209 */ /* 0x002fe40007810000 */
[----:B------:R-:W-:Y:S02]  /*35f0*/  FMNMX.FTZ R38, R14, R37, !PT ;  /* 0x000000250e267209 */ /* 0x000fe40007810000 */
[----:B------:R-:W-:Y:S01]  /*3600*/  ISETP.GT.AND P1, PT, R8, 0x38, !P1 ;  /* 0x000000380800780c */ /* 0x000fe20004f24270 */
[----:B------:R-:W-:Y:S01]  /*3610*/  FMUL.FTZ R36, R9, UR10 ;  /* 0x0000000a09247c20 */ /* 0x000fe20008410000 */
        /* <DEDUP_REMOVED lines=21> */
[----:B------:R-:W-:Y:S02]  /*3770*/  FMNMX.FTZ R38, R30, R37, !PT ;  /* 0x000000251e267209 */ /* 0x000fe40007810000 */
[----:B------:R-:W-:Y:S02]  /*3780*/  FSETP.NEU.FTZ.AND P1, PT, R9, -INF , PT ;  /* 0xff8000000900780b */ /* 0x000fe40003f3d000 */
[----:B------:R-:W-:Y:S02]  /*3790*/  ISETP.NE.AND P5, PT, R57, RZ, PT ;  /* 0x000000ff3900720c */ /* 0x000fe40003fa5270 */
[----:B------:R-:W-:-:S02]  /*37a0*/  FMNMX.FTZ R37, R31, R38, !PT ;  /* 0x000000261f257209 */ /* 0x000fc40007810000 */
[----:B------:R-:W-:Y:S02]  /*37b0*/  FSEL R43, R36, RZ, P1 ;  /* 0x000000ff242b7208 */ /* 0x000fe40000800000 */
[----:B------:R-:W-:Y:S02]  /*37c0*/  ISETP.GT.AND P1, PT, R8, 0x48, !P5 ;  /* 0x000000480800780c */ /* 0x000fe40006f24270 */
        /* <DEDUP_REMOVED lines=8> */
[----:B------:R-:W-:Y:S01]  /*3850*/  ISETP.NE.AND P2, PT, R61, RZ, PT ;  /* 0x000000ff3d00720c */ /* 0x000fe20003f45270 */
[--C-:B------:R-:W-:Y:S01]  /*3860*/  FFMA.FTZ R42, R74, UR10, -R43.reuse ;  /* 0x0000000a4a2a7c23 */ /* 0x100fe2000801082b */
[----:B------:R-:W-:Y:S01]  /*3870*/  ISETP.GT.AND P1, PT, R8, 0x49, !P6 ;  /* 0x000000490800780c */ /* 0x000fe20007724270 */
[--C-:B------:R-:W-:Y:S01]  /*3880*/  FFMA.FTZ R52, R94, UR10, -R43.reuse ;  /* 0x0000000a5e347c23 */ /* 0x100fe2000801082b */
[----:B------:R-:W-:Y:S01]  /*3890*/  FMNMX.FTZ R38, R34, R37, !PT ;  /* 0x0000002522267209 */ /* 0x000fe20007810000 */
[----:B------:R2:W-:Y:S01]  /*38a0*/  MUFU.EX2 R154, R41 ;  /* 0x00000029009a7308 */ /* 0x0005e20000000800 */
[--C-:B-1----:R-:W-:Y:S01]  /*38b0*/  FFMA.FTZ R39, R76, UR10, -R43.reuse ;  /* 0x0000000a4c277c23 */ /* 0x102fe2000801082b */
[----:B------:R-:W-:Y:S01]  /*38c0*/  ISETP.NE.AND P5, PT, R65, RZ, PT ;  /* 0x000000ff4100720c */ /* 0x000fe20003fa5270 */
[--C-:B------:R-:W-:Y:S01]  /*38d0*/  FFMA.FTZ R48, R90, UR10, -R43.reuse ;  /* 0x0000000a5a307c23 */ /* 0x100fe2000801082b */
[----:B------:R-:W-:Y:S01]  /*38e0*/  ISETP.GT.AND P2, PT, R8, 0x50, !P2 ;  /* 0x000000500800780c */ /* 0x000fe20005744270 */
[--C-:B------:R-:W-:Y:S01]  /*38f0*/  FFMA.FTZ R56, R98, UR10, -R43.reuse ;  /* 0x0000000a62387c23 */ /* 0x100fe2000801082b */
[C---:B------:R-:W-:Y:S01]  /*3900*/  ISETP.LT.OR P1, PT, R5.reuse, 0x4a, P1 ;  /* 0x0000004a0500780c */ /* 0x040fe20000f21670 */
[--C-:B------:R-:W-:Y:S01]  /*3910*/  FFMA.FTZ R44, R84, UR10, -R43.reuse ;  /* 0x0000000a542c7c23 */ /* 0x100fe2000801082b */
[----:B------:R1:W-:Y:S01]  /*3920*/  MUFU.EX2 R156, R39 ;  /* 0x00000027009c7308 */ /* 0x0003e20000000800 */
[--C-:B--2---:R-:W-:Y:S01]  /*3930*/  FFMA.FTZ R41, R80, UR10, -R43.reuse ;  /* 0x0000000a50297c23 */ /* 0x104fe2000801082b */
[----:B------:R-:W-:Y:S01]  /*3940*/  ISETP.GT.AND P5, PT, R8, 0x59, !P5 ;  /* 0x000000590800780c */ /* 0x000fe20006fa4270 */
[--C-:B------:R-:W-:Y:S01]  /*3950*/  FFMA.FTZ R46, R88, UR10, -R43.reuse ;  /* 0x0000000a582e7c23 */ /* 0x100fe2000801082b */
[----:B------:R-:W-:Y:S01]  /*3960*/  ISETP.LT.OR P2, PT, R5, 0x51, P2 ;  /* 0x000000510500780c */ /* 0x000fe20001741670 */
[--C-:B------:R-:W-:Y:S01]  /*3970*/  FFMA.FTZ R50, R92, UR10, -R43.reuse ;  /* 0x0000000a5c327c23 */ /* 0x100fe2000801082b */
[----:B------:R-:W-:Y:S01]  /*3980*/  FSEL R37, R63, -INF , !P1 ;  /* 0xff8000003f257808 */ /* 0x000fe20004800000 */
[--C-:B------:R-:W-:Y:S01]  /*3990*/  FFMA.FTZ R54, R96, UR10, -R43.reuse ;  /* 0x0000000a60367c23 */ /* 0x100fe2000801082b */
[----:B------:R2:W-:Y:S01]  /*39a0*/  MUFU.EX2 R158, R41 ;  /* 0x00000029009e7308 */ /* 0x0005e20000000800 */
[----:B-1----:R-:W-:Y:S01]  /*39b0*/  FMNMX.FTZ R39, R35, R38, !PT ;  /* 0x0000002623277209 */ /* 0x002fe20007810000 */
[--C-:B------:R-:W-:Y:S01]  /*39c0*/  FFMA.FTZ R58, R100, UR10, -R43.reuse ;  /* 0x0000000a643a7c23 */ /* 0x100fe2000801082b */
[----:B------:R-:W-:Y:S01]  /*39d0*/  FSEL R38, R66, -INF , !P2 ;  /* 0xff80000042267808 */ /* 0x000fe20005000000 */
[----:B------:R-:W-:Y:S01]  /*39e0*/  FFMA.FTZ R62, R106, UR10, -R43 ;  /* 0x0000000a6a3e7c23 */ /* 0x000fe2000801082b */
[----:B------:R-:W-:-:S02]  /*39f0*/  FMNMX.FTZ R8, R36, R39, !PT ;  /* 0x0000002724087209 */ /* 0x000fc40007810000 */
[----:B------:R-:W-:Y:S01]  /*3a00*/  FSEL R39, R67, -INF , !P3 ;  /* 0xff80000043277808 */ /* 0x000fe20005800000 */
[----:B------:R1:W-:Y:S01]  /*3a10*/  MUFU.EX2 R45, R40 ;  /* 0x00000028002d7308 */ /* 0x0003e20000000800 */
[----:B--2---:R-:W-:Y:S02]  /*3a20*/  FMNMX.FTZ R41, R37, R8, !PT ;  /* 0x0000000825297209 */ /* 0x004fe40007810000 */
[----:B------:R-:W-:Y:S02]  /*3a30*/  ISETP.LT.OR P5, PT, R5, 0x5a, P5 ;  /* 0x0000005a0500780c */ /* 0x000fe40002fa1670 */
[----:B------:R-:W-:Y:S02]  /*3a40*/  FMNMX.FTZ R8, R38, R41, !PT ;  /* 0x0000002926087209 */ /* 0x000fe40007810000 */
[----:B------:R-:W-:Y:S01]  /*3a50*/  FSEL R5, R70, -INF , !P4 ;  /* 0xff80000046057808 */ /* 0x000fe20006000000 */
[----:B------:R2:W-:Y:S01]  /*3a60*/  MUFU.EX2 R47, R42 ;  /* 0x0000002a002f7308 */ /* 0x0005e20000000800 */
[----:B-1----:R-:W-:Y:S01]  /*3a70*/  FFMA.FTZ R40, R78, UR10, -R43 ;  /* 0x0000000a4e287c23 */ /* 0x002fe2000801082b */
[----:B------:R-:W-:-:S04]  /*3a80*/  FMNMX.FTZ R8, R39, R8, !PT ;  /* 0x0000000827087209 */ /* 0x000fc80007810000 */
[----:B------:R-:W-:Y:S02]  /*3a90*/  FMNMX.FTZ R41, R5, R8, !PT ;  /* 0x0000000805297209 */ /* 0x000fe40007810000 */
[----:B------:R1:W-:Y:S01]  /*3aa0*/  MUFU.EX2 R49, R40 ;  /* 0x0000002800317308 */ /* 0x0003e20000000800 */
[----:B--2---:R-:W-:-:S07]  /*3ab0*/  FFMA.FTZ R42, R82, UR10, -R43 ;  /* 0x0000000a522a7c23 */ /* 0x004fce000801082b */
[----:B------:R2:W-:Y:S01]  /*3ac0*/  MUFU.EX2 R51, R42 ;  /* 0x0000002a00337308 */ /* 0x0005e20000000800 */
[----:B-1----:R-:W-:-:S04]  /*3ad0*/  FSEL R40, R71, -INF , !P5 ;  /* 0xff80000047287808 */ /* 0x002fc80006800000 */
[----:B------:R-:W-:-:S03]  /*3ae0*/  FMNMX.FTZ R41, R40, R41, !PT ;  /* 0x0000002928297209 */ /* 0x000fc60007810000 */
[----:B------:R1:W-:Y:S01]  /*3af0*/  MUFU.EX2 R57, R52 ;  /* 0x0000003400397308 */ /* 0x0003e20000000800 */
[--C-:B--2---:R-:W-:Y:S01]  /*3b00*/  FFMA.FTZ R42, R86, UR10, -R43.reuse ;  /* 0x0000000a562a7c23 */ /* 0x104fe2000801082b */
[----:B------:R-:W2:Y:S06]  /*3b10*/  SHFL.BFLY PT, R8, R41, 0x2, 0x1f ;  /* 0x0c401f0029087f89 */ /* 0x000eac00000e0000 */
[----:B------:R-:W-:Y:S01]  /*3b20*/  MUFU.EX2 R53, R42 ;  /* 0x0000002a00357308 */ /* 0x000fe20000000800 */
[--C-:B-1----:R-:W-:Y:S01]  /*3b30*/  FFMA.FTZ R52, R60, UR10, -R43.reuse ;  /* 0x0000000a3c347c23 */ /* 0x102fe2000801082b */
[----:B------:R-:W-:-:S06]  /*3b40*/  FFMA.FTZ R60, R104, UR10, -R43 ;  /* 0x0000000a683c7c23 */ /* 0x000fcc000801082b */
[----:B------:R1:W-:Y:S08]  /*3b50*/  MUFU.EX2 R55, R48 ;  /* 0x0000003000377308 */ /* 0x0003f00000000800 */
[----:B------:R3:W-:Y:S01]  /*3b60*/  MUFU.EX2 R59, R56 ;  /* 0x00000038003b7308 */ /* 0x0007e20000000800 */
[----:B-1----:R-:W-:Y:S01]  /*3b70*/  FFMA.FTZ R48, R102, UR10, -R43 ;  /* 0x0000000a66307c23 */ /* 0x002fe2000801082b */
[----:B--2---:R-:W-:-:S05]  /*3b80*/  FMNMX.FTZ R42, R41, R8, !PT ;  /* 0x00000008292a7209 */ /* 0x004fca0007810000 */
[----:B------:R-:W1:Y:S01]  /*3b90*/  SHFL.BFLY PT, R41, R42, 0x1, 0x1f ;  /* 0x0c201f002a297f89 */ /* 0x000e6200000e0000 */
[----:B------:R-:W-:Y:S01]  /*3ba0*/  MUFU.EX2 R61, R48 ;  /* 0x00000030003d7308 */ /* 0x000fe20000000800 */
[----:B---3--:R-:W-:-:S07]  /*3bb0*/  FFMA.FTZ R56, R64, UR10, -R43 ;  /* 0x0000000a40387c23 */ /* 0x008fce000801082b */
[----:B------:R-:W2:Y:S08]  /*3bc0*/  MUFU.EX2 R44, R44 ;  /* 0x0000002c002c7308 */ /* 0x000eb00000000800 */
[----:B------:R-:W3:Y:S01]  /*3bd0*/  MUFU.EX2 R46, R46 ;  /* 0x0000002e002e7308 */ /* 0x000ee20000000800 */
[----:B-1----:R-:W-:Y:S01]  /*3be0*/  FMNMX.FTZ R8, R42, R41, !PT ;  /* 0x000000292a087209 */ /* 0x002fe20007810000 */
[--C-:B------:R-:W-:Y:S01]  /*3bf0*/  FFMA.FTZ R41, R68, UR10, -R43.reuse ;  /* 0x0000000a44297c23 */ /* 0x100fe2000801082b */
[----:B------:R-:W-:-:S05]  /*3c00*/  FFMA.FTZ R43, R108, UR10, -R43 ;  /* 0x0000000a6c2b7c23 */ /* 0x000fca000801082b */
[----:B------:R-:W-:Y:S01]  /*3c10*/  MUFU.EX2 R63, R60 ;  /* 0x0000003c003f7308 */ /* 0x000fe20000000800 */
[C---:B------:R-:W-:Y:S01]  /*3c20*/  FSETP.NEU.FTZ.AND P1, PT, R8.reuse, -INF , PT ;  /* 0xff8000000800780b */ /* 0x040fe20003f3d000 */
[----:B------:R-:W-:Y:S01]  /*3c30*/  FMUL.FTZ R42, R8, UR10 ;  /* 0x0000000a082a7c20 */ /* 0x000fe20008410000 */
[----:B--2---:R-:W-:-:S04]  /*3c40*/  F2FP.F16.F32.PACK_AB R160, R53, R44 ;  /* 0x0000002c35a0723e */ /* 0x004fc800000000ff */
[----:B------:R-:W-:Y:S01]  /*3c50*/  FSEL R42, R42, RZ, P1 ;  /* 0x000000ff2a2a7208 */ /* 0x000fe20000800000 */
[----:B------:R1:W-:Y:S01]  /*3c60*/  MUFU.EX2 R174, R43 ;  /* 0x0000002b00ae7308 */ /* 0x0003e20000000800 */
[----:B---3--:R-:W-:-:S03]  /*3c70*/  F2FP.F16.F32.PACK_AB R162, R55, R46 ;  /* 0x0000002e37a2723e */ /* 0x008fc600000000ff */
[--C-:B------:R-:W-:Y:S01]  /*3c80*/  FFMA.FTZ R4, R4, UR10, -R42.reuse ;  /* 0x0000000a04047c23 */ /* 0x100fe2000801082a */
[--C-:B------:R-:W-:Y:S01]  /*3c90*/  FFMA.FTZ R13, R13, UR10, -R42.reuse ;  /* 0x0000000a0d0d7c23 */ /* 0x100fe2000801082a */
[--C-:B------:R-:W-:Y:S01]  /*3ca0*/  FFMA.FTZ R14, R14, UR10, -R42.reuse ;  /* 0x0000000a0e0e7c23 */ /* 0x100fe2000801082a */
[--C-:B------:R-:W-:Y:S01]  /*3cb0*/  FFMA.FTZ R15, R15, UR10, -R42.reuse ;  /* 0x0000000a0f0f7c23 */ /* 0x100fe2000801082a */
[--C-:B------:R-:W-:Y:S01]  /*3cc0*/  FFMA.FTZ R20, R20, UR10, -R42.reuse ;  /* 0x0000000a14147c23 */ /* 0x100fe2000801082a */
[----:B-1----:R-:W-:Y:S01]  /*3cd0*/  FADD.FTZ R43, R152, R45 ;  /* 0x0000002d982b7221 */ /* 0x002fe20000010000 */
[----:B------:R-:W-:Y:S01]  /*3ce0*/  MUFU.EX2 R4, R4 ;  /* 0x0000000400047308 */ /* 0x000fe20000000800 */
[--C-:B------:R-:W-:Y:S01]  /*3cf0*/  FFMA.FTZ R21, R21, UR10, -R42.reuse ;  /* 0x0000000a15157c23 */ /* 0x100fe2000801082a */
[--C-:B------:R-:W-:Y:S01]  /*3d00*/  FFMA.FTZ R24, R24, UR10, -R42.reuse ;  /* 0x0000000a18187c23 */ /* 0x100fe2000801082a */
[----:B------:R-:W-:Y:S01]  /*3d10*/  FADD.FTZ R48, R154, R43 ;  /* 0x0000002b9a307221 */ /* 0x000fe20000010000 */
[--C-:B------:R-:W-:Y:S01]  /*3d20*/  FFMA.FTZ R25, R25, UR10, -R42.reuse ;  /* 0x0000000a19197c23 */ /* 0x100fe2000801082a */
[--C-:B------:R-:W-:Y:S01]  /*3d30*/  FFMA.FTZ R26, R26, UR10, -R42.reuse ;  /* 0x0000000a1a1a7c23 */ /* 0x100fe2000801082a */
[----:B------:R-:W-:Y:S01]  /*3d40*/  FFMA.FTZ R27, R27, UR10, -R42 ;  /* 0x0000000a1b1b7c23 */ /* 0x000fe2000801082a */
[----:B------:R-:W-:Y:S01]  /*3d50*/  FADD.FTZ R43, R47, R48 ;  /* 0x000000302f2b7221 */ /* 0x000fe20000010000 */
[----:B------:R-:W1:Y:S01]  /*3d60*/  MUFU.EX2 R13, R13 ;  /* 0x0000000d000d7308 */ /* 0x000e620000000800 */
[--C-:B------:R-:W-:Y:S01]  /*3d70*/  FFMA.FTZ R28, R28, UR10, -R42.reuse ;  /* 0x0000000a1c1c7c23 */ /* 0x100fe2000801082a */
[--C-:B------:R-:W-:Y:S01]  /*3d80*/  FFMA.FTZ R29, R29, UR10, -R42.reuse ;  /* 0x0000000a1d1d7c23 */ /* 0x100fe2000801082a */
[----:B------:R-:W-:Y:S01]  /*3d90*/  FADD.FTZ R48, R156, R43 ;  /* 0x0000002b9c307221 */ /* 0x000fe20000010000 */
[--C-:B------:R-:W-:Y:S01]  /*3da0*/  FFMA.FTZ R30, R30, UR10, -R42.reuse ;  /* 0x0000000a1e1e7c23 */ /* 0x100fe2000801082a */
[--C-:B------:R-:W-:Y:S01]  /*3db0*/  FFMA.FTZ R31, R31, UR10, -R42.reuse ;  /* 0x0000000a1f1f7c23 */ /* 0x100fe2000801082a */
[----:B------:R-:W-:Y:S01]  /*3dc0*/  FFMA.FTZ R32, R32, UR10, -R42 ;  /* 0x0000000a20207c23 */ /* 0x000fe2000801082a */
[----:B------:R-:W-:Y:S01]  /*3dd0*/  FADD.FTZ R67, R49, R48 ;  /* 0x0000003031437221 */ /* 0x000fe20000010000 */
[----:B------:R-:W2:Y:S01]  /*3de0*/  MUFU.EX2 R14, R14 ;  /* 0x0000000e000e7308 */ /* 0x000ea20000000800 */
[--C-:B------:R-:W-:Y:S01]  /*3df0*/  FFMA.FTZ R33, R33, UR10, -R42.reuse ;  /* 0x0000000a21217c23 */ /* 0x100fe2000801082a */
[--C-:B------:R-:W-:Y:S01]  /*3e00*/  FFMA.FTZ R34, R34, UR10, -R42.reuse ;  /* 0x0000000a22227c23 */ /* 0x100fe2000801082a */
[----:B------:R-:W-:Y:S01]  /*3e10*/  FADD.FTZ R60, R158, R67 ;  /* 0x000000439e3c7221 */ /* 0x000fe20000010000 */
[--C-:B------:R-:W-:Y:S01]  /*3e20*/  FFMA.FTZ R35, R35, UR10, -R42.reuse ;  /* 0x0000000a23237c23 */ /* 0x100fe2000801082a */
[--C-:B------:R-:W-:Y:S01]  /*3e30*/  FFMA.FTZ R36, R36, UR10, -R42.reuse ;  /* 0x0000000a24247c23 */ /* 0x100fe2000801082a */
[----:B------:R-:W-:Y:S01]  /*3e40*/  FFMA.FTZ R37, R37, UR10, -R42 ;  /* 0x0000000a25257c23 */ /* 0x000fe2000801082a */
[----:B------:R-:W-:Y:S01]  /*3e50*/  FADD.FTZ R67, R51, R60 ;  /* 0x0000003c33437221 */ /* 0x000fe20000010000 */
[----:B------:R-:W3:Y:S01]  /*3e60*/  MUFU.EX2 R15, R15 ;  /* 0x0000000f000f7308 */ /* 0x000ee20000000800 */
[----:B-1----:R-:W-:Y:S01]  /*3e70*/  FADD.FTZ R43, R4, R13 ;  /* 0x0000000d042b7221 */ /* 0x002fe20000010000 */
[--C-:B------:R-:W-:Y:S01]  /*3e80*/  FFMA.FTZ R38, R38, UR10, -R42.reuse ;  /* 0x0000000a26267c23 */ /* 0x100fe2000801082a */
[----:B------:R-:W-:Y:S01]  /*3e90*/  FADD.FTZ R60, R44, R67 ;  /* 0x000000432c3c7221 */ /* 0x000fe20000010000 */
[--C-:B------:R-:W-:Y:S01]  /*3ea0*/  FFMA.FTZ R39, R39, UR10, -R42.reuse ;  /* 0x0000000a27277c23 */ /* 0x100fe2000801082a */
[----:B------:R-:W-:Y:S01]  /*3eb0*/  FFMA.FTZ R40, R40, UR10, -R42 ;  /* 0x0000000a28287c23 */ /* 0x000fe2000801082a */
[----:B------:R-:W-:Y:S01]  /*3ec0*/  F2FP.F16.F32.PACK_AB R152, R45, R152 ;  /* 0x000000982d98723e */ /* 0x000fe200000000ff */
[----:B------:R-:W-:Y:S01]  /*3ed0*/  FADD.FTZ R67, R53, R60 ;  /* 0x0000003c35437221 */ /* 0x000fe20000010000 */
[----:B------:R-:W1:Y:S01]  /*3ee0*/  MUFU.EX2 R20, R20 ;  /* 0x0000001400147308 */ /* 0x000e620000000800 */
[----:B--2---:R-:W-:Y:S01]  /*3ef0*/  FADD.FTZ R48, R14, R43 ;  /* 0x0000002b0e307221 */ /* 0x004fe20000010000 */
[----:B------:R-:W-:Y:S01]  /*3f00*/  F2FP.F16.F32.PACK_AB R153, R13, R4 ;  /* 0x000000040d99723e */ /* 0x000fe200000000ff */
[----:B------:R-:W-:Y:S01]  /*3f10*/  FADD.FTZ R60, R46, R67 ;  /* 0x000000432e3c7221 */ /* 0x000fe20000010000 */
[----:B------:R-:W-:-:S02]  /*3f20*/  F2FP.F16.F32.PACK_AB R154, R47, R154 ;  /* 0x0000009a2f9a723e */ /* 0x000fc400000000ff */
[----:B------:R-:W-:Y:S01]  /*3f30*/  F2FP.F16.F32.PACK_AB R156, R49, R156 ;  /* 0x0000009c319c723e */ /* 0x000fe200000000ff */
[----:B------:R-:W-:Y:S01]  /*3f40*/  FADD.FTZ R67, R55, R60 ;  /* 0x0000003c37437221 */ /* 0x000fe20000010000 */
[----:B------:R-:W2:Y:S01]  /*3f50*/  MUFU.EX2 R21, R21 ;  /* 0x0000001500157308 */ /* 0x000ea20000000800 */
[----:B---3--:R-:W-:Y:S01]  /*3f60*/  FADD.FTZ R43, R15, R48 ;  /* 0x000000300f2b7221 */ /* 0x008fe20000010000 */
[----:B------:R-:W-:Y:S02]  /*3f70*/  F2FP.F16.F32.PACK_AB R158, R51, R158 ;  /* 0x0000009e339e723e */ /* 0x000fe400000000ff */
[----:B------:R-:W-:-:S04]  /*3f80*/  F2FP.F16.F32.PACK_AB R155, R15, R14 ;  /* 0x0000000e0f9b723e */ /* 0x000fc800000000ff */
        /* <DEDUP_REMOVED lines=17> */
[----:B------:R-:W-:-:S06]  /*40a0*/  FFMA.FTZ R43, R5, UR10, -R42 ;  /* 0x0000000a052b7c23 */ /* 0x000fcc000801082a */
[----:B------:R-:W1:Y:S01]  /*40b0*/  MUFU.EX2 R30, R30 ;  /* 0x0000001e001e7308 */ /* 0x000e620000000800 */
[----:B--2---:R-:W-:Y:S01]  /*40c0*/  FADD.FTZ R60, R50, R67 ;  /* 0x00000043323c7221 */ /* 0x004fe20000010000 */
[----:B------:R-:W-:-:S03]  /*40d0*/  F2FP.F16.F32.PACK_AB R164, R57, R50 ;  /* 0x0000003239a4723e */ /* 0x000fc600000000ff */
[----:B------:R-:W-:-:S03]  /*40e0*/  FADD.FTZ R67, R57, R60 ;  /* 0x0000003c39437221 */ /* 0x000fc60000010000 */
[----:B------:R-:W2:Y:S01]  /*40f0*/  MUFU.EX2 R54, R54 ;  /* 0x0000003600367308 */ /* 0x000ea20000000800 */
[C---:B---3--:R-:W-:Y:S01]  /*4100*/  FADD.FTZ R5, R29.reuse, R48 ;  /* 0x000000301d057221 */ /* 0x048fe20000010000 */
[----:B------:R-:W-:-:S06]  /*4110*/  F2FP.F16.F32.PACK_AB R163, R29, R28 ;  /* 0x0000001c1da3723e */ /* 0x000fcc00000000ff */
[----:B------:R-:W3:Y:S01]  /*4120*/  MUFU.EX2 R31, R31 ;  /* 0x0000001f001f7308 */ /* 0x000ee20000000800 */
[----:B-1----:R-:W-:-:S07]  /*4130*/  FADD.FTZ R42, R30, R5 ;  /* 0x000000051e2a7221 */ /* 0x002fce0000010000 */
        /* <DEDUP_REMOVED lines=38> */
[C---:B---3--:R-:W-:Y:S01]  /*43a0*/  FADD.FTZ R4, R39.reuse, R4 ;  /* 0x0000000427047221 */ /* 0x048fe20000010000 */
[----:B------:R-:W-:-:S06]  /*43b0*/  F2FP.F16.F32.PACK_AB R173, R39, R38 ;  /* 0x0000002627ad723e */ /* 0x000fcc00000000ff */
[----:B------:R-:W3:Y:S01]  /*43c0*/  MUFU.EX2 R40, R40 ;  /* 0x0000002800287308 */ /* 0x000ee20000000800 */
[----:B-1----:R-:W-:-:S04]  /*43d0*/  FADD.FTZ R5, R41, R44 ;  /* 0x0000002c29057221 */ /* 0x002fc80000010000 */
[C---:B------:R-:W-:Y:S01]  /*43e0*/  FADD.FTZ R5, R174.reuse, R5 ;  /* 0x00000005ae057221 */ /* 0x040fe20000010000 */
[----:B------:R-:W-:Y:S01]  /*43f0*/  F2FP.F16.F32.PACK_AB R174, R174, R41 ;  /* 0x00000029aeae723e */ /* 0x000fe200000000ff */
[----:B--2---:R-:W-:-:S04]  /*4400*/  FADD.FTZ R13, R43, R4 ;  /* 0x000000042b0d7221 */ /* 0x004fc80000010000 */
[C---:B---3--:R-:W-:Y:S01]  /*4410*/  FADD.FTZ R4, R40.reuse, R13 ;  /* 0x0000000d28047221 */ /* 0x048fe20000010000 */
[----:B------:R-:W-:Y:S01]  /*4420*/  F2FP.F16.F32.PACK_AB R175, R40, R43 ;  /* 0x0000002b28af723e */ /* 0x000fe200000000ff */
[----:B------:R-:W-:Y:S06]  /*4430*/  @!P0 BRA `(.L_x_8539) ;  /* 0x0000000000048947 */ /* 0x000fec0003800000 */
[----:B------:R-:W-:Y:S01]  /*4440*/  BPT.TRAP 0x1 ;  /* 0x000000040000795c */ /* 0x000fe20000300000 */
.L_x_8539:
[----:B------:R1:W2:Y:S01]  /*4450*/  SYNCS.PHASECHK.TRANS64.TRYWAIT P1, [UR21+0x22850], R12 ;  /* 0x0228500cff0075a7 */ /* 0x0002a20008020155 */
[----:B------:R-:W-:Y:S05]  /*4460*/  @!P0 BRA `(.L_x_8540) ;  /* 0x0000000000048947 */ /* 0x000fea0003800000 */
[----:B------:R-:W-:Y:S01]  /*4470*/  BPT.TRAP 0x1 ;  /* 0x000000040000795c */ /* 0x000fe20000300000 */
.L_x_8540:
[----:B--2---:R-:W-:Y:S05]  /*4480*/  @P1 BRA `(.L_x_8541) ;  /* 0x0000000000081947 */ /* 0x004fea0003800000 */
[----:B------:R-:W2:Y:S02]  /*4490*/  SYNCS.PHASECHK.TRANS64.TRYWAIT P1, [UR21+0x22850], R12 ;  /* 0x0228500cff0075a7 */ /* 0x000ea40008020155 */
[----:B--2---:R-:W-:Y:S05]  /*44a0*/  @!P1 BRA `(.L_x_8542) ;  /* 0x000000e8008c9947 */ /* 0x004fea0003800000 */
.L_x_8541:
[----:B------:R3:W-:Y:S01]  /*44b0*/  BAR.SYNC.DEFER_BLOCKING R10, 0x100 ;  /* 0x0004000a0000751d */ /* 0x0007e20000010000 */
[----:B------:R-:W-:Y:S01]  /*44c0*/  UIADD3 UR6, UR46, 0x400, URZ ;  /* 0x000004002e067890 */ /* 0x000fe2000fffe03f */
[----:B------:R-:W-:-:S03]  /*44d0*/  IMAD.IADD R6, R17, 0x1, -R6 ;  /* 0x0000000111067824 */ /* 0x000fc600078e0a06 */
[----:B------:R-:W-:Y:S01]  /*44e0*/  USHF.R.U32.HI UR6, URZ, 0x4, UR6 ;  /* 0x000000043f067899 */ /* 0x000fe20008011606 */
[----:B-12---:R-:W-:Y:S01]  /*44f0*/  VIADD R12, R6, UR42 ;  /* 0x0000002a060c7c36 */ /* 0x006fe20008000000 */
[----:B------:R-:W-:Y:S01]  /*4500*/  UMOV UR7, 0x40000040 ;  /* 0x4000004000077882 */ /* 0x000fe20000000000 */
[----:B------:R-:W1:Y:S01]  /*4510*/  S2R R13, SR_TID.X ;  /* 0x00000000000d7919 */ /* 0x000e620000002100 */
[----:B------:R-:W-:-:S04]  /*4520*/  ULOP3.LUT UR6, UR6, 0x3fff, URZ, 0xc0, !UPT ;  /* 0x00003fff06067892 */ /* 0x000fc8000f8ec03f */
[----:B------:R-:W-:-:S04]  /*4530*/  ULOP3.LUT UR21, UR6, 0x3000000, URZ, 0xfc, !UPT ;  /* 0x0300000006157892 */ /* 0x000fc8000f8efc3f */
[----:B------:R-:W-:Y:S01]  /*4540*/  UIMAD UR11, UR39, 0xc00, UR21 ;  /* 0x00000c00270b78a4 */ /* 0x000fe2000f8e0215 */
[----:B------:R-:W-:-:S06]  /*4550*/  WARPGROUP.ARRIVE ;  /* 0x00000000000079c5 */ /* 0x000fcc0000000000 */
[----:B------:R-:W-:Y:S02]  /*4560*/  UMOV UR6, UR11 ;  /* 0x0000000b00067c82 */ /* 0x000fe40008000000 */
[----:B------:R-:W-:Y:S01]  /*4570*/  HGMMA.64x256x16.F32 R24, R152, gdesc[UR4].tnspB, RZ, !UPT, gsb0 ;  /* 0x43e0000498187df0 */ /* 0x000fe2000c0008ff */
[----:B------:R-:W-:Y:S01]  /*4580*/  UIADD3 UR6, UR11, 0x80, URZ ;  /* 0x000000800b067890 */ /* 0x000fe2000fffe03f */
[----:B------:R-:W-:Y:S01]  /*4590*/  UMOV UR7, 0x40000040 ;  /* 0x4000004000077882 */ /* 0x000fe20000000000 */
[----:B-1----:R-:W-:-:S13]  /*45a0*/  LOP3.LUT P1, RZ, R13, 0x7f, RZ, 0xc0, !PT ;  /* 0x0000007f0dff7812 */ /* 0x002fda000782c0ff */
[----:B------:R-:W-:-:S05]  /*45b0*/  @!P1 VIADD R7, R7, 0x22860 ;  /* 0x0002286007079836 */ /* 0x000fca0000000000 */
[----:B------:R-:W-:Y:S01]  /*45c0*/  @!P1 PRMT R7, RZ, 0x654, R7 ;  /* 0x00000654ff079816 */ /* 0x000fe20000000007 */
[----:B------:R-:W-:Y:S02]  /*45d0*/  WARPGROUP.DEPBAR.LE gsb0, 0x0 ;  /* 0x00008000000079c5 */ /* 0x000fe40000010000 */
        /* <DEDUP_REMOVED lines=26> */
[----:B------:R-:W-:-:S13]  /*4780*/  R2UR UR6, R12 ;  /* 0x000000000c0672ca */ /* 0x000fda00000e0000 */
[----:B------:R-:W-:Y:S01]  /*4790*/  UIADD3 UR14, UR6, UR14, URZ ;  /* 0x0000000e060e7290 */ /* 0x000fe2000fffe03f */
[----:B------:R-:W-:Y:S02]  /*47a0*/  WARPGROUP.DEPBAR.LE gsb0, 0x0 ;  /* 0x00008000000079c5 */ /* 0x000fe40000010000 */
[----:B------:R1:W-:Y:S01]  /*47b0*/  @!P1 SYNCS.ARRIVE.TRANS64.RED.A1T0 RZ, [R7+URZ], RZ ;  /* 0x000000ff07ff99a7 */ /* 0x0003e2000810043f */
[----:B------:R-:W-:Y:S01]  /*47c0*/  PLOP3.LUT P1, PT, PT, PT, UP0, 0x40, 0x0 ;  /* 0x000000000000781c */ /* 0x000fe20003f2e808 */
[----:B-1----:R-:W-:-:S12]  /*47d0*/  VIADD R7, R176, 0xfffffffe ;  /* 0xfffffffeb0077836 */ /* 0x002fd80000000000 */
[----:B---3--:R-:W-:Y:S05]  /*47e0*/  @P1 BRA `(.L_x_8543) ;  /* 0x0000000000481947 */ /* 0x008fea0003800000 */
        /* <DEDUP_REMOVED lines=11> */
.L_x_8544:
[----:B------:R-:W-:-:S11]  /*48a0*/  UISETP.NE.AND UP1, UPT, UR15, 0x1, UPT ;  /* 0x000000010f00788c */ /* 0x000fd6000bf25270 */
[----:B------:R-:W-:Y:S02]  /*48b0*/  @UP1 ULDC.64 UR18, c[0x0][0x9e8] ;  /* 0x00027a0000121ab9 */ /* 0x000fe40000000a00 */
[----:B------:R-:W-:-:S04]  /*48c0*/  UIMAD.WIDE.U32 UR6, UR11, UR18, URZ ;  /* 0x000000120b0672a5 */ /* 0x000fc8000f8e003f */
[----:B------:R-:W-:-:S12]  /*48d0*/  @UP1 USHF.R.U32.HI UR11, URZ, UR19, UR7 ;  /* 0x000000133f0b1299 */ /* 0x000fd80008011607 */
.L_x_8545:
[----:B------:R-:W-:-:S04]  /*48e0*/  UIMAD UR11, UR11, UR15, UR15 ;  /* 0x0000000f0b0b72a4 */ /* 0x000fc8000f8e020f */
[----:B------:R-:W-:-:S04]  /*48f0*/  UISETP.LT.AND UP1, UPT, UR14, UR11, UPT ;  /* 0x0000000b0e00728c */ /* 0x000fc8000bf21270 */
[----:B------:R-:W-:-:S12]  /*4900*/  USEL UR14, UR14, UR11, UP1 ;  /* 0x0000000b0e0e7287 */ /* 0x000fd80008800000 */
.L_x_8543:
[----:B------:R-:W-:-:S04]  /*4910*/  UIMAD.WIDE UR6, UR14, 0x2aaaaaab, URZ ;  /* 0x2aaaaaab0e0678a5 */ /* 0x000fc8000f8e023f */
[----:B------:R-:W-:-:S04]  /*4920*/  USHF.R.U32.HI UR6, URZ, 0x1f, UR7 ;  /* 0x0000001f3f067899 */ /* 0x000fc80008011607 */
[----:B------:R-:W-:-:S04]  /*4930*/  ULEA.HI.SX32 UR6, UR7, UR6, 0x1c ;  /* 0x0000000607067291 */ /* 0x000fc8000f8fe23f */
[----:B------:R-:W-:-:S04]  /*4940*/  UISETP.LT.AND UP1, UPT, UR40, UR6, UPT ;  /* 0x000000062800728c */ /* 0x000fc8000bf21270 */
[----:B------:R-:W-:-:S06]  /*4950*/  USEL UR26, UR40, UR6, !UP1 ;  /* 0x00000006281a7287 */ /* 0x000fcc000c800000 */
[----:B------:R-:W-:-:S13]  /*4960*/  ISETP.GE.AND P1, PT, R7, UR26, PT ;  /* 0x0000001a07007c0c */ /* 0x000fda000bf26270 */
[----:B------:R-:W-:Y:S05]  /*4970*/  @!P1 BRA `(.L_x_8546) ;  /* 0x0000003400589947 */ /* 0x000fea0003800000 */
[----:B------:R-:W-:Y:S01]  /*4980*/  IMAD.IADD R12, R0, 0x1, R6 ;  /* 0x00000001000c7824 */ /* 0x000fe200078e0206 */
[----:B------:R-:W-:Y:S01]  /*4990*/  ULDC UR23, c[0x0][0x9e4] ;  /* 0x0002790000177ab9 */ /* 0x000fe20000000800 */
[----:B------:R-:W-:Y:S01]  /*49a0*/  ULDC UR27, c[0x0][0x988] ;  /* 0x00026200001b7ab9 */ /* 0x000fe20000000800 */
[----:B------:R-:W-:Y:S01]  /*49b0*/  ULDC UR24, c[0x0][0x9d8] ;  /* 0x0002760000187ab9 */ /* 0x000fe20000000800 */
[----:B------:R-:W-:-:S05]  /*49c0*/  ULDC UR25, c[0x0][0x9e0] ;  /* 0x0002780000197ab9 */ /* 0x000fca0000000800 */
.L_x_8563:
[----:B------:R-:W-:-:S04]  /*49d0*/  UIADD3 UR39, UR39, 0x1, URZ ;  /* 0x0000000127277890 */ /* 0x000fc8000fffe03f */
[----:B------:R-:W-:-:S04]  /*49e0*/  UISETP.NE.AND UP1, UPT, UR39, 0x2, UPT ;  /* 0x000000022700788c */ /* 0x000fc8000bf25270 */
[----:B------:R-:W-:Y:S02]  /*49f0*/  USEL UR6, URZ, 0x1, UP1 ;  /* 0x000000013f067887 */ /* 0x000fe40008800000 */
[----:B------:R-:W-:Y:S02]  /*4a00*/  USEL UR39, UR39, URZ, UP1 ;  /* 0x0000003f27277287 */ /* 0x000fe40008800000 */
[----:B------:R-:W-:Y:S01]  /*4a10*/  ULOP3.LUT UR38, UR38, UR6, URZ, 0x3c, !UPT ;  /* 0x0000000626267292 */ /* 0x000fe2000f8e3c3f */
[----:B-1----:R-:W-:Y:S11]  /*4a20*/  @!P0 BRA `(.L_x_8547) ;  /* 0x0000000000048947 */ /* 0x002ff60003800000 */
[----:B------:R-:W-:Y:S01]  /*4a30*/  BPT.TRAP 0x1 ;  /* 0x000000040000795c */ /* 0x000fe20000300000 */
.L_x_8547:
[----:B------:R-:W-:Y:S01]  /*4a40*/  ULEA UR28, UR39, UR46, 0x3 ;  /* 0x0000002e271c7291 */ /* 0x000fe2000f8e183f */
[----:B------:R-:W-:-:S05]  /*4a50*/  IMAD.U32 R10, RZ, RZ, UR38 ;  /* 0x00000026ff0a7e24 */ /* 0x000fca000f8e00ff */
[----:B------:R-:W-:-:S04]  /*4a60*/  SHF.L.U32 R10, R10, 0x1f, RZ ;  /* 0x0000001f0a0a7819 */ /* 0x000fc800000006ff */
[----:B------:R1:W2:Y:S01]  /*4a70*/  SYNCS.PHASECHK.TRANS64.TRYWAIT P1, [UR28+0x22830], R10 ;  /* 0x0228300aff0075a7 */ /* 0x0002a2000802015c */
[----:B------:R-:W-:Y:S05]  /*4a80*/  @!P0 BRA `(.L_x_8548) ;  /* 0x0000000000048947 */ /* 0x000fea0003800000 */
[----:B------:R-:W-:Y:S01]  /*4a90*/  BPT.TRAP 0x1 ;  /* 0x000000040000795c */ /* 0x000fe20000300000 */
.L_x_8548:
[----:B--2---:R-:W-:Y:S05]  /*4aa0*/  @P1 BRA `(.L_x_8549) ;  /* 0x0000000000081947 */ /* 0x004fea0003800000 */
[----:B------:R-:W2:Y:S02]  /*4ab0*/  SYNCS.PHASECHK.TRANS64.TRYWAIT P1, [UR28+0x22830], R10 ;  /* 0x0228300aff0075a7 */ /* 0x000ea4000802015c */
[----:B--2---:R-:W-:Y:S05]  /*4ac0*/  @!P1 BRA `(.L_x_8550) ;  /* 0x000000e400189947 */ /* 0x004fea0003800000 */
.L_x_8549:
[----:B------:R-:W-:Y:S01]  /*4ad0*/  UIMAD UR18, UR39, 0x300, UR20 ;  /* 0x00000300271278a4 */ /* 0x000fe2000f8e0214 */
[----:B------:R-:W-:Y:S01]  /*4ae0*/  WARPGROUP.ARRIVE ;  /* 0x00000000000079c5 */ /* 0x000fe20000000000 */
[----:B------:R-:W-:Y:S01]  /*4af0*/  UMOV UR19, 0x40000040 ;  /* 0x4000004000137882 */ /* 0x000fe20000000000 */
[----:B------:R-:W-:Y:S01]  /*4b00*/  UMOV UR7, 0x40000040 ;  /* 0x4000004000077882 */ /* 0x000fe20000000000 */
[----:B------:R-:W-:-:S03]  /*4b10*/  UIADD3 UR6, UR18, 0x2, URZ ;  /* 0x0000000212067890 */ /* 0x000fc6000fffe03f */
[----:B--2---:R-:W2:Y:S01]  /*4b20*/  S2R R11, SR_TID.X ;  /* 0x00000000000b7919 */ /* 0x004ea20000002100 */
[----:B------:R-:W-:Y:S01]  /*4b30*/  UIADD3 UR10, UR18, 0x4, URZ ;  /* 0x00000004120a7890 */ /* 0x000fe2000fffe03f */
[----:B------:R-:W-:Y:S01]  /*4b40*/  IMAD R15, R7, -0x60, R17 ;  /* 0xffffffa0070f7824 */ /* 0x000fe200078e0211 */
[----:B------:R-:W-:Y:S01]  /*4b50*/  UMOV UR11, 0x40000040 ;  /* 0x40000040000b7882 */ /* 0x000fe20000000000 */
[----:B------:R-:W-:Y:S01]  /*4b60*/  HGMMA.64x96x16.F32 R152, gdesc[UR16], RZ, !UPT, gsb0 ;  /* 0x01600000109879f0 */ /* 0x000fe2000c0008ff */
[----:B------:R-:W-:Y:S01]  /*4b70*/  UIADD3 UR14, UR18, 0x6, URZ ;  /* 0x00000006120e7890 */ /* 0x000fe2000fffe03f */
[----:B------:R-:W-:Y:S01]  /*4b80*/  UMOV UR15, 0x40000040 ;  /* 0x40000040000f7882 */ /* 0x000fe20000000000 */
[----:B--2---:R-:W-:Y:S02]  /*4b90*/  LOP3.LUT P1, RZ, R11, 0x7f, RZ, 0xc0, !PT ;  /* 0x0000007f0bff7812 */ /* 0x004fe4000782c0ff */
[----:B------:R-:W-:Y:S01]  /*4ba0*/  IADD3 R11, -R23, 0xb, RZ ;  /* 0x0000000b170b7810 */ /* 0x000fe20007ffe1ff */
        /* <DEDUP_REMOVED lines=14> */
[----:B------:R-:W2:Y:S01]  /*4c90*/  LDC R174, c[0x0][0x288] ;  /* 0x0000a200ffae7b82 */ /* 0x000ea20000000800 */
[----:B------:R-:W-:-:S02]  /*4ca0*/  IMAD.U32 R177, RZ, RZ, UR28 ;  /* 0x0000001cffb17e24 */ /* 0x000fc4000f8e00ff */
[----:B------:R-:W-:Y:S01]  /*4cb0*/  FMUL.FTZ R13, R154, UR24 ;  /* 0x000000189a0d7c20 */ /* 0x000fe20008410000 */
[----:B------:R-:W-:Y:S01]  /*4cc0*/  FMUL.FTZ R20, R155, UR24 ;  /* 0x000000189b147c20 */ /* 0x000fe20008410000 */
[----:B------:R-:W-:Y:S01]  /*4cd0*/  FMUL.FTZ R206, R156, UR24 ;  /* 0x000000189cce7c20 */ /* 0x000fe20008410000 */
[----:B------:R-:W-:Y:S02]  /*4ce0*/  @!P1 VIADD R14, R177, 0x22840 ;  /* 0x00022840b10e9836 */ /* 0x000fe40000000000 */
        /* <DEDUP_REMOVED lines=43> */
[----:B------:R3:W-:Y:S01]  /*4fa0*/  @!P1 SYNCS.ARRIVE.TRANS64.RED.A1T0 RZ, [R14+URZ], RZ ;  /* 0x000000ff0eff99a7 */ /* 0x0007e2000810043f */
[----:B------:R-:W-:Y:S01]  /*4fb0*/  PLOP3.LUT P1, PT, PT, PT, UP0, 0x40, 0x0 ;  /* 0x000000000000781c */ /* 0x000fe20003f2e808 */
[----:B------:R-:W4:Y:S01]  /*4fc0*/  MUFU.TANH R204, R204 ;  /* 0x000000cc00cc7308 */ /* 0x000f220000002400 */
[----:B--2---:R-:W-:-:S05]  /*4fd0*/  IADD3 R15, R15, 0x1, -R174 ;  /* 0x000000010f0f7810 */ /* 0x004fca0007ffe8ae */
[----:B------:R-:W-:Y:S02]  /*4fe0*/  IMAD.IADD R15, R15, 0x1, -R16 ;  /* 0x000000010f0f7824 */ /* 0x000fe400078e0a10 */
[----:B------:R-:W2:Y:S02]  /*4ff0*/  MUFU.TANH R203, R203 ;  /* 0x000000cb00cb7308 */ /* 0x000ea40000002400 */
[C---:B------:R-:W-:Y:S02]  /*5000*/  VIADD R191, R15.reuse, UR25 ;  /* 0x000000190fbf7c36 */ /* 0x040fe40008000000 */
[----:B------:R-:W-:Y:S02]  /*5010*/  VIADD R192, R15, UR22 ;  /* 0x000000160fc07c36 */ /* 0x000fe40008000000 */
[C---:B------:R-:W-:Y:S02]  /*5020*/  IMAD.IADD R193, R0.reuse, 0x1, R191 ;  /* 0x0000000100c17824 */ /* 0x040fe400078e02bf */
[----:B------:R-:W1:Y:S01]  /*5030*/  MUFU.TANH R13, R13 ;  /* 0x0000000d000d7308 */ /* 0x000e620000002400 */
[----:B------:R-:W-:-:S07]  /*5040*/  IMAD.IADD R194, R0, 0x1, R192 ;  /* 0x0000000100c27824 */ /* 0x000fce00078e02c0 */
        /* <DEDUP_REMOVED lines=45> */
[----:B--234-:R-:W-:Y:S05]  /*5320*/  @P1 BRA `(.L_x_8551) ;  /* 0x00000000005c1947 */ /* 0x01cfea0003800000 */
        /* <DEDUP_REMOVED lines=11> */
.L_x_8553:
[----:B------:R-:W-:-:S05]  /*53e0*/  IMAD.U32 R176, RZ, RZ, UR23 ;  /* 0x00000017ffb07e24 */ /* 0x000fca000f8e00ff */
[----:B------:R-:W-:-:S13]  /*53f0*/  ISETP.NE.AND P1, PT, R176, 0x1, PT ;  /* 0x00000001b000780c */ /* 0x000fda0003f25270 */
[----:B------:R-:W2:Y:S01]  /*5400*/  @P1 LDC.64 R14, c[0x0][0x9e8] ;  /* 0x00027a00ff0e1b82 */ /* 0x000ea20000000a00 */
[----:B------:R-:W-:-:S04]  /*5410*/  @P1 IMAD.IADD R173, R0, 0x1, R6 ;  /* 0x0000000100ad1824 */ /* 0x000fc800078e0206 */
[----:B--2---:R-:W-:-:S04]  /*5420*/  @P1 IMAD.HI.U32 R174, R173, R14, RZ ;  /* 0x0000000eadae1227 */ /* 0x004fc800078e00ff */
[----:B------:R-:W-:Y:S01]  /*5430*/  IMAD.MOV.U32 R14, RZ, RZ, R12 ;  /* 0x000000ffff0e7224 */ /* 0x000fe200078e000c */
[----:B------:R-:W-:-:S07]  /*5440*/  @P1 SHF.R.U32.HI R14, RZ, R15, R174 ;  /* 0x0000000fff0e1219 */ /* 0x000fce00000116ae */
.L_x_8554:
[----:B------:R-:W-:Y:S05]  /*5450*/  BSYNC B0 ;  /* 0x0000000000007941 */ /* 0x000fea0003800000 */
.L_x_8552:
[----:B------:R-:W-:-:S04]  /*5460*/  IMAD R15, R7, -0x60, -R16 ;  /* 0xffffffa0070f7824 */ /* 0x000fc800078e0a10 */
[----:B------:R-:W-:-:S05]  /*5470*/  IMAD R15, R14, R176, R15 ;  /* 0x000000b00e0f7224 */ /* 0x000fca00078e020f */
[----:B------:R-:W-:Y:S02]  /*5480*/  VIADDMNMX R193, R15, R176, R193, PT ;  /* 0x000000b00fc17246 */ /* 0x000fe400038001c1 */
[----:B------:R-:W-:-:S07]  /*5490*/  VIMNMX R194, R194, R15, !PT ;  /* 0x0000000fc2c27248 */ /* 0x000fce0007fe0100 */
.L_x_8551:
[----:B------:R-:W-:Y:S01]  /*54a0*/  IMAD R197, R7, -0x60, RZ ;  /* 0xffffffa007c57824 */ /* 0x000fe200078e02ff */
[----:B------:R-:W-:Y:S01]  /*54b0*/  LOP3.LUT R2, R2, 0xfffbffff, RZ, 0xc0, !PT ;  /* 0xfffbffff02027812 */ /* 0x000fe200078ec0ff */
[----:B------:R-:W-:-:S03]  /*54c0*/  IMAD.IADD R195, R3, 0x1, R192 ;  /* 0x0000000103c37824 */ /* 0x000fc600078e02c0 */
[C---:B------:R-:W-:Y:S02]  /*54d0*/  ISETP.GE.AND P1, PT, R197.reuse, 0x1, PT ;  /* 0x00000001c500780c */ /* 0x040fe40003f26270 */
[----:B------:R-:W-:Y:S02]  /*54e0*/  ISETP.GE.AND P4, PT, R197, 0x9, PT ;  /* 0x00000009c500780c */ /* 0x000fe40003f86270 */
[----:B------:R-:W-:-:S04]  /*54f0*/  ISETP.GT.AND P2, PT, R194, RZ, !P1 ;  /* 0x000000ffc200720c */ /* 0x000fc80004f44270 */
[----:B------:R-:W-:-:S04]  /*5500*/  ISETP.LT.OR P2, PT, R193, 0x1, P2 ;  /* 0x00000001c100780c */ /* 0x000fc80001741670 */
[----:B------:R-:W-:Y:S02]  /*5510*/  FSEL R204, R204, -INF , !P2 ;  /* 0xff800000cccc7808 */ /* 0x000fe40005000000 */
[----:B------:R-:W-:Y:S02]  /*5520*/  @P1 LOP3.LUT R2, R2, 0x40000, RZ, 0xfc, !PT ;  /* 0x0004000002021812 */ /* 0x000fe400078efcff */
[----:B------:R-:W-:Y:S02]  /*5530*/  ISETP.GE.AND P1, PT, R197, 0x2, PT ;  /* 0x00000002c500780c */ /* 0x000fe40003f26270 */
[----:B------:R-:W-:Y:S02]  /*5540*/  LOP3.LUT R2, R2, 0xfffffffd, RZ, 0xc0, !PT ;  /* 0xfffffffd02027812 */ /* 0x000fe400078ec0ff */
[----:B------:R-:W-:Y:S02]  /*5550*/  ISETP.GT.AND P3, PT, R194, 0x1, !P1 ;  /* 0x00000001c200780c */ /* 0x000fe40004f64270 */
[----:B------:R-:W-:-:S02]  /*5560*/  @P4 LOP3.LUT R2, R2, 0x2, RZ, 0xfc, !PT ;  /* 0x0000000202024812 */ /* 0x000fc400078efcff */
[----:B------:R-:W-:Y:S02]  /*5570*/  ISETP.GT.AND P2, PT, R194, 0x8, !P4 ;  /* 0x00000008c200780c */ /* 0x000fe40006744270 */
[----:B------:R-:W-:Y:S02]  /*5580*/  ISETP.GE.AND P4, PT, R197, 0xa, PT ;  /* 0x0000000ac500780c */ /* 0x000fe40003f86270 */
[C---:B------:R-:W-:Y:S02]  /*5590*/  ISETP.LT.OR P3, PT, R193.reuse, 0x2, P3 ;  /* 0x00000002c100780c */ /* 0x040fe40001f61670 */
[----:B------:R-:W-:Y:S02]  /*55a0*/  ISETP.LT.OR P2, PT, R193, 0x9, P2 ;  /* 0x00000009c100780c */ /* 0x000fe40001741670 */
[----:B------:R-:W-:Y:S02]  /*55b0*/  FSEL R203, R203, -INF , !P3 ;  /* 0xff800000cbcb7808 */ /* 0x000fe40005800000 */
[----:B------:R-:W-:-:S02]  /*55c0*/  ISETP.GE.AND P3, PT, R197, 0x11, PT ;  /* 0x00000011c500780c */ /* 0x000fc40003f66270 */
[----:B------:R-:W-:Y:S02]  /*55d0*/  LOP3.LUT R2, R2, 0xfffffffb, RZ, 0xc0, !PT ;  /* 0xfffffffb02027812 */ /* 0x000fe400078ec0ff */
[----:B-1----:R-:W-:Y:S02]  /*55e0*/  FSEL R206, R206, -INF , !P2 ;  /* 0xff800000cece7808 */ /* 0x002fe40005000000 */
[----:B------:R-:W-:Y:S02]  /*55f0*/  ISETP.GT.AND P2, PT, R194, 0x9, !P4 ;  /* 0x00000009c200780c */ /* 0x000fe40006744270 */
[----:B------:R-:W-:Y:S02]  /*5600*/  @P4 LOP3.LUT R2, R2, 0x4, RZ, 0xfc, !PT ;  /* 0x0000000402024812 */ /* 0x000fe400078efcff */
[----:B------:R-:W-:Y:S02]  /*5610*/  ISETP.LT.OR P2, PT, R193, 0xa, P2 ;  /* 0x0000000ac100780c */ /* 0x000fe40001741670 */
[----:B------:R-:W-:-:S02]  /*5620*/  LOP3.LUT R2, R2, 0xfffffff7, RZ, 0xc0, !PT ;  /* 0xfffffff702027812 */ /* 0x000fc400078ec0ff */
[----:B------:R-:W-:Y:S02]  /*5630*/  FSEL R205, R205, -INF , !P2 ;  /* 0xff800000cdcd7808 */ /* 0x000fe40005000000 */
[----:B------:R-:W-:Y:S02]  /*5640*/  @P3 LOP3.LUT R2, R2, 0x8, RZ, 0xfc, !PT ;  /* 0x0000000802023812 */ /* 0x000fe400078efcff */
[----:B------:R-:W-:Y:S02]  /*5650*/  ISETP.GT.AND P2, PT, R194, 0x10, !P3 ;  /* 0x00000010c200780c */ /* 0x000fe40005f44270 */
[----:B------:R-:W-:Y:S02]  /*5660*/  ISETP.GE.AND P3, PT, R197, 0x12, PT ;  /* 0x00000012c500780c */ /* 0x000fe40003f66270 */
[----:B------:R-:W-:Y:S02]  /*5670*/  ISETP.LT.OR P2, PT, R193, 0x11, P2 ;  /* 0x00000011c100780c */ /* 0x000fe40001741670 */
[----:B------:R-:W-:-:S02]  /*5680*/  LOP3.LUT R2, R2, 0xffffffef, RZ, 0xc0, !PT ;  /* 0xffffffef02027812 */ /* 0x000fc400078ec0ff */
[----:B------:R-:W-:Y:S02]  /*5690*/  FSEL R208, R208, -INF , !P2 ;  /* 0xff800000d0d07808 */ /* 0x000fe40005000000 */
[----:B------:R-:W-:-:S04]  /*56a0*/  ISETP.GT.AND P2, PT, R194, 0x11, !P3 ;  /* 0x00000011c200780c */ /* 0x000fc80005f44270 */
[----:B------:R-:W-:Y:S02]  /*56b0*/  ISETP.LT.OR P2, PT, R193, 0x12, P2 ;  /* 0x00000012c100780c */ /* 0x000fe40001741670 */
[----:B------:R-:W-:Y:S02]  /*56c0*/  @P3 LOP3.LUT R2, R2, 0x10, RZ, 0xfc, !PT ;  /* 0x0000001002023812 */ /* 0x000fe400078efcff */
[----:B------:R-:W-:Y:S02]  /*56d0*/  ISETP.GE.AND P3, PT, R197, 0x19, PT ;  /* 0x00000019c500780c */ /* 0x000fe40003f66270 */
[----:B------:R-:W-:Y:S02]  /*56e0*/  LOP3.LUT R2, R2, 0xfffdffff, RZ, 0xc0, !PT ;  /* 0xfffdffff02027812 */ /* 0x000fe400078ec0ff */
[----:B------:R-:W-:Y:S02]  /*56f0*/  FSEL R207, R207, -INF , !P2 ;  /* 0xff800000cfcf7808 */ /* 0x000fe40005000000 */
[----:B------:R-:W-:-:S04]  /*5700*/  ISETP.GT.AND P2, PT, R194, 0x18, !P3 ;  /* 0x00000018c200780c */ /* 0x000fc80005f44270 */
[----:B------:R-:W-:-:S03]  /*5710*/  ISETP.LT.OR P2, PT, R193, 0x19, P2 ;  /* 0x00000019c100780c */ /* 0x000fc60001741670 */
        /* <DEDUP_REMOVED lines=62> */
[----:B------:R-:W-:Y:S02]  /*5b00*/  FSEL R182, R182, -INF , !P2 ;  /* 0xff800000b6b67808 */ /* 0x000fe40005000000 */
[----:B------:R-:W-:Y:S02]  /*5b10*/  LOP3.LUT R2, R2, 0xffffffbf, RZ, 0xc0, !PT ;  /* 0xffffffbf02027812 */ /* 0x000fe400078ec0ff */
[----:B------:R-:W-:-:S04]  /*5b20*/  ISETP.GT.AND P2, PT, R194, 0x41, !P3 ;  /* 0x00000041c200780c */ /* 0x000fc80005f44270 */
[----:B------:R-:W-:-:S03]  /*5b30*/  ISETP.LT.OR P2, PT, R193, 0x42, P2 ;  /* 0x00000042c100780c */ /* 0x000fc60001741670 */
[----:B------:R-:W-:Y:S02]  /*5b40*/  @P3 LOP3.LUT R2, R2, 0x40, RZ, 0xfc, !PT ;  /* 0x0000004002023812 */ /* 0x000fe400078efcff */
[----:B------:R-:W-:Y:S02]  /*5b50*/  ISETP.GE.AND P3, PT, R197, 0x49, PT ;  /* 0x00000049c500780c */ /* 0x000fe40003f66270 */
[----:B------:R-:W-:Y:S02]  /*5b60*/  FSEL R189, R183, -INF , !P2 ;  /* 0xff800000b7bd7808 */ /* 0x000fe40005000000 */
[----:B------:R-:W-:Y:S02]  /*5b70*/  ISETP.GT.AND P2, PT, R194, 0x48, !P3 ;  /* 0x00000048c200780c */ /* 0x000fe40005f44270 */
[----:B------:R-:W-:Y:S02]  /*5b80*/  LOP3.LUT R2, R2, 0xffffffdf, RZ, 0xc0, !PT ;  /* 0xffffffdf02027812 */ /* 0x000fe400078ec0ff */
[----:B------:R-:W-:-:S04]  /*5b90*/  ISETP.LT.OR P2, PT, R193, 0x49, P2 ;  /* 0x00000049c100780c */ /* 0x000fc80001741670 */
[----:B------:R-:W-:Y:S02]  /*5ba0*/  FSEL R188, R188, -INF , !P2 ;  /* 0xff800000bcbc7808 */ /* 0x000fe40005000000 */
[----:B------:R-:W-:Y:S02]  /*5bb0*/  ISETP.GE.AND P2, PT, R197, 0x4a, PT ;  /* 0x0000004ac500780c */ /* 0x000fe40003f46270 */
[----:B------:R-:W-:Y:S02]  /*5bc0*/  @P3 LOP3.LUT R2, R2, 0x20, RZ, 0xfc, !PT ;  /* 0x0000002002023812 */ /* 0x000fe400078efcff */
[----:B------:R-:W-:Y:S02]  /*5bd0*/  ISETP.GT.AND P3, PT, R194, 0x49, !P2 ;  /* 0x00000049c200780c */ /* 0x000fe40005764270 */
[----:B------:R-:W-:Y:S02]  /*5be0*/  LOP3.LUT R2, R2, 0xfffffffe, RZ, 0xc0, !PT ;  /* 0xfffffffe02027812 */ /* 0x000fe400078ec0ff */
        /* <DEDUP_REMOVED lines=14> */
[----:B------:R-:W-:-:S13]  /*5cd0*/  ISETP.GE.AND P6, PT, R197, 0x5a, PT ;  /* 0x0000005ac500780c */ /* 0x000fda0003fc6270 */
[----:B------:R-:W-:Y:S02]  /*5ce0*/  @P6 LOP3.LUT R2, R2, 0x1, RZ, 0xfc, !PT ;  /* 0x0000000102026812 */ /* 0x000fe400078efcff */
[----:B------:R-:W-:-:S04]  /*5cf0*/  ISETP.GT.AND P6, PT, R194, 0x59, !P6 ;  /* 0x00000059c200780c */ /* 0x000fc800077c4270 */
[----:B------:R-:W-:-:S04]  /*5d00*/  ISETP.LT.OR P6, PT, R193, 0x5a, P6 ;  /* 0x0000005ac100780c */ /* 0x000fc800037c1670 */
[----:B------:R-:W-:Y:S01]  /*5d10*/  FSEL R183, R190, -INF , !P6 ;  /* 0xff800000beb77808 */ /* 0x000fe20007000000 */
[----:B------:R-:W-:Y:S01]  /*5d20*/  IMAD.IADD R190, R3, 0x1, R191 ;  /* 0x0000000103be7824 */ /* 0x000fe200078e02bf */
[----:B------:R-:W-:-:S13]  /*5d30*/  PLOP3.LUT P6, PT, PT, PT, UP0, 0x40, 0x0 ;  /* 0x000000000000781c */ /* 0x000fda0003fce808 */
[----:B------:R-:W-:Y:S05]  /*5d40*/  @P6 BRA `(.L_x_8555) ;  /* 0x0000000000586947 */ /* 0x000fea0003800000 */
        /* <DEDUP_REMOVED lines=12> */
.L_x_8557:
[----:B------:R-:W-:-:S05]  /*5e10*/  IMAD.U32 R193, RZ, RZ, UR23 ;  /* 0x00000017ffc17e24 */ /* 0x000fca000f8e00ff */
[----:B------:R-:W-:-:S13]  /*5e20*/  ISETP.NE.AND P6, PT, R193, 0x1, PT ;  /* 0x00000001c100780c */ /* 0x000fda0003fc5270 */
[----:B------:R-:W1:Y:S02]  /*5e30*/  @P6 LDC.64 R14, c[0x0][0x9e8] ;  /* 0x00027a00ff0e6b82 */ /* 0x000e640000000a00 */
[----:B-1----:R-:W-:-:S05]  /*5e40*/  @P6 IMAD.HI.U32 R14, R191, R14, RZ ;  /* 0x0000000ebf0e6227 */ /* 0x002fca00078e00ff */
[----:B------:R-:W-:-:S07]  /*5e50*/  @P6 SHF.R.U32.HI R191, RZ, R15, R14 ;  /* 0x0000000fffbf6219 */ /* 0x000fce000001160e */
.L_x_8558:
[----:B------:R-:W-:Y:S05]  /*5e60*/  BSYNC B0 ;  /* 0x0000000000007941 */ /* 0x000fea0003800000 */
.L_x_8556:
[----:B------:R-:W-:-:S04]  /*5e70*/  IMAD.IADD R14, R197, 0x1, -R16 ;  /* 0x00000001c50e7824 */ /* 0x000fc800078e0a10 */
[----:B------:R-:W-:-:S05]  /*5e80*/  IMAD R14, R191, R193, R14 ;  /* 0x000000c1bf0e7224 */ /* 0x000fca00078e020e */
[----:B------:R-:W-:Y:S02]  /*5e90*/  VIADDMNMX R190, R14, R193, R190, PT ;  /* 0x000000c10ebe7246 */ /* 0x000fe400038001be */
[----:B------:R-:W-:-:S07]  /*5ea0*/  VIMNMX R195, R195, R14, !PT ;  /* 0x0000000ec3c37248 */ /* 0x000fce0007fe0100 */
.L_x_8555:
[----:B------:R-:W-:Y:S01]  /*5eb0*/  ISETP.GT.AND P1, PT, R195, 0x1, !P1 ;  /* 0x00000001c300780c */ /* 0x000fe20004f24270 */
[----:B------:R-:W-:Y:S01]  /*5ec0*/  UMOV UR10, UR27 ;  /* 0x0000001b000a7c82 */ /* 0x000fe20008000000 */
[----:B------:R-:W-:Y:S02]  /*5ed0*/  LOP3.LUT P6, RZ, R2, 0x10000, RZ, 0xc0, !PT ;  /* 0x0001000002ff7812 */ /* 0x000fe400078cc0ff */
[----:B------:R-:W-:Y:S02]  /*5ee0*/  ISETP.LT.OR P1, PT, R190, 0x2, P1 ;  /* 0x00000002be00780c */ /* 0x000fe40000f21670 */
[----:B------:R-:W-:Y:S02]  /*5ef0*/  FMNMX.FTZ R14, R204, R9, !PT ;  /* 0x00000009cc0e7209 */ /* 0x000fe40007810000 */
[----:B------:R-:W-:Y:S02]  /*5f00*/  FSEL R20, R20, -INF , !P1 ;  /* 0xff80000014147808 */ /* 0x000fe40004800000 */
[----:B------:R-:W-:-:S02]  /*5f10*/  LOP3.LUT P1, RZ, R2, 0x2, RZ, 0xc0, !PT ;  /* 0x0000000202ff7812 */ /* 0x000fc4000782c0ff */
[----:B------:R-:W-:Y:S02]  /*5f20*/  FMNMX.FTZ R15, R203, R14, !PT ;  /* 0x0000000ecb0f7209 */ /* 0x000fe40007810000 */
[----:B------:R-:W-:Y:S02]  /*5f30*/  ISETP.GT.AND P1, PT, R195, 0x8, !P1 ;  /* 0x00000008c300780c */ /* 0x000fe40004f24270 */
[----:B------:R-:W-:Y:S02]  /*5f40*/  FMNMX.FTZ R14, R206, R15, !PT ;  /* 0x0000000fce0e7209 */ /* 0x000fe40007810000 */
[----:B------:R-:W-:Y:S02]  /*5f50*/  ISETP.LT.OR P1, PT, R190, 0x9, P1 ;  /* 0x00000009be00780c */ /* 0x000fe40000f21670 */
[----:B------:R-:W-:Y:S02]  /*5f60*/  FMNMX.FTZ R15, R205, R14, !PT ;  /* 0x0000000ecd0f7209 */ /* 0x000fe40007810000 */
[----:B------:R-:W-:-:S02]  /*5f70*/  FSEL R21, R21, -INF , !P1 ;  /* 0xff80000015157808 */ /* 0x000fc40004800000 */
[----:B------:R-:W-:Y:S02]  /*5f80*/  LOP3.LUT P1, RZ, R2, 0x4, RZ, 0xc0, !PT ;  /* 0x0000000402ff7812 */ /* 0x000fe4000782c0ff */
[----:B------:R-:W-:Y:S02]  /*5f90*/  FMNMX.FTZ R14, R208, R15, !PT ;  /* 0x0000000fd00e7209 */ /* 0x000fe40007810000 */
[----:B------:R-:W-:Y:S02]  /*5fa0*/  ISETP.GT.AND P1, PT, R195, 0x9, !P1 ;  /* 0x00000009c300780c */ /* 0x000fe40004f24270 */
[----:B------:R-:W-:Y:S02]  /*5fb0*/  FMNMX.FTZ R15, R207, R14, !PT ;  /* 0x0000000ecf0f7209 */ /* 0x000fe40007810000 */
[----:B------:R-:W-:Y:S02]  /*5fc0*/  ISETP.LT.OR P1, PT, R190, 0xa, P1 ;  /* 0x0000000abe00780c */ /* 0x000fe40000f21670 */
[----:B------:R-:W-:-:S02]  /*5fd0*/  FMNMX.FTZ R14, R210, R15, !PT ;  /* 0x0000000fd20e7209 */ /* 0x000fc40007810000 */
[----:B------:R-:W-:Y:S02]  /*5fe0*/  FSEL R152, R152, -INF , !P1 ;  /* 0xff80000098987808 */ /* 0x000fe40004800000 */
[----:B------:R-:W-:Y:S02]  /*5ff0*/  LOP3.LUT P1, RZ, R2, 0x8, RZ, 0xc0, !PT ;  /* 0x0000000802ff7812 */ /* 0x000fe4000782c0ff */
[----:B------:R-:W-:Y:S02]  /*6000*/  FMNMX.FTZ R14, R209, R14, !PT ;  /* 0x0000000ed10e7209 */ /* 0x000fe40007810000 */
[----:B------:R-:W-:Y:S02]  /*6010*/  ISETP.GT.AND P1, PT, R195, 0x10, !P1 ;  /* 0x00000010c300780c */ /* 0x000fe40004f24270 */
[----:B------:R-:W-:Y:S02]  /*6020*/  FMNMX.FTZ R15, R173, R14, !PT ;  /* 0x0000000ead0f7209 */ /* 0x000fe40007810000 */
[----:B------:R-:W-:-:S02]  /*6030*/  ISETP.LT.OR P1, PT, R190, 0x11, P1 ;  /* 0x00000011be00780c */ /* 0x000fc40000f21670 */
[----:B------:R-:W-:Y:S02]  /*6040*/  FMNMX.FTZ R14, R174, R15, !PT ;  /* 0x0000000fae0e7209 */ /* 0x000fe40007810000 */
[----:B------:R-:W-:Y:S02]  /*6050*/  FSEL R153, R153, -INF , !P1 ;  /* 0xff80000099997808 */ /* 0x000fe40004800000 */
[----:B------:R-:W-:Y:S02]  /*6060*/  LOP3.LUT P1, RZ, R2, 0x10, RZ, 0xc0, !PT ;  /* 0x0000001002ff7812 */ /* 0x000fe4000782c0ff */
[----:B------:R-:W-:Y:S02]  /*6070*/  FMNMX.FTZ R15, R175, R14, !PT ;  /* 0x0000000eaf0f7209 */ /* 0x000fe40007810000 */
[----:B------:R-:W-:Y:S02]  /*6080*/  ISETP.GT.AND P1, PT, R195, 0x11, !P1 ;  /* 0x00000011c300780c */ /* 0x000fe40004f24270 */
[----:B------:R-:W-:-:S02]  /*6090*/  FMNMX.FTZ R15, R176, R15, !PT ;  /* 0x0000000fb00f7209 */ /* 0x000fc40007810000 */
[----:B------:R-:W-:Y:S02]  /*60a0*/  ISETP.LT.OR P1, PT, R190, 0x12, P1 ;  /* 0x00000012be00780c */ /* 0x000fe40000f21670 */
[----:B------:R-:W-:Y:S02]  /*60b0*/  FMNMX.FTZ R14, R178, R15, !PT ;  /* 0x0000000fb20e7209 */ /* 0x000fe40007810000 */
[----:B------:R-:W-:Y:S02]  /*60c0*/  FSEL R154, R154, -INF , !P1 ;  /* 0xff8000009a9a7808 */ /* 0x000fe40004800000 */
[----:B------:R-:W-:Y:S02]  /*60d0*/  LOP3.LUT P1, RZ, R2, 0x20000, RZ, 0xc0, !PT ;  /* 0x0002000002ff7812 */ /* 0x000fe4000782c0ff */
        /* <DEDUP_REMOVED lines=18> */
[----:B------:R-:W-:Y:S02]  /*6200*/  LOP3.LUT P1, RZ, R2, 0x4000, RZ, 0xc0, !PT ;  /* 0x0000400002ff7812 */ /* 0x000fe4000782c0ff */
[----:B------:R-:W-:-:S02]  /*6210*/  FMNMX.FTZ R14, R187, R14, !PT ;  /* 0x0000000ebb0e7209 */ /* 0x000fc40007810000 */
[----:B------:R-:W-:Y:S02]  /*6220*/  ISETP.GT.AND P1, PT, R195, 0x21, !P1 ;  /* 0x00000021c300780c */ /* 0x000fe40004f24270 */
[----:B------:R-:W-:Y:S02]  /*6230*/  FMNMX.FTZ R14, R185, R14, !PT ;  /* 0x0000000eb90e7209 */ /* 0x000fe40007810000 */
[----:B------:R-:W-:Y:S02]  /*6240*/  ISETP.LT.OR P1, PT, R190, 0x22, P1 ;  /* 0x00000022be00780c */ /* 0x000fe40000f21670 */
[----:B------:R-:W-:Y:S02]  /*6250*/  FMNMX.FTZ R15, R183, R14, !PT ;  /* 0x0000000eb70f7209 */ /* 0x000fe40007810000 */
[----:B------:R-:W-:Y:S02]  /*6260*/  FSEL R158, R158, -INF , !P1 ;  /* 0xff8000009e9e7808 */ /* 0x000fe40004800000 */
[C---:B------:R-:W-:Y:S01]  /*6270*/  LOP3.LUT P1, RZ, R2.reuse, 0x2000, RZ, 0xc0, !PT ;  /* 0x0000200002ff7812 */ /* 0x040fe2000782c0ff */
[----:B------:R-:W1:Y:S01]  /*6280*/  SHFL.BFLY PT, R14, R15, 0x2, 0x1f ;  /* 0x0c401f000f0e7f89 */ /* 0x000e6200000e0000 */
[----:B------:R-:W-:-:S02]  /*6290*/  LOP3.LUT P6, RZ, R2, 0x20, RZ, 0xc0, !PT ;  /* 0x0000002002ff7812 */ /* 0x000fc400078cc0ff */
[C---:B------:R-:W-:Y:S02]  /*62a0*/  ISETP.GT.AND P1, PT, R195.reuse, 0x28, !P1 ;  /* 0x00000028c300780c */ /* 0x040fe40004f24270 */
[----:B------:R-:W-:Y:S02]  /*62b0*/  ISETP.GT.AND P2, PT, R195, 0x49, !P2 ;  /* 0x00000049c300780c */ /* 0x000fe40005744270 */
[C---:B------:R-:W-:Y:S02]  /*62c0*/  ISETP.LT.OR P1, PT, R190.reuse, 0x29, P1 ;  /* 0x00000029be00780c */ /* 0x040fe40000f21670 */
[----:B------:R-:W-:Y:S02]  /*62d0*/  ISETP.LT.OR P2, PT, R190, 0x4a, P2 ;  /* 0x0000004abe00780c */ /* 0x000fe40001741670 */
[----:B------:R-:W-:Y:S02]  /*62e0*/  FSEL R159, R159, -INF , !P1 ;  /* 0xff8000009f9f7808 */ /* 0x000fe40004800000 */
[----:B------:R-:W-:-:S02]  /*62f0*/  LOP3.LUT P1, RZ, R2, 0x1000, RZ, 0xc0, !PT ;  /* 0x0000100002ff7812 */ /* 0x000fc4000782c0ff */
[C---:B------:R-:W-:Y:S02]  /*6300*/  ISETP.GT.AND P3, PT, R195.reuse, 0x50, !P3 ;  /* 0x00000050c300780c */ /* 0x040fe40005f64270 */
[C---:B------:R-:W-:Y:S02]  /*6310*/  ISETP.GT.AND P1, PT, R195.reuse, 0x29, !P1 ;  /* 0x00000029c300780c */ /* 0x040fe40004f24270 */
[----:B------:R-:W-:Y:S02]  /*6320*/  FSEL R168, R168, -INF , !P2 ;  /* 0xff800000a8a87808 */ /* 0x000fe40005000000 */
[----:B------:R-:W-:Y:S02]  /*6330*/  ISETP.LT.OR P1, PT, R190, 0x2a, P1 ;  /* 0x0000002abe00780c */ /* 0x000fe40000f21670 */
[----:B------:R-:W-:Y:S02]  /*6340*/  ISETP.GT.AND P4, PT, R195, 0x51, !P4 ;  /* 0x00000051c300780c */ /* 0x000fe40006784270 */
[----:B------:R-:W-:-:S02]  /*6350*/  FSEL R160, R160, -INF , !P1 ;  /* 0xff800000a0a07808 */ /* 0x000fc40004800000 */
[----:B------:R-:W-:Y:S02]  /*6360*/  LOP3.LUT P1, RZ, R2, 0x800, RZ, 0xc0, !PT ;  /* 0x0000080002ff7812 */ /* 0x000fe4000782c0ff */
[----:B-1----:R-:W-:Y:S02]  /*6370*/  FMNMX.FTZ R191, R15, R14, !PT ;  /* 0x0000000e0fbf7209 */ /* 0x002fe40007810000 */
[C---:B------:R-:W-:Y:S02]  /*6380*/  ISETP.GT.AND P1, PT, R195.reuse, 0x30, !P1 ;  /* 0x00000030c300780c */ /* 0x040fe40004f24270 */
[C---:B------:R-:W-:Y:S01]  /*6390*/  ISETP.LT.OR P3, PT, R190.reuse, 0x51, P3 ;  /* 0x00000051be00780c */ /* 0x040fe20001f61670 */
[----:B------:R-:W1:Y:S01]  /*63a0*/  SHFL.BFLY PT, R14, R191, 0x1, 0x1f ;  /* 0x0c201f00bf0e7f89 */ /* 0x000e6200000e0000 */
[----:B------:R-:W-:Y:S02]  /*63b0*/  ISETP.LT.OR P1, PT, R190, 0x31, P1 ;  /* 0x00000031be00780c */ /* 0x000fe40000f21670 */
[----:B------:R-:W-:-:S02]  /*63c0*/  ISETP.GT.AND P5, PT, R195, 0x58, !P5 ;  /* 0x00000058c300780c */ /* 0x000fc40006fa4270 */
[----:B------:R-:W-:Y:S02]  /*63d0*/  FSEL R161, R161, -INF , !P1 ;  /* 0xff800000a1a17808 */ /* 0x000fe40004800000 */
[----:B------:R-:W-:Y:S02]  /*63e0*/  LOP3.LUT P1, RZ, R2, 0x400, RZ, 0xc0, !PT ;  /* 0x0000040002ff7812 */ /* 0x000fe4000782c0ff */
[C---:B------:R-:W-:Y:S02]  /*63f0*/  ISETP.LT.OR P4, PT, R190.reuse, 0x52, P4 ;  /* 0x00000052be00780c */ /* 0x040fe40002781670 */
[----:B------:R-:W-:Y:S02]  /*6400*/  ISETP.GT.AND P1, PT, R195, 0x31, !P1 ;  /* 0x00000031c300780c */ /* 0x000fe40004f24270 */
[C---:B------:R-:W-:Y:S02]  /*6410*/  ISETP.LT.OR P5, PT, R190.reuse, 0x59, P5 ;  /* 0x00000059be00780c */ /* 0x040fe40002fa1670 */
[----:B------:R-:W-:-:S04]  /*6420*/  ISETP.LT.OR P1, PT, R190, 0x32, P1 ;  /* 0x00000032be00780c */ /* 0x000fc80000f21670 */
[----:B------:R-:W-:Y:S02]  /*6430*/  FSEL R162, R162, -INF , !P1 ;  /* 0xff800000a2a27808 */ /* 0x000fe40004800000 */
[----:B------:R-:W-:Y:S02]  /*6440*/  LOP3.LUT P1, RZ, R2, 0x200, RZ, 0xc0, !PT ;  /* 0x0000020002ff7812 */ /* 0x000fe4000782c0ff */
[----:B-1----:R-:W-:Y:S02]  /*6450*/  FMNMX.FTZ R14, R191, R14, !PT ;  /* 0x0000000ebf0e7209 */ /* 0x002fe40007810000 */
[----:B------:R-:W-:-:S03]  /*6460*/  ISETP.GT.AND P1, PT, R195, 0x38, !P1 ;  /* 0x00000038c300780c */ /* 0x000fc60004f24270 */
[----:B------:R-:W-:Y:S01]  /*6470*/  FMUL.FTZ R212, R14, UR10 ;  /* 0x0000000a0ed47c20 */ /* 0x000fe20008410000 */
[----:B------:R-:W-:-:S04]  /*6480*/  ISETP.LT.OR P1, PT, R190, 0x39, P1 ;  /* 0x00000039be00780c */ /* 0x000fc80000f21670 */
[----:B------:R-:W-:Y:S02]  /*6490*/  FSEL R163, R163, -INF , !P1 ;  /* 0xff800000a3a37808 */ /* 0x000fe40004800000 */
[----:B------:R-:W-:-:S04]  /*64a0*/  LOP3.LUT P1, RZ, R2, 0x100, RZ, 0xc0, !PT ;  /* 0x0000010002ff7812 */ /* 0x000fc8000782c0ff */
[----:B------:R-:W-:-:S04]  /*64b0*/  ISETP.GT.AND P1, PT, R195, 0x39, !P1 ;  /* 0x00000039c300780c */ /* 0x000fc80004f24270 */
        /* <DEDUP_REMOVED lines=10> */
[----:B------:R-:W-:Y:S02]  /*6560*/  ISETP.GT.AND P1, PT, R195, 0x48, !P6 ;  /* 0x00000048c300780c */ /* 0x000fe40007724270 */
[----:B------:R-:W-:Y:S02]  /*6570*/  LOP3.LUT P6, RZ, R2, 0x40000, RZ, 0xc0, !PT ;  /* 0x0004000002ff7812 */ /* 0x000fe400078cc0ff */
[----:B------:R-:W-:-:S04]  /*6580*/  ISETP.LT.OR P1, PT, R190, 0x49, P1 ;  /* 0x00000049be00780c */ /* 0x000fc80000f21670 */
[----:B------:R-:W-:Y:S02]  /*6590*/  FSEL R167, R167, -INF , !P1 ;  /* 0xff800000a7a77808 */ /* 0x000fe40004800000 */
[C---:B------:R-:W-:Y:S02]  /*65a0*/  ISETP.GT.AND P1, PT, R195.reuse, RZ, !P6 ;  /* 0x000000ffc300720c */ /* 0x040fe40007724270 */
[----:B------:R-:W-:Y:S02]  /*65b0*/  LOP3.LUT P6, RZ, R2, 0x1, RZ, 0xc0, !PT ;  /* 0x0000000102ff7812 */ /* 0x000fe400078cc0ff */
[----:B------:R-:W-:Y:S02]  /*65c0*/  ISETP.LT.OR P1, PT, R190, 0x1, P1 ;  /* 0x00000001be00780c */ /* 0x000fe40000f21670 */
[----:B------:R-:W-:Y:S02]  /*65d0*/  ISETP.GT.AND P2, PT, R195, 0x59, !P6 ;  /* 0x00000059c300780c */ /* 0x000fe40007744270 */
[----:B------:R-:W-:-:S02]  /*65e0*/  FSEL R211, R13, -INF , !P1 ;  /* 0xff8000000dd37808 */ /* 0x000fc40004800000 */
[----:B------:R-:W-:Y:S02]  /*65f0*/  FSETP.NEU.FTZ.AND P1, PT, R14, -INF , PT ;  /* 0xff8000000e00780b */ /* 0x000fe40003f3d000 */
[----:B------:R-:W-:Y:S02]  /*6600*/  FMNMX.FTZ R13, R211, R8, !PT ;  /* 0x00000008d30d7209 */ /* 0x000fe40007810000 */
[----:B------:R-:W-:Y:S02]  /*6610*/  FSEL R212, R212, RZ, P1 ;  /* 0x000000ffd4d47208 */ /* 0x000fe40000800000 */
[----:B------:R-:W-:Y:S02]  /*6620*/  FMNMX.FTZ R194, R20, R13, !PT ;  /* 0x0000000d14c27209 */ /* 0x000fe40007810000 */
[----:B------:R-:W-:Y:S01]  /*6630*/  FSEL R195, R169, -INF , !P3 ;  /* 0xff800000a9c37808 */ /* 0x000fe20005800000 */
[--C-:B------:R-:W-:Y:S01]  /*6640*/  FFMA.FTZ R192, R204, UR10, -R212.reuse ;  /* 0x0000000accc07c23 */ /* 0x100fe200080108d4 */
        /* <DEDUP_REMOVED lines=8> */
[----:B------:R-:W-:Y:S01]  /*66d0*/  FMNMX.FTZ R191, R153, R194, !PT ;  /* 0x000000c299bf7209 */ /* 0x000fe20007810000 */
[--C-:B------:R-:W-:Y:S01]  /*66e0*/  FFMA.FTZ R194, R205, UR10, -R212.reuse ;  /* 0x0000000acdc27c23 */ /* 0x100fe200080108d4 */
[----:B------:R-:W-:Y:S01]  /*66f0*/  FSEL R199, R172, -INF , !P2 ;  /* 0xff800000acc77808 */ /* 0x000fe20005000000 */
        /* <DEDUP_REMOVED lines=15> */
[----:B------:R-:W-:-:S02]  /*67f0*/  FFMA.FTZ R185, R185, UR10, -R212 ;  /* 0x0000000ab9b97c23 */ /* 0x000fc400080108d4 */
[----:B------:R-:W-:Y:S01]  /*6800*/  FMNMX.FTZ R198, R158, R193, !PT ;  /* 0x000000c19ec67209 */ /* 0x000fe20007810000 */
[----:B------:R-:W-:Y:S03]  /*6810*/  MUFU.EX2 R194, R194 ;  /* 0x000000c200c27308 */ /* 0x000fe60000000800 */
[----:B------:R-:W-:-:S04]  /*6820*/  FMNMX.FTZ R193, R159, R198, !PT ;  /* 0x000000c69fc17209 */ /* 0x000fc80007810000 */
[----:B------:R-:W-:Y:S01]  /*6830*/  FMNMX.FTZ R198, R160, R193, !PT ;  /* 0x000000c1a0c67209 */ /* 0x000fe20007810000 */
[----:B------:R-:W-:Y:S03]  /*6840*/  MUFU.EX2 R191, R208 ;  /* 0x000000d000bf7308 */ /* 0x000fe60000000800 */
[----:B------:R-:W-:Y:S01]  /*6850*/  FMNMX.FTZ R197, R161, R198, !PT ;  /* 0x000000c6a1c57209 */ /* 0x000fe20007810000 */
[----:B------:R-:W-:-:S03]  /*6860*/  FFMA.FTZ R198, R209, UR10, -R212 ;  /* 0x0000000ad1c67c23 */ /* 0x000fc600080108d4 */
        /* <DEDUP_REMOVED lines=11> */
[----:B------:R-:W-:Y:S01]  /*6920*/  FSEL R197, R170, -INF , !P4 ;  /* 0xff800000aac57808 */ /* 0x000fe20006000000 */
[----:B------:R-:W-:Y:S01]  /*6930*/  FFMA.FTZ R170, R176, UR10, -R212 ;  /* 0x0000000ab0aa7c23 */ /* 0x000fe200080108d4 */
[----:B------:R-:W-:-:S04]  /*6940*/  FMNMX.FTZ R204, R195, R204, !PT ;  /* 0x000000ccc3cc7209 */ /* 0x000fc80007810000 */
[----:B------:R-:W-:Y:S01]  /*6950*/  FMNMX.FTZ R171, R197, R204, !PT ;  /* 0x000000ccc5ab7209 */ /* 0x000fe20007810000 */
[----:B------:R-:W-:Y:S03]  /*6960*/  MUFU.EX2 R174, R174 ;  /* 0x000000ae00ae7308 */ /* 0x000fe60000000800 */
[----:B------:R-:W-:Y:S01]  /*6970*/  FMNMX.FTZ R172, R190, R171, !PT ;  /* 0x000000abbeac7209 */ /* 0x000fe20007810000 */
[--C-:B------:R-:W-:Y:S01]  /*6980*/  FFMA.FTZ R171, R178, UR10, -R212.reuse ;  /* 0x0000000ab2ab7c23 */ /* 0x100fe200080108d4 */
[--C-:B------:R-:W-:Y:S01]  /*6990*/  FFMA.FTZ R178, R181, UR10, -R212.reuse ;  /* 0x0000000ab5b27c23 */ /* 0x100fe200080108d4 */
[--C-:B------:R-:W-:Y:S01]  /*69a0*/  FFMA.FTZ R181, R188, UR10, -R212.reuse ;  /* 0x0000000abcb57c23 */ /* 0x100fe200080108d4 */
[----:B------:R-:W-:Y:S01]  /*69b0*/  FMNMX.FTZ R176, R199, R172, !PT ;  /* 0x000000acc7b07209 */ /* 0x000fe20007810000 */
[--C-:B------:R-:W-:Y:S01]  /*69c0*/  FFMA.FTZ R172, R179, UR10, -R212.reuse ;  /* 0x0000000ab3ac7c23 */ /* 0x100fe200080108d4 */
[--C-:B------:R-:W-:Y:S01]  /*69d0*/  FFMA.FTZ R179, R182, UR10, -R212.reuse ;  /* 0x0000000ab6b37c23 */ /* 0x100fe200080108d4 */
[----:B------:R-:W-:Y:S01]  /*69e0*/  FFMA.FTZ R182, R186, UR10, -R212 ;  /* 0x0000000abab67c23 */ /* 0x000fe200080108d4 */
[----:B------:R-:W-:Y:S01]  /*69f0*/  FSEL R186, R14, RZ, P1 ;  /* 0x000000ff0eba7208 */ /* 0x000fe20000800000 */
[----:B-1----:R-:W1:Y:S01]  /*6a00*/  SHFL.BFLY PT, R203, R176, 0x2, 0x1f ;  /* 0x0c401f00b0cb7f89 */ /* 0x002e6200000e0000 */
[----:B------:R-:W-:Y:S03]  /*6a10*/  MUFU.EX2 R169, R169 ;  /* 0x000000a900a97308 */ /* 0x000fe60000000800 */
[----:B------:R-:W-:-:S04]  /*6a20*/  FADD.FTZ R186, -R186, R9 ;  /* 0x00000009baba7221 */ /* 0x000fc80000010100 */
[----:B------:R-:W-:Y:S01]  /*6a30*/  FMUL.FTZ R9, R186, UR10 ;  /* 0x0000000aba097c20 */ /* 0x000fe20008410000 */
[----:B------:R-:W-:Y:S01]  /*6a40*/  MUFU.EX2 R170, R170 ;  /* 0x000000aa00aa7308 */ /* 0x000fe20000000800 */
[----:B------:R-:W-:-:S07]  /*6a50*/  FFMA.FTZ R186, R183, UR10, -R212 ;  /* 0x0000000ab7ba7c23 */ /* 0x000fce00080108d4 */
[----:B------:R-:W2:Y:S01]  /*6a60*/  MUFU.EX2 R9, R9 ;  /* 0x0000000900097308 */ /* 0x000ea20000000800 */
[----:B-1----:R-:W-:-:S07]  /*6a70*/  FMNMX.FTZ R203, R176, R203, !PT ;  /* 0x000000cbb0cb7209 */ /* 0x002fce0007810000 */
[----:B------:R-:W1:Y:S01]  /*6a80*/  MUFU.EX2 R171, R171 ;  /* 0x000000ab00ab7308 */ /* 0x000e620000000800 */
[----:B------:R-:W3:Y:S07]  /*6a90*/  SHFL.BFLY PT, R176, R203, 0x1, 0x1f ;  /* 0x0c201f00cbb07f89 */ /* 0x000eee00000e0000 */
[----:B------:R-:W4:Y:S01]  /*6aa0*/  MUFU.EX2 R172, R172 ;  /* 0x000000ac00ac7308 */ /* 0x000f220000000800 */
[----:B--2---:R-:W-:Y:S01]  /*6ab0*/  FFMA.FTZ R188, R9, R5, R192 ;  /* 0x0000000509bc7223 */ /* 0x004fe200000100c0 */
        /* <DEDUP_REMOVED lines=8> */
[-C--:B------:R-:W-:Y:S01]  /*6b40*/  FMUL.FTZ R33, R33, R9.reuse ;  /* 0x0000000921217220 */ /* 0x080fe20000410000 */
[-C--:B------:R-:W-:Y:S01]  /*6b50*/  FMUL.FTZ R36, R36, R9.reuse ;  /* 0x0000000924247220 */ /* 0x080fe20000410000 */
[-C--:B------:R-:W-:Y:S01]  /*6b60*/  FMUL.FTZ R37, R37, R9.reuse ;  /* 0x0000000925257220 */ /* 0x080fe20000410000 */
[----:B------:R-:W-:Y:S01]  /*6b70*/  FADD.FTZ R204, R194, R5 ;  /* 0x00000005c2cc7221 */ /* 0x000fe20000010000 */
[-C--:B------:R-:W-:Y:S01]  /*6b80*/  FMUL.FTZ R40, R40, R9.reuse ;  /* 0x0000000928287220 */ /* 0x080fe20000410000 */
[-C--:B------:R-:W-:Y:S01]  /*6b90*/  FMUL.FTZ R41, R41, R9.reuse ;  /* 0x0000000929297220 */ /* 0x080fe20000410000 */
[----:B------:R-:W5:Y:S01]  /*6ba0*/  MUFU.EX2 R178, R178 ;  /* 0x000000b200b27308 */ /* 0x000f620000000800 */
[----:B------:R-:W-:Y:S01]  /*6bb0*/  FADD.FTZ R5, R191, R204 ;  /* 0x000000ccbf057221 */ /* 0x000fe20000010000 */
[-C--:B------:R-:W-:Y:S01]  /*6bc0*/  FMUL.FTZ R44, R44, R9.reuse ;  /* 0x000000092c2c7220 */ /* 0x080fe20000410000 */
[-C--:B------:R-:W-:Y:S01]  /*6bd0*/  FMUL.FTZ R45, R45, R9.reuse ;  /* 0x000000092d2d7220 */ /* 0x080fe20000410000 */
[----:B---3--:R-:W-:Y:S01]  /*6be0*/  FMNMX.FTZ R176, R203, R176, !PT ;  /* 0x000000b0cbb07209 */ /* 0x008fe20007810000 */
[-C--:B------:R-:W-:Y:S01]  /*6bf0*/  FMUL.FTZ R48, R48, R9.reuse ;  /* 0x0000000930307220 */ /* 0x080fe20000410000 */
[-C--:B------:R-:W-:Y:S01]  /*6c00*/  FMUL.FTZ R49, R49, R9.reuse ;  /* 0x0000000931317220 */ /* 0x080fe20000410000 */
[-C--:B------:R-:W-:Y:S01]  /*6c10*/  FMUL.FTZ R52, R52, R9.reuse ;  /* 0x0000000934347220 */ /* 0x080fe20000410000 */
[C---:B------:R-:W-:Y:S01]  /*6c20*/  FSETP.NEU.FTZ.AND P1, PT, R176.reuse, -INF , PT ;  /* 0xff800000b000780b */ /* 0x040fe20003f3d000 */
[----:B------:R-:W-:Y:S01]  /*6c30*/  FMUL.FTZ R206, R176, UR10 ;  /* 0x0000000ab0ce7c20 */ /* 0x000fe20008410000 */
[----:B------:R-:W-:Y:S01]  /*6c40*/  MUFU.EX2 R179, R179 ;  /* 0x000000b300b37308 */ /* 0x000fe20000000800 */
[-C--:B------:R-:W-:Y:S01]  /*6c50*/  FMUL.FTZ R53, R53, R9.reuse ;  /* 0x0000000935357220 */ /* 0x080fe20000410000 */
[-C--:B------:R-:W-:Y:S01]  /*6c60*/  FMUL.FTZ R56, R56, R9.reuse ;  /* 0x0000000938387220 */ /* 0x080fe20000410000 */
[-C--:B------:R-:W-:Y:S01]  /*6c70*/  FMUL.FTZ R57, R57, R9.reuse ;  /* 0x0000000939397220 */ /* 0x080fe20000410000 */
[----:B------:R-:W-:Y:S01]  /*6c80*/  FSEL R206, R206, RZ, P1 ;  /* 0x000000ffcece7208 */ /* 0x000fe20000800000 */
[-C--:B------:R-:W-:Y:S01]  /*6c90*/  FMUL.FTZ R60, R60, R9.reuse ;  /* 0x000000093c3c7220 */ /* 0x080fe20000410000 */
[-C--:B------:R-:W-:Y:S01]  /*6ca0*/  FMUL.FTZ R61, R61, R9.reuse ;  /* 0x000000093d3d7220 */ /* 0x080fe20000410000 */
[----:B------:R-:W-:Y:S01]  /*6cb0*/  FMUL.FTZ R64, R64, R9 ;  /* 0x0000000940407220 */ /* 0x000fe20000410000 */
[----:B------:R-:W3:Y:S01]  /*6cc0*/  MUFU.EX2 R180, R180 ;  /* 0x000000b400b47308 */ /* 0x000ee20000000800 */
[--C-:B------:R-:W-:Y:S01]  /*6cd0*/  FFMA.FTZ R188, R152, UR10, -R206.reuse ;  /* 0x0000000a98bc7c23 */ /* 0x100fe200080108ce */
[----:B------:R-:W-:Y:S01]  /*6ce0*/  FADD.FTZ R152, R196, R5 ;  /* 0x00000005c4987221 */ /* 0x000fe20000010000 */
[--C-:B------:R-:W-:Y:S01]  /*6cf0*/  FFMA.FTZ R189, R153, UR10, -R206.reuse ;  /* 0x0000000a99bd7c23 */ /* 0x100fe200080108ce */
[--C-:B------:R-:W-:Y:S01]  /*6d00*/  FFMA.FTZ R204, R154, UR10, -R206.reuse ;  /* 0x0000000a9acc7c23 */ /* 0x100fe200080108ce */
[----:B------:R-:W-:Y:S01]  /*6d10*/  FFMA.FTZ R207, R163, UR10, -R206 ;  /* 0x0000000aa3cf7c23 */ /* 0x000fe200080108ce */
[----:B------:R-:W-:Y:S01]  /*6d20*/  FADD.FTZ R5, R193, R152 ;  /* 0x00000098c1057221 */ /* 0x000fe20000010000 */
[--C-:B------:R-:W-:Y:S01]  /*6d30*/  FFMA.FTZ R183, R211, UR10, -R206.reuse ;  /* 0x0000000ad3b77c23 */ /* 0x100fe200080108ce */
[----:B------:R-:W-:Y:S01]  /*6d40*/  MUFU.EX2 R181, R181 ;  /* 0x000000b500b57308 */ /* 0x000fe20000000800 */
[--C-:B------:R-:W-:Y:S01]  /*6d50*/  FFMA.FTZ R203, R155, UR10, -R206.reuse ;  /* 0x0000000a9bcb7c23 */ /* 0x100fe200080108ce */
[----:B------:R-:W-:Y:S01]  /*6d60*/  FADD.FTZ R152, R198, R5 ;  /* 0x00000005c6987221 */ /* 0x000fe20000010000 */
[--C-:B------:R-:W-:Y:S01]  /*6d70*/  FFMA.FTZ R155, R166, UR10, -R206.reuse ;  /* 0x0000000aa69b7c23 */ /* 0x100fe200080108ce */
[----:B------:R-:W-:Y:S01]  /*6d80*/  FFMA.FTZ R205, R162, UR10, -R206 ;  /* 0x0000000aa2cd7c23 */ /* 0x000fe200080108ce */
[----:B------:R-:W-:Y:S01]  /*6d90*/  F2FP.F16.F32.PACK_AB R162, R170, R169 ;  /* 0x000000a9aaa2723e */ /* 0x000fe200000000ff */
[----:B------:R-:W-:Y:S01]  /*6da0*/  FADD.FTZ R5, R173, R152 ;  /* 0x00000098ad057221 */ /* 0x000fe20000010000 */
[--C-:B------:R-:W-:Y:S01]  /*6db0*/  FFMA.FTZ R20, R20, UR10, -R206.reuse ;  /* 0x0000000a14147c23 */ /* 0x100fe200080108ce */
[----:B------:R-:W-:Y:S01]  /*6dc0*/  MUFU.EX2 R182, R182 ;  /* 0x000000b600b67308 */ /* 0x000fe20000000800 */
[--C-:B------:R-:W-:Y:S01]  /*6dd0*/  FFMA.FTZ R21, R21, UR10, -R206.reuse ;  /* 0x0000000a15157c23 */ /* 0x100fe200080108ce */
[----:B------:R-:W-:Y:S01]  /*6de0*/  FADD.FTZ R152, R174, R5 ;  /* 0x00000005ae987221 */ /* 0x000fe20000010000 */
[----:B------:R-:W-:Y:S01]  /*6df0*/  FSEL R5, R176, RZ, P1 ;  /* 0x000000ffb0057208 */ /* 0x000fe20000800000 */
[--C-:B------:R-:W-:Y:S01]  /*6e00*/  FFMA.FTZ R208, R158, UR10, -R206.reuse ;  /* 0x0000000a9ed07c23 */ /* 0x100fe200080108ce */
[----:B------:R-:W-:Y:S01]  /*6e10*/  FFMA.FTZ R209, R159, UR10, -R206 ;  /* 0x0000000a9fd17c23 */ /* 0x000fe200080108ce */
[----:B------:R-:W-:Y:S01]  /*6e20*/  FADD.FTZ R153, R169, R152 ;  /* 0x00000098a9997221 */ /* 0x000fe20000010000 */
[----:B------:R-:W-:Y:S01]  /*6e30*/  FFMA.FTZ R152, R157, UR10, -R206 ;  /* 0x0000000a9d987c23 */ /* 0x000fe200080108ce */
[----:B------:R-:W-:Y:S01]  /*6e40*/  MUFU.EX2 R184, R184 ;  /* 0x000000b800b87308 */ /* 0x000fe20000000800 */
[----:B------:R-:W-:Y:S01]  /*6e50*/  FADD.FTZ R5, -R5, R8 ;  /* 0x0000000805057221 */ /* 0x000fe20000010100 */
[----:B------:R-:W-:Y:S01]  /*6e60*/  FADD.FTZ R154, R170, R153 ;  /* 0x00000099aa9a7221 */ /* 0x000fe20000010000 */
[--C-:B------:R-:W-:Y:S01]  /*6e70*/  FFMA.FTZ R8, R156, UR10, -R206.reuse ;  /* 0x0000000a9c087c23 */ /* 0x100fe200080108ce */
[--C-:B------:R-:W-:Y:S01]  /*6e80*/  FFMA.FTZ R159, R161, UR10, -R206.reuse ;  /* 0x0000000aa19f7c23 */ /* 0x100fe200080108ce */
[----:B------:R-:W-:Y:S01]  /*6e90*/  FFMA.FTZ R210, R160, UR10, -R206 ;  /* 0x0000000aa0d27c23 */ /* 0x000fe200080108ce */
[----:B-1----:R-:W-:Y:S01]  /*6ea0*/  FADD.FTZ R153, R171, R154 ;  /* 0x0000009aab997221 */ /* 0x002fe20000010000 */
[--C-:B------:R-:W-:Y:S01]  /*6eb0*/  FFMA.FTZ R157, R164, UR10, -R206.reuse ;  /* 0x0000000aa49d7c23 */ /* 0x100fe200080108ce */
[----:B------:R-:W1:Y:S01]  /*6ec0*/  MUFU.EX2 R187, R187 ;  /* 0x000000bb00bb7308 */ /* 0x000e620000000800 */
[C---:B----4-:R-:W-:Y:S01]  /*6ed0*/  F2FP.F16.F32.PACK_AB R164, R172.reuse, R171 ;  /* 0x000000abaca4723e */ /* 0x050fe200000000ff */
[----:B------:R-:W-:Y:S01]  /*6ee0*/  FADD.FTZ R154, R172, R153 ;  /* 0x00000099ac9a7221 */ /* 0x000fe20000010000 */
[----:B------:R-:W-:Y:S01]  /*6ef0*/  F2FP.F16.F32.PACK_AB R160, R174, R173 ;  /* 0x000000adaea0723e */ /* 0x000fe200000000ff */
[--C-:B------:R-:W-:Y:S01]  /*6f00*/  FFMA.FTZ R165, R165, UR10, -R206.reuse ;  /* 0x0000000aa5a57c23 */ /* 0x100fe200080108ce */
[----:B------:R-:W-:Y:S01]  /*6f10*/  FFMA.FTZ R167, R167, UR10, -R206 ;  /* 0x0000000aa7a77c23 */ /* 0x000fe200080108ce */
[----:B--2---:R-:W-:Y:S01]  /*6f20*/  FADD.FTZ R153, R175, R154 ;  /* 0x0000009aaf997221 */ /* 0x004fe20000010000 */
[--C-:B------:R-:W-:Y:S01]  /*6f30*/  FFMA.FTZ R195, R195, UR10, -R206.reuse ;  /* 0x0000000ac3c37c23 */ /* 0x100fe200080108ce */
[----:B------:R-:W-:Y:S01]  /*6f40*/  MUFU.EX2 R183, R183 ;  /* 0x000000b700b77308 */ /* 0x000fe20000000800 */
[--C-:B------:R-:W-:Y:S01]  /*6f50*/  FFMA.FTZ R197, R197, UR10, -R206.reuse ;  /* 0x0000000ac5c57c23 */ /* 0x100fe200080108ce */
[----:B-----5:R-:W-:Y:S01]  /*6f60*/  FADD.FTZ R154, R178, R153 ;  /* 0x00000099b29a7221 */ /* 0x020fe20000010000 */
[--C-:B------:R-:W-:Y:S01]  /*6f70*/  FFMA.FTZ R153, R168, UR10, -R206.reuse ;  /* 0x0000000aa8997c23 */ /* 0x100fe200080108ce */
[----:B---3--:R-:W-:Y:S01]  /*6f80*/  F2FP.F16.F32.PACK_AB R168, R180, R179 ;  /* 0x000000b3b4a8723e */ /* 0x008fe200000000ff */
[----:B------:R-:W-:Y:S01]  /*6f90*/  FFMA.FTZ R190, R190, UR10, -R206 ;  /* 0x0000000abebe7c23 */ /* 0x000fe200080108ce */
[----:B------:R-:W-:Y:S01]  /*6fa0*/  FADD.FTZ R163, R179, R154 ;  /* 0x0000009ab3a37221 */ /* 0x000fe20000010000 */
[----:B------:R-:W-:Y:S01]  /*6fb0*/  FFMA.FTZ R199, R199, UR10, -R206 ;  /* 0x0000000ac7c77c23 */ /* 0x000fe200080108ce */
[----:B------:R-:W-:Y:S01]  /*6fc0*/  MUFU.EX2 R20, R20 ;  /* 0x0000001400147308 */ /* 0x000fe20000000800 */
[----:B-1----:R-:W-:Y:S01]  /*6fd0*/  F2FP.F16.F32.PACK_AB R172, R187, R184 ;  /* 0x000000b8bbac723e */ /* 0x002fe200000000ff */
[----:B------:R-:W-:Y:S01]  /*6fe0*/  FADD.FTZ R154, R180, R163 ;  /* 0x000000a3b49a7221 */ /* 0x000fe20000010000 */
[----:B------:R-:W-:Y:S01]  /*6ff0*/  F2FP.F16.F32.PACK_AB R156, R196, R191 ;  /* 0x000000bfc49c723e */ /* 0x000fe200000000ff */
[-C--:B------:R-:W-:Y:S01]  /*7000*/  FMUL.FTZ R65, R65, R9.reuse ;  /* 0x0000000941417220 */ /* 0x080fe20000410000 */
[----:B------:R-:W-:Y:S01]  /*7010*/  FMUL.FTZ R68, R68, R9 ;  /* 0x0000000944447220 */ /* 0x000fe20000410000 */
[----:B------:R-:W-:Y:S01]  /*7020*/  FADD.FTZ R211, R181, R154 ;  /* 0x0000009ab5d37221 */ /* 0x000fe20000010000 */
[----:B------:R-:W-:Y:S01]  /*7030*/  F2FP.F16.F32.PACK_AB R154, R194, R15 ;  /* 0x0000000fc29a723e */ /* 0x000fe200000000ff */
[----:B------:R-:W-:Y:S01]  /*7040*/  MUFU.EX2 R21, R21 ;  /* 0x0000001500157308 */ /* 0x000fe20000000800 */
[-C--:B------:R-:W-:Y:S01]  /*7050*/  FMUL.FTZ R69, R69, R9.reuse ;  /* 0x0000000945457220 */ /* 0x080fe20000410000 */
[----:B------:R-:W-:Y:S01]  /*7060*/  FADD.FTZ R211, R182, R211 ;  /* 0x000000d3b6d37221 */ /* 0x000fe20000010000 */
[-C--:B------:R-:W-:Y:S01]  /*7070*/  FMUL.FTZ R72, R72, R9.reuse ;  /* 0x0000000948487220 */ /* 0x080fe20000410000 */
[-C--:B------:R-:W-:Y:S01]  /*7080*/  FMUL.FTZ R73, R73, R9.reuse ;  /* 0x0000000949497220 */ /* 0x080fe20000410000 */
[-C--:B------:R-:W-:Y:S01]  /*7090*/  FMUL.FTZ R76, R76, R9.reuse ;  /* 0x000000094c4c7220 */ /* 0x080fe20000410000 */
[----:B------:R-:W-:Y:S01]  /*70a0*/  FADD.FTZ R166, R184, R211 ;  /* 0x000000d3b8a67221 */ /* 0x000fe20000010000 */
[-C--:B------:R-:W-:Y:S01]  /*70b0*/  FMUL.FTZ R77, R77, R9.reuse ;  /* 0x000000094d4d7220 */ /* 0x080fe20000410000 */
[----:B------:R-:W1:Y:S01]  /*70c0*/  MUFU.EX2 R185, R185 ;  /* 0x000000b900b97308 */ /* 0x000e620000000800 */
[----:B------:R-:W-:Y:S01]  /*70d0*/  FMUL.FTZ R80, R80, R9 ;  /* 0x0000000950507220 */ /* 0x000fe20000410000 */
[----:B------:R-:W-:Y:S01]  /*70e0*/  FADD.FTZ R170, R187, R166 ;  /* 0x000000a6bbaa7221 */ /* 0x000fe20000010000 */
[----:B------:R-:W-:Y:S01]  /*70f0*/  F2FP.F16.F32.PACK_AB R166, R178, R175 ;  /* 0x000000afb2a6723e */ /* 0x000fe200000000ff */
[----:B------:R-:W-:Y:S01]  /*7100*/  FMUL.FTZ R178, R5, UR10 ;  /* 0x0000000a05b27c20 */ /* 0x000fe20008410000 */
        /* <DEDUP_REMOVED lines=43> */
[----:B------:R-:W4:Y:S01]  /*73c0*/  MUFU.EX2 R8, R8 ;  /* 0x0000000800087308 */ /* 0x000f220000000800 */
[----:B-1----:R-:W-:Y:S01]  /*73d0*/  FADD.FTZ R15, R189, R182 ;  /* 0x000000b6bd0f7221 */ /* 0x002fe20000010000 */
[-C--:B------:R-:W-:Y:S01]  /*73e0*/  FMUL.FTZ R145, R145, R9.reuse ;  /* 0x0000000991917220 */ /* 0x080fe20000410000 */
[-C--:B------:R-:W-:Y:S01]  /*73f0*/  FMUL.FTZ R148, R148, R9.reuse ;  /* 0x0000000994947220 */ /* 0x080fe20000410000 */
[----:B------:R-:W-:Y:S01]  /*7400*/  FMUL.FTZ R149, R149, R9 ;  /* 0x0000000995957220 */ /* 0x000fe20000410000 */
[----:B---3--:R-:W-:Y:S01]  /*7410*/  FADD.FTZ R182, R204, R15 ;  /* 0x0000000fccb67221 */ /* 0x008fe20000010000 */
[----:B------:R-:W-:Y:S01]  /*7420*/  F2FP.F16.F32.PACK_AB R158, R198, R193 ;  /* 0x000000c1c69e723e */ /* 0x000fe200000000ff */
[-C--:B------:R-:W-:Y:S01]  /*7430*/  FMUL.FTZ R26, R26, R178.reuse ;  /* 0x000000b21a1a7220 */ /* 0x080fe20000410000 */
[----:B------:R1:W3:Y:S01]  /*7440*/  MUFU.EX2 R161, R152 ;  /* 0x0000009800a17308 */ /* 0x0002e20000000800 */
        /* <DEDUP_REMOVED lines=9> */
[----:B----4-:R-:W-:Y:S01]  /*74e0*/  FADD.FTZ R184, R8, R15 ;  /* 0x0000000f08b87221 */ /* 0x010fe20000010000 */
        /* <DEDUP_REMOVED lines=29> */
[----:B------:R1:W4:Y:S01]  /*76c0*/  MUFU.EX2 R13, R159 ;  /* 0x0000009f000d7308 */ /* 0x0003220000000800 */
        /* <DEDUP_REMOVED lines=9> */
[----:B-1----:R-:W-:Y:S01]  /*7760*/  F2FP.F16.F32.PACK_AB R159, R8, R203 ;  /* 0x000000cb089f723e */ /* 0x002fe200000000ff */
[-C--:B------:R-:W-:Y:S01]  /*7770*/  FMUL.FTZ R94, R94, R178.reuse ;  /* 0x000000b25e5e7220 */ /* 0x080fe20000410000 */
[----:B------:R-:W-:Y:S01]  /*7780*/  F2FP.F16.F32.PACK_AB R163, R192, R163 ;  /* 0x000000a3c0a3723e */ /* 0x000fe200000000ff */
[-C--:B------:R-:W-:Y:S01]  /*7790*/  FMUL.FTZ R95, R95, R178.reuse ;  /* 0x000000b25f5f7220 */ /* 0x080fe20000410000 */
[-C--:B------:R-:W-:Y:S01]  /*77a0*/  FMUL.FTZ R98, R98, R178.reuse ;  /* 0x000000b262627220 */ /* 0x080fe20000410000 */
[-C--:B------:R-:W-:Y:S01]  /*77b0*/  FMUL.FTZ R99, R99, R178.reuse ;  /* 0x000000b263637220 */ /* 0x080fe20000410000 */
[----:B------:R-:W1:Y:S01]  /*77c0*/  MUFU.EX2 R207, R207 ;  /* 0x000000cf00cf7308 */ /* 0x000e620000000800 */
[----:B----4-:R-:W-:Y:S01]  /*77d0*/  FADD.FTZ R15, R13, R186 ;  /* 0x000000ba0d0f7221 */ /* 0x010fe20000010000 */
[-C--:B------:R-:W-:Y:S01]  /*77e0*/  FMUL.FTZ R102, R102, R178.reuse ;  /* 0x000000b266667220 */ /* 0x080fe20000410000 */
[-C--:B------:R-:W-:Y:S01]  /*77f0*/  FMUL.FTZ R103, R103, R178.reuse ;  /* 0x000000b267677220 */ /* 0x080fe20000410000 */
[-C--:B------:R-:W-:Y:S01]  /*7800*/  FMUL.FTZ R106, R106, R178.reuse ;  /* 0x000000b26a6a7220 */ /* 0x080fe20000410000 */
[-C--:B------:R-:W-:Y:S01]  /*7810*/  FMUL.FTZ R107, R107, R178.reuse ;  /* 0x000000b26b6b7220 */ /* 0x080fe20000410000 */
[-C--:B------:R-:W-:Y:S01]  /*7820*/  FMUL.FTZ R110, R110, R178.reuse ;  /* 0x000000b26e6e7220 */ /* 0x080fe20000410000 */
[-C--:B------:R-:W-:Y:S01]  /*7830*/  FMUL.FTZ R111, R111, R178.reuse ;  /* 0x000000b26f6f7220 */ /* 0x080fe20000410000 */
[----:B------:R2:W4:Y:S01]  /*7840*/  MUFU.EX2 R4, R157 ;  /* 0x0000009d00047308 */ /* 0x0005220000000800 */
[----:B---3--:R-:W-:Y:S01]  /*7850*/  FADD.FTZ R186, R180, R15 ;  /* 0x0000000fb4ba7221 */ /* 0x008fe20000010000 */
[-C--:B------:R-:W-:Y:S01]  /*7860*/  FMUL.FTZ R114, R114, R178.reuse ;  /* 0x000000b272727220 */ /* 0x080fe20000410000 */
[-C--:B------:R-:W-:Y:S01]  /*7870*/  FMUL.FTZ R115, R115, R178.reuse ;  /* 0x000000b273737220 */ /* 0x080fe20000410000 */
[-C--:B------:R-:W-:Y:S01]  /*7880*/  FMUL.FTZ R118, R118, R178.reuse ;  /* 0x000000b276767220 */ /* 0x080fe20000410000 */
[-C--:B------:R-:W-:Y:S01]  /*7890*/  FMUL.FTZ R119, R119, R178.reuse ;  /* 0x000000b277777220 */ /* 0x080fe20000410000 */
[-C--:B------:R-:W-:Y:S01]  /*78a0*/  FMUL.FTZ R122, R122, R178.reuse ;  /* 0x000000b27a7a7220 */ /* 0x080fe20000410000 */
[-C--:B------:R-:W-:Y:S01]  /*78b0*/  FMUL.FTZ R123, R123, R178.reuse ;  /* 0x000000b27b7b7220 */ /* 0x080fe20000410000 */
[----:B------:R3:W5:Y:S01]  /*78c0*/  MUFU.EX2 R169, R165 ;  /* 0x000000a500a97308 */ /* 0x0007620000000800 */
[----:B-1----:R-:W-:Y:S01]  /*78d0*/  FADD.FTZ R15, R207, R186 ;  /* 0x000000bacf0f7221 */ /* 0x002fe20000010000 */
[----:B--2---:R-:W-:Y:S01]  /*78e0*/  F2FP.F16.F32.PACK_AB R157, R204, R189 ;  /* 0x000000bdcc9d723e */ /* 0x004fe200000000ff */
[-C--:B------:R-:W-:Y:S01]  /*78f0*/  FMUL.FTZ R126, R126, R178.reuse ;  /* 0x000000b27e7e7220 */ /* 0x080fe20000410000 */
[-C--:B------:R-:W-:Y:S01]  /*7900*/  FMUL.FTZ R127, R127, R178.reuse ;  /* 0x000000b27f7f7220 */ /* 0x080fe20000410000 */
[-C--:B------:R-:W-:Y:S01]  /*7910*/  FMUL.FTZ R130, R130, R178.reuse ;  /* 0x000000b282827220 */ /* 0x080fe20000410000 */
[-C--:B------:R-:W-:Y:S01]  /*7920*/  FMUL.FTZ R131, R131, R178.reuse ;  /* 0x000000b283837220 */ /* 0x080fe20000410000 */
[-C--:B------:R-:W-:Y:S01]  /*7930*/  FMUL.FTZ R134, R134, R178.reuse ;  /* 0x000000b286867220 */ /* 0x080fe20000410000 */
[----:B------:R1:W2:Y:S01]  /*7940*/  MUFU.EX2 R182, R155 ;  /* 0x0000009b00b67308 */ /* 0x0002a20000000800 */
[----:B----4-:R-:W-:Y:S01]  /*7950*/  FADD.FTZ R194, R4, R15 ;  /* 0x0000000f04c27221 */ /* 0x010fe20000010000 */
[----:B---3--:R-:W-:Y:S01]  /*7960*/  F2FP.F16.F32.PACK_AB R165, R180, R13 ;  /* 0x0000000db4a5723e */ /* 0x008fe200000000ff */
[-C--:B------:R-:W-:Y:S01]  /*7970*/  FMUL.FTZ R135, R135, R178.reuse ;  /* 0x000000b287877220 */ /* 0x080fe20000410000 */
[-C--:B------:R-:W-:Y:S01]  /*7980*/  FMUL.FTZ R138, R138, R178.reuse ;  /* 0x000000b28a8a7220 */ /* 0x080fe20000410000 */
[-C--:B------:R-:W-:Y:S01]  /*7990*/  FMUL.FTZ R139, R139, R178.reuse ;  /* 0x000000b28b8b7220 */ /* 0x080fe20000410000 */
[-C--:B------:R-:W-:Y:S01]  /*79a0*/  FMUL.FTZ R142, R142, R178.reuse ;  /* 0x000000b28e8e7220 */ /* 0x080fe20000410000 */
[-C--:B------:R-:W-:Y:S01]  /*79b0*/  FMUL.FTZ R143, R143, R178.reuse ;  /* 0x000000b28f8f7220 */ /* 0x080fe20000410000 */
[----:B------:R3:W4:Y:S01]  /*79c0*/  MUFU.EX2 R171, R167 ;  /* 0x000000a700ab7308 */ /* 0x0007220000000800 */
[----:B-----5:R-:W-:Y:S01]  /*79d0*/  FADD.FTZ R15, R169, R194 ;  /* 0x000000c2a90f7221 */ /* 0x020fe20000010000 */
[----:B-1----:R-:W-:Y:S01]  /*79e0*/  F2FP.F16.F32.PACK_AB R155, R188, R21 ;  /* 0x00000015bc9b723e */ /* 0x002fe200000000ff */
[-C--:B------:R-:W-:Y:S01]  /*79f0*/  FMUL.FTZ R146, R146, R178.reuse ;  /* 0x000000b292927220 */ /* 0x080fe20000410000 */
[-C--:B------:R-:W-:Y:S01]  /*7a00*/  FMUL.FTZ R147, R147, R178.reuse ;  /* 0x000000b293937220 */ /* 0x080fe20000410000 */
[-C--:B------:R-:W-:Y:S01]  /*7a10*/  FMUL.FTZ R150, R150, R178.reuse ;  /* 0x000000b296967220 */ /* 0x080fe20000410000 */
[----:B------:R-:W-:-:S02]  /*7a20*/  FMUL.FTZ R151, R151, R178 ;  /* 0x000000b297977220 */ /* 0x000fc40000410000 */
[----:B------:R1:W5:Y:S01]  /*7a30*/  MUFU.EX2 R184, R153 ;  /* 0x0000009900b87308 */ /* 0x0003620000000800 */
[----:B--2---:R-:W-:Y:S01]  /*7a40*/  FADD.FTZ R194, R182, R15 ;  /* 0x0000000fb6c27221 */ /* 0x004fe20000010000 */
[----:B---3--:R-:W-:Y:S02]  /*7a50*/  F2FP.F16.F32.PACK_AB R167, R4, R207 ;  /* 0x000000cf04a7723e */ /* 0x008fe400000000ff */
[----:B------:R-:W-:-:S04]  /*7a60*/  F2FP.F16.F32.PACK_AB R169, R182, R169 ;  /* 0x000000a9b6a9723e */ /* 0x000fc800000000ff */
[----:B------:R-:W2:Y:S01]  /*7a70*/  MUFU.EX2 R173, R195 ;  /* 0x000000c300ad7308 */ /* 0x000ea20000000800 */
[----:B----4-:R-:W-:Y:S01]  /*7a80*/  FADD.FTZ R15, R171, R194 ;  /* 0x000000c2ab0f7221 */ /* 0x010fe20000010000 */
[----:B-1----:R-:W-:-:S06]  /*7a90*/  F2FP.F16.F32.PACK_AB R153, R20, R183 ;  /* 0x000000b71499723e */ /* 0x002fcc00000000ff */
[----:B------:R-:W1:Y:S01]  /*7aa0*/  MUFU.EX2 R186, R197 ;  /* 0x000000c500ba7308 */ /* 0x000e620000000800 */
[C---:B-----5:R-:W-:Y:S01]  /*7ab0*/  FADD.FTZ R196, R184.reuse, R15 ;  /* 0x0000000fb8c47221 */ /* 0x060fe20000010000 */
[----:B------:R-:W-:-:S06]  /*7ac0*/  F2FP.F16.F32.PACK_AB R171, R184, R171 ;  /* 0x000000abb8ab723e */ /* 0x000fcc00000000ff */
[----:B------:R-:W3:Y:S01]  /*7ad0*/  MUFU.EX2 R175, R190 ;  /* 0x000000be00af7308 */ /* 0x000ee20000000800 */
[----:B--2---:R-:W-:-:S07]  /*7ae0*/  FADD.FTZ R9, R173, R196 ;  /* 0x000000c4ad097221 */ /* 0x004fce0000010000 */
[----:B------:R-:W2:Y:S01]  /*7af0*/  MUFU.EX2 R194, R199 ;  /* 0x000000c700c27308 */ /* 0x000ea20000000800 */
[C---:B-1----:R-:W-:Y:S01]  /*7b00*/  FADD.FTZ R8, R186.reuse, R9 ;  /* 0x00000009ba087221 */ /* 0x042fe20000010000 */
[----:B------:R-:W-:-:S03]  /*7b10*/  F2FP.F16.F32.PACK_AB R173, R186, R173 ;  /* 0x000000adbaad723e */ /* 0x000fc600000000ff */
[----:B---3--:R-:W-:-:S04]  /*7b20*/  FADD.FTZ R9, R175, R8 ;  /* 0x00000008af097221 */ /* 0x008fc80000010000 */
[C---:B--2---:R-:W-:Y:S01]  /*7b30*/  FADD.FTZ R4, R194.reuse, R9 ;  /* 0x00000009c2047221 */ /* 0x044fe20000010000 */
[----:B------:R-:W-:Y:S01]  /*7b40*/  F2FP.F16.F32.PACK_AB R175, R194, R175 ;  /* 0x000000afc2af723e */ /* 0x000fe200000000ff */
[----:B------:R-:W-:Y:S06]  /*7b50*/  @!P0 BRA `(.L_x_8559) ;  /* 0x0000000000048947 */ /* 0x000fec0003800000 */
[----:B------:R-:W-:Y:S01]  /*7b60*/  BPT.TRAP 0x1 ;  /* 0x000000040000795c */ /* 0x000fe20000300000 */
.L_x_8559:
[----:B------:R1:W2:Y:S01]  /*7b70*/  SYNCS.PHASECHK.TRANS64.TRYWAIT P1, [UR28+0x22850], R10 ;  /* 0x0228500aff0075a7 */ /* 0x0002a2000802015c */
[----:B------:R-:W-:Y:S05]  /*7b80*/  @!P0 BRA `(.L_x_8560) ;  /* 0x0000000000048947 */ /* 0x000fea0003800000 */
[----:B------:R-:W-:Y:S01]  /*7b90*/  BPT.TRAP 0x1 ;  /* 0x000000040000795c */ /* 0x000fe20000300000 */
.L_x_8560:
[----:B--2---:R-:W-:Y:S05]  /*7ba0*/  @P1 BRA `(.L_x_8561) ;  /* 0x0000000000081947 */ /* 0x004fea0003800000 */
[----:B------:R-:W2:Y:S02]  /*7bb0*/  SYNCS.PHASECHK.TRANS64.TRYWAIT P1, [UR28+0x22850], R10 ;  /* 0x0228500aff0075a7 */ /* 0x000ea4000802015c */
[----:B--2---:R-:W-:Y:S05]  /*7bc0*/  @!P1 BRA `(.L_x_8562) ;  /* 0x000000b000f09947 */ /* 0x004fea0003800000 */
.L_x_8561:
[----:B------:R-:W-:Y:S01]  /*7bd0*/  VIADD R8, R23, 0x8 ;  /* 0x0000000817087836 */ /* 0x000fe20000000000 */
[----:B------:R-:W-:Y:S01]  /*7be0*/  UIMAD UR11, UR39, 0xc00, UR21 ;  /* 0x00000c00270b78a4 */ /* 0x000fe2000f8e0215 */
[----:B------:R-:W3:Y:S01]  /*7bf0*/  S2R R9, SR_TID.X ;  /* 0x0000000000097919 */ /* 0x000ee20000002100 */
[----:B------:R-:W-:Y:S02]  /*7c00*/  UMOV UR7, 0x40000040 ;  /* 0x4000004000077882 */ /* 0x000fe40000000000 */
[----:B------:R4:W-:Y:S06]  /*7c10*/  BAR.SYNC.DEFER_BLOCKING R8, 0x100 ;  /* 0x000400080000751d */ /* 0x0009ec0000010000 */
[----:B------:R-:W-:Y:S01]  /*7c20*/  UMOV UR6, UR11 ;  /* 0x0000000b00067c82 */ /* 0x000fe20008000000 */
[----:B----4-:R-:W-:Y:S01]  /*7c30*/  IMAD.MOV.U32 R8, RZ, RZ, R176 ;  /* 0x000000ffff087224 */ /* 0x010fe200078e00b0 */
[----:B------:R-:W-:Y:S01]  /*7c40*/  WARPGROUP.ARRIVE ;  /* 0x00000000000079c5 */ /* 0x000fe20000000000 */
[----:B---3--:R-:W-:Y:S01]  /*7c50*/  LOP3.LUT P1, RZ, R9, 0x7f, RZ, 0xc0, !PT ;  /* 0x0000007f09ff7812 */ /* 0x008fe2000782c0ff */
[----:B------:R-:W-:-:S04]  /*7c60*/  IMAD.MOV.U32 R9, RZ, RZ, R14 ;  /* 0x000000ffff097224 */ /* 0x000fc800078e000e */
[----:B------:R-:W-:Y:S01]  /*7c70*/  HGMMA.64x256x16.F32 R24, R152, gdesc[UR4].tnspB, R24, gsb0 ;  /* 0x43e0000498187df0 */ /* 0x000fe20008000818 */
[----:B------:R-:W-:Y:S01]  /*7c80*/  UIADD3 UR6, UR11, 0x80, URZ ;  /* 0x000000800b067890 */ /* 0x000fe2000fffe03f */
[----:B------:R-:W-:-:S06]  /*7c90*/  UMOV UR7, 0x40000040 ;  /* 0x4000004000077882 */ /* 0x000fcc0000000000 */
[----:B--2---:R-:W-:-:S05]  /*7ca0*/  @!P1 VIADD R177, R177, 0x22860 ;  /* 0x00022860b1b19836 */ /* 0x004fca0000000000 */
[----:B------:R-:W-:Y:S01]  /*7cb0*/  @!P1 PRMT R177, RZ, 0x654, R177 ;  /* 0x00000654ffb19816 */ /* 0x000fe200000000b1 */
[----:B------:R-:W-:Y:S02]  /*7cc0*/  WARPGROUP.DEPBAR.LE gsb0, 0x0 ;  /* 0x00008000000079c5 */ /* 0x000fe40000010000 */
[----:B------:R-:W-:-:S12]  /*7cd0*/  WARPGROUP.ARRIVE ;  /* 0x00000000000079c5 */ /* 0x000fd80000000000 */
        /* <DEDUP_REMOVED lines=27> */
[C---:B------:R-:W-:Y:S01]  /*7e90*/  ISETP.GT.AND P1, PT, R7.reuse, UR26, PT ;  /* 0x0000001a07007c0c */ /* 0x040fe2000bf24270 */
[----:B------:R-:W-:-:S12]  /*7ea0*/  VIADD R7, R7, 0xffffffff ;  /* 0xffffffff07077836 */ /* 0x000fd80000000000 */
[----:B--2---:R-:W-:Y:S05]  /*7eb0*/  @P1 BRA `(.L_x_8563) ;  /* 0xffffffc800c41947 */ /* 0x004fea000383ffff */
[----:B------:R-:W-:Y:S02]  /*7ec0*/  IMAD.MOV.U32 R8, RZ, RZ, R176 ;  /* 0x000000ffff087224 */ /* 0x000fe400078e00b0 */
[----:B------:R-:W-:-:S07]  /*7ed0*/  IMAD.MOV.U32 R9, RZ, RZ, R14 ;  /* 0x000000ffff097224 */ /* 0x000fce00078e000e */
.L_x_8546:
[----:B-1----:R-:W1:Y:S01]  /*7ee0*/  LDC R10, c[0x0][0x9e4] ;  /* 0x00027900ff0a7b82 */ /* 0x002e620000000800 */
[----:B------:R-:W-:Y:S01]  /*7ef0*/  ULDC UR6, c[0x0][0x9dc] ;  /* 0x0002770000067ab9 */ /* 0x000fe20000000800 */
[----:B------:R-:W-:Y:S01]  /*7f00*/  LOP3.LUT R2, R2, 0xffefffff, RZ, 0xc0, !PT ;  /* 0xffefffff02027812 */ /* 0x000fe200078ec0ff */
[----:B------:R-:W-:-:S05]  /*7f10*/  VIADD R12, R22, -UR6 ;  /* 0x80000006160c7c36 */ /* 0x000fca0008000000 */
[----:B------:R-:W-:Y:S02]  /*7f20*/  R2UR UR6, R12 ;  /* 0x000000000c0672ca */ /* 0x000fe400000e0000 */
[----:B-1----:R-:W-:-:S13]  /*7f30*/  ISETP.GE.AND P1, PT, R10, 0x1, PT ;  /* 0x000000010a00780c */ /* 0x002fda0003f26270 */
[----:B------:R-:W-:Y:S01]  /*7f40*/  @P1 LOP3.LUT R2, R2, 0x100000, RZ, 0xfc, !PT ;  /* 0x0010000002021812 */ /* 0x000fe200078efcff */
        /* <DEDUP_REMOVED lines=10> */
.L_x_8565:
[----:B------:R-:W-:-:S13]  /*7ff0*/  ISETP.NE.AND P1, PT, R10, 0x1, PT ;  /* 0x000000010a00780c */ /* 0x000fda0003f25270 */
[----:B------:R-:W1:Y:S02]  /*8000*/  @P1 LDC.64 R12, c[0x0][0x9e8] ;  /* 0x00027a00ff0c1b82 */ /* 0x000e640000000a00 */
[----:B-1----:R-:W-:-:S05]  /*8010*/  @P1 IMAD.HI.U32 R12, R22, R12, RZ ;  /* 0x0000000c160c1227 */ /* 0x002fca00078e00ff */
[----:B------:R-:W-:-:S07]  /*8020*/  @P1 SHF.R.U32.HI R22, RZ, R13, R12 ;  /* 0x0000000dff161219 */ /* 0x000fce000001160c */
.L_x_8566:
[----:B------:R-:W-:-:S05]  /*8030*/  IMAD R22, R22, R10, RZ ;  /* 0x0000000a16167224 */ /* 0x000fca00078e02ff */
[----:B------:R-:W-:-:S13]  /*8040*/  R2UR UR7, R22 ;  /* 0x00000000160772ca */ /* 0x000fda00000e0000 */
[----:B------:R-:W-:-:S04]  /*8050*/  UISETP.LT.AND UP0, UPT, UR6, UR7, UPT ;  /* 0x000000070600728c */ /* 0x000fc8000bf01270 */
[----:B------:R-:W-:-:S12]  /*8060*/  USEL UR6, UR6, UR7, !UP0 ;  /* 0x0000000706067287 */ /* 0x000fd8000c000000 */
.L_x_8564:
[----:B------:R-:W-:-:S04]  /*8070*/  UIADD3 UR6, UR6, 0x5f, URZ ;  /* 0x0000005f06067890 */ /* 0x000fc8000fffe03f */
[----:B------:R-:W-:-:S04]  /*8080*/  UIMAD.WIDE UR6, UR6, 0x2aaaaaab, URZ ;  /* 0x2aaaaaab060678a5 */ /* 0x000fc8000f8e023f */
[----:B------:R-:W-:-:S04]  /*8090*/  USHF.R.U32.HI UR6, URZ, 0x1f, UR7 ;  /* 0x0000001f3f067899 */ /* 0x000fc80008011607 */
[----:B------:R-:W-:-:S04]  /*80a0*/  ULEA.HI.SX32 UR6, UR7, UR6, 0x1c ;  /* 0x0000000607067291 */ /* 0x000fc8000f8fe23f */
[----:B------:R-:W-:-:S04]  /*80b0*/  UISETP.LT.AND UP0, UPT, UR40, UR6, UPT ;  /* 0x000000062800728c */ /* 0x000fc8000bf01270 */
[----:B------:R-:W-:-:S06]  /*80c0*/  USEL UR23, UR40, UR6, !UP0 ;  /* 0x0000000628177287 */ /* 0x000fcc000c000000 */
[----:B------:R-:W-:-:S13]  /*80d0*/  ISETP.GE.AND P1, PT, R7, UR23, PT ;  /* 0x0000001707007c0c */ /* 0x000fda000bf26270 */
[----:B------:R-:W-:Y:S05]  /*80e0*/  @!P1 BRA `(.L_x_8567) ;  /* 0x0000002000c89947 */ /* 0x000fea0003800000 */
[----:B------:R-:W-:Y:S01]  /*80f0*/  IMAD.MOV.U32 R13, RZ, RZ, R8 ;  /* 0x000000ffff0d7224 */ /* 0x000fe200078e0008 */
[----:B------:R-:W-:Y:S01]  /*8100*/  ULDC UR24, c[0x0][0x988] ;  /* 0x0002620000187ab9 */ /* 0x000fe20000000800 */
[----:B------:R-:W-:Y:S01]  /*8110*/  IMAD.MOV.U32 R204, RZ, RZ, R9 ;  /* 0x000000ffffcc7224 */ /* 0x000fe200078e0009 */
[----:B------:R-:W-:Y:S01]  /*8120*/  ULDC UR25, c[0x0][0x9d8] ;  /* 0x0002760000197ab9 */ /* 0x000fe20000000800 */
[----:B------:R-:W-:-:S07]  /*8130*/  IMAD.MOV.U32 R12, RZ, RZ, R7 ;  /* 0x000000ffff0c7224 */ /* 0x000fce00078e0007 */
.L_x_8576:
[----:B------:R-:W-:Y:S01]  /*8140*/  UIADD3 UR39, UR39, 0x1, URZ ;  /* 0x0000000127277890 */ /* 0x000fe2000fffe03f */
[C---:B------:R-:W-:Y:S01]  /*8150*/  ISETP.GT.AND P1, PT, R12.reuse, UR23, PT ;  /* 0x000000170c007c0c */ /* 0x040fe2000bf24270 */
[----:B------:R-:W-:Y:S02]  /*8160*/  VIADD R12, R12, 0xffffffff ;  /* 0xffffffff0c0c7836 */ /* 0x000fe40000000000 */
[----:B------:R-:W-:-:S04]  /*8170*/  UISETP.NE.AND UP0, UPT, UR39, 0x2, UPT ;  /* 0x000000022700788c */ /* 0x000fc8000bf05270 */
[----:B------:R-:W-:Y:S02]  /*8180*/  USEL UR6, URZ, 0x1, UP0 ;  /* 0x000000013f067887 */ /* 0x000fe40008000000 */
[----:B------:R-:W-:Y:S02]  /*8190*/  USEL UR39, UR39, URZ, UP0 ;  /* 0x0000003f27277287 */ /* 0x000fe40008000000 */
[----:B------:R-:W-:Y:S01]  /*81a0*/  ULOP3.LUT UR38, UR38, UR6, URZ, 0x3c, !UPT ;  /* 0x0000000626267292 */ /* 0x000fe2000f8e3c3f */
[----:B--2---:R-:W-:Y:S11]  /*81b0*/  @!P0 BRA `(.L_x_8568) ;  /* 0x0000000000048947 */ /* 0x004ff60003800000 */
[----:B------:R-:W-:Y:S01]  /*81c0*/  BPT.TRAP 0x1 ;  /* 0x000000040000795c */ /* 0x000fe20000300000 */
.L_x_8568:
[----:B------:R-:W-:Y:S01]  /*81d0*/  ULEA UR26, UR39, UR46, 0x3 ;  /* 0x0000002e271a7291 */ /* 0x000fe2000f8e183f */
[----:B------:R-:W-:-:S05]  /*81e0*/  IMAD.U32 R7, RZ, RZ, UR38 ;  /* 0x00000026ff077e24 */ /* 0x000fca000f8e00ff */
[----:B------:R-:W-:-:S04]  /*81f0*/  SHF.L.U32 R7, R7, 0x1f, RZ ;  /* 0x0000001f07077819 */ /* 0x000fc800000006ff */
[----:B------:R1:W2:Y:S01]  /*8200*/  SYNCS.PHASECHK.TRANS64.TRYWAIT P2, [UR26+0x22830], R7 ;  /* 0x02283007ff0075a7 */ /* 0x0002a2000804015a */
[----:B------:R-:W-:Y:S05]  /*8210*/  @!P0 BRA `(.L_x_8569) ;  /* 0x0000000000048947 */ /* 0x000fea0003800000 */
[----:B------:R-:W-:Y:S01]  /*8220*/  BPT.TRAP 0x1 ;  /* 0x000000040000795c */ /* 0x000fe20000300000 */
.L_x_8569:
[----:B--2---:R-:W-:Y:S05]  /*8230*/  @P2 BRA `(.L_x_8570) ;  /* 0x0000000000082947 */ /* 0x004fea0003800000 */
[----:B------:R-:W2:Y:S02]  /*8240*/  SYNCS.PHASECHK.TRANS64.TRYWAIT P2, [UR26+0x22830], R7 ;  /* 0x02283007ff0075a7 */ /* 0x000ea4000804015a */
[----:B--2---:R-:W-:Y:S05]  /*8250*/  @!P2 BRA `(.L_x_8571) ;  /* 0x000000ac0060a947 */ /* 0x004fea0003800000 */
.L_x_8570:
[----:B------:R-:W-:Y:S01]  /*8260*/  UIMAD UR18, UR39, 0x300, UR20 ;  /* 0x00000300271278a4 */ /* 0x000fe2000f8e0214 */
[----:B------:R-:W-:Y:S01]  /*8270*/  WARPGROUP.ARRIVE ;  /* 0x00000000000079c5 */ /* 0x000fe20000000000 */
[----:B------:R-:W-:Y:S01]  /*8280*/  UMOV UR19, 0x40000040 ;  /* 0x4000004000137882 */ /* 0x000fe20000000000 */
[----:B------:R-:W-:Y:S01]  /*8290*/  UMOV UR7, 0x40000040 ;  /* 0x4000004000077882 */ /* 0x000fe20000000000 */
[----:B------:R-:W-:-:S03]  /*82a0*/  UIADD3 UR6, UR18, 0x2, URZ ;  /* 0x0000000212067890 */ /* 0x000fc6000fffe03f */
[----:B------:R-:W3:Y:S01]  /*82b0*/  S2R R217, SR_TID.X ;  /* 0x0000000000d97919 */ /* 0x000ee20000002100 */
[----:B------:R-:W-:Y:S01]  /*82c0*/  UIADD3 UR10, UR18, 0x4, URZ ;  /* 0x00000004120a7890 */ /* 0x000fe2000fffe03f */
[----:B------:R-:W-:Y:S01]  /*82d0*/  UMOV UR11, 0x40000040 ;  /* 0x40000040000b7882 */ /* 0x000fe20000000000 */
[----:B------:R-:W-:Y:S01]  /*82e0*/  HGMMA.64x96x16.F32 R152, gdesc[UR16], RZ, !UPT, gsb0 ;  /* 0x01600000109879f0 */ /* 0x000fe2000c0008ff */
[----:B------:R-:W-:Y:S01]  /*82f0*/  UIADD3 UR14, UR18, 0x6, URZ ;  /* 0x00000006120e7890 */ /* 0x000fe2000fffe03f */
[----:B------:R-:W-:Y:S01]  /*8300*/  UMOV UR15, 0x40000040 ;  /* 0x40000040000f7882 */ /* 0x000fe20000000000 */
[----:B---3--:R-:W-:Y:S01]  /*8310*/  LOP3.LUT P2, RZ, R217, 0x7f, RZ, 0xc0, !PT ;  /* 0x0000007fd9ff7812 */ /* 0x008fe2000784c0ff */
[----:B------:R-:W-:Y:S02]  /*8320*/  WARPGROUP.DEPBAR.LE gsb0, 0x0 ;  /* 0x00008000000079c5 */ /* 0x000fe40000010000 */
        /* <DEDUP_REMOVED lines=62> */
[----:B------:R-:W-:-:S02]  /*8710*/  FMUL.FTZ R176, R199, UR25 ;  /* 0x00000019c7b07c20 */ /* 0x000fc40008410000 */
        /* <DEDUP_REMOVED lines=31> */
[----:B------:R-:W-:-:S05]  /*8910*/  FMUL.FTZ R175, R198, UR25 ;  /* 0x00000019c6af7c20 */ /* 0x000fca0008410000 */
[----:B------:R-:W2:Y:S01]  /*8920*/  MUFU.TANH R213, R213 ;  /* 0x000000d500d57308 */ /* 0x000ea20000002400 */
[----:B---3--:R-:W-:-:S07]  /*8930*/  FMNMX.FTZ R166, R214, R9, !PT ;  /* 0x00000009d6a67209 */ /* 0x008fce0007810000 */
[----:B------:R-:W3:Y:S01]  /*8940*/  MUFU.TANH R196, R196 ;  /* 0x000000c400c47308 */ /* 0x000ee20000002400 */
[----:B----4-:R-:W-:-:S07]  /*8950*/  FMNMX.FTZ R166, R189, R166, !PT ;  /* 0x000000a6bda67209 */ /* 0x010fce0007810000 */
[----:B------:R-:W4:Y:S01]  /*8960*/  MUFU.TANH R193, R193 ;  /* 0x000000c100c17308 */ /* 0x000f220000002400 */
[----:B--2---:R-:W-:Y:S01]  /*8970*/  FMNMX.FTZ R9, R213, R166, !PT ;  /* 0x000000a6d5097209 */ /* 0x004fe20007810000 */
[----:B------:R-:W-:-:S06]  /*8980*/  FMUL.FTZ R166, R179, UR25 ;  /* 0x00000019b3a67c20 */ /* 0x000fcc0008410000 */
[----:B------:R-:W2:Y:S01]  /*8990*/  MUFU.TANH R14, R14 ;  /* 0x0000000e000e7308 */ /* 0x000ea20000002400 */
[----:B---3--:R-:W-:-:S07]  /*89a0*/  FMNMX.FTZ R168, R196, R9, !PT ;  /* 0x00000009c4a87209 */ /* 0x008fce0007810000 */
[----:B------:R-:W3:Y:S01]  /*89b0*/  MUFU.TANH R11, R11 ;  /* 0x0000000b000b7308 */ /* 0x000ee20000002400 */
[----:B----4-:R-:W-:Y:S01]  /*89c0*/  FMNMX.FTZ R9, R193, R168, !PT ;  /* 0x000000a8c1097209 */ /* 0x010fe20007810000 */
[----:B------:R-:W-:-:S04]  /*89d0*/  FMUL.FTZ R168, R183, UR25 ;  /* 0x00000019b7a87c20 */ /* 0x000fc80008410000 */
[----:B------:R-:W4:Y:S02]  /*89e0*/  SHFL.BFLY PT, R172, R9, 0x2, 0x1f ;  /* 0x0c401f0009ac7f89 */ /* 0x000f2400000e0000 */
[----:B------:R-:W5:Y:S01]  /*89f0*/  MUFU.TANH R15, R15 ;  /* 0x0000000f000f7308 */ /* 0x000f620000002400 */
[----:B--2---:R-:W-:-:S07]  /*8a00*/  FMNMX.FTZ R180, R14, R13, !PT ;  /* 0x0000000d0eb47209 */ /* 0x004fce0007810000 */
[----:B------:R-:W2:Y:S01]  /*8a10*/  MUFU.TANH R20, R20 ;  /* 0x0000001400147308 */ /* 0x000ea20000002400 */
[----:B---3--:R-:W-:-:S07]  /*8a20*/  FMNMX.FTZ R180, R11, R180, !PT ;  /* 0x000000b40bb47209 */ /* 0x008fce0007810000 */
[----:B------:R-:W3:Y:S01]  /*8a30*/  MUFU.TANH R21, R21 ;  /* 0x0000001500157308 */ /* 0x000ee20000002400 */
[----:B-----5:R-:W-:Y:S02]  /*8a40*/  FMNMX.FTZ R179, R15, R180, !PT ;  /* 0x000000b40fb37209 */ /* 0x020fe40007810000 */
[----:B----4-:R-:W-:Y:S01]  /*8a50*/  FMNMX.FTZ R177, R9, R172, !PT ;  /* 0x000000ac09b17209 */ /* 0x010fe20007810000 */
[----:B------:R-:W-:-:S04]  /*8a60*/  FMUL.FTZ R172, R191, UR25 ;  /* 0x00000019bfac7c20 */ /* 0x000fc80008410000 */
[----:B------:R-:W4:Y:S01]  /*8a70*/  MUFU.TANH R22, R22 ;  /* 0x0000001600167308 */ /* 0x000f220000002400 */
[----:B------:R-:W5:Y:S07]  /*8a80*/  SHFL.BFLY PT, R178, R177, 0x1, 0x1f ;  /* 0x0c201f00b1b27f89 */ /* 0x000f6e00000e0000 */
[----:B------:R-:W1:Y:S08]  /*8a90*/  MUFU.TANH R152, R152 ;  /* 0x0000009800987308 */ /* 0x000e700000002400 */
[----:B------:R-:W1:Y:S08]  /*8aa0*/  MUFU.TANH R153, R153 ;  /* 0x0000009900997308 */ /* 0x000e700000002400 */
[----:B------:R-:W1:Y:S01]  /*8ab0*/  MUFU.TANH R154, R154 ;  /* 0x0000009a009a7308 */ /* 0x000e620000002400 */
[----:B-----5:R-:W-:-:S05]  /*8ac0*/  FMNMX.FTZ R9, R177, R178, !PT ;  /* 0x000000b2b1097209 */ /* 0x020fca0007810000 */
[C---:B------:R-:W-:Y:S02]  /*8ad0*/  FMUL.FTZ R198, R9.reuse, UR10 ;  /* 0x0000000a09c67c20 */ /* 0x040fe40008410000 */
[----:B------:R-:W5:Y:S01]  /*8ae0*/  MUFU.TANH R155, R155 ;  /* 0x0000009b009b7308 */ /* 0x000f620000002400 */
[----:B------:R-:W-:Y:S01]  /*8af0*/  FADD.FTZ R177, -R9, R204 ;  /* 0x000000cc09b17221 */ /* 0x000fe20000010100 */
[--C-:B------:R-:W-:Y:S01]  /*8b00*/  FFMA.FTZ R180, R8, UR10, -R198.reuse ;  /* 0x0000000a08b47c23 */ /* 0x100fe200080108c6 */
[----:B--2---:R-:W-:Y:S01]  /*8b10*/  FMNMX.FTZ R8, R20, R179, !PT ;  /* 0x000000b314087209 */ /* 0x004fe20007810000 */
[--C-:B------:R-:W-:Y:S01]  /*8b20*/  FFMA.FTZ R182, R157, UR10, -R198.reuse ;  /* 0x0000000a9db67c23 */ /* 0x100fe200080108c6 */
[--C-:B------:R-:W-:Y:S01]  /*8b30*/  FFMA.FTZ R183, R163, UR10, -R198.reuse ;  /* 0x0000000aa3b77c23 */ /* 0x100fe200080108c6 */
[----:B------:R-:W-:Y:S01]  /*8b40*/  FMUL.FTZ R178, R177, UR10 ;  /* 0x0000000ab1b27c20 */ /* 0x000fe20008410000 */
[----:B---3--:R-:W-:Y:S01]  /*8b50*/  FMNMX.FTZ R179, R21, R8, !PT ;  /* 0x0000000815b37209 */ /* 0x008fe20007810000 */
[----:B------:R-:W2:Y:S01]  /*8b60*/  MUFU.TANH R156, R156 ;  /* 0x0000009c009c7308 */ /* 0x000ea20000002400 */
[--C-:B------:R-:W-:Y:S01]  /*8b70*/  FFMA.FTZ R177, R203, UR10, -R198.reuse ;  /* 0x0000000acbb17c23 */ /* 0x100fe200080108c6 */
[--C-:B------:R-:W-:Y:S01]  /*8b80*/  FFMA.FTZ R195, R196, UR10, -R198.reuse ;  /* 0x0000000ac4c37c23 */ /* 0x100fe200080108c6 */
[----:B----4-:R-:W-:Y:S01]  /*8b90*/  FMNMX.FTZ R181, R22, R179, !PT ;  /* 0x000000b316b57209 */ /* 0x010fe20007810000 */
[--C-:B------:R-:W-:Y:S01]  /*8ba0*/  FFMA.FTZ R196, R193, UR10, -R198.reuse ;  /* 0x0000000ac1c47c23 */ /* 0x100fe200080108c6 */
[--C-:B------:R-:W-:Y:S01]  /*8bb0*/  FFMA.FTZ R205, R205, UR10, -R198.reuse ;  /* 0x0000000acdcd7c23 */ /* 0x100fe200080108c6 */
[--C-:B------:R-:W-:Y:S01]  /*8bc0*/  FFMA.FTZ R158, R158, UR10, -R198.reuse ;  /* 0x0000000a9e9e7c23 */ /* 0x100fe200080108c6 */
[----:B-1----:R-:W-:Y:S01]  /*8bd0*/  FMNMX.FTZ R8, R152, R181, !PT ;  /* 0x000000b598087209 */ /* 0x002fe20007810000 */
[----:B------:R-:W1:Y:S01]  /*8be0*/  MUFU.TANH R164, R164 ;  /* 0x000000a400a47308 */ /* 0x000e620000002400 */
        /* <DEDUP_REMOVED lines=18> */
[----:B-1----:R-:W-:Y:S01]  /*8d10*/  FMNMX.FTZ R8, R164, R159, !PT ;  /* 0x0000009fa4087209 */ /* 0x002fe20007810000 */
[----:B------:R-:W-:-:S04]  /*8d20*/  FFMA.FTZ R194, R213, UR10, -R198 ;  /* 0x0000000ad5c27c23 */ /* 0x000fc800080108c6 */
        /* <DEDUP_REMOVED lines=20> */
[----:B------:R2:W-:Y:S08]  /*8e70*/  MUFU.EX2 R159, R181 ;  /* 0x000000b5009f7308 */ /* 0x0005f00000000800 */
[----:B------:R-:W3:Y:S01]  /*8e80*/  MUFU.EX2 R178, R178 ;  /* 0x000000b200b27308 */ /* 0x000ee20000000800 */
[----:B--2---:R-:W-:-:S04]  /*8e90*/  FMNMX.FTZ R181, R175, R8, !PT ;  /* 0x00000008afb57209 */ /* 0x004fc80007810000 */
[----:B-1----:R-:W-:Y:S01]  /*8ea0*/  FMNMX.FTZ R8, R176, R181, !PT ;  /* 0x000000b5b0087209 */ /* 0x002fe20007810000 */
[--C-:B------:R-:W-:Y:S02]  /*8eb0*/  FFMA.FTZ R181, R208, UR10, -R198.reuse ;  /* 0x0000000ad0b57c23 */ /* 0x100fe400080108c6 */
[----:B------:R-:W1:Y:S02]  /*8ec0*/  MUFU.EX2 R177, R177 ;  /* 0x000000b100b17308 */ /* 0x000e640000000800 */
[----:B------:R-:W2:Y:S06]  /*8ed0*/  SHFL.BFLY PT, R187, R8, 0x2, 0x1f ;  /* 0x0c401f0008bb7f89 */ /* 0x000eac00000e0000 */
[----:B------:R-:W4:Y:S01]  /*8ee0*/  MUFU.EX2 R180, R180 ;  /* 0x000000b400b47308 */ /* 0x000f220000000800 */
[-C--:B---3--:R-:W-:Y:S01]  /*8ef0*/  FMUL.FTZ R24, R24, R178.reuse ;  /* 0x000000b218187220 */ /* 0x088fe20000410000 */
[-C--:B------:R-:W-:Y:S01]  /*8f00*/  FMUL.FTZ R25, R25, R178.reuse ;  /* 0x000000b219197220 */ /* 0x080fe20000410000 */
[-C--:B------:R-:W-:Y:S01]  /*8f10*/  FMUL.FTZ R28, R28, R178.reuse ;  /* 0x000000b21c1c7220 */ /* 0x080fe20000410000 */
[-C--:B------:R-:W-:Y:S01]  /*8f20*/  FMUL.FTZ R29, R29, R178.reuse ;  /* 0x000000b21d1d7220 */ /* 0x080fe20000410000 */
[-C--:B------:R-:W-:Y:S01]  /*8f30*/  FMUL.FTZ R32, R32, R178.reuse ;  /* 0x000000b220207220 */ /* 0x080fe20000410000 */
[-C--:B------:R-:W-:Y:S01]  /*8f40*/  FMUL.FTZ R33, R33, R178.reuse ;  /* 0x000000b221217220 */ /* 0x080fe20000410000 */
[-C--:B------:R-:W-:Y:S01]  /*8f50*/  FMUL.FTZ R36, R36, R178.reuse ;  /* 0x000000b224247220 */ /* 0x080fe20000410000 */
[----:B------:R3:W-:Y:S01]  /*8f60*/  MUFU.EX2 R161, R183 ;  /* 0x000000b700a17308 */ /* 0x0007e20000000800 */
[----:B-1----:R-:W-:Y:S01]  /*8f70*/  FFMA.FTZ R5, R178, R5, R177 ;  /* 0x00000005b2057223 */ /* 0x002fe200000100b1 */
[-C--:B------:R-:W-:Y:S01]  /*8f80*/  FMUL.FTZ R37, R37, R178.reuse ;  /* 0x000000b225257220 */ /* 0x080fe20000410000 */
[-C--:B------:R-:W-:Y:S01]  /*8f90*/  FMUL.FTZ R40, R40, R178.reuse ;  /* 0x000000b228287220 */ /* 0x080fe20000410000 */
[-C--:B------:R-:W-:Y:S01]  /*8fa0*/  FMUL.FTZ R41, R41, R178.reuse ;  /* 0x000000b229297220 */ /* 0x080fe20000410000 */
[-C--:B------:R-:W-:Y:S01]  /*8fb0*/  FMUL.FTZ R44, R44, R178.reuse ;  /* 0x000000b22c2c7220 */ /* 0x080fe20000410000 */
[-C--:B------:R-:W-:Y:S01]  /*8fc0*/  FMUL.FTZ R45, R45, R178.reuse ;  /* 0x000000b22d2d7220 */ /* 0x080fe20000410000 */
[----:B------:R-:W-:Y:S01]  /*8fd0*/  FMUL.FTZ R48, R48, R178 ;  /* 0x000000b230307220 */ /* 0x000fe20000410000 */
[----:B------:R-:W-:Y:S01]  /*8fe0*/  MUFU.EX2 R179, R205 ;  /* 0x000000cd00b37308 */ /* 0x000fe20000000800 */
[----:B---3--:R-:W-:Y:S01]  /*8ff0*/  FFMA.FTZ R183, R210, UR10, -R198 ;  /* 0x0000000ad2b77c23 */ /* 0x008fe200080108c6 */
[----:B--2---:R-:W-:Y:S01]  /*9000*/  FMNMX.FTZ R191, R8, R187, !PT ;  /* 0x000000bb08bf7209 */ /* 0x004fe20007810000 */
[----:B------:R-:W-:-:S02]  /*9010*/  IMAD.U32 R210, RZ, RZ, UR26 ;  /* 0x0000001affd27e24 */ /* 0x000fc4000f8e00ff */
[----:B------:R-:W-:Y:S01]  /*9020*/  FFMA.FTZ R187, R209, UR10, -R198 ;  /* 0x0000000ad1bb7c23 */ /* 0x000fe200080108c6 */
[-C--:B------:R-:W-:Y:S01]  /*9030*/  FMUL.FTZ R49, R49, R178.reuse ;  /* 0x000000b231317220 */ /* 0x080fe20000410000 */
[-C--:B------:R-:W-:Y:S01]  /*9040*/  FMUL.FTZ R52, R52, R178.reuse ;  /* 0x000000b234347220 */ /* 0x080fe20000410000 */
[----:B------:R-:W1:Y:S01]  /*9050*/  SHFL.BFLY PT, R8, R191, 0x1, 0x1f ;  /* 0x0c201f00bf087f89 */ /* 0x000e6200000e0000 */
        /* <DEDUP_REMOVED lines=23> */
[----:B-1----:R-:W-:Y:S01]  /*91d0*/  FMNMX.FTZ R8, R191, R8, !PT ;  /* 0x00000008bf087209 */ /* 0x002fe20007810000 */
[----:B------:R-:W-:Y:S01]  /*91e0*/  MUFU.EX2 R160, R160 ;  /* 0x000000a000a07308 */ /* 0x000fe20000000800 */
[-C--:B------:R-:W-:Y:S01]  /*91f0*/  FMUL.FTZ R93, R93, R178.reuse ;  /* 0x000000b25d5d7220 */ /* 0x080fe20000410000 */
[-C--:B------:R-:W-:Y:S01]  /*9200*/  FMUL.FTZ R96, R96, R178.reuse ;  /* 0x000000b260607220 */ /* 0x080fe20000410000 */
[-C--:B------:R-:W-:Y:S01]  /*9210*/  FMUL.FTZ R97, R97, R178.reuse ;  /* 0x000000b261617220 */ /* 0x080fe20000410000 */
[C---:B------:R-:W-:Y:S01]  /*9220*/  FADD.FTZ R13, -R8.reuse, R13 ;  /* 0x0000000d080d7221 */ /* 0x040fe20000010100 */
[----:B------:R-:W-:Y:S01]  /*9230*/  FMUL.FTZ R197, R8, UR10 ;  /* 0x0000000a08c57c20 */ /* 0x000fe20008410000 */
[-C--:B------:R-:W-:Y:S01]  /*9240*/  FMUL.FTZ R100, R100, R178.reuse ;  /* 0x000000b264647220 */ /* 0x080fe20000410000 */
[----:B------:R-:W-:Y:S01]  /*9250*/  FMUL.FTZ R101, R101, R178 ;  /* 0x000000b265657220 */ /* 0x000fe20000410000 */
[----:B------:R-:W-:Y:S01]  /*9260*/  FMUL.FTZ R13, R13, UR10 ;  /* 0x0000000a0d0d7c20 */ /* 0x000fe20008410000 */
[--C-:B------:R-:W-:Y:S01]  /*9270*/  FFMA.FTZ R14, R14, UR10, -R197.reuse ;  /* 0x0000000a0e0e7c23 */ /* 0x100fe200080108c5 */
[--C-:B------:R-:W-:Y:S01]  /*9280*/  FFMA.FTZ R193, R11, UR10, -R197.reuse ;  /* 0x0000000a0bc17c23 */ /* 0x100fe200080108c5 */
[--C-:B------:R-:W-:Y:S01]  /*9290*/  FFMA.FTZ R15, R15, UR10, -R197.reuse ;  /* 0x0000000a0f0f7c23 */ /* 0x100fe200080108c5 */
[--C-:B------:R-:W-:Y:S01]  /*92a0*/  FFMA.FTZ R20, R20, UR10, -R197.reuse ;  /* 0x0000000a14147c23 */ /* 0x100fe200080108c5 */
[----:B------:R1:W-:Y:S01]  /*92b0*/  MUFU.EX2 R191, R195 ;  /* 0x000000c300bf7308 */ /* 0x0003e20000000800 */
[--C-:B------:R-:W-:Y:S01]  /*92c0*/  FFMA.FTZ R21, R21, UR10, -R197.reuse ;  /* 0x0000000a15157c23 */ /* 0x100fe200080108c5 */
[--C-:B------:R-:W-:Y:S01]  /*92d0*/  FFMA.FTZ R22, R22, UR10, -R197.reuse ;  /* 0x0000000a16167c23 */ /* 0x100fe200080108c5 */
[----:B------:R-:W-:Y:S01]  /*92e0*/  IADD3 R11, -R23, 0xb, RZ ;  /* 0x0000000b170b7810 */ /* 0x000fe20007ffe1ff */
[--C-:B------:R-:W-:Y:S01]  /*92f0*/  FFMA.FTZ R198, R153, UR10, -R197.reuse ;  /* 0x0000000a99c67c23 */ /* 0x100fe200080108c5 */
[--C-:B------:R-:W-:Y:S01]  /*9300*/  FFMA.FTZ R199, R154, UR10, -R197.reuse ;  /* 0x0000000a9ac77c23 */ /* 0x100fe200080108c5 */
[--C-:B------:R-:W-:Y:S01]  /*9310*/  FFMA.FTZ R204, R155, UR10, -R197.reuse ;  /* 0x0000000a9bcc7c23 */ /* 0x100fe200080108c5 */
[--C-:B------:R-:W-:Y:S01]  /*9320*/  FFMA.FTZ R203, R156, UR10, -R197.reuse ;  /* 0x0000000a9ccb7c23 */ /* 0x100fe200080108c5 */
[----:B------:R-:W-:Y:S01]  /*9330*/  MUFU.EX2 R13, R13 ;  /* 0x0000000d000d7308 */ /* 0x000fe20000000800 */
[----:B-1----:R-:W-:Y:S01]  /*9340*/  FFMA.FTZ R195, R152, UR10, -R197 ;  /* 0x0000000a98c37c23 */ /* 0x002fe200080108c5 */
[----:B------:R-:W-:-:S02]  /*9350*/  @!P2 VIADD R152, R210, 0x22840 ;  /* 0x00022840d298a836 */ /* 0x000fc40000000000 */
[--C-:B------:R-:W-:Y:S01]  /*9360*/  FFMA.FTZ R165, R165, UR10, -R197.reuse ;  /* 0x0000000aa5a57c23 */ /* 0x100fe200080108c5 */
[--C-:B------:R-:W-:Y:S01]  /*9370*/  FFMA.FTZ R208, R166, UR10, -R197.reuse ;  /* 0x0000000aa6d07c23 */ /* 0x100fe200080108c5 */
[--C-:B------:R-:W-:Y:S01]  /*9380*/  FFMA.FTZ R167, R167, UR10, -R197.reuse ;  /* 0x0000000aa7a77c23 */ /* 0x100fe200080108c5 */
[--C-:B------:R-:W-:Y:S01]  /*9390*/  FFMA.FTZ R212, R168, UR10, -R197.reuse ;  /* 0x0000000aa8d47c23 */ /* 0x100fe200080108c5 */
[----:B------:R-:W-:Y:S01]  /*93a0*/  @!P2 PRMT R152, RZ, 0x654, R152 ;  /* 0x00000654ff98a816 */ /* 0x000fe20000000098 */
[----:B------:R-:W1:Y:S01]  /*93b0*/  MUFU.EX2 R14, R14 ;  /* 0x0000000e000e7308 */ /* 0x000e620000000800 */
[----:B------:R2:W-:Y:S06]  /*93c0*/  BAR.ARV R11, 0x100 ;  /* 0x0004000b0000751d */ /* 0x0005ec0000002000 */
[----:B------:R4:W-:Y:S01]  /*93d0*/  @!P2 SYNCS.ARRIVE.TRANS64.RED.A1T0 RZ, [R152+URZ], RZ ;  /* 0x000000ff98ffa9a7 */ /* 0x0009e2000810043f */
[----:B------:R-:W3:Y:S01]  /*93e0*/  MUFU.EX2 R193, R193 ;  /* 0x000000c100c17308 */ /* 0x000ee20000000800 */
[--C-:B------:R-:W-:Y:S01]  /*93f0*/  FFMA.FTZ R169, R169, UR10, -R197.reuse ;  /* 0x0000000aa9a97c23 */ /* 0x100fe200080108c5 */
[--C-:B------:R-:W-:Y:S01]  /*9400*/  FFMA.FTZ R214, R170, UR10, -R197.reuse ;  /* 0x0000000aaad67c23 */ /* 0x100fe200080108c5 */
[--C-:B------:R-:W-:Y:S01]  /*9410*/  FFMA.FTZ R171, R171, UR10, -R197.reuse ;  /* 0x0000000aabab7c23 */ /* 0x100fe200080108c5 */
[--C-:B------:R-:W-:Y:S01]  /*9420*/  FFMA.FTZ R216, R172, UR10, -R197.reuse ;  /* 0x0000000aacd87c23 */ /* 0x100fe200080108c5 */
[--C-:B------:R-:W-:Y:S01]  /*9430*/  FFMA.FTZ R173, R173, UR10, -R197.reuse ;  /* 0x0000000aadad7c23 */ /* 0x100fe200080108c5 */
[----:B------:R-:W-:Y:S01]  /*9440*/  FFMA.FTZ R174, R174, UR10, -R197 ;  /* 0x0000000aaeae7c23 */ /* 0x000fe200080108c5 */
[----:B----4-:R-:W-:Y:S01]  /*9450*/  FADD.FTZ R152, R180, R5 ;  /* 0x00000005b4987221 */ /* 0x010fe20000010000 */
[----:B------:R-:W4:Y:S01]  /*9460*/  MUFU.EX2 R15, R15 ;  /* 0x0000000f000f7308 */ /* 0x000f220000000800 */
[----:B-1----:R-:W-:Y:S01]  /*9470*/  FFMA.FTZ R4, R13, R4, R14 ;  /* 0x000000040d047223 */ /* 0x002fe2000001000e */
[----:B------:R-:W-:Y:S01]  /*9480*/  FFMA.FTZ R175, R175, UR10, -R197 ;  /* 0x0000000aafaf7c23 */ /* 0x000fe200080108c5 */
[----:B------:R-:W-:Y:S01]  /*9490*/  FADD.FTZ R5, R179, R152 ;  /* 0x00000098b3057221 */ /* 0x000fe20000010000 */
[-C--:B------:R-:W-:Y:S01]  /*94a0*/  FMUL.FTZ R104, R104, R178.reuse ;  /* 0x000000b268687220 */ /* 0x080fe20000410000 */
[-C--:B------:R-:W-:Y:S01]  /*94b0*/  FMUL.FTZ R105, R105, R178.reuse ;  /* 0x000000b269697220 */ /* 0x080fe20000410000 */
[-C--:B------:R-:W-:Y:S01]  /*94c0*/  FMUL.FTZ R108, R108, R178.reuse ;  /* 0x000000b26c6c7220 */ /* 0x080fe20000410000 */
[----:B------:R-:W-:Y:S01]  /*94d0*/  FADD.FTZ R152, R182, R5 ;  /* 0x00000005b6987221 */ /* 0x000fe20000010000 */
[----:B------:R-:W1:Y:S01]  /*94e0*/  MUFU.EX2 R20, R20 ;  /* 0x0000001400147308 */ /* 0x000e620000000800 */
[----:B---3--:R-:W-:Y:S01]  /*94f0*/  FADD.FTZ R4, R193, R4 ;  /* 0x00000004c1047221 */ /* 0x008fe20000010000 */
[-C--:B------:R-:W-:Y:S01]  /*9500*/  FMUL.FTZ R109, R109, R178.reuse ;  /* 0x000000b26d6d7220 */ /* 0x080fe20000410000 */
[----:B------:R-:W-:Y:S01]  /*9510*/  FADD.FTZ R5, R157, R152 ;  /* 0x000000989d057221 */ /* 0x000fe20000010000 */
[-C--:B------:R-:W-:Y:S01]  /*9520*/  FMUL.FTZ R112, R112, R178.reuse ;  /* 0x000000b270707220 */ /* 0x080fe20000410000 */
[-C--:B------:R-:W-:Y:S01]  /*9530*/  FMUL.FTZ R113, R113, R178.reuse ;  /* 0x000000b271717220 */ /* 0x080fe20000410000 */
[-C--:B------:R-:W-:Y:S01]  /*9540*/  FMUL.FTZ R116, R116, R178.reuse ;  /* 0x000000b274747220 */ /* 0x080fe20000410000 */
[----:B------:R-:W-:Y:S01]  /*9550*/  FADD.FTZ R152, R158, R5 ;  /* 0x000000059e987221 */ /* 0x000fe20000010000 */
[----:B------:R-:W3:Y:S01]  /*9560*/  MUFU.EX2 R21, R21 ;  /* 0x0000001500157308 */ /* 0x000ee20000000800 */
[----:B----4-:R-:W-:Y:S01]  /*9570*/  FADD.FTZ R153, R15, R4 ;  /* 0x000000040f997221 */ /* 0x010fe20000010000 */
[-C--:B------:R-:W-:Y:S01]  /*9580*/  FMUL.FTZ R117, R117, R178.reuse ;  /* 0x000000b275757220 */ /* 0x080fe20000410000 */
[----:B------:R-:W-:Y:S01]  /*9590*/  FADD.FTZ R5, R159, R152 ;  /* 0x000000989f057221 */ /* 0x000fe20000010000 */
[-C--:B------:R-:W-:Y:S01]  /*95a0*/  FMUL.FTZ R120, R120, R178.reuse ;  /* 0x000000b278787220 */ /* 0x080fe20000410000 */
[-C--:B------:R-:W-:Y:S01]  /*95b0*/  FMUL.FTZ R121, R121, R178.reuse ;  /* 0x000000b279797220 */ /* 0x080fe20000410000 */
[-C--:B------:R-:W-:Y:S01]  /*95c0*/  FMUL.FTZ R124, R124, R178.reuse ;  /* 0x000000b27c7c7220 */ /* 0x080fe20000410000 */
[----:B------:R-:W-:Y:S01]  /*95d0*/  FADD.FTZ R152, R160, R5 ;  /* 0x00000005a0987221 */ /* 0x000fe20000010000 */
[----:B------:R-:W4:Y:S01]  /*95e0*/  MUFU.EX2 R22, R22 ;  /* 0x0000001600167308 */ /* 0x000f220000000800 */
[----:B-1----:R-:W-:Y:S01]  /*95f0*/  FADD.FTZ R4, R20, R153 ;  /* 0x0000009914047221 */ /* 0x002fe20000010000 */
[-C--:B------:R-:W-:Y:S01]  /*9600*/  FMUL.FTZ R125, R125, R178.reuse ;  /* 0x000000b27d7d7220 */ /* 0x080fe20000410000 */
[----:B------:R-:W-:Y:S01]  /*9610*/  FADD.FTZ R5, R161, R152 ;  /* 0x00000098a1057221 */ /* 0x000fe20000010000 */
        /* <DEDUP_REMOVED lines=15> */
[----:B------:R-:W-:Y:S01]  /*9710*/  FMUL.FTZ R149, R149, R178 ;  /* 0x000000b295957220 */ /* 0x000fe20000410000 */
        /* <DEDUP_REMOVED lines=37> */
[----:B----4-:R-:W-:Y:S01]  /*9970*/  FFMA.FTZ R206, R164, UR10, -R197 ;  /* 0x0000000aa4ce7c23 */ /* 0x010fe200080108c5 */
[----:B---3--:R-:W-:Y:S01]  /*9980*/  FADD.FTZ R4, R204, R153 ;  /* 0x00000099cc047221 */ /* 0x008fe20000010000 */
[----:B------:R-:W-:Y:S01]  /*9990*/  FFMA.FTZ R197, R176, UR10, -R197 ;  /* 0x0000000ab0c57c23 */ /* 0x000fe200080108c5 */
        /* <DEDUP_REMOVED lines=47> */
[----:B------:R-:W-:Y:S01]  /*9c90*/  FMUL.FTZ R151, R151, R13 ;  /* 0x0000000d97977220 */ /* 0x000fe20000410000 */
[----:B------:R-:W-:-:S02]  /*9ca0*/  F2FP.F16.F32.PACK_AB R156, R158, R157 ;  /* 0x0000009d9e9c723e */ /* 0x000fc400000000ff */
[----:B------:R-:W-:Y:S02]  /*9cb0*/  F2FP.F16.F32.PACK_AB R158, R160, R159 ;  /* 0x0000009fa09e723e */ /* 0x000fe400000000ff */
[----:B------:R-:W3:Y:S01]  /*9cc0*/  MUFU.EX2 R183, R183 ;  /* 0x000000b700b77308 */ /* 0x000ee20000000800 */
[----:B----4-:R-:W-:Y:S01]  /*9cd0*/  FADD.FTZ R152, R186, R5 ;  /* 0x00000005ba987221 */ /* 0x010fe20000010000 */
[----:B------:R-:W-:Y:S02]  /*9ce0*/  F2FP.F16.F32.PACK_AB R160, R162, R161 ;  /* 0x000000a1a2a0723e */ /* 0x000fe400000000ff */
[----:B------:R-:W-:Y:S02]  /*9cf0*/  F2FP.F16.F32.PACK_AB R162, R184, R163 ;  /* 0x000000a3b8a2723e */ /* 0x000fe400000000ff */
[----:B------:R-:W-:Y:S02]  /*9d00*/  F2FP.F16.F32.PACK_AB R154, R182, R179 ;  /* 0x000000b3b69a723e */ /* 0x000fe400000000ff */
[----:B------:R-:W4:Y:S01]  /*9d10*/  MUFU.EX2 R167, R167 ;  /* 0x000000a700a77308 */ /* 0x000f220000000800 */
[----:B-1----:R-:W-:Y:S01]  /*9d20*/  FADD.FTZ R4, R208, R153 ;  /* 0x00000099d0047221 */ /* 0x002fe20000010000 */
[----:B------:R-:W-:-:S02]  /*9d30*/  F2FP.F16.F32.PACK_AB R155, R20, R15 ;  /* 0x0000000f149b723e */ /* 0x000fc400000000ff */
[----:B------:R-:W-:Y:S02]  /*9d40*/  F2FP.F16.F32.PACK_AB R157, R22, R21 ;  /* 0x00000015169d723e */ /* 0x000fe400000000ff */
[----:B------:R-:W-:Y:S02]  /*9d50*/  F2FP.F16.F32.PACK_AB R159, R198, R195 ;  /* 0x000000c3c69f723e */ /* 0x000fe400000000ff */
[----:B------:R-:W1:Y:S01]  /*9d60*/  MUFU.EX2 R188, R188 ;  /* 0x000000bc00bc7308 */ /* 0x000e620000000800 */
[----:B---3--:R-:W-:Y:S01]  /*9d70*/  FADD.FTZ R5, R183, R152 ;  /* 0x00000098b7057221 */ /* 0x008fe20000010000 */
[----:B------:R-:W-:Y:S02]  /*9d80*/  F2FP.F16.F32.PACK_AB R161, R204, R199 ;  /* 0x000000c7cca1723e */ /* 0x000fe400000000ff */
[----:B------:R-:W-:Y:S02]  /*9d90*/  F2FP.F16.F32.PACK_AB R163, R206, R203 ;  /* 0x000000cbcea3723e */ /* 0x000fe400000000ff */
[----:B------:R-:W-:-:S02]  /*9da0*/  F2FP.F16.F32.PACK_AB R165, R208, R165 ;  /* 0x000000a5d0a5723e */ /* 0x000fc400000000ff */
        /* <DEDUP_REMOVED lines=18> */
[----:B-1----:R-:W-:Y:S01]  /*9ed0*/  FADD.FTZ R5, R187, R152 ;  /* 0x00000098bb057221 */ /* 0x002fe20000010000 */
[----:B------:R-:W-:-:S06]  /*9ee0*/  F2FP.F16.F32.PACK_AB R152, R180, R177 ;  /* 0x000000b1b498723e */ /* 0x000fcc00000000ff */
[----:B------:R-:W1:Y:S01]  /*9ef0*/  MUFU.EX2 R216, R216 ;  /* 0x000000d800d87308 */ /* 0x000e620000000800 */
[----:B---3--:R-:W-:-:S07]  /*9f00*/  FADD.FTZ R153, R171, R4 ;  /* 0x00000004ab997221 */ /* 0x008fce0000010000 */
[----:B------:R-:W3:Y:S01]  /*9f10*/  MUFU.EX2 R189, R189 ;  /* 0x000000bd00bd7308 */ /* 0x000ee20000000800 */
[C---:B----4-:R-:W-:Y:S01]  /*9f20*/  FADD.FTZ R164, R192.reuse, R5 ;  /* 0x00000005c0a47221 */ /* 0x050fe20000010000 */
[----:B------:R-:W-:-:S06]  /*9f30*/  F2FP.F16.F32.PACK_AB R170, R192, R187 ;  /* 0x000000bbc0aa723e */ /* 0x000fcc00000000ff */
[----:B------:R-:W4:Y:S01]  /*9f40*/  MUFU.EX2 R173, R173 ;  /* 0x000000ad00ad7308 */ /* 0x000f220000000800 */
[C---:B-1----:R-:W-:Y:S01]  /*9f50*/  FADD.FTZ R4, R216.reuse, R153 ;  /* 0x00000099d8047221 */ /* 0x042fe20000010000 */
[----:B------:R-:W-:Y:S02]  /*9f60*/  F2FP.F16.F32.PACK_AB R153, R193, R14 ;  /* 0x0000000ec199723e */ /* 0x000fe400000000ff */
[----:B------:R-:W-:-:S04]  /*9f70*/  F2FP.F16.F32.PACK_AB R171, R216, R171 ;  /* 0x000000abd8ab723e */ /* 0x000fc800000000ff */
[----:B------:R-:W1:Y:S01]  /*9f80*/  MUFU.EX2 R194, R194 ;  /* 0x000000c200c27308 */ /* 0x000e620000000800 */
[----:B---3--:R-:W-:Y:S01]  /*9f90*/  FADD.FTZ R5, R189, R164 ;  /* 0x000000a4bd057221 */ /* 0x008fe20000010000 */
[----:B------:R-:W-:-:S06]  /*9fa0*/  F2FP.F16.F32.PACK_AB R164, R186, R181 ;  /* 0x000000b5baa4723e */ /* 0x000fcc00000000ff */
[----:B------:R-:W3:Y:S01]  /*9fb0*/  MUFU.EX2 R176, R174 ;  /* 0x000000ae00b07308 */ /* 0x000ee20000000800 */
[----:B----4-:R-:W-:-:S07]  /*9fc0*/  FADD.FTZ R13, R173, R4 ;  /* 0x00000004ad0d7221 */ /* 0x010fce0000010000 */
[----:B------:R-:W4:Y:S01]  /*9fd0*/  MUFU.EX2 R175, R175 ;  /* 0x000000af00af7308 */ /* 0x000f220000000800 */
[C---:B-1----:R-:W-:Y:S01]  /*9fe0*/  FADD.FTZ R168, R194.reuse, R5 ;  /* 0x00000005c2a87221 */ /* 0x042fe20000010000 */
[----:B------:R-:W-:-:S03]  /*9ff0*/  F2FP.F16.F32.PACK_AB R172, R194, R189 ;  /* 0x000000bdc2ac723e */ /* 0x000fc600000000ff */
[----:B------:R-:W-:Y:S01]  /*a000*/  FADD.FTZ R5, R191, R168 ;  /* 0x000000a8bf057221 */ /* 0x000fe20000010000 */
[----:B------:R-:W-:Y:S02]  /*a010*/  F2FP.F16.F32.PACK_AB R168, R190, R185 ;  /* 0x000000b9bea8723e */ /* 0x000fe400000000ff */
[----:B------:R-:W1:Y:S01]  /*a020*/  MUFU.EX2 R196, R196 ;  /* 0x000000c400c47308 */ /* 0x000e620000000800 */
[C---:B---3--:R-:W-:Y:S01]  /*a030*/  FADD.FTZ R4, R176.reuse, R13 ;  /* 0x0000000db0047221 */ /* 0x048fe20000010000 */
[----:B------:R-:W-:-:S06]  /*a040*/  F2FP.F16.F32.PACK_AB R173, R176, R173 ;  /* 0x000000adb0ad723e */ /* 0x000fcc00000000ff */
[----:B------:R-:W3:Y:S01]  /*a050*/  MUFU.EX2 R178, R197 ;  /* 0x000000c500b27308 */ /* 0x000ee20000000800 */
[----:B----4-:R-:W-:Y:S01]  /*a060*/  FADD.FTZ R13, R175, R4 ;  /* 0x00000004af0d7221 */ /* 0x010fe20000010000 */
[C---:B-1----:R-:W-:Y:S01]  /*a070*/  FADD.FTZ R5, R196.reuse, R5 ;  /* 0x00000005c4057221 */ /* 0x042fe20000010000 */
[----:B------:R-:W-:Y:S02]  /*a080*/  F2FP.F16.F32.PACK_AB R174, R196, R191 ;  /* 0x000000bfc4ae723e */ /* 0x000fe400000000ff */
[C---:B---3--:R-:W-:Y:S01]  /*a090*/  FADD.FTZ R4, R178.reuse, R13 ;  /* 0x0000000db2047221 */ /* 0x048fe20000010000 */
[----:B------:R-:W-:Y:S01]  /*a0a0*/  F2FP.F16.F32.PACK_AB R175, R178, R175 ;  /* 0x000000afb2af723e */ /* 0x000fe200000000ff */
[----:B--2---:R-:W-:Y:S06]  /*a0b0*/  @!P0 BRA `(.L_x_8572) ;  /* 0x0000000000048947 */ /* 0x004fec0003800000 */
[----:B------:R-:W-:Y:S01]  /*a0c0*/  BPT.TRAP 0x1 ;  /* 0x000000040000795c */ /* 0x000fe20000300000 */
.L_x_8572:
[----:B------:R1:W2:Y:S01]  /*a0d0*/  SYNCS.PHASECHK.TRANS64.TRYWAIT P2, [UR26+0x22850], R7 ;  /* 0x02285007ff0075a7 */ /* 0x0002a2000804015a */
[----:B------:R-:W-:Y:S05]  /*a0e0*/  @!P0 BRA `(.L_x_8573) ;  /* 0x0000000000048947 */ /* 0x000fea0003800000 */
[----:B------:R-:W-:Y:S01]  /*a0f0*/  BPT.TRAP 0x1 ;  /* 0x000000040000795c */ /* 0x000fe20000300000 */
.L_x_8573:
[----:B--2---:R-:W-:Y:S05]  /*a100*/  @P2 BRA `(.L_x_8574) ;  /* 0x0000000000082947 */ /* 0x004fea0003800000 */
[----:B------:R-:W2:Y:S02]  /*a110*/  SYNCS.PHASECHK.TRANS64.TRYWAIT P2, [UR26+0x22850], R7 ;  /* 0x02285007ff0075a7 */ /* 0x000ea4000804015a */
[----:B--2---:R-:W-:Y:S05]  /*a120*/  @!P2 BRA `(.L_x_8575) ;  /* 0x0000008c00c4a947 */ /* 0x004fea0003800000 */
.L_x_8574:
[----:B-12---:R-:W-:Y:S01]  /*a130*/  VIADD R7, R23, 0x8 ;  /* 0x0000000817077836 */ /* 0x006fe20000000000 */
[----:B------:R-:W-:Y:S01]  /*a140*/  UIMAD UR11, UR39, 0xc00, UR21 ;  /* 0x00000c00270b78a4 */ /* 0x000fe2000f8e0215 */
[----:B------:R-:W1:Y:S01]  /*a150*/  S2R R13, SR_TID.X ;  /* 0x00000000000d7919 */ /* 0x000e620000002100 */
[----:B------:R-:W-:Y:S01]  /*a160*/  UMOV UR7, 0x40000040 ;  /* 0x4000004000077882 */ /* 0x000fe20000000000 */
[----:B------:R-:W-:Y:S01]  /*a170*/  IMAD.MOV.U32 R204, RZ, RZ, R9 ;  /* 0x000000ffffcc7224 */ /* 0x000fe200078e0009 */
[----:B------:R2:W-:Y:S06]  /*a180*/  BAR.SYNC.DEFER_BLOCKING R7, 0x100 ;  /* 0x000400070000751d */ /* 0x0005ec0000010000 */
[----:B------:R-:W-:Y:S01]  /*a190*/  UMOV UR6, UR11 ;  /* 0x0000000b00067c82 */ /* 0x000fe20008000000 */
[----:B------:R-:W-:Y:S01]  /*a1a0*/  WARPGROUP.ARRIVE ;  /* 0x00000000000079c5 */ /* 0x000fe20000000000 */
[----:B-1----:R-:W-:Y:S01]  /*a1b0*/  LOP3.LUT P2, RZ, R13, 0x7f, RZ, 0xc0, !PT ;  /* 0x0000007f0dff7812 */ /* 0x002fe2000784c0ff */
[----:B------:R-:W-:-:S04]  /*a1c0*/  IMAD.MOV.U32 R13, RZ, RZ, R8 ;  /* 0x000000ffff0d7224 */ /* 0x000fc800078e0008 */
[----:B------:R-:W-:Y:S01]  /*a1d0*/  HGMMA.64x256x16.F32 R24, R152, gdesc[UR4].tnspB, R24, gsb0 ;  /* 0x43e0000498187df0 */ /* 0x000fe20008000818 */
[----:B------:R-:W-:Y:S01]  /*a1e0*/  UIADD3 UR6, UR11, 0x80, URZ ;  /* 0x000000800b067890 */ /* 0x000fe2000fffe03f */
[----:B------:R-:W-:-:S06]  /*a1f0*/  UMOV UR7, 0x40000040 ;  /* 0x4000004000077882 */ /* 0x000fcc0000000000 */
[----:B------:R-:W-:-:S05]  /*a200*/  @!P2 VIADD R210, R210, 0x22860 ;  /* 0x00022860d2d2a836 */ /* 0x000fca0000000000 */
        /* <DEDUP_REMOVED lines=31> */
[----:B--2---:R-:W-:-:S07]  /*a400*/  IMAD.MOV.U32 R7, RZ, RZ, R12 ;  /* 0x000000ffff077224 */ /* 0x004fce00078e000c */
.L_x_8567:
[----:B------:R-:W-:-:S13]  /*a410*/  ISETP.GE.AND P1, PT, R7, UR40, PT ;  /* 0x0000002807007c0c */ /* 0x000fda000bf26270 */
[----:B------:R-:W-:Y:S05]  /*a420*/  @!P1 BRA `(.L_x_8577) ;  /* 0x0000003400589947 */ /* 0x000fea0003800000 */
[----:B------:R-:W-:Y:S01]  /*a430*/  IMAD.MOV.U32 R15, RZ, RZ, R8 ;  /* 0x000000ffff0f7224 */ /* 0x000fe200078e0008 */
[----:B------:R-:W-:Y:S01]  /*a440*/  ULDC UR23, c[0x0][0x9e4] ;  /* 0x0002790000177ab9 */ /* 0x000fe20000000800 */
[----:B------:R-:W-:Y:S01]  /*a450*/  IMAD.MOV.U32 R14, RZ, RZ, R9 ;  /* 0x000000ffff0e7224 */ /* 0x000fe200078e0009 */
[----:B------:R-:W-:Y:S01]  /*a460*/  ULDC UR26, c[0x0][0x988] ;  /* 0x00026200001a7ab9 */ /* 0x000fe20000000800 */
[----:B------:R-:W-:Y:S01]  /*a470*/  IMAD.IADD R13, R0, 0x1, R6 ;  /* 0x00000001000d7824 */ /* 0x000fe200078e0206 */
[----:B------:R-:W-:Y:S01]  /*a480*/  ULDC UR24, c[0x0][0x9d8] ;  /* 0x0002760000187ab9 */ /* 0x000fe20000000800 */
[----:B------:R-:W-:-:S05]  /*a490*/  ULDC UR25, c[0x0][0x9e0] ;  /* 0x0002780000197ab9 */ /* 0x000fca0000000800 */
.L_x_8594:
[----:B------:R-:W-:-:S04]  /*a4a0*/  UIADD3 UR39, UR39, 0x1, URZ ;  /* 0x0000000127277890 */ /* 0x000fc8000fffe03f */
[----:B------:R-:W-:-:S04]  /*a4b0*/  UISETP.NE.AND UP0, UPT, UR39, 0x2, UPT ;  /* 0x000000022700788c */ /* 0x000fc8000bf05270 */
[----:B------:R-:W-:Y:S02]  /*a4c0*/  USEL UR6, URZ, 0x1, UP0 ;  /* 0x000000013f067887 */ /* 0x000fe40008000000 */
[----:B------:R-:W-:Y:S02]  /*a4d0*/  USEL UR39, UR39, URZ, UP0 ;  /* 0x0000003f27277287 */ /* 0x000fe40008000000 */
[----:B------:R-:W-:Y:S01]  /*a4e0*/  ULOP3.LUT UR38, UR38, UR6, URZ, 0x3c, !UPT ;  /* 0x0000000626267292 */ /* 0x000fe2000f8e3c3f */
[----:B------:R-:W-:Y:S11]  /*a4f0*/  @!P0 BRA `(.L_x_8578) ;  /* 0x0000000000048947 */ /* 0x000ff60003800000 */
[----:B------:R-:W-:Y:S01]  /*a500*/  BPT.TRAP 0x1 ;  /* 0x000000040000795c */ /* 0x000fe20000300000 */
.L_x_8578:
[----:B------:R-:W-:Y:S01]  /*a510*/  ULEA UR27, UR39, UR46, 0x3 ;  /* 0x0000002e271b7291 */ /* 0x000fe2000f8e183f */
[----:B------:R-:W-:-:S05]  /*a520*/  IMAD.U32 R12, RZ, RZ, UR38 ;  /* 0x00000026ff0c7e24 */ /* 0x000fca000f8e00ff */
[----:B------:R-:W-:-:S04]  /*a530*/  SHF.L.U32 R12, R12, 0x1f, RZ ;  /* 0x0000001f0c0c7819 */ /* 0x000fc800000006ff */
[----:B------:R1:W2:Y:S01]  /*a540*/  SYNCS.PHASECHK.TRANS64.TRYWAIT P1, [UR27+0x22830], R12 ;  /* 0x0228300cff0075a7 */ /* 0x0002a2000802015b */
[----:B------:R-:W-:Y:S05]  /*a550*/  @!P0 BRA `(.L_x_8579) ;  /* 0x0000000000048947 */ /* 0x000fea0003800000 */
[----:B------:R-:W-:Y:S01]  /*a560*/  BPT.TRAP 0x1 ;  /* 0x000000040000795c */ /* 0x000fe20000300000 */
.L_x_8579:
[----:B--2---:R-:W-:Y:S05]  /*a570*/  @P1 BRA `(.L_x_8580) ;  /* 0x0000000000081947 */ /* 0x004fea0003800000 */
[----:B------:R-:W2:Y:S02]  /*a580*/  SYNCS.PHASECHK.TRANS64.TRYWAIT P1, [UR27+0x22830], R12 ;  /* 0x0228300cff0075a7 */ /* 0x000ea4000802015b */
[----:B--2---:R-:W-:Y:S05]  /*a590*/  @!P1 BRA `(.L_x_8581) ;  /* 0x0000008800bc9947 */ /* 0x004fea0003800000 */
.L_x_8580:
        /* <DEDUP_REMOVED lines=11> */
[----:B---3--:R-:W-:Y:S02]  /*a650*/  LOP3.LUT P1, RZ, R11, 0x7f, RZ, 0xc0, !PT ;  /* 0x0000007f0bff7812 */ /* 0x008fe4000782c0ff */
[----:B------:R-:W-:Y:S01]  /*a660*/  IADD3 R11, -R23, 0xb, RZ ;  /* 0x0000000b170b7810 */ /* 0x000fe20007ffe1ff */
        /* <DEDUP_REMOVED lines=13> */
[----:B------:R-:W3:Y:S01]  /*a740*/  LDC R174, c[0x0][0x288] ;  /* 0x0000a200ffae7b82 */ /* 0x000ee20000000800 */
[----:B------:R-:W-:Y:S02]  /*a750*/  IMAD.U32 R177, RZ, RZ, UR27 ;  /* 0x0000001bffb17e24 */ /* 0x000fe4000f8e00ff */
[----:B------:R-:W-:Y:S01]  /*a760*/  FMUL.FTZ R204, R152, UR24 ;  /* 0x0000001898cc7c20 */ /* 0x000fe20008410000 */
[----:B------:R-:W-:Y:S01]  /*a770*/  FMUL.FTZ R219, R184, UR24 ;  /* 0x00000018b8db7c20 */ /* 0x000fe20008410000 */
[----:B------:R-:W-:Y:S01]  /*a780*/  FMUL.FTZ R184, R185, UR24 ;  /* 0x00000018b9b87c20 */ /* 0x000fe20008410000 */
[----:B------:R-:W-:-:S02]  /*a790*/  @!P1 VIADD R152, R177, 0x22840 ;  /* 0x00022840b1989836 */ /* 0x000fc40000000000 */
[----:B--2---:R-:W-:Y:S01]  /*a7a0*/  FMUL.FTZ R9, R155, UR24 ;  /* 0x000000189b097c20 */ /* 0x004fe20008410000 */
        /* <DEDUP_REMOVED lines=40> */
[----:B------:R-:W-:-:S02]  /*aa30*/  IMAD R153, R7, -0x60, R17 ;  /* 0xffffffa007997824 */ /* 0x000fc400078e0211 */
[----:B------:R-:W-:Y:S01]  /*aa40*/  FMUL.FTZ R171, R198, UR24 ;  /* 0x00000018c6ab7c20 */ /* 0x000fe20008410000 */
[----:B------:R-:W-:Y:S01]  /*aa50*/  FMUL.FTZ R172, R199, UR24 ;  /* 0x00000018c7ac7c20 */ /* 0x000fe20008410000 */
[----:B------:R2:W-:Y:S06]  /*aa60*/  BAR.ARV R11, 0x100 ;  /* 0x0004000b0000751d */ /* 0x0005ec0000002000 */
[----:B------:R2:W-:Y:S01]  /*aa70*/  @!P1 SYNCS.ARRIVE.TRANS64.RED.A1T0 RZ, [R152+URZ], RZ ;  /* 0x000000ff98ff99a7 */ /* 0x0005e2000810043f */
[----:B------:R-:W-:Y:S01]  /*aa80*/  ISETP.GE.AND P1, PT, R10, 0x1, PT ;  /* 0x000000010a00780c */ /* 0x000fe20003f26270 */
[----:B------:R-:W4:Y:S01]  /*aa90*/  MUFU.TANH R204, R204 ;  /* 0x000000cc00cc7308 */ /* 0x000f220000002400 */
[----:B---3--:R-:W-:-:S05]  /*aaa0*/  IADD3 R153, R153, 0x1, -R174 ;  /* 0x0000000199997810 */ /* 0x008fca0007ffe8ae */
[----:B------:R-:W-:Y:S02]  /*aab0*/  IMAD.IADD R153, R153, 0x1, -R16 ;  /* 0x0000000199997824 */ /* 0x000fe400078e0a10 */
[----:B------:R-:W3:Y:S02]  /*aac0*/  MUFU.TANH R203, R203 ;  /* 0x000000cb00cb7308 */ /* 0x000ee40000002400 */
        /* <DEDUP_REMOVED lines=62> */
.L_x_8584:
[----:B------:R-:W-:-:S05]  /*aeb0*/  IMAD.U32 R174, RZ, RZ, UR23 ;  /* 0x00000017ffae7e24 */ /* 0x000fca000f8e00ff */
[----:B------:R-:W-:-:S13]  /*aec0*/  ISETP.NE.AND P1, PT, R174, 0x1, PT ;  /* 0x00000001ae00780c */ /* 0x000fda0003f25270 */
[----:B------:R-:W2:Y:S01]  /*aed0*/  @P1 LDC.64 R152, c[0x0][0x9e8] ;  /* 0x00027a00ff981b82 */ /* 0x000ea20000000a00 */
[----:B------:R-:W-:-:S04]  /*aee0*/  @P1 IMAD.IADD R173, R0, 0x1, R6 ;  /* 0x0000000100ad1824 */ /* 0x000fc800078e0206 */
[----:B--2---:R-:W-:-:S04]  /*aef0*/  @P1 IMAD.HI.U32 R176, R173, R152, RZ ;  /* 0x00000098adb01227 */ /* 0x004fc800078e00ff */
[----:B------:R-:W-:Y:S01]  /*af00*/  IMAD.MOV.U32 R152, RZ, RZ, R13 ;  /* 0x000000ffff987224 */ /* 0x000fe200078e000d */
[----:B------:R-:W-:-:S07]  /*af10*/  @P1 SHF.R.U32.HI R152, RZ, R153, R176 ;  /* 0x00000099ff981219 */ /* 0x000fce00000116b0 */
.L_x_8585:
[----:B------:R-:W-:Y:S05]  /*af20*/  BSYNC B0 ;  /* 0x0000000000007941 */ /* 0x000fea0003800000 */
.L_x_8583:
[----:B------:R-:W-:-:S04]  /*af30*/  IMAD R153, R7, -0x60, -R16 ;  /* 0xffffffa007997824 */ /* 0x000fc800078e0a10 */
[----:B------:R-:W-:-:S05]  /*af40*/  IMAD R153, R152, R174, R153 ;  /* 0x000000ae98997224 */ /* 0x000fca00078e0299 */
[----:B------:R-:W-:Y:S02]  /*af50*/  VIADDMNMX R199, R153, R174, R199, PT ;  /* 0x000000ae99c77246 */ /* 0x000fe400038001c7 */
[----:B------:R-:W-:-:S07]  /*af60*/  VIMNMX R198, R198, R153, !PT ;  /* 0x00000099c6c67248 */ /* 0x000fce0007fe0100 */
.L_x_8582:
[----:B------:R-:W-:Y:S01]  /*af70*/  IMAD R197, R7, -0x60, RZ ;  /* 0xffffffa007c57824 */ /* 0x000fe200078e02ff */
[----:B------:R-:W-:-:S04]  /*af80*/  LOP3.LUT R2, R2, 0xfffbffff, RZ, 0xc0, !PT ;  /* 0xfffbffff02027812 */ /* 0x000fc800078ec0ff */
[C---:B------:R-:W-:Y:S02]  /*af90*/  ISETP.GE.AND P2, PT, R197.reuse, 0x1, PT ;  /* 0x00000001c500780c */ /* 0x040fe40003f46270 */
[C---:B------:R-:W-:Y:S02]  /*afa0*/  ISETP.GE.AND P1, PT, R197.reuse, 0x2, PT ;  /* 0x00000002c500780c */ /* 0x040fe40003f26270 */
[----:B------:R-:W-:Y:S02]  /*afb0*/  ISETP.GT.AND P3, PT, R198, RZ, !P2 ;  /* 0x000000ffc600720c */ /* 0x000fe40005764270 */
[----:B------:R-:W-:Y:S02]  /*afc0*/  ISETP.GE.AND P4, PT, R197, 0x9, PT ;  /* 0x00000009c500780c */ /* 0x000fe40003f86270 */
[----:B------:R-:W-:-:S04]  /*afd0*/  ISETP.LT.OR P3, PT, R199, 0x1, P3 ;  /* 0x00000001c700780c */ /* 0x000fc80001f61670 */
[----:B------:R-:W-:Y:S02]  /*afe0*/  FSEL R173, R204, -INF , !P3 ;  /* 0xff800000ccad7808 */ /* 0x000fe40005800000 */
[----:B------:R-:W-:Y:S02]  /*aff0*/  @P2 LOP3.LUT R2, R2, 0x40000, RZ, 0xfc, !PT ;  /* 0x0004000002022812 */ /* 0x000fe400078efcff */
[----:B------:R-:W-:Y:S02]  /*b000*/  ISETP.GT.AND P2, PT, R198, 0x1, !P1 ;  /* 0x00000001c600780c */ /* 0x000fe40004f44270 */
[----:B------:R-:W-:Y:S02]  /*b010*/  ISETP.GE.AND P3, PT, R197, 0xa, PT ;  /* 0x0000000ac500780c */ /* 0x000fe40003f66270 */
[----:B------:R-:W-:Y:S02]  /*b020*/  ISETP.LT.OR P2, PT, R199, 0x2, P2 ;  /* 0x00000002c700780c */ /* 0x000fe40001741670 */
[----:B------:R-:W-:-:S02]  /*b030*/  LOP3.LUT R2, R2, 0xfffffffd, RZ, 0xc0, !PT ;  /* 0xfffffffd02027812 */ /* 0x000fc400078ec0ff */
[----:B------:R-:W-:Y:S02]  /*b040*/  FSEL R203, R203, -INF , !P2 ;  /* 0xff800000cbcb7808 */ /* 0x000fe40005000000 */
[----:B------:R-:W-:Y:S02]  /*b050*/  ISETP.GT.AND P2, PT, R198, 0x8, !P4 ;  /* 0x00000008c600780c */ /* 0x000fe40006744270 */
[----:B------:R-:W-:Y:S02]  /*b060*/  @P4 LOP3.LUT R2, R2, 0x2, RZ, 0xfc, !PT ;  /* 0x0000000202024812 */ /* 0x000fe400078efcff */
[----:B------:R-:W-:Y:S02]  /*b070*/  ISETP.LT.OR P2, PT, R199, 0x9, P2 ;  /* 0x00000009c700780c */ /* 0x000fe40001741670 */
[----:B------:R-:W-:Y:S02]  /*b080*/  LOP3.LUT R2, R2, 0xfffffffb, RZ, 0xc0, !PT ;  /* 0xfffffffb02027812 */ /* 0x000fe400078ec0ff */
[----:B-1----:R-:W-:-:S02]  /*b090*/  FSEL R206, R206, -INF , !P2 ;  /* 0xff800000cece7808 */ /* 0x002fc40005000000 */
[----:B------:R-:W-:Y:S02]  /*b0a0*/  @P3 LOP3.LUT R2, R2, 0x4, RZ, 0xfc, !PT ;  /* 0x0000000402023812 */ /* 0x000fe400078efcff */
[----:B------:R-:W-:Y:S02]  /*b0b0*/  ISETP.GT.AND P2, PT, R198, 0x9, !P3 ;  /* 0x00000009c600780c */ /* 0x000fe40005f44270 */
[----:B------:R-:W-:Y:S02]  /*b0c0*/  ISETP.GE.AND P3, PT, R197, 0x11, PT ;  /* 0x00000011c500780c */ /* 0x000fe40003f66270 */
[----:B------:R-:W-:Y:S02]  /*b0d0*/  ISETP.LT.OR P2, PT, R199, 0xa, P2 ;  /* 0x0000000ac700780c */ /* 0x000fe40001741670 */
[----:B------:R-:W-:Y:S02]  /*b0e0*/  LOP3.LUT R2, R2, 0xfffffff7, RZ, 0xc0, !PT ;  /* 0xfffffff702027812 */ /* 0x000fe400078ec0ff */
[----:B------:R-:W-:-:S02]  /*b0f0*/  FSEL R205, R205, -INF , !P2 ;  /* 0xff800000cdcd7808 */ /* 0x000fc40005000000 */
        /* <DEDUP_REMOVED lines=104> */
[----:B------:R-:W-:Y:S01]  /*b780*/  FSEL R185, R193, -INF , !P6 ;  /* 0xff800000c1b97808 */ /* 0x000fe20007000000 */
[----:B------:R-:W-:Y:S01]  /*b790*/  IMAD.IADD R193, R3, 0x1, R195 ;  /* 0x0000000103c17824 */ /* 0x000fe200078e02c3 */
[----:B------:R-:W-:-:S13]  /*b7a0*/  ISETP.GE.AND P6, PT, R197, 0x5a, PT ;  /* 0x0000005ac500780c */ /* 0x000fda0003fc6270 */
[----:B------:R-:W-:Y:S02]  /*b7b0*/  @P6 LOP3.LUT R2, R2, 0x1, RZ, 0xfc, !PT ;  /* 0x0000000102026812 */ /* 0x000fe400078efcff */
[----:B------:R-:W-:-:S04]  /*b7c0*/  ISETP.GT.AND P6, PT, R198, 0x59, !P6 ;  /* 0x00000059c600780c */ /* 0x000fc800077c4270 */
[----:B------:R-:W-:-:S04]  /*b7d0*/  ISETP.LT.OR P6, PT, R199, 0x5a, P6 ;  /* 0x0000005ac700780c */ /* 0x000fc800037c1670 */
[----:B------:R-:W-:Y:S01]  /*b7e0*/  FSEL R184, R194, -INF , !P6 ;  /* 0xff800000c2b87808 */ /* 0x000fe20007000000 */
[----:B------:R-:W-:Y:S01]  /*b7f0*/  IMAD.IADD R194, R3, 0x1, R196 ;  /* 0x0000000103c27824 */ /* 0x000fe200078e02c4 */
        /* <DEDUP_REMOVED lines=14> */
.L_x_8588:
[----:B------:R-:W-:-:S05]  /*b8e0*/  IMAD.U32 R196, RZ, RZ, UR23 ;  /* 0x00000017ffc47e24 */ /* 0x000fca000f8e00ff */
[----:B------:R-:W-:-:S13]  /*b8f0*/  ISETP.NE.AND P6, PT, R196, 0x1, PT ;  /* 0x00000001c400780c */ /* 0x000fda0003fc5270 */
[----:B------:R-:W1:Y:S02]  /*b900*/  @P6 LDC.64 R152, c[0x0][0x9e8] ;  /* 0x00027a00ff986b82 */ /* 0x000e640000000a00 */
[----:B-1----:R-:W-:-:S05]  /*b910*/  @P6 IMAD.HI.U32 R152, R195, R152, RZ ;  /* 0x00000098c3986227 */ /* 0x002fca00078e00ff */
[----:B------:R-:W-:-:S07]  /*b920*/  @P6 SHF.R.U32.HI R195, RZ, R153, R152 ;  /* 0x00000099ffc36219 */ /* 0x000fce0000011698 */
.L_x_8589:
[----:B------:R-:W-:Y:S05]  /*b930*/  BSYNC B0 ;  /* 0x0000000000007941 */ /* 0x000fea0003800000 */
.L_x_8587:
[----:B------:R-:W-:-:S04]  /*b940*/  IMAD.IADD R152, R197, 0x1, -R16 ;  /* 0x00000001c5987824 */ /* 0x000fc800078e0a10 */
[----:B------:R-:W-:-:S05]  /*b950*/  IMAD R152, R195, R196, R152 ;  /* 0x000000c4c3987224 */ /* 0x000fca00078e0298 */
[----:B------:R-:W-:Y:S02]  /*b960*/  VIADDMNMX R193, R152, R196, R193, PT ;  /* 0x000000c498c17246 */ /* 0x000fe400038001c1 */
[----:B------:R-:W-:-:S07]  /*b970*/  VIMNMX R194, R194, R152, !PT ;  /* 0x00000098c2c27248 */ /* 0x000fce0007fe0100 */
.L_x_8586:
[----:B------:R-:W-:Y:S01]  /*b980*/  ISETP.GT.AND P1, PT, R194, 0x1, !P1 ;  /* 0x00000001c200780c */ /* 0x000fe20004f24270 */
[----:B------:R-:W-:Y:S01]  /*b990*/  UMOV UR10, UR26 ;  /* 0x0000001a000a7c82 */ /* 0x000fe20008000000 */
[C---:B------:R-:W-:Y:S02]  /*b9a0*/  LOP3.LUT P6, RZ, R2.reuse, 0x10000, RZ, 0xc0, !PT ;  /* 0x0001000002ff7812 */ /* 0x040fe400078cc0ff */
        /* <DEDUP_REMOVED lines=67> */
[----:B------:R-:W-:Y:S02]  /*bde0*/  ISETP.GT.AND P1, PT, R194, 0x29, !P1 ;  /* 0x00000029c200780c */ /* 0x000fe40004f24270 */
[----:B------:R-:W-:Y:S02]  /*bdf0*/  FSEL R168, R168, -INF , !P2 ;  /* 0xff800000a8a87808 */ /* 0x000fe40005000000 */
[C---:B------:R-:W-:Y:S02]  /*be00*/  ISETP.LT.OR P1, PT, R193.reuse, 0x2a, P1 ;  /* 0x0000002ac100780c */ /* 0x040fe40000f21670 */
[----:B------:R-:W-:Y:S02]  /*be10*/  ISETP.LT.OR P3, PT, R193, 0x51, P3 ;  /* 0x00000051c100780c */ /* 0x000fe40001f61670 */
[----:B------:R-:W-:-:S02]  /*be20*/  FSEL R160, R160, -INF , !P1 ;  /* 0xff800000a0a07808 */ /* 0x000fc40004800000 */
[----:B------:R-:W-:Y:S02]  /*be30*/  LOP3.LUT P1, RZ, R2, 0x800, RZ, 0xc0, !PT ;  /* 0x0000080002ff7812 */ /* 0x000fe4000782c0ff */
[----:B-1----:R-:W-:Y:S02]  /*be40*/  FMNMX.FTZ R195, R153, R196, !PT ;  /* 0x000000c499c37209 */ /* 0x002fe40007810000 */
[C---:B------:R-:W-:Y:S02]  /*be50*/  ISETP.GT.AND P1, PT, R194.reuse, 0x30, !P1 ;  /* 0x00000030c200780c */ /* 0x040fe40004f24270 */
[----:B------:R-:W-:Y:S01]  /*be60*/  ISETP.GT.AND P4, PT, R194, 0x51, !P4 ;  /* 0x00000051c200780c */ /* 0x000fe20006784270 */
[----:B------:R-:W1:Y:S01]  /*be70*/  SHFL.BFLY PT, R196, R195, 0x1, 0x1f ;  /* 0x0c201f00c3c47f89 */ /* 0x000e6200000e0000 */
[----:B------:R-:W-:Y:S02]  /*be80*/  ISETP.LT.OR P1, PT, R193, 0x31, P1 ;  /* 0x00000031c100780c */ /* 0x000fe40000f21670 */
[----:B------:R-:W-:-:S02]  /*be90*/  FSEL R169, R169, -INF , !P3 ;  /* 0xff800000a9a97808 */ /* 0x000fc40005800000 */
[----:B------:R-:W-:Y:S02]  /*bea0*/  FSEL R161, R161, -INF , !P1 ;  /* 0xff800000a1a17808 */ /* 0x000fe40004800000 */
[----:B------:R-:W-:Y:S02]  /*beb0*/  LOP3.LUT P1, RZ, R2, 0x400, RZ, 0xc0, !PT ;  /* 0x0000040002ff7812 */ /* 0x000fe4000782c0ff */
[C---:B------:R-:W-:Y:S02]  /*bec0*/  ISETP.GT.AND P5, PT, R194.reuse, 0x58, !P5 ;  /* 0x00000058c200780c */ /* 0x040fe40006fa4270 */
[----:B------:R-:W-:Y:S02]  /*bed0*/  ISETP.GT.AND P1, PT, R194, 0x31, !P1 ;  /* 0x00000031c200780c */ /* 0x000fe40004f24270 */
[C---:B------:R-:W-:Y:S02]  /*bee0*/  ISETP.LT.OR P4, PT, R193.reuse, 0x52, P4 ;  /* 0x00000052c100780c */ /* 0x040fe40002781670 */
[----:B------:R-:W-:-:S02]  /*bef0*/  ISETP.LT.OR P1, PT, R193, 0x32, P1 ;  /* 0x00000032c100780c */ /* 0x000fc40000f21670 */
[----:B------:R-:W-:Y:S02]  /*bf00*/  ISETP.LT.OR P5, PT, R193, 0x59, P5 ;  /* 0x00000059c100780c */ /* 0x000fe40002fa1670 */
        /* <DEDUP_REMOVED lines=23> */
[----:B------:R-:W-:Y:S02]  /*c080*/  ISETP.GT.AND P1, PT, R194, RZ, !P6 ;  /* 0x000000ffc200720c */ /* 0x000fe40007724270 */
[----:B------:R-:W-:Y:S02]  /*c090*/  LOP3.LUT P6, RZ, R2, 0x1, RZ, 0xc0, !PT ;  /* 0x0000000102ff7812 */ /* 0x000fe400078cc0ff */
[----:B------:R-:W-:Y:S02]  /*c0a0*/  ISETP.LT.OR P1, PT, R193, 0x1, P1 ;  /* 0x00000001c100780c */ /* 0x000fe40000f21670 */
[----:B------:R-:W-:Y:S02]  /*c0b0*/  ISETP.GT.AND P2, PT, R194, 0x59, !P6 ;  /* 0x00000059c200780c */ /* 0x000fe40007744270 */
[----:B------:R-:W-:-:S02]  /*c0c0*/  FSEL R210, R8, -INF , !P1 ;  /* 0xff80000008d27808 */ /* 0x000fc40004800000 */
[----:B------:R-:W-:Y:S02]  /*c0d0*/  FSETP.NEU.FTZ.AND P1, PT, R9, -INF , PT ;  /* 0xff8000000900780b */ /* 0x000fe40003f3d000 */
[----:B------:R-:W-:Y:S02]  /*c0e0*/  FMNMX.FTZ R153, R210, R15, !PT ;  /* 0x0000000fd2997209 */ /* 0x000fe40007810000 */
[----:B------:R-:W-:Y:S02]  /*c0f0*/  FSEL R209, R209, RZ, P1 ;  /* 0x000000ffd1d17208 */ /* 0x000fe40000800000 */
[----:B------:R-:W-:Y:S02]  /*c100*/  FSEL R194, R170, -INF , !P4 ;  /* 0xff800000aac27808 */ /* 0x000fe40006000000 */
[----:B------:R-:W-:Y:S01]  /*c110*/  ISETP.LT.OR P2, PT, R193, 0x5a, P2 ;  /* 0x0000005ac100780c */ /* 0x000fe20001741670 */
[--C-:B------:R-:W-:Y:S01]  /*c120*/  FFMA.FTZ R196, R173, UR10, -R209.reuse ;  /* 0x0000000aadc47c23 */ /* 0x100fe200080108d1 */
[----:B------:R-:W-:Y:S01]  /*c130*/  FMNMX.FTZ R173, R152, R153, !PT ;  /* 0x0000009998ad7209 */ /* 0x000fe20007810000 */
[--C-:B------:R-:W-:Y:S01]  /*c140*/  FFMA.FTZ R203, R203, UR10, -R209.reuse ;  /* 0x0000000acbcb7c23 */ /* 0x100fe200080108d1 */
[----:B------:R-:W-:Y:S01]  /*c150*/  FSEL R193, R171, -INF , !P5 ;  /* 0xff800000abc17808 */ /* 0x000fe20006800000 */
[--C-:B------:R-:W-:Y:S01]  /*c160*/  FFMA.FTZ R171, R180, UR10, -R209.reuse ;  /* 0x0000000ab4ab7c23 */ /* 0x100fe200080108d1 */
[----:B------:R-:W-:Y:S01]  /*c170*/  FMNMX.FTZ R8, R20, R173, !PT ;  /* 0x000000ad14087209 */ /* 0x000fe20007810000 */
[----:B------:R1:W-:Y:S01]  /*c180*/  MUFU.EX2 R153, R203 ;  /* 0x000000cb00997308 */ /* 0x0003e20000000800 */
[--C-:B------:R-:W-:Y:S01]  /*c190*/  FFMA.FTZ R180, R186, UR10, -R209.reuse ;  /* 0x0000000abab47c23 */ /* 0x100fe200080108d1 */
[--C-:B------:R-:W-:Y:S01]  /*c1a0*/  FFMA.FTZ R186, R187, UR10, -R209.reuse ;  /* 0x0000000abbba7c23 */ /* 0x100fe200080108d1 */
[----:B------:R-:W-:Y:S01]  /*c1b0*/  FMNMX.FTZ R195, R21, R8, !PT ;  /* 0x0000000815c37209 */ /* 0x000fe20007810000 */
[--C-:B------:R-:W-:Y:S01]  /*c1c0*/  FFMA.FTZ R187, R189, UR10, -R209.reuse ;  /* 0x0000000abdbb7c23 */ /* 0x100fe200080108d1 */
[--C-:B------:R-:W-:Y:S01]  /*c1d0*/  FFMA.FTZ R178, R178, UR10, -R209.reuse ;  /* 0x0000000ab2b27c23 */ /* 0x100fe200080108d1 */
[----:B------:R-:W-:Y:S01]  /*c1e0*/  FSEL R189, R9, RZ, P1 ;  /* 0x000000ff09bd7208 */ /* 0x000fe20000800000 */
[--C-:B------:R-:W-:Y:S01]  /*c1f0*/  FFMA.FTZ R173, R206, UR10, -R209.reuse ;  /* 0x0000000acead7c23 */ /* 0x100fe200080108d1 */
[----:B------:R-:W-:Y:S01]  /*c200*/  FMNMX.FTZ R195, R22, R195, !PT ;  /* 0x000000c316c37209 */ /* 0x000fe20007810000 */
[--C-:B-1----:R-:W-:Y:S01]  /*c210*/  FFMA.FTZ R203, R179, UR10, -R209.reuse ;  /* 0x0000000ab3cb7c23 */ /* 0x102fe200080108d1 */
[----:B------:R-:W-:Y:S01]  /*c220*/  MUFU.EX2 R196, R196 ;  /* 0x000000c400c47308 */ /* 0x000fe20000000800 */
[----:B------:R-:W-:Y:S01]  /*c230*/  FADD.FTZ R189, -R189, R14 ;  /* 0x0000000ebdbd7221 */ /* 0x000fe20000010100 */
[----:B------:R-:W-:Y:S01]  /*c240*/  FMNMX.FTZ R8, R154, R195, !PT ;  /* 0x000000c39a087209 */ /* 0x000fe20007810000 */
[--C-:B------:R-:W-:Y:S01]  /*c250*/  FFMA.FTZ R204, R207, UR10, -R209.reuse ;  /* 0x0000000acfcc7c23 */ /* 0x100fe200080108d1 */
[--C-:B------:R-:W-:Y:S01]  /*c260*/  FFMA.FTZ R198, R205, UR10, -R209.reuse ;  /* 0x0000000acdc67c23 */ /* 0x100fe200080108d1 */
[--C-:B------:R-:W-:Y:S01]  /*c270*/  FFMA.FTZ R208, R208, UR10, -R209.reuse ;  /* 0x0000000ad0d07c23 */ /* 0x100fe200080108d1 */
[----:B------:R-:W-:Y:S01]  /*c280*/  FMNMX.FTZ R195, R155, R8, !PT ;  /* 0x000000089bc37209 */ /* 0x000fe20007810000 */
[--C-:B------:R-:W-:Y:S01]  /*c290*/  FFMA.FTZ R174, R174, UR10, -R209.reuse ;  /* 0x0000000aaeae7c23 */ /* 0x100fe200080108d1 */
[----:B------:R-:W-:Y:S01]  /*c2a0*/  MUFU.EX2 R170, R203 ;  /* 0x000000cb00aa7308 */ /* 0x000fe20000000800 */
[--C-:B------:R-:W-:Y:S01]  /*c2b0*/  FFMA.FTZ R175, R175, UR10, -R209.reuse ;  /* 0x0000000aafaf7c23 */ /* 0x100fe200080108d1 */
[----:B------:R-:W-:Y:S01]  /*c2c0*/  FMNMX.FTZ R8, R156, R195, !PT ;  /* 0x000000c39c087209 */ /* 0x000fe20007810000 */
[----:B------:R-:W-:-:S03]  /*c2d0*/  FFMA.FTZ R176, R176, UR10, -R209 ;  /* 0x0000000ab0b07c23 */ /* 0x000fc600080108d1 */
        /* <DEDUP_REMOVED lines=17> */
[----:B------:R-:W-:Y:S02]  /*c3f0*/  FMNMX.FTZ R8, R168, R199, !PT ;  /* 0x000000c7a8087209 */ /* 0x000fe40007810000 */
[----:B------:R-:W-:Y:S01]  /*c400*/  FSEL R199, R172, -INF , !P2 ;  /* 0xff800000acc77808 */ /* 0x000fe20005000000 */
[--C-:B------:R-:W-:Y:S01]  /*c410*/  FFMA.FTZ R172, R181, UR10, -R209.reuse ;  /* 0x0000000ab5ac7c23 */ /* 0x100fe200080108d1 */
[----:B------:R-:W-:Y:S01]  /*c420*/  FMNMX.FTZ R179, R169, R8, !PT ;  /* 0x00000008a9b37209 */ /* 0x000fe20007810000 */
[--C-:B------:R-:W-:Y:S01]  /*c430*/  FFMA.FTZ R181, R192, UR10, -R209.reuse ;  /* 0x0000000ac0b57c23 */ /* 0x100fe200080108d1 */
[----:B------:R-:W-:Y:S01]  /*c440*/  MUFU.EX2 R175, R175 ;  /* 0x000000af00af7308 */ /* 0x000fe20000000800 */
[--C-:B-1----:R-:W-:Y:S01]  /*c450*/  FFMA.FTZ R178, R183, UR10, -R209.reuse ;  /* 0x0000000ab7b27c23 */ /* 0x102fe200080108d1 */
[----:B------:R-:W-:Y:S01]  /*c460*/  FMNMX.FTZ R8, R194, R179, !PT ;  /* 0x000000b3c2087209 */ /* 0x000fe20007810000 */
[--C-:B------:R-:W-:Y:S01]  /*c470*/  FFMA.FTZ R183, R191, UR10, -R209.reuse ;  /* 0x0000000abfb77c23 */ /* 0x100fe200080108d1 */
[--C-:B------:R-:W-:Y:S01]  /*c480*/  FFMA.FTZ R191, R188, UR10, -R209.reuse ;  /* 0x0000000abcbf7c23 */ /* 0x100fe200080108d1 */
[--C-:B------:R-:W-:Y:S01]  /*c490*/  FFMA.FTZ R188, R185, UR10, -R209.reuse ;  /* 0x0000000ab9bc7c23 */ /* 0x100fe200080108d1 */
[----:B------:R-:W-:Y:S01]  /*c4a0*/  FMNMX.FTZ R8, R193, R8, !PT ;  /* 0x00000008c1087209 */ /* 0x000fe20007810000 */
[----:B------:R-:W-:Y:S01]  /*c4b0*/  FMUL.FTZ R185, R189, UR10 ;  /* 0x0000000abdb97c20 */ /* 0x000fe20008410000 */
[--C-:B------:R-:W-:Y:S01]  /*c4c0*/  FFMA.FTZ R189, R184, UR10, -R209.reuse ;  /* 0x0000000ab8bd7c23 */ /* 0x100fe200080108d1 */
[----:B------:R-:W-:Y:S01]  /*c4d0*/  MUFU.EX2 R176, R176 ;  /* 0x000000b000b07308 */ /* 0x000fe20000000800 */
[----:B------:R-:W-:Y:S01]  /*c4e0*/  FMNMX.FTZ R8, R199, R8, !PT ;  /* 0x00000008c7087209 */ /* 0x000fe20007810000 */
[--C-:B------:R-:W-:Y:S01]  /*c4f0*/  FFMA.FTZ R179, R182, UR10, -R209.reuse ;  /* 0x0000000ab6b37c23 */ /* 0x100fe200080108d1 */
[----:B------:R-:W-:-:S03]  /*c500*/  FFMA.FTZ R182, R190, UR10, -R209 ;  /* 0x0000000abeb67c23 */ /* 0x000fc600080108d1 */
[----:B------:R-:W1:Y:S02]  /*c510*/  SHFL.BFLY PT, R203, R8, 0x2, 0x1f ;  /* 0x0c401f0008cb7f89 */ /* 0x000e6400000e0000 */
[----:B------:R-:W2:Y:S08]  /*c520*/  MUFU.EX2 R185, R185 ;  /* 0x000000b900b97308 */ /* 0x000eb00000000800 */
[----:B------:R-:W3:Y:S08]  /*c530*/  MUFU.EX2 R171, R171 ;  /* 0x000000ab00ab7308 */ /* 0x000ef00000000800 */
        /* <DEDUP_REMOVED lines=49> */
[----:B------:R-:W-:Y:S01]  /*c850*/  MUFU.EX2 R183, R183 ;  /* 0x000000b700b77308 */ /* 0x000fe20000000800 */
[--C-:B------:R-:W-:Y:S01]  /*c860*/  FFMA.FTZ R184, R152, UR10, -R207.reuse ;  /* 0x0000000a98b87c23 */ /* 0x100fe200080108cf */
[----:B------:R-:W-:Y:S01]  /*c870*/  FFMA.FTZ R152, R185, R5, R196 ;  /* 0x00000005b9987223 */ /* 0x000fe200000100c4 */
[--C-:B------:R-:W-:Y:S01]  /*c880*/  FFMA.FTZ R205, R154, UR10, -R207.reuse ;  /* 0x0000000a9acd7c23 */ /* 0x100fe200080108cf */
[--C-:B--2---:R-:W-:Y:S01]  /*c890*/  FFMA.FTZ R188, R155, UR10, -R207.reuse ;  /* 0x0000000a9bbc7c23 */ /* 0x104fe200080108cf */
[--C-:B------:R-:W-:Y:S01]  /*c8a0*/  FFMA.FTZ R156, R156, UR10, -R207.reuse ;  /* 0x0000000a9c9c7c23 */ /* 0x100fe200080108cf */
[----:B------:R-:W-:Y:S01]  /*c8b0*/  FADD.FTZ R152, R153, R152 ;  /* 0x0000009899987221 */ /* 0x000fe20000010000 */
[--C-:B------:R-:W-:Y:S01]  /*c8c0*/  FFMA.FTZ R208, R163, UR10, -R207.reuse ;  /* 0x0000000aa3d07c23 */ /* 0x100fe200080108cf */
[----:B------:R-:W-:Y:S01]  /*c8d0*/  MUFU.EX2 R182, R182 ;  /* 0x000000b600b67308 */ /* 0x000fe20000000800 */
[--C-:B------:R-:W-:Y:S01]  /*c8e0*/  FFMA.FTZ R209, R159, UR10, -R207.reuse ;  /* 0x0000000a9fd17c23 */ /* 0x100fe200080108cf */
[----:B------:R-:W-:Y:S01]  /*c8f0*/  FADD.FTZ R5, R173, R152 ;  /* 0x00000098ad057221 */ /* 0x000fe20000010000 */
[--C-:B------:R-:W-:Y:S01]  /*c900*/  FFMA.FTZ R192, R161, UR10, -R207.reuse ;  /* 0x0000000aa1c07c23 */ /* 0x100fe200080108cf */
[--C-:B------:R-:W-:Y:S01]  /*c910*/  FFMA.FTZ R203, R210, UR10, -R207.reuse ;  /* 0x0000000ad2cb7c23 */ /* 0x100fe200080108cf */
[----:B------:R-:W-:Y:S01]  /*c920*/  FFMA.FTZ R20, R20, UR10, -R207 ;  /* 0x0000000a14147c23 */ /* 0x000fe200080108cf */
[----:B------:R-:W-:Y:S01]  /*c930*/  FADD.FTZ R152, R198, R5 ;  /* 0x00000005c6987221 */ /* 0x000fe20000010000 */
[--C-:B------:R-:W-:Y:S01]  /*c940*/  FFMA.FTZ R21, R21, UR10, -R207.reuse ;  /* 0x0000000a15157c23 */ /* 0x100fe200080108cf */
[----:B------:R-:W1:Y:S01]  /*c950*/  MUFU.EX2 R191, R191 ;  /* 0x000000bf00bf7308 */ /* 0x000e620000000800 */
[--C-:B------:R-:W-:Y:S01]  /*c960*/  FFMA.FTZ R22, R22, UR10, -R207.reuse ;  /* 0x0000000a16167c23 */ /* 0x100fe200080108cf */
[----:B------:R-:W-:Y:S01]  /*c970*/  FADD.FTZ R5, R195, R152 ;  /* 0x00000098c3057221 */ /* 0x000fe20000010000 */
[--C-:B------:R-:W-:Y:S01]  /*c980*/  FFMA.FTZ R190, R158, UR10, -R207.reuse ;  /* 0x0000000a9ebe7c23 */ /* 0x100fe200080108cf */
[----:B------:R-:W-:Y:S01]  /*c990*/  F2FP.F16.F32.PACK_AB R158, R175, R174 ;  /* 0x000000aeaf9e723e */ /* 0x000fe200000000ff */
[----:B------:R-:W-:Y:S01]  /*c9a0*/  FFMA.FTZ R210, R160, UR10, -R207 ;  /* 0x0000000aa0d27c23 */ /* 0x000fe200080108cf */
[----:B------:R-:W-:Y:S01]  /*c9b0*/  FADD.FTZ R5, R204, R5 ;  /* 0x00000005cc057221 */ /* 0x000fe20000010000 */
[----:B------:R-:W-:Y:S01]  /*c9c0*/  F2FP.F16.F32.PACK_AB R160, R197, R176 ;  /* 0x000000b0c5a0723e */ /* 0x000fe200000000ff */
[----:B------:R-:W-:Y:S01]  /*c9d0*/  MUFU.EX2 R186, R186 ;  /* 0x000000ba00ba7308 */ /* 0x000fe20000000800 */
[----:B------:R-:W-:Y:S01]  /*c9e0*/  FFMA.FTZ R206, R162, UR10, -R207 ;  /* 0x0000000aa2ce7c23 */ /* 0x000fe200080108cf */
[----:B------:R-:W-:Y:S01]  /*c9f0*/  FADD.FTZ R152, R174, R5 ;  /* 0x00000005ae987221 */ /* 0x000fe20000010000 */
[----:B---3--:R-:W-:Y:S01]  /*ca00*/  F2FP.F16.F32.PACK_AB R162, R171, R170 ;  /* 0x000000aaaba2723e */ /* 0x008fe200000000ff */
[--C-:B------:R-:W-:Y:S01]  /*ca10*/  FFMA.FTZ R165, R165, UR10, -R207.reuse ;  /* 0x0000000aa5a57c23 */ /* 0x100fe200080108cf */
[--C-:B------:R-:W-:Y:S01]  /*ca20*/  FFMA.FTZ R167, R167, UR10, -R207.reuse ;  /* 0x0000000aa7a77c23 */ /* 0x100fe200080108cf */
[----:B------:R-:W-:Y:S01]  /*ca30*/  FADD.FTZ R5, R175, R152 ;  /* 0x00000098af057221 */ /* 0x000fe20000010000 */
[--C-:B------:R-:W-:Y:S01]  /*ca40*/  FFMA.FTZ R169, R169, UR10, -R207.reuse ;  /* 0x0000000aa9a97c23 */ /* 0x100fe200080108cf */
[----:B------:R-:W2:Y:S01]  /*ca50*/  MUFU.EX2 R187, R187 ;  /* 0x000000bb00bb7308 */ /* 0x000ea20000000800 */
[----:B------:R-:W-:Y:S01]  /*ca60*/  FFMA.FTZ R194, R194, UR10, -R207 ;  /* 0x0000000ac2c27c23 */ /* 0x000fe200080108cf */
[----:B------:R-:W-:Y:S01]  /*ca70*/  FADD.FTZ R152, R176, R5 ;  /* 0x00000005b0987221 */ /* 0x000fe20000010000 */
[--C-:B------:R-:W-:Y:S01]  /*ca80*/  FFMA.FTZ R193, R193, UR10, -R207.reuse ;  /* 0x0000000ac1c17c23 */ /* 0x100fe200080108cf */
[----:B------:R-:W-:Y:S01]  /*ca90*/  FFMA.FTZ R199, R199, UR10, -R207 ;  /* 0x0000000ac7c77c23 */ /* 0x000fe200080108cf */
[-C--:B------:R-:W-:Y:S01]  /*caa0*/  FMUL.FTZ R97, R97, R185.reuse ;  /* 0x000000b961617220 */ /* 0x080fe20000410000 */
[----:B------:R-:W-:Y:S01]  /*cab0*/  FADD.FTZ R5, R197, R152 ;  /* 0x00000098c5057221 */ /* 0x000fe20000010000 */
[----:B------:R-:W-:Y:S01]  /*cac0*/  FSEL R152, R8, RZ, P1 ;  /* 0x000000ff08987208 */ /* 0x000fe20000800000 */
[----:B------:R-:W-:Y:S01]  /*cad0*/  MUFU.EX2 R159, R156 ;  /* 0x0000009c009f7308 */ /* 0x000fe20000000800 */
[-C--:B------:R-:W-:Y:S01]  /*cae0*/  FMUL.FTZ R100, R100, R185.reuse ;  /* 0x000000b964647220 */ /* 0x080fe20000410000 */
[----:B------:R-:W-:Y:S01]  /*caf0*/  FADD.FTZ R154, R170, R5 ;  /* 0x00000005aa9a7221 */ /* 0x000fe20000010000 */
[----:B-1----:R-:W-:Y:S01]  /*cb00*/  F2FP.F16.F32.PACK_AB R170, R191, R182 ;  /* 0x000000b6bfaa723e */ /* 0x002fe200000000ff */
[----:B------:R-:W-:Y:S01]  /*cb10*/  FADD.FTZ R5, -R152, R15 ;  /* 0x0000000f98057221 */ /* 0x000fe20000010100 */
[--C-:B------:R-:W-:Y:S01]  /*cb20*/  FFMA.FTZ R152, R157, UR10, -R207.reuse ;  /* 0x0000000a9d987c23 */ /* 0x100fe200080108cf */
[----:B------:R-:W-:Y:S01]  /*cb30*/  FADD.FTZ R155, R171, R154 ;  /* 0x0000009aab9b7221 */ /* 0x000fe20000010000 */
[----:B------:R-:W-:Y:S01]  /*cb40*/  FFMA.FTZ R157, R164, UR10, -R207 ;  /* 0x0000000aa49d7c23 */ /* 0x000fe200080108cf */
[----:B------:R-:W-:Y:S01]  /*cb50*/  MUFU.EX2 R203, R203 ;  /* 0x000000cb00cb7308 */ /* 0x000fe20000000800 */
[----:B------:R-:W-:Y:S01]  /*cb60*/  F2FP.F16.F32.PACK_AB R164, R179, R172 ;  /* 0x000000acb3a4723e */ /* 0x000fe200000000ff */
[----:B------:R-:W-:Y:S01]  /*cb70*/  FADD.FTZ R154, R172, R155 ;  /* 0x0000009bac9a7221 */ /* 0x000fe20000010000 */
[----:B------:R-:W-:Y:S01]  /*cb80*/  FFMA.FTZ R155, R166, UR10, -R207 ;  /* 0x0000000aa69b7c23 */ /* 0x000fe200080108cf */
[----:B--2---:R-:W-:Y:S01]  /*cb90*/  F2FP.F16.F32.PACK_AB R172, R187, R186 ;  /* 0x000000babbac723e */ /* 0x004fe200000000ff */
[-C--:B------:R-:W-:Y:S01]  /*cba0*/  FMUL.FTZ R101, R101, R185.reuse ;  /* 0x000000b965657220 */ /* 0x080fe20000410000 */
[----:B------:R-:W-:Y:S01]  /*cbb0*/  FADD.FTZ R15, R179, R154 ;  /* 0x0000009ab30f7221 */ /* 0x000fe20000010000 */
[-C--:B------:R-:W-:Y:S01]  /*cbc0*/  FMUL.FTZ R104, R104, R185.reuse ;  /* 0x000000b968687220 */ /* 0x080fe20000410000 */
[----:B------:R1:W-:Y:S01]  /*cbd0*/  MUFU.EX2 R161, R152 ;  /* 0x0000009800a17308 */ /* 0x0003e20000000800 */
[-C--:B------:R-:W-:Y:S01]  /*cbe0*/  FMUL.FTZ R105, R105, R185.reuse ;  /* 0x000000b969697220 */ /* 0x080fe20000410000 */
[----:B------:R-:W-:Y:S01]  /*cbf0*/  FADD.FTZ R154, R178, R15 ;  /* 0x0000000fb29a7221 */ /* 0x000fe20000010000 */
[-C--:B------:R-:W-:Y:S01]  /*cc00*/  FMUL.FTZ R108, R108, R185.reuse ;  /* 0x000000b96c6c7220 */ /* 0x080fe20000410000 */
[-C--:B------:R-:W-:Y:S01]  /*cc10*/  FMUL.FTZ R109, R109, R185.reuse ;  /* 0x000000b96d6d7220 */ /* 0x080fe20000410000 */
[-C--:B------:R-:W-:Y:S01]  /*cc20*/  FMUL.FTZ R112, R112, R185.reuse ;  /* 0x000000b970707220 */ /* 0x080fe20000410000 */
[----:B------:R-:W-:Y:S01]  /*cc30*/  FADD.FTZ R15, R181, R154 ;  /* 0x0000009ab50f7221 */ /* 0x000fe20000010000 */
[-C--:B------:R-:W-:Y:S01]  /*cc40*/  FMUL.FTZ R113, R113, R185.reuse ;  /* 0x000000b971717220 */ /* 0x080fe20000410000 */
[----:B------:R-:W-:Y:S01]  /*cc50*/  MUFU.EX2 R184, R184 ;  /* 0x000000b800b87308 */ /* 0x000fe20000000800 */
[----:B-1----:R-:W-:Y:S01]  /*cc60*/  F2FP.F16.F32.PACK_AB R152, R153, R196 ;  /* 0x000000c49998723e */ /* 0x002fe200000000ff */
[----:B------:R-:W-:Y:S01]  /*cc70*/  FADD.FTZ R154, R180, R15 ;  /* 0x0000000fb49a7221 */ /* 0x000fe20000010000 */
[----:B------:R-:W-:Y:S01]  /*cc80*/  FFMA.FTZ R15, R168, UR10, -R207 ;  /* 0x0000000aa80f7c23 */ /* 0x000fe200080108cf */
[C---:B------:R-:W-:Y:S01]  /*cc90*/  F2FP.F16.F32.PACK_AB R168, R183.reuse, R180 ;  /* 0x000000b4b7a8723e */ /* 0x040fe200000000ff */
        /* <DEDUP_REMOVED lines=18> */
[----:B------:R-:W-:Y:S01]  /*cdc0*/  F2FP.F16.F32.PACK_AB R166, R181, R178 ;  /* 0x000000b2b5a6723e */ /* 0x000fe200000000ff */
[----:B------:R-:W-:Y:S01]  /*cdd0*/  FMUL.FTZ R178, R5, UR10 ;  /* 0x0000000a05b27c20 */ /* 0x000fe20008410000 */
[----:B------:R-:W1:Y:S01]  /*cde0*/  MUFU.EX2 R189, R189 ;  /* 0x000000bd00bd7308 */ /* 0x000e620000000800 */
[----:B------:R-:W-:Y:S01]  /*cdf0*/  FADD.FTZ R174, R14, R153 ;  /* 0x000000990eae7221 */ /* 0x000fe20000010000 */
        /* <DEDUP_REMOVED lines=9> */
[----:B------:R-:W-:-:S05]  /*ce90*/  FMUL.FTZ R149, R149, R185 ;  /* 0x000000b995957220 */ /* 0x000fca0000410000 */
[----:B------:R-:W3:Y:S01]  /*cea0*/  MUFU.EX2 R22, R22 ;  /* 0x0000001600167308 */ /* 0x000ee20000000800 */
[C---:B-1----:R-:W-:Y:S01]  /*ceb0*/  FADD.FTZ R5, R189.reuse, R174 ;  /* 0x000000aebd057221 */ /* 0x042fe20000010000 */
[----:B------:R-:W-:-:S06]  /*cec0*/  F2FP.F16.F32.PACK_AB R174, R189, R14 ;  /* 0x0000000ebdae723e */ /* 0x000fcc00000000ff */
[----:B------:R-:W1:Y:S01]  /*ced0*/  MUFU.EX2 R205, R205 ;  /* 0x000000cd00cd7308 */ /* 0x000e620000000800 */
        /* <DEDUP_REMOVED lines=16> */
[----:B---3--:R-:W-:Y:S01]  /*cfe0*/  FADD.FTZ R14, R22, R153 ;  /* 0x00000099160e7221 */ /* 0x008fe20000010000 */
[-C--:B------:R-:W-:Y:S01]  /*cff0*/  FMUL.FTZ R46, R46, R178.reuse ;  /* 0x000000b22e2e7220 */ /* 0x080fe20000410000 */
[-C--:B------:R-:W-:Y:S01]  /*d000*/  FMUL.FTZ R47, R47, R178.reuse ;  /* 0x000000b22f2f7220 */ /* 0x080fe20000410000 */
[-C--:B------:R-:W-:Y:S01]  /*d010*/  FMUL.FTZ R50, R50, R178.reuse ;  /* 0x000000b232327220 */ /* 0x080fe20000410000 */
[----:B-1----:R-:W-:Y:S01]  /*d020*/  FADD.FTZ R153, R205, R14 ;  /* 0x0000000ecd997221 */ /* 0x002fe20000010000 */
[-C--:B------:R-:W-:Y:S01]  /*d030*/  FMUL.FTZ R51, R51, R178.reuse ;  /* 0x000000b233337220 */ /* 0x080fe20000410000 */
[-C--:B------:R-:W-:Y:S01]  /*d040*/  FMUL.FTZ R54, R54, R178.reuse ;  /* 0x000000b236367220 */ /* 0x080fe20000410000 */
[----:B------:R-:W1:Y:S01]  /*d050*/  MUFU.EX2 R163, R209 ;  /* 0x000000d100a37308 */ /* 0x000e620000000800 */
[----:B--2---:R-:W-:Y:S01]  /*d060*/  FADD.FTZ R14, R188, R153 ;  /* 0x00000099bc0e7221 */ /* 0x004fe20000010000 */
[-C--:B------:R-:W-:Y:S01]  /*d070*/  FMUL.FTZ R55, R55, R178.reuse ;  /* 0x000000b237377220 */ /* 0x080fe20000410000 */
[-C--:B------:R-:W-:Y:S01]  /*d080*/  FMUL.FTZ R58, R58, R178.reuse ;  /* 0x000000b23a3a7220 */ /* 0x080fe20000410000 */
[----:B------:R-:W-:Y:S01]  /*d090*/  FMUL.FTZ R59, R59, R178 ;  /* 0x000000b23b3b7220 */ /* 0x000fe20000410000 */
[C---:B------:R-:W-:Y:S01]  /*d0a0*/  FADD.FTZ R14, R159.reuse, R14 ;  /* 0x0000000e9f0e7221 */ /* 0x040fe20000010000 */
[----:B------:R-:W-:Y:S01]  /*d0b0*/  F2FP.F16.F32.PACK_AB R159, R159, R188 ;  /* 0x000000bc9f9f723e */ /* 0x000fe200000000ff */
[-C--:B------:R-:W-:Y:S01]  /*d0c0*/  FMUL.FTZ R62, R62, R178.reuse ;  /* 0x000000b23e3e7220 */ /* 0x080fe20000410000 */
[----:B------:R-:W2:Y:S01]  /*d0d0*/  MUFU.EX2 R176, R210 ;  /* 0x000000d200b07308 */ /* 0x000ea20000000800 */
[----:B------:R-:W-:Y:S01]  /*d0e0*/  FADD.FTZ R153, R161, R14 ;  /* 0x0000000ea1997221 */ /* 0x000fe20000010000 */
[----:B----4-:R-:W-:Y:S01]  /*d0f0*/  F2FP.F16.F32.PACK_AB R161, R190, R161 ;  /* 0x000000a1bea1723e */ /* 0x010fe200000000ff */
[-C--:B------:R-:W-:Y:S01]  /*d100*/  FMUL.FTZ R63, R63, R178.reuse ;  /* 0x000000b23f3f7220 */ /* 0x080fe20000410000 */
[-C--:B------:R-:W-:Y:S01]  /*d110*/  FMUL.FTZ R66, R66, R178.reuse ;  /* 0x000000b242427220 */ /* 0x080fe20000410000 */
[----:B------:R-:W-:Y:S01]  /*d120*/  FADD.FTZ R180, R190, R153 ;  /* 0x00000099beb47221 */ /* 0x000fe20000010000 */
        /* <DEDUP_REMOVED lines=26> */
[----:B------:R3:W4:Y:S01]  /*d2d0*/  MUFU.EX2 R173, R157 ;  /* 0x0000009d00ad7308 */ /* 0x0007220000000800 */
[----:B-1----:R-:W-:Y:S01]  /*d2e0*/  FADD.FTZ R153, R171, R180 ;  /* 0x000000b4ab997221 */ /* 0x002fe20000010000 */
[-C--:B------:R-:W-:Y:S01]  /*d2f0*/  FMUL.FTZ R106, R106, R178.reuse ;  /* 0x000000b26a6a7220 */ /* 0x080fe20000410000 */
[-C--:B------:R-:W-:Y:S01]  /*d300*/  FMUL.FTZ R107, R107, R178.reuse ;  /* 0x000000b26b6b7220 */ /* 0x080fe20000410000 */
[-C--:B------:R-:W-:Y:S01]  /*d310*/  FMUL.FTZ R110, R110, R178.reuse ;  /* 0x000000b26e6e7220 */ /* 0x080fe20000410000 */
[-C--:B------:R-:W-:Y:S01]  /*d320*/  FMUL.FTZ R111, R111, R178.reuse ;  /* 0x000000b26f6f7220 */ /* 0x080fe20000410000 */
[-C--:B------:R-:W-:Y:S01]  /*d330*/  FMUL.FTZ R114, R114, R178.reuse ;  /* 0x000000b272727220 */ /* 0x080fe20000410000 */
[----:B------:R-:W-:Y:S01]  /*d340*/  FMUL.FTZ R115, R115, R178 ;  /* 0x000000b273737220 */ /* 0x000fe20000410000 */
[----:B------:R1:W5:Y:S01]  /*d350*/  MUFU.EX2 R4, R165 ;  /* 0x000000a500047308 */ /* 0x0003620000000800 */
[----:B--2---:R-:W-:Y:S01]  /*d360*/  FADD.FTZ R180, R208, R153 ;  /* 0x00000099d0b47221 */ /* 0x004fe20000010000 */
[----:B---3--:R-:W-:Y:S01]  /*d370*/  F2FP.F16.F32.PACK_AB R157, R205, R22 ;  /* 0x00000016cd9d723e */ /* 0x008fe200000000ff */
[-C--:B------:R-:W-:Y:S01]  /*d380*/  FMUL.FTZ R118, R118, R178.reuse ;  /* 0x000000b276767220 */ /* 0x080fe20000410000 */
[-C--:B------:R-:W-:Y:S01]  /*d390*/  FMUL.FTZ R119, R119, R178.reuse ;  /* 0x000000b277777220 */ /* 0x080fe20000410000 */
[-C--:B------:R-:W-:Y:S01]  /*d3a0*/  FMUL.FTZ R122, R122, R178.reuse ;  /* 0x000000b27a7a7220 */ /* 0x080fe20000410000 */
[-C--:B------:R-:W-:Y:S01]  /*d3b0*/  FMUL.FTZ R123, R123, R178.reuse ;  /* 0x000000b27b7b7220 */ /* 0x080fe20000410000 */
[----:B------:R-:W-:Y:S01]  /*d3c0*/  FMUL.FTZ R126, R126, R178 ;  /* 0x000000b27e7e7220 */ /* 0x000fe20000410000 */
[----:B------:R2:W3:Y:S01]  /*d3d0*/  MUFU.EX2 R175, R155 ;  /* 0x0000009b00af7308 */ /* 0x0004e20000000800 */
[----:B----4-:R-:W-:Y:S01]  /*d3e0*/  FADD.FTZ R153, R173, R180 ;  /* 0x000000b4ad997221 */ /* 0x010fe20000010000 */
[----:B-1----:R-:W-:Y:S01]  /*d3f0*/  F2FP.F16.F32.PACK_AB R165, R171, R192 ;  /* 0x000000c0aba5723e */ /* 0x002fe200000000ff */
[-C--:B------:R-:W-:Y:S01]  /*d400*/  FMUL.FTZ R127, R127, R178.reuse ;  /* 0x000000b27f7f7220 */ /* 0x080fe20000410000 */
[-C--:B------:R-:W-:Y:S01]  /*d410*/  FMUL.FTZ R130, R130, R178.reuse ;  /* 0x000000b282827220 */ /* 0x080fe20000410000 */
[-C--:B------:R-:W-:Y:S01]  /*d420*/  FMUL.FTZ R131, R131, R178.reuse ;  /* 0x000000b283837220 */ /* 0x080fe20000410000 */
[-C--:B------:R-:W-:Y:S01]  /*d430*/  FMUL.FTZ R134, R134, R178.reuse ;  /* 0x000000b286867220 */ /* 0x080fe20000410000 */
[----:B------:R-:W-:Y:S01]  /*d440*/  FMUL.FTZ R135, R135, R178 ;  /* 0x000000b287877220 */ /* 0x000fe20000410000 */
[----:B------:R1:W4:Y:S01]  /*d450*/  MUFU.EX2 R14, R167 ;  /* 0x000000a7000e7308 */ /* 0x0003220000000800 */
[----:B-----5:R-:W-:Y:S01]  /*d460*/  FADD.FTZ R180, R4, R153 ;  /* 0x0000009904b47221 */ /* 0x020fe20000010000 */
[----:B--2---:R-:W-:Y:S01]  /*d470*/  F2FP.F16.F32.PACK_AB R155, R21, R20 ;  /* 0x00000014159b723e */ /* 0x004fe200000000ff */
[-C--:B------:R-:W-:Y:S01]  /*d480*/  FMUL.FTZ R138, R138, R178.reuse ;  /* 0x000000b28a8a7220 */ /* 0x080fe20000410000 */
[-C--:B------:R-:W-:Y:S01]  /*d490*/  FMUL.FTZ R139, R139, R178.reuse ;  /* 0x000000b28b8b7220 */ /* 0x080fe20000410000 */
[-C--:B------:R-:W-:Y:S01]  /*d4a0*/  FMUL.FTZ R142, R142, R178.reuse ;  /* 0x000000b28e8e7220 */ /* 0x080fe20000410000 */
[-C--:B------:R-:W-:Y:S01]  /*d4b0*/  FMUL.FTZ R143, R143, R178.reuse ;  /* 0x000000b28f8f7220 */ /* 0x080fe20000410000 */
[----:B------:R-:W-:Y:S01]  /*d4c0*/  FMUL.FTZ R146, R146, R178 ;  /* 0x000000b292927220 */ /* 0x000fe20000410000 */
[----:B------:R-:W2:Y:S01]  /*d4d0*/  MUFU.EX2 R15, R15 ;  /* 0x0000000f000f7308 */ /* 0x000ea20000000800 */
[----:B---3--:R-:W-:Y:S01]  /*d4e0*/  FADD.FTZ R153, R175, R180 ;  /* 0x000000b4af997221 */ /* 0x008fe20000010000 */
[----:B-1----:R-:W-:Y:S01]  /*d4f0*/  F2FP.F16.F32.PACK_AB R167, R173, R208 ;  /* 0x000000d0ada7723e */ /* 0x002fe200000000ff */
[-C--:B------:R-:W-:Y:S01]  /*d500*/  FMUL.FTZ R147, R147, R178.reuse ;  /* 0x000000b293937220 */ /* 0x080fe20000410000 */
[-C--:B------:R-:W-:Y:S01]  /*d510*/  FMUL.FTZ R150, R150, R178.reuse ;  /* 0x000000b296967220 */ /* 0x080fe20000410000 */
[----:B------:R-:W-:-:S03]  /*d520*/  FMUL.FTZ R151, R151, R178 ;  /* 0x000000b297977220 */ /* 0x000fc60000410000 */
[----:B------:R1:W3:Y:S01]  /*d530*/  MUFU.EX2 R179, R169 ;  /* 0x000000a900b37308 */ /* 0x0002e20000000800 */
[----:B----4-:R-:W-:Y:S01]  /*d540*/  FADD.FTZ R182, R14, R153 ;  /* 0x000000990eb67221 */ /* 0x010fe20000010000 */
[----:B------:R-:W-:-:S06]  /*d550*/  F2FP.F16.F32.PACK_AB R153, R184, R203 ;  /* 0x000000cbb899723e */ /* 0x000fcc00000000ff */
[----:B------:R-:W4:Y:S01]  /*d560*/  MUFU.EX2 R194, R194 ;  /* 0x000000c200c27308 */ /* 0x000f220000000800 */
[----:B--2---:R-:W-:Y:S01]  /*d570*/  FADD.FTZ R182, R15, R182 ;  /* 0x000000b60fb67221 */ /* 0x004fe20000010000 */
[----:B-1----:R-:W-:Y:S02]  /*d580*/  F2FP.F16.F32.PACK_AB R169, R175, R4 ;  /* 0x00000004afa9723e */ /* 0x002fe400000000ff */
[----:B------:R-:W-:-:S04]  /*d590*/  F2FP.F16.F32.PACK_AB R171, R15, R14 ;  /* 0x0000000e0fab723e */ /* 0x000fc800000000ff */
[----:B------:R-:W1:Y:S01]  /*d5a0*/  MUFU.EX2 R193, R193 ;  /* 0x000000c100c17308 */ /* 0x000e620000000800 */
[----:B---3--:R-:W-:-:S07]  /*d5b0*/  FADD.FTZ R21, R179, R182 ;  /* 0x000000b6b3157221 */ /* 0x008fce0000010000 */
[----:B------:R-:W2:Y:S01]  /*d5c0*/  MUFU.EX2 R180, R199 ;  /* 0x000000c700b47308 */ /* 0x000ea20000000800 */
[C---:B----4-:R-:W-:Y:S01]  /*d5d0*/  FADD.FTZ R20, R194.reuse, R21 ;  /* 0x00000015c2147221 */ /* 0x050fe20000010000 */
[----:B------:R-:W-:-:S03]  /*d5e0*/  F2FP.F16.F32.PACK_AB R173, R194, R179 ;  /* 0x000000b3c2ad723e */ /* 0x000fc600000000ff */
[----:B-1----:R-:W-:-:S04]  /*d5f0*/  FADD.FTZ R21, R193, R20 ;  /* 0x00000014c1157221 */ /* 0x002fc80000010000 */
[C---:B--2---:R-:W-:Y:S01]  /*d600*/  FADD.FTZ R4, R180.reuse, R21 ;  /* 0x00000015b4047221 */ /* 0x044fe20000010000 */
[----:B------:R-:W-:Y:S01]  /*d610*/  F2FP.F16.F32.PACK_AB R175, R180, R193 ;  /* 0x000000c1b4af723e */ /* 0x000fe200000000ff */
[----:B------:R-:W-:Y:S06]  /*d620*/  @!P0 BRA `(.L_x_8590) ;  /* 0x0000000000048947 */ /* 0x000fec0003800000 */
[----:B------:R-:W-:Y:S01]  /*d630*/  BPT.TRAP 0x1 ;  /* 0x000000040000795c */ /* 0x000fe20000300000 */
.L_x_8590:
[----:B------:R1:W2:Y:S01]  /*d640*/  SYNCS.PHASECHK.TRANS64.TRYWAIT P1, [UR27+0x22850], R12 ;  /* 0x0228500cff0075a7 */ /* 0x0002a2000802015b */
[----:B------:R-:W-:Y:S05]  /*d650*/  @!P0 BRA `(.L_x_8591) ;  /* 0x0000000000048947 */ /* 0x000fea0003800000 */
[----:B------:R-:W-:Y:S01]  /*d660*/  BPT.TRAP 0x1 ;  /* 0x000000040000795c */ /* 0x000fe20000300000 */
.L_x_8591:
[----:B--2---:R-:W-:Y:S05]  /*d670*/  @P1 BRA `(.L_x_8592) ;  /* 0x0000000000081947 */ /* 0x004fea0003800000 */
[----:B------:R-:W2:Y:S02]  /*d680*/  SYNCS.PHASECHK.TRANS64.TRYWAIT P1, [UR27+0x22850], R12 ;  /* 0x0228500cff0075a7 */ /* 0x000ea4000802015b */
[----:B--2---:R-:W-:Y:S05]  /*d690*/  @!P1 BRA `(.L_x_8593) ;  /* 0x0000005800949947 */ /* 0x004fea0003800000 */
.L_x_8592:
        /* <DEDUP_REMOVED lines=47> */
.L_x_8577:
[----:B------:R-:W1:Y:S01]  /*d990*/  SHFL.BFLY PT, R0, R5, 0x2, 0x1f ;  /* 0x0c401f0005007f89 */ /* 0x000e6200000e0000 */
[----:B------:R-:W-:Y:S01]  /*d9a0*/  IMAD.MOV.U32 R17, RZ, RZ, RZ ;  /* 0x000000ffff117224 */ /* 0x000fe200078e00ff */
[----:B------:R-:W-:Y:S01]  /*d9b0*/  UIADD3 UR39, UR39, 0x1, URZ ;  /* 0x0000000127277890 */ /* 0x000fe2000fffe03f */
[----:B------:R-:W-:Y:S01]  /*d9c0*/  IMAD.U32 R22, RZ, RZ, UR10 ;  /* 0x0000000aff167e24 */ /* 0x000fe2000f8e00ff */
[----:B------:R-:W2:Y:S01]  /*d9d0*/  SHFL.BFLY PT, R7, R4, 0x2, 0x1f ;  /* 0x0c401f0004077f89 */ /* 0x000ea200000e0000 */
[----:B------:R-:W-:Y:S01]  /*d9e0*/  IMAD.MOV.U32 R20, RZ, RZ, -0x800000 ;  /* 0xff800000ff147424 */ /* 0x000fe200078e00ff */
[----:B------:R-:W-:Y:S01]  /*d9f0*/  UISETP.NE.AND UP0, UPT, UR39, 0x2, UPT ;  /* 0x000000022700788c */ /* 0x000fe2000bf05270 */
[----:B------:R3:W-:Y:S06]  /*da00*/  BAR.ARV R11, 0x100 ;  /* 0x0004000b0000751d */ /* 0x0007ec0000002000 */
[----:B------:R-:W-:-:S02]  /*da10*/  USEL UR4, URZ, 0x1, UP0 ;  /* 0x000000013f047887 */ /* 0x000fc40008000000 */
[----:B------:R-:W-:Y:S06]  /*da20*/  BAR.ARV 0x8, 0x120 ;  /* 0x0204800000007b1d */ /* 0x000fec0000002000 */
[----:B------:R-:W-:Y:S01]  /*da30*/  PLOP3.LUT P0, PT, PT, PT, PT, 0x8, 0x0 ;  /* 0x000000000000781c */ /* 0x000fe20003f0e170 */
[----:B------:R-:W-:Y:S01]  /*da40*/  UIADD3 UR37, UR37, 0x1, URZ ;  /* 0x0000000125257890 */ /* 0x000fe2000fffe03f */
[----:B-1----:R-:W-:Y:S01]  /*da50*/  FADD.FTZ R0, R0, R5 ;  /* 0x0000000500007221 */ /* 0x002fe20000010000 */
[----:B------:R-:W-:Y:S01]  /*da60*/  IMAD.MOV.U32 R5, RZ, RZ, RZ ;  /* 0x000000ffff057224 */ /* 0x000fe200078e00ff */
[----:B------:R-:W-:Y:S01]  /*da70*/  USEL UR39, UR39, URZ, UP0 ;  /* 0x0000003f27277287 */ /* 0x000fe20008000000 */
[----:B--2---:R-:W-:-:S02]  /*da80*/  FADD.FTZ R7, R7, R4 ;  /* 0x0000000407077221 */ /* 0x004fc40000010000 */
[----:B------:R-:W1:Y:S01]  /*da90*/  SHFL.BFLY PT, R3, R0, 0x1, 0x1f ;  /* 0x0c201f0000037f89 */ /* 0x000e6200000e0000 */
[----:B------:R-:W-:-:S03]  /*daa0*/  ULOP3.LUT UR38, UR38, UR4, URZ, 0x3c, !UPT ;  /* 0x0000000426267292 */ /* 0x000fc6000f8e3c3f */
[----:B------:R-:W2:Y:S01]  /*dab0*/  SHFL.BFLY PT, R6, R7, 0x1, 0x1f ;  /* 0x0c201f0007067f89 */ /* 0x000ea200000e0000 */
[----:B-1----:R-:W-:Y:S01]  /*dac0*/  FADD.FTZ R21, R0, R3 ;  /* 0x0000000300157221 */ /* 0x002fe20000010000 */
[----:B------:R-:W-:Y:S02]  /*dad0*/  IMAD.MOV.U32 R0, RZ, RZ, -0x800000 ;  /* 0xff800000ff007424 */ /* 0x000fe400078e00ff */
[----:B--2---:R-:W-:Y:S02]  /*dae0*/  FADD.FTZ R152, R7, R6 ;  /* 0x0000000607987221 */ /* 0x004fe40000010000 */
[----:B------:R-:W-:-:S03]  /*daf0*/  FSETP.NE.FTZ.AND P1, PT, R21, RZ, PT ;  /* 0x000000ff1500720b */ /* 0x000fc60003f35000 */
[----:B------:R-:W-:-:S10]  /*db00*/  FSETP.NE.FTZ.AND P2, PT, R152, RZ, PT ;  /* 0x000000ff9800720b */ /* 0x000fd40003f55000 */
[----:B------:R-:W1:Y:S01]  /*db10*/  @P1 MUFU.RCP R17, R21 ;  /* 0x0000001500111308 */ /* 0x000e620000001000 */
[----:B------:R-:W-:-:S07]  /*db20*/  @P1 FMUL.FTZ R22, R22, 0.69314718246459960938 ;  /* 0x3f31721816161820 */ /* 0x000fce0000410000 */
[----:B------:R-:W2:Y:S01]  /*db30*/  @P2 MUFU.RCP R5, R152 ;  /* 0x0000009800052308 */ /* 0x000ea20000001000 */
        /* <DEDUP_REMOVED lines=64> */
[----:B------:R-:W1:Y:S01]  /*df40*/  @P2 MUFU.LG2 R28, R152 ;  /* 0x00000098001c2308 */ /* 0x000e620000000c00 */
[----:B------:R-:W-:-:S02]  /*df50*/  IMAD.U32 R44, RZ, RZ, UR10 ;  /* 0x0000000aff2c7e24 */ /* 0x000fc4000f8e00ff */
[-C--:B--2---:R-:W-:Y:S01]  /*df60*/  FMUL.FTZ R172, R27, R5.reuse ;  /* 0x000000051bac7220 */ /* 0x084fe20000410000 */
[-C--:B------:R-:W-:Y:S01]  /*df70*/  FMUL.FTZ R158, R79, R5.reuse ;  /* 0x000000054f9e7220 */ /* 0x080fe20000410000 */
[-C--:B------:R-:W-:Y:S01]  /*df80*/  FMUL.FTZ R163, R63, R5.reuse ;  /* 0x000000053fa37220 */ /* 0x080fe20000410000 */
[----:B------:R-:W-:Y:S01]  /*df90*/  @P2 FMUL.FTZ R44, R44, 0.69314718246459960938 ;  /* 0x3f3172182c2c2820 */ /* 0x000fe20000410000 */
[-C--:B------:R-:W-:Y:S01]  /*dfa0*/  FMUL.FTZ R161, R67, R5.reuse ;  /* 0x0000000543a17220 */ /* 0x080fe20000410000 */
[-C--:B------:R-:W-:Y:S01]  /*dfb0*/  FMUL.FTZ R160, R71, R5.reuse ;  /* 0x0000000547a07220 */ /* 0x080fe20000410000 */
[----:B------:R-:W2:Y:S01]  /*dfc0*/  @P1 MUFU.LG2 R17, R21 ;  /* 0x0000001500111308 */ /* 0x000ea20000000c00 */
        /* <DEDUP_REMOVED lines=63> */
.L_x_8524:
        /* <DEDUP_REMOVED lines=8> */
[C---:B------:R-:W-:Y:S01]  /*e440*/  IADD3 R31, P1, R18.reuse, 0x60, RZ ;  /* 0x00000060121f7810 */ /* 0x040fe20007f3e0ff */
[----:B------:R-:W-:Y:S01]  /*e450*/  BAR.SYNC.DEFER_BLOCKING 0x1, 0x100 ;  /* 0x0044000000007b1d */ /* 0x000fe20000010000 */
[----:B------:R-:W-:Y:S01]  /*e460*/  IADD3 R27, P0, R18, 0x40, RZ ;  /* 0x00000040121b7810 */ /* 0x000fe20007f1e0ff */
[----:B------:R-:W-:Y:S01]  /*e470*/  USHF.R.S32.HI UR5, URZ, 0x1f, UR43 ;  /* 0x0000001f3f057899 */ /* 0x000fe2000801142b */
[----:B------:R-:W-:Y:S02]  /*e480*/  LOP3.LUT R30, R31, 0x380, RZ, 0xc0, !PT ;  /* 0x000003801f1e7812 */ /* 0x000fe400078ec0ff */
[----:B------:R-:W-:Y:S01]  /*e490*/  LOP3.LUT R26, R27, 0x380, RZ, 0xc0, !PT ;  /* 0x000003801b1a7812 */ /* 0x000fe200078ec0ff */
[----:B------:R-:W-:Y:S01]  /*e4a0*/  ULDC.64 UR6, c[0x0][0xb70] ;  /* 0x0002dc0000067ab9 */ /* 0x000fe20000000a00 */
[----:B------:R-:W-:Y:S01]  /*e4b0*/  SHF.R.U64 R30, R30, 0x3, RZ ;  /* 0x000000031e1e7819 */ /* 0x000fe200000012ff */
[----:B------:R-:W-:Y:S01]  /*e4c0*/  UIMAD UR5, UR5, UR6, URZ ;  /* 0x00000006050572a4 */ /* 0x000fe2000f8e023f */
[----:B------:R-:W-:Y:S01]  /*e4d0*/  SHF.R.U64 R26, R26, 0x3, RZ ;  /* 0x000000031a1a7819 */ /* 0x000fe200000012ff */
[----:B------:R-:W-:Y:S01]  /*e4e0*/  UIMAD.WIDE.U32 UR8, UR43, UR6, URZ ;  /* 0x000000062b0872a5 */ /* 0x000fe2000f8e003f */
[----:B------:R-:W-:Y:S01]  /*e4f0*/  LOP3.LUT R30, R30, R31, RZ, 0x3c, !PT ;  /* 0x0000001f1e1e7212 */ /* 0x000fe200078e3cff */
[--C-:B------:R-:W-:Y:S01]  /*e500*/  IMAD.X R31, RZ, RZ, R19.reuse, P1 ;  /* 0x000000ffff1f7224 */ /* 0x100fe200008e0613 */
[C---:B------:R-:W-:Y:S01]  /*e510*/  IADD3 R9, P6, R18.reuse, 0x20, RZ ;  /* 0x0000002012097810 */ /* 0x040fe20007fde0ff */
[----:B------:R-:W-:Y:S01]  /*e520*/  UIMAD UR5, UR43, UR7, UR5 ;  /* 0x000000072b0572a4 */ /* 0x000fe2000f8e0205 */
[C---:B------:R-:W-:Y:S01]  /*e530*/  IADD3 R17, P1, R18.reuse, 0x8040, RZ ;  /* 0x0000804012117810 */ /* 0x040fe20007f3e0ff */
[----:B------:R-:W-:Y:S01]  /*e540*/  ULDC UR6, c[0x0][0xa88] ;  /* 0x0002a20000067ab9 */ /* 0x000fe20000000800 */
[----:B------:R-:W-:Y:S01]  /*e550*/  IADD3 R35, P2, R18, 0x4000, RZ ;  /* 0x0000400012237810 */ /* 0x000fe20007f5e0ff */
[----:B------:R-:W-:Y:S01]  /*e560*/  UIADD3 UR5, UR9, UR5, URZ ;  /* 0x0000000509057290 */ /* 0x000fe2000fffe03f */
[----:B------:R-:W-:Y:S01]  /*e570*/  LOP3.LUT R26, R26, R27, RZ, 0x3c, !PT ;  /* 0x0000001b1a1a7212 */ /* 0x000fe200078e3cff */
[----:B------:R-:W-:Y:S01]  /*e580*/  IMAD.X R27, RZ, RZ, R19, P0 ;  /* 0x000000ffff1b7224 */ /* 0x000fe200000e0613 */
[----:B------:R-:W-:-:S02]  /*e590*/  LOP3.LUT R8, R9, 0x380, RZ, 0xc0, !PT ;  /* 0x0000038009087812 */ /* 0x000fc400078ec0ff */
[----:B------:R-:W-:Y:S02]  /*e5a0*/  IADD3 R5, P0, R18, 0x8020, RZ ;  /* 0x0000802012057810 */ /* 0x000fe40007f1e0ff */
[----:B------:R-:W-:Y:S02]  /*e5b0*/  LOP3.LUT R48, R17, 0x380, RZ, 0xc0, !PT ;  /* 0x0000038011307812 */ /* 0x000fe400078ec0ff */
[----:B------:R-:W-:Y:S02]  /*e5c0*/  LOP3.LUT R34, R35, 0x380, RZ, 0xc0, !PT ;  /* 0x0000038023227812 */ /* 0x000fe400078ec0ff */
[----:B------:R-:W-:Y:S02]  /*e5d0*/  SHF.R.U64 R8, R8, 0x3, RZ ;  /* 0x0000000308087819 */ /* 0x000fe400000012ff */
[----:B------:R-:W-:Y:S02]  /*e5e0*/  LOP3.LUT R28, R5, 0x380, RZ, 0xc0, !PT ;  /* 0x00000380051c7812 */ /* 0x000fe400078ec0ff */
[----:B------:R-:W-:-:S02]  /*e5f0*/  SHF.R.U64 R48, R48, 0x3, RZ ;  /* 0x0000000330307819 */ /* 0x000fc400000012ff */
[----:B------:R-:W-:Y:S02]  /*e600*/  SHF.R.U64 R34, R34, 0x3, RZ ;  /* 0x0000000322227819 */ /* 0x000fe400000012ff */
[----:B------:R-:W-:Y:S02]  /*e610*/  LOP3.LUT R59, R18, 0x380, RZ, 0xc0, !PT ;  /* 0x00000380123b7812 */ /* 0x000fe400078ec0ff */
[----:B------:R-:W-:Y:S01]  /*e620*/  LOP3.LUT R8, R8, R9, RZ, 0x3c, !PT ;  /* 0x0000000908087212 */ /* 0x000fe200078e3cff */
[--C-:B------:R-:W-:Y:S01]  /*e630*/  IMAD.X R9, RZ, RZ, R19.reuse, P6 ;  /* 0x000000ffff097224 */ /* 0x100fe200030e0613 */
[----:B------:R-:W-:Y:S02]  /*e640*/  SHF.R.U64 R28, R28, 0x3, RZ ;  /* 0x000000031c1c7819 */ /* 0x000fe400000012ff */
[----:B------:R-:W-:Y:S02]  /*e650*/  LOP3.LUT R48, R48, R17, RZ, 0x3c, !PT ;  /* 0x0000001130307212 */ /* 0x000fe400078e3cff */
[----:B------:R-:W-:Y:S01]  /*e660*/  LOP3.LUT R34, R34, R35, RZ, 0x3c, !PT ;  /* 0x0000002322227212 */ /* 0x000fe200078e3cff */
[----:B------:R-:W-:Y:S01]  /*e670*/  IMAD.X R35, RZ, RZ, R19, P2 ;  /* 0x000000ffff237224 */ /* 0x000fe200010e0613 */
[----:B------:R-:W-:-:S02]  /*e680*/  SHF.R.S32.HI R17, RZ, 0x1f, R202 ;  /* 0x0000001fff117819 */ /* 0x000fc400000114ca */
[C---:B------:R-:W-:Y:S02]  /*e690*/  IADD3 R47, P6, R18.reuse, 0x8000, RZ ;  /* 0x00008000122f7810 */ /* 0x040fe40007fde0ff */
[----:B------:R-:W-:Y:S02]  /*e6a0*/  SHF.R.U64 R59, R59, 0x3, RZ ;  /* 0x000000033b3b7819 */ /* 0x000fe400000012ff */
[C---:B------:R-:W-:Y:S02]  /*e6b0*/  IADD3 R39, P3, R18.reuse, 0x4020, RZ ;  /* 0x0000402012277810 */ /* 0x040fe40007f7e0ff */
[C---:B------:R-:W-:Y:S02]  /*e6c0*/  IADD3 R51, P2, R18.reuse, 0x8060, RZ ;  /* 0x0000806012337810 */ /* 0x040fe40007f5e0ff */
[----:B------:R-:W-:Y:S02]  /*e6d0*/  IADD3 R43, P4, R18, 0x4040, RZ ;  /* 0x00004040122b7810 */ /* 0x000fe40007f9e0ff */
[----:B------:R-:W-:-:S02]  /*e6e0*/  LOP3.LUT R28, R28, R5, RZ, 0x3c, !PT ;  /* 0x000000051c1c7212 */ /* 0x000fc400078e3cff */
[----:B------:R-:W-:Y:S02]  /*e6f0*/  IADD3 R45, P5, R18, 0x4060, RZ ;  /* 0x00004060122d7810 */ /* 0x000fe40007fbe0ff */
[----:B------:R-:W-:Y:S02]  /*e700*/  LEA.HI R5, R17, R202, RZ, 0x7 ;  /* 0x000000ca11057211 */ /* 0x000fe400078f38ff */
[----:B------:R-:W-:Y:S02]  /*e710*/  LOP3.LUT R46, R47, 0x380, RZ, 0xc0, !PT ;  /* 0x000003802f2e7812 */ /* 0x000fe400078ec0ff */
[----:B------:R-:W-:Y:S01]  /*e720*/  LOP3.LUT R58, R59, R18, RZ, 0x3c, !PT ;  /* 0x000000123b3a7212 */ /* 0x000fe200078e3cff */
[----:B------:R-:W-:Y:S01]  /*e730*/  IMAD.MOV.U32 R59, RZ, RZ, R19 ;  /* 0x000000ffff3b7224 */ /* 0x000fe200078e0013 */
[----:B------:R-:W-:Y:S02]  /*e740*/  LOP3.LUT R38, R39, 0x380, RZ, 0xc0, !PT ;  /* 0x0000038027267812 */ /* 0x000fe400078ec0ff */
[----:B------:R-:W-:-:S02]  /*e750*/  LOP3.LUT R50, R51, 0x380, RZ, 0xc0, !PT ;  /* 0x0000038033327812 */ /* 0x000fc400078ec0ff */
[----:B------:R-:W-:Y:S02]  /*e760*/  LOP3.LUT R42, R43, 0x380, RZ, 0xc0, !PT ;  /* 0x000003802b2a7812 */ /* 0x000fe400078ec0ff */
[----:B------:R-:W-:Y:S02]  /*e770*/  F2FP.F16.F32.PACK_AB R4, R25, R4 ;  /* 0x000000041904723e */ /* 0x000fe400000000ff */
[----:B------:R-:W-:Y:S02]  /*e780*/  LOP3.LUT R44, R45, 0x380, RZ, 0xc0, !PT ;  /* 0x000003802d2c7812 */ /* 0x000fe400078ec0ff */
[----:B------:R-:W-:Y:S02]  /*e790*/  LOP3.LUT R25, R5, 0xffffff80, RZ, 0xc0, !PT ;  /* 0xffffff8005197812 */ /* 0x000fe400078ec0ff */
[----:B------:R-:W-:Y:S02]  /*e7a0*/  MOV R87, R30 ;  /* 0x0000001e00577202 */ /* 0x000fe40000000f00 */
[----:B------:R-:W-:Y:S01]  /*e7b0*/  SHF.R.U64 R46, R46, 0x3, RZ ;  /* 0x000000032e2e7819 */ /* 0x000fe200000012ff */
[----:B------:R-:W1:Y:S01]  /*e7c0*/  LDC.64 R30, c[0x0][0xb78] ;  /* 0x0002de00ff1e7b82 */ /* 0x000e620000000a00 */
[----:B------:R-:W-:Y:S01]  /*e7d0*/  SHF.R.U64 R38, R38, 0x3, RZ ;  /* 0x0000000326267819 */ /* 0x000fe200000012ff */
[----:B------:R-:W-:Y:S01]  /*e7e0*/  IMAD.IADD R25, R202, 0x1, -R25 ;  /* 0x00000001ca197824 */ /* 0x000fe200078e0a19 */
[----:B------:R-:W-:-:S02]  /*e7f0*/  SHF.R.U64 R50, R50, 0x3, RZ ;  /* 0x0000000332327819 */ /* 0x000fc400000012ff */
[----:B------:R-:W-:Y:S02]  /*e800*/  SHF.R.U64 R42, R42, 0x3, RZ ;  /* 0x000000032a2a7819 */ /* 0x000fe400000012ff */
[----:B------:R-:W-:Y:S02]  /*e810*/  MOV R59, R58 ;  /* 0x0000003a003b7202 */ /* 0x000fe40000000f00 */
[----:B------:R-:W-:Y:S01]  /*e820*/  F2FP.F16.F32.PACK_AB R5, R172, R49 ;  /* 0x00000031ac05723e */ /* 0x000fe200000000ff */
[--C-:B------:R-:W-:Y:S01]  /*e830*/  IMAD.X R49, RZ, RZ, R19.reuse, P1 ;  /* 0x000000ffff317224 */ /* 0x100fe200008e0613 */
[----:B------:R-:W-:Y:S01]  /*e840*/  F2FP.F16.F32.PACK_AB R6, R29, R6 ;  /* 0x000000061d06723e */ /* 0x000fe200000000ff */
[----:B------:R-:W-:Y:S01]  /*e850*/  IMAD.X R29, RZ, RZ, R19, P0 ;  /* 0x000000ffff1d7224 */ /* 0x000fe200000e0613 */
[----:B------:R-:W-:Y:S02]  /*e860*/  F2FP.F16.F32.PACK_AB R7, R170, R7 ;  /* 0x00000007aa07723e */ /* 0x000fe400000000ff */
[----:B------:R-:W-:-:S02]  /*e870*/  SHF.R.U64 R44, R44, 0x3, RZ ;  /* 0x000000032c2c7819 */ /* 0x000fc400000012ff */
[----:B------:R-:W-:Y:S01]  /*e880*/  MOV R34, R34 ;  /* 0x0000002200227202 */ /* 0x000fe20000000f00 */
[----:B------:R-:W-:Y:S01]  /*e890*/  VIADD R35, R201, UR42 ;  /* 0x0000002ac9237c36 */ /* 0x000fe20008000000 */
[----:B------:R-:W-:Y:S01]  /*e8a0*/  LOP3.LUT R46, R46, R47, RZ, 0x3c, !PT ;  /* 0x0000002f2e2e7212 */ /* 0x000fe200078e3cff */
[--C-:B------:R-:W-:Y:S01]  /*e8b0*/  IMAD.X R47, RZ, RZ, R19.reuse, P6 ;  /* 0x000000ffff2f7224 */ /* 0x100fe200030e0613 */
[----:B------:R-:W-:Y:S01]  /*e8c0*/  LOP3.LUT R38, R38, R39, RZ, 0x3c, !PT ;  /* 0x0000002726267212 */ /* 0x000fe200078e3cff */
[--C-:B------:R-:W-:Y:S01]  /*e8d0*/  IMAD.X R39, RZ, RZ, R19.reuse, P3 ;  /* 0x000000ffff277224 */ /* 0x100fe200018e0613 */
[----:B------:R-:W-:Y:S01]  /*e8e0*/  LOP3.LUT R50, R50, R51, RZ, 0x3c, !PT ;  /* 0x0000003332327212 */ /* 0x000fe200078e3cff */
[----:B------:R2:W-:Y:S01]  /*e8f0*/  STSM.16.M88.4 [R59], R4 ;  /* 0x000000043b007844 */ /* 0x0005e20000000200 */
[----:B------:R-:W-:Y:S01]  /*e900*/  LOP3.LUT R42, R42, R43, RZ, 0x3c, !PT ;  /* 0x0000002b2a2a7212 */ /* 0x000fe200078e3cff */
[----:B------:R-:W-:Y:S01]  /*e910*/  IMAD.X R43, RZ, RZ, R19, P4 ;  /* 0x000000ffff2b7224 */ /* 0x000fe200020e0613 */
[----:B------:R-:W-:-:S02]  /*e920*/  IADD3 R51, P6, R18, 0xc060, RZ ;  /* 0x0000c06012337810 */ /* 0x000fc40007fde0ff */
[----:B------:R-:W-:Y:S01]  /*e930*/  LOP3.LUT R44, R44, R45, RZ, 0x3c, !PT ;  /* 0x0000002d2c2c7212 */ /* 0x000fe200078e3cff */
[--C-:B------:R-:W-:Y:S01]  /*e940*/  IMAD.X R45, RZ, RZ, R19.reuse, P5 ;  /* 0x000000ffff2d7224 */ /* 0x100fe200028e0613 */
[C---:B------:R-:W-:Y:S02]  /*e950*/  IADD3 R53, P3, R18.reuse, 0xc000, RZ ;  /* 0x0000c00012357810 */ /* 0x040fe40007f7e0ff */
[C---:B------:R-:W-:Y:S02]  /*e960*/  IADD3 R55, P4, R18.reuse, 0xc020, RZ ;  /* 0x0000c02012377810 */ /* 0x040fe40007f9e0ff */
[----:B------:R-:W-:Y:S02]  /*e970*/  IADD3 R57, P5, R18, 0xc040, RZ ;  /* 0x0000c04012397810 */ /* 0x000fe40007fbe0ff */
[----:B------:R-:W-:Y:S02]  /*e980*/  LOP3.LUT P0, RZ, R25, 0x3, RZ, 0xc0, !PT ;  /* 0x0000000319ff7812 */ /* 0x000fe4000780c0ff */
[----:B------:R-:W-:Y:S01]  /*e990*/  LOP3.LUT R58, R51, 0x380, RZ, 0xc0, !PT ;  /* 0x00000380333a7812 */ /* 0x000fe200078ec0ff */
[----:B--2---:R-:W-:Y:S01]  /*e9a0*/  VIADD R4, R35, 0x8 ;  /* 0x0000000823047836 */ /* 0x004fe20000000000 */
[----:B------:R-:W-:Y:S01]  /*e9b0*/  LOP3.LUT R52, R53, 0x380, RZ, 0xc0, !PT ;  /* 0x0000038035347812 */ /* 0x000fe200078ec0ff */
[----:B------:R-:W-:Y:S01]  /*e9c0*/  IMAD.X R59, RZ, RZ, R19, P6 ;  /* 0x000000ffff3b7224 */ /* 0x000fe200030e0613 */
[----:B------:R-:W-:-:S02]  /*e9d0*/  LOP3.LUT R54, R55, 0x380, RZ, 0xc0, !PT ;  /* 0x0000038037367812 */ /* 0x000fc400078ec0ff */
[----:B------:R-:W-:Y:S02]  /*e9e0*/  LOP3.LUT R56, R57, 0x380, RZ, 0xc0, !PT ;  /* 0x0000038039387812 */ /* 0x000fe400078ec0ff */
[----:B------:R-:W-:Y:S02]  /*e9f0*/  ISETP.GE.OR P1, PT, R4, UR6, P0 ;  /* 0x0000000604007c0c */ /* 0x000fe40008726670 */
[----:B------:R-:W-:Y:S02]  /*ea00*/  SHF.R.U64 R58, R58, 0x3, RZ ;  /* 0x000000033a3a7819 */ /* 0x000fe400000012ff */
[----:B------:R-:W-:Y:S02]  /*ea10*/  MOV R95, R8 ;  /* 0x00000008005f7202 */ /* 0x000fe40000000f00 */
[----:B------:R-:W-:Y:S02]  /*ea20*/  F2FP.F16.F32.PACK_AB R4, R33, R32 ;  /* 0x000000202104723e */ /* 0x000fe400000000ff */
[----:B------:R-:W-:-:S02]  /*ea30*/  F2FP.F16.F32.PACK_AB R5, R168, R157 ;  /* 0x0000009da805723e */ /* 0x000fc400000000ff */
[----:B------:R-:W-:Y:S02]  /*ea40*/  F2FP.F16.F32.PACK_AB R6, R37, R36 ;  /* 0x000000242506723e */ /* 0x000fe400000000ff */
[----:B------:R-:W-:Y:S02]  /*ea50*/  F2FP.F16.F32.PACK_AB R7, R169, R156 ;  /* 0x0000009ca907723e */ /* 0x000fe400000000ff */
[----:B------:R-:W-:Y:S02]  /*ea60*/  F2FP.F16.F32.PACK_AB R10, R10, R11 ;  /* 0x0000000b0a0a723e */ /* 0x000fe400000000ff */
[----:B------:R-:W-:Y:S01]  /*ea70*/  SHF.R.U64 R52, R52, 0x3, RZ ;  /* 0x0000000334347819 */ /* 0x000fe200000012ff */
[----:B------:R1:W-:Y:S01]  /*ea80*/  STSM.16.M88.4 [R95], R4 ;  /* 0x000000045f007844 */ /* 0x0003e20000000200 */
[----:B------:R-:W-:Y:S02]  /*ea90*/  MOV R94, R26 ;  /* 0x0000001a005e7202 */ /* 0x000fe40000000f00 */
[----:B------:R-:W-:Y:S01]  /*eaa0*/  MOV R22, R28 ;  /* 0x0000001c00167202 */ /* 0x000fe20000000f00 */
[----:B------:R-:W-:Y:S01]  /*eab0*/  IMAD.U32 R29, RZ, RZ, UR9 ;  /* 0x00000009ff1d7e24 */ /* 0x000fe2000f8e00ff */
[----:B------:R-:W-:Y:S01]  /*eac0*/  F2FP.F16.F32.PACK_AB R8, R41, R40 ;  /* 0x000000282908723e */ /* 0x000fe200000000ff */
[----:B------:R-:W-:Y:S01]  /*ead0*/  IMAD.U32 R29, RZ, RZ, UR5 ;  /* 0x00000005ff1d7e24 */ /* 0x000fe2000f8e00ff */
[----:B------:R-:W-:Y:S01]  /*eae0*/  F2FP.F16.F32.PACK_AB R9, R166, R155 ;  /* 0x0000009ba609723e */ /* 0x000fe200000000ff */
[----:B------:R-:W-:Y:S01]  /*eaf0*/  USHF.R.S32.HI UR5, URZ, 0x1f, UR44 ;  /* 0x0000001f3f057899 */ /* 0x000fe2000801142c */
[----:B------:R-:W-:Y:S01]  /*eb00*/  F2FP.F16.F32.PACK_AB R11, R167, R154 ;  /* 0x0000009aa70b723e */ /* 0x000fe200000000ff */
[----:B------:R-:W-:Y:S01]  /*eb10*/  IMAD.U32 R28, RZ, RZ, UR8 ;  /* 0x00000008ff1c7e24 */ /* 0x000fe2000f8e00ff */
[----:B------:R-:W-:-:S02]  /*eb20*/  F2FP.F16.F32.PACK_AB R12, R12, R13 ;  /* 0x0000000d0c0c723e */ /* 0x000fc400000000ff */
[----:B------:R-:W-:Y:S01]  /*eb30*/  F2FP.F16.F32.PACK_AB R14, R14, R15 ;  /* 0x0000000f0e0e723e */ /* 0x000fe200000000ff */
[----:B------:R-:W-:Y:S01]  /*eb40*/  STSM.16.M88.4 [R94], R8 ;  /* 0x000000085e007844 */ /* 0x000fe20000000200 */
[----:B------:R-:W-:Y:S01]  /*eb50*/  SHF.R.U64 R54, R54, 0x3, RZ ;  /* 0x0000000336367819 */ /* 0x000fe200000012ff */
[----:B-1----:R-:W-:Y:S01]  /*eb60*/  IMAD R4, R30, UR5, RZ ;  /* 0x000000051e047c24 */ /* 0x002fe2000f8e02ff */
[----:B------:R-:W-:Y:S01]  /*eb70*/  F2FP.F16.F32.PACK_AB R13, R164, R153 ;  /* 0x00000099a40d723e */ /* 0x000fe200000000ff */
[----:B------:R-:W-:Y:S01]  /*eb80*/  IMAD.WIDE.U32 R28, R30, UR44, R28 ;  /* 0x0000002c1e1c7c25 */ /* 0x000fe2000f8e001c */
[----:B------:R-:W-:Y:S02]  /*eb90*/  F2FP.F16.F32.PACK_AB R15, R165, R152 ;  /* 0x00000098a50f723e */ /* 0x000fe400000000ff */
[----:B------:R-:W-:Y:S01]  /*eba0*/  F2FP.F16.F32.PACK_AB R64, R65, R64 ;  /* 0x000000404140723e */ /* 0x000fe200000000ff */
[----:B------:R-:W-:Y:S01]  /*ebb0*/  IMAD R4, R31, UR44, R4 ;  /* 0x0000002c1f047c24 */ /* 0x000fe2000f8e0204 */
[----:B------:R-:W-:Y:S01]  /*ebc0*/  SHF.R.U64 R56, R56, 0x3, RZ ;  /* 0x0000000338387819 */ /* 0x000fe200000012ff */
[----:B------:R-:W-:Y:S01]  /*ebd0*/  STSM.16.M88.4 [R87], R12 ;  /* 0x0000000c57007844 */ /* 0x000fe20000000200 */
[----:B------:R-:W-:-:S02]  /*ebe0*/  F2FP.F16.F32.PACK_AB R24, R24, R3 ;  /* 0x000000031818723e */ /* 0x000fc400000000ff */
[----:B------:R-:W-:Y:S02]  /*ebf0*/  F2FP.F16.F32.PACK_AB R25, R162, R21 ;  /* 0x00000015a219723e */ /* 0x000fe400000000ff */
[----:B------:R-:W-:Y:S02]  /*ec00*/  F2FP.F16.F32.PACK_AB R26, R61, R60 ;  /* 0x0000003c3d1a723e */ /* 0x000fe400000000ff */
[----:B------:R-:W-:Y:S02]  /*ec10*/  F2FP.F16.F32.PACK_AB R27, R163, R62 ;  /* 0x0000003ea31b723e */ /* 0x000fe400000000ff */
[----:B------:R-:W-:Y:S02]  /*ec20*/  F2FP.F16.F32.PACK_AB R65, R161, R66 ;  /* 0x00000042a141723e */ /* 0x000fe400000000ff */
[----:B------:R-:W-:Y:S01]  /*ec30*/  F2FP.F16.F32.PACK_AB R72, R73, R72 ;  /* 0x000000484948723e */ /* 0x000fe200000000ff */
[----:B------:R-:W-:Y:S01]  /*ec40*/  STSM.16.M88.4 [R34], R24 ;  /* 0x0000001822007844 */ /* 0x000fe20000000200 */
[----:B------:R-:W-:Y:S01]  /*ec50*/  LOP3.LUT R58, R58, R51, RZ, 0x3c, !PT ;  /* 0x000000333a3a7212 */ /* 0x000fe200078e3cff */
[----:B------:R-:W-:Y:S01]  /*ec60*/  IMAD.X R51, RZ, RZ, R19, P2 ;  /* 0x000000ffff337224 */ /* 0x000fe200010e0613 */
[----:B------:R-:W-:-:S02]  /*ec70*/  MOV R38, R38 ;  /* 0x0000002600267202 */ /* 0x000fc40000000f00 */
        /* <DEDUP_REMOVED lines=50> */
[----:B------:R-:W-:Y:S01]  /*efa0*/  F2FP.F16.F32.PACK_AB R136, R137, R136 ;  /* 0x000000888988723e */ /* 0x000fe200000000ff */
[----:B------:R-:W-:Y:S01]  /*efb0*/  STSM.16.M88.4 [R52], R120 ;  /* 0x0000007834007844 */ /* 0x000fe20000000200 */
        /* <DEDUP_REMOVED lines=14> */
[----:B------:R-:W-:Y:S02]  /*f0a0*/  SHF.R.S32.HI R3, RZ, 0x1f, R35 ;  /* 0x0000001fff037819 */ /* 0x000fe40000011423 */
[----:B------:R-:W-:Y:S01]  /*f0b0*/  IADD3 R5, P2, R35, R28, RZ ;  /* 0x0000001c23057210 */ /* 0x000fe20007f5e0ff */
[----:B------:R-:W-:Y:S01]  /*f0c0*/  STSM.16.M88.4 [R58], R144 ;  /* 0x000000903a007844 */ /* 0x000fe20000000200 */
[----:B------:R-:W-:-:S02]  /*f0d0*/  LEA.HI R17, R17, R202, RZ, 0x5 ;  /* 0x000000ca11117211 */ /* 0x000fc400078f28ff */
[----:B------:R-:W-:Y:S01]  /*f0e0*/  IADD3.X R28, R3, R29, R4, P2, !PT ;  /* 0x0000001d031c7210 */ /* 0x000fe200017fe404 */
[----:B------:R-:W-:Y:S01]  /*f0f0*/  @!PT LDS RZ, [RZ] ;  /* 0x00000000fffff984 */ /* 0x000fe20000000800 */
[----:B------:R-:W-:Y:S01]  /*f100*/  @!PT LDS RZ, [RZ] ;  /* 0x00000000fffff984 */ /* 0x000fe20000000800 */
[----:B------:R-:W-:Y:S01]  /*f110*/  @!PT LDS RZ, [RZ] ;  /* 0x00000000fffff984 */ /* 0x000fe20000000800 */
[----:B------:R-:W-:Y:S01]  /*f120*/  @!PT LDS RZ, [RZ] ;  /* 0x00000000fffff984 */ /* 0x000fe20000000800 */
[----:B------:R1:W-:Y:S06]  /*f130*/  MEMBAR.ALL.CTA ;  /* 0x0000000000007992 */ /* 0x0003ec0000008000 */
[----:B-1----:R-:W1:Y:S01]  /*f140*/  FENCE.VIEW.ASYNC.S ;  /* 0x00000000000073c6 */ /* 0x002e620000000000 */
[----:B------:R-:W-:Y:S01]  /*f150*/  SHF.R.S32.HI R3, RZ, 0x5, R17 ;  /* 0x00000005ff037819 */ /* 0x000fe20000011411 */
[----:B-1----:R-:W-:Y:S06]  /*f160*/  BAR.ARV 0x1, 0x120 ;  /* 0x0044800000007b1d */ /* 0x002fec0000002000 */
[----:B------:R-:W-:Y:S01]  /*f170*/  ISETP.GE.OR P0, PT, R35, UR6, P0 ;  /* 0x0000000623007c0c */ /* 0x000fe20008706670 */
[----:B------:R-:W-:Y:S01]  /*f180*/  ULDC.64 UR6, c[0x0][0xb40] ;  /* 0x0002d00000067ab9 */ /* 0x000fe20000000a00 */
[----:B------:R-:W1:Y:S01]  /*f190*/  SHFL.IDX PT, R3, R3, RZ, 0x1f ;  /* 0x00001fff03037589 */ /* 0x000e6200000e0000 */
[----:B------:R-:W-:-:S04]  /*f1a0*/  LEA R4, P2, R5, UR6, 0x2 ;  /* 0x0000000605047c11 */ /* 0x000fc8000f8410ff */
[----:B------:R-:W-:-:S05]  /*f1b0*/  LEA.HI.X R5, R5, UR7, R28, 0x2, P2 ;  /* 0x0000000705057c11 */ /* 0x000fca00090f141c */
[----:B------:R2:W-:Y:S04]  /*f1c0*/  @!P1 STG.E desc[UR48][R4.64+0x20], R20 ;  /* 0x0000201404009986 */ /* 0x0005e8000c101930 */
[----:B------:R2:W-:Y:S01]  /*f1d0*/  @!P0 STG.E desc[UR48][R4.64], R0 ;  /* 0x0000000004008986 */ /* 0x0005e2000c101930 */
[----:B-1----:R-:W-:-:S13]  /*f1e0*/  ISETP.NE.AND P0, PT, R3, 0x7, PT ;  /* 0x000000070300780c */ /* 0x002fda0003f05270 */
        /* <DEDUP_REMOVED lines=31> */
.L_x_8598:
[----:B------:R-:W-:Y:S05]  /*f3e0*/  BSYNC B0 ;  /* 0x0000000000007941 */ /* 0x000fea0003800000 */
.L_x_8597:
[----:B------:R-:W-:Y:S05]  /*f3f0*/  BRA `(.L_x_8596) ;  /* 0x0000000800907947 */ /* 0x000fea0003800000 */
.L_x_8595:
[----:B------:R-:W1:Y:S01]  /*f400*/  LDC.64 R12, c[0x0][0xae0] ;  /* 0x0002b800ff0c7b82 */ /* 0x000e620000000a00 */
[----:B------:R-:W-:Y:S01]  /*f410*/  SHF.R.S32.HI R3, RZ, 0x1f, R202 ;  /* 0x0000001fff037819 */ /* 0x000fe200000114ca */
[----:B------:R-:W-:Y:S01]  /*f420*/  USHF.R.S32.HI UR5, URZ, 0x1f, UR43 ;  /* 0x0000001f3f057899 */ /* 0x000fe2000801142b */
[----:B------:R-:W-:Y:S01]  /*f430*/  ISETP.GT.AND P0, PT, R202, 0x7f, PT ;  /* 0x0000007fca00780c */ /* 0x000fe20003f04270 */
[----:B------:R-:W-:Y:S01]  /*f440*/  USHF.R.S32.HI UR6, URZ, 0x1f, UR44 ;  /* 0x0000001f3f067899 */ /* 0x000fe2000801142c */
[----:B------:R-:W-:Y:S01]  /*f450*/  LEA.HI R17, R3, R202, RZ, 0x3 ;  /* 0x000000ca03117211 */ /* 0x000fe200078f18ff */
[----:B------:R-:W-:Y:S02]  /*f460*/  BSSY B0, `(.L_x_8599) ;  /* 0x000001e000007945 */ /* 0x000fe40003800000 */
[----:B------:R-:W2:Y:S01]  /*f470*/  LDC R11, c[0x0][0xdac] ;  /* 0x00036b00ff0b7b82 */ /* 0x000ea20000000800 */
[----:B------:R-:W-:-:S05]  /*f480*/  LOP3.LUT R3, R17, 0x1ffffff8, RZ, 0xc0, !PT ;  /* 0x1ffffff811037812 */ /* 0x000fca00078ec0ff */
[----:B------:R-:W-:Y:S02]  /*f490*/  IMAD.IADD R3, R202, 0x1, -R3 ;  /* 0x00000001ca037824 */ /* 0x000fe400078e0a03 */
[----:B------:R-:W3:Y:S02]  /*f4a0*/  LDC.64 R14, c[0x0][0xae8] ;  /* 0x0002ba00ff0e7b82 */ /* 0x000ee40000000a00 */
[----:B------:R-:W-:-:S05]  /*f4b0*/  IMAD.SHL.U32 R8, R3, 0x8, RZ ;  /* 0x0000000803087824 */ /* 0x000fca00078e00ff */
[----:B------:R-:W-:Y:S01]  /*f4c0*/  SHF.R.S32.HI R9, RZ, 0x1f, R8 ;  /* 0x0000001fff097819 */ /* 0x000fe20000011408 */
[----:B-1----:R-:W-:Y:S01]  /*f4d0*/  IMAD R10, R12, UR5, RZ ;  /* 0x000000050c0a7c24 */ /* 0x002fe2000f8e02ff */
[----:B------:R-:W-:Y:S06]  /*f4e0*/  @P0 BRA `(.L_x_8600) ;  /* 0x0000000000540947 */ /* 0x000fec0003800000 */
[----:B------:R-:W1:Y:S01]  /*f4f0*/  S2R R0, SR_TID.X ;  /* 0x0000000000007919 */ /* 0x000e620000002100 */
[----:B------:R-:W-:Y:S01]  /*f500*/  ULDC UR7, c[0x0][0xa88] ;  /* 0x0002a20000077ab9 */ /* 0x000fe20000000800 */
[----:B-1----:R-:W-:-:S04]  /*f510*/  IADD3 R4, R200, -0x80, R0 ;  /* 0xffffff80c8047810 */ /* 0x002fc80007ffe000 */
[----:B------:R-:W-:-:S13]  /*f520*/  ISETP.GE.AND P0, PT, R4, UR7, PT ;  /* 0x0000000704007c0c */ /* 0x000fda000bf06270 */
[----:B------:R-:W-:Y:S05]  /*f530*/  @P0 BRA `(.L_x_8600) ;  /* 0x0000000000400947 */ /* 0x000fea0003800000 */
[----:B------:R-:W1:Y:S01]  /*f540*/  LDC.64 R6, c[0x0][0xb70] ;  /* 0x0002dc00ff067b82 */ /* 0x000e620000000a00 */
[----:B------:R-:W-:Y:S01]  /*f550*/  SHF.R.S32.HI R5, RZ, 0x1f, R4 ;  /* 0x0000001fff057819 */ /* 0x000fe20000011404 */
[----:B------:R-:W-:-:S06]  /*f560*/  ULDC.64 UR8, c[0x0][0xb40] ;  /* 0x0002d00000087ab9 */ /* 0x000fcc0000000a00 */
[----:B------:R-:W4:Y:S01]  /*f570*/  LDC.64 R20, c[0x0][0xb78] ;  /* 0x0002de00ff147b82 */ /* 0x000f220000000a00 */
[C---:B-1----:R-:W-:Y:S02]  /*f580*/  IMAD R0, R6.reuse, UR5, RZ ;  /* 0x0000000506007c24 */ /* 0x042fe4000f8e02ff */
[----:B------:R-:W-:-:S04]  /*f590*/  IMAD.WIDE.U32 R4, R6, UR43, R4 ;  /* 0x0000002b06047c25 */ /* 0x000fc8000f8e0004 */
[----:B------:R-:W-:Y:S02]  /*f5a0*/  IMAD R3, R7, UR43, R0 ;  /* 0x0000002b07037c24 */ /* 0x000fe4000f8e0200 */
[C---:B----4-:R-:W-:Y:S02]  /*f5b0*/  IMAD R0, R20.reuse, UR6, RZ ;  /* 0x0000000614007c24 */ /* 0x050fe4000f8e02ff */
        /* <DEDUP_REMOVED lines=8> */
.L_x_8600:
[----:B------:R-:W-:Y:S05]  /*f640*/  BSYNC B0 ;  /* 0x0000000000007941 */ /* 0x000fea0003800000 */
.L_x_8599:
[----:B------:R-:W-:Y:S01]  /*f650*/  ULDC UR5, c[0x0][0xa88] ;  /* 0x0002a20000057ab9 */ /* 0x000fe20000000800 */
[----:B------:R-:W-:Y:S01]  /*f660*/  SHF.R.S32.HI R4, RZ, 0x3, R17 ;  /* 0x00000003ff047819 */ /* 0x000fe20000011411 */
[----:B------:R-:W-:Y:S01]  /*f670*/  UIADD3 UR42, -UR42, UR5, URZ ;  /* 0x000000052a2a7290 */ /* 0x000fe2000fffe13f */
[----:B-1----:R-:W-:Y:S01]  /*f680*/  IMAD R3, R13, UR43, R10 ;  /* 0x0000002b0d037c24 */ /* 0x002fe2000f8e020a */
[----:B------:R-:W-:Y:S01]  /*f690*/  ULOP3.LUT UR41, URZ, UR41, URZ, 0x33, !UPT ;  /* 0x000000293f297292 */ /* 0x000fe2000f8e333f */
[----:B------:R-:W-:Y:S01]  /*f6a0*/  IMAD.WIDE.U32 R6, R12, UR43, R8 ;  /* 0x0000002b0c067c25 */ /* 0x000fe2000f8e0008 */
[----:B------:R-:W-:Y:S02]  /*f6b0*/  BSSY B0, `(.L_x_8601) ;  /* 0x0000026000007945 */ /* 0x000fe40003800000 */
[C---:B------:R-:W-:Y:S01]  /*f6c0*/  ISETP.GE.AND P2, PT, R4.reuse, UR42, PT ;  /* 0x0000002a04007c0c */ /* 0x040fe2000bf46270 */
[C---:B------:R-:W-:Y:S02]  /*f6d0*/  VIADD R0, R4.reuse, 0x20 ;  /* 0x0000002004007836 */ /* 0x040fe40000000000 */
[----:B------:R-:W-:-:S02]  /*f6e0*/  VIADD R5, R4, 0x40 ;  /* 0x0000004004057836 */ /* 0x000fc40000000000 */
[----:B------:R-:W-:Y:S01]  /*f6f0*/  IMAD.IADD R7, R7, 0x1, R3 ;  /* 0x0000000107077824 */ /* 0x000fe200078e0203 */
[----:B------:R-:W-:Y:S01]  /*f700*/  ISETP.GE.AND P0, PT, R0, UR42, PT ;  /* 0x0000002a00007c0c */ /* 0x000fe2000bf06270 */
[C---:B---3--:R-:W-:Y:S01]  /*f710*/  IMAD R0, R14.reuse, UR6, RZ ;  /* 0x000000060e007c24 */ /* 0x048fe2000f8e02ff */
[----:B------:R-:W-:Y:S01]  /*f720*/  ISETP.GE.AND P1, PT, R5, UR42, PT ;  /* 0x0000002a05007c0c */ /* 0x000fe2000bf26270 */
[----:B--2---:R-:W-:Y:S01]  /*f730*/  VIADD R13, R11, UR41 ;  /* 0x000000290b0d7c36 */ /* 0x004fe20008000000 */
[----:B------:R-:W-:Y:S01]  /*f740*/  SHF.R.S32.HI R5, RZ, 0x1f, R4 ;  /* 0x0000001fff057819 */ /* 0x000fe20000011404 */
[----:B------:R-:W-:Y:S02]  /*f750*/  IMAD R3, R15, UR44, R0 ;  /* 0x0000002c0f037c24 */ /* 0x000fe4000f8e0200 */
[----:B------:R-:W-:-:S04]  /*f760*/  IMAD.WIDE.U32 R10, R14, UR44, R6 ;  /* 0x0000002c0e0a7c25 */ /* 0x000fc8000f8e0006 */
[----:B------:R-:W-:-:S04]  /*f770*/  IMAD.WIDE R6, R13, 0x80, R4 ;  /* 0x000000800d067825 */ /* 0x000fc800078e0204 */
[----:B------:R-:W-:Y:S02]  /*f780*/  VIADD R0, R4, 0x60 ;  /* 0x0000006004007836 */ /* 0x000fe40000000000 */
[----:B------:R-:W-:Y:S01]  /*f790*/  IMAD.IADD R13, R11, 0x1, R3 ;  /* 0x000000010b0d7824 */ /* 0x000fe200078e0203 */
        /* <DEDUP_REMOVED lines=23> */
.L_x_8602:
[----:B------:R-:W-:Y:S05]  /*f910*/  BSYNC B0 ;  /* 0x0000000000007941 */ /* 0x000fea0003800000 */
.L_x_8601:
[----:B------:R-:W-:Y:S01]  /*f920*/  BSSY B0, `(.L_x_8603) ;  /* 0x000001b000007945 */ /* 0x000fe20003800000 */
[----:B------:R-:W-:-:S03]  /*f930*/  ISETP.GE.AND P2, PT, R0, UR42, PT ;  /* 0x0000002a00007c0c */ /* 0x000fc6000bf46270 */
        /* <DEDUP_REMOVED lines=18> */
[----:B-1----:R-:W-:Y:S01]  /*fa60*/  LEA R14, P0, R4, UR6, 0x1 ;  /* 0x00000006040e7c11 */ /* 0x002fe2000f8008ff */
[----:B------:R-:W-:-:S05]  /*fa70*/  IMAD.IADD R3, R5, 0x1, R3 ;  /* 0x0000000105037824 */ /* 0x000fca00078e0203 */
[----:B------:R-:W-:-:S05]  /*fa80*/  LEA.HI.X R15, R4, UR7, R3, 0x1, P0 ;  /* 0x00000007040f7c11 */ /* 0x000fca00080f0c03 */
[----:B------:R2:W-:Y:S04]  /*fa90*/  @!P3 STG.E.128 desc[UR48][R14.64], RZ ;  /* 0x000000ff0e00b986 */ /* 0x0005e8000c101d30 */
[----:B------:R2:W-:Y:S04]  /*faa0*/  @!P4 STG.E.128 desc[UR48][R14.64+0x80], RZ ;  /* 0x000080ff0e00c986 */ /* 0x0005e8000c101d30 */
[----:B------:R2:W-:Y:S04]  /*fab0*/  @!P5 STG.E.128 desc[UR48][R14.64+0x100], RZ ;  /* 0x000100ff0e00d986 */ /* 0x0005e8000c101d30 */
[----:B------:R2:W-:Y:S02]  /*fac0*/  @!P6 STG.E.128 desc[UR48][R14.64+0x180], RZ ;  /* 0x000180ff0e00e986 */ /* 0x0005e4000c101d30 */
.L_x_8604:
[----:B------:R-:W-:Y:S05]  /*fad0*/  BSYNC B0 ;  /* 0x0000000000007941 */ /* 0x000fea0003800000 */
.L_x_8603:
        /* <DEDUP_REMOVED lines=19> */
[----:B-12---:R-:W-:Y:S01]  /*fc10*/  LEA R14, P0, R4, UR6, 0x1 ;  /* 0x00000006040e7c11 */ /* 0x006fe2000f8008ff */
[----:B------:R-:W-:-:S05]  /*fc20*/  IMAD.IADD R3, R5, 0x1, R3 ;  /* 0x0000000105037824 */ /* 0x000fca00078e0203 */
[----:B------:R-:W-:-:S05]  /*fc30*/  LEA.HI.X R15, R4, UR7, R3, 0x1, P0 ;  /* 0x00000007040f7c11 */ /* 0x000fca00080f0c03 */
[----:B------:R3:W-:Y:S04]  /*fc40*/  @!P1 STG.E.128 desc[UR48][R14.64], RZ ;  /* 0x000000ff0e009986 */ /* 0x0007e8000c101d30 */
[----:B------:R3:W-:Y:S04]  /*fc50*/  @!P3 STG.E.128 desc[UR48][R14.64+0x80], RZ ;  /* 0x000080ff0e00b986 */ /* 0x0007e8000c101d30 */
[----:B------:R3:W-:Y:S04]  /*fc60*/  @!P4 STG.E.128 desc[UR48][R14.64+0x100], RZ ;  /* 0x000100ff0e00c986 */ /* 0x0007e8000c101d30 */
[----:B------:R3:W-:Y:S02]  /*fc70*/  @!P5 STG.E.128 desc[UR48][R14.64+0x180], RZ ;  /* 0x000180ff0e00d986 */ /* 0x0007e4000c101d30 */
.L_x_8606:
[----:B------:R-:W-:Y:S05]  /*fc80*/  BSYNC B0 ;  /* 0x0000000000007941 */ /* 0x000fea0003800000 */
.L_x_8605:
        /* <DEDUP_REMOVED lines=26> */
.L_x_8607:
[----:B------:R-:W-:Y:S05]  /*fe30*/  BSYNC B0 ;  /* 0x0000000000007941 */ /* 0x000fea0003800000 */
.L_x_8596:
[----:B------:R-:W5:Y:S02]  /*fe40*/  LDC R0, c[0x0][0xda8] ;  /* 0x00036a00ff007b82 */ /* 0x000f640000000800 */
[----:B-----5:R-:W-:-:S13]  /*fe50*/  ISETP.LE.AND P0, PT, R0, UR4, PT ;  /* 0x0000000400007c0c */ /* 0x020fda000bf03270 */
[----:B------:R-:W-:Y:S05]  /*fe60*/  @!P0 BRA `(.L_x_8608) ;  /* 0xffffff0c00c08947 */ /* 0x000fea000383ffff */
[----:B------:R-:W-:Y:S05]  /*fe70*/  EXIT ;  /* 0x000000000000794d */ /* 0x000fea0003800000 */
.L_x_8514:
        /* <DEDUP_REMOVED lines=14> */
[----:B------:R-:W-:Y:S01]  /*ff60*/  IMAD.U32 R18, RZ, RZ, UR4 ;  /* 0x00000004ff127e24 */ /* 0x000fe2000f8e00ff */
[----:B------:R-:W-:Y:S01]  /*ff70*/  ULDC UR44, c[0x0][0xc] ;  /* 0x00000300002c7ab9 */ /* 0x000fe20000000800 */
[----:B------:R-:W-:Y:S01]  /*ff80*/  IMAD.MOV.U32 R17, RZ, RZ, 0x1 ;  /* 0x00000001ff117424 */ /* 0x000fe200078e00ff */
[----:B------:R-:W-:Y:S01]  /*ff90*/  ULDC.64 UR46, c[0x0][0x198] ;  /* 0x00006600002e7ab9 */ /* 0x000fe20000000a00 */
[----:B------:R-:W-:Y:S01]  /*ffa0*/  IMAD.MOV.U32 R16, RZ, RZ, RZ ;  /* 0x000000ffff107224 */ /* 0x000fe200078e00ff */
[----:B------:R-:W-:Y:S01]  /*ffb0*/  UMOV UR45, URZ ;  /* 0x0000003f002d7c82 */ /* 0x000fe20008000000 */
[----:B-1----:R-:W-:-:S07]  /*ffc0*/  LOP3.LUT R19, R2, 0x1f, RZ, 0xc0, !PT ;  /* 0x0000001f02137812 */ /* 0x002fce00078ec0ff */
.L_x_8663:
        /* <DEDUP_REMOVED lines=21> */
.L_x_8610:
[----:B------:R-:W-:Y:S01]  /*10120*/  ULDC UR11, c[0x0][0xdc4] ;  /* 0x00037100000b7ab9 */ /* 0x000fe20000000800 */
[----:B------:R-:W-:Y:S01]  /*10130*/  UMOV UR8, UR9 ;  /* 0x0000000900087c82 */ /* 0x000fe20008000000 */
[----:B------:R-:W-:-:S11]  /*10140*/  UISETP.NE.AND UP0, UPT, UR11, 0x1, UPT ;  /* 0x000000010b00788c */ /* 0x000fd6000bf05270 */
[----:B------:R-:W-:Y:S02]  /*10150*/  @UP0 ULDC.64 UR12, c[0x0][0xdc8] ;  /* 0x00037200000c0ab9 */ /* 0x000fe40000000a00 */
[----:B------:R-:W-:-:S04]  /*10160*/  UIMAD.WIDE.U32 UR6, UR9, UR12, URZ ;  /* 0x0000000c090672a5 */ /* 0x000fc8000f8e003f */
[----:B------:R-:W-:-:S04]  /*10170*/  @UP0 USHF.R.U32.HI UR8, URZ, UR13, UR7 ;  /* 0x0000000d3f080299 */ /* 0x000fc80008011607 */
[----:B------:R-:W-:-:S12]  /*10180*/  UIMAD UR6, UR8, UR11, URZ ;  /* 0x0000000b080672a4 */ /* 0x000fd8000f8e023f */
.L_x_8611:
        /* <DEDUP_REMOVED lines=40> */
.L_x_8613:
[----:B------:R-:W-:-:S11]  /*10410*/  UISETP.NE.AND UP0, UPT, UR7, 0x1, UPT ;  /* 0x000000010700788c */ /* 0x000fd6000bf05270 */
[----:B------:R-:W-:Y:S02]  /*10420*/  @UP0 ULDC.64 UR14, c[0x0][0x9e8] ;  /* 0x00027a00000e0ab9 */ /* 0x000fe40000000a00 */
[----:B------:R-:W-:-:S04]  /*10430*/  UIMAD.WIDE.U32 UR10, UR12, UR14, URZ ;  /* 0x0000000e0c0a72a5 */ /* 0x000fc8000f8e003f */
[----:B------:R-:W-:-:S12]  /*10440*/  @UP0 USHF.R.U32.HI UR12, URZ, UR15, UR11 ;  /* 0x0000000f3f0c0299 */ /* 0x000fd8000801160b */
.L_x_8614:
[----:B------:R-:W-:-:S04]  /*10450*/  UIMAD UR12, UR12, UR7, UR7 ;  /* 0x000000070c0c72a4 */ /* 0x000fc8000f8e0207 */
[----:B------:R-:W-:-:S04]  /*10460*/  UISETP.LT.AND UP0, UPT, UR6, UR12, UPT ;  /* 0x0000000c0600728c */ /* 0x000fc8000bf01270 */
[----:B------:R-:W-:-:S12]  /*10470*/  USEL UR6, UR6, UR12, UP0 ;  /* 0x0000000c06067287 */ /* 0x000fd80008000000 */
.L_x_8612:
        /* <DEDUP_REMOVED lines=26> */
.L_x_8616:
[----:B------:R-:W-:-:S11]  /*10620*/  UISETP.NE.AND UP0, UPT, UR7, 0x1, UPT ;  /* 0x000000010700788c */ /* 0x000fd6000bf05270 */
[----:B------:R-:W-:Y:S02]  /*10630*/  @UP0 ULDC.64 UR12, c[0x0][0x9e8] ;  /* 0x00027a00000c0ab9 */ /* 0x000fe40000000a00 */
[----:B------:R-:W-:-:S04]  /*10640*/  UIMAD.WIDE.U32 UR8, UR6, UR12, URZ ;  /* 0x0000000c060872a5 */ /* 0x000fc8000f8e003f */
[----:B------:R-:W-:-:S12]  /*10650*/  @UP0 USHF.R.U32.HI UR6, URZ, UR13, UR9 ;  /* 0x0000000d3f060299 */ /* 0x000fd80008011609 */
.L_x_8617:
[----:B------:R-:W-:-:S04]  /*10660*/  UIMAD UR6, UR6, UR7, URZ ;  /* 0x00000007060672a4 */ /* 0x000fc8000f8e023f */
[----:B------:R-:W-:-:S04]  /*10670*/  UISETP.LT.AND UP0, UPT, UR11, UR6, UPT ;  /* 0x000000060b00728c */ /* 0x000fc8000bf01270 */
[----:B------:R-:W-:-:S12]  /*10680*/  USEL UR11, UR11, UR6, !UP0 ;  /* 0x000000060b0b7287 */ /* 0x000fd8000c000000 */
.L_x_8615:
        /* <DEDUP_REMOVED lines=25> */
.L_x_8619:
        /* <DEDUP_REMOVED lines=23> */
.L_x_8621:
        /* <DEDUP_REMOVED lines=20> */
.L_x_8623:
        /* <DEDUP_REMOVED lines=16> */
.L_x_8622:
        /* <DEDUP_REMOVED lines=29> */
.L_x_8675:
[----:B------:R-:W-:Y:S01]  /*10da0*/  UMOV UR4, 0xffffffff ;  /* 0xffffffff00047882 */ /* 0x000fe20000000000 */
[----:B------:R-:W-:Y:S02]  /*10db0*/  SHF.R.S32.HI R7, RZ, 0x1f, R6 ;  /* 0x0000001fff077819 */ /* 0x000fe40000011406 */
[----:B------:R-:W-:Y:S05]  /*10dc0*/  BRA.DIV UR4, `(.L_x_8625) ;  /* 0x0000002604087947 */ /* 0x000fea000b800000 */
[----:B------:R-:W-:-:S13]  /*10dd0*/  ELECT P6, URZ, PT ;  /* 0x00000000003f782f */ /* 0x000fda00038c0000 */
.L_x_8678:
        /* <DEDUP_REMOVED lines=21> */
.L_x_8627:
[----:B------:R-:W2:Y:S01]  /*10f30*/  S2R R5, SR_TID.X ;  /* 0x0000000000057919 */ /* 0x000ea20000002100 */
[----:B-1----:R-:W-:Y:S02]  /*10f40*/  LEA R8, R16, UR37, 0x3 ;  /* 0x0000002510087c11 */ /* 0x002fe4000f8e18ff */
[----:B--2---:R-:W-:Y:S02]  /*10f50*/  LOP3.LUT R9, R5, 0x7f, RZ, 0xc0, !PT ;  /* 0x0000007f05097812 */ /* 0x004fe400078ec0ff */
[----:B------:R-:W-:Y:S02]  /*10f60*/  SHF.L.U32 R5, R17, 0x1f, RZ ;  /* 0x0000001f11057819 */ /* 0x000fe400000006ff */
[----:B------:R-:W-:Y:S02]  /*10f70*/  ISETP.NE.AND P3, PT, R9, RZ, PT ;  /* 0x000000ff0900720c */ /* 0x000fe40003f65270 */
[----:B------:R-:W1:Y:S02]  /*10f80*/  SYNCS.PHASECHK.TRANS64.TRYWAIT P2, [R8+URZ+0x22840], R5 ;  /* 0x02284005080075a7 */ /* 0x000e64000804017f */
[----:B-1----:R-:W-:Y:S09]  /*10f90*/  @!P2 BRA `(.L_x_8628) ;  /* 0x0000002000b4a947 */ /* 0x002ff20003800000 */
.L_x_8679:
[----:B------:R-:W-:Y:S05]  /*10fa0*/  @P3 BRA `(.L_x_8629) ;  /* 0x0000000000143947 */ /* 0x000fea0003800000 */
[----:B------:R-:W-:Y:S01]  /*10fb0*/  ISETP.NE.AND P2, PT, R19, RZ, PT ;  /* 0x000000ff1300720c */ /* 0x000fe20003f45270 */
[----:B-1----:R-:W-:-:S04]  /*10fc0*/  IMAD.MOV.U32 R5, RZ, RZ, 0x3000 ;  /* 0x00003000ff057424 */ /* 0x002fc800078e00ff */
[----:B------:R2:W-:Y:S08]  /*10fd0*/  SYNCS.ARRIVE.TRANS64 RZ, [R8+URZ+0x22830], R5 ;  /* 0x0228300508ff79a7 */ /* 0x0005f0000800003f */
[----:B------:R-:W-:Y:S05]  /*10fe0*/  @!P2 BRA `(.L_x_8629) ;  /* 0x000000000004a947 */ /* 0x000fea0003800000 */
[----:B------:R-:W-:Y:S01]  /*10ff0*/  BPT.TRAP 0x1 ;  /* 0x000000040000795c */ /* 0x000fe20000300000 */
.L_x_8629:
        /* <DEDUP_REMOVED lines=10> */
[----:B------:R-:W-:Y:S02]  /*110a0*/  UIMAD UR8, UR8, 0x3000, UR37 ;  /* 0x00003000080878a4 */ /* 0x000fe4000f8e0225 */
[----:B------:R-:W-:Y:S02]  /*110b0*/  UIADD3 UR9, UR9, 0x22830, URZ ;  /* 0x0002283009097890 */ /* 0x000fe4000fffe03f */
[----:B------:R-:W-:Y:S02]  /*110c0*/  UIMAD UR11, UR11, 0x60, URZ ;  /* 0x000000600b0b78a4 */ /* 0x000fe4000f8e023f */
[----:B------:R-:W-:-:S09]  /*110d0*/  UIADD3 UR8, UR8, 0x1c400, URZ ;  /* 0x0001c40008087890 */ /* 0x000fd2000fffe03f */
[----:B------:R3:W-:Y:S02]  /*110e0*/  UTMALDG.4D [UR8], [UR4], desc[UR6] ;  /* 0x00000608040075b4 */ /* 0x0007e40008019000 */
[----:B---3--:R-:W-:Y:S01]  /*110f0*/  NOP ;  /* 0x0000000000007918 */ /* 0x008fe20000000000 */
.L_x_8626:
        /* <DEDUP_REMOVED lines=24> */
.L_x_8680:
        /* <DEDUP_REMOVED lines=10> */
.L_x_8681:
[----:B------:R-:W-:Y:S05]  /*11320*/  @P3 BRA `(.L_x_8634) ;  /* 0x0000000000143947 */ /* 0x000fea0003800000 */
[----:B------:R-:W-:Y:S01]  /*11330*/  ISETP.NE.AND P2, PT, R19, RZ, PT ;  /* 0x000000ff1300720c */ /* 0x000fe20003f45270 */
[----:B-1----:R-:W-:-:S04]  /*11340*/  IMAD.MOV.U32 R5, RZ, RZ, 0xc000 ;  /* 0x0000c000ff057424 */ /* 0x002fc800078e00ff */
[----:B------:R2:W-:Y:S08]  /*11350*/  SYNCS.ARRIVE.TRANS64 RZ, [R8+URZ+0x22850], R5 ;  /* 0x0228500508ff79a7 */ /* 0x0005f0000800003f */
[----:B------:R-:W-:Y:S05]  /*11360*/  @!P2 BRA `(.L_x_8634) ;  /* 0x000000000004a947 */ /* 0x000fea0003800000 */
[----:B------:R-:W-:Y:S01]  /*11370*/  BPT.TRAP 0x1 ;  /* 0x000000040000795c */ /* 0x000fe20000300000 */
.L_x_8634:
        /* <DEDUP_REMOVED lines=10> */
[----:B------:R-:W-:-:S03]  /*11420*/  UMOV UR18, 0x40 ;  /* 0x0000004000127882 */ /* 0x000fc60000000000 */
[----:B------:R-:W-:Y:S02]  /*11430*/  UIMAD UR16, UR16, 0xc000, UR37 ;  /* 0x0000c000101078a4 */ /* 0x000fe4000f8e0225 */
[----:B------:R-:W-:Y:S02]  /*11440*/  UIMAD UR11, UR11, 0x60, URZ ;  /* 0x000000600b0b78a4 */ /* 0x000fe4000f8e023f */
[----:B------:R-:W-:Y:S02]  /*11450*/  UIADD3 UR9, UR9, 0x22850, URZ ;  /* 0x0002285009097890 */ /* 0x000fe4000fffe03f */
[----:B------:R-:W-:Y:S02]  /*11460*/  UIADD3 UR8, UR16, 0x400, URZ ;  /* 0x0000040010087890 */ /* 0x000fe4000fffe03f */
[----:B------:R-:W-:Y:S02]  /*11470*/  UIADD3 UR17, UR16, 0x3400, URZ ;  /* 0x0000340010117890 */ /* 0x000fe4000fffe03f */
[----:B------:R-:W-:-:S02]  /*11480*/  UIADD3 UR19, UR16, 0x6400, URZ ;  /* 0x0000640010137890 */ /* 0x000fc4000fffe03f */
[----:B------:R-:W-:-:S03]  /*11490*/  UIADD3 UR20, UR16, 0x9400, URZ ;  /* 0x0000940010147890 */ /* 0x000fc6000fffe03f */
[----:B------:R3:W-:Y:S01]  /*114a0*/  UTMALDG.4D [UR8], [UR6], desc[UR14] ;  /* 0x00000e08060075b4 */ /* 0x0007e20008019000 */
        /* <DEDUP_REMOVED lines=12> */
.L_x_8632:
[----:B------:R-:W-:Y:S05]  /*11570*/  BSYNC B0 ;  /* 0x0000000000007941 */ /* 0x000fea0003800000 */
.L_x_8631:
[----:B------:R-:W-:-:S04]  /*11580*/  UIADD3 UR6, UR39, -0x2, URZ ;  /* 0xfffffffe27067890 */ /* 0x000fc8000fffe03f */
[----:B------:R-:W-:-:S06]  /*11590*/  UISETP.GE.AND UP0, UPT, UR6, UR38, UPT ;  /* 0x000000260600728c */ /* 0x000fcc000bf06270 */
[----:B------:R-:W-:-:S13]  /*115a0*/  PLOP3.LUT P2, PT, PT, PT, UP0, 0x80, 0x0 ;  /* 0x000000000000781c */ /* 0x000fda0003f4f008 */
[----:B------:R-:W-:Y:S05]  /*115b0*/  @!P2 BRA `(.L_x_8635) ;  /* 0x0000001000b4a947 */ /* 0x000fea0003800000 */
[----:B-12---:R-:W-:Y:S01]  /*115c0*/  IMAD R8, RZ, RZ, -UR39 ;  /* 0x80000027ff087e24 */ /* 0x006fe2000f8e02ff */
[----:B------:R-:W-:-:S04]  /*115d0*/  LOP3.LUT R9, RZ, UR38, RZ, 0x33, !PT ;  /* 0x00000026ff097c12 */ /* 0x000fc8000f8e33ff */
        /* <DEDUP_REMOVED lines=32> */
.L_x_8639:
[----:B-1----:R-:W1:Y:S01]  /*117e0*/  S2R R2, SR_TID.X ;  /* 0x0000000000027919 */ /* 0x002e620000002100 */
[----:B------:R-:W-:Y:S02]  /*117f0*/  SHF.L.U32 R3, R17, 0x1f, RZ ;  /* 0x0000001f11037819 */ /* 0x000fe400000006ff */
[----:B-1----:R-:W-:Y:S02]  /*11800*/  LOP3.LUT R5, R2, 0x7f, RZ, 0xc0, !PT ;  /* 0x0000007f02057812 */ /* 0x002fe400078ec0ff */
[----:B------:R-:W-:Y:S02]  /*11810*/  LEA R2, R16, UR37, 0x3 ;  /* 0x0000002510027c11 */ /* 0x000fe4000f8e18ff */
[----:B------:R-:W-:Y:S02]  /*11820*/  ISETP.NE.AND P2, PT, R5, RZ, PT ;  /* 0x000000ff0500720c */ /* 0x000fe40003f45270 */
[----:B------:R-:W1:Y:S02]  /*11830*/  SYNCS.PHASECHK.TRANS64.TRYWAIT P3, [R2+URZ+0x22840], R3 ;  /* 0x02284003020075a7 */ /* 0x000e64000806017f */
[----:B-1----:R-:W-:Y:S09]  /*11840*/  @!P3 BRA `(.L_x_8640) ;  /* 0x0000001800c8b947 */ /* 0x002ff20003800000 */
.L_x_8682:
[----:B------:R-:W-:Y:S05]  /*11850*/  @P2 BRA `(.L_x_8641) ;  /* 0x0000000000142947 */ /* 0x000fea0003800000 */
[----:B------:R-:W-:Y:S01]  /*11860*/  ISETP.NE.AND P3, PT, R19, RZ, PT ;  /* 0x000000ff1300720c */ /* 0x000fe20003f65270 */
[----:B------:R-:W-:-:S04]  /*11870*/  IMAD.MOV.U32 R5, RZ, RZ, 0x3000 ;  /* 0x00003000ff057424 */ /* 0x000fc800078e00ff */
[----:B------:R2:W-:Y:S08]  /*11880*/  SYNCS.ARRIVE.TRANS64 RZ, [R2+URZ+0x22830], R5 ;  /* 0x0228300502ff79a7 */ /* 0x0005f0000800003f */
[----:B------:R-:W-:Y:S05]  /*11890*/  @!P3 BRA `(.L_x_8641) ;  /* 0x000000000004b947 */ /* 0x000fea0003800000 */
[----:B------:R-:W-:Y:S01]  /*118a0*/  BPT.TRAP 0x1 ;  /* 0x000000040000795c */ /* 0x000fe20000300000 */
.L_x_8641:
[----:B------:R-:W-:Y:S01]  /*118b0*/  R2UR UR8, R16 ;  /* 0x00000000100872ca */ /* 0x000fe200000e0000 */
        /* <DEDUP_REMOVED lines=10> */
[----:B------:R-:W-:Y:S02]  /*11960*/  UIMAD UR8, UR8, 0x3000, UR37 ;  /* 0x00003000080878a4 */ /* 0x000fe4000f8e0225 */
[----:B------:R-:W-:Y:S02]  /*11970*/  UIADD3 UR9, UR9, 0x22830, URZ ;  /* 0x0002283009097890 */ /* 0x000fe4000fffe03f */
[----:B------:R-:W-:-:S09]  /*11980*/  UIADD3 UR8, UR8, 0x1c400, URZ ;  /* 0x0001c40008087890 */ /* 0x000fd2000fffe03f */
[----:B------:R3:W-:Y:S01]  /*11990*/  UTMALDG.4D [UR8], [UR6], desc[UR14] ;  /* 0x00000e08060075b4 */ /* 0x0007e20008019000 */
[----:B------:R-:W4:Y:S02]  /*119a0*/  SYNCS.PHASECHK.TRANS64.TRYWAIT P3, [R2+URZ+0x22860], R3 ;  /* 0x02286003020075a7 */ /* 0x000f24000806017f */
[----:B---34-:R-:W-:Y:S05]  /*119b0*/  @!P3 BRA `(.L_x_8642) ;  /* 0x000000180080b947 */ /* 0x018fea0003800000 */
.L_x_8683:
[----:B------:R-:W-:Y:S05]  /*119c0*/  @P2 BRA `(.L_x_8643) ;  /* 0x0000000000142947 */ /* 0x000fea0003800000 */
[----:B------:R-:W-:Y:S01]  /*119d0*/  ISETP.NE.AND P2, PT, R19, RZ, PT ;  /* 0x000000ff1300720c */ /* 0x000fe20003f45270 */
[----:B-1-3--:R-:W-:-:S04]  /*119e0*/  IMAD.MOV.U32 R3, RZ, RZ, 0xc000 ;  /* 0x0000c000ff037424 */ /* 0x00afc800078e00ff */
[----:B------:R4:W-:Y:S08]  /*119f0*/  SYNCS.ARRIVE.TRANS64 RZ, [R2+URZ+0x22850], R3 ;  /* 0x0228500302ff79a7 */ /* 0x0009f0000800003f */
[----:B------:R-:W-:Y:S05]  /*11a00*/  @!P2 BRA `(.L_x_8643) ;  /* 0x000000000004a947 */ /* 0x000fea0003800000 */
[----:B------:R-:W-:Y:S01]  /*11a10*/  BPT.TRAP 0x1 ;  /* 0x000000040000795c */ /* 0x000fe20000300000 */
.L_x_8643:
        /* <DEDUP_REMOVED lines=12> */
[----:B------:R-:W-:Y:S02]  /*11ae0*/  UIADD3 UR9, UR9, 0x22850, URZ ;  /* 0x0002285009097890 */ /* 0x000fe4000fffe03f */
[----:B------:R-:W-:Y:S02]  /*11af0*/  UIADD3 UR8, UR16, 0x400, URZ ;  /* 0x0000040010087890 */ /* 0x000fe4000fffe03f */
[----:B------:R-:W-:Y:S02]  /*11b00*/  UIADD3 UR17, UR16, 0x3400, URZ ;  /* 0x0000340010117890 */ /* 0x000fe4000fffe03f */
[----:B------:R-:W-:Y:S02]  /*11b10*/  UIADD3 UR19, UR16, 0x6400, URZ ;  /* 0x0000640010137890 */ /* 0x000fe4000fffe03f */
[----:B------:R-:W-:-:S03]  /*11b20*/  UIADD3 UR20, UR16, 0x9400, URZ ;  /* 0x0000940010147890 */ /* 0x000fc6000fffe03f */
[----:B------:R5:W-:Y:S01]  /*11b30*/  UTMALDG.4D [UR8], [UR6], desc[UR14] ;  /* 0x00000e08060075b4 */ /* 0x000be20008019000 */
        /* <DEDUP_REMOVED lines=12> */
.L_x_8638:
[----:B------:R-:W-:Y:S05]  /*11c00*/  BSYNC B0 ;  /* 0x0000000000007941 */ /* 0x000fea0003800000 */
.L_x_8637:
[----:B------:R-:W-:-:S06]  /*11c10*/  UIADD3 UR6, UR39, -0x3, URZ ;  /* 0xfffffffd27067890 */ /* 0x000fcc000fffe03f */
[----:B------:R-:W-:-:S07]  /*11c20*/  IMAD.U32 R8, RZ, RZ, UR6 ;  /* 0x00000006ff087e24 */ /* 0x000fce000f8e00ff */
.L_x_8636:
[----:B------:R-:W-:Y:S01]  /*11c30*/  ULOP3.LUT UR6, URZ, UR39, URZ, 0x33, !UPT ;  /* 0x000000273f067292 */ /* 0x000fe2000f8e333f */
[----:B------:R-:W-:Y:S01]  /*11c40*/  VIADD R9, R9, 0xfffffffe ;  /* 0xfffffffe09097836 */ /* 0x000fe20000000000 */
[----:B------:R-:W-:Y:S04]  /*11c50*/  BSSY B0, `(.L_x_8635) ;  /* 0x00000c3000007945 */ /* 0x000fe80003800000 */
[----:B------:R-:W-:-:S13]  /*11c60*/  ISETP.NE.AND P2, PT, R9, UR6, PT ;  /* 0x0000000609007c0c */ /* 0x000fda000bf45270 */
[----:B------:R-:W-:Y:S05]  /*11c70*/  @!P2 BRA `(.L_x_8644) ;  /* 0x0000000c0000a947 */ /* 0x000fea0003800000 */
.L_x_8659:
        /* <DEDUP_REMOVED lines=8> */
[----:B------:R-:W-:Y:S01]  /*11d00*/  IMAD.MOV.U32 R10, RZ, RZ, R8 ;  /* 0x000000ffff0a7224 */ /* 0x000fe200078e0008 */
        /* <DEDUP_REMOVED lines=19> */
.L_x_8647:
[----:B------:R-:W1:Y:S01]  /*11e40*/  S2R R2, SR_TID.X ;  /* 0x0000000000027919 */ /* 0x000e620000002100 */
[----:B------:R-:W-:Y:S02]  /*11e50*/  LEA R3, R9, UR37, 0x3 ;  /* 0x0000002509037c11 */ /* 0x000fe4000f8e18ff */
[----:B-1----:R-:W-:Y:S02]  /*11e60*/  LOP3.LUT R5, R2, 0x7f, RZ, 0xc0, !PT ;  /* 0x0000007f02057812 */ /* 0x002fe400078ec0ff */
[----:B------:R-:W-:Y:S02]  /*11e70*/  SHF.L.U32 R2, R17, 0x1f, RZ ;  /* 0x0000001f11027819 */ /* 0x000fe400000006ff */
[----:B------:R-:W-:Y:S02]  /*11e80*/  ISETP.NE.AND P2, PT, R5, RZ, PT ;  /* 0x000000ff0500720c */ /* 0x000fe40003f45270 */
[----:B------:R-:W1:Y:S02]  /*11e90*/  SYNCS.PHASECHK.TRANS64.TRYWAIT P3, [R3+URZ+0x22840], R2 ;  /* 0x02284002030075a7 */ /* 0x000e64000806017f */
[----:B-1----:R-:W-:Y:S09]  /*11ea0*/  @!P3 BRA `(.L_x_8648) ;  /* 0x000000140058b947 */ /* 0x002ff20003800000 */
.L_x_8684:
[----:B------:R-:W-:Y:S05]  /*11eb0*/  @P2 BRA `(.L_x_8649) ;  /* 0x0000000000142947 */ /* 0x000fea0003800000 */
[----:B------:R-:W-:Y:S01]  /*11ec0*/  ISETP.NE.AND P3, PT, R19, RZ, PT ;  /* 0x000000ff1300720c */ /* 0x000fe20003f65270 */
[----:B------:R-:W-:-:S04]  /*11ed0*/  IMAD.MOV.U32 R12, RZ, RZ, 0x3000 ;  /* 0x00003000ff0c7424 */ /* 0x000fc800078e00ff */
[----:B------:R2:W-:Y:S08]  /*11ee0*/  SYNCS.ARRIVE.TRANS64 RZ, [R3+URZ+0x22830], R12 ;  /* 0x0228300c03ff79a7 */ /* 0x0005f0000800003f */
[----:B------:R-:W-:Y:S05]  /*11ef0*/  @!P3 BRA `(.L_x_8649) ;  /* 0x000000000004b947 */ /* 0x000fea0003800000 */
[----:B------:R-:W-:Y:S01]  /*11f00*/  BPT.TRAP 0x1 ;  /* 0x000000040000795c */ /* 0x000fe20000300000 */
.L_x_8649:
        /* <DEDUP_REMOVED lines=17> */
.L_x_8685:
[----:B------:R-:W-:Y:S05]  /*12020*/  @P2 BRA `(.L_x_8651) ;  /* 0x0000000000142947 */ /* 0x000fea0003800000 */
[----:B------:R-:W-:Y:S01]  /*12030*/  ISETP.NE.AND P2, PT, R19, RZ, PT ;  /* 0x000000ff1300720c */ /* 0x000fe20003f45270 */
[----:B-1-3--:R-:W-:-:S04]  /*12040*/  IMAD.MOV.U32 R2, RZ, RZ, 0xc000 ;  /* 0x0000c000ff027424 */ /* 0x00afc800078e00ff */
[----:B------:R4:W-:Y:S08]  /*12050*/  SYNCS.ARRIVE.TRANS64 RZ, [R3+URZ+0x22850], R2 ;  /* 0x0228500203ff79a7 */ /* 0x0009f0000800003f */
[----:B------:R-:W-:Y:S05]  /*12060*/  @!P2 BRA `(.L_x_8651) ;  /* 0x000000000004a947 */ /* 0x000fea0003800000 */
[----:B------:R-:W-:Y:S01]  /*12070*/  BPT.TRAP 0x1 ;  /* 0x000000040000795c */ /* 0x000fe20000300000 */
.L_x_8651:
        /* <DEDUP_REMOVED lines=17> */
[----:B------:R5:W-:Y:S02]  /*12190*/  UTMALDG.4D [UR8], [UR6], desc[UR14] ;  /* 0x00000e08060075b4 */ /* 0x000be40008019000 */
[----:B-----5:R-:W-:Y:S01]  /*121a0*/  UMOV UR8, UR17 ;  /* 0x0000001100087c82 */ /* 0x020fe20008000000 */
[----:B------:R-:W-:Y:S01]  /*121b0*/  UMOV UR10, UR19 ;  /* 0x00000013000a7c82 */ /* 0x000fe20008000000 */
[----:B------:R-:W-:Y:S01]  /*121c0*/  UMOV UR17, 0x80 ;  /* 0x0000008000117882 */ /* 0x000fe20000000000 */
        /* <DEDUP_REMOVED lines=9> */
.L_x_8646:
[----:B------:R-:W-:Y:S05]  /*12260*/  BSYNC B1 ;  /* 0x0000000000017941 */ /* 0x000fea0003800000 */
.L_x_8645:
        /* <DEDUP_REMOVED lines=27> */
.L_x_8654:
[----:B------:R-:W1:Y:S01]  /*12420*/  S2R R2, SR_TID.X ;  /* 0x0000000000027919 */ /* 0x000e620000002100 */
[----:B--2---:R-:W-:Y:S02]  /*12430*/  SHF.L.U32 R3, R17, 0x1f, RZ ;  /* 0x0000001f11037819 */ /* 0x004fe400000006ff */
[----:B-1----:R-:W-:Y:S02]  /*12440*/  LOP3.LUT R5, R2, 0x7f, RZ, 0xc0, !PT ;  /* 0x0000007f02057812 */ /* 0x002fe400078ec0ff */
[----:B------:R-:W-:Y:S02]  /*12450*/  LEA R2, R16, UR37, 0x3 ;  /* 0x0000002510027c11 */ /* 0x000fe4000f8e18ff */
[----:B------:R-:W-:Y:S02]  /*12460*/  ISETP.NE.AND P2, PT, R5, RZ, PT ;  /* 0x000000ff0500720c */ /* 0x000fe40003f45270 */
[----:B------:R-:W1:Y:S02]  /*12470*/  SYNCS.PHASECHK.TRANS64.TRYWAIT P3, [R2+URZ+0x22840], R3 ;  /* 0x02284003020075a7 */ /* 0x000e64000806017f */
[----:B-1----:R-:W-:Y:S09]  /*12480*/  @!P3 BRA `(.L_x_8655) ;  /* 0x000000100008b947 */ /* 0x002ff20003800000 */
.L_x_8686:
[----:B------:R-:W-:Y:S05]  /*12490*/  @P2 BRA `(.L_x_8656) ;  /* 0x0000000000142947 */ /* 0x000fea0003800000 */
[----:B------:R-:W-:Y:S01]  /*124a0*/  ISETP.NE.AND P3, PT, R19, RZ, PT ;  /* 0x000000ff1300720c */ /* 0x000fe20003f65270 */
[----:B------:R-:W-:-:S04]  /*124b0*/  IMAD.MOV.U32 R5, RZ, RZ, 0x3000 ;  /* 0x00003000ff057424 */ /* 0x000fc800078e00ff */
[----:B------:R2:W-:Y:S08]  /*124c0*/  SYNCS.ARRIVE.TRANS64 RZ, [R2+URZ+0x22830], R5 ;  /* 0x0228300502ff79a7 */ /* 0x0005f0000800003f */
[----:B------:R-:W-:Y:S05]  /*124d0*/  @!P3 BRA `(.L_x_8656) ;  /* 0x000000000004b947 */ /* 0x000fea0003800000 */
[----:B------:R-:W-:Y:S01]  /*124e0*/  BPT.TRAP 0x1 ;  /* 0x000000040000795c */ /* 0x000fe20000300000 */
.L_x_8656:
[----:B------:R-:W-:Y:S01]  /*124f0*/  R2UR UR8, R16 ;  /* 0x00000000100872ca */ /* 0x000fe200000e0000 */
[----:B--2---:R-:W-:Y:S01]  /*12500*/  IMAD R5, R10, 0x60, RZ ;  /* 0x000000600a057824 */ /* 0x004fe200078e02ff */
        /* <DEDUP_REMOVED lines=13> */
[----:B------:R-:W3:Y:S02]  /*125e0*/  SYNCS.PHASECHK.TRANS64.TRYWAIT P3, [R2+URZ+0x22860], R3 ;  /* 0x02286003020075a7 */ /* 0x000ee4000806017f */
[----:B--23--:R-:W-:Y:S05]  /*125f0*/  @!P3 BRA `(.L_x_8657) ;  /* 0x0000000c00c0b947 */ /* 0x00cfea0003800000 */
.L_x_8687:
[----:B------:R-:W-:Y:S05]  /*12600*/  @P2 BRA `(.L_x_8658) ;  /* 0x0000000000142947 */ /* 0x000fea0003800000 */
[----:B------:R-:W-:Y:S01]  /*12610*/  ISETP.NE.AND P2, PT, R19, RZ, PT ;  /* 0x000000ff1300720c */ /* 0x000fe20003f45270 */
[----:B-12---:R-:W-:-:S04]  /*12620*/  IMAD.MOV.U32 R3, RZ, RZ, 0xc000 ;  /* 0x0000c000ff037424 */ /* 0x006fc800078e00ff */
[----:B------:R3:W-:Y:S08]  /*12630*/  SYNCS.ARRIVE.TRANS64 RZ, [R2+URZ+0x22850], R3 ;  /* 0x0228500302ff79a7 */ /* 0x0007f0000800003f */
[----:B------:R-:W-:Y:S05]  /*12640*/  @!P2 BRA `(.L_x_8658) ;  /* 0x000000000004a947 */ /* 0x000fea0003800000 */
[----:B------:R-:W-:Y:S01]  /*12650*/  BPT.TRAP 0x1 ;  /* 0x000000040000795c */ /* 0x000fe20000300000 */
.L_x_8658:
        /* <DEDUP_REMOVED lines=30> */
.L_x_8653:
[----:B------:R-:W-:Y:S05]  /*12840*/  BSYNC B1 ;  /* 0x0000000000017941 */ /* 0x000fea0003800000 */
.L_x_8652:
[----:B------:R-:W-:Y:S01]  /*12850*/  ISETP.GT.AND P2, PT, R9, UR38, PT ;  /* 0x0000002609007c0c */ /* 0x000fe2000bf44270 */
[----:B------:R-:W-:-:S12]  /*12860*/  VIADD R8, R8, 0xfffffffe ;  /* 0xfffffffe08087836 */ /* 0x000fd80000000000 */
[----:B------:R-:W-:Y:S05]  /*12870*/  @P2 BRA `(.L_x_8659) ;  /* 0xfffffff400002947 */ /* 0x000fea000383ffff */
.L_x_8644:
[----:B------:R-:W-:Y:S05]  /*12880*/  BSYNC B0 ;  /* 0x0000000000007941 */ /* 0x000fea0003800000 */
.L_x_8635:
[----:B------:R-:W-:Y:S01]  /*12890*/  VIADD R16, R16, 0x1 ;  /* 0x0000000110107836 */ /* 0x000fe20000000000 */
[----:B------:R-:W-:Y:S04]  /*128a0*/  BSSY B0, `(.L_x_8660) ;  /* 0x0000011000007945 */ /* 0x000fe80003800000 */
        /* <DEDUP_REMOVED lines=16> */
.L_x_8661:
[----:B------:R-:W-:Y:S05]  /*129b0*/  BSYNC B0 ;  /* 0x0000000000007941 */ /* 0x000fea0003800000 */
.L_x_8660:
[----:B------:R-:W-:Y:S01]  /*129c0*/  SEL R16, R16, RZ, P0 ;  /* 0x000000ff10107207 */ /* 0x000fe20000000000 */
[----:B------:R-:W-:-:S07]  /*129d0*/  IMAD.MOV.U32 R13, RZ, RZ, R18 ;  /* 0x000000ffff0d7224 */ /* 0x000fce00078e0012 */
.L_x_8620:
[----:B------:R-:W-:Y:S05]  /*129e0*/  BSYNC B6 ;  /* 0x0000000000067941 */ /* 0x000fea0003800000 */
.L_x_8618:
[----:B------:R-:W-:-:S03]  /*129f0*/  UMOV UR6, 0xffffffff ;  /* 0xffffffff00067882 */ /* 0x000fc60000000000 */
[----:B------:R-:W-:Y:S05]  /*12a00*/  BRA.DIV UR6, `(.L_x_8662) ;  /* 0x0000000a06d07947 */ /* 0x000fea000b800000 */
[----:B------:R1:W1:Y:S02]  /*12a10*/  SHFL.IDX PT, R14, R13, RZ, 0x1f ;  /* 0x00001fff0d0e7589 */ /* 0x00026400000e0000 */
.L_x_8690:
        /* <DEDUP_REMOVED lines=12> */
.L_x_8609:
        /* <DEDUP_REMOVED lines=11> */
.L_x_8691:
        /* <DEDUP_REMOVED lines=10> */
[----:B------:R-:W-:-:S05]  /*12c30*/  IMAD.U32 R0, RZ, RZ, UR4 ;  /* 0x00000004ff007e24 */ /* 0x000fca000f8e00ff */
[----:B------:R-:W-:-:S13]  /*12c40*/  ISETP.NE.AND P2, PT, R0, 0x3, PT ;  /* 0x000000030000780c */ /* 0x000fda0003f45270 */
[----:B------:R-:W-:Y:S05]  /*12c50*/  @!P2 BRA `(.L_x_8667) ;  /* 0x000000000004a947 */ /* 0x000fea0003800000 */
[----:B------:R-:W-:Y:S01]  /*12c60*/  BPT.TRAP 0x1 ;  /* 0x000000040000795c */ /* 0x000fe20000300000 */
.L_x_8667:
        /* <DEDUP_REMOVED lines=12> */
.L_x_8692:
[----:B------:R-:W2:Y:S02]  /*12d30*/  SYNCS.PHASECHK.TRANS64.TRYWAIT P0, [R3+URZ], R0 ;  /* 0x00000000030075a7 */ /* 0x000ea4000800017f */
[----:B--2---:R-:W-:Y:S05]  /*12d40*/  @!P0 BRA `(.L_x_8669) ;  /* 0x00000008004c8947 */ /* 0x004fea0003800000 */
.L_x_8693:
[----:B------:R-:W-:Y:S05]  /*12d50*/  @!P2 BRA `(.L_x_8670) ;  /* 0x000000000004a947 */ /* 0x000fea0003800000 */
[----:B------:R-:W-:Y:S01]  /*12d60*/  BPT.TRAP 0x1 ;  /* 0x000000040000795c */ /* 0x000fe20000300000 */
.L_x_8670:
[----:B--2---:R-:W-:-:S04]  /*12d70*/  VIADD R3, R7, 0x22860 ;  /* 0x0002286007037836 */ /* 0x004fc80000000000 */
[----:B-1----:R-:W-:-:S04]  /*12d80*/  IMAD R5, R16, 0x8, R3 ;  /* 0x0000000810057824 */ /* 0x002fc800078e0203 */
[----:B------:R-:W1:Y:S02]  /*12d90*/  SYNCS.PHASECHK.TRANS64.TRYWAIT P0, [R5+URZ], R4 ;  /* 0x00000004050075a7 */ /* 0x000e64000800017f */
[----:B-1----:R-:W-:Y:S05]  /*12da0*/  @!P0 BRA `(.L_x_8671) ;  /* 0x0000000800488947 */ /* 0x002fea0003800000 */
.L_x_8694:
[----:B------:R-:W-:-:S07]  /*12db0*/  IMAD R3, R2, 0x8, R3 ;  /* 0x0000000802037824 */ /* 0x000fce00078e0203 */
.L_x_8672:
[----:B--2---:R2:W3:Y:S02]  /*12dc0*/  SYNCS.PHASECHK.TRANS64.TRYWAIT P0, [R3+URZ], R0 ;  /* 0x00000000030075a7 */ /* 0x0044e4000800017f */
[----:B---3--:R-:W-:Y:S05]  /*12dd0*/  @!P0 NANOSLEEP.SYNCS 0x989680 ;  /* 0x009896800000895d */ /* 0x008fea0003900000 */
[----:B------:R-:W3:Y:S02]  /*12de0*/  @!P0 SYNCS.PHASECHK.TRANS64 P0, [R3+URZ], R0 ;  /* 0x00000000030085a7 */ /* 0x000ee4000800007f */
[----:B---3--:R-:W-:Y:S05]  /*12df0*/  @!P0 BRA `(.L_x_8672) ;  /* 0xfffffffc00f08947 */ /* 0x008fea000383ffff */
.L_x_8666:
[----:B------:R-:W-:Y:S05]  /*12e00*/  BSYNC B0 ;  /* 0x0000000000007941 */ /* 0x000fea0003800000 */
.L_x_8665:
[----:B------:R-:W-:Y:S05]  /*12e10*/  EXIT ;  /* 0x000000000000794d */ /* 0x000fea0003800000 */
.L_x_8526:
[----:B-1----:R-:W-:-:S04]  /*12e20*/  IMAD.U32 R3, RZ, RZ, UR46 ;  /* 0x0000002eff037e24 */ /* 0x002fc8000f8e00ff */
[----:B------:R1:W2:Y:S03]  /*12e30*/  SYNCS.PHASECHK.TRANS64.TRYWAIT P0, [R3+URZ+0x22800], R0 ;  /* 0x02280000030075a7 */ /* 0x0002a6000800017f */
[----:B--2---:R-:W-:Y:S05]  /*12e40*/  @!P0 NANOSLEEP.SYNCS 0x989680 ;  /* 0x009896800000895d */ /* 0x004fea0003900000 */
[----:B------:R-:W2:Y:S02]  /*12e50*/  @!P0 SYNCS.PHASECHK.TRANS64 P0, [R3+URZ+0x22800], R0 ;  /* 0x02280000030085a7 */ /* 0x000ea4000800007f */
[----:B--2---:R-:W-:Y:S05]  /*12e60*/  @!P0 BRA `(.L_x_8526) ;  /* 0xfffffffc00ec8947 */ /* 0x004fea000383ffff */
[----:B------:R-:W-:Y:S05]  /*12e70*/  BRA `(.L_x_8673) ;  /* 0xfffffeec00347947 */ /* 0x000fea000383ffff */
.L_x_8530:
[----:B--2---:R-:W-:-:S04]  /*12e80*/  IMAD.U32 R3, RZ, RZ, UR21 ;  /* 0x00000015ff037e24 */ /* 0x004fc8000f8e00ff */
[----:B------:R2:W3:Y:S03]  /*12e90*/  SYNCS.PHASECHK.TRANS64.TRYWAIT P1, [R3+URZ+0x22830], R12 ;  /* 0x0228300c030075a7 */ /* 0x0004e6000802017f */
[----:B---3--:R-:W-:Y:S05]  /*12ea0*/  @!P1 NANOSLEEP.SYNCS 0x989680 ;  /* 0x009896800000995d */ /* 0x008fea0003900000 */
[----:B------:R-:W3:Y:S02]  /*12eb0*/  @!P1 SYNCS.PHASECHK.TRANS64 P1, [R3+URZ+0x22830], R12 ;  /* 0x0228300c030095a7 */ /* 0x000ee4000802007f */
[----:B---3--:R-:W-:Y:S05]  /*12ec0*/  @!P1 BRA `(.L_x_8530) ;  /* 0xfffffffc00ec9947 */ /* 0x008fea000383ffff */
[----:B------:R-:W-:Y:S05]  /*12ed0*/  BRA `(.L_x_8529) ;  /* 0xfffffeec00587947 */ /* 0x000fea000383ffff */
.L_x_8542:
[----:B--2---:R2:W3:Y:S02]  /*12ee0*/  SYNCS.PHASECHK.TRANS64.TRYWAIT P1, [R7+URZ+0x22850], R12 ;  /* 0x0228500c070075a7 */ /* 0x0044e4000802017f */
[----:B---3--:R-:W-:Y:S05]  /*12ef0*/  @!P1 NANOSLEEP.SYNCS 0x989680 ;  /* 0x009896800000995d */ /* 0x008fea0003900000 */
[----:B------:R-:W3:Y:S02]  /*12f00*/  @!P1 SYNCS.PHASECHK.TRANS64 P1, [R7+URZ+0x22850], R12 ;  /* 0x0228500c070095a7 */ /* 0x000ee4000802007f */
[----:B---3--:R-:W-:Y:S05]  /*12f10*/  @!P1 BRA `(.L_x_8542) ;  /* 0xfffffffc00f09947 */ /* 0x008fea000383ffff */
[----:B------:R-:W-:Y:S05]  /*12f20*/  BRA `(.L_x_8541) ;  /* 0xffffff1400607947 */ /* 0x000fea000383ffff */
.L_x_8550:
[----:B--2---:R-:W-:-:S04]  /*12f30*/  IMAD.U32 R11, RZ, RZ, UR28 ;  /* 0x0000001cff0b7e24 */ /* 0x004fc8000f8e00ff */
[----:B------:R2:W3:Y:S03]  /*12f40*/  SYNCS.PHASECHK.TRANS64.TRYWAIT P1, [R11+URZ+0x22830], R10 ;  /* 0x0228300a0b0075a7 */ /* 0x0004e6000802017f */
[----:B---3--:R-:W-:Y:S05]  /*12f50*/  @!P1 NANOSLEEP.SYNCS 0x989680 ;  /* 0x009896800000995d */ /* 0x008fea0003900000 */
[----:B------:R-:W3:Y:S02]  /*12f60*/  @!P1 SYNCS.PHASECHK.TRANS64 P1, [R11+URZ+0x22830], R10 ;  /* 0x0228300a0b0095a7 */ /* 0x000ee4000802007f */
[----:B---3--:R-:W-:Y:S05]  /*12f70*/  @!P1 BRA `(.L_x_8550) ;  /* 0xfffffffc00ec9947 */ /* 0x008fea000383ffff */
[----:B------:R-:W-:Y:S05]  /*12f80*/  BRA `(.L_x_8549) ;  /* 0xffffff1800d07947 */ /* 0x000fea000383ffff */
.L_x_8562:
[----:B--2---:R2:W3:Y:S02]  /*12f90*/  SYNCS.PHASECHK.TRANS64.TRYWAIT P1, [R177+URZ+0x22850], R10 ;  /* 0x0228500ab10075a7 */ /* 0x0044e4000802017f */
[----:B---3--:R-:W-:Y:S05]  /*12fa0*/  @!P1 NANOSLEEP.SYNCS 0x989680 ;  /* 0x009896800000995d */ /* 0x008fea0003900000 */
[----:B------:R-:W3:Y:S02]  /*12fb0*/  @!P1 SYNCS.PHASECHK.TRANS64 P1, [R177+URZ+0x22850], R10 ;  /* 0x0228500ab10095a7 */ /* 0x000ee4000802007f */
[----:B---3--:R-:W-:Y:S05]  /*12fc0*/  @!P1 BRA `(.L_x_8562) ;  /* 0xfffffffc00f09947 */ /* 0x008fea000383ffff */
[----:B------:R-:W-:Y:S05]  /*12fd0*/  BRA `(.L_x_8561) ;  /* 0xffffff4800fc7947 */ /* 0x000fea000383ffff */
.L_x_8571:
[----:B--2---:R-:W-:-:S04]  /*12fe0*/  IMAD.U32 R8, RZ, RZ, UR26 ;  /* 0x0000001aff087e24 */ /* 0x004fc8000f8e00ff */
[----:B------:R2:W3:Y:S03]  /*12ff0*/  SYNCS.PHASECHK.TRANS64.TRYWAIT P2, [R8+URZ+0x22830], R7 ;  /* 0x02283007080075a7 */ /* 0x0004e6000804017f */
[----:B---3--:R-:W-:Y:S05]  /*13000*/  @!P2 NANOSLEEP.SYNCS 0x989680 ;  /* 0x009896800000a95d */ /* 0x008fea0003900000 */
[----:B------:R-:W3:Y:S02]  /*13010*/  @!P2 SYNCS.PHASECHK.TRANS64 P2, [R8+URZ+0x22830], R7 ;  /* 0x022830070800a5a7 */ /* 0x000ee4000804007f */
[----:B---3--:R-:W-:Y:S05]  /*13020*/  @!P2 BRA `(.L_x_8571) ;  /* 0xfffffffc00eca947 */ /* 0x008fea000383ffff */
[----:B------:R-:W-:Y:S05]  /*13030*/  BRA `(.L_x_8570) ;  /* 0xffffff5000887947 */ /* 0x000fea000383ffff */
.L_x_8575:
[----:B--2---:R2:W3:Y:S02]  /*13040*/  SYNCS.PHASECHK.TRANS64.TRYWAIT P2, [R210+URZ+0x22850], R7 ;  /* 0x02285007d20075a7 */ /* 0x0044e4000804017f */
[----:B---3--:R-:W-:Y:S05]  /*13050*/  @!P2 NANOSLEEP.SYNCS 0x989680 ;  /* 0x009896800000a95d */ /* 0x008fea0003900000 */
[----:B------:R-:W3:Y:S02]  /*13060*/  @!P2 SYNCS.PHASECHK.TRANS64 P2, [R210+URZ+0x22850], R7 ;  /* 0x02285007d200a5a7 */ /* 0x000ee4000804007f */
[----:B---3--:R-:W-:Y:S05]  /*13070*/  @!P2 BRA `(.L_x_8575) ;  /* 0xfffffffc00f0a947 */ /* 0x008fea000383ffff */
[----:B------:R-:W-:Y:S05]  /*13080*/  BRA `(.L_x_8574) ;  /* 0xffffff7000287947 */ /* 0x000fea000383ffff */
.L_x_8581:
[----:B--2---:R-:W-:-:S04]  /*13090*/  IMAD.U32 R9, RZ, RZ, UR27 ;  /* 0x0000001bff097e24 */ /* 0x004fc8000f8e00ff */
[----:B------:R2:W3:Y:S03]  /*130a0*/  SYNCS.PHASECHK.TRANS64.TRYWAIT P1, [R9+URZ+0x22830], R12 ;  /* 0x0228300c090075a7 */ /* 0x0004e6000802017f */
[----:B---3--:R-:W-:Y:S05]  /*130b0*/  @!P1 NANOSLEEP.SYNCS 0x989680 ;  /* 0x009896800000995d */ /* 0x008fea0003900000 */
[----:B------:R-:W3:Y:S02]  /*130c0*/  @!P1 SYNCS.PHASECHK.TRANS64 P1, [R9+URZ+0x22830], R12 ;  /* 0x0228300c090095a7 */ /* 0x000ee4000802007f */
[----:B---3--:R-:W-:Y:S05]  /*130d0*/  @!P1 BRA `(.L_x_8581) ;  /* 0xfffffffc00ec9947 */ /* 0x008fea000383ffff */
[----:B------:R-:W-:Y:S05]  /*130e0*/  BRA `(.L_x_8580) ;  /* 0xffffff74002c7947 */ /* 0x000fea000383ffff */
.L_x_8593:
[----:B--2---:R2:W3:Y:S02]  /*130f0*/  SYNCS.PHASECHK.TRANS64.TRYWAIT P1, [R177+URZ+0x22850], R12 ;  /* 0x0228500cb10075a7 */ /* 0x0044e4000802017f */
[----:B---3--:R-:W-:Y:S05]  /*13100*/  @!P1 NANOSLEEP.SYNCS 0x989680 ;  /* 0x009896800000995d */ /* 0x008fea0003900000 */
[----:B------:R-:W3:Y:S02]  /*13110*/  @!P1 SYNCS.PHASECHK.TRANS64 P1, [R177+URZ+0x22850], R12 ;  /* 0x0228500cb10095a7 */ /* 0x000ee4000802007f */
[----:B---3--:R-:W-:Y:S05]  /*13120*/  @!P1 BRA `(.L_x_8593) ;  /* 0xfffffffc00f09947 */ /* 0x008fea000383ffff */
[----:B------:R-:W-:Y:S05]  /*13130*/  BRA `(.L_x_8592) ;  /* 0xffffffa400587947 */ /* 0x000fea000383ffff */
.L_x_8624:
        /* <DEDUP_REMOVED lines=10> */
.L_x_8674:
[----:B------:R-:W-:Y:S05]  /*131e0*/  BRA `(.L_x_8675) ;  /* 0xffffffd800ec7947 */ /* 0x000fea000383ffff */
.L_x_8625:
[----:B------:R-:W-:Y:S01]  /*131f0*/  BSSY B0, `(.L_x_8676) ;  /* 0x0000006000007945 */ /* 0x000fe20003800000 */
[----:B------:R-:W-:-:S07]  /*13200*/  IMAD.MOV.U32 R15, RZ, RZ, -0x1 ;  /* 0xffffffffff0f7424 */ /* 0x000fce00078e00ff */
[----:B------:R-:W-:Y:S05]  /*13210*/  WARPSYNC.COLLECTIVE R15, `(.L_x_8677) ;  /* 0x000000000f0c7348 */ /* 0x000fea0003c00000 */
[----:B------:R-:W-:Y:S02]  /*13220*/  ELECT P6, UR62, PT ;  /* 0x00000000003e782f */ /* 0x000fe400038c0000 */
[----:B------:R-:W-:Y:S01]  /*13230*/  MOV R14, UR62 ;  /* 0x0000003e000e7c02 */ /* 0x000fe20008000f00 */
[----:B------:R-:W-:Y:S10]  /*13240*/  ENDCOLLECTIVE ;  /* 0x000000000000791b */ /* 0x000ff40003800000 */
.L_x_8677:
[----:B------:R-:W-:Y:S05]  /*13250*/  BSYNC B0 ;  /* 0x0000000000007941 */ /* 0x000fea0003800000 */
.L_x_8676:
[----:B------:R-:W-:Y:S05]  /*13260*/  BRA `(.L_x_8678) ;  /* 0xffffffd800dc7947 */ /* 0x000fea000383ffff */
.L_x_8628:
[----:B-1----:R1:W2:Y:S02]  /*13270*/  SYNCS.PHASECHK.TRANS64.TRYWAIT P2, [R8+URZ+0x22840], R5 ;  /* 0x02284005080075a7 */ /* 0x0022a4000804017f */
[----:B--2---:R-:W-:Y:S05]  /*13280*/  @!P2 NANOSLEEP.SYNCS 0x989680 ;  /* 0x009896800000a95d */ /* 0x004fea0003900000 */
[----:B------:R-:W2:Y:S02]  /*13290*/  @!P2 SYNCS.PHASECHK.TRANS64 P2, [R8+URZ+0x22840], R5 ;  /* 0x022840050800a5a7 */ /* 0x000ea4000804007f */
[----:B--2---:R-:W-:Y:S05]  /*132a0*/  @!P2 BRA `(.L_x_8628) ;  /* 0xfffffffc00f0a947 */ /* 0x004fea000383ffff */
[----:B------:R-:W-:Y:S05]  /*132b0*/  BRA `(.L_x_8679) ;  /* 0xffffffdc00387947 */ /* 0x000fea000383ffff */
.L_x_8630:
[----:B-1----:R-:W-:-:S04]  /*132c0*/  IMAD.U32 R8, RZ, RZ, UR37 ;  /* 0x00000025ff087e24 */ /* 0x002fc8000f8e00ff */
[----:B------:R1:W2:Y:S03]  /*132d0*/  SYNCS.PHASECHK.TRANS64.TRYWAIT P2, [R8+URZ+0x22820], R5 ;  /* 0x02282005080075a7 */ /* 0x0002a6000804017f */
[----:B--2---:R-:W-:Y:S05]  /*132e0*/  @!P2 NANOSLEEP.SYNCS 0x989680 ;  /* 0x009896800000a95d */ /* 0x004fea0003900000 */
[----:B------:R-:W2:Y:S02]  /*132f0*/  @!P2 SYNCS.PHASECHK.TRANS64 P2, [R8+URZ+0x22820], R5 ;  /* 0x022820050800a5a7 */ /* 0x000ea4000804007f */
[----:B--2---:R-:W-:Y:S05]  /*13300*/  @!P2 BRA `(.L_x_8630) ;  /* 0xfffffffc00eca947 */ /* 0x004fea000383ffff */
[----:B------:R-:W-:Y:S05]  /*13310*/  BRA `(.L_x_8680) ;  /* 0xffffffdc00d87947 */ /* 0x000fea000383ffff */
.L_x_8633:
[----:B-1----:R1:W2:Y:S02]  /*13320*/  SYNCS.PHASECHK.TRANS64.TRYWAIT P2, [R8+URZ+0x22860], R5 ;  /* 0x02286005080075a7 */ /* 0x0022a4000804017f */
[----:B--2---:R-:W-:Y:S05]  /*13330*/  @!P2 NANOSLEEP.SYNCS 0x989680 ;  /* 0x009896800000a95d */ /* 0x004fea0003900000 */
[----:B------:R-:W2:Y:S02]  /*13340*/  @!P2 SYNCS.PHASECHK.TRANS64 P2, [R8+URZ+0x22860], R5 ;  /* 0x022860050800a5a7 */ /* 0x000ea4000804007f */
[----:B--2---:R-:W-:Y:S05]  /*13350*/  @!P2 BRA `(.L_x_8633) ;  /* 0xfffffffc00f0a947 */ /* 0x004fea000383ffff */
[----:B------:R-:W-:Y:S05]  /*13360*/  BRA `(.L_x_8681) ;  /* 0xffffffdc00ec7947 */ /* 0x000fea000383ffff */
.L_x_8640:
[----:B-1----:R1:W2:Y:S02]  /*13370*/  SYNCS.PHASECHK.TRANS64.TRYWAIT P3, [R2+URZ+0x22840], R3 ;  /* 0x02284003020075a7 */ /* 0x0022a4000806017f */
[----:B--2---:R-:W-:Y:S05]  /*13380*/  @!P3 NANOSLEEP.SYNCS 0x989680 ;  /* 0x009896800000b95d */ /* 0x004fea0003900000 */
[----:B------:R-:W2:Y:S02]  /*13390*/  @!P3 SYNCS.PHASECHK.TRANS64 P3, [R2+URZ+0x22840], R3 ;  /* 0x022840030200b5a7 */ /* 0x000ea4000806007f */
[----:B--2---:R-:W-:Y:S05]  /*133a0*/  @!P3 BRA `(.L_x_8640) ;  /* 0xfffffffc00f0b947 */ /* 0x004fea000383ffff */
[----:B------:R-:W-:Y:S05]  /*133b0*/  BRA `(.L_x_8682) ;  /* 0xffffffe400247947 */ /* 0x000fea000383ffff */
.L_x_8642:
[----:B---3--:R3:W4:Y:S02]  /*133c0*/  SYNCS.PHASECHK.TRANS64.TRYWAIT P3, [R2+URZ+0x22860], R3 ;  /* 0x02286003020075a7 */ /* 0x008724000806017f */
[----:B----4-:R-:W-:Y:S05]  /*133d0*/  @!P3 NANOSLEEP.SYNCS 0x989680 ;  /* 0x009896800000b95d */ /* 0x010fea0003900000 */
[----:B------:R-:W4:Y:S02]  /*133e0*/  @!P3 SYNCS.PHASECHK.TRANS64 P3, [R2+URZ+0x22860], R3 ;  /* 0x022860030200b5a7 */ /* 0x000f24000806007f */
[----:B----4-:R-:W-:Y:S05]  /*133f0*/  @!P3 BRA `(.L_x_8642) ;  /* 0xfffffffc00f0b947 */ /* 0x010fea000383ffff */
[----:B------:R-:W-:Y:S05]  /*13400*/  BRA `(.L_x_8683) ;  /* 0xffffffe4006c7947 */ /* 0x000fea000383ffff */
.L_x_8648:
[----:B-1----:R1:W2:Y:S02]  /*13410*/  SYNCS.PHASECHK.TRANS64.TRYWAIT P3, [R3+URZ+0x22840], R2 ;  /* 0x02284002030075a7 */ /* 0x0022a4000806017f */
[----:B--2---:R-:W-:Y:S05]  /*13420*/  @!P3 NANOSLEEP.SYNCS 0x989680 ;  /* 0x009896800000b95d */ /* 0x004fea0003900000 */
[----:B------:R-:W2:Y:S02]  /*13430*/  @!P3 SYNCS.PHASECHK.TRANS64 P3, [R3+URZ+0x22840], R2 ;  /* 0x022840020300b5a7 */ /* 0x000ea4000806007f */
[----:B--2---:R-:W-:Y:S05]  /*13440*/  @!P3 BRA `(.L_x_8648) ;  /* 0xfffffffc00f0b947 */ /* 0x004fea000383ffff */
[----:B------:R-:W-:Y:S05]  /*13450*/  BRA `(.L_x_8684) ;  /* 0xffffffe800947947 */ /* 0x000fea000383ffff */
.L_x_8650:
[----:B---3--:R3:W4:Y:S02]  /*13460*/  SYNCS.PHASECHK.TRANS64.TRYWAIT P3, [R3+URZ+0x22860], R2 ;  /* 0x02286002030075a7 */ /* 0x008724000806017f */
[----:B----4-:R-:W-:Y:S05]  /*13470*/  @!P3 NANOSLEEP.SYNCS 0x989680 ;  /* 0x009896800000b95d */ /* 0x010fea0003900000 */
[----:B------:R-:W4:Y:S02]  /*13480*/  @!P3 SYNCS.PHASECHK.TRANS64 P3, [R3+URZ+0x22860], R2 ;  /* 0x022860020300b5a7 */ /* 0x000f24000806007f */
[----:B----4-:R-:W-:Y:S05]  /*13490*/  @!P3 BRA `(.L_x_8650) ;  /* 0xfffffffc00f0b947 */ /* 0x010fea000383ffff */
[----:B------:R-:W-:Y:S05]  /*134a0*/  BRA `(.L_x_8685) ;  /* 0xffffffe800dc7947 */ /* 0x000fea000383ffff */
.L_x_8655:
[----:B-1----:R1:W2:Y:S02]  /*134b0*/  SYNCS.PHASECHK.TRANS64.TRYWAIT P3, [R2+URZ+0x22840], R3 ;  /* 0x02284003020075a7 */ /* 0x0022a4000806017f */
[----:B--2---:R-:W-:Y:S05]  /*134c0*/  @!P3 NANOSLEEP.SYNCS 0x989680 ;  /* 0x009896800000b95d */ /* 0x004fea0003900000 */
[----:B------:R-:W2:Y:S02]  /*134d0*/  @!P3 SYNCS.PHASECHK.TRANS64 P3, [R2+URZ+0x22840], R3 ;  /* 0x022840030200b5a7 */ /* 0x000ea4000806007f */
[----:B--2---:R-:W-:Y:S05]  /*134e0*/  @!P3 BRA `(.L_x_8655) ;  /* 0xfffffffc00f0b947 */ /* 0x004fea000383ffff */
[----:B------:R-:W-:Y:S05]  /*134f0*/  BRA `(.L_x_8686) ;  /* 0xffffffec00e47947 */ /* 0x000fea000383ffff */
.L_x_8657:
[----:B--2---:R2:W3:Y:S02]  /*13500*/  SYNCS.PHASECHK.TRANS64.TRYWAIT P3, [R2+URZ+0x22860], R3 ;  /* 0x02286003020075a7 */ /* 0x0044e4000806017f */
[----:B---3--:R-:W-:Y:S05]  /*13510*/  @!P3 NANOSLEEP.SYNCS 0x989680 ;  /* 0x009896800000b95d */ /* 0x008fea0003900000 */
[----:B------:R-:W3:Y:S02]  /*13520*/  @!P3 SYNCS.PHASECHK.TRANS64 P3, [R2+URZ+0x22860], R3 ;  /* 0x022860030200b5a7 */ /* 0x000ee4000806007f */
[----:B---3--:R-:W-:Y:S05]  /*13530*/  @!P3 BRA `(.L_x_8657) ;  /* 0xfffffffc00f0b947 */ /* 0x008fea000383ffff */
[----:B------:R-:W-:Y:S05]  /*13540*/  BRA `(.L_x_8687) ;  /* 0xfffffff0002c7947 */ /* 0x000fea000383ffff */
.L_x_8662:
[----:B------:R-:W-:Y:S01]  /*13550*/  BSSY B0, `(.L_x_8688) ;  /* 0x0000007000007945 */ /* 0x000fe20003800000 */
[----:B--2---:R-:W-:Y:S02]  /*13560*/  IMAD.MOV.U32 R12, RZ, RZ, RZ ;  /* 0x000000ffff0c7224 */ /* 0x004fe400078e00ff */
[----:B------:R-:W-:Y:S02]  /*13570*/  IMAD.MOV.U32 R11, RZ, RZ, 0x1f ;  /* 0x0000001fff0b7424 */ /* 0x000fe400078e00ff */
[----:B------:R-:W-:-:S07]  /*13580*/  IMAD.MOV.U32 R15, RZ, RZ, -0x1 ;  /* 0xffffffffff0f7424 */ /* 0x000fce00078e00ff */
[----:B-1-34-:R-:W-:Y:S05]  /*13590*/  WARPSYNC.COLLECTIVE R15, `(.L_x_8689) ;  /* 0x000000000f087348 */ /* 0x01afea0003c00000 */
[----:B------:R2:W1:Y:S02]  /*135a0*/  SHFL.IDX P6, R14, R13, R12, R11 ;  /* 0x0000000c0d0e7389 */ /* 0x00046400000c000b */
[----:B-1234-:R-:W-:Y:S01]  /*135b0*/  ENDCOLLECTIVE ;  /* 0x000000000000791b */ /* 0x01efe20003800000 */
.L_x_8689:
[----:B------:R-:W-:Y:S05]  /*135c0*/  BSYNC B0 ;  /* 0x0000000000007941 */ /* 0x000fea0003800000 */
.L_x_8688:
[----:B------:R-:W-:Y:S05]  /*135d0*/  BRA `(.L_x_8690) ;  /* 0xfffffff400107947 */ /* 0x000fea000383ffff */
.L_x_8664:
[----:B-1----:R1:W2:Y:S02]  /*135e0*/  SYNCS.PHASECHK.TRANS64.TRYWAIT P0, [R7+URZ+0x22820], R0 ;  /* 0x02282000070075a7 */ /* 0x0022a4000800017f */
[----:B--2---:R-:W-:Y:S05]  /*135f0*/  @!P0 NANOSLEEP.SYNCS 0x989680 ;  /* 0x009896800000895d */ /* 0x004fea0003900000 */
[----:B------:R-:W2:Y:S02]  /*13600*/  @!P0 SYNCS.PHASECHK.TRANS64 P0, [R7+URZ+0x22820], R0 ;  /* 0x02282000070085a7 */ /* 0x000ea4000800007f */
[----:B--2---:R-:W-:Y:S05]  /*13610*/  @!P0 BRA `(.L_x_8664) ;  /* 0xfffffffc00f08947 */ /* 0x004fea000383ffff */
[----:B------:R-:W-:Y:S05]  /*13620*/  BRA `(.L_x_8691) ;  /* 0xfffffff400587947 */ /* 0x000fea000383ffff */
.L_x_8668:
[----:B-1----:R1:W2:Y:S02]  /*13630*/  SYNCS.PHASECHK.TRANS64.TRYWAIT P0, [R5+URZ], R4 ;  /* 0x00000004050075a7 */ /* 0x0022a4000800017f */
[----:B--2---:R-:W-:Y:S05]  /*13640*/  @!P0 NANOSLEEP.SYNCS 0x989680 ;  /* 0x009896800000895d */ /* 0x004fea0003900000 */
[----:B------:R-:W2:Y:S02]  /*13650*/  @!P0 SYNCS.PHASECHK.TRANS64 P0, [R5+URZ], R4 ;  /* 0x00000004050085a7 */ /* 0x000ea4000800007f */
[----:B--2---:R-:W-:Y:S05]  /*13660*/  @!P0 BRA `(.L_x_8668) ;  /* 0xfffffffc00f08947 */ /* 0x004fea000383ffff */
[----:B------:R-:W-:Y:S05]  /*13670*/  BRA `(.L_x_8692) ;  /* 0xfffffff400ac7947 */ /* 0x000fea000383ffff */
.L_x_8669:
[----:B--2---:R2:W3:Y:S02]  /*13680*/  SYNCS.PHASECHK.TRANS64.TRYWAIT P0, [R3+URZ], R0 ;  /* 0x00000000030075a7 */ /* 0x0044e4000800017f */
[----:B---3--:R-:W-:Y:S05]  /*13690*/  @!P0 NANOSLEEP.SYNCS 0x989680 ;  /* 0x009896800000895d */ /* 0x008fea0003900000 */
[----:B------:R-:W3:Y:S02]  /*136a0*/  @!P0 SYNCS.PHASECHK.TRANS64 P0, [R3+URZ], R0 ;  /* 0x00000000030085a7 */ /* 0x000ee4000800007f */
[----:B---3--:R-:W-:Y:S05]  /*136b0*/  @!P0 BRA `(.L_x_8669) ;  /* 0xfffffffc00f08947 */ /* 0x008fea000383ffff */
[----:B------:R-:W-:Y:S05]  /*136c0*/  BRA `(.L_x_8693) ;  /* 0xfffffff400a07947 */ /* 0x000fea000383ffff */
.L_x_8671:
[----:B-1----:R1:W2:Y:S02]  /*136d0*/  SYNCS.PHASECHK.TRANS64.TRYWAIT P0, [R5+URZ], R4 ;  /* 0x00000004050075a7 */ /* 0x0022a4000800017f */
[----:B--2---:R-:W-:Y:S05]  /*136e0*/  @!P0 NANOSLEEP.SYNCS 0x989680 ;  /* 0x009896800000895d */ /* 0x004fea0003900000 */
[----:B------:R-:W2:Y:S02]  /*136f0*/  @!P0 SYNCS.PHASECHK.TRANS64 P0, [R5+URZ], R4 ;  /* 0x00000004050085a7 */ /* 0x000ea4000800007f */
[----:B--2---:R-:W-:Y:S05]  /*13700*/  @!P0 BRA `(.L_x_8671) ;  /* 0xfffffffc00f08947 */ /* 0x004fea000383ffff */
[----:B------:R-:W-:Y:S05]  /*13710*/  BRA `(.L_x_8694) ;  /* 0xfffffff400a47947 */ /* 0x000fea000383ffff */
.L_x_8695:
        /* <DEDUP_REMOVED lines=14> */
.L_x_11965:


//--------------------- .text._ZN7cutlass13device_kernelIN5flash11enable_sm90INS1_16FlashAttnFwdSm90INS1_25CollectiveMainloopFwdSm90ILi2EN4cute5tupleIJNS5_1CILi1EEES8_S8_EEENS6_IJNS7_ILi128EEENS7_ILi96EEENS7_ILi64EEEEEELi256ENS_6half_tEfNS_4arch4Sm90ELb0ELb1ELb1ELb0ELb0ELb0ELb1ELb1ELb0ELb0ELb0ELb0EEENS1_21CollectiveEpilogueFwdINS6_IJSA_NS7_ILi256EEESB_EEES9_SE_SG_Li256ELb0ELb0ELb0ELb0EEENS1_30DynamicPersistentTileSchedulerILi256ELi32ELb0ELb0ELb1EEEEEEEEEvNT_6ParamsE --------------------------
	.section	.text._ZN7cutlass13device_kernelIN5flash11enable_sm90INS1_16FlashAttnFwdSm90INS1_25CollectiveMainloopFwdSm90ILi2EN4cute5tupleIJNS5_1CILi1EEES8_S8_EEENS6_IJNS7_ILi128EEENS7_ILi96EEENS7_ILi64EEEEEELi256ENS_6half_tEfNS_4arch4Sm90ELb0ELb1ELb1ELb0ELb0ELb0ELb1ELb1ELb0ELb0ELb0ELb0EEENS1_21CollectiveEpilogueFwdINS6_IJSA_NS7_ILi256EEESB_EEES9_SE_SG_Li256ELb0ELb0ELb0ELb0EEENS1_30DynamicPersistentTileSchedulerILi256ELi32ELb0ELb0ELb1EEEEEEEEEvNT_6ParamsE,"ax",@progbits
	.align	128
.text._ZN7cutlass13device_kernelIN5flash11enable_sm90INS1_16FlashAttnFwdSm90INS1_25CollectiveMainloopFwdSm90ILi2EN4cute5tupleIJNS5_1CILi1EEES8_S8_EEENS6_IJNS7_ILi128EEENS7_ILi96EEENS7_ILi64EEEEEELi256ENS_6half_tEfNS_4arch4Sm90ELb0ELb1ELb1ELb0ELb0ELb0ELb1ELb1ELb0ELb0ELb0ELb0EEENS1_21CollectiveEpilogueFwdINS6_IJSA_NS7_ILi256EEESB_EEES9_SE_SG_Li256ELb0ELb0ELb0ELb0EEENS1_30DynamicPersistentTileSchedulerILi256ELi32ELb0ELb0ELb1EEEEEEEEEvNT_6ParamsE:
        .type           _ZN7cutlass13device_kernelIN5flash11enable_sm90INS1_16FlashAttnFwdSm90INS1_25CollectiveMainloopFwdSm90ILi2EN4cute5tupleIJNS5_1CILi1EEES8_S8_EEENS6_IJNS7_ILi128EEENS7_ILi96EEENS7_ILi64EEEEEELi256ENS_6half_tEfNS_4arch4Sm90ELb0ELb1ELb1ELb0ELb0ELb0ELb1ELb1ELb0ELb0ELb0ELb0EEENS1_21CollectiveEpilogueFwdINS6_IJSA_NS7_ILi256EEESB_EEES9_SE_SG_Li256ELb0ELb0ELb0ELb0EEENS1_30DynamicPersistentTileSchedulerILi256ELi32ELb0ELb0ELb1EEEEEEEEEvNT_6ParamsE,@function
        .size           _ZN7cutlass13device_kernelIN5flash11enable_sm90INS1_16FlashAttnFwdSm90INS1_25CollectiveMainloopFwdSm90ILi2EN4cute5tupleIJNS5_1CILi1EEES8_S8_EEENS6_IJNS7_ILi128EEENS7_ILi96EEENS7_ILi64EEEEEELi256ENS_6half_tEfNS_4arch4Sm90ELb0ELb1ELb1ELb0ELb0ELb0ELb1ELb1ELb0ELb0ELb0ELb0EEENS1_21CollectiveEpilogueFwdINS6_IJSA_NS7_ILi256EEESB_EEES9_SE_SG_Li256ELb0ELb0ELb0ELb0EEENS1_30DynamicPersistentTileSchedulerILi256ELi32ELb0ELb0ELb1EEEEEEEEEvNT_6ParamsE,(.L_x_11966 - _ZN7cutlass13device_kernelIN5flash11enable_sm90INS1_16FlashAttnFwdSm90INS1_25CollectiveMainloopFwdSm90ILi2EN4cute5tupleIJNS5_1CILi1EEES8_S8_EEENS6_IJNS7_ILi128EEENS7_ILi96EEENS7_ILi64EEEEEELi256ENS_6half_tEfNS_4arch4Sm90ELb0ELb1ELb1ELb0ELb0ELb0ELb1ELb1ELb0ELb0ELb0ELb0EEENS1_21CollectiveEpilogueFwdINS6_IJSA_NS7_ILi256EEESB_EEES9_SE_SG_Li256ELb0ELb0ELb0ELb0EEENS1_30DynamicPersistentTileSchedulerILi256ELi32ELb0ELb0ELb1EEEEEEEEEvNT_6ParamsE)
        .other          _ZN7cutlass13device_kernelIN5flash11enable_sm90INS1_16FlashAttnFwdSm90INS1_25CollectiveMainloopFwdSm90ILi2EN4cute5tupleIJNS5_1CILi1EEES8_S8_EEENS6_IJNS7_ILi128EEENS7_ILi96EEENS7_ILi64EEEEEELi256ENS_6half_tEfNS_4arch4Sm90ELb0ELb1ELb1ELb0ELb0ELb0ELb1ELb1ELb0ELb0ELb0ELb0EEENS1_21CollectiveEpilogueFwdINS6_IJSA_NS7_ILi256EEESB_EEES9_SE_SG_Li256ELb0ELb0ELb0ELb0EEENS1_30DynamicPersistentTileSchedulerILi256ELi32ELb0ELb0ELb1EEEEEEEEEvNT_6ParamsE,@"STO_CUDA_ENTRY STV_DEFAULT"
_ZN7cutlass13device_kernelIN5flash11enable_sm90INS1_16FlashAttnFwdSm90INS1_25CollectiveMainloopFwdSm90ILi2EN4cute5tupleIJNS5_1CILi1EEES8_S8_EEENS6_IJNS7_ILi128EEENS7_ILi96EEENS7_ILi64EEEEEELi256ENS_6half_tEfNS_4arch4Sm90ELb0ELb1ELb1ELb0ELb0ELb0ELb1ELb1ELb0ELb0ELb0ELb0EEENS1_21CollectiveEpilogueFwdINS6_IJSA_NS7_ILi256EEESB_EEES9_SE_SG_Li256ELb0ELb0ELb0ELb0EEENS1_30DynamicPersistentTileSchedulerILi256ELi32ELb0ELb0ELb1EEEEEEEEEvNT_6ParamsE:
[----:B------:R-:W1:Y:S02]  /*0000*/  LDC R1, c[0x0][0x28] ;  /* 0x00000a00ff017b82 */ /* 0x000e640000000800 */
[----:B-1----:R-:W-:Y:S01]  /*0010*/  VIADD R1, R1, 0xfffffb80 ;  /* 0xfffffb8001017836 */ /* 0x002fe20000000000 */
[----:B------:R-:W1:Y:S01]  /*0020*/  S2R R3, SR_TID.X ;  /* 0x0000000000037919 */ /* 0x000e620000002100 */
[----:B------:R-:W-:Y:S01]  /*0030*/  ELECT P0, URZ, PT ;  /* 0x00000000003f782f */ /* 0x000fe20003800000 */
[----:B------:R-:W-:Y:S01]  /*0040*/  BSSY B0, `(.L_x_8696) ;  /* 0x000001b000007945 */ /* 0x000fe20003800000 */
[----:B------:R-:W-:Y:S02]  /*0050*/  ULDC UR4, c[0x0][0x20] ;  /* 0x0000080000047ab9 */ /* 0x000fe40000000800 */
[----:B------:R-:W-:Y:S01]  /*0060*/  IADD3 R16, P1, R1, UR4, RZ ;  /* 0x0000000401107c10 */ /* 0x000fe2000ff3e0ff */
[----:B------:R-:W-:-:S04]  /*0070*/  ULDC UR4, c[0x0][0x24] ;  /* 0x0000090000047ab9 */ /* 0x000fc80000000800 */
[----:B------:R-:W-:Y:S01]  /*0080*/  IMAD.X R17, RZ, RZ, UR4, P1 ;  /* 0x00000004ff117e24 */ /* 0x000fe200088e06ff */
        /* <DEDUP_REMOVED lines=22> */
.L_x_8697:
[----:B------:R-:W-:Y:S05]  /*01f0*/  BSYNC B0 ;  /* 0x0000000000007941 */ /* 0x000fea0003800000 */
.L_x_8696:
        /* <DEDUP_REMOVED lines=39> */
.L_x_8698:
        /* <DEDUP_REMOVED lines=22> */
.L_x_8699:
        /* <DEDUP_REMOVED lines=18> */
.L_x_8700:
        /* <DEDUP_REMOVED lines=22> */
.L_x_8701:
        /* <DEDUP_REMOVED lines=22> */
.L_x_8702:
[----:B------:R-:W-:Y:S01]  /*09b0*/  IADD3 R2, P0, R16, 0x70, RZ ;  /* 0x0000007010027810 */ /* 0x000fe20007f1e0ff */
[----:B------:R-:W-:Y:S01]  /*09c0*/  UMOV UR38, 0x1 ;  /* 0x0000000100267882 */ /* 0x000fe20000000000 */
[----:B------:R-:W-:Y:S01]  /*09d0*/  PLOP3.LUT P1, PT, PT, PT, UP0, 0x80, 0x0 ;  /* 0x000000000000781c */ /* 0x000fe20003f2f008 */
[----:B------:R-:W-:Y:S01]  /*09e0*/  NOP ;  /* 0x0000000000007918 */ /* 0x000fe20000000000 */
[----:B------:R-:W-:Y:S01]  /*09f0*/  USEL UR38, UR38, 0x2, !UP0 ;  /* 0x0000000226267887 */ /* 0x000fe2000c000000 */
[----:B------:R5:W-:Y:S01]  /*0a00*/  STL [R1+0x474], R2 ;  /* 0x0004740201007387 */ /* 0x000be20000100800 */
[----:B------:R-:W-:Y:S01]  /*0a10*/  ULDC.64 UR46, c[0x0][0x208] ;  /* 0x00008200002e7ab9 */ /* 0x000fe20000000a00 */
[----:B-----5:R-:W-:-:S05]  /*0a20*/  IMAD.X R2, RZ, RZ, R17, P0 ;  /* 0x000000ffff027224 */ /* 0x020fca00000e0611 */
[----:B------:R1:W-:Y:S02]  /*0a30*/  STL [R1+0x470], R2 ;  /* 0x0004700201007387 */ /* 0x0003e40000100800 */
[----:B-1234-:R-:W-:Y:S06]  /*0a40*/  BAR.SYNC.DEFER_BLOCKING 0x0 ;  /* 0x0000000000007b1d */ /* 0x01efec0000010000 */
[----:B------:R-:W-:Y:S05]  /*0a50*/  @!P1 BRA `(.L_x_8703) ;  /* 0x0000020800d89947 */ /* 0x000fea0003800000 */
.L_x_8704:
        /* <DEDUP_REMOVED lines=8> */
[----:B------:R-:W-:Y:S01]  /*0ae0*/  ISETP.NE.AND P0, PT, R18, 0x1, PT ;  /* 0x000000011200780c */ /* 0x000fe20003f05270 */
[----:B------:R2:W-:-:S12]  /*0af0*/  STL.64 [R1+0x218], RZ ;  /* 0x000218ff01007387 */ /* 0x0005d80000100a00 */
[----:B------:R-:W-:Y:S06]  /*0b00*/  @!P0 BAR.ARV 0x9, 0x100 ;  /* 0x0244000000008b1d */ /* 0x000fec0000002000 */
[C---:B------:R-:W-:Y:S02]  /*0b10*/  IADD3 R206, P1, R16.reuse, 0x218, RZ ;  /* 0x0000021810ce7810 */ /* 0x040fe40007f3e0ff */
[----:B------:R-:W-:Y:S01]  /*0b20*/  IADD3 R212, P2, R16, 0x224, RZ ;  /* 0x0000022410d47810 */ /* 0x000fe20007f5e0ff */
[----:B------:R2:W-:Y:S01]  /*0b30*/  STL [R1+0x220], RZ ;  /* 0x000220ff01007387 */ /* 0x0005e20000100800 */
[----:B-1----:R-:W-:Y:S01]  /*0b40*/  ISETP.LE.AND P0, PT, R0, UR5, PT ;  /* 0x0000000500007c0c */ /* 0x002fe2000bf03270 */
[----:B------:R-:W-:-:S02]  /*0b50*/  IMAD.X R207, RZ, RZ, R17, P1 ;  /* 0x000000ffffcf7224 */ /* 0x000fc400008e0611 */
[----:B------:R2:W-:Y:S01]  /*0b60*/  STL [R1+0x224], RZ ;  /* 0x000224ff01007387 */ /* 0x0005e20000100800 */
[----:B------:R-:W-:-:S09]  /*0b70*/  IMAD.X R211, RZ, RZ, R17, P2 ;  /* 0x000000ffffd37224 */ /* 0x000fd200010e0611 */
[----:B--2---:R-:W-:Y:S05]  /*0b80*/  @P0 EXIT ;  /* 0x000000000000094d */ /* 0x004fea0003800000 */
[----:B------:R-:W1:Y:S01]  /*0b90*/  S2R R6, SR_TID.X ;  /* 0x0000000000067919 */ /* 0x000e620000002100 */
[----:B------:R-:W2:Y:S01]  /*0ba0*/  S2UR UR6, SR_CgaCtaId ;  /* 0x00000000000679c3 */ /* 0x000ea20000008800 */
[----:B------:R-:W-:Y:S01]  /*0bb0*/  UMOV UR50, 0x400 ;  /* 0x0000040000327882 */ /* 0x000fe20000000000 */
[----:B------:R-:W-:Y:S01]  /*0bc0*/  IMAD.MOV.U32 R185, RZ, RZ, 0x2 ;  /* 0x00000002ffb97424 */ /* 0x000fe200078e00ff */
[C---:B------:R-:W-:Y:S01]  /*0bd0*/  IADD3 R204, -R18.reuse, 0xb, RZ ;  /* 0x0000000b12cc7810 */ /* 0x040fe20007ffe1ff */
[----:B------:R-:W-:Y:S01]  /*0be0*/  VIADD R205, R18, 0x8 ;  /* 0x0000000812cd7836 */ /* 0x000fe20000000000 */
[----:B------:R-:W-:-:S03]  /*0bf0*/  ULDC.64 UR36, c[0x0][0x198] ;  /* 0x0000660000247ab9 */ /* 0x000fc60000000a00 */
[----:B------:R-:W3:Y:S01]  /*0c00*/  S2UR UR4, SR_SWINHI ;  /* 0x00000000000479c3 */ /* 0x000ee20000002f00 */
[----:B--2---:R-:W-:Y:S01]  /*0c10*/  ULEA UR50, UR6, UR50, 0x18 ;  /* 0x0000003206327291 */ /* 0x004fe2000f8ec03f */
[----:B-1----:R-:W-:-:S06]  /*0c20*/  VIADD R198, R6, 0xffffff80 ;  /* 0xffffff8006c67836 */ /* 0x002fcc0000000000 */
[----:B------:R-:W-:Y:S01]  /*0c30*/  UMOV UR48, UR50 ;  /* 0x0000003200307c82 */ /* 0x000fe20008000000 */
[----:B---3--:R-:W-:Y:S01]  /*0c40*/  UMOV UR49, UR4 ;  /* 0x0000000400317c82 */ /* 0x008fe20008000000 */
[----:B------:R-:W-:Y:S01]  /*0c50*/  LOP3.LUT R6, R6, 0x7f, RZ, 0xc0, !PT ;  /* 0x0000007f06067812 */ /* 0x000fe200078ec0ff */
[----:B------:R-:W-:Y:S01]  /*0c60*/  UMOV UR4, UR5 ;  /* 0x0000000500047c82 */ /* 0x000fe20008000000 */
[----:B------:R-:W-:Y:S02]  /*0c70*/  SHF.R.S32.HI R19, RZ, 0x1f, R198 ;  /* 0x0000001fff137819 */ /* 0x000fe400000114c6 */
[----:B------:R-:W-:Y:S02]  /*0c80*/  ISETP.NE.AND P0, PT, R6, RZ, PT ;  /* 0x000000ff0600720c */ /* 0x000fe40003f05270 */
[CC--:B------:R-:W-:Y:S02]  /*0c90*/  LEA.HI R2, R19.reuse, R198.reuse, RZ, 0x4 ;  /* 0x000000c613027211 */ /* 0x0c0fe400078f20ff */
[----:B------:R-:W-:-:S02]  /*0ca0*/  LEA.HI R0, R19, R198, RZ, 0x7 ;  /* 0x000000c613007211 */ /* 0x000fc400078f38ff */
[----:B------:R-:W-:Y:S02]  /*0cb0*/  SHF.R.S32.HI R7, RZ, 0x4, R2 ;  /* 0x00000004ff077819 */ /* 0x000fe40000011402 */
[----:B------:R-:W-:Y:S02]  /*0cc0*/  LOP3.LUT R3, R0, 0xffffff80, RZ, 0xc0, !PT ;  /* 0xffffff8000037812 */ /* 0x000fe400078ec0ff */
[----:B------:R-:W-:Y:S02]  /*0cd0*/  LEA.HI R214, R19, R198, RZ, 0x5 ;  /* 0x000000c613d67211 */ /* 0x000fe400078f28ff */
[----:B------:R-:W-:Y:S01]  /*0ce0*/  LEA.HI R4, R2, R7, RZ, 0x1 ;  /* 0x0000000702047211 */ /* 0x000fe200078f08ff */
[----:B------:R-:W-:Y:S01]  /*0cf0*/  IMAD.IADD R208, R198, 0x1, -R3 ;  /* 0x00000001c6d07824 */ /* 0x000fe200078e0a03 */
[----:B------:R-:W-:Y:S02]  /*0d00*/  LOP3.LUT R5, R2, 0x3fffff0, RZ, 0xc0, !PT ;  /* 0x03fffff002057812 */ /* 0x000fe400078ec0ff */
[----:B------:R-:W-:-:S02]  /*0d10*/  SHF.R.S32.HI R214, RZ, 0x5, R214 ;  /* 0x00000005ffd67819 */ /* 0x000fc400000114d6 */
[----:B------:R-:W-:Y:S01]  /*0d20*/  LOP3.LUT R4, R4, 0x1ffffffe, RZ, 0xc0, !PT ;  /* 0x1ffffffe04047812 */ /* 0x000fe200078ec0ff */
[----:B------:R-:W-:Y:S01]  /*0d30*/  IMAD.IADD R5, R198, 0x1, -R5 ;  /* 0x00000001c6057824 */ /* 0x000fe200078e0a05 */
[----:B------:R-:W-:Y:S02]  /*0d40*/  SHF.R.S32.HI R3, RZ, 0x1f, R208 ;  /* 0x0000001fff037819 */ /* 0x000fe400000114d0 */
[----:B------:R-:W-:Y:S01]  /*0d50*/  SHF.R.S32.HI R213, RZ, 0x7, R0 ;  /* 0x00000007ffd57819 */ /* 0x000fe20000011400 */
[----:B------:R-:W-:Y:S01]  /*0d60*/  IMAD.IADD R4, R7, 0x1, -R4 ;  /* 0x0000000107047824 */ /* 0x000fe200078e0a04 */
[CC--:B------:R-:W-:Y:S01]  /*0d70*/  LEA.HI R20, R3.reuse, R208.reuse, RZ, 0x2 ;  /* 0x000000d003147211 */ /* 0x0c0fe200078f10ff */
[----:B------:R-:W-:Y:S01]  /*0d80*/  IMAD R5, R214, 0x10, R5 ;  /* 0x00000010d6057824 */ /* 0x000fe200078e0205 */
[----:B------:R-:W-:Y:S02]  /*0d90*/  LEA.HI R3, R3, R208, RZ, 0x5 ;  /* 0x000000d003037211 */ /* 0x000fe400078f28ff */
[----:B------:R-:W-:Y:S01]  /*0da0*/  SHF.R.S32.HI R2, RZ, 0x2, R20 ;  /* 0x00000002ff027819 */ /* 0x000fe20000011414 */
[----:B------:R-:W-:Y:S01]  /*0db0*/  IMAD R4, R5, 0x8, R4 ;  /* 0x0000000805047824 */ /* 0x000fe200078e0204 */
[----:B------:R-:W-:-:S02]  /*0dc0*/  SHF.R.S32.HI R5, RZ, 0x1f, R20 ;  /* 0x0000001fff057819 */ /* 0x000fc40000011414 */
[----:B------:R-:W-:Y:S01]  /*0dd0*/  SHF.R.S32.HI R3, RZ, 0x5, R3 ;  /* 0x00000005ff037819 */ /* 0x000fe20000011403 */
[----:B------:R-:W-:Y:S01]  /*0de0*/  IMAD.SHL.U32 R184, R4, 0x8, RZ ;  /* 0x0000000804b87824 */ /* 0x000fe200078e00ff */
[----:B------:R-:W-:Y:S02]  /*0df0*/  LEA.HI R5, R5, R2, RZ, 0x3 ;  /* 0x0000000205057211 */ /* 0x000fe400078f18ff */
[----:B------:R-:W-:Y:S01]  /*0e00*/  LEA.HI R0, R0, R213, RZ, 0x1 ;  /* 0x000000d500007211 */ /* 0x000fe200078f08ff */
[----:B------:R-:W-:Y:S01]  /*0e10*/  IMAD.WIDE R184, R184, R185, UR48 ;  /* 0x00000030b8b87e25 */ /* 0x000fe2000f8e02b9 */
[----:B------:R-:W-:Y:S02]  /*0e20*/  LOP3.LUT R5, R5, 0xfffffff8, RZ, 0xc0, !PT ;  /* 0xfffffff805057812 */ /* 0x000fe400078ec0ff */
[----:B------:R-:W-:Y:S02]  /*0e30*/  LEA.HI R19, R19, R198, RZ, 0x3 ;  /* 0x000000c613137211 */ /* 0x000fe400078f18ff */
[----:B------:R-:W-:Y:S01]  /*0e40*/  IADD3 R9, P6, R184, 0x20, RZ ;  /* 0x00000020b8097810 */ /* 0x000fe20007fde0ff */
[----:B------:R-:W-:Y:S01]  /*0e50*/  IMAD.IADD R2, R2, 0x1, -R5 ;  /* 0x0000000102027824 */ /* 0x000fe200078e0a05 */
[----:B------:R-:W-:-:S02]  /*0e60*/  IADD3 R5, P5, R184, 0x40, RZ ;  /* 0x00000040b8057810 */ /* 0x000fc40007fbe0ff */
[----:B------:R-:W-:Y:S01]  /*0e70*/  LOP3.LUT R8, R9, 0x380, RZ, 0xc0, !PT ;  /* 0x0000038009087812 */ /* 0x000fe200078ec0ff */
[----:B------:R-:W-:Y:S01]  /*0e80*/  IMAD R21, R3, 0x10, R2 ;  /* 0x0000001003157824 */ /* 0x000fe200078e0202 */
[----:B------:R-:W-:Y:S01]  /*0e90*/  LOP3.LUT R4, R5, 0x380, RZ, 0xc0, !PT ;  /* 0x0000038005047812 */ /* 0x000fe200078ec0ff */
[----:B------:R-:W-:Y:S01]  /*0ea0*/  IMAD.X R3, RZ, RZ, R185, P6 ;  /* 0x000000ffff037224 */ /* 0x000fe200030e06b9 */
[----:B------:R-:W-:Y:S02]  /*0eb0*/  SHF.R.U64 R8, R8, 0x3, RZ ;  /* 0x0000000308087819 */ /* 0x000fe400000012ff */
[----:B------:R-:W-:Y:S02]  /*0ec0*/  SHF.R.U64 R4, R4, 0x3, RZ ;  /* 0x0000000304047819 */ /* 0x000fe400000012ff */
[----:B------:R-:W-:Y:S02]  /*0ed0*/  LOP3.LUT R2, R8, R9, RZ, 0x3c, !PT ;  /* 0x0000000908027212 */ /* 0x000fe400078e3cff */
[----:B------:R-:W-:-:S02]  /*0ee0*/  IADD3 R11, P2, R184, 0x4020, RZ ;  /* 0x00004020b80b7810 */ /* 0x000fc40007f5e0ff */
[C---:B------:R-:W-:Y:S02]  /*0ef0*/  IADD3 R13, P1, R184.reuse, 0x4040, RZ ;  /* 0x00004040b80d7810 */ /* 0x040fe40007f3e0ff */
[C---:B------:R-:W-:Y:S02]  /*0f00*/  IADD3 R7, P4, R184.reuse, 0x60, RZ ;  /* 0x00000060b8077810 */ /* 0x040fe40007f9e0ff */
[C---:B------:R-:W-:Y:S02]  /*0f10*/  IADD3 R9, P3, R184.reuse, 0x4000, RZ ;  /* 0x00004000b8097810 */ /* 0x040fe40007f7e0ff */
[----:B------:R-:W-:Y:S02]  /*0f20*/  IADD3 R15, P6, R184, 0x4060, RZ ;  /* 0x00004060b80f7810 */ /* 0x000fe40007fde0ff */
[----:B------:R-:W-:Y:S01]  /*0f30*/  LOP3.LUT R4, R4, R5, RZ, 0x3c, !PT ;  /* 0x0000000504047212 */ /* 0x000fe200078e3cff */
[----:B------:R-:W-:Y:S01]  /*0f40*/  IMAD.X R5, RZ, RZ, R185, P5 ;  /* 0x000000ffff057224 */ /* 0x000fe200028e06b9 */
[----:B------:R-:W-:-:S02]  /*0f50*/  LOP3.LUT R10, R11, 0x380, RZ, 0xc0, !PT ;  /* 0x000003800b0a7812 */ /* 0x000fc400078ec0ff */
        /* <DEDUP_REMOVED lines=9> */
[----:B------:R-:W-:Y:S02]  /*0ff0*/  MOV R235, R2 ;  /* 0x0000000200eb7202 */ /* 0x000fe40000000f00 */
[----:B------:R-:W-:Y:S02]  /*1000*/  MOV R234, R4 ;  /* 0x0000000400ea7202 */ /* 0x000fe40000000f00 */
[----:B------:R-:W-:-:S02]  /*1010*/  LOP3.LUT R0, R0, 0x3fffffe, RZ, 0xc0, !PT ;  /* 0x03fffffe00007812 */ /* 0x000fc400078ec0ff */
[----:B------:R-:W-:Y:S02]  /*1020*/  LOP3.LUT R5, R19, 0x1ffffff8, RZ, 0xc0, !PT ;  /* 0x1ffffff813057812 */ /* 0x000fe400078ec0ff */
[----:B------:R-:W-:Y:S01]  /*1030*/  LOP3.LUT R3, R20, 0x7ffffffc, RZ, 0xc0, !PT ;  /* 0x7ffffffc14037812 */ /* 0x000fe200078ec0ff */
[----:B------:R-:W-:Y:S01]  /*1040*/  IMAD.IADD R0, R213, 0x1, -R0 ;  /* 0x00000001d5007824 */ /* 0x000fe200078e0a00 */
        /* <DEDUP_REMOVED lines=11> */
[----:B------:R-:W-:Y:S01]  /*1100*/  IMAD.IADD R5, R198, 0x1, -R5 ;  /* 0x00000001c6057824 */ /* 0x000fe200078e0a05 */
[----:B------:R-:W-:Y:S01]  /*1110*/  IADD3 R210, P2, R16, 0x230, RZ ;  /* 0x0000023010d27810 */ /* 0x000fe20007f5e0ff */
[----:B------:R-:W-:Y:S01]  /*1120*/  IMAD.IADD R3, R208, 0x1, -R3 ;  /* 0x00000001d0037824 */ /* 0x000fe200078e0a03 */
[----:B------:R-:W-:Y:S01]  /*1130*/  MOV R233, R6 ;  /* 0x0000000600e97202 */ /* 0x000fe20000000f00 */
[----:B------:R-:W-:Y:S01]  /*1140*/  IMAD R196, R0, 0x40, R21 ;  /* 0x0000004000c47824 */ /* 0x000fe200078e0215 */
[----:B------:R-:W-:Y:S01]  /*1150*/  MOV R232, R8 ;  /* 0x0000000800e87202 */ /* 0x000fe20000000f00 */
[--C-:B------:R-:W-:Y:S01]  /*1160*/  IMAD.X R158, RZ, RZ, R17.reuse, P1 ;  /* 0x000000ffff9e7224 */ /* 0x100fe200008e0611 */
[----:B------:R-:W-:Y:S01]  /*1170*/  MOV R231, R10 ;  /* 0x0000000a00e77202 */ /* 0x000fe20000000f00 */
[----:B------:R-:W-:Y:S01]  /*1180*/  IMAD.X R209, RZ, RZ, R17, P2 ;  /* 0x000000ffffd17224 */ /* 0x000fe200010e0611 */
[----:B------:R-:W-:Y:S01]  /*1190*/  MOV R221, R12 ;  /* 0x0000000c00dd7202 */ /* 0x000fe20000000f00 */
[----:B------:R-:W-:Y:S01]  /*11a0*/  IMAD.SHL.U32 R186, R5, 0x8, RZ ;  /* 0x0000000805ba7824 */ /* 0x000fe200078e00ff */
[----:B------:R-:W-:Y:S01]  /*11b0*/  MOV R215, R14 ;  /* 0x0000000e00d77202 */ /* 0x000fe20000000f00 */
[----:B------:R-:W-:Y:S01]  /*11c0*/  IMAD.SHL.U32 R197, R3, 0x2, RZ ;  /* 0x0000000203c57824 */ /* 0x000fe200078e00ff */
[----:B------:R-:W-:-:S02]  /*11d0*/  SEL R200, RZ, 0x1, P0 ;  /* 0x00000001ffc87807 */ /* 0x000fc40000000000 */
[----:B------:R-:W-:-:S07]  /*11e0*/  SHF.R.S32.HI R194, RZ, 0x3, R19 ;  /* 0x00000003ffc27819 */ /* 0x000fce0000011413 */
.L_x_8823:
        /* <DEDUP_REMOVED lines=20> */
.L_x_8705:
[----:B------:R-:W-:Y:S01]  /*1330*/  ULDC UR6, c[0x0][0xec4] ;  /* 0x0003b10000067ab9 */ /* 0x000fe20000000800 */
[----:B------:R-:W-:Y:S01]  /*1340*/  UMOV UR39, UR7 ;  /* 0x0000000700277c82 */ /* 0x000fe20008000000 */
[----:B------:R-:W-:-:S11]  /*1350*/  UISETP.NE.AND UP0, UPT, UR6, 0x1, UPT ;  /* 0x000000010600788c */ /* 0x000fd6000bf05270 */
[----:B------:R-:W-:Y:S02]  /*1360*/  @UP0 ULDC.64 UR10, c[0x0][0xec8] ;  /* 0x0003b200000a0ab9 */ /* 0x000fe40000000a00 */
[----:B------:R-:W-:-:S04]  /*1370*/  UIMAD.WIDE.U32 UR4, UR7, UR10, URZ ;  /* 0x0000000a070472a5 */ /* 0x000fc8000f8e003f */
[----:B------:R-:W-:-:S04]  /*1380*/  @UP0 USHF.R.U32.HI UR39, URZ, UR11, UR5 ;  /* 0x0000000b3f270299 */ /* 0x000fc80008011605 */
[----:B------:R-:W-:-:S12]  /*1390*/  UIMAD UR4, UR39, UR6, URZ ;  /* 0x00000006270472a4 */ /* 0x000fd8000f8e023f */
.L_x_8706:
[----:B------:R-:W1:Y:S01]  /*13a0*/  LDC R0, c[0x0][0xa80] ;  /* 0x0002a000ff007b82 */ /* 0x000e620000000800 */
[----:B------:R-:W-:Y:S01]  /*13b0*/  ULOP3.LUT UR5, URZ, UR39, URZ, 0x33, !UPT ;  /* 0x000000273f057292 */ /* 0x000fe2000f8e333f */
[----:B------:R-:W-:Y:S01]  /*13c0*/  IMAD.MOV.U32 R2, RZ, RZ, 0x3000 ;  /* 0x00003000ff027424 */ /* 0x000fe200078e00ff */
[----:B------:R-:W-:Y:S01]  /*13d0*/  UIADD3 UR6, UP2, UR48, 0x32450, URZ ;  /* 0x0003245030067890 */ /* 0x000fe2000ff5e03f */
[----:B------:R-:W-:Y:S01]  /*13e0*/  IMAD.U32 R3, RZ, RZ, UR38 ;  /* 0x00000026ff037e24 */ /* 0x000fe2000f8e00ff */
[----:B------:R-:W-:Y:S01]  /*13f0*/  ULDC UR42, c[0x0][0xeac] ;  /* 0x0003ab00002a7ab9 */ /* 0x000fe20000000800 */
[----:B------:R-:W-:Y:S01]  /*1400*/  UIADD3 UR11, UP3, UR48, 0x32460, URZ ;  /* 0x00032460300b7890 */ /* 0x000fe2000ff7e03f */
[----:B------:R-:W-:Y:S01]  /*1410*/  IMAD.MOV.U32 R4, RZ, RZ, 0xc000 ;  /* 0x0000c000ff047424 */ /* 0x000fe200078e00ff */
[----:B------:R-:W-:Y:S01]  /*1420*/  UIADD3 UR42, UR5, UR42, URZ ;  /* 0x0000002a052a7290 */ /* 0x000fe2000fffe03f */
[----:B------:R-:W-:Y:S01]  /*1430*/  IMAD.U32 R8, RZ, RZ, UR6 ;  /* 0x00000006ff087e24 */ /* 0x000fe2000f8e00ff */
[----:B------:R-:W-:Y:S01]  /*1440*/  UIADD3.X UR5, URZ, UR49, URZ, UP2, !UPT ;  /* 0x000000313f057290 */ /* 0x000fe200097fe43f */
[----:B------:R-:W-:Y:S01]  /*1450*/  IMAD.U32 R5, RZ, RZ, UR38 ;  /* 0x00000026ff057e24 */ /* 0x000fe2000f8e00ff */
[----:B------:R-:W-:Y:S01]  /*1460*/  UIADD3 UR9, UP0, UR48, 0x32430, URZ ;  /* 0x0003243030097890 */ /* 0x000fe2000ff1e03f */
[----:B------:R-:W-:Y:S01]  /*1470*/  IMAD.MOV.U32 R6, RZ, RZ, R200 ;  /* 0x000000ffff067224 */ /* 0x000fe200078e00c8 */
[----:B------:R-:W-:Y:S01]  /*1480*/  UIADD3 UR10, UP1, UR48, 0x32440, URZ ;  /* 0x00032440300a7890 */ /* 0x000fe2000ff3e03f */
[----:B------:R-:W-:Y:S01]  /*1490*/  IMAD.MOV.U32 R7, RZ, RZ, 0x100 ;  /* 0x00000100ff077424 */ /* 0x000fe200078e00ff */
[----:B------:R-:W-:Y:S01]  /*14a0*/  UIADD3.X UR12, URZ, UR49, URZ, UP3, !UPT ;  /* 0x000000313f0c7290 */ /* 0x000fe20009ffe43f */
[----:B------:R-:W-:Y:S01]  /*14b0*/  IMAD.U32 R9, RZ, RZ, UR5 ;  /* 0x00000005ff097e24 */ /* 0x000fe2000f8e00ff */
[----:B------:R-:W-:Y:S01]  /*14c0*/  UIADD3.X UR5, URZ, UR49, URZ, UP0, !UPT ;  /* 0x000000313f057290 */ /* 0x000fe200087fe43f */
[----:B------:R2:W-:Y:S01]  /*14d0*/  STL.64 [R1+0x18], R2 ;  /* 0x0000180201007387 */ /* 0x0005e20000100a00 */
[----:B------:R-:W-:Y:S01]  /*14e0*/  UIADD3.X UR6, URZ, UR49, URZ, UP1, !UPT ;  /* 0x000000313f067290 */ /* 0x000fe20008ffe43f */
[----:B------:R-:W-:Y:S01]  /*14f0*/  IMAD.U32 R10, RZ, RZ, UR11 ;  /* 0x0000000bff0a7e24 */ /* 0x000fe2000f8e00ff */
[----:B------:R-:W-:Y:S01]  /*1500*/  ULDC UR43, c[0x0][0xeb8] ;  /* 0x0003ae00002b7ab9 */ /* 0x000fe20000000800 */
[----:B------:R3:W-:Y:S01]  /*1510*/  STL.128 [R1+0x50], R4 ;  /* 0x0000500401007387 */ /* 0x0007e20000100c00 */
[----:B------:R-:W-:Y:S01]  /*1520*/  UISETP.NE.AND UP1, UPT, UR43, 0x1, UPT ;  /* 0x000000012b00788c */ /* 0x000fe2000bf25270 */
[----:B------:R-:W-:Y:S01]  /*1530*/  IMAD.MOV.U32 R201, RZ, RZ, 0x100 ;  /* 0x00000100ffc97424 */ /* 0x000fe200078e00ff */
[----:B------:R-:W-:Y:S01]  /*1540*/  UIADD3 UR7, UR7, -UR4, URZ ;  /* 0x8000000407077290 */ /* 0x000fe2000fffe03f */
[----:B------:R-:W-:Y:S01]  /*1550*/  IMAD.MOV.U32 R202, RZ, RZ, 0x1 ;  /* 0x00000001ffca7424 */ /* 0x000fe200078e00ff */
[----:B-1----:R1:W-:Y:S01]  /*1560*/  STL [R1+0x460], R0 ;  /* 0x0004600001007387 */ /* 0x0023e20000100800 */
[----:B------:R-:W-:Y:S01]  /*1570*/  IMAD.MOV.U32 R203, RZ, RZ, RZ ;  /* 0x000000ffffcb7224 */ /* 0x000fe200078e00ff */
[----:B------:R-:W-:Y:S01]  /*1580*/  ULDC UR40, c[0x0][0x404] ;  /* 0x0001010000287ab9 */ /* 0x000fe20000000800 */
[----:B--2---:R-:W-:Y:S01]  /*1590*/  IMAD.U32 R2, RZ, RZ, UR10 ;  /* 0x0000000aff027e24 */ /* 0x004fe2000f8e00ff */
[----:B------:R-:W-:Y:S01]  /*15a0*/  ULDC.64 UR10, c[0x0][0x3f8] ;  /* 0x0000fe00000a7ab9 */ /* 0x000fe20000000a00 */
[----:B------:R-:W-:Y:S01]  /*15b0*/  IMAD.MOV.U32 R12, RZ, RZ, 0x1 ;  /* 0x00000001ff0c7424 */ /* 0x000fe200078e00ff */
[----:B------:R-:W-:Y:S01]  /*15c0*/  UISETP.NE.U32.AND UP0, UPT, UR10, URZ, UPT ;  /* 0x0000003f0a00728c */ /* 0x000fe2000bf05070 */
[----:B------:R-:W-:Y:S01]  /*15d0*/  IMAD.MOV.U32 R13, RZ, RZ, RZ ;  /* 0x000000ffff0d7224 */ /* 0x000fe200078e00ff */
[----:B------:R1:W-:Y:S01]  /*15e0*/  STL.128 [R1+0x20], R200 ;  /* 0x000020c801007387 */ /* 0x0003e20000100c00 */
[----:B------:R-:W-:Y:S01]  /*15f0*/  IMAD.U32 R11, RZ, RZ, UR12 ;  /* 0x0000000cff0b7e24 */ /* 0x000fe2000f8e00ff */
[----:B------:R-:W-:Y:S01]  /*1600*/  UISETP.NE.AND.EX UP0, UPT, UR11, URZ, UPT, UP0 ;  /* 0x0000003f0b00728c */ /* 0x000fe2000bf05300 */
[----:B---3--:R-:W-:Y:S01]  /*1610*/  IMAD.U32 R6, RZ, RZ, UR42 ;  /* 0x0000002aff067e24 */ /* 0x008fe2000f8e00ff */
[----:B------:R1:W-:Y:S01]  /*1620*/  STL.64 [R1+0x60], R12 ;  /* 0x0000600c01007387 */ /* 0x0003e20000100a00 */
[----:B------:R-:W-:Y:S01]  /*1630*/  IMAD.U32 R4, RZ, RZ, UR9 ;  /* 0x00000009ff047e24 */ /* 0x000fe2000f8e00ff */
[----:B------:R-:W-:Y:S01]  /*1640*/  ULDC UR11, c[0x0][0xec4] ;  /* 0x0003b100000b7ab9 */ /* 0x000fe20000000800 */
[----:B------:R-:W-:Y:S01]  /*1650*/  IMAD.U32 R5, RZ, RZ, UR5 ;  /* 0x00000005ff057e24 */ /* 0x000fe2000f8e00ff */
[----:B------:R-:W-:Y:S01]  /*1660*/  ULDC.64 UR4, c[0x0][0xad8] ;  /* 0x0002b60000047ab9 */ /* 0x000fe20000000a00 */
[----:B------:R-:W-:Y:S01]  /*1670*/  IMAD.U32 R3, RZ, RZ, UR6 ;  /* 0x00000006ff037e24 */ /* 0x000fe2000f8e00ff */
[----:B------:R-:W-:Y:S01]  /*1680*/  UISETP.GE.AND UP2, UPT, UR5, 0x1, UPT ;  /* 0x000000010500788c */ /* 0x000fe2000bf46270 */
[----:B------:R1:W-:Y:S01]  /*1690*/  STL [R1+0x70], R6 ;  /* 0x0000700601007387 */ /* 0x0003e20000100800 */
[----:B------:R-:W-:Y:S01]  /*16a0*/  UIMAD UR11, UR8, UR11, UR7 ;  /* 0x0000000b080b72a4 */ /* 0x000fe2000f8e0207 */
[----:B------:R-:W-:Y:S01]  /*16b0*/  IADD3 R32, P0, R16, 0x38, RZ ;  /* 0x0000003810207810 */ /* 0x000fe20007f1e0ff */
[----:B------:R-:W-:Y:S01]  /*16c0*/  USHF.L.U32 UR42, UR42, 0x7, URZ ;  /* 0x000000072a2a7899 */ /* 0x000fe2000800063f */
[----:B------:R1:W-:Y:S01]  /*16d0*/  STL.128 [R1+0x40], R8 ;  /* 0x0000400801007387 */ /* 0x0003e20000100c00 */
[----:B------:R-:W-:Y:S01]  /*16e0*/  @UP1 ULDC UR8, c[0x0][0xebc] ;  /* 0x0003af0000081ab9 */ /* 0x000fe20000000800 */
[----:B------:R-:W-:Y:S01]  /*16f0*/  USEL UR40, UR40, 0x1, UP0 ;  /* 0x0000000128287887 */ /* 0x000fe20008000000 */
[----:B------:R-:W-:Y:S01]  /*1700*/  PLOP3.LUT P1, PT, PT, PT, UP2, 0x80, 0x0 ;  /* 0x000000000000781c */ /* 0x000fe20003f2f028 */
[----:B------:R1:W-:Y:S01]  /*1710*/  STL.64 [R1+0x68], R10 ;  /* 0x0000680a01007387 */ /* 0x0003e20000100a00 */
[----:B------:R-:W-:Y:S01]  /*1720*/  UIMAD.WIDE.U32 UR8, UR11, UR8, URZ ;  /* 0x000000080b0872a5 */ /* 0x000fe2000f8e003f */
[----:B------:R-:W-:Y:S01]  /*1730*/  IMAD.X R33, RZ, RZ, R17, P0 ;  /* 0x000000ffff217224 */ /* 0x000fe200000e0611 */
[----:B------:R-:W-:Y:S01]  /*1740*/  ULDC UR10, c[0x0][0x2e0] ;  /* 0x0000b800000a7ab9 */ /* 0x000fe20000000800 */
[----:B------:R1:W-:Y:S01]  /*1750*/  STL.64 [R1+0x8], R4 ;  /* 0x0000080401007387 */ /* 0x0003e20000100a00 */
[----:B------:R-:W-:Y:S01]  /*1760*/  ULDC UR6, c[0x0][0x288] ;  /* 0x0000a20000067ab9 */ /* 0x000fe20000000800 */
[----:B------:R-:W-:Y:S01]  /*1770*/  @UP1 ULDC UR12, c[0x0][0xec0] ;  /* 0x0003b000000c1ab9 */ /* 0x000fe20000000800 */
[----:B------:R-:W-:Y:S01]  /*1780*/  UMOV UR44, UR11 ;  /* 0x0000000b002c7c82 */ /* 0x000fe20008000000 */
[----:B------:R1:W-:Y:S01]  /*1790*/  STL.64 [R1+0x10], R2 ;  /* 0x0000100201007387 */ /* 0x0003e20000100a00 */
[----:B------:R-:W-:-:S02]  /*17a0*/  UIADD3 UR7, UR42, 0x80, -UR6 ;  /* 0x000000802a077890 */ /* 0x000fc4000fffe806 */
[----:B------:R-:W-:Y:S01]  /*17b0*/  UIMAD UR40, UR40, UR10, URZ ;  /* 0x0000000a282872a4 */ /* 0x000fe2000f8e023f */
[----:B------:R1:W-:Y:S01]  /*17c0*/  STL.64 [R1+0x30], R2 ;  /* 0x0000300201007387 */ /* 0x0003e20000100a00 */
[----:B------:R-:W-:Y:S02]  /*17d0*/  @UP1 USHF.R.U32.HI UR44, URZ, UR12, UR9 ;  /* 0x0000000c3f2c1299 */ /* 0x000fe40008011609 */
[----:B------:R-:W-:Y:S01]  /*17e0*/  UIADD3 UR8, UR40, UR7, URZ ;  /* 0x0000000728087290 */ /* 0x000fe2000fffe03f */
[----:B------:R1:W-:Y:S01]  /*17f0*/  STL.128 [R1+0x440], RZ ;  /* 0x000440ff01007387 */ /* 0x0003e20000100c00 */
[----:B------:R-:W-:Y:S02]  /*1800*/  UIADD3 UR7, -UR44, URZ, URZ ;  /* 0x0000003f2c077290 */ /* 0x000fe4000fffe13f */
[----:B------:R-:W-:Y:S01]  /*1810*/  UIADD3 UR4, UR8, UR4, URZ ;  /* 0x0000000408047290 */ /* 0x000fe2000fffe03f */
[----:B------:R1:W-:Y:S01]  /*1820*/  STL.128 [R1+0x450], RZ ;  /* 0x000450ff01007387 */ /* 0x0003e20000100c00 */
[----:B------:R-:W-:-:S03]  /*1830*/  UIMAD UR43, UR43, UR7, UR11 ;  /* 0x000000072b2b72a4 */ /* 0x000fc6000f8e020b */
[----:B------:R1:W-:Y:S04]  /*1840*/  STL.128 [R1+0x230], RZ ;  /* 0x000230ff01007387 */ /* 0x0003e80000100c00 */
        /* <DEDUP_REMOVED lines=31> */
[----:B------:R1:W-:Y:S04]  /*1a40*/  STL.64 [R1], RZ ;  /* 0x000000ff01007387 */ /* 0x0003e80000100a00 */
[----:B------:R1:W-:Y:S01]  /*1a50*/  STL.64 [R1+0x38], RZ ;  /* 0x000038ff01007387 */ /* 0x0003e20000100a00 */
        /* <DEDUP_REMOVED lines=11> */
.L_x_8708:
[----:B------:R-:W-:-:S11]  /*1b10*/  UISETP.NE.AND UP0, UPT, UR5, 0x1, UPT ;  /* 0x000000010500788c */ /* 0x000fd6000bf05270 */
[----:B------:R-:W-:Y:S02]  /*1b20*/  @UP0 ULDC.64 UR10, c[0x0][0xae0] ;  /* 0x0002b800000a0ab9 */ /* 0x000fe40000000a00 */
[----:B------:R-:W-:-:S04]  /*1b30*/  UIMAD.WIDE.U32 UR8, UR7, UR10, URZ ;  /* 0x0000000a070872a5 */ /* 0x000fc8000f8e003f */
[----:B------:R-:W-:-:S12]  /*1b40*/  @UP0 USHF.R.U32.HI UR7, URZ, UR11, UR9 ;  /* 0x0000000b3f070299 */ /* 0x000fd80008011609 */
.L_x_8709:
[----:B------:R-:W-:-:S04]  /*1b50*/  UIMAD UR7, UR7, UR5, UR5 ;  /* 0x00000005070772a4 */ /* 0x000fc8000f8e0205 */
[----:B------:R-:W-:-:S04]  /*1b60*/  UISETP.LT.AND UP0, UPT, UR4, UR7, UPT ;  /* 0x000000070400728c */ /* 0x000fc8000bf01270 */
[----:B------:R-:W-:-:S12]  /*1b70*/  USEL UR4, UR4, UR7, UP0 ;  /* 0x0000000704047287 */ /* 0x000fd80008000000 */
.L_x_8707:
[----:B------:R-:W-:Y:S02]  /*1b80*/  UIADD3 UR8, UR40, 0x5f, URZ ;  /* 0x0000005f28087890 */ /* 0x000fe4000fffe03f */
[----:B------:R-:W-:Y:S02]  /*1b90*/  UIADD3 UR10, UR4, 0x5f, URZ ;  /* 0x0000005f040a7890 */ /* 0x000fe4000fffe03f */
[----:B------:R-:W-:Y:S02]  /*1ba0*/  UIMAD.WIDE UR8, UR8, 0x2aaaaaab, URZ ;  /* 0x2aaaaaab080878a5 */ /* 0x000fe4000f8e023f */
[----:B------:R-:W-:Y:S02]  /*1bb0*/  UIMAD.WIDE UR10, UR10, 0x2aaaaaab, URZ ;  /* 0x2aaaaaab0a0a78a5 */ /* 0x000fe4000f8e023f */
[----:B------:R-:W-:Y:S02]  /*1bc0*/  USHF.R.U32.HI UR4, URZ, 0x1f, UR9 ;  /* 0x0000001f3f047899 */ /* 0x000fe40008011609 */
[----:B------:R-:W-:-:S02]  /*1bd0*/  USHF.R.U32.HI UR7, URZ, 0x1f, UR11 ;  /* 0x0000001f3f077899 */ /* 0x000fc4000801160b */
[----:B------:R-:W-:Y:S02]  /*1be0*/  ULEA.HI.SX32 UR4, UR9, UR4, 0x1c ;  /* 0x0000000409047291 */ /* 0x000fe4000f8fe23f */
[----:B------:R-:W-:Y:S02]  /*1bf0*/  ULEA.HI.SX32 UR7, UR11, UR7, 0x1c ;  /* 0x000000070b077291 */ /* 0x000fe4000f8fe23f */
[----:B------:R-:W-:Y:S02]  /*1c00*/  UIADD3 UR6, UR40, -UR6, UR42 ;  /* 0x8000000628067290 */ /* 0x000fe4000fffe02a */
[----:B------:R-:W-:Y:S01]  /*1c10*/  UISETP.LT.AND UP0, UPT, UR4, UR7, UPT ;  /* 0x000000070400728c */ /* 0x000fe2000bf01270 */
[----:B------:R-:W-:Y:S02]  /*1c20*/  ULDC UR8, c[0x0][0xad4] ;  /* 0x0002b50000087ab9 */ /* 0x000fe40000000800 */
[----:B------:R-:W-:Y:S02]  /*1c30*/  UIADD3 UR8, UR6, -UR8, URZ ;  /* 0x8000000806087290 */ /* 0x000fe4000fffe03f */
        /* <DEDUP_REMOVED lines=13> */
.L_x_8711:
[----:B------:R-:W-:-:S11]  /*1d10*/  UISETP.NE.AND UP0, UPT, UR5, 0x1, UPT ;  /* 0x000000010500788c */ /* 0x000fd6000bf05270 */
[----:B------:R-:W-:Y:S02]  /*1d20*/  @UP0 ULDC.64 UR10, c[0x0][0xae0] ;  /* 0x0002b800000a0ab9 */ /* 0x000fe40000000a00 */
[----:B------:R-:W-:-:S04]  /*1d30*/  UIMAD.WIDE.U32 UR6, UR4, UR10, URZ ;  /* 0x0000000a040672a5 */ /* 0x000fc8000f8e003f */
[----:B------:R-:W-:-:S12]  /*1d40*/  @UP0 USHF.R.U32.HI UR4, URZ, UR11, UR7 ;  /* 0x0000000b3f040299 */ /* 0x000fd80008011607 */
.L_x_8712:
[----:B------:R-:W-:-:S04]  /*1d50*/  UIMAD UR4, UR4, UR5, URZ ;  /* 0x00000005040472a4 */ /* 0x000fc8000f8e023f */
[----:B------:R-:W-:-:S04]  /*1d60*/  UISETP.LT.AND UP0, UPT, UR8, UR4, UPT ;  /* 0x000000040800728c */ /* 0x000fc8000bf01270 */
[----:B------:R-:W-:-:S12]  /*1d70*/  USEL UR8, UR8, UR4, !UP0 ;  /* 0x0000000408087287 */ /* 0x000fd8000c000000 */
.L_x_8710:
[----:B------:R-:W-:Y:S01]  /*1d80*/  UIMAD.WIDE UR4, UR8, 0x2aaaaaab, URZ ;  /* 0x2aaaaaab080478a5 */ /* 0x000fe2000f8e023f */
[----:B------:R-:W-:-:S03]  /*1d90*/  PLOP3.LUT P0, PT, PT, PT, PT, 0x80, 0x0 ;  /* 0x000000000000781c */ /* 0x000fc60003f0f070 */
[----:B------:R-:W-:-:S04]  /*1da0*/  USHF.R.U32.HI UR4, URZ, 0x1f, UR5 ;  /* 0x0000001f3f047899 */ /* 0x000fc80008011605 */
[----:B------:R-:W-:-:S04]  /*1db0*/  ULEA.HI.SX32 UR4, UR5, UR4, 0x1c ;  /* 0x0000000405047291 */ /* 0x000fc8000f8fe23f */
[----:B------:R-:W-:-:S04]  /*1dc0*/  UISETP.LT.AND UP0, UPT, URZ, UR4, UPT ;  /* 0x000000043f00728c */ /* 0x000fc8000bf01270 */
[----:B------:R-:W-:-:S04]  /*1dd0*/  USEL UR41, URZ, UR4, !UP0 ;  /* 0x000000043f297287 */ /* 0x000fc8000c000000 */
[----:B------:R-:W-:-:S06]  /*1de0*/  UISETP.GT.AND UP0, UPT, UR45, UR41, UPT ;  /* 0x000000292d00728c */ /* 0x000fcc000bf04270 */
[----:B------:R-:W-:-:S13]  /*1df0*/  PLOP3.LUT P1, PT, PT, PT, UP0, 0x80, 0x0 ;  /* 0x000000000000781c */ /* 0x000fda0003f2f008 */
[----:B------:R-:W-:Y:S05]  /*1e00*/  @!P1 BRA `(.L_x_8713) ;  /* 0x000001dc00889947 */ /* 0x000fea0003800000 */
[----:B-1----:R-:W1:Y:S01]  /*1e10*/  SHFL.IDX PT, R0, R213, RZ, 0x1f ;  /* 0x00001fffd5007589 */ /* 0x002e6200000e0000 */
[----:B------:R-:W-:Y:S01]  /*1e20*/  UIADD3 UR6, UR50, 0x18400, URZ ;  /* 0x0001840032067890 */ /* 0x000fe2000fffe03f */
[----:B------:R-:W-:Y:S01]  /*1e30*/  IMAD.MOV.U32 R12, RZ, RZ, 0x1 ;  /* 0x00000001ff0c7424 */ /* 0x000fe200078e00ff */
[----:B------:R-:W-:Y:S01]  /*1e40*/  UIADD3 UR5, UR50, 0x400, URZ ;  /* 0x0000040032057890 */ /* 0x000fe2000fffe03f */
[----:B------:R-:W-:Y:S01]  /*1e50*/  IMAD.MOV.U32 R4, RZ, RZ, 0x1 ;  /* 0x00000001ff047424 */ /* 0x000fe200078e00ff */
[----:B------:R-:W-:Y:S01]  /*1e60*/  UIADD3 UR4, UR50, 0x1c400, URZ ;  /* 0x0001c40032047890 */ /* 0x000fe2000fffe03f */
[----:B------:R-:W-:Y:S01]  /*1e70*/  IMAD.MOV.U32 R5, RZ, RZ, RZ ;  /* 0x000000ffff057224 */ /* 0x000fe200078e00ff */
[----:B------:R-:W-:Y:S01]  /*1e80*/  USHF.R.U32.HI UR5, URZ, 0x4, UR5 ;  /* 0x000000043f057899 */ /* 0x000fe20008011605 */
[----:B------:R-:W-:Y:S01]  /*1e90*/  IMAD.MOV.U32 R6, RZ, RZ, 0x1 ;  /* 0x00000001ff067424 */ /* 0x000fe200078e00ff */
[----:B------:R-:W-:Y:S01]  /*1ea0*/  USHF.R.U32.HI UR4, URZ, 0x4, UR4 ;  /* 0x000000043f047899 */ /* 0x000fe20008011604 */
[----:B------:R-:W-:Y:S01]  /*1eb0*/  IMAD.MOV.U32 R7, RZ, RZ, RZ ;  /* 0x000000ffff077224 */ /* 0x000fe200078e00ff */
[----:B------:R-:W-:Y:S01]  /*1ec0*/  ULOP3.LUT UR5, UR5, 0x3fff, URZ, 0xc0, !UPT ;  /* 0x00003fff05057892 */ /* 0x000fe2000f8ec03f */
[----:B------:R-:W-:Y:S01]  /*1ed0*/  IMAD.MOV.U32 R13, RZ, RZ, RZ ;  /* 0x000000ffff0d7224 */ /* 0x000fe200078e00ff */
[----:B------:R-:W-:Y:S01]  /*1ee0*/  ULOP3.LUT UR4, UR4, 0x3fff, URZ, 0xc0, !UPT ;  /* 0x00003fff04047892 */ /* 0x000fe2000f8ec03f */
[----:B------:R-:W-:Y:S01]  /*1ef0*/  IMAD.MOV.U32 R9, RZ, RZ, 0x40000040 ;  /* 0x40000040ff097424 */ /* 0x000fe200078e00ff */
[----:B------:R-:W-:Y:S01]  /*1f00*/  ULOP3.LUT UR7, UR5, 0x3000000, URZ, 0xfc, !UPT ;  /* 0x0300000005077892 */ /* 0x000fe2000f8efc3f */
[----:B------:R2:W-:Y:S01]  /*1f10*/  STL.128 [R1+0x80], R4 ;  /* 0x0000800401007387 */ /* 0x0005e20000100c00 */
[----:B------:R-:W-:Y:S01]  /*1f20*/  ULOP3.LUT UR4, UR4, 0x10000, URZ, 0xfc, !UPT ;  /* 0x0001000004047892 */ /* 0x000fe2000f8efc3f */
[----:B------:R-:W-:Y:S01]  /*1f30*/  IMAD.MOV.U32 R11, RZ, RZ, 0x40000040 ;  /* 0x40000040ff0b7424 */ /* 0x000fe200078e00ff */
[----:B------:R-:W-:Y:S01]  /*1f40*/  ULOP3.LUT UR5, UR5, 0x10000, URZ, 0xfc, !UPT ;  /* 0x0001000005057892 */ /* 0x000fe2000f8efc3f */
[----:B------:R3:W-:Y:S01]  /*1f50*/  STL.64 [R1+0x90], R12 ;  /* 0x0000900c01007387 */ /* 0x0007e20000100a00 */
[----:B------:R-:W-:Y:S01]  /*1f60*/  IMAD.U32 R10, RZ, RZ, UR7 ;  /* 0x00000007ff0a7e24 */ /* 0x000fe2000f8e00ff */
[----:B------:R-:W-:Y:S01]  /*1f70*/  IADD3 R19, P5, R16, 0xa0, RZ ;  /* 0x000000a010137810 */ /* 0x000fe20007fbe0ff */
[----:B------:R-:W-:Y:S01]  /*1f80*/  IMAD.U32 R8, RZ, RZ, UR4 ;  /* 0x00000004ff087e24 */ /* 0x000fe2000f8e00ff */
[----:B-1----:R-:W-:Y:S01]  /*1f90*/  LEA.HI R2, R0, R0, RZ, 0x1 ;  /* 0x0000000000027211 */ /* 0x002fe200078f08ff */
[----:B------:R-:W-:Y:S01]  /*1fa0*/  IMAD.U32 R14, RZ, RZ, UR5 ;  /* 0x00000005ff0e7e24 */ /* 0x000fe2000f8e00ff */
[----:B------:R-:W-:Y:S01]  /*1fb0*/  ULOP3.LUT UP0, URZ, UR6, 0x1bf, URZ, 0xc0, !UPT ;  /* 0x000001bf063f7892 */ /* 0x000fe2000f80c03f */
[----:B------:R-:W-:Y:S01]  /*1fc0*/  IMAD.MOV.U32 R15, RZ, RZ, 0x40000040 ;  /* 0x40000040ff0f7424 */ /* 0x000fe200078e00ff */
[----:B------:R-:W-:Y:S01]  /*1fd0*/  LOP3.LUT R3, R2, 0x7fffe, RZ, 0xc0, !PT ;  /* 0x0007fffe02037812 */ /* 0x000fe200078ec0ff */
[----:B------:R1:W-:Y:S01]  /*1fe0*/  STL.128 [R1+0xa0], R8 ;  /* 0x0000a00801007387 */ /* 0x0003e20000100c00 */
[----:B------:R-:W-:Y:S01]  /*1ff0*/  IMAD.X R44, RZ, RZ, R17, P5 ;  /* 0x000000ffff2c7224 */ /* 0x000fe200028e0611 */
[----:B------:R-:W-:Y:S01]  /*2000*/  IADD3 R30, P1, R16, 0x118, RZ ;  /* 0x00000118101e7810 */ /* 0x000fe20007f3e0ff */
[----:B--2---:R-:W-:Y:S01]  /*2010*/  IMAD.MOV.U32 R5, RZ, RZ, 0x40000040 ;  /* 0x40000040ff057424 */ /* 0x004fe200078e00ff */
[----:B------:R1:W-:Y:S01]  /*2020*/  STL.64 [R1+0x78], RZ ;  /* 0x000078ff01007387 */ /* 0x0003e20000100a00 */
[----:B------:R-:W-:Y:S01]  /*2030*/  IMAD.IADD R3, R0, 0x1, -R3 ;  /* 0x0000000100037824 */ /* 0x000fe200078e0a03 */
[----:B------:R-:W-:Y:S01]  /*2040*/  PLOP3.LUT P5, PT, PT, PT, UP0, 0x80, 0x0 ;  /* 0x000000000000781c */ /* 0x000fe20003faf008 */
[----:B---3--:R-:W-:Y:S01]  /*2050*/  IMAD.MOV.U32 R13, RZ, RZ, 0x40000040 ;  /* 0x40000040ff0d7424 */ /* 0x008fe200078e00ff */
[----:B------:R1:W-:Y:S01]  /*2060*/  STL.128 [R1+0xb0], RZ ;  /* 0x0000b0ff01007387 */ /* 0x0003e20000100c00 */
[C---:B------:R-:W-:Y:S01]  /*2070*/  IADD3 R28, P6, R16.reuse, 0x110, RZ ;  /* 0x00000110101c7810 */ /* 0x040fe20007fde0ff */
[--C-:B------:R-:W-:Y:S01]  /*2080*/  IMAD.X R31, RZ, RZ, R17.reuse, P1 ;  /* 0x000000ffff1f7224 */ /* 0x100fe200008e0611 */
[----:B------:R-:W-:Y:S01]  /*2090*/  LEA R3, R3, UR6, 0xd ;  /* 0x0000000603037c11 */ /* 0x000fe2000f8e68ff */
[----:B------:R1:W-:Y:S01]  /*20a0*/  STL.128 [R1+0xc0], RZ ;  /* 0x0000c0ff01007387 */ /* 0x0003e20000100c00 */
[C---:B------:R-:W-:Y:S01]  /*20b0*/  IADD3 R23, P0, R16.reuse, 0x98, RZ ;  /* 0x0000009810177810 */ /* 0x040fe20007f1e0ff */
[----:B------:R-:W-:Y:S01]  /*20c0*/  IMAD.X R41, RZ, RZ, R17, P6 ;  /* 0x000000ffff297224 */ /* 0x000fe200030e0611 */
[----:B------:R-:W-:Y:S01]  /*20d0*/  SHF.R.U32.HI R0, RZ, 0x4, R3 ;  /* 0x00000004ff007819 */ /* 0x000fe20000011603 */
[----:B------:R-:W-:Y:S01]  /*20e0*/  VIADD R2, R3, 0xa000 ;  /* 0x0000a00003027836 */ /* 0x000fe20000000000 */
[----:B------:R1:W-:Y:S01]  /*20f0*/  STL.128 [R1+0xd0], RZ ;  /* 0x0000d0ff01007387 */ /* 0x0003e20000100c00 */
[----:B------:R-:W-:Y:S01]  /*2100*/  IADD3 R26, P4, R16, 0x90, RZ ;  /* 0x00000090101a7810 */ /* 0x000fe20007f9e0ff */
[--C-:B------:R-:W-:Y:S01]  /*2110*/  IMAD.X R42, RZ, RZ, R17.reuse, P0 ;  /* 0x000000ffff2a7224 */ /* 0x100fe200000e0611 */
[----:B------:R-:W-:Y:S01]  /*2120*/  LOP3.LUT R0, R0, 0x3fff, RZ, 0xc0, !PT ;  /* 0x00003fff00007812 */ /* 0x000fe200078ec0ff */
[----:B------:R1:W-:Y:S01]  /*2130*/  STL.128 [R1+0xe0], RZ ;  /* 0x0000e0ff01007387 */ /* 0x0003e20000100c00 */
[----:B------:R-:W-:Y:S01]  /*2140*/  SHF.R.U32.HI R2, RZ, 0x4, R2 ;  /* 0x00000004ff027819 */ /* 0x000fe20000011602 */
[----:B------:R-:W-:Y:S01]  /*2150*/  IMAD.X R29, RZ, RZ, R17, P4 ;  /* 0x000000ffff1d7224 */ /* 0x000fe200020e0611 */
[----:B------:R-:W-:Y:S01]  /*2160*/  LOP3.LUT R4, R0, 0x10000, RZ, 0xfc, !PT ;  /* 0x0001000000047812 */ /* 0x000fe200078efcff */
[----:B------:R1:W-:Y:S01]  /*2170*/  STL.128 [R1+0xf0], RZ ;  /* 0x0000f0ff01007387 */ /* 0x0003e20000100c00 */
[----:B------:R-:W-:-:S02]  /*2180*/  LOP3.LUT R2, R2, 0x3fff, RZ, 0xc0, !PT ;  /* 0x00003fff02027812 */ /* 0x000fc400078ec0ff */
[----:B------:R-:W-:Y:S01]  /*2190*/  IADD3 R24, P3, R16, 0x88, RZ ;  /* 0x0000008810187810 */ /* 0x000fe20007f7e0ff */
[----:B------:R1:W-:Y:S01]  /*21a0*/  STL.64 [R1+0x98], R4 ;  /* 0x0000980401007387 */ /* 0x0003e20000100a00 */
[----:B------:R-:W-:Y:S02]  /*21b0*/  LOP3.LUT R2, R2, 0x10000, RZ, 0xfc, !PT ;  /* 0x0001000002027812 */ /* 0x000fe400078efcff */
[C---:B------:R-:W-:Y:S01]  /*21c0*/  IADD3 R18, P2, R16.reuse, 0x80, RZ ;  /* 0x0000008010127810 */ /* 0x040fe20007f5e0ff */
[----:B------:R1:W-:Y:S01]  /*21d0*/  STL.128 [R1+0x100], RZ ;  /* 0x000100ff01007387 */ /* 0x0003e20000100c00 */
[C---:B------:R-:W-:Y:S01]  /*21e0*/  IADD3 R34, P1, R16.reuse, 0x78, RZ ;  /* 0x0000007810227810 */ /* 0x040fe20007f3e0ff */
[----:B------:R-:W-:Y:S01]  /*21f0*/  IMAD.MOV.U32 R12, RZ, RZ, R2 ;  /* 0x000000ffff0c7224 */ /* 0x000fe200078e0002 */
[----:B------:R-:W-:Y:S01]  /*2200*/  IADD3 R40, P6, R16, 0xb0, RZ ;  /* 0x000000b010287810 */ /* 0x000fe20007fde0ff */
[--C-:B------:R-:W-:Y:S02]  /*2210*/  IMAD.X R25, RZ, RZ, R17.reuse, P3 ;  /* 0x000000ffff197224 */ /* 0x100fe400018e0611 */
[--C-:B------:R-:W-:Y:S01]  /*2220*/  IMAD.X R37, RZ, RZ, R17.reuse, P2 ;  /* 0x000000ffff257224 */ /* 0x100fe200010e0611 */
[----:B------:R1:W-:Y:S01]  /*2230*/  STL.128 [R1+0x110], R12 ;  /* 0x0001100c01007387 */ /* 0x0003e20000100c00 */
[----:B------:R-:W-:-:S02]  /*2240*/  IMAD.X R35, RZ, RZ, R17, P1 ;  /* 0x000000ffff237224 */ /* 0x000fc400008e0611 */
[----:B------:R-:W-:Y:S01]  /*2250*/  IMAD.X R27, RZ, RZ, R17, P6 ;  /* 0x000000ffff1b7224 */ /* 0x000fe200030e0611 */
[----:B------:R-:W-:Y:S06]  /*2260*/  @!P5 BRA `(.L_x_8714) ;  /* 0x000000000040d947 */ /* 0x000fec0003800000 */
[----:B------:R-:W-:Y:S01]  /*2270*/  MOV R0, 0x0 ;  /* 0x0000000000007802 */ /* 0x000fe20000000f00 */
[----:B------:R-:W-:Y:S01]  /*2280*/  ULDC.64 UR4, c[0x4][0x108] ;  /* 0x0100420000047ab9 */ /* 0x000fe20000000a00 */
[----:B------:R-:W-:Y:S01]  /*2290*/  ULDC.64 UR6, c[0x4][0x28] ;  /* 0x01000a0000067ab9 */ /* 0x000fe20000000a00 */
[----:B-1----:R-:W-:Y:S01]  /*22a0*/  IMAD.U32 R4, RZ, RZ, UR4 ;  /* 0x00000004ff047e24 */ /* 0x002fe2000f8e00ff */
        /* <DEDUP_REMOVED lines=12> */
.L_x_8714:
[----:B------:R-:W2:Y:S01]  /*2370*/  S2R R20, SR_TID.X ;  /* 0x0000000000147919 */ /* 0x000ea20000002100 */
[----:B-1----:R-:W1:Y:S01]  /*2380*/  LDC.64 R14, c[0x0][0x428] ;  /* 0x00010a00ff0e7b82 */ /* 0x002e620000000a00 */
[----:B------:R-:W-:Y:S01]  /*2390*/  IADD3 R8, P0, R16, 0x120, RZ ;  /* 0x0000012010087810 */ /* 0x000fe20007f1e0ff */
[----:B------:R-:W-:Y:S01]  /*23a0*/  ULDC UR4, c[0x0][0x20] ;  /* 0x0000080000047ab9 */ /* 0x000fe20000000800 */
[----:B------:R-:W-:Y:S01]  /*23b0*/  IMAD.U32 R0, RZ, RZ, UR40 ;  /* 0x00000028ff007e24 */ /* 0x000fe2000f8e00ff */
[----:B------:R-:W-:Y:S01]  /*23c0*/  STL.64 [R1+0x130], R34 ;  /* 0x0001302201007387 */ /* 0x000fe20000100a00 */
[----:B------:R-:W-:Y:S02]  /*23d0*/  VIADD R7, R22, -UR4 ;  /* 0x8000000416077c36 */ /* 0x000fe40008000000 */
[----:B------:R-:W-:Y:S01]  /*23e0*/  IMAD.X R9, RZ, RZ, R17, P0 ;  /* 0x000000ffff097224 */ /* 0x000fe200000e0611 */
[----:B------:R-:W3:Y:S01]  /*23f0*/  LDC R6, c[0x0][0x430] ;  /* 0x00010c00ff067b82 */ /* 0x000ee20000000800 */
[----:B------:R-:W-:Y:S04]  /*2400*/  STL.64 [R1+0x120], R196 ;  /* 0x000120c401007387 */ /* 0x000fe80000100a00 */
[----:B------:R4:W-:Y:S03]  /*2410*/  STL.64 [R1+0x128], R8 ;  /* 0x0001280801007387 */ /* 0x0009e60000100a00 */
[----:B------:R-:W5:Y:S01]  /*2420*/  LDC.64 R10, c[0x0][0xad0] ;  /* 0x0002b400ff0a7b82 */ /* 0x000f620000000a00 */
[----:B------:R-:W-:Y:S04]  /*2430*/  STL.U8 [R1+0x138], RZ ;  /* 0x000138ff01007387 */ /* 0x000fe80000100000 */
[----:B------:R4:W-:Y:S03]  /*2440*/  STL [R7+0x8], R0 ;  /* 0x0000080007007387 */ /* 0x0009e60000100800 */
[----:B------:R-:W4:Y:S01]  /*2450*/  LDC.64 R4, c[0x0][0xad8] ;  /* 0x0002b600ff047b82 */ /* 0x000f220000000a00 */
[----:B-1----:R1:W-:Y:S04]  /*2460*/  STL [R7+0x24], R14 ;  /* 0x0000240e07007387 */ /* 0x0023e80000100800 */
[----:B------:R1:W-:Y:S01]  /*2470*/  STL [R7+0x28], R15 ;  /* 0x0000280f07007387 */ /* 0x0003e20000100800 */
[----:B--2---:R-:W-:-:S02]  /*2480*/  VIADD R198, R20, 0xffffff80 ;  /* 0xffffff8014c67836 */ /* 0x004fc40000000000 */
[----:B------:R-:W2:Y:S01]  /*2490*/  LDC.64 R2, c[0x0][0xae0] ;  /* 0x0002b800ff027b82 */ /* 0x000ea20000000a00 */
[----:B---3--:R1:W-:Y:S04]  /*24a0*/  STL [R7+0x2c], R6 ;  /* 0x00002c0607007387 */ /* 0x0083e80000100800 */
[----:B------:R1:W-:Y:S03]  /*24b0*/  STL [R7+0x14], RZ ;  /* 0x000014ff07007387 */ /* 0x0003e60000100800 */
[----:B------:R-:W3:Y:S01]  /*24c0*/  LDC R236, c[0x0][0x288] ;  /* 0x0000a200ffec7b82 */ /* 0x000ee20000000800 */
[----:B-----5:R1:W-:Y:S04]  /*24d0*/  STL [R7+0xc], R11 ;  /* 0x00000c0b07007387 */ /* 0x0203e80000100800 */
[----:B------:R1:W-:Y:S04]  /*24e0*/  STL [R7], R198 ;  /* 0x000000c607007387 */ /* 0x0003e80000100800 */
[----:B----4-:R1:W-:Y:S04]  /*24f0*/  STL [R7+0x10], R4 ;  /* 0x0000100407007387 */ /* 0x0103e80000100800 */
[----:B------:R1:W-:Y:S04]  /*2500*/  STL [R7+0x18], R5 ;  /* 0x0000180507007387 */ /* 0x0003e80000100800 */
[----:B--2---:R1:W-:Y:S04]  /*2510*/  STL [R7+0x1c], R2 ;  /* 0x00001c0207007387 */ /* 0x0043e80000100800 */
[----:B------:R1:W-:Y:S04]  /*2520*/  STL [R7+0x20], R3 ;  /* 0x0000200307007387 */ /* 0x0003e80000100800 */
[----:B---3--:R1:W-:Y:S04]  /*2530*/  STL [R7+0x4], R236 ;  /* 0x000004ec07007387 */ /* 0x0083e80000100800 */
[----:B------:R-:W2:Y:S01]  /*2540*/  LDL R13, [R1+0x224] ;  /* 0x00022400010d7983 */ /* 0x000ea20000100800 */
[----:B------:R-:W-:Y:S01]  /*2550*/  IADD3 R8, P0, R16, 0x16c, RZ ;  /* 0x0000016c10087810 */ /* 0x000fe20007f1e0ff */
[----:B------:R-:W-:Y:S02]  /*2560*/  BSSY B0, `(.L_x_8715) ;  /* 0x000000a000007945 */ /* 0x000fe40003800000 */
[----:B------:R1:W-:Y:S02]  /*2570*/  STL [R1+0x16c], R10 ;  /* 0x00016c0a01007387 */ /* 0x0003e40000100800 */
[----:B------:R-:W-:-:S05]  /*2580*/  IMAD.X R9, RZ, RZ, R17, P0 ;  /* 0x000000ffff097224 */ /* 0x000fca00000e0611 */
[----:B------:R1:W-:Y:S01]  /*2590*/  STL.64 [R1+0x170], R8 ;  /* 0x0001700801007387 */ /* 0x0003e20000100a00 */
[----:B--2---:R-:W-:-:S04]  /*25a0*/  LEA.HI R0, R13, R13, RZ, 0x1 ;  /* 0x0000000d0d007211 */ /* 0x004fc800078f08ff */
[----:B------:R-:W-:-:S05]  /*25b0*/  LOP3.LUT R0, R0, 0xfffffffe, RZ, 0xc0, !PT ;  /* 0xfffffffe00007812 */ /* 0x000fca00078ec0ff */
[----:B------:R-:W-:-:S05]  /*25c0*/  IMAD.IADD R0, R13, 0x1, -R0 ;  /* 0x000000010d007824 */ /* 0x000fca00078e0a00 */
[----:B------:R-:W-:-:S04]  /*25d0*/  SHF.L.U32 R0, R0, 0x1f, RZ ;  /* 0x0000001f00007819 */ /* 0x000fc800000006ff */
[----:B------:R-:W2:Y:S02]  /*25e0*/  SYNCS.PHASECHK.TRANS64.TRYWAIT P0, [UR50+0x32400], R0 ;  /* 0x03240000ff0075a7 */ /* 0x000ea40008000172 */
[----:B-12---:R-:W-:Y:S05]  /*25f0*/  @!P0 BRA `(.L_x_8716) ;  /* 0x0000022000988947 */ /* 0x006fea0003800000 */
.L_x_8890:
[----:B------:R-:W-:Y:S05]  /*2600*/  BSYNC B0 ;  /* 0x0000000000007941 */ /* 0x000fea0003800000 */
.L_x_8715:
[----:B------:R-:W2:Y:S04]  /*2610*/  LDL R20, [R1+0x1c] ;  /* 0x00001c0001147983 */ /* 0x000ea80000100800 */
[----:B------:R3:W5:Y:S01]  /*2620*/  LDL.64 R12, [R1+0x218] ;  /* 0x00021800010c7983 */ /* 0x0007620000100a00 */
[C---:B-1----:R-:W-:Y:S01]  /*2630*/  IADD3 R0, P0, R16.reuse, 0x138, RZ ;  /* 0x0000013810007810 */ /* 0x042fe20007f1e0ff */
[----:B------:R-:W-:Y:S01]  /*2640*/  IMAD.MOV.U32 R34, RZ, RZ, R32 ;  /* 0x000000ffff227224 */ /* 0x000fe200078e0020 */
[C---:B------:R-:W-:Y:S01]  /*2650*/  IADD3 R14, P1, R16.reuse, 0x170, RZ ;  /* 0x00000170100e7810 */ /* 0x040fe20007f3e0ff */
[----:B------:R-:W-:Y:S01]  /*2660*/  IMAD.MOV.U32 R35, RZ, RZ, R33 ;  /* 0x000000ffff237224 */ /* 0x000fe200078e0021 */
[----:B------:R-:W-:Y:S01]  /*2670*/  STL.64 [R1+0x178], R206 ;  /* 0x000178ce01007387 */ /* 0x000fe20000100a00 */
[----:B------:R-:W-:Y:S01]  /*2680*/  IMAD.MOV.U32 R38, RZ, RZ, R0 ;  /* 0x000000ffff267224 */ /* 0x000fe200078e0000 */
[----:B------:R-:W-:Y:S01]  /*2690*/  IADD3 R0, P2, R16, 0x430, RZ ;  /* 0x0000043010007810 */ /* 0x000fe20007f5e0ff */
[----:B------:R-:W-:-:S02]  /*26a0*/  IMAD.MOV.U32 R32, RZ, RZ, R212 ;  /* 0x000000ffff207224 */ /* 0x000fc400078e00d4 */
[----:B------:R-:W-:Y:S02]  /*26b0*/  IMAD.MOV.U32 R33, RZ, RZ, R211 ;  /* 0x000000ffff217224 */ /* 0x000fe400078e00d3 */
[--C-:B------:R-:W-:Y:S02]  /*26c0*/  IMAD.X R9, RZ, RZ, R17.reuse, P0 ;  /* 0x000000ffff097224 */ /* 0x100fe400000e0611 */
[----:B------:R-:W-:Y:S01]  /*26d0*/  IMAD.X R15, RZ, RZ, R17, P2 ;  /* 0x000000ffff0f7224 */ /* 0x000fe200010e0611 */
[----:B------:R1:W-:Y:S01]  /*26e0*/  STL.128 [R1+0x1b0], R32 ;  /* 0x0001b02001007387 */ /* 0x0003e20000100c00 */
[----:B------:R-:W-:Y:S01]  /*26f0*/  IMAD.MOV.U32 R36, RZ, RZ, R18 ;  /* 0x000000ffff247224 */ /* 0x000fe200078e0012 */
[C---:B------:R-:W-:Y:S01]  /*2700*/  IADD3 R18, P0, R16.reuse, 0x440, RZ ;  /* 0x0000044010127810 */ /* 0x040fe20007f1e0ff */
[----:B------:R-:W-:Y:S01]  /*2710*/  IMAD.MOV.U32 R39, RZ, RZ, R9 ;  /* 0x000000ffff277224 */ /* 0x000fe200078e0009 */
[----:B------:R-:W-:Y:S01]  /*2720*/  IADD3 R6, P2, R16, 0x128, RZ ;  /* 0x0000012810067810 */ /* 0x000fe20007f5e0ff */
[----:B------:R-:W-:-:S02]  /*2730*/  IMAD.U32 R10, RZ, RZ, UR48 ;  /* 0x00000030ff0a7e24 */ /* 0x000fc4000f8e00ff */
[----:B------:R-:W-:Y:S01]  /*2740*/  IMAD.U32 R11, RZ, RZ, UR49 ;  /* 0x00000031ff0b7e24 */ /* 0x000fe2000f8e00ff */
[----:B------:R-:W-:Y:S01]  /*2750*/  STL.128 [R1+0x180], R36 ;  /* 0x0001802401007387 */ /* 0x000fe20000100c00 */
[----:B------:R-:W-:Y:S01]  /*2760*/  IMAD.MOV.U32 R8, RZ, RZ, R19 ;  /* 0x000000ffff087224 */ /* 0x000fe200078e0013 */
[----:B------:R-:W-:Y:S05]  /*2770*/  WARPSYNC.ALL ;  /* 0x0000000000007948 */ /* 0x000fea0003800000 */
[----:B------:R-:W-:Y:S01]  /*2780*/  IMAD.MOV.U32 R9, RZ, RZ, R44 ;  /* 0x000000ffff097224 */ /* 0x000fe200078e002c */
[----:B------:R-:W-:Y:S01]  /*2790*/  BSSY B0, `(.L_x_8717) ;  /* 0x0000025000007945 */ /* 0x000fe20003800000 */
[----:B-1----:R-:W-:-:S02]  /*27a0*/  IMAD.MOV.U32 R33, RZ, RZ, R29 ;  /* 0x000000ffff217224 */ /* 0x002fc400078e001d */
[----:B------:R-:W-:Y:S01]  /*27b0*/  IMAD.MOV.U32 R34, RZ, RZ, R28 ;  /* 0x000000ffff227224 */ /* 0x000fe200078e001c */
[----:B------:R1:W-:Y:S01]  /*27c0*/  STL.128 [R1+0x1a0], R8 ;  /* 0x0001a00801007387 */ /* 0x0003e20000100c00 */
[----:B------:R-:W-:Y:S02]  /*27d0*/  IMAD.MOV.U32 R28, RZ, RZ, R30 ;  /* 0x000000ffff1c7224 */ /* 0x000fe400078e001e */
[----:B------:R-:W-:Y:S02]  /*27e0*/  IMAD.MOV.U32 R29, RZ, RZ, R31 ;  /* 0x000000ffff1d7224 */ /* 0x000fe400078e001f */
[----:B------:R-:W-:Y:S02]  /*27f0*/  IMAD.MOV.U32 R30, RZ, RZ, R0 ;  /* 0x000000ffff1e7224 */ /* 0x000fe400078e0000 */
[----:B------:R-:W-:Y:S02]  /*2800*/  IMAD.MOV.U32 R31, RZ, RZ, R15 ;  /* 0x000000ffff1f7224 */ /* 0x000fe400078e000f */
[----:B------:R-:W-:-:S02]  /*2810*/  IMAD.X R19, RZ, RZ, R17, P0 ;  /* 0x000000ffff137224 */ /* 0x000fc400000e0611 */
[----:B------:R-:W-:Y:S01]  /*2820*/  IMAD.MOV.U32 R32, RZ, RZ, R26 ;  /* 0x000000ffff207224 */ /* 0x000fe200078e001a */
[----:B------:R4:W-:Y:S01]  /*2830*/  STL.128 [R1+0x1d0], R28 ;  /* 0x0001d01c01007387 */ /* 0x0009e20000100c00 */
[----:B------:R-:W-:Y:S02]  /*2840*/  IMAD.MOV.U32 R35, RZ, RZ, R41 ;  /* 0x000000ffff237224 */ /* 0x000fe400078e0029 */
[----:B------:R-:W-:Y:S02]  /*2850*/  IMAD.MOV.U32 R26, RZ, RZ, R40 ;  /* 0x000000ffff1a7224 */ /* 0x000fe400078e0028 */
[--C-:B-1----:R-:W-:Y:S01]  /*2860*/  IMAD.X R11, RZ, RZ, R17.reuse, P1 ;  /* 0x000000ffff0b7224 */ /* 0x102fe200008e0611 */
[----:B------:R3:W-:Y:S01]  /*2870*/  STL.128 [R1+0x1c0], R32 ;  /* 0x0001c02001007387 */ /* 0x0007e20000100c00 */
[----:B------:R-:W-:Y:S02]  /*2880*/  IMAD.X R9, RZ, RZ, R17, P2 ;  /* 0x000000ffff097224 */ /* 0x000fe400010e0611 */
[----:B------:R-:W-:Y:S01]  /*2890*/  IMAD.MOV.U32 R10, RZ, RZ, R210 ;  /* 0x000000ffff0a7224 */ /* 0x000fe200078e00d2 */
[----:B------:R3:W-:Y:S01]  /*28a0*/  STL.128 [R1+0x200], R24 ;  /* 0x0002001801007387 */ /* 0x0007e20000100c00 */
[----:B------:R-:W-:-:S02]  /*28b0*/  IMAD.MOV.U32 R8, RZ, RZ, R6 ;  /* 0x000000ffff087224 */ /* 0x000fc400078e0006 */
[----:B----4-:R-:W-:Y:S01]  /*28c0*/  IMAD.MOV.U32 R28, RZ, RZ, R14 ;  /* 0x000000ffff1c7224 */ /* 0x010fe200078e000e */
[----:B------:R3:W-:Y:S01]  /*28d0*/  BAR.SYNC.DEFER_BLOCKING R205, 0x100 ;  /* 0x000400cd0000751d */ /* 0x0007e20000010000 */
[----:B------:R-:W-:Y:S01]  /*28e0*/  IADD3 R14, P0, R16, 0xa8, RZ ;  /* 0x000000a8100e7810 */ /* 0x000fe20007f1e0ff */
[----:B------:R-:W-:Y:S02]  /*28f0*/  IMAD.MOV.U32 R29, RZ, RZ, R11 ;  /* 0x000000ffff1d7224 */ /* 0x000fe400078e000b */
[----:B------:R-:W-:Y:S02]  /*2900*/  IMAD.MOV.U32 R30, RZ, RZ, R18 ;  /* 0x000000ffff1e7224 */ /* 0x000fe400078e0012 */
[----:B------:R-:W-:Y:S02]  /*2910*/  IMAD.MOV.U32 R31, RZ, RZ, R19 ;  /* 0x000000ffff1f7224 */ /* 0x000fe400078e0013 */
[----:B------:R-:W-:Y:S02]  /*2920*/  IMAD.MOV.U32 R11, RZ, RZ, R209 ;  /* 0x000000ffff0b7224 */ /* 0x000fe400078e00d1 */
[----:B------:R-:W-:Y:S01]  /*2930*/  IMAD.X R15, RZ, RZ, R17, P0 ;  /* 0x000000ffff0f7224 */ /* 0x000fe200000e0611 */
[----:B------:R3:W-:Y:S01]  /*2940*/  STL.128 [R1+0x1e0], R28 ;  /* 0x0001e01c01007387 */ /* 0x0007e20000100c00 */
[----:B------:R-:W-:-:S02]  /*2950*/  IMAD.MOV.U32 R18, RZ, RZ, R23 ;  /* 0x000000ffff127224 */ /* 0x000fc400078e0017 */
[----:B------:R-:W-:Y:S01]  /*2960*/  IMAD.MOV.U32 R19, RZ, RZ, R42 ;  /* 0x000000ffff137224 */ /* 0x000fe200078e002a */
[----:B------:R3:W-:Y:S04]  /*2970*/  STL.128 [R1+0x1f0], R8 ;  /* 0x0001f00801007387 */ /* 0x0007e80000100c00 */
[----:B------:R3:W-:Y:S04]  /*2980*/  STL.128 [R1+0x190], R16 ;  /* 0x0001901001007387 */ /* 0x0007e80000100c00 */
[----:B------:R3:W-:Y:S01]  /*2990*/  STL.64 [R1+0x210], R14 ;  /* 0x0002100e01007387 */ /* 0x0007e20000100a00 */
[----:B--2---:R-:W-:-:S04]  /*29a0*/  LOP3.LUT R0, R20, 0x1, RZ, 0xfc, !PT ;  /* 0x0000000114007812 */ /* 0x004fc800078efcff */
[----:B------:R-:W-:-:S13]  /*29b0*/  ISETP.NE.AND P1, PT, R0, 0x3, PT ;  /* 0x000000030000780c */ /* 0x000fda0003f25270 */
[----:B---3--:R-:W-:Y:S05]  /*29c0*/  @!P1 BRA `(.L_x_8718) ;  /* 0x0000000000049947 */ /* 0x008fea0003800000 */
[----:B------:R-:W-:Y:S01]  /*29d0*/  BPT.TRAP 0x1 ;  /* 0x000000040000795c */ /* 0x000fe20000300000 */
.L_x_8718:
[----:B------:R-:W-:Y:S05]  /*29e0*/  BSYNC B0 ;  /* 0x0000000000007941 */ /* 0x000fea0003800000 */
.L_x_8717:
[----:B------:R-:W2:Y:S01]  /*29f0*/  LDL.64 R8, [R1+0x8] ;  /* 0x0000080001087983 */ /* 0x000ea20000100a00 */
[----:B-----5:R-:W-:Y:S01]  /*2a00*/  SHF.L.U32 R13, R13, 0x1f, RZ ;  /* 0x0000001f0d0d7819 */ /* 0x020fe200000006ff */
[----:B------:R-:W-:Y:S01]  /*2a10*/  BSSY B0, `(.L_x_8719) ;  /* 0x0000006000007945 */ /* 0x000fe20003800000 */
[----:B--2---:R-:W-:-:S05]  /*2a20*/  MOV R9, R8 ;  /* 0x0000000800097202 */ /* 0x004fca0000000f00 */
[----:B------:R-:W-:-:S04]  /*2a30*/  IMAD R12, R12, 0x8, R9 ;  /* 0x000000080c0c7824 */ /* 0x000fc800078e0209 */
[----:B------:R1:W2:Y:S01]  /*2a40*/  SYNCS.PHASECHK.TRANS64.TRYWAIT P0, [R12+URZ], R13 ;  /* 0x0000000d0c0075a7 */ /* 0x0002a2000800017f */
[----:B------:R-:W-:Y:S05]  /*2a50*/  @!P1 BRA `(.L_x_8720) ;  /* 0x0000000000049947 */ /* 0x000fea0003800000 */
[----:B------:R-:W-:Y:S01]  /*2a60*/  BPT.TRAP 0x1 ;  /* 0x000000040000795c */ /* 0x000fe20000300000 */
.L_x_8720:
[----:B------:R-:W-:Y:S05]  /*2a70*/  BSYNC B0 ;  /* 0x0000000000007941 */ /* 0x000fea0003800000 */
.L_x_8719:
[----:B------:R-:W-:Y:S04]  /*2a80*/  BSSY B0, `(.L_x_8721) ;  /* 0x0000004000007945 */ /* 0x000fe80003800000 */
[----:B--2---:R-:W-:Y:S05]  /*2a90*/  @P0 BRA `(.L_x_8722) ;  /* 0x0000000000080947 */ /* 0x004fea0003800000 */
[----:B------:R-:W2:Y:S02]  /*2aa0*/  SYNCS.PHASECHK.TRANS64.TRYWAIT P0, [R12+URZ], R13 ;  /* 0x0000000d0c0075a7 */ /* 0x000ea4000800017f */
[----:B--2---:R-:W-:Y:S05]  /*2ab0*/  @!P0 BRA `(.L_x_8723) ;  /* 0x0000021c00808947 */ /* 0x004fea0003800000 */
.L_x_8722:
[----:B------:R-:W-:Y:S05]  /*2ac0*/  BSYNC B0 ;  /* 0x0000000000007941 */ /* 0x000fea0003800000 */
.L_x_8721:
[----:B-12---:R-:W2:Y:S04]  /*2ad0*/  LDL R13, [R1+0x218] ;  /* 0x00021800010d7983 */ /* 0x006ea80000100800 */
[----:B------:R-:W2:Y:S01]  /*2ae0*/  LDL.64 R8, [R1+0xa0] ;  /* 0x0000a00001087983 */ /* 0x000ea20000100a00 */
[----:B------:R-:W-:Y:S05]  /*2af0*/  WARPSYNC.ALL ;  /* 0x0000000000007948 */ /* 0x000fea0003800000 */
[----:B------:R-:W3:Y:S04]  /*2b00*/  LDL.64 R20, [R1+0x98] ;  /* 0x0000980001147983 */ /* 0x000ee80000100a00 */
[----:B------:R-:W4:Y:S04]  /*2b10*/  LDL.64 R10, [R1+0x98] ;  /* 0x00009800010a7983 */ /* 0x000f280000100a00 */
[----:B------:R-:W5:Y:S01]  /*2b20*/  LDL.64 R14, [R1+0x98] ;  /* 0x00009800010e7983 */ /* 0x000f620000100a00 */
[----:B--2---:R-:W-:-:S03]  /*2b30*/  IMAD R8, R13, 0x300, R8 ;  /* 0x000003000d087824 */ /* 0x004fc600078e0208 */
[----:B------:R-:W2:Y:S01]  /*2b40*/  LDL.64 R18, [R1+0x98] ;  /* 0x0000980001127983 */ /* 0x000ea20000100a00 */
[----:B------:R-:W-:Y:S02]  /*2b50*/  R2UR UR7, R9 ;  /* 0x00000000090772ca */ /* 0x000fe400000e0000 */
[C---:B------:R-:W-:Y:S01]  /*2b60*/  R2UR UR6, R8.reuse ;  /* 0x00000000080672ca */ /* 0x040fe200000e0000 */
[----:B------:R-:W-:Y:S01]  /*2b70*/  WARPGROUP.ARRIVE ;  /* 0x00000000000079c5 */ /* 0x000fe20000000000 */
[----:B------:R-:W2:Y:S01]  /*2b80*/  LDL R6, [R1+0x224] ;  /* 0x0002240001067983 */ /* 0x000ea20000100800 */
[----:B------:R-:W-:Y:S01]  /*2b90*/  VIADD R12, R8, 0x2 ;  /* 0x00000002080c7836 */ /* 0x000fe20000000000 */
[----:B------:R-:W-:Y:S01]  /*2ba0*/  BSSY B0, `(.L_x_8724) ;  /* 0x000002d000007945 */ /* 0x000fe20003800000 */
[----:B------:R-:W-:Y:S01]  /*2bb0*/  IMAD.MOV.U32 R13, RZ, RZ, R9 ;  /* 0x000000ffff0d7224 */ /* 0x000fe200078e0009 */
[----:B------:R1:W-:Y:S01]  /*2bc0*/  STL [R1+0x80], RZ ;  /* 0x000080ff01007387 */ /* 0x0003e20000100800 */
[----:B---3--:R-:W-:-:S02]  /*2bd0*/  R2UR UR4, R20 ;  /* 0x00000000140472ca */ /* 0x008fc400000e0000 */
[----:B------:R-:W-:Y:S01]  /*2be0*/  R2UR UR5, R21 ;  /* 0x00000000150572ca */ /* 0x000fe200000e0000 */
[----:B----4-:R-:W-:Y:S02]  /*2bf0*/  VIADD R10, R10, 0x2 ;  /* 0x000000020a0a7836 */ /* 0x010fe40000000000 */
[----:B-----5:R-:W-:Y:S02]  /*2c00*/  VIADD R14, R14, 0x4 ;  /* 0x000000040e0e7836 */ /* 0x020fe40000000000 */
[----:B--2---:R-:W-:-:S08]  /*2c10*/  VIADD R18, R18, 0x6 ;  /* 0x0000000612127836 */ /* 0x004fd00000000000 */
[----:B------:R-:W-:Y:S01]  /*2c20*/  HGMMA.64x96x16.F32 R24, gdesc[UR4], RZ, !UPT, gsb0 ;  /* 0x01600000041879f0 */ /* 0x000fe2000c0008ff */
[----:B------:R-:W-:Y:S02]  /*2c30*/  R2UR UR6, R12 ;  /* 0x000000000c0672ca */ /* 0x000fe400000e0000 */
[----:B------:R-:W-:Y:S02]  /*2c40*/  R2UR UR7, R13 ;  /* 0x000000000d0772ca */ /* 0x000fe400000e0000 */
[----:B------:R-:W-:Y:S01]  /*2c50*/  R2UR UR4, R10 ;  /* 0x000000000a0472ca */ /* 0x000fe200000e0000 */
[----:B------:R-:W-:Y:S01]  /*2c60*/  VIADD R10, R8, 0x4 ;  /* 0x00000004080a7836 */ /* 0x000fe20000000000 */
[----:B------:R-:W-:Y:S01]  /*2c70*/  R2UR UR5, R11 ;  /* 0x000000000b0572ca */ /* 0x000fe200000e0000 */
[----:B------:R-:W-:Y:S01]  /*2c80*/  IMAD.MOV.U32 R11, RZ, RZ, R9 ;  /* 0x000000ffff0b7224 */ /* 0x000fe200078e0009 */
[----:B------:R-:W-:Y:S01]  /*2c90*/  LEA.HI R0, R6, R6, RZ, 0x1 ;  /* 0x0000000606007211 */ /* 0x000fe200078f08ff */
[----:B------:R-:W-:Y:S01]  /*2ca0*/  VIADD R8, R8, 0x6 ;  /* 0x0000000608087836 */ /* 0x000fe20000000000 */
[----:B------:R-:W-:-:S02]  /*2cb0*/  WARPGROUP.DEPBAR.LE gsb0, 0x0 ;  /* 0x00008000000079c5 */ /* 0x000fc40000010000 */
[----:B------:R-:W-:-:S07]  /*2cc0*/  WARPGROUP.ARRIVE ;  /* 0x00000000000079c5 */ /* 0x000fce0000000000 */
        /* <DEDUP_REMOVED lines=11> */
[----:B------:R-:W-:Y:S02]  /*2d80*/  R2UR UR5, R19 ;  /* 0x00000000130572ca */ /* 0x000fe400000e0000 */
[----:B------:R-:W-:Y:S01]  /*2d90*/  LOP3.LUT R9, R0, 0xfffffffe, RZ, 0xc0, !PT ;  /* 0xfffffffe00097812 */ /* 0x000fe200078ec0ff */
[----:B------:R-:W-:-:S04]  /*2da0*/  IMAD.MOV.U32 R0, RZ, RZ, 0x1 ;  /* 0x00000001ff007424 */ /* 0x000fc800078e00ff */
[----:B------:R-:W-:Y:S01]  /*2db0*/  IMAD.IADD R6, R6, 0x1, -R9 ;  /* 0x0000000106067824 */ /* 0x000fe200078e0a09 */
[----:B------:R1:W-:Y:S04]  /*2dc0*/  STL [R1+0x80], R0 ;  /* 0x0000800001007387 */ /* 0x0003e80000100800 */
[----:B------:R-:W-:Y:S01]  /*2dd0*/  SHF.L.U32 R6, R6, 0x1f, RZ ;  /* 0x0000001f06067819 */ /* 0x000fe200000006ff */
[----:B------:R1:W-:Y:S04]  /*2de0*/  STL [R1+0x80], R0 ;  /* 0x0000800001007387 */ /* 0x0003e80000100800 */
[----:B------:R1:W-:Y:S04]  /*2df0*/  STL [R1+0x80], R0 ;  /* 0x0000800001007387 */ /* 0x0003e80000100800 */
[----:B------:R1:W-:Y:S01]  /*2e00*/  STL [R1+0x80], R0 ;  /* 0x0000800001007387 */ /* 0x0003e20000100800 */
[----:B------:R-:W-:-:S02]  /*2e10*/  WARPGROUP.DEPBAR.LE gsb0, 0x0 ;  /* 0x00008000000079c5 */ /* 0x000fc40000010000 */
[----:B------:R-:W-:-:S06]  /*2e20*/  WARPGROUP.ARRIVE ;  /* 0x00000000000079c5 */ /* 0x000fcc0000000000 */
[----:B------:R-:W-:Y:S03]  /*2e30*/  HGMMA.64x96x16.F32 R24, gdesc[UR4], R24, gsb0 ;  /* 0x01600000041879f0 */ /* 0x000fe60008000818 */
[----:B------:R-:W-:Y:S02]  /*2e40*/  WARPGROUP.DEPBAR.LE gsb0, 0x0 ;  /* 0x00008000000079c5 */ /* 0x000fe40000010000 */
[----:B------:R-:W2:Y:S02]  /*2e50*/  SYNCS.PHASECHK.TRANS64.TRYWAIT P0, [UR50+0x32410], R6 ;  /* 0x03241006ff0075a7 */ /* 0x000ea40008000172 */
[----:B-12---:R-:W-:Y:S05]  /*2e60*/  @!P0 BRA `(.L_x_8725) ;  /* 0x0000021800a88947 */ /* 0x006fea0003800000 */
.L_x_8891:
[----:B------:R-:W-:Y:S05]  /*2e70*/  BSYNC B0 ;  /* 0x0000000000007941 */ /* 0x000fea0003800000 */
.L_x_8724:
[----:B-1----:R-:W2:Y:S04]  /*2e80*/  LDL R6, [R1+0x54] ;  /* 0x0000540001067983 */ /* 0x002ea80000100800 */
[----:B------:R1:W5:Y:S01]  /*2e90*/  LDL.64 R8, [R1+0x218] ;  /* 0x0002180001087983 */ /* 0x0003620000100a00 */
[----:B------:R-:W-:Y:S01]  /*2ea0*/  BSSY B0, `(.L_x_8726) ;  /* 0x0000005000007945 */ /* 0x000fe20003800000 */
[----:B--2---:R-:W-:-:S04]  /*2eb0*/  LOP3.LUT R6, R6, 0x1, RZ, 0xfc, !PT ;  /* 0x0000000106067812 */ /* 0x004fc800078efcff */
[----:B------:R-:W-:-:S13]  /*2ec0*/  ISETP.NE.AND P1, PT, R6, 0x3, PT ;  /* 0x000000030600780c */ /* 0x000fda0003f25270 */
[----:B-1----:R-:W-:Y:S05]  /*2ed0*/  @!P1 BRA `(.L_x_8727) ;  /* 0x0000000000049947 */ /* 0x002fea0003800000 */
[----:B------:R-:W-:Y:S01]  /*2ee0*/  BPT.TRAP 0x1 ;  /* 0x000000040000795c */ /* 0x000fe20000300000 */
.L_x_8727:
[----:B------:R-:W-:Y:S05]  /*2ef0*/  BSYNC B0 ;  /* 0x0000000000007941 */ /* 0x000fea0003800000 */
.L_x_8726:
        /* <DEDUP_REMOVED lines=8> */
.L_x_8729:
[----:B------:R-:W-:Y:S05]  /*2f80*/  BSYNC B0 ;  /* 0x0000000000007941 */ /* 0x000fea0003800000 */
.L_x_8728:
[----:B------:R-:W-:Y:S04]  /*2f90*/  BSSY B0, `(.L_x_8730) ;  /* 0x0000004000007945 */ /* 0x000fe80003800000 */
[----:B--2---:R-:W-:Y:S05]  /*2fa0*/  @P0 BRA `(.L_x_8731) ;  /* 0x0000000000080947 */ /* 0x004fea0003800000 */
[----:B------:R-:W2:Y:S02]  /*2fb0*/  SYNCS.PHASECHK.TRANS64.TRYWAIT P0, [R8+URZ], R9 ;  /* 0x00000009080075a7 */ /* 0x000ea4000800017f */
[----:B--2---:R-:W-:Y:S05]  /*2fc0*/  @!P0 BRA `(.L_x_8732) ;  /* 0x0000021800688947 */ /* 0x004fea0003800000 */
.L_x_8731:
[----:B------:R-:W-:Y:S05]  /*2fd0*/  BSYNC B0 ;  /* 0x0000000000007941 */ /* 0x000fea0003800000 */
.L_x_8730:
[----:B------:R-:W3:Y:S04]  /*2fe0*/  LDL R21, [R1+0x218] ;  /* 0x0002180001157983 */ /* 0x000ee80000100800 */
[----:B-12---:R-:W3:Y:S04]  /*2ff0*/  LDL.64 R8, [R1+0x118] ;  /* 0x0001180001087983 */ /* 0x006ee80000100a00 */
[----:B------:R-:W2:Y:S04]  /*3000*/  LDL R6, [R1+0x90] ;  /* 0x0000900001067983 */ /* 0x000ea80000100800 */
[----:B------:R-:W4:Y:S04]  /*3010*/  LDL.64 R10, [R1+0x110] ;  /* 0x00011000010a7983 */ /* 0x000f280000100a00 */
[----:B------:R-:W5:Y:S04]  /*3020*/  LDL.64 R12, [R1+0x110] ;  /* 0x00011000010c7983 */ /* 0x000f680000100a00 */
[----:B------:R-:W5:Y:S04]  /*3030*/  LDL.64 R14, [R1+0x110] ;  /* 0x00011000010e7983 */ /* 0x000f680000100a00 */
[----:B------:R-:W5:Y:S01]  /*3040*/  LDL.64 R18, [R1+0x110] ;  /* 0x0001100001127983 */ /* 0x000f620000100a00 */
[----:B------:R-:W-:Y:S05]  /*3050*/  WARPSYNC.ALL ;  /* 0x0000000000007948 */ /* 0x000fea0003800000 */
[----:B------:R-:W-:Y:S01]  /*3060*/  WARPGROUP.ARRIVE ;  /* 0x00000000000079c5 */ /* 0x000fe20000000000 */
[----:B---3--:R-:W-:Y:S01]  /*3070*/  IMAD R8, R21, 0xc00, R8 ;  /* 0x00000c0015087824 */ /* 0x008fe200078e0208 */
[----:B------:R-:W-:Y:S01]  /*3080*/  R2UR UR7, R9 ;  /* 0x00000000090772ca */ /* 0x000fe200000e0000 */
[----:B------:R-:W3:Y:S01]  /*3090*/  LDL.64 R20, [R1+0x110] ;  /* 0x0001100001147983 */ /* 0x000ee20000100a00 */
[----:B--2---:R-:W-:-:S02]  /*30a0*/  ISETP.NE.U32.AND P0, PT, R6, RZ, PT ;  /* 0x000000ff0600720c */ /* 0x004fc40003f05070 */
[----:B------:R-:W-:Y:S02]  /*30b0*/  R2UR UR6, R8 ;  /* 0x00000000080672ca */ /* 0x000fe400000e0000 */
[----:B----4-:R-:W-:Y:S02]  /*30c0*/  R2UR UR4, R10 ;  /* 0x000000000a0472ca */ /* 0x010fe400000e0000 */
[----:B------:R-:W-:-:S07]  /*30d0*/  R2UR UR5, R11 ;  /* 0x000000000b0572ca */ /* 0x000fce00000e0000 */
[----:B------:R-:W-:-:S06]  /*30e0*/  VOTEU.ANY UP0, P0 ;  /* 0x00000000003f7886 */ /* 0x000fcc0000000100 */
[----:B------:R-:W-:Y:S01]  /*30f0*/  HGMMA.64x96x16.F32 R24, gdesc[UR4], R24, UP0, gsb0 ;  /* 0x01600000041879f0 */ /* 0x000fe2000b800818 */
[----:B-----5:R-:W-:Y:S02]  /*3100*/  VIADD R12, R12, 0x2 ;  /* 0x000000020c0c7836 */ /* 0x020fe40000000000 */
[----:B------:R-:W-:Y:S02]  /*3110*/  VIADD R10, R8, 0x2 ;  /* 0x00000002080a7836 */ /* 0x000fe40000000000 */
[----:B------:R-:W-:Y:S01]  /*3120*/  IMAD.MOV.U32 R11, RZ, RZ, R9 ;  /* 0x000000ffff0b7224 */ /* 0x000fe200078e0009 */
[----:B------:R-:W-:Y:S02]  /*3130*/  R2UR UR4, R12 ;  /* 0x000000000c0472ca */ /* 0x000fe400000e0000 */
[----:B------:R-:W-:Y:S02]  /*3140*/  R2UR UR6, R10 ;  /* 0x000000000a0672ca */ /* 0x000fe400000e0000 */
[----:B------:R-:W-:-:S02]  /*3150*/  R2UR UR7, R11 ;  /* 0x000000000b0772ca */ /* 0x000fc400000e0000 */
[----:B------:R-:W-:Y:S02]  /*3160*/  R2UR UR5, R13 ;  /* 0x000000000d0572ca */ /* 0x000fe400000e0000 */
[----:B------:R-:W2:Y:S01]  /*3170*/  LDL.64 R12, [R1+0x110] ;  /* 0x00011000010c7983 */ /* 0x000ea20000100a00 */
[----:B------:R-:W-:Y:S02]  /*3180*/  WARPGROUP.DEPBAR.LE gsb0, 0x0 ;  /* 0x00008000000079c5 */ /* 0x000fe40000010000 */
[----:B------:R-:W-:-:S08]  /*3190*/  WARPGROUP.ARRIVE ;  /* 0x00000000000079c5 */ /* 0x000fd00000000000 */
[----:B------:R-:W-:Y:S01]  /*31a0*/  HGMMA.64x96x16.F32 R24, gdesc[UR4], R24, gsb0 ;  /* 0x01600000041879f0 */ /* 0x000fe20008000818 */
[----:B------:R-:W-:Y:S02]  /*31b0*/  VIADD R14, R14, 0x4 ;  /* 0x000000040e0e7836 */ /* 0x000fe40000000000 */
[----:B------:R-:W-:Y:S02]  /*31c0*/  VIADD R10, R8, 0x4 ;  /* 0x00000004080a7836 */ /* 0x000fe40000000000 */
[----:B------:R-:W-:Y:S01]  /*31d0*/  IMAD.MOV.U32 R11, RZ, RZ, R9 ;  /* 0x000000ffff0b7224 */ /* 0x000fe200078e0009 */
[----:B------:R-:W-:Y:S02]  /*31e0*/  R2UR UR4, R14 ;  /* 0x000000000e0472ca */ /* 0x000fe400000e0000 */
[----:B------:R-:W-:Y:S02]  /*31f0*/  R2UR UR6, R10 ;  /* 0x000000000a0672ca */ /* 0x000fe400000e0000 */
[----:B------:R-:W-:-:S02]  /*3200*/  R2UR UR7, R11 ;  /* 0x000000000b0772ca */ /* 0x000fc400000e0000 */
[----:B------:R-:W-:Y:S02]  /*3210*/  R2UR UR5, R15 ;  /* 0x000000000f0572ca */ /* 0x000fe400000e0000 */
[----:B------:R-:W4:Y:S01]  /*3220*/  LDL.64 R14, [R1+0x110] ;  /* 0x00011000010e7983 */ /* 0x000f220000100a00 */
        /* <DEDUP_REMOVED lines=10> */
[----:B------:R-:W5:Y:S01]  /*32d0*/  LDL.64 R18, [R1+0x110] ;  /* 0x0001100001127983 */ /* 0x000f620000100a00 */
[----:B------:R-:W-:Y:S02]  /*32e0*/  WARPGROUP.DEPBAR.LE gsb0, 0x0 ;  /* 0x00008000000079c5 */ /* 0x000fe40000010000 */
[----:B------:R-:W-:-:S08]  /*32f0*/  WARPGROUP.ARRIVE ;  /* 0x00000000000079c5 */ /* 0x000fd00000000000 */
[----:B------:R-:W-:Y:S01]  /*3300*/  HGMMA.64x96x16.F32 R24, gdesc[UR4], R24, gsb0 ;  /* 0x01600000041879f0 */ /* 0x000fe20008000818 */
[----:B---3--:R-:W-:Y:S02]  /*3310*/  VIADD R20, R20, 0x400 ;  /* 0x0000040014147836 */ /* 0x008fe40000000000 */
[----:B------:R-:W-:Y:S02]  /*3320*/  VIADD R10, R8, 0x300 ;  /* 0x00000300080a7836 */ /* 0x000fe40000000000 */
[----:B------:R-:W-:Y:S01]  /*3330*/  IMAD.MOV.U32 R11, RZ, RZ, R9 ;  /* 0x000000ffff0b7224 */ /* 0x000fe200078e0009 */
[----:B------:R-:W-:Y:S02]  /*3340*/  R2UR UR4, R20 ;  /* 0x00000000140472ca */ /* 0x000fe400000e0000 */
[----:B------:R-:W-:Y:S02]  /*3350*/  R2UR UR6, R10 ;  /* 0x000000000a0672ca */ /* 0x000fe400000e0000 */
[----:B------:R-:W-:-:S02]  /*3360*/  R2UR UR7, R11 ;  /* 0x000000000b0772ca */ /* 0x000fc400000e0000 */
[----:B------:R-:W-:Y:S02]  /*3370*/  R2UR UR5, R21 ;  /* 0x00000000150572ca */ /* 0x000fe400000e0000 */
[----:B------:R-:W3:Y:S01]  /*3380*/  LDL.64 R20, [R1+0x110] ;  /* 0x0001100001147983 */ /* 0x000ee20000100a00 */
[----:B------:R-:W-:Y:S02]  /*3390*/  WARPGROUP.DEPBAR.LE gsb0, 0x0 ;  /* 0x00008000000079c5 */ /* 0x000fe40000010000 */
[----:B------:R-:W-:-:S08]  /*33a0*/  WARPGROUP.ARRIVE ;  /* 0x00000000000079c5 */ /* 0x000fd00000000000 */
[----:B------:R-:W-:Y:S01]  /*33b0*/  HGMMA.64x96x16.F32 R24, gdesc[UR4], R24, gsb0 ;  /* 0x01600000041879f0 */ /* 0x000fe20008000818 */
[----:B--2---:R-:W-:Y:S02]  /*33c0*/  VIADD R12, R12, 0x402 ;  /* 0x000004020c0c7836 */ /* 0x004fe40000000000 */
        /* <DEDUP_REMOVED lines=10> */
[----:B----4-:R-:W-:Y:S02]  /*3470*/  VIADD R14, R14, 0x404 ;  /* 0x000004040e0e7836 */ /* 0x010fe40000000000 */
        /* <DEDUP_REMOVED lines=10> */
[----:B-----5:R-:W-:Y:S02]  /*3520*/  VIADD R18, R18, 0x406 ;  /* 0x0000040612127836 */ /* 0x020fe40000000000 */
        /* <DEDUP_REMOVED lines=60> */
[----:B------:R-:W-:Y:S01]  /*38f0*/  R2UR UR5, R21 ;  /* 0x00000000150572ca */ /* 0x000fe200000e0000 */
[----:B------:R-:W1:Y:S01]  /*3900*/  S2R R23, SR_TID.X ;  /* 0x0000000000177919 */ /* 0x000e620000002100 */
[----:B--2---:R-:W-:Y:S01]  /*3910*/  VIADD R12, R12, 0xc02 ;  /* 0x00000c020c0c7836 */ /* 0x004fe20000000000 */
[----:B------:R-:W-:Y:S02]  /*3920*/  WARPGROUP.DEPBAR.LE gsb0, 0x0 ;  /* 0x00008000000079c5 */ /* 0x000fe40000010000 */
[----:B------:R-:W-:-:S08]  /*3930*/  WARPGROUP.ARRIVE ;  /* 0x00000000000079c5 */ /* 0x000fd00000000000 */
[----:B------:R-:W-:Y:S01]  /*3940*/  HGMMA.64x96x16.F32 R24, gdesc[UR4], R24, gsb0 ;  /* 0x01600000041879f0 */ /* 0x000fe20008000818 */
[----:B-1----:R-:W-:Y:S01]  /*3950*/  LOP3.LUT P1, RZ, R23, 0x7f, RZ, 0xc0, !PT ;  /* 0x0000007f17ff7812 */ /* 0x002fe2000782c0ff */
[----:B------:R-:W-:Y:S02]  /*3960*/  VIADD R10, R8, 0x902 ;  /* 0x00000902080a7836 */ /* 0x000fe40000000000 */
[----:B------:R-:W-:Y:S01]  /*3970*/  IMAD.MOV.U32 R11, RZ, RZ, R9 ;  /* 0x000000ffff0b7224 */ /* 0x000fe200078e0009 */
[----:B------:R-:W-:-:S09]  /*3980*/  R2UR UR4, R12 ;  /* 0x000000000c0472ca */ /* 0x000fd200000e0000 */
[----:B------:R-:W2:Y:S04]  /*3990*/  @!P1 LDL.64 R72, [R1+0x30] ;  /* 0x0000300001489983 */ /* 0x000ea80000100a00 */
[----:B------:R-:W3:Y:S01]  /*39a0*/  @!P1 LDL R6, [R1+0x218] ;  /* 0x0002180001069983 */ /* 0x000ee20000100800 */
[----:B------:R-:W-:Y:S02]  /*39b0*/  R2UR UR6, R10 ;  /* 0x000000000a0672ca */ /* 0x000fe400000e0000 */
[----:B------:R-:W-:Y:S02]  /*39c0*/  R2UR UR7, R11 ;  /* 0x000000000b0772ca */ /* 0x000fe400000e0000 */
[----:B------:R-:W-:Y:S01]  /*39d0*/  R2UR UR5, R13 ;  /* 0x000000000d0572ca */ /* 0x000fe200000e0000 */
[----:B------:R-:W-:-:S02]  /*39e0*/  WARPGROUP.DEPBAR.LE gsb0, 0x0 ;  /* 0x00008000000079c5 */ /* 0x000fc40000010000 */
[----:B------:R-:W-:-:S10]  /*39f0*/  WARPGROUP.ARRIVE ;  /* 0x00000000000079c5 */ /* 0x000fd40000000000 */
[----:B------:R-:W-:Y:S01]  /*3a00*/  HGMMA.64x96x16.F32 R24, gdesc[UR4], R24, gsb0 ;  /* 0x01600000041879f0 */ /* 0x000fe20008000818 */
[----:B----4-:R-:W-:Y:S02]  /*3a10*/  VIADD R14, R14, 0xc04 ;  /* 0x00000c040e0e7836 */ /* 0x010fe40000000000 */
[----:B------:R-:W-:Y:S02]  /*3a20*/  VIADD R10, R8, 0x904 ;  /* 0x00000904080a7836 */ /* 0x000fe40000000000 */
[----:B------:R-:W-:Y:S01]  /*3a30*/  IMAD.MOV.U32 R11, RZ, RZ, R9 ;  /* 0x000000ffff0b7224 */ /* 0x000fe200078e0009 */
[----:B------:R-:W-:Y:S02]  /*3a40*/  R2UR UR4, R14 ;  /* 0x000000000e0472ca */ /* 0x000fe400000e0000 */
[----:B------:R-:W-:Y:S02]  /*3a50*/  R2UR UR6, R10 ;  /* 0x000000000a0672ca */ /* 0x000fe400000e0000 */
[----:B------:R-:W-:-:S02]  /*3a60*/  R2UR UR7, R11 ;  /* 0x000000000b0772ca */ /* 0x000fc400000e0000 */
[----:B------:R-:W-:Y:S01]  /*3a70*/  R2UR UR5, R15 ;  /* 0x000000000f0572ca */ /* 0x000fe200000e0000 */
[----:B------:R-:W-:Y:S01]  /*3a80*/  VIADD R8, R8, 0x906 ;  /* 0x0000090608087836 */ /* 0x000fe20000000000 */
[----:B------:R-:W-:Y:S02]  /*3a90*/  WARPGROUP.DEPBAR.LE gsb0, 0x0 ;  /* 0x00008000000079c5 */ /* 0x000fe40000010000 */
[----:B------:R-:W-:-:S09]  /*3aa0*/  WARPGROUP.ARRIVE ;  /* 0x00000000000079c5 */ /* 0x000fd20000000000 */
[----:B------:R-:W-:Y:S01]  /*3ab0*/  HGMMA.64x96x16.F32 R24, gdesc[UR4], R24, gsb0 ;  /* 0x01600000041879f0 */ /* 0x000fe20008000818 */
[----:B-----5:R-:W-:Y:S01]  /*3ac0*/  VIADD R18, R18, 0xc06 ;  /* 0x00000c0612127836 */ /* 0x020fe20000000000 */
[----:B------:R-:W-:Y:S02]  /*3ad0*/  R2UR UR6, R8 ;  /* 0x00000000080672ca */ /* 0x000fe400000e0000 */
[----:B------:R-:W-:Y:S02]  /*3ae0*/  R2UR UR7, R9 ;  /* 0x00000000090772ca */ /* 0x000fe400000e0000 */
[----:B------:R-:W-:Y:S02]  /*3af0*/  R2UR UR4, R18 ;  /* 0x00000000120472ca */ /* 0x000fe400000e0000 */
[----:B------:R-:W-:Y:S01]  /*3b00*/  R2UR UR5, R19 ;  /* 0x00000000130572ca */ /* 0x000fe200000e0000 */
[----:B------:R1:W-:Y:S04]  /*3b10*/  STL [R1+0x90], R0 ;  /* 0x0000900001007387 */ /* 0x0003e80000100800 */
[----:B------:R1:W-:Y:S01]  /*3b20*/  STL [R1+0x90], R0 ;  /* 0x0000900001007387 */ /* 0x0003e20000100800 */
[----:B------:R-:W-:-:S02]  /*3b30*/  WARPGROUP.DEPBAR.LE gsb0, 0x0 ;  /* 0x00008000000079c5 */ /* 0x000fc40000010000 */
[----:B------:R-:W-:-:S06]  /*3b40*/  WARPGROUP.ARRIVE ;  /* 0x00000000000079c5 */ /* 0x000fcc0000000000 */
[----:B------:R-:W-:Y:S01]  /*3b50*/  HGMMA.64x96x16.F32 R24, gdesc[UR4], R24, gsb0 ;  /* 0x01600000041879f0 */ /* 0x000fe20008000818 */
[----:B--2---:R-:W-:Y:S01]  /*3b60*/  @!P1 MOV R73, R72 ;  /* 0x0000004800499202 */ /* 0x004fe20000000f00 */
[----:B------:R1:W-:Y:S04]  /*3b70*/  STL [R1+0x90], R0 ;  /* 0x0000900001007387 */ /* 0x0003e80000100800 */
[----:B------:R1:W-:Y:S01]  /*3b80*/  STL [R1+0x90], R0 ;  /* 0x0000900001007387 */ /* 0x0003e20000100800 */
[----:B---3--:R-:W-:-:S03]  /*3b90*/  @!P1 IMAD R6, R6, 0x8, R73 ;  /* 0x0000000806069824 */ /* 0x008fc600078e0249 */
[----:B------:R1:W-:Y:S04]  /*3ba0*/  STL [R1+0x90], R0 ;  /* 0x0000900001007387 */ /* 0x0003e80000100800 */
[----:B------:R1:W-:Y:S04]  /*3bb0*/  STL [R1+0x90], R0 ;  /* 0x0000900001007387 */ /* 0x0003e80000100800 */
[----:B------:R1:W-:Y:S04]  /*3bc0*/  STL [R1+0x90], R0 ;  /* 0x0000900001007387 */ /* 0x0003e80000100800 */
[----:B------:R1:W-:Y:S04]  /*3bd0*/  STL [R1+0x90], R0 ;  /* 0x0000900001007387 */ /* 0x0003e80000100800 */
[----:B------:R1:W-:Y:S01]  /*3be0*/  STL [R1+0x90], R0 ;  /* 0x0000900001007387 */ /* 0x0003e20000100800 */
[----:B------:R-:W-:-:S03]  /*3bf0*/  @!P1 PRMT R6, RZ, 0x654, R6 ;  /* 0x00000654ff069816 */ /* 0x000fc60000000006 */
[----:B------:R1:W-:Y:S04]  /*3c00*/  STL [R1+0x90], R0 ;  /* 0x0000900001007387 */ /* 0x0003e80000100800 */
[----:B------:R1:W-:Y:S04]  /*3c10*/  STL [R1+0x90], R0 ;  /* 0x0000900001007387 */ /* 0x0003e80000100800 */
[----:B------:R1:W-:Y:S04]  /*3c20*/  STL [R1+0x90], R0 ;  /* 0x0000900001007387 */ /* 0x0003e80000100800 */
[----:B------:R1:W-:Y:S04]  /*3c30*/  STL [R1+0x90], R0 ;  /* 0x0000900001007387 */ /* 0x0003e80000100800 */
[----:B------:R1:W-:Y:S04]  /*3c40*/  STL [R1+0x90], R0 ;  /* 0x0000900001007387 */ /* 0x0003e80000100800 */
[----:B------:R1:W-:Y:S04]  /*3c50*/  STL [R1+0x90], R0 ;  /* 0x0000900001007387 */ /* 0x0003e80000100800 */
[----:B------:R1:W-:Y:S01]  /*3c60*/  STL [R1+0x90], R0 ;  /* 0x0000900001007387 */ /* 0x0003e20000100800 */
[----:B------:R-:W-:-:S02]  /*3c70*/  WARPGROUP.DEPBAR.LE gsb0, 0x0 ;  /* 0x00008000000079c5 */ /* 0x000fc40000010000 */
[----:B------:R1:W-:Y:S06]  /*3c80*/  BAR.ARV R204, 0x100 ;  /* 0x000400cc0000751d */ /* 0x0003ec0000002000 */
[----:B------:R2:W-:Y:S01]  /*3c90*/  @!P1 SYNCS.ARRIVE.TRANS64.RED.A1T0 RZ, [R6+URZ], RZ ;  /* 0x000000ff06ff99a7 */ /* 0x0005e2000810043f */
[----:B------:R-:W3:Y:S04]  /*3ca0*/  LDL.64 R12, [R1+0x170] ;  /* 0x00017000010c7983 */ /* 0x000ee80000100a00 */
[----:B------:R-:W4:Y:S04]  /*3cb0*/  LDL R14, [R7] ;  /* 0x00000000070e7983 */ /* 0x000f280000100800 */
[----:B------:R-:W5:Y:S04]  /*3cc0*/  LDL R20, [R1+0x70] ;  /* 0x0000700001147983 */ /* 0x000f680000100800 */
[----:B------:R-:W5:Y:S04]  /*3cd0*/  LDL R8, [R7+0x8] ;  /* 0x0000080007087983 */ /* 0x000f680000100800 */
[----:B--2---:R-:W2:Y:S04]  /*3ce0*/  LDL R6, [R7+0x18] ;  /* 0x0000180007067983 */ /* 0x004ea80000100800 */
[----:B------:R-:W5:Y:S04]  /*3cf0*/  LDL R9, [R7+0x4] ;  /* 0x0000040007097983 */ /* 0x000f680000100800 */
[----:B------:R-:W5:Y:S04]  /*3d00*/  LDL R18, [R7+0xc] ;  /* 0x00000c0007127983 */ /* 0x000f680000100800 */
[----:B------:R-:W5:Y:S04]  /*3d10*/  LDL R15, [R7+0x10] ;  /* 0x00001000070f7983 */ /* 0x000f680000100800 */
[----:B------:R-:W5:Y:S04]  /*3d20*/  LDL R19, [R7+0x14] ;  /* 0x0000140007137983 */ /* 0x000f680000100800 */
[----:B---3--:R4:W3:Y:S02]  /*3d30*/  LD.E R12, desc[UR46][R12.64] ;  /* 0x0000002e0c0c7980 */ /* 0x0088e4000c101900 */
[----:B----4-:R-:W-:-:S04]  /*3d40*/  SHF.R.S32.HI R13, RZ, 0x1f, R14 ;  /* 0x0000001fff0d7819 */ /* 0x010fc8000001140e */
[----:B------:R-:W-:-:S04]  /*3d50*/  LEA.HI R13, R13, R14, RZ, 0x7 ;  /* 0x0000000e0d0d7211 */ /* 0x000fc800078f38ff */
[----:B------:R-:W-:-:S05]  /*3d60*/  LOP3.LUT R21, R13, 0xffffff80, RZ, 0xc0, !PT ;  /* 0xffffff800d157812 */ /* 0x000fca00078ec0ff */
[----:B------:R-:W-:Y:S01]  /*3d70*/  IMAD.IADD R21, R14, 0x1, -R21 ;  /* 0x000000010e157824 */ /* 0x000fe200078e0a15 */
[----:B------:R-:W-:Y:S01]  /*3d80*/  SHF.R.S32.HI R14, RZ, 0x7, R13 ;  /* 0x00000007ff0e7819 */ /* 0x000fe2000001140d */
[----:B------:R-:W-:-:S03]  /*3d90*/  UMOV UR4, 0xffffffa0 ;  /* 0xffffffa000047882 */ /* 0x000fc60000000000 */
[----:B------:R-:W-:Y:S01]  /*3da0*/  LEA.HI R13, R13, R14, RZ, 0x1 ;  /* 0x0000000e0d0d7211 */ /* 0x000fe200078f08ff */
[----:B------:R-:W-:-:S03]  /*3db0*/  UIMAD UR4, UR45, UR4, 0x60 ;  /* 0x000000602d0474a4 */ /* 0x000fc6000f8e0204 */
[----:B------:R-:W-:-:S05]  /*3dc0*/  LOP3.LUT R13, R13, 0x3fffffe, RZ, 0xc0, !PT ;  /* 0x03fffffe0d0d7812 */ /* 0x000fca00078ec0ff */
[----:B------:R-:W-:Y:S01]  /*3dd0*/  IMAD.IADD R13, R14, 0x1, -R13 ;  /* 0x000000010e0d7824 */ /* 0x000fe200078e0a0d */
[----:B--2---:R-:W-:Y:S01]  /*3de0*/  ISETP.GE.AND P0, PT, R6, 0x1, PT ;  /* 0x000000010600780c */ /* 0x004fe20003f06270 */
[----:B------:R-:W-:Y:S01]  /*3df0*/  BSSY B0, `(.L_x_8733) ;  /* 0x0000097000007945 */ /* 0x000fe20003800000 */
[----:B------:R-:W-:-:S04]  /*3e00*/  LOP3.LUT R163, R163, 0xffefffff, RZ, 0xc0, !PT ;  /* 0xffefffffa3a37812 */ /* 0x000fc800078ec0ff */
[----:B------:R-:W-:Y:S01]  /*3e10*/  @P1 LOP3.LUT R163, R163, 0x100000, RZ, 0xfc, !PT ;  /* 0x00100000a3a31812 */ /* 0x000fe200078efcff */
[-C--:B---3--:R-:W-:Y:S01]  /*3e20*/  FMUL.FTZ R10, R24, R12.reuse ;  /* 0x0000000c180a7220 */ /* 0x088fe20000410000 */
[----:B------:R-:W-:Y:S01]  /*3e30*/  SHF.R.S32.HI R24, RZ, 0x1f, R21 ;  /* 0x0000001fff187819 */ /* 0x000fe20000011415 */
[----:B------:R-:W-:-:S03]  /*3e40*/  FMUL.FTZ R11, R25, R12 ;  /* 0x0000000c190b7220 */ /* 0x000fc60000410000 */
[-C--:B------:R-:W-:Y:S01]  /*3e50*/  LEA.HI R23, R24, R21.reuse, RZ, 0x2 ;  /* 0x0000001518177211 */ /* 0x080fe200078f10ff */
[-C--:B------:R-:W-:Y:S01]  /*3e60*/  FMUL.FTZ R159, R26, R12.reuse ;  /* 0x0000000c1a9f7220 */ /* 0x080fe20000410000 */
[----:B------:R-:W-:Y:S02]  /*3e70*/  LEA.HI R24, R24, R21, RZ, 0x5 ;  /* 0x0000001518187211 */ /* 0x000fe400078f28ff */
[--C-:B------:R-:W-:Y:S02]  /*3e80*/  SHF.R.S32.HI R25, RZ, 0x2, R23.reuse ;  /* 0x00000002ff197819 */ /* 0x100fe40000011417 */
[----:B------:R-:W-:Y:S01]  /*3e90*/  SHF.R.S32.HI R26, RZ, 0x1f, R23 ;  /* 0x0000001fff1a7819 */ /* 0x000fe20000011417 */
[----:B------:R-:W-:Y:S01]  /*3ea0*/  FMUL.FTZ R93, R27, R12 ;  /* 0x0000000c1b5d7220 */ /* 0x000fe20000410000 */
[----:B------:R-:W-:Y:S02]  /*3eb0*/  SHF.R.S32.HI R27, RZ, 0x5, R24 ;  /* 0x00000005ff1b7819 */ /* 0x000fe40000011418 */
[----:B------:R-:W-:-:S04]  /*3ec0*/  LEA.HI R26, R26, R25, RZ, 0x3 ;  /* 0x000000191a1a7211 */ /* 0x000fc800078f18ff */
[----:B------:R-:W-:Y:S01]  /*3ed0*/  LOP3.LUT R26, R26, 0xfffffff8, RZ, 0xc0, !PT ;  /* 0xfffffff81a1a7812 */ /* 0x000fe200078ec0ff */
[----:B-----5:R-:W-:Y:S01]  /*3ee0*/  IMAD R27, R20, 0x8, R27 ;  /* 0x00000008141b7824 */ /* 0x020fe200078e021b */
[----:B------:R-:W-:Y:S01]  /*3ef0*/  LOP3.LUT R14, R23, 0x7ffffffc, RZ, 0xc0, !PT ;  /* 0x7ffffffc170e7812 */ /* 0x000fe200078ec0ff */
[----:B------:R-:W-:Y:S02]  /*3f00*/  VIADD R20, R8, UR4 ;  /* 0x0000000408147c36 */ /* 0x000fe40008000000 */
        /* <DEDUP_REMOVED lines=42> */
[----:B------:R-:W-:-:S02]  /*41b0*/  IMAD.IADD R26, R25, 0x1, -R26 ;  /* 0x00000001191a7824 */ /* 0x000fc400078e0a1a */
[-C--:B------:R-:W-:Y:S01]  /*41c0*/  FMUL.FTZ R165, R70, R12.reuse ;  /* 0x0000000c46a57220 */ /* 0x080fe20000410000 */
[----:B------:R-:W-:Y:S01]  /*41d0*/  FMUL.FTZ R167, R71, R12 ;  /* 0x0000000c47a77220 */ /* 0x000fe20000410000 */
[----:B------:R-:W-:Y:S01]  /*41e0*/  IMAD.IADD R14, R21, 0x1, -R14 ;  /* 0x00000001150e7824 */ /* 0x000fe200078e0a0e */
[----:B------:R-:W-:Y:S01]  /*41f0*/  IADD3 R21, -R9, 0x1, R20 ;  /* 0x0000000109157810 */ /* 0x000fe20007ffe114 */
[----:B------:R-:W-:Y:S01]  /*4200*/  IMAD.U32 R26, R27, 0x10, R26 ;  /* 0x000000101b1a7824 */ /* 0x000fe200078e001a */
[----:B------:R-:W2:Y:S03]  /*4210*/  MUFU.TANH R10, R10 ;  /* 0x0000000a000a7308 */ /* 0x000ea60000002400 */
[----:B------:R-:W-:Y:S01]  /*4220*/  IMAD R26, R13, 0x40, R26 ;  /* 0x000000400d1a7824 */ /* 0x000fe200078e021a */
[----:B------:R-:W-:Y:S01]  /*4230*/  LOP3.LUT R13, RZ, R18, RZ, 0x33, !PT ;  /* 0x00000012ff0d7212 */ /* 0x000fe200078e33ff */
[----:B------:R-:W-:-:S03]  /*4240*/  IMAD R12, R14, -0x2, R21 ;  /* 0xfffffffe0e0c7824 */ /* 0x000fc600078e0215 */
[----:B------:R-:W3:Y:S01]  /*4250*/  MUFU.TANH R11, R11 ;  /* 0x0000000b000b7308 */ /* 0x000ee20000002400 */
[----:B------:R-:W-:-:S07]  /*4260*/  IMAD R21, R14, -0x2, R20 ;  /* 0xfffffffe0e157824 */ /* 0x000fce00078e0214 */
[----:B------:R-:W4:Y:S01]  /*4270*/  MUFU.TANH R159, R159 ;  /* 0x0000009f009f7308 */ /* 0x000f220000002400 */
        /* <DEDUP_REMOVED lines=46> */
[----:B------:R-:W-:-:S02]  /*4560*/  IMAD.U32 R25, RZ, RZ, UR4 ;  /* 0x00000004ff197e24 */ /* 0x000fc4000f8e00ff */
[----:B------:R-:W-:Y:S02]  /*4570*/  IMAD.IADD R23, R12, 0x1, R13 ;  /* 0x000000010c177824 */ /* 0x000fe400078e020d */
[----:B------:R-:W-:Y:S01]  /*4580*/  VIADD R20, R19, UR4 ;  /* 0x0000000413147c36 */ /* 0x000fe20008000000 */
[----:B------:R-:W-:Y:S01]  /*4590*/  VIADDMNMX R13, R26, R18, R21, PT ;  /* 0x000000121a0d7246 */ /* 0x000fe20003800115 */
[----:B------:R-:W-:Y:S02]  /*45a0*/  IMAD R24, R14, -0x2, R25 ;  /* 0xfffffffe0e187824 */ /* 0x000fe400078e0219 */
[----:B------:R-:W-:Y:S01]  /*45b0*/  IMAD.IADD R12, R23, 0x1, R26 ;  /* 0x00000001170c7824 */ /* 0x000fe200078e021a */
[----:B--234-:R-:W-:Y:S06]  /*45c0*/  @!P0 BRA `(.L_x_8734) ;  /* 0x0000000000648947 */ /* 0x01cfec0003800000 */
[----:B------:R-:W-:Y:S01]  /*45d0*/  IADD3 R15, R26, R8, -R9 ;  /* 0x000000081a0f7210 */ /* 0x000fe20007ffe809 */
[----:B------:R-:W-:Y:S03]  /*45e0*/  BSSY B1, `(.L_x_8735) ;  /* 0x0000014000017945 */ /* 0x000fe60003800000 */
[----:B------:R-:W-:-:S13]  /*45f0*/  ISETP.GT.AND P0, PT, R15, -0x1, PT ;  /* 0xffffffff0f00780c */ /* 0x000fda0003f04270 */
[----:B------:R-:W-:Y:S05]  /*4600*/  @P0 BRA `(.L_x_8736) ;  /* 0x00000000002c0947 */ /* 0x000fea0003800000 */
[----:B------:R-:W-:Y:S01]  /*4610*/  ISETP.NE.AND P0, PT, R6, 0x1, PT ;  /* 0x000000010600780c */ /* 0x000fe20003f05270 */
[----:B------:R-:W-:Y:S01]  /*4620*/  BSSY B2, `(.L_x_8737) ;  /* 0x0000007000027945 */ /* 0x000fe20003800000 */
[----:B------:R-:W-:-:S11]  /*4630*/  LOP3.LUT R15, RZ, R15, RZ, 0x33, !PT ;  /* 0x0000000fff0f7212 */ /* 0x000fd600078e33ff */
[----:B------:R-:W-:Y:S05]  /*4640*/  @!P0 BRA `(.L_x_8738) ;  /* 0x0000000000108947 */ /* 0x000fea0003800000 */
[----:B------:R-:W2:Y:S04]  /*4650*/  LDL R14, [R7+0x1c] ;  /* 0x00001c00070e7983 */ /* 0x000ea80000100800 */
[----:B------:R-:W3:Y:S01]  /*4660*/  LDL R19, [R7+0x20] ;  /* 0x0000200007137983 */ /* 0x000ee20000100800 */
[----:B--2---:R-:W-:-:S05]  /*4670*/  IMAD.HI.U32 R14, R15, R14, RZ ;  /* 0x0000000e0f0e7227 */ /* 0x004fca00078e00ff */
[----:B---3--:R-:W-:-:S07]  /*4680*/  SHF.R.U32.HI R15, RZ, R19, R14 ;  /* 0x00000013ff0f7219 */ /* 0x008fce000001160e */
.L_x_8738:
[----:B------:R-:W-:Y:S05]  /*4690*/  BSYNC B2 ;  /* 0x0000000000027941 */ /* 0x000fea0003800000 */
.L_x_8737:
[----:B------:R-:W-:Y:S01]  /*46a0*/  LOP3.LUT R15, RZ, R15, RZ, 0x33, !PT ;  /* 0x0000000fff0f7212 */ /* 0x000fe200078e33ff */
[----:B------:R-:W-:Y:S06]  /*46b0*/  BRA `(.L_x_8739) ;  /* 0x0000000000187947 */ /* 0x000fec0003800000 */
.L_x_8736:
[----:B------:R-:W-:-:S13]  /*46c0*/  ISETP.NE.AND P0, PT, R6, 0x1, PT ;  /* 0x000000010600780c */ /* 0x000fda0003f05270 */
[----:B------:R-:W-:Y:S05]  /*46d0*/  @!P0 BRA `(.L_x_8739) ;  /* 0x0000000000108947 */ /* 0x000fea0003800000 */
[----:B------:R-:W2:Y:S04]  /*46e0*/  LDL R14, [R7+0x1c] ;  /* 0x00001c00070e7983 */ /* 0x000ea80000100800 */
[----:B------:R-:W3:Y:S01]  /*46f0*/  LDL R30, [R7+0x20] ;  /* 0x00002000071e7983 */ /* 0x000ee20000100800 */
[----:B--2---:R-:W-:-:S05]  /*4700*/  IMAD.HI.U32 R15, R15, R14, RZ ;  /* 0x0000000e0f0f7227 */ /* 0x004fca00078e00ff */
[----:B---3--:R-:W-:-:S07]  /*4710*/  SHF.R.U32.HI R15, RZ, R30, R15 ;  /* 0x0000001eff0f7219 */ /* 0x008fce000001160f */
.L_x_8739:
[----:B------:R-:W-:Y:S05]  /*4720*/  BSYNC B1 ;  /* 0x0000000000017941 */ /* 0x000fea0003800000 */
.L_x_8735:
[----:B------:R-:W-:-:S05]  /*4730*/  IMAD R15, R6, R15, R24 ;  /* 0x0000000f060f7224 */ /* 0x000fca00078e0218 */
[----:B------:R-:W-:Y:S02]  /*4740*/  VIMNMX R12, R12, R15, !PT ;  /* 0x0000000f0c0c7248 */ /* 0x000fe40007fe0100 */
[----:B------:R-:W-:-:S07]  /*4750*/  VIADDMNMX R13, R15, R6, R13, PT ;  /* 0x000000060f0d7246 */ /* 0x000fce000380010d */
.L_x_8734:
[----:B------:R-:W-:Y:S05]  /*4760*/  BSYNC B0 ;  /* 0x0000000000007941 */ /* 0x000fea0003800000 */
.L_x_8733:
[----:B------:R-:W-:Y:S01]  /*4770*/  ISETP.GE.AND P0, PT, R20, 0x2, PT ;  /* 0x000000021400780c */ /* 0x000fe20003f06270 */
[----:B------:R-:W-:Y:S01]  /*4780*/  VIADD R26, R26, 0x8 ;  /* 0x000000081a1a7836 */ /* 0x000fe20000000000 */
[----:B------:R-:W-:Y:S01]  /*4790*/  ISETP.GE.AND P4, PT, R20, 0xa, PT ;  /* 0x0000000a1400780c */ /* 0x000fe20003f86270 */
[----:B------:R-:W-:Y:S01]  /*47a0*/  BSSY B0, `(.L_x_8740) ;  /* 0x000008e000007945 */ /* 0x000fe20003800000 */
        /* <DEDUP_REMOVED lines=9> */
[----:B-1----:R-:W-:-:S02]  /*4840*/  FSEL R95, R29, -INF , !P2 ;  /* 0xff8000001d5f7808 */ /* 0x002fc40005000000 */
        /* <DEDUP_REMOVED lines=82> */
[----:B------:R-:W-:Y:S02]  /*4d70*/  VIADDMNMX R11, R26, R18, R21, PT ;  /* 0x000000121a0b7246 */ /* 0x000fe40003800115 */
        /* <DEDUP_REMOVED lines=15> */
[----:B------:R-:W-:Y:S01]  /*4e70*/  IMAD.IADD R10, R23, 0x1, R26 ;  /* 0x00000001170a7824 */ /* 0x000fe200078e021a */
[----:B------:R-:W-:-:S04]  /*4e80*/  ISETP.GE.AND P6, PT, R20, 0x5a, PT ;  /* 0x0000005a1400780c */ /* 0x000fc80003fc6270 */
[----:B------:R-:W-:Y:S02]  /*4e90*/  P2R R20, PR, RZ, 0x40 ;  /* 0x00000040ff147803 */ /* 0x000fe40000000000 */
[----:B------:R-:W-:-:S04]  /*4ea0*/  ISETP.GT.AND P6, PT, R12, 0x59, !P6 ;  /* 0x000000590c00780c */ /* 0x000fc800077c4270 */
[----:B------:R-:W-:-:S04]  /*4eb0*/  ISETP.LT.OR P6, PT, R13, 0x5a, P6 ;  /* 0x0000005a0d00780c */ /* 0x000fc800037c1670 */
[----:B------:R-:W-:Y:S02]  /*4ec0*/  FSEL R179, R69, -INF , !P6 ;  /* 0xff80000045b37808 */ /* 0x000fe40007000000 */
[----:B------:R-:W-:-:S13]  /*4ed0*/  ISETP.GE.AND P6, PT, R6, 0x1, PT ;  /* 0x000000010600780c */ /* 0x000fda0003fc6270 */
[----:B------:R-:W-:Y:S05]  /*4ee0*/  @!P6 BRA `(.L_x_8741) ;  /* 0x000000000064e947 */ /* 0x000fea0003800000 */
        /* <DEDUP_REMOVED lines=12> */
.L_x_8745:
[----:B------:R-:W-:Y:S05]  /*4fb0*/  BSYNC B2 ;  /* 0x0000000000027941 */ /* 0x000fea0003800000 */
.L_x_8744:
[----:B------:R-:W-:Y:S01]  /*4fc0*/  LOP3.LUT R9, RZ, R9, RZ, 0x33, !PT ;  /* 0x00000009ff097212 */ /* 0x000fe200078e33ff */
[----:B------:R-:W-:Y:S06]  /*4fd0*/  BRA `(.L_x_8746) ;  /* 0x0000000000187947 */ /* 0x000fec0003800000 */
.L_x_8743:
[----:B------:R-:W-:-:S13]  /*4fe0*/  ISETP.NE.AND P6, PT, R6, 0x1, PT ;  /* 0x000000010600780c */ /* 0x000fda0003fc5270 */
[----:B------:R-:W-:Y:S05]  /*4ff0*/  @!P6 BRA `(.L_x_8746) ;  /* 0x000000000010e947 */ /* 0x000fea0003800000 */
[----:B------:R-:W2:Y:S04]  /*5000*/  LDL R8, [R7+0x1c] ;  /* 0x00001c0007087983 */ /* 0x000ea80000100800 */
[----:B------:R-:W3:Y:S01]  /*5010*/  LDL R12, [R7+0x20] ;  /* 0x00002000070c7983 */ /* 0x000ee20000100800 */
[----:B--2---:R-:W-:-:S05]  /*5020*/  IMAD.HI.U32 R9, R9, R8, RZ ;  /* 0x0000000809097227 */ /* 0x004fca00078e00ff */
[----:B---3--:R-:W-:-:S07]  /*5030*/  SHF.R.U32.HI R9, RZ, R12, R9 ;  /* 0x0000000cff097219 */ /* 0x008fce0000011609 */
.L_x_8746:
[----:B------:R-:W-:Y:S05]  /*5040*/  BSYNC B1 ;  /* 0x0000000000017941 */ /* 0x000fea0003800000 */
.L_x_8742:
[----:B------:R-:W-:-:S05]  /*5050*/  IMAD R9, R6, R9, R24 ;  /* 0x0000000906097224 */ /* 0x000fca00078e0218 */
[----:B------:R-:W-:Y:S02]  /*5060*/  VIADDMNMX R11, R9, R6, R11, PT ;  /* 0x00000006090b7246 */ /* 0x000fe4000380010b */
[----:B------:R-:W-:-:S07]  /*5070*/  VIMNMX R10, R10, R9, !PT ;  /* 0x000000090a0a7248 */ /* 0x000fce0007fe0100 */
.L_x_8741:
[----:B------:R-:W-:Y:S05]  /*5080*/  BSYNC B0 ;  /* 0x0000000000007941 */ /* 0x000fea0003800000 */
.L_x_8740:
[C---:B------:R-:W-:Y:S01]  /*5090*/  ISETP.GT.AND P0, PT, R10.reuse, 0x1, !P0 ;  /* 0x000000010a00780c */ /* 0x040fe20004704270 */
[----:B------:R-:W2:Y:S01]  /*50a0*/  LDL R13, [R1+0x460] ;  /* 0x00046000010d7983 */ /* 0x000ea20000100800 */
[----:B------:R-:W-:Y:S02]  /*50b0*/  ISETP.GT.AND P1, PT, R10, 0x8, !P1 ;  /* 0x000000080a00780c */ /* 0x000fe40004f24270 */
[C---:B------:R-:W-:Y:S01]  /*50c0*/  ISETP.LT.OR P0, PT, R11.reuse, 0x2, P0 ;  /* 0x000000020b00780c */ /* 0x040fe20000701670 */
[----:B------:R-:W3:Y:S01]  /*50d0*/  LDL R23, [R1+0x274] ;  /* 0x0002740001177983 */ /* 0x000ee20000100800 */
[----:B------:R-:W-:Y:S02]  /*50e0*/  ISETP.LT.OR P1, PT, R11, 0x9, P1 ;  /* 0x000000090b00780c */ /* 0x000fe40000f21670 */
[----:B------:R-:W-:Y:S01]  /*50f0*/  FSEL R93, R93, -INF , !P0 ;  /* 0xff8000005d5d7808 */ /* 0x000fe20004000000 */
[----:B------:R-:W4:Y:S01]  /*5100*/  LDL R12, [R1+0x370] ;  /* 0x00037000010c7983 */ /* 0x000f220000100800 */
[----:B------:R-:W-:-:S02]  /*5110*/  ISETP.NE.AND P0, PT, R15, RZ, PT ;  /* 0x000000ff0f00720c */ /* 0x000fc40003f05270 */
[----:B------:R-:W-:Y:S01]  /*5120*/  FSEL R157, R157, -INF , !P1 ;  /* 0xff8000009d9d7808 */ /* 0x000fe20004800000 */
[----:B------:R-:W5:Y:S01]  /*5130*/  LDL R15, [R1+0x218] ;  /* 0x00021800010f7983 */ /* 0x000f620000100800 */
[----:B------:R-:W-:Y:S02]  /*5140*/  ISETP.GT.AND P0, PT, R10, 0x9, !P0 ;  /* 0x000000090a00780c */ /* 0x000fe40004704270 */
[----:B------:R-:W-:Y:S01]  /*5150*/  ISETP.NE.AND P1, PT, R27, RZ, PT ;  /* 0x000000ff1b00720c */ /* 0x000fe20003f25270 */
[----:B------:R-:W4:Y:S01]  /*5160*/  LDL R156, [R1+0x25c] ;  /* 0x00025c00019c7983 */ /* 0x000f220000100800 */
[----:B------:R-:W-:Y:S02]  /*5170*/  ISETP.LT.OR P0, PT, R11, 0xa, P0 ;  /* 0x0000000a0b00780c */ /* 0x000fe40000701670 */
[----:B------:R-:W-:Y:S01]  /*5180*/  ISETP.NE.AND P6, PT, R29, RZ, PT ;  /* 0x000000ff1d00720c */ /* 0x000fe20003fc5270 */
[----:B------:R-:W4:Y:S01]  /*5190*/  LDL R160, [R1+0x264] ;  /* 0x0002640001a07983 */ /* 0x000f220000100800 */
[----:B------:R-:W-:-:S02]  /*51a0*/  FSEL R89, R89, -INF , !P0 ;  /* 0xff80000059597808 */ /* 0x000fc40004000000 */
[----:B------:R-:W-:Y:S01]  /*51b0*/  ISETP.NE.AND P0, PT, R19, RZ, PT ;  /* 0x000000ff1300720c */ /* 0x000fe20003f05270 */
[----:B------:R-:W4:Y:S01]  /*51c0*/  LDL R21, [R1+0x26c] ;  /* 0x00026c0001157983 */ /* 0x000f220000100800 */
[C---:B------:R-:W-:Y:S02]  /*51d0*/  ISETP.GT.AND P5, PT, R10.reuse, RZ, !P5 ;  /* 0x000000ff0a00720c */ /* 0x040fe40006fa4270 */
[----:B------:R-:W-:Y:S01]  /*51e0*/  ISETP.GT.AND P0, PT, R10, 0x10, !P0 ;  /* 0x000000100a00780c */ /* 0x000fe20004704270 */
[----:B------:R-:W4:Y:S01]  /*51f0*/  LDL R43, [R1+0x2a8] ;  /* 0x0002a800012b7983 */ /* 0x000f220000100800 */
[C---:B------:R-:W-:Y:S02]  /*5200*/  ISETP.LT.OR P5, PT, R11.reuse, 0x1, P5 ;  /* 0x000000010b00780c */ /* 0x040fe40002fa1670 */
[----:B------:R-:W-:Y:S01]  /*5210*/  ISETP.LT.OR P0, PT, R11, 0x11, P0 ;  /* 0x000000110b00780c */ /* 0x000fe20000701670 */
[----:B------:R-:W4:Y:S01]  /*5220*/  LDL R42, [R1+0x3d0] ;  /* 0x0003d000012a7983 */ /* 0x000f220000100800 */
[----:B------:R-:W-:-:S02]  /*5230*/  FSEL R159, R159, -INF , !P5 ;  /* 0xff8000009f9f7808 */ /* 0x000fc40006800000 */
[----:B------:R-:W-:Y:S01]  /*5240*/  FSEL R169, R169, -INF , !P0 ;  /* 0xff800000a9a97808 */ /* 0x000fe20004000000 */
[----:B------:R-:W4:Y:S01]  /*5250*/  LDL R152, [R1+0x254] ;  /* 0x0002540001987983 */ /* 0x000f220000100800 */
[----:B------:R-:W-:Y:S02]  /*5260*/  ISETP.NE.AND P0, PT, R25, RZ, PT ;  /* 0x000000ff1900720c */ /* 0x000fe40003f05270 */
[----:B------:R-:W-:Y:S01]  /*5270*/  FMNMX.FTZ R8, R109, R103, !PT ;  /* 0x000000676d087209 */ /* 0x000fe20007810000 */
[----:B------:R-:W4:Y:S01]  /*5280*/  LDL R154, [R1+0x258] ;  /* 0x00025800019a7983 */ /* 0x000f220000100800 */
[----:B------:R-:W-:Y:S02]  /*5290*/  ISETP.GT.AND P0, PT, R10, 0x11, !P0 ;  /* 0x000000110a00780c */ /* 0x000fe40004704270 */
[----:B------:R-:W-:Y:S01]  /*52a0*/  FMNMX.FTZ R6, R159, R93, !PT ;  /* 0x0000005d9f067209 */ /* 0x000fe20007810000 */
[----:B------:R-:W4:Y:S01]  /*52b0*/  LDL R98, [R1+0x230] ;  /* 0x0002300001627983 */ /* 0x000f220000100800 */
[----:B------:R-:W-:-:S02]  /*52c0*/  ISETP.LT.OR P0, PT, R11, 0x12, P0 ;  /* 0x000000120b00780c */ /* 0x000fc40000701670 */
[----:B------:R-:W-:Y:S01]  /*52d0*/  FMNMX.FTZ R8, R99, R8, !PT ;  /* 0x0000000863087209 */ /* 0x000fe20007810000 */
[----:B------:R-:W4:Y:S01]  /*52e0*/  LDL R140, [R1+0x234] ;  /* 0x00023400018c7983 */ /* 0x000f220000100800 */
[----:B------:R-:W-:Y:S02]  /*52f0*/  FSEL R230, R230, -INF , !P0 ;  /* 0xff800000e6e67808 */ /* 0x000fe40004000000 */
[----:B------:R-:W-:Y:S01]  /*5300*/  ISETP.GT.AND P0, PT, R10, 0x18, !P1 ;  /* 0x000000180a00780c */ /* 0x000fe20004f04270 */
[----:B------:R-:W4:Y:S01]  /*5310*/  LDL R142, [R1+0x238] ;  /* 0x00023800018e7983 */ /* 0x000f220000100800 */
[----:B------:R-:W-:Y:S02]  /*5320*/  FMNMX.FTZ R6, R157, R6, !PT ;  /* 0x000000069d067209 */ /* 0x000fe40007810000 */
[----:B------:R-:W-:Y:S01]  /*5330*/  ISETP.LT.OR P0, PT, R11, 0x19, P0 ;  /* 0x000000190b00780c */ /* 0x000fe20000701670 */
[----:B------:R-:W4:Y:S01]  /*5340*/  LDL R144, [R1+0x23c] ;  /* 0x00023c0001907983 */ /* 0x000f220000100800 */
[----:B------:R-:W-:-:S02]  /*5350*/  FMNMX.FTZ R7, R95, R8, !PT ;  /* 0x000000085f077209 */ /* 0x000fc40007810000 */
        /* <DEDUP_REMOVED lines=30> */
[----:B------:R-:W-:Y:S01]  /*5540*/  ISETP.NE.AND P0, PT, R31, RZ, PT ;  /* 0x000000ff1f00720c */ /* 0x000fe20003f05270 */
[----:B------:R-:W4:Y:S01]  /*5550*/  LDL R29, [R1+0x284] ;  /* 0x00028400011d7983 */ /* 0x000f220000100800 */
[----:B------:R-:W-:Y:S02]  /*5560*/  FMNMX.FTZ R6, R228, R9, !PT ;  /* 0x00000009e4067209 */ /* 0x000fe40007810000 */
[----:B------:R-:W-:Y:S01]  /*5570*/  ISETP.GT.AND P0, PT, R10, 0x28, !P0 ;  /* 0x000000280a00780c */ /* 0x000fe20004704270 */
[----:B------:R-:W4:Y:S01]  /*5580*/  LDL R31, [R1+0x288] ;  /* 0x00028800011f7983 */ /* 0x000f220000100800 */
[----:B------:R-:W-:-:S02]  /*5590*/  FMNMX.FTZ R7, R222, R7, !PT ;  /* 0x00000007de077209 */ /* 0x000fc40007810000 */
[----:B------:R-:W-:Y:S01]  /*55a0*/  ISETP.LT.OR P0, PT, R11, 0x29, P0 ;  /* 0x000000290b00780c */ /* 0x000fe20000701670 */
[----:B------:R-:W4:Y:S01]  /*55b0*/  LDL R110, [R1+0x290] ;  /* 0x00029000016e7983 */ /* 0x000f220000100800 */
[----:B------:R-:W-:Y:S02]  /*55c0*/  FMNMX.FTZ R9, R191, R6, !PT ;  /* 0x00000006bf097209 */ /* 0x000fe40007810000 */
[----:B------:R-:W-:Y:S01]  /*55d0*/  FSEL R193, R193, -INF , !P0 ;  /* 0xff800000c1c17808 */ /* 0x000fe20004000000 */
[----:B------:R-:W4:Y:S01]  /*55e0*/  LDL R112, [R1+0x2a0] ;  /* 0x0002a00001707983 */ /* 0x000f220000100800 */
[----:B------:R-:W-:Y:S02]  /*55f0*/  ISETP.NE.AND P0, PT, R32, RZ, PT ;  /* 0x000000ff2000720c */ /* 0x000fe40003f05270 */
[----:B------:R-:W-:Y:S01]  /*5600*/  FMNMX.FTZ R6, R188, R7, !PT ;  /* 0x00000007bc067209 */ /* 0x000fe20007810000 */
[----:B------:R-:W4:Y:S01]  /*5610*/  LDL R41, [R1+0x2a4] ;  /* 0x0002a40001297983 */ /* 0x000f220000100800 */
[----:B------:R-:W-:-:S02]  /*5620*/  ISETP.GT.AND P0, PT, R10, 0x29, !P0 ;  /* 0x000000290a00780c */ /* 0x000fc40004704270 */
[----:B------:R-:W-:Y:S01]  /*5630*/  FMNMX.FTZ R8, R192, R9, !PT ;  /* 0x00000009c0087209 */ /* 0x000fe20007810000 */
[----:B------:R-:W4:Y:S01]  /*5640*/  LDL R45, [R1+0x2ac] ;  /* 0x0002ac00012d7983 */ /* 0x000f220000100800 */
[----:B------:R-:W-:Y:S02]  /*5650*/  ISETP.LT.OR P0, PT, R11, 0x2a, P0 ;  /* 0x0000002a0b00780c */ /* 0x000fe40000701670 */
[----:B------:R-:W-:Y:S01]  /*5660*/  ISETP.NE.AND P1, PT, R37, RZ, PT ;  /* 0x000000ff2500720c */ /* 0x000fe20003f25270 */
[----:B------:R-:W4:Y:S01]  /*5670*/  LDL R114, [R1+0x2b0] ;  /* 0x0002b00001727983 */ /* 0x000f220000100800 */
[----:B------:R-:W-:Y:S02]  /*5680*/  FSEL R199, R199, -INF , !P0 ;  /* 0xff800000c7c77808 */ /* 0x000fe40004000000 */
[----:B------:R-:W-:Y:S01]  /*5690*/  ISETP.NE.AND P0, PT, R33, RZ, PT ;  /* 0x000000ff2100720c */ /* 0x000fe20003f05270 */
[----:B------:R-:W4:Y:S01]  /*56a0*/  LDL R37, [R1+0x298] ;  /* 0x0002980001257983 */ /* 0x000f220000100800 */
[----:B------:R-:W-:-:S02]  /*56b0*/  FMNMX.FTZ R7, R189, R6, !PT ;  /* 0x00000006bd077209 */ /* 0x000fc40007810000 */
[----:B------:R-:W-:Y:S01]  /*56c0*/  ISETP.GT.AND P0, PT, R10, 0x30, !P0 ;  /* 0x000000300a00780c */ /* 0x000fe20004704270 */
[----:B------:R-:W4:Y:S01]  /*56d0*/  LDL R33, [R1+0x28c] ;  /* 0x00028c0001217983 */ /* 0x000f220000100800 */
[----:B------:R-:W-:Y:S02]  /*56e0*/  FMNMX.FTZ R8, R193, R8, !PT ;  /* 0x00000008c1087209 */ /* 0x000fe40007810000 */
[----:B------:R-:W-:Y:S01]  /*56f0*/  ISETP.LT.OR P0, PT, R11, 0x31, P0 ;  /* 0x000000310b00780c */ /* 0x000fe20000701670 */
[----:B------:R-:W4:Y:S01]  /*5700*/  LDL R47, [R1+0x2b4] ;  /* 0x0002b400012f7983 */ /* 0x000f220000100800 */
[----:B------:R-:W-:Y:S02]  /*5710*/  FMNMX.FTZ R6, R190, R7, !PT ;  /* 0x00000007be067209 */ /* 0x000fe40007810000 */
[----:B------:R-:W-:Y:S01]  /*5720*/  FSEL R217, R217, -INF , !P0 ;  /* 0xff800000d9d97808 */ /* 0x000fe20004000000 */
[----:B------:R-:W4:Y:S01]  /*5730*/  LDL R49, [R1+0x2b8] ;  /* 0x0002b80001317983 */ /* 0x000f220000100800 */
[----:B------:R-:W-:-:S02]  /*5740*/  ISETP.NE.AND P0, PT, R34, RZ, PT ;  /* 0x000000ff2200720c */ /* 0x000fc40003f05270 */
[----:B------:R-:W-:Y:S01]  /*5750*/  FMNMX.FTZ R8, R199, R8, !PT ;  /* 0x00000008c7087209 */ /* 0x000fe20007810000 */
[----:B------:R-:W4:Y:S01]  /*5760*/  LDL R51, [R1+0x2bc] ;  /* 0x0002bc0001337983 */ /* 0x000f220000100800 */
[----:B------:R-:W-:Y:S02]  /*5770*/  ISETP.GT.AND P0, PT, R10, 0x31, !P0 ;  /* 0x000000310a00780c */ /* 0x000fe40004704270 */
[----:B------:R-:W-:Y:S01]  /*5780*/  ISETP.NE.AND P6, PT, R38, RZ, PT ;  /* 0x000000ff2600720c */ /* 0x000fe20003fc5270 */
[----:B------:R-:W4:Y:S01]  /*5790*/  LDL R116, [R1+0x2c0] ;  /* 0x0002c00001747983 */ /* 0x000f220000100800 */
[----:B------:R-:W-:Y:S02]  /*57a0*/  ISETP.LT.OR P0, PT, R11, 0x32, P0 ;  /* 0x000000320b00780c */ /* 0x000fe40000701670 */
[----:B------:R-:W-:Y:S01]  /*57b0*/  FMNMX.FTZ R7, R201, R6, !PT ;  /* 0x00000006c9077209 */ /* 0x000fe20007810000 */
[----:B------:R-:W4:Y:S01]  /*57c0*/  LDL R53, [R1+0x2c4] ;  /* 0x0002c40001357983 */ /* 0x000f220000100800 */
[----:B------:R-:W-:-:S02]  /*57d0*/  FSEL R218, R218, -INF , !P0 ;  /* 0xff800000dada7808 */ /* 0x000fc40004000000 */
[----:B------:R-:W-:Y:S01]  /*57e0*/  ISETP.NE.AND P0, PT, R35, RZ, PT ;  /* 0x000000ff2300720c */ /* 0x000fe20003f05270 */
[----:B------:R-:W4:Y:S01]  /*57f0*/  LDL R55, [R1+0x2c8] ;  /* 0x0002c80001377983 */ /* 0x000f220000100800 */
[----:B------:R-:W-:Y:S02]  /*5800*/  FMNMX.FTZ R9, R217, R8, !PT ;  /* 0x00000008d9097209 */ /* 0x000fe40007810000 */
        /* <DEDUP_REMOVED lines=12> */
[----:B------:R-:W-:Y:S01]  /*58d0*/  ISETP.NE.AND P5, PT, R39, RZ, PT ;  /* 0x000000ff2700720c */ /* 0x000fe20003fa5270 */
        /* <DEDUP_REMOVED lines=10> */
[----:B------:R-:W-:-:S02]  /*5980*/  ISETP.NE.AND P1, PT, R40, RZ, PT ;  /* 0x000000ff2800720c */ /* 0x000fc40003f25270 */
[----:B------:R-:W-:Y:S01]  /*5990*/  FSEL R180, R180, -INF , !P0 ;  /* 0xff800000b4b47808 */ /* 0x000fe20004000000 */
[----:B------:R-:W4:Y:S01]  /*59a0*/  LDL R65, [R1+0x2e4] ;  /* 0x0002e40001417983 */ /* 0x000f220000100800 */
[----:B------:R-:W-:Y:S02]  /*59b0*/  ISETP.GT.AND P0, PT, R10, 0x41, !P6 ;  /* 0x000000410a00780c */ /* 0x000fe40007704270 */
[----:B------:R-:W-:Y:S01]  /*59c0*/  FMNMX.FTZ R9, R220, R9, !PT ;  /* 0x00000009dc097209 */ /* 0x000fe20007810000 */
[----:B------:R-:W4:Y:S01]  /*59d0*/  LDL R67, [R1+0x2e8] ;  /* 0x0002e80001437983 */ /* 0x000f220000100800 */
[----:B------:R-:W-:Y:S02]  /*59e0*/  ISETP.LT.OR P0, PT, R11, 0x42, P0 ;  /* 0x000000420b00780c */ /* 0x000fe40000701670 */
[----:B------:R-:W-:Y:S01]  /*59f0*/  FMNMX.FTZ R6, R172, R7, !PT ;  /* 0x00000007ac067209 */ /* 0x000fe20007810000 */
[----:B------:R-:W4:Y:S01]  /*5a00*/  LDL R69, [R1+0x2ec] ;  /* 0x0002ec0001457983 */ /* 0x000f220000100800 */
[----:B------:R-:W-:-:S02]  /*5a10*/  FSEL R181, R181, -INF , !P0 ;  /* 0xff800000b5b57808 */ /* 0x000fc40004000000 */
[C---:B------:R-:W-:Y:S01]  /*5a20*/  ISETP.GT.AND P0, PT, R10.reuse, 0x48, !P5 ;  /* 0x000000480a00780c */ /* 0x040fe20006f04270 */
[----:B------:R-:W4:Y:S01]  /*5a30*/  LDL R122, [R1+0x2f0] ;  /* 0x0002f000017a7983 */ /* 0x000f220000100800 */
[----:B------:R-:W-:Y:S02]  /*5a40*/  ISETP.GT.AND P1, PT, R10, 0x49, !P1 ;  /* 0x000000490a00780c */ /* 0x000fe40004f24270 */
[----:B------:R-:W-:Y:S01]  /*5a50*/  ISETP.LT.OR P0, PT, R11, 0x49, P0 ;  /* 0x000000490b00780c */ /* 0x000fe20000701670 */
[----:B------:R-:W4:Y:S01]  /*5a60*/  LDL R71, [R1+0x2f4] ;  /* 0x0002f40001477983 */ /* 0x000f220000100800 */
[----:B------:R-:W-:Y:S02]  /*5a70*/  FMNMX.FTZ R8, R180, R9, !PT ;  /* 0x00000009b4087209 */ /* 0x000fe40007810000 */
[----:B------:R-:W-:Y:S01]  /*5a80*/  FMNMX.FTZ R7, R173, R6, !PT ;  /* 0x00000006ad077209 */ /* 0x000fe20007810000 */
[----:B------:R-:W4:Y:S01]  /*5a90*/  LDL R73, [R1+0x2f8] ;  /* 0x0002f80001497983 */ /* 0x000f220000100800 */
[----:B------:R-:W-:-:S02]  /*5aa0*/  ISETP.GT.AND P2, PT, R10, 0x50, !P2 ;  /* 0x000000500a00780c */ /* 0x000fc40005744270 */
[----:B------:R-:W-:Y:S01]  /*5ab0*/  ISETP.LT.OR P1, PT, R11, 0x4a, P1 ;  /* 0x0000004a0b00780c */ /* 0x000fe20000f21670 */
[----:B------:R-:W4:Y:S01]  /*5ac0*/  LDL R75, [R1+0x2fc] ;  /* 0x0002fc00014b7983 */ /* 0x000f220000100800 */
[----:B------:R-:W-:Y:S02]  /*5ad0*/  FSEL R182, R182, -INF , !P0 ;  /* 0xff800000b6b67808 */ /* 0x000fe40004000000 */
[----:B------:R-:W-:Y:S01]  /*5ae0*/  FMNMX.FTZ R9, R181, R8, !PT ;  /* 0x00000008b5097209 */ /* 0x000fe20007810000 */
[----:B------:R-:W4:Y:S01]  /*5af0*/  LDL R124, [R1+0x300] ;  /* 0x00030000017c7983 */ /* 0x000f220000100800 */
[----:B------:R-:W-:Y:S02]  /*5b00*/  FMNMX.FTZ R6, R174, R7, !PT ;  /* 0x00000007ae067209 */ /* 0x000fe40007810000 */
[----:B------:R-:W-:Y:S01]  /*5b10*/  ISETP.GT.AND P3, PT, R10, 0x51, !P3 ;  /* 0x000000510a00780c */ /* 0x000fe20005f64270 */
[----:B------:R-:W4:Y:S01]  /*5b20*/  LDL R77, [R1+0x304] ;  /* 0x00030400014d7983 */ /* 0x000f220000100800 */
[----:B------:R-:W-:-:S02]  /*5b30*/  ISETP.LT.OR P2, PT, R11, 0x51, P2 ;  /* 0x000000510b00780c */ /* 0x000fc40001741670 */
[----:B------:R-:W-:Y:S01]  /*5b40*/  FSEL R183, R183, -INF , !P1 ;  /* 0xff800000b7b77808 */ /* 0x000fe20004800000 */
[----:B------:R-:W4:Y:S01]  /*5b50*/  LDL R79, [R1+0x308] ;  /* 0x00030800014f7983 */ /* 0x000f220000100800 */
[----:B------:R-:W-:Y:S02]  /*5b60*/  FMNMX.FTZ R8, R182, R9, !PT ;  /* 0x00000009b6087209 */ /* 0x000fe40007810000 */
[----:B------:R-:W-:Y:S01]  /*5b70*/  FMNMX.FTZ R7, R175, R6, !PT ;  /* 0x00000006af077209 */ /* 0x000fe20007810000 */
[----:B------:R-:W4:Y:S01]  /*5b80*/  LDL R81, [R1+0x30c] ;  /* 0x00030c0001517983 */ /* 0x000f220000100800 */
[----:B------:R-:W-:Y:S02]  /*5b90*/  ISETP.NE.AND P6, PT, R20, RZ, PT ;  /* 0x000000ff1400720c */ /* 0x000fe40003fc5270 */
        /* <DEDUP_REMOVED lines=8> */
[----:B------:R-:W-:Y:S02]  /*5c20*/  ISETP.GT.AND P5, PT, R10, 0x59, !P6 ;  /* 0x000000590a00780c */ /* 0x000fe400077a4270 */
[----:B------:R-:W-:Y:S01]  /*5c30*/  ISETP.LT.OR P4, PT, R11, 0x59, P4 ;  /* 0x000000590b00780c */ /* 0x000fe20002781670 */
[----:B------:R-:W4:Y:S01]  /*5c40*/  LDL R85, [R1+0x318] ;  /* 0x0003180001557983 */ /* 0x000f220000100800 */
[----:B------:R-:W-:-:S02]  /*5c50*/  FSEL R164, R164, -INF , !P3 ;  /* 0xff800000a4a47808 */ /* 0x000fc40005800000 */
[----:B------:R-:W-:Y:S01]  /*5c60*/  FMNMX.FTZ R9, R166, R9, !PT ;  /* 0x00000009a6097209 */ /* 0x000fe20007810000 */
[----:B------:R-:W4:Y:S01]  /*5c70*/  LDL R87, [R1+0x31c] ;  /* 0x00031c0001577983 */ /* 0x000f220000100800 */
[----:B------:R-:W-:Y:S02]  /*5c80*/  FMNMX.FTZ R7, R177, R6, !PT ;  /* 0x00000006b1077209 */ /* 0x000fe40007810000 */
[----:B------:R-:W-:Y:S01]  /*5c90*/  ISETP.LT.OR P5, PT, R11, 0x5a, P5 ;  /* 0x0000005a0b00780c */ /* 0x000fe20002fa1670 */
[----:B------:R-:W4:Y:S01]  /*5ca0*/  LDL R128, [R1+0x320] ;  /* 0x0003200001807983 */ /* 0x000f220000100800 */
[----:B------:R-:W-:Y:S02]  /*5cb0*/  FSEL R165, R165, -INF , !P4 ;  /* 0xff800000a5a57808 */ /* 0x000fe40006000000 */
[----:B------:R-:W-:Y:S01]  /*5cc0*/  FMNMX.FTZ R6, R164, R9, !PT ;  /* 0x00000009a4067209 */ /* 0x000fe20007810000 */
[----:B------:R-:W4:Y:S01]  /*5cd0*/  LDL R91, [R1+0x324] ;  /* 0x00032400015b7983 */ /* 0x000f220000100800 */
[----:B------:R-:W-:-:S02]  /*5ce0*/  FSEL R167, R167, -INF , !P5 ;  /* 0xff800000a7a77808 */ /* 0x000fc40006800000 */
[----:B------:R-:W-:Y:S01]  /*5cf0*/  FMNMX.FTZ R8, R178, R7, !PT ;  /* 0x00000007b2087209 */ /* 0x000fe20007810000 */
[----:B------:R-:W4:Y:S01]  /*5d00*/  LDL R97, [R1+0x328] ;  /* 0x0003280001617983 */ /* 0x000f220000100800 */
[----:B------:R-:W-:Y:S02]  /*5d10*/  FMNMX.FTZ R6, R165, R6, !PT ;  /* 0x00000006a5067209 */ /* 0x000fe40007810000 */
[----:B------:R-:W-:Y:S01]  /*5d20*/  FMNMX.FTZ R8, R179, R8, !PT ;  /* 0x00000008b3087209 */ /* 0x000fe20007810000 */
[----:B------:R-:W4:Y:S01]  /*5d30*/  LDL R101, [R1+0x32c] ;  /* 0x00032c0001657983 */ /* 0x000f220000100800 */
[----:B------:R-:W-:-:S03]  /*5d40*/  FMNMX.FTZ R9, R167, R6, !PT ;  /* 0x00000006a7097209 */ /* 0x000fc60007810000 */
[----:B------:R-:W4:Y:S04]  /*5d50*/  LDL R130, [R1+0x330] ;  /* 0x0003300001827983 */ /* 0x000f280000100800 */
[----:B------:R-:W-:Y:S04]  /*5d60*/  STL.64 [R1+0x440], R8 ;  /* 0x0004400801007387 */ /* 0x000fe80000100a00 */
[----:B------:R-:W2:Y:S04]  /*5d70*/  LDL R19, [R1+0x444] ;  /* 0x0004440001137983 */ /* 0x000ea80000100800 */
[----:B------:R-:W1:Y:S04]  /*5d80*/  SHFL.BFLY PT, R7, R8, 0x2, 0x1f ;  /* 0x0c401f0008077f89 */ /* 0x000e6800000e0000 */
[----:B------:R-:W4:Y:S04]  /*5d90*/  LDL R105, [R1+0x334] ;  /* 0x0003340001697983 */ /* 0x000f280000100800 */
[----:B------:R-:W4:Y:S04]  /*5da0*/  LDL R107, [R1+0x338] ;  /* 0x00033800016b7983 */ /* 0x000f280000100800 */
[----:B------:R-:W4:Y:S04]  /*5db0*/  LDL R111, [R1+0x33c] ;  /* 0x00033c00016f7983 */ /* 0x000f280000100800 */
[----:B------:R-:W4:Y:S04]  /*5dc0*/  LDL R132, [R1+0x340] ;  /* 0x0003400001847983 */ /* 0x000f280000100800 */
[----:B------:R-:W4:Y:S01]  /*5dd0*/  LDL R113, [R1+0x344] ;  /* 0x0003440001717983 */ /* 0x000f220000100800 */
[----:B-1----:R-:W-:-:S03]  /*5de0*/  FMNMX.FTZ R10, R8, R7, !PT ;  /* 0x00000007080a7209 */ /* 0x002fc60007810000 */
[----:B------:R-:W4:Y:S04]  /*5df0*/  LDL R115, [R1+0x348] ;  /* 0x0003480001737983 */ /* 0x000f280000100800 */
[----:B------:R-:W5:Y:S04]  /*5e00*/  LDL.64 R6, [R1+0xa8] ;  /* 0x0000a80001067983 */ /* 0x000f680000100a00 */
        /* <DEDUP_REMOVED lines=8> */
[----:B------:R-:W-:Y:S04]  /*5e90*/  STL [R1+0x440], R10 ;  /* 0x0004400a01007387 */ /* 0x000fe80000100800 */
[----:B------:R-:W4:Y:S04]  /*5ea0*/  LDL R138, [R1+0x440] ;  /* 0x00044000018a7983 */ /* 0x000f280000100800 */
        /* <DEDUP_REMOVED lines=45> */
[----:B--2---:R-:W1:Y:S02]  /*6180*/  SHFL.BFLY PT, R8, R19, 0x2, 0x1f ;  /* 0x0c401f0013087f89 */ /* 0x004e6400000e0000 */
[----:B-1----:R-:W-:-:S02]  /*6190*/  FMNMX.FTZ R8, R8, R19, !PT ;  /* 0x0000001308087209 */ /* 0x002fc40007810000 */
[----:B------:R-:W2:Y:S04]  /*61a0*/  LDL R19, [R1+0x428] ;  /* 0x0004280001137983 */ /* 0x000ea80000100800 */
[----:B------:R-:W1:Y:S01]  /*61b0*/  SHFL.BFLY PT, R9, R8, 0x1, 0x1f ;  /* 0x0c201f0008097f89 */ /* 0x000e6200000e0000 */
[----:B-----5:R-:W-:-:S03]  /*61c0*/  IMAD R6, R15, 0xc00, R6 ;  /* 0x00000c000f067824 */ /* 0x020fc600078e0206 */
[----:B------:R-:W5:Y:S01]  /*61d0*/  LDL R15, [R1+0x404] ;  /* 0x00040400010f7983 */ /* 0x000f620000100800 */
[----:B-1----:R-:W-:-:S03]  /*61e0*/  FMNMX.FTZ R10, R8, R9, !PT ;  /* 0x00000009080a7209 */ /* 0x002fc60007810000 */
[----:B------:R-:W2:Y:S04]  /*61f0*/  LDL R8, [R1+0x420] ;  /* 0x0004200001087983 */ /* 0x000ea80000100800 */
[----:B------:R-:W2:Y:S04]  /*6200*/  LDL R9, [R1+0x424] ;  /* 0x0004240001097983 */ /* 0x000ea80000100800 */
[----:B---3--:R1:W-:Y:S01]  /*6210*/  STL [R1+0x274], R23 ;  /* 0x0002741701007387 */ /* 0x0083e20000100800 */
[----:B----4-:R-:W-:Y:S01]  /*6220*/  FMUL.FTZ R161, R13, R138 ;  /* 0x0000008a0da17220 */ /* 0x010fe20000410000 */
[----:B------:R-:W-:Y:S01]  /*6230*/  FSETP.NEU.FTZ.AND P0, PT, R138, -INF , PT ;  /* 0xff8000008a00780b */ /* 0x000fe20003f1d000 */
[----:B-1----:R-:W-:-:S03]  /*6240*/  FMUL.FTZ R23, R10, R13 ;  /* 0x0000000d0a177220 */ /* 0x002fc60000410000 */
[----:B------:R-:W-:Y:S02]  /*6250*/  FSEL R161, R161, RZ, P0 ;  /* 0x000000ffa1a17208 */ /* 0x000fe40000000000 */
[----:B------:R-:W-:Y:S01]  /*6260*/  FSETP.NEU.FTZ.AND P0, PT, R10, -INF , PT ;  /* 0xff8000000a00780b */ /* 0x000fe20003f1d000 */
[----:B------:R1:W-:Y:S04]  /*6270*/  STL [R1+0x268], R11 ;  /* 0x0002680b01007387 */ /* 0x0003e80000100800 */
[----:B------:R3:W-:Y:S01]  /*6280*/  STL [R1+0x364], R20 ;  /* 0x0003641401007387 */ /* 0x0007e20000100800 */
[----:B-1----:R-:W-:-:S03]  /*6290*/  FFMA.FTZ R11, R95, R13, -R161 ;  /* 0x0000000d5f0b7223 */ /* 0x002fc600000108a1 */
[----:B------:R1:W-:Y:S01]  /*62a0*/  STL [R1+0x370], R12 ;  /* 0x0003700c01007387 */ /* 0x0003e20000100800 */
[----:B---3--:R-:W-:-:S03]  /*62b0*/  FSEL R20, R23, RZ, P0 ;  /* 0x000000ff17147208 */ /* 0x008fc60000000000 */
[----:B------:R3:W-:Y:S04]  /*62c0*/  STL [R1+0x25c], R156 ;  /* 0x00025c9c01007387 */ /* 0x0007e80000100800 */
[----:B------:R4:W-:Y:S01]  /*62d0*/  STL [R1+0x264], R160 ;  /* 0x000264a001007387 */ /* 0x0009e20000100800 */
[-CC-:B------:R-:W-:Y:S01]  /*62e0*/  FFMA.FTZ R159, R159, R13.reuse, -R20.reuse ;  /* 0x0000000d9f9f7223 */ /* 0x180fe20000010814 */
[----:B-1----:R1:W-:Y:S01]  /*62f0*/  MUFU.EX2 R12, R11 ;  /* 0x0000000b000c7308 */ /* 0x0023e20000000800 */
[-CC-:B------:R-:W-:Y:S01]  /*6300*/  FFMA.FTZ R23, R93, R13.reuse, -R20.reuse ;  /* 0x0000000d5d177223 */ /* 0x180fe20000010814 */
[----:B------:R1:W-:Y:S01]  /*6310*/  STL [R1+0x26c], R21 ;  /* 0x00026c1501007387 */ /* 0x0003e20000100800 */
[-CC-:B------:R-:W-:Y:S01]  /*6320*/  FFMA.FTZ R157, R157, R13.reuse, -R20.reuse ;  /* 0x0000000d9d9d7223 */ /* 0x180fe20000010814 */
[-CC-:B---3--:R-:W-:Y:S01]  /*6330*/  FFMA.FTZ R156, R99, R13.reuse, -R161.reuse ;  /* 0x0000000d639c7223 */ /* 0x188fe200000108a1 */
[-CC-:B----4-:R-:W-:Y:S01]  /*6340*/  FFMA.FTZ R160, R109, R13.reuse, -R161.reuse ;  /* 0x0000000d6da07223 */ /* 0x190fe200000108a1 */
[-C--:B-1----:R-:W-:Y:S01]  /*6350*/  FFMA.FTZ R11, R89, R13.reuse, -R20 ;  /* 0x0000000d590b7223 */ /* 0x082fe20000010814 */
[----:B------:R-:W-:-:S03]  /*6360*/  FFMA.FTZ R21, R103, R13, -R161 ;  /* 0x0000000d67157223 */ /* 0x000fc600000108a1 */
[----:B------:R-:W-:Y:S08]  /*6370*/  MUFU.EX2 R156, R156 ;  /* 0x0000009c009c7308 */ /* 0x000ff00000000800 */
[----:B------:R-:W-:Y:S08]  /*6380*/  MUFU.EX2 R160, R160 ;  /* 0x000000a000a07308 */ /* 0x000ff00000000800 */
[----:B------:R-:W-:Y:S08]  /*6390*/  MUFU.EX2 R21, R21 ;  /* 0x0000001500157308 */ /* 0x000ff00000000800 */
[----:B------:R-:W-:Y:S08]  /*63a0*/  MUFU.EX2 R159, R159 ;  /* 0x0000009f009f7308 */ /* 0x000ff00000000800 */
[----:B------:R-:W1:Y:S08]  /*63b0*/  MUFU.EX2 R23, R23 ;  /* 0x0000001700177308 */ /* 0x000e700000000800 */
[----:B------:R-:W-:Y:S08]  /*63c0*/  MUFU.EX2 R157, R157 ;  /* 0x0000009d009d7308 */ /* 0x000ff00000000800 */
[----:B------:R-:W3:Y:S01]  /*63d0*/  MUFU.EX2 R11, R11 ;  /* 0x0000000b000b7308 */ /* 0x000ee20000000800 */
[----:B------:R4:W-:Y:S01]  /*63e0*/  STL [R1+0x2a8], R43 ;  /* 0x0002a82b01007387 */ /* 0x0009e20000100800 */
[----:B------:R-:W-:-:S02]  /*63f0*/  R2UR UR6, R6 ;  /* 0x00000000060672ca */ /* 0x000fc400000e0000 */
[----:B------:R-:W-:Y:S01]  /*6400*/  R2UR UR7, R7 ;  /* 0x00000000070772ca */ /* 0x000fe200000e0000 */
[----:B------:R3:W-:Y:S01]  /*6410*/  STL [R1+0x3d0], R42 ;  /* 0x0003d02a01007387 */ /* 0x0007e20000100800 */
[----:B-1----:R-:W-:-:S03]  /*6420*/  F2FP.F16.F32.PACK_AB R153, R23, R159 ;  /* 0x0000009f1799723e */ /* 0x002fc600000000ff */
[----:B------:R1:W-:Y:S01]  /*6430*/  STL [R1+0x254], R152 ;  /* 0x0002549801007387 */ /* 0x0003e20000100800 */
[----:B----4-:R-:W-:-:S03]  /*6440*/  IMAD.MOV.U32 R43, RZ, RZ, R7 ;  /* 0x000000ffff2b7224 */ /* 0x010fc600078e0007 */
[----:B------:R4:W-:Y:S01]  /*6450*/  STL [R1+0x258], R154 ;  /* 0x0002589a01007387 */ /* 0x0009e20000100800 */
[----:B---3--:R-:W-:Y:S01]  /*6460*/  VIADD R42, R6, 0x80 ;  /* 0x00000080062a7836 */ /* 0x008fe20000000000 */
[----:B------:R-:W-:Y:S02]  /*6470*/  F2FP.F16.F32.PACK_AB R155, R11, R157 ;  /* 0x0000009d0b9b723e */ /* 0x000fe400000000ff */
[----:B-1----:R-:W-:Y:S01]  /*6480*/  F2FP.F16.F32.PACK_AB R152, R21, R160 ;  /* 0x000000a01598723e */ /* 0x002fe200000000ff */
[----:B------:R-:W-:Y:S01]  /*6490*/  STL [R1+0x230], R98 ;  /* 0x0002306201007387 */ /* 0x000fe20000100800 */
[----:B----4-:R-:W-:-:S03]  /*64a0*/  F2FP.F16.F32.PACK_AB R154, R12, R156 ;  /* 0x0000009c0c9a723e */ /* 0x010fc600000000ff */
[----:B------:R-:W-:Y:S01]  /*64b0*/  STL [R1+0x234], R140 ;  /* 0x0002348c01007387 */ /* 0x000fe20000100800 */
[----:B------:R-:W-:Y:S02]  /*64c0*/  R2UR UR10, R42 ;  /* 0x000000002a0a72ca */ /* 0x000fe400000e0000 */
[----:B------:R-:W-:Y:S01]  /*64d0*/  R2UR UR11, R43 ;  /* 0x000000002b0b72ca */ /* 0x000fe200000e0000 */
[----:B------:R-:W-:Y:S04]  /*64e0*/  STL [R1+0x238], R142 ;  /* 0x0002388e01007387 */ /* 0x000fe80000100800 */
        /* <DEDUP_REMOVED lines=101> */
[----:B------:R1:W-:Y:S01]  /*6b40*/  STL [R1+0x400], R28 ;  /* 0x0004001c01007387 */ /* 0x0003e20000100800 */
[----:B------:R3:W-:Y:S06]  /*6b50*/  BAR.SYNC.DEFER_BLOCKING R205, 0x100 ;  /* 0x000400cd0000751d */ /* 0x0007ec0000010000 */
[----:B-1----:R-:W-:-:S06]  /*6b60*/  WARPGROUP.ARRIVE ;  /* 0x00000000000079c5 */ /* 0x002fcc0000000000 */
[----:B------:R-:W-:Y:S01]  /*6b70*/  HGMMA.64x256x16.F32 R24, R152, gdesc[UR4].tnspB, RZ, !UPT, gsb0 ;  /* 0x43e0000498187df0 */ /* 0x000fe2000c0008ff */
        /* <DEDUP_REMOVED lines=8> */
[----:B-----5:R1:W-:Y:S01]  /*6c00*/  STL [R1+0x404], R15 ;  /* 0x0004040f01007387 */ /* 0x0203e20000100800 */
[----:B------:R-:W-:Y:S03]  /*6c10*/  MUFU.EX2 R14, R14 ;  /* 0x0000000e000e7308 */ /* 0x000fe60000000800 */
[----:B------:R4:W-:Y:S04]  /*6c20*/  STL [R1+0x410], R18 ;  /* 0x0004101201007387 */ /* 0x0009e80000100800 */
[----:B--2---:R2:W-:Y:S01]  /*6c30*/  STL [R1+0x428], R19 ;  /* 0x0004281301007387 */ /* 0x0045e20000100800 */
[----:B------:R-:W5:Y:S08]  /*6c40*/  MUFU.EX2 R168, R168 ;  /* 0x000000a800a87308 */ /* 0x000f700000000800 */
[----:B------:R-:W-:Y:S08]  /*6c50*/  MUFU.EX2 R171, R171 ;  /* 0x000000ab00ab7308 */ /* 0x000ff00000000800 */
[----:B------:R-:W3:Y:S08]  /*6c60*/  MUFU.EX2 R170, R170 ;  /* 0x000000aa00aa7308 */ /* 0x000ef00000000800 */
[----:B------:R-:W-:Y:S08]  /*6c70*/  MUFU.EX2 R169, R169 ;  /* 0x000000a900a97308 */ /* 0x000ff00000000800 */
[----:B-1----:R-:W1:Y:S08]  /*6c80*/  MUFU.EX2 R15, R230 ;  /* 0x000000e6000f7308 */ /* 0x002e700000000800 */
[----:B----4-:R-:W-:Y:S08]  /*6c90*/  MUFU.EX2 R18, R229 ;  /* 0x000000e500127308 */ /* 0x010ff00000000800 */
[----:B--2---:R-:W2:Y:S01]  /*6ca0*/  MUFU.EX2 R19, R228 ;  /* 0x000000e400137308 */ /* 0x004ea20000000800 */
        /* <DEDUP_REMOVED lines=9> */
[-CC-:B------:R-:W-:Y:S01]  /*6d40*/  FFMA.FTZ R188, R188, R13.reuse, -R161.reuse ;  /* 0x0000000dbcbc7223 */ /* 0x180fe200000108a1 */
[-CC-:B------:R-:W-:Y:S01]  /*6d50*/  FFMA.FTZ R189, R189, R13.reuse, -R161.reuse ;  /* 0x0000000dbdbd7223 */ /* 0x180fe200000108a1 */
[-CC-:B------:R-:W-:Y:S01]  /*6d60*/  FFMA.FTZ R190, R190, R13.reuse, -R161.reuse ;  /* 0x0000000dbebe7223 */ /* 0x180fe200000108a1 */
[-CC-:B------:R-:W-:Y:S01]  /*6d70*/  FFMA.FTZ R191, R191, R13.reuse, -R20.reuse ;  /* 0x0000000dbfbf7223 */ /* 0x180fe20000010814 */
[-CC-:B------:R-:W-:Y:S01]  /*6d80*/  FFMA.FTZ R192, R192, R13.reuse, -R20.reuse ;  /* 0x0000000dc0c07223 */ /* 0x180fe20000010814 */
[-CC-:B------:R-:W-:Y:S01]  /*6d90*/  FFMA.FTZ R193, R193, R13.reuse, -R20.reuse ;  /* 0x0000000dc1c17223 */ /* 0x180fe20000010814 */
[-C--:B------:R-:W-:Y:S01]  /*6da0*/  FFMA.FTZ R199, R199, R13.reuse, -R20 ;  /* 0x0000000dc7c77223 */ /* 0x080fe20000010814 */
[----:B----4-:R-:W-:Y:S01]  /*6db0*/  FFMA.FTZ R162, R222, R13, -R161 ;  /* 0x0000000ddea27223 */ /* 0x010fe200000108a1 */
[----:B------:R-:W-:Y:S01]  /*6dc0*/  MUFU.EX2 R188, R188 ;  /* 0x000000bc00bc7308 */ /* 0x000fe20000000800 */
[----:B------:R-:W-:-:S02]  /*6dd0*/  WARPGROUP.DEPBAR.LE gsb0, 0x0 ;  /* 0x00008000000079c5 */ /* 0x000fc40000010000 */
[----:B-----5:R-:W-:Y:S02]  /*6de0*/  F2FP.F16.F32.PACK_AB R152, R168, R14 ;  /* 0x0000000ea898723e */ /* 0x020fe400000000ff */
[----:B---3--:R-:W-:Y:S02]  /*6df0*/  F2FP.F16.F32.PACK_AB R154, R170, R171 ;  /* 0x000000abaa9a723e */ /* 0x008fe400000000ff */
[----:B-1----:R-:W-:Y:S02]  /*6e00*/  F2FP.F16.F32.PACK_AB R153, R15, R169 ;  /* 0x000000a90f99723e */ /* 0x002fe400000000ff */
[----:B--2---:R-:W-:Y:S01]  /*6e10*/  F2FP.F16.F32.PACK_AB R155, R19, R18 ;  /* 0x00000012139b723e */ /* 0x004fe200000000ff */
[----:B------:R-:W-:Y:S04]  /*6e20*/  STL.128 [R1+0x230], R24 ;  /* 0x0002301801007387 */ /* 0x000fe80000100c00 */
        /* <DEDUP_REMOVED lines=30> */
[----:B------:R1:W-:Y:S02]  /*7010*/  STL.128 [R1+0x420], R148 ;  /* 0x0004209401007387 */ /* 0x0003e40000100c00 */
[----:B-1----:R-:W-:-:S06]  /*7020*/  WARPGROUP.ARRIVE ;  /* 0x00000000000079c5 */ /* 0x002fcc0000000000 */
[----:B------:R-:W-:Y:S01]  /*7030*/  HGMMA.64x256x16.F32 R24, R152, gdesc[UR8].tnspB, R24, gsb0 ;  /* 0x43e0000898187df0 */ /* 0x000fe20008000818 */
[----:B------:R-:W1:Y:S08]  /*7040*/  MUFU.EX2 R162, R162 ;  /* 0x000000a200a27308 */ /* 0x000e700000000800 */
[----:B------:R-:W-:Y:S08]  /*7050*/  MUFU.EX2 R189, R189 ;  /* 0x000000bd00bd7308 */ /* 0x000ff00000000800 */
[----:B------:R-:W2:Y:S08]  /*7060*/  MUFU.EX2 R190, R190 ;  /* 0x000000be00be7308 */ /* 0x000eb00000000800 */
[----:B------:R-:W-:Y:S08]  /*7070*/  MUFU.EX2 R191, R191 ;  /* 0x000000bf00bf7308 */ /* 0x000ff00000000800 */
[----:B------:R-:W3:Y:S08]  /*7080*/  MUFU.EX2 R192, R192 ;  /* 0x000000c000c07308 */ /* 0x000ef00000000800 */
[----:B------:R-:W-:Y:S08]  /*7090*/  MUFU.EX2 R193, R193 ;  /* 0x000000c100c17308 */ /* 0x000ff00000000800 */
[----:B------:R-:W4:Y:S01]  /*70a0*/  MUFU.EX2 R199, R199 ;  /* 0x000000c700c77308 */ /* 0x000f220000000800 */
[----:B------:R-:W-:-:S02]  /*70b0*/  VIADD R8, R6, 0x100 ;  /* 0x0000010006087836 */ /* 0x000fc40000000000 */
[----:B------:R-:W-:-:S03]  /*70c0*/  IMAD.MOV.U32 R9, RZ, RZ, R7 ;  /* 0x000000ffff097224 */ /* 0x000fc600078e0007 */
[----:B------:R-:W-:Y:S02]  /*70d0*/  R2UR UR6, R8 ;  /* 0x00000000080672ca */ /* 0x000fe400000e0000 */
[----:B------:R-:W-:Y:S01]  /*70e0*/  R2UR UR7, R9 ;  /* 0x00000000090772ca */ /* 0x000fe200000e0000 */
[-CC-:B------:R-:W-:Y:S01]  /*70f0*/  FFMA.FTZ R201, R201, R13.reuse, -R161.reuse ;  /* 0x0000000dc9c97223 */ /* 0x180fe200000108a1 */
[-CC-:B------:R-:W-:Y:S01]  /*7100*/  FFMA.FTZ R202, R202, R13.reuse, -R161.reuse ;  /* 0x0000000dcaca7223 */ /* 0x180fe200000108a1 */
[-CC-:B------:R-:W-:Y:S01]  /*7110*/  FFMA.FTZ R203, R203, R13.reuse, -R161.reuse ;  /* 0x0000000dcbcb7223 */ /* 0x180fe200000108a1 */
[-C--:B------:R-:W-:Y:S01]  /*7120*/  FFMA.FTZ R216, R216, R13.reuse, -R161 ;  /* 0x0000000dd8d87223 */ /* 0x080fe200000108a1 */
[-CC-:B------:R-:W-:Y:S01]  /*7130*/  FFMA.FTZ R217, R217, R13.reuse, -R20.reuse ;  /* 0x0000000dd9d97223 */ /* 0x180fe20000010814 */
[-CC-:B------:R-:W-:Y:S01]  /*7140*/  FFMA.FTZ R218, R218, R13.reuse, -R20.reuse ;  /* 0x0000000ddada7223 */ /* 0x180fe20000010814 */
[-CC-:B------:R-:W-:Y:S01]  /*7150*/  FFMA.FTZ R219, R219, R13.reuse, -R20.reuse ;  /* 0x0000000ddbdb7223 */ /* 0x180fe20000010814 */
[----:B------:R-:W-:Y:S01]  /*7160*/  FFMA.FTZ R220, R220, R13, -R20 ;  /* 0x0000000ddcdc7223 */ /* 0x000fe20000010814 */
[----:B------:R-:W-:Y:S08]  /*7170*/  MUFU.EX2 R201, R201 ;  /* 0x000000c900c97308 */ /* 0x000ff00000000800 */
[----:B------:R-:W5:Y:S08]  /*7180*/  MUFU.EX2 R202, R202 ;  /* 0x000000ca00ca7308 */ /* 0x000f700000000800 */
[----:B------:R-:W-:Y:S08]  /*7190*/  MUFU.EX2 R203, R203 ;  /* 0x000000cb00cb7308 */ /* 0x000ff00000000800 */
[----:B------:R-:W5:Y:S08]  /*71a0*/  MUFU.EX2 R216, R216 ;  /* 0x000000d800d87308 */ /* 0x000f700000000800 */
[----:B------:R-:W-:Y:S08]  /*71b0*/  MUFU.EX2 R217, R217 ;  /* 0x000000d900d97308 */ /* 0x000ff00000000800 */
[----:B------:R-:W5:Y:S01]  /*71c0*/  MUFU.EX2 R218, R218 ;  /* 0x000000da00da7308 */ /* 0x000f620000000800 */
[----:B------:R-:W-:-:S02]  /*71d0*/  WARPGROUP.DEPBAR.LE gsb0, 0x0 ;  /* 0x00008000000079c5 */ /* 0x000fc40000010000 */
[----:B-1----:R-:W-:Y:S02]  /*71e0*/  F2FP.F16.F32.PACK_AB R152, R188, R162 ;  /* 0x000000a2bc98723e */ /* 0x002fe400000000ff */
[----:B--2---:R-:W-:Y:S02]  /*71f0*/  F2FP.F16.F32.PACK_AB R154, R190, R189 ;  /* 0x000000bdbe9a723e */ /* 0x004fe400000000ff */
[----:B---3--:R-:W-:Y:S02]  /*7200*/  F2FP.F16.F32.PACK_AB R153, R192, R191 ;  /* 0x000000bfc099723e */ /* 0x008fe400000000ff */
[----:B----4-:R-:W-:Y:S01]  /*7210*/  F2FP.F16.F32.PACK_AB R155, R199, R193 ;  /* 0x000000c1c79b723e */ /* 0x010fe200000000ff */
        /* <DEDUP_REMOVED lines=34> */
[----:B------:R-:W-:Y:S08]  /*7440*/  MUFU.EX2 R219, R219 ;  /* 0x000000db00db7308 */ /* 0x000ff00000000800 */
[----:B------:R-:W1:Y:S01]  /*7450*/  MUFU.EX2 R220, R220 ;  /* 0x000000dc00dc7308 */ /* 0x000e620000000800 */
[----:B------:R-:W-:-:S02]  /*7460*/  VIADD R8, R6, 0x180 ;  /* 0x0000018006087836 */ /* 0x000fc40000000000 */
[----:B------:R-:W-:-:S03]  /*7470*/  IMAD.MOV.U32 R9, RZ, RZ, R7 ;  /* 0x000000ffff097224 */ /* 0x000fc600078e0007 */
[----:B------:R-:W-:Y:S02]  /*7480*/  R2UR UR6, R8 ;  /* 0x00000000080672ca */ /* 0x000fe400000e0000 */
[----:B------:R-:W-:Y:S01]  /*7490*/  R2UR UR7, R9 ;  /* 0x00000000090772ca */ /* 0x000fe200000e0000 */
[----:B------:R-:W-:Y:S02]  /*74a0*/  VIADD R8, R6, 0x200 ;  /* 0x0000020006087836 */ /* 0x000fe40000000000 */
[----:B------:R-:W-:Y:S02]  /*74b0*/  IMAD.MOV.U32 R9, RZ, RZ, R7 ;  /* 0x000000ffff097224 */ /* 0x000fe400078e0007 */
[----:B------:R-:W-:Y:S01]  /*74c0*/  FFMA.FTZ R183, R183, R13, -R20 ;  /* 0x0000000db7b77223 */ /* 0x000fe20000010814 */
[----:B------:R-:W-:Y:S02]  /*74d0*/  WARPGROUP.DEPBAR.LE gsb0, 0x0 ;  /* 0x00008000000079c5 */ /* 0x000fe40000010000 */
[----:B-----5:R-:W-:-:S02]  /*74e0*/  F2FP.F16.F32.PACK_AB R152, R202, R201 ;  /* 0x000000c9ca98723e */ /* 0x020fc400000000ff */
[----:B------:R-:W-:Y:S02]  /*74f0*/  F2FP.F16.F32.PACK_AB R154, R216, R203 ;  /* 0x000000cbd89a723e */ /* 0x000fe400000000ff */
[----:B------:R-:W-:Y:S02]  /*7500*/  F2FP.F16.F32.PACK_AB R153, R218, R217 ;  /* 0x000000d9da99723e */ /* 0x000fe400000000ff */
[----:B-1----:R-:W-:Y:S01]  /*7510*/  F2FP.F16.F32.PACK_AB R155, R220, R219 ;  /* 0x000000dbdc9b723e */ /* 0x002fe200000000ff */
        /* <DEDUP_REMOVED lines=34> */
[----:B------:R-:W-:Y:S01]  /*7740*/  R2UR UR6, R8 ;  /* 0x00000000080672ca */ /* 0x000fe200000e0000 */
[-CC-:B------:R-:W-:Y:S01]  /*7750*/  FFMA.FTZ R8, R172, R13.reuse, -R161.reuse ;  /* 0x0000000dac087223 */ /* 0x180fe200000108a1 */
[----:B------:R-:W-:Y:S01]  /*7760*/  R2UR UR7, R9 ;  /* 0x00000000090772ca */ /* 0x000fe200000e0000 */
        /* <DEDUP_REMOVED lines=10> */
[----:B------:R-:W-:Y:S08]  /*7810*/  MUFU.EX2 R8, R8 ;  /* 0x0000000800087308 */ /* 0x000ff00000000800 */
[----:B------:R-:W1:Y:S08]  /*7820*/  MUFU.EX2 R9, R9 ;  /* 0x0000000900097308 */ /* 0x000e700000000800 */
[----:B------:R-:W-:Y:S08]  /*7830*/  MUFU.EX2 R172, R172 ;  /* 0x000000ac00ac7308 */ /* 0x000ff00000000800 */
[----:B------:R-:W2:Y:S08]  /*7840*/  MUFU.EX2 R173, R173 ;  /* 0x000000ad00ad7308 */ /* 0x000eb00000000800 */
[----:B------:R-:W-:Y:S08]  /*7850*/  MUFU.EX2 R174, R174 ;  /* 0x000000ae00ae7308 */ /* 0x000ff00000000800 */
[----:B------:R-:W3:Y:S08]  /*7860*/  MUFU.EX2 R175, R175 ;  /* 0x000000af00af7308 */ /* 0x000ef00000000800 */
[----:B------:R-:W-:Y:S08]  /*7870*/  MUFU.EX2 R180, R180 ;  /* 0x000000b400b47308 */ /* 0x000ff00000000800 */
[----:B------:R-:W4:Y:S01]  /*7880*/  MUFU.EX2 R179, R183 ;  /* 0x000000b700b37308 */ /* 0x000f220000000800 */
[-CC-:B------:R-:W-:Y:S01]  /*7890*/  FFMA.FTZ R181, R164, R13.reuse, -R20.reuse ;  /* 0x0000000da4b57223 */ /* 0x180fe20000010814 */
[-CC-:B------:R-:W-:Y:S01]  /*78a0*/  FFMA.FTZ R166, R166, R13.reuse, -R20.reuse ;  /* 0x0000000da6a67223 */ /* 0x180fe20000010814 */
[-CC-:B------:R-:W-:Y:S01]  /*78b0*/  FFMA.FTZ R164, R165, R13.reuse, -R20.reuse ;  /* 0x0000000da5a47223 */ /* 0x180fe20000010814 */
[----:B------:R-:W-:-:S04]  /*78c0*/  FFMA.FTZ R13, R167, R13, -R20 ;  /* 0x0000000da70d7223 */ /* 0x000fc80000010814 */
[----:B------:R-:W-:Y:S08]  /*78d0*/  MUFU.EX2 R161, R182 ;  /* 0x000000b600a17308 */ /* 0x000ff00000000800 */
[----:B------:R-:W5:Y:S08]  /*78e0*/  MUFU.EX2 R176, R176 ;  /* 0x000000b000b07308 */ /* 0x000f700000000800 */
[----:B------:R-:W-:Y:S08]  /*78f0*/  MUFU.EX2 R177, R177 ;  /* 0x000000b100b17308 */ /* 0x000ff00000000800 */
[----:B------:R-:W5:Y:S08]  /*7900*/  MUFU.EX2 R178, R178 ;  /* 0x000000b200b27308 */ /* 0x000f700000000800 */
[----:B------:R-:W-:Y:S01]  /*7910*/  MUFU.EX2 R166, R166 ;  /* 0x000000a600a67308 */ /* 0x000fe20000000800 */
        /* <DEDUP_REMOVED lines=41> */
[----:B------:R-:W2:Y:S01]  /*7bb0*/  MUFU.EX2 R13, R13 ;  /* 0x0000000d000d7308 */ /* 0x000ea20000000800 */
[----:B------:R-:W-:Y:S01]  /*7bc0*/  VIADD R6, R6, 0x280 ;  /* 0x0000028006067836 */ /* 0x000fe20000000000 */
[----:B------:R-:W-:-:S04]  /*7bd0*/  R2UR UR7, R7 ;  /* 0x00000000070772ca */ /* 0x000fc800000e0000 */
[----:B------:R-:W-:Y:S01]  /*7be0*/  R2UR UR6, R6 ;  /* 0x00000000060672ca */ /* 0x000fe200000e0000 */
[----:B------:R-:W3:Y:S01]  /*7bf0*/  S2R R227, SR_TID.X ;  /* 0x0000000000e37919 */ /* 0x000ee20000002100 */
[----:B------:R-:W-:Y:S01]  /*7c00*/  FADD.FTZ R21, R160, R21 ;  /* 0x00000015a0157221 */ /* 0x000fe20000010000 */
[----:B------:R-:W-:-:S03]  /*7c10*/  FADD.FTZ R20, R159, R23 ;  /* 0x000000179f147221 */ /* 0x000fc60000010000 */
[----:B------:R-:W-:Y:S01]  /*7c20*/  FADD.FTZ R23, R156, R21 ;  /* 0x000000159c177221 */ /* 0x000fe20000010000 */
[----:B------:R-:W-:Y:S01]  /*7c30*/  FADD.FTZ R156, R157, R20 ;  /* 0x000000149d9c7221 */ /* 0x000fe20000010000 */
[----:B---3--:R-:W-:-:S13]  /*7c40*/  LOP3.LUT P6, RZ, R227, 0x7f, RZ, 0xc0, !PT ;  /* 0x0000007fe3ff7812 */ /* 0x008fda00078cc0ff */
[----:B------:R-:W3:Y:S04]  /*7c50*/  @!P6 LDL.64 R6, [R1+0x68] ;  /* 0x000068000106e983 */ /* 0x000ee80000100a00 */
[----:B------:R-:W4:Y:S01]  /*7c60*/  @!P6 LDL R21, [R1+0x218] ;  /* 0x000218000115e983 */ /* 0x000f220000100800 */
[----:B------:R-:W-:Y:S02]  /*7c70*/  WARPGROUP.DEPBAR.LE gsb0, 0x0 ;  /* 0x00008000000079c5 */ /* 0x000fe40000010000 */
[----:B-----5:R-:W-:Y:S02]  /*7c80*/  F2FP.F16.F32.PACK_AB R152, R176, R161 ;  /* 0x000000a1b098723e */ /* 0x020fe400000000ff */
[----:B------:R-:W-:Y:S02]  /*7c90*/  F2FP.F16.F32.PACK_AB R154, R178, R177 ;  /* 0x000000b1b29a723e */ /* 0x000fe400000000ff */
[----:B-1----:R-:W-:-:S02]  /*7ca0*/  F2FP.F16.F32.PACK_AB R153, R181, R166 ;  /* 0x000000a6b599723e */ /* 0x002fc400000000ff */
        /* <DEDUP_REMOVED lines=74> */
[----:B------:R1:W-:Y:S04]  /*8150*/  STL.128 [R1+0x3b0], R120 ;  /* 0x0003b07801007387 */ /* 0x0003e80000100c00 */
[----:B------:R-:W-:Y:S04]  /*8160*/  STL.128 [R1+0x3c0], R124 ;  /* 0x0003c07c01007387 */ /* 0x000fe80000100c00 */
[----:B------:R-:W-:Y:S04]  /*8170*/  STL.128 [R1+0x3d0], R128 ;  /* 0x0003d08001007387 */ /* 0x000fe80000100c00 */
[----:B------:R-:W-:Y:S04]  /*8180*/  STL.128 [R1+0x3e0], R132 ;  /* 0x0003e08401007387 */ /* 0x000fe80000100c00 */
[----:B------:R-:W-:Y:S04]  /*8190*/  STL.128 [R1+0x3f0], R136 ;  /* 0x0003f08801007387 */ /* 0x000fe80000100c00 */
[----:B------:R-:W-:Y:S04]  /*81a0*/  STL.128 [R1+0x400], R140 ;  /* 0x0004008c01007387 */ /* 0x000fe80000100c00 */
[----:B------:R-:W-:Y:S04]  /*81b0*/  STL.128 [R1+0x410], R144 ;  /* 0x0004109001007387 */ /* 0x000fe80000100c00 */
[----:B------:R2:W-:Y:S04]  /*81c0*/  STL.128 [R1+0x420], R148 ;  /* 0x0004209401007387 */ /* 0x0005e80000100c00 */
[----:B------:R-:W5:Y:S04]  /*81d0*/  LDL R159, [R1+0x230] ;  /* 0x00023000019f7983 */ /* 0x000f680000100800 */
[----:B------:R-:W5:Y:S04]  /*81e0*/  LDL R157, [R1+0x234] ;  /* 0x00023400019d7983 */ /* 0x000f680000100800 */
[----:B------:R-:W5:Y:S04]  /*81f0*/  LDL R155, [R1+0x238] ;  /* 0x00023800019b7983 */ /* 0x000f680000100800 */
[----:B------:R-:W5:Y:S04]  /*8200*/  LDL R153, [R1+0x23c] ;  /* 0x00023c0001997983 */ /* 0x000f680000100800 */
[----:B-1----:R-:W5:Y:S04]  /*8210*/  LDL R123, [R1+0x240] ;  /* 0x00024000017b7983 */ /* 0x002f680000100800 */
[----:B------:R-:W5:Y:S04]  /*8220*/  LDL R121, [R1+0x244] ;  /* 0x0002440001797983 */ /* 0x000f680000100800 */
        /* <DEDUP_REMOVED lines=57> */
[----:B--2---:R-:W2:Y:S04]  /*85c0*/  LDL R150, [R1+0x32c] ;  /* 0x00032c0001967983 */ /* 0x004ea80000100800 */
[----:B------:R-:W2:Y:S04]  /*85d0*/  LDL R148, [R1+0x330] ;  /* 0x0003300001947983 */ /* 0x000ea80000100800 */
        /* <DEDUP_REMOVED lines=62> */
[----:B------:R-:W2:Y:S01]  /*89c0*/  LDL R24, [R1+0x42c] ;  /* 0x00042c0001187983 */ /* 0x000ea20000100800 */
        /* <DEDUP_REMOVED lines=22> */
[----:B---3--:R-:W-:Y:S02]  /*8b30*/  @!P6 MOV R6, R6 ;  /* 0x000000060006e202 */ /* 0x008fe40000000f00 */
[----:B------:R-:W-:Y:S01]  /*8b40*/  FADD.FTZ R176, R176, R161 ;  /* 0x000000a1b0b07221 */ /* 0x000fe20000010000 */
[----:B------:R-:W-:Y:S02]  /*8b50*/  FADD.FTZ R181, R181, R166 ;  /* 0x000000a6b5b57221 */ /* 0x000fe40000010000 */
[----:B----4-:R-:W-:Y:S02]  /*8b60*/  @!P6 IMAD R21, R21, 0x8, R6 ;  /* 0x000000081515e824 */ /* 0x010fe400078e0206 */
[----:B------:R-:W-:Y:S01]  /*8b70*/  FADD.FTZ R177, R177, R176 ;  /* 0x000000b0b1b17221 */ /* 0x000fe20000010000 */
[----:B------:R-:W-:Y:S01]  /*8b80*/  FADD.FTZ R164, R164, R181 ;  /* 0x000000b5a4a47221 */ /* 0x000fe20000010000 */
[----:B------:R-:W-:Y:S02]  /*8b90*/  STL [R1+0x88], RZ ;  /* 0x000088ff01007387 */ /* 0x000fe40000100800 */
[----:B------:R-:W-:Y:S01]  /*8ba0*/  FADD.FTZ R178, R178, R177 ;  /* 0x000000b1b2b27221 */ /* 0x000fe20000010000 */
[----:B------:R-:W-:Y:S01]  /*8bb0*/  FADD.FTZ R179, R13, R164 ;  /* 0x000000a40db37221 */ /* 0x000fe20000010000 */
[----:B------:R-:W-:Y:S01]  /*8bc0*/  STL [R1+0x88], R0 ;  /* 0x0000880001007387 */ /* 0x000fe20000100800 */
[----:B------:R-:W-:-:S03]  /*8bd0*/  @!P6 PRMT R21, RZ, 0x654, R21 ;  /* 0x00000654ff15e816 */ /* 0x000fc60000000015 */
[----:B------:R-:W-:Y:S04]  /*8be0*/  STL [R1+0x88], R0 ;  /* 0x0000880001007387 */ /* 0x000fe80000100800 */
[----:B------:R-:W-:Y:S04]  /*8bf0*/  STL [R1+0x88], R0 ;  /* 0x0000880001007387 */ /* 0x000fe80000100800 */
[----:B------:R-:W-:Y:S04]  /*8c00*/  STL [R1+0x88], R0 ;  /* 0x0000880001007387 */ /* 0x000fe80000100800 */
[----:B------:R-:W-:Y:S04]  /*8c10*/  STL [R1+0x88], R0 ;  /* 0x0000880001007387 */ /* 0x000fe80000100800 */
[----:B------:R1:W-:Y:S04]  /*8c20*/  STL [R1+0x88], R0 ;  /* 0x0000880001007387 */ /* 0x0003e80000100800 */
[----:B------:R3:W-:Y:S04]  /*8c30*/  STL [R1+0x444], R10 ;  /* 0x0004440a01007387 */ /* 0x0007e80000100800 */
[----:B------:R4:W-:Y:S04]  /*8c40*/  STL.64 [R1+0x450], R178 ;  /* 0x000450b201007387 */ /* 0x0009e80000100a00 */
[----:B-----5:R4:W-:Y:S04]  /*8c50*/  STL [R1+0x230], R159 ;  /* 0x0002309f01007387 */ /* 0x0209e80000100800 */
[----:B------:R4:W-:Y:S04]  /*8c60*/  STL [R1+0x234], R157 ;  /* 0x0002349d01007387 */ /* 0x0009e80000100800 */
        /* <DEDUP_REMOVED lines=61> */
[----:B--2---:R4:W-:Y:S04]  /*9040*/  STL [R1+0x32c], R150 ;  /* 0x00032c9601007387 */ /* 0x0049e80000100800 */
        /* <DEDUP_REMOVED lines=63> */
[----:B------:R4:W-:Y:S01]  /*9440*/  STL [R1+0x42c], R24 ;  /* 0x00042c1801007387 */ /* 0x0009e20000100800 */
[----:B------:R4:W-:Y:S03]  /*9450*/  @!P6 SYNCS.ARRIVE.TRANS64.RED.A1T0 RZ, [R21+URZ], RZ ;  /* 0x000000ff15ffe9a7 */ /* 0x0009e6000810043f */
[----:B-1----:R-:W2:Y:S01]  /*9460*/  LDL R0, [R1+0x70] ;  /* 0x0000700001007983 */ /* 0x002ea20000100800 */
[----:B------:R-:W-:Y:S01]  /*9470*/  ISETP.GE.AND P0, PT, R5, 0x1, PT ;  /* 0x000000010500780c */ /* 0x000fe20003f06270 */
[----:B------:R-:W-:-:S06]  /*9480*/  UIADD3 UR45, UR45, -0x2, URZ ;  /* 0xfffffffe2d2d7890 */ /* 0x000fcc000fffe03f */
[----:B---3--:R-:W-:Y:S02]  /*9490*/  IMAD.U32 R10, RZ, RZ, UR45 ;  /* 0x0000002dff0a7e24 */ /* 0x008fe4000f8e00ff */
[----:B--2---:R-:W-:-:S05]  /*94a0*/  IMAD.SHL.U32 R9, R0, 0x80, RZ ;  /* 0x0000008000097824 */ /* 0x004fca00078e00ff */
[----:B------:R-:W-:-:S05]  /*94b0*/  IADD3 R7, R9, UR40, -R236 ;  /* 0x0000002809077c10 */ /* 0x000fca000fffe8ec */
[----:B------:R-:W-:Y:S01]  /*94c0*/  IMAD.IADD R4, R7, 0x1, R4 ;  /* 0x0000000107047824 */ /* 0x000fe200078e0204 */
[----:B----4-:R-:W-:Y:S06]  /*94d0*/  @!P0 BRA `(.L_x_8747) ;  /* 0x0000000000408947 */ /* 0x010fec0003800000 */
[C---:B------:R-:W-:Y:S01]  /*94e0*/  ISETP.GT.AND P0, PT, R7.reuse, RZ, PT ;  /* 0x000000ff0700720c */ /* 0x040fe20003f04270 */
[----:B------:R-:W-:Y:S01]  /*94f0*/  BSSY B0, `(.L_x_8748) ;  /* 0x000000c000007945 */ /* 0x000fe20003800000 */
[----:B------:R-:W-:-:S11]  /*9500*/  VIADD R0, R7, 0xffffffff ;  /* 0xffffffff07007836 */ /* 0x000fd60000000000 */
[----:B------:R-:W-:Y:S05]  /*9510*/  @P0 BRA `(.L_x_8749) ;  /* 0x0000000000180947 */ /* 0x000fea0003800000 */
[----:B------:R-:W-:Y:S01]  /*9520*/  ISETP.NE.AND P0, PT, R5, 0x1, PT ;  /* 0x000000010500780c */ /* 0x000fe20003f05270 */
[----:B------:R-:W-:-:S12]  /*9530*/  IMAD.MOV R7, RZ, RZ, -R7 ;  /* 0x000000ffff077224 */ /* 0x000fd800078e0a07 */
[----:B------:R-:W-:-:S05]  /*9540*/  @P0 IMAD.HI.U32 R2, R7, R2, RZ ;  /* 0x0000000207020227 */ /* 0x000fca00078e00ff */
[----:B------:R-:W-:-:S04]  /*9550*/  @P0 SHF.R.U32.HI R7, RZ, R3, R2 ;  /* 0x00000003ff070219 */ /* 0x000fc80000011602 */
[----:B------:R-:W-:Y:S01]  /*9560*/  LOP3.LUT R0, RZ, R7, RZ, 0x33, !PT ;  /* 0x00000007ff007212 */ /* 0x000fe200078e33ff */
[----:B------:R-:W-:Y:S06]  /*9570*/  BRA `(.L_x_8750) ;  /* 0x00000000000c7947 */ /* 0x000fec0003800000 */
.L_x_8749:
[----:B------:R-:W-:-:S13]  /*9580*/  ISETP.NE.AND P0, PT, R5, 0x1, PT ;  /* 0x000000010500780c */ /* 0x000fda0003f05270 */
[----:B------:R-:W-:-:S05]  /*9590*/  @P0 IMAD.HI.U32 R2, R0, R2, RZ ;  /* 0x0000000200020227 */ /* 0x000fca00078e00ff */
[----:B------:R-:W-:-:S07]  /*95a0*/  @P0 SHF.R.U32.HI R0, RZ, R3, R2 ;  /* 0x00000003ff000219 */ /* 0x000fce0000011602 */
.L_x_8750:
[----:B------:R-:W-:Y:S05]  /*95b0*/  BSYNC B0 ;  /* 0x0000000000007941 */ /* 0x000fea0003800000 */
.L_x_8748:
[----:B------:R-:W-:-:S05]  /*95c0*/  IMAD R5, R0, R5, R5 ;  /* 0x0000000500057224 */ /* 0x000fca00078e0205 */
[----:B------:R-:W-:-:S07]  /*95d0*/  VIMNMX R4, R4, R5, PT ;  /* 0x0000000504047248 */ /* 0x000fce0003fe0100 */
.L_x_8747:
[----:B------:R-:W-:Y:S01]  /*95e0*/  IMAD.HI R4, R4, 0x2aaaaaab, RZ ;  /* 0x2aaaaaab04047827 */ /* 0x000fe200078e02ff */
[----:B------:R-:W-:Y:S04]  /*95f0*/  BSSY B2, `(.L_x_8751) ;  /* 0x0000012000027945 */ /* 0x000fe80003800000 */
[----:B------:R-:W-:-:S04]  /*9600*/  SHF.R.U32.HI R3, RZ, 0x1f, R4 ;  /* 0x0000001fff037819 */ /* 0x000fc80000011604 */
[----:B------:R-:W-:-:S04]  /*9610*/  LEA.HI.SX32 R3, R4, R3, 0x1c ;  /* 0x0000000304037211 */ /* 0x000fc800078fe2ff */
[----:B------:R-:W-:-:S04]  /*9620*/  VIMNMX R192, R3, UR41, !PT ;  /* 0x0000002903c07c48 */ /* 0x000fc8000ffe0100 */
[----:B------:R-:W-:-:S13]  /*9630*/  ISETP.GE.AND P0, PT, R10, R192, PT ;  /* 0x000000c00a00720c */ /* 0x000fda0003f06270 */
[----:B------:R-:W-:Y:S05]  /*9640*/  @!P0 BRA `(.L_x_8752) ;  /* 0x0000000000308947 */ /* 0x000fea0003800000 */
[----:B------:R-:W-:Y:S01]  /*9650*/  BSSY B1, `(.L_x_8753) ;  /* 0x0000009000017945 */ /* 0x000fe20003800000 */
.L_x_8755:
[----:B------:R-:W-:Y:S01]  /*9660*/  BSSY B0, `(.L_x_8754) ;  /* 0x0000004000007945 */ /* 0x000fe20003800000 */
[----:B------:R-:W-:Y:S01]  /*9670*/  VIADD R0, R16, 0x178 ;  /* 0x0000017810007836 */ /* 0x000fe20000000000 */
[----:B------:R-:W-:-:S07]  /*9680*/  MOV R201, 0x96a0 ;  /* 0x000096a000c97802 */ /* 0x000fce0000000f00 */
[----:B------:R-:W-:Y:S05]  /*9690*/  CALL.REL.NOINC `($_ZN7cutlass13device_kernelIN5flash11enable_sm90INS1_16FlashAttnFwdSm90INS1_25CollectiveMainloopFwdSm90ILi2EN4cute5tupleIJNS5_1CILi1EEES8_S8_EEENS6_IJNS7_ILi128EEENS7_ILi96EEENS7_ILi64EEEEEELi256ENS_6half_tEfNS_4arch4Sm90ELb0ELb1ELb1ELb0ELb0ELb0ELb1ELb1ELb0ELb0ELb0ELb0EEENS1_21CollectiveEpilogueFwdINS6_IJSA_NS7_ILi256EEESB_EEES9_SE_SG_Li256ELb0ELb0ELb0ELb0EEENS1_30DynamicPersistentTileSchedulerILi256ELi32ELb0ELb0ELb1EEEEEEEEEvNT_6ParamsE$_ZZN5flash25CollectiveMainloopFwdSm90ILi2EN4cute5tupleIJNS1_1CILi1EEES4_S4_EEENS2_IJNS3_ILi128EEENS3_ILi96EEENS3_ILi64EEEEEELi256EN7cutlass6half_tEfNSA_4arch4Sm90ELb0ELb1ELb1ELb0ELb0ELb0ELb1ELb1ELb0ELb0ELb0ELb0EE3mmaINS_16FlashAttnFwdSm90ISE_NS_21CollectiveEpilogueFwdINS2_IJS6_NS3_ILi256EEES7_EEES5_SB_SD_Li256ELb0ELb0ELb0ELb0EEENS_30DynamicPersistentTileSchedulerILi256ELi32ELb0ELb0ELb1EEEE13SharedStorageENS1_6TensorINS1_11ArrayEngineIfLm128EEENS1_6LayoutINS2_IJNS2_IJNS3_ILi2EEEST_NS3_ILi32EEEEEES4_S4_EEENS2_IJNS2_IJS4_ST_NS3_ILi4EEEEEENS3_ILi0EEESZ_EEEEEEENS_7SoftmaxILi2ELi0EEEEEbRKNSE_6ParamsENSA_25PipelineTmaAsyncNoClusterILi2ENSA_16PipelineTmaAsyncILi2EEEEES1B_RNSA_13PipelineStateILj2EEERT0_RT1_iRiRKNS_16SeqlenInfoQKNewKILb0ELb0EEENS2_IJiiiiEEERT_ENKUliT_T0_T1_E_clIZSF_ISO_S12_S14_EbS17_S1B_S1B_S1E_S1G_S1I_iS1J_S1N_S1O_S1Q_EUlRS1R_iE1_NS3_ILb0EEENS3_ILb1EEEEEDaiS1R_S1S_S1T_) ;  /* 0x000001b8008c7944 */ /* 0x000fea0003c00000 */
[----:B------:R-:W-:Y:S05]  /*96a0*/  BSYNC B0 ;  /* 0x0000000000007941 */ /* 0x000fea0003800000 */
.L_x_8754:
[C---:B------:R-:W-:Y:S01]  /*96b0*/  ISETP.GT.AND P0, PT, R10.reuse, R192, PT ;  /* 0x000000c00a00720c */ /* 0x040fe20003f04270 */
[----:B------:R-:W-:-:S12]  /*96c0*/  VIADD R10, R10, 0xffffffff ;  /* 0xffffffff0a0a7836 */ /* 0x000fd80000000000 */
[----:B------:R-:W-:Y:S05]  /*96d0*/  @P0 BRA `(.L_x_8755) ;  /* 0xfffffffc00e00947 */ /* 0x000fea000383ffff */
[----:B------:R-:W-:Y:S05]  /*96e0*/  BSYNC B1 ;  /* 0x0000000000017941 */ /* 0x000fea0003800000 */
.L_x_8753:
[----:B------:R-:W2:Y:S02]  /*96f0*/  LDL R9, [R1+0x70] ;  /* 0x0000700001097983 */ /* 0x000ea40000100800 */
[----:B--2---:R-:W-:-:S07]  /*9700*/  IMAD.SHL.U32 R9, R9, 0x80, RZ ;  /* 0x0000008009097824 */ /* 0x004fce00078e00ff */
.L_x_8752:
[----:B------:R-:W-:Y:S05]  /*9710*/  BSYNC B2 ;  /* 0x0000000000027941 */ /* 0x000fea0003800000 */
.L_x_8751:
[----:B------:R-:W1:Y:S01]  /*9720*/  LDC R4, c[0x0][0xadc] ;  /* 0x0002b700ff047b82 */ /* 0x000e620000000800 */
[----:B------:R-:W-:Y:S02]  /*9730*/  ULDC UR4, c[0x0][0x288] ;  /* 0x0000a20000047ab9 */ /* 0x000fe40000000800 */
[----:B------:R-:W-:-:S06]  /*9740*/  UIADD3 UR4, UR40, 0x80, -UR4 ;  /* 0x0000008028047890 */ /* 0x000fcc000fffe804 */
[----:B------:R-:W-:Y:S01]  /*9750*/  VIADD R9, R9, UR4 ;  /* 0x0000000409097c36 */ /* 0x000fe20008000000 */
[----:B------:R-:W-:-:S03]  /*9760*/  ULDC UR4, c[0x0][0xad4] ;  /* 0x0002b50000047ab9 */ /* 0x000fc60000000800 */
[----:B------:R-:W-:Y:S01]  /*9770*/  VIADD R0, R9, -UR4 ;  /* 0x8000000409007c36 */ /* 0x000fe20008000000 */
[----:B-1----:R-:W-:-:S13]  /*9780*/  ISETP.GE.AND P0, PT, R4, 0x1, PT ;  /* 0x000000010400780c */ /* 0x002fda0003f06270 */
[----:B------:R-:W-:Y:S05]  /*9790*/  @!P0 BRA `(.L_x_8756) ;  /* 0x0000000000448947 */ /* 0x000fea0003800000 */
        /* <DEDUP_REMOVED lines=10> */
.L_x_8758:
[----:B------:R-:W-:-:S13]  /*9840*/  ISETP.NE.AND P0, PT, R4, 0x1, PT ;  /* 0x000000010400780c */ /* 0x000fda0003f05270 */
[----:B------:R-:W1:Y:S02]  /*9850*/  @P0 LDC.64 R2, c[0x0][0xae0] ;  /* 0x0002b800ff020b82 */ /* 0x000e640000000a00 */
[----:B-1----:R-:W-:-:S05]  /*9860*/  @P0 IMAD.HI.U32 R2, R9, R2, RZ ;  /* 0x0000000209020227 */ /* 0x002fca00078e00ff */
[----:B------:R-:W-:-:S07]  /*9870*/  @P0 SHF.R.U32.HI R9, RZ, R3, R2 ;  /* 0x00000003ff090219 */ /* 0x000fce0000011602 */
.L_x_8759:
[----:B------:R-:W-:Y:S05]  /*9880*/  BSYNC B0 ;  /* 0x0000000000007941 */ /* 0x000fea0003800000 */
.L_x_8757:
[----:B------:R-:W-:-:S05]  /*9890*/  IMAD R9, R9, R4, RZ ;  /* 0x0000000409097224 */ /* 0x000fca00078e02ff */
[----:B------:R-:W-:-:S07]  /*98a0*/  VIMNMX R0, R0, R9, !PT ;  /* 0x0000000900007248 */ /* 0x000fce0007fe0100 */
.L_x_8756:
[----:B------:R-:W-:-:S04]  /*98b0*/  VIADD R0, R0, 0x5f ;  /* 0x0000005f00007836 */ /* 0x000fc80000000000 */
[----:B------:R-:W-:-:S05]  /*98c0*/  IMAD.HI R0, R0, 0x2aaaaaab, RZ ;  /* 0x2aaaaaab00007827 */ /* 0x000fca00078e02ff */
[----:B------:R-:W-:-:S04]  /*98d0*/  SHF.R.U32.HI R3, RZ, 0x1f, R0 ;  /* 0x0000001fff037819 */ /* 0x000fc80000011600 */
[----:B------:R-:W-:-:S04]  /*98e0*/  LEA.HI.SX32 R2, R0, R3, 0x1c ;  /* 0x0000000300027211 */ /* 0x000fc800078fe2ff */
[----:B------:R-:W-:-:S04]  /*98f0*/  VIMNMX R2, R2, UR41, !PT ;  /* 0x0000002902027c48 */ /* 0x000fc8000ffe0100 */
[----:B------:R-:W-:-:S13]  /*9900*/  ISETP.GE.AND P0, PT, R10, R2, PT ;  /* 0x000000020a00720c */ /* 0x000fda0003f06270 */
[----:B------:R-:W-:Y:S05]  /*9910*/  @!P0 BRA `(.L_x_8760) ;  /* 0x0000009c007c8947 */ /* 0x000fea0003800000 */
.L_x_8777:
[----:B-12---:R-:W2:Y:S04]  /*9920*/  LD.E R3, desc[UR46][R16.64+0x218] ;  /* 0x0002182e10037980 */ /* 0x006ea8000c101900 */
[----:B------:R-:W3:Y:S01]  /*9930*/  LD.E R0, desc[UR46][R16.64+0x220] ;  /* 0x0002202e10007980 */ /* 0x000ee2000c101900 */
[----:B--2---:R-:W-:-:S05]  /*9940*/  VIADD R3, R3, 0x1 ;  /* 0x0000000103037836 */ /* 0x004fca0000000000 */
[----:B------:R-:W-:-:S13]  /*9950*/  ISETP.NE.AND P1, PT, R3, 0x2, PT ;  /* 0x000000020300780c */ /* 0x000fda0003f25270 */
[----:B------:R1:W5:Y:S04]  /*9960*/  @P1 LD.E R9, desc[UR46][R16.64+0x21c] ;  /* 0x00021c2e10091980 */ /* 0x000368000c101900 */
[----:B------:R-:W2:Y:S01]  /*9970*/  @!P1 LD.E R4, desc[UR46][R16.64+0x21c] ;  /* 0x00021c2e10049980 */ /* 0x000ea2000c101900 */
[----:B---3--:R-:W-:-:S03]  /*9980*/  VIADD R7, R0, 0x1 ;  /* 0x0000000100077836 */ /* 0x008fc60000000000 */
[----:B------:R3:W-:Y:S04]  /*9990*/  ST.E desc[UR46][R16.64+0x218], R3 ;  /* 0x0002180310007985 */ /* 0x0007e8000c10192e */
[----:B------:R1:W-:Y:S04]  /*99a0*/  ST.E desc[UR46][R16.64+0x220], R7 ;  /* 0x0002200710007985 */ /* 0x0003e8000c10192e */
[----:B------:R1:W-:Y:S01]  /*99b0*/  @!P1 ST.E desc[UR46][R16.64+0x218], RZ ;  /* 0x000218ff10009985 */ /* 0x0003e2000c10192e */
[----:B--2---:R-:W-:-:S05]  /*99c0*/  @!P1 LOP3.LUT R9, R4, 0x1, RZ, 0x3c, !PT ;  /* 0x0000000104099812 */ /* 0x004fca00078e3cff */
[----:B------:R1:W-:Y:S04]  /*99d0*/  @!P1 ST.E desc[UR46][R16.64+0x21c], R9 ;  /* 0x00021c0910009985 */ /* 0x0003e8000c10192e */
[----:B------:R-:W2:Y:S04]  /*99e0*/  LDL.64 R20, [R1+0x190] ;  /* 0x0001900001147983 */ /* 0x000ea80000100a00 */
[----:B--2---:R-:W2:Y:S01]  /*99f0*/  LD.E R0, desc[UR46][R20.64+0x1c] ;  /* 0x00001c2e14007980 */ /* 0x004ea2000c101900 */
[----:B------:R-:W-:Y:S01]  /*9a00*/  IMAD.MOV.U32 R5, RZ, RZ, R10 ;  /* 0x000000ffff057224 */ /* 0x000fe200078e000a */
[----:B------:R-:W-:Y:S05]  /*9a10*/  YIELD ;  /* 0x0000000000007946 */ /* 0x000fea0003800000 */
[----:B------:R-:W-:Y:S01]  /*9a20*/  BSSY B0, `(.L_x_8761) ;  /* 0x0000008000007945 */ /* 0x000fe20003800000 */
[----:B------:R-:W-:Y:S01]  /*9a30*/  VIADD R10, R10, 0xffffffff ;  /* 0xffffffff0a0a7836 */ /* 0x000fe20000000000 */
[----:B------:R-:W-:Y:S01]  /*9a40*/  ISETP.GT.AND P0, PT, R5, R2, PT ;  /* 0x000000020500720c */ /* 0x000fe20003f04270 */
[----:B---3--:R-:W-:Y:S01]  /*9a50*/  @!P1 IMAD.MOV.U32 R3, RZ, RZ, RZ ;  /* 0x000000ffff039224 */ /* 0x008fe200078e00ff */
[----:B--2---:R-:W-:-:S04]  /*9a60*/  LOP3.LUT R0, R0, 0x1, RZ, 0xfc, !PT ;  /* 0x0000000100007812 */ /* 0x004fc800078efcff */
[----:B------:R-:W-:-:S13]  /*9a70*/  ISETP.NE.AND P2, PT, R0, 0x3, PT ;  /* 0x000000030000780c */ /* 0x000fda0003f45270 */
[----:B-1----:R-:W-:Y:S05]  /*9a80*/  @!P2 BRA `(.L_x_8762) ;  /* 0x000000000004a947 */ /* 0x002fea0003800000 */
[----:B------:R-:W-:Y:S01]  /*9a90*/  BPT.TRAP 0x1 ;  /* 0x000000040000795c */ /* 0x000fe20000300000 */
.L_x_8762:
[----:B------:R-:W-:Y:S05]  /*9aa0*/  BSYNC B0 ;  /* 0x0000000000007941 */ /* 0x000fea0003800000 */
.L_x_8761:
[----:B------:R-:W2:Y:S01]  /*9ab0*/  LD.E.64 R4, desc[UR46][R20.64+0x8] ;  /* 0x0000082e14047980 */ /* 0x000ea2000c101b00 */
[----:B-----5:R-:W-:Y:S02]  /*9ac0*/  SHF.L.U32 R8, R9, 0x1f, RZ ;  /* 0x0000001f09087819 */ /* 0x020fe400000006ff */
[----:B--2---:R-:W-:-:S05]  /*9ad0*/  MOV R4, R4 ;  /* 0x0000000400047202 */ /* 0x004fca0000000f00 */
[----:B------:R-:W-:-:S04]  /*9ae0*/  IMAD R3, R3, 0x8, R4 ;  /* 0x0000000803037824 */ /* 0x000fc800078e0204 */
[----:B------:R1:W2:Y:S01]  /*9af0*/  SYNCS.PHASECHK.TRANS64.TRYWAIT P1, [R3+URZ], R8 ;  /* 0x00000008030075a7 */ /* 0x0002a2000802017f */
[----:B------:R-:W3:Y:S04]  /*9b00*/  LD.E R4, desc[UR46][R20.64+0x1c] ;  /* 0x00001c2e14047980 */ /* 0x000ee8000c101900 */
[----:B------:R1:W5:Y:S04]  /*9b10*/  LD.E R0, desc[UR46][R16.64+0x218] ;  /* 0x0002182e10007980 */ /* 0x000368000c101900 */
[----:B------:R1:W5:Y:S01]  /*9b20*/  LD.E R6, desc[UR46][R16.64+0x21c] ;  /* 0x00021c2e10067980 */ /* 0x000362000c101900 */
[----:B------:R-:W-:Y:S01]  /*9b30*/  BSSY B0, `(.L_x_8763) ;  /* 0x0000005000007945 */ /* 0x000fe20003800000 */
[----:B---3--:R-:W-:-:S04]  /*9b40*/  LOP3.LUT R4, R4, 0x1, RZ, 0xfc, !PT ;  /* 0x0000000104047812 */ /* 0x008fc800078efcff */
[----:B------:R-:W-:-:S13]  /*9b50*/  ISETP.NE.AND P2, PT, R4, 0x3, PT ;  /* 0x000000030400780c */ /* 0x000fda0003f45270 */
[----:B-12---:R-:W-:Y:S05]  /*9b60*/  @!P2 BRA `(.L_x_8764) ;  /* 0x000000000004a947 */ /* 0x006fea0003800000 */
[----:B------:R-:W-:Y:S01]  /*9b70*/  BPT.TRAP 0x1 ;  /* 0x000000040000795c */ /* 0x000fe20000300000 */
.L_x_8764:
[----:B------:R-:W-:Y:S05]  /*9b80*/  BSYNC B0 ;  /* 0x0000000000007941 */ /* 0x000fea0003800000 */
.L_x_8763:
[----:B------:R-:W-:Y:S04]  /*9b90*/  BSSY B0, `(.L_x_8765) ;  /* 0x0000008000007945 */ /* 0x000fe80003800000 */
[----:B------:R-:W-:Y:S05]  /*9ba0*/  @P1 BRA `(.L_x_8766) ;  /* 0x0000000000181947 */ /* 0x000fea0003800000 */
[----:B------:R-:W2:Y:S01]  /*9bb0*/  LD.E.64 R4, desc[UR46][R20.64+0x8] ;  /* 0x0000082e14047980 */ /* 0x000ea2000c101b00 */
[----:B-----5:R-:W-:Y:S02]  /*9bc0*/  SHF.L.U32 R3, R6, 0x1f, RZ ;  /* 0x0000001f06037819 */ /* 0x020fe400000006ff */
[----:B--2---:R-:W-:-:S05]  /*9bd0*/  MOV R5, R4 ;  /* 0x0000000400057202 */ /* 0x004fca0000000f00 */
[----:B------:R-:W-:-:S04]  /*9be0*/  IMAD R0, R0, 0x8, R5 ;  /* 0x0000000800007824 */ /* 0x000fc800078e0205 */
[----:B------:R-:W1:Y:S02]  /*9bf0*/  SYNCS.PHASECHK.TRANS64.TRYWAIT P1, [R0+URZ], R3 ;  /* 0x00000003000075a7 */ /* 0x000e64000802017f */
[----:B-1----:R-:W-:Y:S05]  /*9c00*/  @!P1 BRA `(.L_x_8767) ;  /* 0x000001ac006c9947 */ /* 0x002fea0003800000 */
.L_x_8766:
[----:B------:R-:W-:Y:S05]  /*9c10*/  BSYNC B0 ;  /* 0x0000000000007941 */ /* 0x000fea0003800000 */
.L_x_8765:
[----:B------:R-:W2:Y:S04]  /*9c20*/  LD.E R5, desc[UR46][R16.64+0x218] ;  /* 0x0002182e10057980 */ /* 0x000ea8000c101900 */
[----:B------:R-:W2:Y:S01]  /*9c30*/  LDL.64 R8, [R1+0xa0] ;  /* 0x0000a00001087983 */ /* 0x000ea20000100a00 */
[----:B------:R-:W-:Y:S05]  /*9c40*/  WARPSYNC.ALL ;  /* 0x0000000000007948 */ /* 0x000fea0003800000 */
[----:B------:R-:W3:Y:S04]  /*9c50*/  LDL.64 R18, [R1+0x98] ;  /* 0x0000980001127983 */ /* 0x000ee80000100a00 */
[----:B-----5:R-:W4:Y:S04]  /*9c60*/  LDL.64 R6, [R1+0x98] ;  /* 0x0000980001067983 */ /* 0x020f280000100a00 */
[----:B------:R-:W4:Y:S01]  /*9c70*/  LDL.64 R12, [R1+0x98] ;  /* 0x00009800010c7983 */ /* 0x000f220000100a00 */
[----:B--2---:R-:W-:-:S03]  /*9c80*/  IMAD R4, R5, 0x300, R8 ;  /* 0x0000030005047824 */ /* 0x004fc600078e0208 */
[----:B------:R-:W2:Y:S01]  /*9c90*/  LDL.64 R14, [R1+0x98] ;  /* 0x00009800010e7983 */ /* 0x000ea20000100a00 */
[----:B------:R-:W-:Y:S01]  /*9ca0*/  IMAD.MOV.U32 R5, RZ, RZ, R9 ;  /* 0x000000ffff057224 */ /* 0x000fe200078e0009 */
[C---:B------:R-:W-:Y:S01]  /*9cb0*/  R2UR UR6, R4.reuse ;  /* 0x00000000040672ca */ /* 0x040fe200000e0000 */
[----:B------:R-:W-:Y:S01]  /*9cc0*/  WARPGROUP.ARRIVE ;  /* 0x00000000000079c5 */ /* 0x000fe20000000000 */
[----:B------:R-:W2:Y:S02]  /*9cd0*/  LDL R11, [R1+0x54] ;  /* 0x00005400010b7983 */ /* 0x000ea40000100800 */
[----:B------:R-:W-:Y:S01]  /*9ce0*/  R2UR UR7, R5 ;  /* 0x00000000050772ca */ /* 0x000fe200000e0000 */
[----:B------:R-:W-:Y:S02]  /*9cf0*/  VIADD R8, R4, 0x2 ;  /* 0x0000000204087836 */ /* 0x000fe40000000000 */
[----:B-1----:R-:W-:Y:S01]  /*9d00*/  IMAD.MOV.U32 R0, RZ, RZ, 0x1 ;  /* 0x00000001ff007424 */ /* 0x002fe200078e00ff */
[----:B------:R1:W-:Y:S04]  /*9d10*/  STL [R1+0x80], RZ ;  /* 0x000080ff01007387 */ /* 0x0003e80000100800 */
[----:B------:R1:W-:Y:S04]  /*9d20*/  STL [R1+0x80], R0 ;  /* 0x0000800001007387 */ /* 0x0003e80000100800 */
[----:B------:R1:W-:Y:S04]  /*9d30*/  STL [R1+0x80], R0 ;  /* 0x0000800001007387 */ /* 0x0003e80000100800 */
[----:B------:R1:W-:Y:S04]  /*9d40*/  STL [R1+0x80], R0 ;  /* 0x0000800001007387 */ /* 0x0003e80000100800 */
[----:B------:R1:W-:Y:S01]  /*9d50*/  STL [R1+0x80], R0 ;  /* 0x0000800001007387 */ /* 0x0003e20000100800 */
[----:B---3--:R-:W-:-:S02]  /*9d60*/  R2UR UR4, R18 ;  /* 0x00000000120472ca */ /* 0x008fc400000e0000 */
[----:B------:R-:W-:-:S13]  /*9d70*/  R2UR UR5, R19 ;  /* 0x00000000130572ca */ /* 0x000fda00000e0000 */
[----:B------:R-:W-:Y:S01]  /*9d80*/  HGMMA.64x96x16.F32 R24, gdesc[UR4], RZ, !UPT, gsb0 ;  /* 0x01600000041879f0 */ /* 0x000fe2000c0008ff */
[----:B----4-:R-:W-:Y:S01]  /*9d90*/  VIADD R6, R6, 0x2 ;  /* 0x0000000206067836 */ /* 0x010fe20000000000 */
[----:B------:R-:W-:Y:S02]  /*9da0*/  R2UR UR6, R8 ;  /* 0x00000000080672ca */ /* 0x000fe400000e0000 */
[----:B------:R-:W-:Y:S02]  /*9db0*/  R2UR UR7, R9 ;  /* 0x00000000090772ca */ /* 0x000fe400000e0000 */
[----:B------:R-:W-:Y:S02]  /*9dc0*/  R2UR UR4, R6 ;  /* 0x00000000060472ca */ /* 0x000fe400000e0000 */
[----:B------:R-:W-:Y:S01]  /*9dd0*/  R2UR UR5, R7 ;  /* 0x00000000070572ca */ /* 0x000fe200000e0000 */
[----:B------:R-:W-:Y:S02]  /*9de0*/  VIADD R12, R12, 0x4 ;  /* 0x000000040c0c7836 */ /* 0x000fe40000000000 */
[----:B------:R-:W-:-:S02]  /*9df0*/  VIADD R6, R4, 0x4 ;  /* 0x0000000404067836 */ /* 0x000fc40000000000 */
[----:B------:R-:W-:Y:S01]  /*9e00*/  IMAD.MOV.U32 R7, RZ, RZ, R9 ;  /* 0x000000ffff077224 */ /* 0x000fe200078e0009 */
[----:B------:R-:W-:Y:S02]  /*9e10*/  WARPGROUP.DEPBAR.LE gsb0, 0x0 ;  /* 0x00008000000079c5 */ /* 0x000fe40000010000 */
[----:B------:R1:W5:Y:S04]  /*9e20*/  LD.E R3, desc[UR46][R16.64+0x218] ;  /* 0x0002182e10037980 */ /* 0x000368000c101900 */
[----:B------:R1:W5:Y:S01]  /*9e30*/  LD.E R5, desc[UR46][R16.64+0x21c] ;  /* 0x00021c2e10057980 */ /* 0x000362000c101900 */
[----:B------:R-:W-:-:S06]  /*9e40*/  WARPGROUP.ARRIVE ;  /* 0x00000000000079c5 */ /* 0x000fcc0000000000 */
[----:B------:R-:W-:Y:S01]  /*9e50*/  HGMMA.64x96x16.F32 R24, gdesc[UR4], R24, gsb0 ;  /* 0x01600000041879f0 */ /* 0x000fe20008000818 */
[----:B------:R-:W-:Y:S02]  /*9e60*/  R2UR UR6, R6 ;  /* 0x00000000060672ca */ /* 0x000fe400000e0000 */
[----:B------:R-:W-:Y:S02]  /*9e70*/  R2UR UR7, R7 ;  /* 0x00000000070772ca */ /* 0x000fe400000e0000 */
[----:B------:R-:W-:Y:S02]  /*9e80*/  R2UR UR4, R12 ;  /* 0x000000000c0472ca */ /* 0x000fe400000e0000 */
[----:B------:R-:W-:Y:S01]  /*9e90*/  R2UR UR5, R13 ;  /* 0x000000000d0572ca */ /* 0x000fe200000e0000 */
[----:B------:R-:W-:Y:S02]  /*9ea0*/  VIADD R6, R4, 0x6 ;  /* 0x0000000604067836 */ /* 0x000fe40000000000 */
[----:B--2---:R-:W-:-:S02]  /*9eb0*/  VIADD R14, R14, 0x6 ;  /* 0x000000060e0e7836 */ /* 0x004fc40000000000 */
[----:B------:R-:W-:Y:S01]  /*9ec0*/  IMAD.MOV.U32 R7, RZ, RZ, R9 ;  /* 0x000000ffff077224 */ /* 0x000fe200078e0009 */
[----:B------:R-:W-:Y:S02]  /*9ed0*/  WARPGROUP.DEPBAR.LE gsb0, 0x0 ;  /* 0x00008000000079c5 */ /* 0x000fe40000010000 */
[----:B------:R-:W-:-:S06]  /*9ee0*/  WARPGROUP.ARRIVE ;  /* 0x00000000000079c5 */ /* 0x000fcc0000000000 */
[----:B------:R-:W-:Y:S01]  /*9ef0*/  HGMMA.64x96x16.F32 R24, gdesc[UR4], R24, gsb0 ;  /* 0x01600000041879f0 */ /* 0x000fe20008000818 */
[----:B------:R-:W-:Y:S02]  /*9f00*/  R2UR UR6, R6 ;  /* 0x00000000060672ca */ /* 0x000fe400000e0000 */
[----:B------:R-:W-:Y:S02]  /*9f10*/  R2UR UR7, R7 ;  /* 0x00000000070772ca */ /* 0x000fe400000e0000 */
[----:B------:R-:W-:Y:S02]  /*9f20*/  R2UR UR4, R14 ;  /* 0x000000000e0472ca */ /* 0x000fe400000e0000 */
[----:B------:R-:W-:Y:S02]  /*9f30*/  R2UR UR5, R15 ;  /* 0x000000000f0572ca */ /* 0x000fe400000e0000 */
[----:B------:R-:W-:-:S04]  /*9f40*/  LOP3.LUT R11, R11, 0x1, RZ, 0xfc, !PT ;  /* 0x000000010b0b7812 */ /* 0x000fc800078efcff */
[----:B------:R-:W-:Y:S01]  /*9f50*/  ISETP.NE.AND P2, PT, R11, 0x3, PT ;  /* 0x000000030b00780c */ /* 0x000fe20003f45270 */
[----:B------:R-:W-:Y:S02]  /*9f60*/  WARPGROUP.DEPBAR.LE gsb0, 0x0 ;  /* 0x00008000000079c5 */ /* 0x000fe40000010000 */
[----:B------:R-:W-:-:S06]  /*9f70*/  WARPGROUP.ARRIVE ;  /* 0x00000000000079c5 */ /* 0x000fcc0000000000 */
[----:B------:R-:W-:Y:S01]  /*9f80*/  HGMMA.64x96x16.F32 R24, gdesc[UR4], R24, gsb0 ;  /* 0x01600000041879f0 */ /* 0x000fe20008000818 */
[----:B------:R-:W-:Y:S02]  /*9f90*/  BSSY B0, `(.L_x_8768) ;  /* 0x0000004000007945 */ /* 0x000fe40003800000 */
[----:B------:R-:W-:Y:S02]  /*9fa0*/  WARPGROUP.DEPBAR.LE gsb0, 0x0 ;  /* 0x00008000000079c5 */ /* 0x000fe40000010000 */
[----:B-1----:R-:W-:Y:S05]  /*9fb0*/  @!P2 BRA `(.L_x_8769) ;  /* 0x000000000004a947 */ /* 0x002fea0003800000 */
[----:B------:R-:W-:Y:S01]  /*9fc0*/  BPT.TRAP 0x1 ;  /* 0x000000040000795c */ /* 0x000fe20000300000 */
.L_x_8769:
[----:B------:R-:W-:Y:S05]  /*9fd0*/  BSYNC B0 ;  /* 0x0000000000007941 */ /* 0x000fea0003800000 */
.L_x_8768:
[----:B------:R-:W2:Y:S01]  /*9fe0*/  LDL.64 R6, [R1+0x40] ;  /* 0x0000400001067983 */ /* 0x000ea20000100a00 */
[----:B-----5:R-:W-:Y:S02]  /*9ff0*/  SHF.L.U32 R8, R5, 0x1f, RZ ;  /* 0x0000001f05087819 */ /* 0x020fe400000006ff */
[----:B--2---:R-:W-:-:S05]  /*a000*/  MOV R6, R6 ;  /* 0x0000000600067202 */ /* 0x004fca0000000f00 */
[----:B------:R-:W-:-:S04]  /*a010*/  IMAD R3, R3, 0x8, R6 ;  /* 0x0000000803037824 */ /* 0x000fc800078e0206 */
[----:B------:R1:W2:Y:S01]  /*a020*/  SYNCS.PHASECHK.TRANS64.TRYWAIT P1, [R3+URZ], R8 ;  /* 0x00000008030075a7 */ /* 0x0002a2000802017f */
[----:B------:R1:W5:Y:S04]  /*a030*/  LD.E R4, desc[UR46][R16.64+0x218] ;  /* 0x0002182e10047980 */ /* 0x000368000c101900 */
[----:B------:R1:W5:Y:S01]  /*a040*/  LD.E R5, desc[UR46][R16.64+0x21c] ;  /* 0x00021c2e10057980 */ /* 0x000362000c101900 */
[----:B------:R-:W-:Y:S04]  /*a050*/  BSSY B0, `(.L_x_8770) ;  /* 0x0000003000007945 */ /* 0x000fe80003800000 */
[----:B------:R-:W-:Y:S05]  /*a060*/  @!P2 BRA `(.L_x_8771) ;  /* 0x000000000004a947 */ /* 0x000fea0003800000 */
[----:B------:R-:W-:Y:S01]  /*a070*/  BPT.TRAP 0x1 ;  /* 0x000000040000795c */ /* 0x000fe20000300000 */
.L_x_8771:
[----:B------:R-:W-:Y:S05]  /*a080*/  BSYNC B0 ;  /* 0x0000000000007941 */ /* 0x000fea0003800000 */
.L_x_8770:
[----:B------:R-:W-:Y:S04]  /*a090*/  BSSY B0, `(.L_x_8772) ;  /* 0x0000006000007945 */ /* 0x000fe80003800000 */
[----:B--2---:R-:W-:Y:S05]  /*a0a0*/  @P1 BRA `(.L_x_8773) ;  /* 0x0000000000101947 */ /* 0x004fea0003800000 */
[----:B-----5:R-:W-:Y:S01]  /*a0b0*/  IMAD R4, R4, 0x8, R6 ;  /* 0x0000000804047824 */ /* 0x020fe200078e0206 */
[----:B------:R-:W-:-:S04]  /*a0c0*/  SHF.L.U32 R5, R5, 0x1f, RZ ;  /* 0x0000001f05057819 */ /* 0x000fc800000006ff */
[----:B------:R-:W2:Y:S02]  /*a0d0*/  SYNCS.PHASECHK.TRANS64.TRYWAIT P1, [R4+URZ], R5 ;  /* 0x00000005040075a7 */ /* 0x000ea4000802017f */
[----:B--2---:R-:W-:Y:S05]  /*a0e0*/  @!P1 BRA `(.L_x_8774) ;  /* 0x000001a800489947 */ /* 0x004fea0003800000 */
.L_x_8773:
[----:B------:R-:W-:Y:S05]  /*a0f0*/  BSYNC B0 ;  /* 0x0000000000007941 */ /* 0x000fea0003800000 */
.L_x_8772:
[----:B------:R-:W3:Y:S04]  /*a100*/  LD.E R11, desc[UR46][R16.64+0x218] ;  /* 0x0002182e100b7980 */ /* 0x000ee8000c101900 */
[----:B------:R-:W3:Y:S04]  /*a110*/  LDL.64 R6, [R1+0x118] ;  /* 0x0001180001067983 */ /* 0x000ee80000100a00 */
[----:B-1----:R-:W4:Y:S04]  /*a120*/  LDL R3, [R1+0x90] ;  /* 0x0000900001037983 */ /* 0x002f280000100800 */
[----:B--2--5:R-:W2:Y:S04]  /*a130*/  LDL.64 R4, [R1+0x110] ;  /* 0x0001100001047983 */ /* 0x024ea80000100a00 */
[----:B------:R-:W2:Y:S04]  /*a140*/  LDL.64 R8, [R1+0x110] ;  /* 0x0001100001087983 */ /* 0x000ea80000100a00 */
[----:B------:R-:W2:Y:S04]  /*a150*/  LDL.64 R12, [R1+0x110] ;  /* 0x00011000010c7983 */ /* 0x000ea80000100a00 */
[----:B------:R-:W2:Y:S01]  /*a160*/  LDL.64 R14, [R1+0x110] ;  /* 0x00011000010e7983 */ /* 0x000ea20000100a00 */
[----:B------:R-:W-:Y:S05]  /*a170*/  WARPSYNC.ALL ;  /* 0x0000000000007948 */ /* 0x000fea0003800000 */
[----:B------:R-:W-:Y:S01]  /*a180*/  WARPGROUP.ARRIVE ;  /* 0x00000000000079c5 */ /* 0x000fe20000000000 */
[----:B------:R-:W2:Y:S01]  /*a190*/  LDL.64 R18, [R1+0x110] ;  /* 0x0001100001127983 */ /* 0x000ea20000100a00 */
[----:B---3--:R-:W-:Y:S01]  /*a1a0*/  IMAD R6, R11, 0xc00, R6 ;  /* 0x00000c000b067824 */ /* 0x008fe200078e0206 */
[----:B------:R-:W-:-:S02]  /*a1b0*/  R2UR UR7, R7 ;  /* 0x00000000070772ca */ /* 0x000fc400000e0000 */
[----:B----4-:R-:W-:Y:S02]  /*a1c0*/  ISETP.NE.U32.AND P1, PT, R3, RZ, PT ;  /* 0x000000ff0300720c */ /* 0x010fe40003f25070 */
[----:B------:R-:W-:Y:S02]  /*a1d0*/  R2UR UR6, R6 ;  /* 0x00000000060672ca */ /* 0x000fe400000e0000 */
[----:B--2---:R-:W-:Y:S02]  /*a1e0*/  R2UR UR4, R4 ;  /* 0x00000000040472ca */ /* 0x004fe400000e0000 */
[----:B------:R-:W-:-:S07]  /*a1f0*/  R2UR UR5, R5 ;  /* 0x00000000050572ca */ /* 0x000fce00000e0000 */
[----:B------:R-:W-:-:S06]  /*a200*/  VOTEU.ANY UP0, P1 ;  /* 0x00000000003f7886 */ /* 0x000fcc0000800100 */
[----:B------:R-:W-:Y:S01]  /*a210*/  HGMMA.64x96x16.F32 R24, gdesc[UR4], R24, UP0, gsb0 ;  /* 0x01600000041879f0 */ /* 0x000fe2000b800818 */
[----:B------:R-:W-:Y:S02]  /*a220*/  VIADD R8, R8, 0x2 ;  /* 0x0000000208087836 */ /* 0x000fe40000000000 */
        /* <DEDUP_REMOVED lines=126> */
[----:B------:R-:W-:Y:S01]  /*aa10*/  R2UR UR5, R19 ;  /* 0x00000000130572ca */ /* 0x000fe200000e0000 */
[----:B--2---:R-:W-:Y:S01]  /*aa20*/  VIADD R8, R8, 0xc02 ;  /* 0x00000c0208087836 */ /* 0x004fe20000000000 */
[----:B------:R-:W-:Y:S02]  /*aa30*/  WARPGROUP.DEPBAR.LE gsb0, 0x0 ;  /* 0x00008000000079c5 */ /* 0x000fe40000010000 */
[----:B------:R-:W-:-:S09]  /*aa40*/  WARPGROUP.ARRIVE ;  /* 0x00000000000079c5 */ /* 0x000fd20000000000 */
[----:B------:R-:W-:Y:S01]  /*aa50*/  HGMMA.64x96x16.F32 R24, gdesc[UR4], R24, gsb0 ;  /* 0x01600000041879f0 */ /* 0x000fe20008000818 */
[----:B------:R-:W-:Y:S02]  /*aa60*/  VIADD R4, R6, 0x902 ;  /* 0x0000090206047836 */ /* 0x000fe40000000000 */
[----:B------:R-:W-:Y:S01]  /*aa70*/  IMAD.MOV.U32 R5, RZ, RZ, R7 ;  /* 0x000000ffff057224 */ /* 0x000fe200078e0007 */
[----:B------:R-:W-:Y:S02]  /*aa80*/  R2UR UR4, R8 ;  /* 0x00000000080472ca */ /* 0x000fe400000e0000 */
[----:B------:R-:W-:Y:S02]  /*aa90*/  R2UR UR6, R4 ;  /* 0x00000000040672ca */ /* 0x000fe400000e0000 */
[----:B------:R-:W-:Y:S02]  /*aaa0*/  R2UR UR7, R5 ;  /* 0x00000000050772ca */ /* 0x000fe400000e0000 */
[----:B------:R-:W-:Y:S01]  /*aab0*/  R2UR UR5, R9 ;  /* 0x00000000090572ca */ /* 0x000fe200000e0000 */
[----:B---3--:R-:W-:-:S02]  /*aac0*/  VIADD R12, R12, 0xc04 ;  /* 0x00000c040c0c7836 */ /* 0x008fc40000000000 */
[----:B------:R-:W-:Y:S01]  /*aad0*/  VIADD R4, R6, 0x904 ;  /* 0x0000090406047836 */ /* 0x000fe20000000000 */
[----:B------:R-:W-:Y:S02]  /*aae0*/  WARPGROUP.DEPBAR.LE gsb0, 0x0 ;  /* 0x00008000000079c5 */ /* 0x000fe40000010000 */
[----:B------:R-:W-:-:S07]  /*aaf0*/  WARPGROUP.ARRIVE ;  /* 0x00000000000079c5 */ /* 0x000fce0000000000 */
[----:B------:R-:W-:Y:S01]  /*ab00*/  HGMMA.64x96x16.F32 R24, gdesc[UR4], R24, gsb0 ;  /* 0x01600000041879f0 */ /* 0x000fe20008000818 */
[----:B------:R-:W-:Y:S01]  /*ab10*/  IMAD.MOV.U32 R5, RZ, RZ, R7 ;  /* 0x000000ffff057224 */ /* 0x000fe200078e0007 */
[----:B------:R-:W-:Y:S02]  /*ab20*/  R2UR UR6, R4 ;  /* 0x00000000040672ca */ /* 0x000fe400000e0000 */
[----:B------:R-:W-:Y:S02]  /*ab30*/  R2UR UR4, R12 ;  /* 0x000000000c0472ca */ /* 0x000fe400000e0000 */
[----:B------:R-:W-:Y:S02]  /*ab40*/  R2UR UR7, R5 ;  /* 0x00000000050772ca */ /* 0x000fe400000e0000 */
[----:B------:R-:W-:Y:S01]  /*ab50*/  R2UR UR5, R13 ;  /* 0x000000000d0572ca */ /* 0x000fe200000e0000 */
[----:B----4-:R-:W-:Y:S02]  /*ab60*/  VIADD R14, R14, 0xc06 ;  /* 0x00000c060e0e7836 */ /* 0x010fe40000000000 */
[----:B------:R-:W-:-:S02]  /*ab70*/  VIADD R4, R6, 0x906 ;  /* 0x0000090606047836 */ /* 0x000fc40000000000 */
[----:B------:R-:W-:Y:S01]  /*ab80*/  IMAD.MOV.U32 R5, RZ, RZ, R7 ;  /* 0x000000ffff057224 */ /* 0x000fe200078e0007 */
[----:B------:R-:W-:Y:S02]  /*ab90*/  WARPGROUP.DEPBAR.LE gsb0, 0x0 ;  /* 0x00008000000079c5 */ /* 0x000fe40000010000 */
[----:B------:R-:W-:-:S06]  /*aba0*/  WARPGROUP.ARRIVE ;  /* 0x00000000000079c5 */ /* 0x000fcc0000000000 */
[----:B------:R-:W-:Y:S01]  /*abb0*/  HGMMA.64x96x16.F32 R24, gdesc[UR4], R24, gsb0 ;  /* 0x01600000041879f0 */ /* 0x000fe20008000818 */
[----:B------:R-:W-:Y:S02]  /*abc0*/  R2UR UR4, R14 ;  /* 0x000000000e0472ca */ /* 0x000fe400000e0000 */
[----:B------:R-:W-:Y:S02]  /*abd0*/  R2UR UR5, R15 ;  /* 0x000000000f0572ca */ /* 0x000fe400000e0000 */
[----:B------:R-:W-:Y:S02]  /*abe0*/  R2UR UR6, R4 ;  /* 0x00000000040672ca */ /* 0x000fe400000e0000 */
[----:B------:R-:W-:Y:S01]  /*abf0*/  R2UR UR7, R5 ;  /* 0x00000000050772ca */ /* 0x000fe200000e0000 */
[----:B------:R-:W1:Y:S01]  /*ac00*/  S2R R23, SR_TID.X ;  /* 0x0000000000177919 */ /* 0x000e620000002100 */
[----:B------:R-:W-:Y:S04]  /*ac10*/  STL [R1+0x90], R0 ;  /* 0x0000900001007387 */ /* 0x000fe80000100800 */
[----:B------:R-:W-:Y:S01]  /*ac20*/  STL [R1+0x90], R0 ;  /* 0x0000900001007387 */ /* 0x000fe20000100800 */
[----:B------:R-:W-:-:S02]  /*ac30*/  WARPGROUP.DEPBAR.LE gsb0, 0x0 ;  /* 0x00008000000079c5 */ /* 0x000fc40000010000 */
[----:B------:R-:W-:-:S06]  /*ac40*/  WARPGROUP.ARRIVE ;  /* 0x00000000000079c5 */ /* 0x000fcc0000000000 */
[----:B------:R-:W-:Y:S01]  /*ac50*/  HGMMA.64x96x16.F32 R24, gdesc[UR4], R24, gsb0 ;  /* 0x01600000041879f0 */ /* 0x000fe20008000818 */
[----:B------:R-:W-:Y:S01]  /*ac60*/  STL [R1+0x90], R0 ;  /* 0x0000900001007387 */ /* 0x000fe20000100800 */
[----:B-1----:R-:W-:-:S03]  /*ac70*/  LOP3.LUT P2, RZ, R23, 0x7f, RZ, 0xc0, !PT ;  /* 0x0000007f17ff7812 */ /* 0x002fc6000784c0ff */
        /* <DEDUP_REMOVED lines=12> */
[----:B------:R-:W-:Y:S01]  /*ad40*/  STL [R1+0x90], R0 ;  /* 0x0000900001007387 */ /* 0x000fe20000100800 */
[----:B------:R-:W-:-:S02]  /*ad50*/  WARPGROUP.DEPBAR.LE gsb0, 0x0 ;  /* 0x00008000000079c5 */ /* 0x000fc40000010000 */
[----:B------:R1:W-:Y:S06]  /*ad60*/  BAR.ARV R204, 0x100 ;  /* 0x000400cc0000751d */ /* 0x0003ec0000002000 */
[----:B------:R-:W2:Y:S04]  /*ad70*/  @!P2 LD.E.64 R20, desc[UR46][R20.64+0x30] ;  /* 0x0000302e1414a980 */ /* 0x000ea8000c101b00 */
[----:B------:R-:W3:Y:S01]  /*ad80*/  @!P2 LD.E R3, desc[UR46][R16.64+0x218] ;  /* 0x0002182e1003a980 */ /* 0x000ee2000c101900 */
[----:B--2---:R-:W-:-:S05]  /*ad90*/  @!P2 MOV R4, R20 ;  /* 0x000000140004a202 */ /* 0x004fca0000000f00 */
[----:B---3--:R-:W-:-:S05]  /*ada0*/  @!P2 IMAD R3, R3, 0x8, R4 ;  /* 0x000000080303a824 */ /* 0x008fca00078e0204 */
[----:B------:R-:W-:-:S04]  /*adb0*/  @!P2 PRMT R3, RZ, 0x654, R3 ;  /* 0x00000654ff03a816 */ /* 0x000fc80000000003 */
[----:B------:R2:W-:Y:S01]  /*adc0*/  @!P2 SYNCS.ARRIVE.TRANS64.RED.A1T0 RZ, [R3+URZ], RZ ;  /* 0x000000ff03ffa9a7 */ /* 0x0005e2000810043f */
[----:B------:R-:W3:Y:S04]  /*add0*/  LDL.64 R12, [R1+0x170] ;  /* 0x00017000010c7983 */ /* 0x000ee80000100a00 */
[----:B------:R-:W4:Y:S04]  /*ade0*/  LD.E.64 R4, desc[UR46][R16.64+0x440] ;  /* 0x0004402e10047980 */ /* 0x000f28000c101b00 */
[----:B------:R-:W4:Y:S04]  /*adf0*/  LD.E R20, desc[UR46][R16.64+0x460] ;  /* 0x0004602e10147980 */ /* 0x000f28000c101900 */
        /* <DEDUP_REMOVED lines=49> */
[----:B---3--:R-:W3:Y:S02]  /*b110*/  LD.E R12, desc[UR46][R12.64] ;  /* 0x0000002e0c0c7980 */ /* 0x008ee4000c101900 */
[-C--:B---3--:R-:W-:Y:S01]  /*b120*/  FMUL.FTZ R7, R24, R12.reuse ;  /* 0x0000000c18077220 */ /* 0x088fe20000410000 */
[-C--:B------:R-:W-:Y:S01]  /*b130*/  FMUL.FTZ R8, R25, R12.reuse ;  /* 0x0000000c19087220 */ /* 0x080fe20000410000 */
[-C--:B------:R-:W-:Y:S01]  /*b140*/  FMUL.FTZ R28, R28, R12.reuse ;  /* 0x0000000c1c1c7220 */ /* 0x080fe20000410000 */
[-C--:B------:R-:W-:Y:S01]  /*b150*/  FMUL.FTZ R75, R29, R12.reuse ;  /* 0x0000000c1d4b7220 */ /* 0x080fe20000410000 */
[-C--:B------:R-:W-:Y:S01]  /*b160*/  FMUL.FTZ R79, R32, R12.reuse ;  /* 0x0000000c204f7220 */ /* 0x080fe20000410000 */
[-C--:B------:R-:W-:Y:S01]  /*b170*/  FMUL.FTZ R81, R33, R12.reuse ;  /* 0x0000000c21517220 */ /* 0x080fe20000410000 */
[----:B------:R-:W4:Y:S01]  /*b180*/  MUFU.TANH R7, R7 ;  /* 0x0000000700077308 */ /* 0x000f220000002400 */
[-C--:B------:R-:W-:Y:S01]  /*b190*/  FMUL.FTZ R109, R36, R12.reuse ;  /* 0x0000000c246d7220 */ /* 0x080fe20000410000 */
[-C--:B------:R-:W-:Y:S01]  /*b1a0*/  FMUL.FTZ R111, R37, R12.reuse ;  /* 0x0000000c256f7220 */ /* 0x080fe20000410000 */
[-C--:B------:R-:W-:Y:S01]  /*b1b0*/  FMUL.FTZ R113, R40, R12.reuse ;  /* 0x0000000c28717220 */ /* 0x080fe20000410000 */
[-C--:B------:R-:W-:Y:S01]  /*b1c0*/  FMUL.FTZ R115, R41, R12.reuse ;  /* 0x0000000c29737220 */ /* 0x080fe20000410000 */
[-C--:B------:R-:W-:Y:S01]  /*b1d0*/  FMUL.FTZ R119, R44, R12.reuse ;  /* 0x0000000c2c777220 */ /* 0x080fe20000410000 */
[-C--:B------:R-:W-:Y:S01]  /*b1e0*/  FMUL.FTZ R121, R45, R12.reuse ;  /* 0x0000000c2d797220 */ /* 0x080fe20000410000 */
[-C--:B------:R-:W-:Y:S01]  /*b1f0*/  FMUL.FTZ R123, R48, R12.reuse ;  /* 0x0000000c307b7220 */ /* 0x080fe20000410000 */
[----:B------:R-:W3:Y:S01]  /*b200*/  MUFU.TANH R8, R8 ;  /* 0x0000000800087308 */ /* 0x000ee20000002400 */
[-C--:B------:R-:W-:Y:S01]  /*b210*/  FMUL.FTZ R117, R49, R12.reuse ;  /* 0x0000000c31757220 */ /* 0x080fe20000410000 */
[-C--:B------:R-:W-:Y:S01]  /*b220*/  FMUL.FTZ R107, R52, R12.reuse ;  /* 0x0000000c346b7220 */ /* 0x080fe20000410000 */
[-C--:B------:R-:W-:Y:S01]  /*b230*/  FMUL.FTZ R19, R53, R12.reuse ;  /* 0x0000000c35137220 */ /* 0x080fe20000410000 */
[-C--:B------:R-:W-:Y:S01]  /*b240*/  FMUL.FTZ R77, R56, R12.reuse ;  /* 0x0000000c384d7220 */ /* 0x080fe20000410000 */
[-C--:B------:R-:W-:Y:S01]  /*b250*/  FMUL.FTZ R73, R57, R12.reuse ;  /* 0x0000000c39497220 */ /* 0x080fe20000410000 */
[-C--:B------:R-:W-:Y:S01]  /*b260*/  FMUL.FTZ R11, R61, R12.reuse ;  /* 0x0000000c3d0b7220 */ /* 0x080fe20000410000 */
[----:B--2---:R-:W-:Y:S01]  /*b270*/  FMUL.FTZ R3, R27, R12 ;  /* 0x0000000c1b037220 */ /* 0x004fe20000410000 */
[----:B------:R-:W2:Y:S01]  /*b280*/  MUFU.TANH R13, R28 ;  /* 0x0000001c000d7308 */ /* 0x000ea20000002400 */
[----:B----4-:R-:W-:Y:S01]  /*b290*/  FMNMX.FTZ R9, R7, R4, !PT ;  /* 0x0000000407097209 */ /* 0x010fe20007810000 */
[-C--:B------:R-:W-:Y:S01]  /*b2a0*/  FMUL.FTZ R6, R26, R12.reuse ;  /* 0x0000000c1a067220 */ /* 0x080fe20000410000 */
[-C--:B------:R-:W-:Y:S01]  /*b2b0*/  FMUL.FTZ R31, R31, R12.reuse ;  /* 0x0000000c1f1f7220 */ /* 0x080fe20000410000 */
[-C--:B------:R-:W-:Y:S01]  /*b2c0*/  FMUL.FTZ R29, R34, R12.reuse ;  /* 0x0000000c221d7220 */ /* 0x080fe20000410000 */
[-C--:B------:R-:W-:Y:S01]  /*b2d0*/  FMUL.FTZ R23, R43, R12.reuse ;  /* 0x0000000c2b177220 */ /* 0x080fe20000410000 */
[-C--:B------:R-:W-:Y:S01]  /*b2e0*/  FMUL.FTZ R15, R47, R12.reuse ;  /* 0x0000000c2f0f7220 */ /* 0x080fe20000410000 */
[-C--:B------:R-:W-:Y:S01]  /*b2f0*/  FMUL.FTZ R83, R50, R12.reuse ;  /* 0x0000000c32537220 */ /* 0x080fe20000410000 */
[----:B------:R-:W4:Y:S01]  /*b300*/  MUFU.TANH R75, R75 ;  /* 0x0000004b004b7308 */ /* 0x000f220000002400 */
[----:B---3--:R-:W-:Y:S01]  /*b310*/  FMNMX.FTZ R14, R8, R9, !PT ;  /* 0x00000009080e7209 */ /* 0x008fe20007810000 */
[-C--:B------:R-:W-:Y:S01]  /*b320*/  FMUL.FTZ R85, R51, R12.reuse ;  /* 0x0000000c33557220 */ /* 0x080fe20000410000 */
[-C--:B------:R-:W-:Y:S01]  /*b330*/  FMUL.FTZ R87, R54, R12.reuse ;  /* 0x0000000c36577220 */ /* 0x080fe20000410000 */
[-C--:B------:R-:W-:Y:S01]  /*b340*/  FMUL.FTZ R89, R55, R12.reuse ;  /* 0x0000000c37597220 */ /* 0x080fe20000410000 */
[-C--:B------:R-:W-:Y:S01]  /*b350*/  FMUL.FTZ R91, R58, R12.reuse ;  /* 0x0000000c3a5b7220 */ /* 0x080fe20000410000 */
[-C--:B------:R-:W-:Y:S01]  /*b360*/  FMUL.FTZ R93, R59, R12.reuse ;  /* 0x0000000c3b5d7220 */ /* 0x080fe20000410000 */
[----:B------:R-:W-:Y:S01]  /*b370*/  FMUL.FTZ R95, R62, R12 ;  /* 0x0000000c3e5f7220 */ /* 0x000fe20000410000 */
[----:B------:R-:W3:Y:S01]  /*b380*/  MUFU.TANH R79, R79 ;  /* 0x0000004f004f7308 */ /* 0x000ee20000002400 */
[----:B--2---:R-:W-:Y:S01]  /*b390*/  FMNMX.FTZ R14, R13, R14, !PT ;  /* 0x0000000e0d0e7209 */ /* 0x004fe20007810000 */
[-C--:B------:R-:W-:Y:S01]  /*b3a0*/  FMUL.FTZ R33, R35, R12.reuse ;  /* 0x0000000c23217220 */ /* 0x080fe20000410000 */
[-C--:B------:R-:W-:Y:S01]  /*b3b0*/  FMUL.FTZ R97, R63, R12.reuse ;  /* 0x0000000c3f617220 */ /* 0x080fe20000410000 */
[-C--:B------:R-:W-:Y:S01]  /*b3c0*/  FMUL.FTZ R99, R66, R12.reuse ;  /* 0x0000000c42637220 */ /* 0x080fe20000410000 */
[-C--:B------:R-:W-:Y:S01]  /*b3d0*/  FMUL.FTZ R101, R67, R12.reuse ;  /* 0x0000000c43657220 */ /* 0x080fe20000410000 */
[-C--:B------:R-:W-:Y:S01]  /*b3e0*/  FMUL.FTZ R103, R70, R12.reuse ;  /* 0x0000000c46677220 */ /* 0x080fe20000410000 */
[----:B------:R-:W-:Y:S01]  /*b3f0*/  FMUL.FTZ R105, R71, R12 ;  /* 0x0000000c47697220 */ /* 0x000fe20000410000 */
[----:B------:R-:W2:Y:S01]  /*b400*/  MUFU.TANH R81, R81 ;  /* 0x0000005100517308 */ /* 0x000ea20000002400 */
[----:B----4-:R-:W-:Y:S01]  /*b410*/  FMNMX.FTZ R14, R75, R14, !PT ;  /* 0x0000000e4b0e7209 */ /* 0x010fe20007810000 */
[----:B------:R-:W4:Y:S04]  /*b420*/  LD.E R24, desc[UR46][R16.64+0x454] ;  /* 0x0004542e10187980 */ /* 0x000f28000c101900 */
[----:B------:R-:W4:Y:S02]  /*b430*/  LD.E R36, desc[UR46][R16.64+0x234] ;  /* 0x0002342e10247980 */ /* 0x000f24000c101900 */
[----:B------:R-:W1:Y:S01]  /*b440*/  MUFU.TANH R109, R109 ;  /* 0x0000006d006d7308 */ /* 0x000e620000002400 */
[----:B---3--:R-:W-:Y:S01]  /*b450*/  FMNMX.FTZ R14, R79, R14, !PT ;  /* 0x0000000e4f0e7209 */ /* 0x008fe20007810000 */
[----:B------:R-:W-:Y:S01]  /*b460*/  FMUL.FTZ R37, R30, R12 ;  /* 0x0000000c1e257220 */ /* 0x000fe20000410000 */
[----:B------:R-:W3:Y:S04]  /*b470*/  LD.E R32, desc[UR46][R16.64+0x240] ;  /* 0x0002402e10207980 */ /* 0x000ee8000c101900 */
[----:B------:R-:W3:Y:S01]  /*b480*/  LD.E R40, desc[UR46][R16.64+0x274] ;  /* 0x0002742e10287980 */ /* 0x000ee2000c101900 */
[----:B------:R-:W1:Y:S01]  /*b490*/  MUFU.TANH R111, R111 ;  /* 0x0000006f006f7308 */ /* 0x000e620000002400 */
[----:B--2---:R-:W-:-:S07]  /*b4a0*/  FMNMX.FTZ R14, R81, R14, !PT ;  /* 0x0000000e510e7209 */ /* 0x004fce0007810000 */
[----:B------:R-:W2:Y:S01]  /*b4b0*/  MUFU.TANH R113, R113 ;  /* 0x0000007100717308 */ /* 0x000ea20000002400 */
[----:B-1----:R-:W-:Y:S01]  /*b4c0*/  FMNMX.FTZ R14, R109, R14, !PT ;  /* 0x0000000e6d0e7209 */ /* 0x002fe20007810000 */
[----:B------:R-:W-:Y:S01]  /*b4d0*/  FMUL.FTZ R41, R38, R12 ;  /* 0x0000000c26297220 */ /* 0x000fe20000410000 */
[----:B------:R-:W3:Y:S05]  /*b4e0*/  LD.E R44, desc[UR46][R16.64+0x270] ;  /* 0x0002702e102c7980 */ /* 0x000eea000c101900 */
[----:B------:R-:W1:Y:S01]  /*b4f0*/  MUFU.TANH R115, R115 ;  /* 0x0000007300737308 */ /* 0x000e620000002400 */
[----:B------:R-:W-:-:S07]  /*b500*/  FMNMX.FTZ R14, R111, R14, !PT ;  /* 0x0000000e6f0e7209 */ /* 0x000fce0007810000 */
[----:B------:R-:W1:Y:S01]  /*b510*/  MUFU.TANH R119, R119 ;  /* 0x0000007700777308 */ /* 0x000e620000002400 */
[----:B--2---:R-:W-:Y:S01]  /*b520*/  FMNMX.FTZ R14, R113, R14, !PT ;  /* 0x0000000e710e7209 */ /* 0x004fe20007810000 */
[----:B------:R-:W-:Y:S01]  /*b530*/  FMUL.FTZ R45, R69, R12 ;  /* 0x0000000c452d7220 */ /* 0x000fe20000410000 */
[----:B------:R-:W2:Y:S05]  /*b540*/  LD.E R48, desc[UR46][R16.64+0x284] ;  /* 0x0002842e10307980 */ /* 0x000eaa000c101900 */
[----:B------:R-:W1:Y:S02]  /*b550*/  MUFU.TANH R121, R121 ;  /* 0x0000007900797308 */ /* 0x000e640000002400 */
[----:B-1----:R-:W-:-:S06]  /*b560*/  FMNMX.FTZ R14, R115, R14, !PT ;  /* 0x0000000e730e7209 */ /* 0x002fcc0007810000 */
[----:B------:R-:W1:Y:S01]  /*b570*/  MUFU.TANH R123, R123 ;  /* 0x0000007b007b7308 */ /* 0x000e620000002400 */
[----:B------:R-:W-:Y:S01]  /*b580*/  FMNMX.FTZ R14, R119, R14, !PT ;  /* 0x0000000e770e7209 */ /* 0x000fe20007810000 */
[----:B------:R-:W-:Y:S01]  /*b590*/  FMUL.FTZ R49, R60, R12 ;  /* 0x0000000c3c317220 */ /* 0x000fe20000410000 */
[----:B------:R-:W2:Y:S05]  /*b5a0*/  LD.E R52, desc[UR46][R16.64+0x294] ;  /* 0x0002942e10347980 */ /* 0x000eaa000c101900 */
[----:B------:R-:W1:Y:S01]  /*b5b0*/  MUFU.TANH R117, R117 ;  /* 0x0000007500757308 */ /* 0x000e620000002400 */
[----:B------:R-:W-:-:S07]  /*b5c0*/  FMNMX.FTZ R14, R121, R14, !PT ;  /* 0x0000000e790e7209 */ /* 0x000fce0007810000 */
[----:B------:R-:W1:Y:S02]  /*b5d0*/  MUFU.TANH R107, R107 ;  /* 0x0000006b006b7308 */ /* 0x000e640000002400 */
[----:B-1----:R-:W-:Y:S01]  /*b5e0*/  FMNMX.FTZ R14, R123, R14, !PT ;  /* 0x0000000e7b0e7209 */ /* 0x002fe20007810000 */
[----:B------:R-:W-:Y:S01]  /*b5f0*/  FMUL.FTZ R53, R39, R12 ;  /* 0x0000000c27357220 */ /* 0x000fe20000410000 */
[----:B------:R-:W2:Y:S04]  /*b600*/  LD.E R56, desc[UR46][R16.64+0x2a4] ;  /* 0x0002a42e10387980 */ /* 0x000ea8000c101900 */
[----:B------:R-:W1:Y:S01]  /*b610*/  MUFU.TANH R19, R19 ;  /* 0x0000001300137308 */ /* 0x000e620000002400 */
[----:B------:R-:W-:-:S07]  /*b620*/  FMNMX.FTZ R14, R117, R14, !PT ;  /* 0x0000000e750e7209 */ /* 0x000fce0007810000 */
[----:B------:R-:W1:Y:S01]  /*b630*/  MUFU.TANH R77, R77 ;  /* 0x0000004d004d7308 */ /* 0x000e620000002400 */
[----:B------:R-:W-:Y:S01]  /*b640*/  FMNMX.FTZ R14, R107, R14, !PT ;  /* 0x0000000e6b0e7209 */ /* 0x000fe20007810000 */
[----:B------:R-:W-:-:S06]  /*b650*/  FMUL.FTZ R57, R64, R12 ;  /* 0x0000000c40397220 */ /* 0x000fcc0000410000 */
[----:B------:R-:W1:Y:S02]  /*b660*/  MUFU.TANH R73, R73 ;  /* 0x0000004900497308 */ /* 0x000e640000002400 */
[----:B-1----:R-:W-:Y:S01]  /*b670*/  FMNMX.FTZ R14, R19, R14, !PT ;  /* 0x0000000e130e7209 */ /* 0x002fe20007810000 */
[-C--:B------:R-:W-:Y:S01]  /*b680*/  FMUL.FTZ R27, R65, R12.reuse ;  /* 0x0000000c411b7220 */ /* 0x080fe20000410000 */
[----:B------:R-:W2:Y:S04]  /*b690*/  LD.E R61, desc[UR46][R16.64+0x2ac] ;  /* 0x0002ac2e103d7980 */ /* 0x000ea8000c101900 */
[----:B------:R-:W-:Y:S01]  /*b6a0*/  MUFU.TANH R11, R11 ;  /* 0x0000000b000b7308 */ /* 0x000fe20000002400 */
[----:B------:R-:W-:Y:S01]  /*b6b0*/  FMUL.FTZ R9, R68, R12 ;  /* 0x0000000c44097220 */ /* 0x000fe20000410000 */
[----:B------:R-:W3:Y:S04]  /*b6c0*/  LD.E R28, desc[UR46][R16.64+0x424] ;  /* 0x0004242e101c7980 */ /* 0x000ee8000c101900 */
[----:B------:R-:W2:Y:S02]  /*b6d0*/  LD.E R26, desc[UR46][R16.64+0x42c] ;  /* 0x00042c2e101a7980 */ /* 0x000ea4000c101900 */
[----:B------:R-:W1:Y:S01]  /*b6e0*/  MUFU.TANH R49, R49 ;  /* 0x0000003100317308 */ /* 0x000e620000002400 */
[----:B------:R-:W-:Y:S01]  /*b6f0*/  FMNMX.FTZ R14, R77, R14, !PT ;  /* 0x0000000e4d0e7209 */ /* 0x000fe20007810000 */
[----:B------:R-:W2:Y:S04]  /*b700*/  LD.E R30, desc[UR46][R16.64+0x244] ;  /* 0x0002442e101e7980 */ /* 0x000ea8000c101900 */
[----:B------:R-:W2:Y:S02]  /*b710*/  LD.E R34, desc[UR46][R16.64+0x250] ;  /* 0x0002502e10227980 */ /* 0x000ea4000c101900 */
[----:B------:R-:W1:Y:S01]  /*b720*/  MUFU.TANH R57, R57 ;  /* 0x0000003900397308 */ /* 0x000e620000002400 */
[----:B------:R-:W-:Y:S01]  /*b730*/  FMNMX.FTZ R14, R73, R14, !PT ;  /* 0x0000000e490e7209 */ /* 0x000fe20007810000 */
[----:B------:R-:W2:Y:S04]  /*b740*/  LD.E R38, desc[UR46][R16.64+0x254] ;  /* 0x0002542e10267980 */ /* 0x000ea8000c101900 */
[----:B------:R-:W2:Y:S02]  /*b750*/  LD.E R50, desc[UR46][R16.64+0x280] ;  /* 0x0002802e10327980 */ /* 0x000ea4000c101900 */
[----:B------:R-:W1:Y:S02]  /*b760*/  MUFU.TANH R27, R27 ;  /* 0x0000001b001b7308 */ /* 0x000e640000002400 */
[----:B-1----:R-:W-:Y:S01]  /*b770*/  FMNMX.FTZ R14, R49, R14, !PT ;  /* 0x0000000e310e7209 */ /* 0x002fe20007810000 */
[----:B------:R-:W2:Y:S04]  /*b780*/  LD.E R58, desc[UR46][R16.64+0x290] ;  /* 0x0002902e103a7980 */ /* 0x000ea8000c101900 */
[----:B------:R-:W2:Y:S01]  /*b790*/  LD.E R54, desc[UR46][R16.64+0x2a0] ;  /* 0x0002a02e10367980 */ /* 0x000ea2000c101900 */
[----:B------:R-:W1:Y:S01]  /*b7a0*/  MUFU.TANH R9, R9 ;  /* 0x0000000900097308 */ /* 0x000e620000002400 */
[----:B------:R-:W-:-:S02]  /*b7b0*/  FMNMX.FTZ R14, R11, R14, !PT ;  /* 0x0000000e0b0e7209 */ /* 0x000fc40007810000 */
[----:B------:R-:W2:Y:S04]  /*b7c0*/  LD.E R62, desc[UR46][R16.64+0x2c4] ;  /* 0x0002c42e103e7980 */ /* 0x000ea8000c101900 */
[----:B------:R-:W2:Y:S01]  /*b7d0*/  LD.E R66, desc[UR46][R16.64+0x2d0] ;  /* 0x0002d02e10427980 */ /* 0x000ea2000c101900 */
[----:B------:R-:W1:Y:S01]  /*b7e0*/  MUFU.TANH R45, R45 ;  /* 0x0000002d002d7308 */ /* 0x000e620000002400 */
[----:B------:R-:W-:Y:S02]  /*b7f0*/  FMNMX.FTZ R14, R57, R14, !PT ;  /* 0x0000000e390e7209 */ /* 0x000fe40007810000 */
[----:B------:R-:W2:Y:S02]  /*b800*/  LD.E R70, desc[UR46][R16.64+0x2d4] ;  /* 0x0002d42e10467980 */ /* 0x000ea4000c101900 */
[----:B------:R-:W-:-:S02]  /*b810*/  FMNMX.FTZ R14, R27, R14, !PT ;  /* 0x0000000e1b0e7209 */ /* 0x000fc40007810000 */
[----:B------:R-:W2:Y:S02]  /*b820*/  LD.E R51, desc[UR46][R16.64+0x26c] ;  /* 0x00026c2e10337980 */ /* 0x000ea4000c101900 */
[----:B-1----:R-:W-:Y:S01]  /*b830*/  FMNMX.FTZ R14, R9, R14, !PT ;  /* 0x0000000e090e7209 */ /* 0x002fe20007810000 */
[----:B------:R-:W1:Y:S01]  /*b840*/  MUFU.TANH R6, R6 ;  /* 0x0000000600067308 */ /* 0x000e620000002400 */
[----:B------:R-:W2:Y:S04]  /*b850*/  LD.E R47, desc[UR46][R16.64+0x288] ;  /* 0x0002882e102f7980 */ /* 0x000ea8000c101900 */
[----:B------:R-:W2:Y:S01]  /*b860*/  LD.E R43, desc[UR46][R16.64+0x298] ;  /* 0x0002982e102b7980 */ /* 0x000ea2000c101900 */
[----:B------:R-:W-:Y:S02]  /*b870*/  FMNMX.FTZ R21, R45, R14, !PT ;  /* 0x0000000e2d157209 */ /* 0x000fe40007810000 */
[----:B------:R-:W1:Y:S01]  /*b880*/  MUFU.TANH R3, R3 ;  /* 0x0000000300037308 */ /* 0x000e620000002400 */
[----:B------:R-:W2:Y:S04]  /*b890*/  LD.E R63, desc[UR46][R16.64+0x29c] ;  /* 0x00029c2e103f7980 */ /* 0x000ea8000c101900 */
[----:B------:R-:W1:Y:S03]  /*b8a0*/  SHFL.BFLY PT, R14, R21, 0x2, 0x1f ;  /* 0x0c401f00150e7f89 */ /* 0x000e6600000e0000 */
[----:B------:R-:W1:Y:S08]  /*b8b0*/  MUFU.TANH R37, R37 ;  /* 0x0000002500257308 */ /* 0x000e700000002400 */
[----:B------:R-:W1:Y:S08]  /*b8c0*/  MUFU.TANH R31, R31 ;  /* 0x0000001f001f7308 */ /* 0x000e700000002400 */
[----:B------:R-:W1:Y:S01]  /*b8d0*/  MUFU.TANH R29, R29 ;  /* 0x0000001d001d7308 */ /* 0x000e620000002400 */
[----:B------:R-:W-:Y:S01]  /*b8e0*/  FMUL.FTZ R65, R42, R12 ;  /* 0x0000000c2a417220 */ /* 0x000fe20000410000 */
[----:B------:R-:W2:Y:S01]  /*b8f0*/  LD.E R60, desc[UR46][R16.64+0x2b0] ;  /* 0x0002b02e103c7980 */ /* 0x000ea2000c101900 */
[----:B-1----:R-:W-:-:S03]  /*b900*/  FMNMX.FTZ R18, R21, R14, !PT ;  /* 0x0000000e15127209 */ /* 0x002fc60007810000 */
[----:B------:R-:W2:Y:S04]  /*b910*/  LD.E R55, desc[UR46][R16.64+0x2a8] ;  /* 0x0002a82e10377980 */ /* 0x000ea8000c101900 */
[----:B------:R-:W1:Y:S01]  /*b920*/  SHFL.BFLY PT, R25, R18, 0x1, 0x1f ;  /* 0x0c201f0012197f89 */ /* 0x000e6200000e0000 */
[----:B------:R-:W1:Y:S03]  /*b930*/  MUFU.TANH R33, R33 ;  /* 0x0000002100217308 */ /* 0x000e660000002400 */
[----:B------:R-:W2:Y:S04]  /*b940*/  LD.E R59, desc[UR46][R16.64+0x2b8] ;  /* 0x0002b82e103b7980 */ /* 0x000ea8000c101900 */
[----:B------:R-:W2:Y:S01]  /*b950*/  LD.E R69, desc[UR46][R16.64+0x2cc] ;  /* 0x0002cc2e10457980 */ /* 0x000ea2000c101900 */
[----:B------:R-:W1:Y:S03]  /*b960*/  MUFU.TANH R41, R41 ;  /* 0x0000002900297308 */ /* 0x000e660000002400 */
[----:B------:R-:W2:Y:S04]  /*b970*/  LD.E R71, desc[UR46][R16.64+0x2e8] ;  /* 0x0002e82e10477980 */ /* 0x000ea8000c101900 */
[----:B------:R-:W2:Y:S01]  /*b980*/  LD.E R67, desc[UR46][R16.64+0x2ec] ;  /* 0x0002ec2e10437980 */ /* 0x000ea2000c101900 */
[----:B------:R-:W1:Y:S08]  /*b990*/  MUFU.TANH R53, R53 ;  /* 0x0000003500357308 */ /* 0x000e700000002400 */
[----:B------:R-:W-:Y:S01]  /*b9a0*/  MUFU.TANH R23, R23 ;  /* 0x0000001700177308 */ /* 0x000fe20000002400 */
[----:B-1----:R-:W-:-:S07]  /*b9b0*/  FMNMX.FTZ R25, R18, R25, !PT ;  /* 0x0000001912197209 */ /* 0x002fce0007810000 */
[----:B------:R-:W-:Y:S01]  /*b9c0*/  MUFU.TANH R15, R15 ;  /* 0x0000000f000f7308 */ /* 0x000fe20000002400 */
[----:B------:R-:W-:Y:S01]  /*b9d0*/  FMNMX.FTZ R18, R6, R5, !PT ;  /* 0x0000000506127209 */ /* 0x000fe20007810000 */
[----:B------:R1:W-:Y:S03]  /*b9e0*/  ST.E desc[UR46][R16.64+0x440], R21 ;  /* 0x0004401510007985 */ /* 0x0003e6000c10192e */
[----:B------:R-:W-:Y:S01]  /*b9f0*/  FMNMX.FTZ R18, R3, R18, !PT ;  /* 0x0000001203127209 */ /* 0x000fe20007810000 */
[----:B------:R-:W2:Y:S03]  /*ba00*/  LD.E R42, desc[UR46][R16.64+0x260] ;  /* 0x0002602e102a7980 */ /* 0x000ea6000c101900 */
[----:B------:R-:W-:Y:S01]  /*ba10*/  FMNMX.FTZ R18, R37, R18, !PT ;  /* 0x0000001225127209 */ /* 0x000fe20007810000 */
[----:B------:R-:W1:Y:S01]  /*ba20*/  MUFU.TANH R65, R65 ;  /* 0x0000004100417308 */ /* 0x000e620000002400 */
[----:B------:R-:W2:Y:S02]  /*ba30*/  LD.E R68, desc[UR46][R16.64+0x2b4] ;  /* 0x0002b42e10447980 */ /* 0x000ea4000c101900 */
[----:B------:R-:W-:Y:S01]  /*ba40*/  FMNMX.FTZ R18, R31, R18, !PT ;  /* 0x000000121f127209 */ /* 0x000fe20007810000 */
[----:B------:R-:W-:-:S04]  /*ba50*/  FMUL.FTZ R14, R46, R12 ;  /* 0x0000000c2e0e7220 */ /* 0x000fc80000410000 */
[----:B------:R-:W-:Y:S01]  /*ba60*/  MUFU.TANH R83, R83 ;  /* 0x0000005300537308 */ /* 0x000fe20000002400 */
[----:B------:R-:W-:-:S07]  /*ba70*/  FMNMX.FTZ R18, R29, R18, !PT ;  /* 0x000000121d127209 */ /* 0x000fce0007810000 */
[----:B------:R-:W-:Y:S01]  /*ba80*/  MUFU.TANH R85, R85 ;  /* 0x0000005500557308 */ /* 0x000fe20000002400 */
[----:B------:R-:W-:-:S07]  /*ba90*/  FMNMX.FTZ R18, R33, R18, !PT ;  /* 0x0000001221127209 */ /* 0x000fce0007810000 */
[----:B------:R-:W-:Y:S01]  /*baa0*/  MUFU.TANH R87, R87 ;  /* 0x0000005700577308 */ /* 0x000fe20000002400 */
[----:B------:R-:W-:-:S07]  /*bab0*/  FMNMX.FTZ R18, R41, R18, !PT ;  /* 0x0000001229127209 */ /* 0x000fce0007810000 */
        /* <DEDUP_REMOVED lines=10> */
[----:B------:R4:W-:Y:S04]  /*bb60*/  ST.E desc[UR46][R16.64+0x440], R25 ;  /* 0x0004401910007985 */ /* 0x0009e8000c10192e */
[----:B------:R-:W2:Y:S03]  /*bb70*/  LD.E R46, desc[UR46][R16.64+0x264] ;  /* 0x0002642e102e7980 */ /* 0x000ea6000c101900 */
[----:B------:R-:W4:Y:S01]  /*bb80*/  MUFU.TANH R14, R14 ;  /* 0x0000000e000e7308 */ /* 0x000f220000002400 */
[----:B-1----:R-:W-:Y:S01]  /*bb90*/  FMNMX.FTZ R18, R65, R18, !PT ;  /* 0x0000001241127209 */ /* 0x002fe20007810000 */
[----:B------:R-:W3:Y:S03]  /*bba0*/  LD.E R39, desc[UR46][R16.64+0x440] ;  /* 0x0004402e10277980 */ /* 0x000ee6000c101900 */
[----:B------:R-:W-:Y:S01]  /*bbb0*/  FMNMX.FTZ R21, R23, R18, !PT ;  /* 0x0000001217157209 */ /* 0x000fe20007810000 */
[----:B------:R-:W2:Y:S03]  /*bbc0*/  LD.E R64, desc[UR46][R16.64+0x2c0] ;  /* 0x0002c02e10407980 */ /* 0x000ea6000c101900 */
[----:B----4-:R-:W-:-:S02]  /*bbd0*/  FMNMX.FTZ R18, R14, R21, !PT ;  /* 0x000000150e127209 */ /* 0x010fc40007810000 */
[----:B------:R-:W4:Y:S02]  /*bbe0*/  LD.E R21, desc[UR46][R16.64+0x450] ;  /* 0x0004502e10157980 */ /* 0x000f24000c101900 */
        /* <DEDUP_REMOVED lines=13> */
[----:B------:R-:W-:Y:S04]  /*bcc0*/  ST.E desc[UR46][R16.64+0x444], R35 ;  /* 0x0004442310007985 */ /* 0x000fe8000c10192e */
[----:B------:R-:W2:Y:S01]  /*bcd0*/  LD.E R12, desc[UR46][R16.64+0x444] ;  /* 0x0004442e100c7980 */ /* 0x000ea2000c101900 */
[----:B---3--:R-:W-:-:S04]  /*bce0*/  FMUL.FTZ R100, R39, R20 ;  /* 0x0000001427647220 */ /* 0x008fc80000410000 */
[-CC-:B------:R-:W-:Y:S01]  /*bcf0*/  FFMA.FTZ R155, R13, R20.reuse, -R100.reuse ;  /* 0x000000140d9b7223 */ /* 0x180fe20000010864 */
[-CC-:B------:R-:W-:Y:S01]  /*bd00*/  FFMA.FTZ R153, R8, R20.reuse, -R100.reuse ;  /* 0x0000001408997223 */ /* 0x180fe20000010864 */
[----:B------:R-:W-:Y:S01]  /*bd10*/  FADD.FTZ R25, R4, -R39 ;  /* 0x8000002704197221 */ /* 0x000fe20000010000 */
[-CC-:B------:R-:W-:Y:S01]  /*bd20*/  FFMA.FTZ R152, R7, R20.reuse, -R100.reuse ;  /* 0x0000001407987223 */ /* 0x180fe20000010864 */
[-CC-:B------:R-:W-:Y:S01]  /*bd30*/  FFMA.FTZ R154, R75, R20.reuse, -R100.reuse ;  /* 0x000000144b9a7223 */ /* 0x180fe20000010864 */
[-CC-:B------:R-:W-:Y:S01]  /*bd40*/  FFMA.FTZ R182, R79, R20.reuse, -R100.reuse ;  /* 0x000000144fb67223 */ /* 0x180fe20000010864 */
[-C--:B------:R-:W-:Y:S01]  /*bd50*/  FMUL.FTZ R25, R25, R20.reuse ;  /* 0x0000001419197220 */ /* 0x080fe20000410000 */
[----:B--2---:R-:W1:Y:S02]  /*bd60*/  SHFL.BFLY PT, R13, R12, 0x2, 0x1f ;  /* 0x0c401f000c0d7f89 */ /* 0x004e6400000e0000 */
[----:B------:R-:W-:Y:S08]  /*bd70*/  MUFU.EX2 R152, R152 ;  /* 0x0000009800987308 */ /* 0x000ff00000000800 */
[----:B------:R-:W-:Y:S01]  /*bd80*/  MUFU.EX2 R153, R153 ;  /* 0x0000009900997308 */ /* 0x000fe20000000800 */
[----:B------:R-:W-:-:S07]  /*bd90*/  FFMA.FTZ R7, R81, R20, -R100 ;  /* 0x0000001451077223 */ /* 0x000fce0000010864 */
[----:B------:R-:W-:Y:S01]  /*bda0*/  MUFU.EX2 R155, R155 ;  /* 0x0000009b009b7308 */ /* 0x000fe20000000800 */
[-CC-:B------:R-:W-:Y:S01]  /*bdb0*/  FFMA.FTZ R169, R113, R20.reuse, -R100.reuse ;  /* 0x0000001471a97223 */ /* 0x180fe20000010864 */
[-CC-:B------:R-:W-:Y:S01]  /*bdc0*/  FFMA.FTZ R164, R19, R20.reuse, -R100.reuse ;  /* 0x0000001413a47223 */ /* 0x180fe20000010864 */
[-CC-:B------:R-:W-:Y:S01]  /*bdd0*/  FFMA.FTZ R18, R11, R20.reuse, -R100.reuse ;  /* 0x000000140b127223 */ /* 0x180fe20000010864 */
[-CC-:B------:R-:W-:Y:S01]  /*bde0*/  FFMA.FTZ R39, R9, R20.reuse, -R100.reuse ;  /* 0x0000001409277223 */ /* 0x180fe20000010864 */
[-CC-:B------:R-:W-:Y:S01]  /*bdf0*/  FFMA.FTZ R175, R109, R20.reuse, -R100.reuse ;  /* 0x000000146daf7223 */ /* 0x180fe20000010864 */
[-CC-:B------:R-:W-:Y:S01]  /*be00*/  FFMA.FTZ R180, R111, R20.reuse, -R100.reuse ;  /* 0x000000146fb47223 */ /* 0x180fe20000010864 */
[----:B-1----:R-:W-:Y:S01]  /*be10*/  FMNMX.FTZ R8, R12, R13, !PT ;  /* 0x0000000d0c087209 */ /* 0x002fe20007810000 */
[----:B------:R-:W4:Y:S01]  /*be20*/  MUFU.EX2 R25, R25 ;  /* 0x0000001900197308 */ /* 0x000f220000000800 */
[-CC-:B------:R-:W-:Y:S01]  /*be30*/  FFMA.FTZ R174, R115, R20.reuse, -R100.reuse ;  /* 0x0000001473ae7223 */ /* 0x180fe20000010864 */
[-CC-:B------:R-:W-:Y:S01]  /*be40*/  FFMA.FTZ R12, R27, R20.reuse, -R100.reuse ;  /* 0x000000141b0c7223 */ /* 0x180fe20000010864 */
[-CC-:B------:R-:W-:Y:S01]  /*be50*/  FFMA.FTZ R172, R119, R20.reuse, -R100.reuse ;  /* 0x0000001477ac7223 */ /* 0x180fe20000010864 */
[----:B------:R-:W1:Y:S04]  /*be60*/  SHFL.BFLY PT, R35, R8, 0x1, 0x1f ;  /* 0x0c201f0008237f89 */ /* 0x000e6800000e0000 */
        /* <DEDUP_REMOVED lines=10> */
[----:B------:R-:W-:Y:S01]  /*bf10*/  FFMA.FTZ R9, R45, R20, -R100 ;  /* 0x000000142d097223 */ /* 0x000fe20000010864 */
[----:B------:R-:W2:Y:S04]  /*bf20*/  LD.E R4, desc[UR46][R16.64+0x230] ;  /* 0x0002302e10047980 */ /* 0x000ea8000c101900 */
[----:B------:R-:W3:Y:S01]  /*bf30*/  LD.E R100, desc[UR46][R16.64+0x354] ;  /* 0x0003542e10647980 */ /* 0x000ee2000c101900 */
[----:B------:R-:W-:Y:S03]  /*bf40*/  MUFU.EX2 R7, R7 ;  /* 0x0000000700077308 */ /* 0x000fe60000000800 */
[----:B------:R-:W3:Y:S01]  /*bf50*/  LD.E R45, desc[UR46][R16.64+0x28c] ;  /* 0x00028c2e102d7980 */ /* 0x000ee2000c101900 */
[----:B-1----:R-:W-:-:S03]  /*bf60*/  FMNMX.FTZ R27, R8, R35, !PT ;  /* 0x00000023081b7209 */ /* 0x002fc60007810000 */
[----:B------:R-:W3:Y:S02]  /*bf70*/  LD.E R35, desc[UR46][R16.64+0x268] ;  /* 0x0002682e10237980 */ /* 0x000ee4000c101900 */
[-C--:B------:R-:W-:Y:S01]  /*bf80*/  FMUL.FTZ R168, R27, R20.reuse ;  /* 0x000000141ba87220 */ /* 0x080fe20000410000 */
[----:B------:R-:W-:Y:S01]  /*bf90*/  FADD.FTZ R5, R5, -R27 ;  /* 0x8000001b05057221 */ /* 0x000fe20000010000 */
[----:B------:R-:W-:Y:S01]  /*bfa0*/  MUFU.EX2 R175, R175 ;  /* 0x000000af00af7308 */ /* 0x000fe20000000800 */
[----:B------:R-:W3:Y:S01]  /*bfb0*/  LD.E R57, desc[UR46][R16.64+0x2bc] ;  /* 0x0002bc2e10397980 */ /* 0x000ee2000c101900 */
[-CC-:B------:R-:W-:Y:S01]  /*bfc0*/  FFMA.FTZ R183, R6, R20.reuse, -R168.reuse ;  /* 0x0000001406b77223 */ /* 0x180fe200000108a8 */
[----:B------:R-:W-:Y:S01]  /*bfd0*/  FMUL.FTZ R5, R20, R5 ;  /* 0x0000000514057220 */ /* 0x000fe20000410000 */
[-CC-:B------:R-:W-:Y:S01]  /*bfe0*/  FFMA.FTZ R192, R3, R20.reuse, -R168.reuse ;  /* 0x0000001403c07223 */ /* 0x180fe200000108a8 */
[-CC-:B------:R-:W-:Y:S01]  /*bff0*/  FFMA.FTZ R6, R37, R20.reuse, -R168.reuse ;  /* 0x0000001425067223 */ /* 0x180fe200000108a8 */
[----:B------:R-:W3:Y:S02]  /*c000*/  LD.E R75, desc[UR46][R16.64+0x2d8] ;  /* 0x0002d82e104b7980 */ /* 0x000ee4000c101900 */
[----:B------:R-:W-:Y:S01]  /*c010*/  MUFU.EX2 R110, R5 ;  /* 0x00000005006e7308 */ /* 0x000fe20000000800 */
[-CC-:B------:R-:W-:Y:S01]  /*c020*/  FFMA.FTZ R181, R31, R20.reuse, -R168.reuse ;  /* 0x000000141fb57223 */ /* 0x180fe200000108a8 */
[----:B------:R-:W3:Y:S04]  /*c030*/  LD.E R73, desc[UR46][R16.64+0x2dc] ;  /* 0x0002dc2e10497980 */ /* 0x000ee8000c101900 */
[----:B------:R-:W3:Y:S02]  /*c040*/  LD.E R81, desc[UR46][R16.64+0x2fc] ;  /* 0x0002fc2e10517980 */ /* 0x000ee4000c101900 */
[----:B------:R-:W1:Y:S01]  /*c050*/  MUFU.EX2 R183, R183 ;  /* 0x000000b700b77308 */ /* 0x000e620000000800 */
[-CC-:B------:R-:W-:Y:S01]  /*c060*/  FFMA.FTZ R179, R29, R20.reuse, -R168.reuse ;  /* 0x000000141db37223 */ /* 0x180fe200000108a8 */
[-CC-:B------:R-:W-:Y:S01]  /*c070*/  FFMA.FTZ R176, R23, R20.reuse, -R168.reuse ;  /* 0x0000001417b07223 */ /* 0x180fe200000108a8 */
[----:B------:R-:W3:Y:S01]  /*c080*/  LD.E R79, desc[UR46][R16.64+0x308] ;  /* 0x0003082e104f7980 */ /* 0x000ee2000c101900 */
        /* <DEDUP_REMOVED lines=20> */
[----:B------:R-:W1:Y:S01]  /*c1d0*/  MUFU.EX2 R181, R181 ;  /* 0x000000b500b57308 */ /* 0x000e620000000800 */
[----:B----4-:R-:W-:Y:S01]  /*c1e0*/  FFMA.FTZ R20, R25, R21, R152 ;  /* 0x0000001519147223 */ /* 0x010fe20000010098 */
[----:B-1----:R-:W-:Y:S01]  /*c1f0*/  FFMA.FTZ R21, R110, R24, R183 ;  /* 0x000000186e157223 */ /* 0x002fe200000100b7 */
[----:B------:R-:W4:Y:S02]  /*c200*/  LD.E R31, desc[UR46][R16.64+0x238] ;  /* 0x0002382e101f7980 */ /* 0x000f24000c101900 */
[----:B------:R-:W-:-:S02]  /*c210*/  FADD.FTZ R20, R153, R20 ;  /* 0x0000001499147221 */ /* 0x000fc40000010000 */
[----:B------:R-:W4:Y:S01]  /*c220*/  LD.E R29, desc[UR46][R16.64+0x23c] ;  /* 0x00023c2e101d7980 */ /* 0x000f22000c101900 */
[----:B------:R-:W1:Y:S01]  /*c230*/  MUFU.EX2 R179, R179 ;  /* 0x000000b300b37308 */ /* 0x000e620000000800 */
[----:B------:R-:W-:Y:S01]  /*c240*/  FADD.FTZ R21, R192, R21 ;  /* 0x00000015c0157221 */ /* 0x000fe20000010000 */
[----:B------:R-:W-:Y:S01]  /*c250*/  FADD.FTZ R131, R155, R20 ;  /* 0x000000149b837221 */ /* 0x000fe20000010000 */
[----:B------:R-:W4:Y:S04]  /*c260*/  LD.E R5, desc[UR46][R16.64+0x248] ;  /* 0x0002482e10057980 */ /* 0x000f28000c101900 */
        /* <DEDUP_REMOVED lines=11> */
[----:B------:R-:W1:Y:S02]  /*c320*/  MUFU.EX2 R180, R180 ;  /* 0x000000b400b47308 */ /* 0x000e640000000800 */
[----:B-1----:R-:W-:Y:S01]  /*c330*/  FADD.FTZ R21, R179, R20 ;  /* 0x00000014b3157221 */ /* 0x002fe20000010000 */
[----:B------:R-:W-:Y:S01]  /*c340*/  FADD.FTZ R24, R7, R24 ;  /* 0x0000001807187221 */ /* 0x000fe20000010000 */
[----:B------:R-:W4:Y:S04]  /*c350*/  LD.E R65, desc[UR46][R16.64+0x2f8] ;  /* 0x0002f82e10417980 */ /* 0x000f28000c101900 */
[----:B------:R-:W4:Y:S01]  /*c360*/  LD.E R111, desc[UR46][R16.64+0x34c] ;  /* 0x00034c2e106f7980 */ /* 0x000f22000c101900 */
[----:B------:R-:W-:Y:S03]  /*c370*/  MUFU.EX2 R169, R169 ;  /* 0x000000a900a97308 */ /* 0x000fe60000000800 */
[----:B------:R-:W4:Y:S04]  /*c380*/  LD.E R109, desc[UR46][R16.64+0x358] ;  /* 0x0003582e106d7980 */ /* 0x000f28000c101900 */
[----:B------:R-:W4:Y:S01]  /*c390*/  LD.E R107, desc[UR46][R16.64+0x35c] ;  /* 0x00035c2e106b7980 */ /* 0x000f22000c101900 */
[----:B------:R-:W1:Y:S01]  /*c3a0*/  MUFU.EX2 R188, R188 ;  /* 0x000000bc00bc7308 */ /* 0x000e620000000800 */
[----:B------:R-:W-:Y:S01]  /*c3b0*/  FADD.FTZ R20, R190, R21 ;  /* 0x00000015be147221 */ /* 0x000fe20000010000 */
        /* <DEDUP_REMOVED lines=11> */
[----:B------:R-:W1:Y:S03]  /*c470*/  MUFU.EX2 R172, R172 ;  /* 0x000000ac00ac7308 */ /* 0x000e660000000800 */
[----:B------:R-:W4:Y:S05]  /*c480*/  LD.E R123, desc[UR46][R16.64+0x3a8] ;  /* 0x0003a82e107b7980 */ /* 0x000f2a000c101900 */
[----:B------:R-:W1:Y:S02]  /*c490*/  MUFU.EX2 R176, R176 ;  /* 0x000000b000b07308 */ /* 0x000e640000000800 */
[----:B-1----:R-:W-:Y:S01]  /*c4a0*/  FADD.FTZ R24, R188, R143 ;  /* 0x0000008fbc187221 */ /* 0x002fe20000010000 */
[----:B------:R-:W-:Y:S01]  /*c4b0*/  FADD.FTZ R149, R169, R20 ;  /* 0x00000014a9957221 */ /* 0x000fe20000010000 */
[----:B------:R-:W4:Y:S02]  /*c4c0*/  LD.E R93, desc[UR46][R16.64+0x328] ;  /* 0x0003282e105d7980 */ /* 0x000f24000c101900 */
[----:B------:R-:W-:Y:S01]  /*c4d0*/  FADD.FTZ R151, R171, R24 ;  /* 0x00000018ab977221 */ /* 0x000fe20000010000 */
[----:B------:R-:W-:Y:S01]  /*c4e0*/  FADD.FTZ R189, R174, R149 ;  /* 0x00000095aebd7221 */ /* 0x000fe20000010000 */
[----:B------:R-:W4:Y:S01]  /*c4f0*/  LD.E R91, desc[UR46][R16.64+0x32c] ;  /* 0x00032c2e105b7980 */ /* 0x000f22000c101900 */
[----:B------:R1:W-:Y:S02]  /*c500*/  MUFU.EX2 R13, R49 ;  /* 0x00000031000d7308 */ /* 0x0003e40000000800 */
[----:B------:R-:W-:Y:S01]  /*c510*/  FADD.FTZ R24, R172, R189 ;  /* 0x000000bdac187221 */ /* 0x000fe20000010000 */
[----:B------:R-:W4:Y:S04]  /*c520*/  LD.E R89, desc[UR46][R16.64+0x338] ;  /* 0x0003382e10597980 */ /* 0x000f28000c101900 */
[----:B------:R-:W4:Y:S01]  /*c530*/  LD.E R85, desc[UR46][R16.64+0x33c] ;  /* 0x00033c2e10557980 */ /* 0x000f22000c101900 */
[----:B------:R1:W-:Y:S01]  /*c540*/  MUFU.EX2 R8, R39 ;  /* 0x0000002700087308 */ /* 0x0003e20000000800 */
[----:B------:R-:W-:-:S02]  /*c550*/  FADD.FTZ R20, R176, R151 ;  /* 0x00000097b0147221 */ /* 0x000fc40000010000 */
[----:B-1----:R-:W4:Y:S04]  /*c560*/  LD.E R49, desc[UR46][R16.64+0x278] ;  /* 0x0002782e10317980 */ /* 0x002f28000c101900 */
[----:B------:R-:W4:Y:S01]  /*c570*/  LD.E R83, desc[UR46][R16.64+0x348] ;  /* 0x0003482e10537980 */ /* 0x000f22000c101900 */
[----:B------:R1:W-:Y:S03]  /*c580*/  MUFU.EX2 R168, R137 ;  /* 0x0000008900a87308 */ /* 0x0003e60000000800 */
[----:B------:R-:W4:Y:S04]  /*c590*/  LD.E R39, desc[UR46][R16.64+0x24c] ;  /* 0x00024c2e10277980 */ /* 0x000f28000c101900 */
[----:B------:R-:W4:Y:S01]  /*c5a0*/  LD.E R105, desc[UR46][R16.64+0x368] ;  /* 0x0003682e10697980 */ /* 0x000f22000c101900 */
[----:B------:R1:W-:Y:S03]  /*c5b0*/  MUFU.EX2 R21, R113 ;  /* 0x0000007100157308 */ /* 0x0003e60000000800 */
[----:B------:R-:W4:Y:S04]  /*c5c0*/  LD.E R97, desc[UR46][R16.64+0x36c] ;  /* 0x00036c2e10617980 */ /* 0x000f28000c101900 */
[----:B------:R-:W4:Y:S04]  /*c5d0*/  LD.E R103, desc[UR46][R16.64+0x378] ;  /* 0x0003782e10677980 */ /* 0x000f28000c101900 */
[----:B------:R-:W4:Y:S04]  /*c5e0*/  LD.E R99, desc[UR46][R16.64+0x37c] ;  /* 0x00037c2e10637980 */ /* 0x000f28000c101900 */
[----:B------:R-:W4:Y:S04]  /*c5f0*/  LD.E R131, desc[UR46][R16.64+0x3cc] ;  /* 0x0003cc2e10837980 */ /* 0x000f28000c101900 */
[----:B-1----:R-:W4:Y:S04]  /*c600*/  LD.E R137, desc[UR46][R16.64+0x3e8] ;  /* 0x0003e82e10897980 */ /* 0x002f28000c101900 */
[----:B------:R-:W4:Y:S04]  /*c610*/  LD.E R143, desc[UR46][R16.64+0x3fc] ;  /* 0x0003fc2e108f7980 */ /* 0x000f28000c101900 */
[----:B------:R-:W4:Y:S04]  /*c620*/  LD.E R149, desc[UR46][R16.64+0x40c] ;  /* 0x00040c2e10957980 */ /* 0x000f28000c101900 */
[----:B------:R-:W4:Y:S04]  /*c630*/  LD.E R151, desc[UR46][R16.64+0x418] ;  /* 0x0004182e10977980 */ /* 0x000f28000c101900 */
[----:B------:R-:W4:Y:S04]  /*c640*/  LD.E R189, desc[UR46][R16.64+0x41c] ;  /* 0x00041c2e10bd7980 */ /* 0x000f28000c101900 */
[----:B------:R-:W4:Y:S01]  /*c650*/  LD.E R113, desc[UR46][R16.64+0x428] ;  /* 0x0004282e10717980 */ /* 0x000f22000c101900 */
[----:B------:R-:W1:Y:S08]  /*c660*/  MUFU.EX2 R173, R173 ;  /* 0x000000ad00ad7308 */ /* 0x000e700000000800 */
[----:B------:R-:W1:Y:S08]  /*c670*/  MUFU.EX2 R167, R167 ;  /* 0x000000a700a77308 */ /* 0x000e700000000800 */
[----:B------:R-:W1:Y:S08]  /*c680*/  MUFU.EX2 R178, R178 ;  /* 0x000000b200b27308 */ /* 0x000e700000000800 */
[----:B------:R-:W1:Y:S08]  /*c690*/  MUFU.EX2 R159, R159 ;  /* 0x0000009f009f7308 */ /* 0x000e700000000800 */
[----:B------:R-:W1:Y:S02]  /*c6a0*/  MUFU.EX2 R165, R165 ;  /* 0x000000a500a57308 */ /* 0x000e640000000800 */
[----:B-1----:R-:W-:-:S06]  /*c6b0*/  FADD.FTZ R191, R173, R20 ;  /* 0x00000014adbf7221 */ /* 0x002fcc0000010000 */
[----:B------:R-:W1:Y:S08]  /*c6c0*/  MUFU.EX2 R166, R166 ;  /* 0x000000a600a67308 */ /* 0x000e700000000800 */
[----:B------:R-:W1:Y:S01]  /*c6d0*/  MUFU.EX2 R170, R170 ;  /* 0x000000aa00aa7308 */ /* 0x000e620000000800 */
[----:B------:R-:W-:Y:S01]  /*c6e0*/  FADD.FTZ R24, R167, R24 ;  /* 0x00000018a7187221 */ /* 0x000fe20000010000 */
[----:B------:R-:W-:-:S06]  /*c6f0*/  FADD.FTZ R20, R178, R191 ;  /* 0x000000bfb2147221 */ /* 0x000fcc0000010000 */
[----:B------:R-:W1:Y:S08]  /*c700*/  MUFU.EX2 R157, R157 ;  /* 0x0000009d009d7308 */ /* 0x000e700000000800 */
[----:B------:R-:W2:Y:S01]  /*c710*/  MUFU.EX2 R161, R161 ;  /* 0x000000a100a17308 */ /* 0x000ea20000000800 */
[----:B------:R-:W-:Y:S01]  /*c720*/  FADD.FTZ R191, R159, R24 ;  /* 0x000000189fbf7221 */ /* 0x000fe20000010000 */
[----:B------:R-:W-:-:S06]  /*c730*/  FADD.FTZ R193, R165, R20 ;  /* 0x00000014a5c17221 */ /* 0x000fcc0000010000 */
[----:B------:R-:W2:Y:S01]  /*c740*/  MUFU.EX2 R164, R164 ;  /* 0x000000a400a47308 */ /* 0x000ea20000000800 */
[----:B-1----:R-:W-:Y:S01]  /*c750*/  FADD.FTZ R20, R166, R191 ;  /* 0x000000bfa6147221 */ /* 0x002fe20000010000 */
[----:B------:R-:W-:-:S06]  /*c760*/  FADD.FTZ R24, R170, R193 ;  /* 0x000000c1aa187221 */ /* 0x000fcc0000010000 */
[----:B------:R-:W1:Y:S08]  /*c770*/  MUFU.EX2 R156, R156 ;  /* 0x0000009c009c7308 */ /* 0x000e700000000800 */
[----:B------:R-:W1:Y:S01]  /*c780*/  MUFU.EX2 R23, R23 ;  /* 0x0000001700177308 */ /* 0x000e620000000800 */
[----:B------:R-:W-:Y:S01]  /*c790*/  FADD.FTZ R191, R157, R20 ;  /* 0x000000149dbf7221 */ /* 0x000fe20000010000 */
[----:B--2---:R-:W-:-:S06]  /*c7a0*/  FADD.FTZ R193, R161, R24 ;  /* 0x00000018a1c17221 */ /* 0x004fcc0000010000 */
[----:B------:R-:W2:Y:S08]  /*c7b0*/  MUFU.EX2 R19, R19 ;  /* 0x0000001300137308 */ /* 0x000eb00000000800 */
[----:B------:R-:W2:Y:S01]  /*c7c0*/  MUFU.EX2 R162, R162 ;  /* 0x000000a200a27308 */ /* 0x000ea20000000800 */
[----:B------:R-:W-:Y:S01]  /*c7d0*/  FADD.FTZ R191, R164, R191 ;  /* 0x000000bfa4bf7221 */ /* 0x000fe20000010000 */
[----:B------:R-:W-:-:S06]  /*c7e0*/  FADD.FTZ R24, R168, R193 ;  /* 0x000000c1a8187221 */ /* 0x000fcc0000010000 */
[----:B------:R-:W3:Y:S01]  /*c7f0*/  MUFU.EX2 R18, R18 ;  /* 0x0000001200127308 */ /* 0x000ee20000000800 */
[----:B-1----:R-:W-:Y:S01]  /*c800*/  FADD.FTZ R218, R156, R191 ;  /* 0x000000bf9cda7221 */ /* 0x002fe20000010000 */
[----:B------:R-:W-:-:S06]  /*c810*/  FADD.FTZ R191, R23, R24 ;  /* 0x0000001817bf7221 */ /* 0x000fcc0000010000 */
[----:B------:R-:W1:Y:S01]  /*c820*/  MUFU.EX2 R160, R160 ;  /* 0x000000a000a07308 */ /* 0x000e620000000800 */
[----:B--2---:R-:W-:Y:S01]  /*c830*/  FADD.FTZ R218, R19, R218 ;  /* 0x000000da13da7221 */ /* 0x004fe20000010000 */
[----:B------:R-:W-:-:S06]  /*c840*/  FADD.FTZ R24, R162, R191 ;  /* 0x000000bfa2187221 */ /* 0x000fcc0000010000 */
[----:B------:R-:W2:Y:S08]  /*c850*/  MUFU.EX2 R11, R11 ;  /* 0x0000000b000b7308 */ /* 0x000eb00000000800 */
[----:B------:R-:W2:Y:S01]  /*c860*/  MUFU.EX2 R15, R15 ;  /* 0x0000000f000f7308 */ /* 0x000ea20000000800 */
[----:B------:R-:W-:Y:S01]  /*c870*/  FADD.FTZ R191, R13, R218 ;  /* 0x000000da0dbf7221 */ /* 0x000fe20000010000 */
[----:B------:R-:W-:-:S06]  /*c880*/  FADD.FTZ R193, R21, R24 ;  /* 0x0000001815c17221 */ /* 0x000fcc0000010000 */
[----:B------:R-:W2:Y:S08]  /*c890*/  MUFU.EX2 R12, R12 ;  /* 0x0000000c000c7308 */ /* 0x000eb00000000800 */
[----:B------:R2:W2:Y:S01]  /*c8a0*/  MUFU.EX2 R20, R101 ;  /* 0x0000006500147308 */ /* 0x0004a20000000800 */
[----:B---3--:R-:W-:Y:S01]  /*c8b0*/  FADD.FTZ R24, R18, R191 ;  /* 0x000000bf12187221 */ /* 0x008fe20000010000 */
[----:B-1----:R-:W-:-:S06]  /*c8c0*/  FADD.FTZ R218, R160, R193 ;  /* 0x000000c1a0da7221 */ /* 0x002fcc0000010000 */
[----:B------:R-:W1:Y:S01]  /*c8d0*/  MUFU.EX2 R3, R3 ;  /* 0x0000000300037308 */ /* 0x000e620000000800 */
[----:B--2---:R-:W-:Y:S01]  /*c8e0*/  FADD.FTZ R101, R11, R24 ;  /* 0x000000180b657221 */ /* 0x004fe20000010000 */
[----:B------:R-:W-:-:S06]  /*c8f0*/  FADD.FTZ R191, R15, R218 ;  /* 0x000000da0fbf7221 */ /* 0x000fcc0000010000 */
[----:B------:R-:W2:Y:S08]  /*c900*/  MUFU.EX2 R9, R9 ;  /* 0x0000000900097308 */ /* 0x000eb00000000800 */
[----:B------:R-:W3:Y:S01]  /*c910*/  MUFU.EX2 R14, R14 ;  /* 0x0000000e000e7308 */ /* 0x000ee20000000800 */
[----:B------:R-:W-:Y:S01]  /*c920*/  FADD.FTZ R101, R12, R101 ;  /* 0x000000650c657221 */ /* 0x000fe20000010000 */
[----:B------:R-:W-:-:S03]  /*c930*/  FADD.FTZ R24, R20, R191 ;  /* 0x000000bf14187221 */ /* 0x000fc60000010000 */
[----:B------:R-:W-:Y:S01]  /*c940*/  FADD.FTZ R218, R8, R101 ;  /* 0x0000006508da7221 */ /* 0x000fe20000010000 */
[----:B-1----:R-:W-:Y:S01]  /*c950*/  FADD.FTZ R101, R3, R24 ;  /* 0x0000001803657221 */ /* 0x002fe20000010000 */
[----:B------:R1:W-:Y:S01]  /*c960*/  ST.E desc[UR46][R16.64+0x444], R27 ;  /* 0x0004441b10007985 */ /* 0x0003e2000c10192e */
[----:B------:R-:W-:Y:S01]  /*c970*/  FMUL.FTZ R219, R25, R28 ;  /* 0x0000001c19db7220 */ /* 0x000fe20000410000 */
[----:B--2---:R-:W-:Y:S01]  /*c980*/  FADD.FTZ R191, R9, R218 ;  /* 0x000000da09bf7221 */ /* 0x004fe20000010000 */
[----:B------:R-:W-:Y:S01]  /*c990*/  FMUL.FTZ R223, R110, R26 ;  /* 0x0000001a6edf7220 */ /* 0x000fe20000410000 */
[C---:B------:R-:W-:Y:S01]  /*c9a0*/  FMUL.FTZ R193, R25.reuse, R4 ;  /* 0x0000000419c17220 */ /* 0x040fe20000410000 */
[----:B---3--:R-:W-:Y:S01]  /*c9b0*/  FADD.FTZ R101, R14, R101 ;  /* 0x000000650e657221 */ /* 0x008fe20000010000 */
[C---:B-1----:R-:W-:Y:S01]  /*c9c0*/  FMUL.FTZ R27, R25.reuse, R36 ;  /* 0x00000024191b7220 */ /* 0x042fe20000410000 */
[----:B------:R1:W-:Y:S01]  /*c9d0*/  ST.E desc[UR46][R16.64+0x450], R191 ;  /* 0x000450bf10007985 */ /* 0x0003e2000c10192e */
[C---:B------:R-:W-:Y:S01]  /*c9e0*/  FMUL.FTZ R199, R25.reuse, R32 ;  /* 0x0000002019c77220 */ /* 0x040fe20000410000 */
[C---:B------:R-:W-:Y:S01]  /*c9f0*/  FMUL.FTZ R201, R25.reuse, R30 ;  /* 0x0000001e19c97220 */ /* 0x040fe20000410000 */
[C---:B------:R-:W-:Y:S01]  /*ca00*/  FMUL.FTZ R203, R25.reuse, R34 ;  /* 0x0000002219cb7220 */ /* 0x040fe20000410000 */
[----:B------:R2:W-:Y:S01]  /*ca10*/  ST.E desc[UR46][R16.64+0x454], R101 ;  /* 0x0004546510007985 */ /* 0x0005e2000c10192e */
[----:B------:R-:W-:-:S03]  /*ca20*/  FMUL.FTZ R217, R25, R38 ;  /* 0x0000002619d97220 */ /* 0x000fc60000410000 */
[----:B------:R3:W-:Y:S04]  /*ca30*/  ST.E desc[UR46][R16.64+0x424], R219 ;  /* 0x000424db10007985 */ /* 0x0007e8000c10192e */
[----:B------:R3:W-:Y:S01]  /*ca40*/  ST.E desc[UR46][R16.64+0x42c], R223 ;  /* 0x00042cdf10007985 */ /* 0x0007e2000c10192e */
[----:B-1----:R-:W-:-:S03]  /*ca50*/  FMUL.FTZ R191, R25, R46 ;  /* 0x0000002e19bf7220 */ /* 0x002fc60000410000 */
[----:B------:R1:W-:Y:S01]  /*ca60*/  ST.E desc[UR46][R16.64+0x230], R193 ;  /* 0x000230c110007985 */ /* 0x0003e2000c10192e */
[----:B--2---:R-:W-:-:S03]  /*ca70*/  FMUL.FTZ R101, R25, R42 ;  /* 0x0000002a19657220 */ /* 0x004fc60000410000 */
[----:B------:R2:W-:Y:S01]  /*ca80*/  ST.E desc[UR46][R16.64+0x234], R27 ;  /* 0x0002341b10007985 */ /* 0x0005e2000c10192e */
[C---:B---3--:R-:W-:Y:S01]  /*ca90*/  FMUL.FTZ R219, R25.reuse, R40 ;  /* 0x0000002819db7220 */ /* 0x048fe20000410000 */
[C---:B------:R-:W-:Y:S01]  /*caa0*/  FMUL.FTZ R223, R25.reuse, R50 ;  /* 0x0000003219df7220 */ /* 0x040fe20000410000 */
[C---:B-1----:R-:W-:Y:S01]  /*cab0*/  FMUL.FTZ R193, R25.reuse, R44 ;  /* 0x0000002c19c17220 */ /* 0x042fe20000410000 */
[C---:B--2---:R-:W-:Y:S01]  /*cac0*/  FMUL.FTZ R27, R25.reuse, R48 ;  /* 0x00000030191b7220 */ /* 0x044fe20000410000 */
[----:B------:R1:W-:Y:S04]  /*cad0*/  ST.E desc[UR46][R16.64+0x240], R199 ;  /* 0x000240c710007985 */ /* 0x0003e8000c10192e */
[----:B------:R2:W-:Y:S04]  /*cae0*/  ST.E desc[UR46][R16.64+0x244], R201 ;  /* 0x000244c910007985 */ /* 0x0005e8000c10192e */
[----:B------:R3:W-:Y:S04]  /*caf0*/  ST.E desc[UR46][R16.64+0x250], R203 ;  /* 0x000250cb10007985 */ /* 0x0007e8000c10192e */
[----:B------:R3:W-:Y:S01]  /*cb00*/  ST.E desc[UR46][R16.64+0x254], R217 ;  /* 0x000254d910007985 */ /* 0x0007e2000c10192e */
[----:B-1----:R-:W-:-:S03]  /*cb10*/  FMUL.FTZ R199, R25, R58 ;  /* 0x0000003a19c77220 */ /* 0x002fc60000410000 */
[----:B------:R1:W-:Y:S01]  /*cb20*/  ST.E desc[UR46][R16.64+0x260], R101 ;  /* 0x0002606510007985 */ /* 0x0003e2000c10192e */
[----:B--2---:R-:W-:-:S03]  /*cb30*/  FMUL.FTZ R201, R25, R52 ;  /* 0x0000003419c97220 */ /* 0x004fc60000410000 */
[----:B------:R2:W-:Y:S01]  /*cb40*/  ST.E desc[UR46][R16.64+0x264], R191 ;  /* 0x000264bf10007985 */ /* 0x0005e2000c10192e */
[----:B---3--:R-:W-:-:S03]  /*cb50*/  FMUL.FTZ R203, R25, R54 ;  /* 0x0000003619cb7220 */ /* 0x008fc60000410000 */
[----:B------:R3:W-:Y:S01]  /*cb60*/  ST.E desc[UR46][R16.64+0x270], R193 ;  /* 0x000270c110007985 */ /* 0x0007e2000c10192e */
[----:B------:R-:W-:-:S03]  /*cb70*/  FMUL.FTZ R217, R25, R56 ;  /* 0x0000003819d97220 */ /* 0x000fc60000410000 */
        /* <DEDUP_REMOVED lines=19> */
[----:B----4-:R-:W-:-:S03]  /*ccb0*/  FMUL.FTZ R217, R25, R78 ;  /* 0x0000004e19d97220 */ /* 0x010fc60000410000 */
[----:B------:R4:W-:Y:S01]  /*ccc0*/  ST.E desc[UR46][R16.64+0x2c4], R219 ;  /* 0x0002c4db10007985 */ /* 0x0009e2000c10192e */
[----:B-1----:R-:W-:-:S03]  /*ccd0*/  FMUL.FTZ R101, R25, R88 ;  /* 0x0000005819657220 */ /* 0x002fc60000410000 */
[----:B------:R1:W-:Y:S01]  /*cce0*/  ST.E desc[UR46][R16.64+0x2d0], R223 ;  /* 0x0002d0df10007985 */ /* 0x0003e2000c10192e */
[----:B--2---:R-:W-:-:S03]  /*ccf0*/  FMUL.FTZ R191, R25, R80 ;  /* 0x0000005019bf7220 */ /* 0x004fc60000410000 */
[----:B------:R2:W-:Y:S01]  /*cd00*/  ST.E desc[UR46][R16.64+0x2d4], R27 ;  /* 0x0002d41b10007985 */ /* 0x0005e2000c10192e */
[C---:B---3--:R-:W-:Y:S01]  /*cd10*/  FMUL.FTZ R193, R25.reuse, R86 ;  /* 0x0000005619c17220 */ /* 0x048fe20000410000 */
[C---:B----4-:R-:W-:Y:S01]  /*cd20*/  FMUL.FTZ R219, R25.reuse, R84 ;  /* 0x0000005419db7220 */ /* 0x050fe20000410000 */
        /* <DEDUP_REMOVED lines=41> */
[----:B--2---:R-:W-:Y:S01]  /*cfc0*/  FMUL.FTZ R27, R25, R138 ;  /* 0x0000008a191b7220 */ /* 0x004fe20000410000 */
[----:B------:R1:W-:Y:S01]  /*cfd0*/  ST.E desc[UR46][R16.64+0x380], R199 ;  /* 0x000380c710007985 */ /* 0x0003e2000c10192e */
[C---:B------:R-:W-:Y:S01]  /*cfe0*/  FMUL.FTZ R31, R110.reuse, R31 ;  /* 0x0000001f6e1f7220 */ /* 0x040fe20000410000 */
[C---:B------:R-:W-:Y:S02]  /*cff0*/  FMUL.FTZ R29, R110.reuse, R29 ;  /* 0x0000001d6e1d7220 */ /* 0x040fe40000410000 */
[----:B------:R2:W-:Y:S01]  /*d000*/  ST.E desc[UR46][R16.64+0x384], R201 ;  /* 0x000384c910007985 */ /* 0x0005e2000c10192e */
[C---:B------:R-:W-:Y:S01]  /*d010*/  FMUL.FTZ R5, R110.reuse, R5 ;  /* 0x000000056e057220 */ /* 0x040fe20000410000 */
[----:B------:R-:W-:-:S02]  /*d020*/  FMUL.FTZ R39, R110, R39 ;  /* 0x000000276e277220 */ /* 0x000fc40000410000 */
[----:B------:R3:W-:Y:S01]  /*d030*/  ST.E desc[UR46][R16.64+0x390], R203 ;  /* 0x000390cb10007985 */ /* 0x0007e2000c10192e */
[C---:B------:R-:W-:Y:S01]  /*d040*/  FMUL.FTZ R33, R110.reuse, R33 ;  /* 0x000000216e217220 */ /* 0x040fe20000410000 */
[C---:B------:R-:W-:Y:S02]  /*d050*/  FMUL.FTZ R37, R110.reuse, R37 ;  /* 0x000000256e257220 */ /* 0x040fe40000410000 */
[----:B------:R4:W-:Y:S01]  /*d060*/  ST.E desc[UR46][R16.64+0x394], R217 ;  /* 0x000394d910007985 */ /* 0x0009e2000c10192e */
[C---:B-1----:R-:W-:Y:S01]  /*d070*/  FMUL.FTZ R199, R25.reuse, R132 ;  /* 0x0000008419c77220 */ /* 0x042fe20000410000 */
[C---:B------:R-:W-:Y:S02]  /*d080*/  FMUL.FTZ R35, R110.reuse, R35 ;  /* 0x000000236e237220 */ /* 0x040fe40000410000 */
[----:B------:R1:W-:Y:S01]  /*d090*/  ST.E desc[UR46][R16.64+0x3a0], R101 ;  /* 0x0003a06510007985 */ /* 0x0003e2000c10192e */
[----:B--2---:R-:W-:Y:S01]  /*d0a0*/  FMUL.FTZ R201, R25, R136 ;  /* 0x0000008819c97220 */ /* 0x004fe20000410000 */
[----:B------:R-:W-:-:S02]  /*d0b0*/  FMUL.FTZ R51, R110, R51 ;  /* 0x000000336e337220 */ /* 0x000fc40000410000 */
[----:B------:R2:W-:Y:S01]  /*d0c0*/  ST.E desc[UR46][R16.64+0x3a4], R191 ;  /* 0x0003a4bf10007985 */ /* 0x0005e2000c10192e */
[C---:B---3--:R-:W-:Y:S01]  /*d0d0*/  FMUL.FTZ R203, R25.reuse, R134 ;  /* 0x0000008619cb7220 */ /* 0x048fe20000410000 */
[C---:B------:R-:W-:Y:S02]  /*d0e0*/  FMUL.FTZ R49, R110.reuse, R49 ;  /* 0x000000316e317220 */ /* 0x040fe40000410000 */
[----:B------:R3:W-:Y:S01]  /*d0f0*/  ST.E desc[UR46][R16.64+0x3b0], R193 ;  /* 0x0003b0c110007985 */ /* 0x0007e2000c10192e */
[C---:B----4-:R-:W-:Y:S01]  /*d100*/  FMUL.FTZ R217, R25.reuse, R142 ;  /* 0x0000008e19d97220 */ /* 0x050fe20000410000 */
[C---:B------:R-:W-:Y:S02]  /*d110*/  FMUL.FTZ R41, R110.reuse, R41 ;  /* 0x000000296e297220 */ /* 0x040fe40000410000 */
[----:B------:R4:W-:Y:S01]  /*d120*/  ST.E desc[UR46][R16.64+0x3b4], R219 ;  /* 0x0003b4db10007985 */ /* 0x0009e2000c10192e */
[----:B-1----:R-:W-:Y:S01]  /*d130*/  FMUL.FTZ R101, R25, R140 ;  /* 0x0000008c19657220 */ /* 0x002fe20000410000 */
[----:B------:R-:W-:-:S02]  /*d140*/  FMUL.FTZ R47, R110, R47 ;  /* 0x0000002f6e2f7220 */ /* 0x000fc40000410000 */
[----:B------:R1:W-:Y:S01]  /*d150*/  ST.E desc[UR46][R16.64+0x3c0], R223 ;  /* 0x0003c0df10007985 */ /* 0x0003e2000c10192e */
[C---:B--2---:R-:W-:Y:S01]  /*d160*/  FMUL.FTZ R191, R25.reuse, R144 ;  /* 0x0000009019bf7220 */ /* 0x044fe20000410000 */
[C---:B------:R-:W-:Y:S02]  /*d170*/  FMUL.FTZ R45, R110.reuse, R45 ;  /* 0x0000002d6e2d7220 */ /* 0x040fe40000410000 */
[----:B------:R2:W-:Y:S01]  /*d180*/  ST.E desc[UR46][R16.64+0x3c4], R27 ;  /* 0x0003c41b10007985 */ /* 0x0005e2000c10192e */
[C---:B---3--:R-:W-:Y:S01]  /*d190*/  FMUL.FTZ R193, R25.reuse, R150 ;  /* 0x0000009619c17220 */ /* 0x048fe20000410000 */
[C---:B------:R-:W-:Y:S01]  /*d1a0*/  FMUL.FTZ R43, R110.reuse, R43 ;  /* 0x0000002b6e2b7220 */ /* 0x040fe20000410000 */
[C---:B------:R-:W-:Y:S01]  /*d1b0*/  FMUL.FTZ R63, R110.reuse, R63 ;  /* 0x0000003f6e3f7220 */ /* 0x040fe20000410000 */
[C---:B----4-:R-:W-:Y:S01]  /*d1c0*/  FMUL.FTZ R219, R25.reuse, R148 ;  /* 0x0000009419db7220 */ /* 0x050fe20000410000 */
[C---:B------:R-:W-:Y:S01]  /*d1d0*/  FMUL.FTZ R55, R110.reuse, R55 ;  /* 0x000000376e377220 */ /* 0x040fe20000410000 */
[C---:B------:R-:W-:Y:S01]  /*d1e0*/  FMUL.FTZ R61, R110.reuse, R61 ;  /* 0x0000003d6e3d7220 */ /* 0x040fe20000410000 */
[C---:B------:R-:W-:Y:S01]  /*d1f0*/  FMUL.FTZ R59, R110.reuse, R59 ;  /* 0x0000003b6e3b7220 */ /* 0x040fe20000410000 */
[C---:B-1----:R-:W-:Y:S01]  /*d200*/  FMUL.FTZ R223, R25.reuse, R146 ;  /* 0x0000009219df7220 */ /* 0x042fe20000410000 */
[C---:B------:R-:W-:Y:S01]  /*d210*/  FMUL.FTZ R57, R110.reuse, R57 ;  /* 0x000000396e397220 */ /* 0x040fe20000410000 */
[C---:B------:R-:W-:Y:S01]  /*d220*/  FMUL.FTZ R53, R110.reuse, R53 ;  /* 0x000000356e357220 */ /* 0x040fe20000410000 */
[C---:B------:R-:W-:Y:S01]  /*d230*/  FMUL.FTZ R69, R110.reuse, R69 ;  /* 0x000000456e457220 */ /* 0x040fe20000410000 */
[C---:B--2---:R-:W-:Y:S01]  /*d240*/  FMUL.FTZ R27, R25.reuse, R216 ;  /* 0x000000d8191b7220 */ /* 0x044fe20000410000 */
[----:B------:R-:W-:Y:S01]  /*d250*/  FMUL.FTZ R25, R25, R202 ;  /* 0x000000ca19197220 */ /* 0x000fe20000410000 */
[C---:B------:R-:W-:Y:S01]  /*d260*/  FMUL.FTZ R75, R110.reuse, R75 ;  /* 0x0000004b6e4b7220 */ /* 0x040fe20000410000 */
        /* <DEDUP_REMOVED lines=41> */
[----:B------:R-:W-:Y:S01]  /*d500*/  FMUL.FTZ R113, R110, R113 ;  /* 0x000000716e717220 */ /* 0x000fe20000410000 */
[----:B------:R-:W-:Y:S04]  /*d510*/  ST.E desc[UR46][R16.64+0x3d0], R199 ;  /* 0x0003d0c710007985 */ /* 0x000fe8000c10192e */
        /* <DEDUP_REMOVED lines=12> */
[----:B------:R1:W-:Y:S04]  /*d5e0*/  ST.E desc[UR46][R16.64+0x248], R5 ;  /* 0x0002480510007985 */ /* 0x0003e8000c10192e */
[----:B------:R-:W-:Y:S04]  /*d5f0*/  ST.E desc[UR46][R16.64+0x24c], R39 ;  /* 0x00024c2710007985 */ /* 0x000fe8000c10192e */
[----:B------:R2:W-:Y:S04]  /*d600*/  ST.E desc[UR46][R16.64+0x258], R33 ;  /* 0x0002582110007985 */ /* 0x0005e8000c10192e */
[----:B------:R-:W-:Y:S04]  /*d610*/  ST.E desc[UR46][R16.64+0x25c], R37 ;  /* 0x00025c2510007985 */ /* 0x000fe8000c10192e */
[----:B------:R3:W-:Y:S04]  /*d620*/  ST.E desc[UR46][R16.64+0x268], R35 ;  /* 0x0002682310007985 */ /* 0x0007e8000c10192e */
[----:B------:R-:W-:Y:S04]  /*d630*/  ST.E desc[UR46][R16.64+0x26c], R51 ;  /* 0x00026c3310007985 */ /* 0x000fe8000c10192e */
[----:B------:R-:W-:Y:S04]  /*d640*/  ST.E desc[UR46][R16.64+0x278], R49 ;  /* 0x0002783110007985 */ /* 0x000fe8000c10192e */
[----:B------:R4:W-:Y:S04]  /*d650*/  ST.E desc[UR46][R16.64+0x27c], R41 ;  /* 0x00027c2910007985 */ /* 0x0009e8000c10192e */
[----:B------:R-:W-:Y:S04]  /*d660*/  ST.E desc[UR46][R16.64+0x288], R47 ;  /* 0x0002882f10007985 */ /* 0x000fe8000c10192e */
[----:B------:R-:W-:Y:S04]  /*d670*/  ST.E desc[UR46][R16.64+0x28c], R45 ;  /* 0x00028c2d10007985 */ /* 0x000fe8000c10192e */
[----:B------:R4:W-:Y:S04]  /*d680*/  ST.E desc[UR46][R16.64+0x298], R43 ;  /* 0x0002982b10007985 */ /* 0x0009e8000c10192e */
[----:B------:R-:W-:Y:S04]  /*d690*/  ST.E desc[UR46][R16.64+0x29c], R63 ;  /* 0x00029c3f10007985 */ /* 0x000fe8000c10192e */
[----:B------:R-:W-:Y:S04]  /*d6a0*/  ST.E desc[UR46][R16.64+0x2a8], R55 ;  /* 0x0002a83710007985 */ /* 0x000fe8000c10192e */
[----:B------:R-:W-:Y:S04]  /*d6b0*/  ST.E desc[UR46][R16.64+0x2ac], R61 ;  /* 0x0002ac3d10007985 */ /* 0x000fe8000c10192e */
        /* <DEDUP_REMOVED lines=46> */
[----:B------:R4:W-:Y:S01]  /*d9a0*/  ST.E desc[UR46][R16.64+0x428], R113 ;  /* 0x0004287110007985 */ /* 0x0009e2000c10192e */
[----:B------:R2:W-:Y:S06]  /*d9b0*/  BAR.SYNC.DEFER_BLOCKING R205, 0x100 ;  /* 0x000400cd0000751d */ /* 0x0005ec0000010000 */
[----:B-1----:R-:W4:Y:S04]  /*d9c0*/  LD.E R5, desc[UR46][R16.64+0x230] ;  /* 0x0002302e10057980 */ /* 0x002f28000c101900 */
[----:B------:R-:W4:Y:S04]  /*d9d0*/  LD.E R25, desc[UR46][R16.64+0x234] ;  /* 0x0002342e10197980 */ /* 0x000f28000c101900 */
[----:B------:R-:W4:Y:S04]  /*d9e0*/  LD.E R27, desc[UR46][R16.64+0x238] ;  /* 0x0002382e101b7980 */ /* 0x000f28000c101900 */
[----:B------:R-:W4:Y:S04]  /*d9f0*/  LD.E R29, desc[UR46][R16.64+0x23c] ;  /* 0x00023c2e101d7980 */ /* 0x000f28000c101900 */
[----:B------:R-:W4:Y:S04]  /*da00*/  LD.E R31, desc[UR46][R16.64+0x240] ;  /* 0x0002402e101f7980 */ /* 0x000f28000c101900 */
[----:B--2---:R-:W2:Y:S04]  /*da10*/  LD.E R33, desc[UR46][R16.64+0x244] ;  /* 0x0002442e10217980 */ /* 0x004ea8000c101900 */
[----:B---3--:R-:W3:Y:S04]  /*da20*/  LD.E R35, desc[UR46][R16.64+0x248] ;  /* 0x0002482e10237980 */ /* 0x008ee8000c101900 */
[----:B------:R-:W3:Y:S04]  /*da30*/  LD.E R37, desc[UR46][R16.64+0x24c] ;  /* 0x00024c2e10257980 */ /* 0x000ee8000c101900 */
[----:B------:R-:W3:Y:S04]  /*da40*/  LD.E R39, desc[UR46][R16.64+0x250] ;  /* 0x0002502e10277980 */ /* 0x000ee8000c101900 */
[----:B----4-:R-:W4:Y:S04]  /*da50*/  LD.E R41, desc[UR46][R16.64+0x254] ;  /* 0x0002542e10297980 */ /* 0x010f28000c101900 */
        /* <DEDUP_REMOVED lines=118> */
[----:B------:R-:W-:Y:S04]  /*e1c0*/  ST.E desc[UR46][R16.64+0x230], R5 ;  /* 0x0002300510007985 */ /* 0x000fe8000c10192e */
[----:B------:R-:W-:Y:S04]  /*e1d0*/  ST.E desc[UR46][R16.64+0x234], R25 ;  /* 0x0002341910007985 */ /* 0x000fe8000c10192e */
[----:B------:R-:W-:Y:S04]  /*e1e0*/  ST.E desc[UR46][R16.64+0x238], R27 ;  /* 0x0002381b10007985 */ /* 0x000fe8000c10192e */
[----:B------:R-:W-:Y:S04]  /*e1f0*/  ST.E desc[UR46][R16.64+0x23c], R29 ;  /* 0x00023c1d10007985 */ /* 0x000fe8000c10192e */
[----:B------:R-:W-:Y:S04]  /*e200*/  ST.E desc[UR46][R16.64+0x240], R31 ;  /* 0x0002401f10007985 */ /* 0x000fe8000c10192e */
[----:B--2---:R-:W-:Y:S04]  /*e210*/  ST.E desc[UR46][R16.64+0x244], R33 ;  /* 0x0002442110007985 */ /* 0x004fe8000c10192e */
[----:B---3--:R-:W-:Y:S04]  /*e220*/  ST.E desc[UR46][R16.64+0x248], R35 ;  /* 0x0002482310007985 */ /* 0x008fe8000c10192e */
[----:B------:R-:W-:Y:S04]  /*e230*/  ST.E desc[UR46][R16.64+0x24c], R37 ;  /* 0x00024c2510007985 */ /* 0x000fe8000c10192e */
[----:B------:R-:W-:Y:S04]  /*e240*/  ST.E desc[UR46][R16.64+0x250], R39 ;  /* 0x0002502710007985 */ /* 0x000fe8000c10192e */
[----:B----4-:R-:W-:Y:S04]  /*e250*/  ST.E desc[UR46][R16.64+0x254], R41 ;  /* 0x0002542910007985 */ /* 0x010fe8000c10192e */
        /* <DEDUP_REMOVED lines=118> */
[----:B-1----:R-:W4:Y:S04]  /*e9c0*/  LD.E R189, desc[UR46][R16.64+0x218] ;  /* 0x0002182e10bd7980 */ /* 0x002f28000c101900 */
[----:B--2---:R-:W2:Y:S04]  /*e9d0*/  LD.E.64 R4, desc[UR46][R16.64+0xa8] ;  /* 0x0000a82e10047980 */ /* 0x004ea8000c101b00 */
[----:B------:R-:W2:Y:S04]  /*e9e0*/  LDL R191, [R1+0x88] ;  /* 0x0000880001bf7983 */ /* 0x000ea80000100800 */
[----:B---3--:R-:W3:Y:S04]  /*e9f0*/  LD.E R24, desc[UR46][R16.64+0x230] ;  /* 0x0002302e10187980 */ /* 0x008ee8000c101900 */
[----:B------:R-:W3:Y:S04]  /*ea00*/  LD.E R25, desc[UR46][R16.64+0x234] ;  /* 0x0002342e10197980 */ /* 0x000ee8000c101900 */
[----:B----4-:R-:W3:Y:S04]  /*ea10*/  LD.E R26, desc[UR46][R16.64+0x238] ;  /* 0x0002382e101a7980 */ /* 0x010ee8000c101900 */
[----:B------:R-:W3:Y:S04]  /*ea20*/  LD.E R27, desc[UR46][R16.64+0x23c] ;  /* 0x00023c2e101b7980 */ /* 0x000ee8000c101900 */
        /* <DEDUP_REMOVED lines=123> */
[----:B------:R-:W3:Y:S01]  /*f1e0*/  LD.E R151, desc[UR46][R16.64+0x42c] ;  /* 0x00042c2e10977980 */ /* 0x000ee2000c101900 */
[----:B--2---:R-:W-:Y:S01]  /*f1f0*/  IMAD R4, R189, 0xc00, R4 ;  /* 0x00000c00bd047824 */ /* 0x004fe200078e0204 */
[----:B------:R-:W-:-:S02]  /*f200*/  ISETP.NE.U32.AND P1, PT, R191, RZ, PT ;  /* 0x000000ffbf00720c */ /* 0x000fc40003f25070 */
[----:B------:R-:W-:Y:S02]  /*f210*/  R2UR UR7, R5 ;  /* 0x00000000050772ca */ /* 0x000fe400000e0000 */
[----:B------:R-:W-:Y:S02]  /*f220*/  R2UR UR6, R4 ;  /* 0x00000000040672ca */ /* 0x000fe400000e0000 */
[----:B------:R-:W-:Y:S02]  /*f230*/  F2FP.F16.F32.PACK_AB R152, R153, R152 ;  /* 0x000000989998723e */ /* 0x000fe400000000ff */
[----:B------:R-:W-:Y:S02]  /*f240*/  F2FP.F16.F32.PACK_AB R154, R154, R155 ;  /* 0x0000009b9a9a723e */ /* 0x000fe400000000ff */
[----:B------:R-:W-:Y:S02]  /*f250*/  F2FP.F16.F32.PACK_AB R153, R192, R183 ;  /* 0x000000b7c099723e */ /* 0x000fe400000000ff */
[----:B------:R-:W-:Y:S01]  /*f260*/  F2FP.F16.F32.PACK_AB R155, R181, R6 ;  /* 0x00000006b59b723e */ /* 0x000fe200000000ff */
[----:B------:R-:W-:Y:S01]  /*f270*/  VOTEU.ANY UP0, P1 ;  /* 0x00000000003f7886 */ /* 0x000fe20000800100 */
[----:B------:R-:W-:-:S02]  /*f280*/  VIADD R6, R4, 0x80 ;  /* 0x0000008004067836 */ /* 0x000fc40000000000 */
[----:B---3--:R-:W-:-:S06]  /*f290*/  WARPGROUP.ARRIVE ;  /* 0x00000000000079c5 */ /* 0x008fcc0000000000 */
[----:B------:R-:W-:Y:S01]  /*f2a0*/  HGMMA.64x256x16.F32 R24, R152, gdesc[UR4].tnspB, R24, UP0, gsb0 ;  /* 0x43e0000498187df0 */ /* 0x000fe2000b800818 */
[----:B------:R-:W-:Y:S01]  /*f2b0*/  R2UR UR6, R6 ;  /* 0x00000000060672ca */ /* 0x000fe200000e0000 */
[----:B------:R-:W-:Y:S01]  /*f2c0*/  VIADD R6, R4, 0x100 ;  /* 0x0000010004067836 */ /* 0x000fe20000000000 */
[----:B------:R-:W-:Y:S02]  /*f2d0*/  WARPGROUP.DEPBAR.LE gsb0, 0x0 ;  /* 0x00008000000079c5 */ /* 0x000fe40000010000 */
[----:B------:R-:W-:Y:S01]  /*f2e0*/  F2FP.F16.F32.PACK_AB R152, R7, R182 ;  /* 0x000000b60798723e */ /* 0x000fe200000000ff */
[----:B------:R-:W-:Y:S01]  /*f2f0*/  IMAD.MOV.U32 R7, RZ, RZ, R5 ;  /* 0x000000ffff077224 */ /* 0x000fe200078e0005 */
[----:B------:R-:W-:-:S04]  /*f300*/  F2FP.F16.F32.PACK_AB R153, R190, R179 ;  /* 0x000000b3be99723e */ /* 0x000fc800000000ff */
[----:B------:R-:W-:Y:S02]  /*f310*/  R2UR UR7, R7 ;  /* 0x00000000070772ca */ /* 0x000fe400000e0000 */
[----:B------:R-:W-:Y:S02]  /*f320*/  F2FP.F16.F32.PACK_AB R154, R180, R175 ;  /* 0x000000afb49a723e */ /* 0x000fe400000000ff */
[----:B------:R-:W-:Y:S01]  /*f330*/  F2FP.F16.F32.PACK_AB R155, R188, R177 ;  /* 0x000000b1bc9b723e */ /* 0x000fe200000000ff */
        /* <DEDUP_REMOVED lines=127> */
[----:B------:R1:W-:Y:S02]  /*fb30*/  ST.E desc[UR46][R16.64+0x42c], R151 ;  /* 0x00042c9710007985 */ /* 0x0003e4000c10192e */
[----:B-1----:R-:W-:-:S06]  /*fb40*/  WARPGROUP.ARRIVE ;  /* 0x00000000000079c5 */ /* 0x002fcc0000000000 */
[----:B------:R-:W-:Y:S01]  /*fb50*/  HGMMA.64x256x16.F32 R24, R152, gdesc[UR4].tnspB, R24, gsb0 ;  /* 0x43e0000498187df0 */ /* 0x000fe20008000818 */
[----:B------:R-:W-:Y:S01]  /*fb60*/  IMAD.MOV.U32 R7, RZ, RZ, R5 ;  /* 0x000000ffff077224 */ /* 0x000fe200078e0005 */
[----:B------:R-:W-:-:S04]  /*fb70*/  R2UR UR6, R6 ;  /* 0x00000000060672ca */ /* 0x000fc800000e0000 */
[----:B------:R-:W-:Y:S01]  /*fb80*/  R2UR UR7, R7 ;  /* 0x00000000070772ca */ /* 0x000fe200000e0000 */
[----:B------:R-:W-:Y:S01]  /*fb90*/  STL [R1+0x88], R0 ;  /* 0x0000880001007387 */ /* 0x000fe20000100800 */
[----:B------:R-:W-:Y:S02]  /*fba0*/  VIADD R6, R4, 0x180 ;  /* 0x0000018004067836 */ /* 0x000fe40000000000 */
[----:B------:R-:W-:Y:S01]  /*fbb0*/  IMAD.MOV.U32 R7, RZ, RZ, R5 ;  /* 0x000000ffff077224 */ /* 0x000fe200078e0005 */
[----:B------:R-:W-:Y:S02]  /*fbc0*/  WARPGROUP.DEPBAR.LE gsb0, 0x0 ;  /* 0x00008000000079c5 */ /* 0x000fe40000010000 */
[----:B------:R-:W-:Y:S02]  /*fbd0*/  F2FP.F16.F32.PACK_AB R152, R174, R169 ;  /* 0x000000a9ae98723e */ /* 0x000fe400000000ff */
[----:B------:R-:W-:Y:S02]  /*fbe0*/  F2FP.F16.F32.PACK_AB R153, R176, R171 ;  /* 0x000000abb099723e */ /* 0x000fe400000000ff */
[----:B------:R-:W-:-:S02]  /*fbf0*/  F2FP.F16.F32.PACK_AB R154, R167, R172 ;  /* 0x000000aca79a723e */ /* 0x000fc400000000ff */
        /* <DEDUP_REMOVED lines=131> */
[----:B------:R-:W-:Y:S02]  /*10430*/  R2UR UR6, R6 ;  /* 0x00000000060672ca */ /* 0x000fe400000e0000 */
[----:B------:R-:W-:Y:S01]  /*10440*/  R2UR UR7, R7 ;  /* 0x00000000070772ca */ /* 0x000fe200000e0000 */
[----:B------:R-:W-:Y:S01]  /*10450*/  STL [R1+0x88], R0 ;  /* 0x0000880001007387 */ /* 0x000fe20000100800 */
[----:B------:R-:W-:Y:S02]  /*10460*/  VIADD R6, R4, 0x200 ;  /* 0x0000020004067836 */ /* 0x000fe40000000000 */
[----:B------:R-:W-:Y:S01]  /*10470*/  IMAD.MOV.U32 R7, RZ, RZ, R5 ;  /* 0x000000ffff077224 */ /* 0x000fe200078e0005 */
[----:B------:R-:W-:Y:S02]  /*10480*/  WARPGROUP.DEPBAR.LE gsb0, 0x0 ;  /* 0x00008000000079c5 */ /* 0x000fe40000010000 */
[----:B------:R-:W-:-:S02]  /*10490*/  F2FP.F16.F32.PACK_AB R152, R166, R159 ;  /* 0x0000009fa698723e */ /* 0x000fc400000000ff */
[----:B------:R-:W-:Y:S02]  /*104a0*/  F2FP.F16.F32.PACK_AB R153, R170, R165 ;  /* 0x000000a5aa99723e */ /* 0x000fe400000000ff */
        /* <DEDUP_REMOVED lines=135> */
[----:B------:R-:W-:Y:S01]  /*10d20*/  VIADD R4, R4, 0x280 ;  /* 0x0000028004047836 */ /* 0x000fe20000000000 */
[----:B------:R-:W-:Y:S02]  /*10d30*/  WARPGROUP.DEPBAR.LE gsb0, 0x0 ;  /* 0x00008000000079c5 */ /* 0x000fe40000010000 */
[----:B------:R-:W-:Y:S02]  /*10d40*/  F2FP.F16.F32.PACK_AB R152, R19, R156 ;  /* 0x0000009c1398723e */ /* 0x000fe400000000ff */
[----:B------:R-:W-:-:S02]  /*10d50*/  F2FP.F16.F32.PACK_AB R153, R162, R23 ;  /* 0x00000017a299723e */ /* 0x000fc400000000ff */
        /* <DEDUP_REMOVED lines=270> */
[----:B------:R-:W-:Y:S02]  /*11e40*/  STL [R1+0x88], R0 ;  /* 0x0000880001007387 */ /* 0x000fe40000100800 */
[----:B------:R-:W-:Y:S02]  /*11e50*/  WARPGROUP.DEPBAR.LE gsb0, 0x0 ;  /* 0x00008000000079c5 */ /* 0x000fe40000010000 */
[----:B------:R-:W-:Y:S04]  /*11e60*/  ST.E desc[UR46][R16.64+0x230], R24 ;  /* 0x0002301810007985 */ /* 0x000fe8000c10192e */
[----:B------:R1:W-:Y:S04]  /*11e70*/  ST.E desc[UR46][R16.64+0x234], R25 ;  /* 0x0002341910007985 */ /* 0x0003e8000c10192e */
        /* <DEDUP_REMOVED lines=126> */
[----:B------:R4:W-:Y:S04]  /*12660*/  STL [R1+0x88], R0 ;  /* 0x0000880001007387 */ /* 0x0009e80000100800 */
        /* <DEDUP_REMOVED lines=10> */
[----:B-1----:R-:W4:Y:S04]  /*12710*/  LD.E R25, desc[UR46][R16.64+0x258] ;  /* 0x0002582e10197980 */ /* 0x002f28000c101900 */
[----:B--2---:R-:W2:Y:S04]  /*12720*/  LD.E R27, desc[UR46][R16.64+0x25c] ;  /* 0x00025c2e101b7980 */ /* 0x004ea8000c101900 */
[----:B---3--:R-:W3:Y:S04]  /*12730*/  LD.E R29, desc[UR46][R16.64+0x260] ;  /* 0x0002602e101d7980 */ /* 0x008ee8000c101900 */
        /* <DEDUP_REMOVED lines=126> */
[----:B--2---:R1:W-:Y:S04]  /*12f20*/  ST.E desc[UR46][R16.64+0x25c], R27 ;  /* 0x00025c1b10007985 */ /* 0x0043e8000c10192e */
[----:B---3--:R1:W-:Y:S04]  /*12f30*/  ST.E desc[UR46][R16.64+0x260], R29 ;  /* 0x0002601d10007985 */ /* 0x0083e8000c10192e */
[----:B----4-:R1:W-:Y:S04]  /*12f40*/  ST.E desc[UR46][R16.64+0x264], R31 ;  /* 0x0002641f10007985 */ /* 0x0103e8000c10192e */
        /* <DEDUP_REMOVED lines=113> */
[----:B------:R1:W-:Y:S01]  /*13660*/  ST.E desc[UR46][R16.64+0x42c], R58 ;  /* 0x00042c3a10007985 */ /* 0x0003e2000c10192e */
[----:B------:R-:W-:Y:S04]  /*13670*/  BSSY B0, `(.L_x_8775) ;  /* 0x0000008000007945 */ /* 0x000fe80003800000 */
[----:B------:R-:W-:Y:S05]  /*13680*/  @P2 BRA `(.L_x_8776) ;  /* 0x0000000000182947 */ /* 0x000fea0003800000 */
[----:B-1----:R-:W2:Y:S04]  /*13690*/  LDL.64 R4, [R1+0x68] ;  /* 0x0000680001047983 */ /* 0x002ea80000100a00 */
[----:B------:R-:W3:Y:S01]  /*136a0*/  LD.E R0, desc[UR46][R16.64+0x218] ;  /* 0x0002182e10007980 */ /* 0x000ee2000c101900 */
[----:B--2---:R-:W-:-:S05]  /*136b0*/  MOV R3, R4 ;  /* 0x0000000400037202 */ /* 0x004fca0000000f00 */
[----:B---3--:R-:W-:-:S05]  /*136c0*/  IMAD R0, R0, 0x8, R3 ;  /* 0x0000000800007824 */ /* 0x008fca00078e0203 */
[----:B------:R-:W-:-:S04]  /*136d0*/  PRMT R0, RZ, 0x654, R0 ;  /* 0x00000654ff007816 */ /* 0x000fc80000000000 */
[----:B------:R2:W-:Y:S03]  /*136e0*/  SYNCS.ARRIVE.TRANS64.RED.A1T0 RZ, [R0+URZ], RZ ;  /* 0x000000ff00ff79a7 */ /* 0x0005e6000810043f */
.L_x_8776:
[----:B------:R-:W-:Y:S05]  /*136f0*/  BSYNC B0 ;  /* 0x0000000000007941 */ /* 0x000fea0003800000 */
.L_x_8775:
[----:B------:R-:W-:Y:S05]  /*13700*/  @P0 BRA `(.L_x_8777) ;  /* 0xffffff6000840947 */ /* 0x000fea000383ffff */
.L_x_8760:
[----:B------:R-:W-:-:S13]  /*13710*/  ISETP.GE.AND P0, PT, R10, UR41, PT ;  /* 0x000000290a007c0c */ /* 0x000fda000bf06270 */
[----:B------:R-:W-:Y:S05]  /*13720*/  @!P0 BRA `(.L_x_8778) ;  /* 0x000000b0006c8947 */ /* 0x000fea0003800000 */
[----:B-1----:R1:W5:Y:S02]  /*13730*/  LDL.64 R2, [R1+0x178] ;  /* 0x0001780001027983 */ /* 0x0023640000100a00 */
.L_x_8809:
[----:B-----5:R-:W3:Y:S04]  /*13740*/  LD.E R5, desc[UR46][R2.64] ;  /* 0x0000002e02057980 */ /* 0x020ee8000c101900 */
[----:B-12---:R-:W2:Y:S01]  /*13750*/  LD.E R0, desc[UR46][R2.64+0x8] ;  /* 0x0000082e02007980 */ /* 0x006ea2000c101900 */
[----:B---3--:R-:W-:-:S05]  /*13760*/  VIADD R5, R5, 0x1 ;  /* 0x0000000105057836 */ /* 0x008fca0000000000 */
[----:B------:R-:W-:-:S13]  /*13770*/  ISETP.NE.AND P0, PT, R5, 0x2, PT ;  /* 0x000000020500780c */ /* 0x000fda0003f05270 */
[----:B------:R3:W5:Y:S04]  /*13780*/  @P0 LD.E R9, desc[UR46][R2.64+0x4] ;  /* 0x0000042e02090980 */ /* 0x000768000c101900 */
[----:B------:R-:W4:Y:S01]  /*13790*/  @!P0 LD.E R4, desc[UR46][R2.64+0x4] ;  /* 0x0000042e02048980 */ /* 0x000f22000c101900 */
[----:B--2---:R-:W-:-:S03]  /*137a0*/  VIADD R7, R0, 0x1 ;  /* 0x0000000100077836 */ /* 0x004fc60000000000 */
[----:B------:R2:W-:Y:S04]  /*137b0*/  ST.E desc[UR46][R2.64], R5 ;  /* 0x0000000502007985 */ /* 0x0005e8000c10192e */
[----:B------:R3:W-:Y:S04]  /*137c0*/  ST.E desc[UR46][R2.64+0x8], R7 ;  /* 0x0000080702007985 */ /* 0x0007e8000c10192e */
[----:B------:R3:W-:Y:S01]  /*137d0*/  @!P0 ST.E desc[UR46][R2.64], RZ ;  /* 0x000000ff02008985 */ /* 0x0007e2000c10192e */
[----:B----4-:R-:W-:-:S05]  /*137e0*/  @!P0 LOP3.LUT R9, R4, 0x1, RZ, 0x3c, !PT ;  /* 0x0000000104098812 */ /* 0x010fca00078e3cff */
[----:B------:R3:W-:Y:S04]  /*137f0*/  @!P0 ST.E desc[UR46][R2.64+0x4], R9 ;  /* 0x0000040902008985 */ /* 0x0007e8000c10192e */
[----:B------:R-:W4:Y:S04]  /*13800*/  LDL.64 R20, [R1+0x190] ;  /* 0x0001900001147983 */ /* 0x000f280000100a00 */
[----:B----4-:R-:W4:Y:S01]  /*13810*/  LD.E R0, desc[UR46][R20.64+0x1c] ;  /* 0x00001c2e14007980 */ /* 0x010f22000c101900 */
[----:B------:R-:W-:Y:S05]  /*13820*/  YIELD ;  /* 0x0000000000007946 */ /* 0x000fea0003800000 */
[----:B------:R-:W-:Y:S01]  /*13830*/  BSSY B0, `(.L_x_8779) ;  /* 0x0000006000007945 */ /* 0x000fe20003800000 */
[----:B--2---:R-:W-:Y:S01]  /*13840*/  @!P0 IMAD.MOV.U32 R5, RZ, RZ, RZ ;  /* 0x000000ffff058224 */ /* 0x004fe200078e00ff */
[----:B----4-:R-:W-:-:S04]  /*13850*/  LOP3.LUT R0, R0, 0x1, RZ, 0xfc, !PT ;  /* 0x0000000100007812 */ /* 0x010fc800078efcff */
[----:B------:R-:W-:-:S13]  /*13860*/  ISETP.NE.AND P1, PT, R0, 0x3, PT ;  /* 0x000000030000780c */ /* 0x000fda0003f25270 */
[----:B---3--:R-:W-:Y:S05]  /*13870*/  @!P1 BRA `(.L_x_8780) ;  /* 0x0000000000049947 */ /* 0x008fea0003800000 */
[----:B------:R-:W-:Y:S01]  /*13880*/  BPT.TRAP 0x1 ;  /* 0x000000040000795c */ /* 0x000fe20000300000 */
.L_x_8780:
[----:B------:R-:W-:Y:S05]  /*13890*/  BSYNC B0 ;  /* 0x0000000000007941 */ /* 0x000fea0003800000 */
.L_x_8779:
[----:B------:R-:W2:Y:S01]  /*138a0*/  LD.E.64 R6, desc[UR46][R20.64+0x8] ;  /* 0x0000082e14067980 */ /* 0x000ea2000c101b00 */
[----:B-----5:R-:W-:Y:S02]  /*138b0*/  SHF.L.U32 R8, R9, 0x1f, RZ ;  /* 0x0000001f09087819 */ /* 0x020fe400000006ff */
[----:B--2---:R-:W-:-:S05]  /*138c0*/  MOV R6, R6 ;  /* 0x0000000600067202 */ /* 0x004fca0000000f00 */
[----:B------:R-:W-:-:S04]  /*138d0*/  IMAD R5, R5, 0x8, R6 ;  /* 0x0000000805057824 */ /* 0x000fc800078e0206 */
[----:B------:R2:W3:Y:S01]  /*138e0*/  SYNCS.PHASECHK.TRANS64.TRYWAIT P0, [R5+URZ], R8 ;  /* 0x00000008050075a7 */ /* 0x0004e2000800017f */
[----:B------:R-:W4:Y:S04]  /*138f0*/  LD.E R4, desc[UR46][R20.64+0x1c] ;  /* 0x00001c2e14047980 */ /* 0x000f28000c101900 */
[----:B------:R2:W5:Y:S04]  /*13900*/  LD.E R0, desc[UR46][R2.64] ;  /* 0x0000002e02007980 */ /* 0x000568000c101900 */
[----:B------:R2:W5:Y:S01]  /*13910*/  LD.E R6, desc[UR46][R2.64+0x4] ;  /* 0x0000042e02067980 */ /* 0x000562000c101900 */
[----:B------:R-:W-:Y:S01]  /*13920*/  BSSY B0, `(.L_x_8781) ;  /* 0x0000005000007945 */ /* 0x000fe20003800000 */
[----:B----4-:R-:W-:-:S04]  /*13930*/  LOP3.LUT R4, R4, 0x1, RZ, 0xfc, !PT ;  /* 0x0000000104047812 */ /* 0x010fc800078efcff */
[----:B------:R-:W-:-:S13]  /*13940*/  ISETP.NE.AND P1, PT, R4, 0x3, PT ;  /* 0x000000030400780c */ /* 0x000fda0003f25270 */
[----:B--23--:R-:W-:Y:S05]  /*13950*/  @!P1 BRA `(.L_x_8782) ;  /* 0x0000000000049947 */ /* 0x00cfea0003800000 */
[----:B------:R-:W-:Y:S01]  /*13960*/  BPT.TRAP 0x1 ;  /* 0x000000040000795c */ /* 0x000fe20000300000 */
.L_x_8782:
[----:B------:R-:W-:Y:S05]  /*13970*/  BSYNC B0 ;  /* 0x0000000000007941 */ /* 0x000fea0003800000 */
.L_x_8781:
[----:B------:R-:W-:Y:S04]  /*13980*/  BSSY B0, `(.L_x_8783) ;  /* 0x0000008000007945 */ /* 0x000fe80003800000 */
[----:B------:R-:W-:Y:S05]  /*13990*/  @P0 BRA `(.L_x_8784) ;  /* 0x0000000000180947 */ /* 0x000fea0003800000 */
[----:B------:R-:W2:Y:S01]  /*139a0*/  LD.E.64 R4, desc[UR46][R20.64+0x8] ;  /* 0x0000082e14047980 */ /* 0x000ea2000c101b00 */
[----:B-----5:R-:W-:Y:S02]  /*139b0*/  SHF.L.U32 R7, R6, 0x1f, RZ ;  /* 0x0000001f06077819 */ /* 0x020fe400000006ff */
[----:B--2---:R-:W-:-:S05]  /*139c0*/  MOV R5, R4 ;  /* 0x0000000400057202 */ /* 0x004fca0000000f00 */
[----:B------:R-:W-:-:S04]  /*139d0*/  IMAD R0, R0, 0x8, R5 ;  /* 0x0000000800007824 */ /* 0x000fc800078e0205 */
[----:B------:R-:W2:Y:S02]  /*139e0*/  SYNCS.PHASECHK.TRANS64.TRYWAIT P0, [R0+URZ], R7 ;  /* 0x00000007000075a7 */ /* 0x000ea4000800017f */
[----:B--2---:R-:W-:Y:S05]  /*139f0*/  @!P0 BRA `(.L_x_8785) ;  /* 0x0000011000188947 */ /* 0x004fea0003800000 */
.L_x_8784:
[----:B------:R-:W-:Y:S05]  /*13a00*/  BSYNC B0 ;  /* 0x0000000000007941 */ /* 0x000fea0003800000 */
.L_x_8783:
[----:B------:R-:W3:Y:S04]  /*13a10*/  LD.E R5, desc[UR46][R2.64] ;  /* 0x0000002e02057980 */ /* 0x000ee8000c101900 */
[----:B------:R-:W3:Y:S01]  /*13a20*/  LDL.64 R8, [R1+0xa0] ;  /* 0x0000a00001087983 */ /* 0x000ee20000100a00 */
[----:B------:R-:W-:Y:S05]  /*13a30*/  WARPSYNC.ALL ;  /* 0x0000000000007948 */ /* 0x000fea0003800000 */
[----:B------:R-:W4:Y:S04]  /*13a40*/  LDL.64 R18, [R1+0x98] ;  /* 0x0000980001127983 */ /* 0x000f280000100a00 */
[----:B--2--5:R-:W2:Y:S04]  /*13a50*/  LDL.64 R6, [R1+0x98] ;  /* 0x0000980001067983 */ /* 0x024ea80000100a00 */
[----:B------:R-:W2:Y:S01]  /*13a60*/  LDL.64 R12, [R1+0x98] ;  /* 0x00009800010c7983 */ /* 0x000ea20000100a00 */
[----:B---3--:R-:W-:-:S03]  /*13a70*/  IMAD R4, R5, 0x300, R8 ;  /* 0x0000030005047824 */ /* 0x008fc600078e0208 */
[----:B------:R-:W3:Y:S01]  /*13a80*/  LDL.64 R14, [R1+0x98] ;  /* 0x00009800010e7983 */ /* 0x000ee20000100a00 */
[----:B------:R-:W-:Y:S01]  /*13a90*/  IMAD.MOV.U32 R5, RZ, RZ, R9 ;  /* 0x000000ffff057224 */ /* 0x000fe200078e0009 */
[----:B------:R-:W-:Y:S01]  /*13aa0*/  R2UR UR6, R4 ;  /* 0x00000000040672ca */ /* 0x000fe200000e0000 */
[----:B------:R-:W-:-:S03]  /*13ab0*/  WARPGROUP.ARRIVE ;  /* 0x00000000000079c5 */ /* 0x000fc60000000000 */
[----:B------:R-:W-:Y:S01]  /*13ac0*/  R2UR UR7, R5 ;  /* 0x00000000050772ca */ /* 0x000fe200000e0000 */
[----:B------:R-:W-:Y:S02]  /*13ad0*/  VIADD R8, R4, 0x2 ;  /* 0x0000000204087836 */ /* 0x000fe40000000000 */
[----:B------:R-:W-:Y:S01]  /*13ae0*/  IMAD.MOV.U32 R0, RZ, RZ, 0x1 ;  /* 0x00000001ff007424 */ /* 0x000fe200078e00ff */
[----:B------:R1:W-:Y:S04]  /*13af0*/  STL [R1+0x80], RZ ;  /* 0x000080ff01007387 */ /* 0x0003e80000100800 */
[----:B------:R1:W-:Y:S04]  /*13b00*/  STL [R1+0x80], R0 ;  /* 0x0000800001007387 */ /* 0x0003e80000100800 */
[----:B------:R1:W-:Y:S04]  /*13b10*/  STL [R1+0x80], R0 ;  /* 0x0000800001007387 */ /* 0x0003e80000100800 */
[----:B------:R1:W-:Y:S04]  /*13b20*/  STL [R1+0x80], R0 ;  /* 0x0000800001007387 */ /* 0x0003e80000100800 */
[----:B------:R1:W-:Y:S01]  /*13b30*/  STL [R1+0x80], R0 ;  /* 0x0000800001007387 */ /* 0x0003e20000100800 */
[----:B----4-:R-:W-:-:S02]  /*13b40*/  R2UR UR4, R18 ;  /* 0x00000000120472ca */ /* 0x010fc400000e0000 */
[----:B------:R-:W-:Y:S01]  /*13b50*/  R2UR UR5, R19 ;  /* 0x00000000130572ca */ /* 0x000fe200000e0000 */
[----:B------:R-:W4:-:S12]  /*13b60*/  LDL R18, [R1+0x54] ;  /* 0x0000540001127983 */ /* 0x000f180000100800 */
[----:B------:R-:W-:Y:S01]  /*13b70*/  HGMMA.64x96x16.F32 R24, gdesc[UR4], RZ, !UPT, gsb0 ;  /* 0x01600000041879f0 */ /* 0x000fe2000c0008ff */
[----:B--2---:R-:W-:Y:S01]  /*13b80*/  VIADD R6, R6, 0x2 ;  /* 0x0000000206067836 */ /* 0x004fe20000000000 */
        /* <DEDUP_REMOVED lines=17> */
[----:B---3--:R-:W-:-:S02]  /*13ca0*/  VIADD R14, R14, 0x6 ;  /* 0x000000060e0e7836 */ /* 0x008fc40000000000 */
        /* <DEDUP_REMOVED lines=11> */
[----:B----4-:R-:W-:-:S04]  /*13d60*/  LOP3.LUT R18, R18, 0x1, RZ, 0xfc, !PT ;  /* 0x0000000112127812 */ /* 0x010fc800078efcff */
[----:B------:R-:W-:Y:S01]  /*13d70*/  ISETP.NE.AND P1, PT, R18, 0x3, PT ;  /* 0x000000031200780c */ /* 0x000fe20003f25270 */
[----:B------:R-:W-:Y:S01]  /*13d80*/  BSSY B0, `(.L_x_8786) ;  /* 0x0000004000007945 */ /* 0x000fe20003800000 */
[----:B------:R-:W-:-:S11]  /*13d90*/  WARPGROUP.DEPBAR.LE gsb0, 0x0 ;  /* 0x00008000000079c5 */ /* 0x000fd60000010000 */
[----:B-1----:R-:W-:Y:S05]  /*13da0*/  @!P1 BRA `(.L_x_8787) ;  /* 0x0000000000049947 */ /* 0x002fea0003800000 */
[----:B------:R-:W-:Y:S01]  /*13db0*/  BPT.TRAP 0x1 ;  /* 0x000000040000795c */ /* 0x000fe20000300000 */
.L_x_8787:
[----:B------:R-:W-:Y:S05]  /*13dc0*/  BSYNC B0 ;  /* 0x0000000000007941 */ /* 0x000fea0003800000 */
.L_x_8786:
        /* <DEDUP_REMOVED lines=10> */
.L_x_8789:
[----:B------:R-:W-:Y:S05]  /*13e70*/  BSYNC B0 ;  /* 0x0000000000007941 */ /* 0x000fea0003800000 */
.L_x_8788:
[----:B------:R-:W-:Y:S04]  /*13e80*/  BSSY B0, `(.L_x_8790) ;  /* 0x0000006000007945 */ /* 0x000fe80003800000 */
[----:B--2---:R-:W-:Y:S05]  /*13e90*/  @P0 BRA `(.L_x_8791) ;  /* 0x0000000000100947 */ /* 0x004fea0003800000 */
[----:B-----5:R-:W-:Y:S01]  /*13ea0*/  IMAD R4, R4, 0x8, R7 ;  /* 0x0000000804047824 */ /* 0x020fe200078e0207 */
[----:B-1----:R-:W-:-:S04]  /*13eb0*/  SHF.L.U32 R5, R6, 0x1f, RZ ;  /* 0x0000001f06057819 */ /* 0x002fc800000006ff */
[----:B------:R-:W1:Y:S02]  /*13ec0*/  SYNCS.PHASECHK.TRANS64.TRYWAIT P0, [R4+URZ], R5 ;  /* 0x00000005040075a7 */ /* 0x000e64000800017f */
[----:B-1----:R-:W-:Y:S05]  /*13ed0*/  @!P0 BRA `(.L_x_8792) ;  /* 0x0000010800f48947 */ /* 0x002fea0003800000 */
.L_x_8791:
[----:B------:R-:W-:Y:S05]  /*13ee0*/  BSYNC B0 ;  /* 0x0000000000007941 */ /* 0x000fea0003800000 */
.L_x_8790:
[----:B------:R-:W2:Y:S04]  /*13ef0*/  LD.E R11, desc[UR46][R2.64] ;  /* 0x0000002e020b7980 */ /* 0x000ea8000c101900 */
[----:B-----5:R-:W2:Y:S01]  /*13f00*/  LDL.64 R6, [R1+0x118] ;  /* 0x0001180001067983 */ /* 0x020ea20000100a00 */
[----:B------:R-:W-:Y:S05]  /*13f10*/  WARPSYNC.ALL ;  /* 0x0000000000007948 */ /* 0x000fea0003800000 */
[----:B------:R-:W3:Y:S04]  /*13f20*/  LDL R18, [R1+0x90] ;  /* 0x0000900001127983 */ /* 0x000ee80000100800 */
[----:B-1----:R-:W4:Y:S04]  /*13f30*/  LDL.64 R4, [R1+0x110] ;  /* 0x0001100001047983 */ /* 0x002f280000100a00 */
[----:B------:R-:W4:Y:S04]  /*13f40*/  LDL.64 R8, [R1+0x110] ;  /* 0x0001100001087983 */ /* 0x000f280000100a00 */
[----:B------:R-:W4:Y:S01]  /*13f50*/  LDL.64 R12, [R1+0x110] ;  /* 0x00011000010c7983 */ /* 0x000f220000100a00 */
[----:B--2---:R-:W-:-:S03]  /*13f60*/  IMAD R6, R11, 0xc00, R6 ;  /* 0x00000c000b067824 */ /* 0x004fc600078e0206 */
[----:B------:R-:W2:Y:S01]  /*13f70*/  LDL.64 R14, [R1+0x110] ;  /* 0x00011000010e7983 */ /* 0x000ea20000100a00 */
[----:B------:R-:W-:Y:S01]  /*13f80*/  R2UR UR7, R7 ;  /* 0x00000000070772ca */ /* 0x000fe200000e0000 */
[----:B------:R-:W-:Y:S01]  /*13f90*/  WARPGROUP.ARRIVE ;  /* 0x00000000000079c5 */ /* 0x000fe20000000000 */
[----:B------:R-:W-:Y:S02]  /*13fa0*/  R2UR UR6, R6 ;  /* 0x00000000060672ca */ /* 0x000fe400000e0000 */
[----:B---3--:R-:W-:Y:S02]  /*13fb0*/  ISETP.NE.U32.AND P0, PT, R18, RZ, PT ;  /* 0x000000ff1200720c */ /* 0x008fe40003f05070 */
[----:B------:R-:W3:Y:S01]  /*13fc0*/  LDL.64 R18, [R1+0x110] ;  /* 0x0001100001127983 */ /* 0x000ee20000100a00 */
[----:B----4-:R-:W-:Y:S02]  /*13fd0*/  R2UR UR4, R4 ;  /* 0x00000000040472ca */ /* 0x010fe400000e0000 */
[----:B------:R-:W-:-:S08]  /*13fe0*/  R2UR UR5, R5 ;  /* 0x00000000050572ca */ /* 0x000fd000000e0000 */
[----:B------:R-:W-:-:S05]  /*13ff0*/  VOTEU.ANY UP0, P0 ;  /* 0x00000000003f7886 */ /* 0x000fca0000000100 */
        /* <DEDUP_REMOVED lines=129> */
[----:B----4-:R-:W-:Y:S01]  /*14810*/  VIADD R8, R8, 0xc02 ;  /* 0x00000c0208087836 */ /* 0x010fe20000000000 */
        /* <DEDUP_REMOVED lines=9> */
[----:B------:R-:W-:-:S02]  /*148b0*/  VIADD R12, R12, 0xc04 ;  /* 0x00000c040c0c7836 */ /* 0x000fc40000000000 */
        /* <DEDUP_REMOVED lines=20> */
[----:B------:R2:W-:Y:S04]  /*14a00*/  STL [R1+0x90], R0 ;  /* 0x0000900001007387 */ /* 0x0005e80000100800 */
[----:B------:R2:W-:Y:S01]  /*14a10*/  STL [R1+0x90], R0 ;  /* 0x0000900001007387 */ /* 0x0005e20000100800 */
[----:B------:R-:W-:-:S02]  /*14a20*/  WARPGROUP.DEPBAR.LE gsb0, 0x0 ;  /* 0x00008000000079c5 */ /* 0x000fc40000010000 */
[----:B------:R-:W-:-:S06]  /*14a30*/  WARPGROUP.ARRIVE ;  /* 0x00000000000079c5 */ /* 0x000fcc0000000000 */
[----:B------:R-:W-:Y:S01]  /*14a40*/  HGMMA.64x96x16.F32 R24, gdesc[UR4], R24, gsb0 ;  /* 0x01600000041879f0 */ /* 0x000fe20008000818 */
[----:B------:R2:W-:Y:S01]  /*14a50*/  STL [R1+0x90], R0 ;  /* 0x0000900001007387 */ /* 0x0005e20000100800 */
[----:B-1----:R-:W-:-:S03]  /*14a60*/  LOP3.LUT P1, RZ, R23, 0x7f, RZ, 0xc0, !PT ;  /* 0x0000007f17ff7812 */ /* 0x002fc6000782c0ff */
        /* <DEDUP_REMOVED lines=15> */
[----:B------:R-:W3:Y:S04]  /*14b60*/  @!P1 LD.E.64 R20, desc[UR46][R20.64+0x30] ;  /* 0x0000302e14149980 */ /* 0x000ee8000c101b00 */
[----:B------:R-:W4:Y:S01]  /*14b70*/  @!P1 LD.E R4, desc[UR46][R2.64] ;  /* 0x0000002e02049980 */ /* 0x000f22000c101900 */
[----:B---3--:R-:W-:-:S05]  /*14b80*/  @!P1 MOV R5, R20 ;  /* 0x0000001400059202 */ /* 0x008fca0000000f00 */
[----:B----4-:R-:W-:-:S05]  /*14b90*/  @!P1 IMAD R4, R4, 0x8, R5 ;  /* 0x0000000804049824 */ /* 0x010fca00078e0205 */
[----:B------:R-:W-:-:S04]  /*14ba0*/  @!P1 PRMT R4, RZ, 0x654, R4 ;  /* 0x00000654ff049816 */ /* 0x000fc80000000004 */
[----:B------:R1:W-:Y:S01]  /*14bb0*/  @!P1 SYNCS.ARRIVE.TRANS64.RED.A1T0 RZ, [R4+URZ], RZ ;  /* 0x000000ff04ff99a7 */ /* 0x0003e2000810043f */
[----:B------:R-:W3:Y:S01]  /*14bc0*/  LDL.64 R8, [R1+0x170] ;  /* 0x0001700001087983 */ /* 0x000ee20000100a00 */
[----:B------:R-:W-:Y:S02]  /*14bd0*/  ULDC UR4, c[0x0][0x20] ;  /* 0x0000080000047ab9 */ /* 0x000fe40000000800 */
[----:B------:R-:W-:Y:S01]  /*14be0*/  VIADD R5, R22, -UR4 ;  /* 0x8000000416057c36 */ /* 0x000fe20008000000 */
[----:B------:R-:W4:Y:S04]  /*14bf0*/  LDL R14, [R1+0x70] ;  /* 0x00007000010e7983 */ /* 0x000f280000100800 */
[----:B------:R-:W2:Y:S04]  /*14c00*/  LDL R11, [R5] ;  /* 0x00000000050b7983 */ /* 0x000ea80000100800 */
[----:B------:R-:W4:Y:S04]  /*14c10*/  LDL R7, [R5+0x8] ;  /* 0x0000080005077983 */ /* 0x000f280000100800 */
[----:B-1----:R-:W2:Y:S04]  /*14c20*/  LDL R4, [R5+0x18] ;  /* 0x0000180005047983 */ /* 0x002ea80000100800 */
[----:B------:R-:W4:Y:S04]  /*14c30*/  LDL R6, [R5+0x4] ;  /* 0x0000040005067983 */ /* 0x000f280000100800 */
[----:B------:R-:W4:Y:S04]  /*14c40*/  LDL R13, [R5+0xc] ;  /* 0x00000c00050d7983 */ /* 0x000f280000100800 */
[----:B------:R-:W4:Y:S04]  /*14c50*/  LDL R12, [R5+0x10] ;  /* 0x00001000050c7983 */ /* 0x000f280000100800 */
[----:B------:R-:W4:Y:S04]  /*14c60*/  LDL R15, [R5+0x14] ;  /* 0x00001400050f7983 */ /* 0x000f280000100800 */
[----:B---3--:R-:W3:Y:S01]  /*14c70*/  LD.E R9, desc[UR46][R8.64] ;  /* 0x0000002e08097980 */ /* 0x008ee2000c101900 */
[----:B------:R-:W-:Y:S01]  /*14c80*/  BSSY B0, `(.L_x_8793) ;  /* 0x000009d000007945 */ /* 0x000fe20003800000 */
[----:B--2---:R-:W-:Y:S01]  /*14c90*/  ISETP.GE.AND P0, PT, R4, 0x1, PT ;  /* 0x000000010400780c */ /* 0x004fe20003f06270 */
[----:B---3--:R-:W-:-:S04]  /*14ca0*/  FMUL.FTZ R28, R28, R9 ;  /* 0x000000091c1c7220 */ /* 0x008fc80000410000 */
[----:B------:R1:W2:Y:S01]  /*14cb0*/  MUFU.TANH R72, R28 ;  /* 0x0000001c00487308 */ /* 0x0002a20000002400 */
[----:B------:R-:W-:Y:S01]  /*14cc0*/  FMUL.FTZ R99, R30, R9 ;  /* 0x000000091e637220 */ /* 0x000fe20000410000 */
[----:B-1----:R-:W-:-:S04]  /*14cd0*/  SHF.R.S32.HI R28, RZ, 0x1f, R11 ;  /* 0x0000001fff1c7819 */ /* 0x002fc8000001140b */
[----:B------:R-:W-:-:S04]  /*14ce0*/  LEA.HI R28, R28, R11, RZ, 0x7 ;  /* 0x0000000b1c1c7211 */ /* 0x000fc800078f38ff */
[----:B------:R-:W-:-:S05]  /*14cf0*/  LOP3.LUT R30, R28, 0xffffff80, RZ, 0xc0, !PT ;  /* 0xffffff801c1e7812 */ /* 0x000fca00078ec0ff */
[----:B------:R-:W-:Y:S02]  /*14d00*/  IMAD.IADD R30, R11, 0x1, -R30 ;  /* 0x000000010b1e7824 */ /* 0x000fe400078e0a1e */
[-C--:B------:R-:W-:Y:S01]  /*14d10*/  FMUL.FTZ R89, R27, R9.reuse ;  /* 0x000000091b597220 */ /* 0x080fe20000410000 */
[-C--:B------:R-:W-:Y:S02]  /*14d20*/  FMUL.FTZ R29, R29, R9.reuse ;  /* 0x000000091d1d7220 */ /* 0x080fe40000410000 */
[----:B------:R-:W-:Y:S01]  /*14d30*/  SHF.R.S32.HI R23, RZ, 0x1f, R30 ;  /* 0x0000001fff177819 */ /* 0x000fe2000001141e */
[-C--:B------:R-:W-:Y:S01]  /*14d40*/  FMUL.FTZ R32, R32, R9.reuse ;  /* 0x0000000920207220 */ /* 0x080fe20000410000 */
[----:B------:R-:W-:Y:S02]  /*14d50*/  FMUL.FTZ R105, R31, R9 ;  /* 0x000000091f697220 */ /* 0x000fe40000410000 */
[----:B------:R-:W-:Y:S01]  /*14d60*/  LEA.HI R27, R23, R30, RZ, 0x2 ;  /* 0x0000001e171b7211 */ /* 0x000fe200078f10ff */
[----:B------:R1:W3:Y:S01]  /*14d70*/  MUFU.TANH R73, R29 ;  /* 0x0000001d00497308 */ /* 0x0002e20000002400 */
[----:B------:R-:W-:-:S07]  /*14d80*/  SHF.R.S32.HI R11, RZ, 0x7, R28 ;  /* 0x00000007ff0b7819 */ /* 0x000fce000001141c */
[----:B------:R4:W2:Y:S01]  /*14d90*/  MUFU.TANH R31, R32 ;  /* 0x00000020001f7308 */ /* 0x0008a20000002400 */
[--C-:B-1----:R-:W-:Y:S02]  /*14da0*/  SHF.R.S32.HI R29, RZ, 0x2, R27.reuse ;  /* 0x00000002ff1d7819 */ /* 0x102fe4000001141b */
[----:B------:R-:W-:Y:S02]  /*14db0*/  LEA.HI R23, R23, R30, RZ, 0x5 ;  /* 0x0000001e17177211 */ /* 0x000fe400078f28ff */
[----:B----4-:R-:W-:-:S04]  /*14dc0*/  SHF.R.S32.HI R32, RZ, 0x1f, R27 ;  /* 0x0000001fff207819 */ /* 0x010fc8000001141b */
[----:B------:R-:W-:Y:S02]  /*14dd0*/  LEA.HI R32, R32, R29, RZ, 0x3 ;  /* 0x0000001d20207211 */ /* 0x000fe400078f18ff */
[----:B------:R-:W-:Y:S02]  /*14de0*/  LEA.HI R28, R28, R11, RZ, 0x1 ;  /* 0x0000000b1c1c7211 */ /* 0x000fe400078f08ff */
[----:B------:R-:W-:Y:S02]  /*14df0*/  LOP3.LUT R32, R32, 0xfffffff8, RZ, 0xc0, !PT ;  /* 0xfffffff820207812 */ /* 0x000fe400078ec0ff */
[----:B------:R-:W-:Y:S01]  /*14e00*/  SHF.R.S32.HI R23, RZ, 0x5, R23 ;  /* 0x00000005ff177819 */ /* 0x000fe20000011417 */
[-C--:B------:R-:W-:Y:S01]  /*14e10*/  FMUL.FTZ R8, R24, R9.reuse ;  /* 0x0000000918087220 */ /* 0x080fe20000410000 */
[----:B------:R-:W-:Y:S01]  /*14e20*/  LOP3.LUT R28, R28, 0x3fffffe, RZ, 0xc0, !PT ;  /* 0x03fffffe1c1c7812 */ /* 0x000fe200078ec0ff */
[----:B------:R-:W-:Y:S02]  /*14e30*/  IMAD.IADD R32, R29, 0x1, -R32 ;  /* 0x000000011d207824 */ /* 0x000fe400078e0a20 */
        /* <DEDUP_REMOVED lines=33> */
[----:B------:R-:W-:-:S02]  /*15050*/  IMAD R29, R10, -0x60, R7 ;  /* 0xffffffa00a1d7824 */ /* 0x000fc400078e0207 */
[-C--:B------:R-:W-:Y:S01]  /*15060*/  FMUL.FTZ R141, R71, R9.reuse ;  /* 0x00000009478d7220 */ /* 0x080fe20000410000 */
[----:B------:R-:W-:Y:S01]  /*15070*/  IMAD R23, R14, 0x8, R23 ;  /* 0x000000080e177824 */ /* 0x000fe200078e0217 */
[----:B------:R-:W-:Y:S01]  /*15080*/  LOP3.LUT R27, R27, 0x7ffffffc, RZ, 0xc0, !PT ;  /* 0x7ffffffc1b1b7812 */ /* 0x000fe200078ec0ff */
[-C--:B------:R-:W-:Y:S01]  /*15090*/  FMUL.FTZ R45, R45, R9.reuse ;  /* 0x000000092d2d7220 */ /* 0x080fe20000410000 */
[-C--:B------:R-:W-:Y:S01]  /*150a0*/  FMUL.FTZ R49, R49, R9.reuse ;  /* 0x0000000931317220 */ /* 0x080fe20000410000 */
[-C--:B------:R-:W-:Y:S01]  /*150b0*/  FMUL.FTZ R53, R53, R9.reuse ;  /* 0x0000000935357220 */ /* 0x080fe20000410000 */
[-C--:B------:R-:W-:Y:S01]  /*150c0*/  FMUL.FTZ R59, R59, R9.reuse ;  /* 0x000000093b3b7220 */ /* 0x080fe20000410000 */
[-C--:B------:R-:W-:Y:S01]  /*150d0*/  FMUL.FTZ R61, R61, R9.reuse ;  /* 0x000000093d3d7220 */ /* 0x080fe20000410000 */
[----:B------:R-:W-:Y:S01]  /*150e0*/  FMUL.FTZ R65, R65, R9 ;  /* 0x0000000941417220 */ /* 0x000fe20000410000 */
[----:B------:R-:W-:Y:S01]  /*150f0*/  IMAD.IADD R28, R11, 0x1, -R28 ;  /* 0x000000010b1c7824 */ /* 0x000fe200078e0a1c */
[----:B------:R-:W-:Y:S01]  /*15100*/  IADD3 R14, -R6, 0x1, R29 ;  /* 0x00000001060e7810 */ /* 0x000fe20007ffe11d */
[----:B------:R-:W-:Y:S01]  /*15110*/  IMAD.U32 R11, R23, 0x10, R32 ;  /* 0x00000010170b7824 */ /* 0x000fe200078e0020 */
[----:B------:R-:W1:Y:S01]  /*15120*/  MUFU.TANH R8, R8 ;  /* 0x0000000800087308 */ /* 0x000e620000002400 */
[----:B------:R-:W-:-:S02]  /*15130*/  IMAD.IADD R27, R30, 0x1, -R27 ;  /* 0x000000011e1b7824 */ /* 0x000fc400078e0a1b */
[----:B------:R-:W-:Y:S01]  /*15140*/  FMUL.FTZ R44, R44, R9 ;  /* 0x000000092c2c7220 */ /* 0x000fe20000410000 */
[----:B------:R-:W-:Y:S01]  /*15150*/  IMAD R11, R28, 0x40, R11 ;  /* 0x000000401c0b7824 */ /* 0x000fe200078e020b */
[----:B------:R-:W-:-:S03]  /*15160*/  LOP3.LUT R28, RZ, R13, RZ, 0x33, !PT ;  /* 0x0000000dff1c7212 */ /* 0x000fc600078e33ff */
[----:B------:R-:W4:Y:S01]  /*15170*/  MUFU.TANH R25, R25 ;  /* 0x0000001900197308 */ /* 0x000f220000002400 */
[----:B------:R-:W-:-:S07]  /*15180*/  IMAD R9, R27, -0x2, R14 ;  /* 0xfffffffe1b097824 */ /* 0x000fce00078e020e */
        /* <DEDUP_REMOVED lines=42> */
[----:B------:R-:W-:-:S02]  /*15430*/  IMAD R14, R10, -0x60, RZ ;  /* 0xffffffa00a0e7824 */ /* 0x000fc400078e02ff */
[C---:B------:R-:W-:Y:S02]  /*15440*/  IMAD.IADD R30, R9.reuse, 0x1, R12 ;  /* 0x00000001091e7824 */ /* 0x040fe400078e020c */
[----:B------:R-:W-:Y:S02]  /*15450*/  IMAD.IADD R32, R9, 0x1, R28 ;  /* 0x0000000109207824 */ /* 0x000fe400078e021c */
[----:B------:R-:W-:Y:S01]  /*15460*/  IMAD R42, R10, -0x60, R15 ;  /* 0xffffffa00a2a7824 */ /* 0x000fe200078e020f */
[----:B------:R3:W1:Y:S01]  /*15470*/  MUFU.TANH R39, R44 ;  /* 0x0000002c00277308 */ /* 0x0006620000002400 */
[--C-:B------:R-:W-:Y:S02]  /*15480*/  IMAD.IADD R9, R30, 0x1, R11.reuse ;  /* 0x000000011e097824 */ /* 0x100fe400078e020b */
[----:B------:R-:W-:Y:S02]  /*15490*/  IMAD.IADD R12, R32, 0x1, R11 ;  /* 0x00000001200c7824 */ /* 0x000fe400078e020b */
[----:B---3--:R-:W-:Y:S01]  /*154a0*/  IMAD R44, R27, -0x2, R14 ;  /* 0xfffffffe1b2c7824 */ /* 0x008fe200078e020e */
[----:B--2-4-:R-:W-:Y:S06]  /*154b0*/  @!P0 BRA `(.L_x_8794) ;  /* 0x0000000000648947 */ /* 0x014fec0003800000 */
        /* <DEDUP_REMOVED lines=12> */
.L_x_8798:
[----:B------:R-:W-:Y:S05]  /*15580*/  BSYNC B2 ;  /* 0x0000000000027941 */ /* 0x000fea0003800000 */
.L_x_8797:
[----:B------:R-:W-:Y:S01]  /*15590*/  LOP3.LUT R13, RZ, R13, RZ, 0x33, !PT ;  /* 0x0000000dff0d7212 */ /* 0x000fe200078e33ff */
[----:B------:R-:W-:Y:S06]  /*155a0*/  BRA `(.L_x_8799) ;  /* 0x0000000000187947 */ /* 0x000fec0003800000 */
.L_x_8796:
[----:B------:R-:W-:-:S13]  /*155b0*/  ISETP.NE.AND P0, PT, R4, 0x1, PT ;  /* 0x000000010400780c */ /* 0x000fda0003f05270 */
[----:B------:R-:W-:Y:S05]  /*155c0*/  @!P0 BRA `(.L_x_8799) ;  /* 0x0000000000108947 */ /* 0x000fea0003800000 */
[----:B------:R-:W2:Y:S04]  /*155d0*/  LDL R14, [R5+0x1c] ;  /* 0x00001c00050e7983 */ /* 0x000ea80000100800 */
[----:B------:R-:W3:Y:S01]  /*155e0*/  LDL R28, [R5+0x20] ;  /* 0x00002000051c7983 */ /* 0x000ee20000100800 */
[----:B--2---:R-:W-:-:S05]  /*155f0*/  IMAD.HI.U32 R13, R13, R14, RZ ;  /* 0x0000000e0d0d7227 */ /* 0x004fca00078e00ff */
[----:B---3--:R-:W-:-:S07]  /*15600*/  SHF.R.U32.HI R13, RZ, R28, R13 ;  /* 0x0000001cff0d7219 */ /* 0x008fce000001160d */
.L_x_8799:
[----:B------:R-:W-:Y:S05]  /*15610*/  BSYNC B1 ;  /* 0x0000000000017941 */ /* 0x000fea0003800000 */
.L_x_8795:
[----:B------:R-:W-:-:S05]  /*15620*/  IMAD R13, R4, R13, R44 ;  /* 0x0000000d040d7224 */ /* 0x000fca00078e022c */
[----:B------:R-:W-:Y:S02]  /*15630*/  VIMNMX R12, R12, R13, !PT ;  /* 0x0000000d0c0c7248 */ /* 0x000fe40007fe0100 */
[----:B------:R-:W-:-:S07]  /*15640*/  VIADDMNMX R9, R13, R4, R9, PT ;  /* 0x000000040d097246 */ /* 0x000fce0003800109 */
.L_x_8794:
[----:B------:R-:W-:Y:S05]  /*15650*/  BSYNC B0 ;  /* 0x0000000000007941 */ /* 0x000fea0003800000 */
.L_x_8793:
[C---:B------:R-:W-:Y:S01]  /*15660*/  ISETP.GE.AND P0, PT, R42.reuse, 0x2, PT ;  /* 0x000000022a00780c */ /* 0x040fe20003f06270 */
        /* <DEDUP_REMOVED lines=23> */
[----:B-1----:R-:W-:Y:S02]  /*157e0*/  FSEL R51, R33, -INF , !P2 ;  /* 0xff80000021337808 */ /* 0x002fe40005000000 */
        /* <DEDUP_REMOVED lines=85> */
[----:B------:R-:W-:Y:S01]  /*15d40*/  FSEL R189, R8, -INF , !P6 ;  /* 0xff80000008bd7808 */ /* 0x000fe20007000000 */
[----:B------:R-:W-:Y:S01]  /*15d50*/  IMAD.IADD R8, R32, 0x1, R11 ;  /* 0x0000000120087824 */ /* 0x000fe200078e020b */
[----:B------:R-:W-:-:S04]  /*15d60*/  ISETP.GE.AND P6, PT, R42, 0x5a, PT ;  /* 0x0000005a2a00780c */ /* 0x000fc80003fc6270 */
[----:B------:R-:W-:Y:S02]  /*15d70*/  P2R R42, PR, RZ, 0x40 ;  /* 0x00000040ff2a7803 */ /* 0x000fe40000000000 */
[----:B------:R-:W-:-:S04]  /*15d80*/  ISETP.GT.AND P6, PT, R12, 0x59, !P6 ;  /* 0x000000590c00780c */ /* 0x000fc800077c4270 */
[----:B------:R-:W-:Y:S01]  /*15d90*/  ISETP.LT.OR P6, PT, R9, 0x5a, P6 ;  /* 0x0000005a0900780c */ /* 0x000fe200037c1670 */
[----:B------:R-:W-:-:S03]  /*15da0*/  IMAD.IADD R9, R30, 0x1, R11 ;  /* 0x000000011e097824 */ /* 0x000fc600078e020b */
        /* <DEDUP_REMOVED lines=15> */
.L_x_8805:
[----:B------:R-:W-:Y:S05]  /*15ea0*/  BSYNC B2 ;  /* 0x0000000000027941 */ /* 0x000fea0003800000 */
.L_x_8804:
[----:B------:R-:W-:Y:S01]  /*15eb0*/  LOP3.LUT R7, RZ, R7, RZ, 0x33, !PT ;  /* 0x00000007ff077212 */ /* 0x000fe200078e33ff */
[----:B------:R-:W-:Y:S06]  /*15ec0*/  BRA `(.L_x_8806) ;  /* 0x0000000000187947 */ /* 0x000fec0003800000 */
.L_x_8803:
[----:B------:R-:W-:-:S13]  /*15ed0*/  ISETP.NE.AND P6, PT, R4, 0x1, PT ;  /* 0x000000010400780c */ /* 0x000fda0003fc5270 */
[----:B------:R-:W-:Y:S05]  /*15ee0*/  @!P6 BRA `(.L_x_8806) ;  /* 0x000000000010e947 */ /* 0x000fea0003800000 */
[----:B------:R-:W2:Y:S04]  /*15ef0*/  LDL R6, [R5+0x1c] ;  /* 0x00001c0005067983 */ /* 0x000ea80000100800 */
[----:B------:R-:W3:Y:S01]  /*15f00*/  LDL R12, [R5+0x20] ;  /* 0x00002000050c7983 */ /* 0x000ee20000100800 */
[----:B--2---:R-:W-:-:S05]  /*15f10*/  IMAD.HI.U32 R7, R7, R6, RZ ;  /* 0x0000000607077227 */ /* 0x004fca00078e00ff */
[----:B---3--:R-:W-:-:S07]  /*15f20*/  SHF.R.U32.HI R7, RZ, R12, R7 ;  /* 0x0000000cff077219 */ /* 0x008fce0000011607 */
.L_x_8806:
[----:B------:R-:W-:Y:S05]  /*15f30*/  BSYNC B1 ;  /* 0x0000000000017941 */ /* 0x000fea0003800000 */
.L_x_8802:
[----:B------:R-:W-:-:S05]  /*15f40*/  IMAD R7, R4, R7, R44 ;  /* 0x0000000704077224 */ /* 0x000fca00078e022c */
[----:B------:R-:W-:Y:S02]  /*15f50*/  VIADDMNMX R9, R7, R4, R9, PT ;  /* 0x0000000407097246 */ /* 0x000fe40003800109 */
[----:B------:R-:W-:-:S07]  /*15f60*/  VIMNMX R8, R8, R7, !PT ;  /* 0x0000000708087248 */ /* 0x000fce0007fe0100 */
.L_x_8801:
[----:B------:R-:W-:Y:S05]  /*15f70*/  BSYNC B0 ;  /* 0x0000000000007941 */ /* 0x000fea0003800000 */
.L_x_8800:
[----:B------:R-:W2:Y:S01]  /*15f80*/  LD.E.64 R4, desc[UR46][R16.64+0x440] ;  /* 0x0004402e10047980 */ /* 0x000ea2000c101b00 */
[C---:B------:R-:W-:Y:S02]  /*15f90*/  ISETP.GT.AND P0, PT, R8.reuse, 0x1, !P0 ;  /* 0x000000010800780c */ /* 0x040fe40004704270 */
[----:B------:R-:W-:Y:S01]  /*15fa0*/  ISETP.GT.AND P1, PT, R8, 0x8, !P1 ;  /* 0x000000080800780c */ /* 0x000fe20004f24270 */
[----:B------:R-:W3:Y:S01]  /*15fb0*/  LD.E R108, desc[UR46][R16.64+0x460] ;  /* 0x0004602e106c7980 */ /* 0x000ee2000c101900 */
[C---:B------:R-:W-:Y:S02]  /*15fc0*/  ISETP.LT.OR P0, PT, R9.reuse, 0x2, P0 ;  /* 0x000000020900780c */ /* 0x040fe40000701670 */
[----:B------:R-:W-:Y:S01]  /*15fd0*/  ISETP.LT.OR P1, PT, R9, 0x9, P1 ;  /* 0x000000090900780c */ /* 0x000fe20000f21670 */
[----:B------:R-:W4:Y:S01]  /*15fe0*/  LD.E R44, desc[UR46][R16.64+0x2b0] ;  /* 0x0002b02e102c7980 */ /* 0x000f22000c101900 */
[----:B------:R-:W-:Y:S02]  /*15ff0*/  FSEL R89, R89, -INF , !P0 ;  /* 0xff80000059597808 */ /* 0x000fe40004000000 */
[----:B------:R-:W-:Y:S01]  /*16000*/  ISETP.NE.AND P0, PT, R28, RZ, PT ;  /* 0x000000ff1c00720c */ /* 0x000fe20003f05270 */
[----:B------:R-:W5:Y:S01]  /*16010*/  LD.E R60, desc[UR46][R16.64+0x23c] ;  /* 0x00023c2e103c7980 */ /* 0x000f62000c101900 */
[----:B------:R-:W-:-:S02]  /*16020*/  FSEL R99, R99, -INF , !P1 ;  /* 0xff80000063637808 */ /* 0x000fc40004800000 */
[----:B------:R-:W-:Y:S01]  /*16030*/  ISETP.GT.AND P0, PT, R8, 0x9, !P0 ;  /* 0x000000090800780c */ /* 0x000fe20004704270 */
[----:B------:R-:W4:Y:S01]  /*16040*/  LD.E R28, desc[UR46][R16.64+0x284] ;  /* 0x0002842e101c7980 */ /* 0x000f22000c101900 */
[----:B------:R-:W-:Y:S02]  /*16050*/  ISETP.NE.AND P1, PT, R54, RZ, PT ;  /* 0x000000ff3600720c */ /* 0x000fe40003f25270 */
[----:B------:R-:W-:Y:S01]  /*16060*/  ISETP.LT.OR P0, PT, R9, 0xa, P0 ;  /* 0x0000000a0900780c */ /* 0x000fe20000701670 */
[----:B------:R-:W5:Y:S01]  /*16070*/  LD.E R54, desc[UR46][R16.64+0x320] ;  /* 0x0003202e10367980 */ /* 0x000f62000c101900 */
[----:B------:R-:W-:Y:S02]  /*16080*/  ISETP.NE.AND P6, PT, R36, RZ, PT ;  /* 0x000000ff2400720c */ /* 0x000fe40003fc5270 */
[----:B------:R-:W-:Y:S01]  /*16090*/  FSEL R105, R105, -INF , !P0 ;  /* 0xff80000069697808 */ /* 0x000fe20004000000 */
[----:B------:R-:W4:Y:S01]  /*160a0*/  LD.E R36, desc[UR46][R16.64+0x270] ;  /* 0x0002702e10247980 */ /* 0x000f22000c101900 */
[----:B------:R-:W-:-:S02]  /*160b0*/  ISETP.NE.AND P0, PT, R46, RZ, PT ;  /* 0x000000ff2e00720c */ /* 0x000fc40003f05270 */
[C---:B------:R-:W-:Y:S01]  /*160c0*/  ISETP.GT.AND P2, PT, R8.reuse, 0x49, !P2 ;  /* 0x000000490800780c */ /* 0x040fe20005744270 */
[----:B------:R-:W5:Y:S01]  /*160d0*/  LD.E R46, desc[UR46][R16.64+0x2d0] ;  /* 0x0002d02e102e7980 */ /* 0x000f62000c101900 */
[C---:B------:R-:W-:Y:S02]  /*160e0*/  ISETP.GT.AND P0, PT, R8.reuse, 0x10, !P0 ;  /* 0x000000100800780c */ /* 0x040fe40004704270 */
[C---:B------:R-:W-:Y:S01]  /*160f0*/  ISETP.GT.AND P3, PT, R8.reuse, 0x50, !P3 ;  /* 0x000000500800780c */ /* 0x040fe20005f64270 */
[----:B------:R-:W5:Y:S01]  /*16100*/  LD.E R74, desc[UR46][R16.64+0x24c] ;  /* 0x00024c2e104a7980 */ /* 0x000f62000c101900 */
[----:B------:R-:W-:Y:S02]  /*16110*/  ISETP.LT.OR P0, PT, R9, 0x11, P0 ;  /* 0x000000110900780c */ /* 0x000fe40000701670 */
[----:B------:R-:W-:Y:S01]  /*16120*/  ISETP.GT.AND P4, PT, R8, 0x51, !P4 ;  /* 0x000000510800780c */ /* 0x000fe20006784270 */
[----:B------:R-:W5:Y:S01]  /*16130*/  LD.E R72, desc[UR46][R16.64+0x25c] ;  /* 0x00025c2e10487980 */ /* 0x000f62000c101900 */
[----:B------:R-:W-:-:S02]  /*16140*/  FSEL R113, R113, -INF , !P0 ;  /* 0xff80000071717808 */ /* 0x000fc40004000000 */
[----:B------:R-:W-:Y:S01]  /*16150*/  ISETP.NE.AND P0, PT, R50, RZ, PT ;  /* 0x000000ff3200720c */ /* 0x000fe20003f05270 */
[----:B------:R-:W5:Y:S03]  /*16160*/  LD.E R70, desc[UR46][R16.64+0x268] ;  /* 0x0002682e10467980 */ /* 0x000f66000c101900 */
[C---:B------:R-:W-:Y:S01]  /*16170*/  ISETP.GT.AND P0, PT, R8.reuse, 0x11, !P0 ;  /* 0x000000110800780c */ /* 0x040fe20004704270 */
[----:B------:R-:W5:Y:S03]  /*16180*/  LD.E R50, desc[UR46][R16.64+0x2f0] ;  /* 0x0002f02e10327980 */ /* 0x000f66000c101900 */
[----:B------:R-:W-:Y:S01]  /*16190*/  ISETP.LT.OR P0, PT, R9, 0x12, P0 ;  /* 0x000000120900780c */ /* 0x000fe20000701670 */
[----:B------:R-:W5:Y:S03]  /*161a0*/  LD.E R68, desc[UR46][R16.64+0x26c] ;  /* 0x00026c2e10447980 */ /* 0x000f66000c101900 */
[----:B------:R-:W-:Y:S01]  /*161b0*/  FSEL R119, R119, -INF , !P0 ;  /* 0xff80000077777808 */ /* 0x000fe20004000000 */
[----:B------:R-:W5:Y:S01]  /*161c0*/  LD.E R64, desc[UR46][R16.64+0x278] ;  /* 0x0002782e10407980 */ /* 0x000f62000c101900 */
[----:B------:R-:W-:-:S02]  /*161d0*/  ISETP.GT.AND P0, PT, R8, 0x18, !P1 ;  /* 0x000000180800780c */ /* 0x000fc40004f04270 */
[----:B------:R-:W-:Y:S01]  /*161e0*/  ISETP.NE.AND P1, PT, R56, RZ, PT ;  /* 0x000000ff3800720c */ /* 0x000fe20003f25270 */
[----:B------:R-:W5:Y:S01]  /*161f0*/  LD.E R80, desc[UR46][R16.64+0x27c] ;  /* 0x00027c2e10507980 */ /* 0x000f62000c101900 */
[C---:B------:R-:W-:Y:S02]  /*16200*/  ISETP.LT.OR P0, PT, R9.reuse, 0x19, P0 ;  /* 0x000000190900780c */ /* 0x040fe40000701670 */
[----:B------:R-:W-:Y:S01]  /*16210*/  ISETP.LT.OR P2, PT, R9, 0x4a, P2 ;  /* 0x0000004a0900780c */ /* 0x000fe20001741670 */
[----:B------:R-:W5:Y:S01]  /*16220*/  LD.E R56, desc[UR46][R16.64+0x310] ;  /* 0x0003102e10387980 */ /* 0x000f62000c101900 */
[----:B------:R-:W-:Y:S02]  /*16230*/  FSEL R129, R129, -INF , !P0 ;  /* 0xff80000081817808 */ /* 0x000fe40004000000 */
[----:B------:R-:W-:Y:S01]  /*16240*/  ISETP.GT.AND P0, PT, R8, 0x19, !P6 ;  /* 0x000000190800780c */ /* 0x000fe20007704270 */
[----:B------:R-:W5:Y:S01]  /*16250*/  LD.E R86, desc[UR46][R16.64+0x288] ;  /* 0x0002882e10567980 */ /* 0x000f62000c101900 */
[----:B------:R-:W-:-:S02]  /*16260*/  ISETP.NE.AND P6, PT, R14, RZ, PT ;  /* 0x000000ff0e00720c */ /* 0x000fc40003fc5270 */
[----:B------:R-:W-:Y:S01]  /*16270*/  ISETP.LT.OR P0, PT, R9, 0x1a, P0 ;  /* 0x0000001a0900780c */ /* 0x000fe20000701670 */
[----:B------:R-:W5:Y:S03]  /*16280*/  LD.E R84, desc[UR46][R16.64+0x28c] ;  /* 0x00028c2e10547980 */ /* 0x000f66000c101900 */
[----:B------:R-:W-:Y:S01]  /*16290*/  FSEL R127, R127, -INF , !P0 ;  /* 0xff8000007f7f7808 */ /* 0x000fe20004000000 */
[----:B------:R-:W5:Y:S01]  /*162a0*/  LD.E R82, desc[UR46][R16.64+0x298] ;  /* 0x0002982e10527980 */ /* 0x000f62000c101900 */
[----:B------:R-:W-:Y:S02]  /*162b0*/  ISETP.NE.AND P0, PT, R58, RZ, PT ;  /* 0x000000ff3a00720c */ /* 0x000fe40003f05270 */
[C---:B------:R-:W-:Y:S01]  /*162c0*/  ISETP.GT.AND P5, PT, R8.reuse, 0x58, !P5 ;  /* 0x000000580800780c */ /* 0x040fe20006fa4270 */
[----:B------:R-:W5:Y:S01]  /*162d0*/  LD.E R78, desc[UR46][R16.64+0x29c] ;  /* 0x00029c2e104e7980 */ /* 0x000f62000c101900 */
[----:B------:R-:W-:-:S03]  /*162e0*/  ISETP.GT.AND P0, PT, R8, 0x20, !P0 ;  /* 0x000000200800780c */ /* 0x000fc60004704270 */
[----:B------:R-:W5:Y:S01]  /*162f0*/  LD.E R76, desc[UR46][R16.64+0x2a8] ;  /* 0x0002a82e104c7980 */ /* 0x000f62000c101900 */
[----:B------:R-:W-:-:S03]  /*16300*/  ISETP.LT.OR P0, PT, R9, 0x21, P0 ;  /* 0x000000210900780c */ /* 0x000fc60000701670 */
[----:B------:R-:W5:Y:S01]  /*16310*/  LD.E R98, desc[UR46][R16.64+0x2ac] ;  /* 0x0002ac2e10627980 */ /* 0x000f62000c101900 */
[----:B------:R-:W-:Y:S02]  /*16320*/  FSEL R125, R125, -INF , !P0 ;  /* 0xff8000007d7d7808 */ /* 0x000fe40004000000 */
[----:B------:R-:W-:Y:S01]  /*16330*/  ISETP.NE.AND P0, PT, R40, RZ, PT ;  /* 0x000000ff2800720c */ /* 0x000fe20003f05270 */
[----:B------:R-:W5:Y:S03]  /*16340*/  LD.E R96, desc[UR46][R16.64+0x2b8] ;  /* 0x0002b82e10607980 */ /* 0x000f66000c101900 */
[----:B------:R-:W-:Y:S01]  /*16350*/  ISETP.GT.AND P0, PT, R8, 0x21, !P0 ;  /* 0x000000210800780c */ /* 0x000fe20004704270 */
[----:B------:R-:W5:Y:S03]  /*16360*/  LD.E R40, desc[UR46][R16.64+0x290] ;  /* 0x0002902e10287980 */ /* 0x000f66000c101900 */
[----:B------:R-:W-:Y:S01]  /*16370*/  ISETP.LT.OR P0, PT, R9, 0x22, P0 ;  /* 0x000000220900780c */ /* 0x000fe20000701670 */
[----:B------:R-:W5:Y:S03]  /*16380*/  LD.E R94, desc[UR46][R16.64+0x2bc] ;  /* 0x0002bc2e105e7980 */ /* 0x000f66000c101900 */
[----:B------:R-:W-:Y:S01]  /*16390*/  FSEL R20, R20, -INF , !P0 ;  /* 0xff80000014147808 */ /* 0x000fe20004000000 */
[----:B------:R-:W5:Y:S01]  /*163a0*/  LD.E R92, desc[UR46][R16.64+0x2c8] ;  /* 0x0002c82e105c7980 */ /* 0x000f62000c101900 */
[----:B------:R-:W-:-:S02]  /*163b0*/  ISETP.NE.AND P0, PT, R62, RZ, PT ;  /* 0x000000ff3e00720c */ /* 0x000fc40003f05270 */
[----:B------:R-:W-:Y:S01]  /*163c0*/  ISETP.LT.OR P3, PT, R9, 0x51, P3 ;  /* 0x000000510900780c */ /* 0x000fe20001f61670 */
        /* <DEDUP_REMOVED lines=14> */
[----:B------:R-:W-:-:S03]  /*164b0*/  ISETP.NE.AND P0, PT, R34, RZ, PT ;  /* 0x000000ff2200720c */ /* 0x000fc60003f05270 */
        /* <DEDUP_REMOVED lines=22> */
[----:B------:R-:W4:Y:S03]  /*16620*/  LD.E R24, desc[UR46][R16.64+0x230] ;  /* 0x0002302e10187980 */ /* 0x000f26000c101900 */
        /* <DEDUP_REMOVED lines=13> */
[----:B------:R-:W-:Y:S01]  /*16700*/  ISETP.GT.AND P0, PT, R8, 0x41, !P1 ;  /* 0x000000410800780c */ /* 0x000fe20004f04270 */
[----:B------:R-:W5:Y:S01]  /*16710*/  LD.E R140, desc[UR46][R16.64+0x388] ;  /* 0x0003882e108c7980 */ /* 0x000f62000c101900 */
[----:B------:R-:W-:Y:S02]  /*16720*/  ISETP.NE.AND P1, PT, R67, RZ, PT ;  /* 0x000000ff4300720c */ /* 0x000fe40003f25270 */
[----:B------:R-:W-:Y:S01]  /*16730*/  ISETP.LT.OR P0, PT, R9, 0x42, P0 ;  /* 0x000000420900780c */ /* 0x000fe20000701670 */
[----:B------:R-:W5:Y:S03]  /*16740*/  LD.E R148, desc[UR46][R16.64+0x38c] ;  /* 0x00038c2e10947980 */ /* 0x000f66000c101900 */
[----:B------:R-:W-:Y:S01]  /*16750*/  FSEL R106, R106, -INF , !P0 ;  /* 0xff8000006a6a7808 */ /* 0x000fe20004000000 */
[----:B------:R-:W5:Y:S01]  /*16760*/  LD.E R144, desc[UR46][R16.64+0x398] ;  /* 0x0003982e10907980 */ /* 0x000f62000c101900 */
[----:B------:R-:W-:-:S02]  /*16770*/  ISETP.GT.AND P0, PT, R8, RZ, !P6 ;  /* 0x000000ff0800720c */ /* 0x000fc40007704270 */
[----:B------:R-:W-:Y:S01]  /*16780*/  FSEL R133, R133, -INF , !P2 ;  /* 0xff80000085857808 */ /* 0x000fe20005000000 */
[----:B------:R-:W5:Y:S01]  /*16790*/  LD.E R146, desc[UR46][R16.64+0x39c] ;  /* 0x00039c2e10927980 */ /* 0x000f62000c101900 */
[----:B------:R-:W-:Y:S02]  /*167a0*/  ISETP.LT.OR P0, PT, R9, 0x1, P0 ;  /* 0x000000010900780c */ /* 0x000fe40000701670 */
[----:B------:R-:W-:Y:S01]  /*167b0*/  ISETP.NE.AND P6, PT, R42, RZ, PT ;  /* 0x000000ff2a00720c */ /* 0x000fe20003fc5270 */
[----:B------:R-:W5:Y:S01]  /*167c0*/  LD.E R150, desc[UR46][R16.64+0x3a8] ;  /* 0x0003a82e10967980 */ /* 0x000f62000c101900 */
[----:B------:R-:W-:-:S03]  /*167d0*/  FSEL R6, R26, -INF , !P0 ;  /* 0xff8000001a067808 */ /* 0x000fc60004000000 */
[----:B------:R-:W5:Y:S04]  /*167e0*/  LD.E R30, desc[UR46][R16.64+0x424] ;  /* 0x0004242e101e7980 */ /* 0x000f68000c101900 */
        /* <DEDUP_REMOVED lines=18> */
[----:B------:R-:W5:Y:S01]  /*16910*/  LD.E R107, desc[UR46][R16.64+0x3f0] ;  /* 0x0003f02e106b7980 */ /* 0x000f62000c101900 */
[----:B--2---:R-:W-:-:S03]  /*16920*/  FMNMX.FTZ R14, R189, R4, !PT ;  /* 0x00000004bd0e7209 */ /* 0x004fc60007810000 */
[----:B------:R-:W2:Y:S01]  /*16930*/  LD.E R42, desc[UR46][R16.64+0x2c0] ;  /* 0x0002c02e102a7980 */ /* 0x000ea2000c101900 */
[----:B------:R-:W-:-:S03]  /*16940*/  FMNMX.FTZ R14, R63, R14, !PT ;  /* 0x0000000e3f0e7209 */ /* 0x000fc60007810000 */
        /* <DEDUP_REMOVED lines=35> */
[----:B------:R-:W-:-:S04]  /*16b80*/  FMNMX.FTZ R14, R6, R5, !PT ;  /* 0x00000005060e7209 */ /* 0x000fc80007810000 */
[----:B------:R-:W-:Y:S01]  /*16b90*/  FMNMX.FTZ R14, R89, R14, !PT ;  /* 0x0000000e590e7209 */ /* 0x000fe20007810000 */
[----:B------:R-:W1:Y:S03]  /*16ba0*/  SHFL.BFLY PT, R18, R7, 0x1, 0x1f ;  /* 0x0c201f0007127f89 */ /* 0x000e6600000e0000 */
[----:B------:R-:W-:-:S04]  /*16bb0*/  FMNMX.FTZ R14, R99, R14, !PT ;  /* 0x0000000e630e7209 */ /* 0x000fc80007810000 */
[----:B------:R-:W-:-:S04]  /*16bc0*/  FMNMX.FTZ R14, R105, R14, !PT ;  /* 0x0000000e690e7209 */ /* 0x000fc80007810000 */
[----:B------:R-:W-:-:S04]  /*16bd0*/  FMNMX.FTZ R14, R113, R14, !PT ;  /* 0x0000000e710e7209 */ /* 0x000fc80007810000 */
[----:B------:R-:W-:-:S04]  /*16be0*/  FMNMX.FTZ R14, R119, R14, !PT ;  /* 0x0000000e770e7209 */ /* 0x000fc80007810000 */
[----:B------:R-:W-:-:S04]  /*16bf0*/  FMNMX.FTZ R14, R129, R14, !PT ;  /* 0x0000000e810e7209 */ /* 0x000fc80007810000 */
[----:B------:R-:W-:Y:S02]  /*16c00*/  FMNMX.FTZ R14, R127, R14, !PT ;  /* 0x0000000e7f0e7209 */ /* 0x000fe40007810000 */
[----:B-1----:R-:W-:Y:S02]  /*16c10*/  FMNMX.FTZ R67, R7, R18, !PT ;  /* 0x0000001207437209 */ /* 0x002fe40007810000 */
[----:B------:R-:W-:-:S04]  /*16c20*/  FMNMX.FTZ R7, R125, R14, !PT ;  /* 0x0000000e7d077209 */ /* 0x000fc80007810000 */
[----:B------:R-:W-:-:S04]  /*16c30*/  FMNMX.FTZ R14, R20, R7, !PT ;  /* 0x00000007140e7209 */ /* 0x000fc80007810000 */
[----:B------:R-:W-:-:S04]  /*16c40*/  FMNMX.FTZ R7, R11, R14, !PT ;  /* 0x0000000e0b077209 */ /* 0x000fc80007810000 */
[----:B------:R-:W-:-:S04]  /*16c50*/  FMNMX.FTZ R14, R12, R7, !PT ;  /* 0x000000070c0e7209 */ /* 0x000fc80007810000 */
[----:B------:R-:W-:-:S04]  /*16c60*/  FMNMX.FTZ R14, R19, R14, !PT ;  /* 0x0000000e130e7209 */ /* 0x000fc80007810000 */
[----:B------:R-:W-:-:S04]  /*16c70*/  FMNMX.FTZ R7, R21, R14, !PT ;  /* 0x0000000e15077209 */ /* 0x000fc80007810000 */
[----:B------:R-:W-:Y:S02]  /*16c80*/  FMNMX.FTZ R14, R104, R7, !PT ;  /* 0x00000007680e7209 */ /* 0x000fe40007810000 */
[----:B------:R-:W-:Y:S02]  /*16c90*/  ISETP.GT.AND P0, PT, R8, 0x48, !P1 ;  /* 0x000000480800780c */ /* 0x000fe40004f04270 */
[----:B------:R-:W-:Y:S02]  /*16ca0*/  FMNMX.FTZ R14, R121, R14, !PT ;  /* 0x0000000e790e7209 */ /* 0x000fe40007810000 */
[----:B------:R-:W-:Y:S02]  /*16cb0*/  ISETP.LT.OR P0, PT, R9, 0x49, P0 ;  /* 0x000000490900780c */ /* 0x000fe40000701670 */
[----:B------:R-:W-:Y:S02]  /*16cc0*/  FMNMX.FTZ R7, R123, R14, !PT ;  /* 0x0000000e7b077209 */ /* 0x000fe40007810000 */
[----:B------:R-:W-:-:S02]  /*16cd0*/  FSEL R131, R131, -INF , !P0 ;  /* 0xff80000083837808 */ /* 0x000fc40004000000 */
[----:B------:R-:W-:-:S04]  /*16ce0*/  FMNMX.FTZ R14, R106, R7, !PT ;  /* 0x000000076a0e7209 */ /* 0x000fc80007810000 */
[----:B------:R-:W-:Y:S02]  /*16cf0*/  FMNMX.FTZ R14, R131, R14, !PT ;  /* 0x0000000e830e7209 */ /* 0x000fe40007810000 */
[----:B------:R-:W-:Y:S02]  /*16d00*/  ISETP.LT.OR P4, PT, R9, 0x52, P4 ;  /* 0x000000520900780c */ /* 0x000fe40002781670 */
[----:B------:R-:W-:Y:S02]  /*16d10*/  FSEL R135, R135, -INF , !P3 ;  /* 0xff80000087877808 */ /* 0x000fe40005800000 */
[----:B------:R-:W-:Y:S02]  /*16d20*/  FMNMX.FTZ R14, R133, R14, !PT ;  /* 0x0000000e850e7209 */ /* 0x000fe40007810000 */
[----:B------:R-:W-:Y:S02]  /*16d30*/  ISETP.GT.AND P0, PT, R8, 0x59, !P6 ;  /* 0x000000590800780c */ /* 0x000fe40007704270 */
[----:B------:R-:W-:Y:S01]  /*16d40*/  ISETP.LT.OR P5, PT, R9, 0x59, P5 ;  /* 0x000000590900780c */ /* 0x000fe20002fa1670 */
[----:B------:R-:W-:Y:S01]  /*16d50*/  ST.E desc[UR46][R16.64+0x440], R65 ;  /* 0x0004404110007985 */ /* 0x000fe2000c10192e */
[----:B------:R-:W-:-:S02]  /*16d60*/  FSEL R137, R137, -INF , !P4 ;  /* 0xff80000089897808 */ /* 0x000fc40006000000 */
[----:B------:R-:W-:Y:S01]  /*16d70*/  FMNMX.FTZ R14, R135, R14, !PT ;  /* 0x0000000e870e7209 */ /* 0x000fe20007810000 */
[----:B------:R-:W4:Y:S01]  /*16d80*/  LD.E R8, desc[UR46][R16.64+0x454] ;  /* 0x0004542e10087980 */ /* 0x000f22000c101900 */
[----:B------:R-:W-:Y:S02]  /*16d90*/  ISETP.LT.OR P0, PT, R9, 0x5a, P0 ;  /* 0x0000005a0900780c */ /* 0x000fe40000701670 */
[----:B------:R-:W-:Y:S01]  /*16da0*/  FSEL R139, R139, -INF , !P5 ;  /* 0xff8000008b8b7808 */ /* 0x000fe20006800000 */
[----:B------:R1:W-:Y:S01]  /*16db0*/  ST.E desc[UR46][R16.64+0x440], R67 ;  /* 0x0004404310007985 */ /* 0x0003e2000c10192e */
[----:B------:R-:W-:Y:S02]  /*16dc0*/  FMNMX.FTZ R14, R137, R14, !PT ;  /* 0x0000000e890e7209 */ /* 0x000fe40007810000 */
[----:B------:R-:W-:Y:S01]  /*16dd0*/  FSEL R141, R141, -INF , !P0 ;  /* 0xff8000008d8d7808 */ /* 0x000fe20004000000 */
[----:B------:R-:W3:Y:S01]  /*16de0*/  LD.E R69, desc[UR46][R16.64+0x440] ;  /* 0x0004402e10457980 */ /* 0x000ee2000c101900 */
[----:B------:R-:W-:-:S03]  /*16df0*/  FMNMX.FTZ R14, R139, R14, !PT ;  /* 0x0000000e8b0e7209 */ /* 0x000fc60007810000 */
[----:B------:R-:W5:Y:S01]  /*16e00*/  LD.E R9, desc[UR46][R16.64+0x450] ;  /* 0x0004502e10097980 */ /* 0x000f62000c101900 */
[----:B------:R-:W-:-:S03]  /*16e10*/  FMNMX.FTZ R7, R141, R14, !PT ;  /* 0x0000000e8d077209 */ /* 0x000fc60007810000 */
[----:B-1----:R-:W2:Y:S04]  /*16e20*/  LD.E R67, desc[UR46][R16.64+0x350] ;  /* 0x0003502e10437980 */ /* 0x002ea8000c101900 */
[----:B------:R-:W-:Y:S04]  /*16e30*/  ST.E desc[UR46][R16.64+0x444], R7 ;  /* 0x0004440710007985 */ /* 0x000fe8000c10192e */
[----:B------:R-:W4:Y:S04]  /*16e40*/  LD.E R14, desc[UR46][R16.64+0x444] ;  /* 0x0004442e100e7980 */ /* 0x000f28000c101900 */
[----:B------:R-:W2:Y:S01]  /*16e50*/  LD.E R65, desc[UR46][R16.64+0x360] ;  /* 0x0003602e10417980 */ /* 0x000ea2000c101900 */
[C---:B---3--:R-:W-:Y:S01]  /*16e60*/  FMUL.FTZ R18, R69.reuse, R108 ;  /* 0x0000006c45127220 */ /* 0x048fe20000410000 */
[----:B------:R-:W-:-:S04]  /*16e70*/  FSETP.NEU.FTZ.AND P0, PT, R69, -INF , PT ;  /* 0xff8000004500780b */ /* 0x000fc80003f1d000 */
[----:B------:R-:W-:-:S05]  /*16e80*/  FSEL R58, R18, RZ, P0 ;  /* 0x000000ff123a7208 */ /* 0x000fca0000000000 */
[-CC-:B------:R-:W-:Y:S02]  /*16e90*/  FFMA.FTZ R176, R43, R108.reuse, -R58.reuse ;  /* 0x0000006c2bb07223 */ /* 0x180fe4000001083a */
[----:B----4-:R-:W1:Y:S01]  /*16ea0*/  SHFL.BFLY PT, R43, R14, 0x2, 0x1f ;  /* 0x0c401f000e2b7f89 */ /* 0x010e6200000e0000 */
[-CC-:B------:R-:W-:Y:S01]  /*16eb0*/  FFMA.FTZ R153, R59, R108.reuse, -R58.reuse ;  /* 0x0000006c3b997223 */ /* 0x180fe2000001083a */
[----:B------:R-:W-:Y:S02]  /*16ec0*/  FSEL R69, R69, RZ, P0 ;  /* 0x000000ff45457208 */ /* 0x000fe40000000000 */
[----:B-1----:R-:W-:Y:S01]  /*16ed0*/  FMNMX.FTZ R14, R14, R43, !PT ;  /* 0x0000002b0e0e7209 */ /* 0x002fe20007810000 */
[-CC-:B------:R-:W-:Y:S01]  /*16ee0*/  FFMA.FTZ R154, R61, R108.reuse, -R58.reuse ;  /* 0x0000006c3d9a7223 */ /* 0x180fe2000001083a */
[-CC-:B------:R-:W-:Y:S01]  /*16ef0*/  FFMA.FTZ R189, R189, R108.reuse, -R58.reuse ;  /* 0x0000006cbdbd7223 */ /* 0x180fe2000001083a */
[-CC-:B------:R-:W-:Y:S01]  /*16f00*/  FFMA.FTZ R152, R63, R108.reuse, -R58.reuse ;  /* 0x0000006c3f987223 */ /* 0x180fe2000001083a */
[-CC-:B------:R-:W-:Y:S01]  /*16f10*/  FFMA.FTZ R188, R53, R108.reuse, -R58.reuse ;  /* 0x0000006c35bc7223 */ /* 0x180fe2000001083a */
[----:B------:R-:W1:Y:S01]  /*16f20*/  SHFL.BFLY PT, R59, R14, 0x1, 0x1f ;  /* 0x0c201f000e3b7f89 */ /* 0x000e6200000e0000 */
[----:B------:R-:W-:Y:S01]  /*16f30*/  FADD.FTZ R61, R4, -R69 ;  /* 0x80000045043d7221 */ /* 0x000fe20000010000 */
        /* <DEDUP_REMOVED lines=12> */
[----:B------:R-:W3:Y:S01]  /*17000*/  LD.E R29, desc[UR46][R16.64+0x42c] ;  /* 0x00042c2e101d7980 */ /* 0x000ee2000c101900 */
        /* <DEDUP_REMOVED lines=8> */
[-C--:B------:R-:W-:Y:S01]  /*17090*/  FFMA.FTZ R18, R55, R108.reuse, -R58 ;  /* 0x0000006c37127223 */ /* 0x080fe2000001083a */
[----:B-1----:R-:W-:Y:S01]  /*170a0*/  FMNMX.FTZ R57, R14, R59, !PT ;  /* 0x0000003b0e397209 */ /* 0x002fe20007810000 */
[----:B------:R-:W4:Y:S03]  /*170b0*/  LD.E R33, desc[UR46][R16.64+0x234] ;  /* 0x0002342e10217980 */ /* 0x000f26000c101900 */
[----:B------:R1:W-:Y:S01]  /*170c0*/  MUFU.EX2 R14, R4 ;  /* 0x00000004000e7308 */ /* 0x0003e20000000800 */
[----:B------:R-:W2:Y:S04]  /*170d0*/  LD.E R25, desc[UR46][R16.64+0x240] ;  /* 0x0002402e10197980 */ /* 0x000ea8000c101900 */
[----:B------:R-:W2:Y:S01]  /*170e0*/  LD.E R31, desc[UR46][R16.64+0x260] ;  /* 0x0002602e101f7980 */ /* 0x000ea2000c101900 */
[----:B-1----:R-:W-:-:S02]  /*170f0*/  FMUL.FTZ R4, R61, R108 ;  /* 0x0000006c3d047220 */ /* 0x002fc40000410000 */
[----:B------:R-:W-:Y:S01]  /*17100*/  MUFU.EX2 R153, R153 ;  /* 0x0000009900997308 */ /* 0x000fe20000000800 */
[CC--:B------:R-:W-:Y:S01]  /*17110*/  FMUL.FTZ R58, R57.reuse, R108.reuse ;  /* 0x0000006c393a7220 */ /* 0x0c0fe20000410000 */
[----:B------:R-:W-:Y:S01]  /*17120*/  FSETP.NEU.FTZ.AND P0, PT, R57, -INF , PT ;  /* 0xff8000003900780b */ /* 0x000fe20003f1d000 */
[----:B------:R-:W2:Y:S04]  /*17130*/  LD.E R27, desc[UR46][R16.64+0x274] ;  /* 0x0002742e101b7980 */ /* 0x000ea8000c101900 */
[----:B------:R-:W2:Y:S01]  /*17140*/  LD.E R35, desc[UR46][R16.64+0x280] ;  /* 0x0002802e10237980 */ /* 0x000ea2000c101900 */
[----:B------:R-:W5:Y:S01]  /*17150*/  MUFU.EX2 R4, R4 ;  /* 0x0000000400047308 */ /* 0x000f620000000800 */
[----:B------:R-:W-:Y:S02]  /*17160*/  FSEL R110, R58, RZ, P0 ;  /* 0x000000ff3a6e7208 */ /* 0x000fe40000000000 */
[----:B------:R-:W2:Y:S04]  /*17170*/  LD.E R37, desc[UR46][R16.64+0x294] ;  /* 0x0002942e10257980 */ /* 0x000ea8000c101900 */
[----:B------:R-:W2:Y:S01]  /*17180*/  LD.E R43, desc[UR46][R16.64+0x2c4] ;  /* 0x0002c42e102b7980 */ /* 0x000ea2000c101900 */
[----:B------:R-:W1:Y:S03]  /*17190*/  MUFU.EX2 R188, R188 ;  /* 0x000000bc00bc7308 */ /* 0x000e660000000800 */
[----:B------:R-:W2:Y:S04]  /*171a0*/  LD.E R39, desc[UR46][R16.64+0x264] ;  /* 0x0002642e10277980 */ /* 0x000ea8000c101900 */
[----:B------:R-:W2:Y:S01]  /*171b0*/  LD.E R41, desc[UR46][R16.64+0x2a4] ;  /* 0x0002a42e10297980 */ /* 0x000ea2000c101900 */
[----:B-----5:R-:W-:Y:S01]  /*171c0*/  FFMA.FTZ R9, R4, R9, R189 ;  /* 0x0000000904097223 */ /* 0x020fe200000100bd */
[----:B------:R-:W5:Y:S02]  /*171d0*/  MUFU.EX2 R7, R7 ;  /* 0x0000000700077308 */ /* 0x000f640000000800 */
[----:B------:R-:W2:Y:S01]  /*171e0*/  LD.E R45, desc[UR46][R16.64+0x2b4] ;  /* 0x0002b42e102d7980 */ /* 0x000ea2000c101900 */
[----:B------:R-:W-:Y:S01]  /*171f0*/  FADD.FTZ R9, R152, R9 ;  /* 0x0000000998097221 */ /* 0x000fe20000010000 */
[----:B------:R-:W-:-:S02]  /*17200*/  FFMA.FTZ R166, R21, R108, -R110 ;  /* 0x0000006c15a67223 */ /* 0x000fc4000001086e */
[----:B------:R-:W2:Y:S01]  /*17210*/  LD.E R49, desc[UR46][R16.64+0x2d4] ;  /* 0x0002d42e10317980 */ /* 0x000ea2000c101900 */
[----:B------:R-:W-:Y:S01]  /*17220*/  FADD.FTZ R202, R154, R9 ;  /* 0x000000099aca7221 */ /* 0x000fe20000010000 */
[----:B------:R-:W5:Y:S01]  /*17230*/  MUFU.EX2 R180, R180 ;  /* 0x000000b400b47308 */ /* 0x000f620000000800 */
[----:B------:R-:W-:Y:S01]  /*17240*/  FFMA.FTZ R21, R123, R108, -R110 ;  /* 0x0000006c7b157223 */ /* 0x000fe2000001086e */
[----:B------:R-:W2:Y:S01]  /*17250*/  LD.E R47, desc[UR46][R16.64+0x2e0] ;  /* 0x0002e02e102f7980 */ /* 0x000ea2000c101900 */
[----:B------:R-:W-:-:S03]  /*17260*/  FADD.FTZ R123, R153, R202 ;  /* 0x000000ca997b7221 */ /* 0x000fc60000010000 */
[----:B------:R-:W2:Y:S02]  /*17270*/  LD.E R51, desc[UR46][R16.64+0x2f4] ;  /* 0x0002f42e10337980 */ /* 0x000ea4000c101900 */
[----:B------:R-:W5:Y:S01]  /*17280*/  MUFU.EX2 R177, R177 ;  /* 0x000000b100b17308 */ /* 0x000f620000000800 */
[----:B-1----:R-:W-:Y:S01]  /*17290*/  FADD.FTZ R220, R188, R123 ;  /* 0x0000007bbcdc7221 */ /* 0x002fe20000010000 */
[----:B------:R-:W-:Y:S01]  /*172a0*/  FSEL R58, R57, RZ, P0 ;  /* 0x000000ff393a7208 */ /* 0x000fe20000000000 */
[----:B------:R-:W2:Y:S05]  /*172b0*/  LD.E R53, desc[UR46][R16.64+0x304] ;  /* 0x0003042e10357980 */ /* 0x000eaa000c101900 */
[----:B------:R-:W1:Y:S01]  /*172c0*/  MUFU.EX2 R176, R176 ;  /* 0x000000b000b07308 */ /* 0x000e620000000800 */
[----:B-----5:R-:W-:Y:S01]  /*172d0*/  FADD.FTZ R123, R7, R220 ;  /* 0x000000dc077b7221 */ /* 0x020fe20000010000 */
[----:B------:R-:W-:Y:S01]  /*172e0*/  FADD.FTZ R143, R5, -R58 ;  /* 0x8000003a058f7221 */ /* 0x000fe20000010000 */
[----:B------:R-:W5:Y:S04]  /*172f0*/  LD.E R69, desc[UR46][R16.64+0x330] ;  /* 0x0003302e10457980 */ /* 0x000f68000c101900 */
[----:B------:R-:W5:Y:S01]  /*17300*/  LD.E R63, desc[UR46][R16.64+0x364] ;  /* 0x0003642e103f7980 */ /* 0x000f62000c101900 */
[----:B------:R-:W1:Y:S01]  /*17310*/  MUFU.EX2 R173, R173 ;  /* 0x000000ad00ad7308 */ /* 0x000e620000000800 */
[----:B------:R-:W-:-:S02]  /*17320*/  FADD.FTZ R226, R180, R123 ;  /* 0x0000007bb4e27221 */ /* 0x000fc40000010000 */
[----:B------:R-:W5:Y:S04]  /*17330*/  LD.E R5, desc[UR46][R16.64+0x420] ;  /* 0x0004202e10057980 */ /* 0x000f68000c101900 */
[----:B------:R-:W5:Y:S01]  /*17340*/  LD.E R58, desc[UR46][R16.64+0x248] ;  /* 0x0002482e103a7980 */ /* 0x000f62000c101900 */
[----:B------:R-:W1:Y:S01]  /*17350*/  MUFU.EX2 R172, R172 ;  /* 0x000000ac00ac7308 */ /* 0x000e620000000800 */
[----:B------:R-:W-:-:S07]  /*17360*/  FADD.FTZ R123, R177, R226 ;  /* 0x000000e2b17b7221 */ /* 0x000fce0000010000 */
[----:B------:R-:W1:Y:S02]  /*17370*/  MUFU.EX2 R169, R169 ;  /* 0x000000a900a97308 */ /* 0x000e640000000800 */
[----:B-1----:R-:W-:Y:S01]  /*17380*/  FADD.FTZ R236, R176, R123 ;  /* 0x0000007bb0ec7221 */ /* 0x002fe20000010000 */
[-CC-:B------:R-:W-:Y:S01]  /*17390*/  FFMA.FTZ R183, R6, R108.reuse, -R110.reuse ;  /* 0x0000006c06b77223 */ /* 0x180fe2000001086e */
[-CC-:B------:R-:W-:Y:S01]  /*173a0*/  FFMA.FTZ R178, R20, R108.reuse, -R110.reuse ;  /* 0x0000006c14b27223 */ /* 0x180fe2000001086e */
[-CC-:B------:R-:W-:Y:S01]  /*173b0*/  FFMA.FTZ R171, R11, R108.reuse, -R110.reuse ;  /* 0x0000006c0bab7223 */ /* 0x180fe2000001086e */
[-CC-:B------:R-:W-:Y:S02]  /*173c0*/  FFMA.FTZ R174, R12, R108.reuse, -R110.reuse ;  /* 0x0000006c0cae7223 */ /* 0x180fe4000001086e */
        /* <DEDUP_REMOVED lines=19> */
[----:B------:R-:W-:Y:S01]  /*17500*/  FMUL.FTZ R121, R108, R143 ;  /* 0x0000008f6c797220 */ /* 0x000fe20000410000 */
[----:B------:R-:W1:Y:S01]  /*17510*/  MUFU.EX2 R167, R167 ;  /* 0x000000a700a77308 */ /* 0x000e620000000800 */
[----:B------:R-:W5:Y:S01]  /*17520*/  LD.E R108, desc[UR46][R16.64+0x2f8] ;  /* 0x0002f82e106c7980 */ /* 0x000f62000c101900 */
[----:B------:R-:W-:-:S03]  /*17530*/  FADD.FTZ R125, R173, R236 ;  /* 0x000000ecad7d7221 */ /* 0x000fc60000010000 */
[----:B------:R-:W5:Y:S01]  /*17540*/  LD.E R110, desc[UR46][R16.64+0x30c] ;  /* 0x00030c2e106e7980 */ /* 0x000f62000c101900 */
[----:B------:R-:W-:-:S03]  /*17550*/  FADD.FTZ R127, R172, R125 ;  /* 0x0000007dac7f7221 */ /* 0x000fc60000010000 */
[----:B------:R-:W5:Y:S01]  /*17560*/  LD.E R106, desc[UR46][R16.64+0x318] ;  /* 0x0003182e106a7980 */ /* 0x000f62000c101900 */
[----:B------:R-:W-:-:S03]  /*17570*/  FADD.FTZ R131, R169, R127 ;  /* 0x0000007fa9837221 */ /* 0x000fc60000010000 */
[----:B------:R-:W5:Y:S01]  /*17580*/  LD.E R104, desc[UR46][R16.64+0x31c] ;  /* 0x00031c2e10687980 */ /* 0x000f62000c101900 */
[----:B-1----:R-:W-:-:S03]  /*17590*/  FADD.FTZ R133, R170, R131 ;  /* 0x00000083aa857221 */ /* 0x002fc60000010000 */
[----:B------:R-:W5:Y:S01]  /*175a0*/  LD.E R55, desc[UR46][R16.64+0x314] ;  /* 0x0003142e10377980 */ /* 0x000f62000c101900 */
[----:B------:R-:W-:-:S03]  /*175b0*/  FADD.FTZ R135, R167, R133 ;  /* 0x00000085a7877221 */ /* 0x000fc60000010000 */
        /* <DEDUP_REMOVED lines=17> */
[----:B------:R-:W-:Y:S08]  /*176d0*/  MUFU.EX2 R183, R183 ;  /* 0x000000b700b77308 */ /* 0x000ff00000000800 */
[----:B------:R-:W1:Y:S08]  /*176e0*/  MUFU.EX2 R121, R121 ;  /* 0x0000007900797308 */ /* 0x000e700000000800 */
[----:B------:R-:W1:Y:S08]  /*176f0*/  MUFU.EX2 R192, R192 ;  /* 0x000000c000c07308 */ /* 0x000e700000000800 */
[----:B------:R-:W1:Y:S02]  /*17700*/  MUFU.EX2 R155, R155 ;  /* 0x0000009b009b7308 */ /* 0x000e640000000800 */
[----:B-1----:R-:W-:-:S06]  /*17710*/  FFMA.FTZ R9, R121, R8, R183 ;  /* 0x0000000879097223 */ /* 0x002fcc00000100b7 */
[----:B------:R-:W1:Y:S01]  /*17720*/  MUFU.EX2 R6, R6 ;  /* 0x0000000600067308 */ /* 0x000e620000000800 */
[----:B------:R-:W-:-:S07]  /*17730*/  FADD.FTZ R8, R192, R9 ;  /* 0x00000009c0087221 */ /* 0x000fce0000010000 */
[----:B------:R-:W1:Y:S01]  /*17740*/  MUFU.EX2 R179, R179 ;  /* 0x000000b300b37308 */ /* 0x000e620000000800 */
[----:B------:R-:W-:-:S07]  /*17750*/  FADD.FTZ R9, R155, R8 ;  /* 0x000000089b097221 */ /* 0x000fce0000010000 */
[----:B------:R-:W1:Y:S02]  /*17760*/  MUFU.EX2 R190, R190 ;  /* 0x000000be00be7308 */ /* 0x000e640000000800 */
[----:B-1----:R-:W-:-:S06]  /*17770*/  FADD.FTZ R8, R6, R9 ;  /* 0x0000000906087221 */ /* 0x002fcc0000010000 */
[----:B------:R-:W1:Y:S01]  /*17780*/  MUFU.EX2 R181, R181 ;  /* 0x000000b500b57308 */ /* 0x000e620000000800 */
[----:B------:R-:W-:-:S07]  /*17790*/  FADD.FTZ R9, R179, R8 ;  /* 0x00000008b3097221 */ /* 0x000fce0000010000 */
[----:B------:R-:W3:Y:S01]  /*177a0*/  MUFU.EX2 R182, R182 ;  /* 0x000000b600b67308 */ /* 0x000ee20000000800 */
[----:B------:R-:W-:-:S07]  /*177b0*/  FADD.FTZ R8, R190, R9 ;  /* 0x00000009be087221 */ /* 0x000fce0000010000 */
[----:B------:R-:W3:Y:S01]  /*177c0*/  MUFU.EX2 R175, R175 ;  /* 0x000000af00af7308 */ /* 0x000ee20000000800 */
[----:B-1----:R-:W-:-:S07]  /*177d0*/  FADD.FTZ R9, R181, R8 ;  /* 0x00000008b5097221 */ /* 0x002fce0000010000 */
[----:B------:R-:W1:Y:S01]  /*177e0*/  MUFU.EX2 R178, R178 ;  /* 0x000000b200b27308 */ /* 0x000e620000000800 */
[----:B---3--:R-:W-:-:S07]  /*177f0*/  FADD.FTZ R8, R182, R9 ;  /* 0x00000009b6087221 */ /* 0x008fce0000010000 */
[----:B------:R-:W3:Y:S01]  /*17800*/  MUFU.EX2 R171, R171 ;  /* 0x000000ab00ab7308 */ /* 0x000ee20000000800 */
[----:B------:R-:W-:-:S07]  /*17810*/  FADD.FTZ R9, R175, R8 ;  /* 0x00000008af097221 */ /* 0x000fce0000010000 */
[----:B------:R-:W4:Y:S01]  /*17820*/  MUFU.EX2 R174, R174 ;  /* 0x000000ae00ae7308 */ /* 0x000f220000000800 */
[----:B-1----:R-:W-:-:S07]  /*17830*/  FADD.FTZ R8, R178, R9 ;  /* 0x00000009b2087221 */ /* 0x002fce0000010000 */
[----:B------:R-:W1:Y:S01]  /*17840*/  MUFU.EX2 R168, R168 ;  /* 0x000000a800a87308 */ /* 0x000e620000000800 */
[----:B------:R-:W-:-:S07]  /*17850*/  FMUL.FTZ R145, R121, R29 ;  /* 0x0000001d79917220 */ /* 0x000fce0000410000 */
[----:B------:R-:W1:Y:S01]  /*17860*/  MUFU.EX2 R161, R161 ;  /* 0x000000a100a17308 */ /* 0x000e620000000800 */
[----:B------:R-:W-:Y:S01]  /*17870*/  FMUL.FTZ R29, R4, R24 ;  /* 0x00000018041d7220 */ /* 0x000fe20000410000 */
[----:B---3--:R-:W-:-:S06]  /*17880*/  FADD.FTZ R9, R171, R8 ;  /* 0x00000008ab097221 */ /* 0x008fcc0000010000 */
[----:B------:R-:W3:Y:S08]  /*17890*/  MUFU.EX2 R165, R165 ;  /* 0x000000a500a57308 */ /* 0x000ef00000000800 */
[----:B------:R-:W3:Y:S01]  /*178a0*/  MUFU.EX2 R166, R166 ;  /* 0x000000a600a67308 */ /* 0x000ee20000000800 */
[----:B------:R1:W-:Y:S01]  /*178b0*/  ST.E desc[UR46][R16.64+0x230], R29 ;  /* 0x0002301d10007985 */ /* 0x0003e2000c10192e */
[----:B----4-:R-:W-:-:S06]  /*178c0*/  FADD.FTZ R8, R174, R9 ;  /* 0x00000009ae087221 */ /* 0x010fcc0000010000 */
[----:B------:R-:W4:Y:S01]  /*178d0*/  MUFU.EX2 R162, R162 ;  /* 0x000000a200a27308 */ /* 0x000f220000000800 */
[C---:B------:R-:W-:Y:S01]  /*178e0*/  FMUL.FTZ R33, R4.reuse, R33 ;  /* 0x0000002104217220 */ /* 0x040fe20000410000 */
[C---:B--2---:R-:W-:Y:S01]  /*178f0*/  FMUL.FTZ R25, R4.reuse, R25 ;  /* 0x0000001904197220 */ /* 0x044fe20000410000 */
[----:B------:R-:W-:-:S05]  /*17900*/  FMUL.FTZ R31, R4, R31 ;  /* 0x0000001f041f7220 */ /* 0x000fca0000410000 */
[----:B------:R-:W2:Y:S01]  /*17910*/  MUFU.EX2 R159, R159 ;  /* 0x0000009f009f7308 */ /* 0x000ea20000000800 */
[C---:B-1----:R-:W-:Y:S01]  /*17920*/  FMUL.FTZ R29, R4.reuse, R36 ;  /* 0x00000024041d7220 */ /* 0x042fe20000410000 */
[----:B------:R-:W-:Y:S01]  /*17930*/  FMUL.FTZ R27, R4, R27 ;  /* 0x0000001b041b7220 */ /* 0x000fe20000410000 */
[----:B------:R-:W-:-:S05]  /*17940*/  FADD.FTZ R135, R168, R135 ;  /* 0x00000087a8877221 */ /* 0x000fca0000010000 */
[----:B------:R-:W1:Y:S01]  /*17950*/  MUFU.EX2 R157, R157 ;  /* 0x0000009d009d7308 */ /* 0x000e620000000800 */
[----:B------:R-:W-:Y:S01]  /*17960*/  FADD.FTZ R9, R161, R8 ;  /* 0x00000008a1097221 */ /* 0x000fe20000010000 */
[----:B------:R4:W-:Y:S06]  /*17970*/  ST.E desc[UR46][R16.64+0x234], R33 ;  /* 0x0002342110007985 */ /* 0x0009ec000c10192e */
[----:B------:R-:W1:Y:S01]  /*17980*/  MUFU.EX2 R164, R164 ;  /* 0x000000a400a47308 */ /* 0x000e620000000800 */
[----:B------:R2:W-:Y:S01]  /*17990*/  ST.E desc[UR46][R16.64+0x240], R25 ;  /* 0x0002401910007985 */ /* 0x0005e2000c10192e */
[----:B---3--:R-:W-:-:S03]  /*179a0*/  FADD.FTZ R135, R165, R135 ;  /* 0x00000087a5877221 */ /* 0x008fc60000010000 */
[----:B------:R3:W-:Y:S03]  /*179b0*/  ST.E desc[UR46][R16.64+0x260], R31 ;  /* 0x0002601f10007985 */ /* 0x0007e6000c10192e */
[----:B------:R-:W5:Y:S01]  /*179c0*/  MUFU.EX2 R23, R23 ;  /* 0x0000001700177308 */ /* 0x000f620000000800 */
[----:B------:R1:W-:Y:S01]  /*179d0*/  ST.E desc[UR46][R16.64+0x270], R29 ;  /* 0x0002701d10007985 */ /* 0x0003e2000c10192e */
[----:B----4-:R-:W-:-:S03]  /*179e0*/  FMUL.FTZ R33, R4, R40 ;  /* 0x0000002804217220 */ /* 0x010fc60000410000 */
[----:B------:R4:W-:Y:S03]  /*179f0*/  ST.E desc[UR46][R16.64+0x274], R27 ;  /* 0x0002741b10007985 */ /* 0x0009e6000c10192e */
[----:B------:R-:W5:Y:S01]  /*17a00*/  MUFU.EX2 R21, R21 ;  /* 0x0000001500157308 */ /* 0x000f620000000800 */
[C---:B--2---:R-:W-:Y:S01]  /*17a10*/  FMUL.FTZ R25, R4.reuse, R28 ;  /* 0x0000001c04197220 */ /* 0x044fe20000410000 */
[----:B---3--:R-:W-:Y:S01]  /*17a20*/  FMUL.FTZ R31, R4, R46 ;  /* 0x0000002e041f7220 */ /* 0x008fe20000410000 */
[----:B------:R-:W-:Y:S01]  /*17a30*/  FADD.FTZ R8, R166, R9 ;  /* 0x00000009a6087221 */ /* 0x000fe20000010000 */
[----:B-1----:R-:W-:-:S04]  /*17a40*/  FMUL.FTZ R29, R4, R42 ;  /* 0x0000002a041d7220 */ /* 0x002fc80000410000 */
[----:B------:R-:W1:Y:S01]  /*17a50*/  MUFU.EX2 R160, R160 ;  /* 0x000000a000a07308 */ /* 0x000e620000000800 */
[----:B----4-:R-:W-:Y:S01]  /*17a60*/  FMUL.FTZ R27, R4, R44 ;  /* 0x0000002c041b7220 */ /* 0x010fe20000410000 */
[----:B------:R-:W-:Y:S01]  /*17a70*/  FADD.FTZ R135, R162, R135 ;  /* 0x00000087a2877221 */ /* 0x000fe20000010000 */
[----:B------:R2:W-:Y:S05]  /*17a80*/  ST.E desc[UR46][R16.64+0x284], R25 ;  /* 0x0002841910007985 */ /* 0x0005ea000c10192e */
[----:B------:R-:W3:Y:S01]  /*17a90*/  MUFU.EX2 R156, R156 ;  /* 0x0000009c009c7308 */ /* 0x000ee20000000800 */
[----:B------:R4:W-:Y:S01]  /*17aa0*/  ST.E desc[UR46][R16.64+0x290], R33 ;  /* 0x0002902110007985 */ /* 0x0009e2000c10192e */
[----:B------:R-:W-:Y:S01]  /*17ab0*/  FADD.FTZ R9, R159, R8 ;  /* 0x000000089f097221 */ /* 0x000fe20000010000 */
[C---:B------:R-:W-:Y:S01]  /*17ac0*/  FMUL.FTZ R35, R4.reuse, R35 ;  /* 0x0000002304237220 */ /* 0x040fe20000410000 */
[C---:B------:R-:W-:Y:S01]  /*17ad0*/  FMUL.FTZ R37, R4.reuse, R37 ;  /* 0x0000002504257220 */ /* 0x040fe20000410000 */
[----:B------:R1:W-:Y:S03]  /*17ae0*/  ST.E desc[UR46][R16.64+0x2b0], R27 ;  /* 0x0002b01b10007985 */ /* 0x0003e6000c10192e */
[----:B------:R-:W3:Y:S01]  /*17af0*/  MUFU.EX2 R15, R15 ;  /* 0x0000000f000f7308 */ /* 0x000ee20000000800 */
[----:B------:R1:W-:Y:S01]  /*17b00*/  ST.E desc[UR46][R16.64+0x2c0], R29 ;  /* 0x0002c01d10007985 */ /* 0x0003e2000c10192e */
[----:B--2---:R-:W-:-:S03]  /*17b10*/  FMUL.FTZ R25, R4, R48 ;  /* 0x0000003004197220 */ /* 0x004fc60000410000 */
[----:B------:R2:W-:Y:S01]  /*17b20*/  ST.E desc[UR46][R16.64+0x2d0], R31 ;  /* 0x0002d01f10007985 */ /* 0x0005e2000c10192e */
[C---:B----4-:R-:W-:Y:S02]  /*17b30*/  FMUL.FTZ R33, R4.reuse, R50 ;  /* 0x0000003204217220 */ /* 0x050fe40000410000 */
[----:B------:R-:W4:Y:S01]  /*17b40*/  MUFU.EX2 R19, R19 ;  /* 0x0000001300137308 */ /* 0x000f220000000800 */
[C---:B-1----:R-:W-:Y:S01]  /*17b50*/  FMUL.FTZ R27, R4.reuse, R52 ;  /* 0x00000034041b7220 */ /* 0x042fe20000410000 */
[----:B------:R-:W-:Y:S01]  /*17b60*/  FADD.FTZ R135, R157, R135 ;  /* 0x000000879d877221 */ /* 0x000fe20000010000 */
[C---:B------:R-:W-:Y:S01]  /*17b70*/  FMUL.FTZ R29, R4.reuse, R56 ;  /* 0x00000038041d7220 */ /* 0x040fe20000410000 */
[----:B--2---:R-:W-:-:S04]  /*17b80*/  FMUL.FTZ R31, R4, R54 ;  /* 0x00000036041f7220 */ /* 0x004fc80000410000 */
[----:B------:R-:W1:Y:S01]  /*17b90*/  MUFU.EX2 R20, R20 ;  /* 0x0000001400147308 */ /* 0x000e620000000800 */
[----:B------:R-:W-:Y:S01]  /*17ba0*/  FADD.FTZ R8, R164, R9 ;  /* 0x00000009a4087221 */ /* 0x000fe20000010000 */
[----:B------:R2:W-:Y:S01]  /*17bb0*/  ST.E desc[UR46][R16.64+0x280], R35 ;  /* 0x0002802310007985 */ /* 0x0005e2000c10192e */
[C---:B------:R-:W-:Y:S01]  /*17bc0*/  FMUL.FTZ R39, R4.reuse, R39 ;  /* 0x0000002704277220 */ /* 0x040fe20000410000 */
[C---:B------:R-:W-:Y:S01]  /*17bd0*/  FMUL.FTZ R41, R4.reuse, R41 ;  /* 0x0000002904297220 */ /* 0x040fe20000410000 */
[----:B-----5:R-:W-:Y:S01]  /*17be0*/  FMUL.FTZ R5, R4, R5 ;  /* 0x0000000504057220 */ /* 0x020fe20000410000 */
[----:B------:R5:W-:Y:S02]  /*17bf0*/  ST.E desc[UR46][R16.64+0x294], R37 ;  /* 0x0002942510007985 */ /* 0x000be4000c10192e */
[----:B------:R-:W1:Y:S02]  /*17c00*/  MUFU.EX2 R18, R18 ;  /* 0x0000001200127308 */ /* 0x000e640000000800 */
[----:B------:R3:W-:Y:S01]  /*17c10*/  ST.E desc[UR46][R16.64+0x2e4], R25 ;  /* 0x0002e41910007985 */ /* 0x0007e2000c10192e */
[----:B------:R-:W-:-:S03]  /*17c20*/  FADD.FTZ R135, R23, R135 ;  /* 0x0000008717877221 */ /* 0x000fc60000010000 */
[----:B------:R4:W-:Y:S01]  /*17c30*/  ST.E desc[UR46][R16.64+0x2f0], R33 ;  /* 0x0002f02110007985 */ /* 0x0009e2000c10192e */
[C---:B--2---:R-:W-:Y:S01]  /*17c40*/  FMUL.FTZ R35, R121.reuse, R72 ;  /* 0x0000004879237220 */ /* 0x044fe20000410000 */
[----:B------:R-:W2:Y:S02]  /*17c50*/  MUFU.EX2 R11, R11 ;  /* 0x0000000b000b7308 */ /* 0x000ea40000000800 */
[----:B------:R1:W-:Y:S01]  /*17c60*/  ST.E desc[UR46][R16.64+0x300], R27 ;  /* 0x0003001b10007985 */ /* 0x0003e2000c10192e */
[----:B-----5:R-:W-:-:S03]  /*17c70*/  FMUL.FTZ R37, R121, R70 ;  /* 0x0000004679257220 */ /* 0x020fc60000410000 */
[----:B------:R5:W-:Y:S01]  /*17c80*/  ST.E desc[UR46][R16.64+0x310], R29 ;  /* 0x0003101d10007985 */ /* 0x000be2000c10192e */
[----:B---3--:R-:W-:-:S03]  /*17c90*/  FMUL.FTZ R25, R121, R62 ;  /* 0x0000003e79197220 */ /* 0x008fc60000410000 */
[----:B------:R3:W-:Y:S01]  /*17ca0*/  ST.E desc[UR46][R16.64+0x320], R31 ;  /* 0x0003201f10007985 */ /* 0x0007e2000c10192e */
[----:B----4-:R-:W-:Y:S01]  /*17cb0*/  FMUL.FTZ R33, R121, R66 ;  /* 0x0000004279217220 */ /* 0x010fe20000410000 */
[----:B------:R-:W-:Y:S01]  /*17cc0*/  FADD.FTZ R9, R21, R8 ;  /* 0x0000000815097221 */ /* 0x000fe20000010000 */
[C---:B-1----:R-:W-:Y:S01]  /*17cd0*/  FMUL.FTZ R27, R121.reuse, R60 ;  /* 0x0000003c791b7220 */ /* 0x042fe20000410000 */
[C---:B-----5:R-:W-:Y:S01]  /*17ce0*/  FMUL.FTZ R29, R121.reuse, R58 ;  /* 0x0000003a791d7220 */ /* 0x060fe20000410000 */
[----:B---3--:R-:W-:Y:S01]  /*17cf0*/  FMUL.FTZ R31, R121, R74 ;  /* 0x0000004a791f7220 */ /* 0x008fe20000410000 */
[----:B------:R-:W1:Y:S01]  /*17d00*/  MUFU.EX2 R12, R12 ;  /* 0x0000000c000c7308 */ /* 0x000e620000000800 */
[----:B------:R-:W-:Y:S01]  /*17d10*/  FADD.FTZ R135, R160, R135 ;  /* 0x00000087a0877221 */ /* 0x000fe20000010000 */
[----:B------:R3:W-:Y:S01]  /*17d20*/  ST.E desc[UR46][R16.64+0x264], R39 ;  /* 0x0002642710007985 */ /* 0x0007e2000c10192e */
[----:B------:R-:W-:-:S03]  /*17d30*/  FADD.FTZ R9, R156, R9 ;  /* 0x000000099c097221 */ /* 0x000fc60000010000 */
[----:B------:R4:W-:Y:S02]  /*17d40*/  ST.E desc[UR46][R16.64+0x2a4], R41 ;  /* 0x0002a42910007985 */ /* 0x0009e4000c10192e */
[----:B------:R-:W5:Y:S02]  /*17d50*/  MUFU.EX2 R13, R13 ;  /* 0x0000000d000d7308 */ /* 0x000f640000000800 */
[----:B------:R2:W-:Y:S04]  /*17d60*/  ST.E desc[UR46][R16.64+0x420], R5 ;  /* 0x0004200510007985 */ /* 0x0005e8000c10192e */
[----:B------:R1:W-:Y:S01]  /*17d70*/  ST.E desc[UR46][R16.64+0x238], R25 ;  /* 0x0002381910007985 */ /* 0x0003e2000c10192e */
[----:B---3--:R-:W-:-:S03]  /*17d80*/  FMUL.FTZ R39, R121, R68 ;  /* 0x0000004479277220 */ /* 0x008fc60000410000 */
[----:B------:R3:W-:Y:S01]  /*17d90*/  ST.E desc[UR46][R16.64+0x23c], R27 ;  /* 0x00023c1b10007985 */ /* 0x0007e2000c10192e */
[----:B----4-:R-:W-:-:S03]  /*17da0*/  FMUL.FTZ R41, R121, R82 ;  /* 0x0000005279297220 */ /* 0x010fc60000410000 */
[----:B------:R4:W-:Y:S01]  /*17db0*/  ST.E desc[UR46][R16.64+0x248], R29 ;  /* 0x0002481d10007985 */ /* 0x0009e2000c10192e */
[----:B--2---:R-:W-:-:S03]  /*17dc0*/  FMUL.FTZ R5, R121, R64 ;  /* 0x0000004079057220 */ /* 0x004fc60000410000 */
[----:B------:R2:W-:Y:S01]  /*17dd0*/  ST.E desc[UR46][R16.64+0x24c], R31 ;  /* 0x00024c1f10007985 */ /* 0x0005e2000c10192e */
[----:B-1----:R-:W-:-:S03]  /*17de0*/  FMUL.FTZ R25, R121, R80 ;  /* 0x0000005079197220 */ /* 0x002fc60000410000 */
[----:B------:R1:W-:Y:S01]  /*17df0*/  ST.E desc[UR46][R16.64+0x258], R33 ;  /* 0x0002582110007985 */ /* 0x0003e2000c10192e */
[----:B---3--:R-:W-:-:S03]  /*17e00*/  FMUL.FTZ R27, R121, R86 ;  /* 0x00000056791b7220 */ /* 0x008fc60000410000 */
[----:B------:R3:W-:Y:S01]  /*17e10*/  ST.E desc[UR46][R16.64+0x25c], R35 ;  /* 0x00025c2310007985 */ /* 0x0007e2000c10192e */
[----:B----4-:R-:W-:-:S03]  /*17e20*/  FMUL.FTZ R29, R121, R84 ;  /* 0x00000054791d7220 */ /* 0x010fc60000410000 */
[----:B------:R4:W-:Y:S01]  /*17e30*/  ST.E desc[UR46][R16.64+0x268], R37 ;  /* 0x0002682510007985 */ /* 0x0009e2000c10192e */
[C---:B--2---:R-:W-:Y:S01]  /*17e40*/  FMUL.FTZ R31, R121.reuse, R78 ;  /* 0x0000004e791f7220 */ /* 0x044fe20000410000 */
[C---:B-1----:R-:W-:Y:S01]  /*17e50*/  FMUL.FTZ R33, R121.reuse, R76 ;  /* 0x0000004c79217220 */ /* 0x042fe20000410000 */
[----:B------:R-:W1:Y:S01]  /*17e60*/  MUFU.EX2 R8, R139 ;  /* 0x0000008b00087308 */ /* 0x000e620000000800 */
[----:B---3--:R-:W-:Y:S01]  /*17e70*/  FMUL.FTZ R35, R121, R98 ;  /* 0x0000006279237220 */ /* 0x008fe20000410000 */
[----:B------:R-:W-:Y:S01]  /*17e80*/  FADD.FTZ R137, R15, R135 ;  /* 0x000000870f897221 */ /* 0x000fe20000010000 */
[----:B----4-:R-:W-:Y:S01]  /*17e90*/  FMUL.FTZ R37, R121, R96 ;  /* 0x0000006079257220 */ /* 0x010fe20000410000 */
[----:B------:R-:W-:Y:S01]  /*17ea0*/  FADD.FTZ R135, R19, R9 ;  /* 0x0000000913877221 */ /* 0x000fe20000010000 */
[----:B------:R2:W-:Y:S03]  /*17eb0*/  ST.E desc[UR46][R16.64+0x26c], R39 ;  /* 0x00026c2710007985 */ /* 0x0005e6000c10192e */
[----:B------:R-:W3:Y:S01]  /*17ec0*/  MUFU.EX2 R9, R141 ;  /* 0x0000008d00097308 */ /* 0x000ee20000000800 */
[----:B------:R4:W-:Y:S01]  /*17ed0*/  ST.E desc[UR46][R16.64+0x278], R5 ;  /* 0x0002780510007985 */ /* 0x0009e2000c10192e */
[----:B------:R-:W-:-:S03]  /*17ee0*/  FADD.FTZ R135, R20, R135 ;  /* 0x0000008714877221 */ /* 0x000fc60000010000 */
[----:B------:R5:W-:Y:S04]  /*17ef0*/  ST.E desc[UR46][R16.64+0x27c], R25 ;  /* 0x00027c1910007985 */ /* 0x000be8000c10192e */
[----:B------:R1:W-:Y:S01]  /*17f00*/  ST.E desc[UR46][R16.64+0x288], R27 ;  /* 0x0002881b10007985 */ /* 0x0003e2000c10192e */
[----:B--2---:R-:W-:-:S03]  /*17f10*/  FMUL.FTZ R39, R121, R94 ;  /* 0x0000005e79277220 */ /* 0x004fc60000410000 */
[----:B------:R2:W-:Y:S01]  /*17f20*/  ST.E desc[UR46][R16.64+0x28c], R29 ;  /* 0x00028c1d10007985 */ /* 0x0005e2000c10192e */
[----:B----4-:R-:W-:-:S03]  /*17f30*/  FMUL.FTZ R5, R121, R92 ;  /* 0x0000005c79057220 */ /* 0x010fc60000410000 */
[----:B------:R4:W-:Y:S01]  /*17f40*/  ST.E desc[UR46][R16.64+0x298], R41 ;  /* 0x0002982910007985 */ /* 0x0009e2000c10192e */
[----:B-----5:R-:W-:-:S03]  /*17f50*/  FMUL.FTZ R25, R121, R88 ;  /* 0x0000005879197220 */ /* 0x020fc60000410000 */
[----:B------:R5:W-:Y:S01]  /*17f60*/  ST.E desc[UR46][R16.64+0x29c], R31 ;  /* 0x00029c1f10007985 */ /* 0x000be2000c10192e */
[----:B-1----:R-:W-:-:S03]  /*17f70*/  FMUL.FTZ R27, R121, R90 ;  /* 0x0000005a791b7220 */ /* 0x002fc60000410000 */
[----:B------:R1:W-:Y:S01]  /*17f80*/  ST.E desc[UR46][R16.64+0x2a8], R33 ;  /* 0x0002a82110007985 */ /* 0x0003e2000c10192e */
[----:B--2---:R-:W-:-:S03]  /*17f90*/  FMUL.FTZ R29, R121, R102 ;  /* 0x00000066791d7220 */ /* 0x004fc60000410000 */
[----:B------:R2:W-:Y:S01]  /*17fa0*/  ST.E desc[UR46][R16.64+0x2ac], R35 ;  /* 0x0002ac2310007985 */ /* 0x0005e2000c10192e */
[----:B----4-:R-:W-:-:S03]  /*17fb0*/  FMUL.FTZ R41, R121, R100 ;  /* 0x0000006479297220 */ /* 0x010fc60000410000 */
[----:B------:R4:W-:Y:S01]  /*17fc0*/  ST.E desc[UR46][R16.64+0x2b8], R37 ;  /* 0x0002b82510007985 */ /* 0x0009e2000c10192e */
[C---:B-----5:R-:W-:Y:S01]  /*17fd0*/  FMUL.FTZ R31, R121.reuse, R116 ;  /* 0x00000074791f7220 */ /* 0x060fe20000410000 */
[C---:B-1----:R-:W-:Y:S01]  /*17fe0*/  FMUL.FTZ R33, R121.reuse, R108 ;  /* 0x0000006c79217220 */ /* 0x042fe20000410000 */
[C---:B--2---:R-:W-:Y:S01]  /*17ff0*/  FMUL.FTZ R35, R121.reuse, R114 ;  /* 0x0000007279237220 */ /* 0x044fe20000410000 */
[----:B----4-:R-:W-:Y:S01]  /*18000*/  FMUL.FTZ R37, R121, R112 ;  /* 0x0000007079257220 */ /* 0x010fe20000410000 */
[----:B------:R-:W-:Y:S01]  /*18010*/  FADD.FTZ R137, R18, R137 ;  /* 0x0000008912897221 */ /* 0x000fe20000010000 */
[----:B------:R1:W-:Y:S01]  /*18020*/  ST.E desc[UR46][R16.64+0x2bc], R39 ;  /* 0x0002bc2710007985 */ /* 0x0003e2000c10192e */
[----:B------:R-:W-:-:S03]  /*18030*/  FADD.FTZ R135, R11, R135 ;  /* 0x000000870b877221 */ /* 0x000fc60000010000 */
[----:B------:R2:W-:Y:S01]  /*18040*/  ST.E desc[UR46][R16.64+0x2c8], R5 ;  /* 0x0002c80510007985 */ /* 0x0005e2000c10192e */
[----:B------:R-:W-:-:S03]  /*18050*/  FADD.FTZ R137, R14, R137 ;  /* 0x000000890e897221 */ /* 0x000fc60000010000 */
[----:B------:R4:W-:Y:S04]  /*18060*/  ST.E desc[UR46][R16.64+0x2cc], R25 ;  /* 0x0002cc1910007985 */ /* 0x0009e8000c10192e */
[----:B------:R5:W-:Y:S01]  /*18070*/  ST.E desc[UR46][R16.64+0x2d8], R27 ;  /* 0x0002d81b10007985 */ /* 0x000be2000c10192e */
[----:B-1----:R-:W-:-:S03]  /*18080*/  FMUL.FTZ R39, R121, R110 ;  /* 0x0000006e79277220 */ /* 0x002fc60000410000 */
        /* <DEDUP_REMOVED lines=11> */
[C---:B----4-:R-:W-:Y:S01]  /*18140*/  FMUL.FTZ R31, R121.reuse, R124 ;  /* 0x0000007c791f7220 */ /* 0x050fe20000410000 */
[C---:B-----5:R-:W-:Y:S01]  /*18150*/  FMUL.FTZ R33, R121.reuse, R118 ;  /* 0x0000007679217220 */ /* 0x060fe20000410000 */
[C---:B-1----:R-:W-:Y:S01]  /*18160*/  FMUL.FTZ R35, R121.reuse, R122 ;  /* 0x0000007a79237220 */ /* 0x042fe20000410000 */
[----:B--2---:R-:W-:Y:S01]  /*18170*/  FMUL.FTZ R37, R121, R120 ;  /* 0x0000007879257220 */ /* 0x004fe20000410000 */
        /* <DEDUP_REMOVED lines=23> */
[----:B------:R1:W-:Y:S01]  /*182f0*/  ST.E desc[UR46][R16.64+0x450], R137 ;  /* 0x0004508910007985 */ /* 0x0003e2000c10192e */
[C---:B------:R-:W-:Y:S01]  /*18300*/  FMUL.FTZ R143, R4.reuse, R30 ;  /* 0x0000001e048f7220 */ /* 0x040fe20000410000 */
[----:B---3--:R-:W-:Y:S01]  /*18310*/  FADD.FTZ R135, R9, R135 ;  /* 0x0000008709877221 */ /* 0x008fe20000010000 */
[C---:B------:R-:W-:Y:S01]  /*18320*/  FMUL.FTZ R139, R4.reuse, R32 ;  /* 0x00000020048b7220 */ /* 0x040fe20000410000 */
[----:B------:R2:W-:Y:S01]  /*18330*/  ST.E desc[UR46][R16.64+0x444], R57 ;  /* 0x0004443910007985 */ /* 0x0005e2000c10192e */
[C---:B------:R-:W-:Y:S01]  /*18340*/  FMUL.FTZ R141, R4.reuse, R34 ;  /* 0x00000022048d7220 */ /* 0x040fe20000410000 */
[C---:B------:R-:W-:Y:S01]  /*18350*/  FMUL.FTZ R45, R4.reuse, R45 ;  /* 0x0000002d042d7220 */ /* 0x040fe20000410000 */
[C---:B------:R-:W-:Y:S01]  /*18360*/  FMUL.FTZ R43, R4.reuse, R43 ;  /* 0x0000002b042b7220 */ /* 0x040fe20000410000 */
[----:B------:R3:W-:Y:S01]  /*18370*/  ST.E desc[UR46][R16.64+0x35c], R39 ;  /* 0x00035c2710007985 */ /* 0x0007e2000c10192e */
[C---:B------:R-:W-:Y:S01]  /*18380*/  FMUL.FTZ R49, R4.reuse, R49 ;  /* 0x0000003104317220 */ /* 0x040fe20000410000 */
[C---:B------:R-:W-:Y:S01]  /*18390*/  FMUL.FTZ R47, R4.reuse, R47 ;  /* 0x0000002f042f7220 */ /* 0x040fe20000410000 */
[C---:B------:R-:W-:Y:S01]  /*183a0*/  FMUL.FTZ R51, R4.reuse, R51 ;  /* 0x0000003304337220 */ /* 0x040fe20000410000 */
[----:B------:R4:W-:Y:S01]  /*183b0*/  ST.E desc[UR46][R16.64+0x368], R5 ;  /* 0x0003680510007985 */ /* 0x0009e2000c10192e */
[C---:B-1----:R-:W-:Y:S01]  /*183c0*/  FMUL.FTZ R137, R4.reuse, R26 ;  /* 0x0000001a04897220 */ /* 0x042fe20000410000 */
[C---:B------:R-:W-:Y:S01]  /*183d0*/  FMUL.FTZ R53, R4.reuse, R53 ;  /* 0x0000003504357220 */ /* 0x040fe20000410000 */
[C---:B------:R-:W-:Y:S01]  /*183e0*/  FMUL.FTZ R55, R4.reuse, R55 ;  /* 0x0000003704377220 */ /* 0x040fe20000410000 */
[----:B------:R1:W-:Y:S01]  /*183f0*/  ST.E desc[UR46][R16.64+0x36c], R25 ;  /* 0x00036c1910007985 */ /* 0x0003e2000c10192e */
[C---:B--2---:R-:W-:Y:S01]  /*18400*/  FMUL.FTZ R57, R4.reuse, R38 ;  /* 0x0000002604397220 */ /* 0x044fe20000410000 */
[C---:B------:R-:W-:Y:S01]  /*18410*/  FMUL.FTZ R77, R4.reuse, R77 ;  /* 0x0000004d044d7220 */ /* 0x040fe20000410000 */
        /* <DEDUP_REMOVED lines=37> */
[C---:B---3--:R-:W-:Y:S01]  /*18670*/  FMUL.FTZ R39, R121.reuse, R216 ;  /* 0x000000d879277220 */ /* 0x048fe20000410000 */
[C---:B----4-:R-:W-:Y:S01]  /*18680*/  FMUL.FTZ R5, R121.reuse, R202 ;  /* 0x000000ca79057220 */ /* 0x050fe20000410000 */
[C---:B-1----:R-:W-:Y:S01]  /*18690*/  FMUL.FTZ R25, R121.reuse, R218 ;  /* 0x000000da79197220 */ /* 0x042fe20000410000 */
[C---:B--2---:R-:W-:Y:S01]  /*186a0*/  FMUL.FTZ R27, R121.reuse, R222 ;  /* 0x000000de791b7220 */ /* 0x044fe20000410000 */
[C---:B-----5:R-:W-:Y:S01]  /*186b0*/  FMUL.FTZ R29, R121.reuse, R220 ;  /* 0x000000dc791d7220 */ /* 0x060fe20000410000 */
        /* <DEDUP_REMOVED lines=61> */
[----:B------:R-:W-:Y:S04]  /*18a90*/  ST.E desc[UR46][R16.64+0x3d8], R41 ;  /* 0x0003d82910007985 */ /* 0x000fe8000c10192e */
[----:B------:R5:W-:Y:S04]  /*18aa0*/  ST.E desc[UR46][R16.64+0x3dc], R31 ;  /* 0x0003dc1f10007985 */ /* 0x000be8000c10192e */
[----:B------:R5:W-:Y:S04]  /*18ab0*/  ST.E desc[UR46][R16.64+0x3e8], R33 ;  /* 0x0003e82110007985 */ /* 0x000be8000c10192e */
[----:B------:R5:W-:Y:S04]  /*18ac0*/  ST.E desc[UR46][R16.64+0x3ec], R35 ;  /* 0x0003ec2310007985 */ /* 0x000be8000c10192e */
[----:B------:R-:W-:Y:S04]  /*18ad0*/  ST.E desc[UR46][R16.64+0x3f8], R123 ;  /* 0x0003f87b10007985 */ /* 0x000fe8000c10192e */
[----:B------:R5:W-:Y:S04]  /*18ae0*/  ST.E desc[UR46][R16.64+0x3fc], R37 ;  /* 0x0003fc2510007985 */ /* 0x000be8000c10192e */
[----:B------:R5:W-:Y:S04]  /*18af0*/  ST.E desc[UR46][R16.64+0x408], R125 ;  /* 0x0004087d10007985 */ /* 0x000be8000c10192e */
[----:B------:R5:W-:Y:S04]  /*18b00*/  ST.E desc[UR46][R16.64+0x40c], R127 ;  /* 0x00040c7f10007985 */ /* 0x000be8000c10192e */
[----:B------:R5:W-:Y:S04]  /*18b10*/  ST.E desc[UR46][R16.64+0x418], R129 ;  /* 0x0004188110007985 */ /* 0x000be8000c10192e */
[----:B------:R5:W-:Y:S04]  /*18b20*/  ST.E desc[UR46][R16.64+0x41c], R131 ;  /* 0x00041c8310007985 */ /* 0x000be8000c10192e */
[----:B------:R5:W-:Y:S01]  /*18b30*/  ST.E desc[UR46][R16.64+0x428], R133 ;  /* 0x0004288510007985 */ /* 0x000be2000c10192e */
[----:B------:R3:W-:Y:S06]  /*18b40*/  BAR.SYNC.DEFER_BLOCKING R205, 0x100 ;  /* 0x000400cd0000751d */ /* 0x0007ec0000010000 */
[----:B-1----:R-:W5:Y:S04]  /*18b50*/  LD.E R5, desc[UR46][R16.64+0x230] ;  /* 0x0002302e10057980 */ /* 0x002f68000c101900 */
[----:B--2---:R-:W2:Y:S04]  /*18b60*/  LD.E R25, desc[UR46][R16.64+0x234] ;  /* 0x0002342e10197980 */ /* 0x004ea8000c101900 */
[----:B---3--:R-:W3:Y:S04]  /*18b70*/  LD.E R27, desc[UR46][R16.64+0x238] ;  /* 0x0002382e101b7980 */ /* 0x008ee8000c101900 */
[----:B----4-:R-:W4:Y:S04]  /*18b80*/  LD.E R29, desc[UR46][R16.64+0x23c] ;  /* 0x00023c2e101d7980 */ /* 0x010f28000c101900 */
[----:B-----5:R-:W5:Y:S04]  /*18b90*/  LD.E R31, desc[UR46][R16.64+0x240] ;  /* 0x0002402e101f7980 */ /* 0x020f68000c101900 */
        /* <DEDUP_REMOVED lines=124> */
[----:B------:R-:W-:Y:S04]  /*19360*/  ST.E desc[UR46][R16.64+0x230], R5 ;  /* 0x0002300510007985 */ /* 0x000fe8000c10192e */
[----:B--2---:R-:W-:Y:S04]  /*19370*/  ST.E desc[UR46][R16.64+0x234], R25 ;  /* 0x0002341910007985 */ /* 0x004fe8000c10192e */
[----:B---3--:R-:W-:Y:S04]  /*19380*/  ST.E desc[UR46][R16.64+0x238], R27 ;  /* 0x0002381b10007985 */ /* 0x008fe8000c10192e */
[----:B----4-:R-:W-:Y:S04]  /*19390*/  ST.E desc[UR46][R16.64+0x23c], R29 ;  /* 0x00023c1d10007985 */ /* 0x010fe8000c10192e */
[----:B-----5:R-:W-:Y:S04]  /*193a0*/  ST.E desc[UR46][R16.64+0x240], R31 ;  /* 0x0002401f10007985 */ /* 0x020fe8000c10192e */
        /* <DEDUP_REMOVED lines=123> */
[----:B-1----:R-:W5:Y:S04]  /*19b60*/  LD.E.64 R4, desc[UR46][R16.64+0xa8] ;  /* 0x0000a82e10047980 */ /* 0x002f68000c101b00 */
[----:B------:R-:W5:Y:S04]  /*19b70*/  LDL R193, [R1+0x88] ;  /* 0x0000880001c17983 */ /* 0x000f680000100800 */
[----:B--2---:R-:W2:Y:S04]  /*19b80*/  LD.E R24, desc[UR46][R16.64+0x230] ;  /* 0x0002302e10187980 */ /* 0x004ea8000c101900 */
[----:B------:R-:W2:Y:S04]  /*19b90*/  LD.E R25, desc[UR46][R16.64+0x234] ;  /* 0x0002342e10197980 */ /* 0x000ea8000c101900 */
[----:B---3--:R-:W2:Y:S04]  /*19ba0*/  LD.E R26, desc[UR46][R16.64+0x238] ;  /* 0x0002382e101a7980 */ /* 0x008ea8000c101900 */
[----:B------:R-:W2:Y:S04]  /*19bb0*/  LD.E R27, desc[UR46][R16.64+0x23c] ;  /* 0x00023c2e101b7980 */ /* 0x000ea8000c101900 */
[----:B----4-:R-:W2:Y:S04]  /*19bc0*/  LD.E R28, desc[UR46][R16.64+0x240] ;  /* 0x0002402e101c7980 */ /* 0x010ea8000c101900 */
[----:B------:R-:W2:Y:S04]  /*19bd0*/  LD.E R29, desc[UR46][R16.64+0x244] ;  /* 0x0002442e101d7980 */ /* 0x000ea8000c101900 */
[----:B-----5:R-:W2:Y:S04]  /*19be0*/  LD.E R30, desc[UR46][R16.64+0x248] ;  /* 0x0002482e101e7980 */ /* 0x020ea8000c101900 */
[----:B------:R-:W2:Y:S04]  /*19bf0*/  LD.E R31, desc[UR46][R16.64+0x24c] ;  /* 0x00024c2e101f7980 */ /* 0x000ea8000c101900 */
        /* <DEDUP_REMOVED lines=119> */
[----:B------:R-:W2:Y:S01]  /*1a370*/  LD.E R151, desc[UR46][R16.64+0x42c] ;  /* 0x00042c2e10977980 */ /* 0x000ea2000c101900 */
[----:B------:R-:W-:Y:S01]  /*1a380*/  IMAD R4, R191, 0xc00, R4 ;  /* 0x00000c00bf047824 */ /* 0x000fe200078e0204 */
        /* <DEDUP_REMOVED lines=9> */
[----:B--2---:R-:W-:-:S06]  /*1a420*/  WARPGROUP.ARRIVE ;  /* 0x00000000000079c5 */ /* 0x004fcc0000000000 */
        /* <DEDUP_REMOVED lines=957> */
[----:B------:R-:W1:Y:S03]  /*1e000*/  S2R R216, SR_TID.X ;  /* 0x0000000000d87919 */ /* 0x000e660000002100 */
        /* <DEDUP_REMOVED lines=13> */
[----:B-----5:R2:W-:Y:S04]  /*1e0e0*/  ST.E desc[UR46][R16.64+0x264], R33 ;  /* 0x0002642110007985 */ /* 0x0205e8000c10192e */
        /* <DEDUP_REMOVED lines=114> */
[----:B-1----:R-:W-:Y:S01]  /*1e810*/  LOP3.LUT P6, RZ, R216, 0x7f, RZ, 0xc0, !PT ;  /* 0x0000007fd8ff7812 */ /* 0x002fe200078cc0ff */
[----:B------:R-:W-:-:S12]  /*1e820*/  BSSY B0, `(.L_x_8807) ;  /* 0x0000008000007945 */ /* 0x000fd80003800000 */
[----:B--2---:R-:W-:Y:S05]  /*1e830*/  @P6 BRA `(.L_x_8808) ;  /* 0x0000000000186947 */ /* 0x004fea0003800000 */
[----:B------:R-:W2:Y:S04]  /*1e840*/  LDL.64 R4, [R1+0x68] ;  /* 0x0000680001047983 */ /* 0x000ea80000100a00 */
[----:B------:R-:W3:Y:S01]  /*1e850*/  LD.E R0, desc[UR46][R2.64] ;  /* 0x0000002e02007980 */ /* 0x000ee2000c101900 */
[----:B--2---:R-:W-:-:S05]  /*1e860*/  MOV R5, R4 ;  /* 0x0000000400057202 */ /* 0x004fca0000000f00 */
[----:B---3--:R-:W-:-:S05]  /*1e870*/  IMAD R0, R0, 0x8, R5 ;  /* 0x0000000800007824 */ /* 0x008fca00078e0205 */
[----:B------:R-:W-:-:S04]  /*1e880*/  PRMT R0, RZ, 0x654, R0 ;  /* 0x00000654ff007816 */ /* 0x000fc80000000000 */
[----:B------:R1:W-:Y:S03]  /*1e890*/  SYNCS.ARRIVE.TRANS64.RED.A1T0 RZ, [R0+URZ], RZ ;  /* 0x000000ff00ff79a7 */ /* 0x0003e6000810043f */
.L_x_8808:
[----:B------:R-:W-:Y:S05]  /*1e8a0*/  BSYNC B0 ;  /* 0x0000000000007941 */ /* 0x000fea0003800000 */
.L_x_8807:
[C---:B------:R-:W-:Y:S01]  /*1e8b0*/  ISETP.GT.AND P0, PT, R10.reuse, UR41, PT ;  /* 0x000000290a007c0c */ /* 0x040fe2000bf04270 */
[----:B------:R-:W-:-:S12]  /*1e8c0*/  VIADD R10, R10, 0xffffffff ;  /* 0xffffffff0a0a7836 */ /* 0x000fd80000000000 */
[----:B------:R-:W-:Y:S05]  /*1e8d0*/  @P0 BRA `(.L_x_8809) ;  /* 0xffffff4c00980947 */ /* 0x000fea000383ffff */
.L_x_8778:
[----:B------:R-:W-:Y:S05]  /*1e8e0*/  WARPSYNC.ALL ;  /* 0x0000000000007948 */ /* 0x000fea0003800000 */
[----:B-1----:R-:W2:Y:S04]  /*1e8f0*/  LDL R5, [R1+0x450] ;  /* 0x0004500001057983 */ /* 0x002ea80000100800 */
[----:B------:R-:W3:Y:S04]  /*1e900*/  LDL R6, [R1+0x454] ;  /* 0x0004540001067983 */ /* 0x000ee80000100800 */
[----:B------:R-:W4:Y:S04]  /*1e910*/  LDL R122, [R1+0x218] ;  /* 0x00021800017a7983 */ /* 0x000f280000100800 */
[----:B------:R-:W5:Y:S04]  /*1e920*/  LDL.64 R12, [R1+0x398] ;  /* 0x00039800010c7983 */ /* 0x000f680000100a00 */
        /* <DEDUP_REMOVED lines=60> */
[----:B------:R-:W5:Y:S04]  /*1ecf0*/  LDL R123, [R1+0x220] ;  /* 0x00022000017b7983 */ /* 0x000f680000100800 */
[----:B--2---:R-:W1:Y:S02]  /*1ed00*/  SHFL.BFLY PT, R0, R5, 0x2, 0x1f ;  /* 0x0c401f0005007f89 */ /* 0x004e6400000e0000 */
[----:B-1----:R-:W-:-:S05]  /*1ed10*/  FADD.FTZ R0, R5, R0 ;  /* 0x0000000005007221 */ /* 0x002fca0000010000 */
[----:B------:R-:W1:Y:S02]  /*1ed20*/  SHFL.BFLY PT, R3, R0, 0x1, 0x1f ;  /* 0x0c201f0000037f89 */ /* 0x000e6400000e0000 */
[----:B-1----:R-:W-:Y:S01]  /*1ed30*/  FADD.FTZ R2, R0, R3 ;  /* 0x0000000300027221 */ /* 0x002fe20000010000 */
[----:B----4-:R-:W-:Y:S01]  /*1ed40*/  VIADD R122, R122, 0x1 ;  /* 0x000000017a7a7836 */ /* 0x010fe20000000000 */
[----:B------:R-:W2:Y:S04]  /*1ed50*/  LDL R0, [R1+0x224] ;  /* 0x0002240001007983 */ /* 0x000ea80000100800 */
[----:B------:R-:W-:Y:S04]  /*1ed60*/  STL [R1+0x450], R2 ;  /* 0x0004500201007387 */ /* 0x000fe80000100800 */
[----:B------:R-:W4:Y:S04]  /*1ed70*/  LDL R146, [R1+0x450] ;  /* 0x0004500001927983 */ /* 0x000f280000100800 */
[----:B---3--:R-:W1:Y:S02]  /*1ed80*/  SHFL.BFLY PT, R3, R6, 0x2, 0x1f ;  /* 0x0c401f0006037f89 */ /* 0x008e6400000e0000 */
[----:B-1----:R-:W-:Y:S01]  /*1ed90*/  FADD.FTZ R3, R3, R6 ;  /* 0x0000000603037221 */ /* 0x002fe20000010000 */
[----:B------:R-:W-:Y:S01]  /*1eda0*/  ISETP.NE.AND P2, PT, R122, 0x2, PT ;  /* 0x000000027a00780c */ /* 0x000fe20003f45270 */
[----:B------:R-:W3:Y:S04]  /*1edb0*/  LDL.64 R6, [R1+0x428] ;  /* 0x0004280001067983 */ /* 0x000ee80000100a00 */
[----:B------:R-:W1:Y:S08]  /*1edc0*/  SHFL.BFLY PT, R4, R3, 0x1, 0x1f ;  /* 0x0c201f0003047f89 */ /* 0x000e7000000e0000 */
[----:B------:R-:W3:Y:S01]  /*1edd0*/  @!P2 LDL R23, [R1+0x21c] ;  /* 0x00021c000117a983 */ /* 0x000ee20000100800 */
[----:B-1----:R-:W-:-:S03]  /*1ede0*/  FADD.FTZ R134, R3, R4 ;  /* 0x0000000403867221 */ /* 0x002fc60000010000 */
[----:B------:R-:W3:Y:S02]  /*1edf0*/  LDL.64 R4, [R1+0x3f8] ;  /* 0x0003f80001047983 */ /* 0x000ee40000100a00 */
[----:B------:R-:W-:Y:S02]  /*1ee00*/  FSETP.NE.FTZ.AND P1, PT, R134, RZ, PT ;  /* 0x000000ff8600720b */ /* 0x000fe40003f35000 */
[----:B------:R-:W3:Y:S11]  /*1ee10*/  LDL.64 R2, [R1+0x418] ;  /* 0x0004180001027983 */ /* 0x000ef60000100a00 */
[----:B------:R-:W3:Y:S04]  /*1ee20*/  @P1 LDL R137, [R1+0x460] ;  /* 0x0004600001891983 */ /* 0x000ee80000100800 */
[----:B------:R-:W3:Y:S01]  /*1ee30*/  @P1 LDL R139, [R1+0x444] ;  /* 0x00044400018b1983 */ /* 0x000ee20000100800 */
[----:B------:R-:W-:-:S02]  /*1ee40*/  IMAD.MOV.U32 R136, RZ, RZ, -0x800000 ;  /* 0xff800000ff887424 */ /* 0x000fc400078e00ff */
[----:B------:R-:W-:Y:S01]  /*1ee50*/  IMAD.MOV.U32 R124, RZ, RZ, RZ ;  /* 0x000000ffff7c7224 */ /* 0x000fe200078e00ff */
[----:B------:R1:W-:Y:S08]  /*1ee60*/  BAR.ARV R204, 0x100 ;  /* 0x000400cc0000751d */ /* 0x0003f00000002000 */
[----:B------:R-:W-:Y:S06]  /*1ee70*/  BAR.ARV 0x8, 0x120 ;  /* 0x0204800000007b1d */ /* 0x000fec0000002000 */
[----:B----4-:R-:W-:-:S13]  /*1ee80*/  FSETP.NE.FTZ.AND P0, PT, R146, RZ, PT ;  /* 0x000000ff9200720b */ /* 0x010fda0003f15000 */
[----:B------:R-:W4:Y:S04]  /*1ee90*/  @P0 LDL R125, [R1+0x460] ;  /* 0x00046000017d0983 */ /* 0x000f280000100800 */
[----:B------:R-:W3:Y:S01]  /*1eea0*/  @P0 LDL R138, [R1+0x440] ;  /* 0x00044000018a0983 */ /* 0x000ee20000100800 */
[----:B------:R-:W1:Y:S02]  /*1eeb0*/  @P0 MUFU.LG2 R135, R146 ;  /* 0x0000009200870308 */ /* 0x000e640000000c00 */
[----:B-1----:R-:W-:-:S06]  /*1eec0*/  @P0 FMUL.FTZ R140, R135, 0.69314718246459960938 ;  /* 0x3f317218878c0820 */ /* 0x002fcc0000410000 */
[----:B------:R-:W1:Y:S08]  /*1eed0*/  @P1 MUFU.LG2 R141, R134 ;  /* 0x00000086008d1308 */ /* 0x000e700000000c00 */
[----:B------:R-:W5:Y:S01]  /*1eee0*/  @P0 MUFU.RCP R124, R146 ;  /* 0x00000092007c0308 */ /* 0x000f620000001000 */
[----:B--2---:R-:W-:Y:S02]  /*1eef0*/  VIADD R0, R0, 0x1 ;  /* 0x0000000100007836 */ /* 0x004fe40000000000 */
[----:B-1----:R-:W-:Y:S01]  /*1ef00*/  @P1 FMUL.FTZ R141, R141, 0.69314718246459960938 ;  /* 0x3f3172188d8d1820 */ /* 0x002fe20000410000 */
[----:B------:R-:W-:Y:S01]  /*1ef10*/  STL [R1+0x454], R134 ;  /* 0x0004548601007387 */ /* 0x000fe20000100800 */
[-C--:B-----5:R-:W-:Y:S01]  /*1ef20*/  FMUL.FTZ R143, R143, R124.reuse ;  /* 0x0000007c8f8f7220 */ /* 0x0a0fe20000410000 */
        /* <DEDUP_REMOVED lines=63> */
[----:B------:R-:W-:Y:S04]  /*1f320*/  STL [R1+0x218], R122 ;  /* 0x0002187a01007387 */ /* 0x000fe80000100800 */
[----:B------:R-:W-:Y:S04]  /*1f330*/  STL.64 [R1+0x230], R142 ;  /* 0x0002308e01007387 */ /* 0x000fe80000100a00 */
        /* <DEDUP_REMOVED lines=31> */
[----:B------:R-:W-:Y:S04]  /*1f530*/  STL [R1+0x224], R0 ;  /* 0x0002240001007387 */ /* 0x000fe80000100800 */
[----:B------:R-:W-:Y:S01]  /*1f540*/  @!P2 STL [R1+0x218], RZ ;  /* 0x000218ff0100a387 */ /* 0x000fe20000100800 */
[----:B----4-:R-:W-:-:S04]  /*1f550*/  @P0 FMUL.FTZ R125, R125, 0.69314718246459960938 ;  /* 0x3f3172187d7d0820 */ /* 0x010fc80000410000 */
[----:B---3--:R-:W-:Y:S01]  /*1f560*/  @P0 FFMA.FTZ R136, R125, R138, R140 ;  /* 0x0000008a7d880223 */ /* 0x008fe2000001008c */
[----:B------:R-:W-:-:S06]  /*1f570*/  IMAD.MOV.U32 R125, RZ, RZ, RZ ;  /* 0x000000ffff7d7224 */ /* 0x000fcc00078e00ff */
[----:B------:R-:W1:Y:S01]  /*1f580*/  @P1 MUFU.RCP R125, R134 ;  /* 0x00000086007d1308 */ /* 0x000e620000001000 */
[----:B------:R-:W-:Y:S01]  /*1f590*/  @P1 FMUL.FTZ R140, R137, 0.69314718246459960938 ;  /* 0x3f317218898c1820 */ /* 0x000fe20000410000 */
[----:B------:R-:W-:-:S03]  /*1f5a0*/  IMAD.MOV.U32 R138, RZ, RZ, -0x800000 ;  /* 0xff800000ff8a7424 */ /* 0x000fc600078e00ff */
[----:B------:R-:W-:Y:S01]  /*1f5b0*/  @P1 FFMA.FTZ R138, R140, R139, R141 ;  /* 0x0000008b8c8a1223 */ /* 0x000fe2000001008d */
[----:B------:R-:W-:Y:S01]  /*1f5c0*/  STL [R1+0x450], R136 ;  /* 0x0004508801007387 */ /* 0x000fe20000100800 */
[-C--:B-1----:R-:W-:Y:S01]  /*1f5d0*/  FMUL.FTZ R13, R13, R125.reuse ;  /* 0x0000007d0d0d7220 */ /* 0x082fe20000410000 */
[-C--:B------:R-:W-:Y:S01]  /*1f5e0*/  FMUL.FTZ R12, R12, R125.reuse ;  /* 0x0000007d0c0c7220 */ /* 0x080fe20000410000 */
[-C--:B------:R-:W-:Y:S01]  /*1f5f0*/  FMUL.FTZ R15, R15, R125.reuse ;  /* 0x0000007d0f0f7220 */ /* 0x080fe20000410000 */
[-C--:B------:R-:W-:Y:S01]  /*1f600*/  FMUL.FTZ R14, R14, R125.reuse ;  /* 0x0000007d0e0e7220 */ /* 0x080fe20000410000 */
[-C--:B------:R-:W-:Y:S01]  /*1f610*/  FMUL.FTZ R71, R71, R125.reuse ;  /* 0x0000007d47477220 */ /* 0x080fe20000410000 */
[-C--:B------:R-:W-:Y:S01]  /*1f620*/  FMUL.FTZ R70, R70, R125.reuse ;  /* 0x0000007d46467220 */ /* 0x080fe20000410000 */
[----:B------:R1:W-:Y:S01]  /*1f630*/  STL.64 [R1+0x398], R12 ;  /* 0x0003980c01007387 */ /* 0x0003e20000100a00 */
[-C--:B------:R-:W-:Y:S01]  /*1f640*/  FMUL.FTZ R69, R69, R125.reuse ;  /* 0x0000007d45457220 */ /* 0x080fe20000410000 */
[-C--:B------:R-:W-:Y:S01]  /*1f650*/  FMUL.FTZ R68, R68, R125.reuse ;  /* 0x0000007d44447220 */ /* 0x080fe20000410000 */
[-C--:B------:R-:W-:Y:S01]  /*1f660*/  FMUL.FTZ R57, R57, R125.reuse ;  /* 0x0000007d39397220 */ /* 0x080fe20000410000 */
[----:B------:R2:W-:Y:S01]  /*1f670*/  STL.64 [R1+0x3d8], R14 ;  /* 0x0003d80e01007387 */ /* 0x0005e20000100a00 */
        /* <DEDUP_REMOVED lines=55> */
[----:B-1----:R-:W-:Y:S01]  /*1f9f0*/  VIADD R12, R123, 0x1 ;  /* 0x000000017b0c7836 */ /* 0x002fe20000000000 */
[----:B--2---:R-:W-:Y:S01]  /*1fa00*/  @!P2 LOP3.LUT R14, R23, 0x1, RZ, 0x3c, !PT ;  /* 0x00000001170ea812 */ /* 0x004fe200078e3cff */
[----:B------:R2:W-:Y:S04]  /*1fa10*/  STL [R1+0x454], R138 ;  /* 0x0004548a01007387 */ /* 0x0005e80000100800 */
[----:B------:R2:W-:Y:S04]  /*1fa20*/  STL.64 [R1+0x238], R70 ;  /* 0x0002384601007387 */ /* 0x0005e80000100a00 */
        /* <DEDUP_REMOVED lines=29> */
[----:B------:R2:W-:Y:S04]  /*1fc00*/  STL [R1+0x220], R12 ;  /* 0x0002200c01007387 */ /* 0x0005e80000100800 */
[----:B------:R2:W-:Y:S01]  /*1fc10*/  @!P2 STL [R1+0x21c], R14 ;  /* 0x00021c0e0100a387 */ /* 0x0005e20000100800 */
[----:B------:R-:W-:-:S13]  /*1fc20*/  PLOP3.LUT P0, PT, PT, PT, PT, 0x8, 0x0 ;  /* 0x000000000000781c */ /* 0x000fda0003f0e170 */
.L_x_8713:
[----:B------:R-:W3:Y:S08]  /*1fc30*/  S2UR UR4, SR_CgaCtaId ;  /* 0x00000000000479c3 */ /* 0x000ef00000008800 */
[----:B------:R-:W-:Y:S06]  /*1fc40*/  BAR.SYNC.DEFER_BLOCKING 0x5, 0x120 ;  /* 0x0144800000007b1d */ /* 0x000fec0000010000 */
[----:B------:R-:W-:-:S02]  /*1fc50*/  UMOV UR50, 0x400 ;  /* 0x0000040000327882 */ /* 0x000fc40000000000 */
[----:B---3--:R-:W-:-:S09]  /*1fc60*/  ULEA UR50, UR4, UR50, 0x18 ;  /* 0x0000003204327291 */ /* 0x008fd2000f8ec03f */
[----:B-1----:R-:W1:Y:S02]  /*1fc70*/  LDS R0, [UR50+0x324d0] ;  /* 0x0324d032ff007984 */ /* 0x002e640008000800 */
[----:B-1----:R-:W-:Y:S01]  /*1fc80*/  R2UR UR4, R0 ;  /* 0x00000000000472ca */ /* 0x002fe200000e0000 */
[----:B------:R-:W-:Y:S06]  /*1fc90*/  BAR.ARV 0x4, 0x120 ;  /* 0x0104800000007b1d */ /* 0x000fec0000002000 */
[----:B------:R-:W-:Y:S08]  /*1fca0*/  @P0 BRA `(.L_x_8810) ;  /* 0x0000000c00b80947 */ /* 0x000ff00003800000 */
[----:B------:R-:W3:Y:S04]  /*1fcb0*/  LDL.128 R72, [R1+0x330] ;  /* 0x0003300001487983 */ /* 0x000ee80000100c00 */
[----:B--2---:R-:W2:Y:S04]  /*1fcc0*/  LDL.128 R68, [R1+0x340] ;  /* 0x0003400001447983 */ /* 0x004ea80000100c00 */
[----:B------:R-:W4:Y:S04]  /*1fcd0*/  LDL.128 R136, [R1+0x230] ;  /* 0x0002300001887983 */ /* 0x000f280000100c00 */
[----:B------:R-:W5:Y:S04]  /*1fce0*/  LDL.128 R128, [R1+0x250] ;  /* 0x0002500001807983 */ /* 0x000f680000100c00 */
        /* <DEDUP_REMOVED lines=25> */
[----:B------:R-:W5:Y:S01]  /*1fe80*/  LDL.128 R12, [R1+0x400] ;  /* 0x00040000010c7983 */ /* 0x000f620000100c00 */
[----:B------:R-:W-:Y:S01]  /*1fe90*/  VIADD R3, R196, UR42 ;  /* 0x0000002ac4037c36 */ /* 0x000fe20008000000 */
[----:B------:R-:W-:-:S02]  /*1fea0*/  ULDC UR5, c[0x0][0xb88] ;  /* 0x0002e20000057ab9 */ /* 0x000fc40000000800 */
[----:B------:R-:W5:Y:S04]  /*1feb0*/  LDL.128 R8, [R1+0x410] ;  /* 0x0004100001087983 */ /* 0x000f680000100c00 */
[----:B------:R-:W5:Y:S01]  /*1fec0*/  LDL.128 R4, [R1+0x420] ;  /* 0x0004200001047983 */ /* 0x000f620000100c00 */
[----:B------:R-:W-:Y:S01]  /*1fed0*/  LOP3.LUT P0, RZ, R208, 0x3, RZ, 0xc0, !PT ;  /* 0x00000003d0ff7812 */ /* 0x000fe2000780c0ff */
[C---:B------:R-:W-:Y:S01]  /*1fee0*/  VIADD R0, R3.reuse, 0x8 ;  /* 0x0000000803007836 */ /* 0x040fe20000000000 */
[----:B------:R-:W-:Y:S01]  /*1fef0*/  IADD3 R19, P5, R184, 0x8000, RZ ;  /* 0x00008000b8137810 */ /* 0x000fe20007fbe0ff */
[----:B------:R-:W-:Y:S01]  /*1ff00*/  ULDC.64 UR6, c[0x0][0xc70] ;  /* 0x00031c0000067ab9 */ /* 0x000fe20000000a00 */
[----:B------:R-:W-:Y:S02]  /*1ff10*/  ISETP.GE.OR P1, PT, R3, UR5, P0 ;  /* 0x0000000503007c0c */ /* 0x000fe40008726670 */
[----:B------:R-:W-:-:S11]  /*1ff20*/  ISETP.GE.OR P0, PT, R0, UR5, P0 ;  /* 0x0000000500007c0c */ /* 0x000fd60008706670 */
[----:B------:R-:W5:Y:S04]  /*1ff30*/  @!P1 LDL R2, [R1+0x450] ;  /* 0x0004500001029983 */ /* 0x000f680000100800 */
[----:B------:R-:W5:Y:S01]  /*1ff40*/  @!P0 LDL R0, [R1+0x454] ;  /* 0x0004540001008983 */ /* 0x000f620000100800 */
[C---:B------:R-:W-:Y:S02]  /*1ff50*/  IADD3 R21, P6, R184.reuse, 0x8020, RZ ;  /* 0x00008020b8157810 */ /* 0x040fe40007fde0ff */
[----:B------:R-:W-:Y:S02]  /*1ff60*/  IADD3 R142, P3, R184, 0x8060, RZ ;  /* 0x00008060b88e7810 */ /* 0x000fe40007f7e0ff */
[----:B------:R-:W-:Y:S01]  /*1ff70*/  LOP3.LUT R18, R19, 0x380, RZ, 0xc0, !PT ;  /* 0x0000038013127812 */ /* 0x000fe200078ec0ff */
[----:B------:R-:W-:Y:S01]  /*1ff80*/  USHF.R.S32.HI UR5, URZ, 0x1f, UR43 ;  /* 0x0000001f3f057899 */ /* 0x000fe2000801142b */
[----:B------:R-:W-:-:S02]  /*1ff90*/  LOP3.LUT R20, R21, 0x380, RZ, 0xc0, !PT ;  /* 0x0000038015147812 */ /* 0x000fc400078ec0ff */
[----:B------:R-:W-:Y:S02]  /*1ffa0*/  LOP3.LUT R145, R184, 0x380, RZ, 0xc0, !PT ;  /* 0x00000380b8917812 */ /* 0x000fe400078ec0ff */
[----:B------:R-:W-:Y:S02]  /*1ffb0*/  LOP3.LUT R141, R142, 0x380, RZ, 0xc0, !PT ;  /* 0x000003808e8d7812 */ /* 0x000fe400078ec0ff */
[----:B------:R-:W-:Y:S01]  /*1ffc0*/  SHF.R.U64 R18, R18, 0x3, RZ ;  /* 0x0000000312127819 */ /* 0x000fe200000012ff */
[----:B------:R-:W-:Y:S01]  /*1ffd0*/  UIMAD UR5, UR5, UR6, URZ ;  /* 0x00000006050572a4 */ /* 0x000fe2000f8e023f */
[----:B------:R-:W-:Y:S02]  /*1ffe0*/  SHF.R.U64 R20, R20, 0x3, RZ ;  /* 0x0000000314147819 */ /* 0x000fe400000012ff */
[----:B------:R-:W-:Y:S02]  /*1fff0*/  SHF.R.U64 R145, R145, 0x3, RZ ;  /* 0x0000000391917819 */ /* 0x000fe400000012ff */
[----:B------:R-:W-:-:S02]  /*20000*/  IADD3 R140, P2, R184, 0x8040, RZ ;  /* 0x00008040b88c7810 */ /* 0x000fc40007f5e0ff */
[----:B------:R-:W-:Y:S02]  /*20010*/  SHF.R.U64 R141, R141, 0x3, RZ ;  /* 0x000000038d8d7819 */ /* 0x000fe400000012ff */
[----:B------:R-:W-:Y:S01]  /*20020*/  LOP3.LUT R18, R18, R19, RZ, 0x3c, !PT ;  /* 0x0000001312127212 */ /* 0x000fe200078e3cff */
[--C-:B------:R-:W-:Y:S01]  /*20030*/  IMAD.X R19, RZ, RZ, R185.reuse, P5 ;  /* 0x000000ffff137224 */ /* 0x100fe200028e06b9 */
[----:B------:R-:W-:Y:S01]  /*20040*/  LOP3.LUT R20, R20, R21, RZ, 0x3c, !PT ;  /* 0x0000001514147212 */ /* 0x000fe200078e3cff */
[--C-:B------:R-:W-:Y:S01]  /*20050*/  IMAD.X R21, RZ, RZ, R185.reuse, P6 ;  /* 0x000000ffff157224 */ /* 0x100fe200030e06b9 */
[C---:B------:R-:W-:Y:S01]  /*20060*/  IADD3 R147, P4, R184.reuse, 0xc000, RZ ;  /* 0x0000c000b8937810 */ /* 0x040fe20007f9e0ff */
[----:B------:R-:W-:Y:S01]  /*20070*/  UIMAD.WIDE.U32 UR8, UR43, UR6, URZ ;  /* 0x000000062b0872a5 */ /* 0x000fe2000f8e003f */
[----:B------:R-:W-:Y:S01]  /*20080*/  LOP3.LUT R144, R145, R184, RZ, 0x3c, !PT ;  /* 0x000000b891907212 */ /* 0x000fe200078e3cff */
[--C-:B------:R-:W-:Y:S01]  /*20090*/  IMAD.MOV.U32 R145, RZ, RZ, R185.reuse ;  /* 0x000000ffff917224 */ /* 0x100fe200078e00b9 */
[----:B------:R-:W-:Y:S01]  /*200a0*/  LOP3.LUT R142, R141, R142, RZ, 0x3c, !PT ;  /* 0x0000008e8d8e7212 */ /* 0x000fe200078e3cff */
[----:B------:R-:W-:Y:S01]  /*200b0*/  UIMAD UR5, UR43, UR7, UR5 ;  /* 0x000000072b0572a4 */ /* 0x000fe2000f8e0205 */
[C---:B------:R-:W-:Y:S01]  /*200c0*/  IADD3 R153, P5, R184.reuse, 0xc020, RZ ;  /* 0x0000c020b8997810 */ /* 0x040fe20007fbe0ff */
[--C-:B------:R-:W-:Y:S01]  /*200d0*/  IMAD.X R141, RZ, RZ, R185.reuse, P2 ;  /* 0x000000ffff8d7224 */ /* 0x100fe200010e06b9 */
[C---:B------:R-:W-:Y:S01]  /*200e0*/  IADD3 R149, P6, R184.reuse, 0xc040, RZ ;  /* 0x0000c040b8957810 */ /* 0x040fe20007fde0ff */
[----:B------:R-:W-:Y:S01]  /*200f0*/  IMAD.X R143, RZ, RZ, R185, P3 ;  /* 0x000000ffff8f7224 */ /* 0x000fe200018e06b9 */
[----:B------:R-:W-:Y:S01]  /*20100*/  IADD3 R151, P2, R184, 0xc060, RZ ;  /* 0x0000c060b8977810 */ /* 0x000fe20007f5e0ff */
[----:B------:R-:W-:Y:S01]  /*20110*/  UIADD3 UR5, UR9, UR5, URZ ;  /* 0x0000000509057290 */ /* 0x000fe2000fffe03f */
[----:B------:R-:W-:Y:S01]  /*20120*/  LOP3.LUT R23, R140, 0x380, RZ, 0xc0, !PT ;  /* 0x000003808c177812 */ /* 0x000fe200078ec0ff */
[----:B------:R-:W-:Y:S01]  /*20130*/  ULDC.64 UR6, c[0x0][0xc40] ;  /* 0x0003100000067ab9 */ /* 0x000fe20000000a00 */
[----:B------:R-:W-:-:S02]  /*20140*/  LOP3.LUT R146, R147, 0x380, RZ, 0xc0, !PT ;  /* 0x0000038093927812 */ /* 0x000fc400078ec0ff */
[----:B------:R-:W-:Y:S02]  /*20150*/  LOP3.LUT R152, R153, 0x380, RZ, 0xc0, !PT ;  /* 0x0000038099987812 */ /* 0x000fe400078ec0ff */
[----:B------:R-:W-:Y:S02]  /*20160*/  LOP3.LUT R148, R149, 0x380, RZ, 0xc0, !PT ;  /* 0x0000038095947812 */ /* 0x000fe400078ec0ff */
[----:B------:R-:W-:Y:S02]  /*20170*/  MOV R145, R144 ;  /* 0x0000009000917202 */ /* 0x000fe40000000f00 */
[----:B------:R-:W-:Y:S02]  /*20180*/  LOP3.LUT R150, R151, 0x380, RZ, 0xc0, !PT ;  /* 0x0000038097967812 */ /* 0x000fe400078ec0ff */
[----:B------:R-:W-:Y:S02]  /*20190*/  SHF.R.U64 R23, R23, 0x3, RZ ;  /* 0x0000000317177819 */ /* 0x000fe400000012ff */
[----:B------:R-:W-:-:S02]  /*201a0*/  SHF.R.U64 R146, R146, 0x3, RZ ;  /* 0x0000000392927819 */ /* 0x000fc400000012ff */
[----:B------:R-:W-:Y:S02]  /*201b0*/  SHF.R.U64 R152, R152, 0x3, RZ ;  /* 0x0000000398987819 */ /* 0x000fe400000012ff */
[----:B------:R-:W-:Y:S01]  /*201c0*/  MOV R144, R18 ;  /* 0x0000001200907202 */ /* 0x000fe20000000f00 */
[----:B------:R-:W-:Y:S01]  /*201d0*/  IMAD.U32 R19, RZ, RZ, UR9 ;  /* 0x00000009ff137e24 */ /* 0x000fe2000f8e00ff */
[----:B------:R-:W-:Y:S01]  /*201e0*/  SHF.R.U64 R148, R148, 0x3, RZ ;  /* 0x0000000394947819 */ /* 0x000fe200000012ff */
[----:B------:R-:W-:Y:S01]  /*201f0*/  IMAD.U32 R19, RZ, RZ, UR5 ;  /* 0x00000005ff137e24 */ /* 0x000fe2000f8e00ff */
[----:B------:R-:W-:Y:S01]  /*20200*/  SHF.R.U64 R150, R150, 0x3, RZ ;  /* 0x0000000396967819 */ /* 0x000fe200000012ff */
[----:B------:R-:W-:Y:S01]  /*20210*/  USHF.R.S32.HI UR5, URZ, 0x1f, UR44 ;  /* 0x0000001f3f057899 */ /* 0x000fe2000801142c */
[----:B------:R-:W-:Y:S02]  /*20220*/  LOP3.LUT R140, R23, R140, RZ, 0x3c, !PT ;  /* 0x0000008c178c7212 */ /* 0x000fe400078e3cff */
[----:B------:R-:W-:Y:S01]  /*20230*/  LOP3.LUT R146, R146, R147, RZ, 0x3c, !PT ;  /* 0x0000009392927212 */ /* 0x000fe200078e3cff */
[--C-:B------:R-:W-:Y:S01]  /*20240*/  IMAD.X R147, RZ, RZ, R185.reuse, P4 ;  /* 0x000000ffff937224 */ /* 0x100fe200020e06b9 */
[----:B------:R-:W-:Y:S01]  /*20250*/  LOP3.LUT R152, R152, R153, RZ, 0x3c, !PT ;  /* 0x0000009998987212 */ /* 0x000fe200078e3cff */
[--C-:B------:R-:W-:Y:S01]  /*20260*/  IMAD.X R153, RZ, RZ, R185.reuse, P5 ;  /* 0x000000ffff997224 */ /* 0x100fe200028e06b9 */
[----:B------:R-:W-:Y:S01]  /*20270*/  LOP3.LUT R148, R148, R149, RZ, 0x3c, !PT ;  /* 0x0000009594947212 */ /* 0x000fe200078e3cff */
[----:B------:R-:W-:Y:S01]  /*20280*/  IMAD.U32 R18, RZ, RZ, UR8 ;  /* 0x00000008ff127e24 */ /* 0x000fe2000f8e00ff */
[----:B------:R-:W-:Y:S01]  /*20290*/  LOP3.LUT R150, R150, R151, RZ, 0x3c, !PT ;  /* 0x0000009796967212 */ /* 0x000fe200078e3cff */
[--C-:B------:R-:W-:Y:S01]  /*202a0*/  IMAD.X R149, RZ, RZ, R185.reuse, P6 ;  /* 0x000000ffff957224 */ /* 0x100fe200030e06b9 */
[----:B------:R-:W-:Y:S01]  /*202b0*/  MOV R20, R20 ;  /* 0x0000001400147202 */ /* 0x000fe20000000f00 */
[----:B------:R-:W-:Y:S01]  /*202c0*/  IMAD.X R151, RZ, RZ, R185, P2 ;  /* 0x000000ffff977224 */ /* 0x000fe200010e06b9 */
[----:B------:R-:W-:-:S02]  /*202d0*/  MOV R21, R140 ;  /* 0x0000008c00157202 */ /* 0x000fc40000000f00 */
[----:B------:R-:W-:Y:S02]  /*202e0*/  MOV R140, R142 ;  /* 0x0000008e008c7202 */ /* 0x000fe40000000f00 */
[----:B------:R-:W-:Y:S02]  /*202f0*/  MOV R142, R146 ;  /* 0x00000092008e7202 */ /* 0x000fe40000000f00 */
[----:B------:R-:W-:Y:S02]  /*20300*/  MOV R23, R152 ;  /* 0x0000009800177202 */ /* 0x000fe40000000f00 */
[----:B------:R-:W-:Y:S02]  /*20310*/  MOV R141, R148 ;  /* 0x00000094008d7202 */ /* 0x000fe40000000f00 */
[----:B------:R-:W-:Y:S02]  /*20320*/  MOV R143, R150 ;  /* 0x00000096008f7202 */ /* 0x000fe40000000f00 */
[----:B---3--:R-:W-:-:S02]  /*20330*/  F2FP.F16.F32.PACK_AB R72, R73, R72 ;  /* 0x000000484948723e */ /* 0x008fc400000000ff */
[----:B------:R-:W-:Y:S02]  /*20340*/  F2FP.F16.F32.PACK_AB R73, R75, R74 ;  /* 0x0000004a4b49723e */ /* 0x000fe400000000ff */
[----:B--2---:R-:W-:Y:S02]  /*20350*/  F2FP.F16.F32.PACK_AB R74, R69, R68 ;  /* 0x00000044454a723e */ /* 0x004fe400000000ff */
[----:B------:R-:W1:Y:S01]  /*20360*/  LDC.64 R68, c[0x0][0xc78] ;  /* 0x00031e00ff447b82 */ /* 0x000e620000000a00 */
[----:B----4-:R-:W-:Y:S02]  /*20370*/  F2FP.F16.F32.PACK_AB R136, R137, R136 ;  /* 0x000000888988723e */ /* 0x010fe400000000ff */
[----:B------:R-:W-:Y:S02]  /*20380*/  F2FP.F16.F32.PACK_AB R137, R139, R138 ;  /* 0x0000008a8b89723e */ /* 0x000fe400000000ff */
[----:B-----5:R-:W-:Y:S02]  /*20390*/  F2FP.F16.F32.PACK_AB R128, R129, R128 ;  /* 0x000000808180723e */ /* 0x020fe400000000ff */
[----:B------:R-:W-:-:S02]  /*203a0*/  F2FP.F16.F32.PACK_AB R129, R131, R130 ;  /* 0x000000828381723e */ /* 0x000fc400000000ff */
[----:B------:R-:W-:Y:S02]  /*203b0*/  F2FP.F16.F32.PACK_AB R138, R133, R132 ;  /* 0x00000084858a723e */ /* 0x000fe400000000ff */
        /* <DEDUP_REMOVED lines=49> */
[----:B------:R-:W-:Y:S01]  /*206d0*/  F2FP.F16.F32.PACK_AB R54, R49, R48 ;  /* 0x000000303136723e */ /* 0x000fe200000000ff */
[----:B-1----:R-:W-:Y:S01]  /*206e0*/  IMAD.WIDE.U32 R18, R68, UR44, R18 ;  /* 0x0000002c44127c25 */ /* 0x002fe2000f8e0012 */
[----:B------:R-:W-:-:S02]  /*206f0*/  F2FP.F16.F32.PACK_AB R55, R51, R50 ;  /* 0x000000323337723e */ /* 0x000fc400000000ff */
[----:B------:R-:W-:Y:S01]  /*20700*/  F2FP.F16.F32.PACK_AB R46, R41, R40 ;  /* 0x00000028292e723e */ /* 0x000fe200000000ff */
[----:B------:R-:W-:Y:S01]  /*20710*/  IMAD R40, R68, UR5, RZ ;  /* 0x0000000544287c24 */ /* 0x000fe2000f8e02ff */
        /* <DEDUP_REMOVED lines=9> */
[----:B------:R1:W-:Y:S01]  /*207b0*/  STSM.16.M88.4 [R21], R60 ;  /* 0x0000003c15007844 */ /* 0x0003e20000000200 */
[----:B------:R-:W-:Y:S02]  /*207c0*/  F2FP.F16.F32.PACK_AB R26, R13, R12 ;  /* 0x0000000c0d1a723e */ /* 0x000fe400000000ff */
[----:B------:R-:W-:Y:S01]  /*207d0*/  F2FP.F16.F32.PACK_AB R27, R15, R14 ;  /* 0x0000000e0f1b723e */ /* 0x000fe200000000ff */
[----:B------:R-:W-:Y:S01]  /*207e0*/  STSM.16.M88.4 [R140], R52 ;  /* 0x000000348c007844 */ /* 0x000fe20000000200 */
[----:B------:R-:W-:Y:S01]  /*207f0*/  F2FP.F16.F32.PACK_AB R12, R9, R8 ;  /* 0x00000008090c723e */ /* 0x000fe200000000ff */
[----:B------:R-:W-:Y:S01]  /*20800*/  IMAD R40, R69, UR44, R40 ;  /* 0x0000002c45287c24 */ /* 0x000fe2000f8e0228 */
[----:B------:R-:W-:-:S02]  /*20810*/  F2FP.F16.F32.PACK_AB R13, R11, R10 ;  /* 0x0000000a0b0d723e */ /* 0x000fc400000000ff */
[----:B------:R-:W-:Y:S02]  /*20820*/  F2FP.F16.F32.PACK_AB R14, R5, R4 ;  /* 0x00000004050e723e */ /* 0x000fe400000000ff */
[----:B------:R-:W-:Y:S01]  /*20830*/  F2FP.F16.F32.PACK_AB R15, R7, R6 ;  /* 0x00000006070f723e */ /* 0x000fe200000000ff */
[----:B------:R-:W-:Y:S01]  /*20840*/  STSM.16.M88.4 [R142], R44 ;  /* 0x0000002c8e007844 */ /* 0x000fe20000000200 */
[----:B-1----:R-:W-:-:S03]  /*20850*/  SHF.R.S32.HI R21, RZ, 0x1f, R3 ;  /* 0x0000001fff157819 */ /* 0x002fc60000011403 */
[----:B------:R-:W-:Y:S01]  /*20860*/  STSM.16.M88.4 [R23], R36 ;  /* 0x0000002417007844 */ /* 0x000fe20000000200 */
[----:B------:R-:W-:-:S03]  /*20870*/  IADD3 R3, P2, R3, R18, RZ ;  /* 0x0000001203037210 */ /* 0x000fc60007f5e0ff */
[----:B------:R-:W-:Y:S01]  /*20880*/  STSM.16.M88.4 [R141], R24 ;  /* 0x000000188d007844 */ /* 0x000fe20000000200 */
[----:B------:R-:W-:-:S03]  /*20890*/  IADD3.X R18, R21, R19, R40, P2, !PT ;  /* 0x0000001315127210 */ /* 0x000fc600017fe428 */
[----:B------:R-:W-:Y:S01]  /*208a0*/  STSM.16.M88.4 [R143], R12 ;  /* 0x0000000c8f007844 */ /* 0x000fe20000000200 */
[C---:B------:R-:W-:Y:S01]  /*208b0*/  LEA R8, P2, R3.reuse, UR6, 0x2 ;  /* 0x0000000603087c11 */ /* 0x040fe2000f8410ff */
[----:B------:R-:W-:Y:S01]  /*208c0*/  @!PT LDS RZ, [RZ] ;  /* 0x00000000fffff984 */ /* 0x000fe20000000800 */
[----:B------:R-:W-:Y:S01]  /*208d0*/  @!PT LDS RZ, [RZ] ;  /* 0x00000000fffff984 */ /* 0x000fe20000000800 */
[----:B------:R-:W-:Y:S01]  /*208e0*/  @!PT LDS RZ, [RZ] ;  /* 0x00000000fffff984 */ /* 0x000fe20000000800 */
[----:B------:R-:W-:Y:S01]  /*208f0*/  @!PT LDS RZ, [RZ] ;  /* 0x00000000fffff984 */ /* 0x000fe20000000800 */
[----:B------:R1:W-:Y:S06]  /*20900*/  MEMBAR.ALL.CTA ;  /* 0x0000000000007992 */ /* 0x0003ec0000008000 */
[----:B-1----:R-:W1:Y:S01]  /*20910*/  FENCE.VIEW.ASYNC.S ;  /* 0x00000000000073c6 */ /* 0x002e620000000000 */
[----:B------:R-:W-:-:S03]  /*20920*/  LEA.HI.X R9, R3, UR7, R18, 0x2, P2 ;  /* 0x0000000703097c11 */ /* 0x000fc600090f1412 */
[----:B-1----:R-:W1:Y:S01]  /*20930*/  SHFL.IDX PT, R3, R214, RZ, 0x1f ;  /* 0x00001fffd6037589 */ /* 0x002e6200000e0000 */
[----:B------:R-:W-:Y:S06]  /*20940*/  BAR.ARV 0x1, 0x120 ;  /* 0x0044800000007b1d */ /* 0x000fec0000002000 */
        /* <DEDUP_REMOVED lines=34> */
.L_x_8813:
[----:B------:R-:W-:Y:S05]  /*20b70*/  BSYNC B0 ;  /* 0x0000000000007941 */ /* 0x000fea0003800000 */
.L_x_8812:
[----:B------:R-:W-:Y:S05]  /*20b80*/  BRA `(.L_x_8811) ;  /* 0x00000008007c7947 */ /* 0x000fea0003800000 */
.L_x_8810:
[----:B--2---:R-:W1:Y:S01]  /*20b90*/  LDC.64 R8, c[0x0][0xbe0] ;  /* 0x0002f800ff087b82 */ /* 0x004e620000000a00 */
[----:B------:R-:W-:Y:S01]  /*20ba0*/  ISETP.GT.AND P0, PT, R198, 0x7f, PT ;  /* 0x0000007fc600780c */ /* 0x000fe20003f04270 */
[----:B------:R-:W-:Y:S01]  /*20bb0*/  USHF.R.S32.HI UR5, URZ, 0x1f, UR43 ;  /* 0x0000001f3f057899 */ /* 0x000fe2000801142b */
[--C-:B------:R-:W-:Y:S01]  /*20bc0*/  SHF.R.S32.HI R187, RZ, 0x1f, R186.reuse ;  /* 0x0000001fffbb7819 */ /* 0x100fe200000114ba */
[----:B------:R-:W-:Y:S01]  /*20bd0*/  USHF.R.S32.HI UR6, URZ, 0x1f, UR44 ;  /* 0x0000001f3f067899 */ /* 0x000fe2000801142c */
[----:B------:R-:W-:Y:S03]  /*20be0*/  BSSY B0, `(.L_x_8814) ;  /* 0x000001c000007945 */ /* 0x000fe60003800000 */
[----:B------:R-:W2:Y:S08]  /*20bf0*/  LDC R14, c[0x0][0xeac] ;  /* 0x0003ab00ff0e7b82 */ /* 0x000eb00000000800 */
[----:B------:R-:W3:Y:S01]  /*20c00*/  LDC.64 R10, c[0x0][0xbe8] ;  /* 0x0002fa00ff0a7b82 */ /* 0x000ee20000000a00 */
[----:B-1----:R-:W-:-:S04]  /*20c10*/  IMAD.WIDE.U32 R6, R8, UR43, R186 ;  /* 0x0000002b08067c25 */ /* 0x002fc8000f8e00ba */
[----:B------:R-:W-:Y:S01]  /*20c20*/  IMAD R8, R8, UR5, RZ ;  /* 0x0000000508087c24 */ /* 0x000fe2000f8e02ff */
[----:B------:R-:W-:Y:S06]  /*20c30*/  @P0 BRA `(.L_x_8815) ;  /* 0x0000000000580947 */ /* 0x000fec0003800000 */
[----:B------:R-:W1:Y:S01]  /*20c40*/  S2R R0, SR_TID.X ;  /* 0x0000000000007919 */ /* 0x000e620000002100 */
[----:B------:R-:W-:Y:S01]  /*20c50*/  IMAD.U32 R2, RZ, RZ, UR42 ;  /* 0x0000002aff027e24 */ /* 0x000fe2000f8e00ff */
[----:B------:R-:W-:-:S04]  /*20c60*/  ULDC UR7, c[0x0][0xb88] ;  /* 0x0002e20000077ab9 */ /* 0x000fc80000000800 */
        /* <DEDUP_REMOVED lines=19> */
.L_x_8815:
[----:B------:R-:W-:Y:S05]  /*20da0*/  BSYNC B0 ;  /* 0x0000000000007941 */ /* 0x000fea0003800000 */
.L_x_8814:
[----:B------:R-:W-:Y:S01]  /*20db0*/  ULDC UR5, c[0x0][0xb88] ;  /* 0x0002e20000057ab9 */ /* 0x000fe20000000800 */
[C---:B------:R-:W-:Y:S01]  /*20dc0*/  VIADD R0, R194.reuse, 0x20 ;  /* 0x00000020c2007836 */ /* 0x040fe20000000000 */
[----:B------:R-:W-:Y:S01]  /*20dd0*/  UIADD3 UR42, -UR42, UR5, URZ ;  /* 0x000000052a2a7290 */ /* 0x000fe2000fffe13f */
[----:B-1----:R-:W-:Y:S01]  /*20de0*/  IMAD R3, R9, UR43, R8 ;  /* 0x0000002b09037c24 */ /* 0x002fe2000f8e0208 */
[----:B------:R-:W-:Y:S01]  /*20df0*/  ULOP3.LUT UR39, URZ, UR39, URZ, 0x33, !UPT ;  /* 0x000000273f277292 */ /* 0x000fe2000f8e333f */
[C---:B------:R-:W-:Y:S01]  /*20e00*/  VIADD R2, R194.reuse, 0x40 ;  /* 0x00000040c2027836 */ /* 0x040fe20000000000 */
[----:B------:R-:W-:Y:S01]  /*20e10*/  SHF.R.S32.HI R195, RZ, 0x1f, R194 ;  /* 0x0000001fffc37819 */ /* 0x000fe200000114c2 */
[----:B------:R-:W-:Y:S01]  /*20e20*/  IMAD.IADD R7, R7, 0x1, R3 ;  /* 0x0000000107077824 */ /* 0x000fe200078e0203 */
[----:B------:R-:W-:Y:S01]  /*20e30*/  ISETP.GE.AND P2, PT, R194, UR42, PT ;  /* 0x0000002ac2007c0c */ /* 0x000fe2000bf46270 */
[----:B------:R-:W-:Y:S01]  /*20e40*/  BSSY B0, `(.L_x_8816) ;  /* 0x0000021000007945 */ /* 0x000fe20003800000 */
[----:B------:R-:W-:Y:S01]  /*20e50*/  ISETP.GE.AND P0, PT, R0, UR42, PT ;  /* 0x0000002a00007c0c */ /* 0x000fe2000bf06270 */
[----:B---3--:R-:W-:Y:S01]  /*20e60*/  IMAD R0, R10, UR6, RZ ;  /* 0x000000060a007c24 */ /* 0x008fe2000f8e02ff */
[----:B------:R-:W-:Y:S01]  /*20e70*/  ISETP.GE.AND P1, PT, R2, UR42, PT ;  /* 0x0000002a02007c0c */ /* 0x000fe2000bf26270 */
[----:B--2---:R-:W-:-:S02]  /*20e80*/  VIADD R5, R14, UR39 ;  /* 0x000000270e057c36 */ /* 0x004fc40008000000 */
        /* <DEDUP_REMOVED lines=28> */
.L_x_8817:
[----:B------:R-:W-:Y:S05]  /*21050*/  BSYNC B0 ;  /* 0x0000000000007941 */ /* 0x000fea0003800000 */
.L_x_8816:
        /* <DEDUP_REMOVED lines=27> */
.L_x_8819:
[----:B------:R-:W-:Y:S05]  /*21210*/  BSYNC B0 ;  /* 0x0000000000007941 */ /* 0x000fea0003800000 */
.L_x_8818:
[----:B------:R-:W-:Y:S04]  /*21220*/  BSSY B0, `(.L_x_8820) ;  /* 0x000001a000007945 */ /* 0x000fe80003800000 */
[----:B------:R-:W-:Y:S05]  /*21230*/  @P1 BRA `(.L_x_8821) ;  /* 0x0000000000601947 */ /* 0x000fea0003800000 */
[----:B--2---:R-:W-:Y:S01]  /*21240*/  IADD3 R9, P0, R4, 0x40, RZ ;  /* 0x0000004004097810 */ /* 0x004fe20007f1e0ff */
        /* <DEDUP_REMOVED lines=23> */
.L_x_8821:
[----:B------:R-:W-:Y:S05]  /*213c0*/  BSYNC B0 ;  /* 0x0000000000007941 */ /* 0x000fea0003800000 */
.L_x_8820:
        /* <DEDUP_REMOVED lines=26> */
.L_x_8822:
[----:B------:R-:W-:Y:S05]  /*21570*/  BSYNC B0 ;  /* 0x0000000000007941 */ /* 0x000fea0003800000 */
.L_x_8811:
[----:B------:R-:W5:Y:S02]  /*21580*/  LDC R0, c[0x0][0xea8] ;  /* 0x0003aa00ff007b82 */ /* 0x000f640000000800 */
[----:B-----5:R-:W-:-:S13]  /*21590*/  ISETP.LE.AND P0, PT, R0, UR4, PT ;  /* 0x0000000400007c0c */ /* 0x020fda000bf03270 */
[----:B------:R-:W-:Y:S05]  /*215a0*/  @!P0 BRA `(.L_x_8823) ;  /* 0xfffffdfc00108947 */ /* 0x000fea000383ffff */
[----:B------:R-:W-:Y:S05]  /*215b0*/  EXIT ;  /* 0x000000000000794d */ /* 0x000fea0003800000 */
.L_x_8703:
[----:B------:R-:W-:-:S08]  /*215c0*/  NOP ;  /* 0x0000000000007918 */ /* 0x000fd00000000000 */
[----:B------:R-:W1:-:S00]  /*215d0*/  USETMAXREG.DEALLOC.CTAPOOL 0x18 ;  /* 0x00000018000079c8 */ /* 0x000e4000080e0500 */
[----:B-1----:R-:W-:-:S06]  /*215e0*/  LOP3.LUT R0, R0, 0x3, RZ, 0xc0, !PT ;  /* 0x0000000300007812 */ /* 0x002fcc00078ec0ff */
[----:B------:R-:W1:Y:S02]  /*215f0*/  SHFL.IDX PT, R0, R0, RZ, 0x1f ;  /* 0x00001fff00007589 */ /* 0x000e6400000e0000 */
[----:B-1----:R-:W-:-:S13]  /*21600*/  ISETP.NE.AND P0, PT, R0, RZ, PT ;  /* 0x000000ff0000720c */ /* 0x002fda0003f05270 */
[----:B------:R-:W-:Y:S05]  /*21610*/  @P0 EXIT ;  /* 0x000000000000094d */ /* 0x000fea0003800000 */
[----:B------:R-:W1:Y:S01]  /*21620*/  S2UR UR4, SR_CTAID.X ;  /* 0x00000000000479c3 */ /* 0x000e620000002500 */
[----:B------:R2:W-:Y:S01]  /*21630*/  STL [R1+0x478], RZ ;  /* 0x000478ff01007387 */ /* 0x0005e20000100800 */
[----:B------:R-:W-:Y:S02]  /*21640*/  IMAD.MOV.U32 R16, RZ, RZ, RZ ;  /* 0x000000ffff107224 */ /* 0x000fe400078e00ff */
[----:B------:R-:W-:-:S04]  /*21650*/  IMAD.MOV.U32 R17, RZ, RZ, 0x1 ;  /* 0x00000001ff117424 */ /* 0x000fc800078e00ff */
[----:B------:R-:W1:Y:S02]  /*21660*/  LDC R0, c[0x0][0xea8] ;  /* 0x0003aa00ff007b82 */ /* 0x000e640000000800 */
[----:B-1----:R-:W-:-:S13]  /*21670*/  ISETP.LE.AND P0, PT, R0, UR4, PT ;  /* 0x0000000400007c0c */ /* 0x002fda000bf03270 */
[----:B--2---:R-:W-:Y:S05]  /*21680*/  @P0 BRA `(.L_x_8824) ;  /* 0x0000002c00a40947 */ /* 0x004fea0003800000 */
[----:B------:R-:W-:Y:S01]  /*21690*/  IMAD.U32 R0, RZ, RZ, UR4 ;  /* 0x00000004ff007e24 */ /* 0x000fe2000f8e00ff */
[----:B------:R1:W-:Y:S01]  /*216a0*/  STL [R1+0x478], RZ ;  /* 0x000478ff01007387 */ /* 0x0003e20000100800 */
[----:B------:R-:W-:Y:S01]  /*216b0*/  IMAD.MOV.U32 R17, RZ, RZ, 0x1 ;  /* 0x00000001ff117424 */ /* 0x000fe200078e00ff */
[----:B------:R-:W-:Y:S01]  /*216c0*/  ULDC UR44, c[0x0][0xc] ;  /* 0x00000300002c7ab9 */ /* 0x000fe20000000800 */
[----:B------:R-:W-:Y:S01]  /*216d0*/  IMAD.MOV.U32 R16, RZ, RZ, RZ ;  /* 0x000000ffff107224 */ /* 0x000fe200078e00ff */
[----:B------:R1:W-:Y:S01]  /*216e0*/  STL [R1+0x470], R0 ;  /* 0x0004700001007387 */ /* 0x0003e20000100800 */
[----:B------:R-:W-:-:S05]  /*216f0*/  ULDC.64 UR48, c[0x0][0x198] ;  /* 0x0000660000307ab9 */ /* 0x000fca0000000a00 */
.L_x_8880:
[----:B--2---:R-:W2:Y:S01]  /*21700*/  LDL R2, [R1+0x470] ;  /* 0x0004700001027983 */ /* 0x004ea20000100800 */
[----:B------:R-:W-:Y:S01]  /*21710*/  ULDC UR10, c[0x0][0xed0] ;  /* 0x0003b400000a7ab9 */ /* 0x000fe20000000800 */
[----:B-1----:R-:W1:Y:S01]  /*21720*/  LDC R0, c[0x0][0xee8] ;  /* 0x0003ba00ff007b82 */ /* 0x002e620000000800 */
[----:B------:R-:W-:-:S11]  /*21730*/  UISETP.NE.AND UP0, UPT, UR10, 0x1, UPT ;  /* 0x000000010a00788c */ /* 0x000fd6000bf05270 */
[----:B------:R-:W-:Y:S01]  /*21740*/  @UP0 ULDC UR6, c[0x0][0xed4] ;  /* 0x0003b50000060ab9 */ /* 0x000fe20000000800 */
[----:B------:R-:W-:Y:S01]  /*21750*/  @UP0 ULDC UR11, c[0x0][0xed8] ;  /* 0x0003b600000b0ab9 */ /* 0x000fe20000000800 */
[C---:B--2---:R-:W-:Y:S02]  /*21760*/  R2UR UR8, R2.reuse ;  /* 0x00000000020872ca */ /* 0x044fe400000e0000 */
[----:B------:R-:W-:-:S11]  /*21770*/  R2UR UR9, R2 ;  /* 0x00000000020972ca */ /* 0x000fd600000e0000 */
[----:B------:R-:W-:-:S04]  /*21780*/  UIMAD.WIDE.U32 UR6, UR8, UR6, URZ ;  /* 0x00000006080672a5 */ /* 0x000fc8000f8e003f */
[----:B------:R-:W-:-:S04]  /*21790*/  @UP0 USHF.R.U32.HI UR8, URZ, UR11, UR7 ;  /* 0x0000000b3f080299 */ /* 0x000fc80008011607 */
[----:B------:R-:W-:Y:S02]  /*217a0*/  UIADD3 UR6, -UR8, URZ, URZ ;  /* 0x0000003f08067290 */ /* 0x000fe4000fffe13f */
[----:B-1----:R-:W-:Y:S02]  /*217b0*/  ISETP.LE.AND P0, PT, R0, UR8, PT ;  /* 0x0000000800007c0c */ /* 0x002fe4000bf03270 */
[----:B------:R-:W-:-:S11]  /*217c0*/  UIMAD UR10, UR10, UR6, UR9 ;  /* 0x000000060a0a72a4 */ /* 0x000fd6000f8e0209 */
[----:B---3--:R-:W-:Y:S05]  /*217d0*/  @!P0 BRA `(.L_x_8825) ;  /* 0x0000000000208947 */ /* 0x008fea0003800000 */
        /* <DEDUP_REMOVED lines=8> */
.L_x_8825:
[----:B------:R-:W-:Y:S01]  /*21860*/  ULDC UR11, c[0x0][0xec4] ;  /* 0x0003b100000b7ab9 */ /* 0x000fe20000000800 */
[----:B------:R-:W-:Y:S01]  /*21870*/  UMOV UR9, UR10 ;  /* 0x0000000a00097c82 */ /* 0x000fe20008000000 */
[----:B------:R-:W-:-:S11]  /*21880*/  UISETP.NE.AND UP0, UPT, UR11, 0x1, UPT ;  /* 0x000000010b00788c */ /* 0x000fd6000bf05270 */
[----:B------:R-:W-:Y:S02]  /*21890*/  @UP0 ULDC.64 UR12, c[0x0][0xec8] ;  /* 0x0003b200000c0ab9 */ /* 0x000fe40000000a00 */
[----:B------:R-:W-:-:S04]  /*218a0*/  UIMAD.WIDE.U32 UR6, UR10, UR12, URZ ;  /* 0x0000000c0a0672a5 */ /* 0x000fc8000f8e003f */
[----:B------:R-:W-:-:S04]  /*218b0*/  @UP0 USHF.R.U32.HI UR9, URZ, UR13, UR7 ;  /* 0x0000000d3f090299 */ /* 0x000fc80008011607 */
[----:B------:R-:W-:-:S12]  /*218c0*/  UIMAD UR6, UR9, UR11, URZ ;  /* 0x0000000b090672a4 */ /* 0x000fd8000f8e023f */
.L_x_8826:
[----:B------:R-:W-:Y:S01]  /*218d0*/  ULDC.64 UR12, c[0x0][0x3f8] ;  /* 0x0000fe00000c7ab9 */ /* 0x000fe20000000a00 */
[----:B------:R-:W-:Y:S02]  /*218e0*/  ULOP3.LUT UR9, URZ, UR9, URZ, 0x33, !UPT ;  /* 0x000000093f097292 */ /* 0x000fe4000f8e333f */
[----:B------:R-:W-:Y:S01]  /*218f0*/  UISETP.NE.U32.AND UP0, UPT, UR12, URZ, UPT ;  /* 0x0000003f0c00728c */ /* 0x000fe2000bf05070 */
[----:B------:R-:W-:Y:S02]  /*21900*/  ULDC UR41, c[0x0][0xeac] ;  /* 0x0003ab0000297ab9 */ /* 0x000fe40000000800 */
[----:B------:R-:W-:Y:S01]  /*21910*/  ULDC UR12, c[0x0][0xeb8] ;  /* 0x0003ae00000c7ab9 */ /* 0x000fe20000000800 */
[----:B------:R-:W-:Y:S02]  /*21920*/  UIADD3 UR41, UR9, UR41, URZ ;  /* 0x0000002909297290 */ /* 0x000fe4000fffe03f */
[----:B------:R-:W-:Y:S02]  /*21930*/  UISETP.NE.AND UP1, UPT, UR12, 0x1, UPT ;  /* 0x000000010c00788c */ /* 0x000fe4000bf25270 */
[----:B------:R-:W-:Y:S01]  /*21940*/  UIADD3 UR10, UR10, -UR6, URZ ;  /* 0x800000060a0a7290 */ /* 0x000fe2000fffe03f */
[----:B------:R-:W-:-:S02]  /*21950*/  ULDC UR11, c[0x0][0xec4] ;  /* 0x0003b100000b7ab9 */ /* 0x000fc40000000800 */
[----:B------:R-:W-:Y:S01]  /*21960*/  ULDC.64 UR6, c[0x0][0xad8] ;  /* 0x0002b60000067ab9 */ /* 0x000fe20000000a00 */
[----:B------:R-:W-:Y:S02]  /*21970*/  UISETP.NE.AND.EX UP0, UPT, UR13, URZ, UPT, UP0 ;  /* 0x0000003f0d00728c */ /* 0x000fe4000bf05300 */
[----:B------:R-:W-:Y:S02]  /*21980*/  UISETP.GE.AND UP2, UPT, UR7, 0x1, UPT ;  /* 0x000000010700788c */ /* 0x000fe4000bf46270 */
[----:B------:R-:W-:Y:S01]  /*21990*/  USHF.L.U32 UR41, UR41, 0x7, URZ ;  /* 0x0000000729297899 */ /* 0x000fe2000800063f */
[----:B------:R-:W-:Y:S01]  /*219a0*/  ULDC UR13, c[0x0][0x404] ;  /* 0x00010100000d7ab9 */ /* 0x000fe20000000800 */
[----:B------:R-:W-:Y:S01]  /*219b0*/  ULDC UR14, c[0x0][0x288] ;  /* 0x0000a200000e7ab9 */ /* 0x000fe20000000800 */
[----:B------:R-:W-:Y:S01]  /*219c0*/  UIMAD UR11, UR8, UR11, UR10 ;  /* 0x0000000b080b72a4 */ /* 0x000fe2000f8e020a */
[----:B------:R-:W-:Y:S01]  /*219d0*/  PLOP3.LUT P1, PT, PT, PT, UP2, 0x80, 0x0 ;  /* 0x000000000000781c */ /* 0x000fe20003f2f028 */
[----:B------:R-:W-:Y:S01]  /*219e0*/  USEL UR13, UR13, 0x1, UP0 ;  /* 0x000000010d0d7887 */ /* 0x000fe20008000000 */
[----:B------:R-:W-:Y:S01]  /*219f0*/  @UP1 ULDC UR8, c[0x0][0xebc] ;  /* 0x0003af0000081ab9 */ /* 0x000fe20000000800 */
[----:B------:R-:W-:Y:S01]  /*21a00*/  UIADD3 UR10, UR41, 0x80, -UR14 ;  /* 0x00000080290a7890 */ /* 0x000fe2000fffe80e */
[----:B------:R-:W-:Y:S01]  /*21a10*/  ULDC UR15, c[0x0][0x2e0] ;  /* 0x0000b800000f7ab9 */ /* 0x000fe20000000800 */
[----:B------:R-:W-:Y:S01]  /*21a20*/  UIMAD.WIDE.U32 UR8, UR11, UR8, URZ ;  /* 0x000000080b0872a5 */ /* 0x000fe2000f8e003f */
[----:B------:R-:W-:Y:S01]  /*21a30*/  @UP1 ULDC UR16, c[0x0][0xec0] ;  /* 0x0003b00000101ab9 */ /* 0x000fe20000000800 */
[----:B------:R-:W-:Y:S01]  /*21a40*/  UIMAD UR10, UR13, UR15, UR10 ;  /* 0x0000000f0d0a72a4 */ /* 0x000fe2000f8e020a */
[----:B------:R-:W-:Y:S01]  /*21a50*/  UMOV UR43, UR11 ;  /* 0x0000000b002b7c82 */ /* 0x000fe20008000000 */
[----:B------:R-:W-:-:S02]  /*21a60*/  @UP1 USHF.R.U32.HI UR43, URZ, UR16, UR9 ;  /* 0x000000103f2b1299 */ /* 0x000fc40008011609 */
[----:B------:R-:W-:Y:S02]  /*21a70*/  UIADD3 UR6, UR10, UR6, URZ ;  /* 0x000000060a067290 */ /* 0x000fe4000fffe03f */
[----:B------:R-:W-:-:S04]  /*21a80*/  UIADD3 UR42, -UR43, URZ, URZ ;  /* 0x0000003f2b2a7290 */ /* 0x000fc8000fffe13f */
[----:B------:R-:W-:Y:S01]  /*21a90*/  UIMAD UR42, UR12, UR42, UR11 ;  /* 0x0000002a0c2a72a4 */ /* 0x000fe2000f8e020b */
[----:B------:R-:W-:Y:S01]  /*21aa0*/  IMAD.U32 R0, RZ, RZ, UR6 ;  /* 0x00000006ff007e24 */ /* 0x000fe2000f8e00ff */
[----:B------:R-:W-:Y:S10]  /*21ab0*/  @!P1 BRA `(.L_x_8827) ;  /* 0x0000000000409947 */ /* 0x000ff40003800000 */
        /* <DEDUP_REMOVED lines=10> */
.L_x_8828:
[----:B------:R-:W-:-:S11]  /*21b60*/  UISETP.NE.AND UP0, UPT, UR7, 0x1, UPT ;  /* 0x000000010700788c */ /* 0x000fd6000bf05270 */
[----:B------:R-:W-:Y:S02]  /*21b70*/  @UP0 ULDC.64 UR10, c[0x0][0xae0] ;  /* 0x0002b800000a0ab9 */ /* 0x000fe40000000a00 */
[----:B------:R-:W-:-:S04]  /*21b80*/  UIMAD.WIDE.U32 UR8, UR6, UR10, URZ ;  /* 0x0000000a060872a5 */ /* 0x000fc8000f8e003f */
[----:B------:R-:W-:-:S12]  /*21b90*/  @UP0 USHF.R.U32.HI UR6, URZ, UR11, UR9 ;  /* 0x0000000b3f060299 */ /* 0x000fd80008011609 */
.L_x_8829:
[----:B------:R-:W-:-:S06]  /*21ba0*/  UIMAD UR6, UR6, UR7, UR7 ;  /* 0x00000007060672a4 */ /* 0x000fcc000f8e0207 */
[----:B------:R-:W-:-:S07]  /*21bb0*/  VIMNMX R0, R0, UR6, PT ;  /* 0x0000000600007c48 */ /* 0x000fce000bfe0100 */
.L_x_8827:
[----:B------:R-:W-:Y:S01]  /*21bc0*/  UIMAD UR8, UR13, UR15, 0x5f ;  /* 0x0000005f0d0874a4 */ /* 0x000fe2000f8e020f */
[----:B------:R-:W-:Y:S01]  /*21bd0*/  VIADD R0, R0, 0x5f ;  /* 0x0000005f00007836 */ /* 0x000fe20000000000 */
[----:B------:R-:W-:Y:S02]  /*21be0*/  UIADD3 UR10, UR41, -UR14, URZ ;  /* 0x8000000e290a7290 */ /* 0x000fe4000fffe03f */
[----:B------:R-:W-:Y:S01]  /*21bf0*/  UIMAD.WIDE UR8, UR8, 0x2aaaaaab, URZ ;  /* 0x2aaaaaab080878a5 */ /* 0x000fe2000f8e023f */
[----:B------:R-:W-:Y:S01]  /*21c00*/  IMAD.HI R0, R0, 0x2aaaaaab, RZ ;  /* 0x2aaaaaab00007827 */ /* 0x000fe200078e02ff */
[----:B------:R-:W-:Y:S02]  /*21c10*/  UIMAD UR10, UR13, UR15, UR10 ;  /* 0x0000000f0d0a72a4 */ /* 0x000fe4000f8e020a */
[----:B------:R-:W-:Y:S02]  /*21c20*/  USHF.R.U32.HI UR6, URZ, 0x1f, UR9 ;  /* 0x0000001f3f067899 */ /* 0x000fe40008011609 */
[----:B------:R-:W-:Y:S01]  /*21c30*/  SHF.R.U32.HI R3, RZ, 0x1f, R0 ;  /* 0x0000001fff037819 */ /* 0x000fe20000011600 */
[----:B------:R-:W-:Y:S01]  /*21c40*/  ULDC UR11, c[0x0][0xad4] ;  /* 0x0002b500000b7ab9 */ /* 0x000fe20000000800 */
[----:B------:R-:W-:-:S02]  /*21c50*/  ULEA.HI.SX32 UR6, UR9, UR6, 0x1c ;  /* 0x0000000609067291 */ /* 0x000fc4000f8fe23f */
[----:B------:R-:W-:Y:S01]  /*21c60*/  LEA.HI.SX32 R3, R0, R3, 0x1c ;  /* 0x0000000300037211 */ /* 0x000fe200078fe2ff */
[----:B------:R-:W-:-:S03]  /*21c70*/  UIADD3 UR11, UR10, -UR11, URZ ;  /* 0x8000000b0a0b7290 */ /* 0x000fc6000fffe03f */
[----:B------:R-:W-:Y:S01]  /*21c80*/  VIMNMX R19, R3, UR6, PT ;  /* 0x0000000603137c48 */ /* 0x000fe2000bfe0100 */
[----:B------:R-:W-:Y:S08]  /*21c90*/  @!P1 BRA `(.L_x_8830) ;  /* 0x0000000000449947 */ /* 0x000ff00003800000 */
        /* <DEDUP_REMOVED lines=10> */
.L_x_8831:
[----:B------:R-:W-:-:S11]  /*21d40*/  UISETP.NE.AND UP0, UPT, UR7, 0x1, UPT ;  /* 0x000000010700788c */ /* 0x000fd6000bf05270 */
[----:B------:R-:W-:Y:S02]  /*21d50*/  @UP0 ULDC.64 UR12, c[0x0][0xae0] ;  /* 0x0002b800000c0ab9 */ /* 0x000fe40000000a00 */
[----:B------:R-:W-:-:S04]  /*21d60*/  UIMAD.WIDE.U32 UR8, UR10, UR12, URZ ;  /* 0x0000000c0a0872a5 */ /* 0x000fc8000f8e003f */
[----:B------:R-:W-:-:S12]  /*21d70*/  @UP0 USHF.R.U32.HI UR10, URZ, UR13, UR9 ;  /* 0x0000000d3f0a0299 */ /* 0x000fd80008011609 */
.L_x_8832:
[----:B------:R-:W-:-:S04]  /*21d80*/  UIMAD UR7, UR10, UR7, URZ ;  /* 0x000000070a0772a4 */ /* 0x000fc8000f8e023f */
[----:B------:R-:W-:-:S04]  /*21d90*/  UISETP.LT.AND UP0, UPT, UR11, UR7, UPT ;  /* 0x000000070b00728c */ /* 0x000fc8000bf01270 */
[----:B------:R-:W-:-:S12]  /*21da0*/  USEL UR11, UR11, UR7, !UP0 ;  /* 0x000000070b0b7287 */ /* 0x000fd8000c000000 */
.L_x_8830:
[----:B------:R-:W-:Y:S01]  /*21db0*/  UIMAD.WIDE UR6, UR11, 0x2aaaaaab, URZ ;  /* 0x2aaaaaab0b0678a5 */ /* 0x000fe2000f8e023f */
[----:B------:R-:W-:Y:S03]  /*21dc0*/  BSSY B6, `(.L_x_8833) ;  /* 0x0000263000067945 */ /* 0x000fe60003800000 */
[----:B------:R-:W-:-:S04]  /*21dd0*/  USHF.R.U32.HI UR6, URZ, 0x1f, UR7 ;  /* 0x0000001f3f067899 */ /* 0x000fc80008011607 */
[----:B------:R-:W-:-:S04]  /*21de0*/  ULEA.HI.SX32 UR6, UR7, UR6, 0x1c ;  /* 0x0000000607067291 */ /* 0x000fc8000f8fe23f */
[----:B------:R-:W-:-:S04]  /*21df0*/  UISETP.LT.AND UP0, UPT, URZ, UR6, UPT ;  /* 0x000000063f00728c */ /* 0x000fc8000bf01270 */
[----:B------:R-:W-:-:S06]  /*21e00*/  USEL UR39, URZ, UR6, !UP0 ;  /* 0x000000063f277287 */ /* 0x000fcc000c000000 */
[----:B------:R-:W-:-:S13]  /*21e10*/  ISETP.GT.AND P0, PT, R19, UR39, PT ;  /* 0x0000002713007c0c */ /* 0x000fda000bf04270 */
        /* <DEDUP_REMOVED lines=19> */
.L_x_8834:
[----:B------:R-:W1:Y:S01]  /*21f50*/  S2R R3, SR_CgaCtaId ;  /* 0x0000000000037919 */ /* 0x000e620000008800 */
[----:B------:R-:W-:-:S04]  /*21f60*/  MOV R18, 0x400 ;  /* 0x0000040000127802 */ /* 0x000fc80000000f00 */
[----:B-1----:R-:W-:-:S05]  /*21f70*/  LEA R18, R3, R18, 0x18 ;  /* 0x0000001203127211 */ /* 0x002fca00078ec0ff */
[----:B------:R-:W-:-:S05]  /*21f80*/  VIADD R0, R18, 0x1c400 ;  /* 0x0001c40012007836 */ /* 0x000fca0000000000 */
[----:B------:R-:W-:-:S13]  /*21f90*/  LOP3.LUT P0, RZ, R0, 0x3ff, RZ, 0xc0, !PT ;  /* 0x000003ff00ff7812 */ /* 0x000fda000780c0ff */
        /* <DEDUP_REMOVED lines=17> */
.L_x_8836:
[----:B------:R-:W-:-:S05]  /*220b0*/  VIADD R0, R18, 0x400 ;  /* 0x0000040012007836 */ /* 0x000fca0000000000 */
[----:B------:R-:W-:-:S13]  /*220c0*/  LOP3.LUT P0, RZ, R0, 0x3ff, RZ, 0xc0, !PT ;  /* 0x000003ff00ff7812 */ /* 0x000fda000780c0ff */
        /* <DEDUP_REMOVED lines=17> */
.L_x_8838:
        /* <DEDUP_REMOVED lines=16> */
.L_x_8837:
        /* <DEDUP_REMOVED lines=15> */
[----:B------:R-:W-:Y:S01]  /*223d0*/  VIADD R8, R19, 0xffffffff ;  /* 0xffffffff13087836 */ /* 0x000fe20000000000 */
[----:B------:R-:W-:Y:S01]  /*223e0*/  ISETP.NE.AND P1, PT, R7, RZ, PT ;  /* 0x000000ff0700720c */ /* 0x000fe20003f25270 */
[----:B---3--:R-:W1:Y:S08]  /*223f0*/  LDC.64 R2, c[0x0][0x3f8] ;  /* 0x0000fe00ff027b82 */ /* 0x008e700000000a00 */
[----:B------:R-:W2:Y:S04]  /*22400*/  @P0 LDC R4, c[0x0][0x42c] ;  /* 0x00010b00ff040b82 */ /* 0x000ea80000000800 */
[----:B------:R-:W-:-:S05]  /*22410*/  VOTEU.ALL UP1, P1 ;  /* 0x00000000003f7886 */ /* 0x000fca0000820000 */
[----:B------:R-:W-:Y:S01]  /*22420*/  @!UP1 UIADD3 UR4, UP0, UR48, 0x270, URZ ;  /* 0x0000027030049890 */ /* 0x000fe2000ff1e03f */
[----:B------:R-:W3:Y:S03]  /*22430*/  @P0 LDC R5, c[0x0][0x430] ;  /* 0x00010c00ff050b82 */ /* 0x000ee60000000800 */
[----:B------:R-:W-:-:S09]  /*22440*/  @!UP1 UIADD3.X UR5, URZ, UR49, URZ, UP0, !UPT ;  /* 0x000000313f059290 */ /* 0x000fd200087fe43f */
[----:B------:R1:W-:Y:S01]  /*22450*/  @!UP1 UTMAPF.L2.4D [UR40], [UR4] ;  /* 0x00000028040095b8 */ /* 0x0003e20008018000 */
[----:B--2---:R-:W-:-:S05]  /*22460*/  @P0 IMAD.HI.U32 R4, R4, UR42, RZ ;  /* 0x0000002a04040c27 */ /* 0x004fca000f8e00ff */
[----:B---3--:R-:W-:Y:S02]  /*22470*/  @P0 SHF.R.U32.HI R0, RZ, R5, R4 ;  /* 0x00000005ff000219 */ /* 0x008fe40000011604 */
[----:B-1----:R-:W-:-:S04]  /*22480*/  ISETP.NE.U32.AND P0, PT, R2, RZ, PT ;  /* 0x000000ff0200720c */ /* 0x002fc80003f05070 */
[----:B------:R-:W-:-:S04]  /*22490*/  ISETP.NE.AND.EX P0, PT, R3, RZ, PT, P0 ;  /* 0x000000ff0300720c */ /* 0x000fc80003f05300 */
[----:B----4-:R-:W-:Y:S01]  /*224a0*/  SEL R4, R6, RZ, !P0 ;  /* 0x000000ff06047207 */ /* 0x010fe20004000000 */
[----:B------:R-:W-:Y:S08]  /*224b0*/  BRA.DIV UR6, `(.L_x_8839) ;  /* 0x0000002606907947 */ /* 0x000ff0000b800000 */
.L_x_8893:
[----:B------:R-:W-:Y:S01]  /*224c0*/  UMOV UR4, 0xffffffff ;  /* 0xffffffff00047882 */ /* 0x000fe20000000000 */
[----:B------:R-:W-:Y:S02]  /*224d0*/  SHF.R.S32.HI R7, RZ, 0x1f, R6 ;  /* 0x0000001fff077819 */ /* 0x000fe40000011406 */
[----:B------:R-:W-:Y:S05]  /*224e0*/  BRA.DIV UR4, `(.L_x_8840) ;  /* 0x0000002604b07947 */ /* 0x000fea000b800000 */
[----:B------:R-:W-:-:S13]  /*224f0*/  ELECT P6, URZ, PT ;  /* 0x00000000003f782f */ /* 0x000fda00038c0000 */
.L_x_8896:
[----:B------:R-:W-:Y:S05]  /*22500*/  @!P6 BRA `(.L_x_8841) ;  /* 0x0000000000c8e947 */ /* 0x000fea0003800000 */
        /* <DEDUP_REMOVED lines=16> */
[----:B------:R-:W-:-:S04]  /*22610*/  LEA R10, P2, R4, R2, 0x2 ;  /* 0x00000002040a7211 */ /* 0x000fc800078410ff */
[----:B------:R-:W-:-:S05]  /*22620*/  LEA.HI.X R11, R4, R3, R5, 0x2, P2 ;  /* 0x00000003040b7211 */ /* 0x000fca00010f1405 */
[----:B------:R1:W5:Y:S04]  /*22630*/  LDG.E R4, desc[UR46][R10.64] ;  /* 0x0000002e0a047981 */ /* 0x000368000c1e1900 */
.L_x_8842:
[----:B------:R-:W2:Y:S01]  /*22640*/  S2R R5, SR_TID.X ;  /* 0x0000000000057919 */ /* 0x000ea20000002100 */
[----:B-1----:R-:W-:Y:S01]  /*22650*/  IMAD R10, R16, 0x8, R18 ;  /* 0x00000008100a7824 */ /* 0x002fe200078e0212 */
[----:B--2---:R-:W-:Y:S02]  /*22660*/  LOP3.LUT R9, R5, 0x7f, RZ, 0xc0, !PT ;  /* 0x0000007f05097812 */ /* 0x004fe400078ec0ff */
[----:B------:R-:W-:Y:S02]  /*22670*/  SHF.L.U32 R5, R17, 0x1f, RZ ;  /* 0x0000001f11057819 */ /* 0x000fe400000006ff */
[----:B------:R-:W-:Y:S02]  /*22680*/  ISETP.NE.AND P3, PT, R9, RZ, PT ;  /* 0x000000ff0900720c */ /* 0x000fe40003f65270 */
[----:B------:R-:W1:Y:S02]  /*22690*/  SYNCS.PHASECHK.TRANS64.TRYWAIT P2, [R10+URZ+0x32440], R5 ;  /* 0x032440050a0075a7 */ /* 0x000e64000804017f */
[----:B-1----:R-:W-:Y:S09]  /*226a0*/  @!P2 BRA `(.L_x_8843) ;  /* 0x000000240060a947 */ /* 0x002ff20003800000 */
.L_x_8897:
        /* <DEDUP_REMOVED lines=8> */
.L_x_8844:
[----:B-1----:R-:W-:Y:S01]  /*22730*/  IMAD R5, R16, 0x3000, R18 ;  /* 0x0000300010057824 */ /* 0x002fe200078e0212 */
        /* <DEDUP_REMOVED lines=10> */
[----:B------:R-:W-:Y:S02]  /*227e0*/  UIADD3 UR9, UR9, 0x32430, URZ ;  /* 0x0003243009097890 */ /* 0x000fe4000fffe03f */
[----:B------:R-:W-:Y:S02]  /*227f0*/  UIMAD UR11, UR11, 0x60, URZ ;  /* 0x000000600b0b78a4 */ /* 0x000fe4000f8e023f */
[----:B------:R-:W-:-:S09]  /*22800*/  UIADD3 UR8, UR8, 0x1c400, URZ ;  /* 0x0001c40008087890 */ /* 0x000fd2000fffe03f */
[----:B------:R1:W-:Y:S02]  /*22810*/  UTMALDG.4D [UR8], [UR4], desc[UR6] ;  /* 0x00000608040075b4 */ /* 0x0003e40008019000 */
[----:B-1----:R-:W-:Y:S01]  /*22820*/  NOP ;  /* 0x0000000000007918 */ /* 0x002fe20000000000 */
.L_x_8841:
[----:B------:R-:W2:Y:S01]  /*22830*/  LDL.LU R9, [R1+0x478] ;  /* 0x0004780001097983 */ /* 0x000ea20000300800 */
[----:B------:R-:W-:Y:S05]  /*22840*/  WARPSYNC.ALL ;  /* 0x0000000000007948 */ /* 0x000fea0003800000 */
[----:B------:R-:W-:Y:S01]  /*22850*/  BAR.SYNC.DEFER_BLOCKING 0x8, 0x120 ;  /* 0x0204800000007b1d */ /* 0x000fe20000010000 */
[----:B------:R-:W-:-:S05]  /*22860*/  ELECT P2, URZ, PT ;  /* 0x00000000003f782f */ /* 0x000fca0003840000 */
[----:B------:R-:W-:Y:S01]  /*22870*/  BSSY B0, `(.L_x_8845) ;  /* 0x0000034000007945 */ /* 0x000fe20003800000 */
[----:B--2---:R-:W-:-:S05]  /*22880*/  VIADD R9, R9, 0x1 ;  /* 0x0000000109097836 */ /* 0x004fca0000000000 */
[----:B------:R1:W-:Y:S01]  /*22890*/  STL [R1+0x478], R9 ;  /* 0x0004780901007387 */ /* 0x0003e20000100800 */
[----:B------:R-:W-:-:S04]  /*228a0*/  LEA.HI R5, R9, R9, RZ, 0x1 ;  /* 0x0000000909057211 */ /* 0x000fc800078f08ff */
[----:B------:R-:W-:-:S05]  /*228b0*/  LOP3.LUT R5, R5, 0xfffffffe, RZ, 0xc0, !PT ;  /* 0xfffffffe05057812 */ /* 0x000fca00078ec0ff */
[----:B------:R-:W-:-:S05]  /*228c0*/  IMAD.IADD R5, R9, 0x1, -R5 ;  /* 0x0000000109057824 */ /* 0x000fca00078e0a05 */
[----:B------:R-:W-:Y:S01]  /*228d0*/  SHF.L.U32 R5, R5, 0x1f, RZ ;  /* 0x0000001f05057819 */ /* 0x000fe200000006ff */
[----:B-1----:R-:W-:Y:S06]  /*228e0*/  @!P2 BRA `(.L_x_8846) ;  /* 0x0000000000b0a947 */ /* 0x002fec0003800000 */
[----:B------:R-:W-:Y:S01]  /*228f0*/  R2UR UR17, R18 ;  /* 0x00000000121172ca */ /* 0x000fe200000e0000 */
[----:B------:R-:W-:Y:S01]  /*22900*/  UIADD3 UR4, UP0, UR48, 0x270, URZ ;  /* 0x0000027030047890 */ /* 0x000fe2000ff1e03f */
[----:B------:R-:W-:Y:S01]  /*22910*/  IMAD.MOV.U32 R9, RZ, RZ, 0x4000 ;  /* 0x00004000ff097424 */ /* 0x000fe200078e00ff */
[----:B------:R-:W-:Y:S01]  /*22920*/  UMOV UR14, 0x0 ;  /* 0x00000000000e7882 */ /* 0x000fe20000000000 */
[----:B------:R-:W-:Y:S01]  /*22930*/  UMOV UR15, 0x12f00000 ;  /* 0x12f00000000f7882 */ /* 0x000fe20000000000 */
[----:B------:R-:W-:Y:S01]  /*22940*/  UIADD3.X UR5, URZ, UR49, URZ, UP0, !UPT ;  /* 0x000000313f057290 */ /* 0x000fe200087fe43f */
[----:B------:R1:W-:Y:S01]  /*22950*/  SYNCS.ARRIVE.TRANS64 RZ, [R18+URZ+0x32400], R9 ;  /* 0x0324000912ff79a7 */ /* 0x0003e2000800003f */
[----:B------:R-:W-:Y:S01]  /*22960*/  UIADD3 UR6, UP0, UR48, 0x770, URZ ;  /* 0x0000077030067890 */ /* 0x000fe2000ff1e03f */
[----:B------:R-:W-:Y:S01]  /*22970*/  UMOV UR10, URZ ;  /* 0x0000003f000a7c82 */ /* 0x000fe20008000000 */
[----:B------:R-:W-:Y:S01]  /*22980*/  UMOV UR11, UR41 ;  /* 0x00000029000b7c82 */ /* 0x000fe20008000000 */
[----:B------:R-:W-:Y:S01]  /*22990*/  UMOV UR12, UR42 ;  /* 0x0000002a000c7c82 */ /* 0x000fe20008000000 */
[----:B------:R-:W-:-:S02]  /*229a0*/  UMOV UR13, UR43 ;  /* 0x0000002b000d7c82 */ /* 0x000fc40008000000 */
[----:B------:R-:W-:Y:S02]  /*229b0*/  UIADD3 UR8, UR17, 0x18400, URZ ;  /* 0x0001840011087890 */ /* 0x000fe4000fffe03f */
[----:B------:R-:W-:Y:S01]  /*229c0*/  UIADD3 UR9, UR17, 0x32400, URZ ;  /* 0x0003240011097890 */ /* 0x000fe2000fffe03f */
[----:B-1----:R-:W-:Y:S01]  /*229d0*/  IMAD.MOV.U32 R9, RZ, RZ, 0x10000 ;  /* 0x00010000ff097424 */ /* 0x002fe200078e00ff */
[----:B------:R-:W-:Y:S02]  /*229e0*/  UIADD3.X UR7, URZ, UR49, URZ, UP0, !UPT ;  /* 0x000000313f077290 */ /* 0x000fe400087fe43f */
[----:B------:R-:W-:Y:S02]  /*229f0*/  UIADD3 UR32, UR17, 0x22400, URZ ;  /* 0x0002240011207890 */ /* 0x000fe4000fffe03f */
[----:B------:R-:W-:Y:S02]  /*22a00*/  UIADD3 UR33, UR17, 0x32410, URZ ;  /* 0x0003241011217890 */ /* 0x000fe4000fffe03f */
[----:B------:R-:W-:Y:S01]  /*22a10*/  UIADD3 UR24, UR17, 0x26400, URZ ;  /* 0x0002640011187890 */ /* 0x000fe2000fffe03f */
[----:B------:R1:W-:Y:S01]  /*22a20*/  UTMALDG.4D [UR8], [UR4], desc[UR14] ;  /* 0x00000e08040075b4 */ /* 0x0003e20008019000 */
[----:B------:R-:W-:Y:S01]  /*22a30*/  UIADD3 UR16, UR17, 0x2a400, URZ ;  /* 0x0002a40011107890 */ /* 0x000fe2000fffe03f */
[----:B------:R2:W-:Y:S01]  /*22a40*/  SYNCS.ARRIVE.TRANS64 RZ, [R18+URZ+0x32410], R9 ;  /* 0x0324100912ff79a7 */ /* 0x0005e2000800003f */
[----:B------:R-:W-:Y:S01]  /*22a50*/  UMOV UR35, UR41 ;  /* 0x0000002900237c82 */ /* 0x000fe20008000000 */
[----:B------:R-:W-:Y:S01]  /*22a60*/  UMOV UR36, UR42 ;  /* 0x0000002a00247c82 */ /* 0x000fe20008000000 */
[----:B------:R-:W-:Y:S01]  /*22a70*/  UMOV UR37, UR43 ;  /* 0x0000002b00257c82 */ /* 0x000fe20008000000 */
[----:B------:R-:W-:Y:S01]  /*22a80*/  UMOV UR34, UR10 ;  /* 0x0000000a00227c82 */ /* 0x000fe20008000000 */
[----:B------:R-:W-:Y:S01]  /*22a90*/  UMOV UR26, 0x40 ;  /* 0x00000040001a7882 */ /* 0x000fe20000000000 */
[----:B------:R-:W-:Y:S01]  /*22aa0*/  UMOV UR27, UR41 ;  /* 0x00000029001b7c82 */ /* 0x000fe20008000000 */
[----:B------:R-:W-:Y:S01]  /*22ab0*/  UMOV UR28, UR42 ;  /* 0x0000002a001c7c82 */ /* 0x000fe20008000000 */
[----:B------:R-:W-:Y:S01]  /*22ac0*/  UMOV UR29, UR43 ;  /* 0x0000002b001d7c82 */ /* 0x000fe20008000000 */
[----:B------:R-:W-:Y:S01]  /*22ad0*/  UMOV UR25, UR33 ;  /* 0x0000002100197c82 */ /* 0x000fe20008000000 */
[----:B------:R-:W-:Y:S01]  /*22ae0*/  UMOV UR18, 0x80 ;  /* 0x0000008000127882 */ /* 0x000fe20000000000 */
[----:B------:R-:W-:Y:S01]  /*22af0*/  UMOV UR19, UR41 ;  /* 0x0000002900137c82 */ /* 0x000fe20008000000 */
[----:B------:R-:W-:Y:S01]  /*22b00*/  UMOV UR20, UR42 ;  /* 0x0000002a00147c82 */ /* 0x000fe20008000000 */
[----:B------:R2:W-:Y:S01]  /*22b10*/  UTMALDG.4D [UR32], [UR6], desc[UR14] ;  /* 0x00000e20060075b4 */ /* 0x0005e20008019000 */
[----:B------:R-:W-:Y:S01]  /*22b20*/  UMOV UR21, UR43 ;  /* 0x0000002b00157c82 */ /* 0x000fe20008000000 */
[----:B------:R2:W-:Y:S01]  /*22b30*/  UTMALDG.4D [UR24], [UR6], desc[UR14] ;  /* 0x00000e18060075b4 */ /* 0x0005e20008019000 */
[----:B-1----:R-:W-:Y:S01]  /*22b40*/  UIADD3 UR8, UR17, 0x2e400, URZ ;  /* 0x0002e40011087890 */ /* 0x002fe2000fffe03f */
[----:B------:R-:W-:-:S02]  /*22b50*/  UMOV UR10, 0xc0 ;  /* 0x000000c0000a7882 */ /* 0x000fc40000000000 */
[----:B------:R-:W-:Y:S01]  /*22b60*/  UMOV UR17, UR33 ;  /* 0x0000002100117c82 */ /* 0x000fe20008000000 */
[----:B------:R-:W-:Y:S01]  /*22b70*/  UMOV UR9, UR33 ;  /* 0x0000002100097c82 */ /* 0x000fe20008000000 */
[----:B------:R2:W-:Y:S04]  /*22b80*/  UTMALDG.4D [UR16], [UR6], desc[UR14] ;  /* 0x00000e10060075b4 */ /* 0x0005e80008019000 */
[----:B------:R2:W-:Y:S02]  /*22b90*/  UTMALDG.4D [UR8], [UR6], desc[UR14] ;  /* 0x00000e08060075b4 */ /* 0x0005e40008019000 */
[----:B--2---:R-:W-:Y:S01]  /*22ba0*/  NOP ;  /* 0x0000000000007918 */ /* 0x004fe20000000000 */
.L_x_8846:
[----:B------:R-:W-:Y:S05]  /*22bb0*/  BSYNC B0 ;  /* 0x0000000000007941 */ /* 0x000fea0003800000 */
.L_x_8845:
[----:B------:R-:W1:Y:S02]  /*22bc0*/  SYNCS.PHASECHK.TRANS64.TRYWAIT P2, [R18+URZ+0x32420], R5 ;  /* 0x03242005120075a7 */ /* 0x000e64000804017f */
[----:B-1----:R-:W-:Y:S05]  /*22bd0*/  @!P2 BRA `(.L_x_8847) ;  /* 0x000000200028a947 */ /* 0x002fea0003800000 */
.L_x_8898:
[----:B------:R-:W-:Y:S01]  /*22be0*/  ULDC.64 UR4, c[0x0][0x408] ;  /* 0x0001020000047ab9 */ /* 0x000fe20000000a00 */
[----:B------:R-:W-:Y:S04]  /*22bf0*/  BSSY B0, `(.L_x_8848) ;  /* 0x0000030000007945 */ /* 0x000fe80003800000 */
[----:B------:R-:W-:Y:S05]  /*22c00*/  @!P6 BRA `(.L_x_8849) ;  /* 0x0000000000b8e947 */ /* 0x000fea0003800000 */
[----:B------:R-:W-:Y:S01]  /*22c10*/  IMAD R10, R16, 0x8, R18 ;  /* 0x00000008100a7824 */ /* 0x000fe200078e0212 */
[----:B-1----:R-:W-:Y:S01]  /*22c20*/  SHF.L.U32 R5, R17, 0x1f, RZ ;  /* 0x0000001f11057819 */ /* 0x002fe200000006ff */
[----:B------:R-:W1:Y:S03]  /*22c30*/  S2R R9, SR_TID.X ;  /* 0x0000000000097919 */ /* 0x000e660000002100 */
[----:B------:R-:W2:Y:S01]  /*22c40*/  SYNCS.PHASECHK.TRANS64.TRYWAIT P2, [R10+URZ+0x32460], R5 ;  /* 0x032460050a0075a7 */ /* 0x000ea2000804017f */
[----:B-1----:R-:W-:-:S04]  /*22c50*/  LOP3.LUT R9, R9, 0x7f, RZ, 0xc0, !PT ;  /* 0x0000007f09097812 */ /* 0x002fc800078ec0ff */
[----:B------:R-:W-:Y:S01]  /*22c60*/  ISETP.NE.AND P3, PT, R9, RZ, PT ;  /* 0x000000ff0900720c */ /* 0x000fe20003f65270 */
[----:B--2---:R-:W-:-:S12]  /*22c70*/  @!P2 BRA `(.L_x_8850) ;  /* 0x000000200014a947 */ /* 0x004fd80003800000 */
.L_x_8899:
        /* <DEDUP_REMOVED lines=8> */
.L_x_8851:
[----:B-1----:R-:W-:Y:S01]  /*22d00*/  IMAD R5, R16, 0xc000, R18 ;  /* 0x0000c00010057824 */ /* 0x002fe200078e0212 */
        /* <DEDUP_REMOVED lines=11> */
[----:B------:R-:W-:Y:S02]  /*22dc0*/  UIMAD UR11, UR11, 0x60, URZ ;  /* 0x000000600b0b78a4 */ /* 0x000fe4000f8e023f */
[----:B------:R-:W-:Y:S02]  /*22dd0*/  UIADD3 UR9, UR9, 0x32450, URZ ;  /* 0x0003245009097890 */ /* 0x000fe4000fffe03f */
        /* <DEDUP_REMOVED lines=17> */
.L_x_8849:
[----:B------:R-:W-:Y:S05]  /*22ef0*/  BSYNC B0 ;  /* 0x0000000000007941 */ /* 0x000fea0003800000 */
.L_x_8848:
[----:B------:R-:W-:-:S05]  /*22f00*/  VIADD R8, R19, 0xfffffffe ;  /* 0xfffffffe13087836 */ /* 0x000fca0000000000 */
[----:B------:R-:W-:-:S13]  /*22f10*/  ISETP.GE.AND P2, PT, R8, UR39, PT ;  /* 0x0000002708007c0c */ /* 0x000fda000bf46270 */
[----:B------:R-:W-:Y:S05]  /*22f20*/  @!P2 BRA `(.L_x_8852) ;  /* 0x0000001000d4a947 */ /* 0x000fea0003800000 */
[----:B------:R-:W-:Y:S01]  /*22f30*/  IMAD.MOV R10, RZ, RZ, -R19 ;  /* 0x000000ffff0a7224 */ /* 0x000fe200078e0a13 */
[----:B------:R-:W-:-:S04]  /*22f40*/  LOP3.LUT R9, RZ, UR39, RZ, 0x33, !PT ;  /* 0x00000027ff097c12 */ /* 0x000fc8000f8e33ff */
[----:B------:R-:W-:-:S05]  /*22f50*/  VIADDMNMX R9, R10, 0x1, R9, !PT ;  /* 0x000000010a097846 */ /* 0x000fca0007800109 */
[----:B-1----:R-:W-:-:S05]  /*22f60*/  IMAD.IADD R5, R19, 0x1, R9 ;  /* 0x0000000113057824 */ /* 0x002fca00078e0209 */
        /* <DEDUP_REMOVED lines=28> */
.L_x_8856:
[----:B-1----:R-:W1:Y:S01]  /*23130*/  S2R R2, SR_TID.X ;  /* 0x0000000000027919 */ /* 0x002e620000002100 */
[----:B------:R-:W-:Y:S02]  /*23140*/  SHF.L.U32 R3, R17, 0x1f, RZ ;  /* 0x0000001f11037819 */ /* 0x000fe400000006ff */
[----:B-1----:R-:W-:Y:S01]  /*23150*/  LOP3.LUT R5, R2, 0x7f, RZ, 0xc0, !PT ;  /* 0x0000007f02057812 */ /* 0x002fe200078ec0ff */
[----:B------:R-:W-:-:S03]  /*23160*/  IMAD R2, R16, 0x8, R18 ;  /* 0x0000000810027824 */ /* 0x000fc600078e0212 */
[----:B------:R-:W-:Y:S01]  /*23170*/  ISETP.NE.AND P2, PT, R5, RZ, PT ;  /* 0x000000ff0500720c */ /* 0x000fe20003f45270 */
[----:B------:R-:W1:Y:S02]  /*23180*/  SYNCS.PHASECHK.TRANS64.TRYWAIT P3, [R2+URZ+0x32440], R3 ;  /* 0x03244003020075a7 */ /* 0x000e64000806017f */
[----:B-1----:R-:W-:Y:S10]  /*23190*/  @!P3 BRA `(.L_x_8857) ;  /* 0x0000001800e0b947 */ /* 0x002ff40003800000 */
.L_x_8900:
        /* <DEDUP_REMOVED lines=8> */
.L_x_8858:
[----:B------:R-:W-:Y:S01]  /*23220*/  IMAD R5, R16, 0x3000, R18 ;  /* 0x0000300010057824 */ /* 0x000fe200078e0212 */
        /* <DEDUP_REMOVED lines=11> */
[----:B------:R-:W-:-:S04]  /*232e0*/  UIADD3 UR9, UR9, 0x32430, URZ ;  /* 0x0003243009097890 */ /* 0x000fc8000fffe03f */
[----:B------:R-:W-:-:S09]  /*232f0*/  UIADD3 UR8, UR8, 0x1c400, URZ ;  /* 0x0001c40008087890 */ /* 0x000fd2000fffe03f */
[----:B------:R2:W-:Y:S01]  /*23300*/  UTMALDG.4D [UR8], [UR6], desc[UR14] ;  /* 0x00000e08060075b4 */ /* 0x0005e20008019000 */
[----:B------:R-:W3:Y:S02]  /*23310*/  SYNCS.PHASECHK.TRANS64.TRYWAIT P3, [R2+URZ+0x32460], R3 ;  /* 0x03246003020075a7 */ /* 0x000ee4000806017f */
[----:B--23--:R-:W-:Y:S05]  /*23320*/  @!P3 BRA `(.L_x_8859) ;  /* 0x000000180090b947 */ /* 0x00cfea0003800000 */
.L_x_8901:
        /* <DEDUP_REMOVED lines=8> */
.L_x_8860:
[----:B------:R-:W-:Y:S01]  /*233b0*/  R2UR UR9, R2 ;  /* 0x00000000020972ca */ /* 0x000fe200000e0000 */
[----:B-12---:R-:W-:Y:S01]  /*233c0*/  IMAD R2, R16, 0xc000, R18 ;  /* 0x0000c00010027824 */ /* 0x006fe200078e0212 */
        /* <DEDUP_REMOVED lines=9> */
[----:B------:R-:W-:-:S02]  /*23460*/  UMOV UR18, 0x40 ;  /* 0x0000004000127882 */ /* 0x000fc40000000000 */
[----:B------:R-:W-:-:S06]  /*23470*/  UIADD3 UR9, UR9, 0x32450, URZ ;  /* 0x0003245009097890 */ /* 0x000fcc000fffe03f */
        /* <DEDUP_REMOVED lines=17> */
.L_x_8855:
[----:B------:R-:W-:Y:S05]  /*23590*/  BSYNC B0 ;  /* 0x0000000000007941 */ /* 0x000fea0003800000 */
.L_x_8854:
[----:B------:R-:W-:-:S07]  /*235a0*/  VIADD R8, R19, 0xfffffffd ;  /* 0xfffffffd13087836 */ /* 0x000fce0000000000 */
.L_x_8853:
[----:B------:R-:W-:Y:S01]  /*235b0*/  VIADD R9, R9, 0xfffffffe ;  /* 0xfffffffe09097836 */ /* 0x000fe20000000000 */
[----:B------:R-:W-:Y:S01]  /*235c0*/  LOP3.LUT R2, RZ, R19, RZ, 0x33, !PT ;  /* 0x00000013ff027212 */ /* 0x000fe200078e33ff */
[----:B------:R-:W-:Y:S03]  /*235d0*/  BSSY B0, `(.L_x_8852) ;  /* 0x00000ca000007945 */ /* 0x000fe60003800000 */
[----:B------:R-:W-:-:S13]  /*235e0*/  ISETP.NE.AND P2, PT, R9, R2, PT ;  /* 0x000000020900720c */ /* 0x000fda0003f45270 */
[----:B------:R-:W-:Y:S05]  /*235f0*/  @!P2 BRA `(.L_x_8861) ;  /* 0x0000000c001ca947 */ /* 0x000fea0003800000 */
.L_x_8876:
[----:B------:R-:W-:Y:S01]  /*23600*/  VIADD R9, R16, 0x1 ;  /* 0x0000000110097836 */ /* 0x000fe20000000000 */
[----:B------:R-:W-:Y:S05]  /*23610*/  YIELD ;  /* 0x0000000000007946 */ /* 0x000fea0003800000 */
[----:B------:R-:W-:Y:S01]  /*23620*/  ISETP.NE.AND P2, PT, R9, 0x2, PT ;  /* 0x000000020900780c */ /* 0x000fe20003f45270 */
[----:B------:R-:W-:Y:S03]  /*23630*/  BSSY B1, `(.L_x_8862) ;  /* 0x000005e000017945 */ /* 0x000fe60003800000 */
[----:B------:R-:W-:-:S02]  /*23640*/  SEL R2, RZ, 0x1, P2 ;  /* 0x00000001ff027807 */ /* 0x000fc40001000000 */
        /* <DEDUP_REMOVED lines=22> */
.L_x_8864:
[----:B------:R-:W1:Y:S01]  /*237b0*/  S2R R2, SR_TID.X ;  /* 0x0000000000027919 */ /* 0x000e620000002100 */
[----:B------:R-:W-:Y:S01]  /*237c0*/  IMAD R3, R9, 0x8, R18 ;  /* 0x0000000809037824 */ /* 0x000fe200078e0212 */
[----:B-1----:R-:W-:Y:S02]  /*237d0*/  LOP3.LUT R5, R2, 0x7f, RZ, 0xc0, !PT ;  /* 0x0000007f02057812 */ /* 0x002fe400078ec0ff */
[----:B------:R-:W-:Y:S02]  /*237e0*/  SHF.L.U32 R2, R17, 0x1f, RZ ;  /* 0x0000001f11027819 */ /* 0x000fe400000006ff */
[----:B------:R-:W-:Y:S02]  /*237f0*/  ISETP.NE.AND P2, PT, R5, RZ, PT ;  /* 0x000000ff0500720c */ /* 0x000fe40003f45270 */
[----:B------:R-:W1:Y:S02]  /*23800*/  SYNCS.PHASECHK.TRANS64.TRYWAIT P3, [R3+URZ+0x32440], R2 ;  /* 0x03244002030075a7 */ /* 0x000e64000806017f */
[----:B-1----:R-:W-:Y:S09]  /*23810*/  @!P3 BRA `(.L_x_8865) ;  /* 0x000000140068b947 */ /* 0x002ff20003800000 */
.L_x_8902:
        /* <DEDUP_REMOVED lines=8> */
.L_x_8866:
[----:B------:R-:W-:Y:S01]  /*238a0*/  IMAD R5, R9, 0x3000, R18 ;  /* 0x0000300009057824 */ /* 0x000fe200078e0212 */
[----:B------:R-:W-:Y:S01]  /*238b0*/  R2UR UR9, R3 ;  /* 0x00000000030972ca */ /* 0x000fe200000e0000 */
[----:B------:R-:W-:Y:S01]  /*238c0*/  UIADD3 UR6, UP0, UR48, 0x370, URZ ;  /* 0x0000037030067890 */ /* 0x000fe2000ff1e03f */
[----:B------:R-:W-:Y:S01]  /*238d0*/  R2UR UR12, R0 ;  /* 0x00000000000c72ca */ /* 0x000fe200000e0000 */
[----:B------:R-:W-:Y:S01]  /*238e0*/  UMOV UR14, 0x0 ;  /* 0x00000000000e7882 */ /* 0x000fe20000000000 */
[----:B------:R-:W-:Y:S01]  /*238f0*/  R2UR UR8, R5 ;  /* 0x00000000050872ca */ /* 0x000fe200000e0000 */
[----:B------:R-:W-:Y:S01]  /*23900*/  IMAD R5, R10, 0x60, RZ ;  /* 0x000000600a057824 */ /* 0x000fe200078e02ff */
[----:B-----5:R-:W-:Y:S01]  /*23910*/  R2UR UR13, R4 ;  /* 0x00000000040d72ca */ /* 0x020fe200000e0000 */
[----:B------:R-:W-:Y:S01]  /*23920*/  UIADD3.X UR7, URZ, UR49, URZ, UP0, !UPT ;  /* 0x000000313f077290 */ /* 0x000fe200087fe43f */
[----:B------:R-:W-:Y:S02]  /*23930*/  UMOV UR15, 0x14f00000 ;  /* 0x14f00000000f7882 */ /* 0x000fe40000000000 */
[----:B------:R-:W-:Y:S01]  /*23940*/  R2UR UR11, R5 ;  /* 0x00000000050b72ca */ /* 0x000fe200000e0000 */
[----:B------:R-:W-:-:S02]  /*23950*/  UMOV UR10, URZ ;  /* 0x0000003f000a7c82 */ /* 0x000fc40008000000 */
[----:B------:R-:W-:-:S04]  /*23960*/  UIADD3 UR9, UR9, 0x32430, URZ ;  /* 0x0003243009097890 */ /* 0x000fc8000fffe03f */
[----:B------:R-:W-:-:S09]  /*23970*/  UIADD3 UR8, UR8, 0x1c400, URZ ;  /* 0x0001c40008087890 */ /* 0x000fd2000fffe03f */
[----:B------:R2:W-:Y:S01]  /*23980*/  UTMALDG.4D [UR8], [UR6], desc[UR14] ;  /* 0x00000e08060075b4 */ /* 0x0005e20008019000 */
[----:B------:R-:W3:Y:S02]  /*23990*/  SYNCS.PHASECHK.TRANS64.TRYWAIT P3, [R3+URZ+0x32460], R2 ;  /* 0x03246002030075a7 */ /* 0x000ee4000806017f */
[----:B--23--:R-:W-:Y:S05]  /*239a0*/  @!P3 BRA `(.L_x_8867) ;  /* 0x000000140018b947 */ /* 0x00cfea0003800000 */
.L_x_8903:
        /* <DEDUP_REMOVED lines=8> */
.L_x_8868:
        /* <DEDUP_REMOVED lines=12> */
[----:B------:R-:W-:-:S04]  /*23af0*/  UIADD3 UR9, UR9, 0x32450, URZ ;  /* 0x0003245009097890 */ /* 0x000fc8000fffe03f */
        /* <DEDUP_REMOVED lines=17> */
.L_x_8863:
[----:B------:R-:W-:Y:S05]  /*23c10*/  BSYNC B1 ;  /* 0x0000000000017941 */ /* 0x000fea0003800000 */
.L_x_8862:
[----:B------:R-:W-:Y:S01]  /*23c20*/  VIADD R9, R9, 0x1 ;  /* 0x0000000109097836 */ /* 0x000fe20000000000 */
[----:B------:R-:W-:Y:S04]  /*23c30*/  BSSY B1, `(.L_x_8869) ;  /* 0x0000060000017945 */ /* 0x000fe80003800000 */
[----:B------:R-:W-:-:S04]  /*23c40*/  ISETP.NE.AND P2, PT, R9, 0x2, PT ;  /* 0x000000020900780c */ /* 0x000fc80003f45270 */
[----:B------:R-:W-:Y:S02]  /*23c50*/  SEL R2, RZ, 0x1, P2 ;  /* 0x00000001ff027807 */ /* 0x000fe40001000000 */
[----:B------:R-:W-:Y:S01]  /*23c60*/  SEL R16, R9, RZ, P2 ;  /* 0x000000ff09107207 */ /* 0x000fe20001000000 */
[----:B------:R-:W-:Y:S01]  /*23c70*/  VIADD R9, R8, 0xffffffff ;  /* 0xffffffff08097836 */ /* 0x000fe20000000000 */
        /* <DEDUP_REMOVED lines=21> */
.L_x_8871:
[----:B------:R-:W1:Y:S01]  /*23dd0*/  S2R R2, SR_TID.X ;  /* 0x0000000000027919 */ /* 0x000e620000002100 */
[----:B------:R-:W-:Y:S02]  /*23de0*/  SHF.L.U32 R3, R17, 0x1f, RZ ;  /* 0x0000001f11037819 */ /* 0x000fe400000006ff */
[----:B-1----:R-:W-:Y:S01]  /*23df0*/  LOP3.LUT R5, R2, 0x7f, RZ, 0xc0, !PT ;  /* 0x0000007f02057812 */ /* 0x002fe200078ec0ff */
[----:B------:R-:W-:-:S03]  /*23e00*/  IMAD R2, R16, 0x8, R18 ;  /* 0x0000000810027824 */ /* 0x000fc600078e0212 */
[----:B------:R-:W-:Y:S01]  /*23e10*/  ISETP.NE.AND P2, PT, R5, RZ, PT ;  /* 0x000000ff0500720c */ /* 0x000fe20003f45270 */
[----:B------:R-:W1:Y:S02]  /*23e20*/  SYNCS.PHASECHK.TRANS64.TRYWAIT P3, [R2+URZ+0x32440], R3 ;  /* 0x03244003020075a7 */ /* 0x000e64000806017f */
[----:B-1----:R-:W-:Y:S10]  /*23e30*/  @!P3 BRA `(.L_x_8872) ;  /* 0x000000100008b947 */ /* 0x002ff40003800000 */
.L_x_8904:
        /* <DEDUP_REMOVED lines=8> */
.L_x_8873:
        /* <DEDUP_REMOVED lines=17> */
.L_x_8905:
        /* <DEDUP_REMOVED lines=8> */
.L_x_8875:
        /* <DEDUP_REMOVED lines=30> */
.L_x_8870:
[----:B------:R-:W-:Y:S05]  /*24230*/  BSYNC B1 ;  /* 0x0000000000017941 */ /* 0x000fea0003800000 */
.L_x_8869:
[----:B------:R-:W-:Y:S01]  /*24240*/  ISETP.GT.AND P2, PT, R9, UR39, PT ;  /* 0x0000002709007c0c */ /* 0x000fe2000bf44270 */
[----:B------:R-:W-:-:S12]  /*24250*/  VIADD R8, R8, 0xfffffffe ;  /* 0xfffffffe08087836 */ /* 0x000fd80000000000 */
[----:B------:R-:W-:Y:S05]  /*24260*/  @P2 BRA `(.L_x_8876) ;  /* 0xfffffff000e42947 */ /* 0x000fea000383ffff */
.L_x_8861:
[----:B------:R-:W-:Y:S05]  /*24270*/  BSYNC B0 ;  /* 0x0000000000007941 */ /* 0x000fea0003800000 */
.L_x_8852:
[----:B------:R2:W5:Y:S01]  /*24280*/  LDL R6, [R1+0x470] ;  /* 0x0004700001067983 */ /* 0x0005620000100800 */
[----:B------:R-:W-:Y:S01]  /*24290*/  VIADD R16, R16, 0x1 ;  /* 0x0000000110107836 */ /* 0x000fe20000000000 */
[----:B------:R-:W-:Y:S04]  /*242a0*/  BSSY B0, `(.L_x_8877) ;  /* 0x0000012000007945 */ /* 0x000fe80003800000 */
[----:B------:R-:W-:-:S04]  /*242b0*/  ISETP.NE.AND P0, PT, R16, 0x2, PT ;  /* 0x000000021000780c */ /* 0x000fc80003f05270 */
[----:B------:R-:W-:-:S04]  /*242c0*/  SEL R0, RZ, 0x1, P0 ;  /* 0x00000001ff007807 */ /* 0x000fc80000000000 */
[----:B------:R-:W-:Y:S01]  /*242d0*/  LOP3.LUT R17, R17, R0, RZ, 0x3c, !PT ;  /* 0x0000000011117212 */ /* 0x000fe200078e3cff */
[----:B--2---:R-:W-:Y:S06]  /*242e0*/  @P1 BRA `(.L_x_8878) ;  /* 0x0000000000341947 */ /* 0x004fec0003800000 */
        /* <DEDUP_REMOVED lines=11> */
[----:B-1---5:R-:W-:-:S05]  /*243a0*/  IADD3 R6, R0, UR44, R7 ;  /* 0x0000002c00067c10 */ /* 0x022fca000fffe007 */
[----:B------:R2:W-:Y:S02]  /*243b0*/  STL [R1+0x470], R6 ;  /* 0x0004700601007387 */ /* 0x0005e40000100800 */
.L_x_8878:
[----:B------:R-:W-:Y:S05]  /*243c0*/  BSYNC B0 ;  /* 0x0000000000007941 */ /* 0x000fea0003800000 */
.L_x_8877:
[----:B------:R-:W-:Y:S01]  /*243d0*/  SEL R16, R16, RZ, P0 ;  /* 0x000000ff10107207 */ /* 0x000fe20000000000 */
[----:B-----5:R-:W-:-:S07]  /*243e0*/  IMAD.MOV.U32 R13, RZ, RZ, R6 ;  /* 0x000000ffff0d7224 */ /* 0x020fce00078e0006 */
.L_x_8835:
[----:B------:R-:W-:Y:S05]  /*243f0*/  BSYNC B6 ;  /* 0x0000000000067941 */ /* 0x000fea0003800000 */
.L_x_8833:
[----:B------:R-:W-:-:S03]  /*24400*/  UMOV UR6, 0xffffffff ;  /* 0xffffffff00067882 */ /* 0x000fc60000000000 */
[----:B------:R-:W-:Y:S05]  /*24410*/  BRA.DIV UR6, `(.L_x_8879) ;  /* 0x0000000a06b87947 */ /* 0x000fea000b800000 */
[----:B------:R3:W4:Y:S02]  /*24420*/  SHFL.IDX PT, R14, R13, RZ, 0x1f ;  /* 0x00001fff0d0e7589 */ /* 0x00072400000e0000 */
.L_x_8908:
[----:B------:R-:W5:Y:S01]  /*24430*/  S2R R0, SR_TID.X ;  /* 0x0000000000007919 */ /* 0x000f620000002100 */
[----:B------:R-:W-:Y:S05]  /*24440*/  WARPSYNC.ALL ;  /* 0x0000000000007948 */ /* 0x000fea0003800000 */
[----:B------:R-:W-:Y:S01]  /*24450*/  BAR.SYNC.DEFER_BLOCKING 0x4, 0x120 ;  /* 0x0104800000007b1d */ /* 0x000fe20000010000 */
[----:B----4-:R-:W-:-:S05]  /*24460*/  IMAD.MOV.U32 R2, RZ, RZ, R14 ;  /* 0x000000ffff027224 */ /* 0x010fca00078e000e */
[----:B------:R-:W-:Y:S01]  /*24470*/  ULDC UR6, c[0x0][0xea8] ;  /* 0x0003aa0000067ab9 */ /* 0x000fe20000000800 */
[----:B------:R4:W-:Y:S01]  /*24480*/  STL [R1+0x470], R2 ;  /* 0x0004700201007387 */ /* 0x0009e20000100800 */
[----:B-----5:R-:W-:-:S04]  /*24490*/  LOP3.LUT R0, R0, 0x1f, RZ, 0xc0, !PT ;  /* 0x0000001f00007812 */ /* 0x020fc800078ec0ff */
[----:B------:R-:W-:-:S13]  /*244a0*/  ISETP.NE.AND P0, PT, R0, RZ, PT ;  /* 0x000000ff0000720c */ /* 0x000fda0003f05270 */
[----:B------:R-:W5:Y:S01]  /*244b0*/  @!P0 S2R R3, SR_CgaCtaId ;  /* 0x0000000000038919 */ /* 0x000f620000008800 */
[----:B------:R-:W-:-:S04]  /*244c0*/  @!P0 MOV R0, 0x400 ;  /* 0x0000040000008802 */ /* 0x000fc80000000f00 */
[----:B-----5:R-:W-:-:S05]  /*244d0*/  @!P0 LEA R0, R3, R0, 0x18 ;  /* 0x0000000003008211 */ /* 0x020fca00078ec0ff */
[----:B------:R4:W-:Y:S01]  /*244e0*/  @!P0 STS [R0+0x324d0], R13 ;  /* 0x0324d00d00008388 */ /* 0x0009e20000000800 */
[----:B------:R-:W-:Y:S06]  /*244f0*/  BAR.ARV 0x5, 0x120 ;  /* 0x0144800000007b1d */ /* 0x000fec0000002000 */
[----:B------:R-:W-:-:S13]  /*24500*/  ISETP.GE.AND P0, PT, R2, UR6, PT ;  /* 0x0000000602007c0c */ /* 0x000fda000bf06270 */
[----:B----4-:R-:W-:Y:S05]  /*24510*/  @!P0 BRA `(.L_x_8880) ;  /* 0xffffffd000788947 */ /* 0x010fea000383ffff */
.L_x_8824:
[----:B------:R-:W4:Y:S01]  /*24520*/  LDL.LU R0, [R1+0x478] ;  /* 0x0004780001007983 */ /* 0x000f220000300800 */
[----:B-1----:R-:W1:Y:S01]  /*24530*/  S2R R5, SR_CgaCtaId ;  /* 0x0000000000057919 */ /* 0x002e620000008800 */
[----:B----4-:R-:W-:-:S05]  /*24540*/  VIADD R0, R0, 0x1 ;  /* 0x0000000100007836 */ /* 0x010fca0000000000 */
[----:B------:R-:W-:-:S04]  /*24550*/  LEA.HI R2, R0, R0, RZ, 0x1 ;  /* 0x0000000000027211 */ /* 0x000fc800078f08ff */
[----:B------:R-:W-:Y:S02]  /*24560*/  LOP3.LUT R3, R2, 0xfffffffe, RZ, 0xc0, !PT ;  /* 0xfffffffe02037812 */ /* 0x000fe400078ec0ff */
[----:B------:R-:W-:-:S03]  /*24570*/  MOV R2, 0x400 ;  /* 0x0000040000027802 */ /* 0x000fc60000000f00 */
[----:B------:R-:W-:Y:S01]  /*24580*/  IMAD.IADD R0, R0, 0x1, -R3 ;  /* 0x0000000100007824 */ /* 0x000fe200078e0a03 */
[----:B-1----:R-:W-:-:S04]  /*24590*/  LEA R7, R5, R2, 0x18 ;  /* 0x0000000205077211 */ /* 0x002fc800078ec0ff */
[----:B------:R-:W-:-:S04]  /*245a0*/  SHF.L.U32 R0, R0, 0x1f, RZ ;  /* 0x0000001f00007819 */ /* 0x000fc800000006ff */
[----:B------:R-:W1:Y:S02]  /*245b0*/  SYNCS.PHASECHK.TRANS64.TRYWAIT P0, [R7+URZ+0x32420], R0 ;  /* 0x03242000070075a7 */ /* 0x000e64000800017f */
[----:B-1----:R-:W-:Y:S05]  /*245c0*/  @!P0 BRA `(.L_x_8881) ;  /* 0x0000000800708947 */ /* 0x002fea0003800000 */
.L_x_8909:
[----:B------:R-:W4:Y:S02]  /*245d0*/  S2R R2, SR_TID.X ;  /* 0x0000000000027919 */ /* 0x000f240000002100 */
[----:B----4-:R-:W-:-:S04]  /*245e0*/  SHF.R.U32.HI R2, RZ, 0x5, R2 ;  /* 0x00000005ff027819 */ /* 0x010fc80000011602 */
        /* <DEDUP_REMOVED lines=12> */
.L_x_8884:
        /* <DEDUP_REMOVED lines=12> */
.L_x_8910:
[----:B------:R-:W4:Y:S02]  /*24770*/  SYNCS.PHASECHK.TRANS64.TRYWAIT P0, [R3+URZ], R0 ;  /* 0x00000000030075a7 */ /* 0x000f24000800017f */
[----:B----4-:R-:W-:Y:S05]  /*24780*/  @!P0 BRA `(.L_x_8886) ;  /* 0x0000000800288947 */ /* 0x010fea0003800000 */
.L_x_8911:
[----:B------:R-:W-:Y:S05]  /*24790*/  @!P2 BRA `(.L_x_8887) ;  /* 0x000000000004a947 */ /* 0x000fea0003800000 */
[----:B------:R-:W-:Y:S01]  /*247a0*/  BPT.TRAP 0x1 ;  /* 0x000000040000795c */ /* 0x000fe20000300000 */
.L_x_8887:
[----:B----4-:R-:W-:-:S04]  /*247b0*/  VIADD R3, R7, 0x32460 ;  /* 0x0003246007037836 */ /* 0x010fc80000000000 */
[----:B-1----:R-:W-:-:S04]  /*247c0*/  IMAD R5, R16, 0x8, R3 ;  /* 0x0000000810057824 */ /* 0x002fc800078e0203 */
[----:B------:R-:W1:Y:S02]  /*247d0*/  SYNCS.PHASECHK.TRANS64.TRYWAIT P0, [R5+URZ], R4 ;  /* 0x00000004050075a7 */ /* 0x000e64000800017f */
[----:B-1----:R-:W-:Y:S05]  /*247e0*/  @!P0 BRA `(.L_x_8888) ;  /* 0x0000000800248947 */ /* 0x002fea0003800000 */
.L_x_8912:
[----:B------:R-:W-:-:S07]  /*247f0*/  IMAD R3, R2, 0x8, R3 ;  /* 0x0000000802037824 */ /* 0x000fce00078e0203 */
.L_x_8889:
[----:B----4-:R4:W1:Y:S02]  /*24800*/  SYNCS.PHASECHK.TRANS64.TRYWAIT P0, [R3+URZ], R0 ;  /* 0x00000000030075a7 */ /* 0x010864000800017f */
[----:B-1----:R-:W-:Y:S05]  /*24810*/  @!P0 NANOSLEEP.SYNCS 0x989680 ;  /* 0x009896800000895d */ /* 0x002fea0003900000 */
[----:B------:R-:W1:Y:S02]  /*24820*/  @!P0 SYNCS.PHASECHK.TRANS64 P0, [R3+URZ], R0 ;  /* 0x00000000030085a7 */ /* 0x000e64000800007f */
[----:B-1----:R-:W-:Y:S05]  /*24830*/  @!P0 BRA `(.L_x_8889) ;  /* 0xfffffffc00f08947 */ /* 0x002fea000383ffff */
.L_x_8883:
[----:B------:R-:W-:Y:S05]  /*24840*/  BSYNC B0 ;  /* 0x0000000000007941 */ /* 0x000fea0003800000 */
.L_x_8882:
[----:B------:R-:W-:Y:S05]  /*24850*/  EXIT ;  /* 0x000000000000794d */ /* 0x000fea0003800000 */
.L_x_8716:
[----:B-1----:R-:W-:-:S04]  /*24860*/  IMAD.U32 R9, RZ, RZ, UR50 ;  /* 0x00000032ff097e24 */ /* 0x002fc8000f8e00ff */
[----:B------:R1:W2:Y:S03]  /*24870*/  SYNCS.PHASECHK.TRANS64.TRYWAIT P0, [R9+URZ+0x32400], R0 ;  /* 0x03240000090075a7 */ /* 0x0002a6000800017f */
[----:B--2---:R-:W-:Y:S05]  /*24880*/  @!P0 NANOSLEEP.SYNCS 0x989680 ;  /* 0x009896800000895d */ /* 0x004fea0003900000 */
[----:B------:R-:W2:Y:S02]  /*24890*/  @!P0 SYNCS.PHASECHK.TRANS64 P0, [R9+URZ+0x32400], R0 ;  /* 0x03240000090085a7 */ /* 0x000ea4000800007f */
[----:B--2---:R-:W-:Y:S05]  /*248a0*/  @!P0 BRA `(.L_x_8716) ;  /* 0xfffffffc00ec8947 */ /* 0x004fea000383ffff */
[----:B------:R-:W-:Y:S05]  /*248b0*/  BRA `(.L_x_8890) ;  /* 0xfffffddc00507947 */ /* 0x000fea000383ffff */
.L_x_8723:
[----:B--2---:R2:W3:Y:S02]  /*248c0*/  SYNCS.PHASECHK.TRANS64.TRYWAIT P0, [R12+URZ], R13 ;  /* 0x0000000d0c0075a7 */ /* 0x0044e4000800017f */
[----:B---3--:R-:W-:Y:S05]  /*248d0*/  @!P0 NANOSLEEP.SYNCS 0x989680 ;  /* 0x009896800000895d */ /* 0x008fea0003900000 */
[----:B------:R-:W3:Y:S02]  /*248e0*/  @!P0 SYNCS.PHASECHK.TRANS64 P0, [R12+URZ], R13 ;  /* 0x0000000d0c0085a7 */ /* 0x000ee4000800007f */
[----:B---3--:R-:W-:Y:S05]  /*248f0*/  @!P0 BRA `(.L_x_8723) ;  /* 0xfffffffc00f08947 */ /* 0x008fea000383ffff */
[----:B------:R-:W-:Y:S05]  /*24900*/  BRA `(.L_x_8722) ;  /* 0xfffffde0006c7947 */ /* 0x000fea000383ffff */
.L_x_8725:
[----:B-1----:R-:W-:-:S04]  /*24910*/  IMAD.U32 R9, RZ, RZ, UR50 ;  /* 0x00000032ff097e24 */ /* 0x002fc8000f8e00ff */
[----:B------:R1:W2:Y:S03]  /*24920*/  SYNCS.PHASECHK.TRANS64.TRYWAIT P0, [R9+URZ+0x32410], R6 ;  /* 0x03241006090075a7 */ /* 0x0002a6000800017f */
[----:B--2---:R-:W-:Y:S05]  /*24930*/  @!P0 NANOSLEEP.SYNCS 0x989680 ;  /* 0x009896800000895d */ /* 0x004fea0003900000 */
[----:B------:R-:W2:Y:S02]  /*24940*/  @!P0 SYNCS.PHASECHK.TRANS64 P0, [R9+URZ+0x32410], R6 ;  /* 0x03241006090085a7 */ /* 0x000ea4000800007f */
[----:B--2---:R-:W-:Y:S05]  /*24950*/  @!P0 BRA `(.L_x_8725) ;  /* 0xfffffffc00ec8947 */ /* 0x004fea000383ffff */
[----:B------:R-:W-:Y:S05]  /*24960*/  BRA `(.L_x_8891) ;  /* 0xfffffde400407947 */ /* 0x000fea000383ffff */
.L_x_8732:
[----:B--2---:R2:W3:Y:S02]  /*24970*/  SYNCS.PHASECHK.TRANS64.TRYWAIT P0, [R8+URZ], R9 ;  /* 0x00000009080075a7 */ /* 0x0044e4000800017f */
[----:B---3--:R-:W-:Y:S05]  /*24980*/  @!P0 NANOSLEEP.SYNCS 0x989680 ;  /* 0x009896800000895d */ /* 0x008fea0003900000 */
[----:B------:R-:W3:Y:S02]  /*24990*/  @!P0 SYNCS.PHASECHK.TRANS64 P0, [R8+URZ], R9 ;  /* 0x00000009080085a7 */ /* 0x000ee4000800007f */
[----:B---3--:R-:W-:Y:S05]  /*249a0*/  @!P0 BRA `(.L_x_8732) ;  /* 0xfffffffc00f08947 */ /* 0x008fea000383ffff */
[----:B------:R-:W-:Y:S05]  /*249b0*/  BRA `(.L_x_8731) ;  /* 0xfffffde400847947 */ /* 0x000fea000383ffff */
.L_x_8767:
[----:B-1----:R1:W2:Y:S02]  /*249c0*/  SYNCS.PHASECHK.TRANS64.TRYWAIT P1, [R0+URZ], R3 ;  /* 0x00000003000075a7 */ /* 0x0022a4000802017f */
[----:B--2---:R-:W-:Y:S05]  /*249d0*/  @!P1 NANOSLEEP.SYNCS 0x989680 ;  /* 0x009896800000995d */ /* 0x004fea0003900000 */
[----:B------:R-:W2:Y:S02]  /*249e0*/  @!P1 SYNCS.PHASECHK.TRANS64 P1, [R0+URZ], R3 ;  /* 0x00000003000095a7 */ /* 0x000ea4000802007f */
[----:B--2---:R-:W-:Y:S05]  /*249f0*/  @!P1 BRA `(.L_x_8767) ;  /* 0xfffffffc00f09947 */ /* 0x004fea000383ffff */
[----:B------:R-:W-:Y:S05]  /*24a00*/  BRA `(.L_x_8766) ;  /* 0xfffffe5000807947 */ /* 0x000fea000383ffff */
.L_x_8774:
[----:B--2---:R2:W3:Y:S02]  /*24a10*/  SYNCS.PHASECHK.TRANS64.TRYWAIT P1, [R4+URZ], R5 ;  /* 0x00000005040075a7 */ /* 0x0044e4000802017f */
[----:B---3--:R-:W-:Y:S05]  /*24a20*/  @!P1 NANOSLEEP.SYNCS 0x989680 ;  /* 0x009896800000995d */ /* 0x008fea0003900000 */
[----:B------:R-:W3:Y:S02]  /*24a30*/  @!P1 SYNCS.PHASECHK.TRANS64 P1, [R4+URZ], R5 ;  /* 0x00000005040095a7 */ /* 0x000ee4000802007f */
[----:B---3--:R-:W-:Y:S05]  /*24a40*/  @!P1 BRA `(.L_x_8774) ;  /* 0xfffffffc00f09947 */ /* 0x008fea000383ffff */
[----:B------:R-:W-:Y:S05]  /*24a50*/  BRA `(.L_x_8773) ;  /* 0xfffffe5400a47947 */ /* 0x000fea000383ffff */
.L_x_8785:
[----:B--2---:R2:W3:Y:S02]  /*24a60*/  SYNCS.PHASECHK.TRANS64.TRYWAIT P0, [R0+URZ], R7 ;  /* 0x00000007000075a7 */ /* 0x0044e4000800017f */
[----:B---3--:R-:W-:Y:S05]  /*24a70*/  @!P0 NANOSLEEP.SYNCS 0x989680 ;  /* 0x009896800000895d */ /* 0x008fea0003900000 */
[----:B------:R-:W3:Y:S02]  /*24a80*/  @!P0 SYNCS.PHASECHK.TRANS64 P0, [R0+URZ], R7 ;  /* 0x00000007000085a7 */ /* 0x000ee4000800007f */
[----:B---3--:R-:W-:Y:S05]  /*24a90*/  @!P0 BRA `(.L_x_8785) ;  /* 0xfffffffc00f08947 */ /* 0x008fea000383ffff */
[----:B------:R-:W-:Y:S05]  /*24aa0*/  BRA `(.L_x_8784) ;  /* 0xfffffeec00d47947 */ /* 0x000fea000383ffff */
.L_x_8792:
[----:B-1----:R1:W2:Y:S02]  /*24ab0*/  SYNCS.PHASECHK.TRANS64.TRYWAIT P0, [R4+URZ], R5 ;  /* 0x00000005040075a7 */ /* 0x0022a4000800017f */
[----:B--2---:R-:W-:Y:S05]  /*24ac0*/  @!P0 NANOSLEEP.SYNCS 0x989680 ;  /* 0x009896800000895d */ /* 0x004fea0003900000 */
[----:B------:R-:W2:Y:S02]  /*24ad0*/  @!P0 SYNCS.PHASECHK.TRANS64 P0, [R4+URZ], R5 ;  /* 0x00000005040085a7 */ /* 0x000ea4000800007f */
[----:B--2---:R-:W-:Y:S05]  /*24ae0*/  @!P0 BRA `(.L_x_8792) ;  /* 0xfffffffc00f08947 */ /* 0x004fea000383ffff */
[----:B------:R-:W-:Y:S05]  /*24af0*/  BRA `(.L_x_8791) ;  /* 0xfffffef000f87947 */ /* 0x000fea000383ffff */
.L_x_8839:
        /* <DEDUP_REMOVED lines=10> */
.L_x_8892:
[----:B------:R-:W-:Y:S05]  /*24ba0*/  BRA `(.L_x_8893) ;  /* 0xffffffd800447947 */ /* 0x000fea000383ffff */
.L_x_8840:
[----:B------:R-:W-:Y:S01]  /*24bb0*/  BSSY B0, `(.L_x_8894) ;  /* 0x0000006000007945 */ /* 0x000fe20003800000 */
[----:B------:R-:W-:-:S07]  /*24bc0*/  IMAD.MOV.U32 R15, RZ, RZ, -0x1 ;  /* 0xffffffffff0f7424 */ /* 0x000fce00078e00ff */
[----:B------:R-:W-:Y:S05]  /*24bd0*/  WARPSYNC.COLLECTIVE R15, `(.L_x_8895) ;  /* 0x000000000f0c7348 */ /* 0x000fea0003c00000 */
[----:B------:R-:W-:Y:S02]  /*24be0*/  ELECT P6, UR62, PT ;  /* 0x00000000003e782f */ /* 0x000fe400038c0000 */
[----:B------:R-:W-:Y:S01]  /*24bf0*/  MOV R14, UR62 ;  /* 0x0000003e000e7c02 */ /* 0x000fe20008000f00 */
[----:B------:R-:W-:Y:S10]  /*24c00*/  ENDCOLLECTIVE ;  /* 0x000000000000791b */ /* 0x000ff40003800000 */
.L_x_8895:
[----:B------:R-:W-:Y:S05]  /*24c10*/  BSYNC B0 ;  /* 0x0000000000007941 */ /* 0x000fea0003800000 */
.L_x_8894:
[----:B------:R-:W-:Y:S05]  /*24c20*/  BRA `(.L_x_8896) ;  /* 0xffffffd800347947 */ /* 0x000fea000383ffff */
.L_x_8843:
[----:B-1----:R1:W2:Y:S02]  /*24c30*/  SYNCS.PHASECHK.TRANS64.TRYWAIT P2, [R10+URZ+0x32440], R5 ;  /* 0x032440050a0075a7 */ /* 0x0022a4000804017f */
[----:B--2---:R-:W-:Y:S05]  /*24c40*/  @!P2 NANOSLEEP.SYNCS 0x989680 ;  /* 0x009896800000a95d */ /* 0x004fea0003900000 */
[----:B------:R-:W2:Y:S02]  /*24c50*/  @!P2 SYNCS.PHASECHK.TRANS64 P2, [R10+URZ+0x32440], R5 ;  /* 0x032440050a00a5a7 */ /* 0x000ea4000804007f */
[----:B--2---:R-:W-:Y:S05]  /*24c60*/  @!P2 BRA `(.L_x_8843) ;  /* 0xfffffffc00f0a947 */ /* 0x004fea000383ffff */
[----:B------:R-:W-:Y:S05]  /*24c70*/  BRA `(.L_x_8897) ;  /* 0xffffffd8008c7947 */ /* 0x000fea000383ffff */
.L_x_8847:
[----:B-1----:R1:W2:Y:S02]  /*24c80*/  SYNCS.PHASECHK.TRANS64.TRYWAIT P2, [R18+URZ+0x32420], R5 ;  /* 0x03242005120075a7 */ /* 0x0022a4000804017f */
[----:B--2---:R-:W-:Y:S05]  /*24c90*/  @!P2 NANOSLEEP.SYNCS 0x989680 ;  /* 0x009896800000a95d */ /* 0x004fea0003900000 */
[----:B------:R-:W2:Y:S02]  /*24ca0*/  @!P2 SYNCS.PHASECHK.TRANS64 P2, [R18+URZ+0x32420], R5 ;  /* 0x032420051200a5a7 */ /* 0x000ea4000804007f */
[----:B--2---:R-:W-:Y:S05]  /*24cb0*/  @!P2 BRA `(.L_x_8847) ;  /* 0xfffffffc00f0a947 */ /* 0x004fea000383ffff */
[----:B------:R-:W-:Y:S05]  /*24cc0*/  BRA `(.L_x_8898) ;  /* 0xffffffdc00c47947 */ /* 0x000fea000383ffff */
.L_x_8850:
[----:B-1----:R1:W2:Y:S02]  /*24cd0*/  SYNCS.PHASECHK.TRANS64.TRYWAIT P2, [R10+URZ+0x32460], R5 ;  /* 0x032460050a0075a7 */ /* 0x0022a4000804017f */
[----:B--2---:R-:W-:Y:S05]  /*24ce0*/  @!P2 NANOSLEEP.SYNCS 0x989680 ;  /* 0x009896800000a95d */ /* 0x004fea0003900000 */
[----:B------:R-:W2:Y:S02]  /*24cf0*/  @!P2 SYNCS.PHASECHK.TRANS64 P2, [R10+URZ+0x32460], R5 ;  /* 0x032460050a00a5a7 */ /* 0x000ea4000804007f */
[----:B--2---:R-:W-:Y:S05]  /*24d00*/  @!P2 BRA `(.L_x_8850) ;  /* 0xfffffffc00f0a947 */ /* 0x004fea000383ffff */
[----:B------:R-:W-:Y:S05]  /*24d10*/  BRA `(.L_x_8899) ;  /* 0xffffffdc00d87947 */ /* 0x000fea000383ffff */
.L_x_8857:
[----:B-1----:R1:W2:Y:S02]  /*24d20*/  SYNCS.PHASECHK.TRANS64.TRYWAIT P3, [R2+URZ+0x32440], R3 ;  /* 0x03244003020075a7 */ /* 0x0022a4000806017f */
[----:B--2---:R-:W-:Y:S05]  /*24d30*/  @!P3 NANOSLEEP.SYNCS 0x989680 ;  /* 0x009896800000b95d */ /* 0x004fea0003900000 */
[----:B------:R-:W2:Y:S02]  /*24d40*/  @!P3 SYNCS.PHASECHK.TRANS64 P3, [R2+URZ+0x32440], R3 ;  /* 0x032440030200b5a7 */ /* 0x000ea4000806007f */
[----:B--2---:R-:W-:Y:S05]  /*24d50*/  @!P3 BRA `(.L_x_8857) ;  /* 0xfffffffc00f0b947 */ /* 0x004fea000383ffff */
[----:B------:R-:W-:Y:S05]  /*24d60*/  BRA `(.L_x_8900) ;  /* 0xffffffe4000c7947 */ /* 0x000fea000383ffff */
.L_x_8859:
[----:B--2---:R2:W3:Y:S02]  /*24d70*/  SYNCS.PHASECHK.TRANS64.TRYWAIT P3, [R2+URZ+0x32460], R3 ;  /* 0x03246003020075a7 */ /* 0x0044e4000806017f */
[----:B---3--:R-:W-:Y:S05]  /*24d80*/  @!P3 NANOSLEEP.SYNCS 0x989680 ;  /* 0x009896800000b95d */ /* 0x008fea0003900000 */
[----:B------:R-:W3:Y:S02]  /*24d90*/  @!P3 SYNCS.PHASECHK.TRANS64 P3, [R2+URZ+0x32460], R3 ;  /* 0x032460030200b5a7 */ /* 0x000ee4000806007f */
[----:B---3--:R-:W-:Y:S05]  /*24da0*/  @!P3 BRA `(.L_x_8859) ;  /* 0xfffffffc00f0b947 */ /* 0x008fea000383ffff */
[----:B------:R-:W-:Y:S05]  /*24db0*/  BRA `(.L_x_8901) ;  /* 0xffffffe4005c7947 */ /* 0x000fea000383ffff */
.L_x_8865:
[----:B-1----:R1:W2:Y:S02]  /*24dc0*/  SYNCS.PHASECHK.TRANS64.TRYWAIT P3, [R3+URZ+0x32440], R2 ;  /* 0x03244002030075a7 */ /* 0x0022a4000806017f */
[----:B--2---:R-:W-:Y:S05]  /*24dd0*/  @!P3 NANOSLEEP.SYNCS 0x989680 ;  /* 0x009896800000b95d */ /* 0x004fea0003900000 */
[----:B------:R-:W2:Y:S02]  /*24de0*/  @!P3 SYNCS.PHASECHK.TRANS64 P3, [R3+URZ+0x32440], R2 ;  /* 0x032440020300b5a7 */ /* 0x000ea4000806007f */
[----:B--2---:R-:W-:Y:S05]  /*24df0*/  @!P3 BRA `(.L_x_8865) ;  /* 0xfffffffc00f0b947 */ /* 0x004fea000383ffff */
[----:B------:R-:W-:Y:S05]  /*24e00*/  BRA `(.L_x_8902) ;  /* 0xffffffe800847947 */ /* 0x000fea000383ffff */
.L_x_8867:
[----:B--2---:R2:W3:Y:S02]  /*24e10*/  SYNCS.PHASECHK.TRANS64.TRYWAIT P3, [R3+URZ+0x32460], R2 ;  /* 0x03246002030075a7 */ /* 0x0044e4000806017f */
[----:B---3--:R-:W-:Y:S05]  /*24e20*/  @!P3 NANOSLEEP.SYNCS 0x989680 ;  /* 0x009896800000b95d */ /* 0x008fea0003900000 */
[----:B------:R-:W3:Y:S02]  /*24e30*/  @!P3 SYNCS.PHASECHK.TRANS64 P3, [R3+URZ+0x32460], R2 ;  /* 0x032460020300b5a7 */ /* 0x000ee4000806007f */
[----:B---3--:R-:W-:Y:S05]  /*24e40*/  @!P3 BRA `(.L_x_8867) ;  /* 0xfffffffc00f0b947 */ /* 0x008fea000383ffff */
[----:B------:R-:W-:Y:S05]  /*24e50*/  BRA `(.L_x_8903) ;  /* 0xffffffe800d47947 */ /* 0x000fea000383ffff */
.L_x_8872:
[----:B-1----:R1:W2:Y:S02]  /*24e60*/  SYNCS.PHASECHK.TRANS64.TRYWAIT P3, [R2+URZ+0x32440], R3 ;  /* 0x03244003020075a7 */ /* 0x0022a4000806017f */
[----:B--2---:R-:W-:Y:S05]  /*24e70*/  @!P3 NANOSLEEP.SYNCS 0x989680 ;  /* 0x009896800000b95d */ /* 0x004fea0003900000 */
[----:B------:R-:W2:Y:S02]  /*24e80*/  @!P3 SYNCS.PHASECHK.TRANS64 P3, [R2+URZ+0x32440], R3 ;  /* 0x032440030200b5a7 */ /* 0x000ea4000806007f */
[----:B--2---:R-:W-:Y:S05]  /*24e90*/  @!P3 BRA `(.L_x_8872) ;  /* 0xfffffffc00f0b947 */ /* 0x004fea000383ffff */
[----:B------:R-:W-:Y:S05]  /*24ea0*/  BRA `(.L_x_8904) ;  /* 0xffffffec00e47947 */ /* 0x000fea000383ffff */
.L_x_8874:
[----:B--2---:R2:W3:Y:S02]  /*24eb0*/  SYNCS.PHASECHK.TRANS64.TRYWAIT P3, [R2+URZ+0x32460], R3 ;  /* 0x03246003020075a7 */ /* 0x0044e4000806017f */
[----:B---3--:R-:W-:Y:S05]  /*24ec0*/  @!P3 NANOSLEEP.SYNCS 0x989680 ;  /* 0x009896800000b95d */ /* 0x008fea0003900000 */
[----:B------:R-:W3:Y:S02]  /*24ed0*/  @!P3 SYNCS.PHASECHK.TRANS64 P3, [R2+URZ+0x32460], R3 ;  /* 0x032460030200b5a7 */ /* 0x000ee4000806007f */
[----:B---3--:R-:W-:Y:S05]  /*24ee0*/  @!P3 BRA `(.L_x_8874) ;  /* 0xfffffffc00f0b947 */ /* 0x008fea000383ffff */
[----:B------:R-:W-:Y:S05]  /*24ef0*/  BRA `(.L_x_8905) ;  /* 0xfffffff000347947 */ /* 0x000fea000383ffff */
.L_x_8879:
[----:B------:R-:W-:Y:S01]  /*24f00*/  BSSY B0, `(.L_x_8906) ;  /* 0x0000007000007945 */ /* 0x000fe20003800000 */
[----:B------:R-:W-:Y:S02]  /*24f10*/  IMAD.MOV.U32 R12, RZ, RZ, RZ ;  /* 0x000000ffff0c7224 */ /* 0x000fe400078e00ff */
[----:B------:R-:W-:Y:S02]  /*24f20*/  IMAD.MOV.U32 R11, RZ, RZ, 0x1f ;  /* 0x0000001fff0b7424 */ /* 0x000fe400078e00ff */
[----:B------:R-:W-:-:S07]  /*24f30*/  IMAD.MOV.U32 R15, RZ, RZ, -0x1 ;  /* 0xffffffffff0f7424 */ /* 0x000fce00078e00ff */
[----:B-12---:R-:W-:Y:S05]  /*24f40*/  WARPSYNC.COLLECTIVE R15, `(.L_x_8907) ;  /* 0x000000000f087348 */ /* 0x006fea0003c00000 */
[----:B------:R3:W4:Y:S02]  /*24f50*/  SHFL.IDX P6, R14, R13, R12, R11 ;  /* 0x0000000c0d0e7389 */ /* 0x00072400000c000b */
[----:B-1234-:R-:W-:Y:S01]  /*24f60*/  ENDCOLLECTIVE ;  /* 0x000000000000791b */ /* 0x01efe20003800000 */
.L_x_8907:
[----:B------:R-:W-:Y:S05]  /*24f70*/  BSYNC B0 ;  /* 0x0000000000007941 */ /* 0x000fea0003800000 */
.L_x_8906:
[----:B------:R-:W-:Y:S05]  /*24f80*/  BRA `(.L_x_8908) ;  /* 0xfffffff400287947 */ /* 0x000fea000383ffff */
.L_x_8881:
[----:B-1----:R1:W4:Y:S02]  /*24f90*/  SYNCS.PHASECHK.TRANS64.TRYWAIT P0, [R7+URZ+0x32420], R0 ;  /* 0x03242000070075a7 */ /* 0x002324000800017f */
[----:B----4-:R-:W-:Y:S05]  /*24fa0*/  @!P0 NANOSLEEP.SYNCS 0x989680 ;  /* 0x009896800000895d */ /* 0x010fea0003900000 */
[----:B------:R-:W4:Y:S02]  /*24fb0*/  @!P0 SYNCS.PHASECHK.TRANS64 P0, [R7+URZ+0x32420], R0 ;  /* 0x03242000070085a7 */ /* 0x000f24000800007f */
[----:B----4-:R-:W-:Y:S05]  /*24fc0*/  @!P0 BRA `(.L_x_8881) ;  /* 0xfffffffc00f08947 */ /* 0x010fea000383ffff */
[----:B------:R-:W-:Y:S05]  /*24fd0*/  BRA `(.L_x_8909) ;  /* 0xfffffff4007c7947 */ /* 0x000fea000383ffff */
.L_x_8885:
[----:B-1----:R1:W4:Y:S02]  /*24fe0*/  SYNCS.PHASECHK.TRANS64.TRYWAIT P0, [R5+URZ], R4 ;  /* 0x00000004050075a7 */ /* 0x002324000800017f */
[----:B----4-:R-:W-:Y:S05]  /*24ff0*/  @!P0 NANOSLEEP.SYNCS 0x989680 ;  /* 0x009896800000895d */ /* 0x010fea0003900000 */
[----:B------:R-:W4:Y:S02]  /*25000*/  @!P0 SYNCS.PHASECHK.TRANS64 P0, [R5+URZ], R4 ;  /* 0x00000004050085a7 */ /* 0x000f24000800007f */
[----:B----4-:R-:W-:Y:S05]  /*25010*/  @!P0 BRA `(.L_x_8885) ;  /* 0xfffffffc00f08947 */ /* 0x010fea000383ffff */
[----:B------:R-:W-:Y:S05]  /*25020*/  BRA `(.L_x_8910) ;  /* 0xfffffff400d07947 */ /* 0x000fea000383ffff */
.L_x_8886:
[----:B----4-:R4:W1:Y:S02]  /*25030*/  SYNCS.PHASECHK.TRANS64.TRYWAIT P0, [R3+URZ], R0 ;  /* 0x00000000030075a7 */ /* 0x010864000800017f */
[----:B-1----:R-:W-:Y:S05]  /*25040*/  @!P0 NANOSLEEP.SYNCS 0x989680 ;  /* 0x009896800000895d */ /* 0x002fea0003900000 */
[----:B------:R-:W1:Y:S02]  /*25050*/  @!P0 SYNCS.PHASECHK.TRANS64 P0, [R3+URZ], R0 ;  /* 0x00000000030085a7 */ /* 0x000e64000800007f */
[----:B-1----:R-:W-:Y:S05]  /*25060*/  @!P0 BRA `(.L_x_8886) ;  /* 0xfffffffc00f08947 */ /* 0x002fea000383ffff */
[----:B------:R-:W-:Y:S05]  /*25070*/  BRA `(.L_x_8911) ;  /* 0xfffffff400c47947 */ /* 0x000fea000383ffff */
.L_x_8888:
[----:B-1----:R1:W4:Y:S02]  /*25080*/  SYNCS.PHASECHK.TRANS64.TRYWAIT P0, [R5+URZ], R4 ;  /* 0x00000004050075a7 */ /* 0x002324000800017f */
[----:B----4-:R-:W-:Y:S05]  /*25090*/  @!P0 NANOSLEEP.SYNCS 0x989680 ;  /* 0x009896800000895d */ /* 0x010fea0003900000 */
[----:B------:R-:W4:Y:S02]  /*250a0*/  @!P0 SYNCS.PHASECHK.TRANS64 P0, [R5+URZ], R4 ;  /* 0x00000004050085a7 */ /* 0x000f24000800007f */
[----:B----4-:R-:W-:Y:S05]  /*250b0*/  @!P0 BRA `(.L_x_8888) ;  /* 0xfffffffc00f08947 */ /* 0x010fea000383ffff */
[----:B------:R-:W-:Y:S05]  /*250c0*/  BRA `(.L_x_8912) ;  /* 0xfffffff400c87947 */ /* 0x000fea000383ffff */
        .type           $_ZN7cutlass13device_kernelIN5flash11enable_sm90INS1_16FlashAttnFwdSm90INS1_25CollectiveMainloopFwdSm90ILi2EN4cute5tupleIJNS5_1CILi1EEES8_S8_EEENS6_IJNS7_ILi128EEENS7_ILi96EEENS7_ILi64EEEEEELi256ENS_6half_tEfNS_4arch4Sm90ELb0ELb1ELb1ELb0ELb0ELb0ELb1ELb1ELb0ELb0ELb0ELb0EEENS1_21CollectiveEpilogueFwdINS6_IJSA_NS7_ILi256EEESB_EEES9_SE_SG_Li256ELb0ELb0ELb0ELb0EEENS1_30DynamicPersistentTileSchedulerILi256ELi32ELb0ELb0ELb1EEEEEEEEEvNT_6ParamsE$_ZZN5flash25CollectiveMainloopFwdSm90ILi2EN4cute5tupleIJNS1_1CILi1EEES4_S4_EEENS2_IJNS3_ILi128EEENS3_ILi96EEENS3_ILi64EEEEEELi256EN7cutlass6half_tEfNSA_4arch4Sm90ELb0ELb1ELb1ELb0ELb0ELb0ELb1ELb1ELb0ELb0ELb0ELb0EE3mmaINS_16FlashAttnFwdSm90ISE_NS_21CollectiveEpilogueFwdINS2_IJS6_NS3_ILi256EEES7_EEES5_SB_SD_Li256ELb0ELb0ELb0ELb0EEENS_30DynamicPersistentTileSchedulerILi256ELi32ELb0ELb0ELb1EEEE13SharedStorageENS1_6TensorINS1_11ArrayEngineIfLm128EEENS1_6LayoutINS2_IJNS2_IJNS3_ILi2EEEST_NS3_ILi32EEEEEES4_S4_EEENS2_IJNS2_IJS4_ST_NS3_ILi4EEEEEENS3_ILi0EEESZ_EEEEEEENS_7SoftmaxILi2ELi0EEEEEbRKNSE_6ParamsENSA_25PipelineTmaAsyncNoClusterILi2ENSA_16PipelineTmaAsyncILi2EEEEES1B_RNSA_13PipelineStateILj2EEERT0_RT1_iRiRKNS_16SeqlenInfoQKNewKILb0ELb0EEENS2_IJiiiiEEERT_ENKUliT_T0_T1_E_clIZSF_ISO_S12_S14_EbS17_S1B_S1B_S1E_S1G_S1I_iS1J_S1N_S1O_S1Q_EUlRS1R_iE1_NS3_ILb0EEENS3_ILb1EEEEEDaiS1R_S1S_S1T_,@function
        .size           $_ZN7cutlass13device_kernelIN5flash11enable_sm90INS1_16FlashAttnFwdSm90INS1_25CollectiveMainloopFwdSm90ILi2EN4cute5tupleIJNS5_1CILi1EEES8_S8_EEENS6_IJNS7_ILi128EEENS7_ILi96EEENS7_ILi64EEEEEELi256ENS_6half_tEfNS_4arch4Sm90ELb0ELb1ELb1ELb0ELb0ELb0ELb1ELb1ELb0ELb0ELb0ELb0EEENS1_21CollectiveEpilogueFwdINS6_IJSA_NS7_ILi256EEESB_EEES9_SE_SG_Li256ELb0ELb0ELb0ELb0EEENS1_30DynamicPersistentTileSchedulerILi256ELi32ELb0ELb0ELb1EEEEEEEEEvNT_6ParamsE$_ZZN5flash25CollectiveMainloopFwdSm90ILi2EN4cute5tupleIJNS1_1CILi1EEES4_S4_EEENS2_IJNS3_ILi128EEENS3_ILi96EEENS3_ILi64EEEEEELi256EN7cutlass6half_tEfNSA_4arch4Sm90ELb0ELb1ELb1ELb0ELb0ELb0ELb1ELb1ELb0ELb0ELb0ELb0EE3mmaINS_16FlashAttnFwdSm90ISE_NS_21CollectiveEpilogueFwdINS2_IJS6_NS3_ILi256EEES7_EEES5_SB_SD_Li256ELb0ELb0ELb0ELb0EEENS_30DynamicPersistentTileSchedulerILi256ELi32ELb0ELb0ELb1EEEE13SharedStorageENS1_6TensorINS1_11ArrayEngineIfLm128EEENS1_6LayoutINS2_IJNS2_IJNS3_ILi2EEEST_NS3_ILi32EEEEEES4_S4_EEENS2_IJNS2_IJS4_ST_NS3_ILi4EEEEEENS3_ILi0EEESZ_EEEEEEENS_7SoftmaxILi2ELi0EEEEEbRKNSE_6ParamsENSA_25PipelineTmaAsyncNoClusterILi2ENSA_16PipelineTmaAsyncILi2EEEEES1B_RNSA_13PipelineStateILj2EEERT0_RT1_iRiRKNS_16SeqlenInfoQKNewKILb0ELb0EEENS2_IJiiiiEEERT_ENKUliT_T0_T1_E_clIZSF_ISO_S12_S14_EbS17_S1B_S1B_S1E_S1G_S1I_iS1J_S1N_S1O_S1Q_EUlRS1R_iE1_NS3_ILb0EEENS3_ILb1EEEEEDaiS1R_S1S_S1T_,(.L_x_11966 - $_ZN7cutlass13device_kernelIN5flash11enable_sm90INS1_16FlashAttnFwdSm90INS1_25CollectiveMainloopFwdSm90ILi2EN4cute5tupleIJNS5_1CILi1EEES8_S8_EEENS6_IJNS7_ILi128EEENS7_ILi96EEENS7_ILi64EEEEEELi256ENS_6half_tEfNS_4arch4Sm90ELb0ELb1ELb1ELb0ELb0ELb0ELb1ELb1ELb0ELb0ELb0ELb0EEENS1_21CollectiveEpilogueFwdINS6_IJSA_NS7_ILi256EEESB_EEES9_SE_SG_Li256ELb0ELb0ELb0ELb0EEENS1_30DynamicPersistentTileSchedulerILi256ELi32ELb0ELb0ELb1EEEEEEEEEvNT_6ParamsE$_ZZN5flash25CollectiveMainloopFwdSm90ILi2EN4cute5tupleIJNS1_1CILi1EEES4_S4_EEENS2_IJNS3_ILi128EEENS3_ILi96EEENS3_ILi64EEEEEELi256EN7cutlass6half_tEfNSA_4arch4Sm90ELb0ELb1ELb1ELb0ELb0ELb0ELb1ELb1ELb0ELb0ELb0ELb0EE3mmaINS_16FlashAttnFwdSm90ISE_NS_21CollectiveEpilogueFwdINS2_IJS6_NS3_ILi256EEES7_EEES5_SB_SD_Li256ELb0ELb0ELb0ELb0EEENS_30DynamicPersistentTileSchedulerILi256ELi32ELb0ELb0ELb1EEEE13SharedStorageENS1_6TensorINS1_11ArrayEngineIfLm128EEENS1_6LayoutINS2_IJNS2_IJNS3_ILi2EEEST_NS3_ILi32EEEEEES4_S4_EEENS2_IJNS2_IJS4_ST_NS3_ILi4EEEEEENS3_ILi0EEESZ_EEEEEEENS_7SoftmaxILi2ELi0EEEEEbRKNSE_6ParamsENSA_25PipelineTmaAsyncNoClusterILi2ENSA_16PipelineTmaAsyncILi2EEEEES1B_RNSA_13PipelineStateILj2EEERT0_RT1_iRiRKNS_16SeqlenInfoQKNewKILb0ELb0EEENS2_IJiiiiEEERT_ENKUliT_T0_T1_E_clIZSF_ISO_S12_S14_EbS17_S1B_S1B_S1E_S1G_S1I_iS1J_S1N_S1O_S1Q_EUlRS1R_iE1_NS3_ILb0EEENS3_ILb1EEEEEDaiS1R_S1S_S1T_)
$_ZN7cutlass13device_kernelIN5flash11enable_sm90INS1_16FlashAttnFwdSm90INS1_25CollectiveMainloopFwdSm90ILi2EN4cute5tupleIJNS5_1CILi1EEES8_S8_EEENS6_IJNS7_ILi128EEENS7_ILi96EEENS7_ILi64EEEEEELi256ENS_6half_tEfNS_4arch4Sm90ELb0ELb1ELb1ELb0ELb0ELb0ELb1ELb1ELb0ELb0ELb0ELb0EEENS1_21CollectiveEpilogueFwdINS6_IJSA_NS7_ILi256EEESB_EEES9_SE_SG_Li256ELb0ELb0ELb0ELb0EEENS1_30DynamicPersistentTileSchedulerILi256ELi32ELb0ELb0ELb1EEEEEEEEEvNT_6ParamsE$_ZZN5flash25CollectiveMainloopFwdSm90ILi2EN4cute5tupleIJNS1_1CILi1EEES4_S4_EEENS2_IJNS3_ILi128EEENS3_ILi96EEENS3_ILi64EEEEEELi256EN7cutlass6half_tEfNSA_4arch4Sm90ELb0ELb1ELb1ELb0ELb0ELb0ELb1ELb1ELb0ELb0ELb0ELb0EE3mmaINS_16FlashAttnFwdSm90ISE_NS_21CollectiveEpilogueFwdINS2_IJS6_NS3_ILi256EEES7_EEES5_SB_SD_Li256ELb0ELb0ELb0ELb0EEENS_30DynamicPersistentTileSchedulerILi256ELi32ELb0ELb0ELb1EEEE13SharedStorageENS1_6TensorINS1_11ArrayEngineIfLm128EEENS1_6LayoutINS2_IJNS2_IJNS3_ILi2EEEST_NS3_ILi32EEEEEES4_S4_EEENS2_IJNS2_IJS4_ST_NS3_ILi4EEEEEENS3_ILi0EEESZ_EEEEEEENS_7SoftmaxILi2ELi0EEEEEbRKNSE_6ParamsENSA_25PipelineTmaAsyncNoClusterILi2ENSA_16PipelineTmaAsyncILi2EEEEES1B_RNSA_13PipelineStateILj2EEERT0_RT1_iRiRKNS_16SeqlenInfoQKNewKILb0ELb0EEENS2_IJiiiiEEERT_ENKUliT_T0_T1_E_clIZSF_ISO_S12_S14_EbS17_S1B_S1B_S1E_S1G_S1I_iS1J_S1N_S1O_S1Q_EUlRS1R_iE1_NS3_ILb0EEENS3_ILb1EEEEEDaiS1R_S1S_S1T_:
[----:B------:R-:W-:Y:S05]  /*250d0*/  YIELD ;  /* 0x0000000000007946 */ /* 0x000fea0003800000 */
[----:B------:R-:W-:Y:S02]  /*250e0*/  ULDC UR4, c[0x0][0x20] ;  /* 0x0000080000047ab9 */ /* 0x000fe40000000800 */
[----:B------:R-:W-:-:S05]  /*250f0*/  VIADD R0, R0, -UR4 ;  /* 0x8000000400007c36 */ /* 0x000fca0008000000 */
[----:B------:R-:W2:Y:S01]  /*25100*/  LDL.64 R2, [R0] ;  /* 0x0000000000027983 */ /* 0x000ea20000100a00 */
[----:B------:R-:W1:Y:S02]  /*25110*/  LDC.64 R4, c[0x0][0x208] ;  /* 0x00008200ff047b82 */ /* 0x000e640000000a00 */
[----:B-1----:R-:W-:Y:S02]  /*25120*/  R2UR UR4, R4 ;  /* 0x00000000040472ca */ /* 0x002fe400000e0000 */
[----:B------:R-:W-:-:S13]  /*25130*/  R2UR UR5, R5 ;  /* 0x00000000050572ca */ /* 0x000fda00000e0000 */
[----:B--2---:R-:W2:Y:S01]  /*25140*/  LD.E R6, desc[UR4][R2.64] ;  /* 0x0000000402067980 */ /* 0x004ea2000c101900 */
[----:B------:R-:W-:Y:S02]  /*25150*/  R2UR UR4, R4 ;  /* 0x00000000040472ca */ /* 0x000fe400000e0000 */
[----:B------:R-:W-:Y:S01]  /*25160*/  R2UR UR5, R5 ;  /* 0x00000000050572ca */ /* 0x000fe200000e0000 */
[----:B--2---:R-:W-:-:S12]  /*25170*/  VIADD R11, R6, 0x1 ;  /* 0x00000001060b7836 */ /* 0x004fd80000000000 */
[----:B------:R-:W2:Y:S01]  /*25180*/  LD.E R6, desc[UR4][R2.64+0x8] ;  /* 0x0000080402067980 */ /* 0x000ea2000c101900 */
[----:B------:R-:W-:-:S13]  /*25190*/  ISETP.NE.AND P0, PT, R11, 0x2, PT ;  /* 0x000000020b00780c */ /* 0x000fda0003f05270 */
[----:B------:R-:W-:Y:S02]  /*251a0*/  @!P0 R2UR UR6, R4 ;  /* 0x00000000040682ca */ /* 0x000fe400000e0000 */
[----:B------:R-:W-:-:S13]  /*251b0*/  @!P0 R2UR UR7, R5 ;  /* 0x00000000050782ca */ /* 0x000fda00000e0000 */
[----:B------:R-:W3:Y:S01]  /*251c0*/  @!P0 LD.E R7, desc[UR6][R2.64+0x4] ;  /* 0x0000040602078980 */ /* 0x000ee2000c101900 */
[C---:B------:R-:W-:Y:S02]  /*251d0*/  R2UR UR4, R4.reuse ;  /* 0x00000000040472ca */ /* 0x040fe400000e0000 */
[C---:B------:R-:W-:Y:S02]  /*251e0*/  R2UR UR5, R5.reuse ;  /* 0x00000000050572ca */ /* 0x040fe400000e0000 */
[C---:B------:R-:W-:Y:S02]  /*251f0*/  R2UR UR6, R4.reuse ;  /* 0x00000000040672ca */ /* 0x040fe400000e0000 */
[C---:B------:R-:W-:Y:S02]  /*25200*/  R2UR UR7, R5.reuse ;  /* 0x00000000050772ca */ /* 0x040fe400000e0000 */
[----:B------:R-:W-:Y:S02]  /*25210*/  @!P0 R2UR UR8, R4 ;  /* 0x00000000040882ca */ /* 0x000fe400000e0000 */
[----:B------:R-:W-:-:S02]  /*25220*/  @!P0 R2UR UR9, R5 ;  /* 0x00000000050982ca */ /* 0x000fc400000e0000 */
[----:B------:R-:W-:Y:S02]  /*25230*/  @!P0 R2UR UR10, R4 ;  /* 0x00000000040a82ca */ /* 0x000fe400000e0000 */
[----:B------:R-:W-:Y:S01]  /*25240*/  @!P0 R2UR UR11, R5 ;  /* 0x00000000050b82ca */ /* 0x000fe200000e0000 */
[----:B------:R1:W-:Y:S08]  /*25250*/  ST.E desc[UR4][R2.64], R11 ;  /* 0x0000000b02007985 */ /* 0x0003f0000c101904 */
[----:B------:R4:W-:Y:S01]  /*25260*/  @!P0 ST.E desc[UR8][R2.64], RZ ;  /* 0x000000ff02008985 */ /* 0x0009e2000c101908 */
[----:B--2---:R-:W-:-:S05]  /*25270*/  VIADD R13, R6, 0x1 ;  /* 0x00000001060d7836 */ /* 0x004fca0000000000 */
[----:B------:R4:W-:Y:S01]  /*25280*/  ST.E desc[UR6][R2.64+0x8], R13 ;  /* 0x0000080d02007985 */ /* 0x0009e2000c101906 */
[----:B---3--:R-:W-:-:S05]  /*25290*/  @!P0 LOP3.LUT R15, R7, 0x1, RZ, 0x3c, !PT ;  /* 0x00000001070f8812 */ /* 0x008fca00078e3cff */
[----:B------:R4:W-:Y:S04]  /*252a0*/  @!P0 ST.E desc[UR10][R2.64+0x4], R15 ;  /* 0x0000040f02008985 */ /* 0x0009e8000c10190a */
[----:B------:R-:W2:Y:S01]  /*252b0*/  LDL.64 R8, [R0+0x18] ;  /* 0x0000180000087983 */ /* 0x000ea20000100a00 */
[----:B------:R-:W-:Y:S02]  /*252c0*/  R2UR UR4, R4 ;  /* 0x00000000040472ca */ /* 0x000fe400000e0000 */
[----:B------:R-:W-:Y:S01]  /*252d0*/  R2UR UR5, R5 ;  /* 0x00000000050572ca */ /* 0x000fe200000e0000 */
[----:B------:R-:W3:-:S12]  /*252e0*/  LDL.64 R6, [R0] ;  /* 0x0000000000067983 */ /* 0x000ed80000100a00 */
[----:B--2---:R-:W2:Y:S01]  /*252f0*/  LD.E R14, desc[UR4][R8.64+0x1c] ;  /* 0x00001c04080e7980 */ /* 0x004ea2000c101900 */
[C---:B------:R-:W-:Y:S02]  /*25300*/  R2UR UR4, R4.reuse ;  /* 0x00000000040472ca */ /* 0x040fe400000e0000 */
[C---:B------:R-:W-:Y:S02]  /*25310*/  R2UR UR5, R5.reuse ;  /* 0x00000000050572ca */ /* 0x040fe400000e0000 */
[----:B------:R-:W-:Y:S02]  /*25320*/  R2UR UR6, R4 ;  /* 0x00000000040672ca */ /* 0x000fe400000e0000 */
[----:B------:R-:W-:Y:S01]  /*25330*/  R2UR UR7, R5 ;  /* 0x00000000050772ca */ /* 0x000fe200000e0000 */
[----:B------:R-:W-:Y:S08]  /*25340*/  BSSY B3, `(.L_x_8913) ;  /* 0x0000007000037945 */ /* 0x000ff00003800000 */
[----:B---3--:R4:W5:Y:S04]  /*25350*/  LD.E R12, desc[UR4][R6.64] ;  /* 0x00000004060c7980 */ /* 0x008968000c101900 */
[----:B-1----:R4:W5:Y:S01]  /*25360*/  LD.E R11, desc[UR6][R6.64+0x4] ;  /* 0x00000406060b7980 */ /* 0x002962000c101900 */
[----:B--2---:R-:W-:-:S04]  /*25370*/  LOP3.LUT R14, R14, 0x1, RZ, 0xfc, !PT ;  /* 0x000000010e0e7812 */ /* 0x004fc800078efcff */
[----:B------:R-:W-:-:S13]  /*25380*/  ISETP.NE.AND P0, PT, R14, 0x3, PT ;  /* 0x000000030e00780c */ /* 0x000fda0003f05270 */
[----:B----4-:R-:W-:Y:S05]  /*25390*/  @!P0 BRA `(.L_x_8914) ;  /* 0x0000000000048947 */ /* 0x010fea0003800000 */
[----:B------:R-:W-:Y:S01]  /*253a0*/  BPT.TRAP 0x1 ;  /* 0x000000040000795c */ /* 0x000fe20000300000 */
.L_x_8914:
[----:B------:R-:W-:Y:S05]  /*253b0*/  BSYNC B3 ;  /* 0x0000000000037941 */ /* 0x000fea0003800000 */
.L_x_8913:
[----:B------:R-:W-:Y:S02]  /*253c0*/  R2UR UR4, R4 ;  /* 0x00000000040472ca */ /* 0x000fe400000e0000 */
[----:B------:R-:W-:-:S13]  /*253d0*/  R2UR UR5, R5 ;  /* 0x00000000050572ca */ /* 0x000fda00000e0000 */
[----:B------:R-:W2:Y:S01]  /*253e0*/  LD.E.64 R2, desc[UR4][R8.64+0x8] ;  /* 0x0000080408027980 */ /* 0x000ea2000c101b00 */
[----:B-----5:R-:W-:Y:S02]  /*253f0*/  SHF.L.U32 R13, R11, 0x1f, RZ ;  /* 0x0000001f0b0d7819 */ /* 0x020fe400000006ff */
[----:B--2---:R-:W-:-:S05]  /*25400*/  MOV R3, R2 ;  /* 0x0000000200037202 */ /* 0x004fca0000000f00 */
[----:B------:R-:W-:-:S04]  /*25410*/  IMAD R12, R12, 0x8, R3 ;  /* 0x000000080c0c7824 */ /* 0x000fc800078e0203 */
[----:B------:R1:W2:Y:S01]  /*25420*/  SYNCS.PHASECHK.TRANS64.TRYWAIT P0, [R12+URZ], R13 ;  /* 0x0000000d0c0075a7 */ /* 0x0002a2000800017f */
[----:B------:R-:W3:Y:S01]  /*25430*/  LD.E R11, desc[UR4][R8.64+0x1c] ;  /* 0x00001c04080b7980 */ /* 0x000ee2000c101900 */
[----:B------:R-:W-:Y:S02]  /*25440*/  R2UR UR6, R4 ;  /* 0x00000000040672ca */ /* 0x000fe400000e0000 */
[----:B------:R-:W-:Y:S01]  /*25450*/  R2UR UR7, R5 ;  /* 0x00000000050772ca */ /* 0x000fe200000e0000 */
[----:B------:R1:W5:Y:S01]  /*25460*/  LD.E R2, desc[UR4][R6.64] ;  /* 0x0000000406027980 */ /* 0x000362000c101900 */
[----:B------:R-:W-:Y:S11]  /*25470*/  BSSY B3, `(.L_x_8915) ;  /* 0x0000006000037945 */ /* 0x000ff60003800000 */
[----:B------:R1:W5:Y:S01]  /*25480*/  LD.E R3, desc[UR6][R6.64+0x4] ;  /* 0x0000040606037980 */ /* 0x000362000c101900 */
[----:B---3--:R-:W-:-:S04]  /*25490*/  LOP3.LUT R11, R11, 0x1, RZ, 0xfc, !PT ;  /* 0x000000010b0b7812 */ /* 0x008fc800078efcff */
[----:B------:R-:W-:-:S13]  /*254a0*/  ISETP.NE.AND P1, PT, R11, 0x3, PT ;  /* 0x000000030b00780c */ /* 0x000fda0003f25270 */
[----:B-12---:R-:W-:Y:S05]  /*254b0*/  @!P1 BRA `(.L_x_8916) ;  /* 0x0000000000049947 */ /* 0x006fea0003800000 */
[----:B------:R-:W-:Y:S01]  /*254c0*/  BPT.TRAP 0x1 ;  /* 0x000000040000795c */ /* 0x000fe20000300000 */
.L_x_8916:
[----:B------:R-:W-:Y:S05]  /*254d0*/  BSYNC B3 ;  /* 0x0000000000037941 */ /* 0x000fea0003800000 */
.L_x_8915:
[----:B------:R-:W-:Y:S04]  /*254e0*/  BSSY B3, `(.L_x_8917) ;  /* 0x000000a000037945 */ /* 0x000fe80003800000 */
[----:B------:R-:W-:Y:S05]  /*254f0*/  @P0 BRA `(.L_x_8918) ;  /* 0x0000000000200947 */ /* 0x000fea0003800000 */
[----:B------:R-:W-:Y:S02]  /*25500*/  R2UR UR4, R4 ;  /* 0x00000000040472ca */ /* 0x000fe400000e0000 */
[----:B------:R-:W-:-:S13]  /*25510*/  R2UR UR5, R5 ;  /* 0x00000000050572ca */ /* 0x000fda00000e0000 */
[----:B------:R-:W2:Y:S01]  /*25520*/  LD.E.64 R8, desc[UR4][R8.64+0x8] ;  /* 0x0000080408087980 */ /* 0x000ea2000c101b00 */
[----:B-----5:R-:W-:Y:S02]  /*25530*/  SHF.L.U32 R3, R3, 0x1f, RZ ;  /* 0x0000001f03037819 */ /* 0x020fe400000006ff */
[----:B--2---:R-:W-:-:S05]  /*25540*/  MOV R7, R8 ;  /* 0x0000000800077202 */ /* 0x004fca0000000f00 */
[----:B------:R-:W-:-:S04]  /*25550*/  IMAD R2, R2, 0x8, R7 ;  /* 0x0000000802027824 */ /* 0x000fc800078e0207 */
[----:B------:R-:W1:Y:S02]  /*25560*/  SYNCS.PHASECHK.TRANS64.TRYWAIT P0, [R2+URZ], R3 ;  /* 0x00000003020075a7 */ /* 0x000e64000800017f */
[----:B-1----:R-:W-:Y:S05]  /*25570*/  @!P0 BRA `(.L_x_8919) ;  /* 0x000001b400588947 */ /* 0x002fea0003800000 */
.L_x_8918:
[----:B------:R-:W-:Y:S05]  /*25580*/  BSYNC B3 ;  /* 0x0000000000037941 */ /* 0x000fea0003800000 */
.L_x_8917:
[----:B------:R-:W2:Y:S04]  /*25590*/  LDL.64 R8, [R0] ;  /* 0x0000000000087983 */ /* 0x000ea80000100a00 */
[----:B------:R-:W3:Y:S01]  /*255a0*/  LDL.64 R6, [R0+0x28] ;  /* 0x0000280000067983 */ /* 0x000ee20000100a00 */
[C---:B------:R-:W-:Y:S02]  /*255b0*/  R2UR UR6, R4.reuse ;  /* 0x00000000040672ca */ /* 0x040fe400000e0000 */
[C---:B------:R-:W-:Y:S01]  /*255c0*/  R2UR UR7, R5.reuse ;  /* 0x00000000050772ca */ /* 0x040fe200000e0000 */
[----:B-1---5:R-:W4:Y:S01]  /*255d0*/  LDL.64 R2, [R0+0x20] ;  /* 0x0000200000027983 */ /* 0x022f220000100a00 */
[C---:B------:R-:W-:Y:S02]  /*255e0*/  R2UR UR4, R4.reuse ;  /* 0x00000000040472ca */ /* 0x040fe400000e0000 */
[----:B------:R-:W-:Y:S01]  /*255f0*/  R2UR UR5, R5 ;  /* 0x00000000050572ca */ /* 0x000fe200000e0000 */
[----:B------:R-:W4:Y:S08]  /*25600*/  LDL.64 R12, [R0+0x8] ;  /* 0x00000800000c7983 */ /* 0x000f300000100a00 */
[----:B--2---:R-:W2:Y:S04]  /*25610*/  LD.E R9, desc[UR6][R8.64] ;  /* 0x0000000608097980 */ /* 0x004ea8000c101900 */
[----:B---3--:R-:W2:Y:S01]  /*25620*/  LD.E.64 R14, desc[UR4][R6.64] ;  /* 0x00000004060e7980 */ /* 0x008ea2000c101b00 */
[----:B------:R-:W-:Y:S05]  /*25630*/  WARPSYNC.ALL ;  /* 0x0000000000007948 */ /* 0x000fea0003800000 */
[----:B------:R-:W-:-:S02]  /*25640*/  R2UR UR4, R4 ;  /* 0x00000000040472ca */ /* 0x000fc400000e0000 */
[C---:B------:R-:W-:Y:S02]  /*25650*/  R2UR UR5, R5.reuse ;  /* 0x00000000050572ca */ /* 0x040fe400000e0000 */
[----:B------:R-:W-:Y:S02]  /*25660*/  R2UR UR6, R4 ;  /* 0x00000000040672ca */ /* 0x000fe400000e0000 */
[----:B------:R-:W-:-:S09]  /*25670*/  R2UR UR7, R5 ;  /* 0x00000000050772ca */ /* 0x000fd200000e0000 */
[----:B----4-:R1:W-:Y:S04]  /*25680*/  ST.E desc[UR4][R12.64], RZ ;  /* 0x000000ff0c007985 */ /* 0x0103e8000c101904 */
[----:B------:R-:W3:Y:S01]  /*25690*/  LD.E.64 R6, desc[UR6][R2.64] ;  /* 0x0000000602067980 */ /* 0x000ee2000c101b00 */
[----:B--2---:R-:W-:Y:S01]  /*256a0*/  IMAD R8, R9, 0x300, R14 ;  /* 0x0000030009087824 */ /* 0x004fe200078e020e */
[----:B------:R-:W-:Y:S01]  /*256b0*/  WARPGROUP.ARRIVE ;  /* 0x00000000000079c5 */ /* 0x000fe20000000000 */
[----:B------:R-:W-:Y:S01]  /*256c0*/  IMAD.MOV.U32 R9, RZ, RZ, R15 ;  /* 0x000000ffff097224 */ /* 0x000fe200078e000f */
[----:B------:R-:W-:Y:S01]  /*256d0*/  R2UR UR8, R4 ;  /* 0x00000000040872ca */ /* 0x000fe200000e0000 */
[----:B------:R-:W-:Y:S01]  /*256e0*/  IMAD.MOV.U32 R193, RZ, RZ, 0x1 ;  /* 0x00000001ffc17424 */ /* 0x000fe200078e00ff */
[----:B------:R-:W-:-:S02]  /*256f0*/  R2UR UR6, R8 ;  /* 0x00000000080672ca */ /* 0x000fc400000e0000 */
[----:B------:R-:W-:Y:S02]  /*25700*/  R2UR UR7, R9 ;  /* 0x00000000090772ca */ /* 0x000fe400000e0000 */
[C---:B------:R-:W-:Y:S02]  /*25710*/  R2UR UR9, R5.reuse ;  /* 0x00000000050972ca */ /* 0x040fe400000e0000 */
[----:B------:R-:W-:Y:S02]  /*25720*/  R2UR UR10, R4 ;  /* 0x00000000040a72ca */ /* 0x000fe400000e0000 */
[----:B------:R-:W-:Y:S02]  /*25730*/  R2UR UR11, R5 ;  /* 0x00000000050b72ca */ /* 0x000fe400000e0000 */
[----:B---3--:R-:W-:Y:S02]  /*25740*/  R2UR UR4, R6 ;  /* 0x00000000060472ca */ /* 0x008fe400000e0000 */
[----:B------:R-:W-:-:S13]  /*25750*/  R2UR UR5, R7 ;  /* 0x00000000070572ca */ /* 0x000fda00000e0000 */
[----:B------:R-:W-:Y:S03]  /*25760*/  HGMMA.64x96x16.F32 R24, gdesc[UR4], RZ, !UPT, gsb0 ;  /* 0x01600000041879f0 */ /* 0x000fe6000c0008ff */
[----:B------:R-:W-:Y:S02]  /*25770*/  WARPGROUP.DEPBAR.LE gsb0, 0x0 ;  /* 0x00008000000079c5 */ /* 0x000fe40000010000 */
[----:B------:R1:W-:Y:S04]  /*25780*/  ST.E desc[UR8][R12.64], R193 ;  /* 0x000000c10c007985 */ /* 0x0003e8000c101908 */
[----:B------:R-:W2:Y:S01]  /*25790*/  LD.E.64 R6, desc[UR10][R2.64] ;  /* 0x0000000a02067980 */ /* 0x000ea2000c101b00 */
[----:B------:R-:W-:Y:S01]  /*257a0*/  VIADD R14, R8, 0x2 ;  /* 0x00000002080e7836 */ /* 0x000fe20000000000 */
[----:B------:R-:W-:Y:S01]  /*257b0*/  R2UR UR7, R15 ;  /* 0x000000000f0772ca */ /* 0x000fe200000e0000 */
[----:B------:R-:W-:Y:S01]  /*257c0*/  WARPGROUP.ARRIVE ;  /* 0x00000000000079c5 */ /* 0x000fe20000000000 */
[----:B------:R-:W-:-:S02]  /*257d0*/  R2UR UR8, R4 ;  /* 0x00000000040872ca */ /* 0x000fc400000e0000 */
[----:B------:R-:W-:Y:S02]  /*257e0*/  R2UR UR6, R14 ;  /* 0x000000000e0672ca */ /* 0x000fe400000e0000 */
[C---:B------:R-:W-:Y:S02]  /*257f0*/  R2UR UR9, R5.reuse ;  /* 0x00000000050972ca */ /* 0x040fe400000e0000 */
[----:B------:R-:W-:Y:S02]  /*25800*/  R2UR UR10, R4 ;  /* 0x00000000040a72ca */ /* 0x000fe400000e0000 */
[----:B------:R-:W-:Y:S01]  /*25810*/  R2UR UR11, R5 ;  /* 0x00000000050b72ca */ /* 0x000fe200000e0000 */
[----:B--2---:R-:W-:Y:S01]  /*25820*/  VIADD R6, R6, 0x2 ;  /* 0x0000000206067836 */ /* 0x004fe20000000000 */
[----:B------:R-:W-:-:S04]  /*25830*/  R2UR UR5, R7 ;  /* 0x00000000070572ca */ /* 0x000fc800000e0000 */
[----:B------:R-:W-:-:S13]  /*25840*/  R2UR UR4, R6 ;  /* 0x00000000060472ca */ /* 0x000fda00000e0000 */
[----:B------:R-:W-:Y:S03]  /*25850*/  HGMMA.64x96x16.F32 R24, gdesc[UR4], R24, gsb0 ;  /* 0x01600000041879f0 */ /* 0x000fe60008000818 */
        /* <DEDUP_REMOVED lines=19> */
[----:B------:R-:W-:Y:S01]  /*25990*/  WARPGROUP.ARRIVE ;  /* 0x00000000000079c5 */ /* 0x000fe20000000000 */
[----:B------:R-:W-:Y:S01]  /*259a0*/  IMAD.MOV.U32 R9, RZ, RZ, R15 ;  /* 0x000000ffff097224 */ /* 0x000fe200078e000f */
[----:B------:R-:W-:-:S02]  /*259b0*/  R2UR UR8, R4 ;  /* 0x00000000040872ca */ /* 0x000fc400000e0000 */
[----:B------:R-:W-:Y:S02]  /*259c0*/  R2UR UR6, R8 ;  /* 0x00000000080672ca */ /* 0x000fe400000e0000 */
        /* <DEDUP_REMOVED lines=8> */
[----:B------:R-:W2:Y:S01]  /*25a50*/  LDL.64 R6, [R0+0x40] ;  /* 0x0000400000067983 */ /* 0x000ea20000100a00 */
[----:B------:R-:W-:-:S02]  /*25a60*/  R2UR UR4, R4 ;  /* 0x00000000040472ca */ /* 0x000fc400000e0000 */
        /* <DEDUP_REMOVED lines=9> */
[----:B------:R1:W5:Y:S01]  /*25b00*/  LD.E R14, desc[UR6][R2.64+0x4] ;  /* 0x00000406020e7980 */ /* 0x000362000c101900 */
[----:B--2---:R-:W-:-:S04]  /*25b10*/  LOP3.LUT R8, R8, 0x1, RZ, 0xfc, !PT ;  /* 0x0000000108087812 */ /* 0x004fc800078efcff */
[----:B------:R-:W-:-:S13]  /*25b20*/  ISETP.NE.AND P0, PT, R8, 0x3, PT ;  /* 0x000000030800780c */ /* 0x000fda0003f05270 */
[----:B-1----:R-:W-:Y:S05]  /*25b30*/  @!P0 BRA `(.L_x_8921) ;  /* 0x0000000000048947 */ /* 0x002fea0003800000 */
[----:B------:R-:W-:Y:S01]  /*25b40*/  BPT.TRAP 0x1 ;  /* 0x000000040000795c */ /* 0x000fe20000300000 */
.L_x_8921:
[----:B------:R-:W-:Y:S05]  /*25b50*/  BSYNC B3 ;  /* 0x0000000000037941 */ /* 0x000fea0003800000 */
.L_x_8920:
        /* <DEDUP_REMOVED lines=17> */
.L_x_8923:
[----:B------:R-:W-:Y:S05]  /*25c70*/  BSYNC B3 ;  /* 0x0000000000037941 */ /* 0x000fea0003800000 */
.L_x_8922:
        /* <DEDUP_REMOVED lines=10> */
.L_x_8925:
[----:B------:R-:W-:Y:S05]  /*25d20*/  BSYNC B3 ;  /* 0x0000000000037941 */ /* 0x000fea0003800000 */
.L_x_8924:
[----:B------:R-:W2:Y:S04]  /*25d30*/  LDL.64 R12, [R0] ;  /* 0x00000000000c7983 */ /* 0x000ea80000100a00 */
[----:B-1---5:R-:W3:Y:S01]  /*25d40*/  LDL.64 R8, [R0+0x58] ;  /* 0x0000580000087983 */ /* 0x022ee20000100a00 */
[C---:B------:R-:W-:Y:S02]  /*25d50*/  R2UR UR6, R4.reuse ;  /* 0x00000000040672ca */ /* 0x040fe400000e0000 */
[C---:B------:R-:W-:Y:S01]  /*25d60*/  R2UR UR7, R5.reuse ;  /* 0x00000000050772ca */ /* 0x040fe200000e0000 */
[----:B------:R-:W4:Y:S01]  /*25d70*/  LDL.64 R2, [R0+0x48] ;  /* 0x0000480000027983 */ /* 0x000f220000100a00 */
[C---:B------:R-:W-:Y:S02]  /*25d80*/  R2UR UR4, R4.reuse ;  /* 0x00000000040472ca */ /* 0x040fe400000e0000 */
[C---:B------:R-:W-:Y:S01]  /*25d90*/  R2UR UR5, R5.reuse ;  /* 0x00000000050572ca */ /* 0x040fe200000e0000 */
[----:B------:R-:W4:Y:S08]  /*25da0*/  LDL.64 R6, [R0+0x50] ;  /* 0x0000500000067983 */ /* 0x000f300000100a00 */
[----:B--2---:R-:W2:Y:S04]  /*25db0*/  LD.E R13, desc[UR6][R12.64] ;  /* 0x000000060c0d7980 */ /* 0x004ea8000c101900 */
[----:B---3--:R-:W2:Y:S01]  /*25dc0*/  LD.E.64 R14, desc[UR4][R8.64] ;  /* 0x00000004080e7980 */ /* 0x008ea2000c101b00 */
[----:B------:R-:W-:Y:S05]  /*25dd0*/  WARPSYNC.ALL ;  /* 0x0000000000007948 */ /* 0x000fea0003800000 */
[----:B------:R-:W-:Y:S01]  /*25de0*/  R2UR UR6, R4 ;  /* 0x00000000040672ca */ /* 0x000fe200000e0000 */
[----:B------:R-:W3:Y:S01]  /*25df0*/  LDL R19, [R1+0x470] ;  /* 0x0004700001137983 */ /* 0x000ee20000100800 */
[----:B------:R-:W-:-:S02]  /*25e00*/  R2UR UR7, R5 ;  /* 0x00000000050772ca */ /* 0x000fc400000e0000 */
[----:B------:R-:W-:Y:S01]  /*25e10*/  R2UR UR4, R4 ;  /* 0x00000000040472ca */ /* 0x000fe200000e0000 */
[----:B------:R-:W3:Y:S01]  /*25e20*/  LDL R18, [R1+0x474] ;  /* 0x0004740001127983 */ /* 0x000ee20000100800 */
[----:B------:R-:W-:-:S09]  /*25e30*/  R2UR UR5, R5 ;  /* 0x00000000050572ca */ /* 0x000fd200000e0000 */
[----:B----4-:R-:W4:Y:S04]  /*25e40*/  LD.E R11, desc[UR6][R2.64] ;  /* 0x00000006020b7980 */ /* 0x010f28000c101900 */
[----:B------:R-:W3:Y:S01]  /*25e50*/  LD.E.64 R8, desc[UR4][R6.64] ;  /* 0x0000000406087980 */ /* 0x000ee2000c101b00 */
[----:B--2---:R-:W-:Y:S01]  /*25e60*/  IMAD R12, R13, 0xc00, R14 ;  /* 0x00000c000d0c7824 */ /* 0x004fe200078e020e */
[----:B------:R-:W-:Y:S01]  /*25e70*/  WARPGROUP.ARRIVE ;  /* 0x00000000000079c5 */ /* 0x000fe20000000000 */
[----:B------:R-:W-:Y:S01]  /*25e80*/  IMAD.MOV.U32 R13, RZ, RZ, R15 ;  /* 0x000000ffff0d7224 */ /* 0x000fe200078e000f */
[----:B------:R-:W-:Y:S02]  /*25e90*/  R2UR UR8, R4 ;  /* 0x00000000040872ca */ /* 0x000fe400000e0000 */
[----:B------:R-:W-:-:S02]  /*25ea0*/  R2UR UR6, R12 ;  /* 0x000000000c0672ca */ /* 0x000fc400000e0000 */
[----:B------:R-:W-:Y:S02]  /*25eb0*/  R2UR UR7, R13 ;  /* 0x000000000d0772ca */ /* 0x000fe400000e0000 */
[C---:B------:R-:W-:Y:S02]  /*25ec0*/  R2UR UR9, R5.reuse ;  /* 0x00000000050972ca */ /* 0x040fe400000e0000 */
[----:B------:R-:W-:Y:S02]  /*25ed0*/  R2UR UR10, R4 ;  /* 0x00000000040a72ca */ /* 0x000fe400000e0000 */
[----:B------:R-:W-:Y:S02]  /*25ee0*/  R2UR UR11, R5 ;  /* 0x00000000050b72ca */ /* 0x000fe400000e0000 */
[----:B----4-:R-:W-:Y:S02]  /*25ef0*/  ISETP.NE.U32.AND P0, PT, R11, RZ, PT ;  /* 0x000000ff0b00720c */ /* 0x010fe40003f05070 */
[----:B---3--:R-:W-:-:S02]  /*25f00*/  R2UR UR4, R8 ;  /* 0x00000000080472ca */ /* 0x008fc400000e0000 */
[----:B------:R-:W-:-:S09]  /*25f10*/  R2UR UR5, R9 ;  /* 0x00000000090572ca */ /* 0x000fd200000e0000 */
[----:B------:R-:W-:-:S05]  /*25f20*/  VOTEU.ANY UP0, P0 ;  /* 0x00000000003f7886 */ /* 0x000fca0000000100 */
[----:B------:R-:W-:Y:S03]  /*25f30*/  HGMMA.64x96x16.F32 R24, gdesc[UR4], R24, UP0, gsb0 ;  /* 0x01600000041879f0 */ /* 0x000fe6000b800818 */
[----:B------:R-:W-:Y:S02]  /*25f40*/  WARPGROUP.DEPBAR.LE gsb0, 0x0 ;  /* 0x00008000000079c5 */ /* 0x000fe40000010000 */
[----:B------:R-:W-:Y:S04]  /*25f50*/  ST.E desc[UR8][R2.64], R193 ;  /* 0x000000c102007985 */ /* 0x000fe8000c101908 */
        /* <DEDUP_REMOVED lines=212> */
[----:B------:R-:W-:Y:S01]  /*26ca0*/  WARPGROUP.ARRIVE ;  /* 0x00000000000079c5 */ /* 0x000fe20000000000 */
[----:B------:R-:W-:-:S05]  /*26cb0*/  IMAD.MOV.U32 R13, RZ, RZ, R15 ;  /* 0x000000ffff0d7224 */ /* 0x000fca00078e000f */
[----:B------:R-:W1:Y:S01]  /*26cc0*/  S2R R199, SR_TID.X ;  /* 0x0000000000c77919 */ /* 0x000e620000002100 */
[----:B------:R-:W-:Y:S02]  /*26cd0*/  R2UR UR8, R4 ;  /* 0x00000000040872ca */ /* 0x000fe400000e0000 */
[----:B------:R-:W-:Y:S02]  /*26ce0*/  R2UR UR6, R12 ;  /* 0x000000000c0672ca */ /* 0x000fe400000e0000 */
[----:B------:R-:W-:Y:S02]  /*26cf0*/  R2UR UR7, R13 ;  /* 0x000000000d0772ca */ /* 0x000fe400000e0000 */
[----:B------:R-:W-:Y:S02]  /*26d00*/  R2UR UR9, R5 ;  /* 0x00000000050972ca */ /* 0x000fe400000e0000 */
[----:B------:R-:W-:Y:S02]  /*26d10*/  LOP3.LUT R163, R163, 0xfffbffff, RZ, 0xc0, !PT ;  /* 0xfffbffffa3a37812 */ /* 0x000fe400078ec0ff */
[----:B-1----:R-:W-:Y:S01]  /*26d20*/  LOP3.LUT P1, RZ, R199, 0x7f, RZ, 0xc0, !PT ;  /* 0x0000007fc7ff7812 */ /* 0x002fe2000782c0ff */
[----:B--2---:R-:W-:Y:S01]  /*26d30*/  VIADD R8, R8, 0xc06 ;  /* 0x00000c0608087836 */ /* 0x004fe20000000000 */
[----:B------:R-:W-:-:S02]  /*26d40*/  R2UR UR5, R9 ;  /* 0x00000000090572ca */ /* 0x000fc400000e0000 */
[----:B------:R-:W-:Y:S02]  /*26d50*/  SHF.R.U32.HI R11, RZ, 0x7, R199 ;  /* 0x00000007ff0b7819 */ /* 0x000fe400000116c7 */
[----:B------:R-:W-:Y:S01]  /*26d60*/  R2UR UR4, R8 ;  /* 0x00000000080472ca */ /* 0x000fe200000e0000 */
[----:B------:R-:W-:Y:S01]  /*26d70*/  IMAD.MOV.U32 R23, RZ, RZ, R158 ;  /* 0x000000ffff177224 */ /* 0x000fe200078e009e */
[C---:B------:R-:W-:Y:S02]  /*26d80*/  R2UR UR12, R4.reuse ;  /* 0x00000000040c72ca */ /* 0x040fe400000e0000 */
[C---:B------:R-:W-:Y:S02]  /*26d90*/  R2UR UR13, R5.reuse ;  /* 0x00000000050d72ca */ /* 0x040fe400000e0000 */
[----:B------:R-:W-:Y:S02]  /*26da0*/  R2UR UR10, R4 ;  /* 0x00000000040a72ca */ /* 0x000fe400000e0000 */
[----:B------:R-:W-:Y:S01]  /*26db0*/  R2UR UR11, R5 ;  /* 0x00000000050b72ca */ /* 0x000fe200000e0000 */
[----:B------:R-:W-:Y:S01]  /*26dc0*/  BSSY B3, `(.L_x_8927) ;  /* 0x00000d4000037945 */ /* 0x000fe20003800000 */
[----:B------:R-:W-:-:S03]  /*26dd0*/  @P1 LOP3.LUT R163, R163, 0x40000, RZ, 0xfc, !PT ;  /* 0x00040000a3a31812 */ /* 0x000fc600078efcff */
[----:B------:R-:W-:Y:S03]  /*26de0*/  HGMMA.64x96x16.F32 R24, gdesc[UR4], R24, gsb0 ;  /* 0x01600000041879f0 */ /* 0x000fe60008000818 */
[----:B------:R-:W-:Y:S02]  /*26df0*/  WARPGROUP.DEPBAR.LE gsb0, 0x0 ;  /* 0x00008000000079c5 */ /* 0x000fe40000010000 */
[----:B------:R1:W-:Y:S04]  /*26e00*/  ST.E desc[UR8][R2.64], R193 ;  /* 0x000000c102007985 */ /* 0x0003e8000c101908 */
[----:B------:R-:W2:Y:S04]  /*26e10*/  @!P1 LDL.64 R6, [R0+0x18] ;  /* 0x0000180000069983 */ /* 0x000ea80000100a00 */
[----:B------:R-:W3:Y:S01]  /*26e20*/  @!P1 LDL.64 R8, [R0] ;  /* 0x0000000000089983 */ /* 0x000ee20000100a00 */
[----:B------:R-:W-:-:S02]  /*26e30*/  @!P1 R2UR UR4, R4 ;  /* 0x00000000040492ca */ /* 0x000fc400000e0000 */
[C---:B------:R-:W-:Y:S02]  /*26e40*/  @!P1 R2UR UR5, R5.reuse ;  /* 0x00000000050592ca */ /* 0x040fe400000e0000 */
[----:B------:R-:W-:Y:S02]  /*26e50*/  @!P1 R2UR UR6, R4 ;  /* 0x00000000040692ca */ /* 0x000fe400000e0000 */
[----:B------:R-:W-:Y:S02]  /*26e60*/  @!P1 R2UR UR7, R5 ;  /* 0x00000000050792ca */ /* 0x000fe400000e0000 */
[----:B------:R-:W-:-:S05]  /*26e70*/  IADD3 R11, -R11, 0xb, RZ ;  /* 0x0000000b0b0b7810 */ /* 0x000fca0007ffe1ff */
[----:B------:R4:W-:Y:S06]  /*26e80*/  BAR.ARV R11, 0x100 ;  /* 0x0004000b0000751d */ /* 0x0009ec0000002000 */
[----:B--2---:R-:W2:Y:S04]  /*26e90*/  @!P1 LD.E.64 R6, desc[UR4][R6.64+0x30] ;  /* 0x0000300406069980 */ /* 0x004ea8000c101b00 */
[----:B---3--:R-:W1:Y:S01]  /*26ea0*/  @!P1 LD.E R8, desc[UR6][R8.64] ;  /* 0x0000000608089980 */ /* 0x008e62000c101900 */
[----:B--2---:R-:W-:-:S05]  /*26eb0*/  @!P1 MOV R13, R6 ;  /* 0x00000006000d9202 */ /* 0x004fca0000000f00 */
[----:B-1----:R-:W-:-:S05]  /*26ec0*/  @!P1 IMAD R2, R8, 0x8, R13 ;  /* 0x0000000808029824 */ /* 0x002fca00078e020d */
[----:B------:R-:W-:-:S04]  /*26ed0*/  @!P1 PRMT R2, RZ, 0x654, R2 ;  /* 0x00000654ff029816 */ /* 0x000fc80000000002 */
[----:B------:R1:W-:Y:S01]  /*26ee0*/  @!P1 SYNCS.ARRIVE.TRANS64.RED.A1T0 RZ, [R2+URZ], RZ ;  /* 0x000000ff02ff99a7 */ /* 0x0003e2000810043f */
[C---:B------:R-:W-:Y:S02]  /*26ef0*/  R2UR UR4, R4.reuse ;  /* 0x00000000040472ca */ /* 0x040fe400000e0000 */
[C---:B------:R-:W-:Y:S02]  /*26f00*/  R2UR UR5, R5.reuse ;  /* 0x00000000050572ca */ /* 0x040fe400000e0000 */
[C---:B------:R-:W-:Y:S02]  /*26f10*/  R2UR UR8, R4.reuse ;  /* 0x00000000040872ca */ /* 0x040fe400000e0000 */
[C---:B------:R-:W-:Y:S01]  /*26f20*/  R2UR UR9, R5.reuse ;  /* 0x00000000050972ca */ /* 0x040fe200000e0000 */
[----:B-1----:R-:W2:Y:S01]  /*26f30*/  LDL.64 R2, [R0+0x68] ;  /* 0x0000680000027983 */ /* 0x002ea20000100a00 */
[----:B------:R-:W-:Y:S02]  /*26f40*/  IMAD.MOV.U32 R8, RZ, RZ, R18 ;  /* 0x000000ffff087224 */ /* 0x000fe400078e0012 */
[----:B------:R-:W-:Y:S01]  /*26f50*/  IMAD.MOV.U32 R9, RZ, RZ, R19 ;  /* 0x000000ffff097224 */ /* 0x000fe200078e0013 */
[----:B------:R-:W-:Y:S01]  /*26f60*/  R2UR UR6, R4 ;  /* 0x00000000040672ca */ /* 0x000fe200000e0000 */
[----:B------:R-:W3:Y:S01]  /*26f70*/  LD.E R79, desc[UR10][R22.64+0x14] ;  /* 0x0000140a164f7980 */ /* 0x000ee2000c101900 */
[----:B------:R-:W-:-:S06]  /*26f80*/  R2UR UR7, R5 ;  /* 0x00000000050772ca */ /* 0x000fcc00000e0000 */
[----:B------:R1:W4:Y:S04]  /*26f90*/  LD.E R78, desc[UR8][R8.64] ;  /* 0x00000008084e7980 */ /* 0x000328000c101900 */
[----:B--2---:R-:W2:Y:S01]  /*26fa0*/  LD.E.64 R2, desc[UR4][R2.64] ;  /* 0x0000000402027980 */ /* 0x004ea2000c101b00 */
[C---:B------:R-:W-:Y:S02]  /*26fb0*/  R2UR UR4, R4.reuse ;  /* 0x00000000040472ca */ /* 0x040fe400000e0000 */
[C---:B------:R-:W-:Y:S01]  /*26fc0*/  R2UR UR5, R5.reuse ;  /* 0x00000000050572ca */ /* 0x040fe200000e0000 */
[----:B------:R-:W4:Y:S01]  /*26fd0*/  LD.E R6, desc[UR6][R22.64+0x4] ;  /* 0x0000040616067980 */ /* 0x000f22000c101900 */
[----:B------:R-:W-:Y:S02]  /*26fe0*/  R2UR UR8, R4 ;  /* 0x00000000040872ca */ /* 0x000fe400000e0000 */
[----:B------:R-:W-:-:S13]  /*26ff0*/  R2UR UR9, R5 ;  /* 0x00000000050972ca */ /* 0x000fda00000e0000 */
[----:B------:R-:W4:Y:S04]  /*27000*/  LD.E R76, desc[UR8][R22.64+0xc] ;  /* 0x00000c08164c7980 */ /* 0x000f28000c101900 */
[----:B--2---:R-:W2:Y:S01]  /*27010*/  LD.E R74, desc[UR4][R2.64] ;  /* 0x00000004024a7980 */ /* 0x004ea2000c101900 */
[----:B------:R-:W-:Y:S02]  /*27020*/  R2UR UR4, R4 ;  /* 0x00000000040472ca */ /* 0x000fe400000e0000 */
[----:B------:R-:W-:Y:S01]  /*27030*/  R2UR UR5, R5 ;  /* 0x00000000050572ca */ /* 0x000fe200000e0000 */
[----:B------:R-:W4:-:S12]  /*27040*/  LD.E R3, desc[UR12][R22.64+0x18] ;  /* 0x0000180c16037980 */ /* 0x000f18000c101900 */
[----:B------:R-:W4:Y:S01]  /*27050*/  LD.E R75, desc[UR4][R22.64] ;  /* 0x00000004164b7980 */ /* 0x000f22000c101900 */
[----:B------:R-:W-:Y:S02]  /*27060*/  R2UR UR4, R4 ;  /* 0x00000000040472ca */ /* 0x000fe400000e0000 */
[----:B------:R-:W-:-:S13]  /*27070*/  R2UR UR5, R5 ;  /* 0x00000000050572ca */ /* 0x000fda00000e0000 */
[----:B------:R-:W4:Y:S01]  /*27080*/  LD.E R7, desc[UR4][R22.64+0x8] ;  /* 0x0000080416077980 */ /* 0x000f22000c101900 */
[----:B------:R-:W-:Y:S02]  /*27090*/  R2UR UR4, R4 ;  /* 0x00000000040472ca */ /* 0x000fe400000e0000 */
[----:B------:R-:W-:-:S13]  /*270a0*/  R2UR UR5, R5 ;  /* 0x00000000050572ca */ /* 0x000fda00000e0000 */
[----:B------:R-:W4:Y:S01]  /*270b0*/  LD.E R77, desc[UR4][R22.64+0x10] ;  /* 0x00001004164d7980 */ /* 0x000f22000c101900 */
[----:B---3--:R-:W-:Y:S02]  /*270c0*/  IMAD R79, R10, -0x60, R79 ;  /* 0xffffffa00a4f7824 */ /* 0x008fe400078e024f */
[-C--:B--2---:R-:W-:Y:S01]  /*270d0*/  FMUL.FTZ R41, R41, R74.reuse ;  /* 0x0000004a29297220 */ /* 0x084fe20000410000 */
[-C--:B-1----:R-:W-:Y:S01]  /*270e0*/  FMUL.FTZ R9, R49, R74.reuse ;  /* 0x0000004a31097220 */ /* 0x082fe20000410000 */
[-C--:B------:R-:W-:Y:S01]  /*270f0*/  FMUL.FTZ R20, R53, R74.reuse ;  /* 0x0000004a35147220 */ /* 0x080fe20000410000 */
[-C--:B------:R-:W-:Y:S01]  /*27100*/  FMUL.FTZ R8, R25, R74.reuse ;  /* 0x0000004a19087220 */ /* 0x080fe20000410000 */
[-C--:B------:R-:W-:Y:S01]  /*27110*/  FMUL.FTZ R18, R35, R74.reuse ;  /* 0x0000004a23127220 */ /* 0x080fe20000410000 */
[-C--:B------:R-:W-:Y:S01]  /*27120*/  FMUL.FTZ R25, R39, R74.reuse ;  /* 0x0000004a27197220 */ /* 0x080fe20000410000 */
[----:B------:R-:W1:Y:S01]  /*27130*/  MUFU.TANH R35, R41 ;  /* 0x0000002900237308 */ /* 0x000e620000002400 */
[----:B------:R-:W-:-:S07]  /*27140*/  FMUL.FTZ R72, R42, R74 ;  /* 0x0000004a2a487220 */ /* 0x000fce0000410000 */
[----:B------:R2:W3:Y:S08]  /*27150*/  MUFU.TANH R39, R9 ;  /* 0x0000000900277308 */ /* 0x0004f00000002400 */
[----:B------:R4:W1:Y:S01]  /*27160*/  MUFU.TANH R41, R20 ;  /* 0x0000001400297308 */ /* 0x0008620000002400 */
[-C--:B--2---:R-:W-:Y:S01]  /*27170*/  FMUL.FTZ R9, R56, R74.reuse ;  /* 0x0000004a38097220 */ /* 0x084fe20000410000 */
[----:B------:R-:W-:Y:S01]  /*27180*/  FMUL.FTZ R12, R24, R74 ;  /* 0x0000004a180c7220 */ /* 0x000fe20000410000 */
[----:B----4-:R-:W-:-:S05]  /*27190*/  SHF.R.S32.HI R20, RZ, 0x1f, R75 ;  /* 0x0000001fff147819 */ /* 0x010fca000001144b */
[----:B------:R2:W4:Y:S02]  /*271a0*/  MUFU.TANH R42, R9 ;  /* 0x00000009002a7308 */ /* 0x0005240000002400 */
[----:B--2---:R-:W-:-:S04]  /*271b0*/  LEA.HI R9, R20, R75, RZ, 0x7 ;  /* 0x0000004b14097211 */ /* 0x004fc800078f38ff */
[----:B------:R-:W-:Y:S01]  /*271c0*/  LOP3.LUT R24, R9, 0xffffff80, RZ, 0xc0, !PT ;  /* 0xffffff8009187812 */ /* 0x000fe200078ec0ff */
[----:B------:R-:W-:-:S04]  /*271d0*/  FMUL.FTZ R2, R26, R74 ;  /* 0x0000004a1a027220 */ /* 0x000fc80000410000 */
[----:B------:R-:W-:Y:S02]  /*271e0*/  IMAD.IADD R75, R75, 0x1, -R24 ;  /* 0x000000014b4b7824 */ /* 0x000fe400078e0a18 */
[-C--:B------:R-:W-:Y:S01]  /*271f0*/  FMUL.FTZ R11, R27, R74.reuse ;  /* 0x0000004a1b0b7220 */ /* 0x080fe20000410000 */
[-C--:B------:R-:W-:Y:S02]  /*27200*/  FMUL.FTZ R28, R28, R74.reuse ;  /* 0x0000004a1c1c7220 */ /* 0x080fe40000410000 */
[----:B------:R-:W-:Y:S02]  /*27210*/  SHF.R.S32.HI R26, RZ, 0x1f, R75 ;  /* 0x0000001fff1a7819 */ /* 0x000fe4000001144b */
[----:B------:R2:W1:Y:S02]  /*27220*/  MUFU.TANH R80, R28 ;  /* 0x0000001c00507308 */ /* 0x0004640000002400 */
[CC--:B------:R-:W-:Y:S01]  /*27230*/  LEA.HI R27, R26.reuse, R75.reuse, RZ, 0x2 ;  /* 0x0000004b1a1b7211 */ /* 0x0c0fe200078f10ff */
[----:B------:R-:W-:Y:S01]  /*27240*/  FMUL.FTZ R29, R29, R74 ;  /* 0x0000004a1d1d7220 */ /* 0x000fe20000410000 */
[----:B------:R-:W-:-:S02]  /*27250*/  LEA.HI R26, R26, R75, RZ, 0x5 ;  /* 0x0000004b1a1a7211 */ /* 0x000fc400078f28ff */
[----:B--2---:R-:W-:Y:S02]  /*27260*/  LOP3.LUT R28, R27, 0x7ffffffc, RZ, 0xc0, !PT ;  /* 0x7ffffffc1b1c7812 */ /* 0x004fe400078ec0ff */
[----:B------:R2:W1:Y:S03]  /*27270*/  MUFU.TANH R81, R29 ;  /* 0x0000001d00517308 */ /* 0x0004660000002400 */
[----:B------:R-:W-:Y:S01]  /*27280*/  IMAD.IADD R75, R75, 0x1, -R28 ;  /* 0x000000014b4b7824 */ /* 0x000fe200078e0a1c */
[--C-:B------:R-:W-:Y:S02]  /*27290*/  SHF.R.S32.HI R28, RZ, 0x2, R27.reuse ;  /* 0x00000002ff1c7819 */ /* 0x100fe4000001141b */
[----:B--2---:R-:W-:Y:S02]  /*272a0*/  SHF.R.S32.HI R29, RZ, 0x1f, R27 ;  /* 0x0000001fff1d7819 */ /* 0x004fe4000001141b */
[----:B------:R-:W-:-:S02]  /*272b0*/  SHF.R.S32.HI R27, RZ, 0x5, R26 ;  /* 0x00000005ff1b7819 */ /* 0x000fc4000001141a */
[----:B------:R-:W-:Y:S02]  /*272c0*/  SHF.R.S32.HI R26, RZ, 0x7, R9 ;  /* 0x00000007ff1a7819 */ /* 0x000fe40000011409 */
[----:B------:R-:W-:Y:S01]  /*272d0*/  LEA.HI R29, R29, R28, RZ, 0x3 ;  /* 0x0000001c1d1d7211 */ /* 0x000fe200078f18ff */
[----:B------:R-:W-:Y:S01]  /*272e0*/  FMUL.FTZ R40, R40, R74 ;  /* 0x0000004a28287220 */ /* 0x000fe20000410000 */
[----:B------:R-:W-:Y:S01]  /*272f0*/  LEA.HI R9, R9, R26, RZ, 0x1 ;  /* 0x0000001a09097211 */ /* 0x000fe200078f08ff */
[-C--:B------:R-:W-:Y:S01]  /*27300*/  FMUL.FTZ R48, R48, R74.reuse ;  /* 0x0000004a30307220 */ /* 0x080fe20000410000 */
[-C--:B------:R-:W-:Y:S01]  /*27310*/  FMUL.FTZ R19, R52, R74.reuse ;  /* 0x0000004a34137220 */ /* 0x080fe20000410000 */
[----:B------:R-:W-:Y:S01]  /*27320*/  LOP3.LUT R29, R29, 0xfffffff8, RZ, 0xc0, !PT ;  /* 0xfffffff81d1d7812 */ /* 0x000fe200078ec0ff */
[-C--:B------:R-:W-:Y:S01]  /*27330*/  FMUL.FTZ R15, R34, R74.reuse ;  /* 0x0000004a220f7220 */ /* 0x080fe20000410000 */
[-C--:B------:R-:W-:Y:S01]  /*27340*/  FMUL.FTZ R21, R38, R74.reuse ;  /* 0x0000004a26157220 */ /* 0x080fe20000410000 */
[----:B------:R-:W2:Y:S01]  /*27350*/  MUFU.TANH R34, R40 ;  /* 0x0000002800227308 */ /* 0x000ea20000002400 */
[-C--:B------:R-:W-:Y:S01]  /*27360*/  FMUL.FTZ R49, R50, R74.reuse ;  /* 0x0000004a32317220 */ /* 0x080fe20000410000 */
[----:B------:R-:W-:Y:S01]  /*27370*/  LOP3.LUT R9, R9, 0x3fffffe, RZ, 0xc0, !PT ;  /* 0x03fffffe09097812 */ /* 0x000fe200078ec0ff */
[-C--:B------:R-:W-:Y:S01]  /*27380*/  FMUL.FTZ R50, R51, R74.reuse ;  /* 0x0000004a33327220 */ /* 0x080fe20000410000 */
[----:B------:R-:W-:Y:S01]  /*27390*/  FMUL.FTZ R52, R54, R74 ;  /* 0x0000004a36347220 */ /* 0x000fe20000410000 */
[----:B------:R-:W-:-:S02]  /*273a0*/  IMAD R78, R78, 0x8, R27 ;  /* 0x000000084e4e7824 */ /* 0x000fc400078e021b */
[-C--:B------:R-:W-:Y:S01]  /*273b0*/  FMUL.FTZ R13, R30, R74.reuse ;  /* 0x0000004a1e0d7220 */ /* 0x080fe20000410000 */
[-C--:B------:R-:W-:Y:S01]  /*273c0*/  FMUL.FTZ R14, R31, R74.reuse ;  /* 0x0000004a1f0e7220 */ /* 0x080fe20000410000 */
[----:B------:R-:W1:Y:S01]  /*273d0*/  MUFU.TANH R38, R48 ;  /* 0x0000003000267308 */ /* 0x000e620000002400 */
[-C--:B------:R-:W-:Y:S01]  /*273e0*/  FMUL.FTZ R36, R36, R74.reuse ;  /* 0x0000004a24247220 */ /* 0x080fe20000410000 */
[-C--:B------:R-:W-:Y:S01]  /*273f0*/  FMUL.FTZ R37, R37, R74.reuse ;  /* 0x0000004a25257220 */ /* 0x080fe20000410000 */
[-C--:B------:R-:W-:Y:S01]  /*27400*/  FMUL.FTZ R73, R43, R74.reuse ;  /* 0x0000004a2b497220 */ /* 0x080fe20000410000 */
[-C--:B------:R-:W-:Y:S01]  /*27410*/  FMUL.FTZ R44, R44, R74.reuse ;  /* 0x0000004a2c2c7220 */ /* 0x080fe20000410000 */
[-C--:B------:R-:W-:Y:S01]  /*27420*/  FMUL.FTZ R45, R45, R74.reuse ;  /* 0x0000004a2d2d7220 */ /* 0x080fe20000410000 */
[-C--:B------:R-:W-:Y:S01]  /*27430*/  FMUL.FTZ R46, R46, R74.reuse ;  /* 0x0000004a2e2e7220 */ /* 0x080fe20000410000 */
[-C--:B------:R-:W-:Y:S01]  /*27440*/  FMUL.FTZ R47, R47, R74.reuse ;  /* 0x0000004a2f2f7220 */ /* 0x080fe20000410000 */
[----:B------:R3:W1:Y:S01]  /*27450*/  MUFU.TANH R40, R19 ;  /* 0x0000001300287308 */ /* 0x0006620000002400 */
        /* <DEDUP_REMOVED lines=13> */
[----:B------:R-:W-:Y:S01]  /*27530*/  FMUL.FTZ R48, R70, R74 ;  /* 0x0000004a46307220 */ /* 0x000fe20000410000 */
[----:B------:R-:W-:-:S02]  /*27540*/  IMAD R27, R10, -0x60, R7 ;  /* 0xffffffa00a1b7824 */ /* 0x000fc400078e0207 */
[-C--:B------:R-:W-:Y:S01]  /*27550*/  FMUL.FTZ R51, R71, R74.reuse ;  /* 0x0000004a47337220 */ /* 0x080fe20000410000 */
[----:B------:R-:W-:Y:S02]  /*27560*/  IMAD.IADD R29, R28, 0x1, -R29 ;  /* 0x000000011c1d7824 */ /* 0x000fe400078e0a1d */
[-C--:B------:R-:W-:Y:S01]  /*27570*/  FMUL.FTZ R32, R32, R74.reuse ;  /* 0x0000004a20207220 */ /* 0x080fe20000410000 */
[-C--:B------:R-:W-:Y:S01]  /*27580*/  FMUL.FTZ R33, R33, R74.reuse ;  /* 0x0000004a21217220 */ /* 0x080fe20000410000 */
[----:B------:R-:W-:Y:S01]  /*27590*/  FMUL.FTZ R57, R57, R74 ;  /* 0x0000004a39397220 */ /* 0x000fe20000410000 */
[----:B------:R-:W-:Y:S01]  /*275a0*/  IMAD.IADD R9, R26, 0x1, -R9 ;  /* 0x000000011a097824 */ /* 0x000fe200078e0a09 */
[----:B------:R-:W-:Y:S01]  /*275b0*/  ISETP.GE.AND P0, PT, R3, 0x1, PT ;  /* 0x000000010300780c */ /* 0x000fe20003f06270 */
[----:B------:R-:W-:Y:S01]  /*275c0*/  IMAD.U32 R26, R78, 0x10, R29 ;  /* 0x000000104e1a7824 */ /* 0x000fe200078e001d */
[----:B------:R-:W-:Y:S01]  /*275d0*/  IADD3 R28, -R6, 0x1, R27 ;  /* 0x00000001061c7810 */ /* 0x000fe20007ffe11b */
[----:B------:R-:W3:Y:S04]  /*275e0*/  MUFU.TANH R12, R12 ;  /* 0x0000000c000c7308 */ /* 0x000ee80000002400 */
[----:B------:R-:W-:-:S04]  /*275f0*/  IMAD R28, R75, -0x2, R28 ;  /* 0xfffffffe4b1c7824 */ /* 0x000fc800078e021c */
        /* <DEDUP_REMOVED lines=37> */
[----:B------:R-:W-:-:S07]  /*27850*/  IMAD.IADD R66, R28, 0x1, R77 ;  /* 0x000000011c427824 */ /* 0x000fce00078e024d */
[----:B------:R4:W1:Y:S02]  /*27860*/  MUFU.TANH R43, R57 ;  /* 0x00000039002b7308 */ /* 0x0008640000002400 */
[----:B----4-:R-:W-:Y:S01]  /*27870*/  IMAD R57, R9, 0x40, R26 ;  /* 0x0000004009397824 */ /* 0x010fe200078e021a */
[----:B------:R-:W-:Y:S01]  /*27880*/  LOP3.LUT R9, RZ, R76, RZ, 0x33, !PT ;  /* 0x0000004cff097212 */ /* 0x000fe200078e33ff */
[----:B------:R-:W-:-:S04]  /*27890*/  IMAD R26, R10, -0x60, RZ ;  /* 0xffffffa00a1a7824 */ /* 0x000fc800078e02ff */
[----:B------:R-:W-:Y:S02]  /*278a0*/  IMAD.IADD R70, R28, 0x1, R9 ;  /* 0x000000011c467824 */ /* 0x000fe400078e0209 */
[----:B------:R-:W-:Y:S02]  /*278b0*/  IMAD R75, R75, -0x2, R26 ;  /* 0xfffffffe4b4b7824 */ /* 0x000fe400078e021a */
[--C-:B------:R-:W-:Y:S02]  /*278c0*/  IMAD.IADD R58, R66, 0x1, R57.reuse ;  /* 0x00000001423a7824 */ /* 0x100fe400078e0239 */
[----:B------:R-:W-:Y:S01]  /*278d0*/  IMAD.IADD R59, R70, 0x1, R57 ;  /* 0x00000001463b7824 */ /* 0x000fe200078e0239 */
[----:B-123--:R-:W-:Y:S06]  /*278e0*/  @!P0 BRA `(.L_x_8928) ;  /* 0x0000000000848947 */ /* 0x00efec0003800000 */
        /* <DEDUP_REMOVED lines=8> */
[C---:B------:R-:W-:Y:S02]  /*27970*/  R2UR UR4, R4.reuse ;  /* 0x00000000040472ca */ /* 0x040fe400000e0000 */
[C---:B------:R-:W-:Y:S02]  /*27980*/  R2UR UR5, R5.reuse ;  /* 0x00000000050572ca */ /* 0x040fe400000e0000 */
[----:B------:R-:W-:Y:S02]  /*27990*/  R2UR UR6, R4 ;  /* 0x00000000040672ca */ /* 0x000fe400000e0000 */
[----:B------:R-:W-:-:S09]  /*279a0*/  R2UR UR7, R5 ;  /* 0x00000000050772ca */ /* 0x000fd200000e0000 */
[----:B------:R-:W2:Y:S04]  /*279b0*/  LD.E R9, desc[UR4][R22.64+0x1c] ;  /* 0x00001c0416097980 */ /* 0x000ea8000c101900 */
[----:B------:R-:W3:Y:S01]  /*279c0*/  LD.E R28, desc[UR6][R22.64+0x20] ;  /* 0x00002006161c7980 */ /* 0x000ee2000c101900 */
[----:B--2---:R-:W-:-:S05]  /*279d0*/  IMAD.HI.U32 R9, R26, R9, RZ ;  /* 0x000000091a097227 */ /* 0x004fca00078e00ff */
[----:B---3--:R-:W-:-:S07]  /*279e0*/  SHF.R.U32.HI R26, RZ, R28, R9 ;  /* 0x0000001cff1a7219 */ /* 0x008fce0000011609 */
.L_x_8932:
[----:B------:R-:W-:Y:S05]  /*279f0*/  BSYNC B5 ;  /* 0x0000000000057941 */ /* 0x000fea0003800000 */
.L_x_8931:
[----:B------:R-:W-:Y:S01]  /*27a00*/  LOP3.LUT R26, RZ, R26, RZ, 0x33, !PT ;  /* 0x0000001aff1a7212 */ /* 0x000fe200078e33ff */
[----:B------:R-:W-:Y:S06]  /*27a10*/  BRA `(.L_x_8933) ;  /* 0x0000000000287947 */ /* 0x000fec0003800000 */
.L_x_8930:
[----:B------:R-:W-:-:S13]  /*27a20*/  ISETP.NE.AND P0, PT, R3, 0x1, PT ;  /* 0x000000010300780c */ /* 0x000fda0003f05270 */
        /* <DEDUP_REMOVED lines=9> */
.L_x_8933:
[----:B------:R-:W-:Y:S05]  /*27ac0*/  BSYNC B4 ;  /* 0x0000000000047941 */ /* 0x000fea0003800000 */
.L_x_8929:
[----:B------:R-:W-:-:S05]  /*27ad0*/  IMAD R26, R3, R26, R75 ;  /* 0x0000001a031a7224 */ /* 0x000fca00078e024b */
[----:B------:R-:W-:Y:S02]  /*27ae0*/  VIMNMX R59, R59, R26, !PT ;  /* 0x0000001a3b3b7248 */ /* 0x000fe40007fe0100 */
[----:B------:R-:W-:-:S07]  /*27af0*/  VIADDMNMX R58, R26, R3, R58, PT ;  /* 0x000000031a3a7246 */ /* 0x000fce000380013a */
.L_x_8928:
[----:B------:R-:W-:Y:S05]  /*27b00*/  BSYNC B3 ;  /* 0x0000000000037941 */ /* 0x000fea0003800000 */
.L_x_8927:
[----:B------:R-:W-:Y:S01]  /*27b10*/  ISETP.GE.AND P1, PT, R79, 0x9, PT ;  /* 0x000000094f00780c */ /* 0x000fe20003f26270 */
[----:B------:R-:W-:Y:S01]  /*27b20*/  VIADD R57, R57, 0x8 ;  /* 0x0000000839397836 */ /* 0x000fe20000000000 */
[----:B------:R-:W-:Y:S01]  /*27b30*/  ISETP.GE.AND P0, PT, R79, 0x2, PT ;  /* 0x000000024f00780c */ /* 0x000fe20003f06270 */
[----:B------:R-:W-:Y:S01]  /*27b40*/  BSSY B3, `(.L_x_8934) ;  /* 0x0000096000037945 */ /* 0x000fe20003800000 */
[C---:B------:R-:W-:Y:S02]  /*27b50*/  ISETP.GT.AND P2, PT, R59.reuse, 0x8, !P1 ;  /* 0x000000083b00780c */ /* 0x040fe40004f44270 */
[----:B------:R-:W-:Y:S02]  /*27b60*/  ISETP.GT.AND P3, PT, R59, 0x1, !P0 ;  /* 0x000000013b00780c */ /* 0x000fe40004764270 */
[----:B------:R-:W-:Y:S02]  /*27b70*/  ISETP.LT.OR P2, PT, R58, 0x9, P2 ;  /* 0x000000093a00780c */ /* 0x000fe40001741670 */
[----:B------:R-:W-:-:S02]  /*27b80*/  ISETP.GE.AND P4, PT, R79, 0xa, PT ;  /* 0x0000000a4f00780c */ /* 0x000fc40003f86270 */
[----:B------:R-:W-:Y:S02]  /*27b90*/  FSEL R28, R80, -INF , !P2 ;  /* 0xff800000501c7808 */ /* 0x000fe40005000000 */
        /* <DEDUP_REMOVED lines=105> */
[----:B------:R-:W-:-:S03]  /*28230*/  IMAD.IADD R59, R70, 0x1, R57 ;  /* 0x00000001463b7824 */ /* 0x000fc600078e0239 */
[----:B------:R-:W-:Y:S01]  /*28240*/  ISETP.LT.OR P6, PT, R58, 0x5a, P6 ;  /* 0x0000005a3a00780c */ /* 0x000fe200037c1670 */
[----:B------:R-:W-:-:S03]  /*28250*/  IMAD.IADD R58, R66, 0x1, R57 ;  /* 0x00000001423a7824 */ /* 0x000fc600078e0239 */
[----:B------:R-:W-:Y:S02]  /*28260*/  FSEL R12, R69, -INF , !P6 ;  /* 0xff800000450c7808 */ /* 0x000fe40007000000 */
[----:B------:R-:W-:-:S13]  /*28270*/  ISETP.GE.AND P6, PT, R3, 0x1, PT ;  /* 0x000000010300780c */ /* 0x000fda0003fc6270 */
[----:B------:R-:W-:Y:S05]  /*28280*/  @!P6 BRA `(.L_x_8935) ;  /* 0x000000000084e947 */ /* 0x000fea0003800000 */
[----:B------:R-:W-:Y:S01]  /*28290*/  IADD3 R6, -R6, R7, R57 ;  /* 0x0000000706067210 */ /* 0x000fe20007ffe139 */
        /* <DEDUP_REMOVED lines=15> */
.L_x_8939:
[----:B------:R-:W-:Y:S05]  /*28390*/  BSYNC B5 ;  /* 0x0000000000057941 */ /* 0x000fea0003800000 */
.L_x_8938:
[----:B------:R-:W-:Y:S01]  /*283a0*/  LOP3.LUT R6, RZ, R6, RZ, 0x33, !PT ;  /* 0x00000006ff067212 */ /* 0x000fe200078e33ff */
[----:B------:R-:W-:Y:S06]  /*283b0*/  BRA `(.L_x_8940) ;  /* 0x0000000000287947 */ /* 0x000fec0003800000 */
.L_x_8937:
        /* <DEDUP_REMOVED lines=10> */
.L_x_8940:
[----:B------:R-:W-:Y:S05]  /*28460*/  BSYNC B4 ;  /* 0x0000000000047941 */ /* 0x000fea0003800000 */
.L_x_8936:
[----:B------:R-:W-:-:S05]  /*28470*/  IMAD R6, R3, R6, R75 ;  /* 0x0000000603067224 */ /* 0x000fca00078e024b */
[----:B------:R-:W-:Y:S02]  /*28480*/  VIADDMNMX R58, R6, R3, R58, PT ;  /* 0x00000003063a7246 */ /* 0x000fe4000380013a */
[----:B------:R-:W-:-:S07]  /*28490*/  VIMNMX R59, R59, R6, !PT ;  /* 0x000000063b3b7248 */ /* 0x000fce0007fe0100 */
.L_x_8935:
[----:B------:R-:W-:Y:S05]  /*284a0*/  BSYNC B3 ;  /* 0x0000000000037941 */ /* 0x000fea0003800000 */
.L_x_8934:
[----:B------:R-:W2:Y:S01]  /*284b0*/  LDL.64 R6, [R0+0x70] ;  /* 0x0000700000067983 */ /* 0x000ea20000100a00 */
[C---:B------:R-:W-:Y:S02]  /*284c0*/  ISETP.GT.AND P0, PT, R59.reuse, 0x1, !P0 ;  /* 0x000000013b00780c */ /* 0x040fe40004704270 */
        /* <DEDUP_REMOVED lines=68> */
[----:B------:R-:W-:Y:S02]  /*28910*/  R2UR UR4, R4 ;  /* 0x00000000040472ca */ /* 0x000fe400000e0000 */
[----:B------:R-:W-:Y:S02]  /*28920*/  ISETP.LT.OR P0, PT, R58, 0x49, P0 ;  /* 0x000000493a00780c */ /* 0x000fe40000701670 */
[----:B------:R-:W-:Y:S02]  /*28930*/  R2UR UR5, R5 ;  /* 0x00000000050572ca */ /* 0x000fe400000e0000 */
[----:B------:R-:W-:-:S02]  /*28940*/  FSEL R60, R62, -INF , !P0 ;  /* 0xff8000003e3c7808 */ /* 0x000fc40004000000 */
[----:B------:R-:W-:Y:S02]  /*28950*/  ISETP.GT.AND P0, PT, R59, RZ, !P6 ;  /* 0x000000ff3b00720c */ /* 0x000fe40007704270 */
[----:B------:R-:W-:Y:S02]  /*28960*/  ISETP.NE.AND P6, PT, R61, RZ, PT ;  /* 0x000000ff3d00720c */ /* 0x000fe40003fc5270 */
[----:B------:R-:W-:-:S04]  /*28970*/  ISETP.LT.OR P0, PT, R58, 0x1, P0 ;  /* 0x000000013a00780c */ /* 0x000fc80000701670 */
[----:B------:R-:W-:Y:S02]  /*28980*/  FSEL R50, R2, -INF , !P0 ;  /* 0xff80000002327808 */ /* 0x000fe40004000000 */
[----:B--2---:R-:W2:Y:S01]  /*28990*/  LD.E.64 R2, desc[UR4][R6.64] ;  /* 0x0000000406027980 */ /* 0x004ea2000c101b00 */
[C---:B------:R-:W-:Y:S02]  /*289a0*/  ISETP.GT.AND P2, PT, R59.reuse, 0x49, !P2 ;  /* 0x000000493b00780c */ /* 0x040fe40005744270 */
[C---:B------:R-:W-:Y:S02]  /*289b0*/  ISETP.GT.AND P3, PT, R59.reuse, 0x50, !P3 ;  /* 0x000000503b00780c */ /* 0x040fe40005f64270 */
[C---:B------:R-:W-:Y:S02]  /*289c0*/  ISETP.LT.OR P2, PT, R58.reuse, 0x4a, P2 ;  /* 0x0000004a3a00780c */ /* 0x040fe40001741670 */
[----:B------:R-:W-:Y:S02]  /*289d0*/  ISETP.GT.AND P4, PT, R59, 0x51, !P4 ;  /* 0x000000513b00780c */ /* 0x000fe40006784270 */
[----:B------:R-:W-:-:S02]  /*289e0*/  ISETP.LT.OR P3, PT, R58, 0x51, P3 ;  /* 0x000000513a00780c */ /* 0x000fc40001f61670 */
[----:B------:R-:W-:Y:S02]  /*289f0*/  FSEL R19, R19, -INF , !P2 ;  /* 0xff80000013137808 */ /* 0x000fe40005000000 */
[C---:B------:R-:W-:Y:S02]  /*28a00*/  ISETP.GT.AND P5, PT, R59.reuse, 0x58, !P5 ;  /* 0x000000583b00780c */ /* 0x040fe40006fa4270 */
[----:B------:R-:W-:Y:S02]  /*28a10*/  ISETP.GT.AND P0, PT, R59, 0x59, !P6 ;  /* 0x000000593b00780c */ /* 0x000fe40007704270 */
[----:B------:R-:W-:Y:S02]  /*28a20*/  ISETP.LT.OR P4, PT, R58, 0x52, P4 ;  /* 0x000000523a00780c */ /* 0x000fe40002781670 */
[----:B------:R-:W-:Y:S02]  /*28a30*/  FSEL R20, R20, -INF , !P3 ;  /* 0xff80000014147808 */ /* 0x000fe40005800000 */
[----:B------:R-:W-:-:S02]  /*28a40*/  ISETP.LT.OR P5, PT, R58, 0x59, P5 ;  /* 0x000000593a00780c */ /* 0x000fc40002fa1670 */
[----:B------:R-:W-:Y:S02]  /*28a50*/  ISETP.LT.OR P0, PT, R58, 0x5a, P0 ;  /* 0x0000005a3a00780c */ /* 0x000fe40000701670 */
[----:B------:R-:W-:Y:S02]  /*28a60*/  FSEL R58, R24, -INF , !P4 ;  /* 0xff800000183a7808 */ /* 0x000fe40006000000 */
[----:B------:R-:W-:Y:S02]  /*28a70*/  FSEL R48, R48, -INF , !P5 ;  /* 0xff80000030307808 */ /* 0x000fe40006800000 */
[----:B------:R-:W-:Y:S02]  /*28a80*/  R2UR UR6, R4 ;  /* 0x00000000040672ca */ /* 0x000fe400000e0000 */
[----:B------:R-:W-:Y:S02]  /*28a90*/  R2UR UR7, R5 ;  /* 0x00000000050772ca */ /* 0x000fe400000e0000 */
[----:B------:R-:W-:-:S02]  /*28aa0*/  FSEL R51, R51, -INF , !P0 ;  /* 0xff80000033337808 */ /* 0x000fc40004000000 */
[----:B--2---:R-:W-:Y:S02]  /*28ab0*/  FMNMX.FTZ R62, R55, R2, !PT ;  /* 0x00000002373e7209 */ /* 0x004fe40007810000 */
[----:B------:R-:W-:Y:S02]  /*28ac0*/  FMNMX.FTZ R64, R50, R3, !PT ;  /* 0x0000000332407209 */ /* 0x000fe40007810000 */
        /* <DEDUP_REMOVED lines=38> */
[----:B------:R-:W-:Y:S01]  /*28d30*/  FMNMX.FTZ R62, R26, R25, !PT ;  /* 0x000000191a3e7209 */ /* 0x000fe20007810000 */
[----:B------:R-:W2:Y:S01]  /*28d40*/  LD.E R64, desc[UR4][R6.64+0x20] ;  /* 0x0000200406407980 */ /* 0x000ea2000c101900 */
[----:B------:R-:W-:-:S02]  /*28d50*/  FMNMX.FTZ R59, R20, R59, !PT ;  /* 0x0000003b143b7209 */ /* 0x000fc40007810000 */
[----:B------:R-:W-:Y:S02]  /*28d60*/  FMNMX.FTZ R25, R9, R62, !PT ;  /* 0x0000003e09197209 */ /* 0x000fe40007810000 */
[----:B------:R-:W-:Y:S02]  /*28d70*/  FMNMX.FTZ R59, R58, R59, !PT ;  /* 0x0000003b3a3b7209 */ /* 0x000fe40007810000 */
[----:B------:R-:W-:Y:S02]  /*28d80*/  FMNMX.FTZ R25, R8, R25, !PT ;  /* 0x0000001908197209 */ /* 0x000fe40007810000 */
[----:B------:R-:W-:Y:S02]  /*28d90*/  FMNMX.FTZ R24, R48, R59, !PT ;  /* 0x0000003b30187209 */ /* 0x000fe40007810000 */
[----:B------:R-:W-:Y:S02]  /*28da0*/  FMNMX.FTZ R62, R12, R25, !PT ;  /* 0x000000190c3e7209 */ /* 0x000fe40007810000 */
[----:B------:R-:W-:-:S03]  /*28db0*/  FMNMX.FTZ R63, R51, R24, !PT ;  /* 0x00000018333f7209 */ /* 0x000fc60007810000 */
[----:B------:R-:W1:Y:S04]  /*28dc0*/  SHFL.BFLY PT, R25, R62, 0x2, 0x1f ;  /* 0x0c401f003e197f89 */ /* 0x000e6800000e0000 */
[----:B------:R3:W-:Y:S04]  /*28dd0*/  ST.E.64 desc[UR4][R6.64], R62 ;  /* 0x0000003e06007985 */ /* 0x0007e8000c101b04 */
[----:B------:R-:W4:Y:S04]  /*28de0*/  LD.E R65, desc[UR6][R6.64+0x4] ;  /* 0x0000040606417980 */ /* 0x000f28000c101900 */
[----:B---3--:R-:W3:Y:S01]  /*28df0*/  LD.E R63, desc[UR4][R6.64+0x10] ;  /* 0x00001004063f7980 */ /* 0x008ee2000c101900 */
[----:B-1----:R-:W-:-:S03]  /*28e00*/  FMNMX.FTZ R25, R62, R25, !PT ;  /* 0x000000193e197209 */ /* 0x002fc60007810000 */
[----:B------:R-:W5:Y:S04]  /*28e10*/  LD.E R62, desc[UR6][R6.64+0x14] ;  /* 0x00001406063e7980 */ /* 0x000f68000c101900 */
[----:B------:R-:W1:Y:S02]  /*28e20*/  SHFL.BFLY PT, R24, R25, 0x1, 0x1f ;  /* 0x0c201f0019187f89 */ /* 0x000e6400000e0000 */
[----:B-1----:R-:W-:-:S05]  /*28e30*/  FMNMX.FTZ R59, R25, R24, !PT ;  /* 0x00000018193b7209 */ /* 0x002fca0007810000 */
[----:B------:R-:W-:Y:S04]  /*28e40*/  ST.E desc[UR4][R6.64], R59 ;  /* 0x0000003b06007985 */ /* 0x000fe8000c101904 */
[----:B------:R-:W2:Y:S01]  /*28e50*/  LD.E R61, desc[UR6][R6.64] ;  /* 0x00000006063d7980 */ /* 0x000ea2000c101900 */
[----:B------:R-:W-:Y:S02]  /*28e60*/  R2UR UR8, R4 ;  /* 0x00000000040872ca */ /* 0x000fe400000e0000 */
[----:B------:R-:W-:Y:S01]  /*28e70*/  R2UR UR9, R5 ;  /* 0x00000000050972ca */ /* 0x000fe200000e0000 */
[----:B----4-:R-:W1:Y:S02]  /*28e80*/  SHFL.BFLY PT, R24, R65, 0x2, 0x1f ;  /* 0x0c401f0041187f89 */ /* 0x010e6400000e0000 */
[----:B-1----:R-:W-:-:S05]  /*28e90*/  FMNMX.FTZ R25, R24, R65, !PT ;  /* 0x0000004118197209 */ /* 0x002fca0007810000 */
[----:B------:R-:W1:Y:S02]  /*28ea0*/  SHFL.BFLY PT, R24, R25, 0x1, 0x1f ;  /* 0x0c201f0019187f89 */ /* 0x000e6400000e0000 */
[----:B-1----:R-:W-:Y:S02]  /*28eb0*/  FMNMX.FTZ R59, R25, R24, !PT ;  /* 0x00000018193b7209 */ /* 0x002fe40007810000 */
[----:B--2---:R-:W-:Y:S02]  /*28ec0*/  FSETP.NEU.FTZ.AND P0, PT, R61, -INF , PT ;  /* 0xff8000003d00780b */ /* 0x004fe40003f1d000 */
[----:B------:R-:W-:Y:S02]  /*28ed0*/  FSETP.NEU.FTZ.AND P1, PT, R59, -INF , PT ;  /* 0xff8000003b00780b */ /* 0x000fe40003f3d000 */
[----:B------:R-:W-:Y:S02]  /*28ee0*/  FSEL R61, R61, RZ, P0 ;  /* 0x000000ff3d3d7208 */ /* 0x000fe40000000000 */
[----:B------:R-:W-:-:S03]  /*28ef0*/  FSEL R24, R59, RZ, P1 ;  /* 0x000000ff3b187208 */ /* 0x000fc60000800000 */
[----:B------:R-:W-:Y:S02]  /*28f00*/  FADD.FTZ R61, R2, -R61 ;  /* 0x8000003d023d7221 */ /* 0x000fe40000010000 */
[----:B------:R-:W-:Y:S02]  /*28f10*/  FADD.FTZ R3, R3, -R24 ;  /* 0x8000001803037221 */ /* 0x000fe40000010000 */
[----:B------:R-:W-:Y:S02]  /*28f20*/  FMUL.FTZ R24, R61, R64 ;  /* 0x000000403d187220 */ /* 0x000fe40000410000 */
[----:B------:R-:W-:-:S04]  /*28f30*/  FMUL.FTZ R64, R64, R3 ;  /* 0x0000000340407220 */ /* 0x000fc80000410000 */
[----:B------:R-:W3:Y:S08]  /*28f40*/  MUFU.EX2 R24, R24 ;  /* 0x0000001800187308 */ /* 0x000ef00000000800 */
[----:B------:R-:W5:Y:S01]  /*28f50*/  MUFU.EX2 R25, R64 ;  /* 0x0000004000197308 */ /* 0x000f620000000800 */
[----:B------:R-:W-:Y:S01]  /*28f60*/  ST.E desc[UR4][R6.64+0x4], R59 ;  /* 0x0000043b06007985 */ /* 0x000fe2000c101904 */
[----:B---3--:R-:W-:Y:S01]  /*28f70*/  FMUL.FTZ R63, R24, R63 ;  /* 0x0000003f183f7220 */ /* 0x008fe20000410000 */
[----:B-----5:R-:W-:-:S04]  /*28f80*/  FMUL.FTZ R61, R25, R62 ;  /* 0x0000003e193d7220 */ /* 0x020fc80000410000 */
[----:B------:R-:W-:Y:S04]  /*28f90*/  ST.E desc[UR6][R6.64+0x10], R63 ;  /* 0x0000103f06007985 */ /* 0x000fe8000c101906 */
[----:B------:R1:W-:Y:S04]  /*28fa0*/  ST.E desc[UR8][R6.64+0x14], R61 ;  /* 0x0000143d06007985 */ /* 0x0003e8000c101908 */
[----:B------:R-:W2:Y:S04]  /*28fb0*/  LDL.64 R2, [R0+0x70] ;  /* 0x0000700000027983 */ /* 0x000ea80000100a00 */
[----:B--2---:R-:W1:Y:S04]  /*28fc0*/  LD.E R65, desc[UR6][R2.64+0x20] ;  /* 0x0000200602417980 */ /* 0x004e68000c101900 */
[----:B------:R-:W1:Y:S04]  /*28fd0*/  LD.E R62, desc[UR4][R2.64] ;  /* 0x00000004023e7980 */ /* 0x000e68000c101900 */
[----:B------:R-:W2:Y:S04]  /*28fe0*/  LD.E R64, desc[UR8][R2.64+0x4] ;  /* 0x0000040802407980 */ /* 0x000ea8000c101900 */
[----:B------:R-:W3:Y:S04]  /*28ff0*/  LD.E R66, desc[UR4][R2.64+0x10] ;  /* 0x0000100402427980 */ /* 0x000ee8000c101900 */
[----:B------:R-:W4:Y:S01]  /*29000*/  LD.E R68, desc[UR6][R2.64+0x14] ;  /* 0x0000140602447980 */ /* 0x000f22000c101900 */
[C---:B-1----:R-:W-:Y:S01]  /*29010*/  FMUL.FTZ R6, R62.reuse, R65 ;  /* 0x000000413e067220 */ /* 0x042fe20000410000 */
[----:B------:R-:W-:-:S02]  /*29020*/  FSETP.NEU.FTZ.AND P0, PT, R62, -INF , PT ;  /* 0xff8000003e00780b */ /* 0x000fc40003f1d000 */
[----:B--2---:R-:W-:Y:S01]  /*29030*/  FSETP.NEU.FTZ.AND P1, PT, R64, -INF , PT ;  /* 0xff8000004000780b */ /* 0x004fe20003f3d000 */
[----:B------:R-:W-:Y:S01]  /*29040*/  FMUL.FTZ R64, R65, R64 ;  /* 0x0000004041407220 */ /* 0x000fe20000410000 */
[----:B------:R-:W-:-:S04]  /*29050*/  FSEL R6, R6, RZ, P0 ;  /* 0x000000ff06067208 */ /* 0x000fc80000000000 */
[----:B------:R-:W-:Y:S01]  /*29060*/  FSEL R64, R64, RZ, P1 ;  /* 0x000000ff40407208 */ /* 0x000fe20000800000 */
[-CC-:B------:R-:W-:Y:S01]  /*29070*/  FFMA.FTZ R217, R55, R65.reuse, -R6.reuse ;  /* 0x0000004137d97223 */ /* 0x180fe20000010806 */
[----:B------:R-:W-:-:S03]  /*29080*/  FFMA.FTZ R152, R27, R65, -R6 ;  /* 0x000000411b987223 */ /* 0x000fc60000010806 */
[-CC-:B------:R-:W-:Y:S01]  /*29090*/  FFMA.FTZ R153, R50, R65.reuse, -R64.reuse ;  /* 0x0000004132997223 */ /* 0x180fe20000010840 */
[-C--:B------:R-:W-:Y:S01]  /*290a0*/  FFMA.FTZ R202, R11, R65.reuse, -R64 ;  /* 0x000000410bca7223 */ /* 0x080fe20000010840 */
[----:B------:R-:W3:Y:S01]  /*290b0*/  MUFU.EX2 R217, R217 ;  /* 0x000000d900d97308 */ /* 0x000ee20000000800 */
[-C--:B------:R-:W-:Y:S01]  /*290c0*/  FFMA.FTZ R203, R28, R65.reuse, -R6 ;  /* 0x000000411ccb7223 */ /* 0x080fe20000010806 */
[-C--:B------:R-:W-:Y:S01]  /*290d0*/  FFMA.FTZ R216, R13, R65.reuse, -R64 ;  /* 0x000000410dd87223 */ /* 0x080fe20000010840 */
[----:B------:R-:W-:-:S05]  /*290e0*/  FFMA.FTZ R154, R29, R65, -R6 ;  /* 0x000000411d9a7223 */ /* 0x000fca0000010806 */
[----:B------:R-:W4:Y:S01]  /*290f0*/  MUFU.EX2 R153, R153 ;  /* 0x0000009900997308 */ /* 0x000f220000000800 */
[----:B------:R-:W-:-:S07]  /*29100*/  FFMA.FTZ R155, R14, R65, -R64 ;  /* 0x000000410e9b7223 */ /* 0x000fce0000010840 */
[----:B------:R-:W1:Y:S01]  /*29110*/  MUFU.EX2 R152, R152 ;  /* 0x0000009800987308 */ /* 0x000e620000000800 */
[----:B------:R-:W-:-:S07]  /*29120*/  FFMA.FTZ R15, R15, R65, -R64 ;  /* 0x000000410f0f7223 */ /* 0x000fce0000010840 */
[----:B------:R-:W2:Y:S01]  /*29130*/  MUFU.EX2 R202, R202 ;  /* 0x000000ca00ca7308 */ /* 0x000ea20000000800 */
[----:B------:R-:W-:-:S07]  /*29140*/  FFMA.FTZ R30, R30, R65, -R6 ;  /* 0x000000411e1e7223 */ /* 0x000fce0000010806 */
[----:B------:R-:W5:Y:S01]  /*29150*/  MUFU.EX2 R203, R203 ;  /* 0x000000cb00cb7308 */ /* 0x000f620000000800 */
[-CC-:B------:R-:W-:Y:S01]  /*29160*/  FFMA.FTZ R14, R18, R65.reuse, -R64.reuse ;  /* 0x00000041120e7223 */ /* 0x180fe20000010840 */
[----:B------:R-:W-:-:S06]  /*29170*/  FFMA.FTZ R13, R21, R65, -R64 ;  /* 0x00000041150d7223 */ /* 0x000fcc0000010840 */
[----:B------:R-:W5:Y:S01]  /*29180*/  MUFU.EX2 R216, R216 ;  /* 0x000000d800d87308 */ /* 0x000f620000000800 */
[-CC-:B------:R-:W-:Y:S01]  /*29190*/  FFMA.FTZ R31, R31, R65.reuse, -R6.reuse ;  /* 0x000000411f1f7223 */ /* 0x180fe20000010806 */
[----:B------:R-:W-:Y:S01]  /*291a0*/  FFMA.FTZ R190, R9, R65, -R6 ;  /* 0x0000004109be7223 */ /* 0x000fe20000010806 */
[----:B---3--:R-:W-:-:S05]  /*291b0*/  FADD.FTZ R7, R217, R66 ;  /* 0x00000042d9077221 */ /* 0x008fca0000010000 */
[----:B------:R-:W3:Y:S01]  /*291c0*/  MUFU.EX2 R154, R154 ;  /* 0x0000009a009a7308 */ /* 0x000ee20000000800 */
[----:B----4-:R-:W-:Y:S01]  /*291d0*/  FADD.FTZ R9, R153, R68 ;  /* 0x0000004499097221 */ /* 0x010fe20000010000 */
[----:B------:R-:W-:-:S06]  /*291e0*/  FFMA.FTZ R162, R20, R65, -R64 ;  /* 0x0000004114a27223 */ /* 0x000fcc0000010840 */
[----:B------:R-:W4:Y:S01]  /*291f0*/  MUFU.EX2 R155, R155 ;  /* 0x0000009b009b7308 */ /* 0x000f220000000800 */
[-CC-:B------:R-:W-:Y:S01]  /*29200*/  FFMA.FTZ R32, R32, R65.reuse, -R6.reuse ;  /* 0x0000004120207223 */ /* 0x180fe20000010806 */
[-CC-:B------:R-:W-:Y:S01]  /*29210*/  FFMA.FTZ R33, R33, R65.reuse, -R6.reuse ;  /* 0x0000004121217223 */ /* 0x180fe20000010806 */
[-CC-:B------:R-:W-:Y:S01]  /*29220*/  FFMA.FTZ R165, R34, R65.reuse, -R6.reuse ;  /* 0x0000004122a57223 */ /* 0x180fe20000010806 */
[----:B------:R-:W-:-:S04]  /*29230*/  FFMA.FTZ R164, R35, R65, -R6 ;  /* 0x0000004123a47223 */ /* 0x000fc80000010806 */
[----:B------:R-:W4:Y:S01]  /*29240*/  MUFU.EX2 R21, R30 ;  /* 0x0000001e00157308 */ /* 0x000f220000000800 */
[-CC-:B------:R-:W-:Y:S01]  /*29250*/  FFMA.FTZ R167, R36, R65.reuse, -R6.reuse ;  /* 0x0000004124a77223 */ /* 0x180fe20000010806 */
[-CC-:B------:R-:W-:Y:S01]  /*29260*/  FFMA.FTZ R166, R37, R65.reuse, -R6.reuse ;  /* 0x0000004125a67223 */ /* 0x180fe20000010806 */
[-CC-:B------:R-:W-:Y:S01]  /*29270*/  FFMA.FTZ R172, R38, R65.reuse, -R6.reuse ;  /* 0x0000004126ac7223 */ /* 0x180fe20000010806 */
[-CC-:B------:R-:W-:Y:S01]  /*29280*/  FFMA.FTZ R171, R39, R65.reuse, -R6.reuse ;  /* 0x0000004127ab7223 */ /* 0x180fe20000010806 */
[----:B------:R-:W-:-:S03]  /*29290*/  FFMA.FTZ R174, R40, R65, -R6 ;  /* 0x0000004128ae7223 */ /* 0x000fc60000010806 */
[----:B------:R-:W4:Y:S01]  /*292a0*/  MUFU.EX2 R15, R15 ;  /* 0x0000000f000f7308 */ /* 0x000f220000000800 */
        /* <DEDUP_REMOVED lines=8> */
[----:B------:R-:W4:Y:S01]  /*29330*/  MUFU.EX2 R20, R31 ;  /* 0x0000001f00147308 */ /* 0x000f220000000800 */
[----:B-1----:R-:W-:Y:S01]  /*29340*/  FADD.FTZ R6, R152, R7 ;  /* 0x0000000798067221 */ /* 0x002fe20000010000 */
[-CC-:B------:R-:W-:Y:S01]  /*29350*/  FFMA.FTZ R12, R23, R65.reuse, -R64.reuse ;  /* 0x00000041170c7223 */ /* 0x180fe20000010840 */
[----:B--2---:R-:W-:Y:S01]  /*29360*/  FADD.FTZ R9, R202, R9 ;  /* 0x00000009ca097221 */ /* 0x004fe20000010000 */
[----:B------:R-:W-:-:S04]  /*29370*/  FFMA.FTZ R23, R19, R65, -R64 ;  /* 0x0000004113177223 */ /* 0x000fc80000010840 */
[----:B------:R-:W1:Y:S01]  /*29380*/  MUFU.EX2 R14, R14 ;  /* 0x0000000e000e7308 */ /* 0x000e620000000800 */
[----:B-----5:R-:W-:Y:S01]  /*29390*/  FADD.FTZ R7, R203, R6 ;  /* 0x00000006cb077221 */ /* 0x020fe20000010000 */
[----:B------:R-:W-:Y:S01]  /*293a0*/  FADD.FTZ R6, R216, R9 ;  /* 0x00000009d8067221 */ /* 0x000fe20000010000 */
[----:B------:R-:W-:-:S05]  /*293b0*/  FFMA.FTZ R11, R72, R65, -R64 ;  /* 0x00000041480b7223 */ /* 0x000fca0000010840 */
[----:B------:R-:W2:Y:S01]  /*293c0*/  MUFU.EX2 R19, R32 ;  /* 0x0000002000137308 */ /* 0x000ea20000000800 */
[----:B---3--:R-:W-:Y:S01]  /*293d0*/  FADD.FTZ R8, R154, R7 ;  /* 0x000000079a087221 */ /* 0x008fe20000010000 */
[----:B----4-:R-:W-:-:S06]  /*293e0*/  FADD.FTZ R6, R155, R6 ;  /* 0x000000069b067221 */ /* 0x010fcc0000010000 */
[----:B------:R-:W3:Y:S01]  /*293f0*/  MUFU.EX2 R13, R13 ;  /* 0x0000000d000d7308 */ /* 0x000ee20000000800 */
[----:B------:R-:W-:Y:S01]  /*29400*/  FFMA.FTZ R168, R73, R65, -R64 ;  /* 0x0000004149a87223 */ /* 0x000fe20000010840 */
[----:B------:R-:W-:-:S06]  /*29410*/  FADD.FTZ R7, R21, R8 ;  /* 0x0000000815077221 */ /* 0x000fcc0000010000 */
[----:B------:R-:W4:Y:S01]  /*29420*/  MUFU.EX2 R18, R33 ;  /* 0x0000002100127308 */ /* 0x000f220000000800 */
[----:B------:R-:W-:Y:S01]  /*29430*/  FADD.FTZ R9, R15, R6 ;  /* 0x000000060f097221 */ /* 0x000fe20000010000 */
[----:B------:R-:W-:-:S06]  /*29440*/  FFMA.FTZ R170, R46, R65, -R64 ;  /* 0x000000412eaa7223 */ /* 0x000fcc0000010840 */
[----:B------:R-:W5:Y:S01]  /*29450*/  MUFU.EX2 R12, R12 ;  /* 0x0000000c000c7308 */ /* 0x000f620000000800 */
[----:B------:R-:W-:Y:S01]  /*29460*/  FADD.FTZ R6, R20, R7 ;  /* 0x0000000714067221 */ /* 0x000fe20000010000 */
[----:B-1----:R-:W-:-:S06]  /*29470*/  FADD.FTZ R8, R14, R9 ;  /* 0x000000090e087221 */ /* 0x002fcc0000010000 */
[----:B------:R-:W1:Y:S01]  /*29480*/  MUFU.EX2 R165, R165 ;  /* 0x000000a500a57308 */ /* 0x000e620000000800 */
[----:B------:R-:W-:-:S07]  /*29490*/  FFMA.FTZ R169, R47, R65, -R64 ;  /* 0x000000412fa97223 */ /* 0x000fce0000010840 */
[----:B------:R-:W1:Y:S01]  /*294a0*/  MUFU.EX2 R11, R11 ;  /* 0x0000000b000b7308 */ /* 0x000e620000000800 */
[----:B--2---:R-:W-:Y:S01]  /*294b0*/  FADD.FTZ R7, R19, R6 ;  /* 0x0000000613077221 */ /* 0x004fe20000010000 */
[----:B---3--:R-:W-:-:S06]  /*294c0*/  FADD.FTZ R9, R13, R8 ;  /* 0x000000080d097221 */ /* 0x008fcc0000010000 */
[----:B------:R-:W2:Y:S01]  /*294d0*/  MUFU.EX2 R164, R164 ;  /* 0x000000a400a47308 */ /* 0x000ea20000000800 */
[----:B------:R-:W-:-:S07]  /*294e0*/  FFMA.FTZ R176, R49, R65, -R64 ;  /* 0x0000004131b07223 */ /* 0x000fce0000010840 */
[----:B------:R-:W3:Y:S01]  /*294f0*/  MUFU.EX2 R168, R168 ;  /* 0x000000a800a87308 */ /* 0x000ee20000000800 */
[----:B----4-:R-:W-:Y:S01]  /*29500*/  FADD.FTZ R6, R18, R7 ;  /* 0x0000000712067221 */ /* 0x010fe20000010000 */
[----:B-----5:R-:W-:-:S06]  /*29510*/  FADD.FTZ R8, R12, R9 ;  /* 0x000000090c087221 */ /* 0x020fcc0000010000 */
[----:B------:R-:W4:Y:S01]  /*29520*/  MUFU.EX2 R167, R167 ;  /* 0x000000a700a77308 */ /* 0x000f220000000800 */
[----:B------:R-:W-:-:S07]  /*29530*/  FFMA.FTZ R175, R57, R65, -R64 ;  /* 0x0000004139af7223 */ /* 0x000fce0000010840 */
[----:B------:R-:W5:Y:S01]  /*29540*/  MUFU.EX2 R170, R170 ;  /* 0x000000aa00aa7308 */ /* 0x000f620000000800 */
[----:B-1----:R-:W-:Y:S01]  /*29550*/  FADD.FTZ R7, R165, R6 ;  /* 0x00000006a5077221 */ /* 0x002fe20000010000 */
[----:B------:R-:W-:-:S06]  /*29560*/  FADD.FTZ R9, R11, R8 ;  /* 0x000000080b097221 */ /* 0x000fcc0000010000 */
        /* <DEDUP_REMOVED lines=25> */
[----:B------:R-:W4:Y:S08]  /*29700*/  MUFU.EX2 R180, R180 ;  /* 0x000000b400b47308 */ /* 0x000f300000000800 */
[----:B------:R-:W5:Y:S01]  /*29710*/  MUFU.EX2 R183, R183 ;  /* 0x000000b700b77308 */ /* 0x000f620000000800 */
[----:B-1----:R-:W-:Y:S01]  /*29720*/  FADD.FTZ R6, R174, R7 ;  /* 0x00000007ae067221 */ /* 0x002fe20000010000 */
[----:B------:R-:W-:-:S06]  /*29730*/  FADD.FTZ R8, R178, R9 ;  /* 0x00000009b2087221 */ /* 0x000fcc0000010000 */
[----:B------:R-:W1:Y:S08]  /*29740*/  MUFU.EX2 R179, R179 ;  /* 0x000000b300b37308 */ /* 0x000e700000000800 */
        /* <DEDUP_REMOVED lines=18> */
[----:B------:R-:W2:Y:S08]  /*29870*/  MUFU.EX2 R190, R190 ;  /* 0x000000be00be7308 */ /* 0x000eb00000000800 */
        /* <DEDUP_REMOVED lines=10> */
[----:B---3--:R-:W-:-:S03]  /*29920*/  FADD.FTZ R7, R161, R6 ;  /* 0x00000006a1077221 */ /* 0x008fc60000010000 */
[----:B----4-:R-:W-:Y:S01]  /*29930*/  FADD.FTZ R9, R189, R8 ;  /* 0x00000008bd097221 */ /* 0x010fe20000010000 */
[----:B-----5:R-:W-:-:S03]  /*29940*/  FADD.FTZ R6, R160, R7 ;  /* 0x00000007a0067221 */ /* 0x020fc60000010000 */
[----:B-1----:R-:W-:Y:S01]  /*29950*/  FADD.FTZ R9, R188, R9 ;  /* 0x00000009bc097221 */ /* 0x002fe20000010000 */
[----:B------:R-:W-:-:S04]  /*29960*/  FADD.FTZ R27, R159, R6 ;  /* 0x000000069f1b7221 */ /* 0x000fc80000010000 */
[----:B------:R1:W-:Y:S04]  /*29970*/  ST.E desc[UR4][R2.64+0x10], R9 ;  /* 0x0000100902007985 */ /* 0x0003e8000c101904 */
[----:B------:R2:W-:Y:S04]  /*29980*/  ST.E desc[UR6][R2.64+0x14], R27 ;  /* 0x0000141b02007985 */ /* 0x0005e8000c101906 */
[----:B------:R-:W1:Y:S01]  /*29990*/  LDL.64 R6, [R0+0x80] ;  /* 0x0000800000067983 */ /* 0x000e620000100a00 */
[----:B------:R-:W-:Y:S02]  /*299a0*/  R2UR UR10, R4 ;  /* 0x00000000040a72ca */ /* 0x000fe400000e0000 */
[----:B------:R-:W-:-:S02]  /*299b0*/  R2UR UR11, R5 ;  /* 0x00000000050b72ca */ /* 0x000fc400000e0000 */
[C---:B------:R-:W-:Y:S02]  /*299c0*/  R2UR UR12, R4.reuse ;  /* 0x00000000040c72ca */ /* 0x040fe400000e0000 */
[----:B------:R-:W-:Y:S01]  /*299d0*/  R2UR UR13, R5 ;  /* 0x00000000050d72ca */ /* 0x000fe200000e0000 */
[----:B-1----:R-:W3:Y:S08]  /*299e0*/  LD.E R9, desc[UR8][R6.64+0x10] ;  /* 0x0000100806097980 */ /* 0x002ef0000c101900 */
[----:B--2---:R-:W2:Y:S04]  /*299f0*/  LD.E R3, desc[UR10][R6.64+0x14] ;  /* 0x0000140a06037980 */ /* 0x004ea8000c101900 */
[----:B------:R-:W4:Y:S01]  /*29a00*/  LD.E R27, desc[UR12][R6.64+0x20] ;  /* 0x0000200c061b7980 */ /* 0x000f22000c101900 */
[----:B------:R-:W-:-:S02]  /*29a10*/  R2UR UR18, R4 ;  /* 0x00000000041272ca */ /* 0x000fc400000e0000 */
[C---:B------:R-:W-:Y:S01]  /*29a20*/  R2UR UR19, R5.reuse ;  /* 0x00000000051372ca */ /* 0x040fe200000e0000 */
[----:B------:R-:W5:Y:S01]  /*29a30*/  LD.E R2, desc[UR6][R6.64+0x8] ;  /* 0x0000080606027980 */ /* 0x000f62000c101900 */
[C---:B------:R-:W-:Y:S02]  /*29a40*/  R2UR UR14, R4.reuse ;  /* 0x00000000040e72ca */ /* 0x040fe400000e0000 */
[C---:B------:R-:W-:Y:S01]  /*29a50*/  R2UR UR15, R5.reuse ;  /* 0x00000000050f72ca */ /* 0x040fe200000e0000 */
[----:B------:R-:W5:Y:S01]  /*29a60*/  LD.E R29, desc[UR4][R6.64] ;  /* 0x00000004061d7980 */ /* 0x000f62000c101900 */
[----:B------:R-:W-:Y:S02]  /*29a70*/  R2UR UR16, R4 ;  /* 0x00000000041072ca */ /* 0x000fe400000e0000 */
[----:B------:R-:W-:Y:S01]  /*29a80*/  R2UR UR17, R5 ;  /* 0x00000000051172ca */ /* 0x000fe200000e0000 */
        /* <DEDUP_REMOVED lines=38> */
[----:B---3--:R-:W-:-:S05]  /*29cf0*/  FMUL.FTZ R9, R24, R9 ;  /* 0x0000000918097220 */ /* 0x008fca0000410000 */
[----:B------:R1:W-:Y:S04]  /*29d00*/  ST.E desc[UR8][R6.64+0x10], R9 ;  /* 0x0000100906007985 */ /* 0x0003e8000c101908 */
[----:B-1----:R-:W3:Y:S01]  /*29d10*/  LD.E R9, desc[UR6][R6.64+0x154] ;  /* 0x0001540606097980 */ /* 0x002ee2000c101900 */
[C---:B--2---:R-:W-:Y:S01]  /*29d20*/  FMUL.FTZ R3, R24.reuse, R3 ;  /* 0x0000000318037220 */ /* 0x044fe20000410000 */
[----:B----4-:R-:W-:-:S04]  /*29d30*/  FMUL.FTZ R27, R24, R27 ;  /* 0x0000001b181b7220 */ /* 0x010fc80000410000 */
[----:B------:R1:W-:Y:S04]  /*29d40*/  ST.E desc[UR10][R6.64+0x14], R3 ;  /* 0x0000140306007985 */ /* 0x0003e8000c10190a */
[----:B------:R2:W-:Y:S04]  /*29d50*/  ST.E desc[UR12][R6.64+0x20], R27 ;  /* 0x0000201b06007985 */ /* 0x0005e8000c10190c */
[----:B-1----:R-:W4:Y:S04]  /*29d60*/  LD.E R3, desc[UR18][R6.64+0x150] ;  /* 0x0001501206037980 */ /* 0x002f28000c101900 */
[----:B--2---:R-:W2:Y:S01]  /*29d70*/  LD.E R27, desc[UR6][R6.64+0x160] ;  /* 0x00016006061b7980 */ /* 0x004ea2000c101900 */
[----:B---3--:R-:W-:-:S05]  /*29d80*/  FMUL.FTZ R9, R24, R9 ;  /* 0x0000000918097220 */ /* 0x008fca0000410000 */
[----:B------:R1:W-:Y:S04]  /*29d90*/  ST.E desc[UR4][R6.64+0x154], R9 ;  /* 0x0001540906007985 */ /* 0x0003e8000c101904 */
[----:B-1----:R-:W3:Y:S01]  /*29da0*/  LD.E R9, desc[UR6][R6.64+0x170] ;  /* 0x0001700606097980 */ /* 0x002ee2000c101900 */
[C---:B----4-:R-:W-:Y:S01]  /*29db0*/  FMUL.FTZ R3, R24.reuse, R3 ;  /* 0x0000000318037220 */ /* 0x050fe20000410000 */
[----:B--2---:R-:W-:-:S04]  /*29dc0*/  FMUL.FTZ R27, R24, R27 ;  /* 0x0000001b181b7220 */ /* 0x004fc80000410000 */
        /* <DEDUP_REMOVED lines=50> */
[----:B------:R5:W-:Y:S02]  /*2a0f0*/  ST.E desc[UR4][R6.64+0x1e4], R9 ;  /* 0x0001e40906007985 */ /* 0x000be4000c101904 */
[----:B-----5:R-:W-:Y:S02]  /*2a100*/  FMUL.FTZ R9, R25, R2 ;  /* 0x0000000219097220 */ /* 0x020fe40000410000 */
[----:B------:R-:W3:Y:S01]  /*2a110*/  LD.E R2, desc[UR6][R6.64+0xc] ;  /* 0x00000c0606027980 */ /* 0x000ee2000c101900 */
[C---:B----4-:R-:W-:Y:S01]  /*2a120*/  FMUL.FTZ R3, R24.reuse, R3 ;  /* 0x0000000318037220 */ /* 0x050fe20000410000 */
[----:B--2---:R-:W-:-:S04]  /*2a130*/  FMUL.FTZ R27, R24, R27 ;  /* 0x0000001b181b7220 */ /* 0x004fc80000410000 */
[----:B------:R1:W-:Y:S04]  /*2a140*/  ST.E desc[UR4][R6.64+0x1e0], R3 ;  /* 0x0001e00306007985 */ /* 0x0003e8000c101904 */
[----:B------:R3:W-:Y:S04]  /*2a150*/  ST.E desc[UR4][R6.64+0x1f0], R27 ;  /* 0x0001f01b06007985 */ /* 0x0007e8000c101904 */
[----:B-1----:R-:W2:Y:S01]  /*2a160*/  LD.E R3, desc[UR6][R6.64+0x1f4] ;  /* 0x0001f40606037980 */ /* 0x002ea2000c101900 */
[----:B---3--:R-:W-:-:S03]  /*2a170*/  FMUL.FTZ R27, R25, R2 ;  /* 0x00000002191b7220 */ /* 0x008fc60000410000 */
[----:B------:R-:W3:Y:S01]  /*2a180*/  LD.E R2, desc[UR6][R6.64+0x18] ;  /* 0x0000180606027980 */ /* 0x000ee2000c101900 */
[----:B--2---:R-:W-:-:S05]  /*2a190*/  FMUL.FTZ R3, R24, R3 ;  /* 0x0000000318037220 */ /* 0x004fca0000410000 */
[----:B------:R3:W-:Y:S02]  /*2a1a0*/  ST.E desc[UR4][R6.64+0x1f4], R3 ;  /* 0x0001f40306007985 */ /* 0x0007e4000c101904 */
[C---:B---3--:R-:W-:Y:S02]  /*2a1b0*/  FMUL.FTZ R3, R25.reuse, R2 ;  /* 0x0000000219037220 */ /* 0x048fe40000410000 */
[----:B------:R-:W2:Y:S04]  /*2a1c0*/  LD.E R2, desc[UR6][R6.64+0x1c] ;  /* 0x00001c0606027980 */ /* 0x000ea8000c101900 */
[----:B------:R2:W-:Y:S02]  /*2a1d0*/  ST.E desc[UR4][R6.64+0x8], R9 ;  /* 0x0000080906007985 */ /* 0x0005e4000c101904 */
[----:B--2---:R-:W-:-:S02]  /*2a1e0*/  FMUL.FTZ R9, R25, R2 ;  /* 0x0000000219097220 */ /* 0x004fc40000410000 */
[----:B------:R-:W2:Y:S04]  /*2a1f0*/  LD.E R2, desc[UR6][R6.64+0x28] ;  /* 0x0000280606027980 */ /* 0x000ea8000c101900 */
[----:B------:R2:W-:Y:S02]  /*2a200*/  ST.E desc[UR4][R6.64+0xc], R27 ;  /* 0x00000c1b06007985 */ /* 0x0005e4000c101904 */
[C---:B--2---:R-:W-:Y:S02]  /*2a210*/  FMUL.FTZ R27, R25.reuse, R2 ;  /* 0x00000002191b7220 */ /* 0x044fe40000410000 */
        /* <DEDUP_REMOVED lines=42> */
[----:B------:R-:W2:Y:S01]  /*2a4c0*/  LD.E R2, desc[UR6][R6.64+0x9c] ;  /* 0x00009c0606027980 */ /* 0x000ea2000c101900 */
        /* <DEDUP_REMOVED lines=80> */
[----:B------:R3:W-:Y:S01]  /*2a9d0*/  ST.E desc[UR4][R6.64+0x98], R9 ;  /* 0x0000980906007985 */ /* 0x0007e2000c101904 */
[----:B--2---:R-:W-:-:S05]  /*2a9e0*/  FMUL.FTZ R27, R25, R2 ;  /* 0x00000002191b7220 */ /* 0x004fca0000410000 */
[----:B------:R2:W-:Y:S04]  /*2a9f0*/  ST.E desc[UR4][R6.64+0x9c], R27 ;  /* 0x00009c1b06007985 */ /* 0x0005e8000c101904 */
[----:B------:R-:W1:Y:S02]  /*2aa00*/  LD.E R2, desc[UR6][R6.64+0xa8] ;  /* 0x0000a80606027980 */ /* 0x000e64000c101900 */
[----:B-1----:R-:W-:-:S05]  /*2aa10*/  FMUL.FTZ R3, R25, R2 ;  /* 0x0000000219037220 */ /* 0x002fca0000410000 */
[----:B------:R1:W-:Y:S04]  /*2aa20*/  ST.E desc[UR4][R6.64+0xa8], R3 ;  /* 0x0000a80306007985 */ /* 0x0003e8000c101904 */
[----:B------:R-:W3:Y:S02]  /*2aa30*/  LD.E R2, desc[UR6][R6.64+0xac] ;  /* 0x0000ac0606027980 */ /* 0x000ee4000c101900 */
[----:B---3--:R-:W-:-:S05]  /*2aa40*/  FMUL.FTZ R9, R25, R2 ;  /* 0x0000000219097220 */ /* 0x008fca0000410000 */
[----:B------:R3:W-:Y:S04]  /*2aa50*/  ST.E desc[UR4][R6.64+0xac], R9 ;  /* 0x0000ac0906007985 */ /* 0x0007e8000c101904 */
[----:B------:R-:W2:Y:S02]  /*2aa60*/  LD.E R2, desc[UR6][R6.64+0xb8] ;  /* 0x0000b80606027980 */ /* 0x000ea4000c101900 */
        /* <DEDUP_REMOVED lines=112> */
[----:B------:R-:W-:Y:S04]  /*2b170*/  ST.E desc[UR4][R6.64+0x1dc], R3 ;  /* 0x0001dc0306007985 */ /* 0x000fe8000c101904 */
[----:B------:R-:W3:Y:S02]  /*2b180*/  LD.E R2, desc[UR6][R6.64+0x1e8] ;  /* 0x0001e80606027980 */ /* 0x000ee4000c101900 */
[----:B---3--:R-:W-:-:S05]  /*2b190*/  FMUL.FTZ R9, R25, R2 ;  /* 0x0000000219097220 */ /* 0x008fca0000410000 */
[----:B------:R1:W-:Y:S04]  /*2b1a0*/  ST.E desc[UR4][R6.64+0x1e8], R9 ;  /* 0x0001e80906007985 */ /* 0x0003e8000c101904 */
[----:B------:R-:W2:Y:S02]  /*2b1b0*/  LD.E R2, desc[UR6][R6.64+0x1ec] ;  /* 0x0001ec0606027980 */ /* 0x000ea4000c101900 */
[----:B--2---:R-:W-:-:S05]  /*2b1c0*/  FMUL.FTZ R27, R25, R2 ;  /* 0x00000002191b7220 */ /* 0x004fca0000410000 */
[----:B------:R2:W-:Y:S04]  /*2b1d0*/  ST.E desc[UR4][R6.64+0x1ec], R27 ;  /* 0x0001ec1b06007985 */ /* 0x0005e8000c101904 */
[----:B------:R-:W3:Y:S02]  /*2b1e0*/  LD.E R2, desc[UR6][R6.64+0x1f8] ;  /* 0x0001f80606027980 */ /* 0x000ee4000c101900 */
[----:B---3--:R-:W-:-:S05]  /*2b1f0*/  FMUL.FTZ R29, R25, R2 ;  /* 0x00000002191d7220 */ /* 0x008fca0000410000 */
[----:B------:R-:W-:Y:S04]  /*2b200*/  ST.E desc[UR4][R6.64+0x1f8], R29 ;  /* 0x0001f81d06007985 */ /* 0x000fe8000c101904 */
[----:B------:R-:W1:Y:S01]  /*2b210*/  LD.E R2, desc[UR6][R6.64+0x1fc] ;  /* 0x0001fc0606027980 */ /* 0x000e62000c101900 */
[----:B------:R-:W-:Y:S01]  /*2b220*/  LEA.HI R28, R199, 0x8, RZ, 0x19 ;  /* 0x00000008c71c7811 */ /* 0x000fe200078fc8ff */
[----:B-1----:R-:W-:-:S05]  /*2b230*/  FMUL.FTZ R9, R25, R2 ;  /* 0x0000000219097220 */ /* 0x002fca0000410000 */
[----:B------:R1:W-:Y:S04]  /*2b240*/  ST.E desc[UR4][R6.64+0x1fc], R9 ;  /* 0x0001fc0906007985 */ /* 0x0003e8000c101904 */
[----:B------:R-:W3:Y:S01]  /*2b250*/  LDL.64 R2, [R0+0x80] ;  /* 0x0000800000027983 */ /* 0x000ee20000100a00 */
[----:B------:R4:W-:Y:S06]  /*2b260*/  BAR.SYNC.DEFER_BLOCKING R28, 0x100 ;  /* 0x0004001c0000751d */ /* 0x0009ec0000010000 */
[----:B--2---:R-:W2:Y:S04]  /*2b270*/  LDL.64 R26, [R0] ;  /* 0x00000000001a7983 */ /* 0x004ea80000100a00 */
[----:B------:R-:W5:Y:S04]  /*2b280*/  LDL.64 R24, [R0+0x98] ;  /* 0x0000980000187983 */ /* 0x000f680000100a00 */
[----:B-1----:R-:W4:Y:S04]  /*2b290*/  LDL.64 R8, [R0+0x88] ;  /* 0x0000880000087983 */ /* 0x002f280000100a00 */
[----:B---3--:R-:W3:Y:S04]  /*2b2a0*/  LD.E R29, desc[UR4][R2.64] ;  /* 0x00000004021d7980 */ /* 0x008ee8000c101900 */
[----:B--2---:R-:W2:Y:S04]  /*2b2b0*/  LD.E R219, desc[UR6][R26.64] ;  /* 0x000000061adb7980 */ /* 0x004ea8000c101900 */
[----:B-----5:R-:W2:Y:S04]  /*2b2c0*/  LD.E.64 R6, desc[UR4][R24.64] ;  /* 0x0000000418067980 */ /* 0x020ea8000c101b00 */
[----:B---3--:R1:W-:Y:S04]  /*2b2d0*/  ST.E desc[UR8][R2.64], R29 ;  /* 0x0000001d02007985 */ /* 0x0083e8000c101908 */
[----:B------:R-:W3:Y:S04]  /*2b2e0*/  LD.E R31, desc[UR10][R2.64+0x4] ;  /* 0x0000040a021f7980 */ /* 0x000ee8000c101900 */
[----:B---3--:R3:W-:Y:S04]  /*2b2f0*/  ST.E desc[UR4][R2.64+0x4], R31 ;  /* 0x0000041f02007985 */ /* 0x0087e8000c101904 */
[----:B------:R-:W5:Y:S04]  /*2b300*/  LD.E R33, desc[UR6][R2.64+0x8] ;  /* 0x0000080602217980 */ /* 0x000f68000c101900 */
[----:B-----5:R-:W-:Y:S04]  /*2b310*/  ST.E desc[UR4][R2.64+0x8], R33 ;  /* 0x0000082102007985 */ /* 0x020fe8000c101904 */
[----:B------:R-:W5:Y:S04]  /*2b320*/  LD.E R27, desc[UR6][R2.64+0xc] ;  /* 0x00000c06021b7980 */ /* 0x000f68000c101900 */
[----:B-----5:R5:W-:Y:S04]  /*2b330*/  ST.E desc[UR4][R2.64+0xc], R27 ;  /* 0x00000c1b02007985 */ /* 0x020be8000c101904 */
[----:B------:R-:W4:Y:S04]  /*2b340*/  LD.E R25, desc[UR6][R2.64+0x10] ;  /* 0x0000100602197980 */ /* 0x000f28000c101900 */
[----:B----4-:R4:W-:Y:S04]  /*2b350*/  ST.E desc[UR4][R2.64+0x10], R25 ;  /* 0x0000101902007985 */ /* 0x0109e8000c101904 */
[----:B-1----:R-:W2:Y:S04]  /*2b360*/  LD.E R29, desc[UR6][R2.64+0x14] ;  /* 0x00001406021d7980 */ /* 0x002ea8000c101900 */
[----:B--2---:R1:W-:Y:S04]  /*2b370*/  ST.E desc[UR4][R2.64+0x14], R29 ;  /* 0x0000141d02007985 */ /* 0x0043e8000c101904 */
[----:B---3--:R-:W2:Y:S04]  /*2b380*/  LD.E R31, desc[UR6][R2.64+0x18] ;  /* 0x00001806021f7980 */ /* 0x008ea8000c101900 */
[----:B--2---:R2:W-:Y:S04]  /*2b390*/  ST.E desc[UR4][R2.64+0x18], R31 ;  /* 0x0000181f02007985 */ /* 0x0045e8000c101904 */
[----:B-----5:R-:W3:Y:S04]  /*2b3a0*/  LD.E R27, desc[UR6][R2.64+0x1c] ;  /* 0x00001c06021b7980 */ /* 0x020ee8000c101900 */
[----:B---3--:R3:W-:Y:S04]  /*2b3b0*/  ST.E desc[UR4][R2.64+0x1c], R27 ;  /* 0x00001c1b02007985 */ /* 0x0087e8000c101904 */
[----:B----4-:R-:W4:Y:S04]  /*2b3c0*/  LD.E R25, desc[UR6][R2.64+0x20] ;  /* 0x0000200602197980 */ /* 0x010f28000c101900 */
[----:B----4-:R4:W-:Y:S04]  /*2b3d0*/  ST.E desc[UR4][R2.64+0x20], R25 ;  /* 0x0000201902007985 */ /* 0x0109e8000c101904 */
[----:B-1----:R-:W5:Y:S04]  /*2b3e0*/  LD.E R29, desc[UR6][R2.64+0x24] ;  /* 0x00002406021d7980 */ /* 0x002f68000c101900 */
[----:B-----5:R1:W-:Y:S04]  /*2b3f0*/  ST.E desc[UR4][R2.64+0x24], R29 ;  /* 0x0000241d02007985 */ /* 0x0203e8000c101904 */
[----:B--2---:R-:W2:Y:S04]  /*2b400*/  LD.E R31, desc[UR6][R2.64+0x28] ;  /* 0x00002806021f7980 */ /* 0x004ea8000c101900 */
[----:B--2---:R2:W-:Y:S04]  /*2b410*/  ST.E desc[UR4][R2.64+0x28], R31 ;  /* 0x0000281f02007985 */ /* 0x0045e8000c101904 */
[----:B---3--:R-:W3:Y:S04]  /*2b420*/  LD.E R27, desc[UR6][R2.64+0x2c] ;  /* 0x00002c06021b7980 */ /* 0x008ee8000c101900 */
        /* <DEDUP_REMOVED lines=228> */
[----:B-----5:R-:W-:Y:S04]  /*2c270*/  ST.E desc[UR4][R2.64+0x1f4], R29 ;  /* 0x0001f41d02007985 */ /* 0x020fe8000c101904 */
[----:B--2---:R-:W2:Y:S04]  /*2c280*/  LD.E R31, desc[UR6][R2.64+0x1f8] ;  /* 0x0001f806021f7980 */ /* 0x004ea8000c101900 */
[----:B--2---:R-:W-:Y:S04]  /*2c290*/  ST.E desc[UR4][R2.64+0x1f8], R31 ;  /* 0x0001f81f02007985 */ /* 0x004fe8000c101904 */
[----:B---3--:R-:W2:Y:S01]  /*2c2a0*/  LD.E R27, desc[UR6][R2.64+0x1fc] ;  /* 0x0001fc06021b7980 */ /* 0x008ea2000c101900 */
[----:B------:R-:W-:-:S02]  /*2c2b0*/  R2UR UR20, R4 ;  /* 0x00000000041472ca */ /* 0x000fc400000e0000 */
[C---:B------:R-:W-:Y:S02]  /*2c2c0*/  R2UR UR21, R5.reuse ;  /* 0x00000000051572ca */ /* 0x040fe400000e0000 */
[C---:B------:R-:W-:Y:S02]  /*2c2d0*/  R2UR UR22, R4.reuse ;  /* 0x00000000041672ca */ /* 0x040fe400000e0000 */
[C---:B------:R-:W-:Y:S02]  /*2c2e0*/  R2UR UR23, R5.reuse ;  /* 0x00000000051772ca */ /* 0x040fe400000e0000 */
[C---:B------:R-:W-:Y:S02]  /*2c2f0*/  R2UR UR24, R4.reuse ;  /* 0x00000000041872ca */ /* 0x040fe400000e0000 */
[----:B------:R-:W-:Y:S02]  /*2c300*/  R2UR UR25, R5 ;  /* 0x00000000051972ca */ /* 0x000fe400000e0000 */
        /* <DEDUP_REMOVED lines=20> */
[----:B------:R-:W-:Y:S02]  /*2c450*/  R2UR UR58, R4 ;  /* 0x00000000043a72ca */ /* 0x000fe400000e0000 */
[----:B------:R-:W-:Y:S01]  /*2c460*/  R2UR UR59, R5 ;  /* 0x00000000053b72ca */ /* 0x000fe200000e0000 */
[----:B--2---:R1:W-:Y:S04]  /*2c470*/  ST.E desc[UR4][R2.64+0x1fc], R27 ;  /* 0x0001fc1b02007985 */ /* 0x0043e8000c101904 */
[----:B------:R-:W2:Y:S04]  /*2c480*/  LD.E R218, desc[UR6][R8.64] ;  /* 0x0000000608da7980 */ /* 0x000ea8000c101900 */
[----:B------:R-:W3:Y:S04]  /*2c490*/  LD.E R24, desc[UR8][R2.64] ;  /* 0x0000000802187980 */ /* 0x000ee8000c101900 */
[----:B----4-:R-:W3:Y:S04]  /*2c4a0*/  LD.E R25, desc[UR10][R2.64+0x4] ;  /* 0x0000040a02197980 */ /* 0x010ee8000c101900 */
[----:B------:R-:W3:Y:S04]  /*2c4b0*/  LD.E R26, desc[UR12][R2.64+0x8] ;  /* 0x0000080c021a7980 */ /* 0x000ee8000c101900 */
[----:B-1----:R-:W3:Y:S04]  /*2c4c0*/  LD.E R27, desc[UR14][R2.64+0xc] ;  /* 0x00000c0e021b7980 */ /* 0x002ee8000c101900 */
        /* <DEDUP_REMOVED lines=124> */
[----:B------:R-:W-:Y:S01]  /*2cc90*/  IMAD R6, R219, 0xc00, R6 ;  /* 0x00000c00db067824 */ /* 0x000fe200078e0206 */
[----:B--2---:R-:W-:-:S02]  /*2cca0*/  ISETP.NE.U32.AND P0, PT, R218, RZ, PT ;  /* 0x000000ffda00720c */ /* 0x004fc40003f05070 */
[----:B------:R-:W-:Y:S02]  /*2ccb0*/  R2UR UR7, R7 ;  /* 0x00000000070772ca */ /* 0x000fe400000e0000 */
[----:B------:R-:W-:Y:S02]  /*2ccc0*/  R2UR UR6, R6 ;  /* 0x00000000060672ca */ /* 0x000fe400000e0000 */
[----:B------:R-:W-:Y:S02]  /*2ccd0*/  F2FP.F16.F32.PACK_AB R152, R152, R217 ;  /* 0x000000d99898723e */ /* 0x000fe400000000ff */
[----:B------:R-:W-:Y:S02]  /*2cce0*/  F2FP.F16.F32.PACK_AB R154, R154, R203 ;  /* 0x000000cb9a9a723e */ /* 0x000fe400000000ff */
[----:B------:R-:W-:Y:S02]  /*2ccf0*/  F2FP.F16.F32.PACK_AB R153, R202, R153 ;  /* 0x00000099ca99723e */ /* 0x000fe400000000ff */
[----:B------:R-:W-:Y:S01]  /*2cd00*/  F2FP.F16.F32.PACK_AB R155, R155, R216 ;  /* 0x000000d89b9b723e */ /* 0x000fe200000000ff */
[----:B------:R-:W-:Y:S01]  /*2cd10*/  VOTEU.ANY UP0, P0 ;  /* 0x00000000003f7886 */ /* 0x000fe20000000100 */
        /* <DEDUP_REMOVED lines=19> */
[----:B------:R-:W-:Y:S01]  /*2ce50*/  R2UR UR25, R5 ;  /* 0x00000000051972ca */ /* 0x000fe200000e0000 */
[----:B---3--:R-:W-:-:S06]  /*2ce60*/  WARPGROUP.ARRIVE ;  /* 0x00000000000079c5 */ /* 0x008fcc0000000000 */
[----:B------:R-:W-:Y:S01]  /*2ce70*/  HGMMA.64x256x16.F32 R24, R152, gdesc[UR4].tnspB, R24, UP0, gsb0 ;  /* 0x43e0000498187df0 */ /* 0x000fe2000b800818 */
        /* <DEDUP_REMOVED lines=17> */
[----:B------:R-:W-:Y:S01]  /*2cf90*/  R2UR UR55, R5 ;  /* 0x00000000053772ca */ /* 0x000fe200000e0000 */
[----:B------:R-:W-:-:S02]  /*2cfa0*/  WARPGROUP.DEPBAR.LE gsb0, 0x0 ;  /* 0x00008000000079c5 */ /* 0x000fc40000010000 */
[----:B------:R1:W-:Y:S01]  /*2cfb0*/  ST.E desc[UR4][R2.64], R24 ;  /* 0x0000001802007985 */ /* 0x0003e2000c101904 */
[C---:B------:R-:W-:Y:S02]  /*2cfc0*/  R2UR UR4, R4.reuse ;  /* 0x00000000040472ca */ /* 0x040fe400000e0000 */
[C---:B------:R-:W-:Y:S01]  /*2cfd0*/  R2UR UR5, R5.reuse ;  /* 0x00000000050572ca */ /* 0x040fe200000e0000 */
[----:B------:R2:W-:Y:S01]  /*2cfe0*/  ST.E desc[UR6][R2.64+0x4], R25 ;  /* 0x0000041902007985 */ /* 0x0005e2000c101906 */
[C---:B------:R-:W-:Y:S02]  /*2cff0*/  R2UR UR6, R4.reuse ;  /* 0x00000000040672ca */ /* 0x040fe400000e0000 */
[C---:B------:R-:W-:Y:S01]  /*2d000*/  R2UR UR7, R5.reuse ;  /* 0x00000000050772ca */ /* 0x040fe200000e0000 */
[----:B------:R3:W-:Y:S01]  /*2d010*/  ST.E desc[UR8][R2.64+0x8], R26 ;  /* 0x0000081a02007985 */ /* 0x0007e2000c101908 */
[C---:B------:R-:W-:Y:S02]  /*2d020*/  R2UR UR8, R4.reuse ;  /* 0x00000000040872ca */ /* 0x040fe400000e0000 */
[----:B------:R-:W-:Y:S01]  /*2d030*/  R2UR UR9, R5 ;  /* 0x00000000050972ca */ /* 0x000fe200000e0000 */
[----:B------:R4:W-:Y:S01]  /*2d040*/  ST.E desc[UR10][R2.64+0xc], R27 ;  /* 0x00000c1b02007985 */ /* 0x0009e2000c10190a */
[----:B------:R-:W-:-:S02]  /*2d050*/  R2UR UR10, R4 ;  /* 0x00000000040a72ca */ /* 0x000fc400000e0000 */
        /* <DEDUP_REMOVED lines=27> */
[----:B------:R-:W-:Y:S01]  /*2d210*/  R2UR UR7, R5 ;  /* 0x00000000050772ca */ /* 0x000fe200000e0000 */
[----:B------:R5:W-:Y:S04]  /*2d220*/  ST.E desc[UR8][R2.64+0x34], R37 ;  /* 0x0000342502007985 */ /* 0x000be8000c101908 */
[----:B------:R5:W-:Y:S04]  /*2d230*/  ST.E desc[UR10][R2.64+0x38], R38 ;  /* 0x0000382602007985 */ /* 0x000be8000c10190a */
[----:B------:R5:W-:Y:S04]  /*2d240*/  ST.E desc[UR12][R2.64+0x3c], R39 ;  /* 0x00003c2702007985 */ /* 0x000be8000c10190c */
[----:B------:R5:W-:Y:S04]  /*2d250*/  ST.E desc[UR14][R2.64+0x40], R40 ;  /* 0x0000402802007985 */ /* 0x000be8000c10190e */
[----:B------:R5:W-:Y:S04]  /*2d260*/  ST.E desc[UR16][R2.64+0x44], R41 ;  /* 0x0000442902007985 */ /* 0x000be8000c101910 */
[----:B------:R5:W-:Y:S01]  /*2d270*/  ST.E desc[UR18][R2.64+0x48], R42 ;  /* 0x0000482a02007985 */ /* 0x000be2000c101912 */
[----:B------:R-:W-:-:S03]  /*2d280*/  R2UR UR8, R4 ;  /* 0x00000000040872ca */ /* 0x000fc600000e0000 */
[----:B------:R5:W-:Y:S01]  /*2d290*/  ST.E desc[UR20][R2.64+0x4c], R43 ;  /* 0x00004c2b02007985 */ /* 0x000be2000c101914 */
[----:B------:R-:W-:-:S03]  /*2d2a0*/  R2UR UR9, R5 ;  /* 0x00000000050972ca */ /* 0x000fc600000e0000 */
[----:B------:R5:W-:Y:S04]  /*2d2b0*/  ST.E desc[UR22][R2.64+0x50], R44 ;  /* 0x0000502c02007985 */ /* 0x000be8000c101916 */
[----:B------:R5:W-:Y:S04]  /*2d2c0*/  ST.E desc[UR24][R2.64+0x54], R45 ;  /* 0x0000542d02007985 */ /* 0x000be8000c101918 */
[----:B------:R5:W-:Y:S01]  /*2d2d0*/  ST.E desc[UR4][R2.64+0x58], R46 ;  /* 0x0000582e02007985 */ /* 0x000be2000c101904 */
[C---:B------:R-:W-:Y:S02]  /*2d2e0*/  R2UR UR4, R4.reuse ;  /* 0x00000000040472ca */ /* 0x040fe400000e0000 */
[----:B------:R-:W-:Y:S01]  /*2d2f0*/  R2UR UR5, R5 ;  /* 0x00000000050572ca */ /* 0x000fe200000e0000 */
[----:B------:R5:W-:Y:S01]  /*2d300*/  ST.E desc[UR6][R2.64+0x5c], R47 ;  /* 0x00005c2f02007985 */ /* 0x000be2000c101906 */
        /* <DEDUP_REMOVED lines=13> */
[C---:B------:R-:W-:Y:S01]  /*2d3e0*/  R2UR UR21, R5.reuse ;  /* 0x00000000051572ca */ /* 0x040fe200000e0000 */
[----:B------:R5:W-:Y:S01]  /*2d3f0*/  ST.E desc[UR8][R2.64+0x60], R48 ;  /* 0x0000603002007985 */ /* 0x000be2000c101908 */
[C---:B------:R-:W-:Y:S02]  /*2d400*/  R2UR UR22, R4.reuse ;  /* 0x00000000041672ca */ /* 0x040fe400000e0000 */
[C---:B------:R-:W-:Y:S01]  /*2d410*/  R2UR UR23, R5.reuse ;  /* 0x00000000051772ca */ /* 0x040fe200000e0000 */
[----:B------:R5:W-:Y:S01]  /*2d420*/  ST.E desc[UR4][R2.64+0x64], R49 ;  /* 0x0000643102007985 */ /* 0x000be2000c101904 */
[C---:B------:R-:W-:Y:S02]  /*2d430*/  R2UR UR24, R4.reuse ;  /* 0x00000000041872ca */ /* 0x040fe400000e0000 */
[----:B------:R-:W-:Y:S02]  /*2d440*/  R2UR UR25, R5 ;  /* 0x00000000051972ca */ /* 0x000fe400000e0000 */
[----:B------:R-:W-:-:S02]  /*2d450*/  R2UR UR8, R4 ;  /* 0x00000000040872ca */ /* 0x000fc400000e0000 */
[C---:B------:R-:W-:Y:S02]  /*2d460*/  R2UR UR9, R5.reuse ;  /* 0x00000000050972ca */ /* 0x040fe400000e0000 */
[C---:B------:R-:W-:Y:S02]  /*2d470*/  R2UR UR4, R4.reuse ;  /* 0x00000000040472ca */ /* 0x040fe400000e0000 */
[----:B------:R-:W-:Y:S01]  /*2d480*/  R2UR UR5, R5 ;  /* 0x00000000050572ca */ /* 0x000fe200000e0000 */
        /* <DEDUP_REMOVED lines=8> */
[----:B------:R5:W-:Y:S04]  /*2d510*/  ST.E desc[UR20][R2.64+0x80], R56 ;  /* 0x0000803802007985 */ /* 0x000be8000c101914 */
[----:B------:R5:W-:Y:S04]  /*2d520*/  ST.E desc[UR22][R2.64+0x84], R57 ;  /* 0x0000843902007985 */ /* 0x000be8000c101916 */
[----:B------:R5:W-:Y:S01]  /*2d530*/  ST.E desc[UR24][R2.64+0x88], R58 ;  /* 0x0000883a02007985 */ /* 0x000be2000c101918 */
[----:B------:R-:W-:-:S03]  /*2d540*/  R2UR UR10, R4 ;  /* 0x00000000040a72ca */ /* 0x000fc600000e0000 */
[----:B------:R5:W-:Y:S01]  /*2d550*/  ST.E desc[UR8][R2.64+0x8c], R59 ;  /* 0x00008c3b02007985 */ /* 0x000be2000c101908 */
[C---:B------:R-:W-:Y:S02]  /*2d560*/  R2UR UR8, R4.reuse ;  /* 0x00000000040872ca */ /* 0x040fe400000e0000 */
[C---:B------:R-:W-:Y:S01]  /*2d570*/  R2UR UR9, R5.reuse ;  /* 0x00000000050972ca */ /* 0x040fe200000e0000 */
[----:B------:R5:W-:Y:S01]  /*2d580*/  ST.E desc[UR4][R2.64+0x90], R60 ;  /* 0x0000903c02007985 */ /* 0x000be2000c101904 */
        /* <DEDUP_REMOVED lines=289> */
[----:B------:R-:W-:Y:S01]  /*2e7a0*/  R2UR UR57, R5 ;  /* 0x00000000053972ca */ /* 0x000fe200000e0000 */
[----:B------:R-:W-:Y:S01]  /*2e7b0*/  ST.E desc[UR6][R8.64], R193 ;  /* 0x000000c108007985 */ /* 0x000fe2000c101906 */
[----:B------:R-:W-:-:S02]  /*2e7c0*/  R2UR UR60, R4 ;  /* 0x00000000043c72ca */ /* 0x000fc400000e0000 */
[C---:B------:R-:W-:Y:S01]  /*2e7d0*/  R2UR UR61, R5.reuse ;  /* 0x00000000053d72ca */ /* 0x040fe200000e0000 */
[----:B-1----:R-:W5:Y:S01]  /*2e7e0*/  LD.E R24, desc[UR8][R2.64] ;  /* 0x0000000802187980 */ /* 0x002f62000c101900 */
[C---:B------:R-:W-:Y:S02]  /*2e7f0*/  R2UR UR58, R4.reuse ;  /* 0x00000000043a72ca */ /* 0x040fe400000e0000 */
[C---:B------:R-:W-:Y:S01]  /*2e800*/  R2UR UR59, R5.reuse ;  /* 0x00000000053b72ca */ /* 0x040fe200000e0000 */
[----:B--2---:R-:W2:Y:S01]  /*2e810*/  LD.E R25, desc[UR10][R2.64+0x4] ;  /* 0x0000040a02197980 */ /* 0x004ea2000c101900 */
[C---:B------:R-:W-:Y:S02]  /*2e820*/  R2UR UR4, R4.reuse ;  /* 0x00000000040472ca */ /* 0x040fe400000e0000 */
[----:B------:R-:W-:Y:S01]  /*2e830*/  R2UR UR5, R5 ;  /* 0x00000000050572ca */ /* 0x000fe200000e0000 */
[----:B---3--:R-:W2:Y:S01]  /*2e840*/  LD.E R26, desc[UR12][R2.64+0x8] ;  /* 0x0000080c021a7980 */ /* 0x008ea2000c101900 */
[----:B------:R-:W-:-:S02]  /*2e850*/  R2UR UR6, R4 ;  /* 0x00000000040672ca */ /* 0x000fc400000e0000 */
[C---:B------:R-:W-:Y:S01]  /*2e860*/  R2UR UR7, R5.reuse ;  /* 0x00000000050772ca */ /* 0x040fe200000e0000 */
[----:B----4-:R-:W2:Y:S01]  /*2e870*/  LD.E R27, desc[UR14][R2.64+0xc] ;  /* 0x00000c0e021b7980 */ /* 0x010ea2000c101900 */
[C---:B------:R-:W-:Y:S02]  /*2e880*/  R2UR UR8, R4.reuse ;  /* 0x00000000040872ca */ /* 0x040fe400000e0000 */
[C---:B------:R-:W-:Y:S01]  /*2e890*/  R2UR UR9, R5.reuse ;  /* 0x00000000050972ca */ /* 0x040fe200000e0000 */
[----:B-----5:R-:W2:Y:S01]  /*2e8a0*/  LD.E R28, desc[UR16][R2.64+0x10] ;  /* 0x00001010021c7980 */ /* 0x020ea2000c101900 */
[C---:B------:R-:W-:Y:S02]  /*2e8b0*/  R2UR UR10, R4.reuse ;  /* 0x00000000040a72ca */ /* 0x040fe400000e0000 */
[----:B------:R-:W-:Y:S01]  /*2e8c0*/  R2UR UR11, R5 ;  /* 0x00000000050b72ca */ /* 0x000fe200000e0000 */
[----:B------:R-:W2:Y:S01]  /*2e8d0*/  LD.E R29, desc[UR18][R2.64+0x14] ;  /* 0x00001412021d7980 */ /* 0x000ea2000c101900 */
[----:B------:R-:W-:-:S02]  /*2e8e0*/  R2UR UR12, R4 ;  /* 0x00000000040c72ca */ /* 0x000fc400000e0000 */
[C---:B------:R-:W-:Y:S01]  /*2e8f0*/  R2UR UR13, R5.reuse ;  /* 0x00000000050d72ca */ /* 0x040fe200000e0000 */
[----:B------:R-:W2:Y:S01]  /*2e900*/  LD.E R30, desc[UR20][R2.64+0x18] ;  /* 0x00001814021e7980 */ /* 0x000ea2000c101900 */
[C---:B------:R-:W-:Y:S02]  /*2e910*/  R2UR UR14, R4.reuse ;  /* 0x00000000040e72ca */ /* 0x040fe400000e0000 */
[C---:B------:R-:W-:Y:S01]  /*2e920*/  R2UR UR15, R5.reuse ;  /* 0x00000000050f72ca */ /* 0x040fe200000e0000 */
[----:B------:R-:W2:Y:S01]  /*2e930*/  LD.E R31, desc[UR22][R2.64+0x1c] ;  /* 0x00001c16021f7980 */ /* 0x000ea2000c101900 */
        /* <DEDUP_REMOVED lines=303> */
[----:B------:R-:W-:Y:S02]  /*2fc30*/  R2UR UR56, R4 ;  /* 0x00000000043872ca */ /* 0x000fe400000e0000 */
[----:B------:R-:W-:Y:S01]  /*2fc40*/  R2UR UR57, R5 ;  /* 0x00000000053972ca */ /* 0x000fe200000e0000 */
        /* <DEDUP_REMOVED lines=19> */
[----:B------:R-:W-:-:S02]  /*2fd80*/  VIADD R152, R6, 0x80 ;  /* 0x0000008006987836 */ /* 0x000fc40000000000 */
[----:B------:R-:W-:-:S03]  /*2fd90*/  IMAD.MOV.U32 R153, RZ, RZ, R7 ;  /* 0x000000ffff997224 */ /* 0x000fc600078e0007 */
[----:B------:R-:W-:Y:S02]  /*2fda0*/  R2UR UR6, R152 ;  /* 0x00000000980672ca */ /* 0x000fe400000e0000 */
[----:B------:R-:W-:Y:S02]  /*2fdb0*/  R2UR UR7, R153 ;  /* 0x00000000990772ca */ /* 0x000fe400000e0000 */
[----:B------:R-:W-:Y:S02]  /*2fdc0*/  F2FP.F16.F32.PACK_AB R152, R20, R21 ;  /* 0x000000151498723e */ /* 0x000fe400000000ff */
[----:B------:R-:W-:Y:S02]  /*2fdd0*/  F2FP.F16.F32.PACK_AB R154, R18, R19 ;  /* 0x00000013129a723e */ /* 0x000fe400000000ff */
[----:B------:R-:W-:Y:S02]  /*2fde0*/  F2FP.F16.F32.PACK_AB R153, R14, R15 ;  /* 0x0000000f0e99723e */ /* 0x000fe400000000ff */
[----:B------:R-:W-:-:S02]  /*2fdf0*/  F2FP.F16.F32.PACK_AB R155, R12, R13 ;  /* 0x0000000d0c9b723e */ /* 0x000fc400000000ff */
        /* <DEDUP_REMOVED lines=18> */
[----:B------:R-:W-:Y:S02]  /*2ff20*/  R2UR UR24, R4 ;  /* 0x00000000041872ca */ /* 0x000fe400000e0000 */
[----:B------:R-:W-:Y:S01]  /*2ff30*/  R2UR UR25, R5 ;  /* 0x00000000051972ca */ /* 0x000fe200000e0000 */
[----:B--2---:R-:W-:-:S06]  /*2ff40*/  WARPGROUP.ARRIVE ;  /* 0x00000000000079c5 */ /* 0x004fcc0000000000 */
[----:B------:R-:W-:Y:S01]  /*2ff50*/  HGMMA.64x256x16.F32 R24, R152, gdesc[UR4].tnspB, R24, gsb0 ;  /* 0x43e0000498187df0 */ /* 0x000fe20008000818 */
        /* <DEDUP_REMOVED lines=2359> */
[C---:B------:R-:W-:Y:S01]  /*392d0*/  R2UR UR51, R5.reuse ;  /* 0x00000000053372ca */ /* 0x040fe200000e0000 */
[----:B------:R-:W-:Y:S02]  /*392e0*/  WARPGROUP.DEPBAR.LE gsb0, 0x0 ;  /* 0x00008000000079c5 */ /* 0x000fe40000010000 */
        /* <DEDUP_REMOVED lines=351> */
[----:B------:R-:W-:Y:S01]  /*3a8e0*/  ST.E desc[UR6][R2.64+0x1ec], R147 ;  /* 0x0001ec9302007985 */ /* 0x000fe2000c101906 */
[----:B------:R-:W-:-:S03]  /*3a8f0*/  R2UR UR5, R5 ;  /* 0x00000000050572ca */ /* 0x000fc600000e0000 */
[----:B------:R-:W-:Y:S01]  /*3a900*/  ST.E desc[UR8][R2.64+0x1f0], R148 ;  /* 0x0001f09402007985 */ /* 0x000fe2000c101908 */
[----:B------:R-:W-:-:S03]  /*3a910*/  R2UR UR6, R4 ;  /* 0x00000000040672ca */ /* 0x000fc600000e0000 */
[----:B------:R-:W-:Y:S01]  /*3a920*/  ST.E desc[UR10][R2.64+0x1f4], R149 ;  /* 0x0001f49502007985 */ /* 0x000fe2000c10190a */
[----:B------:R-:W-:-:S03]  /*3a930*/  R2UR UR7, R5 ;  /* 0x00000000050772ca */ /* 0x000fc600000e0000 */
[----:B------:R-:W-:Y:S01]  /*3a940*/  ST.E desc[UR12][R2.64+0x1f8], R150 ;  /* 0x0001f89602007985 */ /* 0x000fe2000c10190c */
[C---:B------:R-:W-:Y:S02]  /*3a950*/  R2UR UR8, R4.reuse ;  /* 0x00000000040872ca */ /* 0x040fe400000e0000 */
[C---:B------:R-:W-:Y:S01]  /*3a960*/  R2UR UR9, R5.reuse ;  /* 0x00000000050972ca */ /* 0x040fe200000e0000 */
[----:B------:R-:W-:Y:S01]  /*3a970*/  ST.E desc[UR14][R2.64+0x1fc], R151 ;  /* 0x0001fc9702007985 */ /* 0x000fe2000c10190e */
        /* <DEDUP_REMOVED lines=25> */
[----:B------:R-:W-:Y:S01]  /*3ab10*/  R2UR UR57, R5 ;  /* 0x00000000053972ca */ /* 0x000fe200000e0000 */
[----:B------:R5:W-:Y:S01]  /*3ab20*/  ST.E desc[UR4][R2.64+0x1e8], R146 ;  /* 0x0001e89202007985 */ /* 0x000be2000c101904 */
[----:B------:R-:W-:-:S03]  /*3ab30*/  R2UR UR60, R4 ;  /* 0x00000000043c72ca */ /* 0x000fc600000e0000 */
[----:B------:R-:W-:Y:S01]  /*3ab40*/  ST.E desc[UR6][R8.64], R193 ;  /* 0x000000c108007985 */ /* 0x000fe2000c101906 */
[C---:B------:R-:W-:Y:S02]  /*3ab50*/  R2UR UR61, R5.reuse ;  /* 0x00000000053d72ca */ /* 0x040fe400000e0000 */
        /* <DEDUP_REMOVED lines=324> */
[----:B------:R-:W-:Y:S01]  /*3bfa0*/  R2UR UR56, R4 ;  /* 0x00000000043872ca */ /* 0x000fe200000e0000 */
[----:B------:R-:W2:Y:S01]  /*3bfb0*/  LD.E R132, desc[UR4][R2.64+0x1b0] ;  /* 0x0001b00402847980 */ /* 0x000ea2000c101900 */
[----:B------:R-:W-:-:S03]  /*3bfc0*/  R2UR UR57, R5 ;  /* 0x00000000053972ca */ /* 0x000fc600000e0000 */
        /* <DEDUP_REMOVED lines=19> */
[----:B------:R-:W-:Y:S01]  /*3c100*/  VIADD R6, R6, 0x280 ;  /* 0x0000028006067836 */ /* 0x000fe20000000000 */
[----:B------:R-:W-:-:S04]  /*3c110*/  R2UR UR7, R7 ;  /* 0x00000000070772ca */ /* 0x000fc800000e0000 */
[----:B------:R-:W-:Y:S02]  /*3c120*/  R2UR UR6, R6 ;  /* 0x00000000060672ca */ /* 0x000fe400000e0000 */
[----:B------:R-:W-:Y:S02]  /*3c130*/  F2FP.F16.F32.PACK_AB R152, R190, R191 ;  /* 0x000000bfbe98723e */ /* 0x000fe400000000ff */
[----:B------:R-:W-:Y:S02]  /*3c140*/  F2FP.F16.F32.PACK_AB R154, R188, R189 ;  /* 0x000000bdbc9a723e */ /* 0x000fe400000000ff */
[----:B------:R-:W-:Y:S02]  /*3c150*/  F2FP.F16.F32.PACK_AB R153, R161, R162 ;  /* 0x000000a2a199723e */ /* 0x000fe400000000ff */
[----:B------:R-:W-:Y:S02]  /*3c160*/  F2FP.F16.F32.PACK_AB R155, R159, R160 ;  /* 0x000000a09f9b723e */ /* 0x000fe400000000ff */
        /* <DEDUP_REMOVED lines=27> */
[----:B------:R-:W-:Y:S01]  /*3c320*/  R2UR UR29, R5 ;  /* 0x00000000051d72ca */ /* 0x000fe200000e0000 */
[----:B------:R-:W-:-:S02]  /*3c330*/  WARPGROUP.DEPBAR.LE gsb0, 0x0 ;  /* 0x00008000000079c5 */ /* 0x000fc40000010000 */
[----:B------:R-:W-:Y:S01]  /*3c340*/  ST.E desc[UR4][R2.64], R24 ;  /* 0x0000001802007985 */ /* 0x000fe2000c101904 */
[C---:B------:R-:W-:Y:S02]  /*3c350*/  R2UR UR4, R4.reuse ;  /* 0x00000000040472ca */ /* 0x040fe400000e0000 */
[C---:B------:R-:W-:Y:S01]  /*3c360*/  R2UR UR5, R5.reuse ;  /* 0x00000000050572ca */ /* 0x040fe200000e0000 */
[----:B------:R-:W-:Y:S01]  /*3c370*/  ST.E desc[UR6][R2.64+0x4], R25 ;  /* 0x0000041902007985 */ /* 0x000fe2000c101906 */
[C---:B------:R-:W-:Y:S02]  /*3c380*/  R2UR UR6, R4.reuse ;  /* 0x00000000040672ca */ /* 0x040fe400000e0000 */
[----:B------:R-:W-:Y:S01]  /*3c390*/  R2UR UR7, R5 ;  /* 0x00000000050772ca */ /* 0x000fe200000e0000 */
[----:B------:R-:W-:Y:S04]  /*3c3a0*/  ST.E desc[UR8][R2.64+0x8], R26 ;  /* 0x0000081a02007985 */ /* 0x000fe8000c101908 */
[----:B------:R-:W-:Y:S04]  /*3c3b0*/  ST.E desc[UR10][R2.64+0xc], R27 ;  /* 0x00000c1b02007985 */ /* 0x000fe8000c10190a */
[----:B------:R-:W-:Y:S01]  /*3c3c0*/  ST.E desc[UR12][R2.64+0x10], R28 ;  /* 0x0000101c02007985 */ /* 0x000fe2000c10190c */
[----:B------:R-:W-:-:S03]  /*3c3d0*/  R2UR UR8, R4 ;  /* 0x00000000040872ca */ /* 0x000fc600000e0000 */
[----:B------:R-:W-:Y:S01]  /*3c3e0*/  ST.E desc[UR14][R2.64+0x14], R29 ;  /* 0x0000141d02007985 */ /* 0x000fe2000c10190e */
[----:B------:R-:W-:-:S03]  /*3c3f0*/  R2UR UR9, R5 ;  /* 0x00000000050972ca */ /* 0x000fc600000e0000 */
[----:B------:R-:W-:Y:S04]  /*3c400*/  ST.E desc[UR16][R2.64+0x18], R30 ;  /* 0x0000181e02007985 */ /* 0x000fe8000c101910 */
[----:B------:R-:W-:Y:S04]  /*3c410*/  ST.E desc[UR18][R2.64+0x1c], R31 ;  /* 0x00001c1f02007985 */ /* 0x000fe8000c101912 */
[----:B------:R-:W-:Y:S04]  /*3c420*/  ST.E desc[UR20][R2.64+0x20], R32 ;  /* 0x0000202002007985 */ /* 0x000fe8000c101914 */
[----:B------:R-:W-:Y:S04]  /*3c430*/  ST.E desc[UR22][R2.64+0x24], R33 ;  /* 0x0000242102007985 */ /* 0x000fe8000c101916 */
        /* <DEDUP_REMOVED lines=19> */
[----:B------:R-:W-:Y:S01]  /*3c570*/  ST.E desc[UR8][R2.64+0x34], R37 ;  /* 0x0000342502007985 */ /* 0x000fe2000c101908 */
        /* <DEDUP_REMOVED lines=8> */
[----:B------:R-:W-:Y:S01]  /*3c600*/  R2UR UR5, R5 ;  /* 0x00000000050572ca */ /* 0x000fe200000e0000 */
[----:B------:R-:W-:Y:S04]  /*3c610*/  ST.E desc[UR6][R2.64+0x3c], R39 ;  /* 0x00003c2702007985 */ /* 0x000fe8000c101906 */
[----:B------:R-:W-:Y:S04]  /*3c620*/  ST.E desc[UR10][R2.64+0x40], R40 ;  /* 0x0000402802007985 */ /* 0x000fe8000c10190a */
[----:B------:R-:W-:Y:S04]  /*3c630*/  ST.E desc[UR12][R2.64+0x44], R41 ;  /* 0x0000442902007985 */ /* 0x000fe8000c10190c */
        /* <DEDUP_REMOVED lines=8> */
[----:B------:R-:W-:Y:S01]  /*3c6c0*/  ST.E desc[UR8][R2.64+0x60], R48 ;  /* 0x0000603002007985 */ /* 0x000fe2000c101908 */
[C---:B------:R-:W-:Y:S02]  /*3c6d0*/  R2UR UR8, R4.reuse ;  /* 0x00000000040872ca */ /* 0x040fe400000e0000 */
[----:B------:R-:W-:Y:S01]  /*3c6e0*/  R2UR UR9, R5 ;  /* 0x00000000050972ca */ /* 0x000fe200000e0000 */
[----:B------:R-:W-:Y:S01]  /*3c6f0*/  ST.E desc[UR4][R2.64+0x64], R49 ;  /* 0x0000643102007985 */ /* 0x000fe2000c101904 */
        /* <DEDUP_REMOVED lines=14> */
[----:B------:R-:W-:Y:S01]  /*3c7e0*/  ST.E desc[UR6][R2.64+0x68], R50 ;  /* 0x0000683202007985 */ /* 0x000fe2000c101906 */
        /* <DEDUP_REMOVED lines=288> */
[----:B------:R-:W2:Y:S01]  /*3d9f0*/  LD.E R7, desc[UR28][R2.64] ;  /* 0x0000001c02077980 */ /* 0x000ea2000c101900 */
[----:B------:R-:W-:-:S02]  /*3da00*/  R2UR UR4, R4 ;  /* 0x00000000040472ca */ /* 0x000fc400000e0000 */
[C---:B------:R-:W-:Y:S02]  /*3da10*/  R2UR UR5, R5.reuse ;  /* 0x00000000050572ca */ /* 0x040fe400000e0000 */
[----:B------:R-:W-:Y:S02]  /*3da20*/  R2UR UR6, R4 ;  /* 0x00000000040672ca */ /* 0x000fe400000e0000 */
[----:B------:R-:W-:-:S09]  /*3da30*/  R2UR UR7, R5 ;  /* 0x00000000050772ca */ /* 0x000fd200000e0000 */
[----:B--2---:R2:W-:Y:S04]  /*3da40*/  ST.E desc[UR4][R2.64], R7 ;  /* 0x0000000702007985 */ /* 0x0045e8000c101904 */
[----:B------:R-:W3:Y:S01]  /*3da50*/  LD.E R11, desc[UR6][R2.64+0x4] ;  /* 0x00000406020b7980 */ /* 0x000ee2000c101900 */
[C---:B------:R-:W-:Y:S02]  /*3da60*/  R2UR UR4, R4.reuse ;  /* 0x00000000040472ca */ /* 0x040fe400000e0000 */
[C---:B------:R-:W-:Y:S02]  /*3da70*/  R2UR UR5, R5.reuse ;  /* 0x00000000050572ca */ /* 0x040fe400000e0000 */
[----:B------:R-:W-:Y:S02]  /*3da80*/  R2UR UR6, R4 ;  /* 0x00000000040672ca */ /* 0x000fe400000e0000 */
[----:B------:R-:W-:-:S09]  /*3da90*/  R2UR UR7, R5 ;  /* 0x00000000050772ca */ /* 0x000fd200000e0000 */
[----:B---3--:R3:W-:Y:S04]  /*3daa0*/  ST.E desc[UR4][R2.64+0x4], R11 ;  /* 0x0000040b02007985 */ /* 0x0087e8000c101904 */
[----:B------:R-:W4:Y:S01]  /*3dab0*/  LD.E R13, desc[UR6][R2.64+0x8] ;  /* 0x00000806020d7980 */ /* 0x000f22000c101900 */
[C---:B------:R-:W-:Y:S02]  /*3dac0*/  R2UR UR4, R4.reuse ;  /* 0x00000000040472ca */ /* 0x040fe400000e0000 */
[C---:B------:R-:W-:Y:S02]  /*3dad0*/  R2UR UR5, R5.reuse ;  /* 0x00000000050572ca */ /* 0x040fe400000e0000 */
[----:B------:R-:W-:Y:S02]  /*3dae0*/  R2UR UR6, R4 ;  /* 0x00000000040672ca */ /* 0x000fe400000e0000 */
[----:B------:R-:W-:-:S09]  /*3daf0*/  R2UR UR7, R5 ;  /* 0x00000000050772ca */ /* 0x000fd200000e0000 */
[----:B----4-:R4:W-:Y:S04]  /*3db00*/  ST.E desc[UR4][R2.64+0x8], R13 ;  /* 0x0000080d02007985 */ /* 0x0109e8000c101904 */
[----:B-1----:R-:W5:Y:S01]  /*3db10*/  LD.E R9, desc[UR6][R2.64+0xc] ;  /* 0x00000c0602097980 */ /* 0x002f62000c101900 */
[C---:B------:R-:W-:Y:S02]  /*3db20*/  R2UR UR4, R4.reuse ;  /* 0x00000000040472ca */ /* 0x040fe400000e0000 */
[C---:B------:R-:W-:Y:S02]  /*3db30*/  R2UR UR5, R5.reuse ;  /* 0x00000000050572ca */ /* 0x040fe400000e0000 */
[----:B------:R-:W-:Y:S02]  /*3db40*/  R2UR UR6, R4 ;  /* 0x00000000040672ca */ /* 0x000fe400000e0000 */
[----:B------:R-:W-:-:S09]  /*3db50*/  R2UR UR7, R5 ;  /* 0x00000000050772ca */ /* 0x000fd200000e0000 */
[----:B-----5:R1:W-:Y:S04]  /*3db60*/  ST.E desc[UR4][R2.64+0xc], R9 ;  /* 0x00000c0902007985 */ /* 0x0203e8000c101904 */
[----:B--2---:R-:W2:Y:S01]  /*3db70*/  LD.E R7, desc[UR6][R2.64+0x10] ;  /* 0x0000100602077980 */ /* 0x004ea2000c101900 */
[C---:B------:R-:W-:Y:S02]  /*3db80*/  R2UR UR4, R4.reuse ;  /* 0x00000000040472ca */ /* 0x040fe400000e0000 */
[C---:B------:R-:W-:Y:S02]  /*3db90*/  R2UR UR5, R5.reuse ;  /* 0x00000000050572ca */ /* 0x040fe400000e0000 */
[----:B------:R-:W-:Y:S02]  /*3dba0*/  R2UR UR6, R4 ;  /* 0x00000000040672ca */ /* 0x000fe400000e0000 */
[----:B------:R-:W-:-:S09]  /*3dbb0*/  R2UR UR7, R5 ;  /* 0x00000000050772ca */ /* 0x000fd200000e0000 */
[----:B--2---:R2:W-:Y:S04]  /*3dbc0*/  ST.E desc[UR4][R2.64+0x10], R7 ;  /* 0x0000100702007985 */ /* 0x0045e8000c101904 */
[----:B---3--:R-:W3:Y:S01]  /*3dbd0*/  LD.E R11, desc[UR6][R2.64+0x14] ;  /* 0x00001406020b7980 */ /* 0x008ee2000c101900 */
[C---:B------:R-:W-:Y:S02]  /*3dbe0*/  R2UR UR4, R4.reuse ;  /* 0x00000000040472ca */ /* 0x040fe400000e0000 */
[C---:B------:R-:W-:Y:S02]  /*3dbf0*/  R2UR UR5, R5.reuse ;  /* 0x00000000050572ca */ /* 0x040fe400000e0000 */
[----:B------:R-:W-:Y:S02]  /*3dc00*/  R2UR UR6, R4 ;  /* 0x00000000040672ca */ /* 0x000fe400000e0000 */
[----:B------:R-:W-:-:S09]  /*3dc10*/  R2UR UR7, R5 ;  /* 0x00000000050772ca */ /* 0x000fd200000e0000 */
[----:B---3--:R3:W-:Y:S04]  /*3dc20*/  ST.E desc[UR4][R2.64+0x14], R11 ;  /* 0x0000140b02007985 */ /* 0x0087e8000c101904 */
[----:B----4-:R-:W4:Y:S01]  /*3dc30*/  LD.E R13, desc[UR6][R2.64+0x18] ;  /* 0x00001806020d7980 */ /* 0x010f22000c101900 */
        /* <DEDUP_REMOVED lines=719> */
[----:B----4-:R-:W3:Y:S01]  /*40930*/  LD.E R13, desc[UR6][R2.64+0x1f8] ;  /* 0x0001f806020d7980 */ /* 0x010ee2000c101900 */
[C---:B------:R-:W-:Y:S02]  /*40940*/  R2UR UR4, R4.reuse ;  /* 0x00000000040472ca */ /* 0x040fe400000e0000 */
[C---:B------:R-:W-:Y:S02]  /*40950*/  R2UR UR5, R5.reuse ;  /* 0x00000000050572ca */ /* 0x040fe400000e0000 */
[----:B------:R-:W-:Y:S02]  /*40960*/  R2UR UR6, R4 ;  /* 0x00000000040672ca */ /* 0x000fe400000e0000 */
[----:B------:R-:W-:-:S02]  /*40970*/  R2UR UR7, R5 ;  /* 0x00000000050772ca */ /* 0x000fc400000e0000 */
[----:B------:R-:W-:-:S07]  /*40980*/  LOP3.LUT P6, RZ, R199, 0x7f, RZ, 0xc0, !PT ;  /* 0x0000007fc7ff7812 */ /* 0x000fce00078cc0ff */
[----:B---3--:R2:W-:Y:S04]  /*40990*/  ST.E desc[UR4][R2.64+0x1f8], R13 ;  /* 0x0001f80d02007985 */ /* 0x0085e8000c101904 */
[----:B-1----:R-:W3:Y:S01]  /*409a0*/  LD.E R9, desc[UR6][R2.64+0x1fc] ;  /* 0x0001fc0602097980 */ /* 0x002ee2000c101900 */
[----:B------:R-:W-:Y:S02]  /*409b0*/  R2UR UR4, R4 ;  /* 0x00000000040472ca */ /* 0x000fe400000e0000 */
[----:B------:R-:W-:-:S13]  /*409c0*/  R2UR UR5, R5 ;  /* 0x00000000050572ca */ /* 0x000fda00000e0000 */
[----:B---3--:R2:W-:Y:S01]  /*409d0*/  ST.E desc[UR4][R2.64+0x1fc], R9 ;  /* 0x0001fc0902007985 */ /* 0x0085e2000c101904 */
[----:B------:R-:W-:Y:S05]  /*409e0*/  @P6 BRA `(.L_x_8941) ;  /* 0x0000000000306947 */ /* 0x000fea0003800000 */
[----:B--2---:R-:W2:Y:S04]  /*409f0*/  LDL.64 R2, [R0+0x40] ;  /* 0x0000400000027983 */ /* 0x004ea80000100a00 */
[----:B------:R-:W3:Y:S01]  /*40a00*/  LDL.64 R6, [R0] ;  /* 0x0000000000067983 */ /* 0x000ee20000100a00 */
[C---:B------:R-:W-:Y:S02]  /*40a10*/  R2UR UR4, R4.reuse ;  /* 0x00000000040472ca */ /* 0x040fe400000e0000 */
[C---:B------:R-:W-:Y:S02]  /*40a20*/  R2UR UR5, R5.reuse ;  /* 0x00000000050572ca */ /* 0x040fe400000e0000 */
[----:B------:R-:W-:Y:S02]  /*40a30*/  R2UR UR6, R4 ;  /* 0x00000000040672ca */ /* 0x000fe400000e0000 */
[----:B------:R-:W-:-:S09]  /*40a40*/  R2UR UR7, R5 ;  /* 0x00000000050772ca */ /* 0x000fd200000e0000 */
[----:B--2---:R-:W2:Y:S04]  /*40a50*/  LD.E.64 R2, desc[UR4][R2.64+0x30] ;  /* 0x0000300402027980 */ /* 0x004ea8000c101b00 */
[----:B---3--:R-:W3:Y:S01]  /*40a60*/  LD.E R6, desc[UR6][R6.64] ;  /* 0x0000000606067980 */ /* 0x008ee2000c101900 */
[----:B--2---:R-:W-:-:S05]  /*40a70*/  MOV R5, R2 ;  /* 0x0000000200057202 */ /* 0x004fca0000000f00 */
[----:B---3--:R-:W-:-:S05]  /*40a80*/  IMAD R4, R6, 0x8, R5 ;  /* 0x0000000806047824 */ /* 0x008fca00078e0205 */
[----:B------:R-:W-:-:S04]  /*40a90*/  PRMT R4, RZ, 0x654, R4 ;  /* 0x00000654ff047816 */ /* 0x000fc80000000004 */
[----:B------:R1:W-:Y:S03]  /*40aa0*/  SYNCS.ARRIVE.TRANS64.RED.A1T0 RZ, [R4+URZ], RZ ;  /* 0x000000ff04ff79a7 */ /* 0x0003e6000810043f */
.L_x_8941:
[----:B--2---:R-:W-:Y:S02]  /*40ab0*/  IMAD.MOV.U32 R2, RZ, RZ, R201 ;  /* 0x000000ffff027224 */ /* 0x004fe400078e00c9 */
[----:B------:R-:W-:-:S04]  /*40ac0*/  IMAD.MOV.U32 R3, RZ, RZ, 0x0 ;  /* 0x00000000ff037424 */ /* 0x000fc800078e00ff */
[----:B-1----:R-:W-:Y:S05]  /*40ad0*/  RET.REL.NODEC R2 `(_ZN7cutlass13device_kernelIN5flash11enable_sm90INS1_16FlashAttnFwdSm90INS1_25CollectiveMainloopFwdSm90ILi2EN4cute5tupleIJNS5_1CILi1EEES8_S8_EEENS6_IJNS7_ILi128EEENS7_ILi96EEENS7_ILi64EEEEEELi256ENS_6half_tEfNS_4arch4Sm90ELb0ELb1ELb1ELb0ELb0ELb0ELb1ELb1ELb0ELb0ELb0ELb0EEENS1_21CollectiveEpilogueFwdINS6_IJSA_NS7_ILi256EEESB_EEES9_SE_SG_Li256ELb0ELb0ELb0ELb0EEENS1_30DynamicPersistentTileSchedulerILi256ELi32ELb0ELb0ELb1EEEEEEEEEvNT_6ParamsE) ;  /* 0xfffffbf402487950 */ /* 0x002fea0003c3ffff */
.L_x_8919:
[----:B-1----:R1:W2:Y:S02]  /*40ae0*/  SYNCS.PHASECHK.TRANS64.TRYWAIT P0, [R2+URZ], R3 ;  /* 0x00000003020075a7 */ /* 0x0022a4000800017f */
[----:B--2---:R-:W-:Y:S05]  /*40af0*/  @!P0 NANOSLEEP.SYNCS 0x989680 ;  /* 0x009896800000895d */ /* 0x004fea0003900000 */
[----:B------:R-:W2:Y:S02]  /*40b00*/  @!P0 SYNCS.PHASECHK.TRANS64 P0, [R2+URZ], R3 ;  /* 0x00000003020085a7 */ /* 0x000ea4000800007f */
[----:B--2---:R-:W-:Y:S05]  /*40b10*/  @!P0 BRA `(.L_x_8919) ;  /* 0xfffffffc00f08947 */ /* 0x004fea000383ffff */
[----:B------:R-:W-:Y:S05]  /*40b20*/  BRA `(.L_x_8918) ;  /* 0xfffffe4800947947 */ /* 0x000fea000383ffff */
.L_x_8926:
[----:B-1----:R1:W2:Y:S02]  /*40b30*/  SYNCS.PHASECHK.TRANS64.TRYWAIT P0, [R8+URZ], R9 ;  /* 0x00000009080075a7 */ /* 0x0022a4000800017f */
[----:B--2---:R-:W-:Y:S05]  /*40b40*/  @!P0 NANOSLEEP.SYNCS 0x989680 ;  /* 0x009896800000895d */ /* 0x004fea0003900000 */
[----:B------:R-:W2:Y:S02]  /*40b50*/  @!P0 SYNCS.PHASECHK.TRANS64 P0, [R8+URZ], R9 ;  /* 0x00000009080085a7 */ /* 0x000ea4000800007f */
[----:B--2---:R-:W-:Y:S05]  /*40b60*/  @!P0 BRA `(.L_x_8926) ;  /* 0xfffffffc00f08947 */ /* 0x004fea000383ffff */
[----:B------:R-:W-:Y:S05]  /*40b70*/  BRA `(.L_x_8925) ;  /* 0xfffffe5000687947 */ /* 0x000fea000383ffff */
.L_x_8942:
        /* <DEDUP_REMOVED lines=16> */
.L_x_11966:


//--------------------- .text._ZN7cutlass13device_kernelIN5flash11enable_sm90INS1_16FlashAttnFwdSm90INS1_25CollectiveMainloopFwdSm90ILi2EN4cute5tupleIJNS5_1CILi1EEES8_S8_EEENS6_IJNS7_ILi128EEENS7_ILi96EEENS7_ILi64EEEEEELi256ENS_6half_tEfNS_4arch4Sm90ELb0ELb1ELb1ELb1ELb0ELb0ELb0ELb1ELb0ELb0ELb0ELb0EEENS1_21CollectiveEpilogueFwdINS6_IJSA_NS7_ILi256EEESB_EEES9_SE_SG_Li256ELb1ELb0ELb0ELb0EEENS1_36VarlenDynamicPersistentTileSchedulerILi128ELi96ELi256ELi32ELb0ELb0ELb1ELb1ELb0ELb1EEEEEEEEEvNT_6ParamsE --------------------------
	.section	.text._ZN7cutlass13device_kernelIN5flash11enable_sm90INS1_16FlashAttnFwdSm90INS1_25CollectiveMainloopFwdSm90ILi2EN4cute5tupleIJNS5_1CILi1EEES8_S8_EEENS6_IJNS7_ILi128EEENS7_ILi96EEENS7_ILi64EEEEEELi256ENS_6half_tEfNS_4arch4Sm90ELb0ELb1ELb1ELb1ELb0ELb0ELb0ELb1ELb0ELb0ELb0ELb0EEENS1_21CollectiveEpilogueFwdINS6_IJSA_NS7_ILi256EEESB_EEES9_SE_SG_Li256ELb1ELb0ELb0ELb0EEENS1_36VarlenDynamicPersistentTileSchedulerILi128ELi96ELi256ELi32ELb0ELb0ELb1ELb1ELb0ELb1EEEEEEEEEvNT_6ParamsE,"ax",@progbits
	.align	128
.text._ZN7cutlass13device_kernelIN5flash11enable_sm90INS1_16FlashAttnFwdSm90INS1_25CollectiveMainloopFwdSm90ILi2EN4cute5tupleIJNS5_1CILi1EEES8_S8_EEENS6_IJNS7_ILi128EEENS7_ILi96EEENS7_ILi64EEEEEELi256ENS_6half_tEfNS_4arch4Sm90ELb0ELb1ELb1ELb1ELb0ELb0ELb0ELb1ELb0ELb0ELb0ELb0EEENS1_21CollectiveEpilogueFwdINS6_IJSA_NS7_ILi256EEESB_EEES9_SE_SG_Li256ELb1ELb0ELb0ELb0EEENS1_36VarlenDynamicPersistentTileSchedulerILi128ELi96ELi256ELi32ELb0ELb0ELb1ELb1ELb0ELb1EEEEEEEEEvNT_6ParamsE:
        .type           _ZN7cutlass13device_kernelIN5flash11enable_sm90INS1_16FlashAttnFwdSm90INS1_25CollectiveMainloopFwdSm90ILi2EN4cute5tupleIJNS5_1CILi1EEES8_S8_EEENS6_IJNS7_ILi128EEENS7_ILi96EEENS7_ILi64EEEEEELi256ENS_6half_tEfNS_4arch4Sm90ELb0ELb1ELb1ELb1ELb0ELb0ELb0ELb1ELb0ELb0ELb0ELb0EEENS1_21CollectiveEpilogueFwdINS6_IJSA_NS7_ILi256EEESB_EEES9_SE_SG_Li256ELb1ELb0ELb0ELb0EEENS1_36VarlenDynamicPersistentTileSchedulerILi128ELi96ELi256ELi32ELb0ELb0ELb1ELb1ELb0ELb1EEEEEEEEEvNT_6ParamsE,@function
        .size           _ZN7cutlass13device_kernelIN5flash11enable_sm90INS1_16FlashAttnFwdSm90INS1_25CollectiveMainloopFwdSm90ILi2EN4cute5tupleIJNS5_1CILi1EEES8_S8_EEENS6_IJNS7_ILi128EEENS7_ILi96EEENS7_ILi64EEEEEELi256ENS_6half_tEfNS_4arch4Sm90ELb0ELb1ELb1ELb1ELb0ELb0ELb0ELb1ELb0ELb0ELb0ELb0EEENS1_21CollectiveEpilogueFwdINS6_IJSA_NS7_ILi256EEESB_EEES9_SE_SG_Li256ELb1ELb0ELb0ELb0EEENS1_36VarlenDynamicPersistentTileSchedulerILi128ELi96ELi256ELi32ELb0ELb0ELb1ELb1ELb0ELb1EEEEEEEEEvNT_6ParamsE,(.L_x_11968 - _ZN7cutlass13device_kernelIN5flash11enable_sm90INS1_16FlashAttnFwdSm90INS1_25CollectiveMainloopFwdSm90ILi2EN4cute5tupleIJNS5_1CILi1EEES8_S8_EEENS6_IJNS7_ILi128EEENS7_ILi96EEENS7_ILi64EEEEEELi256ENS_6half_tEfNS_4arch4Sm90ELb0ELb1ELb1ELb1ELb0ELb0ELb0ELb1ELb0ELb0ELb0ELb0EEENS1_21CollectiveEpilogueFwdINS6_IJSA_NS7_ILi256EEESB_EEES9_SE_SG_Li256ELb1ELb0ELb0ELb0EEENS1_36VarlenDynamicPersistentTileSchedulerILi128ELi96ELi256ELi32ELb0ELb0ELb1ELb1ELb0ELb1EEEEEEEEEvNT_6ParamsE)
        .other          _ZN7cutlass13device_kernelIN5flash11enable_sm90INS1_16FlashAttnFwdSm90INS1_25CollectiveMainloopFwdSm90ILi2EN4cute5tupleIJNS5_1CILi1EEES8_S8_EEENS6_IJNS7_ILi128EEENS7_ILi96EEENS7_ILi64EEEEEELi256ENS_6half_tEfNS_4arch4Sm90ELb0ELb1ELb1ELb1ELb0ELb0ELb0ELb1ELb0ELb0ELb0ELb0EEENS1_21CollectiveEpilogueFwdINS6_IJSA_NS7_ILi256EEESB_EEES9_SE_SG_Li256ELb1ELb0ELb0ELb0EEENS1_36VarlenDynamicPersistentTileSchedulerILi128ELi96ELi256ELi32ELb0ELb0ELb1ELb1ELb0ELb1EEEEEEEEEvNT_6ParamsE,@"STO_CUDA_ENTRY STV_DEFAULT"
_ZN7cutlass13device_kernelIN5flash11enable_sm90INS1_16FlashAttnFwdSm90INS1_25CollectiveMainloopFwdSm90ILi2EN4cute5tupleIJNS5_1CILi1EEES8_S8_EEENS6_IJNS7_ILi128EEENS7_ILi96EEENS7_ILi64EEEEEELi256ENS_6half_tEfNS_4arch4Sm90ELb0ELb1ELb1ELb1ELb0ELb0ELb0ELb1ELb0ELb0ELb0ELb0EEENS1_21CollectiveEpilogueFwdINS6_IJSA_NS7_ILi256EEESB_EEES9_SE_SG_Li256ELb1ELb0ELb0ELb0EEENS1_36VarlenDynamicPersistentTileSchedulerILi128ELi96ELi256ELi32ELb0ELb0ELb1ELb1ELb0ELb1EEEEEEEEEvNT_6ParamsE:
        /* <DEDUP_REMOVED lines=21> */
.L_x_8944:
[----:B------:R-:W-:Y:S05]  /*0150*/  BSYNC B0 ;  /* 0x0000000000007941 */ /* 0x000fea0003800000 */
.L_x_8943:
        /* <DEDUP_REMOVED lines=41> */
.L_x_8945:
        /* <DEDUP_REMOVED lines=22> */
.L_x_8946:
        /* <DEDUP_REMOVED lines=18> */
.L_x_8947:
        /* <DEDUP_REMOVED lines=22> */
.L_x_8948:
        /* <DEDUP_REMOVED lines=22> */
.L_x_8949:
[----:B------:R-:W-:Y:S01]  /*0930*/  PLOP3.LUT P0, PT, PT, PT, UP0, 0x80, 0x0 ;  /* 0x000000000000781c */ /* 0x000fe20003f0f008 */
[----:B------:R-:W-:Y:S01]  /*0940*/  UMOV UR36, 0x1 ;  /* 0x0000000100247882 */ /* 0x000fe20000000000 */
[----:B------:R-:W-:Y:S01]  /*0950*/  NOP ;  /* 0x0000000000007918 */ /* 0x000fe20000000000 */
[----:B------:R-:W-:Y:S01]  /*0960*/  USEL UR36, UR36, 0x2, !UP0 ;  /* 0x0000000224247887 */ /* 0x000fe2000c000000 */
[----:B------:R-:W-:Y:S01]  /*0970*/  ULDC.64 UR38, c[0x0][0x208] ;  /* 0x0000820000267ab9 */ /* 0x000fe20000000a00 */
[----:B012-4-:R-:W-:Y:S08]  /*0980*/  BAR.SYNC.DEFER_BLOCKING 0x0 ;  /* 0x0000000000007b1d */ /* 0x017ff00000010000 */
[----:B------:R-:W-:Y:S05]  /*0990*/  @!P0 BRA `(.L_x_8950) ;  /* 0x0000010400f08947 */ /* 0x000fea0003800000 */
.L_x_8951:
        /* <DEDUP_REMOVED lines=8> */
[----:B-1----:R-:W-:Y:S01]  /*0a20*/  ULEA UR4, UR5, UR4, 0x18 ;  /* 0x0000000405047291 */ /* 0x002fe2000f8ec03f */
[----:B0-----:R-:W-:-:S04]  /*0a30*/  SHF.R.U32.HI R0, RZ, 0x7, R0 ;  /* 0x00000007ff007819 */ /* 0x001fc80000011600 */
[----:B------:R-:W-:-:S13]  /*0a40*/  ISETP.NE.AND P0, PT, R0, 0x1, PT ;  /* 0x000000010000780c */ /* 0x000fda0003f05270 */
[----:B------:R-:W-:Y:S08]  /*0a50*/  @!P0 BAR.ARV 0x9, 0x100 ;  /* 0x0244000000008b1d */ /* 0x000ff00000002000 */
[----:B------:R-:W-:Y:S06]  /*0a60*/  BAR.SYNC.DEFER_BLOCKING 0x5, 0x120 ;  /* 0x0144800000007b1d */ /* 0x000fec0000010000 */
        /* <DEDUP_REMOVED lines=8> */
[----:B------:R-:W-:Y:S01]  /*0af0*/  R2UR UR5, R203 ;  /* 0x00000000cb0572ca */ /* 0x000fe200000e0000 */
[----:B------:R-:W-:Y:S01]  /*0b00*/  UMOV UR41, URZ ;  /* 0x0000003f00297c82 */ /* 0x000fe20008000000 */
[----:B------:R-:W-:Y:S01]  /*0b10*/  UMOV UR40, URZ ;  /* 0x0000003f00287c82 */ /* 0x000fe20008000000 */
[----:B------:R-:W-:Y:S01]  /*0b20*/  UMOV UR37, URZ ;  /* 0x0000003f00257c82 */ /* 0x000fe20008000000 */
[----:B0-----:R-:W-:-:S05]  /*0b30*/  VIADD R209, R0, 0xffffff80 ;  /* 0xffffff8000d17836 */ /* 0x001fca0000000000 */
[----:B------:R-:W-:-:S04]  /*0b40*/  SHF.R.S32.HI R0, RZ, 0x1f, R209 ;  /* 0x0000001fff007819 */ /* 0x000fc800000114d1 */
[CC--:B------:R-:W-:Y:S02]  /*0b50*/  LEA.HI R2, R0.reuse, R209.reuse, RZ, 0x7 ;  /* 0x000000d100027211 */ /* 0x0c0fe400078f38ff */
[----:B------:R-:W-:Y:S02]  /*0b60*/  LEA.HI R3, R0, R209, RZ, 0x4 ;  /* 0x000000d100037211 */ /* 0x000fe400078f20ff */
[----:B------:R-:W-:Y:S02]  /*0b70*/  LOP3.LUT R4, R2, 0xffffff80, RZ, 0xc0, !PT ;  /* 0xffffff8002047812 */ /* 0x000fe400078ec0ff */
[----:B------:R-:W-:-:S03]  /*0b80*/  SHF.R.S32.HI R207, RZ, 0x7, R2 ;  /* 0x00000007ffcf7819 */ /* 0x000fc60000011402 */
        /* <DEDUP_REMOVED lines=10> */
[----:B------:R-:W-:-:S04]  /*0c30*/  LEA.HI R4, R4, R5, RZ, 0x3 ;  /* 0x0000000504047211 */ /* 0x000fc800078f18ff */
[----:B------:R-:W-:Y:S02]  /*0c40*/  LOP3.LUT R6, R4, 0xfffffff8, RZ, 0xc0, !PT ;  /* 0xfffffff804067812 */ /* 0x000fe400078ec0ff */
[CC--:B------:R-:W-:Y:S02]  /*0c50*/  LEA.HI R4, R0.reuse, R209.reuse, RZ, 0x5 ;  /* 0x000000d100047211 */ /* 0x0c0fe400078f28ff */
[----:B------:R-:W-:Y:S01]  /*0c60*/  LEA.HI R0, R0, R209, RZ, 0x3 ;  /* 0x000000d100007211 */ /* 0x000fe200078f18ff */
[----:B------:R-:W-:Y:S01]  /*0c70*/  IMAD.IADD R9, R5, 0x1, -R6 ;  /* 0x0000000105097824 */ /* 0x000fe200078e0a06 */
[----:B------:R-:W-:Y:S01]  /*0c80*/  SHF.R.S32.HI R6, RZ, 0x4, R3 ;  /* 0x00000004ff067819 */ /* 0x000fe20000011403 */
[----:B------:R-:W-:Y:S01]  /*0c90*/  IMAD.SHL.U32 R5, R4, 0x20, RZ ;  /* 0x0000002004057824 */ /* 0x000fe200078e00ff */
[C---:B------:R-:W-:Y:S01]  /*0ca0*/  LOP3.LUT R4, R3.reuse, 0x3fffff0, RZ, 0xc0, !PT ;  /* 0x03fffff003047812 */ /* 0x040fe200078ec0ff */
[----:B------:R-:W-:Y:S01]  /*0cb0*/  IMAD R9, R8, 0x10, R9 ;  /* 0x0000001008097824 */ /* 0x000fe200078e0209 */
[----:B------:R-:W-:-:S02]  /*0cc0*/  LEA.HI R3, R3, R6, RZ, 0x1 ;  /* 0x0000000603037211 */ /* 0x000fc400078f08ff */
[----:B------:R-:W-:Y:S01]  /*0cd0*/  LOP3.LUT R5, R5, 0xfffffc00, RZ, 0xc0, !PT ;  /* 0xfffffc0005057812 */ /* 0x000fe200078ec0ff */
[----:B------:R-:W-:Y:S01]  /*0ce0*/  IMAD.IADD R4, R209, 0x1, -R4 ;  /* 0x00000001d1047824 */ /* 0x000fe200078e0a04 */
[----:B------:R-:W-:Y:S01]  /*0cf0*/  LOP3.LUT R3, R3, 0x1ffffffe, RZ, 0xc0, !PT ;  /* 0x1ffffffe03037812 */ /* 0x000fe200078ec0ff */
[----:B------:R-:W-:Y:S01]  /*0d00*/  IMAD R206, R2, 0x40, R9 ;  /* 0x0000004002ce7824 */ /* 0x000fe200078e0209 */
[----:B------:R-:W-:Y:S01]  /*0d10*/  LOP3.LUT R2, R0, 0x1ffffff8, RZ, 0xc0, !PT ;  /* 0x1ffffff800027812 */ /* 0x000fe200078ec0ff */
[----:B------:R-:W-:Y:S01]  /*0d20*/  IMAD R4, R4, 0x40, R5 ;  /* 0x0000004004047824 */ /* 0x000fe200078e0205 */
[----:B------:R-:W-:Y:S01]  /*0d30*/  SHF.R.S32.HI R22, RZ, 0x3, R0 ;  /* 0x00000003ff167819 */ /* 0x000fe20000011400 */
[----:B------:R-:W-:Y:S02]  /*0d40*/  IMAD.IADD R3, R6, 0x1, -R3 ;  /* 0x0000000106037824 */ /* 0x000fe400078e0a03 */
[----:B------:R-:W-:Y:S02]  /*0d50*/  IMAD.IADD R2, R209, 0x1, -R2 ;  /* 0x00000001d1027824 */ /* 0x000fe400078e0a02 */
[----:B------:R-:W-:Y:S01]  /*0d60*/  IMAD R208, R3, 0x8, R4 ;  /* 0x0000000803d07824 */ /* 0x000fe200078e0204 */
[----:B------:R-:W-:Y:S01]  /*0d70*/  LOP3.LUT R4, R7, 0x7ffffffc, RZ, 0xc0, !PT ;  /* 0x7ffffffc07047812 */ /* 0x000fe200078ec0ff */
[----:B------:R-:W-:-:S04]  /*0d80*/  IMAD.SHL.U32 R19, R2, 0x8, RZ ;  /* 0x0000000802137824 */ /* 0x000fc800078e00ff */
[----:B------:R-:W-:-:S04]  /*0d90*/  IMAD.IADD R4, R205, 0x1, -R4 ;  /* 0x00000001cd047824 */ /* 0x000fc800078e0a04 */
[----:B------:R-:W-:-:S07]  /*0da0*/  IMAD.SHL.U32 R16, R4, 0x2, RZ ;  /* 0x0000000204107824 */ /* 0x000fce00078e00ff */
.L_x_9051:
[----:B------:R-:W-:Y:S01]  /*0db0*/  ULDC.64 UR8, c[0x0][0xa28] ;  /* 0x00028a0000087ab9 */ /* 0x000fe20000000a00 */
[----:B0-----:R-:W0:Y:S01]  /*0dc0*/  LDC R18, c[0x0][0x288] ;  /* 0x0000a200ff127b82 */ /* 0x001e220000000800 */
[----:B------:R-:W-:Y:S01]  /*0dd0*/  UISETP.NE.U32.AND UP0, UPT, UR8, URZ, UPT ;  /* 0x0000003f0800728c */ /* 0x000fe2000bf05070 */
[----:B--2--5:R-:W-:-:S03]  /*0de0*/  IMAD.MOV.U32 R8, RZ, RZ, RZ ;  /* 0x000000ffff087224 */ /* 0x024fc600078e00ff */
[----:B------:R-:W-:-:S03]  /*0df0*/  UISETP.NE.AND.EX UP0, UPT, UR9, URZ, UPT, UP0 ;  /* 0x0000003f0900728c */ /* 0x000fc6000bf05300 */
[----:B------:R-:W-:Y:S01]  /*0e00*/  ULDC.64 UR8, c[0x0][0xa18] ;  /* 0x0002860000087ab9 */ /* 0x000fe20000000a00 */
[----:B-1--4-:R-:W1:Y:S01]  /*0e10*/  LDC.64 R10, c[0x0][0x3f8] ;  /* 0x0000fe00ff0a7b82 */ /* 0x012e620000000a00 */
[----:B------:R-:W-:Y:S01]  /*0e20*/  UISETP.NE.U32.AND UP1, UPT, UR8, URZ, UPT ;  /* 0x0000003f0800728c */ /* 0x000fe2000bf25070 */
[----:B------:R-:W-:-:S03]  /*0e30*/  PLOP3.LUT P0, PT, PT, PT, UP0, 0x80, 0x0 ;  /* 0x000000000000781c */ /* 0x000fc60003f0f008 */
[----:B------:R-:W-:-:S03]  /*0e40*/  UISETP.NE.AND.EX UP1, UPT, UR9, URZ, UPT, UP1 ;  /* 0x0000003f0900728c */ /* 0x000fc6000bf25310 */
[----:B------:R-:W-:Y:S01]  /*0e50*/  @UP0 ULDC.64 UR8, c[0x0][0xa28] ;  /* 0x00028a0000080ab9 */ /* 0x000fe20000000a00 */
[----:B------:R-:W2:Y:S01]  /*0e60*/  LDC R0, c[0x0][0x404] ;  /* 0x00010100ff007b82 */ /* 0x000ea20000000800 */
[----:B------:R-:W-:Y:S01]  /*0e70*/  @UP0 UIMAD.WIDE UR8, UR5, 0x4, UR8 ;  /* 0x00000004050808a5 */ /* 0x000fe2000f8e0208 */
[----:B------:R-:W-:-:S05]  /*0e80*/  PLOP3.LUT P2, PT, PT, PT, UP1, 0x80, 0x0 ;  /* 0x000000000000781c */ /* 0x000fca0003f4f018 */
[----:B------:R-:W-:Y:S01]  /*0e90*/  @UP1 ULDC.64 UR10, c[0x0][0xa18] ;  /* 0x00028600000a1ab9 */ /* 0x000fe20000000a00 */
[----:B------:R-:W-:Y:S01]  /*0ea0*/  IMAD.U32 R4, RZ, RZ, UR8 ;  /* 0x00000008ff047e24 */ /* 0x000fe2000f8e00ff */
[----:B---3--:R-:W3:Y:S01]  /*0eb0*/  LDC R17, c[0x0][0x2e0] ;  /* 0x0000b800ff117b82 */ /* 0x008ee20000000800 */
[----:B------:R-:W-:Y:S01]  /*0ec0*/  IMAD.U32 R5, RZ, RZ, UR9 ;  /* 0x00000009ff057e24 */ /* 0x000fe2000f8e00ff */
[----:B------:R-:W-:-:S04]  /*0ed0*/  @UP1 UIMAD.WIDE UR8, UR5, 0x4, UR10 ;  /* 0x00000004050818a5 */ /* 0x000fc8000f8e020a */
[----:B------:R4:W5:Y:S02]  /*0ee0*/  @P0 LDG.E R8, desc[UR38][R4.64] ;  /* 0x0000002604080981 */ /* 0x000964000c1e1900 */
[----:B------:R-:W-:Y:S02]  /*0ef0*/  IMAD.U32 R6, RZ, RZ, UR8 ;  /* 0x00000008ff067e24 */ /* 0x000fe4000f8e00ff */
[----:B------:R-:W-:Y:S01]  /*0f00*/  IMAD.U32 R7, RZ, RZ, UR9 ;  /* 0x00000009ff077e24 */ /* 0x000fe2000f8e00ff */
[----:B------:R-:W-:-:S04]  /*0f10*/  ULDC.64 UR8, c[0x0][0xa20] ;  /* 0x0002880000087ab9 */ /* 0x000fc80000000a00 */
[----:B0-----:R4:W5:Y:S01]  /*0f20*/  @P2 LDG.E R18, desc[UR38][R6.64] ;  /* 0x0000002606122981 */ /* 0x001962000c1e1900 */
[----:B-1----:R-:W-:Y:S01]  /*0f30*/  ISETP.NE.U32.AND P0, PT, R10, RZ, PT ;  /* 0x000000ff0a00720c */ /* 0x002fe20003f05070 */
[----:B------:R-:W-:Y:S01]  /*0f40*/  UMOV UR44, UR6 ;  /* 0x00000006002c7c82 */ /* 0x000fe20008000000 */
[----:B------:R-:W-:Y:S02]  /*0f50*/  ISETP.NE.U32.AND P1, PT, RZ, UR8, PT ;  /* 0x00000008ff007c0c */ /* 0x000fe4000bf25070 */
[----:B------:R-:W-:Y:S02]  /*0f60*/  ISETP.NE.AND.EX P0, PT, R11, RZ, PT, P0 ;  /* 0x000000ff0b00720c */ /* 0x000fe40003f05300 */
[----:B------:R-:W-:Y:S02]  /*0f70*/  ISETP.NE.AND.EX P1, PT, RZ, UR9, PT, P1 ;  /* 0x00000009ff007c0c */ /* 0x000fe4000bf25310 */
[----:B--2---:R-:W-:Y:S01]  /*0f80*/  SEL R0, R0, 0x1, P0 ;  /* 0x0000000100007807 */ /* 0x004fe20000000000 */
[----:B----4-:R-:W-:Y:S10]  /*0f90*/  @P2 BRA `(.L_x_8952) ;  /* 0x00000000002c2947 */ /* 0x010ff40003800000 */
        /* <DEDUP_REMOVED lines=8> */
[----:B-----5:R-:W2:Y:S04]  /*1020*/  LDG.E R18, desc[UR38][R4.64] ;  /* 0x0000002604127981 */ /* 0x020ea8000c1e1900 */
[----:B------:R-:W2:Y:S02]  /*1030*/  LDG.E R3, desc[UR38][R4.64+0x4] ;  /* 0x0000042604037981 */ /* 0x000ea4000c1e1900 */
[----:B--2---:R-:W-:-:S07]  /*1040*/  IMAD.IADD R18, R3, 0x1, -R18 ;  /* 0x0000000103127824 */ /* 0x004fce00078e0a12 */
.L_x_8952:
[----:B------:R-:W-:Y:S01]  /*1050*/  UMOV UR43, UR5 ;  /* 0x00000005002b7c82 */ /* 0x000fe20008000000 */
[----:B---3--:R-:W-:Y:S02]  /*1060*/  IMAD R17, R0, R17, RZ ;  /* 0x0000001100117224 */ /* 0x008fe400078e02ff */
[----:B------:R-:W-:Y:S01]  /*1070*/  IMAD.MOV.U32 R204, RZ, RZ, R201 ;  /* 0x000000ffffcc7224 */ /* 0x000fe200078e00c9 */
[----:B------:R-:W-:Y:S06]  /*1080*/  @!P1 BRA `(.L_x_8953) ;  /* 0x0000000000189947 */ /* 0x000fec0003800000 */
[----:B------:R-:W-:Y:S02]  /*1090*/  ULDC.64 UR6, c[0x0][0xa20] ;  /* 0x0002880000067ab9 */ /* 0x000fe40000000a00 */
[----:B------:R-:W-:-:S06]  /*10a0*/  UIMAD.WIDE UR4, UR5, 0x4, UR6 ;  /* 0x00000004050478a5 */ /* 0x000fcc000f8e0206 */
[----:B------:R-:W-:Y:S02]  /*10b0*/  IMAD.U32 R4, RZ, RZ, UR4 ;  /* 0x00000004ff047e24 */ /* 0x000fe4000f8e00ff */
[----:B------:R-:W-:-:S05]  /*10c0*/  IMAD.U32 R5, RZ, RZ, UR5 ;  /* 0x00000005ff057e24 */ /* 0x000fca000f8e00ff */
[----:B------:R0:W5:Y:S01]  /*10d0*/  LDG.E R17, desc[UR38][R4.64] ;  /* 0x0000002604117981 */ /* 0x000162000c1e1900 */
[----:B------:R-:W-:Y:S05]  /*10e0*/  BRA `(.L_x_8954) ;  /* 0x00000000002c7947 */ /* 0x000fea0003800000 */
.L_x_8953:
        /* <DEDUP_REMOVED lines=9> */
[----:B------:R-:W2:Y:S02]  /*1180*/  LDG.E R0, desc[UR38][R4.64+0x4] ;  /* 0x0000042604007981 */ /* 0x000ea4000c1e1900 */
[----:B--2---:R-:W-:-:S07]  /*1190*/  IMAD.IADD R17, R0, 0x1, -R17 ;  /* 0x0000000100117824 */ /* 0x004fce00078e0a11 */
.L_x_8954:
[----:B------:R-:W1:Y:S01]  /*11a0*/  LDC.64 R6, c[0x0][0x9e0] ;  /* 0x00027800ff067b82 */ /* 0x000e620000000a00 */
[----:B-----5:R-:W-:Y:S01]  /*11b0*/  IMAD.IADD R17, R17, 0x1, -R8 ;  /* 0x0000000111117824 */ /* 0x020fe200078e0a08 */
[----:B------:R-:W-:-:S04]  /*11c0*/  LEA R0, R201, 0x80, 0x7 ;  /* 0x00000080c9007811 */ /* 0x000fc800078e38ff */
[----:B------:R-:W-:Y:S02]  /*11d0*/  IADD3 R9, R17, R0, -R18 ;  /* 0x0000000011097210 */ /* 0x000fe40007ffe812 */
        /* <DEDUP_REMOVED lines=8> */
[----:B0-----:R-:W0:Y:S02]  /*1260*/  @P0 LDC.64 R4, c[0x0][0x9e8] ;  /* 0x00027a00ff040b82 */ /* 0x001e240000000a00 */
[----:B0-----:R-:W-:-:S05]  /*1270*/  @P0 IMAD.HI.U32 R4, R3, R4, RZ ;  /* 0x0000000403040227 */ /* 0x001fca00078e00ff */
[----:B------:R-:W-:-:S04]  /*1280*/  @P0 SHF.R.U32.HI R3, RZ, R5, R4 ;  /* 0x00000005ff030219 */ /* 0x000fc80000011604 */
[----:B------:R-:W-:Y:S01]  /*1290*/  LOP3.LUT R3, RZ, R3, RZ, 0x33, !PT ;  /* 0x00000003ff037212 */ /* 0x000fe200078e33ff */
[----:B------:R-:W-:Y:S06]  /*12a0*/  BRA `(.L_x_8957) ;  /* 0x0000000000107947 */ /* 0x000fec0003800000 */
.L_x_8956:
[----:B------:R-:W-:-:S13]  /*12b0*/  ISETP.NE.AND P0, PT, R7, 0x1, PT ;  /* 0x000000010700780c */ /* 0x000fda0003f05270 */
[----:B0-----:R-:W0:Y:S02]  /*12c0*/  @P0 LDC.64 R4, c[0x0][0x9e8] ;  /* 0x00027a00ff040b82 */ /* 0x001e240000000a00 */
[----:B0-----:R-:W-:-:S05]  /*12d0*/  @P0 IMAD.HI.U32 R4, R3, R4, RZ ;  /* 0x0000000403040227 */ /* 0x001fca00078e00ff */
[----:B------:R-:W-:-:S07]  /*12e0*/  @P0 SHF.R.U32.HI R3, RZ, R5, R4 ;  /* 0x00000005ff030219 */ /* 0x000fce0000011604 */
.L_x_8957:
[----:B------:R-:W-:-:S05]  /*12f0*/  IMAD R3, R3, R7, R7 ;  /* 0x0000000703037224 */ /* 0x000fca00078e0207 */
[----:B------:R-:W-:-:S07]  /*1300*/  VIMNMX R0, R0, R3, PT ;  /* 0x0000000300007248 */ /* 0x000fce0003fe0100 */
.L_x_8955:
[----:B------:R-:W-:Y:S01]  /*1310*/  VIADD R3, R0, 0x5f ;  /* 0x0000005f00037836 */ /* 0x000fe20000000000 */
[----:B------:R-:W-:Y:S01]  /*1320*/  ULDC UR4, c[0x0][0x9dc] ;  /* 0x0002770000047ab9 */ /* 0x000fe20000000800 */
[----:B0-----:R-:W-:Y:S02]  /*1330*/  IMAD R4, R201, 0x80, -R18 ;  /* 0x00000080c9047824 */ /* 0x001fe400078e0a12 */
[C---:B------:R-:W-:Y:S02]  /*1340*/  VIADD R0, R17.reuse, 0x5f ;  /* 0x0000005f11007836 */ /* 0x040fe40000000000 */
[----:B------:R-:W-:Y:S02]  /*1350*/  IMAD.IADD R6, R17, 0x1, R4 ;  /* 0x0000000111067824 */ /* 0x000fe400078e0204 */
        /* <DEDUP_REMOVED lines=19> */
.L_x_8959:
[----:B------:R-:W-:-:S13]  /*1490*/  ISETP.NE.AND P0, PT, R7, 0x1, PT ;  /* 0x000000010700780c */ /* 0x000fda0003f05270 */
[----:B------:R-:W0:Y:S02]  /*14a0*/  @P0 LDC.64 R4, c[0x0][0x9e8] ;  /* 0x00027a00ff040b82 */ /* 0x000e240000000a00 */
[----:B0-----:R-:W-:-:S05]  /*14b0*/  @P0 IMAD.HI.U32 R0, R6, R4, RZ ;  /* 0x0000000406000227 */ /* 0x001fca00078e00ff */
[----:B------:R-:W-:-:S07]  /*14c0*/  @P0 SHF.R.U32.HI R6, RZ, R5, R0 ;  /* 0x00000005ff060219 */ /* 0x000fce0000011600 */
.L_x_8960:
[----:B------:R-:W-:-:S05]  /*14d0*/  IMAD R6, R6, R7, RZ ;  /* 0x0000000706067224 */ /* 0x000fca00078e02ff */
[----:B------:R-:W-:-:S13]  /*14e0*/  R2UR UR5, R6 ;  /* 0x00000000060572ca */ /* 0x000fda00000e0000 */
[----:B------:R-:W-:-:S04]  /*14f0*/  UISETP.LT.AND UP0, UPT, UR4, UR5, UPT ;  /* 0x000000050400728c */ /* 0x000fc8000bf01270 */
[----:B------:R-:W-:-:S12]  /*1500*/  USEL UR4, UR4, UR5, !UP0 ;  /* 0x0000000504047287 */ /* 0x000fd8000c000000 */
.L_x_8958:
[----:B------:R-:W-:Y:S01]  /*1510*/  UIMAD.WIDE UR4, UR4, 0x2aaaaaab, URZ ;  /* 0x2aaaaaab040478a5 */ /* 0x000fe2000f8e023f */
[----:B------:R-:W-:Y:S02]  /*1520*/  PLOP3.LUT P0, PT, PT, PT, PT, 0x80, 0x0 ;  /* 0x000000000000781c */ /* 0x000fe40003f0f070 */
[----:B------:R-:W-:Y:S02]  /*1530*/  CS2R R40, SRZ ;  /* 0x0000000000287805 */ /* 0x000fe4000001ff00 */
[----:B------:R-:W-:Y:S01]  /*1540*/  CS2R R20, SRZ ;  /* 0x0000000000147805 */ /* 0x000fe2000001ff00 */
        /* <DEDUP_REMOVED lines=104> */
.L_x_8962:
[----:B------:R-:W0:Y:S01]  /*1bd0*/  S2R R0, SR_CgaCtaId ;  /* 0x0000000000007919 */ /* 0x000e220000008800 */
[----:B------:R-:W-:Y:S01]  /*1be0*/  ULEA.HI UR4, UR41, UR41, URZ, 0x1 ;  /* 0x0000002929047291 */ /* 0x000fe2000f8f083f */
[----:B------:R-:W-:Y:S01]  /*1bf0*/  MOV R9, 0x400 ;  /* 0x0000040000097802 */ /* 0x000fe20000000f00 */
[----:B------:R-:W1:Y:S02]  /*1c00*/  S2R R20, SR_TID.X ;  /* 0x0000000000147919 */ /* 0x000e640000002100 */
[----:B------:R-:W-:-:S04]  /*1c10*/  ULOP3.LUT UR4, UR4, 0xfffffffe, URZ, 0xc0, !UPT ;  /* 0xfffffffe04047892 */ /* 0x000fc8000f8ec03f */
[----:B------:R-:W-:-:S06]  /*1c20*/  UIADD3 UR4, UR41, -UR4, URZ ;  /* 0x8000000429047290 */ /* 0x000fcc000fffe03f */
[----:B------:R-:W-:Y:S01]  /*1c30*/  IMAD.U32 R3, RZ, RZ, UR4 ;  /* 0x00000004ff037e24 */ /* 0x000fe2000f8e00ff */
[----:B0-----:R-:W-:-:S04]  /*1c40*/  LEA R9, R0, R9, 0x18 ;  /* 0x0000000900097211 */ /* 0x001fc800078ec0ff */
[----:B------:R-:W-:Y:S02]  /*1c50*/  SHF.L.U32 R0, R3, 0x1f, RZ ;  /* 0x0000001f03007819 */ /* 0x000fe400000006ff */
[----:B-1----:R-:W-:Y:S02]  /*1c60*/  SHF.R.U32.HI R20, RZ, 0x7, R20 ;  /* 0x00000007ff147819 */ /* 0x002fe40000011614 */
[----:B------:R-:W0:Y:S03]  /*1c70*/  SYNCS.PHASECHK.TRANS64.TRYWAIT P0, [R9+URZ+0x22800], R0 ;  /* 0x02280000090075a7 */ /* 0x000e26000800017f */
[----:B------:R-:W-:Y:S01]  /*1c80*/  VIADD R10, R20, 0x8 ;  /* 0x00000008140a7836 */ /* 0x000fe20000000000 */
[----:B0-----:R-:W-:Y:S06]  /*1c90*/  @!P0 BRA `(.L_x_8963) ;  /* 0x0000014000dc8947 */ /* 0x001fec0003800000 */
.L_x_9145:
[----:B0-----:R-:W-:Y:S01]  /*1ca0*/  IMAD.U32 R0, RZ, RZ, UR45 ;  /* 0x0000002dff007e24 */ /* 0x001fe2000f8e00ff */
[----:B------:R-:W-:Y:S05]  /*1cb0*/  WARPSYNC.ALL ;  /* 0x0000000000007948 */ /* 0x000fea0003800000 */
[----:B------:R0:W-:Y:S01]  /*1cc0*/  BAR.SYNC.DEFER_BLOCKING R10, 0x100 ;  /* 0x0004000a0000751d */ /* 0x0001e20000010000 */
[----:B------:R-:W-:-:S13]  /*1cd0*/  ISETP.NE.AND P0, PT, R0, 0x3, PT ;  /* 0x000000030000780c */ /* 0x000fda0003f05270 */
[----:B0-----:R-:W-:Y:S05]  /*1ce0*/  @!P0 BRA `(.L_x_8964) ;  /* 0x0000000000048947 */ /* 0x001fea0003800000 */
[----:B------:R-:W-:Y:S01]  /*1cf0*/  BPT.TRAP 0x1 ;  /* 0x000000040000795c */ /* 0x000fe20000300000 */
.L_x_8964:
[----:B------:R-:W-:Y:S02]  /*1d00*/  IMAD.U32 R12, RZ, RZ, UR40 ;  /* 0x00000028ff0c7e24 */ /* 0x000fe4000f8e00ff */
[----:B------:R-:W-:-:S03]  /*1d10*/  IMAD.U32 R0, RZ, RZ, UR37 ;  /* 0x00000025ff007e24 */ /* 0x000fc6000f8e00ff */
[----:B------:R-:W-:Y:S01]  /*1d20*/  SHF.L.U32 R12, R12, 0x1f, RZ ;  /* 0x0000001f0c0c7819 */ /* 0x000fe200000006ff */
[----:B------:R-:W-:-:S04]  /*1d30*/  IMAD R5, R0, 0x8, R9 ;  /* 0x0000000800057824 */ /* 0x000fc800078e0209 */
[----:B------:R0:W1:Y:S01]  /*1d40*/  SYNCS.PHASECHK.TRANS64.TRYWAIT P1, [R5+URZ+0x22830], R12 ;  /* 0x0228300c050075a7 */ /* 0x000062000802017f */
[----:B------:R-:W-:Y:S05]  /*1d50*/  @!P0 BRA `(.L_x_8965) ;  /* 0x0000000000048947 */ /* 0x000fea0003800000 */
[----:B------:R-:W-:Y:S01]  /*1d60*/  BPT.TRAP 0x1 ;  /* 0x000000040000795c */ /* 0x000fe20000300000 */
.L_x_8965:
[----:B-1----:R-:W-:Y:S05]  /*1d70*/  @P1 BRA `(.L_x_8966) ;  /* 0x0000000000081947 */ /* 0x002fea0003800000 */
[----:B------:R-:W1:Y:S02]  /*1d80*/  SYNCS.PHASECHK.TRANS64.TRYWAIT P1, [R5+URZ+0x22830], R12 ;  /* 0x0228300c050075a7 */ /* 0x000e64000802017f */
[----:B-1----:R-:W-:Y:S05]  /*1d90*/  @!P1 BRA `(.L_x_8967) ;  /* 0x0000014000b09947 */ /* 0x002fea0003800000 */
.L_x_8966:
[----:B------:R-:W-:Y:S01]  /*1da0*/  R2UR UR4, R9 ;  /* 0x00000000090472ca */ /* 0x000fe200000e0000 */
[----:B------:R-:W-:Y:S01]  /*1db0*/  ULOP3.LUT UR20, UR46, 0x10000, URZ, 0xfc, !UPT ;  /* 0x000100002e147892 */ /* 0x000fe2000f8efc3f */
[----:B------:R-:W-:Y:S01]  /*1dc0*/  WARPGROUP.ARRIVE ;  /* 0x00000000000079c5 */ /* 0x000fe20000000000 */
[----:B------:R-:W-:Y:S01]  /*1dd0*/  UMOV UR21, 0x40000040 ;  /* 0x4000004000157882 */ /* 0x000fe20000000000 */
[----:B------:R-:W-:Y:S01]  /*1de0*/  UMOV UR23, 0x40000040 ;  /* 0x4000004000177882 */ /* 0x000fe20000000000 */
[----:B------:R-:W-:-:S03]  /*1df0*/  UIADD3 UR8, UR20, 0x2, URZ ;  /* 0x0000000214087890 */ /* 0x000fc6000fffe03f */
[----:B------:R-:W2:Y:S01]  /*1e00*/  S2R R0, SR_TID.X ;  /* 0x0000000000007919 */ /* 0x000ea20000002100 */
[----:B------:R-:W-:Y:S01]  /*1e10*/  UMOV UR9, 0x40000040 ;  /* 0x4000004000097882 */ /* 0x000fe20000000000 */
[----:B------:R-:W-:Y:S01]  /*1e20*/  UMOV UR11, 0x40000040 ;  /* 0x40000040000b7882 */ /* 0x000fe20000000000 */
[----:B------:R-:W-:Y:S01]  /*1e30*/  UIADD3 UR12, UR20, 0x4, URZ ;  /* 0x00000004140c7890 */ /* 0x000fe2000fffe03f */
[----:B------:R-:W-:Y:S01]  /*1e40*/  IMAD.MOV.U32 R7, RZ, RZ, -0x60 ;  /* 0xffffffa0ff077424 */ /* 0x000fe200078e00ff */
[----:B------:R-:W-:Y:S01]  /*1e50*/  UMOV UR13, 0x40000040 ;  /* 0x40000040000d7882 */ /* 0x000fe20000000000 */
[----:B------:R-:W-:Y:S01]  /*1e60*/  UMOV UR15, 0x40000040 ;  /* 0x40000040000f7882 */ /* 0x000fe20000000000 */
[----:B------:R-:W-:Y:S01]  /*1e70*/  UIADD3 UR4, UR4, 0x1c400, URZ ;  /* 0x0001c40004047890 */ /* 0x000fe2000fffe03f */
[----:B------:R-:W-:Y:S01]  /*1e80*/  LOP3.LUT R2, R2, 0xfff7ffff, RZ, 0xc0, !PT ;  /* 0xfff7ffff02027812 */ /* 0x000fe200078ec0ff */
[----:B------:R-:W-:Y:S02]  /*1e90*/  UIADD3 UR16, UR20, 0x6, URZ ;  /* 0x0000000614107890 */ /* 0x000fe4000fffe03f */
[----:B------:R-:W-:Y:S01]  /*1ea0*/  USHF.R.U32.HI UR4, URZ, 0x4, UR4 ;  /* 0x000000043f047899 */ /* 0x000fe20008011604 */
[----:B------:R-:W-:Y:S01]  /*1eb0*/  UMOV UR17, 0x40000040 ;  /* 0x4000004000117882 */ /* 0x000fe20000000000 */
[----:B------:R-:W-:-:S02]  /*1ec0*/  UMOV UR19, 0x40000040 ;  /* 0x4000004000137882 */ /* 0x000fc40000000000 */
[----:B------:R-:W-:Y:S01]  /*1ed0*/  ULOP3.LUT UR4, UR4, 0x3fff, URZ, 0xc0, !UPT ;  /* 0x00003fff04047892 */ /* 0x000fe2000f8ec03f */
[----:B------:R-:W-:-:S03]  /*1ee0*/  ULDC.64 UR6, c[0x0][0x9d8] ;  /* 0x0002760000067ab9 */ /* 0x000fc60000000a00 */
[----:B------:R-:W-:-:S04]  /*1ef0*/  ULOP3.LUT UR4, UR4, 0x10000, URZ, 0xfc, !UPT ;  /* 0x0001000004047892 */ /* 0x000fc8000f8efc3f */
[----:B------:R-:W-:-:S04]  /*1f00*/  UIMAD UR22, UR37, 0x300, UR4 ;  /* 0x00000300251678a4 */ /* 0x000fc8000f8e0204 */
[----:B------:R-:W-:Y:S02]  /*1f10*/  UIADD3 UR10, UR22, 0x2, URZ ;  /* 0x00000002160a7890 */ /* 0x000fe4000fffe03f */
[----:B------:R-:W-:Y:S02]  /*1f20*/  UIADD3 UR14, UR22, 0x4, URZ ;  /* 0x00000004160e7890 */ /* 0x000fe4000fffe03f */
[----:B------:R-:W-:Y:S02]  /*1f30*/  UIADD3 UR18, UR22, 0x6, URZ ;  /* 0x0000000616127890 */ /* 0x000fe4000fffe03f */
[----:B------:R-:W-:Y:S01]  /*1f40*/  HGMMA.64x96x16.F32 R24, gdesc[UR20], RZ, !UPT, gsb0 ;  /* 0x01600000141879f0 */ /* 0x000fe2000c0008ff */
[----:B--2---:R-:W-:Y:S02]  /*1f50*/  LOP3.LUT P1, RZ, R0, 0x7f, RZ, 0xc0, !PT ;  /* 0x0000007f00ff7812 */ /* 0x004fe4000782c0ff */
[----:B------:R-:W-:-:S04]  /*1f60*/  SHF.R.U32.HI R6, RZ, 0x7, R0 ;  /* 0x00000007ff067819 */ /* 0x000fc80000011600 */
[----:B------:R-:W-:-:S07]  /*1f70*/  IADD3 R8, -R6, 0xb, RZ ;  /* 0x0000000b06087810 */ /* 0x000fce0007ffe1ff */
[----:B------:R-:W-:Y:S01]  /*1f80*/  @!P1 VIADD R0, R5, 0x22840 ;  /* 0x0002284005009836 */ /* 0x000fe20000000000 */
[----:B------:R-:W-:-:S04]  /*1f90*/  @P1 LOP3.LUT R2, R2, 0x80000, RZ, 0xfc, !PT ;  /* 0x0008000002021812 */ /* 0x000fc800078efcff */
[----:B------:R-:W-:Y:S01]  /*1fa0*/  @!P1 PRMT R0, RZ, 0x654, R0 ;  /* 0x00000654ff009816 */ /* 0x000fe20000000000 */
        /* <DEDUP_REMOVED lines=25> */
[----:B--2---:R-:W-:-:S02]  /*2140*/  IMAD R42, R176, R7, 0x60 ;  /* 0x00000060b02a7424 */ /* 0x004fc400078e0207 */
[----:B------:R-:W-:Y:S01]  /*2150*/  FMUL.FTZ R39, R39, UR6 ;  /* 0x0000000627277c20 */ /* 0x000fe20008410000 */
[----:B------:R-:W-:Y:S01]  /*2160*/  FMUL.FTZ R40, R40, UR6 ;  /* 0x0000000628287c20 */ /* 0x000fe20008410000 */
[----:B------:R-:W-:Y:S01]  /*2170*/  FMUL.FTZ R41, R41, UR6 ;  /* 0x0000000629297c20 */ /* 0x000fe20008410000 */
[----:B------:R-:W-:Y:S02]  /*2180*/  IMAD.IADD R7, R17, 0x1, R42 ;  /* 0x0000000111077824 */ /* 0x000fe400078e022a */
        /* <DEDUP_REMOVED lines=26> */
[----:B------:R4:W-:Y:S01]  /*2330*/  @!P1 SYNCS.ARRIVE.TRANS64.RED.A1T0 RZ, [R0+URZ], RZ ;  /* 0x000000ff00ff99a7 */ /* 0x0009e2000810043f */
[----:B------:R-:W-:Y:S01]  /*2340*/  PLOP3.LUT P1, PT, PT, PT, UP0, 0x40, 0x0 ;  /* 0x000000000000781c */ /* 0x000fe20003f2e808 */
[----:B------:R-:W0:Y:S01]  /*2350*/  MUFU.TANH R21, R35 ;  /* 0x0000002300157308 */ /* 0x000e220000002400 */
[----:B------:R-:W-:Y:S01]  /*2360*/  IADD3 R11, -R18, 0x1, R7 ;  /* 0x00000001120b7810 */ /* 0x000fe20007ffe107 */
        /* <DEDUP_REMOVED lines=9> */
[----:B------:R-:W-:Y:S01]  /*2400*/  ULOP3.LUT UR6, URZ, UR7, URZ, 0x33, !UPT ;  /* 0x000000073f067292 */ /* 0x000fe2000f8e333f */
[----:B------:R-:W-:-:S02]  /*2410*/  IMAD.IADD R11, R11, 0x1, -R16 ;  /* 0x000000010b0b7824 */ /* 0x000fc400078e0a10 */
[----:B----4-:R-:W-:Y:S02]  /*2420*/  IMAD R0, R201, 0x80, R206 ;  /* 0x00000080c9007824 */ /* 0x010fe400078e02ce */
        /* <DEDUP_REMOVED lines=42> */
[----:B-----5:R-:W-:-:S07]  /*26d0*/  IMAD.IADD R43, R7, 0x1, -R16 ;  /* 0x00000001072b7824 */ /* 0x020fce00078e0a10 */
[----:B------:R5:W0:Y:S01]  /*26e0*/  MUFU.TANH R31, R51 ;  /* 0x00000033001f7308 */ /* 0x000a220000002400 */
[----:B-1----:R-:W-:-:S05]  /*26f0*/  VIADD R50, R11, UR14 ;  /* 0x0000000e0b327c36 */ /* 0x002fca0008000000 */
[----:B------:R-:W-:Y:S02]  /*2700*/  VIADDMNMX R6, R0, R50, R43, PT ;  /* 0x0000003200067246 */ /* 0x000fe4000380012b */
[----:B------:R-:W1:Y:S01]  /*2710*/  MUFU.TANH R20, R34 ;  /* 0x0000002200147308 */ /* 0x000e620000002400 */
[----:B-----5:R-:W-:-:S04]  /*2720*/  VIADD R51, R11, UR6 ;  /* 0x000000060b337c36 */ /* 0x020fc80008000000 */
[----:B------:R-:W-:-:S03]  /*2730*/  IMAD.IADD R7, R51, 0x1, R0 ;  /* 0x0000000133077824 */ /* 0x000fc600078e0200 */
[----:B------:R5:W0:Y:S02]  /*2740*/  MUFU.TANH R34, R58 ;  /* 0x0000003a00227308 */ /* 0x000a240000002400 */
[----:B-----5:R-:W-:Y:S01]  /*2750*/  IMAD.IADD R58, R42, 0x1, -R16 ;  /* 0x000000012a3a7824 */ /* 0x020fe200078e0a10 */
[----:B-1234-:R-:W-:Y:S06]  /*2760*/  @P1 BRA `(.L_x_8968) ;  /* 0x0000000000541947 */ /* 0x01efec0003800000 */
        /* <DEDUP_REMOVED lines=12> */
.L_x_8970:
[----:B------:R-:W-:-:S06]  /*2830*/  UISETP.NE.AND UP1, UPT, UR15, 0x1, UPT ;  /* 0x000000010f00788c */ /* 0x000fcc000bf25270 */
[----:B------:R-:W-:-:S05]  /*2840*/  PLOP3.LUT P1, PT, PT, PT, UP1, 0x80, 0x0 ;  /* 0x000000000000781c */ /* 0x000fca0003f2f018 */
[----:B------:R-:W-:-:S08]  /*2850*/  @UP1 ULDC.64 UR10, c[0x0][0x9e8] ;  /* 0x00027a00000a1ab9 */ /* 0x000fd00000000a00 */
[----:B------:R-:W-:-:S05]  /*2860*/  @P1 IMAD.HI.U32 R59, R11, UR10, RZ ;  /* 0x0000000a0b3b1c27 */ /* 0x000fca000f8e00ff */
[----:B------:R-:W-:-:S07]  /*2870*/  @P1 SHF.R.U32.HI R11, RZ, UR11, R59 ;  /* 0x0000000bff0b1c19 */ /* 0x000fce000801163b */
.L_x_8971:
[----:B------:R-:W-:Y:S05]  /*2880*/  BSYNC B0 ;  /* 0x0000000000007941 */ /* 0x000fea0003800000 */
.L_x_8969:
[----:B------:R-:W-:-:S05]  /*2890*/  IMAD R11, R11, UR15, R58 ;  /* 0x0000000f0b0b7c24 */ /* 0x000fca000f8e023a */
[----:B------:R-:W-:Y:S02]  /*28a0*/  VIMNMX R7, R7, R11, !PT ;  /* 0x0000000b07077248 */ /* 0x000fe40007fe0100 */
[----:B------:R-:W-:-:S07]  /*28b0*/  VIADDMNMX R6, R11, UR15, R6, PT ;  /* 0x0000000f0b067c46 */ /* 0x000fce000b800106 */
.L_x_8968:
[C---:B------:R-:W-:Y:S02]  /*28c0*/  ISETP.GE.AND P1, PT, R42.reuse, 0x2, PT ;  /* 0x000000022a00780c */ /* 0x040fe40003f26270 */
[C---:B------:R-:W-:Y:S02]  /*28d0*/  ISETP.GE.AND P5, PT, R42.reuse, 0xa, PT ;  /* 0x0000000a2a00780c */ /* 0x040fe40003fa6270 */
[C---:B------:R-:W-:Y:S02]  /*28e0*/  ISETP.GT.AND P3, PT, R7.reuse, 0x1, !P1 ;  /* 0x000000010700780c */ /* 0x040fe40004f64270 */
[----:B------:R-:W-:Y:S02]  /*28f0*/  ISETP.GE.AND P2, PT, R42, 0x9, PT ;  /* 0x000000092a00780c */ /* 0x000fe40003f46270 */
[----:B------:R-:W-:Y:S02]  /*2900*/  ISETP.LT.OR P3, PT, R6, 0x2, P3 ;  /* 0x000000020600780c */ /* 0x000fe40001f61670 */
[----:B------:R-:W-:-:S02]  /*2910*/  ISETP.GT.AND P4, PT, R7, 0x8, !P2 ;  /* 0x000000080700780c */ /* 0x000fc40005784270 */
[----:B------:R-:W-:Y:S02]  /*2920*/  FSEL R59, R25, -INF , !P3 ;  /* 0xff800000193b7808 */ /* 0x000fe40005800000 */
[----:B------:R-:W-:Y:S02]  /*2930*/  ISETP.GT.AND P3, PT, R7, 0x9, !P5 ;  /* 0x000000090700780c */ /* 0x000fe40006f64270 */
[----:B------:R-:W-:Y:S02]  /*2940*/  P2R R25, PR, RZ, 0x20 ;  /* 0x00000020ff197803 */ /* 0x000fe40000000000 */
[----:B------:R-:W-:Y:S02]  /*2950*/  ISETP.LT.OR P3, PT, R6, 0xa, P3 ;  /* 0x0000000a0600780c */ /* 0x000fe40001f61670 */
[----:B------:R-:W-:Y:S02]  /*2960*/  ISETP.GE.AND P5, PT, R42, 0x11, PT ;  /* 0x000000112a00780c */ /* 0x000fe40003fa6270 */
[----:B0-----:R-:W-:-:S02]  /*2970*/  FSEL R73, R29, -INF , !P3 ;  /* 0xff8000001d497808 */ /* 0x001fc40005800000 */
        /* <DEDUP_REMOVED lines=122> */
.L_x_8974:
[----:B------:R-:W-:-:S06]  /*3120*/  UISETP.NE.AND UP1, UPT, UR15, 0x1, UPT ;  /* 0x000000010f00788c */ /* 0x000fcc000bf25270 */
[----:B------:R-:W-:-:S05]  /*3130*/  PLOP3.LUT P5, PT, PT, PT, UP1, 0x80, 0x0 ;  /* 0x000000000000781c */ /* 0x000fca0003faf018 */
[----:B------:R-:W-:-:S08]  /*3140*/  @UP1 ULDC.64 UR10, c[0x0][0x9e8] ;  /* 0x00027a00000a1ab9 */ /* 0x000fd00000000a00 */
[----:B------:R-:W-:Y:S01]  /*3150*/  @P5 IMAD.HI.U32 R24, R7, UR10, RZ ;  /* 0x0000000a07185c27 */ /* 0x000fe2000f8e00ff */
[----:B------:R-:W-:-:S13]  /*3160*/  PLOP3.LUT P5, PT, PT, PT, UP1, 0x80, 0x0 ;  /* 0x000000000000781c */ /* 0x000fda0003faf018 */
[----:B------:R-:W-:-:S07]  /*3170*/  @P5 SHF.R.U32.HI R7, RZ, UR11, R24 ;  /* 0x0000000bff075c19 */ /* 0x000fce0008011618 */
.L_x_8975:
[----:B------:R-:W-:Y:S05]  /*3180*/  BSYNC B0 ;  /* 0x0000000000007941 */ /* 0x000fea0003800000 */
.L_x_8973:
[----:B------:R-:W-:-:S05]  /*3190*/  IMAD R7, R7, UR15, R58 ;  /* 0x0000000f07077c24 */ /* 0x000fca000f8e023a */
[----:B------:R-:W-:Y:S02]  /*31a0*/  VIMNMX R11, R11, R7, !PT ;  /* 0x000000070b0b7248 */ /* 0x000fe40007fe0100 */
[----:B------:R-:W-:-:S07]  /*31b0*/  VIADDMNMX R6, R7, UR15, R6, PT ;  /* 0x0000000f07067c46 */ /* 0x000fce000b800106 */
.L_x_8972:
        /* <DEDUP_REMOVED lines=16> */
[----:B------:R-:W-:Y:S02]  /*32c0*/  ISETP.NE.AND P5, PT, R32, RZ, PT ;  /* 0x000000ff2000720c */ /* 0x000fe40003fa5270 */
[----:B------:R-:W-:Y:S02]  /*32d0*/  ISETP.LT.OR P1, PT, R6, 0x11, P1 ;  /* 0x000000110600780c */ /* 0x000fe40000f21670 */
[----:B------:R-:W-:-:S02]  /*32e0*/  FMNMX.FTZ R7, R73, R7, !PT ;  /* 0x0000000749077209 */ /* 0x000fc40007810000 */
[----:B------:R-:W-:Y:S02]  /*32f0*/  FSEL R20, R20, -INF , !P1 ;  /* 0xff80000014147808 */ /* 0x000fe40004800000 */
[----:B------:R-:W-:Y:S02]  /*3300*/  ISETP.GT.AND P1, PT, R11, 0x11, !P2 ;  /* 0x000000110b00780c */ /* 0x000fe40005724270 */
[----:B------:R-:W-:Y:S02]  /*3310*/  FMNMX.FTZ R7, R75, R7, !PT ;  /* 0x000000074b077209 */ /* 0x000fe40007810000 */
[----:B------:R-:W-:Y:S02]  /*3320*/  ISETP.LT.OR P1, PT, R6, 0x12, P1 ;  /* 0x000000120600780c */ /* 0x000fe40000f21670 */
[----:B------:R-:W-:Y:S02]  /*3330*/  FMNMX.FTZ R7, R77, R7, !PT ;  /* 0x000000074d077209 */ /* 0x000fe40007810000 */
[----:B------:R-:W-:-:S02]  /*3340*/  FSEL R21, R21, -INF , !P1 ;  /* 0xff80000015157808 */ /* 0x000fc40004800000 */
        /* <DEDUP_REMOVED lines=43> */
[----:B------:R-:W-:Y:S01]  /*3600*/  ISETP.GT.AND P6, PT, R11, RZ, !P6 ;  /* 0x000000ff0b00720c */ /* 0x000fe200077c4270 */
[----:B------:R-:W0:Y:S01]  /*3610*/  SHFL.BFLY PT, R36, R37, 0x2, 0x1f ;  /* 0x0c401f0025247f89 */ /* 0x000e2200000e0000 */
[C---:B------:R-:W-:Y:S02]  /*3620*/  ISETP.LT.OR P1, PT, R6.reuse, 0x31, P1 ;  /* 0x000000310600780c */ /* 0x040fe40000f21670 */
[----:B------:R-:W-:Y:S02]  /*3630*/  ISETP.LT.OR P6, PT, R6, 0x1, P6 ;  /* 0x000000010600780c */ /* 0x000fe400037c1670 */
        /* <DEDUP_REMOVED lines=9> */
[----:B------:R-:W-:Y:S02]  /*36d0*/  ISETP.NE.AND P2, PT, R53, RZ, PT ;  /* 0x000000ff3500720c */ /* 0x000fe40003f45270 */
[----:B------:R-:W-:Y:S02]  /*36e0*/  ISETP.GT.AND P1, PT, R11, 0x38, !P1 ;  /* 0x000000380b00780c */ /* 0x000fe40004f24270 */
[----:B0-----:R-:W-:Y:S02]  /*36f0*/  FMNMX.FTZ R39, R37, R36, !PT ;  /* 0x0000002425277209 */ /* 0x001fe40007810000 */
[----:B------:R-:W-:Y:S02]  /*3700*/  FMNMX.FTZ R37, R15, R38, !PT ;  /* 0x000000260f257209 */ /* 0x000fe40007810000 */
[----:B------:R-:W-:Y:S01]  /*3710*/  ISETP.LT.OR P1, PT, R6, 0x39, P1 ;  /* 0x000000390600780c */ /* 0x000fe20000f21670 */
[----:B------:R-:W0:Y:S01]  /*3720*/  SHFL.BFLY PT, R36, R39, 0x1, 0x1f ;  /* 0x0c201f0027247f89 */ /* 0x000e2200000e0000 */
        /* <DEDUP_REMOVED lines=13> */
[----:B------:R-:W-:Y:S02]  /*3800*/  ISETP.NE.AND P5, PT, R56, RZ, PT ;  /* 0x000000ff3800720c */ /* 0x000fe40003fa5270 */
[----:B------:R-:W-:Y:S02]  /*3810*/  FSEL R34, R34, -INF , !P1 ;  /* 0xff80000022227808 */ /* 0x000fe40004800000 */
[----:B------:R-:W-:Y:S02]  /*3820*/  FMNMX.FTZ R38, R28, R37, !PT ;  /* 0x000000251c267209 */ /* 0x000fe40007810000 */
[----:B------:R-:W-:Y:S02]  /*3830*/  ISETP.GT.AND P1, PT, R11, 0x41, !P5 ;  /* 0x000000410b00780c */ /* 0x000fe40006f24270 */
[----:B0-----:R-:W-:Y:S02]  /*3840*/  FMNMX.FTZ R7, R39, R36, !PT ;  /* 0x0000002427077209 */ /* 0x001fe40007810000 */
[----:B------:R-:W-:-:S02]  /*3850*/  FMNMX.FTZ R37, R29, R38, !PT ;  /* 0x000000261d257209 */ /* 0x000fc40007810000 */
[----:B------:R-:W-:Y:S01]  /*3860*/  ISETP.LT.OR P1, PT, R6, 0x42, P1 ;  /* 0x000000420600780c */ /* 0x000fe20000f21670 */
[----:B------:R-:W-:Y:S01]  /*3870*/  FMUL.FTZ R36, R7, UR7 ;  /* 0x0000000707247c20 */ /* 0x000fe20008410000 */
[----:B------:R-:W-:Y:S02]  /*3880*/  FMNMX.FTZ R38, R30, R37, !PT ;  /* 0x000000251e267209 */ /* 0x000fe40007810000 */
[----:B------:R-:W-:Y:S02]  /*3890*/  FSEL R35, R35, -INF , !P1 ;  /* 0xff80000023237808 */ /* 0x000fe40004800000 */
        /* <DEDUP_REMOVED lines=9> */
[----:B------:R-:W-:Y:S01]  /*3930*/  ISETP.NE.AND P6, PT, R60, RZ, PT ;  /* 0x000000ff3c00720c */ /* 0x000fe20003fc5270 */
[----:B------:R0:W-:Y:S01]  /*3940*/  MUFU.EX2 R152, R40 ;  /* 0x0000002800987308 */ /* 0x0001e20000000800 */
[----:B------:R-:W-:Y:S01]  /*3950*/  FMNMX.FTZ R37, R33, R38, !PT ;  /* 0x0000002621257209 */ /* 0x000fe20007810000 */
[--C-:B------:R-:W-:Y:S01]  /*3960*/  FFMA.FTZ R39, R59, UR7, -R42.reuse ;  /* 0x000000073b277c23 */ /* 0x100fe2000801082a */
[----:B------:R-:W-:Y:S01]  /*3970*/  ISETP.NE.AND P2, PT, R72, RZ, PT ;  /* 0x000000ff4800720c */ /* 0x000fe20003f45270 */
[--C-:B------:R-:W-:Y:S01]  /*3980*/  FFMA.FTZ R48, R89, UR7, -R42.reuse ;  /* 0x0000000759307c23 */ /* 0x100fe2000801082a */
[----:B------:R-:W-:Y:S01]  /*3990*/  ISETP.NE.AND P5, PT, R64, RZ, PT ;  /* 0x000000ff4000720c */ /* 0x000fe20003fa5270 */
[--C-:B------:R-:W-:Y:S01]  /*39a0*/  FFMA.FTZ R44, R73, UR7, -R42.reuse ;  /* 0x00000007492c7c23 */ /* 0x100fe2000801082a */
[----:B------:R-:W-:Y:S01]  /*39b0*/  FSEL R36, R62, -INF , !P1 ;  /* 0xff8000003e247808 */ /* 0x000fe20004800000 */
[----:B------:R1:W-:Y:S01]  /*39c0*/  MUFU.EX2 R154, R41 ;  /* 0x00000029009a7308 */ /* 0x0003e20000000800 */
[----:B------:R-:W-:Y:S01]  /*39d0*/  ISETP.GT.AND P1, PT, R11, 0x49, !P6 ;  /* 0x000000490b00780c */ /* 0x000fe20007724270 */
[--C-:B0-----:R-:W-:Y:S01]  /*39e0*/  FFMA.FTZ R40, R75, UR7, -R42.reuse ;  /* 0x000000074b287c23 */ /* 0x101fe2000801082a */
[----:B------:R-:W-:Y:S01]  /*39f0*/  FMNMX.FTZ R38, R34, R37, !PT ;  /* 0x0000002522267209 */ /* 0x000fe20007810000 */
[--C-:B------:R-:W-:Y:S01]  /*3a00*/  FFMA.FTZ R58, R61, UR7, -R42.reuse ;  /* 0x000000073d3a7c23 */ /* 0x100fe2000801082a */
[----:B------:R-:W-:Y:S01]  /*3a10*/  ISETP.GT.AND P2, PT, R11, 0x50, !P2 ;  /* 0x000000500b00780c */ /* 0x000fe20005744270 */
[--C-:B------:R-:W-:Y:S01]  /*3a20*/  FFMA.FTZ R60, R65, UR7, -R42.reuse ;  /* 0x00000007413c7c23 */ /* 0x100fe2000801082a */
[C---:B------:R-:W-:Y:S01]  /*3a30*/  ISETP.GT.AND P3, PT, R11.reuse, 0x51, !P3 ;  /* 0x000000510b00780c */ /* 0x040fe20005f64270 */
[----:B------:R0:W-:Y:S01]  /*3a40*/  MUFU.EX2 R156, R40 ;  /* 0x00000028009c7308 */ /* 0x0001e20000000800 */
[----:B------:R-:W-:Y:S01]  /*3a50*/  ISETP.GT.AND P4, PT, R11, 0x58, !P4 ;  /* 0x000000580b00780c */ /* 0x000fe20006784270 */
[--C-:B-1----:R-:W-:Y:S01]  /*3a60*/  FFMA.FTZ R41, R79, UR7, -R42.reuse ;  /* 0x000000074f297c23 */ /* 0x102fe2000801082a */
[----:B------:R-:W-:Y:S01]  /*3a70*/  ISETP.GT.AND P5, PT, R11, 0x59, !P5 ;  /* 0x000000590b00780c */ /* 0x000fe20006fa4270 */
[--C-:B------:R-:W-:Y:S01]  /*3a80*/  FFMA.FTZ R46, R85, UR7, -R42.reuse ;  /* 0x00000007552e7c23 */ /* 0x100fe2000801082a */
[C---:B------:R-:W-:Y:S01]  /*3a90*/  ISETP.LT.OR P1, PT, R6.reuse, 0x4a, P1 ;  /* 0x0000004a0600780c */ /* 0x040fe20000f21670 */
[--C-:B------:R-:W-:Y:S01]  /*3aa0*/  FFMA.FTZ R50, R91, UR7, -R42.reuse ;  /* 0x000000075b327c23 */ /* 0x100fe2000801082a */
[----:B------:R-:W-:Y:S01]  /*3ab0*/  FMNMX.FTZ R11, R35, R38, !PT ;  /* 0x00000026230b7209 */ /* 0x000fe20007810000 */
[----:B------:R1:W-:Y:S01]  /*3ac0*/  MUFU.EX2 R43, R39 ;  /* 0x00000027002b7308 */ /* 0x0003e20000000800 */
[----:B------:R-:W-:Y:S01]  /*3ad0*/  ISETP.LT.OR P2, PT, R6, 0x51, P2 ;  /* 0x000000510600780c */ /* 0x000fe20001741670 */
[--C-:B0-----:R-:W-:Y:S01]  /*3ae0*/  FFMA.FTZ R40, R81, UR7, -R42.reuse ;  /* 0x0000000751287c23 */ /* 0x101fe2000801082a */
[----:B------:R-:W-:Y:S01]  /*3af0*/  FSEL R4, R4, -INF , !P1 ;  /* 0xff80000004047808 */ /* 0x000fe20004800000 */
[--C-:B------:R-:W-:Y:S01]  /*3b00*/  FFMA.FTZ R52, R95, UR7, -R42.reuse ;  /* 0x000000075f347c23 */ /* 0x100fe2000801082a */
[----:B------:R-:W-:Y:S01]  /*3b10*/  FMNMX.FTZ R37, R36, R11, !PT ;  /* 0x0000000b24257209 */ /* 0x000fe20007810000 */
[--C-:B------:R-:W-:Y:S01]  /*3b20*/  FFMA.FTZ R54, R97, UR7, -R42.reuse ;  /* 0x0000000761367c23 */ /* 0x100fe2000801082a */
[----:B------:R-:W-:Y:S01]  /*3b30*/  ISETP.LT.OR P3, PT, R6, 0x52, P3 ;  /* 0x000000520600780c */ /* 0x000fe20001f61670 */
[----:B------:R0:W-:Y:S01]  /*3b40*/  MUFU.EX2 R49, R40 ;  /* 0x0000002800317308 */ /* 0x0001e20000000800 */
[----:B------:R-:W-:Y:S01]  /*3b50*/  FSEL R11, R66, -INF , !P2 ;  /* 0xff800000420b7808 */ /* 0x000fe20005000000 */
[--C-:B-1----:R-:W-:Y:S01]  /*3b60*/  FFMA.FTZ R39, R77, UR7, -R42.reuse ;  /* 0x000000074d277c23 */ /* 0x102fe2000801082a */
[----:B------:R-:W-:Y:S01]  /*3b70*/  FMNMX.FTZ R38, R4, R37, !PT ;  /* 0x0000002504267209 */ /* 0x000fe20007810000 */
[----:B------:R-:W-:Y:S01]  /*3b80*/  FFMA.FTZ R56, R99, UR7, -R42 ;  /* 0x0000000763387c23 */ /* 0x000fe2000801082a */
[----:B------:R-:W-:-:S02]  /*3b90*/  ISETP.LT.OR P4, PT, R6, 0x59, P4 ;  /* 0x000000590600780c */ /* 0x000fc40002781670 */
[----:B------:R-:W-:Y:S01]  /*3ba0*/  FSEL R37, R67, -INF , !P3 ;  /* 0xff80000043257808 */ /* 0x000fe20005800000 */
[----:B------:R1:W-:Y:S01]  /*3bb0*/  MUFU.EX2 R158, R41 ;  /* 0x00000029009e7308 */ /* 0x0003e20000000800 */
[----:B0-----:R-:W-:Y:S02]  /*3bc0*/  FMNMX.FTZ R40, R11, R38, !PT ;  /* 0x000000260b287209 */ /* 0x001fe40007810000 */
[----:B------:R-:W-:Y:S02]  /*3bd0*/  ISETP.LT.OR P5, PT, R6, 0x5a, P5 ;  /* 0x0000005a0600780c */ /* 0x000fe40002fa1670 */
[----:B------:R-:W-:-:S03]  /*3be0*/  FSEL R38, R70, -INF , !P4 ;  /* 0xff80000046267808 */ /* 0x000fc60006000000 */
[----:B------:R0:W-:Y:S01]  /*3bf0*/  MUFU.EX2 R47, R39 ;  /* 0x00000027002f7308 */ /* 0x0001e20000000800 */
[----:B-1----:R-:W-:Y:S01]  /*3c00*/  FMNMX.FTZ R41, R37, R40, !PT ;  /* 0x0000002825297209 */ /* 0x002fe20007810000 */
[----:B------:R-:W-:-:S03]  /*3c10*/  FFMA.FTZ R40, R87, UR7, -R42 ;  /* 0x0000000757287c23 */ /* 0x000fc6000801082a */
[----:B------:R-:W-:-:S03]  /*3c20*/  FMNMX.FTZ R6, R38, R41, !PT ;  /* 0x0000002926067209 */ /* 0x000fc60007810000 */
[----:B------:R1:W-:Y:S01]  /*3c30*/  MUFU.EX2 R53, R48 ;  /* 0x0000003000357308 */ /* 0x0003e20000000800 */
[----:B0-----:R-:W-:-:S04]  /*3c40*/  FSEL R39, R71, -INF , !P5 ;  /* 0xff80000047277808 */ /* 0x001fc80006800000 */
[----:B------:R-:W-:-:S03]  /*3c50*/  FMNMX.FTZ R6, R39, R6, !PT ;  /* 0x0000000627067209 */ /* 0x000fc60007810000 */
[----:B------:R0:W-:Y:S01]  /*3c60*/  MUFU.EX2 R45, R44 ;  /* 0x0000002c002d7308 */ /* 0x0001e20000000800 */
[--C-:B-1----:R-:W-:Y:S01]  /*3c70*/  FFMA.FTZ R48, R101, UR7, -R42.reuse ;  /* 0x0000000765307c23 */ /* 0x102fe2000801082a */
[----:B------:R-:W1:Y:S06]  /*3c80*/  SHFL.BFLY PT, R41, R6, 0x2, 0x1f ;  /* 0x0c401f0006297f89 */ /* 0x000e6c00000e0000 */
[----:B------:R-:W-:Y:S01]  /*3c90*/  MUFU.EX2 R59, R48 ;  /* 0x00000030003b7308 */ /* 0x000fe20000000800 */
[----:B0-----:R-:W-:-:S07]  /*3ca0*/  FFMA.FTZ R44, R83, UR7, -R42 ;  /* 0x00000007532c7c23 */ /* 0x001fce000801082a */
[----:B------:R-:W-:Y:S08]  /*3cb0*/  MUFU.EX2 R61, R58 ;  /* 0x0000003a003d7308 */ /* 0x000ff00000000800 */
[----:B------:R-:W-:Y:S01]  /*3cc0*/  MUFU.EX2 R63, R60 ;  /* 0x0000003c003f7308 */ /* 0x000fe20000000800 */
[----:B-1----:R-:W-:-:S05]  /*3cd0*/  FMNMX.FTZ R41, R6, R41, !PT ;  /* 0x0000002906297209 */ /* 0x002fca0007810000 */
[----:B------:R-:W0:Y:S02]  /*3ce0*/  SHFL.BFLY PT, R6, R41, 0x1, 0x1f ;  /* 0x0c201f0029067f89 */ /* 0x000e2400000e0000 */
[----:B------:R-:W-:Y:S08]  /*3cf0*/  MUFU.EX2 R44, R44 ;  /* 0x0000002c002c7308 */ /* 0x000ff00000000800 */
[----:B------:R1:W2:Y:S08]  /*3d00*/  MUFU.EX2 R51, R46 ;  /* 0x0000002e00337308 */ /* 0x0002b00000000800 */
[----:B------:R-:W3:Y:S01]  /*3d10*/  MUFU.EX2 R40, R40 ;  /* 0x0000002800287308 */ /* 0x000ee20000000800 */
[----:B-1----:R-:W-:Y:S01]  /*3d20*/  FFMA.FTZ R46, R93, UR7, -R42 ;  /* 0x000000075d2e7c23 */ /* 0x002fe2000801082a */
[----:B0-----:R-:W-:-:S06]  /*3d30*/  FMNMX.FTZ R6, R41, R6, !PT ;  /* 0x0000000629067209 */ /* 0x001fcc0007810000 */
[----:B------:R-:W-:Y:S01]  /*3d40*/  MUFU.EX2 R50, R50 ;  /* 0x0000003200327308 */ /* 0x000fe20000000800 */
[----:B------:R-:W-:Y:S01]  /*3d50*/  FFMA.FTZ R41, R107, UR7, -R42 ;  /* 0x000000076b297c23 */ /* 0x000fe2000801082a */
[----:B--2---:R-:W-:Y:S01]  /*3d60*/  F2FP.F16.F32.PACK_AB R160, R51, R44 ;  /* 0x0000002c33a0723e */ /* 0x004fe200000000ff */
[C---:B------:R-:W-:Y:S01]  /*3d70*/  FMUL.FTZ R48, R6.reuse, UR7 ;  /* 0x0000000706307c20 */ /* 0x040fe20008410000 */
[----:B------:R-:W-:-:S04]  /*3d80*/  FSETP.NEU.FTZ.AND P1, PT, R6, -INF , PT ;  /* 0xff8000000600780b */ /* 0x000fc80003f3d000 */
[----:B------:R0:W1:Y:S01]  /*3d90*/  MUFU.EX2 R55, R46 ;  /* 0x0000002e00377308 */ /* 0x0000620000000800 */
[----:B------:R-:W-:Y:S02]  /*3da0*/  FSEL R48, R48, RZ, P1 ;  /* 0x000000ff30307208 */ /* 0x000fe40000800000 */
[----:B---3--:R-:W-:-:S03]  /*3db0*/  F2FP.F16.F32.PACK_AB R162, R53, R40 ;  /* 0x0000002835a2723e */ /* 0x008fc600000000ff */
        /* <DEDUP_REMOVED lines=17> */
[----:B0-----:R-:W-:Y:S01]  /*3ed0*/  FFMA.FTZ R46, R103, UR7, -R42 ;  /* 0x00000007672e7c23 */ /* 0x001fe2000801082a */
        /* <DEDUP_REMOVED lines=8> */
[----:B------:R-:W-:Y:S01]  /*3f60*/  FFMA.FTZ R39, R39, UR7, -R48 ;  /* 0x0000000727277c23 */ /* 0x000fe20008010830 */
[----:B-1----:R-:W-:-:S03]  /*3f70*/  F2FP.F16.F32.PACK_AB R164, R55, R50 ;  /* 0x0000003237a4723e */ /* 0x002fc600000000ff */
[----:B------:R-:W1:Y:S01]  /*3f80*/  MUFU.EX2 R13, R13 ;  /* 0x0000000d000d7308 */ /* 0x000e620000000800 */
[----:B0-----:R-:W-:Y:S01]  /*3f90*/  FADD.FTZ R15, R152, R43 ;  /* 0x0000002b980f7221 */ /* 0x001fe20000010000 */
[----:B------:R-:W-:Y:S02]  /*3fa0*/  F2FP.F16.F32.PACK_AB R152, R43, R152 ;  /* 0x000000982b98723e */ /* 0x000fe400000000ff */
[----:B--2---:R-:W-:Y:S01]  /*3fb0*/  F2FP.F16.F32.PACK_AB R153, R14, R3 ;  /* 0x000000030e99723e */ /* 0x004fe200000000ff */
[----:B------:R-:W-:Y:S01]  /*3fc0*/  FADD.FTZ R60, R154, R15 ;  /* 0x0000000f9a3c7221 */ /* 0x000fe20000010000 */
[C---:B------:R-:W-:Y:S02]  /*3fd0*/  F2FP.F16.F32.PACK_AB R154, R45.reuse, R154 ;  /* 0x0000009a2d9a723e */ /* 0x040fe400000000ff */
[----:B------:R-:W0:Y:S01]  /*3fe0*/  MUFU.EX2 R20, R20 ;  /* 0x0000001400147308 */ /* 0x000e220000000800 */
[----:B------:R-:W-:Y:S01]  /*3ff0*/  FADD.FTZ R15, R45, R60 ;  /* 0x0000003c2d0f7221 */ /* 0x000fe20000010000 */
[----:B------:R-:W-:-:S03]  /*4000*/  FADD.FTZ R60, R3, R14 ;  /* 0x0000000e033c7221 */ /* 0x000fc60000010000 */
[----:B------:R-:W-:Y:S01]  /*4010*/  FADD.FTZ R62, R156, R15 ;  /* 0x0000000f9c3e7221 */ /* 0x000fe20000010000 */
[C---:B------:R-:W-:Y:S02]  /*4020*/  F2FP.F16.F32.PACK_AB R156, R47.reuse, R156 ;  /* 0x0000009c2f9c723e */ /* 0x040fe400000000ff */
[----:B------:R-:W2:Y:S01]  /*4030*/  MUFU.EX2 R21, R21 ;  /* 0x0000001500157308 */ /* 0x000ea20000000800 */
[----:B------:R-:W-:Y:S01]  /*4040*/  FADD.FTZ R65, R47, R62 ;  /* 0x0000003e2f417221 */ /* 0x000fe20000010000 */
[----:B-1----:R-:W-:Y:S01]  /*4050*/  FADD.FTZ R15, R13, R60 ;  /* 0x0000003c0d0f7221 */ /* 0x002fe20000010000 */
[----:B------:R-:W-:Y:S02]  /*4060*/  F2FP.F16.F32.PACK_AB R155, R58, R13 ;  /* 0x0000000d3a9b723e */ /* 0x000fe400000000ff */
[----:B------:R-:W-:Y:S01]  /*4070*/  FADD.FTZ R60, R158, R65 ;  /* 0x000000419e3c7221 */ /* 0x000fe20000010000 */
[----:B------:R-:W-:Y:S01]  /*4080*/  FADD.FTZ R15, R58, R15 ;  /* 0x0000000f3a0f7221 */ /* 0x000fe20000010000 */
[C---:B------:R-:W-:Y:S01]  /*4090*/  F2FP.F16.F32.PACK_AB R158, R49.reuse, R158 ;  /* 0x0000009e319e723e */ /* 0x040fe200000000ff */
[----:B------:R-:W1:Y:S01]  /*40a0*/  MUFU.EX2 R24, R24 ;  /* 0x0000001800187308 */ /* 0x000e620000000800 */
[----:B------:R-:W-:Y:S01]  /*40b0*/  FADD.FTZ R65, R49, R60 ;  /* 0x0000003c31417221 */ /* 0x000fe20000010000 */
[----:B0-----:R-:W-:-:S03]  /*40c0*/  FADD.FTZ R60, R20, R15 ;  /* 0x0000000f143c7221 */ /* 0x001fc60000010000 */
[----:B------:R-:W-:-:S03]  /*40d0*/  FADD.FTZ R62, R44, R65 ;  /* 0x000000412c3e7221 */ /* 0x000fc60000010000 */
[----:B------:R-:W0:Y:S01]  /*40e0*/  MUFU.EX2 R25, R25 ;  /* 0x0000001900197308 */ /* 0x000e220000000800 */
[----:B--2---:R-:W-:Y:S01]  /*40f0*/  FADD.FTZ R15, R21, R60 ;  /* 0x0000003c150f7221 */ /* 0x004fe20000010000 */
[----:B------:R-:W-:Y:S01]  /*4100*/  FADD.FTZ R65, R51, R62 ;  /* 0x0000003e33417221 */ /* 0x000fe20000010000 */
[----:B------:R-:W-:-:S03]  /*4110*/  F2FP.F16.F32.PACK_AB R157, R21, R20 ;  /* 0x00000014159d723e */ /* 0x000fc600000000ff */
[----:B------:R-:W-:Y:S02]  /*4120*/  FADD.FTZ R62, R40, R65 ;  /* 0x00000041283e7221 */ /* 0x000fe40000010000 */
[----:B------:R-:W2:Y:S01]  /*4130*/  MUFU.EX2 R26, R26 ;  /* 0x0000001a001a7308 */ /* 0x000ea20000000800 */
[----:B-1----:R-:W-:Y:S01]  /*4140*/  FADD.FTZ R60, R24, R15 ;  /* 0x0000000f183c7221 */ /* 0x002fe20000010000 */
[----:B------:R-:W-:-:S04]  /*4150*/  FADD.FTZ R65, R53, R62 ;  /* 0x0000003e35417221 */ /* 0x000fc80000010000 */
[----:B------:R-:W-:Y:S02]  /*4160*/  FADD.FTZ R62, R50, R65 ;  /* 0x00000041323e7221 */ /* 0x000fe40000010000 */
[----:B------:R-:W1:Y:S01]  /*4170*/  MUFU.EX2 R27, R27 ;  /* 0x0000001b001b7308 */ /* 0x000e620000000800 */
[----:B0-----:R-:W-:Y:S01]  /*4180*/  FADD.FTZ R15, R25, R60 ;  /* 0x0000003c190f7221 */ /* 0x001fe20000010000 */
[----:B------:R-:W-:Y:S01]  /*4190*/  FADD.FTZ R65, R55, R62 ;  /* 0x0000003e37417221 */ /* 0x000fe20000010000 */
[----:B------:R-:W-:-:S05]  /*41a0*/  F2FP.F16.F32.PACK_AB R159, R25, R24 ;  /* 0x00000018199f723e */ /* 0x000fca00000000ff */
[----:B------:R-:W0:Y:S01]  /*41b0*/  MUFU.EX2 R28, R28 ;  /* 0x0000001c001c7308 */ /* 0x000e220000000800 */
[----:B--2---:R-:W-:-:S07]  /*41c0*/  FADD.FTZ R60, R26, R15 ;  /* 0x0000000f1a3c7221 */ /* 0x004fce0000010000 */
[----:B------:R-:W2:Y:S01]  /*41d0*/  MUFU.EX2 R52, R52 ;  /* 0x0000003400347308 */ /* 0x000ea20000000800 */
[C---:B-1----:R-:W-:Y:S01]  /*41e0*/  FADD.FTZ R15, R27.reuse, R60 ;  /* 0x0000003c1b0f7221 */ /* 0x042fe20000010000 */
[----:B------:R-:W-:-:S06]  /*41f0*/  F2FP.F16.F32.PACK_AB R161, R27, R26 ;  /* 0x0000001a1ba1723e */ /* 0x000fcc00000000ff */
[----:B------:R-:W1:Y:S01]  /*4200*/  MUFU.EX2 R29, R29 ;  /* 0x0000001d001d7308 */ /* 0x000e620000000800 */
[----:B0-----:R-:W-:Y:S01]  /*4210*/  FADD.FTZ R60, R28, R15 ;  /* 0x0000000f1c3c7221 */ /* 0x001fe20000010000 */
[----:B------:R-:W-:-:S06]  /*4220*/  FFMA.FTZ R15, R38, UR7, -R48 ;  /* 0x00000007260f7c23 */ /* 0x000fcc0008010830 */
[----:B------:R0:W3:Y:S01]  /*4230*/  MUFU.EX2 R57, R54 ;  /* 0x0000003600397308 */ /* 0x0000e20000000800 */
[----:B--2---:R-:W-:-:S07]  /*4240*/  FADD.FTZ R62, R52, R65 ;  /* 0x00000041343e7221 */ /* 0x004fce0000010000 */
[----:B------:R-:W2:Y:S01]  /*4250*/  MUFU.EX2 R30, R30 ;  /* 0x0000001e001e7308 */ /* 0x000ea20000000800 */
[----:B0-----:R-:W-:Y:S01]  /*4260*/  FFMA.FTZ R54, R105, UR7, -R42 ;  /* 0x0000000769367c23 */ /* 0x001fe2000801082a */
[----:B-1----:R-:W-:Y:S01]  /*4270*/  FADD.FTZ R65, R29, R60 ;  /* 0x0000003c1d417221 */ /* 0x002fe20000010000 */
[----:B------:R-:W-:Y:S01]  /*4280*/  FFMA.FTZ R42, R69, UR7, -R42 ;  /* 0x00000007452a7c23 */ /* 0x000fe2000801082a */
[----:B------:R-:W-:-:S04]  /*4290*/  F2FP.F16.F32.PACK_AB R163, R29, R28 ;  /* 0x0000001c1da3723e */ /* 0x000fc800000000ff */
[----:B------:R-:W0:Y:S01]  /*42a0*/  MUFU.EX2 R56, R56 ;  /* 0x0000003800387308 */ /* 0x000e220000000800 */
[C---:B---3--:R-:W-:Y:S01]  /*42b0*/  FADD.FTZ R67, R57.reuse, R62 ;  /* 0x0000003e39437221 */ /* 0x048fe20000010000 */
[----:B------:R-:W-:-:S06]  /*42c0*/  F2FP.F16.F32.PACK_AB R166, R57, R52 ;  /* 0x0000003439a6723e */ /* 0x000fcc00000000ff */
[----:B------:R-:W1:Y:S01]  /*42d0*/  MUFU.EX2 R31, R31 ;  /* 0x0000001f001f7308 */ /* 0x000e620000000800 */
[----:B--2---:R-:W-:-:S07]  /*42e0*/  FADD.FTZ R38, R30, R65 ;  /* 0x000000411e267221 */ /* 0x004fce0000010000 */
[----:B------:R-:W-:Y:S01]  /*42f0*/  MUFU.EX2 R32, R32 ;  /* 0x0000002000207308 */ /* 0x000fe20000000800 */
[----:B0-----:R-:W-:Y:S01]  /*4300*/  FADD.FTZ R48, R56, R67 ;  /* 0x0000004338307221 */ /* 0x001fe20000010000 */
[----:B------:R-:W-:-:S03]  /*4310*/  F2FP.F16.F32.PACK_AB R168, R59, R56 ;  /* 0x000000383ba8723e */ /* 0x000fc600000000ff */
[----:B------:R-:W-:-:S03]  /*4320*/  FADD.FTZ R45, R59, R48 ;  /* 0x000000303b2d7221 */ /* 0x000fc60000010000 */
[----:B------:R-:W0:Y:S01]  /*4330*/  MUFU.EX2 R46, R46 ;  /* 0x0000002e002e7308 */ /* 0x000e220000000800 */
[C---:B-1----:R-:W-:Y:S01]  /*4340*/  FADD.FTZ R43, R31.reuse, R38 ;  /* 0x000000261f2b7221 */ /* 0x042fe20000010000 */
[----:B------:R-:W-:-:S06]  /*4350*/  F2FP.F16.F32.PACK_AB R165, R31, R30 ;  /* 0x0000001e1fa5723e */ /* 0x000fcc00000000ff */
[----:B------:R-:W1:Y:S08]  /*4360*/  MUFU.EX2 R33, R33 ;  /* 0x0000002100217308 */ /* 0x000e700000000800 */
[----:B------:R-:W-:Y:S01]  /*4370*/  MUFU.EX2 R34, R34 ;  /* 0x0000002200227308 */ /* 0x000fe20000000800 */
[----:B0-----:R-:W-:Y:S01]  /*4380*/  FADD.FTZ R48, R46, R45 ;  /* 0x0000002d2e307221 */ /* 0x001fe20000010000 */
[----:B------:R-:W-:-:S03]  /*4390*/  F2FP.F16.F32.PACK_AB R170, R61, R46 ;  /* 0x0000002e3daa723e */ /* 0x000fc600000000ff */
[----:B------:R-:W-:-:S03]  /*43a0*/  FADD.FTZ R45, R61, R48 ;  /* 0x000000303d2d7221 */ /* 0x000fc60000010000 */
[----:B------:R-:W0:Y:S01]  /*43b0*/  MUFU.EX2 R54, R54 ;  /* 0x0000003600367308 */ /* 0x000e220000000800 */
[----:B-1----:R-:W-:-:S07]  /*43c0*/  F2FP.F16.F32.PACK_AB R167, R33, R32 ;  /* 0x0000002021a7723e */ /* 0x002fce00000000ff */
[----:B------:R-:W1:Y:S08]  /*43d0*/  MUFU.EX2 R35, R35 ;  /* 0x0000002300237308 */ /* 0x000e700000000800 */
[----:B------:R-:W2:Y:S01]  /*43e0*/  MUFU.EX2 R36, R36 ;  /* 0x0000002400247308 */ /* 0x000ea20000000800 */
[----:B0-----:R-:W-:Y:S01]  /*43f0*/  FADD.FTZ R40, R54, R45 ;  /* 0x0000002d36287221 */ /* 0x001fe20000010000 */
[----:B------:R-:W-:-:S03]  /*4400*/  F2FP.F16.F32.PACK_AB R172, R63, R54 ;  /* 0x000000363fac723e */ /* 0x000fc600000000ff */
[----:B------:R-:W-:-:S03]  /*4410*/  FADD.FTZ R40, R63, R40 ;  /* 0x000000283f287221 */ /* 0x000fc60000010000 */
[----:B------:R0:W3:Y:S01]  /*4420*/  MUFU.EX2 R171, R4 ;  /* 0x0000000400ab7308 */ /* 0x0000e20000000800 */
[----:B-1----:R-:W-:-:S07]  /*4430*/  F2FP.F16.F32.PACK_AB R169, R35, R34 ;  /* 0x0000002223a9723e */ /* 0x002fce00000000ff */
[----:B------:R-:W1:Y:S01]  /*4440*/  MUFU.EX2 R41, R41 ;  /* 0x0000002900297308 */ /* 0x000e620000000800 */
[----:B0-----:R-:W-:-:S04]  /*4450*/  FADD.FTZ R4, R32, R43 ;  /* 0x0000002b20047221 */ /* 0x001fc80000010000 */
[----:B------:R-:W-:-:S03]  /*4460*/  FADD.FTZ R43, R33, R4 ;  /* 0x00000004212b7221 */ /* 0x000fc60000010000 */
[----:B------:R-:W0:Y:S01]  /*4470*/  MUFU.EX2 R11, R11 ;  /* 0x0000000b000b7308 */ /* 0x000e220000000800 */
[----:B------:R-:W-:-:S04]  /*4480*/  FADD.FTZ R4, R34, R43 ;  /* 0x0000002b22047221 */ /* 0x000fc80000010000 */
[----:B------:R-:W-:-:S03]  /*4490*/  FADD.FTZ R43, R35, R4 ;  /* 0x00000004232b7221 */ /* 0x000fc60000010000 */
[----:B------:R1:W4:Y:S01]  /*44a0*/  MUFU.EX2 R38, R37 ;  /* 0x0000002500267308 */ /* 0x0003220000000800 */
[----:B--2---:R-:W-:-:S04]  /*44b0*/  FADD.FTZ R4, R36, R43 ;  /* 0x0000002b24047221 */ /* 0x004fc80000010000 */
[C---:B---3--:R-:W-:Y:S01]  /*44c0*/  FADD.FTZ R44, R171.reuse, R4 ;  /* 0x00000004ab2c7221 */ /* 0x048fe20000010000 */
[----:B------:R-:W-:Y:S02]  /*44d0*/  F2FP.F16.F32.PACK_AB R171, R171, R36 ;  /* 0x00000024abab723e */ /* 0x000fe400000000ff */
[----:B------:R-:W2:Y:S01]  /*44e0*/  MUFU.EX2 R15, R15 ;  /* 0x0000000f000f7308 */ /* 0x000ea20000000800 */
[----:B-1----:R-:W-:Y:S01]  /*44f0*/  FADD.FTZ R37, R41, R40 ;  /* 0x0000002829257221 */ /* 0x002fe20000010000 */
[----:B0-----:R-:W-:-:S06]  /*4500*/  FADD.FTZ R3, R11, R44 ;  /* 0x0000002c0b037221 */ /* 0x001fcc0000010000 */
[----:B------:R-:W0:Y:S01]  /*4510*/  MUFU.EX2 R42, R42 ;  /* 0x0000002a002a7308 */ /* 0x000e220000000800 */
[C---:B----4-:R-:W-:Y:S01]  /*4520*/  FADD.FTZ R14, R38.reuse, R3 ;  /* 0x00000003260e7221 */ /* 0x050fe20000010000 */
[----:B------:R-:W-:-:S06]  /*4530*/  F2FP.F16.F32.PACK_AB R173, R38, R11 ;  /* 0x0000000b26ad723e */ /* 0x000fcc00000000ff */
[----:B------:R-:W1:Y:S01]  /*4540*/  MUFU.EX2 R40, R39 ;  /* 0x0000002700287308 */ /* 0x000e620000000800 */
[----:B--2---:R-:W-:Y:S01]  /*4550*/  FADD.FTZ R3, R15, R14 ;  /* 0x0000000e0f037221 */ /* 0x004fe20000010000 */
[C---:B0-----:R-:W-:Y:S01]  /*4560*/  FADD.FTZ R4, R42.reuse, R37 ;  /* 0x000000252a047221 */ /* 0x041fe20000010000 */
[----:B------:R-:W-:Y:S02]  /*4570*/  F2FP.F16.F32.PACK_AB R174, R42, R41 ;  /* 0x000000292aae723e */ /* 0x000fe400000000ff */
[C---:B-1----:R-:W-:Y:S01]  /*4580*/  FADD.FTZ R3, R40.reuse, R3 ;  /* 0x0000000328037221 */ /* 0x042fe20000010000 */
[----:B------:R-:W-:Y:S01]  /*4590*/  F2FP.F16.F32.PACK_AB R175, R40, R15 ;  /* 0x0000000f28af723e */ /* 0x000fe200000000ff */
[----:B------:R-:W-:Y:S06]  /*45a0*/  @!P0 BRA `(.L_x_8976) ;  /* 0x0000000000048947 */ /* 0x000fec0003800000 */
[----:B------:R-:W-:Y:S01]  /*45b0*/  BPT.TRAP 0x1 ;  /* 0x000000040000795c */ /* 0x000fe20000300000 */
.L_x_8976:
[----:B------:R0:W1:Y:S01]  /*45c0*/  SYNCS.PHASECHK.TRANS64.TRYWAIT P1, [R5+URZ+0x22850], R12 ;  /* 0x0228500c050075a7 */ /* 0x000062000802017f */
[----:B------:R-:W-:Y:S05]  /*45d0*/  @!P0 BRA `(.L_x_8977) ;  /* 0x0000000000048947 */ /* 0x000fea0003800000 */
[----:B------:R-:W-:Y:S01]  /*45e0*/  BPT.TRAP 0x1 ;  /* 0x000000040000795c */ /* 0x000fe20000300000 */
.L_x_8977:
[----:B-1----:R-:W-:Y:S05]  /*45f0*/  @P1 BRA `(.L_x_8978) ;  /* 0x0000000000081947 */ /* 0x002fea0003800000 */
[----:B------:R-:W1:Y:S02]  /*4600*/  SYNCS.PHASECHK.TRANS64.TRYWAIT P1, [R5+URZ+0x22850], R12 ;  /* 0x0228500c050075a7 */ /* 0x000e64000802017f */
[----:B-1----:R-:W-:Y:S05]  /*4610*/  @!P1 BRA `(.L_x_8979) ;  /* 0x0000011800a49947 */ /* 0x002fea0003800000 */
.L_x_8978:
[----:B------:R-:W-:Y:S01]  /*4620*/  R2UR UR5, R9 ;  /* 0x00000000090572ca */ /* 0x000fe200000e0000 */
[----:B------:R2:W-:Y:S01]  /*4630*/  BAR.SYNC.DEFER_BLOCKING R10, 0x100 ;  /* 0x0004000a0000751d */ /* 0x0005e20000010000 */
[----:B------:R-:W-:-:S05]  /*4640*/  IMAD.IADD R9, R17, 0x1, -R18 ;  /* 0x0000000111097824 */ /* 0x000fca00078e0a12 */
[----:B------:R-:W-:Y:S01]  /*4650*/  UMOV UR11, 0x40000040 ;  /* 0x40000040000b7882 */ /* 0x000fe20000000000 */
[----:B------:R-:W3:Y:S05]  /*4660*/  S2R R11, SR_TID.X ;  /* 0x00000000000b7919 */ /* 0x000eea0000002100 */
        /* <DEDUP_REMOVED lines=10> */
[----:B---3--:R-:W-:Y:S01]  /*4710*/  LOP3.LUT P1, RZ, R11, 0x7f, RZ, 0xc0, !PT ;  /* 0x0000007f0bff7812 */ /* 0x008fe2000782c0ff */
[----:B------:R-:W-:-:S12]  /*4720*/  IMAD R11, R201, 0x80, R9 ;  /* 0x00000080c90b7824 */ /* 0x000fd800078e0209 */
[----:B01----:R-:W-:-:S05]  /*4730*/  @!P1 VIADD R5, R5, 0x22860 ;  /* 0x0002286005059836 */ /* 0x003fca0000000000 */
        /* <DEDUP_REMOVED lines=33> */
[----:B0-----:R-:W-:-:S12]  /*4950*/  VIADD R5, R176, 0xfffffffe ;  /* 0xfffffffeb0057836 */ /* 0x001fd80000000000 */
[----:B--2---:R-:W-:Y:S05]  /*4960*/  @P1 BRA `(.L_x_8980) ;  /* 0x0000000000481947 */ /* 0x004fea0003800000 */
        /* <DEDUP_REMOVED lines=11> */
.L_x_8981:
[----:B------:R-:W-:-:S11]  /*4a20*/  UISETP.NE.AND UP1, UPT, UR15, 0x1, UPT ;  /* 0x000000010f00788c */ /* 0x000fd6000bf25270 */
[----:B------:R-:W-:Y:S02]  /*4a30*/  @UP1 ULDC.64 UR22, c[0x0][0x9e8] ;  /* 0x00027a0000161ab9 */ /* 0x000fe40000000a00 */
[----:B------:R-:W-:-:S04]  /*4a40*/  UIMAD.WIDE.U32 UR10, UR18, UR22, URZ ;  /* 0x00000016120a72a5 */ /* 0x000fc8000f8e003f */
[----:B------:R-:W-:-:S12]  /*4a50*/  @UP1 USHF.R.U32.HI UR18, URZ, UR23, UR11 ;  /* 0x000000173f121299 */ /* 0x000fd8000801160b */
.L_x_8982:
[----:B------:R-:W-:-:S04]  /*4a60*/  UIMAD UR15, UR18, UR15, UR15 ;  /* 0x0000000f120f72a4 */ /* 0x000fc8000f8e020f */
[----:B------:R-:W-:-:S04]  /*4a70*/  UISETP.LT.AND UP1, UPT, UR14, UR15, UPT ;  /* 0x0000000f0e00728c */ /* 0x000fc8000bf21270 */
[----:B------:R-:W-:-:S12]  /*4a80*/  USEL UR14, UR14, UR15, UP1 ;  /* 0x0000000f0e0e7287 */ /* 0x000fd80008800000 */
.L_x_8980:
        /* <DEDUP_REMOVED lines=11> */
[----:B------:R-:W-:Y:S01]  /*4b40*/  VIADD R13, R15, 0x8 ;  /* 0x000000080f0d7836 */ /* 0x000fe20000000000 */
[----:B------:R-:W-:-:S04]  /*4b50*/  ULDC UR27, c[0x0][0x9e0] ;  /* 0x00027800001b7ab9 */ /* 0x000fc80000000800 */
[----:B------:R-:W-:-:S07]  /*4b60*/  LOP3.LUT R11, RZ, R13, RZ, 0x33, !PT ;  /* 0x0000000dff0b7212 */ /* 0x000fce00078e33ff */
.L_x_9000:
[----:B------:R-:W-:-:S04]  /*4b70*/  UIADD3 UR37, UR37, 0x1, URZ ;  /* 0x0000000125257890 */ /* 0x000fc8000fffe03f */
[----:B------:R-:W-:-:S04]  /*4b80*/  UISETP.NE.AND UP1, UPT, UR37, 0x2, UPT ;  /* 0x000000022500788c */ /* 0x000fc8000bf25270 */
[----:B------:R-:W-:Y:S02]  /*4b90*/  USEL UR10, URZ, 0x1, UP1 ;  /* 0x000000013f0a7887 */ /* 0x000fe40008800000 */
[----:B------:R-:W-:Y:S02]  /*4ba0*/  USEL UR37, UR37, URZ, UP1 ;  /* 0x0000003f25257287 */ /* 0x000fe40008800000 */
[----:B------:R-:W-:Y:S01]  /*4bb0*/  ULOP3.LUT UR40, UR40, UR10, URZ, 0x3c, !UPT ;  /* 0x0000000a28287292 */ /* 0x000fe2000f8e3c3f */
[----:B0-----:R-:W-:Y:S11]  /*4bc0*/  @!P0 BRA `(.L_x_8984) ;  /* 0x0000000000048947 */ /* 0x001ff60003800000 */
[----:B------:R-:W-:Y:S01]  /*4bd0*/  BPT.TRAP 0x1 ;  /* 0x000000040000795c */ /* 0x000fe20000300000 */
.L_x_8984:
        /* <DEDUP_REMOVED lines=9> */
.L_x_8985:
[----:B-1----:R-:W-:Y:S05]  /*4c70*/  @P1 BRA `(.L_x_8986) ;  /* 0x0000000000081947 */ /* 0x002fea0003800000 */
[----:B------:R-:W1:Y:S02]  /*4c80*/  SYNCS.PHASECHK.TRANS64.TRYWAIT P1, [UR28+0x22830], R10 ;  /* 0x0228300aff0075a7 */ /* 0x000e64000802015c */
[----:B-1----:R-:W-:Y:S05]  /*4c90*/  @!P1 BRA `(.L_x_8987) ;  /* 0x0000011400189947 */ /* 0x002fea0003800000 */
.L_x_8986:
[----:B------:R-:W-:Y:S01]  /*4ca0*/  UIMAD UR22, UR37, 0x300, UR4 ;  /* 0x00000300251678a4 */ /* 0x000fe2000f8e0204 */
[----:B------:R-:W-:Y:S01]  /*4cb0*/  WARPGROUP.ARRIVE ;  /* 0x00000000000079c5 */ /* 0x000fe20000000000 */
[----:B------:R-:W-:Y:S01]  /*4cc0*/  UMOV UR23, 0x40000040 ;  /* 0x4000004000177882 */ /* 0x000fe20000000000 */
[----:B------:R-:W-:Y:S01]  /*4cd0*/  UMOV UR11, 0x40000040 ;  /* 0x40000040000b7882 */ /* 0x000fe20000000000 */
[----:B------:R-:W-:-:S03]  /*4ce0*/  UIADD3 UR10, UR22, 0x2, URZ ;  /* 0x00000002160a7890 */ /* 0x000fc6000fffe03f */
[----:B------:R-:W2:Y:S01]  /*4cf0*/  S2R R8, SR_TID.X ;  /* 0x0000000000087919 */ /* 0x000ea20000002100 */
[----:B------:R-:W-:Y:S01]  /*4d00*/  UIADD3 UR14, UR22, 0x4, URZ ;  /* 0x00000004160e7890 */ /* 0x000fe2000fffe03f */
[----:B-1----:R-:W-:Y:S01]  /*4d10*/  IMAD R21, R5, -0x60, R17 ;  /* 0xffffffa005157824 */ /* 0x002fe200078e0211 */
[----:B------:R-:W-:Y:S01]  /*4d20*/  UMOV UR15, 0x40000040 ;  /* 0x40000040000f7882 */ /* 0x000fe20000000000 */
[----:B------:R-:W-:Y:S01]  /*4d30*/  HGMMA.64x96x16.F32 R152, gdesc[UR20], RZ, !UPT, gsb0 ;  /* 0x01600000149879f0 */ /* 0x000fe2000c0008ff */
[----:B------:R-:W-:Y:S01]  /*4d40*/  UIADD3 UR18, UR22, 0x6, URZ ;  /* 0x0000000616127890 */ /* 0x000fe2000fffe03f */
[----:B------:R-:W-:Y:S01]  /*4d50*/  UMOV UR19, 0x40000040 ;  /* 0x4000004000137882 */ /* 0x000fe20000000000 */
[----:B------:R-:W-:-:S05]  /*4d60*/  IADD3 R21, -R18, 0x1, R21 ;  /* 0x0000000112157810 */ /* 0x000fca0007ffe115 */
[----:B------:R-:W-:Y:S01]  /*4d70*/  IMAD.IADD R21, R21, 0x1, -R16 ;  /* 0x0000000115157824 */ /* 0x000fe200078e0a10 */
[----:B--2---:R-:W-:Y:S02]  /*4d80*/  LOP3.LUT P1, RZ, R8, 0x7f, RZ, 0xc0, !PT ;  /* 0x0000007f08ff7812 */ /* 0x004fe4000782c0ff */
[----:B------:R-:W-:-:S04]  /*4d90*/  SHF.R.U32.HI R8, RZ, 0x7, R8 ;  /* 0x00000007ff087819 */ /* 0x000fc80000011608 */
        /* <DEDUP_REMOVED lines=12> */
[----:B------:R-:W-:Y:S02]  /*4e60*/  IMAD.U32 R177, RZ, RZ, UR28 ;  /* 0x0000001cffb17e24 */ /* 0x000fe4000f8e00ff */
        /* <DEDUP_REMOVED lines=52> */
[----:B------:R-:W2:Y:S01]  /*51b0*/  MUFU.TANH R152, R152 ;  /* 0x0000009800987308 */ /* 0x000ea20000002400 */
[----:B------:R-:W-:-:S02]  /*51c0*/  VIADD R195, R21, UR27 ;  /* 0x0000001b15c37c36 */ /* 0x000fc40008000000 */
        /* <DEDUP_REMOVED lines=54> */
[----:B------:R-:W-:Y:S02]  /*5530*/  IMAD.U32 R212, RZ, RZ, UR25 ;  /* 0x00000019ffd47e24 */ /* 0x000fe4000f8e00ff */
[----:B------:R-:W-:-:S03]  /*5540*/  IMAD.IADD R197, R0, 0x1, R9 ;  /* 0x0000000100c57824 */ /* 0x000fc600078e0209 */
[----:B------:R-:W-:Y:S02]  /*5550*/  ISETP.NE.AND P1, PT, R212, 0x1, PT ;  /* 0x00000001d400780c */ /* 0x000fe40003f25270 */
[----:B------:R-:W-:-:S11]  /*5560*/  LOP3.LUT R197, RZ, R197, RZ, 0x33, !PT ;  /* 0x000000c5ffc57212 */ /* 0x000fd600078e33ff */
[----:B------:R-:W1:Y:S02]  /*5570*/  @P1 LDC.64 R20, c[0x0][0x9e8] ;  /* 0x00027a00ff141b82 */ /* 0x000e640000000a00 */
[----:B-1----:R-:W-:-:S05]  /*5580*/  @P1 IMAD.HI.U32 R20, R197, R20, RZ ;  /* 0x00000014c5141227 */ /* 0x002fca00078e00ff */
[----:B------:R-:W-:-:S04]  /*5590*/  @P1 SHF.R.U32.HI R197, RZ, R21, R20 ;  /* 0x00000015ffc51219 */ /* 0x000fc80000011614 */
[----:B------:R-:W-:Y:S01]  /*55a0*/  LOP3.LUT R20, RZ, R197, RZ, 0x33, !PT ;  /* 0x000000c5ff147212 */ /* 0x000fe200078e33ff */
[----:B------:R-:W-:Y:S06]  /*55b0*/  BRA `(.L_x_8991) ;  /* 0x0000000000187947 */ /* 0x000fec0003800000 */
.L_x_8990:
[----:B------:R-:W-:-:S05]  /*55c0*/  IMAD.U32 R212, RZ, RZ, UR25 ;  /* 0x00000019ffd47e24 */ /* 0x000fca000f8e00ff */
[----:B------:R-:W-:-:S13]  /*55d0*/  ISETP.NE.AND P1, PT, R212, 0x1, PT ;  /* 0x00000001d400780c */ /* 0x000fda0003f25270 */
[----:B------:R-:W1:Y:S02]  /*55e0*/  @P1 LDC.64 R20, c[0x0][0x9e8] ;  /* 0x00027a00ff141b82 */ /* 0x000e640000000a00 */
[----:B-1----:R-:W-:-:S04]  /*55f0*/  @P1 IMAD.HI.U32 R194, R15, R20, RZ ;  /* 0x000000140fc21227 */ /* 0x002fc800078e00ff */
[----:B------:R-:W-:Y:S01]  /*5600*/  IMAD.MOV.U32 R20, RZ, RZ, R15 ;  /* 0x000000ffff147224 */ /* 0x000fe200078e000f */
[----:B------:R-:W-:-:S07]  /*5610*/  @P1 SHF.R.U32.HI R20, RZ, R21, R194 ;  /* 0x00000015ff141219 */ /* 0x000fce00000116c2 */
.L_x_8991:
[----:B------:R-:W-:Y:S05]  /*5620*/  BSYNC B0 ;  /* 0x0000000000007941 */ /* 0x000fea0003800000 */
.L_x_8989:
[----:B------:R-:W-:-:S04]  /*5630*/  IMAD R21, R5, -0x60, -R16 ;  /* 0xffffffa005157824 */ /* 0x000fc800078e0a10 */
[----:B------:R-:W-:-:S05]  /*5640*/  IMAD R21, R20, R212, R21 ;  /* 0x000000d414157224 */ /* 0x000fca00078e0215 */
[----:B------:R-:W-:Y:S02]  /*5650*/  VIADDMNMX R198, R21, R212, R198, PT ;  /* 0x000000d415c67246 */ /* 0x000fe400038001c6 */
[----:B------:R-:W-:-:S07]  /*5660*/  VIMNMX R196, R196, R21, !PT ;  /* 0x00000015c4c47248 */ /* 0x000fce0007fe0100 */
.L_x_8988:
[----:B------:R-:W-:Y:S01]  /*5670*/  IMAD R197, R5, -0x60, RZ ;  /* 0xffffffa005c57824 */ /* 0x000fe200078e02ff */
[----:B------:R-:W-:Y:S02]  /*5680*/  LOP3.LUT R2, R2, 0xfffbffff, RZ, 0xc0, !PT ;  /* 0xfffbffff02027812 */ /* 0x000fe400078ec0ff */
[----:B------:R-:W-:Y:S02]  /*5690*/  IADD3 R195, R195, 0x8, R0 ;  /* 0x00000008c3c37810 */ /* 0x000fe40007ffe000 */
        /* <DEDUP_REMOVED lines=17> */
[----:B0-----:R-:W-:Y:S02]  /*57b0*/  FSEL R156, R156, -INF , !P2 ;  /* 0xff8000009c9c7808 */ /* 0x001fe40005000000 */
        /* <DEDUP_REMOVED lines=106> */
[----:B------:R-:W-:Y:S02]  /*5e60*/  ISETP.GE.AND P5, PT, R197, 0x59, PT ;  /* 0x00000059c500780c */ /* 0x000fe40003fa6270 */
[----:B------:R-:W-:Y:S02]  /*5e70*/  IADD3 R191, R199, 0x8, R0 ;  /* 0x00000008c7bf7810 */ /* 0x000fe40007ffe000 */
[----:B------:R-:W-:-:S04]  /*5e80*/  ISETP.GT.AND P6, PT, R196, 0x58, !P5 ;  /* 0x00000058c400780c */ /* 0x000fc80006fc4270 */
[----:B------:R-:W-:-:S04]  /*5e90*/  ISETP.LT.OR P6, PT, R198, 0x59, P6 ;  /* 0x00000059c600780c */ /* 0x000fc800037c1670 */
[----:B------:R-:W-:Y:S02]  /*5ea0*/  FSEL R192, R192, -INF , !P6 ;  /* 0xff800000c0c07808 */ /* 0x000fe40007000000 */
[----:B------:R-:W-:-:S13]  /*5eb0*/  ISETP.GE.AND P6, PT, R197, 0x5a, PT ;  /* 0x0000005ac500780c */ /* 0x000fda0003fc6270 */
[----:B------:R-:W-:Y:S02]  /*5ec0*/  @P6 LOP3.LUT R2, R2, 0x1, RZ, 0xfc, !PT ;  /* 0x0000000102026812 */ /* 0x000fe400078efcff */
[----:B------:R-:W-:-:S04]  /*5ed0*/  ISETP.GT.AND P6, PT, R196, 0x59, !P6 ;  /* 0x00000059c400780c */ /* 0x000fc800077c4270 */
[----:B------:R-:W-:-:S04]  /*5ee0*/  ISETP.LT.OR P6, PT, R198, 0x5a, P6 ;  /* 0x0000005ac600780c */ /* 0x000fc800037c1670 */
[----:B------:R-:W-:Y:S02]  /*5ef0*/  FSEL R193, R193, -INF , !P6 ;  /* 0xff800000c1c17808 */ /* 0x000fe40007000000 */
[----:B------:R-:W-:-:S13]  /*5f00*/  PLOP3.LUT P6, PT, PT, PT, UP0, 0x40, 0x0 ;  /* 0x000000000000781c */ /* 0x000fda0003fce808 */
[----:B------:R-:W-:Y:S05]  /*5f10*/  @P6 BRA `(.L_x_8992) ;  /* 0x0000000000586947 */ /* 0x000fea0003800000 */
        /* <DEDUP_REMOVED lines=11> */
.L_x_8994:
[----:B------:R-:W-:-:S05]  /*5fd0*/  IMAD.U32 R198, RZ, RZ, UR25 ;  /* 0x00000019ffc67e24 */ /* 0x000fca000f8e00ff */
[----:B------:R-:W-:-:S13]  /*5fe0*/  ISETP.NE.AND P6, PT, R198, 0x1, PT ;  /* 0x00000001c600780c */ /* 0x000fda0003fc5270 */
[----:B------:R-:W0:Y:S02]  /*5ff0*/  @P6 LDC.64 R20, c[0x0][0x9e8] ;  /* 0x00027a00ff146b82 */ /* 0x000e240000000a00 */
[----:B0-----:R-:W-:-:S04]  /*6000*/  @P6 IMAD.HI.U32 R196, R13, R20, RZ ;  /* 0x000000140dc46227 */ /* 0x001fc800078e00ff */
[----:B------:R-:W-:Y:S01]  /*6010*/  IMAD.MOV.U32 R20, RZ, RZ, R13 ;  /* 0x000000ffff147224 */ /* 0x000fe200078e000d */
[----:B------:R-:W-:-:S07]  /*6020*/  @P6 SHF.R.U32.HI R20, RZ, R21, R196 ;  /* 0x00000015ff146219 */ /* 0x000fce00000116c4 */
.L_x_8995:
[----:B------:R-:W-:Y:S05]  /*6030*/  BSYNC B0 ;  /* 0x0000000000007941 */ /* 0x000fea0003800000 */
.L_x_8993:
[----:B------:R-:W-:-:S04]  /*6040*/  IMAD.IADD R197, R197, 0x1, -R16 ;  /* 0x00000001c5c57824 */ /* 0x000fc800078e0a10 */
[----:B------:R-:W-:-:S05]  /*6050*/  IMAD R20, R20, R198, R197 ;  /* 0x000000c614147224 */ /* 0x000fca00078e02c5 */
[----:B------:R-:W-:Y:S02]  /*6060*/  VIADDMNMX R195, R20, R198, R195, PT ;  /* 0x000000c614c37246 */ /* 0x000fe400038001c3 */
[----:B------:R-:W-:-:S07]  /*6070*/  VIMNMX R191, R191, R20, !PT ;  /* 0x00000014bfbf7248 */ /* 0x000fce0007fe0100 */
.L_x_8992:
[----:B------:R-:W-:Y:S02]  /*6080*/  ISETP.GT.AND P1, PT, R191, 0x1, !P1 ;  /* 0x00000001bf00780c */ /* 0x000fe40004f24270 */
[----:B------:R-:W-:Y:S02]  /*6090*/  LOP3.LUT P6, RZ, R2, 0x10000, RZ, 0xc0, !PT ;  /* 0x0001000002ff7812 */ /* 0x000fe400078cc0ff */
[----:B------:R-:W-:Y:S02]  /*60a0*/  ISETP.LT.OR P1, PT, R195, 0x2, P1 ;  /* 0x00000002c300780c */ /* 0x000fe40000f21670 */
[----:B------:R-:W-:Y:S02]  /*60b0*/  ISETP.GT.AND P2, PT, R191, 0x49, !P2 ;  /* 0x00000049bf00780c */ /* 0x000fe40005744270 */
        /* <DEDUP_REMOVED lines=55> */
[----:B------:R-:W-:-:S02]  /*6430*/  LOP3.LUT P1, RZ, R2, 0x2000, RZ, 0xc0, !PT ;  /* 0x0000200002ff7812 */ /* 0x000fc4000782c0ff */
[----:B------:R-:W-:Y:S02]  /*6440*/  FMNMX.FTZ R196, R193, R14, !PT ;  /* 0x0000000ec1c47209 */ /* 0x000fe40007810000 */
[----:B------:R-:W-:Y:S02]  /*6450*/  ISETP.GT.AND P1, PT, R191, 0x28, !P1 ;  /* 0x00000028bf00780c */ /* 0x000fe40004f24270 */
[----:B------:R-:W-:Y:S01]  /*6460*/  LOP3.LUT P6, RZ, R2, 0x20, RZ, 0xc0, !PT ;  /* 0x0000002002ff7812 */ /* 0x000fe200078cc0ff */
[----:B------:R-:W0:Y:S01]  /*6470*/  SHFL.BFLY PT, R21, R196, 0x2, 0x1f ;  /* 0x0c401f00c4157f89 */ /* 0x000e2200000e0000 */
[C---:B------:R-:W-:Y:S02]  /*6480*/  ISETP.LT.OR P1, PT, R195.reuse, 0x29, P1 ;  /* 0x00000029c300780c */ /* 0x040fe40000f21670 */
[----:B------:R-:W-:Y:S02]  /*6490*/  ISETP.LT.OR P2, PT, R195, 0x4a, P2 ;  /* 0x0000004ac300780c */ /* 0x000fe40001741670 */
[----:B------:R-:W-:-:S02]  /*64a0*/  FSEL R170, R170, -INF , !P1 ;  /* 0xff800000aaaa7808 */ /* 0x000fc40004800000 */
[----:B------:R-:W-:Y:S02]  /*64b0*/  LOP3.LUT P1, RZ, R2, 0x1000, RZ, 0xc0, !PT ;  /* 0x0000100002ff7812 */ /* 0x000fe4000782c0ff */
[C---:B------:R-:W-:Y:S02]  /*64c0*/  ISETP.GT.AND P3, PT, R191.reuse, 0x50, !P3 ;  /* 0x00000050bf00780c */ /* 0x040fe40005f64270 */
[----:B------:R-:W-:Y:S02]  /*64d0*/  ISETP.GT.AND P1, PT, R191, 0x29, !P1 ;  /* 0x00000029bf00780c */ /* 0x000fe40004f24270 */
[----:B------:R-:W-:Y:S02]  /*64e0*/  FSEL R183, R183, -INF , !P2 ;  /* 0xff800000b7b77808 */ /* 0x000fe40005000000 */
[----:B------:R-:W-:Y:S02]  /*64f0*/  ISETP.LT.OR P1, PT, R195, 0x2a, P1 ;  /* 0x0000002ac300780c */ /* 0x000fe40000f21670 */
[----:B------:R-:W-:-:S02]  /*6500*/  ISETP.GT.AND P4, PT, R191, 0x51, !P4 ;  /* 0x00000051bf00780c */ /* 0x000fc40006784270 */
[----:B------:R-:W-:Y:S02]  /*6510*/  FSEL R171, R171, -INF , !P1 ;  /* 0xff800000abab7808 */ /* 0x000fe40004800000 */
[----:B------:R-:W-:Y:S02]  /*6520*/  LOP3.LUT P1, RZ, R2, 0x800, RZ, 0xc0, !PT ;  /* 0x0000080002ff7812 */ /* 0x000fe4000782c0ff */
[----:B------:R-:W-:Y:S02]  /*6530*/  ISETP.LT.OR P3, PT, R195, 0x51, P3 ;  /* 0x00000051c300780c */ /* 0x000fe40001f61670 */
[----:B------:R-:W-:Y:S02]  /*6540*/  ISETP.GT.AND P1, PT, R191, 0x30, !P1 ;  /* 0x00000030bf00780c */ /* 0x000fe40004f24270 */
[----:B0-----:R-:W-:Y:S02]  /*6550*/  FMNMX.FTZ R198, R196, R21, !PT ;  /* 0x00000015c4c67209 */ /* 0x001fe40007810000 */
[----:B------:R-:W-:-:S02]  /*6560*/  ISETP.LT.OR P1, PT, R195, 0x31, P1 ;  /* 0x00000031c300780c */ /* 0x000fc40000f21670 */
[----:B------:R-:W-:Y:S01]  /*6570*/  ISETP.GT.AND P5, PT, R191, 0x58, !P5 ;  /* 0x00000058bf00780c */ /* 0x000fe20006fa4270 */
[----:B------:R-:W0:Y:S01]  /*6580*/  SHFL.BFLY PT, R21, R198, 0x1, 0x1f ;  /* 0x0c201f00c6157f89 */ /* 0x000e2200000e0000 */
[----:B------:R-:W-:Y:S02]  /*6590*/  FSEL R174, R174, -INF , !P1 ;  /* 0xff800000aeae7808 */ /* 0x000fe40004800000 */
[----:B------:R-:W-:Y:S02]  /*65a0*/  LOP3.LUT P1, RZ, R2, 0x400, RZ, 0xc0, !PT ;  /* 0x0000040002ff7812 */ /* 0x000fe4000782c0ff */
[----:B------:R-:W-:Y:S02]  /*65b0*/  ISETP.LT.OR P4, PT, R195, 0x52, P4 ;  /* 0x00000052c300780c */ /* 0x000fe40002781670 */
[----:B------:R-:W-:Y:S02]  /*65c0*/  ISETP.GT.AND P1, PT, R191, 0x31, !P1 ;  /* 0x00000031bf00780c */ /* 0x000fe40004f24270 */
[----:B------:R-:W-:-:S02]  /*65d0*/  FSEL R184, R184, -INF , !P3 ;  /* 0xff800000b8b87808 */ /* 0x000fc40005800000 */
[C---:B------:R-:W-:Y:S02]  /*65e0*/  ISETP.LT.OR P1, PT, R195.reuse, 0x32, P1 ;  /* 0x00000032c300780c */ /* 0x040fe40000f21670 */
[----:B------:R-:W-:Y:S02]  /*65f0*/  ISETP.LT.OR P5, PT, R195, 0x59, P5 ;  /* 0x00000059c300780c */ /* 0x000fe40002fa1670 */
[----:B------:R-:W-:Y:S02]  /*6600*/  FSEL R175, R175, -INF , !P1 ;  /* 0xff800000afaf7808 */ /* 0x000fe40004800000 */
[----:B------:R-:W-:Y:S02]  /*6610*/  LOP3.LUT P1, RZ, R2, 0x200, RZ, 0xc0, !PT ;  /* 0x0000020002ff7812 */ /* 0x000fe4000782c0ff */
[----:B------:R-:W-:Y:S02]  /*6620*/  FSEL R185, R185, -INF , !P4 ;  /* 0xff800000b9b97808 */ /* 0x000fe40006000000 */
[----:B------:R-:W-:-:S02]  /*6630*/  ISETP.GT.AND P1, PT, R191, 0x38, !P1 ;  /* 0x00000038bf00780c */ /* 0x000fc40004f24270 */
[----:B0-----:R-:W-:Y:S02]  /*6640*/  FMNMX.FTZ R14, R198, R21, !PT ;  /* 0x00000015c60e7209 */ /* 0x001fe40007810000 */
[----:B------:R-:W-:-:S03]  /*6650*/  ISETP.LT.OR P1, PT, R195, 0x39, P1 ;  /* 0x00000039c300780c */ /* 0x000fc60000f21670 */
[----:B------:R-:W-:Y:S01]  /*6660*/  FMUL.FTZ R197, R14, UR7 ;  /* 0x000000070ec57c20 */ /* 0x000fe20008410000 */
        /* <DEDUP_REMOVED lines=27> */
[--C-:B------:R-:W-:Y:S01]  /*6820*/  FFMA.FTZ R199, R152, UR7, -R197.reuse ;  /* 0x0000000798c77c23 */ /* 0x100fe200080108c5 */
[----:B------:R-:W-:Y:S01]  /*6830*/  FMNMX.FTZ R12, R154, R213, !PT ;  /* 0x000000d59a0c7209 */ /* 0x000fe20007810000 */
[--C-:B------:R-:W-:Y:S01]  /*6840*/  FFMA.FTZ R152, R153, UR7, -R197.reuse ;  /* 0x0000000799987c23 */ /* 0x100fe200080108c5 */
[--C-:B------:R-:W-:Y:S01]  /*6850*/  FFMA.FTZ R196, R156, UR7, -R197.reuse ;  /* 0x000000079cc47c23 */ /* 0x100fe200080108c5 */
[--C-:B------:R-:W-:Y:S01]  /*6860*/  FFMA.FTZ R198, R160, UR7, -R197.reuse ;  /* 0x00000007a0c67c23 */ /* 0x100fe200080108c5 */
[----:B------:R-:W-:Y:S01]  /*6870*/  FMNMX.FTZ R153, R155, R12, !PT ;  /* 0x0000000c9b997209 */ /* 0x000fe20007810000 */
[--C-:B------:R-:W-:Y:S01]  /*6880*/  FFMA.FTZ R191, R172, UR7, -R197.reuse ;  /* 0x00000007acbf7c23 */ /* 0x100fe200080108c5 */
[----:B------:R0:W-:Y:S01]  /*6890*/  MUFU.EX2 R12, R196 ;  /* 0x000000c4000c7308 */ /* 0x0001e20000000800 */
[----:B------:R-:W-:Y:S01]  /*68a0*/  FSEL R195, R186, -INF , !P5 ;  /* 0xff800000bac37808 */ /* 0x000fe20006800000 */
[--C-:B------:R-:W-:Y:S01]  /*68b0*/  FFMA.FTZ R186, R203, UR7, -R197.reuse ;  /* 0x00000007cbba7c23 */ /* 0x100fe200080108c5 */
[----:B------:R-:W-:Y:S01]  /*68c0*/  FMNMX.FTZ R156, R158, R153, !PT ;  /* 0x000000999e9c7209 */ /* 0x000fe20007810000 */
[--C-:B------:R-:W-:Y:S01]  /*68d0*/  FFMA.FTZ R153, R157, UR7, -R197.reuse ;  /* 0x000000079d997c23 */ /* 0x100fe200080108c5 */
[--C-:B------:R-:W-:Y:S01]  /*68e0*/  FFMA.FTZ R203, R194, UR7, -R197.reuse ;  /* 0x00000007c2cb7c23 */ /* 0x100fe200080108c5 */
[----:B------:R-:W-:Y:S01]  /*68f0*/  FSEL R194, R14, RZ, P1 ;  /* 0x000000ff0ec27208 */ /* 0x000fe20000800000 */
[--C-:B------:R-:W-:Y:S01]  /*6900*/  FFMA.FTZ R188, R188, UR7, -R197.reuse ;  /* 0x00000007bcbc7c23 */ /* 0x100fe200080108c5 */
[----:B------:R-:W-:Y:S01]  /*6910*/  FMNMX.FTZ R157, R159, R156, !PT ;  /* 0x0000009c9f9d7209 */ /* 0x000fe20007810000 */
[----:B0-----:R-:W-:Y:S01]  /*6920*/  FFMA.FTZ R196, R164, UR7, -R197 ;  /* 0x00000007a4c47c23 */ /* 0x001fe200080108c5 */
[----:B------:R-:W-:Y:S01]  /*6930*/  MUFU.EX2 R199, R199 ;  /* 0x000000c700c77308 */ /* 0x000fe20000000800 */
[----:B------:R-:W-:Y:S01]  /*6940*/  FADD.FTZ R194, -R194, R7 ;  /* 0x00000007c2c27221 */ /* 0x000fe20000010100 */
[----:B------:R-:W-:Y:S01]  /*6950*/  FMNMX.FTZ R156, R162, R157, !PT ;  /* 0x0000009da29c7209 */ /* 0x000fe20007810000 */
[--C-:B------:R-:W-:Y:S01]  /*6960*/  FFMA.FTZ R189, R189, UR7, -R197.reuse ;  /* 0x00000007bdbd7c23 */ /* 0x100fe200080108c5 */
[----:B------:R-:W-:-:S02]  /*6970*/  FFMA.FTZ R190, R190, UR7, -R197 ;  /* 0x00000007bebe7c23 */ /* 0x000fc400080108c5 */
[----:B------:R-:W-:Y:S02]  /*6980*/  FMNMX.FTZ R157, R163, R156, !PT ;  /* 0x0000009ca39d7209 */ /* 0x000fe40007810000 */
[----:B------:R0:W-:Y:S02]  /*6990*/  MUFU.EX2 R156, R198 ;  /* 0x000000c6009c7308 */ /* 0x0001e40000000800 */
[----:B------:R-:W-:Y:S01]  /*69a0*/  FMNMX.FTZ R160, R166, R157, !PT ;  /* 0x0000009da6a07209 */ /* 0x000fe20007810000 */
[----:B------:R-:W-:-:S03]  /*69b0*/  FFMA.FTZ R157, R161, UR7, -R197 ;  /* 0x00000007a19d7c23 */ /* 0x000fc600080108c5 */
[----:B------:R-:W-:Y:S02]  /*69c0*/  FMNMX.FTZ R161, R167, R160, !PT ;  /* 0x000000a0a7a17209 */ /* 0x000fe40007810000 */
[----:B------:R-:W-:Y:S01]  /*69d0*/  MUFU.EX2 R152, R152 ;  /* 0x0000009800987308 */ /* 0x000fe20000000800 */
[----:B0-----:R-:W-:Y:S01]  /*69e0*/  FFMA.FTZ R198, R168, UR7, -R197 ;  /* 0x00000007a8c67c23 */ /* 0x001fe200080108c5 */
[----:B------:R-:W-:-:S04]  /*69f0*/  FMNMX.FTZ R160, R170, R161, !PT ;  /* 0x000000a1aaa07209 */ /* 0x000fc80007810000 */
[----:B------:R-:W-:Y:S02]  /*6a00*/  FMNMX.FTZ R161, R171, R160, !PT ;  /* 0x000000a0aba17209 */ /* 0x000fe40007810000 */
[----:B------:R-:W-:Y:S02]  /*6a10*/  MUFU.EX2 R153, R153 ;  /* 0x0000009900997308 */ /* 0x000fe40000000800 */
[----:B------:R-:W-:Y:S01]  /*6a20*/  FMNMX.FTZ R164, R174, R161, !PT ;  /* 0x000000a1aea47209 */ /* 0x000fe20007810000 */
[----:B------:R-:W-:-:S03]  /*6a30*/  FFMA.FTZ R161, R165, UR7, -R197 ;  /* 0x00000007a5a17c23 */ /* 0x000fc600080108c5 */
[----:B------:R-:W-:Y:S02]  /*6a40*/  FMNMX.FTZ R165, R175, R164, !PT ;  /* 0x000000a4afa57209 */ /* 0x000fe40007810000 */
[----:B------:R-:W-:Y:S02]  /*6a50*/  MUFU.EX2 R157, R157 ;  /* 0x0000009d009d7308 */ /* 0x000fe40000000800 */
[----:B------:R-:W-:-:S04]  /*6a60*/  FMNMX.FTZ R164, R178, R165, !PT ;  /* 0x000000a5b2a47209 */ /* 0x000fc80007810000 */
[----:B------:R-:W-:Y:S02]  /*6a70*/  FMNMX.FTZ R165, R179, R164, !PT ;  /* 0x000000a4b3a57209 */ /* 0x000fe40007810000 */
[----:B------:R0:W-:Y:S02]  /*6a80*/  MUFU.EX2 R164, R198 ;  /* 0x000000c600a47308 */ /* 0x0001e40000000800 */
[----:B------:R-:W-:Y:S01]  /*6a90*/  FMNMX.FTZ R168, R180, R165, !PT ;  /* 0x000000a5b4a87209 */ /* 0x000fe20007810000 */
[----:B------:R-:W-:-:S03]  /*6aa0*/  FFMA.FTZ R165, R169, UR7, -R197 ;  /* 0x00000007a9a57c23 */ /* 0x000fc600080108c5 */
[----:B------:R-:W-:Y:S02]  /*6ab0*/  FMNMX.FTZ R169, R181, R168, !PT ;  /* 0x000000a8b5a97209 */ /* 0x000fe40007810000 */
[----:B------:R1:W-:Y:S01]  /*6ac0*/  MUFU.EX2 R160, R196 ;  /* 0x000000c400a07308 */ /* 0x0003e20000000800 */
[----:B0-----:R-:W-:Y:S01]  /*6ad0*/  FSEL R198, R187, -INF , !P2 ;  /* 0xff800000bbc67808 */ /* 0x001fe20005000000 */
[--C-:B------:R-:W-:Y:S01]  /*6ae0*/  FFMA.FTZ R187, R202, UR7, -R197.reuse ;  /* 0x00000007cabb7c23 */ /* 0x100fe200080108c5 */
[----:B------:R-:W-:Y:S01]  /*6af0*/  FMNMX.FTZ R168, R182, R169, !PT ;  /* 0x000000a9b6a87209 */ /* 0x000fe20007810000 */
[--C-:B------:R-:W-:Y:S01]  /*6b00*/  FFMA.FTZ R202, R192, UR7, -R197.reuse ;  /* 0x00000007c0ca7c23 */ /* 0x100fe200080108c5 */
[----:B------:R-:W-:Y:S01]  /*6b10*/  FMUL.FTZ R192, R194, UR7 ;  /* 0x00000007c2c07c20 */ /* 0x000fe20008410000 */
[--C-:B------:R-:W-:Y:S01]  /*6b20*/  FFMA.FTZ R194, R193, UR7, -R197.reuse ;  /* 0x00000007c1c27c23 */ /* 0x100fe200080108c5 */
[----:B------:R-:W-:Y:S01]  /*6b30*/  FMNMX.FTZ R169, R183, R168, !PT ;  /* 0x000000a8b7a97209 */ /* 0x000fe20007810000 */
[----:B------:R-:W-:Y:S01]  /*6b40*/  MUFU.EX2 R161, R161 ;  /* 0x000000a100a17308 */ /* 0x000fe20000000800 */
[----:B-1----:R-:W-:-:S02]  /*6b50*/  FFMA.FTZ R196, R210, UR7, -R197 ;  /* 0x00000007d2c47c23 */ /* 0x002fc400080108c5 */
[----:B------:R-:W-:Y:S01]  /*6b60*/  FMNMX.FTZ R172, R184, R169, !PT ;  /* 0x000000a9b8ac7209 */ /* 0x000fe20007810000 */
[----:B------:R-:W-:-:S03]  /*6b70*/  FFMA.FTZ R169, R173, UR7, -R197 ;  /* 0x00000007ada97c23 */ /* 0x000fc600080108c5 */
[----:B------:R-:W-:Y:S01]  /*6b80*/  FMNMX.FTZ R172, R185, R172, !PT ;  /* 0x000000acb9ac7209 */ /* 0x000fe20007810000 */
[----:B------:R-:W0:Y:S03]  /*6b90*/  MUFU.EX2 R192, R192 ;  /* 0x000000c000c07308 */ /* 0x000e260000000800 */
[----:B------:R-:W-:Y:S01]  /*6ba0*/  FMNMX.FTZ R173, R195, R172, !PT ;  /* 0x000000acc3ad7209 */ /* 0x000fe20007810000 */
[----:B------:R-:W-:-:S03]  /*6bb0*/  FFMA.FTZ R172, R176, UR7, -R197 ;  /* 0x00000007b0ac7c23 */ /* 0x000fc600080108c5 */
[----:B------:R-:W-:Y:S01]  /*6bc0*/  FMNMX.FTZ R176, R198, R173, !PT ;  /* 0x000000adc6b07209 */ /* 0x000fe20007810000 */
[----:B------:R1:W-:Y:S01]  /*6bd0*/  MUFU.EX2 R168, R191 ;  /* 0x000000bf00a87308 */ /* 0x0003e20000000800 */
[----:B------:R-:W-:-:S03]  /*6be0*/  FFMA.FTZ R173, R200, UR7, -R197 ;  /* 0x00000007c8ad7c23 */ /* 0x000fc600080108c5 */
[----:B------:R-:W2:Y:S04]  /*6bf0*/  SHFL.BFLY PT, R213, R176, 0x2, 0x1f ;  /* 0x0c401f00b0d57f89 */ /* 0x000ea800000e0000 */
[----:B------:R-:W3:Y:S01]  /*6c00*/  MUFU.EX2 R165, R165 ;  /* 0x000000a500a57308 */ /* 0x000ee20000000800 */
[----:B0-----:R-:W-:Y:S01]  /*6c10*/  FFMA.FTZ R193, R192, R4, R199 ;  /* 0x00000004c0c17223 */ /* 0x001fe200000100c7 */
[----:B-1----:R-:W-:Y:S01]  /*6c20*/  FFMA.FTZ R191, R211, UR7, -R197 ;  /* 0x00000007d3bf7c23 */ /* 0x002fe200080108c5 */
[-C--:B------:R-:W-:Y:S01]  /*6c30*/  FMUL.FTZ R24, R24, R192.reuse ;  /* 0x000000c018187220 */ /* 0x080fe20000410000 */
[-C--:B------:R-:W-:Y:S01]  /*6c40*/  FMUL.FTZ R25, R25, R192.reuse ;  /* 0x000000c019197220 */ /* 0x080fe20000410000 */
[C---:B------:R-:W-:Y:S01]  /*6c50*/  FADD.FTZ R193, R152.reuse, R193 ;  /* 0x000000c198c17221 */ /* 0x040fe20000010000 */
[----:B------:R-:W-:Y:S01]  /*6c60*/  F2FP.F16.F32.PACK_AB R152, R152, R199 ;  /* 0x000000c79898723e */ /* 0x000fe200000000ff */
        /* <DEDUP_REMOVED lines=10> */
[----:B------:R-:W-:Y:S01]  /*6d10*/  FADD.FTZ R4, R156, R193 ;  /* 0x000000c19c047221 */ /* 0x000fe20000010000 */
[C---:B------:R-:W-:Y:S01]  /*6d20*/  F2FP.F16.F32.PACK_AB R156, R157.reuse, R156 ;  /* 0x0000009c9d9c723e */ /* 0x040fe200000000ff */
[-C--:B------:R-:W-:Y:S01]  /*6d30*/  FMUL.FTZ R40, R40, R192.reuse ;  /* 0x000000c028287220 */ /* 0x080fe20000410000 */
[----:B--2---:R-:W-:Y:S01]  /*6d40*/  FMNMX.FTZ R213, R176, R213, !PT ;  /* 0x000000d5b0d57209 */ /* 0x004fe20007810000 */
[----:B------:R-:W-:Y:S01]  /*6d50*/  FADD.FTZ R211, R157, R4 ;  /* 0x000000049dd37221 */ /* 0x000fe20000010000 */
[-C--:B------:R-:W-:Y:S01]  /*6d60*/  FMUL.FTZ R41, R41, R192.reuse ;  /* 0x000000c029297220 */ /* 0x080fe20000410000 */
[-C--:B------:R-:W-:Y:S01]  /*6d70*/  FMUL.FTZ R44, R44, R192.reuse ;  /* 0x000000c02c2c7220 */ /* 0x080fe20000410000 */
[----:B------:R-:W2:Y:S01]  /*6d80*/  MUFU.EX2 R173, R173 ;  /* 0x000000ad00ad7308 */ /* 0x000ea20000000800 */
[----:B------:R-:W4:Y:S01]  /*6d90*/  SHFL.BFLY PT, R176, R213, 0x1, 0x1f ;  /* 0x0c201f00d5b07f89 */ /* 0x000f2200000e0000 */
[----:B------:R-:W-:Y:S01]  /*6da0*/  FADD.FTZ R4, R160, R211 ;  /* 0x000000d3a0047221 */ /* 0x000fe20000010000 */
[-C--:B------:R-:W-:Y:S01]  /*6db0*/  FMUL.FTZ R45, R45, R192.reuse ;  /* 0x000000c02d2d7220 */ /* 0x080fe20000410000 */
[-C--:B------:R-:W-:Y:S01]  /*6dc0*/  FMUL.FTZ R48, R48, R192.reuse ;  /* 0x000000c030307220 */ /* 0x080fe20000410000 */
[-C--:B------:R-:W-:Y:S01]  /*6dd0*/  FMUL.FTZ R49, R49, R192.reuse ;  /* 0x000000c031317220 */ /* 0x080fe20000410000 */
[----:B------:R-:W-:Y:S01]  /*6de0*/  FADD.FTZ R211, R161, R4 ;  /* 0x00000004a1d37221 */ /* 0x000fe20000010000 */
[-C--:B------:R-:W-:Y:S01]  /*6df0*/  FMUL.FTZ R52, R52, R192.reuse ;  /* 0x000000c034347220 */ /* 0x080fe20000410000 */
[----:B------:R-:W5:Y:S01]  /*6e00*/  MUFU.EX2 R186, R186 ;  /* 0x000000ba00ba7308 */ /* 0x000f620000000800 */
[-C--:B------:R-:W-:Y:S01]  /*6e10*/  FMUL.FTZ R53, R53, R192.reuse ;  /* 0x000000c035357220 */ /* 0x080fe20000410000 */
[----:B------:R-:W-:Y:S01]  /*6e20*/  FADD.FTZ R4, R164, R211 ;  /* 0x000000d3a4047221 */ /* 0x000fe20000010000 */
        /* <DEDUP_REMOVED lines=15> */
[----:B---3--:R-:W-:Y:S01]  /*6f20*/  FADD.FTZ R213, R165, R4 ;  /* 0x00000004a5d57221 */ /* 0x008fe20000010000 */
[-C--:B------:R-:W-:Y:S01]  /*6f30*/  FMUL.FTZ R80, R80, R192.reuse ;  /* 0x000000c050507220 */ /* 0x080fe20000410000 */
[-C--:B------:R-:W-:Y:S01]  /*6f40*/  FMUL.FTZ R81, R81, R192.reuse ;  /* 0x000000c051517220 */ /* 0x080fe20000410000 */
[C---:B------:R-:W-:Y:S01]  /*6f50*/  FSETP.NEU.FTZ.AND P1, PT, R176.reuse, -INF , PT ;  /* 0xff800000b000780b */ /* 0x040fe20003f3d000 */
[----:B------:R-:W-:Y:S01]  /*6f60*/  FMUL.FTZ R200, R176, UR7 ;  /* 0x00000007b0c87c20 */ /* 0x000fe20008410000 */
[----:B------:R-:W-:Y:S01]  /*6f70*/  FADD.FTZ R4, R168, R213 ;  /* 0x000000d5a8047221 */ /* 0x000fe20000010000 */
[----:B------:R-:W3:Y:S01]  /*6f80*/  MUFU.EX2 R196, R196 ;  /* 0x000000c400c47308 */ /* 0x000ee20000000800 */
[----:B------:R-:W-:Y:S01]  /*6f90*/  FSEL R211, R176, RZ, P1 ;  /* 0x000000ffb0d37208 */ /* 0x000fe20000800000 */
[-C--:B------:R-:W-:Y:S01]  /*6fa0*/  FMUL.FTZ R84, R84, R192.reuse ;  /* 0x000000c054547220 */ /* 0x080fe20000410000 */
[----:B------:R-:W-:Y:S01]  /*6fb0*/  FSEL R197, R200, RZ, P1 ;  /* 0x000000ffc8c57208 */ /* 0x000fe20000800000 */
[----:B0-----:R-:W-:Y:S01]  /*6fc0*/  FADD.FTZ R213, R169, R4 ;  /* 0x00000004a9d57221 */ /* 0x001fe20000010000 */
[-C--:B------:R-:W-:Y:S01]  /*6fd0*/  FMUL.FTZ R85, R85, R192.reuse ;  /* 0x000000c055557220 */ /* 0x080fe20000410000 */
[----:B------:R-:W-:Y:S01]  /*6fe0*/  FADD.FTZ R4, -R211, R6 ;  /* 0x00000006d3047221 */ /* 0x000fe20000010100 */
[----:B------:R-:W-:Y:S01]  /*6ff0*/  FMUL.FTZ R88, R88, R192 ;  /* 0x000000c058587220 */ /* 0x000fe20000410000 */
[--C-:B------:R-:W-:Y:S01]  /*7000*/  FFMA.FTZ R200, R21, UR7, -R197.reuse ;  /* 0x0000000715c87c23 */ /* 0x100fe200080108c5 */
[--C-:B------:R-:W-:Y:S01]  /*7010*/  FFMA.FTZ R21, R20, UR7, -R197.reuse ;  /* 0x0000000714157c23 */ /* 0x100fe200080108c5 */
[----:B------:R-:W-:Y:S01]  /*7020*/  FFMA.FTZ R20, R154, UR7, -R197 ;  /* 0x000000079a147c23 */ /* 0x000fe200080108c5 */
[----:B-1----:R-:W-:Y:S01]  /*7030*/  FADD.FTZ R154, R172, R213 ;  /* 0x000000d5ac9a7221 */ /* 0x002fe20000010000 */
[--C-:B------:R-:W-:Y:S01]  /*7040*/  FFMA.FTZ R193, R158, UR7, -R197.reuse ;  /* 0x000000079ec17c23 */ /* 0x100fe200080108c5 */
[--C-:B------:R-:W-:Y:S01]  /*7050*/  FFMA.FTZ R158, R167, UR7, -R197.reuse ;  /* 0x00000007a79e7c23 */ /* 0x100fe200080108c5 */
[----:B------:R-:W0:Y:S01]  /*7060*/  MUFU.EX2 R188, R188 ;  /* 0x000000bc00bc7308 */ /* 0x000e220000000800 */
[----:B--2---:R-:W-:Y:S01]  /*7070*/  FADD.FTZ R167, R173, R154 ;  /* 0x0000009aada77221 */ /* 0x004fe20000010000 */
[--C-:B------:R-:W-:Y:S01]  /*7080*/  FFMA.FTZ R6, R163, UR7, -R197.reuse ;  /* 0x00000007a3067c23 */ /* 0x100fe200080108c5 */
[--C-:B------:R-:W-:Y:S01]  /*7090*/  FFMA.FTZ R163, R166, UR7, -R197.reuse ;  /* 0x00000007a6a37c23 */ /* 0x100fe200080108c5 */
[----:B------:R-:W-:Y:S01]  /*70a0*/  FFMA.FTZ R155, R155, UR7, -R197 ;  /* 0x000000079b9b7c23 */ /* 0x000fe200080108c5 */
[----:B-----5:R-:W-:Y:S01]  /*70b0*/  FADD.FTZ R154, R186, R167 ;  /* 0x000000a7ba9a7221 */ /* 0x020fe20000010000 */
[--C-:B------:R-:W-:Y:S01]  /*70c0*/  FFMA.FTZ R167, R178, UR7, -R197.reuse ;  /* 0x00000007b2a77c23 */ /* 0x100fe200080108c5 */
[--C-:B------:R-:W-:Y:S01]  /*70d0*/  FFMA.FTZ R170, R170, UR7, -R197.reuse ;  /* 0x00000007aaaa7c23 */ /* 0x100fe200080108c5 */
[----:B------:R-:W1:Y:S01]  /*70e0*/  MUFU.EX2 R189, R189 ;  /* 0x000000bd00bd7308 */ /* 0x000e620000000800 */
[----:B------:R-:W-:Y:S01]  /*70f0*/  FADD.FTZ R154, R187, R154 ;  /* 0x0000009abb9a7221 */ /* 0x000fe20000010000 */
[--C-:B------:R-:W-:Y:S01]  /*7100*/  FFMA.FTZ R210, R171, UR7, -R197.reuse ;  /* 0x00000007abd27c23 */ /* 0x100fe200080108c5 */
[--C-:B------:R-:W-:Y:S01]  /*7110*/  FFMA.FTZ R171, R174, UR7, -R197.reuse ;  /* 0x00000007aeab7c23 */ /* 0x100fe200080108c5 */
[--C-:B------:R-:W-:Y:S01]  /*7120*/  FFMA.FTZ R175, R175, UR7, -R197.reuse ;  /* 0x00000007afaf7c23 */ /* 0x100fe200080108c5 */
[----:B------:R-:W-:Y:S01]  /*7130*/  FADD.FTZ R211, R191, R154 ;  /* 0x0000009abfd37221 */ /* 0x000fe20000010000 */
[----:B------:R-:W-:Y:S01]  /*7140*/  F2FP.F16.F32.PACK_AB R154, R153, R12 ;  /* 0x0000000c999a723e */ /* 0x000fe200000000ff */
[----:B------:R-:W-:Y:S01]  /*7150*/  FFMA.FTZ R180, R180, UR7, -R197 ;  /* 0x00000007b4b47c23 */ /* 0x000fe200080108c5 */
[----:B------:R-:W2:Y:S01]  /*7160*/  MUFU.EX2 R190, R190 ;  /* 0x000000be00be7308 */ /* 0x000ea20000000800 */
[----:B---3--:R-:W-:Y:S01]  /*7170*/  FADD.FTZ R211, R196, R211 ;  /* 0x000000d3c4d37221 */ /* 0x008fe20000010000 */
[--C-:B------:R-:W-:Y:S01]  /*7180*/  FFMA.FTZ R179, R179, UR7, -R197.reuse ;  /* 0x00000007b3b37c23 */ /* 0x100fe200080108c5 */
[--C-:B------:R-:W-:Y:S01]  /*7190*/  FFMA.FTZ R181, R181, UR7, -R197.reuse ;  /* 0x00000007b5b57c23 */ /* 0x100fe200080108c5 */
[--C-:B------:R-:W-:Y:S01]  /*71a0*/  FFMA.FTZ R182, R182, UR7, -R197.reuse ;  /* 0x00000007b6b67c23 */ /* 0x100fe200080108c5 */
[--C-:B------:R-:W-:Y:S01]  /*71b0*/  FFMA.FTZ R183, R183, UR7, -R197.reuse ;  /* 0x00000007b7b77c23 */ /* 0x100fe200080108c5 */
[--C-:B------:R-:W-:Y:S01]  /*71c0*/  FFMA.FTZ R184, R184, UR7, -R197.reuse ;  /* 0x00000007b8b87c23 */ /* 0x100fe200080108c5 */
[--C-:B------:R-:W-:Y:S01]  /*71d0*/  FFMA.FTZ R185, R185, UR7, -R197.reuse ;  /* 0x00000007b9b97c23 */ /* 0x100fe200080108c5 */
[----:B------:R-:W3:Y:S01]  /*71e0*/  MUFU.EX2 R203, R203 ;  /* 0x000000cb00cb7308 */ /* 0x000ee20000000800 */
[--C-:B------:R-:W-:Y:S01]  /*71f0*/  FFMA.FTZ R195, R195, UR7, -R197.reuse ;  /* 0x00000007c3c37c23 */ /* 0x100fe200080108c5 */
        /* <DEDUP_REMOVED lines=15> */
[--C-:B----4-:R-:W-:Y:S01]  /*72f0*/  FFMA.FTZ R202, R159, UR7, -R197.reuse ;  /* 0x000000079fca7c23 */ /* 0x110fe200080108c5 */
[----:B------:R-:W-:Y:S01]  /*7300*/  FFMA.FTZ R159, R162, UR7, -R197 ;  /* 0x00000007a29f7c23 */ /* 0x000fe200080108c5 */
[----:B0-----:R-:W-:Y:S01]  /*7310*/  FADD.FTZ R162, R188, R211 ;  /* 0x000000d3bca27221 */ /* 0x001fe20000010000 */
[----:B------:R-:W-:Y:S01]  /*7320*/  FFMA.FTZ R197, R198, UR7, -R197 ;  /* 0x00000007c6c57c23 */ /* 0x000fe200080108c5 */
[-C--:B------:R-:W-:Y:S01]  /*7330*/  FMUL.FTZ R116, R116, R192.reuse ;  /* 0x000000c074747220 */ /* 0x080fe20000410000 */
[----:B------:R-:W-:Y:S01]  /*7340*/  FMUL.FTZ R117, R117, R192 ;  /* 0x000000c075757220 */ /* 0x000fe20000410000 */
[----:B-1----:R-:W-:Y:S01]  /*7350*/  FADD.FTZ R153, R189, R162 ;  /* 0x000000a2bd997221 */ /* 0x002fe20000010000 */
[----:B------:R-:W-:Y:S01]  /*7360*/  MUFU.EX2 R200, R200 ;  /* 0x000000c800c87308 */ /* 0x000fe20000000800 */
[----:B--2---:R-:W-:Y:S01]  /*7370*/  F2FP.F16.F32.PACK_AB R158, R161, R160 ;  /* 0x000000a0a19e723e */ /* 0x004fe200000000ff */
[----:B------:R-:W-:Y:S01]  /*7380*/  FMUL.FTZ R120, R120, R192 ;  /* 0x000000c078787220 */ /* 0x000fe20000410000 */
[----:B------:R-:W-:Y:S01]  /*7390*/  FADD.FTZ R166, R190, R153 ;  /* 0x00000099bea67221 */ /* 0x000fe20000010000 */
[----:B------:R-:W-:Y:S01]  /*73a0*/  F2FP.F16.F32.PACK_AB R160, R165, R164 ;  /* 0x000000a4a5a0723e */ /* 0x000fe200000000ff */
[----:B------:R-:W-:Y:S01]  /*73b0*/  FMUL.FTZ R121, R121, R192 ;  /* 0x000000c079797220 */ /* 0x000fe20000410000 */
[----:B------:R-:W-:Y:S01]  /*73c0*/  F2FP.F16.F32.PACK_AB R164, R173, R172 ;  /* 0x000000acada4723e */ /* 0x000fe200000000ff */
[----:B---3--:R-:W-:Y:S01]  /*73d0*/  FADD.FTZ R172, R203, R166 ;  /* 0x000000a6cbac7221 */ /* 0x008fe20000010000 */
[----:B------:R-:W-:Y:S01]  /*73e0*/  F2FP.F16.F32.PACK_AB R166, R187, R186 ;  /* 0x000000babba6723e */ /* 0x000fe200000000ff */
[----:B------:R-:W-:Y:S01]  /*73f0*/  FMUL.FTZ R187, R4, UR7 ;  /* 0x0000000704bb7c20 */ /* 0x000fe20008410000 */
[----:B------:R-:W-:Y:S01]  /*7400*/  MUFU.EX2 R21, R21 ;  /* 0x0000001500157308 */ /* 0x000fe20000000800 */
[----:B-----5:R-:W-:Y:S01]  /*7410*/  FADD.FTZ R153, R7, R172 ;  /* 0x000000ac07997221 */ /* 0x020fe20000010000 */
[----:B------:R-:W-:Y:S01]  /*7420*/  F2FP.F16.F32.PACK_AB R172, R203, R190 ;  /* 0x000000becbac723e */ /* 0x000fe200000000ff */
[----:B------:R-:W-:Y:S01]  /*7430*/  FMUL.FTZ R124, R124, R192 ;  /* 0x000000c07c7c7220 */ /* 0x000fe20000410000 */
[----:B------:R-:W-:Y:S01]  /*7440*/  F2FP.F16.F32.PACK_AB R162, R169, R168 ;  /* 0x000000a8a9a2723e */ /* 0x000fe200000000ff */
[-C--:B------:R-:W-:Y:S01]  /*7450*/  FMUL.FTZ R125, R125, R192.reuse ;  /* 0x000000c07d7d7220 */ /* 0x080fe20000410000 */
        /* <DEDUP_REMOVED lines=14> */
[----:B------:R-:W-:-:S04]  /*7540*/  FMUL.FTZ R149, R149, R192 ;  /* 0x000000c095957220 */ /* 0x000fc80000410000 */
[----:B------:R-:W2:Y:S01]  /*7550*/  MUFU.EX2 R155, R155 ;  /* 0x0000009b009b7308 */ /* 0x000ea20000000800 */
[-C--:B0-----:R-:W-:Y:S01]  /*7560*/  FMUL.FTZ R26, R26, R187.reuse ;  /* 0x000000bb1a1a7220 */ /* 0x081fe20000410000 */
        /* <DEDUP_REMOVED lines=15> */
[----:B0-----:R-:W-:Y:S01]  /*7660*/  F2FP.F16.F32.PACK_AB R170, R189, R188 ;  /* 0x000000bcbdaa723e */ /* 0x001fe200000000ff */
[----:B------:R-:W-:Y:S01]  /*7670*/  FFMA.FTZ R188, R187, R3, R200 ;  /* 0x00000003bbbc7223 */ /* 0x000fe200000100c8 */
[-C--:B------:R-:W-:Y:S01]  /*7680*/  FMUL.FTZ R54, R54, R187.reuse ;  /* 0x000000bb36367220 */ /* 0x080fe20000410000 */
[-C--:B------:R-:W-:Y:S01]  /*7690*/  FMUL.FTZ R55, R55, R187.reuse ;  /* 0x000000bb37377220 */ /* 0x080fe20000410000 */
[-C--:B------:R-:W-:Y:S01]  /*76a0*/  FMUL.FTZ R58, R58, R187.reuse ;  /* 0x000000bb3a3a7220 */ /* 0x080fe20000410000 */
[----:B------:R-:W-:Y:S01]  /*76b0*/  FADD.FTZ R3, R21, R188 ;  /* 0x000000bc15037221 */ /* 0x000fe20000010000 */
[-C--:B------:R-:W-:Y:S01]  /*76c0*/  FMUL.FTZ R59, R59, R187.reuse ;  /* 0x000000bb3b3b7220 */ /* 0x080fe20000410000 */
[----:B------:R-:W0:Y:S01]  /*76d0*/  MUFU.EX2 R202, R202 ;  /* 0x000000ca00ca7308 */ /* 0x000e220000000800 */
[-C--:B------:R-:W-:Y:S01]  /*76e0*/  FMUL.FTZ R62, R62, R187.reuse ;  /* 0x000000bb3e3e7220 */ /* 0x080fe20000410000 */
[----:B-1----:R-:W-:Y:S01]  /*76f0*/  FADD.FTZ R190, R20, R3 ;  /* 0x0000000314be7221 */ /* 0x002fe20000010000 */
[-C--:B------:R-:W-:Y:S01]  /*7700*/  FMUL.FTZ R63, R63, R187.reuse ;  /* 0x000000bb3f3f7220 */ /* 0x080fe20000410000 */
[-C--:B------:R-:W-:Y:S01]  /*7710*/  FMUL.FTZ R66, R66, R187.reuse ;  /* 0x000000bb42427220 */ /* 0x080fe20000410000 */
[-C--:B------:R-:W-:Y:S01]  /*7720*/  FMUL.FTZ R67, R67, R187.reuse ;  /* 0x000000bb43437220 */ /* 0x080fe20000410000 */
[C---:B--2---:R-:W-:Y:S01]  /*7730*/  FADD.FTZ R190, R155.reuse, R190 ;  /* 0x000000be9bbe7221 */ /* 0x044fe20000010000 */
        /* <DEDUP_REMOVED lines=40> */
[----:B------:R-:W-:Y:S01]  /*79c0*/  FMUL.FTZ R119, R119, R187 ;  /* 0x000000bb77777220 */ /* 0x000fe20000410000 */
[----:B------:R-:W-:Y:S01]  /*79d0*/  MUFU.EX2 R171, R171 ;  /* 0x000000ab00ab7308 */ /* 0x000fe20000000800 */
[----:B-1----:R-:W-:Y:S01]  /*79e0*/  FADD.FTZ R3, R163, R194 ;  /* 0x000000c2a3037221 */ /* 0x002fe20000010000 */
[----:B------:R-:W-:Y:S01]  /*79f0*/  F2FP.F16.F32.PACK_AB R161, R178, R163 ;  /* 0x000000a3b2a1723e */ /* 0x000fe200000000ff */
[-C--:B------:R-:W-:Y:S01]  /*7a00*/  FMUL.FTZ R122, R122, R187.reuse ;  /* 0x000000bb7a7a7220 */ /* 0x080fe20000410000 */
[-C--:B------:R-:W-:Y:S01]  /*7a10*/  FMUL.FTZ R123, R123, R187.reuse ;  /* 0x000000bb7b7b7220 */ /* 0x080fe20000410000 */
[----:B------:R-:W-:Y:S01]  /*7a20*/  FADD.FTZ R3, R178, R3 ;  /* 0x00000003b2037221 */ /* 0x000fe20000010000 */
[-C--:B------:R-:W-:Y:S01]  /*7a30*/  FMUL.FTZ R126, R126, R187.reuse ;  /* 0x000000bb7e7e7220 */ /* 0x080fe20000410000 */
        /* <DEDUP_REMOVED lines=15> */
[----:B------:R-:W-:-:S02]  /*7b30*/  FMUL.FTZ R151, R151, R187 ;  /* 0x000000bb97977220 */ /* 0x000fc40000410000 */
[----:B------:R2:W-:Y:S08]  /*7b40*/  MUFU.EX2 R169, R180 ;  /* 0x000000b400a97308 */ /* 0x0005f00000000800 */
[----:B------:R-:W3:Y:S01]  /*7b50*/  MUFU.EX2 R188, R179 ;  /* 0x000000b300bc7308 */ /* 0x000ee20000000800 */
[----:B--2---:R-:W-:-:S04]  /*7b60*/  FADD.FTZ R180, R12, R3 ;  /* 0x000000030cb47221 */ /* 0x004fc80000010000 */
[----:B------:R-:W-:Y:S01]  /*7b70*/  FADD.FTZ R180, R165, R180 ;  /* 0x000000b4a5b47221 */ /* 0x000fe20000010000 */
[----:B0-----:R-:W-:Y:S02]  /*7b80*/  F2FP.F16.F32.PACK_AB R165, R186, R171 ;  /* 0x000000abbaa5723e */ /* 0x001fe400000000ff */
[----:B------:R-:W0:Y:S01]  /*7b90*/  MUFU.EX2 R190, R181 ;  /* 0x000000b500be7308 */ /* 0x000e220000000800 */
[----:B------:R-:W-:-:S04]  /*7ba0*/  FADD.FTZ R3, R171, R180 ;  /* 0x000000b4ab037221 */ /* 0x000fc80000010000 */
[----:B------:R-:W-:-:S03]  /*7bb0*/  FADD.FTZ R180, R186, R3 ;  /* 0x00000003bab47221 */ /* 0x000fc60000010000 */
[----:B------:R-:W2:Y:S01]  /*7bc0*/  MUFU.EX2 R182, R182 ;  /* 0x000000b600b67308 */ /* 0x000ea20000000800 */
[----:B-1----:R-:W-:Y:S01]  /*7bd0*/  FADD.FTZ R3, R167, R180 ;  /* 0x000000b4a7037221 */ /* 0x002fe20000010000 */
[----:B---3--:R-:W-:-:S03]  /*7be0*/  F2FP.F16.F32.PACK_AB R167, R188, R167 ;  /* 0x000000a7bca7723e */ /* 0x008fc600000000ff */
[----:B------:R-:W-:-:S03]  /*7bf0*/  FADD.FTZ R194, R188, R3 ;  /* 0x00000003bcc27221 */ /* 0x000fc60000010000 */
[----:B------:R-:W1:Y:S01]  /*7c00*/  MUFU.EX2 R183, R183 ;  /* 0x000000b700b77308 */ /* 0x000e620000000800 */
[----:B------:R-:W-:Y:S01]  /*7c10*/  FADD.FTZ R3, R169, R194 ;  /* 0x000000c2a9037221 */ /* 0x000fe20000010000 */
[----:B0-----:R-:W-:-:S03]  /*7c20*/  F2FP.F16.F32.PACK_AB R169, R190, R169 ;  /* 0x000000a9bea9723e */ /* 0x001fc600000000ff */
[----:B------:R-:W-:-:S03]  /*7c30*/  FADD.FTZ R3, R190, R3 ;  /* 0x00000003be037221 */ /* 0x000fc60000010000 */
[----:B------:R-:W0:Y:S01]  /*7c40*/  MUFU.EX2 R173, R184 ;  /* 0x000000b800ad7308 */ /* 0x000e220000000800 */
[----:B--2---:R-:W-:-:S07]  /*7c50*/  FADD.FTZ R194, R182, R3 ;  /* 0x00000003b6c27221 */ /* 0x004fce0000010000 */
[----:B------:R-:W2:Y:S01]  /*7c60*/  MUFU.EX2 R180, R185 ;  /* 0x000000b900b47308 */ /* 0x000ea20000000800 */
[C---:B-1----:R-:W-:Y:S01]  /*7c70*/  FADD.FTZ R194, R183.reuse, R194 ;  /* 0x000000c2b7c27221 */ /* 0x042fe20000010000 */
[----:B------:R-:W-:-:S06]  /*7c80*/  F2FP.F16.F32.PACK_AB R171, R183, R182 ;  /* 0x000000b6b7ab723e */ /* 0x000fcc00000000ff */
[----:B------:R-:W1:Y:S01]  /*7c90*/  MUFU.EX2 R175, R195 ;  /* 0x000000c300af7308 */ /* 0x000e620000000800 */
[----:B0-----:R-:W-:-:S07]  /*7ca0*/  FADD.FTZ R3, R173, R194 ;  /* 0x000000c2ad037221 */ /* 0x001fce0000010000 */
[----:B------:R-:W0:Y:S01]  /*7cb0*/  MUFU.EX2 R184, R197 ;  /* 0x000000c500b87308 */ /* 0x000e220000000800 */
[C---:B--2---:R-:W-:Y:S01]  /*7cc0*/  FADD.FTZ R6, R180.reuse, R3 ;  /* 0x00000003b4067221 */ /* 0x044fe20000010000 */
[----:B------:R-:W-:-:S03]  /*7cd0*/  F2FP.F16.F32.PACK_AB R173, R180, R173 ;  /* 0x000000adb4ad723e */ /* 0x000fc600000000ff */
[----:B-1----:R-:W-:-:S04]  /*7ce0*/  FADD.FTZ R3, R175, R6 ;  /* 0x00000006af037221 */ /* 0x002fc80000010000 */
[C---:B0-----:R-:W-:Y:S01]  /*7cf0*/  FADD.FTZ R3, R184.reuse, R3 ;  /* 0x00000003b8037221 */ /* 0x041fe20000010000 */
[----:B------:R-:W-:Y:S01]  /*7d00*/  F2FP.F16.F32.PACK_AB R175, R184, R175 ;  /* 0x000000afb8af723e */ /* 0x000fe200000000ff */
[----:B------:R-:W-:Y:S06]  /*7d10*/  @!P0 BRA `(.L_x_8996) ;  /* 0x0000000000048947 */ /* 0x000fec0003800000 */
[----:B------:R-:W-:Y:S01]  /*7d20*/  BPT.TRAP 0x1 ;  /* 0x000000040000795c */ /* 0x000fe20000300000 */
.L_x_8996:
[----:B------:R0:W1:Y:S01]  /*7d30*/  SYNCS.PHASECHK.TRANS64.TRYWAIT P1, [UR28+0x22850], R10 ;  /* 0x0228500aff0075a7 */ /* 0x000062000802015c */
[----:B------:R-:W-:Y:S05]  /*7d40*/  @!P0 BRA `(.L_x_8997) ;  /* 0x0000000000048947 */ /* 0x000fea0003800000 */
[----:B------:R-:W-:Y:S01]  /*7d50*/  BPT.TRAP 0x1 ;  /* 0x000000040000795c */ /* 0x000fe20000300000 */
.L_x_8997:
[----:B-1----:R-:W-:Y:S05]  /*7d60*/  @P1 BRA `(.L_x_8998) ;  /* 0x0000000000081947 */ /* 0x002fea0003800000 */
[----:B------:R-:W1:Y:S02]  /*7d70*/  SYNCS.PHASECHK.TRANS64.TRYWAIT P1, [UR28+0x22850], R10 ;  /* 0x0228500aff0075a7 */ /* 0x000e64000802015c */
[----:B-1----:R-:W-:Y:S05]  /*7d80*/  @!P1 BRA `(.L_x_8999) ;  /* 0x000000e000f49947 */ /* 0x002fea0003800000 */
.L_x_8998:
[----:B------:R-:W2:Y:S01]  /*7d90*/  S2R R6, SR_TID.X ;  /* 0x0000000000067919 */ /* 0x000ea20000002100 */
[----:B------:R-:W-:Y:S01]  /*7da0*/  UIMAD UR14, UR37, 0xc00, UR5 ;  /* 0x00000c00250e78a4 */ /* 0x000fe2000f8e0205 */
[----:B------:R-:W-:Y:S01]  /*7db0*/  UMOV UR11, 0x40000040 ;  /* 0x40000040000b7882 */ /* 0x000fe20000000000 */
[----:B------:R-:W3:Y:S05]  /*7dc0*/  S2R R7, SR_TID.X ;  /* 0x0000000000077919 */ /* 0x000eea0000002100 */
[----:B------:R-:W-:Y:S01]  /*7dd0*/  UMOV UR10, UR14 ;  /* 0x0000000e000a7c82 */ /* 0x000fe20008000000 */
[----:B--2---:R-:W-:Y:S02]  /*7de0*/  SHF.R.U32.HI R6, RZ, 0x7, R6 ;  /* 0x00000007ff067819 */ /* 0x004fe40000011606 */
[----:B---3--:R-:W-:-:S03]  /*7df0*/  LOP3.LUT P1, RZ, R7, 0x7f, RZ, 0xc0, !PT ;  /* 0x0000007f07ff7812 */ /* 0x008fc6000782c0ff */
[----:B------:R-:W-:Y:S02]  /*7e00*/  VIADD R6, R6, 0x8 ;  /* 0x0000000806067836 */ /* 0x000fe40000000000 */
[----:B------:R-:W-:-:S03]  /*7e10*/  IMAD.MOV.U32 R7, RZ, RZ, R14 ;  /* 0x000000ffff077224 */ /* 0x000fc600078e000e */
[----:B------:R2:W-:Y:S05]  /*7e20*/  BAR.SYNC.DEFER_BLOCKING R6, 0x100 ;  /* 0x000400060000751d */ /* 0x0005ea0000010000 */
[----:B-1----:R-:W-:Y:S02]  /*7e30*/  @!P1 VIADD R177, R177, 0x22860 ;  /* 0x00022860b1b19836 */ /* 0x002fe40000000000 */
[----:B--2---:R-:W-:-:S03]  /*7e40*/  IMAD.MOV.U32 R6, RZ, RZ, R176 ;  /* 0x000000ffff067224 */ /* 0x004fc600078e00b0 */
[----:B------:R-:W-:Y:S01]  /*7e50*/  @!P1 PRMT R177, RZ, 0x654, R177 ;  /* 0x00000654ffb19816 */ /* 0x000fe200000000b1 */
        /* <DEDUP_REMOVED lines=36> */
[----:B-1----:R-:W-:Y:S05]  /*80a0*/  @P1 BRA `(.L_x_9000) ;  /* 0xffffffc800b01947 */ /* 0x002fea000383ffff */
[----:B------:R-:W-:Y:S02]  /*80b0*/  IMAD.MOV.U32 R6, RZ, RZ, R176 ;  /* 0x000000ffff067224 */ /* 0x000fe400078e00b0 */
[----:B------:R-:W-:-:S07]  /*80c0*/  IMAD.MOV.U32 R7, RZ, RZ, R14 ;  /* 0x000000ffff077224 */ /* 0x000fce00078e000e */
.L_x_8983:
[----:B0-----:R-:W-:Y:S01]  /*80d0*/  IADD3 R10, R17, 0x80, -R18 ;  /* 0x00000080110a7810 */ /* 0x001fe20007ffe812 */
[----:B------:R-:W-:Y:S01]  /*80e0*/  ULDC UR18, c[0x0][0x9e4] ;  /* 0x0002790000127ab9 */ /* 0x000fe20000000800 */
[----:B------:R-:W-:Y:S01]  /*80f0*/  ULDC UR15, c[0x0][0x9dc] ;  /* 0x00027700000f7ab9 */ /* 0x000fe20000000800 */
[----:B------:R-:W-:Y:S02]  /*8100*/  UISETP.GE.AND UP0, UPT, UR18, 0x1, UPT ;  /* 0x000000011200788c */ /* 0x000fe4000bf06270 */
[----:B------:R-:W-:-:S04]  /*8110*/  IMAD R10, R201, 0x80, R10 ;  /* 0x00000080c90a7824 */ /* 0x000fc800078e020a */
[----:B------:R-:W-:Y:S02]  /*8120*/  PLOP3.LUT P1, PT, PT, PT, UP0, 0x40, 0x0 ;  /* 0x000000000000781c */ /* 0x000fe40003f2e808 */
[----:B------:R-:W-:-:S13]  /*8130*/  R2UR UR14, R10 ;  /* 0x000000000a0e72ca */ /* 0x000fda00000e0000 */
[----:B------:R-:W-:Y:S01]  /*8140*/  UIADD3 UR15, UR14, -UR15, URZ ;  /* 0x8000000f0e0f7290 */ /* 0x000fe2000fffe03f */
[----:B------:R-:W-:Y:S11]  /*8150*/  @P1 BRA `(.L_x_9001) ;  /* 0x0000000000441947 */ /* 0x000ff60003800000 */
        /* <DEDUP_REMOVED lines=10> */
.L_x_9002:
[----:B------:R-:W-:-:S11]  /*8200*/  UISETP.NE.AND UP1, UPT, UR18, 0x1, UPT ;  /* 0x000000011200788c */ /* 0x000fd6000bf25270 */
[----:B------:R-:W-:Y:S02]  /*8210*/  @UP1 ULDC.64 UR22, c[0x0][0x9e8] ;  /* 0x00027a0000161ab9 */ /* 0x000fe40000000a00 */
[----:B------:R-:W-:-:S04]  /*8220*/  UIMAD.WIDE.U32 UR10, UR14, UR22, URZ ;  /* 0x000000160e0a72a5 */ /* 0x000fc8000f8e003f */
[----:B------:R-:W-:-:S12]  /*8230*/  @UP1 USHF.R.U32.HI UR14, URZ, UR23, UR11 ;  /* 0x000000173f0e1299 */ /* 0x000fd8000801160b */
.L_x_9003:
[----:B------:R-:W-:-:S04]  /*8240*/  UIMAD UR14, UR14, UR18, URZ ;  /* 0x000000120e0e72a4 */ /* 0x000fc8000f8e023f */
[----:B------:R-:W-:-:S04]  /*8250*/  UISETP.LT.AND UP1, UPT, UR15, UR14, UPT ;  /* 0x0000000e0f00728c */ /* 0x000fc8000bf21270 */
[----:B------:R-:W-:-:S12]  /*8260*/  USEL UR15, UR15, UR14, !UP1 ;  /* 0x0000000e0f0f7287 */ /* 0x000fd8000c800000 */
.L_x_9001:
        /* <DEDUP_REMOVED lines=13> */
.L_x_9013:
[----:B------:R-:W-:Y:S01]  /*8340*/  UIADD3 UR37, UR37, 0x1, URZ ;  /* 0x0000000125257890 */ /* 0x000fe2000fffe03f */
[C---:B------:R-:W-:Y:S01]  /*8350*/  ISETP.GT.AND P1, PT, R9.reuse, UR24, PT ;  /* 0x0000001809007c0c */ /* 0x040fe2000bf24270 */
[----:B------:R-:W-:Y:S02]  /*8360*/  VIADD R9, R9, 0xffffffff ;  /* 0xffffffff09097836 */ /* 0x000fe40000000000 */
[----:B------:R-:W-:-:S04]  /*8370*/  UISETP.NE.AND UP1, UPT, UR37, 0x2, UPT ;  /* 0x000000022500788c */ /* 0x000fc8000bf25270 */
[----:B------:R-:W-:Y:S02]  /*8380*/  USEL UR10, URZ, 0x1, UP1 ;  /* 0x000000013f0a7887 */ /* 0x000fe40008800000 */
[----:B------:R-:W-:Y:S02]  /*8390*/  USEL UR37, UR37, URZ, UP1 ;  /* 0x0000003f25257287 */ /* 0x000fe40008800000 */
[----:B------:R-:W-:Y:S01]  /*83a0*/  ULOP3.LUT UR40, UR40, UR10, URZ, 0x3c, !UPT ;  /* 0x0000000a28287292 */ /* 0x000fe2000f8e3c3f */
[----:B-1----:R-:W-:Y:S11]  /*83b0*/  @!P0 BRA `(.L_x_9005) ;  /* 0x0000000000048947 */ /* 0x002ff60003800000 */
[----:B------:R-:W-:Y:S01]  /*83c0*/  BPT.TRAP 0x1 ;  /* 0x000000040000795c */ /* 0x000fe20000300000 */
.L_x_9005:
        /* <DEDUP_REMOVED lines=9> */
.L_x_9006:
[----:B-1----:R-:W-:Y:S05]  /*8460*/  @P2 BRA `(.L_x_9007) ;  /* 0x0000000000082947 */ /* 0x002fea0003800000 */
[----:B------:R-:W1:Y:S02]  /*8470*/  SYNCS.PHASECHK.TRANS64.TRYWAIT P2, [UR25+0x22830], R5 ;  /* 0x02283005ff0075a7 */ /* 0x000e640008040159 */
[----:B-1----:R-:W-:Y:S05]  /*8480*/  @!P2 BRA `(.L_x_9008) ;  /* 0x000000dc0048a947 */ /* 0x002fea0003800000 */
.L_x_9007:
[----:B------:R-:W-:Y:S01]  /*8490*/  UIMAD UR22, UR37, 0x300, UR4 ;  /* 0x00000300251678a4 */ /* 0x000fe2000f8e0204 */
[----:B------:R-:W-:Y:S01]  /*84a0*/  WARPGROUP.ARRIVE ;  /* 0x00000000000079c5 */ /* 0x000fe20000000000 */
[----:B------:R-:W-:Y:S01]  /*84b0*/  UMOV UR23, 0x40000040 ;  /* 0x4000004000177882 */ /* 0x000fe20000000000 */
[----:B------:R-:W-:Y:S01]  /*84c0*/  UMOV UR11, 0x40000040 ;  /* 0x40000040000b7882 */ /* 0x000fe20000000000 */
[----:B------:R-:W-:-:S03]  /*84d0*/  UIADD3 UR10, UR22, 0x2, URZ ;  /* 0x00000002160a7890 */ /* 0x000fc6000fffe03f */
[----:B------:R-:W2:Y:S01]  /*84e0*/  S2R R213, SR_TID.X ;  /* 0x0000000000d57919 */ /* 0x000ea20000002100 */
[----:B------:R-:W-:Y:S01]  /*84f0*/  UIADD3 UR14, UR22, 0x4, URZ ;  /* 0x00000004160e7890 */ /* 0x000fe2000fffe03f */
[----:B------:R-:W-:Y:S01]  /*8500*/  IMAD.U32 R214, RZ, RZ, UR25 ;  /* 0x00000019ffd67e24 */ /* 0x000fe2000f8e00ff */
[----:B------:R-:W-:Y:S01]  /*8510*/  UMOV UR15, 0x40000040 ;  /* 0x40000040000f7882 */ /* 0x000fe20000000000 */
[----:B------:R-:W-:Y:S01]  /*8520*/  HGMMA.64x96x16.F32 R152, gdesc[UR20], RZ, !UPT, gsb0 ;  /* 0x01600000149879f0 */ /* 0x000fe2000c0008ff */
[----:B------:R-:W-:Y:S01]  /*8530*/  UIADD3 UR18, UR22, 0x6, URZ ;  /* 0x0000000616127890 */ /* 0x000fe2000fffe03f */
[----:B------:R-:W-:Y:S01]  /*8540*/  UMOV UR19, 0x40000040 ;  /* 0x4000004000137882 */ /* 0x000fe20000000000 */
[----:B--2---:R-:W-:Y:S02]  /*8550*/  LOP3.LUT P2, RZ, R213, 0x7f, RZ, 0xc0, !PT ;  /* 0x0000007fd5ff7812 */ /* 0x004fe4000784c0ff */
[----:B------:R-:W-:Y:S01]  /*8560*/  SHF.R.U32.HI R213, RZ, 0x7, R213 ;  /* 0x00000007ffd57819 */ /* 0x000fe200000116d5 */
        /* <DEDUP_REMOVED lines=87> */
[----:B------:R-:W-:Y:S01]  /*8ae0*/  FMUL.FTZ R168, R175, UR26 ;  /* 0x0000001aafa87c20 */ /* 0x000fe20008410000 */
[----:B------:R-:W-:-:S05]  /*8af0*/  FMUL.FTZ R175, R190, UR26 ;  /* 0x0000001abeaf7c20 */ /* 0x000fca0008410000 */
        /* <DEDUP_REMOVED lines=15> */
[----:B---3--:R-:W-:Y:S01]  /*8bf0*/  FMNMX.FTZ R7, R167, R172, !PT ;  /* 0x000000aca7077209 */ /* 0x008fe20007810000 */
[----:B------:R-:W-:Y:S01]  /*8c00*/  FMUL.FTZ R172, R183, UR26 ;  /* 0x0000001ab7ac7c20 */ /* 0x000fe20008410000 */
[----:B------:R-:W-:-:S03]  /*8c10*/  FMUL.FTZ R183, R198, UR26 ;  /* 0x0000001ac6b77c20 */ /* 0x000fc60008410000 */
[----:B------:R-:W3:Y:S02]  /*8c20*/  SHFL.BFLY PT, R178, R7, 0x2, 0x1f ;  /* 0x0c401f0007b27f89 */ /* 0x000ee400000e0000 */
[----:B------:R-:W4:Y:S01]  /*8c30*/  MUFU.TANH R15, R15 ;  /* 0x0000000f000f7308 */ /* 0x000f220000002400 */
[----:B-1----:R-:W-:-:S07]  /*8c40*/  FMNMX.FTZ R189, R8, R11, !PT ;  /* 0x0000000b08bd7209 */ /* 0x002fce0007810000 */
[----:B------:R-:W1:Y:S08]  /*8c50*/  MUFU.TANH R21, R21 ;  /* 0x0000001500157308 */ /* 0x000e700000002400 */
[----:B------:R-:W5:Y:S01]  /*8c60*/  MUFU.TANH R153, R153 ;  /* 0x0000009900997308 */ /* 0x000f620000002400 */
[----:B---3--:R-:W-:Y:S01]  /*8c70*/  FMNMX.FTZ R187, R7, R178, !PT ;  /* 0x000000b207bb7209 */ /* 0x008fe20007810000 */
[----:B------:R-:W-:-:S06]  /*8c80*/  FMUL.FTZ R178, R191, UR26 ;  /* 0x0000001abfb27c20 */ /* 0x000fcc0008410000 */
[----:B------:R-:W3:Y:S01]  /*8c90*/  MUFU.TANH R155, R155 ;  /* 0x0000009b009b7308 */ /* 0x000ee20000002400 */
[----:B------:R-:W0:Y:S07]  /*8ca0*/  SHFL.BFLY PT, R190, R187, 0x1, 0x1f ;  /* 0x0c201f00bbbe7f89 */ /* 0x000e2e00000e0000 */
[----:B------:R-:W3:Y:S08]  /*8cb0*/  MUFU.TANH R158, R158 ;  /* 0x0000009e009e7308 */ /* 0x000ef00000002400 */
[----:B------:R-:W3:Y:S08]  /*8cc0*/  MUFU.TANH R159, R159 ;  /* 0x0000009f009f7308 */ /* 0x000ef00000002400 */
[----:B------:R-:W3:Y:S01]  /*8cd0*/  MUFU.TANH R162, R162 ;  /* 0x000000a200a27308 */ /* 0x000ee20000002400 */
[----:B0-----:R-:W-:-:S02]  /*8ce0*/  FMNMX.FTZ R7, R187, R190, !PT ;  /* 0x000000bebb077209 */ /* 0x001fc40007810000 */
[----:B--2---:R-:W-:-:S03]  /*8cf0*/  FMNMX.FTZ R190, R12, R189, !PT ;  /* 0x000000bd0cbe7209 */ /* 0x004fc60007810000 */
[----:B------:R-:W-:Y:S01]  /*8d00*/  FADD.FTZ R10, -R7, R10 ;  /* 0x0000000a070a7221 */ /* 0x000fe20000010100 */
[----:B----4-:R-:W-:Y:S01]  /*8d10*/  FMNMX.FTZ R190, R15, R190, !PT ;  /* 0x000000be0fbe7209 */ /* 0x010fe20007810000 */
[----:B------:R-:W-:Y:S01]  /*8d20*/  FMUL.FTZ R211, R7, UR7 ;  /* 0x0000000707d37c20 */ /* 0x000fe20008410000 */
[----:B------:R-:W0:Y:S01]  /*8d30*/  MUFU.TANH R163, R163 ;  /* 0x000000a300a37308 */ /* 0x000e220000002400 */
[----:B------:R-:W-:Y:S01]  /*8d40*/  FMUL.FTZ R187, R10, UR7 ;  /* 0x000000070abb7c20 */ /* 0x000fe20008410000 */
[----:B-1----:R-:W-:Y:S01]  /*8d50*/  FMNMX.FTZ R190, R21, R190, !PT ;  /* 0x000000be15be7209 */ /* 0x002fe20007810000 */
[--C-:B------:R-:W-:Y:S01]  /*8d60*/  FFMA.FTZ R10, R13, UR7, -R211.reuse ;  /* 0x000000070d0a7c23 */ /* 0x100fe200080108d3 */
[--C-:B------:R-:W-:Y:S01]  /*8d70*/  FFMA.FTZ R13, R6, UR7, -R211.reuse ;  /* 0x00000007060d7c23 */ /* 0x100fe200080108d3 */
[--C-:B------:R-:W-:Y:S01]  /*8d80*/  FFMA.FTZ R194, R201, UR7, -R211.reuse ;  /* 0x00000007c9c27c23 */ /* 0x100fe200080108d3 */
[----:B-----5:R-:W-:Y:S01]  /*8d90*/  FMNMX.FTZ R190, R153, R190, !PT ;  /* 0x000000be99be7209 */ /* 0x020fe20007810000 */
[--C-:B------:R-:W-:Y:S01]  /*8da0*/  FFMA.FTZ R14, R14, UR7, -R211.reuse ;  /* 0x000000070e0e7c23 */ /* 0x100fe200080108d3 */
[----:B------:R-:W1:Y:S01]  /*8db0*/  MUFU.TANH R165, R165 ;  /* 0x000000a500a57308 */ /* 0x000e620000002400 */
[--C-:B------:R-:W-:Y:S01]  /*8dc0*/  FFMA.FTZ R154, R154, UR7, -R211.reuse ;  /* 0x000000079a9a7c23 */ /* 0x100fe200080108d3 */
[----:B---3--:R-:W-:Y:S01]  /*8dd0*/  FMNMX.FTZ R189, R155, R190, !PT ;  /* 0x000000be9bbd7209 */ /* 0x008fe20007810000 */
[--C-:B------:R-:W-:Y:S01]  /*8de0*/  FFMA.FTZ R199, R188, UR7, -R211.reuse ;  /* 0x00000007bcc77c23 */ /* 0x100fe200080108d3 */
[--C-:B------:R-:W-:Y:S01]  /*8df0*/  FFMA.FTZ R188, R167, UR7, -R211.reuse ;  /* 0x00000007a7bc7c23 */ /* 0x100fe200080108d3 */
[--C-:B------:R-:W-:Y:S01]  /*8e00*/  FFMA.FTZ R190, R156, UR7, -R211.reuse ;  /* 0x000000079cbe7c23 */ /* 0x100fe200080108d3 */
[----:B------:R-:W-:Y:S01]  /*8e10*/  FMNMX.FTZ R6, R158, R189, !PT ;  /* 0x000000bd9e067209 */ /* 0x000fe20007810000 */
[--C-:B------:R-:W-:Y:S01]  /*8e20*/  FFMA.FTZ R189, R20, UR7, -R211.reuse ;  /* 0x0000000714bd7c23 */ /* 0x100fe200080108d3 */
[----:B------:R-:W2:Y:S01]  /*8e30*/  MUFU.TANH R168, R168 ;  /* 0x000000a800a87308 */ /* 0x000ea20000002400 */
[--C-:B------:R-:W-:Y:S01]  /*8e40*/  FFMA.FTZ R20, R152, UR7, -R211.reuse ;  /* 0x0000000798147c23 */ /* 0x100fe200080108d3 */
[----:B------:R-:W-:Y:S01]  /*8e50*/  FMNMX.FTZ R191, R159, R6, !PT ;  /* 0x000000069fbf7209 */ /* 0x000fe20007810000 */
[--C-:B------:R-:W-:Y:S01]  /*8e60*/  FFMA.FTZ R152, R166, UR7, -R211.reuse ;  /* 0x00000007a6987c23 */ /* 0x100fe200080108d3 */
[--C-:B------:R-:W-:Y:S01]  /*8e70*/  FFMA.FTZ R166, R200, UR7, -R211.reuse ;  /* 0x00000007c8a67c23 */ /* 0x100fe200080108d3 */
[--C-:B------:R-:W-:Y:S01]  /*8e80*/  FFMA.FTZ R157, R157, UR7, -R211.reuse ;  /* 0x000000079d9d7c23 */ /* 0x100fe200080108d3 */
[----:B------:R-:W-:Y:S01]  /*8e90*/  FMNMX.FTZ R6, R162, R191, !PT ;  /* 0x000000bfa2067209 */ /* 0x000fe20007810000 */
[--C-:B------:R-:W-:Y:S01]  /*8ea0*/  FFMA.FTZ R160, R160, UR7, -R211.reuse ;  /* 0x00000007a0a07c23 */ /* 0x100fe200080108d3 */
[----:B------:R-:W3:Y:S01]  /*8eb0*/  MUFU.TANH R169, R169 ;  /* 0x000000a900a97308 */ /* 0x000ee20000002400 */
[--C-:B------:R-:W-:Y:S01]  /*8ec0*/  FFMA.FTZ R192, R202, UR7, -R211.reuse ;  /* 0x00000007cac07c23 */ /* 0x100fe200080108d3 */
[----:B0-----:R-:W-:Y:S01]  /*8ed0*/  FMNMX.FTZ R6, R163, R6, !PT ;  /* 0x00000006a3067209 */ /* 0x001fe20007810000 */
[--C-:B------:R-:W-:Y:S01]  /*8ee0*/  FFMA.FTZ R161, R161, UR7, -R211.reuse ;  /* 0x00000007a1a17c23 */ /* 0x100fe200080108d3 */
[--C-:B------:R-:W-:Y:S01]  /*8ef0*/  FFMA.FTZ R164, R164, UR7, -R211.reuse ;  /* 0x00000007a4a47c23 */ /* 0x100fe200080108d3 */
[--C-:B------:R-:W-:Y:S01]  /*8f00*/  FFMA.FTZ R195, R203, UR7, -R211.reuse ;  /* 0x00000007cbc37c23 */ /* 0x100fe200080108d3 */
[----:B-1----:R-:W-:Y:S01]  /*8f10*/  FMNMX.FTZ R191, R165, R6, !PT ;  /* 0x00000006a5bf7209 */ /* 0x002fe20007810000 */
[--C-:B------:R-:W-:Y:S01]  /*8f20*/  FFMA.FTZ R177, R177, UR7, -R211.reuse ;  /* 0x00000007b1b17c23 */ /* 0x100fe200080108d3 */
[----:B------:R-:W0:Y:S01]  /*8f30*/  MUFU.TANH R170, R170 ;  /* 0x000000aa00aa7308 */ /* 0x000e220000002400 */
[--C-:B------:R-:W-:Y:S01]  /*8f40*/  FFMA.FTZ R176, R176, UR7, -R211.reuse ;  /* 0x00000007b0b07c23 */ /* 0x100fe200080108d3 */
[----:B--2---:R-:W-:Y:S01]  /*8f50*/  FMNMX.FTZ R6, R168, R191, !PT ;  /* 0x000000bfa8067209 */ /* 0x004fe20007810000 */
[--C-:B------:R-:W-:Y:S01]  /*8f60*/  FFMA.FTZ R180, R180, UR7, -R211.reuse ;  /* 0x00000007b4b47c23 */ /* 0x100fe200080108d3 */
[--C-:B------:R-:W-:Y:S01]  /*8f70*/  FFMA.FTZ R185, R185, UR7, -R211.reuse ;  /* 0x00000007b9b97c23 */ /* 0x100fe200080108d3 */
[----:B------:R-:W-:-:S03]  /*8f80*/  FFMA.FTZ R181, R181, UR7, -R211 ;  /* 0x00000007b5b57c23 */ /* 0x000fc600080108d3 */
[----:B------:R-:W1:Y:S01]  /*8f90*/  MUFU.TANH R171, R171 ;  /* 0x000000ab00ab7308 */ /* 0x000e620000002400 */
[----:B---3--:R-:W-:-:S07]  /*8fa0*/  FMNMX.FTZ R193, R169, R6, !PT ;  /* 0x00000006a9c17209 */ /* 0x008fce0007810000 */
        /* <DEDUP_REMOVED lines=18> */
[----:B------:R-:W2:Y:S01]  /*90d0*/  MUFU.EX2 R187, R187 ;  /* 0x000000bb00bb7308 */ /* 0x000ea20000000800 */
[----:B0-----:R-:W-:-:S07]  /*90e0*/  FMNMX.FTZ R193, R183, R6, !PT ;  /* 0x00000006b7c17209 */ /* 0x001fce0007810000 */
[----:B------:R-:W0:Y:S01]  /*90f0*/  MUFU.EX2 R10, R10 ;  /* 0x0000000a000a7308 */ /* 0x000e220000000800 */
[----:B-1----:R-:W-:-:S05]  /*9100*/  FMNMX.FTZ R6, R186, R193, !PT ;  /* 0x000000c1ba067209 */ /* 0x002fca0007810000 */
[----:B------:R-:W1:Y:S02]  /*9110*/  SHFL.BFLY PT, R197, R6, 0x2, 0x1f ;  /* 0x0c401f0006c57f89 */ /* 0x000e6400000e0000 */
[----:B------:R1:W-:Y:S01]  /*9120*/  MUFU.EX2 R193, R152 ;  /* 0x0000009800c17308 */ /* 0x0003e20000000800 */
        /* <DEDUP_REMOVED lines=8> */
[----:B0-----:R-:W-:Y:S01]  /*91b0*/  FFMA.FTZ R4, R187, R4, R10 ;  /* 0x00000004bb047223 */ /* 0x001fe2000001000a */
        /* <DEDUP_REMOVED lines=14> */
[----:B------:R-:W0:Y:S01]  /*92a0*/  MUFU.EX2 R189, R189 ;  /* 0x000000bd00bd7308 */ /* 0x000e220000000800 */
        /* <DEDUP_REMOVED lines=24> */
[----:B0-----:R-:W-:Y:S01]  /*9430*/  F2FP.F16.F32.PACK_AB R154, R189, R14 ;  /* 0x0000000ebd9a723e */ /* 0x001fe200000000ff */
        /* <DEDUP_REMOVED lines=16> */
[----:B------:R-:W-:Y:S01]  /*9540*/  MUFU.EX2 R184, R184 ;  /* 0x000000b800b87308 */ /* 0x000fe20000000800 */
[----:B------:R-:W-:Y:S01]  /*9550*/  @!P2 VIADD R153, R214, 0x22840 ;  /* 0x00022840d699a836 */ /* 0x000fe20000000000 */
[----:B------:R-:W-:Y:S01]  /*9560*/  IADD3 R8, -R213, 0xb, RZ ;  /* 0x0000000bd5087810 */ /* 0x000fe20007ffe1ff */
[--C-:B------:R-:W-:Y:S01]  /*9570*/  FFMA.FTZ R198, R155, UR7, -R152.reuse ;  /* 0x000000079bc67c23 */ /* 0x100fe20008010898 */
[--C-:B------:R-:W-:Y:S01]  /*9580*/  FFMA.FTZ R167, R158, UR7, -R152.reuse ;  /* 0x000000079ea77c23 */ /* 0x100fe20008010898 */
[--C-:B------:R-:W-:Y:S01]  /*9590*/  FFMA.FTZ R200, R159, UR7, -R152.reuse ;  /* 0x000000079fc87c23 */ /* 0x100fe20008010898 */
[----:B------:R-:W-:Y:S01]  /*95a0*/  @!P2 PRMT R153, RZ, 0x654, R153 ;  /* 0x00000654ff99a816 */ /* 0x000fe20000000099 */
[----:B------:R0:W-:Y:S06]  /*95b0*/  BAR.ARV R8, 0x100 ;  /* 0x000400080000751d */ /* 0x0001ec0000002000 */
[----:B------:R-:W1:Y:S01]  /*95c0*/  MUFU.EX2 R11, R11 ;  /* 0x0000000b000b7308 */ /* 0x000e620000000800 */
[----:B------:R2:W-:Y:S01]  /*95d0*/  @!P2 SYNCS.ARRIVE.TRANS64.RED.A1T0 RZ, [R153+URZ], RZ ;  /* 0x000000ff99ffa9a7 */ /* 0x0005e2000810043f */
[--C-:B------:R-:W-:Y:S01]  /*95e0*/  FFMA.FTZ R201, R162, UR7, -R152.reuse ;  /* 0x00000007a2c97c23 */ /* 0x100fe20008010898 */
[--C-:B------:R-:W-:Y:S01]  /*95f0*/  FFMA.FTZ R202, R163, UR7, -R152.reuse ;  /* 0x00000007a3ca7c23 */ /* 0x100fe20008010898 */
[--C-:B------:R-:W-:Y:S01]  /*9600*/  FFMA.FTZ R163, R165, UR7, -R152.reuse ;  /* 0x00000007a5a37c23 */ /* 0x100fe20008010898 */
[--C-:B------:R-:W-:Y:S01]  /*9610*/  FFMA.FTZ R210, R168, UR7, -R152.reuse ;  /* 0x00000007a8d27c23 */ /* 0x100fe20008010898 */
[--C-:B------:R-:W-:Y:S01]  /*9620*/  FFMA.FTZ R165, R169, UR7, -R152.reuse ;  /* 0x00000007a9a57c23 */ /* 0x100fe20008010898 */
[----:B------:R-:W-:Y:S01]  /*9630*/  FFMA.FTZ R212, R170, UR7, -R152 ;  /* 0x00000007aad47c23 */ /* 0x000fe20008010898 */
[----:B------:R-:W3:Y:S01]  /*9640*/  MUFU.EX2 R12, R12 ;  /* 0x0000000c000c7308 */ /* 0x000ee20000000800 */
[----:B--2---:R-:W-:Y:S01]  /*9650*/  FADD.FTZ R153, R13, R4 ;  /* 0x000000040d997221 */ /* 0x004fe20000010000 */
[--C-:B------:R-:W-:Y:S01]  /*9660*/  FFMA.FTZ R169, R171, UR7, -R152.reuse ;  /* 0x00000007aba97c23 */ /* 0x100fe20008010898 */
[--C-:B------:R-:W-:Y:S01]  /*9670*/  FFMA.FTZ R216, R172, UR7, -R152.reuse ;  /* 0x00000007acd87c23 */ /* 0x100fe20008010898 */
[--C-:B------:R-:W-:Y:S01]  /*9680*/  FFMA.FTZ R171, R173, UR7, -R152.reuse ;  /* 0x00000007adab7c23 */ /* 0x100fe20008010898 */
[----:B------:R-:W-:Y:S01]  /*9690*/  FADD.FTZ R4, R14, R153 ;  /* 0x000000990e047221 */ /* 0x000fe20000010000 */
[--C-:B------:R-:W-:Y:S01]  /*96a0*/  FFMA.FTZ R218, R174, UR7, -R152.reuse ;  /* 0x00000007aeda7c23 */ /* 0x100fe20008010898 */
[----:B------:R-:W-:Y:S01]  /*96b0*/  FFMA.FTZ R173, R175, UR7, -R152 ;  /* 0x00000007afad7c23 */ /* 0x000fe20008010898 */
[----:B------:R-:W2:Y:S01]  /*96c0*/  MUFU.EX2 R15, R15 ;  /* 0x0000000f000f7308 */ /* 0x000ea20000000800 */
[----:B-1----:R-:W-:Y:S01]  /*96d0*/  FFMA.FTZ R3, R184, R3, R11 ;  /* 0x00000003b8037223 */ /* 0x002fe2000001000b */
[----:B------:R-:W-:Y:S01]  /*96e0*/  FADD.FTZ R153, R189, R4 ;  /* 0x00000004bd997221 */ /* 0x000fe20000010000 */
[--C-:B------:R-:W-:Y:S01]  /*96f0*/  FFMA.FTZ R178, R178, UR7, -R152.reuse ;  /* 0x00000007b2b27c23 */ /* 0x100fe20008010898 */
[--C-:B------:R-:W-:Y:S01]  /*9700*/  FFMA.FTZ R175, R179, UR7, -R152.reuse ;  /* 0x00000007b3af7c23 */ /* 0x100fe20008010898 */
[--C-:B------:R-:W-:Y:S01]  /*9710*/  FFMA.FTZ R182, R182, UR7, -R152.reuse ;  /* 0x00000007b6b67c23 */ /* 0x100fe20008010898 */
[----:B------:R-:W-:Y:S01]  /*9720*/  FADD.FTZ R4, R20, R153 ;  /* 0x0000009914047221 */ /* 0x000fe20000010000 */
[----:B------:R-:W-:Y:S01]  /*9730*/  FFMA.FTZ R183, R183, UR7, -R152 ;  /* 0x00000007b7b77c23 */ /* 0x000fe20008010898 */
[----:B------:R-:W1:Y:S01]  /*9740*/  MUFU.EX2 R196, R196 ;  /* 0x000000c400c47308 */ /* 0x000e620000000800 */
[----:B---3--:R-:W-:Y:S01]  /*9750*/  FADD.FTZ R14, R12, R3 ;  /* 0x000000030c0e7221 */ /* 0x008fe20000010000 */
[----:B------:R-:W-:Y:S01]  /*9760*/  FADD.FTZ R153, R191, R4 ;  /* 0x00000004bf997221 */ /* 0x000fe20000010000 */
[----:B------:R-:W-:Y:S01]  /*9770*/  FFMA.FTZ R186, R186, UR7, -R152 ;  /* 0x00000007baba7c23 */ /* 0x000fe20008010898 */
[----:B------:R-:W-:Y:S01]  /*9780*/  F2FP.F16.F32.PACK_AB R152, R13, R10 ;  /* 0x0000000a0d98723e */ /* 0x000fe200000000ff */
[-C--:B------:R-:W-:Y:S01]  /*9790*/  FMUL.FTZ R112, R112, R187.reuse ;  /* 0x000000bb70707220 */ /* 0x080fe20000410000 */
[----:B------:R-:W-:Y:S01]  /*97a0*/  FADD.FTZ R4, R190, R153 ;  /* 0x00000099be047221 */ /* 0x000fe20000010000 */
[----:B------:R-:W-:Y:S01]  /*97b0*/  F2FP.F16.F32.PACK_AB R158, R157, R190 ;  /* 0x000000be9d9e723e */ /* 0x000fe200000000ff */
[----:B------:R-:W3:Y:S01]  /*97c0*/  MUFU.EX2 R21, R21 ;  /* 0x0000001500157308 */ /* 0x000ee20000000800 */
[----:B--2---:R-:W-:Y:S01]  /*97d0*/  FADD.FTZ R3, R15, R14 ;  /* 0x0000000e0f037221 */ /* 0x004fe20000010000 */
[----:B------:R-:W-:Y:S01]  /*97e0*/  FADD.FTZ R153, R157, R4 ;  /* 0x000000049d997221 */ /* 0x000fe20000010000 */
        /* <DEDUP_REMOVED lines=24> */
[----:B------:R-:W-:Y:S01]  /*9970*/  FMUL.FTZ R149, R149, R187 ;  /* 0x000000bb95957220 */ /* 0x000fe20000410000 */
        /* <DEDUP_REMOVED lines=57> */
[----:B------:R-:W-:Y:S01]  /*9d10*/  FADD.FTZ R153, R193, R4 ;  /* 0x00000004c1997221 */ /* 0x000fe20000010000 */
        /* <DEDUP_REMOVED lines=32> */
[----:B------:R-:W-:Y:S01]  /*9f20*/  FMUL.FTZ R151, R151, R184 ;  /* 0x000000b897977220 */ /* 0x000fe20000410000 */
[----:B------:R-:W-:Y:S01]  /*9f30*/  F2FP.F16.F32.PACK_AB R155, R196, R15 ;  /* 0x0000000fc49b723e */ /* 0x000fe200000000ff */
[----:B------:R-:W3:Y:S01]  /*9f40*/  MUFU.EX2 R177, R177 ;  /* 0x000000b100b17308 */ /* 0x000ee20000000800 */
[C---:B--2---:R-:W-:Y:S01]  /*9f50*/  FADD.FTZ R4, R195.reuse, R4 ;  /* 0x00000004c3047221 */ /* 0x044fe20000010000 */
[----:B------:R-:W-:-:S02]  /*9f60*/  F2FP.F16.F32.PACK_AB R164, R195, R166 ;  /* 0x000000a6c3a4723e */ /* 0x000fc400000000ff */
[----:B------:R-:W-:Y:S02]  /*9f70*/  F2FP.F16.F32.PACK_AB R157, R198, R21 ;  /* 0x00000015c69d723e */ /* 0x000fe400000000ff */
[----:B------:R-:W-:Y:S02]  /*9f80*/  F2FP.F16.F32.PACK_AB R161, R202, R201 ;  /* 0x000000c9caa1723e */ /* 0x000fe400000000ff */
[----:B------:R-:W2:Y:S01]  /*9f90*/  MUFU.EX2 R169, R169 ;  /* 0x000000a900a97308 */ /* 0x000ea20000000800 */
[----:B-1----:R-:W-:Y:S01]  /*9fa0*/  FADD.FTZ R14, R212, R3 ;  /* 0x00000003d40e7221 */ /* 0x002fe20000010000 */
[----:B------:R-:W-:Y:S02]  /*9fb0*/  F2FP.F16.F32.PACK_AB R163, R210, R163 ;  /* 0x000000a3d2a3723e */ /* 0x000fe400000000ff */
[----:B------:R-:W-:-:S04]  /*9fc0*/  F2FP.F16.F32.PACK_AB R165, R212, R165 ;  /* 0x000000a5d4a5723e */ /* 0x000fc800000000ff */
        /* <DEDUP_REMOVED lines=44> */
[----:B-1----:R-:W-:Y:S01]  /*a290*/  FADD.FTZ R3, R183, R12 ;  /* 0x0000000cb7037221 */ /* 0x002fe20000010000 */
[C---:B---3--:R-:W-:Y:S01]  /*a2a0*/  FADD.FTZ R4, R188.reuse, R13 ;  /* 0x0000000dbc047221 */ /* 0x048fe20000010000 */
[----:B------:R-:W-:Y:S02]  /*a2b0*/  F2FP.F16.F32.PACK_AB R174, R188, R181 ;  /* 0x000000b5bcae723e */ /* 0x000fe400000000ff */
[C---:B--2---:R-:W-:Y:S01]  /*a2c0*/  FADD.FTZ R3, R186.reuse, R3 ;  /* 0x00000003ba037221 */ /* 0x044fe20000010000 */
[----:B------:R-:W-:Y:S01]  /*a2d0*/  F2FP.F16.F32.PACK_AB R175, R186, R183 ;  /* 0x000000b7baaf723e */ /* 0x000fe200000000ff */
[----:B0-----:R-:W-:Y:S06]  /*a2e0*/  @!P0 BRA `(.L_x_9009) ;  /* 0x0000000000048947 */ /* 0x001fec0003800000 */
[----:B------:R-:W-:Y:S01]  /*a2f0*/  BPT.TRAP 0x1 ;  /* 0x000000040000795c */ /* 0x000fe20000300000 */
.L_x_9009:
[----:B------:R0:W1:Y:S01]  /*a300*/  SYNCS.PHASECHK.TRANS64.TRYWAIT P2, [UR25+0x22850], R5 ;  /* 0x02285005ff0075a7 */ /* 0x0000620008040159 */
[----:B------:R-:W-:Y:S05]  /*a310*/  @!P0 BRA `(.L_x_9010) ;  /* 0x0000000000048947 */ /* 0x000fea0003800000 */
[----:B------:R-:W-:Y:S01]  /*a320*/  BPT.TRAP 0x1 ;  /* 0x000000040000795c */ /* 0x000fe20000300000 */
.L_x_9010:
[----:B-1----:R-:W-:Y:S05]  /*a330*/  @P2 BRA `(.L_x_9011) ;  /* 0x0000000000082947 */ /* 0x002fea0003800000 */
[----:B------:R-:W1:Y:S02]  /*a340*/  SYNCS.PHASECHK.TRANS64.TRYWAIT P2, [UR25+0x22850], R5 ;  /* 0x02285005ff0075a7 */ /* 0x000e640008040159 */
[----:B-1----:R-:W-:Y:S05]  /*a350*/  @!P2 BRA `(.L_x_9012) ;  /* 0x000000bc00aca947 */ /* 0x002fea0003800000 */
.L_x_9011:
[----:B------:R-:W2:Y:S01]  /*a360*/  S2R R10, SR_TID.X ;  /* 0x00000000000a7919 */ /* 0x000ea20000002100 */
[----:B------:R-:W-:Y:S01]  /*a370*/  UIMAD UR14, UR37, 0xc00, UR5 ;  /* 0x00000c00250e78a4 */ /* 0x000fe2000f8e0205 */
[----:B------:R-:W-:Y:S01]  /*a380*/  IMAD.MOV.U32 R11, RZ, RZ, R6 ;  /* 0x000000ffff0b7224 */ /* 0x000fe200078e0006 */
[----:B------:R-:W-:-:S05]  /*a390*/  UMOV UR11, 0x40000040 ;  /* 0x40000040000b7882 */ /* 0x000fca0000000000 */
[----:B------:R-:W-:Y:S01]  /*a3a0*/  UMOV UR10, UR14 ;  /* 0x0000000e000a7c82 */ /* 0x000fe20008000000 */
[----:B--2---:R-:W-:-:S05]  /*a3b0*/  SHF.R.U32.HI R10, RZ, 0x7, R10 ;  /* 0x00000007ff0a7819 */ /* 0x004fca000001160a */
[----:B01----:R-:W-:Y:S02]  /*a3c0*/  VIADD R5, R10, 0x8 ;  /* 0x000000080a057836 */ /* 0x003fe40000000000 */
[----:B------:R-:W0:Y:S03]  /*a3d0*/  S2R R10, SR_TID.X ;  /* 0x00000000000a7919 */ /* 0x000e260000002100 */
[----:B------:R1:W-:Y:S06]  /*a3e0*/  BAR.SYNC.DEFER_BLOCKING R5, 0x100 ;  /* 0x000400050000751d */ /* 0x0003ec0000010000 */
[----:B------:R-:W-:Y:S01]  /*a3f0*/  WARPGROUP.ARRIVE ;  /* 0x00000000000079c5 */ /* 0x000fe20000000000 */
[----:B0-----:R-:W-:Y:S01]  /*a400*/  LOP3.LUT P2, RZ, R10, 0x7f, RZ, 0xc0, !PT ;  /* 0x0000007f0aff7812 */ /* 0x001fe2000784c0ff */
        /* <DEDUP_REMOVED lines=36> */
[----:B-1----:R-:W-:-:S07]  /*a650*/  IMAD.MOV.U32 R5, RZ, RZ, R9 ;  /* 0x000000ffff057224 */ /* 0x002fce00078e0009 */
.L_x_9004:
[----:B------:R-:W-:-:S13]  /*a660*/  ISETP.GE.AND P1, PT, R5, UR42, PT ;  /* 0x0000002a05007c0c */ /* 0x000fda000bf26270 */
[----:B------:R-:W-:Y:S05]  /*a670*/  @!P1 BRA `(.L_x_9014) ;  /* 0x0000003400749947 */ /* 0x000fea0003800000 */
[----:B------:R-:W-:Y:S01]  /*a680*/  IMAD.IADD R13, R17, 0x1, -R18 ;  /* 0x00000001110d7824 */ /* 0x000fe200078e0a12 */
[----:B------:R-:W-:Y:S01]  /*a690*/  ULDC UR26, c[0x0][0x9e4] ;  /* 0x00027900001a7ab9 */ /* 0x000fe20000000800 */
[----:B------:R-:W-:Y:S01]  /*a6a0*/  IMAD.MOV.U32 R12, RZ, RZ, R6 ;  /* 0x000000ffff0c7224 */ /* 0x000fe200078e0006 */
[----:B------:R-:W-:Y:S01]  /*a6b0*/  ULDC UR7, c[0x0][0x988] ;  /* 0x0002620000077ab9 */ /* 0x000fe20000000800 */
[----:B------:R-:W-:Y:S01]  /*a6c0*/  IMAD.MOV.U32 R10, RZ, RZ, R7 ;  /* 0x000000ffff0a7224 */ /* 0x000fe200078e0007 */
[----:B------:R-:W-:Y:S01]  /*a6d0*/  IADD3 R15, R13, 0x8, R0 ;  /* 0x000000080d0f7810 */ /* 0x000fe20007ffe000 */
[----:B------:R-:W-:Y:S01]  /*a6e0*/  IMAD.IADD R13, R0, 0x1, R13 ;  /* 0x00000001000d7824 */ /* 0x000fe200078e020d */
[----:B------:R-:W-:Y:S01]  /*a6f0*/  ULDC UR25, c[0x0][0x9d8] ;  /* 0x0002760000197ab9 */ /* 0x000fe20000000800 */
[----:B------:R-:W-:Y:S01]  /*a700*/  ULDC UR24, c[0x0][0x9e0] ;  /* 0x0002780000187ab9 */ /* 0x000fe20000000800 */
[----:B------:R-:W-:-:S07]  /*a710*/  LOP3.LUT R11, RZ, R15, RZ, 0x33, !PT ;  /* 0x0000000fff0b7212 */ /* 0x000fce00078e33ff */
.L_x_9031:
[----:B------:R-:W-:-:S04]  /*a720*/  UIADD3 UR37, UR37, 0x1, URZ ;  /* 0x0000000125257890 */ /* 0x000fc8000fffe03f */
[----:B------:R-:W-:-:S04]  /*a730*/  UISETP.NE.AND UP1, UPT, UR37, 0x2, UPT ;  /* 0x000000022500788c */ /* 0x000fc8000bf25270 */
[----:B------:R-:W-:Y:S02]  /*a740*/  USEL UR10, URZ, 0x1, UP1 ;  /* 0x000000013f0a7887 */ /* 0x000fe40008800000 */
[----:B------:R-:W-:Y:S02]  /*a750*/  USEL UR37, UR37, URZ, UP1 ;  /* 0x0000003f25257287 */ /* 0x000fe40008800000 */
[----:B------:R-:W-:Y:S01]  /*a760*/  ULOP3.LUT UR40, UR40, UR10, URZ, 0x3c, !UPT ;  /* 0x0000000a28287292 */ /* 0x000fe2000f8e3c3f */
[----:B------:R-:W-:Y:S11]  /*a770*/  @!P0 BRA `(.L_x_9015) ;  /* 0x0000000000048947 */ /* 0x000ff60003800000 */
[----:B------:R-:W-:Y:S01]  /*a780*/  BPT.TRAP 0x1 ;  /* 0x000000040000795c */ /* 0x000fe20000300000 */
.L_x_9015:
        /* <DEDUP_REMOVED lines=9> */
.L_x_9016:
[----:B-1----:R-:W-:Y:S05]  /*a820*/  @P1 BRA `(.L_x_9017) ;  /* 0x0000000000081947 */ /* 0x002fea0003800000 */
[----:B------:R-:W1:Y:S02]  /*a830*/  SYNCS.PHASECHK.TRANS64.TRYWAIT P1, [UR27+0x22830], R9 ;  /* 0x02283009ff0075a7 */ /* 0x000e64000802015b */
[----:B-1----:R-:W-:Y:S05]  /*a840*/  @!P1 BRA `(.L_x_9018) ;  /* 0x000000b800849947 */ /* 0x002fea0003800000 */
.L_x_9017:
[----:B------:R-:W-:Y:S01]  /*a850*/  UIMAD UR22, UR37, 0x300, UR4 ;  /* 0x00000300251678a4 */ /* 0x000fe2000f8e0204 */
[----:B------:R-:W-:Y:S01]  /*a860*/  WARPGROUP.ARRIVE ;  /* 0x00000000000079c5 */ /* 0x000fe20000000000 */
[----:B------:R-:W-:Y:S01]  /*a870*/  UMOV UR23, 0x40000040 ;  /* 0x4000004000177882 */ /* 0x000fe20000000000 */
[----:B------:R-:W-:Y:S01]  /*a880*/  UMOV UR11, 0x40000040 ;  /* 0x40000040000b7882 */ /* 0x000fe20000000000 */
[----:B------:R-:W-:-:S03]  /*a890*/  UIADD3 UR10, UR22, 0x2, URZ ;  /* 0x00000002160a7890 */ /* 0x000fc6000fffe03f */
[----:B-1----:R-:W1:Y:S01]  /*a8a0*/  S2R R6, SR_TID.X ;  /* 0x0000000000067919 */ /* 0x002e620000002100 */
[----:B------:R-:W-:Y:S01]  /*a8b0*/  UIADD3 UR14, UR22, 0x4, URZ ;  /* 0x00000004160e7890 */ /* 0x000fe2000fffe03f */
[----:B------:R-:W-:Y:S01]  /*a8c0*/  UMOV UR15, 0x40000040 ;  /* 0x40000040000f7882 */ /* 0x000fe20000000000 */
[----:B------:R-:W-:Y:S01]  /*a8d0*/  HGMMA.64x96x16.F32 R152, gdesc[UR20], RZ, !UPT, gsb0 ;  /* 0x01600000149879f0 */ /* 0x000fe2000c0008ff */
[----:B------:R-:W-:Y:S01]  /*a8e0*/  UIADD3 UR18, UR22, 0x6, URZ ;  /* 0x0000000616127890 */ /* 0x000fe2000fffe03f */
[----:B------:R-:W-:Y:S01]  /*a8f0*/  UMOV UR19, 0x40000040 ;  /* 0x4000004000137882 */ /* 0x000fe20000000000 */
[----:B-1----:R-:W-:Y:S02]  /*a900*/  LOP3.LUT P1, RZ, R6, 0x7f, RZ, 0xc0, !PT ;  /* 0x0000007f06ff7812 */ /* 0x002fe4000782c0ff */
[----:B------:R-:W-:-:S04]  /*a910*/  SHF.R.U32.HI R7, RZ, 0x7, R6 ;  /* 0x00000007ff077819 */ /* 0x000fc80000011606 */
[----:B------:R-:W-:Y:S01]  /*a920*/  IADD3 R8, -R7, 0xb, RZ ;  /* 0x0000000b07087810 */ /* 0x000fe20007ffe1ff */
[----:B------:R-:W-:-:S05]  /*a930*/  IMAD R7, R5, -0x60, R17 ;  /* 0xffffffa005077824 */ /* 0x000fca00078e0211 */
[----:B------:R-:W-:-:S05]  /*a940*/  IADD3 R7, -R18, 0x1, R7 ;  /* 0x0000000112077810 */ /* 0x000fca0007ffe107 */
[----:B------:R-:W-:Y:S01]  /*a950*/  IMAD.IADD R7, R7, 0x1, -R16 ;  /* 0x0000000107077824 */ /* 0x000fe200078e0a10 */
        /* <DEDUP_REMOVED lines=129> */
.L_x_9021:
[----:B------:R-:W-:-:S05]  /*b170*/  IMAD.U32 R180, RZ, RZ, UR26 ;  /* 0x0000001affb47e24 */ /* 0x000fca000f8e00ff */
[----:B------:R-:W-:-:S13]  /*b180*/  ISETP.NE.AND P1, PT, R180, 0x1, PT ;  /* 0x00000001b400780c */ /* 0x000fda0003f25270 */
[----:B------:R-:W1:Y:S02]  /*b190*/  @P1 LDC.64 R6, c[0x0][0x9e8] ;  /* 0x00027a00ff061b82 */ /* 0x000e640000000a00 */
[----:B-1----:R-:W-:-:S04]  /*b1a0*/  @P1 IMAD.HI.U32 R178, R13, R6, RZ ;  /* 0x000000060db21227 */ /* 0x002fc800078e00ff */
[----:B------:R-:W-:Y:S01]  /*b1b0*/  IMAD.MOV.U32 R6, RZ, RZ, R13 ;  /* 0x000000ffff067224 */ /* 0x000fe200078e000d */
[----:B------:R-:W-:-:S07]  /*b1c0*/  @P1 SHF.R.U32.HI R6, RZ, R7, R178 ;  /* 0x00000007ff061219 */ /* 0x000fce00000116b2 */
.L_x_9022:
[----:B------:R-:W-:Y:S05]  /*b1d0*/  BSYNC B0 ;  /* 0x0000000000007941 */ /* 0x000fea0003800000 */
.L_x_9020:
[----:B------:R-:W-:-:S04]  /*b1e0*/  IMAD R7, R5, -0x60, -R16 ;  /* 0xffffffa005077824 */ /* 0x000fc800078e0a10 */
[----:B------:R-:W-:-:S05]  /*b1f0*/  IMAD R7, R6, R180, R7 ;  /* 0x000000b406077224 */ /* 0x000fca00078e0207 */
[----:B------:R-:W-:Y:S02]  /*b200*/  VIADDMNMX R196, R7, R180, R196, PT ;  /* 0x000000b407c47246 */ /* 0x000fe400038001c4 */
[----:B------:R-:W-:-:S07]  /*b210*/  VIMNMX R198, R198, R7, !PT ;  /* 0x00000007c6c67248 */ /* 0x000fce0007fe0100 */
.L_x_9019:
[----:B------:R-:W-:Y:S01]  /*b220*/  IMAD R195, R5, -0x60, RZ ;  /* 0xffffffa005c37824 */ /* 0x000fe200078e02ff */
[----:B------:R-:W-:-:S04]  /*b230*/  LOP3.LUT R2, R2, 0xfffbffff, RZ, 0xc0, !PT ;  /* 0xfffbffff02027812 */ /* 0x000fc800078ec0ff */
        /* <DEDUP_REMOVED lines=11> */
[C---:B------:R-:W-:Y:S02]  /*b2f0*/  ISETP.GE.AND P4, PT, R195.reuse, 0xa, PT ;  /* 0x0000000ac300780c */ /* 0x040fe40003f86270 */
        /* <DEDUP_REMOVED lines=89> */
[----:B------:R-:W-:Y:S02]  /*b890*/  ISETP.GT.AND P2, PT, R198, 0x41, !P3 ;  /* 0x00000041c600780c */ /* 0x000fe40005f44270 */
[----:B------:R-:W-:-:S02]  /*b8a0*/  IADD3 R184, R197, 0x8, R0 ;  /* 0x00000008c5b87810 */ /* 0x000fc40007ffe000 */
        /* <DEDUP_REMOVED lines=27> */
[----:B------:R-:W-:-:S11]  /*ba60*/  IADD3 R193, R199, 0x8, R0 ;  /* 0x00000008c7c17810 */ /* 0x000fd60007ffe000 */
        /* <DEDUP_REMOVED lines=17> */
.L_x_9025:
[----:B------:R-:W-:-:S05]  /*bb80*/  IMAD.U32 R196, RZ, RZ, UR26 ;  /* 0x0000001affc47e24 */ /* 0x000fca000f8e00ff */
[----:B------:R-:W-:-:S13]  /*bb90*/  ISETP.NE.AND P6, PT, R196, 0x1, PT ;  /* 0x00000001c400780c */ /* 0x000fda0003fc5270 */
[----:B------:R-:W0:Y:S02]  /*bba0*/  @P6 LDC.64 R6, c[0x0][0x9e8] ;  /* 0x00027a00ff066b82 */ /* 0x000e240000000a00 */
[----:B0-----:R-:W-:-:S04]  /*bbb0*/  @P6 IMAD.HI.U32 R194, R15, R6, RZ ;  /* 0x000000060fc26227 */ /* 0x001fc800078e00ff */
[----:B------:R-:W-:Y:S01]  /*bbc0*/  IMAD.MOV.U32 R6, RZ, RZ, R15 ;  /* 0x000000ffff067224 */ /* 0x000fe200078e000f */
[----:B------:R-:W-:-:S07]  /*bbd0*/  @P6 SHF.R.U32.HI R6, RZ, R7, R194 ;  /* 0x00000007ff066219 */ /* 0x000fce00000116c2 */
.L_x_9026:
[----:B------:R-:W-:Y:S05]  /*bbe0*/  BSYNC B0 ;  /* 0x0000000000007941 */ /* 0x000fea0003800000 */
.L_x_9024:
[----:B------:R-:W-:-:S04]  /*bbf0*/  IMAD.IADD R195, R195, 0x1, -R16 ;  /* 0x00000001c3c37824 */ /* 0x000fc800078e0a10 */
[----:B------:R-:W-:-:S05]  /*bc00*/  IMAD R195, R6, R196, R195 ;  /* 0x000000c406c37224 */ /* 0x000fca00078e02c3 */
[----:B------:R-:W-:Y:S02]  /*bc10*/  VIADDMNMX R193, R195, R196, R193, PT ;  /* 0x000000c4c3c17246 */ /* 0x000fe400038001c1 */
[----:B------:R-:W-:-:S07]  /*bc20*/  VIMNMX R184, R184, R195, !PT ;  /* 0x000000c3b8b87248 */ /* 0x000fce0007fe0100 */
.L_x_9023:
[----:B------:R-:W-:Y:S02]  /*bc30*/  ISETP.GT.AND P1, PT, R184, 0x1, !P1 ;  /* 0x00000001b800780c */ /* 0x000fe40004f24270 */
        /* <DEDUP_REMOVED lines=59> */
[----:B------:R-:W0:Y:S01]  /*bff0*/  SHFL.BFLY PT, R7, R6, 0x2, 0x1f ;  /* 0x0c401f0006077f89 */ /* 0x000e2200000e0000 */
        /* <DEDUP_REMOVED lines=10> */
[----:B------:R-:W-:Y:S02]  /*c0a0*/  ISETP.LT.OR P1, PT, R193, 0x2a, P1 ;  /* 0x0000002ac100780c */ /* 0x000fe40000f21670 */
[----:B------:R-:W-:Y:S02]  /*c0b0*/  ISETP.GT.AND P4, PT, R184, 0x51, !P4 ;  /* 0x00000051b800780c */ /* 0x000fe40006784270 */
[----:B------:R-:W-:-:S02]  /*c0c0*/  FSEL R164, R164, -INF , !P1 ;  /* 0xff800000a4a47808 */ /* 0x000fc40004800000 */
[----:B------:R-:W-:Y:S02]  /*c0d0*/  LOP3.LUT P1, RZ, R2, 0x800, RZ, 0xc0, !PT ;  /* 0x0000080002ff7812 */ /* 0x000fe4000782c0ff */
[----:B0-----:R-:W-:Y:S02]  /*c0e0*/  FMNMX.FTZ R194, R6, R7, !PT ;  /* 0x0000000706c27209 */ /* 0x001fe40007810000 */
[C---:B------:R-:W-:Y:S02]  /*c0f0*/  ISETP.GT.AND P1, PT, R184.reuse, 0x30, !P1 ;  /* 0x00000030b800780c */ /* 0x040fe40004f24270 */
[C---:B------:R-:W-:Y:S01]  /*c100*/  ISETP.LT.OR P3, PT, R193.reuse, 0x51, P3 ;  /* 0x00000051c100780c */ /* 0x040fe20001f61670 */
[----:B------:R-:W0:Y:S01]  /*c110*/  SHFL.BFLY PT, R7, R194, 0x1, 0x1f ;  /* 0x0c201f00c2077f89 */ /* 0x000e2200000e0000 */
[----:B------:R-:W-:Y:S02]  /*c120*/  ISETP.LT.OR P1, PT, R193, 0x31, P1 ;  /* 0x00000031c100780c */ /* 0x000fe40000f21670 */
[----:B------:R-:W-:-:S02]  /*c130*/  ISETP.GT.AND P5, PT, R184, 0x58, !P5 ;  /* 0x00000058b800780c */ /* 0x000fc40006fa4270 */
[----:B------:R-:W-:Y:S02]  /*c140*/  FSEL R165, R165, -INF , !P1 ;  /* 0xff800000a5a57808 */ /* 0x000fe40004800000 */
[----:B------:R-:W-:Y:S02]  /*c150*/  LOP3.LUT P1, RZ, R2, 0x400, RZ, 0xc0, !PT ;  /* 0x0000040002ff7812 */ /* 0x000fe4000782c0ff */
[C---:B------:R-:W-:Y:S02]  /*c160*/  ISETP.LT.OR P4, PT, R193.reuse, 0x52, P4 ;  /* 0x00000052c100780c */ /* 0x040fe40002781670 */
[----:B------:R-:W-:Y:S02]  /*c170*/  ISETP.GT.AND P1, PT, R184, 0x31, !P1 ;  /* 0x00000031b800780c */ /* 0x000fe40004f24270 */
[C---:B------:R-:W-:Y:S02]  /*c180*/  ISETP.LT.OR P5, PT, R193.reuse, 0x59, P5 ;  /* 0x00000059c100780c */ /* 0x040fe40002fa1670 */
[----:B------:R-:W-:-:S02]  /*c190*/  ISETP.LT.OR P1, PT, R193, 0x32, P1 ;  /* 0x00000032c100780c */ /* 0x000fc40000f21670 */
[----:B------:R-:W-:Y:S02]  /*c1a0*/  FSEL R198, R174, -INF , !P4 ;  /* 0xff800000aec67808 */ /* 0x000fe40006000000 */
[----:B------:R-:W-:Y:S02]  /*c1b0*/  FSEL R166, R166, -INF , !P1 ;  /* 0xff800000a6a67808 */ /* 0x000fe40004800000 */
[----:B------:R-:W-:Y:S02]  /*c1c0*/  LOP3.LUT P1, RZ, R2, 0x200, RZ, 0xc0, !PT ;  /* 0x0000020002ff7812 */ /* 0x000fe4000782c0ff */
[----:B0-----:R-:W-:Y:S02]  /*c1d0*/  FMNMX.FTZ R7, R194, R7, !PT ;  /* 0x00000007c2077209 */ /* 0x001fe40007810000 */
        /* <DEDUP_REMOVED lines=49> */
[----:B------:R-:W-:Y:S01]  /*c4f0*/  FFMA.FTZ R152, R152, UR7, -R212 ;  /* 0x0000000798987c23 */ /* 0x000fe200080108d4 */
[----:B------:R-:W-:Y:S01]  /*c500*/  MUFU.EX2 R14, R14 ;  /* 0x0000000e000e7308 */ /* 0x000fe20000000800 */
[----:B------:R-:W-:Y:S01]  /*c510*/  FADD.FTZ R189, -R189, R10 ;  /* 0x0000000abdbd7221 */ /* 0x000fe20000010100 */
[----:B------:R-:W-:Y:S01]  /*c520*/  FMNMX.FTZ R6, R160, R195, !PT ;  /* 0x000000c3a0067209 */ /* 0x000fe20007810000 */
[--C-:B------:R-:W-:Y:S01]  /*c530*/  FFMA.FTZ R203, R203, UR7, -R212.reuse ;  /* 0x00000007cbcb7c23 */ /* 0x100fe200080108d4 */
[--C-:B------:R-:W-:Y:S01]  /*c540*/  FFMA.FTZ R202, R202, UR7, -R212.reuse ;  /* 0x00000007caca7c23 */ /* 0x100fe200080108d4 */
[----:B------:R-:W-:Y:S01]  /*c550*/  FMUL.FTZ R10, R189, UR7 ;  /* 0x00000007bd0a7c20 */ /* 0x000fe20008410000 */
[----:B------:R-:W-:Y:S01]  /*c560*/  FMNMX.FTZ R195, R161, R6, !PT ;  /* 0x00000006a1c37209 */ /* 0x000fe20007810000 */
[--C-:B------:R-:W-:Y:S01]  /*c570*/  FFMA.FTZ R196, R211, UR7, -R212.reuse ;  /* 0x00000007d3c47c23 */ /* 0x100fe200080108d4 */
[----:B------:R-:W-:Y:S01]  /*c580*/  MUFU.EX2 R21, R21 ;  /* 0x0000001500157308 */ /* 0x000fe20000000800 */
[--C-:B------:R-:W-:Y:S01]  /*c590*/  FFMA.FTZ R210, R210, UR7, -R212.reuse ;  /* 0x00000007d2d27c23 */ /* 0x100fe200080108d4 */
[----:B------:R-:W-:Y:S01]  /*c5a0*/  FMNMX.FTZ R6, R162, R195, !PT ;  /* 0x000000c3a2067209 */ /* 0x000fe20007810000 */
[--C-:B------:R-:W-:Y:S01]  /*c5b0*/  FFMA.FTZ R187, R187, UR7, -R212.reuse ;  /* 0x00000007bbbb7c23 */ /* 0x100fe200080108d4 */
[----:B------:R-:W-:-:S02]  /*c5c0*/  FFMA.FTZ R185, R185, UR7, -R212 ;  /* 0x00000007b9b97c23 */ /* 0x000fc400080108d4 */
[----:B------:R-:W-:Y:S02]  /*c5d0*/  FMNMX.FTZ R197, R163, R6, !PT ;  /* 0x00000006a3c57209 */ /* 0x000fe40007810000 */
[----:B------:R0:W-:Y:S02]  /*c5e0*/  MUFU.EX2 R195, R200 ;  /* 0x000000c800c37308 */ /* 0x0001e40000000800 */
[----:B------:R-:W-:-:S04]  /*c5f0*/  FMNMX.FTZ R6, R164, R197, !PT ;  /* 0x000000c5a4067209 */ /* 0x000fc80007810000 */
[----:B------:R-:W-:Y:S02]  /*c600*/  FMNMX.FTZ R197, R165, R6, !PT ;  /* 0x00000006a5c57209 */ /* 0x000fe40007810000 */
[----:B------:R-:W1:Y:S01]  /*c610*/  MUFU.EX2 R10, R10 ;  /* 0x0000000a000a7308 */ /* 0x000e620000000800 */
[----:B0-----:R-:W-:Y:S01]  /*c620*/  FSEL R200, R177, -INF , !P2 ;  /* 0xff800000b1c87808 */ /* 0x001fe20005000000 */
[--C-:B------:R-:W-:Y:S01]  /*c630*/  FFMA.FTZ R177, R182, UR7, -R212.reuse ;  /* 0x00000007b6b17c23 */ /* 0x100fe200080108d4 */
[----:B------:R-:W-:Y:S01]  /*c640*/  FMNMX.FTZ R6, R166, R197, !PT ;  /* 0x000000c5a6067209 */ /* 0x000fe20007810000 */
[----:B------:R-:W-:-:S03]  /*c650*/  FFMA.FTZ R182, R191, UR7, -R212 ;  /* 0x00000007bfb67c23 */ /* 0x000fc600080108d4 */
[----:B------:R-:W-:Y:S01]  /*c660*/  FMNMX.FTZ R199, R167, R6, !PT ;  /* 0x00000006a7c77209 */ /* 0x000fe20007810000 */
[----:B------:R-:W0:Y:S03]  /*c670*/  MUFU.EX2 R152, R152 ;  /* 0x0000009800987308 */ /* 0x000e260000000800 */
[----:B------:R-:W-:-:S04]  /*c680*/  FMNMX.FTZ R6, R168, R199, !PT ;  /* 0x000000c7a8067209 */ /* 0x000fc80007810000 */
[----:B------:R-:W-:Y:S01]  /*c690*/  FMNMX.FTZ R199, R169, R6, !PT ;  /* 0x00000006a9c77209 */ /* 0x000fe20007810000 */
[----:B------:R-:W2:Y:S01]  /*c6a0*/  MUFU.EX2 R155, R194 ;  /* 0x000000c2009b7308 */ /* 0x000ea20000000800 */
[----:B-1----:R-:W-:Y:S01]  /*c6b0*/  FFMA.FTZ R189, R10, R4, R21 ;  /* 0x000000040abd7223 */ /* 0x002fe20000010015 */
[-C--:B------:R-:W-:Y:S01]  /*c6c0*/  FMUL.FTZ R24, R24, R10.reuse ;  /* 0x0000000a18187220 */ /* 0x080fe20000410000 */
[----:B------:R-:W-:Y:S01]  /*c6d0*/  FMNMX.FTZ R6, R170, R199, !PT ;  /* 0x000000c7aa067209 */ /* 0x000fe20007810000 */
[-C--:B------:R-:W-:Y:S01]  /*c6e0*/  FMUL.FTZ R25, R25, R10.reuse ;  /* 0x0000000a19197220 */ /* 0x080fe20000410000 */
[-C--:B------:R-:W-:Y:S01]  /*c6f0*/  FMUL.FTZ R28, R28, R10.reuse ;  /* 0x0000000a1c1c7220 */ /* 0x080fe20000410000 */
[----:B------:R-:W-:Y:S01]  /*c700*/  FMUL.FTZ R29, R29, R10 ;  /* 0x0000000a1d1d7220 */ /* 0x000fe20000410000 */
[----:B------:R-:W-:Y:S01]  /*c710*/  FMNMX.FTZ R201, R171, R6, !PT ;  /* 0x00000006abc97209 */ /* 0x000fe20007810000 */
[----:B------:R-:W1:Y:S01]  /*c720*/  MUFU.EX2 R156, R156 ;  /* 0x0000009c009c7308 */ /* 0x000e620000000800 */
[C---:B0-----:R-:W-:Y:S01]  /*c730*/  FADD.FTZ R189, R152.reuse, R189 ;  /* 0x000000bd98bd7221 */ /* 0x041fe20000010000 */
[----:B------:R-:W-:Y:S01]  /*c740*/  F2FP.F16.F32.PACK_AB R152, R152, R21 ;  /* 0x000000159898723e */ /* 0x000fe200000000ff */
[-C--:B------:R-:W-:Y:S01]  /*c750*/  FMUL.FTZ R32, R32, R10.reuse ;  /* 0x0000000a20207220 */ /* 0x080fe20000410000 */
[----:B------:R-:W-:Y:S01]  /*c760*/  FMNMX.FTZ R201, R172, R201, !PT ;  /* 0x000000c9acc97209 */ /* 0x000fe20007810000 */
[----:B------:R-:W-:Y:S01]  /*c770*/  FADD.FTZ R4, R14, R189 ;  /* 0x000000bd0e047221 */ /* 0x000fe20000010000 */
[-C--:B------:R-:W-:Y:S01]  /*c780*/  FMUL.FTZ R33, R33, R10.reuse ;  /* 0x0000000a21217220 */ /* 0x080fe20000410000 */
[-C--:B------:R-:W-:Y:S01]  /*c790*/  FMUL.FTZ R36, R36, R10.reuse ;  /* 0x0000000a24247220 */ /* 0x080fe20000410000 */
[----:B------:R-:W-:Y:S01]  /*c7a0*/  FMNMX.FTZ R201, R184, R201, !PT ;  /* 0x000000c9b8c97209 */ /* 0x000fe20007810000 */
[----:B------:R0:W-:Y:S01]  /*c7b0*/  MUFU.EX2 R194, R203 ;  /* 0x000000cb00c27308 */ /* 0x0001e20000000800 */
[-C--:B------:R-:W-:Y:S01]  /*c7c0*/  FMUL.FTZ R37, R37, R10.reuse ;  /* 0x0000000a25257220 */ /* 0x080fe20000410000 */
[-C--:B------:R-:W-:Y:S01]  /*c7d0*/  FMUL.FTZ R40, R40, R10.reuse ;  /* 0x0000000a28287220 */ /* 0x080fe20000410000 */
[----:B------:R-:W-:Y:S01]  /*c7e0*/  FMNMX.FTZ R6, R198, R201, !PT ;  /* 0x000000c9c6067209 */ /* 0x000fe20007810000 */
[--C-:B------:R-:W-:Y:S01]  /*c7f0*/  FFMA.FTZ R201, R180, UR7, -R212.reuse ;  /* 0x00000007b4c97c23 */ /* 0x100fe200080108d4 */
[--C-:B------:R-:W-:Y:S01]  /*c800*/  FFMA.FTZ R180, R192, UR7, -R212.reuse ;  /* 0x00000007c0b47c23 */ /* 0x100fe200080108d4 */
[----:B------:R-:W-:Y:S01]  /*c810*/  FMUL.FTZ R41, R41, R10 ;  /* 0x0000000a29297220 */ /* 0x000fe20000410000 */
[----:B------:R-:W-:Y:S01]  /*c820*/  FMNMX.FTZ R175, R193, R6, !PT ;  /* 0x00000006c1af7209 */ /* 0x000fe20007810000 */
[----:B------:R-:W-:Y:S01]  /*c830*/  MUFU.EX2 R197, R202 ;  /* 0x000000ca00c57308 */ /* 0x000fe20000000800 */
[-C--:B------:R-:W-:Y:S01]  /*c840*/  FMUL.FTZ R44, R44, R10.reuse ;  /* 0x0000000a2c2c7220 */ /* 0x080fe20000410000 */
[-C--:B------:R-:W-:Y:S01]  /*c850*/  FMUL.FTZ R45, R45, R10.reuse ;  /* 0x0000000a2d2d7220 */ /* 0x080fe20000410000 */
[----:B------:R-:W-:Y:S01]  /*c860*/  FMNMX.FTZ R6, R200, R175, !PT ;  /* 0x000000afc8067209 */ /* 0x000fe20007810000 */
[-C--:B------:R-:W-:Y:S01]  /*c870*/  FMUL.FTZ R48, R48, R10.reuse ;  /* 0x0000000a30307220 */ /* 0x080fe20000410000 */
[-C--:B------:R-:W-:Y:S01]  /*c880*/  FMUL.FTZ R49, R49, R10.reuse ;  /* 0x0000000a31317220 */ /* 0x080fe20000410000 */
[-C--:B------:R-:W-:Y:S01]  /*c890*/  FMUL.FTZ R52, R52, R10.reuse ;  /* 0x0000000a34347220 */ /* 0x080fe20000410000 */
[-C--:B------:R-:W-:Y:S01]  /*c8a0*/  FMUL.FTZ R53, R53, R10.reuse ;  /* 0x0000000a35357220 */ /* 0x080fe20000410000 */
[----:B------:R-:W3:Y:S01]  /*c8b0*/  SHFL.BFLY PT, R181, R6, 0x2, 0x1f ;  /* 0x0c401f0006b57f89 */ /* 0x000ee200000e0000 */
        /* <DEDUP_REMOVED lines=23> */
[----:B---3--:R-:W-:Y:S01]  /*ca30*/  FMNMX.FTZ R191, R6, R181, !PT ;  /* 0x000000b506bf7209 */ /* 0x008fe20007810000 */
[--C-:B------:R-:W-:Y:S01]  /*ca40*/  FFMA.FTZ R181, R190, UR7, -R212.reuse ;  /* 0x00000007beb57c23 */ /* 0x100fe200080108d4 */
[----:B------:R-:W-:Y:S01]  /*ca50*/  FFMA.FTZ R190, R183, UR7, -R212 ;  /* 0x00000007b7be7c23 */ /* 0x000fe200080108d4 */
[----:B------:R-:W-:Y:S01]  /*ca60*/  MUFU.EX2 R174, R174 ;  /* 0x000000ae00ae7308 */ /* 0x000fe20000000800 */
[-C--:B------:R-:W-:Y:S01]  /*ca70*/  FMUL.FTZ R96, R96, R10.reuse ;  /* 0x0000000a60607220 */ /* 0x080fe20000410000 */
[----:B------:R-:W3:Y:S01]  /*ca80*/  SHFL.BFLY PT, R6, R191, 0x1, 0x1f ;  /* 0x0c201f00bf067f89 */ /* 0x000ee200000e0000 */
        /* <DEDUP_REMOVED lines=32> */
[-C--:B------:R-:W-:Y:S01]  /*cc90*/  FMUL.FTZ R148, R148, R10.reuse ;  /* 0x0000000a94947220 */ /* 0x080fe20000410000 */
[----:B------:R-:W-:Y:S01]  /*cca0*/  FSEL R191, R191, RZ, P1 ;  /* 0x000000ffbfbf7208 */ /* 0x000fe20000800000 */
[----:B------:R-:W-:-:S03]  /*ccb0*/  FMUL.FTZ R149, R149, R10 ;  /* 0x0000000a95957220 */ /* 0x000fc60000410000 */
[----:B------:R-:W-:Y:S01]  /*ccc0*/  MUFU.EX2 R179, R179 ;  /* 0x000000b300b37308 */ /* 0x000fe20000000800 */
[--C-:B------:R-:W-:Y:S01]  /*ccd0*/  FFMA.FTZ R183, R20, UR7, -R191.reuse ;  /* 0x0000000714b77c23 */ /* 0x100fe200080108bf */
[--C-:B------:R-:W-:Y:S01]  /*cce0*/  FFMA.FTZ R20, R153, UR7, -R191.reuse ;  /* 0x0000000799147c23 */ /* 0x100fe200080108bf */
[----:B--2---:R-:W-:Y:S01]  /*ccf0*/  FADD.FTZ R153, R155, R4 ;  /* 0x000000049b997221 */ /* 0x004fe20000010000 */
[--C-:B------:R-:W-:Y:S01]  /*cd00*/  FFMA.FTZ R189, R154, UR7, -R191.reuse ;  /* 0x000000079abd7c23 */ /* 0x100fe200080108bf */
[--C-:B------:R-:W-:Y:S01]  /*cd10*/  FFMA.FTZ R211, R163, UR7, -R191.reuse ;  /* 0x00000007a3d37c23 */ /* 0x100fe200080108bf */
[----:B0-----:R-:W-:Y:S01]  /*cd20*/  FFMA.FTZ R203, R166, UR7, -R191 ;  /* 0x00000007a6cb7c23 */ /* 0x001fe200080108bf */
[----:B-1----:R-:W-:Y:S01]  /*cd30*/  FADD.FTZ R4, R156, R153 ;  /* 0x000000999c047221 */ /* 0x002fe20000010000 */
[----:B------:R-:W0:Y:S01]  /*cd40*/  MUFU.EX2 R182, R182 ;  /* 0x000000b600b67308 */ /* 0x000e220000000800 */
[----:B---3--:R-:W-:Y:S01]  /*cd50*/  F2FP.F16.F32.PACK_AB R166, R180, R177 ;  /* 0x000000b1b4a6723e */ /* 0x008fe200000000ff */
        /* <DEDUP_REMOVED lines=14> */
[----:B------:R-:W-:Y:S01]  /*ce40*/  FSEL R153, R6, RZ, P1 ;  /* 0x000000ff06997208 */ /* 0x000fe20000800000 */
[----:B------:R-:W2:Y:S01]  /*ce50*/  MUFU.EX2 R186, R186 ;  /* 0x000000ba00ba7308 */ /* 0x000ea20000000800 */
[--C-:B------:R-:W-:Y:S01]  /*ce60*/  FFMA.FTZ R169, R169, UR7, -R191.reuse ;  /* 0x00000007a9a97c23 */ /* 0x100fe200080108bf */
[----:B------:R-:W-:Y:S01]  /*ce70*/  FADD.FTZ R4, R199, R4 ;  /* 0x00000004c7047221 */ /* 0x000fe20000010000 */
[--C-:B------:R-:W-:Y:S01]  /*ce80*/  FFMA.FTZ R171, R171, UR7, -R191.reuse ;  /* 0x00000007abab7c23 */ /* 0x100fe200080108bf */
[--C-:B------:R-:W-:Y:S01]  /*ce90*/  FFMA.FTZ R198, R198, UR7, -R191.reuse ;  /* 0x00000007c6c67c23 */ /* 0x100fe200080108bf */
[--C-:B------:R-:W-:Y:S01]  /*cea0*/  FFMA.FTZ R193, R193, UR7, -R191.reuse ;  /* 0x00000007c1c17c23 */ /* 0x100fe200080108bf */
[----:B------:R-:W-:Y:S01]  /*ceb0*/  FADD.FTZ R201, R173, R4 ;  /* 0x00000004adc97221 */ /* 0x000fe20000010000 */
[----:B------:R-:W-:Y:S01]  /*cec0*/  FADD.FTZ R4, -R153, R12 ;  /* 0x0000000c99047221 */ /* 0x000fe20000010100 */
[----:B------:R-:W-:Y:S01]  /*ced0*/  MUFU.EX2 R192, R192 ;  /* 0x000000c000c07308 */ /* 0x000fe20000000800 */
[----:B------:R-:W-:Y:S01]  /*cee0*/  FFMA.FTZ R12, R160, UR7, -R191 ;  /* 0x00000007a00c7c23 */ /* 0x000fe200080108bf */
[----:B------:R-:W-:Y:S01]  /*cef0*/  FADD.FTZ R154, R174, R201 ;  /* 0x000000c9ae9a7221 */ /* 0x000fe20000010000 */
[--C-:B------:R-:W-:Y:S01]  /*cf00*/  FFMA.FTZ R201, R165, UR7, -R191.reuse ;  /* 0x00000007a5c97c23 */ /* 0x100fe200080108bf */
[----:B------:R-:W-:Y:S01]  /*cf10*/  FFMA.FTZ R165, R172, UR7, -R191 ;  /* 0x00000007aca57c23 */ /* 0x000fe200080108bf */
[----:B------:R-:W-:Y:S01]  /*cf20*/  F2FP.F16.F32.PACK_AB R156, R195, R156 ;  /* 0x0000009cc39c723e */ /* 0x000fe200000000ff */
[----:B------:R-:W-:Y:S01]  /*cf30*/  FADD.FTZ R153, R175, R154 ;  /* 0x0000009aaf997221 */ /* 0x000fe20000010000 */
[----:B------:R-:W-:Y:S01]  /*cf40*/  F2FP.F16.F32.PACK_AB R158, R197, R194 ;  /* 0x000000c2c59e723e */ /* 0x000fe200000000ff */
[----:B------:R-:W3:Y:S01]  /*cf50*/  MUFU.EX2 R187, R187 ;  /* 0x000000bb00bb7308 */ /* 0x000ee20000000800 */
[----:B------:R-:W-:Y:S01]  /*cf60*/  F2FP.F16.F32.PACK_AB R160, R199, R196 ;  /* 0x000000c4c7a0723e */ /* 0x000fe200000000ff */
[----:B------:R-:W-:Y:S01]  /*cf70*/  FADD.FTZ R154, R178, R153 ;  /* 0x00000099b29a7221 */ /* 0x000fe20000010000 */
[----:B------:R-:W-:Y:S01]  /*cf80*/  FFMA.FTZ R153, R168, UR7, -R191 ;  /* 0x00000007a8997c23 */ /* 0x000fe200080108bf */
[----:B0-----:R-:W-:-:S02]  /*cf90*/  F2FP.F16.F32.PACK_AB R168, R182, R179 ;  /* 0x000000b3b6a8723e */ /* 0x001fc400000000ff */
[----:B------:R-:W-:Y:S01]  /*cfa0*/  FADD.FTZ R163, R177, R154 ;  /* 0x0000009ab1a37221 */ /* 0x000fe20000010000 */
[----:B------:R-:W-:Y:S01]  /*cfb0*/  FMUL.FTZ R177, R4, UR7 ;  /* 0x0000000704b17c20 */ /* 0x000fe20008410000 */
[----:B------:R-:W-:Y:S02]  /*cfc0*/  MUFU.EX2 R183, R183 ;  /* 0x000000b700b77308 */ /* 0x000fe40000000800 */
[----:B------:R-:W-:Y:S01]  /*cfd0*/  FADD.FTZ R154, R180, R163 ;  /* 0x000000a3b49a7221 */ /* 0x000fe20000010000 */
[--C-:B------:R-:W-:Y:S01]  /*cfe0*/  FFMA.FTZ R163, R170, UR7, -R191.reuse ;  /* 0x00000007aaa37c23 */ /* 0x100fe200080108bf */
[----:B------:R-:W-:Y:S02]  /*cff0*/  FFMA.FTZ R191, R200, UR7, -R191 ;  /* 0x00000007c8bf7c23 */ /* 0x000fe400080108bf */
[----:B------:R-:W-:Y:S02]  /*d000*/  FADD.FTZ R213, R179, R154 ;  /* 0x0000009ab3d57221 */ /* 0x000fe40000010000 */
[----:B------:R-:W0:Y:S02]  /*d010*/  MUFU.EX2 R177, R177 ;  /* 0x000000b100b17308 */ /* 0x000e240000000800 */
[----:B------:R-:W-:-:S04]  /*d020*/  FADD.FTZ R154, R182, R213 ;  /* 0x000000d5b69a7221 */ /* 0x000fc80000010000 */
[----:B-1----:R-:W-:Y:S01]  /*d030*/  FADD.FTZ R213, R181, R154 ;  /* 0x0000009ab5d57221 */ /* 0x002fe20000010000 */
[----:B------:R-:W-:Y:S01]  /*d040*/  F2FP.F16.F32.PACK_AB R154, R155, R14 ;  /* 0x0000000e9b9a723e */ /* 0x000fe200000000ff */
[----:B------:R-:W1:Y:S02]  /*d050*/  MUFU.EX2 R188, R188 ;  /* 0x000000bc00bc7308 */ /* 0x000e640000000800 */
[----:B--2---:R-:W-:-:S04]  /*d060*/  FADD.FTZ R164, R186, R213 ;  /* 0x000000d5baa47221 */ /* 0x004fc80000010000 */
[----:B---3--:R-:W-:Y:S01]  /*d070*/  FADD.FTZ R155, R187, R164 ;  /* 0x000000a4bb9b7221 */ /* 0x008fe20000010000 */
[----:B------:R-:W-:Y:S01]  /*d080*/  F2FP.F16.F32.PACK_AB R164, R178, R175 ;  /* 0x000000afb2a4723e */ /* 0x000fe200000000ff */
[----:B------:R-:W2:Y:S01]  /*d090*/  MUFU.EX2 R20, R20 ;  /* 0x0000001400147308 */ /* 0x000ea20000000800 */
[----:B0-----:R-:W-:Y:S01]  /*d0a0*/  FFMA.FTZ R180, R177, R3, R192 ;  /* 0x00000003b1b47223 */ /* 0x001fe200000100c0 */
[-C--:B------:R-:W-:Y:S01]  /*d0b0*/  FMUL.FTZ R26, R26, R177.reuse ;  /* 0x000000b11a1a7220 */ /* 0x080fe20000410000 */
[-C--:B------:R-:W-:Y:S01]  /*d0c0*/  FMUL.FTZ R27, R27, R177.reuse ;  /* 0x000000b11b1b7220 */ /* 0x080fe20000410000 */
[-C--:B------:R-:W-:Y:S01]  /*d0d0*/  FMUL.FTZ R30, R30, R177.reuse ;  /* 0x000000b11e1e7220 */ /* 0x080fe20000410000 */
[----:B------:R-:W-:Y:S01]  /*d0e0*/  FADD.FTZ R3, R183, R180 ;  /* 0x000000b4b7037221 */ /* 0x000fe20000010000 */
        /* <DEDUP_REMOVED lines=53> */
[----:B------:R-:W-:Y:S01]  /*d440*/  FMUL.FTZ R103, R103, R177 ;  /* 0x000000b167677220 */ /* 0x000fe20000410000 */
[----:B------:R-:W-:Y:S01]  /*d450*/  F2FP.F16.F32.PACK_AB R157, R202, R157 ;  /* 0x0000009dca9d723e */ /* 0x000fe200000000ff */
        /* <DEDUP_REMOVED lines=20> */
[----:B---3--:R-:W-:Y:S01]  /*d5a0*/  F2FP.F16.F32.PACK_AB R162, R174, R173 ;  /* 0x000000adaea2723e */ /* 0x008fe200000000ff */
[----:B------:R-:W-:Y:S01]  /*d5b0*/  FMUL.FTZ R139, R139, R177 ;  /* 0x000000b18b8b7220 */ /* 0x000fe20000410000 */
[----:B------:R-:W-:Y:S01]  /*d5c0*/  F2FP.F16.F32.PACK_AB R174, R190, R185 ;  /* 0x000000b9beae723e */ /* 0x000fe200000000ff */
[-C--:B------:R-:W-:Y:S01]  /*d5d0*/  FMUL.FTZ R142, R142, R177.reuse ;  /* 0x000000b18e8e7220 */ /* 0x080fe20000410000 */
[-C--:B------:R-:W-:Y:S01]  /*d5e0*/  FMUL.FTZ R143, R143, R177.reuse ;  /* 0x000000b18f8f7220 */ /* 0x080fe20000410000 */
[-C--:B------:R-:W-:Y:S01]  /*d5f0*/  FMUL.FTZ R146, R146, R177.reuse ;  /* 0x000000b192927220 */ /* 0x080fe20000410000 */
[-C--:B------:R-:W-:Y:S01]  /*d600*/  FMUL.FTZ R147, R147, R177.reuse ;  /* 0x000000b193937220 */ /* 0x080fe20000410000 */
[----:B------:R2:W-:Y:S01]  /*d610*/  MUFU.EX2 R3, R153 ;  /* 0x0000009900037308 */ /* 0x0005e20000000800 */
[-C--:B------:R-:W-:Y:S01]  /*d620*/  FMUL.FTZ R150, R150, R177.reuse ;  /* 0x000000b196967220 */ /* 0x080fe20000410000 */
[----:B------:R-:W-:-:S06]  /*d630*/  FMUL.FTZ R151, R151, R177 ;  /* 0x000000b197977220 */ /* 0x000fcc0000410000 */
[----:B------:R-:W3:Y:S01]  /*d640*/  MUFU.EX2 R21, R212 ;  /* 0x000000d400157308 */ /* 0x000ee20000000800 */
[----:B--2---:R-:W-:Y:S01]  /*d650*/  FADD.FTZ R153, R159, R180 ;  /* 0x000000b49f997221 */ /* 0x004fe20000010000 */
[----:B0-----:R-:W-:-:S03]  /*d660*/  F2FP.F16.F32.PACK_AB R159, R12, R159 ;  /* 0x0000009f0c9f723e */ /* 0x001fc600000000ff */
[----:B------:R-:W-:-:S03]  /*d670*/  FADD.FTZ R182, R12, R153 ;  /* 0x000000990cb67221 */ /* 0x000fc60000010000 */
[----:B------:R-:W0:Y:S01]  /*d680*/  MUFU.EX2 R201, R201 ;  /* 0x000000c900c97308 */ /* 0x000e220000000800 */
[----:B-1----:R-:W-:Y:S01]  /*d690*/  FADD.FTZ R153, R161, R182 ;  /* 0x000000b6a1997221 */ /* 0x002fe20000010000 */
[----:B----4-:R-:W-:-:S03]  /*d6a0*/  F2FP.F16.F32.PACK_AB R161, R184, R161 ;  /* 0x000000a1b8a1723e */ /* 0x010fc600000000ff */
[----:B------:R-:W-:-:S03]  /*d6b0*/  FADD.FTZ R153, R184, R153 ;  /* 0x00000099b8997221 */ /* 0x000fc60000010000 */
[----:B------:R-:W1:Y:S01]  /*d6c0*/  MUFU.EX2 R178, R203 ;  /* 0x000000cb00b27308 */ /* 0x000e620000000800 */
[----:B-----5:R-:W-:-:S04]  /*d6d0*/  FADD.FTZ R186, R14, R153 ;  /* 0x000000990eba7221 */ /* 0x020fc80000010000 */
[----:B---3--:R-:W-:-:S03]  /*d6e0*/  FADD.FTZ R186, R21, R186 ;  /* 0x000000ba15ba7221 */ /* 0x008fc60000010000 */
[----:B------:R-:W2:Y:S01]  /*d6f0*/  MUFU.EX2 R210, R210 ;  /* 0x000000d200d27308 */ /* 0x000ea20000000800 */
[----:B0-----:R-:W-:-:S07]  /*d700*/  FADD.FTZ R153, R201, R186 ;  /* 0x000000bac9997221 */ /* 0x001fce0000010000 */
[----:B------:R-:W0:Y:S01]  /*d710*/  MUFU.EX2 R169, R169 ;  /* 0x000000a900a97308 */ /* 0x000e220000000800 */
[----:B-1----:R-:W-:-:S07]  /*d720*/  FADD.FTZ R153, R178, R153 ;  /* 0x00000099b2997221 */ /* 0x002fce0000010000 */
[----:B------:R-:W1:Y:S01]  /*d730*/  MUFU.EX2 R180, R163 ;  /* 0x000000a300b47308 */ /* 0x000e620000000800 */
[----:B--2---:R-:W-:-:S04]  /*d740*/  FADD.FTZ R186, R210, R153 ;  /* 0x00000099d2ba7221 */ /* 0x004fc80000010000 */
[----:B------:R-:W-:-:S03]  /*d750*/  FADD.FTZ R186, R3, R186 ;  /* 0x000000ba03ba7221 */ /* 0x000fc60000010000 */
[----:B------:R-:W2:Y:S01]  /*d760*/  MUFU.EX2 R171, R171 ;  /* 0x000000ab00ab7308 */ /* 0x000ea20000000800 */
[----:B0-----:R-:W-:-:S07]  /*d770*/  FADD.FTZ R153, R169, R186 ;  /* 0x000000baa9997221 */ /* 0x001fce0000010000 */
[----:B------:R0:W3:Y:S01]  /*d780*/  MUFU.EX2 R182, R165 ;  /* 0x000000a500b67308 */ /* 0x0000e20000000800 */
[C---:B-1----:R-:W-:Y:S01]  /*d790*/  FADD.FTZ R186, R180.reuse, R153 ;  /* 0x00000099b4ba7221 */ /* 0x042fe20000010000 */
[----:B------:R-:W-:-:S06]  /*d7a0*/  F2FP.F16.F32.PACK_AB R169, R180, R169 ;  /* 0x000000a9b4a9723e */ /* 0x000fcc00000000ff */
[----:B------:R1:W4:Y:S01]  /*d7b0*/  MUFU.EX2 R173, R167 ;  /* 0x000000a700ad7308 */ /* 0x0003220000000800 */
[----:B--2---:R-:W-:Y:S01]  /*d7c0*/  FADD.FTZ R153, R171, R186 ;  /* 0x000000baab997221 */ /* 0x004fe20000010000 */
[----:B0-----:R-:W-:-:S06]  /*d7d0*/  F2FP.F16.F32.PACK_AB R165, R178, R201 ;  /* 0x000000c9b2a5723e */ /* 0x001fcc00000000ff */
[----:B------:R-:W0:Y:S01]  /*d7e0*/  MUFU.EX2 R198, R198 ;  /* 0x000000c600c67308 */ /* 0x000e220000000800 */
[C---:B---3--:R-:W-:Y:S01]  /*d7f0*/  FADD.FTZ R188, R182.reuse, R153 ;  /* 0x00000099b6bc7221 */ /* 0x048fe20000010000 */
[----:B-1----:R-:W-:Y:S02]  /*d800*/  F2FP.F16.F32.PACK_AB R167, R3, R210 ;  /* 0x000000d203a7723e */ /* 0x002fe400000000ff */
[----:B------:R-:W-:Y:S02]  /*d810*/  F2FP.F16.F32.PACK_AB R153, R183, R192 ;  /* 0x000000c0b799723e */ /* 0x000fe400000000ff */
[----:B------:R-:W-:Y:S02]  /*d820*/  F2FP.F16.F32.PACK_AB R171, R182, R171 ;  /* 0x000000abb6ab723e */ /* 0x000fe400000000ff */
[----:B------:R-:W1:Y:S01]  /*d830*/  MUFU.EX2 R175, R193 ;  /* 0x000000c100af7308 */ /* 0x000e620000000800 */
[----:B----4-:R-:W-:-:S07]  /*d840*/  FADD.FTZ R163, R173, R188 ;  /* 0x000000bcada37221 */ /* 0x010fce0000010000 */
[----:B------:R-:W2:Y:S01]  /*d850*/  MUFU.EX2 R186, R191 ;  /* 0x000000bf00ba7308 */ /* 0x000ea20000000800 */
[C---:B0-----:R-:W-:Y:S01]  /*d860*/  FADD.FTZ R10, R198.reuse, R163 ;  /* 0x000000a3c60a7221 */ /* 0x041fe20000010000 */
[----:B------:R-:W-:Y:S02]  /*d870*/  F2FP.F16.F32.PACK_AB R163, R21, R14 ;  /* 0x0000000e15a3723e */ /* 0x000fe400000000ff */
[----:B------:R-:W-:Y:S01]  /*d880*/  F2FP.F16.F32.PACK_AB R173, R198, R173 ;  /* 0x000000adc6ad723e */ /* 0x000fe200000000ff */
[----:B-1----:R-:W-:-:S04]  /*d890*/  FADD.FTZ R3, R175, R10 ;  /* 0x0000000aaf037221 */ /* 0x002fc80000010000 */
[C---:B--2---:R-:W-:Y:S01]  /*d8a0*/  FADD.FTZ R3, R186.reuse, R3 ;  /* 0x00000003ba037221 */ /* 0x044fe20000010000 */
[----:B------:R-:W-:Y:S01]  /*d8b0*/  F2FP.F16.F32.PACK_AB R175, R186, R175 ;  /* 0x000000afbaaf723e */ /* 0x000fe200000000ff */
[----:B------:R-:W-:Y:S06]  /*d8c0*/  @!P0 BRA `(.L_x_9027) ;  /* 0x0000000000048947 */ /* 0x000fec0003800000 */
[----:B------:R-:W-:Y:S01]  /*d8d0*/  BPT.TRAP 0x1 ;  /* 0x000000040000795c */ /* 0x000fe20000300000 */
.L_x_9027:
[----:B------:R0:W1:Y:S01]  /*d8e0*/  SYNCS.PHASECHK.TRANS64.TRYWAIT P1, [UR27+0x22850], R9 ;  /* 0x02285009ff0075a7 */ /* 0x000062000802015b */
[----:B------:R-:W-:Y:S05]  /*d8f0*/  @!P0 BRA `(.L_x_9028) ;  /* 0x0000000000048947 */ /* 0x000fea0003800000 */
[----:B------:R-:W-:Y:S01]  /*d900*/  BPT.TRAP 0x1 ;  /* 0x000000040000795c */ /* 0x000fe20000300000 */
.L_x_9028:
[----:B-1----:R-:W-:Y:S05]  /*d910*/  @P1 BRA `(.L_x_9029) ;  /* 0x0000000000081947 */ /* 0x002fea0003800000 */
[----:B------:R-:W1:Y:S02]  /*d920*/  SYNCS.PHASECHK.TRANS64.TRYWAIT P1, [UR27+0x22850], R9 ;  /* 0x02285009ff0075a7 */ /* 0x000e64000802015b */
[----:B-1----:R-:W-:Y:S05]  /*d930*/  @!P1 BRA `(.L_x_9030) ;  /* 0x0000008800609947 */ /* 0x002fea0003800000 */
.L_x_9029:
        /* <DEDUP_REMOVED lines=49> */
.L_x_9014:
[----:B------:R-:W0:Y:S01]  /*dc50*/  SHFL.BFLY PT, R5, R4, 0x2, 0x1f ;  /* 0x0c401f0004057f89 */ /* 0x000e2200000e0000 */
[----:B------:R-:W-:Y:S01]  /*dc60*/  IMAD.MOV.U32 R17, RZ, RZ, RZ ;  /* 0x000000ffff117224 */ /* 0x000fe200078e00ff */
[----:B------:R-:W-:Y:S01]  /*dc70*/  UIADD3 UR37, UR37, 0x1, URZ ;  /* 0x0000000125257890 */ /* 0x000fe2000fffe03f */
[----:B------:R-:W-:Y:S01]  /*dc80*/  IMAD.MOV.U32 R13, RZ, RZ, RZ ;  /* 0x000000ffff0d7224 */ /* 0x000fe200078e00ff */
[----:B------:R-:W1:Y:S01]  /*dc90*/  SHFL.BFLY PT, R10, R3, 0x2, 0x1f ;  /* 0x0c401f00030a7f89 */ /* 0x000e6200000e0000 */
[----:B------:R-:W-:Y:S01]  /*dca0*/  IMAD.U32 R18, RZ, RZ, UR7 ;  /* 0x00000007ff127e24 */ /* 0x000fe2000f8e00ff */
[----:B------:R-:W-:Y:S01]  /*dcb0*/  UISETP.NE.AND UP0, UPT, UR37, 0x2, UPT ;  /* 0x000000022500788c */ /* 0x000fe2000bf05270 */
[----:B------:R-:W-:Y:S01]  /*dcc0*/  IMAD.MOV.U32 R20, RZ, RZ, -0x800000 ;  /* 0xff800000ff147424 */ /* 0x000fe200078e00ff */
[----:B------:R2:W-:Y:S06]  /*dcd0*/  BAR.ARV R8, 0x100 ;  /* 0x000400080000751d */ /* 0x0005ec0000002000 */
[----:B------:R-:W-:-:S02]  /*dce0*/  USEL UR4, URZ, 0x1, UP0 ;  /* 0x000000013f047887 */ /* 0x000fc40008000000 */
[----:B------:R-:W-:Y:S06]  /*dcf0*/  BAR.ARV 0x8, 0x120 ;  /* 0x0204800000007b1d */ /* 0x000fec0000002000 */
[----:B------:R-:W-:Y:S01]  /*dd00*/  PLOP3.LUT P0, PT, PT, PT, PT, 0x8, 0x0 ;  /* 0x000000000000781c */ /* 0x000fe20003f0e170 */
[----:B------:R-:W-:Y:S01]  /*dd10*/  UIADD3 UR41, UR41, 0x1, URZ ;  /* 0x0000000129297890 */ /* 0x000fe2000fffe03f */
[----:B0-----:R-:W-:Y:S01]  /*dd20*/  FADD.FTZ R5, R5, R4 ;  /* 0x0000000405057221 */ /* 0x001fe20000010000 */
[----:B------:R-:W-:Y:S02]  /*dd30*/  USEL UR37, UR37, URZ, UP0 ;  /* 0x0000003f25257287 */ /* 0x000fe40008000000 */
[----:B------:R-:W-:Y:S01]  /*dd40*/  ULOP3.LUT UR40, UR40, UR4, URZ, 0x3c, !UPT ;  /* 0x0000000428287292 */ /* 0x000fe2000f8e3c3f */
[----:B-1----:R-:W-:Y:S01]  /*dd50*/  FADD.FTZ R10, R10, R3 ;  /* 0x000000030a0a7221 */ /* 0x002fe20000010000 */
[----:B------:R-:W0:Y:S04]  /*dd60*/  SHFL.BFLY PT, R0, R5, 0x1, 0x1f ;  /* 0x0c201f0005007f89 */ /* 0x000e2800000e0000 */
[----:B------:R-:W1:Y:S01]  /*dd70*/  SHFL.BFLY PT, R9, R10, 0x1, 0x1f ;  /* 0x0c201f000a097f89 */ /* 0x000e6200000e0000 */
[----:B0-----:R-:W-:Y:S01]  /*dd80*/  FADD.FTZ R152, R5, R0 ;  /* 0x0000000005987221 */ /* 0x001fe20000010000 */
[----:B-1----:R-:W-:-:S04]  /*dd90*/  FADD.FTZ R153, R10, R9 ;  /* 0x000000090a997221 */ /* 0x002fc80000010000 */
[----:B------:R-:W-:Y:S02]  /*dda0*/  FSETP.NE.FTZ.AND P1, PT, R152, RZ, PT ;  /* 0x000000ff9800720b */ /* 0x000fe40003f35000 */
[----:B------:R-:W-:-:S11]  /*ddb0*/  FSETP.NE.FTZ.AND P2, PT, R153, RZ, PT ;  /* 0x000000ff9900720b */ /* 0x000fd60003f55000 */
[----:B------:R-:W0:Y:S01]  /*ddc0*/  @P1 MUFU.RCP R17, R152 ;  /* 0x0000009800111308 */ /* 0x000e220000001000 */
[----:B------:R-:W-:-:S07]  /*ddd0*/  @P1 FMUL.FTZ R18, R18, 0.69314718246459960938 ;  /* 0x3f31721812121820 */ /* 0x000fce0000410000 */
[----:B------:R-:W1:Y:S01]  /*dde0*/  @P2 MUFU.RCP R13, R153 ;  /* 0x00000099000d2308 */ /* 0x000e620000001000 */
        /* <DEDUP_REMOVED lines=64> */
[----:B------:R-:W0:Y:S01]  /*e1f0*/  @P2 MUFU.LG2 R44, R153 ;  /* 0x00000099002c2308 */ /* 0x000e220000000c00 */
[----:B------:R-:W-:-:S02]  /*e200*/  IMAD.U32 R52, RZ, RZ, UR7 ;  /* 0x00000007ff347e24 */ /* 0x000fc4000f8e00ff */
[-C--:B-1----:R-:W-:Y:S01]  /*e210*/  FMUL.FTZ R175, R27, R13.reuse ;  /* 0x0000000d1baf7220 */ /* 0x082fe20000410000 */
[-C--:B------:R-:W-:Y:S01]  /*e220*/  FMUL.FTZ R159, R79, R13.reuse ;  /* 0x0000000d4f9f7220 */ /* 0x080fe20000410000 */
[-C--:B------:R-:W-:Y:S01]  /*e230*/  FMUL.FTZ R161, R75, R13.reuse ;  /* 0x0000000d4ba17220 */ /* 0x080fe20000410000 */
[----:B------:R-:W-:Y:S01]  /*e240*/  @P2 FMUL.FTZ R52, R52, 0.69314718246459960938 ;  /* 0x3f31721834342820 */ /* 0x000fe20000410000 */
[-C--:B------:R-:W-:Y:S01]  /*e250*/  FMUL.FTZ R79, R83, R13.reuse ;  /* 0x0000000d534f7220 */ /* 0x080fe20000410000 */
[----:B------:R-:W-:Y:S01]  /*e260*/  IMAD.MOV.U32 R40, RZ, RZ, -0x800000 ;  /* 0xff800000ff287424 */ /* 0x000fe200078e00ff */
        /* <DEDUP_REMOVED lines=65> */
.L_x_8961:
        /* <DEDUP_REMOVED lines=75> */
[----:B------:R-:W-:Y:S02]  /*eb30*/  LOP3.LUT R44, R95, 0x380, RZ, 0xc0, !PT ;  /* 0x000003805f2c7812 */ /* 0x000fe400078ec0ff */
[----:B------:R-:W-:Y:S02]  /*eb40*/  LOP3.LUT R38, R13, R18, RZ, 0x3c, !PT ;  /* 0x000000120d267212 */ /* 0x000fe400078e3cff */
[----:B------:R-:W-:Y:S02]  /*eb50*/  LOP3.LUT R13, R50, 0x380, RZ, 0xc0, !PT ;  /* 0x00000380320d7812 */ /* 0x000fe400078ec0ff */
        /* <DEDUP_REMOVED lines=10> */
[----:B------:R-:W-:Y:S02]  /*ec00*/  MOV R13, R6 ;  /* 0x00000006000d7202 */ /* 0x000fe40000000f00 */
[----:B------:R-:W-:Y:S02]  /*ec10*/  LOP3.LUT R7, R191, 0x380, RZ, 0xc0, !PT ;  /* 0x00000380bf077812 */ /* 0x000fe400078ec0ff */
[----:B------:R-:W-:Y:S02]  /*ec20*/  LOP3.LUT R62, R18, R185, RZ, 0x3c, !PT ;  /* 0x000000b9123e7212 */ /* 0x000fe400078e3cff */
[----:B------:R-:W-:-:S02]  /*ec30*/  LOP3.LUT R18, R193, 0x380, RZ, 0xc0, !PT ;  /* 0x00000380c1127812 */ /* 0x000fc400078ec0ff */
[----:B------:R-:W-:Y:S02]  /*ec40*/  LOP3.LUT R46, R177, 0x380, RZ, 0xc0, !PT ;  /* 0x00000380b12e7812 */ /* 0x000fe400078ec0ff */
[----:B------:R-:W-:Y:S02]  /*ec50*/  LOP3.LUT R26, R94, 0x380, RZ, 0xc0, !PT ;  /* 0x000003805e1a7812 */ /* 0x000fe400078ec0ff */
[----:B------:R-:W-:Y:S02]  /*ec60*/  F2FP.F16.F32.PACK_AB R6, R29, R0 ;  /* 0x000000001d06723e */ /* 0x000fe400000000ff */
[----:B------:R-:W-:Y:S02]  /*ec70*/  SHF.R.U64 R0, R7, 0x3, RZ ;  /* 0x0000000307007819 */ /* 0x000fe400000012ff */
[----:B------:R-:W-:Y:S02]  /*ec80*/  SHF.R.U64 R42, R42, 0x3, RZ ;  /* 0x000000032a2a7819 */ /* 0x000fe400000012ff */
        /* <DEDUP_REMOVED lines=9> */
[----:B------:R-:W-:Y:S02]  /*ed20*/  LOP3.LUT R44, R44, R95, RZ, 0x3c, !PT ;  /* 0x0000005f2c2c7212 */ /* 0x000fe400078e3cff */
[----:B------:R-:W-:Y:S02]  /*ed30*/  SHF.R.U64 R54, R54, 0x3, RZ ;  /* 0x0000000336367819 */ /* 0x000fe400000012ff */
[----:B------:R-:W-:Y:S02]  /*ed40*/  LOP3.LUT R64, R187, 0x380, RZ, 0xc0, !PT ;  /* 0x00000380bb407812 */ /* 0x000fe400078ec0ff */
[----:B------:R-:W-:Y:S02]  /*ed50*/  LOP3.LUT R26, R18, R193, RZ, 0x3c, !PT ;  /* 0x000000c1121a7212 */ /* 0x000fe400078e3cff */
[----:B------:R-:W-:Y:S01]  /*ed60*/  LOP3.LUT R46, R46, R177, RZ, 0x3c, !PT ;  /* 0x000000b12e2e7212 */ /* 0x000fe200078e3cff */
[----:B------:R0:W-:Y:S01]  /*ed70*/  STSM.16.M88.4 [R13], R4 ;  /* 0x000000040d007844 */ /* 0x0001e20000000200 */
[----:B------:R-:W-:-:S02]  /*ed80*/  SHF.R.U64 R56, R56, 0x3, RZ ;  /* 0x0000000338387819 */ /* 0x000fc400000012ff */
[----:B------:R-:W-:Y:S02]  /*ed90*/  LOP3.LUT R66, R189, 0x380, RZ, 0xc0, !PT ;  /* 0x00000380bd427812 */ /* 0x000fe400078ec0ff */
[----:B------:R-:W-:Y:S02]  /*eda0*/  LOP3.LUT R30, R29, R94, RZ, 0x3c, !PT ;  /* 0x0000005e1d1e7212 */ /* 0x000fe400078e3cff */
[----:B------:R-:W-:Y:S02]  /*edb0*/  MOV R38, R38 ;  /* 0x0000002600267202 */ /* 0x000fe40000000f00 */
[----:B------:R-:W-:Y:S02]  /*edc0*/  MOV R42, R42 ;  /* 0x0000002a002a7202 */ /* 0x000fe40000000f00 */
[----:B------:R-:W-:Y:S02]  /*edd0*/  LOP3.LUT R54, R54, R181, RZ, 0x3c, !PT ;  /* 0x000000b536367212 */ /* 0x000fe400078e3cff */
[----:B------:R-:W-:-:S02]  /*ede0*/  SHF.R.U64 R64, R64, 0x3, RZ ;  /* 0x0000000340407819 */ /* 0x000fc400000012ff */
[----:B------:R-:W-:Y:S02]  /*edf0*/  MOV R44, R44 ;  /* 0x0000002c002c7202 */ /* 0x000fe40000000f00 */
[----:B0-----:R-:W-:Y:S02]  /*ee00*/  F2FP.F16.F32.PACK_AB R4, R33, R32 ;  /* 0x000000202104723e */ /* 0x001fe400000000ff */
[----:B------:R-:W-:Y:S02]  /*ee10*/  F2FP.F16.F32.PACK_AB R5, R171, R158 ;  /* 0x0000009eab05723e */ /* 0x000fe400000000ff */
[----:B------:R-:W-:Y:S02]  /*ee20*/  F2FP.F16.F32.PACK_AB R6, R37, R36 ;  /* 0x000000242506723e */ /* 0x000fe400000000ff */
[----:B------:R-:W-:Y:S02]  /*ee30*/  F2FP.F16.F32.PACK_AB R7, R170, R157 ;  /* 0x0000009daa07723e */ /* 0x000fe400000000ff */
[----:B------:R-:W-:-:S02]  /*ee40*/  MOV R32, R26 ;  /* 0x0000001a00207202 */ /* 0x000fc40000000f00 */
[----:B------:R-:W-:Y:S01]  /*ee50*/  F2FP.F16.F32.PACK_AB R13, R167, R154 ;  /* 0x0000009aa70d723e */ /* 0x000fe200000000ff */
[----:B------:R0:W-:Y:S01]  /*ee60*/  STSM.16.M88.4 [R38], R4 ;  /* 0x0000000426007844 */ /* 0x0001e20000000200 */
[----:B------:R-:W-:Y:S02]  /*ee70*/  LOP3.LUT R56, R56, R183, RZ, 0x3c, !PT ;  /* 0x000000b738387212 */ /* 0x000fe400078e3cff */
[----:B------:R-:W-:Y:S01]  /*ee80*/  SHF.R.U64 R66, R66, 0x3, RZ ;  /* 0x0000000342427819 */ /* 0x000fe200000012ff */
[----:B------:R-:W-:Y:S01]  /*ee90*/  STSM.16.M88.4 [R42], R8 ;  /* 0x000000082a007844 */ /* 0x000fe20000000200 */
[----:B------:R-:W-:Y:S02]  /*eea0*/  MOV R46, R46 ;  /* 0x0000002e002e7202 */ /* 0x000fe40000000f00 */
[----:B------:R-:W-:Y:S01]  /*eeb0*/  MOV R18, R30 ;  /* 0x0000001e00127202 */ /* 0x000fe20000000f00 */
[----:B------:R-:W-:Y:S01]  /*eec0*/  STSM.16.M88.4 [R44], R12 ;  /* 0x0000000c2c007844 */ /* 0x000fe20000000200 */
[----:B------:R-:W-:-:S02]  /*eed0*/  F2FP.F16.F32.PACK_AB R26, R61, R60 ;  /* 0x0000003c3d1a723e */ /* 0x000fc400000000ff */
[----:B------:R-:W-:Y:S02]  /*eee0*/  F2FP.F16.F32.PACK_AB R27, R165, R152 ;  /* 0x00000098a51b723e */ /* 0x000fe400000000ff */
[----:B------:R-:W-:Y:S02]  /*eef0*/  MOV R50, R50 ;  /* 0x0000003200327202 */ /* 0x000fe40000000f00 */
[----:B------:R-:W-:Y:S01]  /*ef00*/  F2FP.F16.F32.PACK_AB R29, R163, R48 ;  /* 0x00000030a31d723e */ /* 0x000fe200000000ff */
[----:B------:R-:W-:Y:S01]  /*ef10*/  STSM.16.M88.4 [R46], R24 ;  /* 0x000000182e007844 */ /* 0x000fe20000000200 */
[----:B------:R-:W-:Y:S02]  /*ef20*/  F2FP.F16.F32.PACK_AB R30, R69, R68 ;  /* 0x00000044451e723e */ /* 0x000fe400000000ff */
[----:B------:R-:W-:Y:S02]  /*ef30*/  F2FP.F16.F32.PACK_AB R31, R162, R41 ;  /* 0x00000029a21f723e */ /* 0x000fe400000000ff */
[----:B------:R-:W-:-:S02]  /*ef40*/  MOV R52, R52 ;  /* 0x0000003400347202 */ /* 0x000fc40000000f00 */
[----:B0-----:R-:W-:Y:S01]  /*ef50*/  F2FP.F16.F32.PACK_AB R4, R73, R72 ;  /* 0x000000484904723e */ /* 0x001fe200000000ff */
[----:B------:R-:W-:Y:S01]  /*ef60*/  STSM.16.M88.4 [R50], R28 ;  /* 0x0000001c32007844 */ /* 0x000fe20000000200 */
[----:B------:R-:W-:Y:S02]  /*ef70*/  F2FP.F16.F32.PACK_AB R5, R161, R74 ;  /* 0x0000004aa105723e */ /* 0x000fe400000000ff */
[----:B------:R-:W-:Y:S02]  /*ef80*/  F2FP.F16.F32.PACK_AB R6, R77, R76 ;  /* 0x0000004c4d06723e */ /* 0x000fe400000000ff */
[----:B------:R-:W-:Y:S02]  /*ef90*/  F2FP.F16.F32.PACK_AB R7, R159, R78 ;  /* 0x0000004e9f07723e */ /* 0x000fe400000000ff */
[----:B------:R-:W-:Y:S02]  /*efa0*/  LOP3.LUT R64, R64, R187, RZ, 0x3c, !PT ;  /* 0x000000bb40407212 */ /* 0x000fe400078e3cff */
[----:B------:R-:W-:Y:S01]  /*efb0*/  MOV R54, R54 ;  /* 0x0000003600367202 */ /* 0x000fe20000000f00 */
[----:B------:R0:W-:Y:S01]  /*efc0*/  STSM.16.M88.4 [R52], R4 ;  /* 0x0000000434007844 */ /* 0x0001e20000000200 */
[----:B------:R-:W-:-:S02]  /*efd0*/  LOP3.LUT R66, R66, R189, RZ, 0x3c, !PT ;  /* 0x000000bd42427212 */ /* 0x000fc400078e3cff */
[----:B------:R-:W-:Y:S01]  /*efe0*/  MOV R56, R56 ;  /* 0x0000003800387202 */ /* 0x000fe20000000f00 */
[----:B------:R1:W-:Y:S01]  /*eff0*/  STSM.16.M88.4 [R54], R80 ;  /* 0x0000005036007844 */ /* 0x0003e20000000200 */
[----:B------:R-:W-:Y:S02]  /*f000*/  F2FP.F16.F32.PACK_AB R91, R86, R91 ;  /* 0x0000005b565b723e */ /* 0x000fe400000000ff */
[----:B------:R-:W-:Y:S02]  /*f010*/  F2FP.F16.F32.PACK_AB R97, R99, R98 ;  /* 0x000000626361723e */ /* 0x000fe400000000ff */
[----:B------:R-:W-:Y:S01]  /*f020*/  F2FP.F16.F32.PACK_AB R104, R105, R104 ;  /* 0x000000686968723e */ /* 0x000fe200000000ff */
[----:B------:R1:W-:Y:S01]  /*f030*/  STSM.16.M88.4 [R56], R88 ;  /* 0x0000005838007844 */ /* 0x0003e20000000200 */
[----:B------:R-:W-:Y:S02]  /*f040*/  LOP3.LUT R70, R0, R191, RZ, 0x3c, !PT ;  /* 0x000000bf00467212 */ /* 0x000fe400078e3cff */
[----:B------:R-:W-:-:S02]  /*f050*/  MOV R58, R58 ;  /* 0x0000003a003a7202 */ /* 0x000fc40000000f00 */
[----:B------:R-:W-:Y:S01]  /*f060*/  F2FP.F16.F32.PACK_AB R98, R101, R100 ;  /* 0x000000646562723e */ /* 0x000fe200000000ff */
[----:B0-----:R-:W-:Y:S01]  /*f070*/  IMAD.U32 R4, RZ, RZ, UR8 ;  /* 0x00000008ff047e24 */ /* 0x001fe2000f8e00ff */
[----:B------:R-:W-:Y:S01]  /*f080*/  F2FP.F16.F32.PACK_AB R99, R103, R102 ;  /* 0x000000666763723e */ /* 0x000fe200000000ff */
[----:B------:R-:W-:Y:S01]  /*f090*/  IMAD.U32 R5, RZ, RZ, UR9 ;  /* 0x00000009ff057e24 */ /* 0x000fe2000f8e00ff */
[----:B------:R-:W-:Y:S01]  /*f0a0*/  F2FP.F16.F32.PACK_AB R105, R107, R106 ;  /* 0x0000006a6b69723e */ /* 0x000fe200000000ff */
[----:B------:R-:W-:Y:S01]  /*f0b0*/  ULDC.64 UR8, c[0x0][0xbe0] ;  /* 0x0002f80000087ab9 */ /* 0x000fe20000000a00 */
        /* <DEDUP_REMOVED lines=31> */
[----:B------:R-:W-:Y:S01]  /*f2b0*/  F2FP.F16.F32.PACK_AB R147, R151, R150 ;  /* 0x000000969793723e */ /* 0x000fe200000000ff */
[----:B------:R-:W-:Y:S01]  /*f2c0*/  UISETP.NE.U32.AND UP1, UPT, UR8, URZ, UPT ;  /* 0x0000003f0800728c */ /* 0x000fe2000bf25070 */
[----:B------:R-:W0:Y:S01]  /*f2d0*/  LDC R3, c[0x0][0xa88] ;  /* 0x0002a200ff037b82 */ /* 0x000e220000000800 */
[----:B------:R-:W-:Y:S02]  /*f2e0*/  PLOP3.LUT P1, PT, PT, PT, UP0, 0x80, 0x0 ;  /* 0x000000000000781c */ /* 0x000fe40003f2f008 */
[----:B------:R1:W-:Y:S05]  /*f2f0*/  STSM.16.M88.4 [R18], R144 ;  /* 0x0000009012007844 */ /* 0x0003ea0000000200 */
[----:B------:R-:W-:Y:S01]  /*f300*/  BAR.SYNC.DEFER_BLOCKING 0x1, 0x100 ;  /* 0x0044000000007b1d */ /* 0x000fe20000010000 */
[----:B------:R-:W-:Y:S01]  /*f310*/  UISETP.NE.AND.EX UP1, UPT, UR9, URZ, UPT, UP1 ;  /* 0x0000003f0900728c */ /* 0x000fe2000bf25310 */
[----:B------:R-:W-:-:S05]  /*f320*/  IMAD R7, R22, 0x40, R19 ;  /* 0x0000004016077824 */ /* 0x000fca00078e0213 */
[----:B------:R-:W-:-:S05]  /*f330*/  PLOP3.LUT P2, PT, PT, PT, UP1, 0x80, 0x0 ;  /* 0x000000000000781c */ /* 0x000fca0003f4f018 */
[----:B------:R-:W-:Y:S02]  /*f340*/  @UP1 ULDC.64 UR8, c[0x0][0xbe0] ;  /* 0x0002f80000081ab9 */ /* 0x000fe40000000a00 */
[----:B------:R-:W-:Y:S01]  /*f350*/  @UP1 UIMAD.WIDE UR8, UR43, 0x4, UR8 ;  /* 0x000000042b0818a5 */ /* 0x000fe2000f8e0208 */
[----:B------:R-:W-:-:S05]  /*f360*/  IMAD.WIDE R34, R7, 0x2, R34 ;  /* 0x0000000207227825 */ /* 0x000fca00078e0222 */
[----:B------:R-:W-:Y:S02]  /*f370*/  IMAD.U32 R6, RZ, RZ, UR8 ;  /* 0x00000008ff067e24 */ /* 0x000fe4000f8e00ff */
[----:B------:R-:W-:Y:S01]  /*f380*/  IMAD.U32 R7, RZ, RZ, UR9 ;  /* 0x00000009ff077e24 */ /* 0x000fe2000f8e00ff */
[----:B------:R-:W2:Y:S01]  /*f390*/  @P1 LDG.E R0, desc[UR38][R4.64] ;  /* 0x0000002604001981 */ /* 0x000ea2000c1e1900 */
[----:B------:R-:W-:Y:S01]  /*f3a0*/  UMOV UR4, URZ ;  /* 0x0000003f00047c82 */ /* 0x000fe20008000000 */
[----:B------:R-:W-:Y:S02]  /*f3b0*/  IADD3 R13, P0, R34, 0x1000, RZ ;  /* 0x00001000220d7810 */ /* 0x000fe40007f1e0ff */
[----:B0-----:R1:W5:Y:S01]  /*f3c0*/  @P2 LDG.E R3, desc[UR38][R6.64] ;  /* 0x0000002606032981 */ /* 0x001362000c1e1900 */
[----:B--2---:R-:W-:Y:S01]  /*f3d0*/  @P1 R2UR UR4, R0 ;  /* 0x00000000000412ca */ /* 0x004fe200000e0000 */
[----:B-1----:R-:W-:-:S14]  /*f3e0*/  @P2 BRA `(.L_x_9034) ;  /* 0x0000000000102947 */ /* 0x002fdc0003800000 */
[----:B------:R-:W-:Y:S05]  /*f3f0*/  @!P1 BRA `(.L_x_9034) ;  /* 0x00000000000c9947 */ /* 0x000fea0003800000 */
[----:B------:R-:W2:Y:S04]  /*f400*/  LDG.E R0, desc[UR38][R4.64] ;  /* 0x0000002604007981 */ /* 0x000ea8000c1e1900 */
[----:B-----5:R-:W2:Y:S02]  /*f410*/  LDG.E R3, desc[UR38][R4.64+0x4] ;  /* 0x0000042604037981 */ /* 0x020ea4000c1e1900 */
[----:B--2---:R-:W-:-:S07]  /*f420*/  IMAD.IADD R3, R3, 0x1, -R0 ;  /* 0x0000000103037824 */ /* 0x004fce00078e0a00 */
.L_x_9034:
        /* <DEDUP_REMOVED lines=9> */
[----:B------:R-:W-:Y:S01]  /*f4c0*/  SHF.R.S32.HI R0, RZ, 0x1f, R6 ;  /* 0x0000001fff007819 */ /* 0x000fe20000011406 */
[----:B------:R-:W-:Y:S01]  /*f4d0*/  UIMAD.WIDE.U32 UR8, UR44, UR12, UR10 ;  /* 0x0000000c2c0872a5 */ /* 0x000fe2000f8e000a */
[----:B------:R-:W-:Y:S01]  /*f4e0*/  SHF.R.U64 R4, R4, 0x3, RZ ;  /* 0x0000000304047819 */ /* 0x000fe200000012ff */
[----:B------:R-:W-:Y:S01]  /*f4f0*/  UIMAD UR10, UR44, UR13, UR7 ;  /* 0x0000000d2c0a72a4 */ /* 0x000fe2000f8e0207 */
[----:B------:R-:W-:Y:S01]  /*f500*/  LOP3.LUT R12, R13, 0x380, RZ, 0xc0, !PT ;  /* 0x000003800d0c7812 */ /* 0x000fe200078ec0ff */
[----:B------:R-:W-:Y:S01]  /*f510*/  USHF.R.S32.HI UR7, URZ, 0x1f, UR43 ;  /* 0x0000001f3f077899 */ /* 0x000fe2000801142b */
[----:B------:R-:W-:Y:S01]  /*f520*/  LOP3.LUT R4, R4, R5, RZ, 0x3c, !PT ;  /* 0x0000000504047212 */ /* 0x000fe200078e3cff */
[----:B------:R-:W-:Y:S01]  /*f530*/  ULDC.64 UR12, c[0x0][0xb78] ;  /* 0x0002de00000c7ab9 */ /* 0x000fe20000000a00 */
[----:B------:R-:W-:Y:S01]  /*f540*/  UIADD3 UR9, UR9, UR10, URZ ;  /* 0x0000000a09097290 */ /* 0x000fe2000fffe03f */
[----:B------:R-:W-:Y:S01]  /*f550*/  IADD3 R9, P1, R34, 0x2000, RZ ;  /* 0x0000200022097810 */ /* 0x000fe20007f3e0ff */
[----:B------:R-:W-:Y:S01]  /*f560*/  USEL UR16, UR7, URZ, !UP0 ;  /* 0x0000003f07107287 */ /* 0x000fe2000c000000 */
[----:B------:R-:W-:Y:S01]  /*f570*/  SHF.R.U64 R12, R12, 0x3, RZ ;  /* 0x000000030c0c7819 */ /* 0x000fe200000012ff */
[----:B------:R-:W-:Y:S01]  /*f580*/  UIMAD.WIDE.U32 UR8, UR15, UR12, UR8 ;  /* 0x0000000c0f0872a5 */ /* 0x000fe2000f8e0008 */
[----:B------:R-:W-:Y:S01]  /*f590*/  LOP3.LUT R8, R9, 0x380, RZ, 0xc0, !PT ;  /* 0x0000038009087812 */ /* 0x000fe200078ec0ff */
[----:B------:R-:W-:Y:S01]  /*f5a0*/  UIMAD UR7, UR16, UR12, URZ ;  /* 0x0000000c100772a4 */ /* 0x000fe2000f8e023f */
[----:B------:R-:W-:Y:S01]  /*f5b0*/  LOP3.LUT R12, R12, R13, RZ, 0x3c, !PT ;  /* 0x0000000d0c0c7212 */ /* 0x000fe200078e3cff */
[----:B------:R-:W-:Y:S01]  /*f5c0*/  IMAD.X R13, RZ, RZ, R35, P0 ;  /* 0x000000ffff0d7224 */ /* 0x000fe200000e0623 */
[----:B------:R-:W-:Y:S01]  /*f5d0*/  SHF.R.U64 R8, R8, 0x3, RZ ;  /* 0x0000000308087819 */ /* 0x000fe200000012ff */
[----:B------:R-:W-:Y:S01]  /*f5e0*/  UIMAD UR7, UR15, UR13, UR7 ;  /* 0x0000000d0f0772a4 */ /* 0x000fe2000f8e0207 */
[----:B------:R-:W-:-:S02]  /*f5f0*/  IADD3 R5, P3, R6, UR8, RZ ;  /* 0x0000000806057c10 */ /* 0x000fc4000ff7e0ff */
[C---:B------:R-:W-:Y:S02]  /*f600*/  IADD3 R69, P0, R34.reuse, 0x8000, RZ ;  /* 0x0000800022457810 */ /* 0x040fe40007f1e0ff */
[C---:B------:R-:W-:Y:S01]  /*f610*/  IADD3 R61, P6, R34.reuse, 0x4000, RZ ;  /* 0x00004000223d7810 */ /* 0x040fe20007fde0ff */
[----:B------:R-:W-:Y:S01]  /*f620*/  IMAD.U32 R7, RZ, RZ, UR7 ;  /* 0x00000007ff077e24 */ /* 0x000fe2000f8e00ff */
[C---:B------:R-:W-:Y:S02]  /*f630*/  IADD3 R37, P5, R34.reuse, 0x5000, RZ ;  /* 0x0000500022257810 */ /* 0x040fe40007fbe0ff */
[----:B------:R-:W-:Y:S02]  /*f640*/  IADD3 R33, P4, R34, 0x6000, RZ ;  /* 0x0000600022217810 */ /* 0x000fe40007f9e0ff */
[----:B------:R-:W-:Y:S01]  /*f650*/  IADD3.X R0, R0, UR9, R7, P3, !PT ;  /* 0x0000000900007c10 */ /* 0x000fe20009ffe407 */
[----:B------:R-:W-:Y:S01]  /*f660*/  ULDC.64 UR8, c[0x0][0xb40] ;  /* 0x0002d00000087ab9 */ /* 0x000fe20000000a00 */
[----:B------:R-:W-:Y:S01]  /*f670*/  LOP3.LUT R8, R8, R9, RZ, 0x3c, !PT ;  /* 0x0000000908087212 */ /* 0x000fe200078e3cff */
[----:B------:R-:W-:Y:S01]  /*f680*/  IMAD.X R9, RZ, RZ, R35, P1 ;  /* 0x000000ffff097224 */ /* 0x000fe200008e0623 */
[----:B------:R-:W-:-:S02]  /*f690*/  LEA R46, P3, R5, UR8, 0x2 ;  /* 0x00000008052e7c11 */ /* 0x000fc4000f8610ff */
[C---:B------:R-:W-:Y:S02]  /*f6a0*/  IADD3 R57, P1, R34.reuse, 0x9000, RZ ;  /* 0x0000900022397810 */ /* 0x040fe40007f3e0ff */
[----:B------:R-:W-:Y:S01]  /*f6b0*/  LEA.HI.X R47, R5, UR9, R0, 0x2, P3 ;  /* 0x00000009052f7c11 */ /* 0x000fe200098f1400 */
[----:B------:R-:W-:Y:S01]  /*f6c0*/  IMAD.X R5, RZ, RZ, R35, P2 ;  /* 0x000000ffff057224 */ /* 0x000fe200010e0623 */
[----:B------:R-:W-:Y:S01]  /*f6d0*/  IADD3 R25, P3, R34, 0x7000, RZ ;  /* 0x0000700022197810 */ /* 0x000fe20007f7e0ff */
[----:B------:R-:W-:Y:S01]  /*f6e0*/  VIADD R0, R6, 0x8 ;  /* 0x0000000806007836 */ /* 0x000fe20000000000 */
[----:B------:R-:W-:Y:S01]  /*f6f0*/  IADD3 R49, P2, R34, 0xa000, RZ ;  /* 0x0000a00022317810 */ /* 0x000fe20007f5e0ff */
[----:B------:R-:W-:Y:S01]  /*f700*/  ULDC.64 UR8, c[0x0][0xaa0] ;  /* 0x0002a80000087ab9 */ /* 0x000fe20000000a00 */
[----:B------:R-:W-:Y:S02]  /*f710*/  LOP3.LUT R68, R69, 0x380, RZ, 0xc0, !PT ;  /* 0x0000038045447812 */ /* 0x000fe400078ec0ff */
[----:B------:R-:W-:-:S02]  /*f720*/  LOP3.LUT R60, R61, 0x380, RZ, 0xc0, !PT ;  /* 0x000003803d3c7812 */ /* 0x000fc400078ec0ff */
[----:B------:R-:W-:Y:S02]  /*f730*/  LOP3.LUT R36, R37, 0x380, RZ, 0xc0, !PT ;  /* 0x0000038025247812 */ /* 0x000fe400078ec0ff */
        /* <DEDUP_REMOVED lines=8> */
[----:B------:R-:W-:Y:S02]  /*f7c0*/  SHF.R.U64 R24, R24, 0x3, RZ ;  /* 0x0000000318187819 */ /* 0x000fe400000012ff */
[----:B------:R-:W-:Y:S02]  /*f7d0*/  SHF.R.U64 R48, R48, 0x3, RZ ;  /* 0x0000000330307819 */ /* 0x000fe400000012ff */
[----:B------:R-:W-:-:S02]  /*f7e0*/  SHF.R.U64 R56, R56, 0x3, RZ ;  /* 0x0000000338387819 */ /* 0x000fc400000012ff */
        /* <DEDUP_REMOVED lines=12> */
[----:B------:R-:W-:-:S02]  /*f8b0*/  LOP3.LUT P0, RZ, R205, 0x3, RZ, 0xc0, !PT ;  /* 0x00000003cdff7812 */ /* 0x000fc4000780c0ff */
[C---:B------:R-:W-:Y:S02]  /*f8c0*/  IADD3 R43, P6, R34.reuse, 0xb000, RZ ;  /* 0x0000b000222b7810 */ /* 0x040fe40007fde0ff */
[C---:B------:R-:W-:Y:S02]  /*f8d0*/  IADD3 R73, P5, R34.reuse, 0xc000, RZ ;  /* 0x0000c00022497810 */ /* 0x040fe40007fbe0ff */
[C---:B------:R-:W-:Y:S02]  /*f8e0*/  IADD3 R65, P4, R34.reuse, 0xd000, RZ ;  /* 0x0000d00022417810 */ /* 0x040fe40007f9e0ff */
[----:B------:R-:W-:Y:S02]  /*f8f0*/  IADD3 R53, P3, R34, 0xe000, RZ ;  /* 0x0000e00022357810 */ /* 0x000fe40007f7e0ff */
[----:B------:R-:W-:Y:S01]  /*f900*/  LOP3.LUT R56, R56, R57, RZ, 0x3c, !PT ;  /* 0x0000003938387212 */ /* 0x000fe200078e3cff */
[----:B------:R-:W-:Y:S01]  /*f910*/  IMAD.X R57, RZ, RZ, R35, P1 ;  /* 0x000000ffff397224 */ /* 0x000fe200008e0623 */
[----:B------:R-:W-:-:S02]  /*f920*/  IADD3 R7, P2, R34, 0xf000, RZ ;  /* 0x0000f00022077810 */ /* 0x000fc40007f5e0ff */
[----:B-----5:R-:W-:Y:S02]  /*f930*/  ISETP.GE.OR P1, PT, R6, R3, P0 ;  /* 0x000000030600720c */ /* 0x020fe40000726670 */
[----:B------:R-:W-:Y:S01]  /*f940*/  LOP3.LUT R42, R43, 0x380, RZ, 0xc0, !PT ;  /* 0x000003802b2a7812 */ /* 0x000fe200078ec0ff */
[----:B------:R-:W-:Y:S01]  /*f950*/  IMAD.X R45, RZ, RZ, R35, P2 ;  /* 0x000000ffff2d7224 */ /* 0x000fe200010e0623 */
[----:B------:R-:W-:Y:S02]  /*f960*/  LOP3.LUT R72, R73, 0x380, RZ, 0xc0, !PT ;  /* 0x0000038049487812 */ /* 0x000fe400078ec0ff */
[----:B------:R-:W-:Y:S02]  /*f970*/  LOP3.LUT R64, R65, 0x380, RZ, 0xc0, !PT ;  /* 0x0000038041407812 */ /* 0x000fe400078ec0ff */
[----:B------:R-:W-:Y:S02]  /*f980*/  LOP3.LUT R52, R53, 0x380, RZ, 0xc0, !PT ;  /* 0x0000038035347812 */ /* 0x000fe400078ec0ff */
[----:B------:R-:W-:-:S02]  /*f990*/  LOP3.LUT R29, R34, 0x380, RZ, 0xc0, !PT ;  /* 0x00000380221d7812 */ /* 0x000fc400078ec0ff */
[----:B------:R-:W-:Y:S01]  /*f9a0*/  ISETP.GE.OR P0, PT, R0, R3, P0 ;  /* 0x000000030000720c */ /* 0x000fe20000706670 */
[----:B------:R-:W-:Y:S01]  /*f9b0*/  UIMAD UR7, UR11, UR8, URZ ;  /* 0x000000080b0772a4 */ /* 0x000fe2000f8e023f */
[----:B------:R-:W-:Y:S01]  /*f9c0*/  LOP3.LUT R0, R7, 0x380, RZ, 0xc0, !PT ;  /* 0x0000038007007812 */ /* 0x000fe200078ec0ff */
[----:B------:R0:W-:Y:S01]  /*f9d0*/  @!P1 STG.E desc[UR38][R46.64], R20 ;  /* 0x000000142e009986 */ /* 0x0001e2000c101926 */
        /* <DEDUP_REMOVED lines=18> */
[----:B------:R-:W-:Y:S01]  /*fb00*/  IMAD.U32 R23, RZ, RZ, UR8 ;  /* 0x00000008ff177e24 */ /* 0x000fe2000f8e00ff */
[--C-:B------:R-:W-:Y:S01]  /*fb10*/  SHF.R.S32.HI R21, RZ, 0x1f, R19.reuse ;  /* 0x0000001fff157819 */ /* 0x100fe20000011413 */
[----:B0-----:R-:W-:Y:S01]  /*fb20*/  IMAD.MOV.U32 R20, RZ, RZ, R19 ;  /* 0x000000ffff147224 */ /* 0x001fe200078e0013 */
[----:B------:R-:W5:Y:S01]  /*fb30*/  LD.E.128 R12, desc[UR38][R12.64] ;  /* 0x000000260c0c7980 */ /* 0x000f62000c101d00 */
[----:B------:R-:W-:-:S03]  /*fb40*/  UIMAD UR7, UR4, UR9, UR7 ;  /* 0x00000009040772a4 */ /* 0x000fc6000f8e0207 */
[----:B------:R-:W5:Y:S01]  /*fb50*/  LD.E.128 R28, desc[UR38][R28.64] ;  /* 0x000000261c1c7980 */ /* 0x000f62000c101d00 */
[----:B------:R-:W-:Y:S01]  /*fb60*/  IMAD.WIDE.U32 R20, R23, UR4, R20 ;  /* 0x0000000417147c25 */ /* 0x000fe2000f8e0014 */
        /* <DEDUP_REMOVED lines=20> */
[----:B0-----:R-:W0:Y:S01]  /*fcb0*/  FENCE.VIEW.ASYNC.S ;  /* 0x00000000000073c6 */ /* 0x001e220000000000 */
[----:B------:R-:W-:Y:S01]  /*fcc0*/  UIMAD UR4, UR14, UR8, URZ ;  /* 0x000000080e0472a4 */ /* 0x000fe2000f8e023f */
[----:B------:R-:W-:-:S02]  /*fcd0*/  VIADD R21, R21, UR7 ;  /* 0x0000000715157c36 */ /* 0x000fc40008000000 */
[----:B------:R-:W-:Y:S01]  /*fce0*/  IMAD.U32 R77, RZ, RZ, UR8 ;  /* 0x00000008ff4d7e24 */ /* 0x000fe2000f8e00ff */
[----:B------:R-:W-:Y:S01]  /*fcf0*/  UIMAD UR4, UR44, UR9, UR4 ;  /* 0x000000092c0472a4 */ /* 0x000fe2000f8e0204 */
[----:B------:R-:W-:Y:S02]  /*fd00*/  IMAD R23, R204, -0x80, R3 ;  /* 0xffffff80cc177824 */ /* 0x000fe400078e0203 */
[----:B------:R-:W-:Y:S01]  /*fd10*/  IMAD.WIDE.U32 R20, R77, UR44, R20 ;  /* 0x0000002c4d147c25 */ /* 0x000fe2000f8e0014 */
[----:B------:R-:W-:-:S03]  /*fd20*/  ULDC.64 UR8, c[0x0][0xae8] ;  /* 0x0002ba0000087ab9 */ /* 0x000fc60000000a00 */
[C---:B------:R-:W-:Y:S01]  /*fd30*/  VIADD R0, R22.reuse, 0x20 ;  /* 0x0000002016007836 */ /* 0x040fe20000000000 */
[-C--:B------:R-:W-:Y:S01]  /*fd40*/  ISETP.GE.AND P3, PT, R22, R23.reuse, PT ;  /* 0x000000171600720c */ /* 0x080fe20003f66270 */
[----:B------:R-:W-:Y:S01]  /*fd50*/  VIADD R21, R21, UR4 ;  /* 0x0000000415157c36 */ /* 0x000fe20008000000 */
[----:B------:R-:W-:Y:S01]  /*fd60*/  UIMAD UR4, UR16, UR8, URZ ;  /* 0x00000008100472a4 */ /* 0x000fe2000f8e023f */
[----:B------:R-:W-:Y:S01]  /*fd70*/  VIADD R17, R17, 0x22820 ;  /* 0x0002282011117836 */ /* 0x000fe20000000000 */
[----:B------:R-:W-:Y:S01]  /*fd80*/  ISETP.GE.AND P0, PT, R0, R23, PT ;  /* 0x000000170000720c */ /* 0x000fe20003f06270 */
[C---:B------:R-:W-:Y:S02]  /*fd90*/  VIADD R0, R22.reuse, 0x40 ;  /* 0x0000004016007836 */ /* 0x040fe40000000000 */
[----:B------:R-:W-:Y:S02]  /*fda0*/  VIADD R3, R22, 0x60 ;  /* 0x0000006016037836 */ /* 0x000fe40000000000 */
[----:B------:R-:W-:Y:S01]  /*fdb0*/  IMAD.U32 R79, RZ, RZ, UR8 ;  /* 0x00000008ff4f7e24 */ /* 0x000fe2000f8e00ff */
[----:B------:R-:W-:Y:S01]  /*fdc0*/  UIMAD UR4, UR15, UR9, UR4 ;  /* 0x000000090f0472a4 */ /* 0x000fe2000f8e0204 */
[----:B------:R-:W-:-:S02]  /*fdd0*/  PRMT R17, RZ, 0x654, R17 ;  /* 0x00000654ff117816 */ /* 0x000fc40000000011 */
[----:B------:R-:W-:Y:S01]  /*fde0*/  IMAD.WIDE.U32 R78, R79, UR15, R20 ;  /* 0x0000000f4f4e7c25 */ /* 0x000fe2000f8e0014 */
[-C--:B------:R-:W-:Y:S01]  /*fdf0*/  ISETP.GE.AND P1, PT, R0, R23.reuse, PT ;  /* 0x000000170000720c */ /* 0x080fe20003f26270 */
[----:B0-----:R0:W-:Y:S01]  /*fe00*/  SYNCS.ARRIVE.TRANS64.RED.A1T0 RZ, [R17+URZ], RZ ;  /* 0x000000ff11ff79a7 */ /* 0x0011e2000810043f */
[----:B------:R-:W-:Y:S02]  /*fe10*/  ISETP.GE.AND P2, PT, R3, R23, PT ;  /* 0x000000170300720c */ /* 0x000fe40003f46270 */
[--C-:B------:R-:W-:Y:S01]  /*fe20*/  SHF.R.S32.HI R23, RZ, 0x1f, R22.reuse ;  /* 0x0000001fff177819 */ /* 0x100fe20000011416 */
[----:B------:R-:W-:Y:S01]  /*fe30*/  BSSY B1, `(.L_x_9035) ;  /* 0x000001a000017945 */ /* 0x000fe20003800000 */
[----:B0-----:R-:W-:Y:S02]  /*fe40*/  VIADD R17, R79, UR4 ;  /* 0x000000044f117c36 */ /* 0x001fe40008000000 */
[----:B------:R-:W-:Y:S01]  /*fe50*/  IMAD.WIDE R76, R204, 0x80, R22 ;  /* 0x00000080cc4c7825 */ /* 0x000fe200078e0216 */
[----:B------:R-:W-:Y:S06]  /*fe60*/  @P3 BRA `(.L_x_9036) ;  /* 0x0000000000583947 */ /* 0x000fec0003800000 */
        /* <DEDUP_REMOVED lines=22> */
.L_x_9036:
[----:B------:R-:W-:Y:S05]  /*ffd0*/  BSYNC B1 ;  /* 0x0000000000017941 */ /* 0x000fea0003800000 */
.L_x_9035:
[----:B------:R-:W-:Y:S04]  /*ffe0*/  BSSY B1, `(.L_x_9037) ;  /* 0x000001a000017945 */ /* 0x000fe80003800000 */
[----:B------:R-:W-:Y:S05]  /*fff0*/  @P0 BRA `(.L_x_9038) ;  /* 0x0000000000600947 */ /* 0x000fea0003800000 */
[----:B------:R-:W-:Y:S01]  /*10000*/  IADD3 R3, P0, R76, 0x20, RZ ;  /* 0x000000204c037810 */ /* 0x000fe20007f1e0ff */
[C---:B------:R-:W-:Y:S01]  /*10010*/  VIADD R20, R19.reuse, 0x80 ;  /* 0x0000008013147836 */ /* 0x040fe20000000000 */
[----:B------:R-:W-:Y:S01]  /*10020*/  ULDC UR4, c[0x0][0xa8c] ;  /* 0x0002a30000047ab9 */ /* 0x000fe20000000800 */
[C---:B------:R-:W-:Y:S01]  /*10030*/  VIADD R18, R19.reuse, 0x40 ;  /* 0x0000004013127836 */ /* 0x040fe20000000000 */
        /* <DEDUP_REMOVED lines=20> */
.L_x_9038:
[----:B------:R-:W-:Y:S05]  /*10180*/  BSYNC B1 ;  /* 0x0000000000017941 */ /* 0x000fea0003800000 */
.L_x_9037:
        /* <DEDUP_REMOVED lines=26> */
.L_x_9040:
[----:B------:R-:W-:Y:S05]  /*10330*/  BSYNC B1 ;  /* 0x0000000000017941 */ /* 0x000fea0003800000 */
.L_x_9039:
        /* <DEDUP_REMOVED lines=27> */
.L_x_9033:
[----:B------:R-:W-:Y:S01]  /*104f0*/  ULDC.64 UR8, c[0x0][0xbd8] ;  /* 0x0002f60000087ab9 */ /* 0x000fe20000000a00 */
[----:B------:R-:W-:Y:S01]  /*10500*/  IMAD.MOV.U32 R9, RZ, RZ, RZ ;  /* 0x000000ffff097224 */ /* 0x000fe200078e00ff */
[----:B------:R-:W-:-:S04]  /*10510*/  UISETP.NE.U32.AND UP0, UPT, UR8, URZ, UPT ;  /* 0x0000003f0800728c */ /* 0x000fc8000bf05070 */
[----:B------:R-:W-:-:S03]  /*10520*/  UISETP.NE.AND.EX UP0, UPT, UR9, URZ, UPT, UP0 ;  /* 0x0000003f0900728c */ /* 0x000fc6000bf05300 */
[----:B------:R-:W-:Y:S02]  /*10530*/  ULDC.64 UR8, c[0x0][0xbd8] ;  /* 0x0002f60000087ab9 */ /* 0x000fe40000000a00 */
[----:B------:R-:W-:Y:S01]  /*10540*/  UIMAD.WIDE UR8, UR43, 0x4, UR8 ;  /* 0x000000042b0878a5 */ /* 0x000fe2000f8e0208 */
[----:B------:R-:W0:Y:S01]  /*10550*/  LDC R3, c[0x0][0xa88] ;  /* 0x0002a200ff037b82 */ /* 0x000e220000000800 */
[----:B------:R-:W-:-:S04]  /*10560*/  PLOP3.LUT P1, PT, PT, PT, UP0, 0x80, 0x0 ;  /* 0x000000000000781c */ /* 0x000fc80003f2f008 */
[----:B------:R-:W-:Y:S02]  /*10570*/  IMAD.U32 R4, RZ, RZ, UR8 ;  /* 0x00000008ff047e24 */ /* 0x000fe4000f8e00ff */
[----:B------:R-:W-:Y:S01]  /*10580*/  IMAD.U32 R5, RZ, RZ, UR9 ;  /* 0x00000009ff057e24 */ /* 0x000fe2000f8e00ff */
[----:B------:R-:W-:Y:S02]  /*10590*/  ULDC.64 UR8, c[0x0][0xbe0] ;  /* 0x0002f80000087ab9 */ /* 0x000fe40000000a00 */
[----:B------:R-:W-:-:S04]  /*105a0*/  UISETP.NE.U32.AND UP1, UPT, UR8, URZ, UPT ;  /* 0x0000003f0800728c */ /* 0x000fc8000bf25070 */
[----:B------:R-:W-:Y:S01]  /*105b0*/  UISETP.NE.AND.EX UP1, UPT, UR9, URZ, UPT, UP1 ;  /* 0x0000003f0900728c */ /* 0x000fe2000bf25310 */
[----:B------:R1:W5:Y:S05]  /*105c0*/  @P1 LDG.E R9, desc[UR38][R4.64] ;  /* 0x0000002604091981 */ /* 0x00036a000c1e1900 */
[----:B------:R-:W-:-:S05]  /*105d0*/  PLOP3.LUT P2, PT, PT, PT, UP1, 0x80, 0x0 ;  /* 0x000000000000781c */ /* 0x000fca0003f4f018 */
[----:B------:R-:W-:Y:S02]  /*105e0*/  @UP1 ULDC.64 UR8, c[0x0][0xbe0] ;  /* 0x0002f80000081ab9 */ /* 0x000fe40000000a00 */
[----:B------:R-:W-:-:S06]  /*105f0*/  @UP1 UIMAD.WIDE UR8, UR43, 0x4, UR8 ;  /* 0x000000042b0818a5 */ /* 0x000fcc000f8e0208 */
[----:B------:R-:W-:Y:S02]  /*10600*/  IMAD.U32 R6, RZ, RZ, UR8 ;  /* 0x00000008ff067e24 */ /* 0x000fe4000f8e00ff */
[----:B------:R-:W-:-:S05]  /*10610*/  IMAD.U32 R7, RZ, RZ, UR9 ;  /* 0x00000009ff077e24 */ /* 0x000fca000f8e00ff */
[----:B0-----:R1:W5:Y:S01]  /*10620*/  @P2 LDG.E R3, desc[UR38][R6.64] ;  /* 0x0000002606032981 */ /* 0x001362000c1e1900 */
[----:B------:R-:W-:Y:S01]  /*10630*/  USHF.R.S32.HI UR8, URZ, 0x1f, UR44 ;  /* 0x0000001f3f087899 */ /* 0x000fe2000801142c */
[----:B------:R-:W-:Y:S01]  /*10640*/  ISETP.GT.AND P0, PT, R209, 0x7f, PT ;  /* 0x0000007fd100780c */ /* 0x000fe20003f04270 */
[----:B------:R-:W-:-:S12]  /*10650*/  @P2 BRA `(.L_x_9042) ;  /* 0x0000000000102947 */ /* 0x000fd80003800000 */
[----:B------:R-:W-:Y:S05]  /*10660*/  @!P1 BRA `(.L_x_9042) ;  /* 0x00000000000c9947 */ /* 0x000fea0003800000 */
[----:B------:R-:W2:Y:S04]  /*10670*/  LDG.E R0, desc[UR38][R4.64] ;  /* 0x0000002604007981 */ /* 0x000ea8000c1e1900 */
[----:B-----5:R-:W2:Y:S02]  /*10680*/  LDG.E R3, desc[UR38][R4.64+0x4] ;  /* 0x0000042604037981 */ /* 0x020ea4000c1e1900 */
[----:B--2---:R-:W-:-:S07]  /*10690*/  IMAD.IADD R3, R3, 0x1, -R0 ;  /* 0x0000000103037824 */ /* 0x004fce00078e0a00 */
.L_x_9042:
        /* <DEDUP_REMOVED lines=8> */
[----:B0-----:R-:W-:-:S04]  /*10720*/  IMAD R0, R204, 0x80, R0 ;  /* 0x00000080cc007824 */ /* 0x001fc800078e0200 */
[----:B------:R-:W-:-:S05]  /*10730*/  VIADD R0, R0, 0xffffff80 ;  /* 0xffffff8000007836 */ /* 0x000fca0000000000 */
        /* <DEDUP_REMOVED lines=21> */
.L_x_9044:
[----:B------:R-:W-:Y:S05]  /*10890*/  BSYNC B1 ;  /* 0x0000000000017941 */ /* 0x000fea0003800000 */
.L_x_9043:
        /* <DEDUP_REMOVED lines=9> */
[----:B------:R-:W-:Y:S01]  /*10930*/  UIMAD UR4, UR8, UR12, URZ ;  /* 0x0000000c080472a4 */ /* 0x000fe2000f8e023f */
[----:B------:R-:W-:Y:S01]  /*10940*/  IMAD.IADD R5, R5, 0x1, R9 ;  /* 0x0000000105057824 */ /* 0x000fe200078e0209 */
[----:B------:R-:W-:Y:S01]  /*10950*/  SHF.R.S32.HI R9, RZ, 0x1f, R22 ;  /* 0x0000001fff097819 */ /* 0x000fe20000011416 */
[----:B------:R-:W-:Y:S01]  /*10960*/  IMAD.U32 R7, RZ, RZ, UR12 ;  /* 0x0000000cff077e24 */ /* 0x000fe2000f8e00ff */
[----:B------:R-:W-:Y:S01]  /*10970*/  UIMAD UR4, UR44, UR13, UR4 ;  /* 0x0000000d2c0472a4 */ /* 0x000fe2000f8e0204 */
[C---:B------:R-:W-:Y:S01]  /*10980*/  ISETP.GE.AND P2, PT, R22.reuse, R11, PT ;  /* 0x0000000b1600720c */ /* 0x040fe20003f46270 */
[----:B------:R-:W-:Y:S01]  /*10990*/  VIADD R6, R22, 0x40 ;  /* 0x0000004016067836 */ /* 0x000fe20000000000 */
[----:B------:R-:W-:Y:S01]  /*109a0*/  ULDC.64 UR12, c[0x0][0xae8] ;  /* 0x0002ba00000c7ab9 */ /* 0x000fe20000000a00 */
[----:B------:R-:W-:-:S03]  /*109b0*/  IMAD.WIDE.U32 R4, R7, UR44, R4 ;  /* 0x0000002c07047c25 */ /* 0x000fc6000f8e0004 */
[-C--:B------:R-:W-:Y:S01]  /*109c0*/  ISETP.GE.AND P0, PT, R6, R11.reuse, PT ;  /* 0x0000000b0600720c */ /* 0x080fe20003f06270 */
[----:B------:R-:W-:Y:S01]  /*109d0*/  VIADD R5, R5, UR4 ;  /* 0x0000000405057c36 */ /* 0x000fe20008000000 */
[----:B------:R-:W-:Y:S02]  /*109e0*/  UIMAD UR4, UR9, UR12, URZ ;  /* 0x0000000c090472a4 */ /* 0x000fe4000f8e023f */
[----:B------:R-:W-:Y:S02]  /*109f0*/  IMAD.U32 R7, RZ, RZ, UR12 ;  /* 0x0000000cff077e24 */ /* 0x000fe4000f8e00ff */
        /* <DEDUP_REMOVED lines=31> */
.L_x_9046:
[----:B------:R-:W-:Y:S05]  /*10bf0*/  BSYNC B1 ;  /* 0x0000000000017941 */ /* 0x000fea0003800000 */
.L_x_9045:
        /* <DEDUP_REMOVED lines=27> */
.L_x_9048:
[----:B------:R-:W-:Y:S05]  /*10db0*/  BSYNC B1 ;  /* 0x0000000000017941 */ /* 0x000fea0003800000 */
.L_x_9047:
        /* <DEDUP_REMOVED lines=26> */
.L_x_9050:
[----:B------:R-:W-:Y:S05]  /*10f60*/  BSYNC B1 ;  /* 0x0000000000017941 */ /* 0x000fea0003800000 */
.L_x_9049:
[----:B------:R-:W-:Y:S05]  /*10f70*/  @P2 BRA `(.L_x_9041) ;  /* 0x0000000000602947 */ /* 0x000fea0003800000 */
[----:B------:R-:W-:Y:S01]  /*10f80*/  IADD3 R3, P0, R8, 0x60, RZ ;  /* 0x0000006008037810 */ /* 0x000fe20007f1e0ff */
[C---:B------:R-:W-:Y:S01]  /*10f90*/  VIADD R0, R19.reuse, 0x40 ;  /* 0x0000004013007836 */ /* 0x040fe20000000000 */
[----:B------:R-:W-:Y:S01]  /*10fa0*/  ULDC UR4, c[0x0][0xa8c] ;  /* 0x0002a30000047ab9 */ /* 0x000fe20000000800 */
[----:B------:R-:W-:Y:S01]  /*10fb0*/  ULDC.64 UR8, c[0x0][0xad8] ;  /* 0x0002b60000087ab9 */ /* 0x000fe20000000a00 */
[----:B------:R-:W-:Y:S01]  /*10fc0*/  IMAD.MOV.U32 R4, RZ, RZ, R6 ;  /* 0x000000ffff047224 */ /* 0x000fe200078e0006 */
[C---:B------:R-:W-:Y:S01]  /*10fd0*/  ISETP.GE.AND P1, PT, R19.reuse, UR4, PT ;  /* 0x0000000413007c0c */ /* 0x040fe2000bf26270 */
        /* <DEDUP_REMOVED lines=18> */
.L_x_9041:
[----:B------:R-:W-:Y:S05]  /*11100*/  BSYNC B0 ;  /* 0x0000000000007941 */ /* 0x000fea0003800000 */
.L_x_9032:
[----:B------:R-:W-:Y:S02]  /*11110*/  ULDC UR4, c[0x0][0xc14] ;  /* 0x0003050000047ab9 */ /* 0x000fe40000000800 */
[----:B------:R-:W-:-:S06]  /*11120*/  UISETP.GE.AND UP0, UPT, UR5, UR4, UPT ;  /* 0x000000040500728c */ /* 0x000fcc000bf06270 */
[----:B------:R-:W-:-:S13]  /*11130*/  PLOP3.LUT P0, PT, PT, PT, UP0, 0x80, 0x0 ;  /* 0x000000000000781c */ /* 0x000fda0003f0f008 */
[----:B------:R-:W-:Y:S05]  /*11140*/  @!P0 BRA `(.L_x_9051) ;  /* 0xfffffefc00188947 */ /* 0x000fea000383ffff */
[----:B------:R-:W-:Y:S05]  /*11150*/  EXIT ;  /* 0x000000000000794d */ /* 0x000fea0003800000 */
.L_x_8950:
        /* <DEDUP_REMOVED lines=61> */
.L_x_9056:
        /* <DEDUP_REMOVED lines=15> */
.L_x_9055:
[----:B------:R-:W-:Y:S05]  /*11620*/  BSYNC B0 ;  /* 0x0000000000007941 */ /* 0x000fea0003800000 */
.L_x_9054:
        /* <DEDUP_REMOVED lines=26> */
.L_x_9052:
[----:B------:R-:W-:Y:S02]  /*117d0*/  IMAD.IADD R7, R3, 0x1, -R4 ;  /* 0x0000000103077824 */ /* 0x000fe400078e0a04 */
[----:B------:R-:W0:Y:S02]  /*117e0*/  LDC.64 R4, c[0x0][0xc68] ;  /* 0x00031a00ff047b82 */ /* 0x000e240000000a00 */
[----:B------:R-:W-:-:S05]  /*117f0*/  IMAD R3, R0, UR4, R7 ;  /* 0x0000000400037c24 */ /* 0x000fca000f8e0207 */
[----:B------:R-:W-:-:S13]  /*11800*/  ISETP.GT.AND P0, PT, R3, UR6, PT ;  /* 0x0000000603007c0c */ /* 0x000fda000bf04270 */
        /* <DEDUP_REMOVED lines=16> */
.L_x_9057:
[----:B-12---:R-:W-:Y:S02]  /*11910*/  IMAD.MOV R0, RZ, RZ, -R5 ;  /* 0x000000ffff007224 */ /* 0x006fe400078e0a05 */
[----:B---3--:R-:W-:Y:S02]  /*11920*/  IMAD R16, R16, UR4, R7 ;  /* 0x0000000410107c24 */ /* 0x008fe4000f8e0207 */
[----:B------:R-:W-:Y:S01]  /*11930*/  IMAD R3, R0, R11, RZ ;  /* 0x0000000b00037224 */ /* 0x000fe200078e02ff */
[----:B------:R-:W-:Y:S01]  /*11940*/  IABS R0, R6 ;  /* 0x0000000600007213 */ /* 0x000fe20000000000 */
[----:B------:R-:W-:-:S04]  /*11950*/  IMAD.MOV.U32 R4, RZ, RZ, RZ ;  /* 0x000000ffff047224 */ /* 0x000fc800078e00ff */
        /* <DEDUP_REMOVED lines=51> */
.L_x_9053:
[----:B------:R-:W-:Y:S02]  /*11c90*/  IMAD.MOV.U32 R17, RZ, RZ, RZ ;  /* 0x000000ffff117224 */ /* 0x000fe400078e00ff */
[----:B------:R-:W-:Y:S02]  /*11ca0*/  IMAD.U32 R16, RZ, RZ, UR6 ;  /* 0x00000006ff107e24 */ /* 0x000fe4000f8e00ff */
[----:B------:R-:W-:-:S07]  /*11cb0*/  IMAD.MOV.U32 R18, RZ, RZ, RZ ;  /* 0x000000ffff127224 */ /* 0x000fce00078e00ff */
.L_x_9058:
        /* <DEDUP_REMOVED lines=20> */
.L_x_9132:
        /* <DEDUP_REMOVED lines=39> */
[----:B--2---:R-:W-:-:S07]  /*12070*/  IMAD.IADD R0, R0, 0x1, -R7 ;  /* 0x0000000100007824 */ /* 0x004fce00078e0a07 */
.L_x_9060:
        /* <DEDUP_REMOVED lines=14> */
.L_x_9061:
[----:B------:R-:W-:Y:S05]  /*12160*/  @!P0 BRA `(.L_x_9062) ;  /* 0x00000000000c8947 */ /* 0x000fea0003800000 */
[----:B-1----:R-:W2:Y:S04]  /*12170*/  LDG.E R6, desc[UR38][R2.64] ;  /* 0x0000002602067981 */ /* 0x002ea8000c1e1900 */
[----:B------:R-:W2:Y:S02]  /*12180*/  LDG.E R5, desc[UR38][R2.64+0x4] ;  /* 0x0000042602057981 */ /* 0x000ea4000c1e1900 */
[----:B--2---:R-:W-:-:S07]  /*12190*/  IMAD.IADD R5, R5, 0x1, -R6 ;  /* 0x0000000105057824 */ /* 0x004fce00078e0a06 */
.L_x_9062:
        /* <DEDUP_REMOVED lines=18> */
.L_x_9065:
[----:B------:R-:W-:-:S13]  /*122c0*/  ISETP.NE.AND P1, PT, R3, 0x1, PT ;  /* 0x000000010300780c */ /* 0x000fda0003f25270 */
[----:B------:R-:W1:Y:S02]  /*122d0*/  @P1 LDC.64 R4, c[0x0][0x9e8] ;  /* 0x00027a00ff041b82 */ /* 0x000e640000000a00 */
[----:B-1----:R-:W-:-:S05]  /*122e0*/  @P1 IMAD.HI.U32 R4, R6, R4, RZ ;  /* 0x0000000406041227 */ /* 0x002fca00078e00ff */
[----:B------:R-:W-:-:S07]  /*122f0*/  @P1 SHF.R.U32.HI R6, RZ, R5, R4 ;  /* 0x00000005ff061219 */ /* 0x000fce0000011604 */
.L_x_9066:
[----:B------:R-:W-:Y:S05]  /*12300*/  BSYNC B0 ;  /* 0x0000000000007941 */ /* 0x000fea0003800000 */
.L_x_9064:
[----:B------:R-:W-:-:S05]  /*12310*/  IMAD R5, R6, R3, R3 ;  /* 0x0000000306057224 */ /* 0x000fca00078e0203 */
[----:B------:R-:W-:-:S07]  /*12320*/  VIMNMX R2, R2, R5, PT ;  /* 0x0000000502027248 */ /* 0x000fce0003fe0100 */
.L_x_9063:
        /* <DEDUP_REMOVED lines=8> */
[----:B------:R-:W-:-:S03]  /*123b0*/  LEA.HI.SX32 R4, R4, R5, 0x1c ;  /* 0x0000000504047211 */ /* 0x000fc600078fe2ff */
[----:B------:R-:W-:Y:S01]  /*123c0*/  VIADD R0, R7, -UR4 ;  /* 0x8000000407007c36 */ /* 0x000fe20008000000 */
[----:B------:R-:W-:-:S04]  /*123d0*/  SHF.R.U32.HI R5, RZ, 0x1f, R2 ;  /* 0x0000001fff057819 */ /* 0x000fc80000011602 */
[----:B------:R-:W-:-:S04]  /*123e0*/  LEA.HI.SX32 R5, R2, R5, 0x1c ;  /* 0x0000000502057211 */ /* 0x000fc800078fe2ff */
        /* <DEDUP_REMOVED lines=13> */
.L_x_9069:
[----:B------:R-:W-:-:S13]  /*124c0*/  ISETP.NE.AND P0, PT, R3, 0x1, PT ;  /* 0x000000010300780c */ /* 0x000fda0003f05270 */
[----:B------:R-:W2:Y:S02]  /*124d0*/  @P0 LDC.64 R4, c[0x0][0x9e8] ;  /* 0x00027a00ff040b82 */ /* 0x000ea40000000a00 */
[----:B--2---:R-:W-:-:S05]  /*124e0*/  @P0 IMAD.HI.U32 R4, R7, R4, RZ ;  /* 0x0000000407040227 */ /* 0x004fca00078e00ff */
[----:B------:R-:W-:-:S07]  /*124f0*/  @P0 SHF.R.U32.HI R7, RZ, R5, R4 ;  /* 0x00000005ff070219 */ /* 0x000fce0000011604 */
.L_x_9070:
[----:B------:R-:W-:Y:S05]  /*12500*/  BSYNC B0 ;  /* 0x0000000000007941 */ /* 0x000fea0003800000 */
.L_x_9068:
[----:B------:R-:W-:-:S05]  /*12510*/  IMAD R3, R7, R3, RZ ;  /* 0x0000000307037224 */ /* 0x000fca00078e02ff */
[----:B------:R-:W-:-:S07]  /*12520*/  VIMNMX R0, R0, R3, !PT ;  /* 0x0000000300007248 */ /* 0x000fce0007fe0100 */
.L_x_9067:
        /* <DEDUP_REMOVED lines=25> */
.L_x_9072:
        /* <DEDUP_REMOVED lines=17> */
[----:B------:R-:W-:Y:S02]  /*127d0*/  IMAD.U32 R11, RZ, RZ, UR5 ;  /* 0x00000005ff0b7e24 */ /* 0x000fe4000f8e00ff */
[----:B------:R-:W-:Y:S02]  /*127e0*/  IMAD.MOV.U32 R8, RZ, RZ, 0x70 ;  /* 0x00000070ff087424 */ /* 0x000fe400078e00ff */
[----:B------:R-:W-:Y:S02]  /*127f0*/  IMAD.MOV.U32 R12, RZ, RZ, 0x1 ;  /* 0x00000001ff0c7424 */ /* 0x000fe400078e00ff */
[----:B0-----:R-:W-:-:S07]  /*12800*/  IMAD.MOV.U32 R13, RZ, RZ, RZ ;  /* 0x000000ffff0d7224 */ /* 0x001fce00078e00ff */
[----:B------:R-:W-:-:S07]  /*12810*/  LEPC R20, `(.L_x_9074) ;  /* 0x000000001014794e */ /* 0x000fce0000000000 */
[----:B--2---:R-:W-:Y:S05]  /*12820*/  CALL.ABS.NOINC R2 ;  /* 0x0000000002007343 */ /* 0x004fea0003c00000 */
.L_x_9074:
        /* <DEDUP_REMOVED lines=14> */
[----:B------:R-:W-:Y:S02]  /*12910*/  IMAD.U32 R11, RZ, RZ, UR5 ;  /* 0x00000005ff0b7e24 */ /* 0x000fe4000f8e00ff */
[----:B------:R-:W-:Y:S02]  /*12920*/  IMAD.MOV.U32 R8, RZ, RZ, 0x70 ;  /* 0x00000070ff087424 */ /* 0x000fe400078e00ff */
[----:B------:R-:W-:Y:S02]  /*12930*/  IMAD.MOV.U32 R12, RZ, RZ, 0x1 ;  /* 0x00000001ff0c7424 */ /* 0x000fe400078e00ff */
[----:B0-2---:R-:W-:-:S07]  /*12940*/  IMAD.MOV.U32 R13, RZ, RZ, RZ ;  /* 0x000000ffff0d7224 */ /* 0x005fce00078e00ff */
[----:B------:R-:W-:-:S07]  /*12950*/  LEPC R20, `(.L_x_9076) ;  /* 0x000000001014794e */ /* 0x000fce0000000000 */
[----:B---3--:R-:W-:Y:S05]  /*12960*/  CALL.ABS.NOINC R2 ;  /* 0x0000000002007343 */ /* 0x008fea0003c00000 */
.L_x_9076:
        /* <DEDUP_REMOVED lines=16> */
.L_x_9075:
[----:B------:R-:W2:Y:S01]  /*12a70*/  LDL.LU R7, [R1+0x1c] ;  /* 0x00001c0001077983 */ /* 0x000ea20000300800 */
[----:B------:R-:W3:Y:S01]  /*12a80*/  LDC R0, c[0x0][0x428] ;  /* 0x00010a00ff007b82 */ /* 0x000ee20000000800 */
[----:B------:R-:W-:Y:S01]  /*12a90*/  ULDC.64 UR4, c[0x0][0x9f8] ;  /* 0x00027e0000047ab9 */ /* 0x000fe20000000a00 */
[----:B------:R-:W-:Y:S01]  /*12aa0*/  IMAD.MOV.U32 R4, RZ, RZ, R19 ;  /* 0x000000ffff047224 */ /* 0x000fe200078e0013 */
[----:B-1----:R-:W1:Y:S01]  /*12ab0*/  S2R R6, SR_TID.X ;  /* 0x0000000000067919 */ /* 0x002e620000002100 */
[----:B---3--:R-:W-:Y:S01]  /*12ac0*/  ISETP.NE.AND P0, PT, R0, 0x1, PT ;  /* 0x000000010000780c */ /* 0x008fe20003f05270 */
[----:B------:R-:W-:Y:S01]  /*12ad0*/  IMAD.MOV.U32 R0, RZ, RZ, R18 ;  /* 0x000000ffff007224 */ /* 0x000fe200078e0012 */
[----:B-1----:R-:W-:-:S11]  /*12ae0*/  LOP3.LUT R6, R6, 0x1f, RZ, 0xc0, !PT ;  /* 0x0000001f06067812 */ /* 0x002fd600078ec0ff */
        /* <DEDUP_REMOVED lines=20> */
.L_x_9077:
        /* <DEDUP_REMOVED lines=19> */
.L_x_9148:
[----:B------:R-:W-:Y:S01]  /*12d60*/  UMOV UR4, 0xffffffff ;  /* 0xffffffff00047882 */ /* 0x000fe20000000000 */
[----:B------:R-:W-:Y:S02]  /*12d70*/  SHF.R.S32.HI R5, RZ, 0x1f, R4 ;  /* 0x0000001fff057819 */ /* 0x000fe40000011404 */
[----:B------:R-:W-:Y:S05]  /*12d80*/  BRA.DIV UR4, `(.L_x_9079) ;  /* 0x0000003604947947 */ /* 0x000fea000b800000 */
[----:B------:R-:W-:-:S13]  /*12d90*/  ELECT P6, URZ, PT ;  /* 0x00000000003f782f */ /* 0x000fda00038c0000 */
.L_x_9151:
        /* <DEDUP_REMOVED lines=22> */
.L_x_9081:
        /* <DEDUP_REMOVED lines=9> */
.L_x_9152:
        /* <DEDUP_REMOVED lines=11> */
.L_x_9083:
        /* <DEDUP_REMOVED lines=17> */
[----:B------:R-:W-:-:S04]  /*13150*/  UIMAD UR11, UR11, 0x60, UR4 ;  /* 0x000000600b0b78a4 */ /* 0x000fc8000f8e0204 */
[----:B------:R-:W-:Y:S01]  /*13160*/  UIADD3 UR8, UR8, 0x1c400, URZ ;  /* 0x0001c40008087890 */ /* 0x000fe2000fffe03f */
[----:B------:R-:W-:-:S08]  /*13170*/  UMOV UR4, 0x0 ;  /* 0x0000000000047882 */ /* 0x000fd00000000000 */
[----:B------:R1:W-:Y:S02]  /*13180*/  UTMALDG.4D [UR8], [UR6], desc[UR4] ;  /* 0x00000408060075b4 */ /* 0x0003e40008019000 */
[----:B-1----:R-:W-:Y:S01]  /*13190*/  NOP ;  /* 0x0000000000007918 */ /* 0x002fe20000000000 */
.L_x_9080:
        /* <DEDUP_REMOVED lines=28> */
[----:B------:R-:W2:Y:S02]  /*13360*/  SYNCS.PHASECHK.TRANS64.TRYWAIT P0, [R10+URZ+0x22820], R6 ;  /* 0x022820060a0075a7 */ /* 0x000ea4000800017f */
[----:B-12---:R-:W-:Y:S05]  /*13370*/  @!P0 BRA `(.L_x_9085) ;  /* 0x00000030004c8947 */ /* 0x006fea0003800000 */
.L_x_9153:
[----:B------:R-:W-:Y:S05]  /*13380*/  BSYNC B0 ;  /* 0x0000000000007941 */ /* 0x000fea0003800000 */
.L_x_9084:
        /* <DEDUP_REMOVED lines=11> */
.L_x_9154:
        /* <DEDUP_REMOVED lines=11> */
.L_x_9089:
        /* <DEDUP_REMOVED lines=37> */
.L_x_9087:
[----:B------:R-:W-:Y:S05]  /*13740*/  BSYNC B0 ;  /* 0x0000000000007941 */ /* 0x000fea0003800000 */
.L_x_9086:
        /* <DEDUP_REMOVED lines=41> */
[----:B------:R-:W-:Y:S01]  /*139e0*/  LEA R2, P0, R6, R2, 0x2 ;  /* 0x0000000206027211 */ /* 0x000fe200078010ff */
[----:B------:R-:W-:-:S03]  /*139f0*/  IMAD.MOV R7, RZ, RZ, -R9 ;  /* 0x000000ffff077224 */ /* 0x000fc600078e0a09 */
[----:B------:R-:W-:Y:S01]  /*13a00*/  LEA.HI.X R3, R6, R3, R11, 0x2, P0 ;  /* 0x0000000306037211 */ /* 0x000fe200000f140b */
[----:B------:R-:W-:-:S04]  /*13a10*/  IMAD R8, R12, R7, R8 ;  /* 0x000000070c087224 */ /* 0x000fc800078e0208 */
[----:B------:R1:W5:Y:S04]  /*13a20*/  LDG.E R7, desc[UR38][R2.64] ;  /* 0x0000002602077981 */ /* 0x000368000c1e1900 */
.L_x_9096:
[----:B-1----:R-:W1:Y:S01]  /*13a30*/  S2R R3, SR_CgaCtaId ;  /* 0x0000000000037919 */ /* 0x002e620000008800 */
[----:B------:R-:W-:-:S04]  /*13a40*/  MOV R2, 0x400 ;  /* 0x0000040000027802 */ /* 0x000fc80000000f00 */
[----:B-1----:R-:W-:Y:S02]  /*13a50*/  LEA R2, R3, R2, 0x18 ;  /* 0x0000000203027211 */ /* 0x002fe400078ec0ff */
[----:B------:R-:W-:-:S03]  /*13a60*/  SHF.L.U32 R3, R13, 0x1f, RZ ;  /* 0x0000001f0d037819 */ /* 0x000fc600000006ff */
[----:B------:R-:W-:-:S04]  /*13a70*/  IMAD R2, R14, 0x8, R2 ;  /* 0x000000080e027824 */ /* 0x000fc800078e0202 */
[----:B------:R-:W1:Y:S02]  /*13a80*/  SYNCS.PHASECHK.TRANS64.TRYWAIT P0, [R2+URZ+0x22840], R3 ;  /* 0x02284003020075a7 */ /* 0x000e64000800017f */
[----:B-1----:R-:W-:Y:S05]  /*13a90*/  @!P0 BRA `(.L_x_9097) ;  /* 0x0000002800b88947 */ /* 0x002fea0003800000 */
.L_x_9155:
        /* <DEDUP_REMOVED lines=11> */
.L_x_9098:
        /* <DEDUP_REMOVED lines=22> */
.L_x_9156:
        /* <DEDUP_REMOVED lines=8> */
.L_x_9100:
        /* <DEDUP_REMOVED lines=34> */
.L_x_9095:
[----:B------:R-:W-:Y:S05]  /*13f50*/  BSYNC B2 ;  /* 0x0000000000027941 */ /* 0x000fea0003800000 */
.L_x_9094:
[----:B------:R-:W2:Y:S02]  /*13f60*/  LDL R2, [R1+0x14] ;  /* 0x0000140001027983 */ /* 0x000ea40000100800 */
[----:B--2---:R-:W-:-:S07]  /*13f70*/  VIADD R8, R2, 0xfffffffd ;  /* 0xfffffffd02087836 */ /* 0x004fce0000000000 */
.L_x_9093:
[----:B------:R-:W-:Y:S05]  /*13f80*/  BSYNC B1 ;  /* 0x0000000000017941 */ /* 0x000fea0003800000 */
.L_x_9092:
[----:B------:R-:W2:Y:S01]  /*13f90*/  LDL.LU R2, [R1+0x14] ;  /* 0x0000140001027983 */ /* 0x000ea20000300800 */
[----:B------:R-:W-:Y:S01]  /*13fa0*/  VIADD R10, R10, 0xfffffffe ;  /* 0xfffffffe0a0a7836 */ /* 0x000fe20000000000 */
[----:B--2---:R-:W-:-:S04]  /*13fb0*/  LOP3.LUT R3, RZ, R2, RZ, 0x33, !PT ;  /* 0x00000002ff037212 */ /* 0x004fc800078e33ff */
[----:B------:R-:W-:-:S13]  /*13fc0*/  ISETP.NE.AND P0, PT, R10, R3, PT ;  /* 0x000000030a00720c */ /* 0x000fda0003f05270 */
[----:B------:R-:W-:Y:S05]  /*13fd0*/  @!P0 BRA `(.L_x_9091) ;  /* 0x0000000c00a08947 */ /* 0x000fea0003800000 */
.L_x_9115:
        /* <DEDUP_REMOVED lines=32> */
.L_x_9103:
[----:B------:R-:W2:Y:S01]  /*141e0*/  S2R R3, SR_CgaCtaId ;  /* 0x0000000000037919 */ /* 0x000ea20000008800 */
[----:B------:R-:W-:-:S04]  /*141f0*/  MOV R2, 0x400 ;  /* 0x0000040000027802 */ /* 0x000fc80000000f00 */
[----:B--2---:R-:W-:Y:S02]  /*14200*/  LEA R2, R3, R2, 0x18 ;  /* 0x0000000203027211 */ /* 0x004fe400078ec0ff */
[----:B------:R-:W-:-:S03]  /*14210*/  SHF.L.U32 R3, R10, 0x1f, RZ ;  /* 0x0000001f0a037819 */ /* 0x000fc600000006ff */
[----:B------:R-:W-:-:S04]  /*14220*/  IMAD R2, R9, 0x8, R2 ;  /* 0x0000000809027824 */ /* 0x000fc800078e0202 */
[----:B------:R-:W2:Y:S02]  /*14230*/  SYNCS.PHASECHK.TRANS64.TRYWAIT P0, [R2+URZ+0x22840], R3 ;  /* 0x02284003020075a7 */ /* 0x000ea4000800017f */
[----:B--2---:R-:W-:Y:S05]  /*14240*/  @!P0 BRA `(.L_x_9104) ;  /* 0x0000002000f48947 */ /* 0x004fea0003800000 */
.L_x_9157:
[----:B-1----:R-:W1:Y:S02]  /*14250*/  S2R R6, SR_TID.X ;  /* 0x0000000000067919 */ /* 0x002e640000002100 */
        /* <DEDUP_REMOVED lines=8> */
[----:B---3--:R-:W-:Y:S05]  /*142e0*/  @!P1 BRA `(.L_x_9105) ;  /* 0x0000000000049947 */ /* 0x008fea0003800000 */
[----:B------:R-:W-:Y:S01]  /*142f0*/  BPT.TRAP 0x1 ;  /* 0x000000040000795c */ /* 0x000fe20000300000 */
.L_x_9105:
        /* <DEDUP_REMOVED lines=21> */
.L_x_9158:
        /* <DEDUP_REMOVED lines=8> */
.L_x_9107:
        /* <DEDUP_REMOVED lines=33> */
.L_x_9102:
[----:B------:R-:W-:Y:S05]  /*146e0*/  BSYNC B1 ;  /* 0x0000000000017941 */ /* 0x000fea0003800000 */
.L_x_9101:
        /* <DEDUP_REMOVED lines=30> */
[----:B------:R-:W-:-:S06]  /*148d0*/  LEA.HI.X R7, R2, UR5, R3, 0x2, P0 ;  /* 0x0000000502077c11 */ /* 0x000fcc00080f1403 */
[----:B------:R2:W5:Y:S03]  /*148e0*/  LDG.E R7, desc[UR38][R6.64] ;  /* 0x0000002606077981 */ /* 0x000566000c1e1900 */
.L_x_9110:
[----:B------:R-:W3:Y:S01]  /*148f0*/  S2R R3, SR_CgaCtaId ;  /* 0x0000000000037919 */ /* 0x000ee20000008800 */
[----:B------:R-:W-:-:S04]  /*14900*/  MOV R2, 0x400 ;  /* 0x0000040000027802 */ /* 0x000fc80000000f00 */
[----:B---3--:R-:W-:Y:S02]  /*14910*/  LEA R2, R3, R2, 0x18 ;  /* 0x0000000203027211 */ /* 0x008fe400078ec0ff */
[----:B------:R-:W-:-:S03]  /*14920*/  SHF.L.U32 R3, R11, 0x1f, RZ ;  /* 0x0000001f0b037819 */ /* 0x000fc600000006ff */
[----:B------:R-:W-:-:S04]  /*14930*/  IMAD R2, R12, 0x8, R2 ;  /* 0x000000080c027824 */ /* 0x000fc800078e0202 */
[----:B------:R-:W3:Y:S02]  /*14940*/  SYNCS.PHASECHK.TRANS64.TRYWAIT P0, [R2+URZ+0x22840], R3 ;  /* 0x02284003020075a7 */ /* 0x000ee4000800017f */
[----:B---3--:R-:W-:Y:S05]  /*14950*/  @!P0 BRA `(.L_x_9111) ;  /* 0x0000001c00588947 */ /* 0x008fea0003800000 */
.L_x_9159:
        /* <DEDUP_REMOVED lines=11> */
.L_x_9112:
        /* <DEDUP_REMOVED lines=22> */
.L_x_9160:
        /* <DEDUP_REMOVED lines=8> */
.L_x_9114:
        /* <DEDUP_REMOVED lines=34> */
.L_x_9109:
[----:B------:R-:W-:Y:S05]  /*14e10*/  BSYNC B1 ;  /* 0x0000000000017941 */ /* 0x000fea0003800000 */
.L_x_9108:
[----:B------:R-:W2:Y:S01]  /*14e20*/  LDL R2, [R1+0xc] ;  /* 0x00000c0001027983 */ /* 0x000ea20000100800 */
[----:B------:R-:W-:Y:S01]  /*14e30*/  VIADD R8, R8, 0xfffffffe ;  /* 0xfffffffe08087836 */ /* 0x000fe20000000000 */
[----:B--2---:R-:W-:-:S13]  /*14e40*/  ISETP.GT.AND P0, PT, R9, R2, PT ;  /* 0x000000020900720c */ /* 0x004fda0003f04270 */
[----:B------:R-:W-:Y:S05]  /*14e50*/  @P0 BRA `(.L_x_9115) ;  /* 0xfffffff000600947 */ /* 0x000fea000383ffff */
.L_x_9091:
[----:B------:R-:W-:Y:S05]  /*14e60*/  BSYNC B0 ;  /* 0x0000000000007941 */ /* 0x000fea0003800000 */
.L_x_9090:
        /* <DEDUP_REMOVED lines=23> */
.L_x_9117:
[----:B------:R-:W-:Y:S05]  /*14fe0*/  BSYNC B0 ;  /* 0x0000000000007941 */ /* 0x000fea0003800000 */
.L_x_9116:
[----:B--2---:R-:W2:Y:S02]  /*14ff0*/  LDL.LU R2, [R1+0x4] ;  /* 0x0000040001027983 */ /* 0x004ea40000300800 */
[----:B--2---:R-:W-:-:S05]  /*15000*/  LOP3.LUT R2, R2, R0, RZ, 0x3c, !PT ;  /* 0x0000000002027212 */ /* 0x004fca00078e3cff */
[----:B------:R2:W-:Y:S02]  /*15010*/  STL [R1+0x4], R2 ;  /* 0x0000040201007387 */ /* 0x0005e40000100800 */
.L_x_9073:
[----:B------:R-:W-:Y:S05]  /*15020*/  BSYNC B6 ;  /* 0x0000000000067941 */ /* 0x000fea0003800000 */
.L_x_9071:
[----:B------:R-:W-:-:S03]  /*15030*/  UMOV UR4, 0xffffffff ;  /* 0xffffffff00047882 */ /* 0x000fc60000000000 */
[----:B------:R-:W-:Y:S05]  /*15040*/  BRA.DIV UR4, `(.L_x_9118) ;  /* 0x0000001604c47947 */ /* 0x000fea000b800000 */
[----:B------:R3:W4:Y:S04]  /*15050*/  SHFL.IDX PT, R4, R16, RZ, 0x1f ;  /* 0x00001fff10047589 */ /* 0x00072800000e0000 */
[----:B------:R3:W0:Y:S02]  /*15060*/  SHFL.IDX PT, R7, R16, 0x1, 0x1f ;  /* 0x00201f0010077f89 */ /* 0x00062400000e0000 */
.L_x_9164:
        /* <DEDUP_REMOVED lines=10> */
[----:B--2---:R-:W1:Y:S02]  /*15110*/  LDC.64 R2, c[0x0][0xc58] ;  /* 0x00031600ff027b82 */ /* 0x004e640000000a00 */
[----:B-1----:R-:W-:-:S05]  /*15120*/  IMAD.WIDE R2, R5, 0x4, R2 ;  /* 0x0000000405027825 */ /* 0x002fca00078e0202 */
[----:B------:R1:W5:Y:S02]  /*15130*/  LDG.E R17, desc[UR38][R2.64] ;  /* 0x0000002602117981 */ /* 0x000364000c1e1900 */
.L_x_9120:
[----:B------:R-:W-:Y:S05]  /*15140*/  BSYNC B0 ;  /* 0x0000000000007941 */ /* 0x000fea0003800000 */
.L_x_9119:
        /* <DEDUP_REMOVED lines=23> */
.L_x_9172:
[----:B------:R-:W-:Y:S02]  /*152c0*/  ULDC UR4, c[0x0][0xc10] ;  /* 0x0003040000047ab9 */ /* 0x000fe40000000800 */
[----:B------:R-:W-:-:S04]  /*152d0*/  IMAD.U32 R5, RZ, RZ, UR4 ;  /* 0x00000004ff057e24 */ /* 0x000fc8000f8e00ff */
[----:B-1----:R-:W-:-:S04]  /*152e0*/  IMAD R14, R14, R5, RZ ;  /* 0x000000050e0e7224 */ /* 0x002fc800078e02ff */
[----:B------:R-:W-:-:S05]  /*152f0*/  IMAD.IADD R7, R7, 0x1, R14 ;  /* 0x0000000107077824 */ /* 0x000fca00078e020e */
[----:B----4-:R-:W-:-:S13]  /*15300*/  ISETP.GT.AND P0, PT, R7, R4, PT ;  /* 0x000000040700720c */ /* 0x010fda0003f04270 */
[----:B------:R-:W-:Y:S05]  /*15310*/  @P0 BRA `(.L_x_9122) ;  /* 0x0000000000b40947 */ /* 0x000fea0003800000 */
[----:B------:R-:W1:Y:S02]  /*15320*/  LDC R0, c[0x0][0xc14] ;  /* 0x00030500ff007b82 */ /* 0x000e640000000800 */
.L_x_9127:
        /* <DEDUP_REMOVED lines=14> */
.L_x_9125:
[----:B------:R-:W-:Y:S05]  /*15410*/  BSYNC B0 ;  /* 0x0000000000007941 */ /* 0x000fea0003800000 */
.L_x_9124:
        /* <DEDUP_REMOVED lines=23> */
.L_x_9180:
[----:B------:R-:W-:Y:S02]  /*15590*/  ULDC UR4, c[0x0][0xc10] ;  /* 0x0003040000047ab9 */ /* 0x000fe40000000800 */
[----:B------:R-:W-:-:S04]  /*155a0*/  IMAD.U32 R5, RZ, RZ, UR4 ;  /* 0x00000004ff057e24 */ /* 0x000fc8000f8e00ff */
[----:B-1----:R-:W-:-:S04]  /*155b0*/  IMAD R14, R14, R5, RZ ;  /* 0x000000050e0e7224 */ /* 0x002fc800078e02ff */
[----:B------:R-:W-:-:S05]  /*155c0*/  IMAD.IADD R7, R14, 0x1, R7 ;  /* 0x000000010e077824 */ /* 0x000fca00078e0207 */
[----:B------:R-:W-:-:S13]  /*155d0*/  ISETP.GT.AND P0, PT, R7, R4, PT ;  /* 0x000000040700720c */ /* 0x000fda0003f04270 */
[----:B------:R-:W-:Y:S05]  /*155e0*/  @!P0 BRA `(.L_x_9127) ;  /* 0xfffffffc00508947 */ /* 0x000fea000383ffff */
.L_x_9122:
        /* <DEDUP_REMOVED lines=8> */
.L_x_9184:
[----:B------:R-:W-:Y:S01]  /*15670*/  ISETP.NE.AND P0, PT, R3, RZ, PT ;  /* 0x000000ff0300720c */ /* 0x000fe20003f05270 */
[----:B------:R-:W-:-:S12]  /*15680*/  IMAD.MOV.U32 R7, RZ, RZ, RZ ;  /* 0x000000ffff077224 */ /* 0x000fd800078e00ff */
[----:B------:R-:W-:Y:S05]  /*15690*/  @!P0 BRA `(.L_x_9129) ;  /* 0x0000000000108947 */ /* 0x000fea0003800000 */
[----:B------:R-:W-:Y:S01]  /*156a0*/  UMOV UR4, 0xffffffff ;  /* 0xffffffff00047882 */ /* 0x000fe20000000000 */
[----:B------:R-:W-:Y:S02]  /*156b0*/  VIADD R12, R6, 0xffffffff ;  /* 0xffffffff060c7836 */ /* 0x000fe40000000000 */
[----:B------:R-:W-:Y:S05]  /*156c0*/  BRA.DIV UR4, `(.L_x_9130) ;  /* 0x0000001a04587947 */ /* 0x000fea000b800000 */
[----:B------:R3:W4:Y:S02]  /*156d0*/  SHFL.IDX PT, R7, R2, R12, 0x1f ;  /* 0x00001f0c02077589 */ /* 0x00072400000e0000 */
.L_x_9129:
[----:B0--3--:R-:W0:Y:S01]  /*156e0*/  LDC.64 R2, c[0x0][0xc68] ;  /* 0x00031a00ff027b82 */ /* 0x009e220000000a00 */
[----:B------:R-:W-:-:S04]  /*156f0*/  IMAD.IADD R19, R6, 0x1, R19 ;  /* 0x0000000106137824 */ /* 0x000fc800078e0213 */
        /* <DEDUP_REMOVED lines=65> */
.L_x_9123:
[----:B------:R-:W-:Y:S01]  /*15b10*/  UMOV UR4, URZ ;  /* 0x0000003f00047c82 */ /* 0x000fe20008000000 */
[----:B------:R-:W-:Y:S01]  /*15b20*/  UMOV UR5, URZ ;  /* 0x0000003f00057c82 */ /* 0x000fe20008000000 */
[----:B------:R-:W-:Y:S01]  /*15b30*/  ULDC UR6, c[0x0][0xc14] ;  /* 0x0003050000067ab9 */ /* 0x000fe20000000800 */
[----:B---3--:R-:W-:Y:S02]  /*15b40*/  IMAD.MOV.U32 R16, RZ, RZ, R4 ;  /* 0x000000ffff107224 */ /* 0x008fe400078e0004 */
[----:B------:R-:W-:Y:S02]  /*15b50*/  IMAD.U32 R17, RZ, RZ, UR4 ;  /* 0x00000004ff117e24 */ /* 0x000fe4000f8e00ff */
[----:B------:R-:W-:Y:S02]  /*15b60*/  IMAD.U32 R18, RZ, RZ, UR5 ;  /* 0x00000005ff127e24 */ /* 0x000fe4000f8e00ff */
[----:B------:R-:W-:-:S07]  /*15b70*/  IMAD.U32 R19, RZ, RZ, UR6 ;  /* 0x00000006ff137e24 */ /* 0x000fce000f8e00ff */
.L_x_9131:
        /* <DEDUP_REMOVED lines=12> */
.L_x_9059:
        /* <DEDUP_REMOVED lines=12> */
.L_x_9187:
[----:B------:R-:W-:Y:S05]  /*15d00*/  BSYNC B0 ;  /* 0x0000000000007941 */ /* 0x000fea0003800000 */
.L_x_9133:
[----:B------:R-:W-:-:S03]  /*15d10*/  UMOV UR4, 0xffffffff ;  /* 0xffffffff00047882 */ /* 0x000fc60000000000 */
[----:B------:R-:W-:Y:S05]  /*15d20*/  BRA.DIV UR4, `(.L_x_9135) ;  /* 0x0000001204fc7947 */ /* 0x000fea000b800000 */
[----:B------:R-:W2:Y:S02]  /*15d30*/  S2R R2, SR_TID.X ;  /* 0x0000000000027919 */ /* 0x000ea40000002100 */
[----:B--2---:R-:W-:-:S04]  /*15d40*/  SHF.R.U32.HI R2, RZ, 0x5, R2 ;  /* 0x00000005ff027819 */ /* 0x004fc80000011602 */
[----:B------:R-:W-:-:S05]  /*15d50*/  LOP3.LUT R2, R2, 0x3, RZ, 0xc0, !PT ;  /* 0x0000000302027812 */ /* 0x000fca00078ec0ff */
[----:B------:R2:W3:Y:S02]  /*15d60*/  SHFL.IDX PT, R14, R2, RZ, 0x1f ;  /* 0x00001fff020e7589 */ /* 0x0004e400000e0000 */
.L_x_9190:
[----:B---3--:R-:W-:Y:S01]  /*15d70*/  ISETP.NE.AND P0, PT, R14, RZ, PT ;  /* 0x000000ff0e00720c */ /* 0x008fe20003f05270 */
[----:B------:R-:W-:-:S12]  /*15d80*/  BSSY B0, `(.L_x_9136) ;  /* 0x0000027000007945 */ /* 0x000fd80003800000 */
[----:B------:R-:W-:Y:S05]  /*15d90*/  @P0 BRA `(.L_x_9137) ;  /* 0x0000000000940947 */ /* 0x000fea0003800000 */
[----:B------:R-:W-:-:S03]  /*15da0*/  UMOV UR4, 0xffffffff ;  /* 0xffffffff00047882 */ /* 0x000fc60000000000 */
[----:B------:R-:W-:Y:S05]  /*15db0*/  BRA.DIV UR4, `(.L_x_9138) ;  /* 0x00000016040c7947 */ /* 0x000fea000b800000 */
[----:B------:R-:W-:-:S13]  /*15dc0*/  ELECT P6, URZ, PT ;  /* 0x00000000003f782f */ /* 0x000fda00038c0000 */
.L_x_9193:
[----:B------:R-:W-:Y:S05]  /*15dd0*/  @!P6 BRA `(.L_x_9137) ;  /* 0x000000000084e947 */ /* 0x000fea0003800000 */
[----:B------:R-:W-:-:S06]  /*15de0*/  ULOP3.LUT UR4, UR36, 0x2, URZ, 0xfc, !UPT ;  /* 0x0000000224047892 */ /* 0x000fcc000f8efc3f */
[----:B--2---:R-:W-:-:S05]  /*15df0*/  IMAD.U32 R2, RZ, RZ, UR4 ;  /* 0x00000004ff027e24 */ /* 0x004fca000f8e00ff */
[----:B------:R-:W-:-:S13]  /*15e00*/  ISETP.NE.AND P2, PT, R2, 0x3, PT ;  /* 0x000000030200780c */ /* 0x000fda0003f45270 */
[----:B------:R-:W-:Y:S05]  /*15e10*/  @!P2 BRA `(.L_x_9139) ;  /* 0x000000000004a947 */ /* 0x000fea0003800000 */
[----:B------:R-:W-:Y:S01]  /*15e20*/  BPT.TRAP 0x1 ;  /* 0x000000040000795c */ /* 0x000fe20000300000 */
.L_x_9139:
        /* <DEDUP_REMOVED lines=14> */
.L_x_9194:
[----:B------:R-:W2:Y:S02]  /*15f10*/  SYNCS.PHASECHK.TRANS64.TRYWAIT P0, [R7+URZ], R2 ;  /* 0x00000002070075a7 */ /* 0x000ea4000800017f */
[----:B--2---:R-:W-:Y:S05]  /*15f20*/  @!P0 BRA `(.L_x_9141) ;  /* 0x0000001000e48947 */ /* 0x004fea0003800000 */
.L_x_9195:
[----:B------:R-:W-:Y:S05]  /*15f30*/  @!P2 BRA `(.L_x_9142) ;  /* 0x000000000004a947 */ /* 0x000fea0003800000 */
[----:B------:R-:W-:Y:S01]  /*15f40*/  BPT.TRAP 0x1 ;  /* 0x000000040000795c */ /* 0x000fe20000300000 */
.L_x_9142:
[----:B------:R-:W3:Y:S01]  /*15f50*/  LDL.LU R4, [R1] ;  /* 0x0000000001047983 */ /* 0x000ee20000300800 */
[----:B------:R-:W-:-:S04]  /*15f60*/  VIADD R0, R0, 0x22860 ;  /* 0x0002286000007836 */ /* 0x000fc80000000000 */
[----:B---3--:R-:W-:-:S04]  /*15f70*/  IMAD R4, R4, 0x8, R0 ;  /* 0x0000000804047824 */ /* 0x008fc800078e0200 */
[----:B------:R-:W3:Y:S02]  /*15f80*/  SYNCS.PHASECHK.TRANS64.TRYWAIT P0, [R4+URZ], R5 ;  /* 0x00000005040075a7 */ /* 0x000ee4000800017f */
[----:B---3--:R-:W-:Y:S05]  /*15f90*/  @!P0 BRA `(.L_x_9143) ;  /* 0x0000001000dc8947 */ /* 0x008fea0003800000 */
.L_x_9196:
[----:B------:R-:W-:-:S07]  /*15fa0*/  IMAD R3, R3, 0x8, R0 ;  /* 0x0000000803037824 */ /* 0x000fce00078e0200 */
.L_x_9144:
[----:B----4-:R4:W0:Y:S02]  /*15fb0*/  SYNCS.PHASECHK.TRANS64.TRYWAIT P0, [R3+URZ], R2 ;  /* 0x00000002030075a7 */ /* 0x010824000800017f */
[----:B0-----:R-:W-:Y:S05]  /*15fc0*/  @!P0 NANOSLEEP.SYNCS 0x989680 ;  /* 0x009896800000895d */ /* 0x001fea0003900000 */
[----:B------:R-:W0:Y:S02]  /*15fd0*/  @!P0 SYNCS.PHASECHK.TRANS64 P0, [R3+URZ], R2 ;  /* 0x00000002030085a7 */ /* 0x000e24000800007f */
[----:B0-----:R-:W-:Y:S05]  /*15fe0*/  @!P0 BRA `(.L_x_9144) ;  /* 0xfffffffc00f08947 */ /* 0x001fea000383ffff */
.L_x_9137:
[----:B------:R-:W-:Y:S05]  /*15ff0*/  BSYNC B0 ;  /* 0x0000000000007941 */ /* 0x000fea0003800000 */
.L_x_9136:
[----:B------:R-:W-:Y:S05]  /*16000*/  EXIT ;  /* 0x000000000000794d */ /* 0x000fea0003800000 */
.L_x_8963:
[----:B0-----:R0:W1:Y:S02]  /*16010*/  SYNCS.PHASECHK.TRANS64.TRYWAIT P0, [R9+URZ+0x22800], R0 ;  /* 0x02280000090075a7 */ /* 0x001064000800017f */
[----:B-1----:R-:W-:Y:S05]  /*16020*/  @!P0 NANOSLEEP.SYNCS 0x989680 ;  /* 0x009896800000895d */ /* 0x002fea0003900000 */
[----:B------:R-:W1:Y:S02]  /*16030*/  @!P0 SYNCS.PHASECHK.TRANS64 P0, [R9+URZ+0x22800], R0 ;  /* 0x02280000090085a7 */ /* 0x000e64000800007f */
[----:B-1----:R-:W-:Y:S05]  /*16040*/  @!P0 BRA `(.L_x_8963) ;  /* 0xfffffffc00f08947 */ /* 0x002fea000383ffff */
[----:B------:R-:W-:Y:S05]  /*16050*/  BRA `(.L_x_9145) ;  /* 0xfffffebc00107947 */ /* 0x000fea000383ffff */
.L_x_8967:
[----:B-1----:R1:W2:Y:S02]  /*16060*/  SYNCS.PHASECHK.TRANS64.TRYWAIT P1, [R5+URZ+0x22830], R12 ;  /* 0x0228300c050075a7 */ /* 0x0022a4000802017f */
[----:B--2---:R-:W-:Y:S05]  /*16070*/  @!P1 NANOSLEEP.SYNCS 0x989680 ;  /* 0x009896800000995d */ /* 0x004fea0003900000 */
[----:B------:R-:W2:Y:S02]  /*16080*/  @!P1 SYNCS.PHASECHK.TRANS64 P1, [R5+URZ+0x22830], R12 ;  /* 0x0228300c050095a7 */ /* 0x000ea4000802007f */
[----:B--2---:R-:W-:Y:S05]  /*16090*/  @!P1 BRA `(.L_x_8967) ;  /* 0xfffffffc00f09947 */ /* 0x004fea000383ffff */
[----:B------:R-:W-:Y:S05]  /*160a0*/  BRA `(.L_x_8966) ;  /* 0xfffffebc003c7947 */ /* 0x000fea000383ffff */
.L_x_8979:
[----:B-1----:R1:W2:Y:S02]  /*160b0*/  SYNCS.PHASECHK.TRANS64.TRYWAIT P1, [R5+URZ+0x22850], R12 ;  /* 0x0228500c050075a7 */ /* 0x0022a4000802017f */
[----:B--2---:R-:W-:Y:S05]  /*160c0*/  @!P1 NANOSLEEP.SYNCS 0x989680 ;  /* 0x009896800000995d */ /* 0x004fea0003900000 */
[----:B------:R-:W2:Y:S02]  /*160d0*/  @!P1 SYNCS.PHASECHK.TRANS64 P1, [R5+URZ+0x22850], R12 ;  /* 0x0228500c050095a7 */ /* 0x000ea4000802007f */
[----:B--2---:R-:W-:Y:S05]  /*160e0*/  @!P1 BRA `(.L_x_8979) ;  /* 0xfffffffc00f09947 */ /* 0x004fea000383ffff */
[----:B------:R-:W-:Y:S05]  /*160f0*/  BRA `(.L_x_8978) ;  /* 0xfffffee400487947 */ /* 0x000fea000383ffff */
.L_x_8987:
[----:B-1----:R-:W-:-:S04]  /*16100*/  IMAD.U32 R21, RZ, RZ, UR28 ;  /* 0x0000001cff157e24 */ /* 0x002fc8000f8e00ff */
[----:B------:R1:W2:Y:S03]  /*16110*/  SYNCS.PHASECHK.TRANS64.TRYWAIT P1, [R21+URZ+0x22830], R10 ;  /* 0x0228300a150075a7 */ /* 0x0002a6000802017f */
[----:B--2---:R-:W-:Y:S05]  /*16120*/  @!P1 NANOSLEEP.SYNCS 0x989680 ;  /* 0x009896800000995d */ /* 0x004fea0003900000 */
[----:B------:R-:W2:Y:S02]  /*16130*/  @!P1 SYNCS.PHASECHK.TRANS64 P1, [R21+URZ+0x22830], R10 ;  /* 0x0228300a150095a7 */ /* 0x000ea4000802007f */
[----:B--2---:R-:W-:Y:S05]  /*16140*/  @!P1 BRA `(.L_x_8987) ;  /* 0xfffffffc00ec9947 */ /* 0x004fea000383ffff */
[----:B------:R-:W-:Y:S05]  /*16150*/  BRA `(.L_x_8986) ;  /* 0xfffffee800d07947 */ /* 0x000fea000383ffff */
.L_x_8999:
[----:B-1----:R1:W2:Y:S02]  /*16160*/  SYNCS.PHASECHK.TRANS64.TRYWAIT P1, [R177+URZ+0x22850], R10 ;  /* 0x0228500ab10075a7 */ /* 0x0022a4000802017f */
[----:B--2---:R-:W-:Y:S05]  /*16170*/  @!P1 NANOSLEEP.SYNCS 0x989680 ;  /* 0x009896800000995d */ /* 0x004fea0003900000 */
[----:B------:R-:W2:Y:S02]  /*16180*/  @!P1 SYNCS.PHASECHK.TRANS64 P1, [R177+URZ+0x22850], R10 ;  /* 0x0228500ab10095a7 */ /* 0x000ea4000802007f */
[----:B--2---:R-:W-:Y:S05]  /*16190*/  @!P1 BRA `(.L_x_8999) ;  /* 0xfffffffc00f09947 */ /* 0x004fea000383ffff */
[----:B------:R-:W-:Y:S05]  /*161a0*/  BRA `(.L_x_8998) ;  /* 0xffffff1800f87947 */ /* 0x000fea000383ffff */
.L_x_9008:
[----:B-1----:R-:W-:-:S04]  /*161b0*/  IMAD.U32 R6, RZ, RZ, UR25 ;  /* 0x00000019ff067e24 */ /* 0x002fc8000f8e00ff */
[----:B------:R1:W2:Y:S03]  /*161c0*/  SYNCS.PHASECHK.TRANS64.TRYWAIT P2, [R6+URZ+0x22830], R5 ;  /* 0x02283005060075a7 */ /* 0x0002a6000804017f */
[----:B--2---:R-:W-:Y:S05]  /*161d0*/  @!P2 NANOSLEEP.SYNCS 0x989680 ;  /* 0x009896800000a95d */ /* 0x004fea0003900000 */
[----:B------:R-:W2:Y:S02]  /*161e0*/  @!P2 SYNCS.PHASECHK.TRANS64 P2, [R6+URZ+0x22830], R5 ;  /* 0x022830050600a5a7 */ /* 0x000ea4000804007f */
[----:B--2---:R-:W-:Y:S05]  /*161f0*/  @!P2 BRA `(.L_x_9008) ;  /* 0xfffffffc00eca947 */ /* 0x004fea000383ffff */
[----:B------:R-:W-:Y:S05]  /*16200*/  BRA `(.L_x_9007) ;  /* 0xffffff2000a07947 */ /* 0x000fea000383ffff */
.L_x_9012:
[----:B-1----:R1:W2:Y:S02]  /*16210*/  SYNCS.PHASECHK.TRANS64.TRYWAIT P2, [R214+URZ+0x22850], R5 ;  /* 0x02285005d60075a7 */ /* 0x0022a4000804017f */
[----:B--2---:R-:W-:Y:S05]  /*16220*/  @!P2 NANOSLEEP.SYNCS 0x989680 ;  /* 0x009896800000a95d */ /* 0x004fea0003900000 */
[----:B------:R-:W2:Y:S02]  /*16230*/  @!P2 SYNCS.PHASECHK.TRANS64 P2, [R214+URZ+0x22850], R5 ;  /* 0x02285005d600a5a7 */ /* 0x000ea4000804007f */
[----:B--2---:R-:W-:Y:S05]  /*16240*/  @!P2 BRA `(.L_x_9012) ;  /* 0xfffffffc00f0a947 */ /* 0x004fea000383ffff */
[----:B------:R-:W-:Y:S05]  /*16250*/  BRA `(.L_x_9011) ;  /* 0xffffff4000407947 */ /* 0x000fea000383ffff */
.L_x_9018:
[----:B-1----:R-:W-:-:S04]  /*16260*/  IMAD.U32 R6, RZ, RZ, UR27 ;  /* 0x0000001bff067e24 */ /* 0x002fc8000f8e00ff */
[----:B------:R1:W2:Y:S03]  /*16270*/  SYNCS.PHASECHK.TRANS64.TRYWAIT P1, [R6+URZ+0x22830], R9 ;  /* 0x02283009060075a7 */ /* 0x0002a6000802017f */
[----:B--2---:R-:W-:Y:S05]  /*16280*/  @!P1 NANOSLEEP.SYNCS 0x989680 ;  /* 0x009896800000995d */ /* 0x004fea0003900000 */
[----:B------:R-:W2:Y:S02]  /*16290*/  @!P1 SYNCS.PHASECHK.TRANS64 P1, [R6+URZ+0x22830], R9 ;  /* 0x02283009060095a7 */ /* 0x000ea4000802007f */
[----:B--2---:R-:W-:Y:S05]  /*162a0*/  @!P1 BRA `(.L_x_9018) ;  /* 0xfffffffc00ec9947 */ /* 0x004fea000383ffff */
[----:B------:R-:W-:Y:S05]  /*162b0*/  BRA `(.L_x_9017) ;  /* 0xffffff4400647947 */ /* 0x000fea000383ffff */
.L_x_9030:
[----:B-1----:R1:W2:Y:S02]  /*162c0*/  SYNCS.PHASECHK.TRANS64.TRYWAIT P1, [R176+URZ+0x22850], R9 ;  /* 0x02285009b00075a7 */ /* 0x0022a4000802017f */
[----:B--2---:R-:W-:Y:S05]  /*162d0*/  @!P1 NANOSLEEP.SYNCS 0x989680 ;  /* 0x009896800000995d */ /* 0x004fea0003900000 */
[----:B------:R-:W2:Y:S02]  /*162e0*/  @!P1 SYNCS.PHASECHK.TRANS64 P1, [R176+URZ+0x22850], R9 ;  /* 0x02285009b00095a7 */ /* 0x000ea4000802007f */
[----:B--2---:R-:W-:Y:S05]  /*162f0*/  @!P1 BRA `(.L_x_9030) ;  /* 0xfffffffc00f09947 */ /* 0x004fea000383ffff */
[----:B------:R-:W-:Y:S05]  /*16300*/  BRA `(.L_x_9029) ;  /* 0xffffff74008c7947 */ /* 0x000fea000383ffff */
.L_x_9078:
        /* <DEDUP_REMOVED lines=11> */
.L_x_9147:
[----:B------:R-:W-:Y:S05]  /*163c0*/  BSYNC B0 ;  /* 0x0000000000007941 */ /* 0x000fea0003800000 */
.L_x_9146:
[----:B------:R-:W-:Y:S05]  /*163d0*/  BRA `(.L_x_9148) ;  /* 0xffffffc800607947 */ /* 0x000fea000383ffff */
.L_x_9079:
[----:B------:R-:W-:Y:S01]  /*163e0*/  BSSY B0, `(.L_x_9149) ;  /* 0x0000006000007945 */ /* 0x000fe20003800000 */
[----:B------:R-:W-:-:S07]  /*163f0*/  IMAD.MOV.U32 R15, RZ, RZ, -0x1 ;  /* 0xffffffffff0f7424 */ /* 0x000fce00078e00ff */
[----:B0-----:R-:W-:Y:S05]  /*16400*/  WARPSYNC.COLLECTIVE R15, `(.L_x_9150) ;  /* 0x000000000f0c7348 */ /* 0x001fea0003c00000 */
[----:B------:R-:W-:Y:S02]  /*16410*/  ELECT P6, UR62, PT ;  /* 0x00000000003e782f */ /* 0x000fe400038c0000 */
[----:B------:R-:W-:Y:S01]  /*16420*/  MOV R14, UR62 ;  /* 0x0000003e000e7c02 */ /* 0x000fe20008000f00 */
[----:B0-----:R-:W-:Y:S10]  /*16430*/  ENDCOLLECTIVE ;  /* 0x000000000000791b */ /* 0x001ff40003800000 */
.L_x_9150:
[----:B------:R-:W-:Y:S05]  /*16440*/  BSYNC B0 ;  /* 0x0000000000007941 */ /* 0x000fea0003800000 */
.L_x_9149:
[----:B------:R-:W-:Y:S05]  /*16450*/  BRA `(.L_x_9151) ;  /* 0xffffffc800507947 */ /* 0x000fea000383ffff */
.L_x_9082:
[----:B-1----:R1:W2:Y:S02]  /*16460*/  SYNCS.PHASECHK.TRANS64.TRYWAIT P0, [R9+URZ+0x22840], R10 ;  /* 0x0228400a090075a7 */ /* 0x0022a4000800017f */
[----:B--2---:R-:W-:Y:S05]  /*16470*/  @!P0 NANOSLEEP.SYNCS 0x989680 ;  /* 0x009896800000895d */ /* 0x004fea0003900000 */
[----:B------:R-:W2:Y:S02]  /*16480*/  @!P0 SYNCS.PHASECHK.TRANS64 P0, [R9+URZ+0x22840], R10 ;  /* 0x0228400a090085a7 */ /* 0x000ea4000800007f */
[----:B--2---:R-:W-:Y:S05]  /*16490*/  @!P0 BRA `(.L_x_9082) ;  /* 0xfffffffc00f08947 */ /* 0x004fea000383ffff */
[----:B------:R-:W-:Y:S05]  /*164a0*/  BRA `(.L_x_9152) ;  /* 0xffffffc800b87947 */ /* 0x000fea000383ffff */
.L_x_9085:
        /* <DEDUP_REMOVED lines=8> */
.L_x_9088:
[----:B-1----:R1:W2:Y:S02]  /*16530*/  SYNCS.PHASECHK.TRANS64.TRYWAIT P0, [R6+URZ+0x22860], R9 ;  /* 0x02286009060075a7 */ /* 0x0022a4000800017f */
[----:B--2---:R-:W-:Y:S05]  /*16540*/  @!P0 NANOSLEEP.SYNCS 0x989680 ;  /* 0x009896800000895d */ /* 0x004fea0003900000 */
[----:B------:R-:W2:Y:S02]  /*16550*/  @!P0 SYNCS.PHASECHK.TRANS64 P0, [R6+URZ+0x22860], R9 ;  /* 0x02286009060085a7 */ /* 0x000ea4000800007f */
[----:B--2---:R-:W-:Y:S05]  /*16560*/  @!P0 BRA `(.L_x_9088) ;  /* 0xfffffffc00f08947 */ /* 0x004fea000383ffff */
[----:B------:R-:W-:Y:S05]  /*16570*/  BRA `(.L_x_9154) ;  /* 0xffffffcc00b07947 */ /* 0x000fea000383ffff */
.L_x_9097:
[----:B-1----:R1:W2:Y:S02]  /*16580*/  SYNCS.PHASECHK.TRANS64.TRYWAIT P0, [R2+URZ+0x22840], R3 ;  /* 0x02284003020075a7 */ /* 0x0022a4000800017f */
[----:B--2---:R-:W-:Y:S05]  /*16590*/  @!P0 NANOSLEEP.SYNCS 0x989680 ;  /* 0x009896800000895d */ /* 0x004fea0003900000 */
[----:B------:R-:W2:Y:S02]  /*165a0*/  @!P0 SYNCS.PHASECHK.TRANS64 P0, [R2+URZ+0x22840], R3 ;  /* 0x02284003020085a7 */ /* 0x000ea4000800007f */
[----:B--2---:R-:W-:Y:S05]  /*165b0*/  @!P0 BRA `(.L_x_9097) ;  /* 0xfffffffc00f08947 */ /* 0x004fea000383ffff */
[----:B------:R-:W-:Y:S05]  /*165c0*/  BRA `(.L_x_9155) ;  /* 0xffffffd400347947 */ /* 0x000fea000383ffff */
.L_x_9099:
[----:B--2---:R2:W3:Y:S02]  /*165d0*/  SYNCS.PHASECHK.TRANS64.TRYWAIT P0, [R2+URZ+0x22860], R3 ;  /* 0x02286003020075a7 */ /* 0x0044e4000800017f */
[----:B---3--:R-:W-:Y:S05]  /*165e0*/  @!P0 NANOSLEEP.SYNCS 0x989680 ;  /* 0x009896800000895d */ /* 0x008fea0003900000 */
[----:B------:R-:W3:Y:S02]  /*165f0*/  @!P0 SYNCS.PHASECHK.TRANS64 P0, [R2+URZ+0x22860], R3 ;  /* 0x02286003020085a7 */ /* 0x000ee4000800007f */
[----:B---3--:R-:W-:Y:S05]  /*16600*/  @!P0 BRA `(.L_x_9099) ;  /* 0xfffffffc00f08947 */ /* 0x008fea000383ffff */
[----:B------:R-:W-:Y:S05]  /*16610*/  BRA `(.L_x_9156) ;  /* 0xffffffd400a47947 */ /* 0x000fea000383ffff */
.L_x_9104:
[----:B--2---:R2:W3:Y:S02]  /*16620*/  SYNCS.PHASECHK.TRANS64.TRYWAIT P0, [R2+URZ+0x22840], R3 ;  /* 0x02284003020075a7 */ /* 0x0044e4000800017f */
[----:B---3--:R-:W-:Y:S05]  /*16630*/  @!P0 NANOSLEEP.SYNCS 0x989680 ;  /* 0x009896800000895d */ /* 0x008fea0003900000 */
[----:B------:R-:W3:Y:S02]  /*16640*/  @!P0 SYNCS.PHASECHK.TRANS64 P0, [R2+URZ+0x22840], R3 ;  /* 0x02284003020085a7 */ /* 0x000ee4000800007f */
[----:B---3--:R-:W-:Y:S05]  /*16650*/  @!P0 BRA `(.L_x_9104) ;  /* 0xfffffffc00f08947 */ /* 0x008fea000383ffff */
[----:B------:R-:W-:Y:S05]  /*16660*/  BRA `(.L_x_9157) ;  /* 0xffffffd800f87947 */ /* 0x000fea000383ffff */
.L_x_9106:
[----:B0-----:R0:W1:Y:S02]  /*16670*/  SYNCS.PHASECHK.TRANS64.TRYWAIT P1, [R2+URZ+0x22860], R3 ;  /* 0x02286003020075a7 */ /* 0x001064000802017f */
[----:B-1----:R-:W-:Y:S05]  /*16680*/  @!P1 NANOSLEEP.SYNCS 0x989680 ;  /* 0x009896800000995d */ /* 0x002fea0003900000 */
[----:B------:R-:W1:Y:S02]  /*16690*/  @!P1 SYNCS.PHASECHK.TRANS64 P1, [R2+URZ+0x22860], R3 ;  /* 0x02286003020095a7 */ /* 0x000e64000802007f */
[----:B-1----:R-:W-:Y:S05]  /*166a0*/  @!P1 BRA `(.L_x_9106) ;  /* 0xfffffffc00f09947 */ /* 0x002fea000383ffff */
[----:B------:R-:W-:Y:S05]  /*166b0*/  BRA `(.L_x_9158) ;  /* 0xffffffdc00647947 */ /* 0x000fea000383ffff */
.L_x_9111:
[----:B---3--:R3:W4:Y:S02]  /*166c0*/  SYNCS.PHASECHK.TRANS64.TRYWAIT P0, [R2+URZ+0x22840], R3 ;  /* 0x02284003020075a7 */ /* 0x008724000800017f */
[----:B----4-:R-:W-:Y:S05]  /*166d0*/  @!P0 NANOSLEEP.SYNCS 0x989680 ;  /* 0x009896800000895d */ /* 0x010fea0003900000 */
[----:B------:R-:W4:Y:S02]  /*166e0*/  @!P0 SYNCS.PHASECHK.TRANS64 P0, [R2+URZ+0x22840], R3 ;  /* 0x02284003020085a7 */ /* 0x000f24000800007f */
[----:B----4-:R-:W-:Y:S05]  /*166f0*/  @!P0 BRA `(.L_x_9111) ;  /* 0xfffffffc00f08947 */ /* 0x010fea000383ffff */
[----:B------:R-:W-:Y:S05]  /*16700*/  BRA `(.L_x_9159) ;  /* 0xffffffe000947947 */ /* 0x000fea000383ffff */
.L_x_9113:
[----:B0-----:R0:W1:Y:S02]  /*16710*/  SYNCS.PHASECHK.TRANS64.TRYWAIT P1, [R2+URZ+0x22860], R3 ;  /* 0x02286003020075a7 */ /* 0x001064000802017f */
[----:B-1----:R-:W-:Y:S05]  /*16720*/  @!P1 NANOSLEEP.SYNCS 0x989680 ;  /* 0x009896800000995d */ /* 0x002fea0003900000 */
[----:B------:R-:W1:Y:S02]  /*16730*/  @!P1 SYNCS.PHASECHK.TRANS64 P1, [R2+URZ+0x22860], R3 ;  /* 0x02286003020095a7 */ /* 0x000e64000802007f */
[----:B-1----:R-:W-:Y:S05]  /*16740*/  @!P1 BRA `(.L_x_9113) ;  /* 0xfffffffc00f09947 */ /* 0x002fea000383ffff */
[----:B------:R-:W-:Y:S05]  /*16750*/  BRA `(.L_x_9160) ;  /* 0xffffffe400047947 */ /* 0x000fea000383ffff */
.L_x_9118:
        /* <DEDUP_REMOVED lines=8> */
.L_x_9162:
[----:B------:R-:W-:Y:S05]  /*167e0*/  BSYNC B0 ;  /* 0x0000000000007941 */ /* 0x000fea0003800000 */
.L_x_9161:
        /* <DEDUP_REMOVED lines=8> */
.L_x_9163:
[----:B------:R-:W-:Y:S01]  /*16870*/  IMAD.MOV.U32 R7, RZ, RZ, R14 ;  /* 0x000000ffff077224 */ /* 0x000fe200078e000e */
[----:B------:R-:W-:Y:S06]  /*16880*/  BRA `(.L_x_9164) ;  /* 0xffffffe400f87947 */ /* 0x000fec000383ffff */
.L_x_9121:
        /* <DEDUP_REMOVED lines=8> */
.L_x_9166:
[----:B------:R-:W-:Y:S05]  /*16910*/  BSYNC B0 ;  /* 0x0000000000007941 */ /* 0x000fea0003800000 */
.L_x_9165:
        /* <DEDUP_REMOVED lines=10> */
.L_x_9167:
        /* <DEDUP_REMOVED lines=8> */
.L_x_9168:
        /* <DEDUP_REMOVED lines=8> */
.L_x_9169:
        /* <DEDUP_REMOVED lines=8> */
.L_x_9170:
        /* <DEDUP_REMOVED lines=8> */
.L_x_9171:
[----:B------:R-:W-:Y:S05]  /*16bc0*/  BRA `(.L_x_9172) ;  /* 0xffffffe400bc7947 */ /* 0x000fea000383ffff */
.L_x_9126:
[----:B------:R-:W-:Y:S01]  /*16bd0*/  BSSY B0, `(.L_x_9173) ;  /* 0x0000008000007945 */ /* 0x000fe20003800000 */
[----:B-----5:R-:W-:Y:S02]  /*16be0*/  IMAD.MOV.U32 R13, RZ, RZ, R17 ;  /* 0x000000ffff0d7224 */ /* 0x020fe400078e0011 */
[----:B------:R-:W-:Y:S02]  /*16bf0*/  IMAD.MOV.U32 R12, RZ, RZ, 0x1 ;  /* 0x00000001ff0c7424 */ /* 0x000fe400078e00ff */
[----:B------:R-:W-:Y:S02]  /*16c00*/  IMAD.MOV.U32 R11, RZ, RZ, RZ ;  /* 0x000000ffff0b7224 */ /* 0x000fe400078e00ff */
[----:B------:R-:W-:-:S07]  /*16c10*/  IMAD.MOV.U32 R15, RZ, RZ, -0x1 ;  /* 0xffffffffff0f7424 */ /* 0x000fce00078e00ff */
[----:B0--3--:R-:W-:Y:S05]  /*16c20*/  WARPSYNC.COLLECTIVE R15, `(.L_x_9174) ;  /* 0x000000000f087348 */ /* 0x009fea0003c00000 */
[----:B------:R1:W2:Y:S02]  /*16c30*/  SHFL.UP P6, R14, R13, R12, R11 ;  /* 0x0400000c0d0e7389 */ /* 0x0002a400000c000b */
[----:B0123--:R-:W-:Y:S01]  /*16c40*/  ENDCOLLECTIVE ;  /* 0x000000000000791b */ /* 0x00ffe20003800000 */
.L_x_9174:
[----:B------:R-:W-:Y:S05]  /*16c50*/  BSYNC B0 ;  /* 0x0000000000007941 */ /* 0x000fea0003800000 */
.L_x_9173:
        /* <DEDUP_REMOVED lines=10> */
.L_x_9175:
        /* <DEDUP_REMOVED lines=8> */
.L_x_9176:
        /* <DEDUP_REMOVED lines=8> */
.L_x_9177:
        /* <DEDUP_REMOVED lines=8> */
.L_x_9178:
        /* <DEDUP_REMOVED lines=8> */
.L_x_9179:
[----:B------:R-:W-:Y:S05]  /*16f00*/  BRA `(.L_x_9180) ;  /* 0xffffffe400a07947 */ /* 0x000fea000383ffff */
.L_x_9128:
[----:B------:R-:W-:Y:S01]  /*16f10*/  BSSY B0, `(.L_x_9181) ;  /* 0x0000006000007945 */ /* 0x000fe20003800000 */
[----:B------:R-:W-:Y:S01]  /*16f20*/  PLOP3.LUT P6, PT, P6, PT, PT, 0x8, 0x0 ;  /* 0x000000000000781c */ /* 0x000fe200037ce170 */
[----:B------:R-:W-:-:S12]  /*16f30*/  IMAD.MOV.U32 R15, RZ, RZ, -0x1 ;  /* 0xffffffffff0f7424 */ /* 0x000fd800078e00ff */
[----:B0-----:R-:W-:Y:S05]  /*16f40*/  WARPSYNC.COLLECTIVE R15, `(.L_x_9182) ;  /* 0x000000000f087348 */ /* 0x001fea0003c00000 */
[----:B------:R-:W-:Y:S01]  /*16f50*/  VOTE.ANY R14, PT, P6 ;  /* 0x00000000000e7806 */ /* 0x000fe200030e0100 */
[----:B0-----:R-:W-:Y:S06]  /*16f60*/  ENDCOLLECTIVE ;  /* 0x000000000000791b */ /* 0x001fec0003800000 */
.L_x_9182:
[----:B------:R-:W-:Y:S05]  /*16f70*/  BSYNC B0 ;  /* 0x0000000000007941 */ /* 0x000fea0003800000 */
.L_x_9181:
        /* <DEDUP_REMOVED lines=9> */
.L_x_9183:
[----:B------:R-:W-:Y:S01]  /*17010*/  IMAD.MOV.U32 R17, RZ, RZ, R14 ;  /* 0x000000ffff117224 */ /* 0x000fe200078e000e */
[----:B------:R-:W-:Y:S06]  /*17020*/  BRA `(.L_x_9184) ;  /* 0xffffffe400907947 */ /* 0x000fec000383ffff */
.L_x_9130:
[----:B------:R-:W-:Y:S01]  /*17030*/  BSSY B0, `(.L_x_9185) ;  /* 0x0000007000007945 */ /* 0x000fe20003800000 */
[----:B------:R-:W-:Y:S02]  /*17040*/  IMAD.MOV.U32 R13, RZ, RZ, R2 ;  /* 0x000000ffff0d7224 */ /* 0x000fe400078e0002 */
[----:B------:R-:W-:Y:S02]  /*17050*/  IMAD.MOV.U32 R11, RZ, RZ, 0x1f ;  /* 0x0000001fff0b7424 */ /* 0x000fe400078e00ff */
[----:B------:R-:W-:-:S07]  /*17060*/  IMAD.MOV.U32 R15, RZ, RZ, -0x1 ;  /* 0xffffffffff0f7424 */ /* 0x000fce00078e00ff */
[----:B012---:R-:W-:Y:S05]  /*17070*/  WARPSYNC.COLLECTIVE R15, `(.L_x_9186) ;  /* 0x000000000f087348 */ /* 0x007fea0003c00000 */
[----:B------:R3:W4:Y:S02]  /*17080*/  SHFL.IDX P6, R14, R13, R12, R11 ;  /* 0x0000000c0d0e7389 */ /* 0x00072400000c000b */
[----:B01234-:R-:W-:Y:S01]  /*17090*/  ENDCOLLECTIVE ;  /* 0x000000000000791b */ /* 0x01ffe20003800000 */
.L_x_9186:
[----:B------:R-:W-:Y:S05]  /*170a0*/  BSYNC B0 ;  /* 0x0000000000007941 */ /* 0x000fea0003800000 */
.L_x_9185:
[----:B------:R-:W-:Y:S01]  /*170b0*/  IMAD.MOV.U32 R7, RZ, RZ, R14 ;  /* 0x000000ffff077224 */ /* 0x000fe200078e000e */
[----:B------:R-:W-:Y:S06]  /*170c0*/  BRA `(.L_x_9129) ;  /* 0xffffffe400847947 */ /* 0x000fec000383ffff */
.L_x_9134:
[----:B-1----:R1:W2:Y:S02]  /*170d0*/  SYNCS.PHASECHK.TRANS64.TRYWAIT P0, [R0+URZ+0x22820], R3 ;  /* 0x02282003000075a7 */ /* 0x0022a4000800017f */
[----:B--2---:R-:W-:Y:S05]  /*170e0*/  @!P0 NANOSLEEP.SYNCS 0x989680 ;  /* 0x009896800000895d */ /* 0x004fea0003900000 */
[----:B------:R-:W2:Y:S02]  /*170f0*/  @!P0 SYNCS.PHASECHK.TRANS64 P0, [R0+URZ+0x22820], R3 ;  /* 0x02282003000085a7 */ /* 0x000ea4000800007f */
[----:B--2---:R-:W-:Y:S05]  /*17100*/  @!P0 BRA `(.L_x_9134) ;  /* 0xfffffffc00f08947 */ /* 0x004fea000383ffff */
[----:B------:R-:W-:Y:S05]  /*17110*/  BRA `(.L_x_9187) ;  /* 0xffffffe800f87947 */ /* 0x000fea000383ffff */
.L_x_9135:
        /* <DEDUP_REMOVED lines=11> */
.L_x_9189:
[----:B------:R-:W-:Y:S05]  /*171d0*/  BSYNC B0 ;  /* 0x0000000000007941 */ /* 0x000fea0003800000 */
.L_x_9188:
[----:B------:R-:W-:Y:S05]  /*171e0*/  BRA `(.L_x_9190) ;  /* 0xffffffe800e07947 */ /* 0x000fea000383ffff */
.L_x_9138:
[----:B------:R-:W-:Y:S01]  /*171f0*/  BSSY B1, `(.L_x_9191) ;  /* 0x0000006000017945 */ /* 0x000fe20003800000 */
[----:B------:R-:W-:-:S07]  /*17200*/  IMAD.MOV.U32 R15, RZ, RZ, -0x1 ;  /* 0xffffffffff0f7424 */ /* 0x000fce00078e00ff */
[----:B012---:R-:W-:Y:S05]  /*17210*/  WARPSYNC.COLLECTIVE R15, `(.L_x_9192) ;  /* 0x000000000f0c7348 */ /* 0x007fea0003c00000 */
[----:B------:R-:W-:Y:S02]  /*17220*/  ELECT P6, UR62, PT ;  /* 0x00000000003e782f */ /* 0x000fe400038c0000 */
[----:B------:R-:W-:Y:S01]  /*17230*/  MOV R14, UR62 ;  /* 0x0000003e000e7c02 */ /* 0x000fe20008000f00 */
[----:B012---:R-:W-:Y:S10]  /*17240*/  ENDCOLLECTIVE ;  /* 0x000000000000791b */ /* 0x007ff40003800000 */
.L_x_9192:
[----:B------:R-:W-:Y:S05]  /*17250*/  BSYNC B1 ;  /* 0x0000000000017941 */ /* 0x000fea0003800000 */
.L_x_9191:
[----:B------:R-:W-:Y:S05]  /*17260*/  BRA `(.L_x_9193) ;  /* 0xffffffe800d87947 */ /* 0x000fea000383ffff */
.L_x_9140:
[----:B-1----:R1:W2:Y:S02]  /*17270*/  SYNCS.PHASECHK.TRANS64.TRYWAIT P0, [R6+URZ], R5 ;  /* 0x00000005060075a7 */ /* 0x0022a4000800017f */
[----:B--2---:R-:W-:Y:S05]  /*17280*/  @!P0 NANOSLEEP.SYNCS 0x989680 ;  /* 0x009896800000895d */ /* 0x004fea0003900000 */
[----:B------:R-:W2:Y:S02]  /*17290*/  @!P0 SYNCS.PHASECHK.TRANS64 P0, [R6+URZ], R5 ;  /* 0x00000005060085a7 */ /* 0x000ea4000800007f */
[----:B--2---:R-:W-:Y:S05]  /*172a0*/  @!P0 BRA `(.L_x_9140) ;  /* 0xfffffffc00f08947 */ /* 0x004fea000383ffff */
[----:B------:R-:W-:Y:S05]  /*172b0*/  BRA `(.L_x_9194) ;  /* 0xffffffec00147947 */ /* 0x000fea000383ffff */
.L_x_9141:
[----:B--2---:R2:W3:Y:S02]  /*172c0*/  SYNCS.PHASECHK.TRANS64.TRYWAIT P0, [R7+URZ], R2 ;  /* 0x00000002070075a7 */ /* 0x0044e4000800017f */
[----:B---3--:R-:W-:Y:S05]  /*172d0*/  @!P0 NANOSLEEP.SYNCS 0x989680 ;  /* 0x009896800000895d */ /* 0x008fea0003900000 */
[----:B------:R-:W3:Y:S02]  /*172e0*/  @!P0 SYNCS.PHASECHK.TRANS64 P0, [R7+URZ], R2 ;  /* 0x00000002070085a7 */ /* 0x000ee4000800007f */
[----:B---3--:R-:W-:Y:S05]  /*172f0*/  @!P0 BRA `(.L_x_9141) ;  /* 0xfffffffc00f08947 */ /* 0x008fea000383ffff */
[----:B------:R-:W-:Y:S05]  /*17300*/  BRA `(.L_x_9195) ;  /* 0xffffffec00087947 */ /* 0x000fea000383ffff */
.L_x_9143:
[----:B---3--:R3:W4:Y:S02]  /*17310*/  SYNCS.PHASECHK.TRANS64.TRYWAIT P0, [R4+URZ], R5 ;  /* 0x00000005040075a7 */ /* 0x008724000800017f */
[----:B----4-:R-:W-:Y:S05]  /*17320*/  @!P0 NANOSLEEP.SYNCS 0x989680 ;  /* 0x009896800000895d */ /* 0x010fea0003900000 */
[----:B------:R-:W4:Y:S02]  /*17330*/  @!P0 SYNCS.PHASECHK.TRANS64 P0, [R4+URZ], R5 ;  /* 0x00000005040085a7 */ /* 0x000f24000800007f */
[----:B----4-:R-:W-:Y:S05]  /*17340*/  @!P0 BRA `(.L_x_9143) ;  /* 0xfffffffc00f08947 */ /* 0x010fea000383ffff */
[----:B------:R-:W-:Y:S05]  /*17350*/  BRA `(.L_x_9196) ;  /* 0xffffffec00107947 */ /* 0x000fea000383ffff */
.L_x_9197:
        /* <DEDUP_REMOVED lines=10> */
.L_x_11968:


//--------------------- .text._ZN7cutlass13device_kernelIN5flash11enable_sm90INS1_16FlashAttnFwdSm90INS1_25CollectiveMainloopFwdSm90ILi2EN4cute5tupleIJNS5_1CILi1EEES8_S8_EEENS6_IJNS7_ILi128EEENS7_ILi96EEENS7_ILi64EEEEEELi256ENS_6half_tEfNS_4arch4Sm90ELb0ELb1ELb1ELb1ELb0ELb1ELb0ELb1ELb0ELb0ELb0ELb0EEENS1_21CollectiveEpilogueFwdINS6_IJSA_NS7_ILi256EEESB_EEES9_SE_SG_Li256ELb1ELb0ELb0ELb0EEENS1_36VarlenDynamicPersistentTileSchedulerILi128ELi96ELi256ELi32ELb0ELb0ELb1ELb1ELb0ELb1EEEEEEEEEvNT_6ParamsE --------------------------
	.section	.text._ZN7cutlass13device_kernelIN5flash11enable_sm90INS1_16FlashAttnFwdSm90INS1_25CollectiveMainloopFwdSm90ILi2EN4cute5tupleIJNS5_1CILi1EEES8_S8_EEENS6_IJNS7_ILi128EEENS7_ILi96EEENS7_ILi64EEEEEELi256ENS_6half_tEfNS_4arch4Sm90ELb0ELb1ELb1ELb1ELb0ELb1ELb0ELb1ELb0ELb0ELb0ELb0EEENS1_21CollectiveEpilogueFwdINS6_IJSA_NS7_ILi256EEESB_EEES9_SE_SG_Li256ELb1ELb0ELb0ELb0EEENS1_36VarlenDynamicPersistentTileSchedulerILi128ELi96ELi256ELi32ELb0ELb0ELb1ELb1ELb0ELb1EEEEEEEEEvNT_6ParamsE,"ax",@progbits
	.align	128
.text._ZN7cutlass13device_kernelIN5flash11enable_sm90INS1_16FlashAttnFwdSm90INS1_25CollectiveMainloopFwdSm90ILi2EN4cute5tupleIJNS5_1CILi1EEES8_S8_EEENS6_IJNS7_ILi128EEENS7_ILi96EEENS7_ILi64EEEEEELi256ENS_6half_tEfNS_4arch4Sm90ELb0ELb1ELb1ELb1ELb0ELb1ELb0ELb1ELb0ELb0ELb0ELb0EEENS1_21CollectiveEpilogueFwdINS6_IJSA_NS7_ILi256EEESB_EEES9_SE_SG_Li256ELb1ELb0ELb0ELb0EEENS1_36VarlenDynamicPersistentTileSchedulerILi128ELi96ELi256ELi32ELb0ELb0ELb1ELb1ELb0ELb1EEEEEEEEEvNT_6ParamsE:
        .type           _ZN7cutlass13device_kernelIN5flash11enable_sm90INS1_16FlashAttnFwdSm90INS1_25CollectiveMainloopFwdSm90ILi2EN4cute5tupleIJNS5_1CILi1EEES8_S8_EEENS6_IJNS7_ILi128EEENS7_ILi96EEENS7_ILi64EEEEEELi256ENS_6half_tEfNS_4arch4Sm90ELb0ELb1ELb1ELb1ELb0ELb1ELb0ELb1ELb0ELb0ELb0ELb0EEENS1_21CollectiveEpilogueFwdINS6_IJSA_NS7_ILi256EEESB_EEES9_SE_SG_Li256ELb1ELb0ELb0ELb0EEENS1_36VarlenDynamicPersistentTileSchedulerILi128ELi96ELi256ELi32ELb0ELb0ELb1ELb1ELb0ELb1EEEEEEEEEvNT_6ParamsE,@function
        .size           _ZN7cutlass13device_kernelIN5flash11enable_sm90INS1_16FlashAttnFwdSm90INS1_25CollectiveMainloopFwdSm90ILi2EN4cute5tupleIJNS5_1CILi1EEES8_S8_EEENS6_IJNS7_ILi128EEENS7_ILi96EEENS7_ILi64EEEEEELi256ENS_6half_tEfNS_4arch4Sm90ELb0ELb1ELb1ELb1ELb0ELb1ELb0ELb1ELb0ELb0ELb0ELb0EEENS1_21CollectiveEpilogueFwdINS6_IJSA_NS7_ILi256EEESB_EEES9_SE_SG_Li256ELb1ELb0ELb0ELb0EEENS1_36VarlenDynamicPersistentTileSchedulerILi128ELi96ELi256ELi32ELb0ELb0ELb1ELb1ELb0ELb1EEEEEEEEEvNT_6ParamsE,(.L_x_11969 - _ZN7cutlass13device_kernelIN5flash11enable_sm90INS1_16FlashAttnFwdSm90INS1_25CollectiveMainloopFwdSm90ILi2EN4cute5tupleIJNS5_1CILi1EEES8_S8_EEENS6_IJNS7_ILi128EEENS7_ILi96EEENS7_ILi64EEEEEELi256ENS_6half_tEfNS_4arch4Sm90ELb0ELb1ELb1ELb1ELb0ELb1ELb0ELb1ELb0ELb0ELb0ELb0EEENS1_21CollectiveEpilogueFwdINS6_IJSA_NS7_ILi256EEESB_EEES9_SE_SG_Li256ELb1ELb0ELb0ELb0EEENS1_36VarlenDynamicPersistentTileSchedulerILi128ELi96ELi256ELi32ELb0ELb0ELb1ELb1ELb0ELb1EEEEEEEEEvNT_6ParamsE)
        .other          _ZN7cutlass13device_kernelIN5flash11enable_sm90INS1_16FlashAttnFwdSm90INS1_25CollectiveMainloopFwdSm90ILi2EN4cute5tupleIJNS5_1CILi1EEES8_S8_EEENS6_IJNS7_ILi128EEENS7_ILi96EEENS7_ILi64EEEEEELi256ENS_6half_tEfNS_4arch4Sm90ELb0ELb1ELb1ELb1ELb0ELb1ELb0ELb1ELb0ELb0ELb0ELb0EEENS1_21CollectiveEpilogueFwdINS6_IJSA_NS7_ILi256EEESB_EEES9_SE_SG_Li256ELb1ELb0ELb0ELb0EEENS1_36VarlenDynamicPersistentTileSchedulerILi128ELi96ELi256ELi32ELb0ELb0ELb1ELb1ELb0ELb1EEEEEEEEEvNT_6ParamsE,@"STO_CUDA_ENTRY STV_DEFAULT"
_ZN7cutlass13device_kernelIN5flash11enable_sm90INS1_16FlashAttnFwdSm90INS1_25CollectiveMainloopFwdSm90ILi2EN4cute5tupleIJNS5_1CILi1EEES8_S8_EEENS6_IJNS7_ILi128EEENS7_ILi96EEENS7_ILi64EEEEEELi256ENS_6half_tEfNS_4arch4Sm90ELb0ELb1ELb1ELb1ELb0ELb1ELb0ELb1ELb0ELb0ELb0ELb0EEENS1_21CollectiveEpilogueFwdINS6_IJSA_NS7_ILi256EEESB_EEES9_SE_SG_Li256ELb1ELb0ELb0ELb0EEENS1_36VarlenDynamicPersistentTileSchedulerILi128ELi96ELi256ELi32ELb0ELb0ELb1ELb1ELb0ELb1EEEEEEEEEvNT_6ParamsE:
        /* <DEDUP_REMOVED lines=26> */
.L_x_9199:
[----:B------:R-:W-:Y:S05]  /*01a0*/  BSYNC B0 ;  /* 0x0000000000007941 */ /* 0x000fea0003800000 */
.L_x_9198:
[----:B------:R-:W-:Y:S01]  /*01b0*/  VOTEU.ANY UP0, P0 ;  /* 0x00000000003f7886 */ /* 0x000fe20000000100 */
[----:B------:R-:W0:Y:S01]  /*01c0*/  SHFL.IDX PT, R2, R0, RZ, 0x1f ;  /* 0x00001fff00027589 */ /* 0x000e2200000e0000 */
[----:B------:R-:W-:Y:S01]  /*01d0*/  UMOV UR4, 0x1 ;  /* 0x0000000100047882 */ /* 0x000fe20000000000 */
[----:B------:R-:W-:Y:S01]  /*01e0*/  UMOV UR7, 0x100 ;  /* 0x0000010000077882 */ /* 0x000fe20000000000 */
[----:B------:R-:W-:Y:S01]  /*01f0*/  SHF.R.U32.HI R4, RZ, 0x7, R3 ;  /* 0x00000007ff047819 */ /* 0x000fe20000011603 */
[----:B------:R-:W1:Y:S01]  /*0200*/  @UP0 S2UR UR8, SR_CgaCtaId ;  /* 0x00000000000809c3 */ /* 0x000e620000008800 */
[----:B------:R-:W-:Y:S01]  /*0210*/  @UP0 UMOV UR6, 0x400 ;  /* 0x0000040000060882 */ /* 0x000fe20000000000 */
[----:B------:R-:W-:-:S04]  /*0220*/  @UP0 UIADD3 UR4, -UR4, 0x100000, URZ ;  /* 0x0010000004040890 */ /* 0x000fc8000fffe13f */
[----:B------:R-:W-:Y:S02]  /*0230*/  @UP0 USHF.L.U32 UR5, UR4, 0xb, URZ ;  /* 0x0000000b04050899 */ /* 0x000fe4000800063f */
[----:B------:R-:W-:Y:S01]  /*0240*/  @UP0 USHF.L.U32 UR4, UR4, 0x1, URZ ;  /* 0x0000000104040899 */ /* 0x000fe2000800063f */
[----:B------:R-:W-:Y:S01]  /*0250*/  VOTEU.ANY UP1, P0 ;  /* 0x00000000003f7886 */ /* 0x000fe20000020100 */
[----:B0-----:R-:W-:Y:S02]  /*0260*/  ISETP.NE.AND P1, PT, R2, RZ, PT ;  /* 0x000000ff0200720c */ /* 0x001fe40003f25270 */
[----:B------:R0:W2:Y:S01]  /*0270*/  SHFL.IDX PT, R2, R4, RZ, 0x1f ;  /* 0x00001fff04027589 */ /* 0x0000a200000e0000 */
[----:B-1----:R-:W-:Y:S02]  /*0280*/  @UP0 ULEA UR8, UR8, UR6, 0x18 ;  /* 0x0000000608080291 */ /* 0x002fe4000f8ec03f */
[----:B------:R-:W-:-:S04]  /*0290*/  @UP0 UIADD3 UR6, -UR7, 0x100000, URZ ;  /* 0x0010000007060890 */ /* 0x000fc8000fffe13f */
[----:B------:R-:W-:Y:S02]  /*02a0*/  @UP0 USHF.L.U32 UR7, UR6, 0xb, URZ ;  /* 0x0000000b06070899 */ /* 0x000fe4000800063f */
[----:B------:R-:W-:Y:S01]  /*02b0*/  @UP0 USHF.L.U32 UR6, UR6, 0x1, URZ ;  /* 0x0000000106060899 */ /* 0x000fe2000800063f */
[----:B------:R-:W-:Y:S01]  /*02c0*/  VOTEU.ANY UP0, P0 ;  /* 0x00000000003f7886 */ /* 0x000fe20000000100 */
[----:B------:R-:W1:Y:S04]  /*02d0*/  FENCE.VIEW.ASYNC.S ;  /* 0x00000000000073c6 */ /* 0x000e680000000000 */
[----:B-1----:R0:W1:Y:S06]  /*02e0*/  @UP0 SYNCS.EXCH.64 URZ, [UR8+0x22800], UR4 ;  /* 0x02280004083f05b2 */ /* 0x00206c0008000100 */
[----:B------:R0:W3:Y:S02]  /*02f0*/  @UP1 SYNCS.EXCH.64 URZ, [UR8+0x22820], UR6 ;  /* 0x02282006083f15b2 */ /* 0x0000e40008000100 */
[----:B0-----:R-:W-:Y:S05]  /*0300*/  @P1 BRA `(.L_x_9200) ;  /* 0x0000000000481947 */ /* 0x001fea0003800000 */
[----:B------:R-:W0:Y:S01]  /*0310*/  S2UR UR5, SR_CgaCtaId ;  /* 0x00000000000579c3 */ /* 0x000e220000008800 */
        /* <DEDUP_REMOVED lines=15> */
[----:B------:R0:W0:Y:S01]  /*0410*/  SYNCS.EXCH.64 URZ, [UR8+0x22848], UR4 ;  /* 0x02284804083f75b2 */ /* 0x0000220008000100 */
[----:B------:R-:W-:Y:S01]  /*0420*/  NOP ;  /* 0x0000000000007918 */ /* 0x000fe20000000000 */
.L_x_9200:
        /* <DEDUP_REMOVED lines=22> */
.L_x_9201:
        /* <DEDUP_REMOVED lines=18> */
.L_x_9202:
        /* <DEDUP_REMOVED lines=22> */
.L_x_9203:
        /* <DEDUP_REMOVED lines=22> */
.L_x_9204:
[----:B--2---:R-:W-:Y:S01]  /*0970*/  ISETP.NE.AND P0, PT, R2, RZ, PT ;  /* 0x000000ff0200720c */ /* 0x004fe20003f05270 */
[----:B------:R-:W-:Y:S01]  /*0980*/  IMAD.MOV.U32 R2, RZ, RZ, 0x1 ;  /* 0x00000001ff027424 */ /* 0x000fe200078e00ff */
[----:B------:R-:W-:Y:S01]  /*0990*/  NOP ;  /* 0x0000000000007918 */ /* 0x000fe20000000000 */
[----:B------:R-:W-:Y:S01]  /*09a0*/  ULDC.64 UR52, c[0x0][0x208] ;  /* 0x0000820000347ab9 */ /* 0x000fe20000000a00 */
[----:B------:R-:W-:Y:S02]  /*09b0*/  BSSY B7, `(.L_x_9205) ;  /* 0x0001e24000077945 */ /* 0x000fe40003800000 */
[----:B------:R-:W-:-:S05]  /*09c0*/  SEL R2, R2, 0x2, !P0 ;  /* 0x0000000202027807 */ /* 0x000fca0004000000 */
[----:B------:R2:W-:Y:S01]  /*09d0*/  STL [R1+0x2c], R2 ;  /* 0x00002c0201007387 */ /* 0x0005e20000100800 */
[----:B01-34-:R-:W-:Y:S06]  /*09e0*/  BAR.SYNC.DEFER_BLOCKING 0x0 ;  /* 0x0000000000007b1d */ /* 0x01bfec0000010000 */
[----:B------:R-:W-:Y:S05]  /*09f0*/  @!P0 BRA `(.L_x_9206) ;  /* 0x0000018000448947 */ /* 0x000fea0003800000 */
.L_x_9207:
[----:B------:R-:W-:-:S08]  /*0a00*/  NOP ;  /* 0x0000000000007918 */ /* 0x000fd00000000000 */
[----:B------:R-:W0:Y:S02]  /*0a10*/  USETMAXREG.TRY_ALLOC.CTAPOOL UP0, 0xf0 ;  /* 0x000000f0000079c8 */ /* 0x000e240008000600 */
[----:B0-----:R-:W-:-:S13]  /*0a20*/  PLOP3.LUT P0, PT, PT, PT, UP0, 0x80, 0x0 ;  /* 0x000000000000781c */ /* 0x001fda0003f0f008 */
[----:B------:R-:W-:Y:S05]  /*0a30*/  @!P0 BRA `(.L_x_9207) ;  /* 0xfffffffc00f08947 */ /* 0x000fea000383ffff */
[----:B------:R-:W-:Y:S01]  /*0a40*/  SHF.R.U32.HI R0, RZ, 0x7, R3 ;  /* 0x00000007ff007819 */ /* 0x000fe20000011603 */
[----:B------:R-:W0:Y:S08]  /*0a50*/  S2UR UR5, SR_CgaCtaId ;  /* 0x00000000000579c3 */ /* 0x000e300000008800 */
[----:B------:R-:W-:Y:S06]  /*0a60*/  BAR.ARV 0x8, 0x120 ;  /* 0x0204800000007b1d */ /* 0x000fec0000002000 */
[----:B------:R-:W-:Y:S01]  /*0a70*/  ISETP.NE.AND P0, PT, R0, 0x1, PT ;  /* 0x000000010000780c */ /* 0x000fe20003f05270 */
[----:B------:R-:W-:Y:S01]  /*0a80*/  UMOV UR4, 0x400 ;  /* 0x0000040000047882 */ /* 0x000fe20000000000 */
[----:B--2---:R-:W-:-:S11]  /*0a90*/  LOP3.LUT R2, R2, 0xffdfffff, RZ, 0xc0, !PT ;  /* 0xffdfffff02027812 */ /* 0x004fd600078ec0ff */
[----:B------:R-:W-:Y:S06]  /*0aa0*/  @!P0 BAR.ARV 0x9, 0x100 ;  /* 0x0244000000008b1d */ /* 0x000fec0000002000 */
[----:B0-----:R-:W-:Y:S01]  /*0ab0*/  ULEA UR4, UR5, UR4, 0x18 ;  /* 0x0000000405047291 */ /* 0x001fe2000f8ec03f */
[----:B------:R-:W-:Y:S01]  /*0ac0*/  @P0 LOP3.LUT R2, R2, 0x200000, RZ, 0xfc, !PT ;  /* 0x0020000002020812 */ /* 0x000fe200078efcff */
[----:B------:R-:W-:Y:S04]  /*0ad0*/  BAR.SYNC.DEFER_BLOCKING 0x5, 0x120 ;  /* 0x0144800000007b1d */ /* 0x000fe80000010000 */
[----:B------:R-:W-:-:S02]  /*0ae0*/  IMAD.U32 R17, RZ, RZ, UR4 ;  /* 0x00000004ff117e24 */ /* 0x000fc4000f8e00ff */
[----:B------:R-:W-:-:S03]  /*0af0*/  ULDC UR4, c[0x0][0xc14] ;  /* 0x0003050000047ab9 */ /* 0x000fc60000000800 */
[----:B------:R-:W0:Y:S01]  /*0b00*/  LDS.128 R208, [R17+0x228d0] ;  /* 0x0228d00011d07984 */ /* 0x000e220000000c00 */
[----:B------:R-:W-:Y:S06]  /*0b10*/  BAR.ARV 0x4, 0x120 ;  /* 0x0104800000007b1d */ /* 0x000fec0000002000 */
[----:B0-----:R-:W-:-:S13]  /*0b20*/  ISETP.GE.AND P0, PT, R211, UR4, PT ;  /* 0x00000004d3007c0c */ /* 0x001fda000bf06270 */
[----:B------:R-:W-:Y:S05]  /*0b30*/  @P0 BRA `(.L_x_9208) ;  /* 0x000001e0002c0947 */ /* 0x000fea0003800000 */
[----:B------:R-:W2:Y:S01]  /*0b40*/  LDL.LU R13, [R1+0x2c] ;  /* 0x00002c00010d7983 */ /* 0x000ea20000300800 */
[----:B------:R-:W-:Y:S02]  /*0b50*/  VIADD R12, R3, 0xffffff80 ;  /* 0xffffff80030c7836 */ /* 0x000fe40000000000 */
[----:B------:R-:W-:Y:S02]  /*0b60*/  IMAD.MOV.U32 R233, RZ, RZ, RZ ;  /* 0x000000ffffe97224 */ /* 0x000fe400078e00ff */
[----:B------:R-:W-:Y:S01]  /*0b70*/  IMAD.MOV.U32 R22, RZ, RZ, RZ ;  /* 0x000000ffff167224 */ /* 0x000fe200078e00ff */
[----:B------:R-:W-:Y:S01]  /*0b80*/  SHF.R.S32.HI R0, RZ, 0x1f, R12 ;  /* 0x0000001fff007819 */ /* 0x000fe2000001140c */
[----:B------:R-:W-:Y:S02]  /*0b90*/  IMAD.MOV.U32 R203, RZ, RZ, RZ ;  /* 0x000000ffffcb7224 */ /* 0x000fe400078e00ff */
[----:B------:R-:W-:Y:S01]  /*0ba0*/  IMAD.MOV.U32 R200, RZ, RZ, RZ ;  /* 0x000000ffffc87224 */ /* 0x000fe200078e00ff */
[CC--:B------:R-:W-:Y:S01]  /*0bb0*/  LEA.HI R3, R0.reuse, R12.reuse, RZ, 0x7 ;  /* 0x0000000c00037211 */ /* 0x0c0fe200078f38ff */
[----:B------:R-:W-:Y:S01]  /*0bc0*/  IMAD.MOV.U32 R16, RZ, RZ, RZ ;  /* 0x000000ffff107224 */ /* 0x000fe200078e00ff */
[----:B------:R-:W-:-:S02]  /*0bd0*/  LEA.HI R220, R0, R12, RZ, 0x5 ;  /* 0x0000000c00dc7211 */ /* 0x000fc400078f28ff */
        /* <DEDUP_REMOVED lines=14> */
[----:B------:R-:W-:Y:S02]  /*0cc0*/  LEA.HI R4, R0, R12, RZ, 0x4 ;  /* 0x0000000c00047211 */ /* 0x000fe400078f20ff */
[----:B------:R-:W-:Y:S02]  /*0cd0*/  LOP3.LUT R10, R7, 0xfffffff8, RZ, 0xc0, !PT ;  /* 0xfffffff8070a7812 */ /* 0x000fe400078ec0ff */
[----:B------:R-:W-:Y:S02]  /*0ce0*/  SHF.R.S32.HI R7, RZ, 0x4, R4 ;  /* 0x00000004ff077819 */ /* 0x000fe40000011404 */
[----:B------:R-:W-:Y:S01]  /*0cf0*/  LOP3.LUT R8, R8, 0x7ffffffc, RZ, 0xc0, !PT ;  /* 0x7ffffffc08087812 */ /* 0x000fe200078ec0ff */
[----:B------:R-:W-:Y:S01]  /*0d00*/  IMAD.IADD R9, R5, 0x1, -R10 ;  /* 0x0000000105097824 */ /* 0x000fe200078e0a0a */
[----:B------:R-:W-:-:S02]  /*0d10*/  LOP3.LUT R5, R4, 0x3fffff0, RZ, 0xc0, !PT ;  /* 0x03fffff004057812 */ /* 0x000fc400078ec0ff */
[----:B------:R-:W-:Y:S01]  /*0d20*/  LEA.HI R4, R4, R7, RZ, 0x1 ;  /* 0x0000000704047211 */ /* 0x000fe200078f08ff */
[----:B------:R-:W-:Y:S01]  /*0d30*/  IMAD R6, R6, 0x10, R9 ;  /* 0x0000001006067824 */ /* 0x000fe200078e0209 */
[----:B------:R-:W-:Y:S01]  /*0d40*/  IADD3 R8, R11, -R8, RZ ;  /* 0x800000080b087210 */ /* 0x000fe20007ffe0ff */
[----:B------:R-:W-:Y:S01]  /*0d50*/  IMAD.IADD R5, R12, 0x1, -R5 ;  /* 0x000000010c057824 */ /* 0x000fe200078e0a05 */
[----:B------:R-:W-:Y:S02]  /*0d60*/  LOP3.LUT R4, R4, 0x1ffffffe, RZ, 0xc0, !PT ;  /* 0x1ffffffe04047812 */ /* 0x000fe400078ec0ff */
[----:B------:R-:W-:Y:S01]  /*0d70*/  LEA R3, R3, R6, 0x6 ;  /* 0x0000000603037211 */ /* 0x000fe200078e30ff */
[----:B------:R-:W-:Y:S02]  /*0d80*/  IMAD R5, R220, 0x10, R5 ;  /* 0x00000010dc057824 */ /* 0x000fe400078e0205 */
[----:B------:R-:W-:Y:S02]  /*0d90*/  IMAD.IADD R4, R7, 0x1, -R4 ;  /* 0x0000000107047824 */ /* 0x000fe400078e0a04 */
[----:B------:R0:W-:Y:S01]  /*0da0*/  STL [R1+0xc], R3 ;  /* 0x00000c0301007387 */ /* 0x0001e20000100800 */
[----:B------:R-:W-:-:S02]  /*0db0*/  IMAD.SHL.U32 R201, R8, 0x2, RZ ;  /* 0x0000000208c97824 */ /* 0x000fc400078e00ff */
[----:B------:R-:W-:Y:S01]  /*0dc0*/  IMAD R5, R5, 0x8, R4 ;  /* 0x0000000805057824 */ /* 0x000fe200078e0204 */
[CC--:B0-----:R-:W-:Y:S02]  /*0dd0*/  LEA.HI R3, R0.reuse, R12.reuse, RZ, 0x2 ;  /* 0x0000000c00037211 */ /* 0x0c1fe400078f10ff */
[----:B------:R-:W-:Y:S02]  /*0de0*/  LEA.HI R0, R0, R12, RZ, 0x3 ;  /* 0x0000000c00007211 */ /* 0x000fe400078f18ff */
[--C-:B------:R-:W-:Y:S02]  /*0df0*/  SHF.R.S32.HI R23, RZ, 0x2, R3.reuse ;  /* 0x00000002ff177819 */ /* 0x100fe40000011403 */
[----:B------:R-:W-:Y:S02]  /*0e00*/  LOP3.LUT R237, R3, 0xfffffffc, RZ, 0xc0, !PT ;  /* 0xfffffffc03ed7812 */ /* 0x000fe400078ec0ff */
[----:B------:R-:W-:Y:S01]  /*0e10*/  SHF.R.S32.HI R4, RZ, 0x1f, R3 ;  /* 0x0000001fff047819 */ /* 0x000fe20000011403 */
[----:B------:R-:W-:Y:S01]  /*0e20*/  VIADD R232, R23, 0x40 ;  /* 0x0000004017e87836 */ /* 0x000fe20000000000 */
[----:B------:R-:W-:Y:S01]  /*0e30*/  SHF.R.S32.HI R216, RZ, 0x3, R0 ;  /* 0x00000003ffd87819 */ /* 0x000fe20000011400 */
[----:B------:R-:W-:Y:S01]  /*0e40*/  IMAD.IADD R237, R12, 0x1, -R237 ;  /* 0x000000010ced7824 */ /* 0x000fe200078e0aed */
[----:B------:R-:W-:Y:S01]  /*0e50*/  LOP3.LUT R0, R0, 0x1ffffff8, RZ, 0xc0, !PT ;  /* 0x1ffffff800007812 */ /* 0x000fe200078ec0ff */
[----:B------:R-:W-:Y:S01]  /*0e60*/  IMAD.SHL.U32 R218, R232, 0x40, RZ ;  /* 0x00000040e8da7824 */ /* 0x000fe200078e00ff */
[----:B------:R-:W-:Y:S01]  /*0e70*/  SHF.R.S32.HI R3, RZ, 0x1f, R232 ;  /* 0x0000001fff037819 */ /* 0x000fe200000114e8 */
[----:B------:R-:W-:Y:S01]  /*0e80*/  IMAD.SHL.U32 R18, R237, 0x8, RZ ;  /* 0x00000008ed127824 */ /* 0x000fe200078e00ff */
[----:B------:R-:W-:Y:S01]  /*0e90*/  LEA.HI R4, R4, R23, RZ, 0x3 ;  /* 0x0000001704047211 */ /* 0x000fe200078f18ff */
[----:B------:R-:W-:Y:S01]  /*0ea0*/  IMAD.IADD R0, R12, 0x1, -R0 ;  /* 0x000000010c007824 */ /* 0x000fe200078e0a00 */
[----:B------:R-:W-:-:S02]  /*0eb0*/  LEA.HI R3, R3, R232, RZ, 0x3 ;  /* 0x000000e803037211 */ /* 0x000fc400078f18ff */
[----:B------:R-:W-:Y:S01]  /*0ec0*/  LOP3.LUT R218, R218, 0x1c0, RZ, 0xc0, !PT ;  /* 0x000001c0dada7812 */ /* 0x000fe200078ec0ff */
[----:B------:R-:W-:Y:S01]  /*0ed0*/  IMAD.SHL.U32 R206, R0, 0x8, RZ ;  /* 0x0000000800ce7824 */ /* 0x000fe200078e00ff */
[----:B------:R-:W-:Y:S01]  /*0ee0*/  LOP3.LUT R4, R4, 0xfffffff8, RZ, 0xc0, !PT ;  /* 0xfffffff804047812 */ /* 0x000fe200078ec0ff */
[----:B------:R-:W-:Y:S01]  /*0ef0*/  IMAD.SHL.U32 R3, R3, 0x40, RZ ;  /* 0x0000004003037824 */ /* 0x000fe200078e00ff */
[----:B------:R-:W-:Y:S02]  /*0f00*/  SHF.R.U32.HI R7, RZ, 0x3, R218 ;  /* 0x00000003ff077819 */ /* 0x000fe400000116da */
[----:B------:R-:W-:Y:S01]  /*0f10*/  LOP3.LUT R6, R218, 0x38, R18, 0xf8, !PT ;  /* 0x00000038da067812 */ /* 0x000fe200078ef812 */
[----:B------:R-:W-:Y:S01]  /*0f20*/  IMAD.IADD R236, R23, 0x1, -R4 ;  /* 0x0000000117ec7824 */ /* 0x000fe200078e0a04 */
[----:B------:R-:W-:Y:S01]  /*0f30*/  LOP3.LUT R221, R3, 0xfffffe00, RZ, 0xc0, !PT ;  /* 0xfffffe0003dd7812 */ /* 0x000fe200078ec0ff */
[----:B------:R-:W-:Y:S01]  /*0f40*/  IMAD.SHL.U32 R3, R5, 0x8, RZ ;  /* 0x0000000805037824 */ /* 0x000fe200078e00ff */
[----:B------:R-:W-:-:S02]  /*0f50*/  SHF.R.S32.HI R234, RZ, 0x1f, R23 ;  /* 0x0000001fffea7819 */ /* 0x000fc40000011417 */
[----:B------:R-:W-:Y:S02]  /*0f60*/  LOP3.LUT R6, R221, R6, R7, 0xf6, !PT ;  /* 0x00000006dd067212 */ /* 0x000fe400078ef607 */
[----:B------:R0:W-:Y:S03]  /*0f70*/  STL [R1+0x14], R3 ;  /* 0x0000140301007387 */ /* 0x0001e60000100800 */
[----:B------:R-:W-:-:S05]  /*0f80*/  IMAD R0, R6, 0x2, R17 ;  /* 0x0000000206007824 */ /* 0x000fca00078e0211 */
[----:B------:R0:W-:Y:S02]  /*0f90*/  STL [R1+0x8], R0 ;  /* 0x0000080001007387 */ /* 0x0001e40000100800 */
[----:B0-2---:R-:W-:-:S07]  /*0fa0*/  LOP3.LUT R202, R13, 0x1, RZ, 0xfc, !PT ;  /* 0x000000010dca7812 */ /* 0x005fce00078efcff */
.L_x_9421:
[----:B------:R-:W-:Y:S05]  /*0fb0*/  YIELD ;  /* 0x0000000000007946 */ /* 0x000fea0003800000 */
[----:B------:R-:W-:Y:S01]  /*0fc0*/  ULDC.64 UR4, c[0x0][0xa28] ;  /* 0x00028a0000047ab9 */ /* 0x000fe20000000a00 */
[----:B0---45:R-:W0:Y:S01]  /*0fd0*/  LDC.64 R6, c[0x0][0xa08] ;  /* 0x00028200ff067b82 */ /* 0x031e220000000a00 */
[----:B------:R-:W-:Y:S01]  /*0fe0*/  ISETP.NE.U32.AND P1, PT, RZ, UR4, PT ;  /* 0x00000004ff007c0c */ /* 0x000fe2000bf25070 */
[----:B------:R-:W-:Y:S02]  /*0ff0*/  IMAD.MOV.U32 R3, RZ, RZ, RZ ;  /* 0x000000ffff037224 */ /* 0x000fe400078e00ff */
[----:B------:R-:W-:Y:S01]  /*1000*/  IMAD.MOV.U32 R25, RZ, RZ, RZ ;  /* 0x000000ffff197224 */ /* 0x000fe200078e00ff */
[----:B------:R-:W-:Y:S01]  /*1010*/  ISETP.NE.AND.EX P1, PT, RZ, UR5, PT, P1 ;  /* 0x00000005ff007c0c */ /* 0x000fe2000bf25310 */
[----:B------:R-:W-:-:S02]  /*1020*/  ULDC.64 UR4, c[0x0][0xa18] ;  /* 0x0002860000047ab9 */ /* 0x000fc40000000a00 */
[----:B------:R-:W-:-:S04]  /*1030*/  ISETP.NE.U32.AND P2, PT, RZ, UR4, PT ;  /* 0x00000004ff007c0c */ /* 0x000fc8000bf45070 */
[----:B------:R-:W-:Y:S01]  /*1040*/  ISETP.NE.AND.EX P2, PT, RZ, UR5, PT, P2 ;  /* 0x00000005ff007c0c */ /* 0x000fe2000bf45320 */
[----:B------:R-:W-:Y:S02]  /*1050*/  ULDC.64 UR4, c[0x0][0xa08] ;  /* 0x0002820000047ab9 */ /* 0x000fe40000000a00 */
[----:B------:R-:W-:-:S03]  /*1060*/  ISETP.NE.U32.AND P0, PT, RZ, UR4, PT ;  /* 0x00000004ff007c0c */ /* 0x000fc6000bf05070 */
[----:B------:R-:W1:Y:S01]  /*1070*/  @P1 LDC.64 R4, c[0x0][0xa28] ;  /* 0x00028a00ff041b82 */ /* 0x000e620000000a00 */
[----:B------:R-:W-:Y:S01]  /*1080*/  ISETP.NE.AND.EX P0, PT, RZ, UR5, PT, P0 ;  /* 0x00000005ff007c0c */ /* 0x000fe2000bf05300 */
[----:B0-23--:R-:W-:-:S06]  /*1090*/  IMAD.WIDE R10, R211, 0x4, R6 ;  /* 0x00000004d30a7825 */ /* 0x00dfcc00078e0206 */
        /* <DEDUP_REMOVED lines=17> */
[----:B------:R-:W-:Y:S01]  /*11b0*/  IMAD.U32 R24, RZ, RZ, UR4 ;  /* 0x00000004ff187e24 */ /* 0x000fe2000f8e00ff */
        /* <DEDUP_REMOVED lines=10> */
.L_x_9209:
[----:B------:R-:W-:Y:S01]  /*1260*/  ULDC.64 UR4, c[0x0][0xa20] ;  /* 0x0002880000047ab9 */ /* 0x000fe20000000a00 */
[----:B------:R-:W-:Y:S01]  /*1270*/  IMAD.MOV.U32 R235, RZ, RZ, R209 ;  /* 0x000000ffffeb7224 */ /* 0x000fe200078e00d1 */
[----:B------:R-:W-:Y:S01]  /*1280*/  ISETP.NE.U32.AND P1, PT, RZ, UR4, PT ;  /* 0x00000004ff007c0c */ /* 0x000fe2000bf25070 */
[----:B------:R-:W-:Y:S01]  /*1290*/  IMAD.MOV.U32 R222, RZ, RZ, R210 ;  /* 0x000000ffffde7224 */ /* 0x000fe200078e00d2 */
[----:B------:R-:W-:Y:S02]  /*12a0*/  MOV R231, R211 ;  /* 0x000000d300e77202 */ /* 0x000fe40000000f00 */
[----:B------:R-:W-:-:S13]  /*12b0*/  ISETP.NE.AND.EX P1, PT, RZ, UR5, PT, P1 ;  /* 0x00000005ff007c0c */ /* 0x000fda000bf25310 */
[----:B------:R-:W-:Y:S05]  /*12c0*/  @!P1 BRA `(.L_x_9210) ;  /* 0x0000000000109947 */ /* 0x000fea0003800000 */
[----:B------:R-:W0:Y:S02]  /*12d0*/  LDC.64 R4, c[0x0][0xa20] ;  /* 0x00028800ff047b82 */ /* 0x000e240000000a00 */
[----:B0-----:R-:W-:-:S05]  /*12e0*/  IMAD.WIDE R4, R211, 0x4, R4 ;  /* 0x00000004d3047825 */ /* 0x001fca00078e0204 */
[----:B------:R0:W5:Y:S01]  /*12f0*/  LDG.E R24, desc[UR52][R4.64] ;  /* 0x0000003404187981 */ /* 0x000162000c1e1900 */
[----:B------:R-:W-:Y:S05]  /*1300*/  BRA `(.L_x_9211) ;  /* 0x0000000000107947 */ /* 0x000fea0003800000 */
.L_x_9210:
[----:B------:R-:W-:Y:S05]  /*1310*/  @!P0 BRA `(.L_x_9211) ;  /* 0x00000000000c8947 */ /* 0x000fea0003800000 */
[----:B------:R-:W2:Y:S04]  /*1320*/  LDG.E R5, desc[UR52][R10.64] ;  /* 0x000000340a057981 */ /* 0x000ea8000c1e1900 */
[----:B------:R-:W2:Y:S02]  /*1330*/  LDG.E R24, desc[UR52][R10.64+0x4] ;  /* 0x000004340a187981 */ /* 0x000ea4000c1e1900 */
[----:B--2---:R-:W-:-:S07]  /*1340*/  IMAD.IADD R24, R24, 0x1, -R5 ;  /* 0x0000000118187824 */ /* 0x004fce00078e0a05 */
.L_x_9211:
        /* <DEDUP_REMOVED lines=24> */
[----:B------:R-:W-:Y:S01]  /*14d0*/  LEA.HI.SX32 R178, R0, R3, 0x1c ;  /* 0x0000000300b27211 */ /* 0x000fe200078fe2ff */
[----:B------:R-:W-:Y:S01]  /*14e0*/  IMAD.IADD R0, R63, 0x1, R10 ;  /* 0x000000013f007824 */ /* 0x000fe200078e020a */
        /* <DEDUP_REMOVED lines=12> */
.L_x_9214:
[----:B------:R-:W-:-:S13]  /*15b0*/  ISETP.NE.AND P0, PT, R11, 0x1, PT ;  /* 0x000000010b00780c */ /* 0x000fda0003f05270 */
[----:B------:R-:W0:Y:S02]  /*15c0*/  @P0 LDC.64 R4, c[0x0][0x9e8] ;  /* 0x00027a00ff040b82 */ /* 0x000e240000000a00 */
[----:B0-----:R-:W-:-:S05]  /*15d0*/  @P0 IMAD.HI.U32 R4, R3, R4, RZ ;  /* 0x0000000403040227 */ /* 0x001fca00078e00ff */
[----:B------:R-:W-:-:S07]  /*15e0*/  @P0 SHF.R.U32.HI R3, RZ, R5, R4 ;  /* 0x00000005ff030219 */ /* 0x000fce0000011604 */
.L_x_9215:
[----:B------:R-:W-:Y:S05]  /*15f0*/  BSYNC B0 ;  /* 0x0000000000007941 */ /* 0x000fea0003800000 */
.L_x_9213:
[----:B------:R-:W-:-:S05]  /*1600*/  IMAD R3, R3, R11, R11 ;  /* 0x0000000b03037224 */ /* 0x000fca00078e020b */
[----:B------:R-:W-:-:S07]  /*1610*/  VIMNMX R0, R0, R3, PT ;  /* 0x0000000300007248 */ /* 0x000fce0003fe0100 */
.L_x_9212:
        /* <DEDUP_REMOVED lines=15> */
.L_x_9218:
[----:B------:R-:W-:Y:S02]  /*1710*/  ISETP.NE.AND P0, PT, R11, 0x1, PT ;  /* 0x000000010b00780c */ /* 0x000fe40003f05270 */
[----:B------:R-:W-:-:S11]  /*1720*/  MOV R4, R59 ;  /* 0x0000003b00047202 */ /* 0x000fd60000000f00 */
[----:B------:R-:W0:Y:S02]  /*1730*/  @P0 LDC.64 R6, c[0x0][0x9e8] ;  /* 0x00027a00ff060b82 */ /* 0x000e240000000a00 */
[----:B0-----:R-:W-:-:S05]  /*1740*/  @P0 IMAD.HI.U32 R6, R59, R6, RZ ;  /* 0x000000063b060227 */ /* 0x001fca00078e00ff */
[----:B------:R-:W-:-:S07]  /*1750*/  @P0 SHF.R.U32.HI R4, RZ, R7, R6 ;  /* 0x00000007ff040219 */ /* 0x000fce0000011606 */
.L_x_9219:
[----:B------:R-:W-:Y:S05]  /*1760*/  BSYNC B0 ;  /* 0x0000000000007941 */ /* 0x000fea0003800000 */
.L_x_9217:
[----:B------:R-:W-:-:S05]  /*1770*/  IMAD R4, R4, R11, RZ ;  /* 0x0000000b04047224 */ /* 0x000fca00078e02ff */
[----:B------:R-:W-:-:S07]  /*1780*/  VIMNMX R3, R3, R4, !PT ;  /* 0x0000000403037248 */ /* 0x000fce0007fe0100 */
.L_x_9216:
        /* <DEDUP_REMOVED lines=43> */
[----:B-1---5:R-:W-:Y:S05]  /*1a40*/  CALL.ABS.NOINC R14 ;  /* 0x000000000e007343 */ /* 0x022fea0003c00000 */
.L_x_9222:
[----:B------:R-:W-:Y:S05]  /*1a50*/  BSYNC B6 ;  /* 0x0000000000067941 */ /* 0x000fea0003800000 */
.L_x_9221:
        /* <DEDUP_REMOVED lines=20> */
.L_x_9224:
[----:B------:R-:W-:Y:S05]  /*1ba0*/  BSYNC B6 ;  /* 0x0000000000067941 */ /* 0x000fea0003800000 */
.L_x_9223:
        /* <DEDUP_REMOVED lines=8> */
[----:B------:R-:W-:Y:S01]  /*1c30*/  ULDC.64 UR4, c[0x0][0x2f8] ;  /* 0x0000be0000047ab9 */ /* 0x000fe20000000a00 */
[----:B------:R-:W-:Y:S01]  /*1c40*/  SHF.R.S32.HI R19, RZ, 0x1f, R18 ;  /* 0x0000001fff137819 */ /* 0x000fe20000011412 */
[C---:B------:R-:W-:Y:S01]  /*1c50*/  VIADD R99, R18.reuse, 0x20 ;  /* 0x0000002012637836 */ /* 0x040fe20000000000 */
[----:B------:R-:W3:Y:S08]  /*1c60*/  LDC R27, c[0x0][0x3d4] ;  /* 0x0000f500ff1b7b82 */ /* 0x000ef00000000800 */
[----:B------:R-:W4:Y:S01]  /*1c70*/  @P0 LDC.64 R4, c[0x0][0x9f8] ;  /* 0x00027e00ff040b82 */ /* 0x000f220000000a00 */
[----:B------:R-:W-:-:S02]  /*1c80*/  VIADD R98, R18, 0x40 ;  /* 0x0000004012627836 */ /* 0x000fc40000000000 */
[C---:B------:R-:W-:Y:S02]  /*1c90*/  VIADD R96, R18.reuse, 0x60 ;  /* 0x0000006012607836 */ /* 0x040fe40000000000 */
[C---:B------:R-:W-:Y:S02]  /*1ca0*/  VIADD R94, R18.reuse, 0x80 ;  /* 0x00000080125e7836 */ /* 0x040fe40000000000 */
[----:B------:R-:W-:Y:S01]  /*1cb0*/  VIADD R92, R18, 0xa0 ;  /* 0x000000a0125c7836 */ /* 0x000fe20000000000 */
[----:B------:R-:W3:Y:S08]  /*1cc0*/  LDC.64 R54, c[0x0][0x3d8] ;  /* 0x0000f600ff367b82 */ /* 0x000ef00000000a00 */
[----:B------:R-:W3:Y:S01]  /*1cd0*/  LDC.64 R24, c[0x0][0x3e8] ;  /* 0x0000fa00ff187b82 */ /* 0x000ee20000000a00 */
[----:B----4-:R-:W-:-:S05]  /*1ce0*/  @P0 IMAD.WIDE R4, R211, 0x4, R4 ;  /* 0x00000004d3040825 */ /* 0x010fca00078e0204 */
[----:B------:R4:W3:Y:S01]  /*1cf0*/  @P0 LDG.E R211, desc[UR52][R4.64] ;  /* 0x0000003404d30981 */ /* 0x0008e2000c1e1900 */
[----:B0-----:R-:W-:Y:S01]  /*1d00*/  ISETP.NE.AND P0, PT, R0, 0x1, PT ;  /* 0x000000010000780c */ /* 0x001fe20003f05270 */
[----:B------:R-:W-:Y:S01]  /*1d10*/  IMAD.SHL.U32 R28, R237, 0x4, RZ ;  /* 0x00000004ed1c7824 */ /* 0x000fe200078e00ff */
[----:B------:R-:W-:Y:S01]  /*1d20*/  SHF.R.S32.HI R33, RZ, 0x1f, R56 ;  /* 0x0000001fff217819 */ /* 0x000fe20000011438 */
[----:B------:R-:W-:Y:S01]  /*1d30*/  IMAD.SHL.U32 R89, R236, 0x40, RZ ;  /* 0x00000040ec597824 */ /* 0x000fe200078e00ff */
[----:B--2---:R-:W-:Y:S01]  /*1d40*/  SHF.R.U32.HI R26, RZ, 0x7, R26 ;  /* 0x00000007ff1a7819 */ /* 0x004fe2000001161a */
[----:B------:R-:W-:Y:S01]  /*1d50*/  IMAD.MOV.U32 R80, RZ, RZ, 0x20 ;  /* 0x00000020ff507424 */ /* 0x000fe200078e00ff */
[----:B------:R-:W-:Y:S01]  /*1d60*/  SHF.R.S32.HI R29, RZ, 0x1f, R28 ;  /* 0x0000001fff1d7819 */ /* 0x000fe2000001141c */
[-C--:B-1----:R-:W-:Y:S01]  /*1d70*/  IMAD R6, R33, R42.reuse, RZ ;  /* 0x0000002a21067224 */ /* 0x082fe200078e02ff */
[----:B------:R-:W-:Y:S01]  /*1d80*/  ISETP.NE.AND P6, PT, R26, 0x1, PT ;  /* 0x000000011a00780c */ /* 0x000fe20003fc5270 */
[----:B----4-:R-:W-:Y:S01]  /*1d90*/  IMAD.WIDE.U32 R4, R56, R42, RZ ;  /* 0x0000002a38047225 */ /* 0x010fe200078e00ff */
[----:B------:R-:W-:-:S02]  /*1da0*/  LOP3.LUT R89, R89, 0x1c0, RZ, 0xc0, !PT ;  /* 0x000001c059597812 */ /* 0x000fc400078ec0ff */
[----:B------:R-:W-:Y:S01]  /*1db0*/  SHF.L.U64.HI R88, R42, 0x6, R43 ;  /* 0x000000062a587819 */ /* 0x000fe2000001022b */
[----:B------:R-:W0:Y:S01]  /*1dc0*/  @P0 LDC R3, c[0x0][0x42c] ;  /* 0x00010b00ff030b82 */ /* 0x000e220000000800 */
[----:B------:R-:W-:Y:S01]  /*1dd0*/  SHF.R.U32.HI R82, RZ, 0x3, R89 ;  /* 0x00000003ff527819 */ /* 0x000fe20000011659 */
[----:B---3--:R-:W-:Y:S01]  /*1de0*/  IMAD.WIDE.U32 R10, R23, R24, R18 ;  /* 0x00000018170a7225 */ /* 0x008fe200078e0012 */
[----:B------:R-:W-:Y:S02]  /*1df0*/  SHF.L.U64.HI R84, R24, 0x6, R25 ;  /* 0x0000000618547819 */ /* 0x000fe40000010219 */
[----:B------:R-:W-:Y:S01]  /*1e00*/  SHF.L.U64.HI R87, R54, 0x6, R55 ;  /* 0x0000000636577819 */ /* 0x000fe20000010237 */
[----:B------:R-:W-:Y:S01]  /*1e10*/  VIADD R81, R26, 0x8 ;  /* 0x000000081a517836 */ /* 0x000fe20000000000 */
[----:B------:R-:W-:Y:S01]  /*1e20*/  SHF.R.U32.HI R26, RZ, 0x3, R218 ;  /* 0x00000003ff1a7819 */ /* 0x000fe200000116da */
[----:B------:R-:W1:Y:S01]  /*1e30*/  @P0 LDC R7, c[0x0][0x430] ;  /* 0x00010c00ff070b82 */ /* 0x000e620000000800 */
[----:B------:R-:W-:Y:S01]  /*1e40*/  IMAD R77, R43, 0x60, RZ ;  /* 0x000000602b4d7824 */ /* 0x000fe200078e02ff */
[----:B------:R-:W-:Y:S01]  /*1e50*/  SHF.R.S32.HI R83, RZ, 0x1f, R232 ;  /* 0x0000001fff537819 */ /* 0x000fe200000114e8 */
[----:B------:R-:W-:-:S02]  /*1e60*/  IMAD.SHL.U32 R86, R42, 0x40, RZ ;  /* 0x000000402a567824 */ /* 0x000fc400078e00ff */
[----:B------:R-:W-:Y:S02]  /*1e70*/  IMAD.SHL.U32 R85, R54, 0x40, RZ ;  /* 0x0000004036557824 */ /* 0x000fe400078e00ff */
[----:B------:R-:W-:-:S04]  /*1e80*/  IMAD.WIDE.U32 R48, R24, 0x60, RZ ;  /* 0x0000006018307825 */ /* 0x000fc800078e00ff */
[----:B------:R-:W-:Y:S02]  /*1e90*/  IMAD.SHL.U32 R91, R24, 0x40, RZ ;  /* 0x00000040185b7824 */ /* 0x000fe400078e00ff */
[----:B------:R-:W-:Y:S02]  /*1ea0*/  IMAD.SHL.U32 R78, R27, 0x2, RZ ;  /* 0x000000021b4e7824 */ /* 0x000fe400078e00ff */
[----:B0-----:R-:W-:-:S04]  /*1eb0*/  @P0 IMAD.HI.U32 R0, R210, R3, RZ ;  /* 0x00000003d2000227 */ /* 0x001fc800078e00ff */
[----:B------:R-:W-:Y:S02]  /*1ec0*/  IMAD R3, R56, R43, R6 ;  /* 0x0000002b38037224 */ /* 0x000fe400078e0206 */
[----:B------:R-:W-:Y:S01]  /*1ed0*/  IMAD R6, R234, R42, RZ ;  /* 0x0000002aea067224 */ /* 0x000fe200078e02ff */
[----:B-1----:R-:W-:Y:S01]  /*1ee0*/  @P0 SHF.R.U32.HI R210, RZ, R7, R0 ;  /* 0x00000007ffd20219 */ /* 0x002fe20000011600 */
        /* <DEDUP_REMOVED lines=9> */
[----:B------:R-:W-:Y:S02]  /*1f80*/  IADD3 R5, R5, R3, RZ ;  /* 0x0000000305057210 */ /* 0x000fe40007ffe0ff */
        /* <DEDUP_REMOVED lines=9> */
[----:B------:R-:W-:Y:S01]  /*2020*/  IMAD.IADD R97, R21, 0x1, R97 ;  /* 0x0000000115617824 */ /* 0x000fe200078e0261 */
[----:B------:R-:W-:Y:S01]  /*2030*/  @!P6 BAR.SYNC.DEFER_BLOCKING 0x9, 0x100 ;  /* 0x024400000000eb1d */ /* 0x000fe20000010000 */
[----:B------:R-:W-:Y:S01]  /*2040*/  ISETP.GE.AND P1, PT, R99, UR4, PT ;  /* 0x0000000463007c0c */ /* 0x000fe2000bf26270 */
[----:B------:R-:W-:Y:S01]  /*2050*/  IMAD.WIDE.U32 R42, R42, 0x60, RZ ;  /* 0x000000602a2a7825 */ /* 0x000fe200078e00ff */
[----:B------:R-:W-:-:S02]  /*2060*/  IADD3 R95, P0, R20, R4, RZ ;  /* 0x00000004145f7210 */ /* 0x000fc40007f1e0ff */
[----:B------:R-:W-:Y:S01]  /*2070*/  SEL R3, RZ, 0xffffffff, P1 ;  /* 0xffffffffff037807 */ /* 0x000fe20000800000 */
[----:B------:R-:W-:Y:S01]  /*2080*/  ULDC.64 UR6, c[0x0][0x320] ;  /* 0x0000c80000067ab9 */ /* 0x000fe20000000a00 */
[----:B------:R-:W-:Y:S01]  /*2090*/  IADD3.X R93, R97, R5, R6, P0, !PT ;  /* 0x00000005615d7210 */ /* 0x000fe200007fe406 */
[C---:B------:R-:W-:Y:S01]  /*20a0*/  VIADD R6, R18.reuse, 0xe0 ;  /* 0x000000e012067836 */ /* 0x040fe20000000000 */
[----:B------:R-:W-:Y:S01]  /*20b0*/  ISETP.GE.AND P0, PT, R18, UR4, PT ;  /* 0x0000000412007c0c */ /* 0x000fe2000bf06270 */
[----:B------:R-:W-:Y:S01]  /*20c0*/  IMAD.SHL.U32 R5, R3, 0x2, RZ ;  /* 0x0000000203057824 */ /* 0x000fe200078e00ff */
[----:B------:R-:W-:Y:S01]  /*20d0*/  ISETP.GE.AND P1, PT, R96, UR4, PT ;  /* 0x0000000460007c0c */ /* 0x000fe2000bf26270 */
[----:B------:R-:W-:Y:S01]  /*20e0*/  IMAD R3, R7, UR6, RZ ;  /* 0x0000000607037c24 */ /* 0x000fe2000f8e02ff */
[----:B------:R-:W-:Y:S01]  /*20f0*/  SEL R0, RZ, 0x1, P0 ;  /* 0x00000001ff007807 */ /* 0x000fe20000000000 */
[----:B------:R-:W-:Y:S01]  /*2100*/  VIADD R4, R18, 0xc0 ;  /* 0x000000c012047836 */ /* 0x000fe20000000000 */
[----:B------:R-:W-:Y:S01]  /*2110*/  ISETP.GE.AND P0, PT, R98, UR4, PT ;  /* 0x0000000462007c0c */ /* 0x000fe2000bf06270 */
[----:B------:R-:W-:Y:S01]  /*2120*/  IMAD R7, R210, UR7, R3 ;  /* 0x00000007d2077c24 */ /* 0x000fe2000f8e0203 */
[----:B------:R-:W-:-:S02]  /*2130*/  ISETP.GE.AND P3, PT, R6, UR4, PT ;  /* 0x0000000406007c0c */ /* 0x000fc4000bf66270 */
[----:B------:R-:W-:Y:S02]  /*2140*/  LOP3.LUT R0, R5, 0x2, R0, 0xe2, !PT ;  /* 0x0000000205007812 */ /* 0x000fe400078ee200 */
[----:B------:R-:W-:Y:S02]  /*2150*/  SEL R3, RZ, 0x4, P0 ;  /* 0x00000004ff037807 */ /* 0x000fe40000000000 */
[----:B------:R-:W-:Y:S02]  /*2160*/  SEL R6, RZ, 0x8, P1 ;  /* 0x00000008ff067807 */ /* 0x000fe40000800000 */
[----:B------:R-:W-:Y:S02]  /*2170*/  ISETP.GE.AND P0, PT, R94, UR4, PT ;  /* 0x000000045e007c0c */ /* 0x000fe4000bf06270 */
[----:B------:R-:W-:Y:S02]  /*2180*/  ISETP.GE.AND P1, PT, R92, UR4, PT ;  /* 0x000000045c007c0c */ /* 0x000fe4000bf26270 */
[----:B------:R-:W-:-:S02]  /*2190*/  LOP3.LUT R0, R6, R0, R3, 0xfe, !PT ;  /* 0x0000000006007212 */ /* 0x000fc400078efe03 */
[----:B------:R-:W-:Y:S02]  /*21a0*/  SEL R3, RZ, 0x10, P0 ;  /* 0x00000010ff037807 */ /* 0x000fe40000000000 */
[----:B------:R-:W-:Y:S02]  /*21b0*/  SEL R6, RZ, 0x20, P1 ;  /* 0x00000020ff067807 */ /* 0x000fe40000800000 */
[----:B------:R-:W-:Y:S01]  /*21c0*/  ISETP.GE.AND P2, PT, R4, UR4, PT ;  /* 0x0000000404007c0c */ /* 0x000fe2000bf46270 */
[----:B------:R-:W-:Y:S01]  /*21d0*/  IMAD.WIDE.U32 R4, R210, UR6, R18 ;  /* 0x00000006d2047c25 */ /* 0x000fe2000f8e0012 */
[----:B------:R-:W-:Y:S01]  /*21e0*/  LOP3.LUT R3, R6, R0, R3, 0xfe, !PT ;  /* 0x0000000006037212 */ /* 0x000fe200078efe03 */
[----:B------:R-:W-:Y:S01]  /*21f0*/  ULDC.64 UR4, c[0x0][0x328] ;  /* 0x0000ca0000047ab9 */ /* 0x000fe20000000a00 */
[----:B------:R-:W-:Y:S01]  /*2200*/  SEL R0, RZ, 0x40, P2 ;  /* 0x00000040ff007807 */ /* 0x000fe20001000000 */
[----:B------:R-:W-:Y:S01]  /*2210*/  IMAD.IADD R5, R5, 0x1, R7 ;  /* 0x0000000105057824 */ /* 0x000fe200078e0207 */
[----:B------:R-:W-:Y:S01]  /*2220*/  ISETP.GE.AND P0, PT, R18, R27, PT ;  /* 0x0000001b1200720c */ /* 0x000fe20003f06270 */
[----:B------:R-:W-:Y:S01]  /*2230*/  IMAD R7, R8, UR4, RZ ;  /* 0x0000000408077c24 */ /* 0x000fe2000f8e02ff */
[----:B------:R-:W-:Y:S01]  /*2240*/  LOP3.LUT R0, R3, R0, RZ, 0xfc, !PT ;  /* 0x0000000003007212 */ /* 0x000fe200078efcff */
[----:B------:R-:W-:Y:S01]  /*2250*/  IMAD.WIDE.U32 R8, R23, R54, R18 ;  /* 0x0000003617087225 */ /* 0x000fe200078e0012 */
[----:B------:R-:W-:-:S02]  /*2260*/  SEL R3, R27, RZ, P0 ;  /* 0x000000ff1b037207 */ /* 0x000fc40000000000 */
[----:B------:R-:W-:Y:S01]  /*2270*/  LOP3.LUT P1, RZ, R236, 0x4, RZ, 0xc0, !PT ;  /* 0x00000004ecff7812 */ /* 0x000fe2000782c0ff */
[----:B------:R-:W-:Y:S01]  /*2280*/  IMAD R65, R41, UR5, R7 ;  /* 0x0000000529417c24 */ /* 0x000fe2000f8e0207 */
[----:B------:R-:W-:Y:S01]  /*2290*/  IADD3 R56, P2, R23, R56, RZ ;  /* 0x0000003817387210 */ /* 0x000fe20007f5e0ff */
[----:B------:R-:W-:Y:S01]  /*22a0*/  IMAD.WIDE.U32 R40, R41, UR4, R4 ;  /* 0x0000000429287c25 */ /* 0x000fe2000f8e0004 */
[----:B------:R-:W-:Y:S01]  /*22b0*/  SEL R80, R80, 0xffffffe0, !P1 ;  /* 0xffffffe050507807 */ /* 0x000fe20004800000 */
[----:B------:R-:W-:Y:S01]  /*22c0*/  ULDC UR4, c[0x0][0x2e4] ;  /* 0x0000b90000047ab9 */ /* 0x000fe20000000800 */
[----:B------:R-:W-:Y:S01]  /*22d0*/  IADD3 R77, R43, R77, RZ ;  /* 0x0000004d2b4d7210 */ /* 0x000fe20007ffe0ff */
[C---:B------:R-:W-:Y:S01]  /*22e0*/  IMAD.IADD R3, R18.reuse, 0x1, R3 ;  /* 0x0000000112037824 */ /* 0x040fe200078e0203 */
[----:B------:R-:W-:Y:S01]  /*22f0*/  ISETP.GE.AND P1, PT, R18, UR4, PT ;  /* 0x0000000412007c0c */ /* 0x000fe2000bf26270 */
[C---:B------:R-:W-:Y:S02]  /*2300*/  IMAD R4, R234.reuse, R54, RZ ;  /* 0x00000036ea047224 */ /* 0x040fe400078e02ff */
[----:B------:R-:W-:Y:S01]  /*2310*/  IMAD R6, R234, R24, RZ ;  /* 0x00000018ea067224 */ /* 0x000fe200078e02ff */
[----:B------:R-:W-:Y:S01]  /*2320*/  SHF.R.S32.HI R12, RZ, 0x1f, R3 ;  /* 0x0000001fff0c7819 */ /* 0x000fe20000011403 */
[----:B------:R-:W-:-:S02]  /*2330*/  IMAD R13, R23, R55, R4 ;  /* 0x00000037170d7224 */ /* 0x000fc400078e0204 */
[----:B------:R-:W-:Y:S01]  /*2340*/  IMAD.WIDE.U32 R4, R23, R54, R28 ;  /* 0x0000003617047225 */ /* 0x000fe200078e001c */
[----:B------:R-:W-:Y:S02]  /*2350*/  LEA.HI R12, R12, R3, RZ, 0x3 ;  /* 0x000000030c0c7211 */ /* 0x000fe400078f18ff */
[----:B------:R-:W-:Y:S01]  /*2360*/  LOP3.LUT R3, R89, 0x18, R18, 0xf8, !PT ;  /* 0x0000001859037812 */ /* 0x000fe200078ef812 */
[----:B------:R-:W-:Y:S01]  /*2370*/  IMAD.IADD R9, R13, 0x1, R9 ;  /* 0x000000010d097824 */ /* 0x000fe200078e0209 */
[----:B------:R-:W-:Y:S01]  /*2380*/  SHF.R.S32.HI R70, RZ, 0x3, R12 ;  /* 0x00000003ff467819 */ /* 0x000fe2000001140c */
[----:B------:R-:W-:Y:S01]  /*2390*/  IMAD.IADD R5, R5, 0x1, R13 ;  /* 0x0000000105057824 */ /* 0x000fe200078e020d */
[----:B-----5:R-:W-:Y:S01]  /*23a0*/  SHF.R.S32.HI R13, RZ, 0x1f, R31 ;  /* 0x0000001fff0d7819 */ /* 0x020fe2000001141f */
[----:B------:R-:W-:Y:S01]  /*23b0*/  IMAD R15, R23, R25, R6 ;  /* 0x00000019170f7224 */ /* 0x000fe200078e0206 */
[----:B------:R-:W-:Y:S01]  /*23c0*/  LOP3.LUT R3, R3, R82, RZ, 0x3c, !PT ;  /* 0x0000005203037212 */ /* 0x000fe200078e3cff */
[----:B------:R-:W-:Y:S01]  /*23d0*/  IMAD.WIDE.U32 R6, R23, R24, R28 ;  /* 0x0000001817067225 */ /* 0x000fe200078e001c */
[----:B------:R-:W-:-:S03]  /*23e0*/  LOP3.LUT R71, R12, 0xfffffff8, RZ, 0xc0, !PT ;  /* 0xfffffff80c477812 */ /* 0x000fc600078ec0ff */
[----:B------:R-:W-:Y:S01]  /*23f0*/  IMAD R14, R13, R24, RZ ;  /* 0x000000180d0e7224 */ /* 0x000fe200078e02ff */
[----:B------:R-:W-:Y:S01]  /*2400*/  IADD3 R7, R7, R15, RZ ;  /* 0x0000000f07077210 */ /* 0x000fe20007ffe0ff */
[----:B------:R-:W-:Y:S01]  /*2410*/  IMAD.IADD R11, R15, 0x1, R11 ;  /* 0x000000010f0b7824 */ /* 0x000fe200078e020b */
[----:B------:R-:W-:Y:S01]  /*2420*/  SHF.R.S32.HI R64, RZ, 0x1f, R71 ;  /* 0x0000001fff407819 */ /* 0x000fe20000011447 */
[----:B------:R-:W-:Y:S01]  /*2430*/  IMAD R79, R220, 0x200, R3 ;  /* 0x00000200dc4f7824 */ /* 0x000fe200078e0203 */
[----:B------:R-:W-:Y:S01]  /*2440*/  LOP3.LUT R3, R89, 0x38, R12, 0xf8, !PT ;  /* 0x0000003859037812 */ /* 0x000fe200078ef80c */
[----:B------:R-:W-:Y:S01]  /*2450*/  IMAD R15, R31, R25, R14 ;  /* 0x000000191f0f7224 */ /* 0x000fe200078e020e */
[----:B------:R-:W-:Y:S01]  /*2460*/  LOP3.LUT R12, R218, 0x38, R12, 0xf8, !PT ;  /* 0x00000038da0c7812 */ /* 0x000fe200078ef80c */
[----:B------:R-:W-:Y:S01]  /*2470*/  IMAD R14, R13, R54, RZ ;  /* 0x000000360d0e7224 */ /* 0x000fe200078e02ff */
[----:B------:R-:W-:Y:S01]  /*2480*/  LOP3.LUT R69, R3, R82, RZ, 0x3c, !PT ;  /* 0x0000005203457212 */ /* 0x000fe200078e3cff */
[----:B------:R-:W-:Y:S01]  /*2490*/  IMAD.WIDE.U32 R44, R31, R24, R10 ;  /* 0x000000181f2c7225 */ /* 0x000fe200078e000a */
[----:B------:R-:W-:-:S02]  /*24a0*/  LOP3.LUT R12, R12, R26, RZ, 0x3c, !PT ;  /* 0x0000001a0c0c7212 */ /* 0x000fc400078e3cff */
[----:B------:R-:W-:Y:S01]  /*24b0*/  SEL R3, RZ, 0xffffff80, P3 ;  /* 0xffffff80ff037807 */ /* 0x000fe20001800000 */
[----:B------:R-:W-:-:S03]  /*24c0*/  IMAD.WIDE.U32 R46, R31, R24, R6 ;  /* 0x000000181f2e7225 */ /* 0x000fc600078e0006 */
[C---:B------:R-:W-:Y:S01]  /*24d0*/  LOP3.LUT R3, R0.reuse, 0x80, R3, 0xc8, !PT ;  /* 0x0000008000037812 */ /* 0x040fe200078ec803 */
[----:B------:R-:W-:Y:S01]  /*24e0*/  IMAD R7, R31, R55, R14 ;  /* 0x000000371f077224 */ /* 0x000fe200078e020e */
[----:B------:R-:W-:Y:S01]  /*24f0*/  LOP3.LUT R0, R0, 0x40, RZ, 0xc0, !PT ;  /* 0x0000004000007812 */ /* 0x000fe200078ec0ff */
[----:B------:R-:W-:Y:S02]  /*2500*/  IMAD R11, R55, 0x60, RZ ;  /* 0x00000060370b7824 */ /* 0x000fe400078e02ff */
[----:B------:R-:W-:-:S04]  /*2510*/  IMAD.WIDE.U32 R50, R31, R54, R8 ;  /* 0x000000361f327225 */ /* 0x000fc800078e0008 */
[----:B------:R-:W-:-:S04]  /*2520*/  IMAD.WIDE.U32 R52, R31, R54, R4 ;  /* 0x000000361f347225 */ /* 0x000fc800078e0004 */
[----:B------:R-:W-:Y:S02]  /*2530*/  IMAD R25, R25, 0x60, RZ ;  /* 0x0000006019197824 */ /* 0x000fe400078e02ff */
        /* <DEDUP_REMOVED lines=9> */
[----:B------:R-:W-:Y:S02]  /*25d0*/  IMAD.IADD R66, R53, 0x1, R7 ;  /* 0x0000000135427824 */ /* 0x000fe400078e0207 */
[----:B------:R-:W-:Y:S02]  /*25e0*/  IMAD R69, R220, 0x200, R69 ;  /* 0x00000200dc457824 */ /* 0x000fe400078e0245 */
[----:B------:R-:W-:Y:S02]  /*25f0*/  IMAD.IADD R67, R221, 0x1, R12 ;  /* 0x00000001dd437824 */ /* 0x000fe400078e020c */
[----:B------:R-:W-:-:S07]  /*2600*/  IMAD.IADD R65, R41, 0x1, R65 ;  /* 0x0000000129417824 */ /* 0x000fce00078e0241 */
.L_x_9272:
[----:B0-----:R-:W0:Y:S01]  /*2610*/  LDC.64 R102, c[0x0][0x2d8] ;  /* 0x0000b600ff667b82 */ /* 0x001e220000000a00 */
        /* <DEDUP_REMOVED lines=8> */
[CC--:B------:R-:W-:Y:S02]  /*26a0*/  IADD3 R4, P3, P4, R95.reuse, R106.reuse, R86 ;  /* 0x0000006a5f047210 */ /* 0x0c0fe40007c7e056 */
[----:B------:R-:W-:Y:S01]  /*26b0*/  IADD3 R6, P5, R95, R106, RZ ;  /* 0x0000006a5f067210 */ /* 0x000fe20007fbe0ff */
[----:B------:R-:W-:-:S05]  /*26c0*/  IMAD.IADD R109, R107, 0x1, R5 ;  /* 0x000000016b6d7824 */ /* 0x000fca00078e0205 */
[----:B------:R-:W-:Y:S02]  /*26d0*/  IADD3.X R5, R93, R109, R88, P3, P4 ;  /* 0x0000006d5d057210 */ /* 0x000fe40001fe8458 */
[CC--:B0-----:R-:W-:Y:S02]  /*26e0*/  LEA R12, P3, R4.reuse, R102.reuse, 0x1 ;  /* 0x00000066040c7211 */ /* 0x0c1fe400078608ff */
[----:B------:R-:W-:Y:S02]  /*26f0*/  IADD3.X R7, R109, R93, RZ, P5, !PT ;  /* 0x0000005d6d077210 */ /* 0x000fe40002ffe4ff */
[----:B------:R-:W-:Y:S01]  /*2700*/  LEA.HI.X R13, R4, R103, R5, 0x1, P3 ;  /* 0x00000067040d7211 */ /* 0x000fe200018f0c05 */
[----:B------:R-:W-:Y:S01]  /*2710*/  IMAD R5, R22, 0x1800, R79 ;  /* 0x0000180016057824 */ /* 0x000fe200078e024f */
[----:B-1----:R-:W-:Y:S02]  /*2720*/  ISETP.GE.AND P3, PT, R105, 0x1, PT ;  /* 0x000000016900780c */ /* 0x002fe40003f66270 */
[----:B------:R-:W-:Y:S01]  /*2730*/  LEA R14, P5, R6, R102, 0x1 ;  /* 0x00000066060e7211 */ /* 0x000fe200078a08ff */
[----:B------:R-:W-:Y:S01]  /*2740*/  IMAD R108, R5, 0x2, R30 ;  /* 0x00000002056c7824 */ /* 0x000fe200078e021e */
[----:B------:R-:W-:-:S02]  /*2750*/  ISETP.GT.AND P4, PT, R61, R58, PT ;  /* 0x0000003a3d00720c */ /* 0x000fc40003f84270 */
[----:B------:R-:W-:Y:S01]  /*2760*/  LEA.HI.X R15, R6, R103, R7, 0x1, P5 ;  /* 0x00000067060f7211 */ /* 0x000fe200028f0c07 */
[----:B------:R-:W-:Y:S01]  /*2770*/  IMAD R7, R22, 0x1800, R75 ;  /* 0x0000180016077824 */ /* 0x000fe200078e024b */
[----:B------:R-:W-:-:S03]  /*2780*/  P2R R100, PR, RZ, 0x10 ;  /* 0x00000010ff647803 */ /* 0x000fc60000000000 */
[----:B------:R-:W-:Y:S02]  /*2790*/  IMAD R104, R7, 0x2, R30 ;  /* 0x0000000207687824 */ /* 0x000fe400078e021e */
[----:B---34-:R-:W-:Y:S05]  /*27a0*/  @!P3 BRA `(.L_x_9226) ;  /* 0x0000002400d0b947 */ /* 0x018fea0003800000 */
        /* <DEDUP_REMOVED lines=9> */
[----:B------:R-:W-:-:S04]  /*2840*/  IMAD.WIDE.U32 R4, R48, R61, RZ ;  /* 0x0000003d30047225 */ /* 0x000fc800078e00ff */
[----:B------:R-:W-:Y:S02]  /*2850*/  IMAD.IADD R111, R7, 0x1, R9 ;  /* 0x00000001076f7824 */ /* 0x000fe400078e0209 */
        /* <DEDUP_REMOVED lines=31> */
.L_x_9229:
[----:B------:R-:W-:Y:S05]  /*2a50*/  BSYNC B1 ;  /* 0x0000000000017941 */ /* 0x000fea0003800000 */
.L_x_9228:
[----:B------:R-:W-:Y:S01]  /*2a60*/  ISETP.GE.AND P5, PT, R232, R101, PT ;  /* 0x00000065e800720c */ /* 0x000fe20003fa6270 */
[----:B------:R-:W-:Y:S01]  /*2a70*/  BSSY B1, `(.L_x_9230) ;  /* 0x000001c000017945 */ /* 0x000fe20003800000 */
[----:B------:R-:W-:Y:S02]  /*2a80*/  CS2R R26, SRZ ;  /* 0x00000000001a7805 */ /* 0x000fe4000001ff00 */
[----:B0-----:R-:W-:Y:S01]  /*2a90*/  CS2R R8, SRZ ;  /* 0x0000000000087805 */ /* 0x001fe2000001ff00 */
[----:B-----5:R-:W-:Y:S01]  /*2aa0*/  IMAD.MOV.U32 R102, RZ, RZ, R34 ;  /* 0x000000ffff667224 */ /* 0x020fe200078e0022 */
[----:B------:R-:W-:Y:S01]  /*2ab0*/  CS2R R24, SRZ ;  /* 0x0000000000187805 */ /* 0x000fe2000001ff00 */
[----:B------:R-:W-:-:S06]  /*2ac0*/  IMAD.MOV.U32 R103, RZ, RZ, R35 ;  /* 0x000000ffff677224 */ /* 0x000fcc00078e0023 */
        /* <DEDUP_REMOVED lines=22> */
.L_x_9231:
[----:B------:R-:W-:Y:S05]  /*2c30*/  BSYNC B1 ;  /* 0x0000000000017941 */ /* 0x000fea0003800000 */
.L_x_9230:
[----:B0-----:R-:W-:Y:S01]  /*2c40*/  IMAD.MOV.U32 R4, RZ, RZ, R38 ;  /* 0x000000ffff047224 */ /* 0x001fe200078e0026 */
[----:B------:R-:W-:Y:S01]  /*2c50*/  ISETP.NE.AND P3, PT, R202, 0x3, PT ;  /* 0x00000003ca00780c */ /* 0x000fe20003f65270 */
[----:B------:R-:W-:Y:S01]  /*2c60*/  IMAD.MOV.U32 R5, RZ, RZ, R39 ;  /* 0x000000ffff057224 */ /* 0x000fe200078e0027 */
[----:B------:R-:W-:Y:S01]  /*2c70*/  PRMT R118, R102, 0x5410, R103 ;  /* 0x0000541066767816 */ /* 0x000fe20000000067 */
[----:B------:R-:W-:Y:S02]  /*2c80*/  IMAD.MOV.U32 R6, RZ, RZ, R36 ;  /* 0x000000ffff067224 */ /* 0x000fe400078e0024 */
[----:B------:R-:W-:Y:S01]  /*2c90*/  IMAD.MOV.U32 R7, RZ, RZ, R37 ;  /* 0x000000ffff077224 */ /* 0x000fe200078e0025 */
[----:B------:R-:W-:Y:S01]  /*2ca0*/  PRMT R109, R4, 0x5410, R5 ;  /* 0x00005410046d7816 */ /* 0x000fe20000000005 */
[----:B------:R-:W-:Y:S01]  /*2cb0*/  IMAD.MOV.U32 R5, RZ, RZ, R33 ;  /* 0x000000ffff057224 */ /* 0x000fe200078e0021 */
[----:B------:R-:W-:Y:S02]  /*2cc0*/  MOV R4, R32 ;  /* 0x0000002000047202 */ /* 0x000fe40000000f00 */
[----:B------:R-:W-:Y:S01]  /*2cd0*/  PRMT R115, R6, 0x5410, R7 ;  /* 0x0000541006737816 */ /* 0x000fe20000000007 */
[----:B-----5:R-:W-:Y:S01]  /*2ce0*/  IMAD.MOV.U32 R6, RZ, RZ, R26 ;  /* 0x000000ffff067224 */ /* 0x020fe200078e001a */
[----:B------:R-:W-:Y:S01]  /*2cf0*/  PRMT R119, R4, 0x5410, R5 ;  /* 0x0000541004777816 */ /* 0x000fe20000000005 */
[----:B------:R-:W-:-:S02]  /*2d00*/  IMAD.MOV.U32 R4, RZ, RZ, R10 ;  /* 0x000000ffff047224 */ /* 0x000fc400078e000a */
[----:B------:R-:W-:Y:S01]  /*2d10*/  IMAD.MOV.U32 R5, RZ, RZ, R11 ;  /* 0x000000ffff057224 */ /* 0x000fe200078e000b */
[----:B------:R-:W-:Y:S01]  /*2d20*/  PRMT R107, R107, 0x5410, R6 ;  /* 0x000054106b6b7816 */ /* 0x000fe20000000006 */
[----:B------:R-:W-:Y:S02]  /*2d30*/  IMAD.MOV.U32 R7, RZ, RZ, R27 ;  /* 0x000000ffff077224 */ /* 0x000fe400078e001b */
[----:B------:R-:W-:Y:S01]  /*2d40*/  IMAD.MOV.U32 R6, RZ, RZ, R24 ;  /* 0x000000ffff067224 */ /* 0x000fe200078e0018 */
[----:B------:R-:W-:Y:S01]  /*2d50*/  PRMT R102, R4, 0x5410, R5 ;  /* 0x0000541004667816 */ /* 0x000fe20000000005 */
[----:B------:R-:W-:Y:S01]  /*2d60*/  IMAD.MOV.U32 R4, RZ, RZ, R8 ;  /* 0x000000ffff047224 */ /* 0x000fe200078e0008 */
[----:B------:R-:W-:Y:S01]  /*2d70*/  PRMT R106, R7, 0x7610, R106 ;  /* 0x00007610076a7816 */ /* 0x000fe2000000006a */
[----:B------:R-:W-:Y:S01]  /*2d80*/  IMAD.MOV.U32 R5, RZ, RZ, R9 ;  /* 0x000000ffff057224 */ /* 0x000fe200078e0009 */
[----:B------:R-:W-:Y:S01]  /*2d90*/  PRMT R107, R6, 0x7610, R107 ;  /* 0x00007610066b7816 */ /* 0x000fe2000000006b */
[----:B------:R-:W-:-:S03]  /*2da0*/  IMAD.MOV.U32 R7, RZ, RZ, R25 ;  /* 0x000000ffff077224 */ /* 0x000fc600078e0019 */
[----:B------:R-:W-:Y:S02]  /*2db0*/  PRMT R103, R4, 0x5410, R5 ;  /* 0x0000541004677816 */ /* 0x000fe40000000005 */
[----:B------:R-:W-:Y:S01]  /*2dc0*/  PRMT R106, R106, 0x5410, R7 ;  /* 0x000054106a6a7816 */ /* 0x000fe20000000007 */
[----:B------:R-:W-:Y:S06]  /*2dd0*/  @!P3 BRA `(.L_x_9232) ;  /* 0x000000000004b947 */ /* 0x000fec0003800000 */
[----:B------:R-:W-:Y:S01]  /*2de0*/  BPT.TRAP 0x1 ;  /* 0x000000040000795c */ /* 0x000fe20000300000 */
.L_x_9232:
[----:B------:R-:W-:Y:S01]  /*2df0*/  IMAD R90, R22, 0x8, R17 ;  /* 0x00000008165a7824 */ /* 0x000fe200078e0211 */
[----:B------:R-:W-:Y:S01]  /*2e00*/  SHF.L.U32 R111, R203, 0x1f, RZ ;  /* 0x0000001fcb6f7819 */ /* 0x000fe200000006ff */
[----:B------:R-:W-:Y:S03]  /*2e10*/  BSSY B1, `(.L_x_9233) ;  /* 0x0000003000017945 */ /* 0x000fe60003800000 */
[----:B------:R-:W0:Y:S02]  /*2e20*/  SYNCS.PHASECHK.TRANS64.TRYWAIT P6, [R90+URZ+0x22890], R111 ;  /* 0x0228906f5a0075a7 */ /* 0x000e2400080c017f */
[----:B0-----:R-:W-:Y:S05]  /*2e30*/  @!P6 BRA `(.L_x_9234) ;  /* 0x000001bc0074e947 */ /* 0x001fea0003800000 */
.L_x_9540:
[----:B------:R-:W-:Y:S05]  /*2e40*/  BSYNC B1 ;  /* 0x0000000000017941 */ /* 0x000fea0003800000 */
.L_x_9233:
        /* <DEDUP_REMOVED lines=49> */
.L_x_9240:
[----:B------:R-:W-:Y:S05]  /*3160*/  BSYNC B3 ;  /* 0x0000000000037941 */ /* 0x000fea0003800000 */
.L_x_9239:
[----:B--2---:R1:W-:Y:S02]  /*3170*/  STG.E.128 desc[UR52][R14.64], R4 ;  /* 0x000000040e007986 */ /* 0x0043e4000c101d34 */
.L_x_9238:
[----:B------:R-:W-:Y:S05]  /*3180*/  BSYNC B2 ;  /* 0x0000000000027941 */ /* 0x000fea0003800000 */
.L_x_9237:
        /* <DEDUP_REMOVED lines=47> */
.L_x_9242:
[----:B------:R-:W-:Y:S05]  /*3480*/  BSYNC B2 ;  /* 0x0000000000027941 */ /* 0x000fea0003800000 */
.L_x_9241:
[----:B--2---:R2:W-:Y:S02]  /*3490*/  STG.E.128 desc[UR52][R14.64+0x40], R4 ;  /* 0x000040040e007986 */ /* 0x0045e4000c101d34 */
.L_x_9236:
[----:B------:R-:W-:Y:S05]  /*34a0*/  BSYNC B1 ;  /* 0x0000000000017941 */ /* 0x000fea0003800000 */
.L_x_9235:
        /* <DEDUP_REMOVED lines=48> */
.L_x_9247:
[----:B------:R-:W-:Y:S05]  /*37b0*/  BSYNC B2 ;  /* 0x0000000000027941 */ /* 0x000fea0003800000 */
.L_x_9246:
[----:B--2---:R3:W-:Y:S02]  /*37c0*/  STG.E.128 desc[UR52][R12.64], R4 ;  /* 0x000000040c007986 */ /* 0x0047e4000c101d34 */
.L_x_9245:
[----:B------:R-:W-:Y:S05]  /*37d0*/  BSYNC B1 ;  /* 0x0000000000017941 */ /* 0x000fea0003800000 */
.L_x_9244:
        /* <DEDUP_REMOVED lines=47> */
.L_x_9249:
[----:B------:R-:W-:Y:S05]  /*3ad0*/  BSYNC B1 ;  /* 0x0000000000017941 */ /* 0x000fea0003800000 */
.L_x_9248:
[----:B--2---:R4:W-:Y:S01]  /*3ae0*/  STG.E.128 desc[UR52][R12.64+0x40], R4 ;  /* 0x000040040c007986 */ /* 0x0049e2000c101d34 */
[----:B------:R-:W-:Y:S05]  /*3af0*/  BRA `(.L_x_9243) ;  /* 0x0000001400607947 */ /* 0x000fea0003800000 */
.L_x_9227:
[----:B------:R-:W-:Y:S02]  /*3b00*/  ISETP.GE.AND P3, PT, R232, R101, PT ;  /* 0x00000065e800720c */ /* 0x000fe40003f66270 */
[----:B------:R-:W-:Y:S02]  /*3b10*/  CS2R R14, SRZ ;  /* 0x00000000000e7805 */ /* 0x000fe4000001ff00 */
[----:B------:R-:W-:Y:S02]  /*3b20*/  CS2R R12, SRZ ;  /* 0x00000000000c7805 */ /* 0x000fe4000001ff00 */
[----:B------:R-:W-:Y:S02]  /*3b30*/  CS2R R26, SRZ ;  /* 0x00000000001a7805 */ /* 0x000fe4000001ff00 */
[----:B------:R-:W-:Y:S02]  /*3b40*/  ISETP.GE.OR P3, PT, R18, R105, P3 ;  /* 0x000000691200720c */ /* 0x000fe40001f66670 */
[----:B------:R-:W-:-:S11]  /*3b50*/  CS2R R24, SRZ ;  /* 0x0000000000187805 */ /* 0x000fd6000001ff00 */
        /* <DEDUP_REMOVED lines=12> */
[----:B--2---:R-:W-:-:S04]  /*3c20*/  @!P4 LEA R32, P5, R6, R32, 0x1 ;  /* 0x000000200620c211 */ /* 0x004fc800078a08ff */
[----:B------:R-:W-:Y:S02]  /*3c30*/  @!P4 LEA.HI.X R33, R6, R33, R7, 0x1, P5 ;  /* 0x000000210621c211 */ /* 0x000fe400028f0c07 */
[----:B------:R-:W-:-:S03]  /*3c40*/  @!P4 IADD3 R4, P5, R44, R4, RZ ;  /* 0x000000042c04c210 */ /* 0x000fc60007fbe0ff */
[----:B------:R-:W2:Y:S02]  /*3c50*/  @!P4 LDG.E.128 R12, desc[UR52][R32.64] ;  /* 0x00000034200cc981 */ /* 0x000ea4000c1e1d00 */
[----:B------:R-:W-:Y:S01]  /*3c60*/  @!P4 IMAD.X R6, R113, 0x1, R73, P5 ;  /* 0x000000017106c824 */ /* 0x000fe200028e0649 */
[----:B---3--:R-:W-:-:S04]  /*3c70*/  @!P4 LEA R34, P5, R4, R34, 0x1 ;  /* 0x000000220422c211 */ /* 0x008fc800078a08ff */
[----:B------:R-:W-:-:S05]  /*3c80*/  @!P4 LEA.HI.X R35, R4, R35, R6, 0x1, P5 ;  /* 0x000000230423c211 */ /* 0x000fca00028f0c06 */
[----:B------:R3:W4:Y:S01]  /*3c90*/  @!P4 LDG.E.128 R24, desc[UR52][R34.64] ;  /* 0x000000342218c981 */ /* 0x000722000c1e1d00 */
[C---:B0-----:R-:W-:Y:S02]  /*3ca0*/  @!P3 LEA R36, P4, R5.reuse, R36, 0x1 ;  /* 0x000000240524b211 */ /* 0x041fe400078808ff */
[----:B------:R-:W-:Y:S02]  /*3cb0*/  CS2R R6, SRZ ;  /* 0x0000000000067805 */ /* 0x000fe4000001ff00 */
[----:B------:R-:W-:Y:S02]  /*3cc0*/  @!P3 LEA.HI.X R37, R5, R37, R10, 0x1, P4 ;  /* 0x000000250525b211 */ /* 0x000fe400020f0c0a */
[----:B------:R-:W-:Y:S02]  /*3cd0*/  CS2R R4, SRZ ;  /* 0x0000000000047805 */ /* 0x000fe4000001ff00 */
[----:B-1----:R-:W-:Y:S02]  /*3ce0*/  @!P3 LEA R38, P4, R8, R38, 0x1 ;  /* 0x000000260826b211 */ /* 0x002fe400078808ff */
[----:B------:R-:W-:-:S02]  /*3cf0*/  CS2R R10, SRZ ;  /* 0x00000000000a7805 */ /* 0x000fc4000001ff00 */
[----:B------:R-:W-:Y:S01]  /*3d00*/  @!P3 LEA.HI.X R39, R8, R39, R9, 0x1, P4 ;  /* 0x000000270827b211 */ /* 0x000fe200020f0c09 */
[----:B------:R-:W5:Y:S01]  /*3d10*/  @!P3 LDG.E.128 R4, desc[UR52][R36.64] ;  /* 0x000000342404b981 */ /* 0x000f62000c1e1d00 */
[----:B------:R-:W-:-:S06]  /*3d20*/  CS2R R8, SRZ ;  /* 0x0000000000087805 */ /* 0x000fcc000001ff00 */
[----:B------:R-:W5:Y:S01]  /*3d30*/  @!P3 LDG.E.128 R8, desc[UR52][R38.64] ;  /* 0x000000342608b981 */ /* 0x000f62000c1e1d00 */
[----:B------:R-:W-:Y:S02]  /*3d40*/  ISETP.NE.AND P3, PT, R202, 0x3, PT ;  /* 0x00000003ca00780c */ /* 0x000fe40003f65270 */
[----:B------:R-:W-:Y:S01]  /*3d50*/  ISETP.GE.AND P4, PT, R18, R105, PT ;  /* 0x000000691200720c */ /* 0x000fe20003f86270 */
[----:B--2---:R-:W-:Y:S02]  /*3d60*/  IMAD.MOV.U32 R32, RZ, RZ, R14 ;  /* 0x000000ffff207224 */ /* 0x004fe400078e000e */
[----:B---3--:R-:W-:Y:S02]  /*3d70*/  IMAD.MOV.U32 R34, RZ, RZ, R12 ;  /* 0x000000ffff227224 */ /* 0x008fe400078e000c */
[----:B------:R-:W-:Y:S02]  /*3d80*/  IMAD.MOV.U32 R35, RZ, RZ, R13 ;  /* 0x000000ffff237224 */ /* 0x000fe400078e000d */
[----:B------:R-:W-:Y:S01]  /*3d90*/  IMAD.MOV.U32 R33, RZ, RZ, R15 ;  /* 0x000000ffff217224 */ /* 0x000fe200078e000f */
[----:B------:R-:W-:-:S02]  /*3da0*/  PRMT R121, R32, 0x7610, R121 ;  /* 0x0000761020797816 */ /* 0x000fc40000000079 */
[----:B------:R-:W-:Y:S02]  /*3db0*/  PRMT R133, R34, 0x7610, R133 ;  /* 0x0000761022857816 */ /* 0x000fe40000000085 */
[----:B------:R-:W-:Y:S01]  /*3dc0*/  PRMT R123, R35, 0x7610, R123 ;  /* 0x00007610237b7816 */ /* 0x000fe2000000007b */
[----:B----4-:R-:W-:Y:S01]  /*3dd0*/  IMAD.MOV.U32 R32, RZ, RZ, R26 ;  /* 0x000000ffff207224 */ /* 0x010fe200078e001a */
        /* <DEDUP_REMOVED lines=8> */
[----:B-----5:R-:W-:Y:S02]  /*3e60*/  IMAD.MOV.U32 R32, RZ, RZ, R6 ;  /* 0x000000ffff207224 */ /* 0x020fe400078e0006 */
[----:B------:R-:W-:Y:S02]  /*3e70*/  IMAD.MOV.U32 R33, RZ, RZ, R7 ;  /* 0x000000ffff217224 */ /* 0x000fe400078e0007 */
[----:B------:R-:W-:Y:S02]  /*3e80*/  IMAD.MOV.U32 R34, RZ, RZ, R4 ;  /* 0x000000ffff227224 */ /* 0x000fe400078e0004 */
[----:B------:R-:W-:Y:S01]  /*3e90*/  IMAD.MOV.U32 R35, RZ, RZ, R5 ;  /* 0x000000ffff237224 */ /* 0x000fe200078e0005 */
[----:B------:R-:W-:Y:S01]  /*3ea0*/  PRMT R110, R32, 0x5410, R33 ;  /* 0x00005410206e7816 */ /* 0x000fe20000000021 */
[----:B------:R-:W-:-:S02]  /*3eb0*/  IMAD.MOV.U32 R32, RZ, RZ, R10 ;  /* 0x000000ffff207224 */ /* 0x000fc400078e000a */
        /* <DEDUP_REMOVED lines=8> */
.L_x_9250:
[----:B------:R-:W-:Y:S01]  /*3f40*/  IMAD R90, R22, 0x8, R17 ;  /* 0x00000008165a7824 */ /* 0x000fe200078e0211 */
[----:B------:R-:W-:Y:S01]  /*3f50*/  SHF.L.U32 R111, R203, 0x1f, RZ ;  /* 0x0000001fcb6f7819 */ /* 0x000fe200000006ff */
[----:B------:R-:W0:Y:S01]  /*3f60*/  LDC R113, c[0x0][0x2e4] ;  /* 0x0000b900ff717b82 */ /* 0x000e220000000800 */
[----:B------:R-:W-:Y:S01]  /*3f70*/  BSSY B1, `(.L_x_9251) ;  /* 0x0000006000017945 */ /* 0x000fe20003800000 */
[----:B------:R-:W-:Y:S01]  /*3f80*/  IMAD.MOV.U32 R107, RZ, RZ, R109 ;  /* 0x000000ffff6b7224 */ /* 0x000fe200078e006d */
[----:B------:R-:W1:Y:S05]  /*3f90*/  SYNCS.PHASECHK.TRANS64.TRYWAIT P5, [R90+URZ+0x22890], R111 ;  /* 0x0228906f5a0075a7 */ /* 0x000e6a00080a017f */
[----:B------:R-:W2:Y:S01]  /*3fa0*/  LDC.64 R104, c[0x0][0x2f0] ;  /* 0x0000bc00ff687b82 */ /* 0x000ea20000000a00 */
[----:B0-----:R-:W-:Y:S01]  /*3fb0*/  IADD3 R115, -R78, R113, RZ ;  /* 0x000000714e737210 */ /* 0x001fe20007ffe1ff */
[----:B-1----:R-:W-:Y:S06]  /*3fc0*/  @!P5 BRA `(.L_x_9252) ;  /* 0x000001ac0024d947 */ /* 0x002fec0003800000 */
.L_x_9541:
[----:B------:R-:W-:Y:S05]  /*3fd0*/  BSYNC B1 ;  /* 0x0000000000017941 */ /* 0x000fea0003800000 */
.L_x_9251:
        /* <DEDUP_REMOVED lines=11> */
[----:B------:R-:W-:Y:S01]  /*4090*/  LEA.HI R33, R33, R32, RZ, 0x4 ;  /* 0x0000002021217211 */ /* 0x000fe200078f20ff */
[----:B------:R-:W-:Y:S01]  /*40a0*/  IMAD R32, R22, 0x1800, R69 ;  /* 0x0000180016207824 */ /* 0x000fe200078e0245 */
[----:B------:R-:W-:Y:S02]  /*40b0*/  IADD3.X R118, R97, R120, R64, P5, P6 ;  /* 0x0000007861767210 */ /* 0x000fe40002fec440 */
[----:B------:R-:W-:Y:S01]  /*40c0*/  LEA.HI.SX32 R33, R33, R70, 0x1c ;  /* 0x0000004621217211 */ /* 0x000fe200078fe2ff */
[----:B------:R-:W-:-:S04]  /*40d0*/  IMAD R32, R32, 0x2, R17 ;  /* 0x0000000220207824 */ /* 0x000fc800078e0211 */
[----:B------:R-:W-:-:S05]  /*40e0*/  IMAD.SHL.U32 R119, R33, 0x8, RZ ;  /* 0x0000000821777824 */ /* 0x000fca00078e00ff */
[----:B------:R-:W-:-:S04]  /*40f0*/  LOP3.LUT R33, R89, 0x38, R119, 0xf8, !PT ;  /* 0x0000003859217812 */ /* 0x000fc800078ef877 */
[----:B------:R-:W-:-:S05]  /*4100*/  LOP3.LUT R33, R33, R82, RZ, 0x3c, !PT ;  /* 0x0000005221217212 */ /* 0x000fca00078e3cff */
[----:B------:R-:W-:-:S04]  /*4110*/  IMAD R33, R220, 0x200, R33 ;  /* 0x00000200dc217824 */ /* 0x000fc800078e0221 */
        /* <DEDUP_REMOVED lines=69> */
[----:B------:R-:W-:-:S02]  /*4570*/  HADD2.F32 R25, -RZ, R129.H0_H0 ;  /* 0x20000081ff197230 */ /* 0x000fc40000004100 */
[----:B------:R-:W-:Y:S02]  /*4580*/  HADD2.F32 R12, -RZ, R34.H0_H0 ;  /* 0x20000022ff0c7230 */ /* 0x000fe40000004100 */
        /* <DEDUP_REMOVED lines=11> */
[----:B------:R-:W-:Y:S01]  /*4640*/  FFMA.FTZ R25, R38, R15, R25 ;  /* 0x0000000f26197223 */ /* 0x000fe20000010019 */
[----:B------:R-:W-:-:S02]  /*4650*/  IMAD.MOV.U32 R33, RZ, RZ, R122 ;  /* 0x000000ffff217224 */ /* 0x000fc400078e007a */
[----:B------:R-:W-:Y:S01]  /*4660*/  F2FP.F16.F32.PACK_AB R34, R34, R35 ;  /* 0x000000232222723e */ /* 0x000fe200000000ff */
[----:B------:R-:W-:Y:S01]  /*4670*/  IMAD.MOV.U32 R35, RZ, RZ, R125 ;  /* 0x000000ffff237224 */ /* 0x000fe200078e007d */
[----:B------:R-:W-:-:S07]  /*4680*/  F2FP.F16.F32.PACK_AB R38, R25, R26 ;  /* 0x0000001a1926723e */ /* 0x000fce00000000ff */
.L_x_9256:
[----:B------:R-:W-:Y:S05]  /*4690*/  BSYNC B2 ;  /* 0x0000000000027941 */ /* 0x000fea0003800000 */
.L_x_9255:
        /* <DEDUP_REMOVED lines=12> */
.L_x_9254:
[----:B------:R-:W-:Y:S05]  /*4760*/  BSYNC B1 ;  /* 0x0000000000017941 */ /* 0x000fea0003800000 */
.L_x_9253:
[C---:B------:R-:W-:Y:S01]  /*4770*/  ISETP.GE.OR P5, PT, R232.reuse, R101, P1 ;  /* 0x00000065e800720c */ /* 0x040fe20000fa6670 */
        /* <DEDUP_REMOVED lines=20> */
[----:B------:R-:W-:Y:S02]  /*48c0*/  IMAD R14, R22, 0x1800, R13 ;  /* 0x00001800160e7824 */ /* 0x000fe400078e020d */
        /* <DEDUP_REMOVED lines=83> */
[----:B------:R-:W-:Y:S02]  /*4e00*/  MOV R13, R36 ;  /* 0x00000024000d7202 */ /* 0x000fe40000000f00 */
[----:B------:R-:W-:Y:S01]  /*4e10*/  F2FP.F16.F32.PACK_AB R14, R14, R15 ;  /* 0x0000000f0e0e723e */ /* 0x000fe200000000ff */
[----:B------:R-:W-:Y:S01]  /*4e20*/  IMAD.MOV.U32 R15, RZ, RZ, R10 ;  /* 0x000000ffff0f7224 */ /* 0x000fe200078e000a */
[----:B------:R-:W-:-:S07]  /*4e30*/  F2FP.F16.F32.PACK_AB R26, R9, R114 ;  /* 0x00000072091a723e */ /* 0x000fce00000000ff */
.L_x_9258:
[----:B------:R-:W-:Y:S05]  /*4e40*/  BSYNC B1 ;  /* 0x0000000000017941 */ /* 0x000fea0003800000 */
.L_x_9257:
        /* <DEDUP_REMOVED lines=10> */
.L_x_9226:
[----:B------:R-:W-:-:S13]  /*4ef0*/  ISETP.NE.AND P3, PT, R202, 0x3, PT ;  /* 0x00000003ca00780c */ /* 0x000fda0003f65270 */
[----:B------:R-:W-:Y:S05]  /*4f00*/  @!P3 BRA `(.L_x_9259) ;  /* 0x000000000004b947 */ /* 0x000fea0003800000 */
[----:B------:R-:W-:Y:S01]  /*4f10*/  BPT.TRAP 0x1 ;  /* 0x000000040000795c */ /* 0x000fe20000300000 */
.L_x_9259:
[----:B------:R-:W-:Y:S01]  /*4f20*/  IMAD R90, R22, 0x8, R17 ;  /* 0x00000008165a7824 */ /* 0x000fe200078e0211 */
[----:B------:R-:W-:Y:S01]  /*4f30*/  SHF.L.U32 R111, R203, 0x1f, RZ ;  /* 0x0000001fcb6f7819 */ /* 0x000fe200000006ff */
[----:B------:R-:W-:Y:S01]  /*4f40*/  IMAD R101, R61, -0x60, R60 ;  /* 0xffffffa03d657824 */ /* 0x000fe200078e023c */
[----:B------:R-:W-:Y:S02]  /*4f50*/  BSSY B1, `(.L_x_9260) ;  /* 0x0000004000017945 */ /* 0x000fe40003800000 */
[----:B------:R-:W0:Y:S02]  /*4f60*/  SYNCS.PHASECHK.TRANS64.TRYWAIT P4, [R90+URZ+0x22890], R111 ;  /* 0x0228906f5a0075a7 */ /* 0x000e24000808017f */
[----:B------:R-:W-:Y:S01]  /*4f70*/  VIMNMX R101, R101, 0x60, PT ;  /* 0x0000006065657848 */ /* 0x000fe20003fe0100 */
[----:B0-----:R-:W-:Y:S06]  /*4f80*/  @!P4 BRA `(.L_x_9261) ;  /* 0x0000019c0048c947 */ /* 0x001fec0003800000 */
.L_x_9542:
[----:B------:R-:W-:Y:S05]  /*4f90*/  BSYNC B1 ;  /* 0x0000000000017941 */ /* 0x000fea0003800000 */
.L_x_9260:
        /* <DEDUP_REMOVED lines=8> */
.L_x_9263:
[----:B------:R-:W-:Y:S05]  /*5020*/  BSYNC B1 ;  /* 0x0000000000017941 */ /* 0x000fea0003800000 */
.L_x_9262:
[----:B------:R-:W-:Y:S05]  /*5030*/  @P4 BRA `(.L_x_9243) ;  /* 0x0000000000104947 */ /* 0x000fea0003800000 */
[----:B-1----:R-:W1:Y:S04]  /*5040*/  @!P1 LDS.128 R4, [R108+0x2000] ;  /* 0x002000006c049984 */ /* 0x002e680000000c00 */
[----:B------:R-:W2:Y:S04]  /*5050*/  @!P2 LDS.128 R8, [R104+0x2000] ;  /* 0x002000006808a984 */ /* 0x000ea80000000c00 */
[----:B-1----:R1:W-:Y:S04]  /*5060*/  @!P1 STG.E.128 desc[UR52][R12.64], R4 ;  /* 0x000000040c009986 */ /* 0x0023e8000c101d34 */
[----:B--2---:R1:W-:Y:S02]  /*5070*/  @!P2 STG.E.128 desc[UR52][R12.64+0x40], R8 ;  /* 0x000040080c00a986 */ /* 0x0043e4000c101d34 */
.L_x_9243:
[----:B------:R-:W-:Y:S05]  /*5080*/  BSYNC B0 ;  /* 0x0000000000007941 */ /* 0x000fea0003800000 */
.L_x_9225:
        /* <DEDUP_REMOVED lines=17> */
.L_x_9265:
[----:B------:R-:W-:Y:S05]  /*51a0*/  BSYNC B0 ;  /* 0x0000000000007941 */ /* 0x000fea0003800000 */
.L_x_9264:
[----:B------:R-:W2:Y:S01]  /*51b0*/  SYNCS.PHASECHK.TRANS64.TRYWAIT P3, [R90+URZ+0x228b0], R111 ;  /* 0x0228b06f5a0075a7 */ /* 0x000ea2000806017f */
[----:B------:R-:W-:Y:S01]  /*51c0*/  ULDC UR50, c[0x0][0x310] ;  /* 0x0000c40000327ab9 */ /* 0x000fe20000000800 */
[----:B------:R-:W-:Y:S01]  /*51d0*/  ULDC.64 UR48, c[0x0][0x318] ;  /* 0x0000c60000307ab9 */ /* 0x000fe20000000a00 */
[----:B------:R-:W-:Y:S01]  /*51e0*/  ULDC.64 UR46, c[0x0][0x308] ;  /* 0x0000c200002e7ab9 */ /* 0x000fe20000000a00 */
[----:B------:R-:W-:Y:S01]  /*51f0*/  BSSY B0, `(.L_x_9266) ;  /* 0x0000003000007945 */ /* 0x000fe20003800000 */
[----:B------:R-:W-:-:S03]  /*5200*/  IMAD R5, R22, 0x6000, R79 ;  /* 0x0000600016057824 */ /* 0x000fc600078e024f */
[----:B--2---:R-:W-:Y:S05]  /*5210*/  @!P3 BRA `(.L_x_9267) ;  /* 0x0000019800b8b947 */ /* 0x004fea0003800000 */
.L_x_9543:
[----:B------:R-:W-:Y:S05]  /*5220*/  BSYNC B0 ;  /* 0x0000000000007941 */ /* 0x000fea0003800000 */
.L_x_9266:
[----:B------:R-:W-:Y:S01]  /*5230*/  ISETP.GE.AND P3, PT, R23, R101, PT ;  /* 0x000000651700720c */ /* 0x000fe20003f66270 */
[----:B------:R-:W-:Y:S01]  /*5240*/  IMAD.IADD R7, R80, 0x1, R5 ;  /* 0x0000000150077824 */ /* 0x000fe200078e0205 */
[----:B------:R-:W-:Y:S01]  /*5250*/  BSSY B0, `(.L_x_9268) ;  /* 0x0000025000007945 */ /* 0x000fe20003800000 */
[----:B------:R-:W-:Y:S02]  /*5260*/  IMAD R36, R5, 0x2, R62 ;  /* 0x0000000205247824 */ /* 0x000fe400078e023e */
[----:B------:R-:W-:-:S04]  /*5270*/  IMAD.WIDE R32, R61, 0x60, R56 ;  /* 0x000000603d207825 */ /* 0x000fc800078e0238 */
[----:B------:R-:W-:-:S04]  /*5280*/  IMAD R37, R7, 0x2, R62 ;  /* 0x0000000207257824 */ /* 0x000fc800078e023e */
[----:B------:R-:W-:Y:S05]  /*5290*/  @P3 BRA `(.L_x_9269) ;  /* 0x0000000000803947 */ /* 0x000fea0003800000 */
[----:B------:R-:W-:Y:S02]  /*52a0*/  IMAD R7, R33, UR48, RZ ;  /* 0x0000003021077c24 */ /* 0x000fe4000f8e02ff */
[----:B-1----:R-:W-:Y:S02]  /*52b0*/  IMAD.MOV.U32 R4, RZ, RZ, R40 ;  /* 0x000000ffff047224 */ /* 0x002fe400078e0028 */
[----:B------:R-:W-:Y:S02]  /*52c0*/  IMAD.MOV.U32 R5, RZ, RZ, R65 ;  /* 0x000000ffff057224 */ /* 0x000fe400078e0041 */
[C---:B------:R-:W-:Y:S02]  /*52d0*/  IMAD R7, R32.reuse, UR49, R7 ;  /* 0x0000003120077c24 */ /* 0x040fe4000f8e0207 */
[----:B------:R-:W-:-:S04]  /*52e0*/  IMAD.WIDE.U32 R4, R32, UR48, R4 ;  /* 0x0000003020047c25 */ /* 0x000fc8000f8e0004 */
[----:B------:R-:W-:Y:S01]  /*52f0*/  IMAD.IADD R5, R5, 0x1, R7 ;  /* 0x0000000105057824 */ /* 0x000fe200078e0207 */
[----:B------:R-:W-:-:S04]  /*5300*/  LEA R34, P3, R4, UR46, 0x1 ;  /* 0x0000002e04227c11 */ /* 0x000fc8000f8608ff */
[----:B------:R-:W-:Y:S02]  /*5310*/  LEA.HI.X R35, R4, UR47, R5, 0x1, P3 ;  /* 0x0000002f04237c11 */ /* 0x000fe400098f0c05 */
[----:B------:R-:W-:-:S13]  /*5320*/  ISETP.GE.AND P3, PT, R18, UR50, PT ;  /* 0x0000003212007c0c */ /* 0x000fda000bf66270 */
[----:B------:R-:W1:Y:S04]  /*5330*/  @!P3 LDS.128 R4, [R36] ;  /* 0x000000002404b984 */ /* 0x000e680000000c00 */
[----:B-1----:R-:W-:Y:S01]  /*5340*/  @!P3 STG.E.128 desc[UR52][R34.64], R4 ;  /* 0x000000042200b986 */ /* 0x002fe2000c101d34 */
[----:B------:R-:W-:-:S13]  /*5350*/  ISETP.GE.AND P3, PT, R99, UR50, PT ;  /* 0x0000003263007c0c */ /* 0x000fda000bf66270 */
[----:B------:R-:W1:Y:S04]  /*5360*/  @!P3 LDS.128 R8, [R37] ;  /* 0x000000002508b984 */ /* 0x000e680000000c00 */
[----:B-1----:R-:W-:Y:S01]  /*5370*/  @!P3 STG.E.128 desc[UR52][R34.64+0x40], R8 ;  /* 0x000040082200b986 */ /* 0x002fe2000c101d34 */
[----:B------:R-:W-:-:S13]  /*5380*/  ISETP.GE.AND P3, PT, R98, UR50, PT ;  /* 0x0000003262007c0c */ /* 0x000fda000bf66270 */
[----:B------:R-:W1:Y:S04]  /*5390*/  @!P3 LDS.128 R12, [R36+0x3000] ;  /* 0x00300000240cb984 */ /* 0x000e680000000c00 */
        /* <DEDUP_REMOVED lines=10> */
[----:B------:R-:W-:-:S13]  /*5440*/  ISETP.NE.AND P3, PT, R0, RZ, PT ;  /* 0x000000ff0000720c */ /* 0x000fda0003f65270 */
[----:B------:R-:W1:Y:S04]  /*5450*/  @P3 LDS.128 R12, [R36+0x9000] ;  /* 0x00900000240c3984 */ /* 0x000e680000000c00 */
[----:B-1----:R-:W-:Y:S01]  /*5460*/  @P3 STG.E.128 desc[UR52][R34.64+0x180], R12 ;  /* 0x0001800c22003986 */ /* 0x002fe2000c101d34 */
[----:B------:R-:W-:-:S13]  /*5470*/  ISETP.NE.AND P3, PT, R3, RZ, PT ;  /* 0x000000ff0300720c */ /* 0x000fda0003f65270 */
[----:B------:R-:W1:Y:S04]  /*5480*/  @P3 LDS.128 R24, [R37+0x9000] ;  /* 0x0090000025183984 */ /* 0x000e680000000c00 */
[----:B-1----:R3:W-:Y:S02]  /*5490*/  @P3 STG.E.128 desc[UR52][R34.64+0x1c0], R24 ;  /* 0x0001c01822003986 */ /* 0x0027e4000c101d34 */
.L_x_9269:
[----:B------:R-:W-:Y:S05]  /*54a0*/  BSYNC B0 ;  /* 0x0000000000007941 */ /* 0x000fea0003800000 */
.L_x_9268:
[----:B------:R-:W-:Y:S01]  /*54b0*/  ISETP.GE.AND P3, PT, R232, R101, PT ;  /* 0x00000065e800720c */ /* 0x000fe20003f66270 */
[----:B------:R-:W-:-:S12]  /*54c0*/  BSSY B0, `(.L_x_9270) ;  /* 0x0000024000007945 */ /* 0x000fd80003800000 */
[----:B------:R-:W-:Y:S05]  /*54d0*/  @P3 BRA `(.L_x_9271) ;  /* 0x0000000000883947 */ /* 0x000fea0003800000 */
[----:B------:R-:W-:Y:S01]  /*54e0*/  IADD3 R7, P3, R32, 0x40, RZ ;  /* 0x0000004020077810 */ /* 0x000fe20007f7e0ff */
[----:B-1----:R-:W-:Y:S02]  /*54f0*/  IMAD.MOV.U32 R4, RZ, RZ, R40 ;  /* 0x000000ffff047224 */ /* 0x002fe400078e0028 */
        /* <DEDUP_REMOVED lines=18> */
[----:B---3--:R-:W1:Y:S04]  /*5620*/  @P3 LDS.128 R24, [R36+0xb000] ;  /* 0x00b0000024183984 */ /* 0x008e680000000c00 */
[----:B-1----:R-:W-:Y:S01]  /*5630*/  @P3 STG.E.128 desc[UR52][R32.64+0x180], R24 ;  /* 0x0001801820003986 */ /* 0x002fe2000c101d34 */
        /* <DEDUP_REMOVED lines=11> */
[----:B-1----:R4:W-:Y:S02]  /*56f0*/  @P3 STG.E.128 desc[UR52][R32.64+0x1c0], R24 ;  /* 0x0001c01820003986 */ /* 0x0029e4000c101d34 */
.L_x_9271:
[----:B------:R-:W-:Y:S05]  /*5700*/  BSYNC B0 ;  /* 0x0000000000007941 */ /* 0x000fea0003800000 */
.L_x_9270:
[----:B------:R-:W-:Y:S01]  /*5710*/  @!PT LDS RZ, [RZ] ;  /* 0x00000000fffff984 */ /* 0x000fe20000000800 */
[----:B------:R-:W-:Y:S01]  /*5720*/  @!PT LDS RZ, [RZ] ;  /* 0x00000000fffff984 */ /* 0x000fe20000000800 */
[----:B------:R-:W-:Y:S01]  /*5730*/  @!PT LDS RZ, [RZ] ;  /* 0x00000000fffff984 */ /* 0x000fe20000000800 */
[----:B------:R-:W-:Y:S01]  /*5740*/  @!PT LDS RZ, [RZ] ;  /* 0x00000000fffff984 */ /* 0x000fe20000000800 */
[----:B------:R5:W-:Y:S06]  /*5750*/  MEMBAR.ALL.CTA ;  /* 0x0000000000007992 */ /* 0x000bec0000008000 */
[----:B-----5:R-:W5:Y:S02]  /*5760*/  FENCE.VIEW.ASYNC.S ;  /* 0x00000000000073c6 */ /* 0x020f640000000000 */
[----:B-----5:R1:W-:Y:S01]  /*5770*/  BAR.SYNC.DEFER_BLOCKING R81, 0x80 ;  /* 0x000200510000751d */ /* 0x0203e20000010000 */
[----:B------:R-:W-:Y:S01]  /*5780*/  ISETP.NE.AND P5, PT, R100, RZ, PT ;  /* 0x000000ff6400720c */ /* 0x000fe20003fa5270 */
[----:B------:R-:W-:-:S02]  /*5790*/  VIADD R22, R22, 0x1 ;  /* 0x0000000116167836 */ /* 0x000fc40000000000 */
[----:B0-2---:R-:W-:-:S03]  /*57a0*/  @!P4 VIADD R90, R90, 0x228c0 ;  /* 0x000228c05a5ac836 */ /* 0x005fc60000000000 */
[C---:B------:R-:W-:Y:S02]  /*57b0*/  ISETP.NE.AND P3, PT, R22.reuse, 0x2, PT ;  /* 0x000000021600780c */ /* 0x040fe40003f65270 */
[----:B------:R-:W-:Y:S02]  /*57c0*/  @!P4 PRMT R90, RZ, 0x654, R90 ;  /* 0x00000654ff5ac816 */ /* 0x000fe4000000005a */
[----:B-1----:R-:W-:Y:S02]  /*57d0*/  SEL R4, RZ, 0x1, P3 ;  /* 0x00000001ff047807 */ /* 0x002fe40001800000 */
[----:B------:R-:W-:Y:S02]  /*57e0*/  SEL R22, R22, RZ, P3 ;  /* 0x000000ff16167207 */ /* 0x000fe40001800000 */
[----:B------:R-:W-:Y:S01]  /*57f0*/  LOP3.LUT R203, R203, R4, RZ, 0x3c, !PT ;  /* 0x00000004cbcb7212 */ /* 0x000fe200078e3cff */
[----:B------:R0:W-:Y:S01]  /*5800*/  @!P4 SYNCS.ARRIVE.TRANS64.RED.A1T0 RZ, [R90+URZ], RZ ;  /* 0x000000ff5affc9a7 */ /* 0x0001e2000810043f */
[----:B------:R-:W-:Y:S05]  /*5810*/  @P5 BRA `(.L_x_9272) ;  /* 0xffffffcc007c5947 */ /* 0x000fea000383ffff */
[----:B------:R-:W1:Y:S01]  /*5820*/  S2R R5, SR_TID.X ;  /* 0x0000000000057919 */ /* 0x000e620000002100 */
[----:B------:R-:W-:Y:S02]  /*5830*/  PLOP3.LUT P0, PT, PT, PT, PT, 0x8, 0x0 ;  /* 0x000000000000781c */ /* 0x000fe40003f0e170 */
[----:B-1----:R-:W-:-:S04]  /*5840*/  SHF.R.U32.HI R5, RZ, 0x7, R5 ;  /* 0x00000007ff057819 */ /* 0x002fc80000011605 */
[----:B------:R-:W-:-:S13]  /*5850*/  ISETP.NE.AND P5, PT, R5, 0x1, PT ;  /* 0x000000010500780c */ /* 0x000fda0003fa5270 */
[----:B------:R-:W-:Y:S06]  /*5860*/  @!P5 BAR.ARV 0x9, 0x100 ;  /* 0x024400000000db1d */ /* 0x000fec0000002000 */
.L_x_9220:
[----:B------:R-:W1:Y:S02]  /*5870*/  LDC.64 R4, c[0x0][0x9e0] ;  /* 0x00027800ff047b82 */ /* 0x000e640000000a00 */
[----:B-1----:R-:W-:Y:S01]  /*5880*/  ISETP.GE.AND P1, PT, R5, 0x1, PT ;  /* 0x000000010500780c */ /* 0x002fe20003f26270 */
[----:B------:R-:W-:-:S12]  /*5890*/  @P0 BRA `(.L_x_9273) ;  /* 0x00000000000c0947 */ /* 0x000fd80003800000 */
[----:B------:R-:W1:Y:S01]  /*58a0*/  FENCE.VIEW.ASYNC.G ;  /* 0x00000000000073c6 */ /* 0x000e620000000100 */
[----:B------:R-:W-:Y:S05]  /*58b0*/  WARPSYNC.ALL ;  /* 0x0000000000007948 */ /* 0x000fea0003800000 */
[----:B-1----:R-:W-:Y:S06]  /*58c0*/  BAR.ARV 0xc, 0x120 ;  /* 0x0304800000007b1d */ /* 0x002fec0000002000 */
.L_x_9273:
[----:B------:R-:W-:Y:S01]  /*58d0*/  IMAD.IADD R0, R63, 0x1, R4 ;  /* 0x000000013f007824 */ /* 0x000fe200078e0204 */
[----:B------:R-:W-:Y:S06]  /*58e0*/  @!P1 BRA `(.L_x_9274) ;  /* 0x0000000000489947 */ /* 0x000fec0003800000 */
[C---:B------:R-:W-:Y:S01]  /*58f0*/  ISETP.GT.AND P0, PT, R63.reuse, RZ, PT ;  /* 0x000000ff3f00720c */ /* 0x040fe20003f04270 */
[----:B------:R-:W-:Y:S01]  /*5900*/  BSSY B0, `(.L_x_9275) ;  /* 0x000000e000007945 */ /* 0x000fe20003800000 */
[----:B------:R-:W-:-:S11]  /*5910*/  VIADD R3, R63, 0xffffffff ;  /* 0xffffffff3f037836 */ /* 0x000fd60000000000 */
        /* <DEDUP_REMOVED lines=8> */
.L_x_9276:
[----:B------:R-:W-:-:S13]  /*59a0*/  ISETP.NE.AND P0, PT, R5, 0x1, PT ;  /* 0x000000010500780c */ /* 0x000fda0003f05270 */
[----:B------:R-:W1:Y:S02]  /*59b0*/  @P0 LDC.64 R6, c[0x0][0x9e8] ;  /* 0x00027a00ff060b82 */ /* 0x000e640000000a00 */
[----:B-1----:R-:W-:-:S05]  /*59c0*/  @P0 IMAD.HI.U32 R4, R3, R6, RZ ;  /* 0x0000000603040227 */ /* 0x002fca00078e00ff */
[----:B------:R-:W-:-:S07]  /*59d0*/  @P0 SHF.R.U32.HI R3, RZ, R7, R4 ;  /* 0x00000007ff030219 */ /* 0x000fce0000011604 */
.L_x_9277:
[----:B------:R-:W-:Y:S05]  /*59e0*/  BSYNC B0 ;  /* 0x0000000000007941 */ /* 0x000fea0003800000 */
.L_x_9275:
[----:B------:R-:W-:-:S05]  /*59f0*/  IMAD R3, R3, R5, R5 ;  /* 0x0000000503037224 */ /* 0x000fca00078e0205 */
[----:B------:R-:W-:-:S07]  /*5a00*/  VIMNMX R0, R0, R3, PT ;  /* 0x0000000300007248 */ /* 0x000fce0003fe0100 */
.L_x_9274:
        /* <DEDUP_REMOVED lines=18> */
.L_x_9280:
[----:B------:R-:W-:-:S13]  /*5b30*/  ISETP.NE.AND P0, PT, R5, 0x1, PT ;  /* 0x000000010500780c */ /* 0x000fda0003f05270 */
[----:B------:R-:W1:Y:S02]  /*5b40*/  @P0 LDC.64 R6, c[0x0][0x9e8] ;  /* 0x00027a00ff060b82 */ /* 0x000e640000000a00 */
[----:B-1----:R-:W-:-:S05]  /*5b50*/  @P0 IMAD.HI.U32 R6, R59, R6, RZ ;  /* 0x000000063b060227 */ /* 0x002fca00078e00ff */
[----:B------:R-:W-:-:S07]  /*5b60*/  @P0 SHF.R.U32.HI R59, RZ, R7, R6 ;  /* 0x00000007ff3b0219 */ /* 0x000fce0000011606 */
.L_x_9281:
[----:B------:R-:W-:Y:S05]  /*5b70*/  BSYNC B0 ;  /* 0x0000000000007941 */ /* 0x000fea0003800000 */
.L_x_9279:
[----:B------:R-:W-:-:S05]  /*5b80*/  IMAD R59, R59, R5, RZ ;  /* 0x000000053b3b7224 */ /* 0x000fca00078e02ff */
[----:B------:R-:W-:-:S07]  /*5b90*/  VIMNMX R0, R0, R59, !PT ;  /* 0x0000003b00007248 */ /* 0x000fce0007fe0100 */
.L_x_9278:
        /* <DEDUP_REMOVED lines=11> */
[----:B------:R-:W-:Y:S01]  /*5c50*/  CS2R R140, SRZ ;  /* 0x00000000008c7805 */ /* 0x000fe2000001ff00 */
[----:B------:R-:W-:Y:S01]  /*5c60*/  IMAD.MOV.U32 R0, RZ, RZ, RZ ;  /* 0x000000ffff007224 */ /* 0x000fe200078e00ff */
[----:B------:R-:W-:Y:S02]  /*5c70*/  VIMNMX R219, RZ, R219, !PT ;  /* 0x000000dbffdb7248 */ /* 0x000fe40007fe0100 */
[----:B------:R-:W-:Y:S02]  /*5c80*/  CS2R R138, SRZ ;  /* 0x00000000008a7805 */ /* 0x000fe4000001ff00 */
        /* <DEDUP_REMOVED lines=52> */
[----:B---3--:R-:W-:Y:S02]  /*5fd0*/  CS2R R34, SRZ ;  /* 0x0000000000227805 */ /* 0x008fe4000001ff00 */
[----:B------:R-:W-:Y:S02]  /*5fe0*/  CS2R R36, SRZ ;  /* 0x0000000000247805 */ /* 0x000fe4000001ff00 */
[----:B----4-:R-:W-:Y:S02]  /*5ff0*/  CS2R R32, SRZ ;  /* 0x0000000000207805 */ /* 0x010fe4000001ff00 */
[----:B------:R-:W-:-:S02]  /*6000*/  CS2R R26, SRZ ;  /* 0x00000000001a7805 */ /* 0x000fc4000001ff00 */
[----:B------:R-:W-:Y:S02]  /*6010*/  CS2R R28, SRZ ;  /* 0x00000000001c7805 */ /* 0x000fe4000001ff00 */
[----:B------:R-:W-:Y:S01]  /*6020*/  CS2R R24, SRZ ;  /* 0x0000000000187805 */ /* 0x000fe2000001ff00 */
[----:B------:R-:W-:Y:S06]  /*6030*/  @!P1 BRA `(.L_x_9282) ;  /* 0x0000010000349947 */ /* 0x000fec0003800000 */
[----:B------:R-:W-:-:S03]  /*6040*/  UMOV UR4, 0xffffffff ;  /* 0xffffffff00047882 */ /* 0x000fc60000000000 */
[----:B------:R-:W-:Y:S05]  /*6050*/  BRA.DIV UR4, `(.L_x_9283) ;  /* 0x0000018e043c7947 */ /* 0x000fea000b800000 */
[----:B------:R-:W1:Y:S02]  /*6060*/  S2R R3, SR_TID.X ;  /* 0x0000000000037919 */ /* 0x000e640000002100 */
[----:B-1----:R-:W-:-:S05]  /*6070*/  VIADD R3, R3, 0xffffff80 ;  /* 0xffffff8003037836 */ /* 0x002fca0000000000 */
[----:B------:R-:W-:-:S04]  /*6080*/  SHF.R.S32.HI R0, RZ, 0x1f, R3 ;  /* 0x0000001fff007819 */ /* 0x000fc80000011403 */
[----:B------:R-:W-:-:S04]  /*6090*/  LEA.HI R0, R0, R3, RZ, 0x7 ;  /* 0x0000000300007211 */ /* 0x000fc800078f38ff */
[----:B------:R-:W-:-:S05]  /*60a0*/  SHF.R.S32.HI R0, RZ, 0x7, R0 ;  /* 0x00000007ff007819 */ /* 0x000fca0000011400 */
[----:B------:R1:W2:Y:S02]  /*60b0*/  SHFL.IDX PT, R14, R0, RZ, 0x1f ;  /* 0x00001fff000e7589 */ /* 0x0002a400000e0000 */
.L_x_9546:
[----:B-12---:R-:W-:Y:S01]  /*60c0*/  LEA.HI R0, R14, R14, RZ, 0x1 ;  /* 0x0000000e0e007211 */ /* 0x006fe200078f08ff */
[----:B------:R-:W-:Y:S01]  /*60d0*/  BSSY B6, `(.L_x_9284) ;  /* 0x0000019000067945 */ /* 0x000fe20003800000 */
[----:B------:R-:W-:Y:S02]  /*60e0*/  IADD3 R26, R17, 0x18400, RZ ;  /* 0x00018400111a7810 */ /* 0x000fe40007ffe0ff */
[----:B------:R-:W-:Y:S02]  /*60f0*/  LOP3.LUT R3, R0, 0x1e, RZ, 0xc0, !PT ;  /* 0x0000001e00037812 */ /* 0x000fe400078ec0ff */
[----:B------:R-:W-:-:S03]  /*6100*/  LOP3.LUT P0, RZ, R26, 0x1bf, RZ, 0xc0, !PT ;  /* 0x000001bf1aff7812 */ /* 0x000fc6000780c0ff */
[----:B------:R-:W-:-:S04]  /*6110*/  IMAD.IADD R3, R14, 0x1, -R3 ;  /* 0x000000010e037824 */ /* 0x000fc800078e0a03 */
[----:B------:R-:W-:-:S05]  /*6120*/  IMAD R3, R3, 0x2000, R26 ;  /* 0x0000200003037824 */ /* 0x000fca00078e021a */
        /* <DEDUP_REMOVED lines=18> */
[----:B0-2--5:R-:W-:Y:S05]  /*6250*/  CALL.ABS.NOINC R14 ;  /* 0x000000000e007343 */ /* 0x025fea0003c00000 */
.L_x_9285:
[----:B------:R-:W-:Y:S05]  /*6260*/  BSYNC B6 ;  /* 0x0000000000067941 */ /* 0x000fea0003800000 */
.L_x_9284:
        /* <DEDUP_REMOVED lines=12> */
.L_x_9289:
[----:B--2---:R2:W3:Y:S02]  /*6330*/  SYNCS.PHASECHK.TRANS64.TRYWAIT P0, [R17+URZ+0x22800], R0 ;  /* 0x02280000110075a7 */ /* 0x0044e4000800017f */
[----:B---3--:R-:W-:Y:S05]  /*6340*/  @!P0 NANOSLEEP.SYNCS 0x989680 ;  /* 0x009896800000895d */ /* 0x008fea0003900000 */
[----:B------:R-:W3:Y:S02]  /*6350*/  @!P0 SYNCS.PHASECHK.TRANS64 P0, [R17+URZ+0x22800], R0 ;  /* 0x02280000110085a7 */ /* 0x000ee4000800007f */
[----:B---3--:R-:W-:Y:S05]  /*6360*/  @!P0 BRA `(.L_x_9289) ;  /* 0xfffffffc00f08947 */ /* 0x008fea000383ffff */
.L_x_9288:
[----:B------:R-:W-:Y:S05]  /*6370*/  BSYNC B0 ;  /* 0x0000000000007941 */ /* 0x000fea0003800000 */
.L_x_9287:
[----:B------:R-:W-:Y:S05]  /*6380*/  BRA `(.L_x_9290) ;  /* 0x0000002c00507947 */ /* 0x000fea0003800000 */
.L_x_9286:
[----:B------:R-:W1:Y:S01]  /*6390*/  LDC.64 R12, c[0x0][0x3d8] ;  /* 0x0000f600ff0c7b82 */ /* 0x000e620000000a00 */
[----:B-----5:R-:W-:Y:S01]  /*63a0*/  SHF.R.S32.HI R3, RZ, 0x1f, R31 ;  /* 0x0000001fff037819 */ /* 0x020fe2000001141f */
[--C-:B------:R-:W-:Y:S01]  /*63b0*/  IMAD.MOV.U32 R4, RZ, RZ, R18.reuse ;  /* 0x000000ffff047224 */ /* 0x100fe200078e0012 */
[----:B------:R-:W-:Y:S01]  /*63c0*/  SHF.L.U32 R24, R237, 0x2, RZ ;  /* 0x00000002ed187819 */ /* 0x000fe200000006ff */
[----:B------:R-:W-:Y:S01]  /*63d0*/  BSSY B6, `(.L_x_9291) ;  /* 0x0000032000067945 */ /* 0x000fe20003800000 */
[----:B------:R-:W-:Y:S02]  /*63e0*/  SHF.R.S32.HI R5, RZ, 0x1f, R18 ;  /* 0x0000001fff057819 */ /* 0x000fe40000011412 */
[----:B------:R-:W-:Y:S01]  /*63f0*/  LOP3.LUT P0, RZ, R26, 0x3ff, RZ, 0xc0, !PT ;  /* 0x000003ff1aff7812 */ /* 0x000fe2000780c0ff */
[----:B------:R-:W2:Y:S01]  /*6400*/  LDC.64 R14, c[0x0][0x3e8] ;  /* 0x0000fa00ff0e7b82 */ /* 0x000ea20000000a00 */
[----:B------:R-:W-:Y:S01]  /*6410*/  SHF.R.S32.HI R25, RZ, 0x1f, R24 ;  /* 0x0000001fff197819 */ /* 0x000fe20000011418 */
[-C--:B-1----:R-:W-:Y:S01]  /*6420*/  IMAD R8, R234, R12.reuse, RZ ;  /* 0x0000000cea087224 */ /* 0x082fe200078e02ff */
[----:B------:R-:W-:Y:S01]  /*6430*/  SHF.L.U64.HI R56, R12, 0x6, R13 ;  /* 0x000000060c387819 */ /* 0x000fe2000001020d */
[----:B------:R-:W-:-:S02]  /*6440*/  IMAD R0, R3, R12, RZ ;  /* 0x0000000c03007224 */ /* 0x000fc400078e02ff */
[----:B------:R-:W-:Y:S02]  /*6450*/  IMAD R48, R23, R13, R8 ;  /* 0x0000000d17307224 */ /* 0x000fe400078e0208 */
[----:B------:R-:W-:Y:S01]  /*6460*/  IMAD.WIDE.U32 R44, R31, R12, RZ ;  /* 0x0000000c1f2c7225 */ /* 0x000fe200078e00ff */
[----:B--2---:R-:W-:-:S03]  /*6470*/  SHF.L.U64.HI R57, R14, 0x6, R15 ;  /* 0x000000060e397819 */ /* 0x004fc6000001020f */
        /* <DEDUP_REMOVED lines=36> */
[----:B-1----:R-:W-:-:S07]  /*66c0*/  IMAD.MOV.U32 R13, RZ, RZ, RZ ;  /* 0x000000ffff0d7224 */ /* 0x002fce00078e00ff */
[----:B------:R-:W-:-:S07]  /*66d0*/  LEPC R20, `(.L_x_9292) ;  /* 0x000000001014794e */ /* 0x000fce0000000000 */
[----:B0-2---:R-:W-:Y:S05]  /*66e0*/  CALL.ABS.NOINC R14 ;  /* 0x000000000e007343 */ /* 0x005fea0003c00000 */
.L_x_9292:
[----:B------:R-:W-:Y:S05]  /*66f0*/  BSYNC B6 ;  /* 0x0000000000067941 */ /* 0x000fea0003800000 */
.L_x_9291:
[----:B------:R-:W1:Y:S01]  /*6700*/  LDC.64 R6, c[0x0][0x3d8] ;  /* 0x0000f600ff067b82 */ /* 0x000e620000000a00 */
[----:B------:R-:W-:Y:S01]  /*6710*/  SHF.R.S32.HI R3, RZ, 0x1f, R209 ;  /* 0x0000001fff037819 */ /* 0x000fe200000114d1 */
[----:B------:R-:W-:Y:S01]  /*6720*/  ULDC.U8 UR4, c[0x0][0x3f0] ;  /* 0x0000fc0000047ab9 */ /* 0x000fe20000000000 */
[----:B------:R-:W-:Y:S01]  /*6730*/  BSSY B0, `(.L_x_9293) ;  /* 0x0000291000007945 */ /* 0x000fe20003800000 */
[----:B------:R-:W-:-:S04]  /*6740*/  ISETP.NE.AND P0, PT, RZ, UR4, PT ;  /* 0x00000004ff007c0c */ /* 0x000fc8000bf05270 */
[----:B------:R-:W2:Y:S01]  /*6750*/  LDC.64 R4, c[0x0][0x3e8] ;  /* 0x0000fa00ff047b82 */ /* 0x000ea20000000a00 */
[-C--:B-1----:R-:W-:Y:S02]  /*6760*/  IMAD R0, R3, R6.reuse, RZ ;  /* 0x0000000603007224 */ /* 0x082fe400078e02ff */
[----:B------:R-:W-:-:S04]  /*6770*/  IMAD.WIDE.U32 R8, R209, R6, RZ ;  /* 0x00000006d1087225 */ /* 0x000fc800078e00ff */
[----:B------:R-:W-:Y:S02]  /*6780*/  IMAD.SHL.U32 R53, R8, 0x80, RZ ;  /* 0x0000008008357824 */ /* 0x000fe400078e00ff */
[-C--:B--2---:R-:W-:Y:S02]  /*6790*/  IMAD R12, R3, R4.reuse, RZ ;  /* 0x00000004030c7224 */ /* 0x084fe400078e02ff */
        /* <DEDUP_REMOVED lines=11> */
[----:B------:R-:W1:Y:S01]  /*6850*/  LDC R0, c[0x0][0x428] ;  /* 0x00010a00ff007b82 */ /* 0x000e620000000800 */
[-C--:B------:R-:W-:Y:S01]  /*6860*/  ISETP.GE.AND P0, PT, R23, R8.reuse, PT ;  /* 0x000000081700720c */ /* 0x080fe20003f06270 */
[----:B------:R-:W-:Y:S01]  /*6870*/  BSSY B1, `(.L_x_9295) ;  /* 0x000002d000017945 */ /* 0x000fe20003800000 */
[----:B------:R-:W-:Y:S01]  /*6880*/  ISETP.GE.AND P1, PT, R232, R8, PT ;  /* 0x00000008e800720c */ /* 0x000fe20003f26270 */
[----:B------:R-:W-:Y:S01]  /*6890*/  IMAD.MOV.U32 R11, RZ, RZ, R41 ;  /* 0x000000ffff0b7224 */ /* 0x000fe200078e0029 */
[----:B------:R-:W-:Y:S01]  /*68a0*/  CS2R R32, SRZ ;  /* 0x0000000000207805 */ /* 0x000fe2000001ff00 */
        /* <DEDUP_REMOVED lines=8> */
[----:B-1----:R-:W-:Y:S01]  /*6930*/  ISETP.NE.AND P2, PT, R0, 0x1, PT ;  /* 0x000000010000780c */ /* 0x002fe20003f45270 */
[----:B------:R-:W-:-:S04]  /*6940*/  IMAD R0, R209, 0x80, R23 ;  /* 0x00000080d1007824 */ /* 0x000fc800078e0217 */
[----:B------:R-:W-:-:S08]  /*6950*/  IMAD R3, R237, 0x40, R0 ;  /* 0x00000040ed037824 */ /* 0x000fd000078e0200 */
[----:B------:R-:W1:Y:S08]  /*6960*/  @P2 LDC R10, c[0x0][0x42c] ;  /* 0x00010b00ff0a2b82 */ /* 0x000e700000000800 */
[----:B------:R-:W2:Y:S01]  /*6970*/  @P2 LDC R9, c[0x0][0x430] ;  /* 0x00010c00ff092b82 */ /* 0x000ea20000000800 */
[----:B-1----:R-:W-:-:S04]  /*6980*/  @P2 IMAD.HI.U32 R0, R3, R10, RZ ;  /* 0x0000000a03002227 */ /* 0x002fc800078e00ff */
[----:B------:R-:W-:Y:S01]  /*6990*/  IMAD.MOV.U32 R10, RZ, RZ, R44 ;  /* 0x000000ffff0a7224 */ /* 0x000fe200078e002c */
[----:B--2---:R-:W-:Y:S02]  /*69a0*/  @P2 SHF.R.U32.HI R3, RZ, R9, R0 ;  /* 0x00000009ff032219 */ /* 0x004fe40000011600 */
[----:B------:R-:W-:Y:S02]  /*69b0*/  CS2R R8, SRZ ;  /* 0x0000000000087805 */ /* 0x000fe4000001ff00 */
[----:B------:R-:W-:Y:S01]  /*69c0*/  SHF.R.S32.HI R41, RZ, 0x1f, R3 ;  /* 0x0000001fff297819 */ /* 0x000fe20000011403 */
[----:B------:R-:W-:Y:S06]  /*69d0*/  @P0 BRA `(.L_x_9296) ;  /* 0x0000000000580947 */ /* 0x000fec0003800000 */
[----:B------:R-:W-:Y:S01]  /*69e0*/  IADD3 R15, P2, R53, R46, RZ ;  /* 0x0000002e350f7210 */ /* 0x000fe20007f5e0ff */
[----:B------:R-:W-:Y:S01]  /*69f0*/  VIADD R0, R24, 0x10 ;  /* 0x0000001018007836 */ /* 0x000fe20000000000 */
[----:B------:R-:W-:Y:S01]  /*6a00*/  ULDC UR4, c[0x0][0x3d4] ;  /* 0x0000f50000047ab9 */ /* 0x000fe20000000800 */
[----:B------:R-:W-:Y:S01]  /*6a10*/  ULDC.64 UR6, c[0x0][0x3c8] ;  /* 0x0000f20000067ab9 */ /* 0x000fe20000000a00 */
[----:B------:R-:W-:Y:S02]  /*6a20*/  IADD3.X R30, R51, R48, RZ, P2, !PT ;  /* 0x00000030331e7210 */ /* 0x000fe400017fe4ff */
[----:B------:R-:W-:Y:S02]  /*6a30*/  CS2R R36, SRZ ;  /* 0x0000000000247805 */ /* 0x000fe4000001ff00 */
[----:B------:R-:W-:Y:S02]  /*6a40*/  ISETP.GE.AND P2, PT, R0, UR4, PT ;  /* 0x0000000400007c0c */ /* 0x000fe4000bf46270 */
[----:B------:R-:W-:-:S02]  /*6a50*/  CS2R R32, SRZ ;  /* 0x0000000000207805 */ /* 0x000fc4000001ff00 */
[----:B------:R-:W-:Y:S02]  /*6a60*/  IADD3 R0, P4, R54, R49, RZ ;  /* 0x0000003136007210 */ /* 0x000fe40007f9e0ff */
[----:B------:R-:W-:Y:S02]  /*6a70*/  CS2R R34, SRZ ;  /* 0x0000000000227805 */ /* 0x000fe4000001ff00 */
[C---:B------:R-:W-:Y:S02]  /*6a80*/  LEA R14, P3, R15.reuse, UR6, 0x1 ;  /* 0x000000060f0e7c11 */ /* 0x040fe4000f8608ff */
[----:B------:R-:W-:Y:S01]  /*6a90*/  ISETP.GE.AND P5, PT, R24, UR4, PT ;  /* 0x0000000418007c0c */ /* 0x000fe2000bfa6270 */
[----:B------:R-:W-:Y:S01]  /*6aa0*/  ULDC.64 UR4, c[0x0][0x3e0] ;  /* 0x0000f80000047ab9 */ /* 0x000fe20000000a00 */
[----:B------:R-:W-:Y:S01]  /*6ab0*/  LEA.HI.X R15, R15, UR7, R30, 0x1, P3 ;  /* 0x000000070f0f7c11 */ /* 0x000fe200098f0c1e */
[----:B------:R-:W-:Y:S01]  /*6ac0*/  IMAD.X R31, R52, 0x1, R50, P4 ;  /* 0x00000001341f7824 */ /* 0x000fe200020e0632 */
[----:B------:R-:W-:-:S03]  /*6ad0*/  LEA R38, P3, R0, UR4, 0x1 ;  /* 0x0000000400267c11 */ /* 0x000fc6000f8608ff */
[----:B------:R1:W5:Y:S01]  /*6ae0*/  @!P2 LDG.E.64 R32, desc[UR52][R14.64+0x20] ;  /* 0x000020340e20a981 */ /* 0x000362000c1e1b00 */
[----:B------:R-:W-:Y:S02]  /*6af0*/  LEA.HI.X R39, R0, UR5, R31, 0x1, P3 ;  /* 0x0000000500277c11 */ /* 0x000fe400098f0c1f */
[----:B------:R-:W-:-:S03]  /*6b00*/  CS2R R30, SRZ ;  /* 0x00000000001e7805 */ /* 0x000fc6000001ff00 */
[----:B------:R1:W5:Y:S04]  /*6b10*/  @!P5 LDG.E.64 R36, desc[UR52][R14.64] ;  /* 0x000000340e24d981 */ /* 0x000368000c1e1b00 */
[----:B------:R1:W5:Y:S04]  /*6b20*/  @!P5 LDG.E.64 R34, desc[UR52][R38.64] ;  /* 0x000000342622d981 */ /* 0x000368000c1e1b00 */
[----:B------:R1:W5:Y:S02]  /*6b30*/  @!P2 LDG.E.64 R30, desc[UR52][R38.64+0x20] ;  /* 0x00002034261ea981 */ /* 0x000364000c1e1b00 */
.L_x_9296:
[----:B------:R-:W-:Y:S05]  /*6b40*/  BSYNC B1 ;  /* 0x0000000000017941 */ /* 0x000fea0003800000 */
.L_x_9295:
[----:B------:R-:W-:Y:S04]  /*6b50*/  BSSY B1, `(.L_x_9297) ;  /* 0x0000018000017945 */ /* 0x000fe80003800000 */
[----:B------:R-:W-:Y:S05]  /*6b60*/  @P1 BRA `(.L_x_9298) ;  /* 0x0000000000581947 */ /* 0x000fea0003800000 */
[----:B------:R-:W-:Y:S01]  /*6b70*/  IADD3 R0, P4, P5, R49, R59, R54 ;  /* 0x0000003b31007210 */ /* 0x000fe20007d9e036 */
[----:B-1----:R-:W-:Y:S01]  /*6b80*/  VIADD R14, R24, 0x10 ;  /* 0x00000010180e7836 */ /* 0x002fe20000000000 */
        /* <DEDUP_REMOVED lines=20> */
.L_x_9298:
[----:B------:R-:W-:Y:S05]  /*6cd0*/  BSYNC B1 ;  /* 0x0000000000017941 */ /* 0x000fea0003800000 */
.L_x_9297:
[----:B------:R-:W-:Y:S01]  /*6ce0*/  IMAD.WIDE.U32 R10, R3, R6, R10 ;  /* 0x00000006030a7225 */ /* 0x000fe200078e000a */
[----:B------:R-:W-:Y:S01]  /*6cf0*/  LEA.HI R0, R233, R233, RZ, 0x1 ;  /* 0x000000e9e9007211 */ /* 0x000fe200078f08ff */
[----:B------:R-:W-:Y:S01]  /*6d00*/  ULDC.64 UR4, c[0x0][0x3c8] ;  /* 0x0000f20000047ab9 */ /* 0x000fe20000000a00 */
[----:B------:R-:W-:Y:S01]  /*6d10*/  ULDC.64 UR6, c[0x0][0x3e0] ;  /* 0x0000f80000067ab9 */ /* 0x000fe20000000a00 */
[----:B------:R-:W-:-:S04]  /*6d20*/  IMAD.WIDE.U32 R12, R3, R4, R12 ;  /* 0x00000004030c7225 */ /* 0x000fc800078e000c */
[C---:B------:R-:W-:Y:S02]  /*6d30*/  IMAD R6, R41.reuse, R6, RZ ;  /* 0x0000000629067224 */ /* 0x040fe400078e02ff */
[----:B------:R-:W-:Y:S02]  /*6d40*/  IMAD R4, R41, R4, RZ ;  /* 0x0000000429047224 */ /* 0x000fe400078e02ff */
[----:B-12---:R-:W-:Y:S02]  /*6d50*/  IMAD.SHL.U32 R14, R236, 0x40, RZ ;  /* 0x00000040ec0e7824 */ /* 0x006fe400078e00ff */
[C---:B------:R-:W-:Y:S01]  /*6d60*/  IMAD R7, R3.reuse, R7, R6 ;  /* 0x0000000703077224 */ /* 0x040fe200078e0206 */
[----:B------:R-:W-:Y:S01]  /*6d70*/  LOP3.LUT R6, R0, 0xfffffffe, RZ, 0xc0, !PT ;  /* 0xfffffffe00067812 */ /* 0x000fe200078ec0ff */
[----:B------:R-:W-:Y:S01]  /*6d80*/  IMAD R3, R3, R5, R4 ;  /* 0x0000000503037224 */ /* 0x000fe200078e0204 */
[----:B------:R-:W-:Y:S01]  /*6d90*/  LOP3.LUT R15, R14, 0x1c0, RZ, 0xc0, !PT ;  /* 0x000001c00e0f7812 */ /* 0x000fe200078ec0ff */
[----:B------:R-:W-:Y:S01]  /*6da0*/  IMAD.IADD R5, R11, 0x1, R7 ;  /* 0x000000010b057824 */ /* 0x000fe200078e0207 */
[----:B------:R-:W-:Y:S01]  /*6db0*/  LEA R4, P2, R10, UR4, 0x1 ;  /* 0x000000040a047c11 */ /* 0x000fe2000f8408ff */
[----:B------:R-:W-:Y:S01]  /*6dc0*/  IMAD.IADD R3, R13, 0x1, R3 ;  /* 0x000000010d037824 */ /* 0x000fe200078e0203 */
[----:B------:R-:W-:Y:S01]  /*6dd0*/  LEA R0, P3, R12, UR6, 0x1 ;  /* 0x000000060c007c11 */ /* 0x000fe2000f8608ff */
[----:B------:R-:W-:Y:S01]  /*6de0*/  IMAD.IADD R6, R233, 0x1, -R6 ;  /* 0x00000001e9067824 */ /* 0x000fe200078e0a06 */
[----:B------:R-:W-:Y:S01]  /*6df0*/  LOP3.LUT R14, R15, 0x18, R18, 0xf8, !PT ;  /* 0x000000180f0e7812 */ /* 0x000fe200078ef812 */
[----:B------:R-:W-:Y:S01]  /*6e00*/  UMOV UR4, 0xffffffff ;  /* 0xffffffff00047882 */ /* 0x000fe20000000000 */
[----:B------:R-:W-:-:S02]  /*6e10*/  SHF.R.U32.HI R15, RZ, 0x3, R15 ;  /* 0x00000003ff0f7819 */ /* 0x000fc4000001160f */
[----:B------:R-:W-:Y:S02]  /*6e20*/  LEA.HI.X R5, R10, UR5, R5, 0x1, P2 ;  /* 0x000000050a057c11 */ /* 0x000fe400090f0c05 */
[----:B------:R-:W-:Y:S02]  /*6e30*/  LEA.HI.X R3, R12, UR7, R3, 0x1, P3 ;  /* 0x000000070c037c11 */ /* 0x000fe400098f0c03 */
[----:B------:R-:W-:Y:S02]  /*6e40*/  LOP3.LUT R7, R14, R15, RZ, 0x3c, !PT ;  /* 0x0000000f0e077212 */ /* 0x000fe400078e3cff */
[----:B------:R-:W-:Y:S01]  /*6e50*/  SHF.L.U32 R6, R6, 0x1f, RZ ;  /* 0x0000001f06067819 */ /* 0x000fe200000006ff */
[----:B------:R-:W-:Y:S06]  /*6e60*/  BRA.DIV UR4, `(.L_x_9299) ;  /* 0x0000017e04f47947 */ /* 0x000fec000b800000 */
.L_x_9549:
[----:B------:R-:W-:-:S03]  /*6e70*/  UMOV UR4, 0xffffffff ;  /* 0xffffffff00047882 */ /* 0x000fc60000000000 */
[----:B------:R-:W-:Y:S05]  /*6e80*/  BRA.DIV UR4, `(.L_x_9300) ;  /* 0x0000018204147947 */ /* 0x000fea000b800000 */
.L_x_9552:
[----:B------:R-:W-:-:S03]  /*6e90*/  UMOV UR4, 0xffffffff ;  /* 0xffffffff00047882 */ /* 0x000fc60000000000 */
[----:B------:R-:W-:Y:S05]  /*6ea0*/  BRA.DIV UR4, `(.L_x_9301) ;  /* 0x0000018204347947 */ /* 0x000fea000b800000 */
.L_x_9555:
[----:B------:R-:W-:-:S03]  /*6eb0*/  UMOV UR4, 0xffffffff ;  /* 0xffffffff00047882 */ /* 0x000fc60000000000 */
[----:B------:R-:W-:Y:S05]  /*6ec0*/  BRA.DIV UR4, `(.L_x_9302) ;  /* 0x0000018204547947 */ /* 0x000fea000b800000 */
.L_x_9558:
[----:B------:R-:W-:-:S03]  /*6ed0*/  UMOV UR4, 0xffffffff ;  /* 0xffffffff00047882 */ /* 0x000fc60000000000 */
[----:B------:R-:W-:Y:S05]  /*6ee0*/  BRA.DIV UR4, `(.L_x_9303) ;  /* 0x0000018204747947 */ /* 0x000fea000b800000 */
.L_x_9561:
[----:B------:R-:W-:-:S03]  /*6ef0*/  UMOV UR4, 0xffffffff ;  /* 0xffffffff00047882 */ /* 0x000fc60000000000 */
[----:B------:R-:W-:Y:S05]  /*6f00*/  BRA.DIV UR4, `(.L_x_9304) ;  /* 0x0000018204947947 */ /* 0x000fea000b800000 */
.L_x_9564:
[----:B------:R-:W-:-:S03]  /*6f10*/  UMOV UR4, 0xffffffff ;  /* 0xffffffff00047882 */ /* 0x000fc60000000000 */
[----:B------:R-:W-:Y:S05]  /*6f20*/  BRA.DIV UR4, `(.L_x_9305) ;  /* 0x0000018204b47947 */ /* 0x000fea000b800000 */
.L_x_9567:
[----:B------:R-:W-:-:S03]  /*6f30*/  UMOV UR4, 0xffffffff ;  /* 0xffffffff00047882 */ /* 0x000fc60000000000 */
[----:B------:R-:W-:Y:S05]  /*6f40*/  BRA.DIV UR4, `(.L_x_9306) ;  /* 0x0000018204d47947 */ /* 0x000fea000b800000 */
.L_x_9570:
[----:B------:R-:W1:Y:S01]  /*6f50*/  SYNCS.PHASECHK.TRANS64.TRYWAIT P2, [R17+URZ+0x22800], R6 ;  /* 0x02280006110075a7 */ /* 0x000e62000804017f */
[----:B-----5:R-:W-:Y:S01]  /*6f60*/  IMAD.MOV.U32 R0, RZ, RZ, R32 ;  /* 0x000000ffff007224 */ /* 0x020fe200078e0020 */
[----:B------:R-:W-:Y:S01]  /*6f70*/  LOP3.LUT P3, RZ, R236, 0x4, RZ, 0xc0, !PT ;  /* 0x00000004ecff7812 */ /* 0x000fe2000786c0ff */
[----:B------:R-:W-:Y:S01]  /*6f80*/  IMAD.MOV.U32 R3, RZ, RZ, R33 ;  /* 0x000000ffff037224 */ /* 0x000fe200078e0021 */
[----:B------:R-:W-:Y:S01]  /*6f90*/  BSSY B1, `(.L_x_9307) ;  /* 0x000001f000017945 */ /* 0x000fe20003800000 */
[----:B------:R-:W-:Y:S02]  /*6fa0*/  IMAD.MOV.U32 R5, RZ, RZ, R37 ;  /* 0x000000ffff057224 */ /* 0x000fe400078e0025 */
[----:B------:R-:W-:Y:S01]  /*6fb0*/  IMAD.MOV.U32 R4, RZ, RZ, R36 ;  /* 0x000000ffff047224 */ /* 0x000fe200078e0024 */
[----:B------:R-:W-:Y:S01]  /*6fc0*/  PRMT R43, R0, 0x5410, R3 ;  /* 0x00005410002b7816 */ /* 0x000fe20000000003 */
[----:B------:R-:W-:Y:S01]  /*6fd0*/  IMAD.MOV.U32 R3, RZ, RZ, R30 ;  /* 0x000000ffff037224 */ /* 0x000fe200078e001e */
[----:B------:R-:W-:Y:S01]  /*6fe0*/  PRMT R44, R5, 0x7610, R44 ;  /* 0x00007610052c7816 */ /* 0x000fe2000000002c */
[----:B------:R-:W-:Y:S01]  /*6ff0*/  IMAD R0, R220, 0x200, R7 ;  /* 0x00000200dc007824 */ /* 0x000fe200078e0207 */
        /* <DEDUP_REMOVED lines=9> */
[----:B------:R-:W-:-:S02]  /*7090*/  VIADD R4, R3, 0x18400 ;  /* 0x0001840003047836 */ /* 0x000fc40000000000 */
[----:B------:R-:W-:Y:S01]  /*70a0*/  IMAD.MOV.U32 R11, RZ, RZ, R9 ;  /* 0x000000ffff0b7224 */ /* 0x000fe200078e0009 */
[----:B------:R-:W-:Y:S01]  /*70b0*/  PRMT R45, R45, 0x5410, R5 ;  /* 0x000054102d2d7816 */ /* 0x000fe20000000005 */
[----:B------:R-:W-:Y:S02]  /*70c0*/  VIADD R0, R3, 0x18440 ;  /* 0x0001844003007836 */ /* 0x000fe40000000000 */
[----:B------:R-:W-:Y:S01]  /*70d0*/  @P3 VIADD R0, R4, 0xffffffc0 ;  /* 0xffffffc004003836 */ /* 0x000fe20000000000 */
[----:B------:R-:W-:Y:S01]  /*70e0*/  PRMT R46, R7, 0x5410, R11 ;  /* 0x00005410072e7816 */ /* 0x000fe2000000000b */
[----:B------:R-:W-:Y:S02]  /*70f0*/  IMAD.MOV.U32 R4, RZ, RZ, R26 ;  /* 0x000000ffff047224 */ /* 0x000fe400078e001a */
[----:B------:R-:W-:Y:S02]  /*7100*/  IMAD.MOV.U32 R5, RZ, RZ, R27 ;  /* 0x000000ffff057224 */ /* 0x000fe400078e001b */
[----:B------:R-:W-:-:S02]  /*7110*/  IMAD.MOV.U32 R7, RZ, RZ, R20 ;  /* 0x000000ffff077224 */ /* 0x000fc400078e0014 */
[----:B------:R-:W-:Y:S01]  /*7120*/  IMAD.MOV.U32 R11, RZ, RZ, R21 ;  /* 0x000000ffff0b7224 */ /* 0x000fe200078e0015 */
[----:B------:R-:W-:Y:S01]  /*7130*/  PRMT R47, R4, 0x5410, R5 ;  /* 0x00005410042f7816 */ /* 0x000fe20000000005 */
[----:B------:R-:W-:Y:S01]  /*7140*/  IMAD.MOV.U32 R5, RZ, RZ, R29 ;  /* 0x000000ffff057224 */ /* 0x000fe200078e001d */
[----:B------:R-:W-:Y:S02]  /*7150*/  MOV R4, R28 ;  /* 0x0000001c00047202 */ /* 0x000fe40000000f00 */
[----:B------:R-:W-:Y:S01]  /*7160*/  PRMT R48, R7, 0x5410, R11 ;  /* 0x0000541007307816 */ /* 0x000fe2000000000b */
[----:B-1----:R-:W-:Y:S06]  /*7170*/  @!P2 BRA `(.L_x_9308) ;  /* 0x000001800070a947 */ /* 0x002fec0003800000 */
.L_x_9571:
[----:B------:R-:W-:Y:S05]  /*7180*/  BSYNC B1 ;  /* 0x0000000000017941 */ /* 0x000fea0003800000 */
.L_x_9307:
[----:B------:R-:W-:Y:S01]  /*7190*/  BSSY B1, `(.L_x_9309) ;  /* 0x000005f000017945 */ /* 0x000fe20003800000 */
[----:B------:R-:W-:-:S03]  /*71a0*/  PRMT R49, R4, 0x5410, R5 ;  /* 0x0000541004317816 */ /* 0x000fc60000000005 */
[----:B------:R-:W-:Y:S05]  /*71b0*/  @P0 BRA `(.L_x_9310) ;  /* 0x0000000400700947 */ /* 0x000fea0003800000 */
[----:B------:R-:W2:Y:S01]  /*71c0*/  LDC R5, c[0x0][0x3d4] ;  /* 0x0000f500ff057b82 */ /* 0x000ea20000000800 */
[C---:B------:R-:W-:Y:S01]  /*71d0*/  VIADD R4, R24.reuse, 0x10 ;  /* 0x0000001018047836 */ /* 0x040fe20000000000 */
[----:B------:R-:W-:Y:S01]  /*71e0*/  BSSY B2, `(.L_x_9311) ;  /* 0x000002e000027945 */ /* 0x000fe20003800000 */
[----:B--2---:R-:W-:-:S03]  /*71f0*/  ISETP.GE.AND P0, PT, R24, R5, PT ;  /* 0x000000051800720c */ /* 0x004fc60003f06270 */
[----:B------:R-:W-:-:S10]  /*7200*/  ISETP.GE.AND P2, PT, R4, R5, PT ;  /* 0x000000050400720c */ /* 0x000fd40003f46270 */
[----:B------:R-:W-:Y:S05]  /*7210*/  @P0 BRA `(.L_x_9312) ;  /* 0x0000000000a80947 */ /* 0x000fea0003800000 */
[----:B-1----:R-:W1:Y:S01]  /*7220*/  LDS.128 R4, [R3+0x18400] ;  /* 0x0184000003047984 */ /* 0x002e620000000c00 */
        /* <DEDUP_REMOVED lines=8> */
[--C-:B-1----:R-:W-:Y:S02]  /*72b0*/  HADD2.F32 R12, -RZ, R7.reuse.H0_H0 ;  /* 0x20000007ff0c7230 */ /* 0x102fe40000004100 */
        /* <DEDUP_REMOVED lines=11> */
[----:B------:R-:W-:Y:S02]  /*7370*/  HADD2.F32 R6, -RZ, R5.H0_H0 ;  /* 0x20000005ff067230 */ /* 0x000fe40000004100 */
        /* <DEDUP_REMOVED lines=20> */
.L_x_9312:
[----:B------:R-:W-:Y:S05]  /*74c0*/  BSYNC B2 ;  /* 0x0000000000027941 */ /* 0x000fea0003800000 */
.L_x_9311:
[----:B------:R-:W-:Y:S05]  /*74d0*/  @P2 BRA `(.L_x_9310) ;  /* 0x0000000000a82947 */ /* 0x000fea0003800000 */
[----:B-12---:R-:W1:Y:S01]  /*74e0*/  LDS.128 R4, [R0] ;  /* 0x0000000000047984 */ /* 0x006e620000000c00 */
        /* <DEDUP_REMOVED lines=41> */
.L_x_9310:
[----:B------:R-:W-:Y:S05]  /*7780*/  BSYNC B1 ;  /* 0x0000000000017941 */ /* 0x000fea0003800000 */
.L_x_9309:
[----:B------:R-:W-:Y:S05]  /*7790*/  @P1 BRA `(.L_x_9313) ;  /* 0x0000001800281947 */ /* 0x000fea0003800000 */
[----:B--23--:R-:W2:Y:S01]  /*77a0*/  LDC R5, c[0x0][0x3d4] ;  /* 0x0000f500ff057b82 */ /* 0x00cea20000000800 */
        /* <DEDUP_REMOVED lines=14> */
[----:B-1----:R-:W-:-:S02]  /*7890*/  HADD2.F32 R12, -RZ, R7.H0_H0 ;  /* 0x20000007ff0c7230 */ /* 0x002fc40000004100 */
        /* <DEDUP_REMOVED lines=32> */
.L_x_9315:
[----:B------:R-:W-:Y:S05]  /*7aa0*/  BSYNC B1 ;  /* 0x0000000000017941 */ /* 0x000fea0003800000 */
.L_x_9314:
[----:B------:R-:W-:Y:S05]  /*7ab0*/  @P1 BRA `(.L_x_9313) ;  /* 0x0000001400601947 */ /* 0x000fea0003800000 */
[----:B-1----:R-:W1:Y:S01]  /*7ac0*/  LDS.128 R4, [R0+0x2000] ;  /* 0x0020000000047984 */ /* 0x002e620000000c00 */
        /* <DEDUP_REMOVED lines=8> */
[----:B-1----:R-:W-:-:S02]  /*7b50*/  HADD2.F32 R10, -RZ, R7.H1_H1 ;  /* 0x30000007ff0a7230 */ /* 0x002fc40000004100 */
[--C-:B--2---:R-:W-:Y:S02]  /*7b60*/  HADD2.F32 R3, -RZ, R4.reuse.H0_H0 ;  /* 0x20000004ff037230 */ /* 0x104fe40000004100 */
        /* <DEDUP_REMOVED lines=32> */
.L_x_9294:
[----:B------:R-:W1:Y:S01]  /*7d70*/  LDC R43, c[0x0][0x3d4] ;  /* 0x0000f500ff2b7b82 */ /* 0x000e620000000800 */
[----:B------:R-:W-:Y:S01]  /*7d80*/  ULDC.64 UR4, c[0x0][0x3c8] ;  /* 0x0000f20000047ab9 */ /* 0x000fe20000000a00 */
[----:B------:R-:W-:Y:S01]  /*7d90*/  ULDC.64 UR6, c[0x0][0x3e0] ;  /* 0x0000f80000067ab9 */ /* 0x000fe20000000a00 */
[----:B------:R-:W-:Y:S02]  /*7da0*/  CS2R R32, SRZ ;  /* 0x0000000000207805 */ /* 0x000fe4000001ff00 */
[----:B------:R-:W-:Y:S02]  /*7db0*/  CS2R R34, SRZ ;  /* 0x0000000000227805 */ /* 0x000fe4000001ff00 */
[----:B-1----:R-:W-:-:S04]  /*7dc0*/  ISETP.GE.AND P0, PT, R18, R43, PT ;  /* 0x0000002b1200720c */ /* 0x002fc80003f06270 */
[-C--:B------:R-:W-:Y:S02]  /*7dd0*/  ISETP.GE.OR P1, PT, R232, R8.reuse, P0 ;  /* 0x00000008e800720c */ /* 0x080fe40000726670 */
[----:B------:R-:W-:-:S11]  /*7de0*/  ISETP.GE.OR P0, PT, R23, R8, P0 ;  /* 0x000000081700720c */ /* 0x000fd60000706670 */
[----:B------:R-:W1:Y:S01]  /*7df0*/  @!P1 LDC.64 R14, c[0x0][0x3c8] ;  /* 0x0000f200ff0e9b82 */ /* 0x000e620000000a00 */
[----:B------:R-:W-:Y:S02]  /*7e00*/  @!P1 IADD3 R13, P2, P3, R26, R55, R53 ;  /* 0x000000371a0d9210 */ /* 0x000fe40007b5e035 */
[----:B------:R-:W-:Y:S02]  /*7e10*/  @!P0 IADD3 R9, P5, R53, R26, RZ ;  /* 0x0000001a35098210 */ /* 0x000fe40007fbe0ff */
[----:B------:R-:W-:Y:S02]  /*7e20*/  @!P1 IADD3.X R20, R27, R56, R51, P2, P3 ;  /* 0x000000381b149210 */ /* 0x000fe400017e6433 */
[----:B------:R-:W-:Y:S01]  /*7e30*/  @!P1 IADD3 R0, P3, P4, R28, R59, R54 ;  /* 0x0000003b1c009210 */ /* 0x000fe20007c7e036 */
[----:B------:R-:W2:Y:S01]  /*7e40*/  @!P1 LDC.64 R30, c[0x0][0x3e0] ;  /* 0x0000f800ff1e9b82 */ /* 0x000ea20000000a00 */
[----:B------:R-:W-:Y:S01]  /*7e50*/  @!P0 IADD3 R11, P2, R54, R28, RZ ;  /* 0x0000001c360b8210 */ /* 0x000fe20007f5e0ff */
[----:B------:R-:W-:Y:S01]  /*7e60*/  @!P0 IMAD.X R10, R51, 0x1, R27, P5 ;  /* 0x00000001330a8824 */ /* 0x000fe200028e061b */
[----:B------:R-:W-:-:S02]  /*7e70*/  @!P1 IADD3.X R3, R29, R57, R52, P3, P4 ;  /* 0x000000391d039210 */ /* 0x000fc40001fe8434 */
[C---:B------:R-:W-:Y:S01]  /*7e80*/  @!P0 LEA R8, P5, R9.reuse, UR4, 0x1 ;  /* 0x0000000409088c11 */ /* 0x040fe2000f8a08ff */
[----:B------:R-:W-:Y:S01]  /*7e90*/  @!P0 IMAD.X R24, R52, 0x1, R29, P2 ;  /* 0x0000000134188824 */ /* 0x000fe200010e061d */
[----:B------:R-:W-:Y:S02]  /*7ea0*/  CS2R R28, SRZ ;  /* 0x00000000001c7805 */ /* 0x000fe4000001ff00 */
[----:B------:R-:W-:Y:S02]  /*7eb0*/  @!P0 LEA.HI.X R9, R9, UR5, R10, 0x1, P5 ;  /* 0x0000000509098c11 */ /* 0x000fe4000a8f0c0a */
[----:B------:R-:W-:-:S03]  /*7ec0*/  @!P0 LEA R10, P2, R11, UR6, 0x1 ;  /* 0x000000060b0a8c11 */ /* 0x000fc6000f8408ff */
[----:B------:R3:W5:Y:S01]  /*7ed0*/  @!P0 LDG.E.128 R32, desc[UR52][R8.64] ;  /* 0x0000003408208981 */ /* 0x000762000c1e1d00 */
[----:B------:R-:W-:Y:S02]  /*7ee0*/  @!P0 LEA.HI.X R11, R11, UR7, R24, 0x1, P2 ;  /* 0x000000070b0b8c11 */ /* 0x000fe400090f0c18 */
[----:B-1----:R-:W-:-:S04]  /*7ef0*/  @!P1 LEA R12, P3, R13, R14, 0x1 ;  /* 0x0000000e0d0c9211 */ /* 0x002fc800078608ff */
[----:B------:R-:W-:Y:S02]  /*7f00*/  @!P1 LEA.HI.X R13, R13, R15, R20, 0x1, P3 ;  /* 0x0000000f0d0d9211 */ /* 0x000fe400018f0c14 */
[----:B--2---:R-:W-:-:S04]  /*7f10*/  @!P1 LEA R14, P4, R0, R30, 0x1 ;  /* 0x0000001e000e9211 */ /* 0x004fc800078808ff */
[----:B------:R-:W-:Y:S02]  /*7f20*/  @!P1 LEA.HI.X R15, R0, R31, R3, 0x1, P4 ;  /* 0x0000001f000f9211 */ /* 0x000fe400020f0c03 */
[----:B------:R-:W-:Y:S01]  /*7f30*/  CS2R R30, SRZ ;  /* 0x00000000001e7805 */ /* 0x000fe2000001ff00 */
[----:B------:R-:W1:Y:S05]  /*7f40*/  LDC R0, c[0x0][0x428] ;  /* 0x00010a00ff007b82 */ /* 0x000e6a0000000800 */
[----:B------:R-:W5:Y:S01]  /*7f50*/  @!P1 LDG.E.128 R28, desc[UR52][R14.64] ;  /* 0x000000340e1c9981 */ /* 0x000f62000c1e1d00 */
[----:B-1----:R-:W-:-:S13]  /*7f60*/  ISETP.NE.AND P2, PT, R0, 0x1, PT ;  /* 0x000000010000780c */ /* 0x002fda0003f45270 */
[----:B---3--:R-:W1:Y:S08]  /*7f70*/  @P2 LDC R8, c[0x0][0x42c] ;  /* 0x00010b00ff082b82 */ /* 0x008e700000000800 */
[----:B------:R-:W2:Y:S01]  /*7f80*/  @P2 LDC R9, c[0x0][0x430] ;  /* 0x00010c00ff092b82 */ /* 0x000ea20000000800 */
[----:B------:R-:W-:-:S04]  /*7f90*/  IMAD R0, R209, 0x80, R23 ;  /* 0x00000080d1007824 */ /* 0x000fc800078e0217 */
[----:B------:R-:W-:Y:S01]  /*7fa0*/  IMAD R3, R237, 0x40, R0 ;  /* 0x00000040ed037824 */ /* 0x000fe200078e0200 */
[----:B------:R-:W-:Y:S02]  /*7fb0*/  CS2R R36, SRZ ;  /* 0x0000000000247805 */ /* 0x000fe4000001ff00 */
[----:B------:R-:W-:Y:S02]  /*7fc0*/  CS2R R38, SRZ ;  /* 0x0000000000267805 */ /* 0x000fe4000001ff00 */
[----:B------:R-:W-:Y:S02]  /*7fd0*/  CS2R R24, SRZ ;  /* 0x0000000000187805 */ /* 0x000fe4000001ff00 */
[----:B------:R-:W-:Y:S02]  /*7fe0*/  CS2R R26, SRZ ;  /* 0x00000000001a7805 */ /* 0x000fe4000001ff00 */
[----:B------:R3:W5:Y:S01]  /*7ff0*/  @!P0 LDG.E.128 R36, desc[UR52][R10.64] ;  /* 0x000000340a248981 */ /* 0x000762000c1e1d00 */
[----:B-1----:R-:W-:-:S03]  /*8000*/  @P2 IMAD.HI.U32 R0, R3, R8, RZ ;  /* 0x0000000803002227 */ /* 0x002fc600078e00ff */
[----:B------:R1:W5:Y:S02]  /*8010*/  @!P1 LDG.E.128 R24, desc[UR52][R12.64] ;  /* 0x000000340c189981 */ /* 0x000364000c1e1d00 */
[----:B--2---:R-:W-:-:S04]  /*8020*/  @P2 SHF.R.U32.HI R3, RZ, R9, R0 ;  /* 0x00000009ff032219 */ /* 0x004fc80000011600 */
[----:B------:R-:W-:Y:S01]  /*8030*/  SHF.R.S32.HI R21, RZ, 0x1f, R3 ;  /* 0x0000001fff157819 */ /* 0x000fe20000011403 */
[----:B------:R-:W-:Y:S02]  /*8040*/  IMAD.MOV.U32 R8, RZ, RZ, R44 ;  /* 0x000000ffff087224 */ /* 0x000fe400078e002c */
[----:B------:R-:W-:Y:S02]  /*8050*/  IMAD.MOV.U32 R9, RZ, RZ, R41 ;  /* 0x000000ffff097224 */ /* 0x000fe400078e0029 */
[----:B---3--:R-:W-:Y:S02]  /*8060*/  IMAD.MOV.U32 R10, RZ, RZ, R42 ;  /* 0x000000ffff0a7224 */ /* 0x008fe400078e002a */
[----:B------:R-:W-:Y:S02]  /*8070*/  IMAD.MOV.U32 R11, RZ, RZ, R47 ;  /* 0x000000ffff0b7224 */ /* 0x000fe400078e002f */
[C---:B------:R-:W-:Y:S02]  /*8080*/  IMAD R0, R21.reuse, R6, RZ ;  /* 0x0000000615007224 */ /* 0x040fe400078e02ff */
[----:B-1----:R-:W-:-:S02]  /*8090*/  IMAD R12, R21, R4, RZ ;  /* 0x00000004150c7224 */ /* 0x002fc400078e02ff */
        /* <DEDUP_REMOVED lines=13> */
.L_x_9574:
[----:B------:R-:W-:-:S03]  /*8170*/  UMOV UR4, 0xffffffff ;  /* 0xffffffff00047882 */ /* 0x000fc60000000000 */
[----:B------:R-:W-:Y:S05]  /*8180*/  BRA.DIV UR4, `(.L_x_9317) ;  /* 0x0000017204a87947 */ /* 0x000fea000b800000 */
.L_x_9577:
[----:B------:R-:W-:-:S03]  /*8190*/  UMOV UR4, 0xffffffff ;  /* 0xffffffff00047882 */ /* 0x000fc60000000000 */
[----:B------:R-:W-:Y:S05]  /*81a0*/  BRA.DIV UR4, `(.L_x_9318) ;  /* 0x0000017204c87947 */ /* 0x000fea000b800000 */
.L_x_9580:
[----:B------:R-:W-:-:S03]  /*81b0*/  UMOV UR4, 0xffffffff ;  /* 0xffffffff00047882 */ /* 0x000fc60000000000 */
[----:B------:R-:W-:Y:S05]  /*81c0*/  BRA.DIV UR4, `(.L_x_9319) ;  /* 0x0000017204e87947 */ /* 0x000fea000b800000 */
.L_x_9583:
[----:B------:R-:W-:-:S03]  /*81d0*/  UMOV UR4, 0xffffffff ;  /* 0xffffffff00047882 */ /* 0x000fc60000000000 */
[----:B------:R-:W-:Y:S05]  /*81e0*/  BRA.DIV UR4, `(.L_x_9320) ;  /* 0x0000017604087947 */ /* 0x000fea000b800000 */
.L_x_9586:
[----:B------:R-:W-:Y:S01]  /*81f0*/  UMOV UR4, 0xffffffff ;  /* 0xffffffff00047882 */ /* 0x000fe20000000000 */
[----:B------:R-:W-:Y:S02]  /*8200*/  LOP3.LUT R6, R6, 0xfffffffe, RZ, 0xc0, !PT ;  /* 0xfffffffe06067812 */ /* 0x000fe400078ec0ff */
[----:B------:R-:W-:Y:S05]  /*8210*/  BRA.DIV UR4, `(.L_x_9321) ;  /* 0x0000017604247947 */ /* 0x000fea000b800000 */
.L_x_9589:
[----:B------:R-:W-:Y:S01]  /*8220*/  UMOV UR4, 0xffffffff ;  /* 0xffffffff00047882 */ /* 0x000fe20000000000 */
[----:B------:R-:W-:Y:S02]  /*8230*/  IMAD.IADD R4, R233, 0x1, -R6 ;  /* 0x00000001e9047824 */ /* 0x000fe400078e0a06 */
[----:B------:R-:W-:Y:S05]  /*8240*/  BRA.DIV UR4, `(.L_x_9322) ;  /* 0x0000017604407947 */ /* 0x000fea000b800000 */
.L_x_9592:
[----:B------:R-:W-:Y:S01]  /*8250*/  UMOV UR4, 0xffffffff ;  /* 0xffffffff00047882 */ /* 0x000fe20000000000 */
[----:B------:R-:W-:Y:S02]  /*8260*/  SHF.L.U32 R4, R4, 0x1f, RZ ;  /* 0x0000001f04047819 */ /* 0x000fe400000006ff */
[----:B------:R-:W-:Y:S05]  /*8270*/  BRA.DIV UR4, `(.L_x_9323) ;  /* 0x00000176045c7947 */ /* 0x000fea000b800000 */
.L_x_9595:
[----:B------:R-:W1:Y:S01]  /*8280*/  SYNCS.PHASECHK.TRANS64.TRYWAIT P2, [R17+URZ+0x22800], R4 ;  /* 0x02280004110075a7 */ /* 0x000e62000804017f */
[----:B-----5:R-:W-:Y:S01]  /*8290*/  IMAD.MOV.U32 R0, RZ, RZ, R32 ;  /* 0x000000ffff007224 */ /* 0x020fe200078e0020 */
[----:B------:R-:W-:Y:S01]  /*82a0*/  BSSY B1, `(.L_x_9324) ;  /* 0x000001a000017945 */ /* 0x000fe20003800000 */
[----:B------:R-:W-:Y:S02]  /*82b0*/  IMAD.MOV.U32 R3, RZ, RZ, R33 ;  /* 0x000000ffff037224 */ /* 0x000fe400078e0021 */
[----:B------:R-:W-:Y:S01]  /*82c0*/  IMAD.MOV.U32 R5, RZ, RZ, R34 ;  /* 0x000000ffff057224 */ /* 0x000fe200078e0022 */
[----:B------:R-:W-:Y:S01]  /*82d0*/  PRMT R51, R51, 0x5410, R0 ;  /* 0x0000541033337816 */ /* 0x000fe20000000000 */
        /* <DEDUP_REMOVED lines=21> */
[----:B-1----:R-:W-:Y:S06]  /*8430*/  @!P2 BRA `(.L_x_9325) ;  /* 0x000001740014a947 */ /* 0x002fec0003800000 */
.L_x_9596:
[----:B------:R-:W-:Y:S05]  /*8440*/  BSYNC B1 ;  /* 0x0000000000017941 */ /* 0x000fea0003800000 */
.L_x_9324:
[----:B------:R-:W-:Y:S01]  /*8450*/  BSSY B1, `(.L_x_9326) ;  /* 0x0000063000017945 */ /* 0x000fe20003800000 */
[----:B------:R-:W-:Y:S01]  /*8460*/  IMAD.MOV.U32 R56, RZ, RZ, R30 ;  /* 0x000000ffff387224 */ /* 0x000fe200078e001e */
[----:B------:R-:W-:Y:S01]  /*8470*/  LOP3.LUT R3, R0, 0x38, RZ, 0xc0, !PT ;  /* 0x0000003800037812 */ /* 0x000fe200078ec0ff */
[----:B------:R-:W-:Y:S01]  /*8480*/  IMAD.MOV.U32 R57, RZ, RZ, R31 ;  /* 0x000000ffff397224 */ /* 0x000fe200078e001f */
[----:B------:R-:W-:Y:S06]  /*8490*/  @P0 BRA `(.L_x_9327) ;  /* 0x0000000400780947 */ /* 0x000fec0003800000 */
[----:B------:R-:W-:Y:S01]  /*84a0*/  IMAD.SHL.U32 R0, R236, 0x40, RZ ;  /* 0x00000040ec007824 */ /* 0x000fe200078e00ff */
[--C-:B------:R-:W-:Y:S02]  /*84b0*/  SHF.R.U64 R49, R32, 0x10, R33.reuse ;  /* 0x0000001020317819 */ /* 0x100fe40000001221 */
[----:B------:R-:W-:Y:S01]  /*84c0*/  SHF.R.U32.HI R42, RZ, 0x10, R33 ;  /* 0x00000010ff2a7819 */ /* 0x000fe20000011621 */
[--C-:B------:R-:W-:Y:S01]  /*84d0*/  HADD2.F32 R33, -RZ, R15.reuse.H1_H1 ;  /* 0x3000000fff217230 */ /* 0x100fe20000004100 */
[----:B-1----:R-:W-:Y:S02]  /*84e0*/  LOP3.LUT R4, R0, 0x1c0, RZ, 0xc0, !PT ;  /* 0x000001c000047812 */ /* 0x002fe400078ec0ff */
[----:B------:R-:W-:Y:S01]  /*84f0*/  SHF.R.U64 R48, R34, 0x10, R35 ;  /* 0x0000001022307819 */ /* 0x000fe20000001223 */
[----:B------:R-:W-:Y:S01]  /*8500*/  HADD2.F32 R34, -RZ, R15.H0_H0 ;  /* 0x2000000fff227230 */ /* 0x000fe20000004100 */
[----:B------:R-:W-:Y:S02]  /*8510*/  LOP3.LUT R0, R4, 0x38, R18, 0xf8, !PT ;  /* 0x0000003804007812 */ /* 0x000fe400078ef812 */
[----:B------:R-:W-:-:S02]  /*8520*/  SHF.R.U32.HI R7, RZ, 0x3, R4 ;  /* 0x00000003ff077819 */ /* 0x000fc40000011604 */
[--C-:B------:R-:W-:Y:S02]  /*8530*/  SHF.R.U64 R46, R36, 0x10, R37.reuse ;  /* 0x00000010242e7819 */ /* 0x100fe40000001225 */
[----:B------:R-:W-:Y:S02]  /*8540*/  LOP3.LUT R5, R0, R7, RZ, 0x3c, !PT ;  /* 0x0000000700057212 */ /* 0x000fe400078e3cff */
[----:B------:R-:W-:Y:S02]  /*8550*/  SHF.R.U32.HI R36, RZ, 0x10, R37 ;  /* 0x00000010ff247819 */ /* 0x000fe40000011625 */
[----:B------:R-:W-:Y:S01]  /*8560*/  SHF.R.U64 R45, R38, 0x10, R39 ;  /* 0x00000010262d7819 */ /* 0x000fe20000001227 */
[----:B------:R-:W-:Y:S01]  /*8570*/  IMAD R0, R220, 0x200, R5 ;  /* 0x00000200dc007824 */ /* 0x000fe200078e0205 */
[----:B------:R-:W-:Y:S02]  /*8580*/  LOP3.LUT R5, R7, R3, R4, 0x1e, !PT ;  /* 0x0000000307057212 */ /* 0x000fe400078e1e04 */
[----:B------:R-:W-:Y:S01]  /*8590*/  SHF.R.U32.HI R41, RZ, 0x10, R39 ;  /* 0x00000010ff297819 */ /* 0x000fe20000011627 */
[----:B------:R-:W-:Y:S01]  /*85a0*/  IMAD R43, R0, 0x2, R17 ;  /* 0x00000002002b7824 */ /* 0x000fe200078e0211 */
[----:B------:R-:W-:Y:S01]  /*85b0*/  SHF.R.U32.HI R47, RZ, 0x10, R35 ;  /* 0x00000010ff2f7819 */ /* 0x000fe20000011623 */
[----:B------:R-:W-:-:S02]  /*85c0*/  IMAD R0, R220, 0x200, R5 ;  /* 0x00000200dc007824 */ /* 0x000fc400078e0205 */
[----:B------:R-:W-:Y:S01]  /*85d0*/  HADD2.F32 R35, -RZ, R36.H0_H0 ;  /* 0x20000024ff237230 */ /* 0x000fe20000004100 */
[----:B------:R-:W1:Y:S01]  /*85e0*/  LDS.128 R8, [R43+0x18400] ;  /* 0x018400002b087984 */ /* 0x000e620000000c00 */
[----:B------:R-:W-:Y:S02]  /*85f0*/  IMAD R44, R0, 0x2, R17 ;  /* 0x00000002002c7824 */ /* 0x000fe400078e0211 */
[----:B------:R-:W-:-:S03]  /*8600*/  HADD2.F32 R36, -RZ, R51.H0_H0 ;  /* 0x20000033ff247230 */ /* 0x000fc60000004100 */
        /* <DEDUP_REMOVED lines=12> */
[----:B------:R-:W-:Y:S01]  /*86d0*/  FFMA.FTZ R39, R12, R34, R39 ;  /* 0x000000220c277223 */ /* 0x000fe20000010027 */
[----:B------:R-:W-:Y:S02]  /*86e0*/  HADD2.F32 R12, -RZ, R52.H1_H1 ;  /* 0x30000034ff0c7230 */ /* 0x000fe40000004100 */
[----:B------:R-:W-:Y:S01]  /*86f0*/  FMUL.FTZ R42, R21, R36 ;  /* 0x00000024152a7220 */ /* 0x000fe20000410000 */
[----:B------:R-:W-:-:S02]  /*8700*/  HADD2.F32 R32, -RZ, R7.H1_H1 ;  /* 0x30000007ff207230 */ /* 0x000fc40000004100 */
[-C--:B------:R-:W-:Y:S01]  /*8710*/  FMUL.FTZ R20, R20, R15.reuse ;  /* 0x0000000f14147220 */ /* 0x080fe20000410000 */
[----:B------:R-:W-:Y:S02]  /*8720*/  HADD2.F32 R33, -RZ, R41.H0_H0 ;  /* 0x20000029ff217230 */ /* 0x000fe40000004100 */
[-C--:B------:R-:W-:Y:S01]  /*8730*/  FMUL.FTZ R21, R21, R12.reuse ;  /* 0x0000000c15157220 */ /* 0x080fe20000410000 */
[C---:B------:R-:W-:Y:S01]  /*8740*/  FFMA.FTZ R38, R9.reuse, R15, -R38 ;  /* 0x0000000f09267223 */ /* 0x040fe20000010826 */
[----:B------:R-:W-:Y:S02]  /*8750*/  HADD2.F32 R14, -RZ, R11.H1_H1 ;  /* 0x3000000bff0e7230 */ /* 0x000fe40000004100 */
[----:B------:R-:W-:Y:S01]  /*8760*/  FFMA.FTZ R34, R9, R35, R20 ;  /* 0x0000002309227223 */ /* 0x000fe20000010014 */
[C---:B------:R-:W-:Y:S01]  /*8770*/  FFMA.FTZ R42, R13.reuse, R12, -R42 ;  /* 0x0000000c0d2a7223 */ /* 0x040fe2000001082a */
[----:B------:R-:W-:Y:S02]  /*8780*/  HADD2.F32 R15, -RZ, R47.H0_H0 ;  /* 0x2000002fff0f7230 */ /* 0x000fe40000004100 */
[----:B------:R-:W-:Y:S01]  /*8790*/  FFMA.FTZ R36, R13, R36, R21 ;  /* 0x000000240d247223 */ /* 0x000fe20000010015 */
[----:B------:R-:W-:-:S02]  /*87a0*/  HADD2.F32 R5, -RZ, R4.H0_H0 ;  /* 0x20000004ff057230 */ /* 0x000fc40000004100 */
[C---:B------:R-:W-:Y:S01]  /*87b0*/  FMUL.FTZ R21, R32.reuse, R33 ;  /* 0x0000002120157220 */ /* 0x040fe20000410000 */
[----:B------:R-:W-:Y:S02]  /*87c0*/  HADD2.F32 R9, -RZ, R51.H1_H1 ;  /* 0x30000033ff097230 */ /* 0x000fe40000004100 */
[-C--:B------:R-:W-:Y:S01]  /*87d0*/  FMUL.FTZ R41, R32, R15.reuse ;  /* 0x0000000f20297220 */ /* 0x080fe20000410000 */
[----:B------:R-:W-:Y:S02]  /*87e0*/  HADD2.F32 R13, -RZ, R50.H0_H0 ;  /* 0x20000032ff0d7230 */ /* 0x000fe40000004100 */
[----:B------:R-:W-:Y:S01]  /*87f0*/  FFMA.FTZ R35, R14, R15, -R21 ;  /* 0x0000000f0e237223 */ /* 0x000fe20000010815 */
[----:B------:R-:W-:Y:S02]  /*8800*/  HADD2.F32 R0, -RZ, R8.H0_H0 ;  /* 0x20000008ff007230 */ /* 0x000fe40000004100 */
[----:B------:R-:W-:Y:S01]  /*8810*/  FMUL.FTZ R32, R5, R9 ;  /* 0x0000000905207220 */ /* 0x000fe20000410000 */
[----:B------:R-:W-:-:S02]  /*8820*/  HADD2.F32 R7, -RZ, R6.H0_H0 ;  /* 0x20000006ff077230 */ /* 0x000fc40000004100 */
[----:B------:R-:W-:Y:S01]  /*8830*/  FMUL.FTZ R15, R5, R13 ;  /* 0x0000000d050f7220 */ /* 0x000fe20000410000 */
[----:B------:R-:W-:Y:S02]  /*8840*/  HADD2.F32 R20, -RZ, R50.H1_H1 ;  /* 0x30000032ff147230 */ /* 0x000fe40000004100 */
        /* <DEDUP_REMOVED lines=35> */
.L_x_9327:
[----:B------:R-:W-:Y:S05]  /*8a80*/  BSYNC B1 ;  /* 0x0000000000017941 */ /* 0x000fea0003800000 */
.L_x_9326:
[----:B------:R-:W-:Y:S01]  /*8a90*/  PRMT R41, R56, 0x5410, R57 ;  /* 0x0000541038297816 */ /* 0x000fe20000000039 */
[----:B------:R-:W-:Y:S06]  /*8aa0*/  @P1 BRA `(.L_x_9313) ;  /* 0x0000000400641947 */ /* 0x000fec0003800000 */
[----:B------:R-:W3:Y:S01]  /*8ab0*/  LDL R42, [R1+0x8] ;  /* 0x00000800012a7983 */ /* 0x000ee20000100800 */
[----:B------:R-:W-:-:S04]  /*8ac0*/  SHF.R.U32.HI R0, RZ, 0x3, R218 ;  /* 0x00000003ff007819 */ /* 0x000fc800000116da */
[----:B------:R-:W-:-:S05]  /*8ad0*/  LOP3.LUT R0, R0, R3, R218, 0x1e, !PT ;  /* 0x0000000300007212 */ /* 0x000fca00078e1eda */
[----:B------:R-:W-:-:S04]  /*8ae0*/  IMAD.IADD R0, R221, 0x1, R0 ;  /* 0x00000001dd007824 */ /* 0x000fc800078e0200 */
[----:B------:R-:W-:-:S05]  /*8af0*/  IMAD R0, R0, 0x2, R17 ;  /* 0x0000000200007824 */ /* 0x000fca00078e0211 */
[----:B-12---:R-:W1:Y:S01]  /*8b00*/  LDS.128 R4, [R0+0x18400] ;  /* 0x0184000000047984 */ /* 0x006e620000000c00 */
[----:B------:R-:W-:Y:S02]  /*8b10*/  SHF.R.U64 R37, R28, 0x10, R29 ;  /* 0x000000101c257819 */ /* 0x000fe4000000121d */
[--C-:B------:R-:W-:Y:S02]  /*8b20*/  SHF.R.U64 R39, R24, 0x10, R25.reuse ;  /* 0x0000001018277819 */ /* 0x100fe40000001219 */
[----:B------:R-:W-:Y:S01]  /*8b30*/  SHF.R.U32.HI R32, RZ, 0x10, R25 ;  /* 0x00000010ff207819 */ /* 0x000fe20000011619 */
[----:B------:R-:W-:Y:S01]  /*8b40*/  HADD2.F32 R25, -RZ, R54.H1_H1 ;  /* 0x30000036ff197230 */ /* 0x000fe20000004100 */
[----:B------:R-:W-:Y:S02]  /*8b50*/  SHF.R.U32.HI R28, RZ, 0x10, R29 ;  /* 0x00000010ff1c7819 */ /* 0x000fe4000001161d */
[--C-:B------:R-:W-:Y:S02]  /*8b60*/  SHF.R.U64 R38, R26, 0x10, R27.reuse ;  /* 0x000000101a267819 */ /* 0x100fe4000000121b */
[----:B------:R-:W-:Y:S01]  /*8b70*/  SHF.R.U32.HI R36, RZ, 0x10, R27 ;  /* 0x00000010ff247819 */ /* 0x000fe2000001161b */
[--C-:B------:R-:W-:Y:S01]  /*8b80*/  HADD2.F32 R27, -RZ, R53.reuse.H1_H1 ;  /* 0x30000035ff1b7230 */ /* 0x100fe20000004100 */
[--C-:B------:R-:W-:Y:S01]  /*8b90*/  SHF.R.U64 R35, R30, 0x10, R31.reuse ;  /* 0x000000101e237819 */ /* 0x100fe2000000121f */
[----:B------:R-:W-:Y:S01]  /*8ba0*/  HADD2.F32 R28, -RZ, R28.H0_H0 ;  /* 0x2000001cff1c7230 */ /* 0x000fe20000004100 */
[----:B------:R-:W-:Y:S01]  /*8bb0*/  SHF.R.U32.HI R33, RZ, 0x10, R31 ;  /* 0x00000010ff217819 */ /* 0x000fe2000001161f */
[----:B------:R-:W-:-:S02]  /*8bc0*/  HADD2.F32 R26, -RZ, R53.H0_H0 ;  /* 0x20000035ff1a7230 */ /* 0x000fc40000004100 */
[--C-:B-1----:R-:W-:Y:S02]  /*8bd0*/  HADD2.F32 R15, -RZ, R5.reuse.H0_H0 ;  /* 0x20000005ff0f7230 */ /* 0x102fe40000004100 */
[----:B------:R-:W-:-:S03]  /*8be0*/  HADD2.F32 R20, -RZ, R5.H1_H1 ;  /* 0x30000005ff147230 */ /* 0x000fc60000004100 */
[C---:B------:R-:W-:Y:S01]  /*8bf0*/  FMUL.FTZ R29, R15.reuse, R27 ;  /* 0x0000001b0f1d7220 */ /* 0x040fe20000410000 */
[----:B------:R-:W-:Y:S01]  /*8c00*/  FMUL.FTZ R31, R15, R25 ;  /* 0x000000190f1f7220 */ /* 0x000fe20000410000 */
[----:B------:R-:W-:Y:S02]  /*8c10*/  HADD2.F32 R15, -RZ, R32.H0_H0 ;  /* 0x20000020ff0f7230 */ /* 0x000fe40000004100 */
[C---:B------:R-:W-:Y:S01]  /*8c20*/  FMUL.FTZ R30, R20.reuse, R28 ;  /* 0x0000001c141e7220 */ /* 0x040fe20000410000 */
[----:B------:R-:W-:Y:S02]  /*8c30*/  HADD2.F32 R5, -RZ, R4.H0_H0 ;  /* 0x20000004ff057230 */ /* 0x000fe40000004100 */
[----:B------:R-:W-:Y:S02]  /*8c40*/  HADD2.F32 R21, -RZ, R6.H0_H0 ;  /* 0x20000006ff157230 */ /* 0x000fe40000004100 */
[----:B------:R-:W-:Y:S01]  /*8c50*/  FMUL.FTZ R34, R20, R15 ;  /* 0x0000000f14227220 */ /* 0x000fe20000410000 */
[----:B------:R-:W-:-:S02]  /*8c60*/  HADD2.F32 R20, -RZ, R41.H0_H0 ;  /* 0x20000029ff147230 */ /* 0x000fc40000004100 */
[--C-:B------:R-:W-:Y:S02]  /*8c70*/  HADD2.F32 R24, -RZ, R7.reuse.H0_H0 ;  /* 0x20000007ff187230 */ /* 0x100fe40000004100 */
[----:B------:R-:W-:Y:S02]  /*8c80*/  HADD2.F32 R7, -RZ, R7.H1_H1 ;  /* 0x30000007ff077230 */ /* 0x000fe40000004100 */
[----:B------:R-:W-:Y:S02]  /*8c90*/  HADD2.F32 R4, -RZ, R4.H1_H1 ;  /* 0x30000004ff047230 */ /* 0x000fe40000004100 */
[----:B------:R-:W-:Y:S01]  /*8ca0*/  HADD2.F32 R6, -RZ, R6.H1_H1 ;  /* 0x30000006ff067230 */ /* 0x000fe20000004100 */
[----:B---3--:R-:W1:Y:S02]  /*8cb0*/  LDS.128 R8, [R42+0x18400] ;  /* 0x018400002a087984 */ /* 0x008e640000000c00 */
[--C-:B-1----:R-:W-:Y:S02]  /*8cc0*/  HADD2.F32 R12, -RZ, R9.reuse.H0_H0 ;  /* 0x20000009ff0c7230 */ /* 0x102fe40000004100 */
[----:B------:R-:W-:-:S03]  /*8cd0*/  HADD2.F32 R9, -RZ, R9.H1_H1 ;  /* 0x30000009ff097230 */ /* 0x000fc60000004100 */
[C---:B------:R-:W-:Y:S01]  /*8ce0*/  FFMA.FTZ R29, R12.reuse, R25, -R29 ;  /* 0x000000190c1d7223 */ /* 0x040fe2000001081d */
[----:B------:R-:W-:Y:S01]  /*8cf0*/  FFMA.FTZ R31, R12, R27, R31 ;  /* 0x0000001b0c1f7223 */ /* 0x000fe2000001001f */
[----:B------:R-:W-:Y:S02]  /*8d00*/  HADD2.F32 R12, -RZ, R54.H0_H0 ;  /* 0x20000036ff0c7230 */ /* 0x000fe40000004100 */
[----:B------:R-:W-:Y:S01]  /*8d10*/  FFMA.FTZ R32, R9, R15, -R30 ;  /* 0x0000000f09207223 */ /* 0x000fe2000001081e */
[----:B------:R-:W-:Y:S02]  /*8d20*/  HADD2.F32 R3, -RZ, R8.H0_H0 ;  /* 0x20000008ff037230 */ /* 0x000fe40000004100 */
[C---:B------:R-:W-:Y:S01]  /*8d30*/  FMUL.FTZ R30, R5.reuse, R26 ;  /* 0x0000001a051e7220 */ /* 0x040fe20000410000 */
[----:B------:R-:W-:-:S03]  /*8d40*/  FMUL.FTZ R5, R5, R12 ;  /* 0x0000000c05057220 */ /* 0x000fc60000410000 */
[C---:B------:R-:W-:Y:S01]  /*8d50*/  FFMA.FTZ R30, R3.reuse, R12, -R30 ;  /* 0x0000000c031e7223 */ /* 0x040fe2000001081e */
[----:B------:R-:W-:Y:S02]  /*8d60*/  HADD2.F32 R12, -RZ, R55.H0_H0 ;  /* 0x20000037ff0c7230 */ /* 0x000fe40000004100 */
[----:B------:R-:W-:Y:S01]  /*8d70*/  FFMA.FTZ R15, R3, R26, R5 ;  /* 0x0000001a030f7223 */ /* 0x000fe20000010005 */
[----:B------:R-:W-:Y:S02]  /*8d80*/  HADD2.F32 R13, -RZ, R10.H0_H0 ;  /* 0x2000000aff0d7230 */ /* 0x000fe40000004100 */
[----:B------:R-:W-:Y:S01]  /*8d90*/  FMUL.FTZ R26, R21, R20 ;  /* 0x00000014151a7220 */ /* 0x000fe20000410000 */
[----:B------:R-:W-:Y:S02]  /*8da0*/  HADD2.F32 R5, -RZ, R41.H1_H1 ;  /* 0x30000029ff057230 */ /* 0x000fe40000004100 */
[----:B------:R-:W-:Y:S02]  /*8db0*/  HADD2.F32 R3, -RZ, R55.H1_H1 ;  /* 0x30000037ff037230 */ /* 0x000fe40000004100 */
[----:B------:R-:W-:Y:S01]  /*8dc0*/  FFMA.FTZ R34, R9, R28, R34 ;  /* 0x0000001c09227223 */ /* 0x000fe20000010022 */
[----:B------:R-:W-:Y:S01]  /*8dd0*/  FMUL.FTZ R28, R21, R12 ;  /* 0x0000000c151c7220 */ /* 0x000fe20000410000 */
[----:B------:R-:W-:-:S02]  /*8de0*/  HADD2.F32 R14, -RZ, R11.H0_H0 ;  /* 0x2000000bff0e7230 */ /* 0x000fc40000004100 */
        /* <DEDUP_REMOVED lines=8> */
[----:B------:R-:W-:-:S02]  /*8e70*/  HADD2.F32 R11, -RZ, R11.H1_H1 ;  /* 0x3000000bff0b7230 */ /* 0x000fc40000004100 */
[C---:B------:R-:W-:Y:S01]  /*8e80*/  FMUL.FTZ R36, R7.reuse, R26 ;  /* 0x0000001a07247220 */ /* 0x040fe20000410000 */
[-C--:B------:R-:W-:Y:S01]  /*8e90*/  FMUL.FTZ R14, R7, R12.reuse ;  /* 0x0000000c070e7220 */ /* 0x080fe20000410000 */
[----:B------:R-:W-:Y:S02]  /*8ea0*/  HADD2.F32 R7, -RZ, R37.H0_H0 ;  /* 0x20000025ff077230 */ /* 0x000fe40000004100 */
[----:B------:R-:W-:Y:S02]  /*8eb0*/  HADD2.F32 R9, -RZ, R35.H0_H0 ;  /* 0x20000023ff097230 */ /* 0x000fe40000004100 */
[----:B------:R-:W-:Y:S02]  /*8ec0*/  HADD2.F32 R3, -RZ, R39.H0_H0 ;  /* 0x20000027ff037230 */ /* 0x000fe40000004100 */
[----:B------:R-:W-:Y:S02]  /*8ed0*/  HADD2.F32 R5, -RZ, R38.H0_H0 ;  /* 0x20000026ff057230 */ /* 0x000fe40000004100 */
[----:B------:R-:W-:Y:S01]  /*8ee0*/  FFMA.FTZ R25, R11, R12, -R36 ;  /* 0x0000000c0b197223 */ /* 0x000fe20000010824 */
[----:B------:R-:W-:-:S02]  /*8ef0*/  HADD2.F32 R8, -RZ, R8.H1_H1 ;  /* 0x30000008ff087230 */ /* 0x000fc40000004100 */
[----:B------:R-:W-:Y:S01]  /*8f00*/  FFMA.FTZ R27, R11, R26, R14 ;  /* 0x0000001a0b1b7223 */ /* 0x000fe2000001000e */
[----:B------:R-:W-:Y:S02]  /*8f10*/  HADD2.F32 R10, -RZ, R10.H1_H1 ;  /* 0x3000000aff0a7230 */ /* 0x000fe40000004100 */
        /* <DEDUP_REMOVED lines=18> */
.L_x_9313:
[----:B------:R-:W-:Y:S05]  /*9040*/  BSYNC B0 ;  /* 0x0000000000007941 */ /* 0x000fea0003800000 */
.L_x_9293:
        /* <DEDUP_REMOVED lines=8> */
.L_x_9290:
[----:B-1234-:R-:W1:Y:S01]  /*90d0*/  S2R R0, SR_TID.X ;  /* 0x0000000000007919 */ /* 0x01ee620000002100 */
[----:B------:R-:W-:Y:S01]  /*90e0*/  ISETP.NE.AND P0, PT, R202, 0x3, PT ;  /* 0x00000003ca00780c */ /* 0x000fe20003f05270 */
[----:B------:R-:W-:Y:S05]  /*90f0*/  WARPSYNC.ALL ;  /* 0x0000000000007948 */ /* 0x000fea0003800000 */
[----:B-1----:R-:W-:-:S04]  /*9100*/  SHF.R.U32.HI R0, RZ, 0x7, R0 ;  /* 0x00000007ff007819 */ /* 0x002fc80000011600 */
[----:B------:R-:W-:-:S05]  /*9110*/  IADD3 R179, R0, 0x8, RZ ;  /* 0x0000000800b37810 */ /* 0x000fca0007ffe0ff */
[----:B------:R1:W-:Y:S06]  /*9120*/  BAR.SYNC.DEFER_BLOCKING R179, 0x100 ;  /* 0x000400b30000751d */ /* 0x0003ec0000010000 */
[----:B------:R-:W-:Y:S05]  /*9130*/  @!P0 BRA `(.L_x_9328) ;  /* 0x0000000000048947 */ /* 0x000fea0003800000 */
[----:B------:R-:W-:Y:S01]  /*9140*/  BPT.TRAP 0x1 ;  /* 0x000000040000795c */ /* 0x000fe20000300000 */
.L_x_9328:
[----:B------:R-:W-:Y:S01]  /*9150*/  IMAD R5, R16, 0x8, R17 ;  /* 0x0000000810057824 */ /* 0x000fe200078e0211 */
[----:B------:R-:W-:-:S04]  /*9160*/  SHF.L.U32 R20, R200, 0x1f, RZ ;  /* 0x0000001fc8147819 */ /* 0x000fc800000006ff */
[----:B------:R2:W3:Y:S01]  /*9170*/  SYNCS.PHASECHK.TRANS64.TRYWAIT P2, [R5+URZ+0x22830], R20 ;  /* 0x02283014050075a7 */ /* 0x0004e2000804017f */
[----:B------:R-:W-:Y:S05]  /*9180*/  @!P0 BRA `(.L_x_9329) ;  /* 0x0000000000048947 */ /* 0x000fea0003800000 */
[----:B------:R-:W-:Y:S01]  /*9190*/  BPT.TRAP 0x1 ;  /* 0x000000040000795c */ /* 0x000fe20000300000 */
.L_x_9329:
[----:B------:R-:W4:Y:S01]  /*91a0*/  S2R R3, SR_TID.X ;  /* 0x0000000000037919 */ /* 0x000f220000002100 */
[----:B------:R-:W-:-:S05]  /*91b0*/  VIADD R0, R17, 0x1c400 ;  /* 0x0001c40011007836 */ /* 0x000fca0000000000 */
[----:B------:R-:W-:-:S04]  /*91c0*/  SHF.R.U32.HI R0, RZ, 0x4, R0 ;  /* 0x00000004ff007819 */ /* 0x000fc80000011600 */
[----:B------:R-:W-:Y:S02]  /*91d0*/  LOP3.LUT R0, R0, 0x3fff, RZ, 0xc0, !PT ;  /* 0x00003fff00007812 */ /* 0x000fe400078ec0ff */
[----:B----4-:R-:W-:-:S04]  /*91e0*/  LOP3.LUT R3, R3, 0x7f, RZ, 0xc0, !PT ;  /* 0x0000007f03037812 */ /* 0x010fc800078ec0ff */
[----:B------:R-:W-:Y:S01]  /*91f0*/  ISETP.NE.AND P1, PT, R3, RZ, PT ;  /* 0x000000ff0300720c */ /* 0x000fe20003f25270 */
[----:B---3--:R-:W-:-:S12]  /*9200*/  @P2 BRA `(.L_x_9330) ;  /* 0x0000000000082947 */ /* 0x008fd80003800000 */
[----:B------:R-:W3:Y:S02]  /*9210*/  SYNCS.PHASECHK.TRANS64.TRYWAIT P2, [R5+URZ+0x22830], R20 ;  /* 0x02283014050075a7 */ /* 0x000ee4000804017f */
[----:B---3--:R-:W-:Y:S05]  /*9220*/  @!P2 BRA `(.L_x_9331) ;  /* 0x0000016400aca947 */ /* 0x008fea0003800000 */
.L_x_9330:
[----:B------:R-:W-:Y:S05]  /*9230*/  WARPSYNC.ALL ;  /* 0x0000000000007948 */ /* 0x000fea0003800000 */
[----:B------:R-:W-:-:S05]  /*9240*/  LOP3.LUT R21, R0, 0x10000, RZ, 0xfc, !PT ;  /* 0x0001000000157812 */ /* 0x000fca00078efcff */
[----:B------:R-:W-:Y:S01]  /*9250*/  IMAD R8, R16, 0x300, R21 ;  /* 0x0000030010087824 */ /* 0x000fe200078e0215 */
[----:B------:R-:W-:Y:S01]  /*9260*/  LOP3.LUT R6, R40, 0x10000, RZ, 0xfc, !PT ;  /* 0x0001000028067812 */ /* 0x000fe200078efcff */
[----:B------:R-:W-:Y:S01]  /*9270*/  IMAD.MOV.U32 R9, RZ, RZ, 0x40000040 ;  /* 0x40000040ff097424 */ /* 0x000fe200078e00ff */
[----:B------:R-:W4:Y:S01]  /*9280*/  LDL R80, [R1+0xc] ;  /* 0x00000c0001507983 */ /* 0x000f220000100800 */
[----:B------:R-:W-:Y:S01]  /*9290*/  IMAD.MOV.U32 R7, RZ, RZ, 0x40000040 ;  /* 0x40000040ff077424 */ /* 0x000fe200078e00ff */
        /* <DEDUP_REMOVED lines=8> */
[----:B------:R-:W0:Y:S01]  /*9320*/  S2R R81, SR_TID.X ;  /* 0x0000000000517919 */ /* 0x000e220000002100 */
[----:B------:R-:W-:Y:S01]  /*9330*/  IMAD.MOV.U32 R15, RZ, RZ, 0x40000040 ;  /* 0x40000040ff0f7424 */ /* 0x000fe200078e00ff */
[----:B------:R-:W1:Y:S01]  /*9340*/  LDC.64 R180, c[0x0][0x9e0] ;  /* 0x00027800ffb47b82 */ /* 0x000e620000000a00 */
[----:B------:R-:W-:Y:S01]  /*9350*/  VIADD R12, R6, 0x4 ;  /* 0x00000004060c7836 */ /* 0x000fe20000000000 */
[----:B------:R-:W-:Y:S01]  /*9360*/  LOP3.LUT R2, R2, 0xffefffff, RZ, 0xc0, !PT ;  /* 0xffefffff02027812 */ /* 0x000fe200078ec0ff */
[----:B------:R-:W-:-:S02]  /*9370*/  IMAD.MOV.U32 R13, RZ, RZ, 0x40000040 ;  /* 0x40000040ff0d7424 */ /* 0x000fc400078e00ff */
[----:B------:R-:W-:Y:S02]  /*9380*/  IMAD.MOV.U32 R9, RZ, RZ, 0x40000040 ;  /* 0x40000040ff097424 */ /* 0x000fe400078e00ff */
[----:B------:R-:W-:Y:S02]  /*9390*/  @!P1 VIADD R0, R5, 0x22840 ;  /* 0x0002284005009836 */ /* 0x000fe40000000000 */
[----:B------:R-:W-:Y:S01]  /*93a0*/  HGMMA.64x96x16.F32 R24, gdesc[UR4], RZ, !UPT, gsb0 ;  /* 0x01600000041879f0 */ /* 0x000fe2000c0008ff */
[----:B------:R-:W-:Y:S01]  /*93b0*/  R2UR UR6, R10 ;  /* 0x000000000a0672ca */ /* 0x000fe200000e0000 */
[----:B------:R-:W-:Y:S01]  /*93c0*/  VIADD R10, R8, 0x4 ;  /* 0x00000004080a7836 */ /* 0x000fe20000000000 */
[----:B------:R-:W-:Y:S01]  /*93d0*/  R2UR UR7, R11 ;  /* 0x000000000b0772ca */ /* 0x000fe200000e0000 */
[----:B------:R-:W-:Y:S01]  /*93e0*/  IMAD.MOV.U32 R11, RZ, RZ, 0x40000040 ;  /* 0x40000040ff0b7424 */ /* 0x000fe200078e00ff */
[----:B------:R-:W-:Y:S02]  /*93f0*/  R2UR UR4, R14 ;  /* 0x000000000e0472ca */ /* 0x000fe400000e0000 */
[----:B------:R-:W-:-:S02]  /*9400*/  R2UR UR5, R15 ;  /* 0x000000000f0572ca */ /* 0x000fc400000e0000 */
[----:B------:R-:W-:Y:S02]  /*9410*/  @!P1 PRMT R0, RZ, 0x654, R0 ;  /* 0x00000654ff009816 */ /* 0x000fe40000000000 */
[----:B-1----:R-:W-:Y:S02]  /*9420*/  ISETP.GE.AND P2, PT, R181, 0x1, PT ;  /* 0x00000001b500780c */ /* 0x002fe40003f46270 */
[----:B0-----:R-:W-:-:S04]  /*9430*/  SHF.R.U32.HI R81, RZ, 0x7, R81 ;  /* 0x00000007ff517819 */ /* 0x001fc80000011651 */
[----:B------:R-:W-:-:S07]  /*9440*/  IADD3 R176, -R81, 0xb, RZ ;  /* 0x0000000b51b07810 */ /* 0x000fce0007ffe1ff */
[----:B------:R-:W-:Y:S01]  /*9450*/  @P2 LOP3.LUT R2, R2, 0x100000, RZ, 0xfc, !PT ;  /* 0x0010000002022812 */ /* 0x000fe200078efcff */
[----:B------:R-:W-:Y:S02]  /*9460*/  WARPGROUP.DEPBAR.LE gsb0, 0x0 ;  /* 0x00008000000079c5 */ /* 0x000fe40000010000 */
[----:B------:R-:W-:-:S06]  /*9470*/  WARPGROUP.ARRIVE ;  /* 0x00000000000079c5 */ /* 0x000fcc0000000000 */
[----:B------:R-:W-:Y:S01]  /*9480*/  HGMMA.64x96x16.F32 R24, gdesc[UR4], R24, gsb0 ;  /* 0x01600000041879f0 */ /* 0x000fe20008000818 */
[----:B------:R-:W-:Y:S02]  /*9490*/  R2UR UR6, R10 ;  /* 0x000000000a0672ca */ /* 0x000fe400000e0000 */
[----:B------:R-:W-:Y:S01]  /*94a0*/  R2UR UR7, R11 ;  /* 0x000000000b0772ca */ /* 0x000fe200000e0000 */
[----:B------:R-:W-:Y:S01]  /*94b0*/  IMAD.MOV.U32 R11, RZ, RZ, 0x40000040 ;  /* 0x40000040ff0b7424 */ /* 0x000fe200078e00ff */
[----:B------:R-:W-:Y:S02]  /*94c0*/  R2UR UR4, R12 ;  /* 0x000000000c0472ca */ /* 0x000fe400000e0000 */
[----:B------:R-:W-:Y:S02]  /*94d0*/  R2UR UR5, R13 ;  /* 0x000000000d0572ca */ /* 0x000fe400000e0000 */
[----:B------:R-:W-:Y:S01]  /*94e0*/  IADD3 R10, R8, 0x6, RZ ;  /* 0x00000006080a7810 */ /* 0x000fe20007ffe0ff */
        /* <DEDUP_REMOVED lines=11> */
[----:B------:R-:W-:Y:S02]  /*95a0*/  ULDC.64 UR4, c[0x0][0x9d8] ;  /* 0x0002760000047ab9 */ /* 0x000fe40000000a00 */
[----:B------:R-:W-:Y:S01]  /*95b0*/  ULOP3.LUT UR51, URZ, UR5, URZ, 0x33, !UPT ;  /* 0x000000053f337292 */ /* 0x000fe2000f8e333f */
        /* <DEDUP_REMOVED lines=14> */
[----:B0-----:R-:W-:-:S02]  /*96a0*/  IMAD.MOV.U32 R29, RZ, RZ, -0x60 ;  /* 0xffffffa0ff1d7424 */ /* 0x001fc400078e00ff */
[----:B------:R-:W-:Y:S01]  /*96b0*/  FMUL.FTZ R24, R31, UR4 ;  /* 0x000000041f187c20 */ /* 0x000fe20008410000 */
[----:B------:R-:W-:Y:S01]  /*96c0*/  FMUL.FTZ R30, R42, UR4 ;  /* 0x000000042a1e7c20 */ /* 0x000fe20008410000 */
[----:B------:R-:W-:Y:S01]  /*96d0*/  FMUL.FTZ R26, R35, UR4 ;  /* 0x00000004231a7c20 */ /* 0x000fe20008410000 */
[----:B------:R-:W-:Y:S01]  /*96e0*/  FMUL.FTZ R37, R37, UR4 ;  /* 0x0000000425257c20 */ /* 0x000fe20008410000 */
[----:B------:R-:W-:Y:S01]  /*96f0*/  FMUL.FTZ R27, R38, UR4 ;  /* 0x00000004261b7c20 */ /* 0x000fe20008410000 */
[----:B------:R-:W-:Y:S01]  /*9700*/  FMUL.FTZ R41, R41, UR4 ;  /* 0x0000000429297c20 */ /* 0x000fe20008410000 */
[----:B------:R0:W1:Y:S01]  /*9710*/  MUFU.TANH R73, R25 ;  /* 0x0000001900497308 */ /* 0x0000620000002400 */
[----:B--2---:R-:W-:Y:S01]  /*9720*/  FMUL.FTZ R40, R47, UR4 ;  /* 0x000000042f287c20 */ /* 0x004fe20008410000 */
[----:B------:R-:W-:Y:S01]  /*9730*/  FMUL.FTZ R44, R44, UR4 ;  /* 0x000000042c2c7c20 */ /* 0x000fe20008410000 */
[----:B------:R-:W-:Y:S01]  /*9740*/  FMUL.FTZ R45, R45, UR4 ;  /* 0x000000042d2d7c20 */ /* 0x000fe20008410000 */
[----:B------:R-:W-:Y:S01]  /*9750*/  FMUL.FTZ R42, R46, UR4 ;  /* 0x000000042e2a7c20 */ /* 0x000fe20008410000 */
[----:B------:R-:W-:Y:S01]  /*9760*/  FMUL.FTZ R48, R48, UR4 ;  /* 0x0000000430307c20 */ /* 0x000fe20008410000 */
[----:B------:R-:W-:Y:S01]  /*9770*/  FMUL.FTZ R49, R49, UR4 ;  /* 0x0000000431317c20 */ /* 0x000fe20008410000 */
[----:B------:R-:W-:Y:S01]  /*9780*/  FMUL.FTZ R50, R50, UR4 ;  /* 0x0000000432327c20 */ /* 0x000fe20008410000 */
[----:B------:R2:W1:Y:S01]  /*9790*/  MUFU.TANH R47, R58 ;  /* 0x0000003a002f7308 */ /* 0x0004620000002400 */
[----:B0-----:R-:W-:Y:S01]  /*97a0*/  FMUL.FTZ R25, R34, UR4 ;  /* 0x0000000422197c20 */ /* 0x001fe20008410000 */
[----:B------:R-:W-:Y:S01]  /*97b0*/  FMUL.FTZ R51, R51, UR4 ;  /* 0x0000000433337c20 */ /* 0x000fe20008410000 */
[----:B------:R-:W-:Y:S01]  /*97c0*/  FMUL.FTZ R52, R52, UR4 ;  /* 0x0000000434347c20 */ /* 0x000fe20008410000 */
[----:B------:R-:W-:Y:S01]  /*97d0*/  FMUL.FTZ R53, R53, UR4 ;  /* 0x0000000435357c20 */ /* 0x000fe20008410000 */
[----:B------:R-:W-:Y:S01]  /*97e0*/  FMUL.FTZ R55, R55, UR4 ;  /* 0x0000000437377c20 */ /* 0x000fe20008410000 */
[----:B------:R-:W-:Y:S01]  /*97f0*/  FMUL.FTZ R56, R56, UR4 ;  /* 0x0000000438387c20 */ /* 0x000fe20008410000 */
[----:B------:R-:W-:Y:S01]  /*9800*/  FMUL.FTZ R57, R57, UR4 ;  /* 0x0000000439397c20 */ /* 0x000fe20008410000 */
[----:B------:R0:W1:Y:S01]  /*9810*/  MUFU.TANH R78, R36 ;  /* 0x00000024004e7308 */ /* 0x0000620000002400 */
[----:B--2---:R-:W-:-:S02]  /*9820*/  IMAD R58, R178, R29, 0x60 ;  /* 0x00000060b23a7424 */ /* 0x004fc400078e021d */
[----:B------:R-:W-:Y:S01]  /*9830*/  FMUL.FTZ R59, R59, UR4 ;  /* 0x000000043b3b7c20 */ /* 0x000fe20008410000 */
[----:B------:R-:W-:Y:S01]  /*9840*/  FMUL.FTZ R63, R63, UR4 ;  /* 0x000000043f3f7c20 */ /* 0x000fe20008410000 */
[----:B------:R-:W-:Y:S01]  /*9850*/  FMUL.FTZ R64, R64, UR4 ;  /* 0x0000000440407c20 */ /* 0x000fe20008410000 */
[----:B------:R-:W-:Y:S01]  /*9860*/  FMUL.FTZ R65, R65, UR4 ;  /* 0x0000000441417c20 */ /* 0x000fe20008410000 */
[----:B------:R-:W-:Y:S01]  /*9870*/  FMUL.FTZ R34, R66, UR4 ;  /* 0x0000000442227c20 */ /* 0x000fe20008410000 */
[----:B------:R-:W-:Y:S01]  /*9880*/  FMUL.FTZ R11, R67, UR4 ;  /* 0x00000004430b7c20 */ /* 0x000fe20008410000 */
[----:B------:R2:W1:Y:S01]  /*9890*/  MUFU.TANH R74, R28 ;  /* 0x0000001c004a7308 */ /* 0x0004620000002400 */
[----:B0-----:R-:W-:Y:S02]  /*98a0*/  IMAD.IADD R36, R204, 0x1, R58 ;  /* 0x00000001cc247824 */ /* 0x001fe400078e023a */
[----:B------:R-:W-:Y:S01]  /*98b0*/  FMUL.FTZ R68, R68, UR4 ;  /* 0x0000000444447c20 */ /* 0x000fe20008410000 */
[----:B------:R-:W-:Y:S01]  /*98c0*/  FMUL.FTZ R31, R70, UR4 ;  /* 0x00000004461f7c20 */ /* 0x000fe20008410000 */
[----:B------:R-:W-:Y:S01]  /*98d0*/  FMUL.FTZ R29, R71, UR4 ;  /* 0x00000004471d7c20 */ /* 0x000fe20008410000 */
[----:B------:R-:W-:Y:S01]  /*98e0*/  FMUL.FTZ R60, R60, UR4 ;  /* 0x000000043c3c7c20 */ /* 0x000fe20008410000 */
[----:B------:R-:W-:Y:S01]  /*98f0*/  FMUL.FTZ R69, R69, UR4 ;  /* 0x0000000445457c20 */ /* 0x000fe20008410000 */
[----:B------:R0:W-:Y:S06]  /*9900*/  BAR.ARV R176, 0x100 ;  /* 0x000400b00000751d */ /* 0x0001ec0000002000 */
[----:B------:R3:W0:Y:S01]  /*9910*/  MUFU.TANH R76, R32 ;  /* 0x00000020004c7308 */ /* 0x0006220000002400 */
[----:B--2---:R-:W-:Y:S01]  /*9920*/  FMUL.FTZ R28, R39, UR4 ;  /* 0x00000004271c7c20 */ /* 0x004fe20008410000 */
[----:B------:R2:W-:Y:S01]  /*9930*/  @!P1 SYNCS.ARRIVE.TRANS64.RED.A1T0 RZ, [R0+URZ], RZ ;  /* 0x000000ff00ff99a7 */ /* 0x0005e2000810043f */
[----:B------:R-:W-:Y:S01]  /*9940*/  FMUL.FTZ R33, R33, UR4 ;  /* 0x0000000421217c20 */ /* 0x000fe20008410000 */
[----:B------:R-:W-:Y:S01]  /*9950*/  FMUL.FTZ R54, R54, UR4 ;  /* 0x0000000436367c20 */ /* 0x000fe20008410000 */
[----:B------:R-:W-:Y:S01]  /*9960*/  FMUL.FTZ R61, R61, UR4 ;  /* 0x000000043d3d7c20 */ /* 0x000fe20008410000 */
[----:B------:R-:W-:Y:S01]  /*9970*/  FMUL.FTZ R62, R62, UR4 ;  /* 0x000000043e3e7c20 */ /* 0x000fe20008410000 */
[----:B------:R-:W-:Y:S01]  /*9980*/  IMAD.IADD R96, R36, 0x1, -R201 ;  /* 0x0000000124607824 */ /* 0x000fe200078e0ac9 */
[----:B------:R-:W0:Y:S01]  /*9990*/  MUFU.TANH R39, R50 ;  /* 0x0000003200277308 */ /* 0x000e220000002400 */
[----:B---3--:R-:W-:Y:S01]  /*99a0*/  FMUL.FTZ R32, R43, UR4 ;  /* 0x000000042b207c20 */ /* 0x008fe20008410000 */
[----:B--2---:R-:W-:-:S06]  /*99b0*/  IADD3 R0, -R205, 0x1, R36 ;  /* 0x00000001cd007810 */ /* 0x004fcc0007ffe124 */
[----:B------:R-:W2:Y:S08]  /*99c0*/  MUFU.TANH R72, R72 ;  /* 0x0000004800487308 */ /* 0x000eb00000002400 */
        /* <DEDUP_REMOVED lines=37> */
[----:B-1----:R-:W-:-:S02]  /*9c20*/  IMAD.IADD R33, R0, 0x1, -R201 ;  /* 0x0000000100217824 */ /* 0x002fc400078e0ac9 */
[----:B----4-:R-:W-:Y:S02]  /*9c30*/  IMAD R0, R209, 0x80, R80 ;  /* 0x00000080d1007824 */ /* 0x010fe400078e0250 */
[----:B------:R-:W-:-:S03]  /*9c40*/  VIADD R67, R33, UR51 ;  /* 0x0000003321437c36 */ /* 0x000fc60008000000 */
[----:B------:R1:W4:Y:S08]  /*9c50*/  MUFU.TANH R54, R61 ;  /* 0x0000003d00367308 */ /* 0x0003300000002400 */
[----:B------:R2:W0:Y:S01]  /*9c60*/  MUFU.TANH R79, R62 ;  /* 0x0000003e004f7308 */ /* 0x0004220000002400 */
[----:B-1----:R-:W-:Y:S01]  /*9c70*/  IMAD.IADD R61, R33, 0x1, R180 ;  /* 0x00000001213d7824 */ /* 0x002fe200078e02b4 */
[----:B------:R-:W-:-:S04]  /*9c80*/  IADD3 R33, R67, R0, RZ ;  /* 0x0000000043217210 */ /* 0x000fc80007ffe0ff */
[----:B------:R-:W-:Y:S01]  /*9c90*/  VIADDMNMX R36, R0, R61, R96, PT ;  /* 0x0000003d00247246 */ /* 0x000fe20003800160 */
[----:B--2---:R-:W-:Y:S01]  /*9ca0*/  IMAD.IADD R62, R58, 0x1, -R201 ;  /* 0x000000013a3e7824 */ /* 0x004fe200078e0ac9 */
[----:B---34-:R-:W-:Y:S06]  /*9cb0*/  @!P2 BRA `(.L_x_9332) ;  /* 0x00000000004ca947 */ /* 0x018fec0003800000 */
[----:B------:R-:W-:Y:S01]  /*9cc0*/  IADD3 R35, R0, R204, -R205 ;  /* 0x000000cc00237210 */ /* 0x000fe20007ffe8cd */
        /* <DEDUP_REMOVED lines=10> */
.L_x_9334:
[----:B------:R-:W-:-:S13]  /*9d70*/  ISETP.NE.AND P2, PT, R181, 0x1, PT ;  /* 0x00000001b500780c */ /* 0x000fda0003f45270 */
[----:B------:R-:W1:Y:S02]  /*9d80*/  @P2 LDC.64 R70, c[0x0][0x9e8] ;  /* 0x00027a00ff462b82 */ /* 0x000e640000000a00 */
[----:B-1----:R-:W-:-:S05]  /*9d90*/  @P2 IMAD.HI.U32 R38, R35, R70, RZ ;  /* 0x0000004623262227 */ /* 0x002fca00078e00ff */
[----:B------:R-:W-:-:S07]  /*9da0*/  @P2 SHF.R.U32.HI R35, RZ, R71, R38 ;  /* 0x00000047ff232219 */ /* 0x000fce0000011626 */
.L_x_9335:
[----:B------:R-:W-:Y:S05]  /*9db0*/  BSYNC B0 ;  /* 0x0000000000007941 */ /* 0x000fea0003800000 */
.L_x_9333:
[----:B------:R-:W-:-:S05]  /*9dc0*/  IMAD R38, R35, R181, R62 ;  /* 0x000000b523267224 */ /* 0x000fca00078e023e */
[----:B------:R-:W-:Y:S02]  /*9dd0*/  VIMNMX R33, R33, R38, !PT ;  /* 0x0000002621217248 */ /* 0x000fe40007fe0100 */
[----:B------:R-:W-:-:S07]  /*9de0*/  VIADDMNMX R36, R38, R181, R36, PT ;  /* 0x000000b526247246 */ /* 0x000fce0003800124 */
.L_x_9332:
[C---:B------:R-:W-:Y:S02]  /*9df0*/  ISETP.GE.AND P2, PT, R58.reuse, 0x2, PT ;  /* 0x000000023a00780c */ /* 0x040fe40003f46270 */
[----:B------:R-:W-:Y:S02]  /*9e00*/  ISETP.GE.AND P4, PT, R58, 0x9, PT ;  /* 0x000000093a00780c */ /* 0x000fe40003f86270 */
[----:B------:R-:W-:Y:S02]  /*9e10*/  ISETP.GT.AND P3, PT, R33, 0x1, !P2 ;  /* 0x000000012100780c */ /* 0x000fe40005764270 */
[----:B------:R-:W-:Y:S02]  /*9e20*/  P2R R38, PR, RZ, 0x10 ;  /* 0x00000010ff267803 */ /* 0x000fe40000000000 */
[----:B------:R-:W-:Y:S02]  /*9e30*/  ISETP.LT.OR P3, PT, R36, 0x2, P3 ;  /* 0x000000022400780c */ /* 0x000fe40001f61670 */
[----:B------:R-:W-:-:S02]  /*9e40*/  ISETP.GE.AND P6, PT, R58, 0x1, PT ;  /* 0x000000013a00780c */ /* 0x000fc40003fc6270 */
[----:B------:R-:W-:Y:S02]  /*9e50*/  FSEL R98, R73, -INF , !P3 ;  /* 0xff80000049627808 */ /* 0x000fe40005800000 */
[----:B------:R-:W-:Y:S02]  /*9e60*/  ISETP.GT.AND P3, PT, R33, 0x8, !P4 ;  /* 0x000000082100780c */ /* 0x000fe40006764270 */
[----:B------:R-:W-:Y:S02]  /*9e70*/  ISETP.GE.AND P4, PT, R58, 0xa, PT ;  /* 0x0000000a3a00780c */ /* 0x000fe40003f86270 */
[----:B------:R-:W-:Y:S02]  /*9e80*/  ISETP.LT.OR P3, PT, R36, 0x9, P3 ;  /* 0x000000092400780c */ /* 0x000fe40001f61670 */
[----:B------:R-:W-:Y:S02]  /*9e90*/  P2R R69, PR, RZ, 0x10 ;  /* 0x00000010ff457803 */ /* 0x000fe40000000000 */
[----:B------:R-:W-:-:S02]  /*9ea0*/  FSEL R154, R74, -INF , !P3 ;  /* 0xff8000004a9a7808 */ /* 0x000fc40005800000 */
[----:B------:R-:W-:Y:S02]  /*9eb0*/  ISETP.GT.AND P3, PT, R33, 0x9, !P4 ;  /* 0x000000092100780c */ /* 0x000fe40006764270 */
[----:B------:R-:W-:Y:S02]  /*9ec0*/  ISETP.GE.AND P4, PT, R58, 0x11, PT ;  /* 0x000000113a00780c */ /* 0x000fe40003f86270 */
[----:B------:R-:W-:Y:S02]  /*9ed0*/  ISETP.LT.OR P3, PT, R36, 0xa, P3 ;  /* 0x0000000a2400780c */ /* 0x000fe40001f61670 */
[----:B------:R-:W-:Y:S02]  /*9ee0*/  P2R R71, PR, RZ, 0x10 ;  /* 0x00000010ff477803 */ /* 0x000fe40000000000 */
[----:B------:R-:W-:Y:S02]  /*9ef0*/  FSEL R100, R75, -INF , !P3 ;  /* 0xff8000004b647808 */ /* 0x000fe40005800000 */
[----:B------:R-:W-:-:S02]  /*9f00*/  ISETP.GT.AND P3, PT, R33, 0x10, !P4 ;  /* 0x000000102100780c */ /* 0x000fc40006764270 */
[----:B------:R-:W-:Y:S02]  /*9f10*/  ISETP.GE.AND P4, PT, R58, 0x12, PT ;  /* 0x000000123a00780c */ /* 0x000fe40003f86270 */
[----:B------:R-:W-:Y:S02]  /*9f20*/  ISETP.LT.OR P3, PT, R36, 0x11, P3 ;  /* 0x000000112400780c */ /* 0x000fe40001f61670 */
[----:B------:R-:W-:Y:S02]  /*9f30*/  P2R R73, PR, RZ, 0x10 ;  /* 0x00000010ff497803 */ /* 0x000fe40000000000 */
[----:B0-----:R-:W-:Y:S02]  /*9f40*/  FSEL R156, R76, -INF , !P3 ;  /* 0xff8000004c9c7808 */ /* 0x001fe40005800000 */
[----:B------:R-:W-:Y:S02]  /*9f50*/  ISETP.GT.AND P3, PT, R33, 0x11, !P4 ;  /* 0x000000112100780c */ /* 0x000fe40006764270 */
[----:B------:R-:W-:-:S02]  /*9f60*/  ISETP.GE.AND P4, PT, R58, 0x19, PT ;  /* 0x000000193a00780c */ /* 0x000fc40003f86270 */
[----:B------:R-:W-:Y:S02]  /*9f70*/  ISETP.LT.OR P3, PT, R36, 0x12, P3 ;  /* 0x000000122400780c */ /* 0x000fe40001f61670 */
[----:B------:R-:W-:Y:S02]  /*9f80*/  P2R R75, PR, RZ, 0x10 ;  /* 0x00000010ff4b7803 */ /* 0x000fe40000000000 */
[----:B------:R-:W-:Y:S02]  /*9f90*/  FSEL R102, R77, -INF , !P3 ;  /* 0xff8000004d667808 */ /* 0x000fe40005800000 */
[----:B------:R-:W-:Y:S02]  /*9fa0*/  ISETP.GT.AND P3, PT, R33, 0x18, !P4 ;  /* 0x000000182100780c */ /* 0x000fe40006764270 */
[----:B------:R-:W-:Y:S02]  /*9fb0*/  ISETP.GE.AND P4, PT, R58, 0x1a, PT ;  /* 0x0000001a3a00780c */ /* 0x000fe40003f86270 */
[----:B------:R-:W-:-:S02]  /*9fc0*/  ISETP.LT.OR P3, PT, R36, 0x19, P3 ;  /* 0x000000192400780c */ /* 0x000fc40001f61670 */
[----:B------:R-:W-:Y:S02]  /*9fd0*/  P2R R77, PR, RZ, 0x10 ;  /* 0x00000010ff4d7803 */ /* 0x000fe40000000000 */
[----:B------:R-:W-:Y:S02]  /*9fe0*/  FSEL R158, R78, -INF , !P3 ;  /* 0xff8000004e9e7808 */ /* 0x000fe40005800000 */
[----:B------:R-:W-:Y:S02]  /*9ff0*/  ISETP.GT.AND P3, PT, R33, 0x19, !P4 ;  /* 0x000000192100780c */ /* 0x000fe40006764270 */
[----:B------:R-:W-:Y:S02]  /*a000*/  ISETP.GE.AND P4, PT, R58, 0x21, PT ;  /* 0x000000213a00780c */ /* 0x000fe40003f86270 */
[----:B------:R-:W-:Y:S02]  /*a010*/  ISETP.LT.OR P3, PT, R36, 0x1a, P3 ;  /* 0x0000001a2400780c */ /* 0x000fe40001f61670 */
[----:B------:R-:W-:-:S02]  /*a020*/  P2R R76, PR, RZ, 0x10 ;  /* 0x00000010ff4c7803 */ /* 0x000fc40000000000 */
        /* <DEDUP_REMOVED lines=8> */
[----:B------:R-:W-:-:S04]  /*a0b0*/  ISETP.LT.OR P3, PT, R36, 0x22, P3 ;  /* 0x000000222400780c */ /* 0x000fc80001f61670 */
        /* <DEDUP_REMOVED lines=73> */
[----:B------:R-:W-:Y:S02]  /*a550*/  ISETP.GE.AND P5, PT, R181, 0x1, PT ;  /* 0x00000001b500780c */ /* 0x000fe40003fa6270 */
[----:B------:R-:W-:-:S11]  /*a560*/  IADD3 R33, R67, 0x8, R0 ;  /* 0x0000000843217810 */ /* 0x000fd60007ffe000 */
[----:B------:R-:W-:Y:S05]  /*a570*/  @!P5 BRA `(.L_x_9336) ;  /* 0x000000000050d947 */ /* 0x000fea0003800000 */
[----:B------:R-:W-:Y:S01]  /*a580*/  IADD3 R35, R0, R204, -R205 ;  /* 0x000000cc00237210 */ /* 0x000fe20007ffe8cd */
[----:B------:R-:W-:Y:S04]  /*a590*/  BSSY B0, `(.L_x_9337) ;  /* 0x000000f000007945 */ /* 0x000fe80003800000 */
        /* <DEDUP_REMOVED lines=10> */
.L_x_9338:
[----:B------:R-:W-:-:S13]  /*a640*/  ISETP.NE.AND P5, PT, R181, 0x1, PT ;  /* 0x00000001b500780c */ /* 0x000fda0003fa5270 */
[----:B------:R-:W0:Y:S02]  /*a650*/  @P5 LDC.64 R36, c[0x0][0x9e8] ;  /* 0x00027a00ff245b82 */ /* 0x000e240000000a00 */
[----:B0-----:R-:W-:-:S05]  /*a660*/  @P5 IMAD.HI.U32 R36, R35, R36, RZ ;  /* 0x0000002423245227 */ /* 0x001fca00078e00ff */
[----:B------:R-:W-:-:S07]  /*a670*/  @P5 SHF.R.U32.HI R35, RZ, R37, R36 ;  /* 0x00000025ff235219 */ /* 0x000fce0000011624 */
.L_x_9339:
[----:B------:R-:W-:Y:S05]  /*a680*/  BSYNC B0 ;  /* 0x0000000000007941 */ /* 0x000fea0003800000 */
.L_x_9337:
[----:B------:R-:W-:-:S05]  /*a690*/  IMAD R36, R35, R181, R62 ;  /* 0x000000b523247224 */ /* 0x000fca00078e023e */
[----:B------:R-:W-:Y:S02]  /*a6a0*/  VIMNMX R33, R33, R36, !PT ;  /* 0x0000002421217248 */ /* 0x000fe40007fe0100 */
[----:B------:R-:W-:-:S07]  /*a6b0*/  VIADDMNMX R96, R36, R181, R96, PT ;  /* 0x000000b524607246 */ /* 0x000fce0003800160 */
.L_x_9336:
[C---:B------:R-:W-:Y:S01]  /*a6c0*/  ISETP.GT.AND P2, PT, R33.reuse, 0x1, !P2 ;  /* 0x000000012100780c */ /* 0x040fe20005744270 */
[----:B------:R-:W-:Y:S01]  /*a6d0*/  ULDC UR4, c[0x0][0x988] ;  /* 0x0002620000047ab9 */ /* 0x000fe20000000800 */
[----:B------:R-:W-:Y:S01]  /*a6e0*/  ISETP.NE.AND P5, PT, R76, RZ, PT ;  /* 0x000000ff4c00720c */ /* 0x000fe20003fa5270 */
[----:B------:R-:W-:Y:S01]  /*a6f0*/  IMAD.U32 R177, RZ, RZ, UR4 ;  /* 0x00000004ffb17e24 */ /* 0x000fe2000f8e00ff */
[----:B------:R-:W-:Y:S02]  /*a700*/  ISETP.LT.OR P2, PT, R96, 0x2, P2 ;  /* 0x000000026000780c */ /* 0x000fe40001741670 */
[----:B------:R-:W-:Y:S02]  /*a710*/  ISETP.GT.AND P6, PT, R33, RZ, !P6 ;  /* 0x000000ff2100720c */ /* 0x000fe400077c4270 */
[----:B------:R-:W-:Y:S02]  /*a720*/  FSEL R84, R4, -INF , !P2 ;  /* 0xff80000004547808 */ /* 0x000fe40005000000 */
[----:B------:R-:W-:-:S02]  /*a730*/  ISETP.NE.AND P2, PT, R38, RZ, PT ;  /* 0x000000ff2600720c */ /* 0x000fc40003f45270 */
[C---:B------:R-:W-:Y:S02]  /*a740*/  ISETP.LT.OR P6, PT, R96.reuse, 0x1, P6 ;  /* 0x000000016000780c */ /* 0x040fe400037c1670 */
[----:B------:R-:W-:Y:S02]  /*a750*/  ISETP.GT.AND P2, PT, R33, 0x8, !P2 ;  /* 0x000000082100780c */ /* 0x000fe40005744270 */
[----:B------:R-:W-:Y:S02]  /*a760*/  FSEL R35, R3, -INF , !P6 ;  /* 0xff80000003237808 */ /* 0x000fe40007000000 */
        /* <DEDUP_REMOVED lines=36> */
[----:B------:R-:W-:Y:S02]  /*a9b0*/  FMNMX.FTZ R3, R66, R3, !PT ;  /* 0x0000000342037209 */ /* 0x000fe40007810000 */
[----:B------:R-:W-:Y:S02]  /*a9c0*/  FSEL R62, R28, -INF , !P2 ;  /* 0xff8000001c3e7808 */ /* 0x000fe40005000000 */
[----:B------:R-:W-:-:S02]  /*a9d0*/  ISETP.GT.AND P2, PT, R33, 0x20, !P5 ;  /* 0x000000202100780c */ /* 0x000fc40006f44270 */
[----:B------:R-:W-:Y:S02]  /*a9e0*/  ISETP.NE.AND P5, PT, R44, RZ, PT ;  /* 0x000000ff2c00720c */ /* 0x000fe40003fa5270 */
        /* <DEDUP_REMOVED lines=17> */
[----:B------:R-:W-:Y:S01]  /*ab00*/  ISETP.NE.AND P2, PT, R83, RZ, PT ;  /* 0x000000ff5300720c */ /* 0x000fe20003f45270 */
[----:B------:R-:W0:Y:S01]  /*ab10*/  SHFL.BFLY PT, R10, R3, 0x2, 0x1f ;  /* 0x0c401f00030a7f89 */ /* 0x000e2200000e0000 */
[C---:B------:R-:W-:Y:S02]  /*ab20*/  ISETP.GT.AND P3, PT, R33.reuse, 0x51, !P3 ;  /* 0x000000512100780c */ /* 0x040fe40005f64270 */
[C---:B------:R-:W-:Y:S02]  /*ab30*/  ISETP.GT.AND P2, PT, R33.reuse, 0x29, !P2 ;  /* 0x000000292100780c */ /* 0x040fe40005744270 */
[----:B------:R-:W-:Y:S02]  /*ab40*/  ISETP.GT.AND P4, PT, R33, 0x58, !P4 ;  /* 0x000000582100780c */ /* 0x000fe40006784270 */
[C---:B------:R-:W-:Y:S02]  /*ab50*/  ISETP.LT.OR P2, PT, R96.reuse, 0x2a, P2 ;  /* 0x0000002a6000780c */ /* 0x040fe40001741670 */
[----:B------:R-:W-:-:S02]  /*ab60*/  ISETP.LT.OR P3, PT, R96, 0x52, P3 ;  /* 0x000000526000780c */ /* 0x000fc40001f61670 */
[----:B------:R-:W-:Y:S02]  /*ab70*/  FSEL R40, R40, -INF , !P2 ;  /* 0xff80000028287808 */ /* 0x000fe40005000000 */
[----:B------:R-:W-:Y:S02]  /*ab80*/  ISETP.NE.AND P2, PT, R45, RZ, PT ;  /* 0x000000ff2d00720c */ /* 0x000fe40003f45270 */
[----:B------:R-:W-:Y:S02]  /*ab90*/  ISETP.LT.OR P4, PT, R96, 0x59, P4 ;  /* 0x000000596000780c */ /* 0x000fe40002781670 */
[----:B------:R-:W-:-:S04]  /*aba0*/  ISETP.GT.AND P2, PT, R33, 0x30, !P2 ;  /* 0x000000302100780c */ /* 0x000fc80005744270 */
[----:B------:R-:W-:Y:S02]  /*abb0*/  ISETP.LT.OR P2, PT, R96, 0x31, P2 ;  /* 0x000000316000780c */ /* 0x000fe40001741670 */
[----:B0-----:R-:W-:Y:S02]  /*abc0*/  FMNMX.FTZ R25, R3, R10, !PT ;  /* 0x0000000a03197209 */ /* 0x001fe40007810000 */
[----:B------:R-:W-:Y:S02]  /*abd0*/  FSEL R38, R39, -INF , !P2 ;  /* 0xff80000027267808 */ /* 0x000fe40005000000 */
[----:B------:R-:W-:Y:S01]  /*abe0*/  ISETP.NE.AND P2, PT, R85, RZ, PT ;  /* 0x000000ff5500720c */ /* 0x000fe20003f45270 */
[----:B------:R-:W0:Y:S01]  /*abf0*/  SHFL.BFLY PT, R10, R25, 0x1, 0x1f ;  /* 0x0c201f00190a7f89 */ /* 0x000e2200000e0000 */
[----:B------:R-:W-:Y:S02]  /*ac00*/  FMNMX.FTZ R3, R35, R84, !PT ;  /* 0x0000005423037209 */ /* 0x000fe40007810000 */
[----:B------:R-:W-:-:S02]  /*ac10*/  ISETP.GT.AND P2, PT, R33, 0x31, !P2 ;  /* 0x000000312100780c */ /* 0x000fc40005744270 */
[----:B------:R-:W-:Y:S02]  /*ac20*/  FMNMX.FTZ R3, R80, R3, !PT ;  /* 0x0000000350037209 */ /* 0x000fe40007810000 */
[----:B------:R-:W-:Y:S02]  /*ac30*/  ISETP.LT.OR P2, PT, R96, 0x32, P2 ;  /* 0x000000326000780c */ /* 0x000fe40001741670 */
        /* <DEDUP_REMOVED lines=34> */
[----:B------:R-:W-:Y:S02]  /*ae60*/  FMNMX.FTZ R27, R58, R25, !PT ;  /* 0x000000193a1b7209 */ /* 0x000fe40007810000 */
[----:B------:R-:W-:Y:S01]  /*ae70*/  ISETP.GT.AND P2, PT, R33, 0x50, !P5 ;  /* 0x000000502100780c */ /* 0x000fe20006f44270 */
[--C-:B------:R-:W-:Y:S01]  /*ae80*/  FFMA.FTZ R37, R98, R177, -R39.reuse ;  /* 0x000000b162257223 */ /* 0x100fe20000010827 */
[----:B------:R-:W-:Y:S01]  /*ae90*/  FMNMX.FTZ R27, R44, R27, !PT ;  /* 0x0000001b2c1b7209 */ /* 0x000fe20007810000 */
[--C-:B------:R-:W-:Y:S01]  /*aea0*/  FFMA.FTZ R43, R102, R177, -R39.reuse ;  /* 0x000000b1662b7223 */ /* 0x100fe20000010827 */
[----:B------:R-:W-:Y:S01]  /*aeb0*/  ISETP.LT.OR P2, PT, R96, 0x51, P2 ;  /* 0x000000516000780c */ /* 0x000fe20001741670 */
[----:B------:R0:W-:Y:S01]  /*aec0*/  MUFU.EX2 R3, R37 ;  /* 0x0000002500037308 */ /* 0x0001e20000000800 */
[----:B------:R-:W-:Y:S01]  /*aed0*/  FMNMX.FTZ R27, R42, R27, !PT ;  /* 0x0000001b2a1b7209 */ /* 0x000fe20007810000 */
[-CC-:B------:R-:W-:Y:S01]  /*aee0*/  FFMA.FTZ R41, R100, R177.reuse, -R39.reuse ;  /* 0x000000b164297223 */ /* 0x180fe20000010827 */
[----:B------:R-:W-:Y:S01]  /*aef0*/  ISETP.NE.AND P5, PT, R65, RZ, PT ;  /* 0x000000ff4100720c */ /* 0x000fe20003fa5270 */
[--C-:B------:R-:W-:Y:S01]  /*af00*/  FFMA.FTZ R94, R94, R177, -R39.reuse ;  /* 0x000000b15e5e7223 */ /* 0x100fe20000010827 */
[----:B------:R-:W-:Y:S01]  /*af10*/  FMNMX.FTZ R27, R40, R27, !PT ;  /* 0x0000001b281b7209 */ /* 0x000fe20007810000 */
[--C-:B------:R-:W-:Y:S01]  /*af20*/  FFMA.FTZ R152, R152, R177, -R39.reuse ;  /* 0x000000b198987223 */ /* 0x100fe20000010827 */
[----:B------:R-:W-:Y:S01]  /*af30*/  FSEL R34, R34, -INF , !P2 ;  /* 0xff80000022227808 */ /* 0x000fe20005000000 */
[----:B------:R-:W-:Y:S01]  /*af40*/  MUFU.EX2 R25, R41 ;  /* 0x0000002900197308 */ /* 0x000fe20000000800 */
[----:B0-----:R-:W-:Y:S01]  /*af50*/  FMNMX.FTZ R37, R38, R27, !PT ;  /* 0x0000001b26257209 */ /* 0x001fe20007810000 */
[-CC-:B------:R-:W-:Y:S01]  /*af60*/  FFMA.FTZ R154, R154, R177.reuse, -R39.reuse ;  /* 0x000000b19a9a7223 */ /* 0x180fe20000010827 */
        /* <DEDUP_REMOVED lines=15> */
[-CC-:B0-----:R-:W-:Y:S01]  /*b060*/  FFMA.FTZ R43, R92, R177.reuse, -R39.reuse ;  /* 0x000000b15c2b7223 */ /* 0x181fe20000010827 */
        /* <DEDUP_REMOVED lines=8> */
[----:B-1----:R-:W-:Y:S01]  /*b0f0*/  FSEL R94, R29, -INF , !P2 ;  /* 0xff8000001d5e7808 */ /* 0x002fe20005000000 */
[--C-:B------:R-:W-:Y:S01]  /*b100*/  FFMA.FTZ R29, R86, R177, -R39.reuse ;  /* 0x000000b1561d7223 */ /* 0x100fe20000010827 */
[----:B------:R-:W-:Y:S01]  /*b110*/  FMNMX.FTZ R37, R4, R37, !PT ;  /* 0x0000002504257209 */ /* 0x000fe20007810000 */
[-CC-:B------:R-:W-:Y:S01]  /*b120*/  FFMA.FTZ R60, R60, R177.reuse, -R39.reuse ;  /* 0x000000b13c3c7223 */ /* 0x180fe20000010827 */
[--C-:B------:R-:W-:Y:S01]  /*b130*/  FFMA.FTZ R56, R56, R177, -R39.reuse ;  /* 0x000000b138387223 */ /* 0x100fe20000010827 */
[----:B------:R-:W0:Y:S01]  /*b140*/  MUFU.EX2 R152, R152 ;  /* 0x0000009800987308 */ /* 0x000e220000000800 */
[----:B------:R-:W-:Y:S01]  /*b150*/  FMNMX.FTZ R37, R34, R37, !PT ;  /* 0x0000002522257209 */ /* 0x000fe20007810000 */
[-CC-:B------:R-:W-:Y:S01]  /*b160*/  FFMA.FTZ R54, R54, R177.reuse, -R39.reuse ;  /* 0x000000b136367223 */ /* 0x180fe20000010827 */
[-CC-:B------:R-:W-:Y:S01]  /*b170*/  FFMA.FTZ R52, R52, R177.reuse, -R39.reuse ;  /* 0x000000b134347223 */ /* 0x180fe20000010827 */
[--C-:B------:R-:W-:Y:S01]  /*b180*/  FFMA.FTZ R46, R46, R177, -R39.reuse ;  /* 0x000000b12e2e7223 */ /* 0x100fe20000010827 */
[----:B------:R-:W-:Y:S01]  /*b190*/  FMNMX.FTZ R37, R92, R37, !PT ;  /* 0x000000255c257209 */ /* 0x000fe20007810000 */
[----:B------:R-:W-:-:S02]  /*b1a0*/  FFMA.FTZ R39, R50, R177, -R39 ;  /* 0x000000b132277223 */ /* 0x000fc40000010827 */
[----:B------:R-:W1:Y:S01]  /*b1b0*/  MUFU.EX2 R154, R154 ;  /* 0x0000009a009a7308 */ /* 0x000e620000000800 */
[----:B------:R-:W-:-:S04]  /*b1c0*/  FMNMX.FTZ R37, R90, R37, !PT ;  /* 0x000000255a257209 */ /* 0x000fc80007810000 */
[----:B------:R-:W-:-:S03]  /*b1d0*/  FMNMX.FTZ R37, R94, R37, !PT ;  /* 0x000000255e257209 */ /* 0x000fc60007810000 */
[----:B------:R-:W-:Y:S01]  /*b1e0*/  MUFU.EX2 R156, R156 ;  /* 0x0000009c009c7308 */ /* 0x000fe20000000800 */
[----:B0-----:R-:W-:Y:S01]  /*b1f0*/  FADD.FTZ R51, R152, R3 ;  /* 0x0000000398337221 */ /* 0x001fe20000010000 */
[----:B------:R-:W0:Y:S01]  /*b200*/  SHFL.BFLY PT, R86, R37, 0x2, 0x1f ;  /* 0x0c401f0025567f89 */ /* 0x000e2200000e0000 */
[----:B------:R-:W-:-:S05]  /*b210*/  F2FP.F16.F32.PACK_AB R152, R3, R152 ;  /* 0x000000980398723e */ /* 0x000fca00000000ff */
[----:B------:R-:W-:Y:S08]  /*b220*/  MUFU.EX2 R158, R158 ;  /* 0x0000009e009e7308 */ /* 0x000ff00000000800 */
[----:B------:R1:W-:Y:S08]  /*b230*/  MUFU.EX2 R47, R48 ;  /* 0x00000030002f7308 */ /* 0x0003f00000000800 */
[----:B------:R-:W-:Y:S01]  /*b240*/  MUFU.EX2 R43, R43 ;  /* 0x0000002b002b7308 */ /* 0x000fe20000000800 */
[----:B-1----:R-:W-:Y:S01]  /*b250*/  FADD.FTZ R48, R154, R51 ;  /* 0x000000339a307221 */ /* 0x002fe20000010000 */
[----:B0-----:R-:W-:-:S02]  /*b260*/  FMNMX.FTZ R86, R37, R86, !PT ;  /* 0x0000005625567209 */ /* 0x001fc40007810000 */
[C---:B------:R-:W-:Y:S01]  /*b270*/  F2FP.F16.F32.PACK_AB R154, R25.reuse, R154 ;  /* 0x0000009a199a723e */ /* 0x040fe200000000ff */
[----:B------:R-:W-:Y:S02]  /*b280*/  FADD.FTZ R51, R25, R48 ;  /* 0x0000003019337221 */ /* 0x000fe40000010000 */
[----:B------:R-:W0:Y:S01]  /*b290*/  SHFL.BFLY PT, R11, R86, 0x1, 0x1f ;  /* 0x0c201f00560b7f89 */ /* 0x000e2200000e0000 */
[----:B------:R-:W-:Y:S08]  /*b2a0*/  MUFU.EX2 R88, R88 ;  /* 0x0000005800587308 */ /* 0x000ff00000000800 */
[----:B------:R-:W1:Y:S08]  /*b2b0*/  MUFU.EX2 R29, R29 ;  /* 0x0000001d001d7308 */ /* 0x000e700000000800 */
[----:B------:R-:W-:Y:S01]  /*b2c0*/  MUFU.EX2 R82, R82 ;  /* 0x0000005200527308 */ /* 0x000fe20000000800 */
[----:B0-----:R-:W-:-:S07]  /*b2d0*/  FMNMX.FTZ R11, R86, R11, !PT ;  /* 0x0000000b560b7209 */ /* 0x001fce0007810000 */
[----:B------:R-:W0:Y:S01]  /*b2e0*/  MUFU.EX2 R31, R78 ;  /* 0x0000004e001f7308 */ /* 0x000e220000000800 */
[----:B-1----:R-:W-:Y:S02]  /*b2f0*/  F2FP.F16.F32.PACK_AB R162, R29, R88 ;  /* 0x000000581da2723e */ /* 0x002fe400000000ff */
[C---:B------:R-:W-:Y:S01]  /*b300*/  FSETP.NEU.FTZ.AND P2, PT, R11.reuse, -INF , PT ;  /* 0xff8000000b00780b */ /* 0x040fe20003f5d000 */
[----:B------:R-:W-:-:S04]  /*b310*/  FMUL.FTZ R49, R11, R177 ;  /* 0x000000b10b317220 */ /* 0x000fc80000410000 */
[----:B------:R-:W-:Y:S01]  /*b320*/  MUFU.EX2 R74, R74 ;  /* 0x0000004a004a7308 */ /* 0x000fe20000000800 */
        /* <DEDUP_REMOVED lines=24> */
[-CC-:B------:R-:W-:Y:S01]  /*b4b0*/  FFMA.FTZ R34, R34, R177.reuse, -R49.reuse ;  /* 0x000000b122227223 */ /* 0x180fe20000010831 */
[-CC-:B------:R-:W-:Y:S01]  /*b4c0*/  FFMA.FTZ R92, R92, R177.reuse, -R49.reuse ;  /* 0x000000b15c5c7223 */ /* 0x180fe20000010831 */
[-CC-:B------:R-:W-:Y:S01]  /*b4d0*/  FFMA.FTZ R90, R90, R177.reuse, -R49.reuse ;  /* 0x000000b15a5a7223 */ /* 0x180fe20000010831 */
[----:B------:R-:W-:Y:S01]  /*b4e0*/  FFMA.FTZ R49, R94, R177, -R49 ;  /* 0x000000b15e317223 */ /* 0x000fe20000010831 */
[----:B0-----:R-:W-:-:S03]  /*b4f0*/  F2FP.F16.F32.PACK_AB R164, R31, R82 ;  /* 0x000000521fa4723e */ /* 0x001fc600000000ff */
[----:B------:R-:W0:Y:S01]  /*b500*/  MUFU.EX2 R155, R76 ;  /* 0x0000004c009b7308 */ /* 0x000e220000000800 */
[----:B-1----:R-:W-:-:S07]  /*b510*/  F2FP.F16.F32.PACK_AB R153, R84, R35 ;  /* 0x000000235499723e */ /* 0x002fce00000000ff */
[----:B------:R-:W1:Y:S08]  /*b520*/  MUFU.EX2 R72, R72 ;  /* 0x0000004800487308 */ /* 0x000e700000000800 */
[----:B------:R3:W-:Y:S08]  /*b530*/  MUFU.EX2 R161, R44 ;  /* 0x0000002c00a17308 */ /* 0x0007f00000000800 */
[----:B------:R-:W4:Y:S01]  /*b540*/  MUFU.EX2 R157, R68 ;  /* 0x00000044009d7308 */ /* 0x000f220000000800 */
[----:B---3--:R-:W-:Y:S01]  /*b550*/  FADD.FTZ R44, R156, R51 ;  /* 0x000000339c2c7221 */ /* 0x008fe20000010000 */
[----:B------:R-:W-:Y:S01]  /*b560*/  FADD.FTZ R51, R35, R84 ;  /* 0x0000005423337221 */ /* 0x000fe20000010000 */
[----:B------:R-:W-:-:S02]  /*b570*/  F2FP.F16.F32.PACK_AB R156, R27, R156 ;  /* 0x0000009c1b9c723e */ /* 0x000fc400000000ff */
[----:B------:R-:W-:-:S03]  /*b580*/  FADD.FTZ R53, R27, R44 ;  /* 0x0000002c1b357221 */ /* 0x000fc60000010000 */
[----:B------:R-:W3:Y:S01]  /*b590*/  MUFU.EX2 R64, R64 ;  /* 0x0000004000407308 */ /* 0x000ee20000000800 */
[----:B------:R-:W-:Y:S01]  /*b5a0*/  FADD.FTZ R44, R158, R53 ;  /* 0x000000359e2c7221 */ /* 0x000fe20000010000 */
[----:B------:R-:W-:-:S03]  /*b5b0*/  F2FP.F16.F32.PACK_AB R158, R41, R158 ;  /* 0x0000009e299e723e */ /* 0x000fc600000000ff */
[----:B------:R-:W-:-:S03]  /*b5c0*/  FADD.FTZ R44, R41, R44 ;  /* 0x0000002c292c7221 */ /* 0x000fc60000010000 */
[----:B------:R2:W-:Y:S01]  /*b5d0*/  MUFU.EX2 R163, R40 ;  /* 0x0000002800a37308 */ /* 0x0005e20000000800 */
[----:B------:R-:W-:-:S04]  /*b5e0*/  FADD.FTZ R53, R43, R44 ;  /* 0x0000002c2b357221 */ /* 0x000fc80000010000 */
[C---:B------:R-:W-:Y:S01]  /*b5f0*/  FADD.FTZ R53, R160.reuse, R53 ;  /* 0x00000035a0357221 */ /* 0x040fe20000010000 */
[----:B------:R-:W-:Y:S02]  /*b600*/  F2FP.F16.F32.PACK_AB R160, R160, R43 ;  /* 0x0000002ba0a0723e */ /* 0x000fe400000000ff */
[----:B------:R-:W5:Y:S01]  /*b610*/  MUFU.EX2 R159, R62 ;  /* 0x0000003e009f7308 */ /* 0x000f620000000800 */
[----:B--2---:R-:W-:-:S04]  /*b620*/  FADD.FTZ R40, R80, R51 ;  /* 0x0000003350287221 */ /* 0x004fc80000010000 */
[C---:B0-----:R-:W-:Y:S01]  /*b630*/  FADD.FTZ R51, R155.reuse, R40 ;  /* 0x000000289b337221 */ /* 0x041fe20000010000 */
[----:B------:R-:W-:Y:S02]  /*b640*/  F2FP.F16.F32.PACK_AB R155, R155, R80 ;  /* 0x000000509b9b723e */ /* 0x000fe400000000ff */
[----:B------:R-:W0:Y:S08]  /*b650*/  MUFU.EX2 R58, R58 ;  /* 0x0000003a003a7308 */ /* 0x000e300000000800 */
[----:B------:R1:W-:Y:S08]  /*b660*/  MUFU.EX2 R165, R36 ;  /* 0x0000002400a57308 */ /* 0x0003f00000000800 */
[----:B------:R-:W2:Y:S01]  /*b670*/  MUFU.EX2 R42, R42 ;  /* 0x0000002a002a7308 */ /* 0x000ea20000000800 */
[----:B-1----:R-:W-:-:S04]  /*b680*/  FADD.FTZ R36, R72, R51 ;  /* 0x0000003348247221 */ /* 0x002fc80000010000 */
[C---:B----4-:R-:W-:Y:S01]  /*b690*/  FADD.FTZ R51, R157.reuse, R36 ;  /* 0x000000249d337221 */ /* 0x050fe20000010000 */
[----:B------:R-:W-:Y:S02]  /*b6a0*/  F2FP.F16.F32.PACK_AB R157, R157, R72 ;  /* 0x000000489d9d723e */ /* 0x000fe400000000ff */
[----:B------:R1:W-:Y:S01]  /*b6b0*/  MUFU.EX2 R167, R26 ;  /* 0x0000001a00a77308 */ /* 0x0003e20000000800 */
[----:B---3--:R-:W-:-:S04]  /*b6c0*/  FADD.FTZ R36, R64, R51 ;  /* 0x0000003340247221 */ /* 0x008fc80000010000 */
[C---:B-----5:R-:W-:Y:S01]  /*b6d0*/  FADD.FTZ R51, R159.reuse, R36 ;  /* 0x000000249f337221 */ /* 0x060fe20000010000 */
[----:B------:R-:W-:Y:S02]  /*b6e0*/  F2FP.F16.F32.PACK_AB R159, R159, R64 ;  /* 0x000000409f9f723e */ /* 0x000fe400000000ff */
[----:B------:R-:W3:Y:S01]  /*b6f0*/  MUFU.EX2 R33, R70 ;  /* 0x0000004600217308 */ /* 0x000ee20000000800 */
[----:B-1----:R-:W-:-:S04]  /*b700*/  FADD.FTZ R26, R88, R53 ;  /* 0x00000035581a7221 */ /* 0x002fc80000010000 */
[----:B------:R-:W-:Y:S01]  /*b710*/  FADD.FTZ R53, R29, R26 ;  /* 0x0000001a1d357221 */ /* 0x000fe20000010000 */
[----:B0-----:R-:W-:Y:S02]  /*b720*/  FADD.FTZ R26, R58, R51 ;  /* 0x000000333a1a7221 */ /* 0x001fe40000010000 */
[----:B------:R-:W0:Y:S01]  /*b730*/  MUFU.EX2 R38, R38 ;  /* 0x0000002600267308 */ /* 0x000e220000000800 */
[----:B------:R-:W-:Y:S01]  /*b740*/  FADD.FTZ R36, R82, R53 ;  /* 0x0000003552247221 */ /* 0x000fe20000010000 */
[C---:B------:R-:W-:Y:S01]  /*b750*/  FADD.FTZ R51, R161.reuse, R26 ;  /* 0x0000001aa1337221 */ /* 0x040fe20000010000 */
[----:B------:R-:W-:Y:S02]  /*b760*/  F2FP.F16.F32.PACK_AB R161, R161, R58 ;  /* 0x0000003aa1a1723e */ /* 0x000fe400000000ff */
[----:B------:R-:W-:Y:S01]  /*b770*/  FADD.FTZ R53, R31, R36 ;  /* 0x000000241f357221 */ /* 0x000fe20000010000 */
[----:B--2---:R-:W-:Y:S02]  /*b780*/  FADD.FTZ R26, R42, R51 ;  /* 0x000000332a1a7221 */ /* 0x004fe40000010000 */
[----:B------:R-:W-:Y:S01]  /*b790*/  MUFU.EX2 R66, R66 ;  /* 0x0000004200427308 */ /* 0x000fe20000000800 */
[----:B---3--:R-:W-:Y:S01]  /*b7a0*/  F2FP.F16.F32.PACK_AB R166, R33, R74 ;  /* 0x0000004a21a6723e */ /* 0x008fe200000000ff */
[C---:B------:R-:W-:Y:S01]  /*b7b0*/  FADD.FTZ R51, R163.reuse, R26 ;  /* 0x0000001aa3337221 */ /* 0x040fe20000010000 */
[----:B------:R-:W-:-:S05]  /*b7c0*/  F2FP.F16.F32.PACK_AB R163, R163, R42 ;  /* 0x0000002aa3a3723e */ /* 0x000fca00000000ff */
[----:B------:R-:W1:Y:S01]  /*b7d0*/  MUFU.EX2 R37, R60 ;  /* 0x0000003c00257308 */ /* 0x000e620000000800 */
[----:B0-----:R-:W-:-:S04]  /*b7e0*/  FADD.FTZ R26, R38, R51 ;  /* 0x00000033261a7221 */ /* 0x001fc80000010000 */
[C---:B------:R-:W-:Y:S01]  /*b7f0*/  FADD.FTZ R3, R165.reuse, R26 ;  /* 0x0000001aa5037221 */ /* 0x040fe20000010000 */
[----:B------:R-:W-:Y:S02]  /*b800*/  F2FP.F16.F32.PACK_AB R165, R165, R38 ;  /* 0x00000026a5a5723e */ /* 0x000fe400000000ff */
[----:B------:R-:W-:Y:S08]  /*b810*/  MUFU.EX2 R24, R24 ;  /* 0x0000001800187308 */ /* 0x000ff00000000800 */
[----:B------:R-:W0:Y:S01]  /*b820*/  MUFU.EX2 R56, R56 ;  /* 0x0000003800387308 */ /* 0x000e220000000800 */
[----:B-1----:R-:W-:-:S07]  /*b830*/  F2FP.F16.F32.PACK_AB R168, R37, R66 ;  /* 0x0000004225a8723e */ /* 0x002fce00000000ff */
[----:B------:R1:W-:Y:S08]  /*b840*/  MUFU.EX2 R169, R28 ;  /* 0x0000001c00a97308 */ /* 0x0003f00000000800 */
[----:B------:R-:W2:Y:S01]  /*b850*/  MUFU.EX2 R45, R54 ;  /* 0x00000036002d7308 */ /* 0x000ea20000000800 */
[----:B-1----:R-:W-:-:S04]  /*b860*/  FADD.FTZ R28, R74, R53 ;  /* 0x000000354a1c7221 */ /* 0x002fc80000010000 */
[----:B------:R-:W-:-:S03]  /*b870*/  FADD.FTZ R53, R33, R28 ;  /* 0x0000001c21357221 */ /* 0x000fc60000010000 */
[----:B------:R-:W-:Y:S01]  /*b880*/  MUFU.EX2 R32, R32 ;  /* 0x0000002000207308 */ /* 0x000fe20000000800 */
[----:B------:R-:W-:-:S04]  /*b890*/  FADD.FTZ R28, R66, R53 ;  /* 0x00000035421c7221 */ /* 0x000fc80000010000 */
[----:B------:R-:W-:-:S03]  /*b8a0*/  FADD.FTZ R25, R37, R28 ;  /* 0x0000001c25197221 */ /* 0x000fc60000010000 */
[----:B------:R-:W1:Y:S01]  /*b8b0*/  MUFU.EX2 R52, R52 ;  /* 0x0000003400347308 */ /* 0x000e620000000800 */
[----:B0-----:R-:W-:Y:S01]  /*b8c0*/  FADD.FTZ R26, R56, R25 ;  /* 0x00000019381a7221 */ /* 0x001fe20000010000 */
[----:B--2---:R-:W-:-:S03]  /*b8d0*/  F2FP.F16.F32.PACK_AB R170, R45, R56 ;  /* 0x000000382daa723e */ /* 0x004fc600000000ff */
[----:B------:R-:W-:-:S03]  /*b8e0*/  FADD.FTZ R25, R45, R26 ;  /* 0x0000001a2d197221 */ /* 0x000fc60000010000 */
[----:B------:R-:W0:Y:S08]  /*b8f0*/  MUFU.EX2 R30, R30 ;  /* 0x0000001e001e7308 */ /* 0x000e300000000800 */
[----:B------:R2:W-:Y:S01]  /*b900*/  MUFU.EX2 R171, R4 ;  /* 0x0000000400ab7308 */ /* 0x0005e20000000800 */
[----:B-1----:R-:W-:Y:S01]  /*b910*/  FADD.FTZ R26, R52, R25 ;  /* 0x00000019341a7221 */ /* 0x002fe20000010000 */
[----:B------:R-:W-:-:S03]  /*b920*/  F2FP.F16.F32.PACK_AB R172, R47, R52 ;  /* 0x000000342fac723e */ /* 0x000fc600000000ff */
[----:B------:R-:W-:-:S03]  /*b930*/  FADD.FTZ R25, R47, R26 ;  /* 0x0000001a2f197221 */ /* 0x000fc60000010000 */
[----:B------:R-:W1:Y:S01]  /*b940*/  MUFU.EX2 R46, R46 ;  /* 0x0000002e002e7308 */ /* 0x000e620000000800 */
        /* <DEDUP_REMOVED lines=8> */
[----:B0-----:R-:W-:Y:S01]  /*b9d0*/  FADD.FTZ R4, R30, R3 ;  /* 0x000000031e047221 */ /* 0x001fe20000010000 */
[----:B-1----:R-:W-:-:S03]  /*b9e0*/  FADD.FTZ R26, R46, R25 ;  /* 0x000000192e1a7221 */ /* 0x002fc60000010000 */
[C---:B------:R-:W-:Y:S01]  /*b9f0*/  FADD.FTZ R3, R171.reuse, R4 ;  /* 0x00000004ab037221 */ /* 0x040fe20000010000 */
[----:B------:R-:W-:Y:S02]  /*ba00*/  F2FP.F16.F32.PACK_AB R171, R171, R30 ;  /* 0x0000001eabab723e */ /* 0x000fe400000000ff */
[----:B------:R-:W0:Y:S01]  /*ba10*/  MUFU.EX2 R173, R92 ;  /* 0x0000005c00ad7308 */ /* 0x000e220000000800 */
[C---:B--2---:R-:W-:Y:S01]  /*ba20*/  FADD.FTZ R4, R39.reuse, R26 ;  /* 0x0000001a27047221 */ /* 0x044fe20000010000 */
[----:B------:R-:W-:-:S06]  /*ba30*/  F2FP.F16.F32.PACK_AB R174, R39, R46 ;  /* 0x0000002e27ae723e */ /* 0x000fcc00000000ff */
[----:B------:R-:W1:Y:S01]  /*ba40*/  MUFU.EX2 R90, R90 ;  /* 0x0000005a005a7308 */ /* 0x000e620000000800 */
[----:B---3--:R-:W-:-:S07]  /*ba50*/  FADD.FTZ R26, R34, R3 ;  /* 0x00000003221a7221 */ /* 0x008fce0000010000 */
[----:B------:R-:W2:Y:S01]  /*ba60*/  MUFU.EX2 R49, R49 ;  /* 0x0000003100317308 */ /* 0x000ea20000000800 */
[C---:B0-----:R-:W-:Y:S01]  /*ba70*/  FADD.FTZ R3, R173.reuse, R26 ;  /* 0x0000001aad037221 */ /* 0x041fe20000010000 */
[----:B------:R-:W-:-:S03]  /*ba80*/  F2FP.F16.F32.PACK_AB R173, R173, R34 ;  /* 0x00000022adad723e */ /* 0x000fc600000000ff */
[----:B-1----:R-:W-:-:S04]  /*ba90*/  FADD.FTZ R24, R90, R3 ;  /* 0x000000035a187221 */ /* 0x002fc80000010000 */
[C---:B--2---:R-:W-:Y:S01]  /*baa0*/  FADD.FTZ R3, R49.reuse, R24 ;  /* 0x0000001831037221 */ /* 0x044fe20000010000 */
[----:B------:R-:W-:Y:S01]  /*bab0*/  F2FP.F16.F32.PACK_AB R175, R49, R90 ;  /* 0x0000005a31af723e */ /* 0x000fe200000000ff */
[----:B------:R-:W-:Y:S06]  /*bac0*/  @!P0 BRA `(.L_x_9340) ;  /* 0x0000000000048947 */ /* 0x000fec0003800000 */
[----:B------:R-:W-:Y:S01]  /*bad0*/  BPT.TRAP 0x1 ;  /* 0x000000040000795c */ /* 0x000fe20000300000 */
.L_x_9340:
[----:B------:R0:W1:Y:S01]  /*bae0*/  SYNCS.PHASECHK.TRANS64.TRYWAIT P2, [R5+URZ+0x22850], R20 ;  /* 0x02285014050075a7 */ /* 0x000062000804017f */
[----:B------:R-:W-:Y:S05]  /*baf0*/  @!P0 BRA `(.L_x_9341) ;  /* 0x0000000000048947 */ /* 0x000fea0003800000 */
[----:B------:R-:W-:Y:S01]  /*bb00*/  BPT.TRAP 0x1 ;  /* 0x000000040000795c */ /* 0x000fe20000300000 */
.L_x_9341:
[----:B------:R-:W-:Y:S04]  /*bb10*/  BSSY B0, `(.L_x_9342) ;  /* 0x0000004000007945 */ /* 0x000fe80003800000 */
[----:B-1----:R-:W-:Y:S05]  /*bb20*/  @P2 BRA `(.L_x_9343) ;  /* 0x0000000000082947 */ /* 0x002fea0003800000 */
[----:B------:R-:W1:Y:S02]  /*bb30*/  SYNCS.PHASECHK.TRANS64.TRYWAIT P2, [R5+URZ+0x22850], R20 ;  /* 0x02285014050075a7 */ /* 0x000e64000804017f */
[----:B-1----:R-:W-:Y:S05]  /*bb40*/  @!P2 BRA `(.L_x_9344) ;  /* 0x0000013c0078a947 */ /* 0x002fea0003800000 */
.L_x_9343:
[----:B------:R-:W-:Y:S05]  /*bb50*/  BSYNC B0 ;  /* 0x0000000000007941 */ /* 0x000fea0003800000 */
.L_x_9342:
[----:B------:R-:W-:Y:S05]  /*bb60*/  WARPSYNC.ALL ;  /* 0x0000000000007948 */ /* 0x000fea0003800000 */
[----:B01----:R-:W-:Y:S01]  /*bb70*/  VIADD R20, R17, 0x400 ;  /* 0x0000040011147836 */ /* 0x003fe20000000000 */
[----:B------:R0:W-:Y:S01]  /*bb80*/  BAR.SYNC.DEFER_BLOCKING R179, 0x100 ;  /* 0x000400b30000751d */ /* 0x0001e20000010000 */
[----:B------:R-:W-:Y:S01]  /*bb90*/  IMAD.MOV.U32 R183, RZ, RZ, 0x40000040 ;  /* 0x40000040ffb77424 */ /* 0x000fe200078e00ff */
[----:B------:R-:W-:Y:S01]  /*bba0*/  ISETP.GE.AND P2, PT, R181, 0x1, PT ;  /* 0x00000001b500780c */ /* 0x000fe20003f46270 */
[----:B------:R-:W-:Y:S01]  /*bbb0*/  @!P1 VIADD R5, R5, 0x22860 ;  /* 0x0002286005059836 */ /* 0x000fe20000000000 */
[----:B------:R-:W-:Y:S01]  /*bbc0*/  SHF.R.U32.HI R20, RZ, 0x4, R20 ;  /* 0x00000004ff147819 */ /* 0x000fe20000011614 */
[----:B------:R-:W-:Y:S01]  /*bbd0*/  IMAD.IADD R211, R204, 0x1, -R205 ;  /* 0x00000001ccd37824 */ /* 0x000fe200078e0acd */
[----:B------:R-:W-:Y:S01]  /*bbe0*/  R2UR UR7, R183 ;  /* 0x00000000b70772ca */ /* 0x000fe200000e0000 */
[----:B------:R-:W-:Y:S01]  /*bbf0*/  IMAD.MOV.U32 R183, RZ, RZ, 0x40000040 ;  /* 0x40000040ffb77424 */ /* 0x000fe200078e00ff */
[----:B------:R-:W-:-:S02]  /*bc00*/  LOP3.LUT R20, R20, 0x3fff, RZ, 0xc0, !PT ;  /* 0x00003fff14147812 */ /* 0x000fc400078ec0ff */
[----:B------:R-:W-:Y:S02]  /*bc10*/  @!P1 PRMT R5, RZ, 0x654, R5 ;  /* 0x00000654ff059816 */ /* 0x000fe40000000005 */
[----:B------:R-:W-:-:S05]  /*bc20*/  LOP3.LUT R20, R20, 0x3000000, RZ, 0xfc, !PT ;  /* 0x0300000014147812 */ /* 0x000fca00078efcff */
[----:B------:R-:W-:-:S05]  /*bc30*/  IMAD R182, R16, 0xc00, R20 ;  /* 0x00000c0010b67824 */ /* 0x000fca00078e0214 */
[----:B------:R-:W-:Y:S01]  /*bc40*/  R2UR UR6, R182 ;  /* 0x00000000b60672ca */ /* 0x000fe200000e0000 */
[----:B------:R-:W-:-:S12]  /*bc50*/  WARPGROUP.ARRIVE ;  /* 0x00000000000079c5 */ /* 0x000fd80000000000 */
[----:B------:R-:W-:Y:S03]  /*bc60*/  HGMMA.64x256x16.F32 R24, R152, gdesc[UR4].tnspB, RZ, !UPT, gsb0 ;  /* 0x43e0000498187df0 */ /* 0x000fe6000c0008ff */
[----:B------:R-:W-:Y:S02]  /*bc70*/  WARPGROUP.DEPBAR.LE gsb0, 0x0 ;  /* 0x00008000000079c5 */ /* 0x000fe40000010000 */
[----:B------:R-:W-:Y:S01]  /*bc80*/  VIADD R152, R182, 0x80 ;  /* 0x00000080b6987836 */ /* 0x000fe20000000000 */
[----:B------:R-:W-:Y:S01]  /*bc90*/  WARPGROUP.ARRIVE ;  /* 0x00000000000079c5 */ /* 0x000fe20000000000 */
[----:B------:R-:W-:Y:S02]  /*bca0*/  IMAD.MOV.U32 R153, RZ, RZ, 0x40000040 ;  /* 0x40000040ff997424 */ /* 0x000fe400078e00ff */
[----:B------:R-:W-:Y:S01]  /*bcb0*/  IMAD R155, R209, 0x80, R211 ;  /* 0x00000080d19b7824 */ /* 0x000fe200078e02d3 */
[----:B------:R-:W-:Y:S01]  /*bcc0*/  R2UR UR6, R152 ;  /* 0x00000000980672ca */ /* 0x000fe200000e0000 */
[----:B------:R-:W-:Y:S01]  /*bcd0*/  VIADD R152, R182, 0x100 ;  /* 0x00000100b6987836 */ /* 0x000fe20000000000 */
[----:B------:R-:W-:Y:S01]  /*bce0*/  R2UR UR7, R153 ;  /* 0x00000000990772ca */ /* 0x000fe200000e0000 */
[----:B------:R-:W-:-:S02]  /*bcf0*/  IMAD.MOV.U32 R153, RZ, RZ, 0x40000040 ;  /* 0x40000040ff997424 */ /* 0x000fc400078e00ff */
[----:B------:R-:W-:-:S13]  /*bd00*/  IMAD.IADD R180, R155, 0x1, R180 ;  /* 0x000000019bb47824 */ /* 0x000fda00078e02b4 */
        /* <DEDUP_REMOVED lines=31> */
[----:B------:R1:W-:Y:S02]  /*bf00*/  @!P1 SYNCS.ARRIVE.TRANS64.RED.A1T0 RZ, [R5+URZ], RZ ;  /* 0x000000ff05ff99a7 */ /* 0x0003e4000810043f */
[----:B-1----:R-:W-:Y:S01]  /*bf10*/  VIADD R5, R178, 0xfffffffe ;  /* 0xfffffffeb2057836 */ /* 0x002fe20000000000 */
        /* <DEDUP_REMOVED lines=12> */
.L_x_9347:
[----:B------:R-:W-:-:S13]  /*bfe0*/  ISETP.NE.AND P2, PT, R181, 0x1, PT ;  /* 0x00000001b500780c */ /* 0x000fda0003f45270 */
[----:B------:R-:W0:Y:S02]  /*bff0*/  @P2 LDC.64 R152, c[0x0][0x9e8] ;  /* 0x00027a00ff982b82 */ /* 0x000e240000000a00 */
[----:B0-----:R-:W-:-:S05]  /*c000*/  @P2 IMAD.HI.U32 R152, R154, R152, RZ ;  /* 0x000000989a982227 */ /* 0x001fca00078e00ff */
[----:B------:R-:W-:-:S07]  /*c010*/  @P2 SHF.R.U32.HI R154, RZ, R153, R152 ;  /* 0x00000099ff9a2219 */ /* 0x000fce0000011698 */
.L_x_9348:
[----:B------:R-:W-:Y:S05]  /*c020*/  BSYNC B0 ;  /* 0x0000000000007941 */ /* 0x000fea0003800000 */
.L_x_9346:
[----:B------:R-:W-:-:S05]  /*c030*/  IMAD R181, R154, R181, R181 ;  /* 0x000000b59ab57224 */ /* 0x000fca00078e02b5 */
[----:B------:R-:W-:-:S07]  /*c040*/  VIMNMX R180, R180, R181, PT ;  /* 0x000000b5b4b47248 */ /* 0x000fce0003fe0100 */
.L_x_9345:
        /* <DEDUP_REMOVED lines=13> */
[----:B------:R-:W-:-:S04]  /*c120*/  VIMNMX R215, R219, R180, !PT ;  /* 0x000000b4dbd77248 */ /* 0x000fc80007fe0100 */
[----:B------:R-:W-:-:S13]  /*c130*/  ISETP.GE.AND P2, PT, R5, R215, PT ;  /* 0x000000d70500720c */ /* 0x000fda0003f46270 */
[----:B------:R-:W-:Y:S05]  /*c140*/  @!P2 BRA `(.L_x_9349) ;  /* 0x0000003400cca947 */ /* 0x000fea0003800000 */
[----:B------:R-:W-:-:S04]  /*c150*/  IMAD.IADD R214, R0, 0x1, R211 ;  /* 0x0000000100d67824 */ /* 0x000fc800078e02d3 */
[----:B------:R-:W-:-:S07]  /*c160*/  VIADD R208, R214, 0x8 ;  /* 0x00000008d6d07836 */ /* 0x000fce0000000000 */
.L_x_9367:
[----:B------:R-:W-:Y:S01]  /*c170*/  VIADD R16, R16, 0x1 ;  /* 0x0000000110107836 */ /* 0x000fe20000000000 */
[----:B------:R-:W-:Y:S05]  /*c180*/  YIELD ;  /* 0x0000000000007946 */ /* 0x000fea0003800000 */
[----:B------:R-:W-:-:S04]  /*c190*/  ISETP.NE.AND P2, PT, R16, 0x2, PT ;  /* 0x000000021000780c */ /* 0x000fc80003f45270 */
[----:B------:R-:W-:Y:S02]  /*c1a0*/  SEL R153, RZ, 0x1, P2 ;  /* 0x00000001ff997807 */ /* 0x000fe40001000000 */
[----:B------:R-:W-:Y:S02]  /*c1b0*/  SEL R16, R16, RZ, P2 ;  /* 0x000000ff10107207 */ /* 0x000fe40001000000 */
[----:B------:R-:W-:Y:S01]  /*c1c0*/  LOP3.LUT R200, R200, R153, RZ, 0x3c, !PT ;  /* 0x00000099c8c87212 */ /* 0x000fe200078e3cff */
[----:B0-----:R-:W-:Y:S06]  /*c1d0*/  @!P0 BRA `(.L_x_9350) ;  /* 0x0000000000048947 */ /* 0x001fec0003800000 */
[----:B------:R-:W-:Y:S01]  /*c1e0*/  BPT.TRAP 0x1 ;  /* 0x000000040000795c */ /* 0x000fe20000300000 */
.L_x_9350:
[----:B------:R-:W-:Y:S02]  /*c1f0*/  LEA R210, R16, R17, 0x3 ;  /* 0x0000001110d27211 */ /* 0x000fe400078e18ff */
[----:B------:R-:W-:-:S04]  /*c200*/  SHF.L.U32 R207, R200, 0x1f, RZ ;  /* 0x0000001fc8cf7819 */ /* 0x000fc800000006ff */
[----:B------:R0:W1:Y:S01]  /*c210*/  SYNCS.PHASECHK.TRANS64.TRYWAIT P2, [R210+URZ+0x22830], R207 ;  /* 0x022830cfd20075a7 */ /* 0x000062000804017f */
[----:B------:R-:W-:Y:S05]  /*c220*/  @!P0 BRA `(.L_x_9351) ;  /* 0x0000000000048947 */ /* 0x000fea0003800000 */
[----:B------:R-:W-:Y:S01]  /*c230*/  BPT.TRAP 0x1 ;  /* 0x000000040000795c */ /* 0x000fe20000300000 */
.L_x_9351:
[----:B------:R-:W-:Y:S02]  /*c240*/  IMAD R212, R16, 0x300, R21 ;  /* 0x0000030010d47824 */ /* 0x000fe400078e0215 */
[----:B------:R-:W-:Y:S01]  /*c250*/  IMAD.MOV.U32 R213, RZ, RZ, 0x40000040 ;  /* 0x40000040ffd57424 */ /* 0x000fe200078e00ff */
[----:B-1----:R-:W-:Y:S06]  /*c260*/  @P2 BRA `(.L_x_9352) ;  /* 0x0000000000082947 */ /* 0x002fec0003800000 */
[----:B------:R-:W1:Y:S02]  /*c270*/  SYNCS.PHASECHK.TRANS64.TRYWAIT P2, [R210+URZ+0x22830], R207 ;  /* 0x022830cfd20075a7 */ /* 0x000e64000804017f */
[----:B-1----:R-:W-:Y:S05]  /*c280*/  @!P2 BRA `(.L_x_9353) ;  /* 0x0000013400bca947 */ /* 0x002fea0003800000 */
.L_x_9352:
[----:B------:R-:W-:Y:S05]  /*c290*/  WARPSYNC.ALL ;  /* 0x0000000000007948 */ /* 0x000fea0003800000 */
[C---:B------:R-:W-:Y:S01]  /*c2a0*/  R2UR UR6, R212.reuse ;  /* 0x00000000d40672ca */ /* 0x040fe200000e0000 */
[C---:B------:R-:W-:Y:S01]  /*c2b0*/  VIADD R152, R212.reuse, 0x2 ;  /* 0x00000002d4987836 */ /* 0x040fe20000000000 */
[----:B------:R-:W-:Y:S01]  /*c2c0*/  R2UR UR7, R213 ;  /* 0x00000000d50772ca */ /* 0x000fe200000e0000 */
[----:B------:R-:W-:Y:S01]  /*c2d0*/  VIADD R154, R212, 0x4 ;  /* 0x00000004d49a7836 */ /* 0x000fe20000000000 */
[----:B------:R-:W-:Y:S01]  /*c2e0*/  R2UR UR4, R6 ;  /* 0x00000000060472ca */ /* 0x000fe200000e0000 */
[----:B------:R-:W-:Y:S01]  /*c2f0*/  IMAD.MOV.U32 R153, RZ, RZ, 0x40000040 ;  /* 0x40000040ff997424 */ /* 0x000fe200078e00ff */
[----:B------:R-:W-:Y:S01]  /*c300*/  R2UR UR5, R7 ;  /* 0x00000000070572ca */ /* 0x000fe200000e0000 */
[----:B------:R-:W-:Y:S01]  /*c310*/  IMAD.MOV.U32 R155, RZ, RZ, 0x40000040 ;  /* 0x40000040ff9b7424 */ /* 0x000fe200078e00ff */
[----:B------:R-:W-:Y:S01]  /*c320*/  R2UR UR10, R152 ;  /* 0x00000000980a72ca */ /* 0x000fe200000e0000 */
[----:B------:R-:W-:Y:S01]  /*c330*/  VIADD R212, R212, 0x6 ;  /* 0x00000006d4d47836 */ /* 0x000fe20000000000 */
[----:B------:R-:W-:Y:S01]  /*c340*/  R2UR UR11, R153 ;  /* 0x00000000990b72ca */ /* 0x000fe200000e0000 */
[----:B------:R-:W-:Y:S01]  /*c350*/  IMAD.MOV.U32 R213, RZ, RZ, 0x40000040 ;  /* 0x40000040ffd57424 */ /* 0x000fe200078e00ff */
[----:B------:R-:W-:Y:S01]  /*c360*/  R2UR UR14, R154 ;  /* 0x000000009a0e72ca */ /* 0x000fe200000e0000 */
[----:B------:R-:W2:Y:S01]  /*c370*/  S2R R228, SR_TID.X ;  /* 0x0000000000e47919 */ /* 0x000ea20000002100 */
[----:B------:R-:W-:-:S02]  /*c380*/  R2UR UR15, R155 ;  /* 0x000000009b0f72ca */ /* 0x000fc400000e0000 */
[----:B------:R-:W-:Y:S01]  /*c390*/  WARPGROUP.ARRIVE ;  /* 0x00000000000079c5 */ /* 0x000fe20000000000 */
[----:B------:R-:W-:Y:S02]  /*c3a0*/  R2UR UR8, R14 ;  /* 0x000000000e0872ca */ /* 0x000fe400000e0000 */
[----:B------:R-:W-:Y:S02]  /*c3b0*/  R2UR UR9, R15 ;  /* 0x000000000f0972ca */ /* 0x000fe400000e0000 */
[----:B------:R-:W-:Y:S01]  /*c3c0*/  R2UR UR12, R12 ;  /* 0x000000000c0c72ca */ /* 0x000fe200000e0000 */
[----:B------:R-:W-:Y:S01]  /*c3d0*/  HGMMA.64x96x16.F32 R152, gdesc[UR4], RZ, !UPT, gsb0 ;  /* 0x01600000049879f0 */ /* 0x000fe2000c0008ff */
[----:B------:R-:W-:Y:S02]  /*c3e0*/  R2UR UR13, R13 ;  /* 0x000000000d0d72ca */ /* 0x000fe400000e0000 */
[----:B------:R-:W-:Y:S02]  /*c3f0*/  R2UR UR6, R212 ;  /* 0x00000000d40672ca */ /* 0x000fe400000e0000 */
[----:B------:R-:W-:-:S02]  /*c400*/  R2UR UR7, R213 ;  /* 0x00000000d50772ca */ /* 0x000fc400000e0000 */
[----:B------:R-:W-:Y:S02]  /*c410*/  R2UR UR4, R8 ;  /* 0x00000000080472ca */ /* 0x000fe400000e0000 */
[----:B------:R-:W-:Y:S02]  /*c420*/  R2UR UR5, R9 ;  /* 0x00000000090572ca */ /* 0x000fe400000e0000 */
[----:B------:R-:W-:Y:S02]  /*c430*/  LOP3.LUT P2, RZ, R2, 0x100000, RZ, 0xc0, !PT ;  /* 0x0010000002ff7812 */ /* 0x000fe4000784c0ff */
[----:B--2---:R-:W-:Y:S01]  /*c440*/  SHF.R.U32.HI R228, RZ, 0x7, R228 ;  /* 0x00000007ffe47819 */ /* 0x004fe200000116e4 */
        /* <DEDUP_REMOVED lines=26> */
[----:B------:R-:W-:Y:S01]  /*c5f0*/  IADD3 R176, -R228, 0xb, RZ ;  /* 0x0000000be4b07810 */ /* 0x000fe20007ffe1ff */
[----:B------:R-:W-:Y:S01]  /*c600*/  FMUL.FTZ R224, R180, UR36 ;  /* 0x00000024b4e07c20 */ /* 0x000fe20008410000 */
[----:B------:R-:W-:Y:S01]  /*c610*/  FMUL.FTZ R225, R181, UR36 ;  /* 0x00000024b5e17c20 */ /* 0x000fe20008410000 */
[----:B------:R-:W-:Y:S01]  /*c620*/  @!P1 PRMT R166, RZ, 0x654, R166 ;  /* 0x00000654ffa69816 */ /* 0x000fe200000000a6 */
[----:B------:R-:W-:Y:S01]  /*c630*/  FMUL.FTZ R180, R182, UR36 ;  /* 0x00000024b6b47c20 */ /* 0x000fe20008410000 */
[----:B------:R-:W-:Y:S01]  /*c640*/  FMUL.FTZ R181, R183, UR36 ;  /* 0x00000024b7b57c20 */ /* 0x000fe20008410000 */
[----:B------:R-:W-:Y:S01]  /*c650*/  FMUL.FTZ R182, R186, UR36 ;  /* 0x00000024bab67c20 */ /* 0x000fe20008410000 */
[----:B------:R2:W-:Y:S06]  /*c660*/  BAR.ARV R176, 0x100 ;  /* 0x000400b00000751d */ /* 0x0005ec0000002000 */
[----:B------:R-:W-:Y:S01]  /*c670*/  FMUL.FTZ R183, R187, UR36 ;  /* 0x00000024bbb77c20 */ /* 0x000fe20008410000 */
[----:B------:R-:W-:Y:S01]  /*c680*/  FMUL.FTZ R226, R189, UR36 ;  /* 0x00000024bde27c20 */ /* 0x000fe20008410000 */
[----:B------:R-:W-:Y:S01]  /*c690*/  FMUL.FTZ R186, R190, UR36 ;  /* 0x00000024beba7c20 */ /* 0x000fe20008410000 */
[----:B------:R3:W-:Y:S01]  /*c6a0*/  @!P1 SYNCS.ARRIVE.TRANS64.RED.A1T0 RZ, [R166+URZ], RZ ;  /* 0x000000ffa6ff99a7 */ /* 0x0007e2000810043f */
[----:B------:R-:W-:Y:S01]  /*c6b0*/  FMUL.FTZ R187, R191, UR36 ;  /* 0x00000024bfbb7c20 */ /* 0x000fe20008410000 */
[----:B------:R-:W-:Y:S01]  /*c6c0*/  FMUL.FTZ R227, R193, UR36 ;  /* 0x00000024c1e37c20 */ /* 0x000fe20008410000 */
[----:B------:R-:W-:Y:S01]  /*c6d0*/  FMUL.FTZ R190, R194, UR36 ;  /* 0x00000024c2be7c20 */ /* 0x000fe20008410000 */
[----:B------:R-:W-:Y:S01]  /*c6e0*/  FMUL.FTZ R189, R195, UR36 ;  /* 0x00000024c3bd7c20 */ /* 0x000fe20008410000 */
[----:B------:R-:W-:Y:S01]  /*c6f0*/  FMUL.FTZ R152, R152, UR36 ;  /* 0x0000002498987c20 */ /* 0x000fe20008410000 */
[----:B------:R-:W-:Y:S01]  /*c700*/  FMUL.FTZ R213, R167, UR36 ;  /* 0x00000024a7d57c20 */ /* 0x000fe20008410000 */
[----:B------:R-:W-:Y:S01]  /*c710*/  FMUL.FTZ R168, R168, UR36 ;  /* 0x00000024a8a87c20 */ /* 0x000fe20008410000 */
[----:B---3--:R-:W-:-:S02]  /*c720*/  IMAD R166, R5, -0x60, R204 ;  /* 0xffffffa005a67824 */ /* 0x008fc400078e02cc */
        /* <DEDUP_REMOVED lines=18> */
[----:B------:R-:W-:Y:S01]  /*c850*/  IADD3 R166, -R205, 0x1, R166 ;  /* 0x00000001cda67810 */ /* 0x000fe20007ffe1a6 */
[----:B------:R-:W3:Y:S04]  /*c860*/  MUFU.TANH R152, R152 ;  /* 0x0000009800987308 */ /* 0x000ee80000002400 */
[----:B------:R-:W-:-:S04]  /*c870*/  IMAD.IADD R166, R166, 0x1, -R201 ;  /* 0x00000001a6a67824 */ /* 0x000fc800078e0ac9 */
[----:B------:R-:W4:Y:S01]  /*c880*/  MUFU.TANH R212, R212 ;  /* 0x000000d400d47308 */ /* 0x000f220000002400 */
        /* <DEDUP_REMOVED lines=63> */
.L_x_9356:
[----:B------:R-:W-:-:S05]  /*cc80*/  IMAD.U32 R229, RZ, RZ, UR41 ;  /* 0x00000029ffe57e24 */ /* 0x000fca000f8e00ff */
[----:B------:R-:W-:-:S13]  /*cc90*/  ISETP.NE.AND P2, PT, R229, 0x1, PT ;  /* 0x00000001e500780c */ /* 0x000fda0003f45270 */
[----:B------:R-:W2:Y:S02]  /*cca0*/  @P2 LDC.64 R166, c[0x0][0x9e8] ;  /* 0x00027a00ffa62b82 */ /* 0x000ea40000000a00 */
[----:B--2---:R-:W-:-:S05]  /*ccb0*/  @P2 IMAD.HI.U32 R166, R196, R166, RZ ;  /* 0x000000a6c4a62227 */ /* 0x004fca00078e00ff */
[----:B------:R-:W-:-:S07]  /*ccc0*/  @P2 SHF.R.U32.HI R196, RZ, R167, R166 ;  /* 0x000000a7ffc42219 */ /* 0x000fce00000116a6 */
.L_x_9357:
[----:B------:R-:W-:Y:S05]  /*ccd0*/  BSYNC B0 ;  /* 0x0000000000007941 */ /* 0x000fea0003800000 */
.L_x_9355:
[----:B------:R-:W-:-:S04]  /*cce0*/  IMAD R166, R5, -0x60, -R201 ;  /* 0xffffffa005a67824 */ /* 0x000fc800078e0ac9 */
[----:B------:R-:W-:-:S05]  /*ccf0*/  IMAD R166, R196, R229, R166 ;  /* 0x000000e5c4a67224 */ /* 0x000fca00078e02a6 */
[----:B------:R-:W-:Y:S02]  /*cd00*/  VIMNMX R197, R197, R166, !PT ;  /* 0x000000a6c5c57248 */ /* 0x000fe40007fe0100 */
[----:B------:R-:W-:-:S07]  /*cd10*/  VIADDMNMX R198, R166, R229, R198, PT ;  /* 0x000000e5a6c67246 */ /* 0x000fce00038001c6 */
.L_x_9354:
[----:B------:R-:W-:Y:S01]  /*cd20*/  IMAD R196, R5, -0x60, RZ ;  /* 0xffffffa005c47824 */ /* 0x000fe200078e02ff */
[----:B------:R-:W-:Y:S02]  /*cd30*/  LOP3.LUT R2, R2, 0xfff7ffff, RZ, 0xc0, !PT ;  /* 0xfff7ffff02027812 */ /* 0x000fe400078ec0ff */
[--C-:B------:R-:W-:Y:S02]  /*cd40*/  IADD3 R228, R228, 0x8, R0.reuse ;  /* 0x00000008e4e47810 */ /* 0x100fe40007ffe000 */
[C---:B------:R-:W-:Y:S02]  /*cd50*/  ISETP.GE.AND P2, PT, R196.reuse, 0x1, PT ;  /* 0x00000001c400780c */ /* 0x040fe40003f46270 */
[----:B------:R-:W-:Y:S02]  /*cd60*/  ISETP.GE.AND P4, PT, R196, 0x9, PT ;  /* 0x00000009c400780c */ /* 0x000fe40003f86270 */
[----:B------:R-:W-:-:S09]  /*cd70*/  IADD3 R199, R199, 0x8, R0 ;  /* 0x00000008c7c77810 */ /* 0x000fd20007ffe000 */
[----:B------:R-:W-:Y:S02]  /*cd80*/  @P2 LOP3.LUT R2, R2, 0x80000, RZ, 0xfc, !PT ;  /* 0x0008000002022812 */ /* 0x000fe400078efcff */
[----:B------:R-:W-:Y:S02]  /*cd90*/  ISETP.GT.AND P2, PT, R197, RZ, !P2 ;  /* 0x000000ffc500720c */ /* 0x000fe40005744270 */
[----:B------:R-:W-:Y:S02]  /*cda0*/  LOP3.LUT R2, R2, 0xfffffffd, RZ, 0xc0, !PT ;  /* 0xfffffffd02027812 */ /* 0x000fe400078ec0ff */
[----:B------:R-:W-:Y:S02]  /*cdb0*/  ISETP.LT.OR P3, PT, R198, 0x1, P2 ;  /* 0x00000001c600780c */ /* 0x000fe40001761670 */
[----:B------:R-:W-:Y:S02]  /*cdc0*/  ISETP.GE.AND P2, PT, R196, 0x2, PT ;  /* 0x00000002c400780c */ /* 0x000fe40003f46270 */
[----:B------:R-:W-:-:S02]  /*cdd0*/  FSEL R152, R152, -INF , !P3 ;  /* 0xff80000098987808 */ /* 0x000fc40005800000 */
[C---:B------:R-:W-:Y:S02]  /*cde0*/  ISETP.GT.AND P3, PT, R197.reuse, 0x1, !P2 ;  /* 0x00000001c500780c */ /* 0x040fe40005764270 */
[----:B------:R-:W-:Y:S02]  /*cdf0*/  @P4 LOP3.LUT R2, R2, 0x2, RZ, 0xfc, !PT ;  /* 0x0000000202024812 */ /* 0x000fe400078efcff */
[----:B------:R-:W-:Y:S02]  /*ce00*/  ISETP.LT.OR P3, PT, R198, 0x2, P3 ;  /* 0x00000002c600780c */ /* 0x000fe40001f61670 */
[----:B------:R-:W-:Y:S02]  /*ce10*/  LOP3.LUT R2, R2, 0xfffffffb, RZ, 0xc0, !PT ;  /* 0xfffffffb02027812 */ /* 0x000fe400078ec0ff */
[----:B------:R-:W-:Y:S02]  /*ce20*/  FSEL R212, R212, -INF , !P3 ;  /* 0xff800000d4d47808 */ /* 0x000fe40005800000 */
[----:B------:R-:W-:-:S02]  /*ce30*/  ISETP.GT.AND P3, PT, R197, 0x8, !P4 ;  /* 0x00000008c500780c */ /* 0x000fc40006764270 */
[----:B------:R-:W-:Y:S02]  /*ce40*/  ISETP.GE.AND P4, PT, R196, 0xa, PT ;  /* 0x0000000ac400780c */ /* 0x000fe40003f86270 */
[----:B------:R-:W-:-:S04]  /*ce50*/  ISETP.LT.OR P3, PT, R198, 0x9, P3 ;  /* 0x00000009c600780c */ /* 0x000fc80001f61670 */
[----:B0-----:R-:W-:Y:S02]  /*ce60*/  FSEL R155, R155, -INF , !P3 ;  /* 0xff8000009b9b7808 */ /* 0x001fe40005800000 */
        /* <DEDUP_REMOVED lines=132> */
.L_x_9360:
[----:B------:R-:W-:Y:S02]  /*d6b0*/  IMAD.U32 R177, RZ, RZ, UR41 ;  /* 0x00000029ffb17e24 */ /* 0x000fe4000f8e00ff */
[----:B------:R-:W-:-:S03]  /*d6c0*/  IMAD.MOV.U32 R197, RZ, RZ, R208 ;  /* 0x000000ffffc57224 */ /* 0x000fc600078e00d0 */
[----:B------:R-:W-:-:S13]  /*d6d0*/  ISETP.NE.AND P6, PT, R177, 0x1, PT ;  /* 0x00000001b100780c */ /* 0x000fda0003fc5270 */
[----:B------:R-:W0:Y:S02]  /*d6e0*/  @P6 LDC.64 R166, c[0x0][0x9e8] ;  /* 0x00027a00ffa66b82 */ /* 0x000e240000000a00 */
[----:B0-----:R-:W-:-:S05]  /*d6f0*/  @P6 IMAD.HI.U32 R166, R208, R166, RZ ;  /* 0x000000a6d0a66227 */ /* 0x001fca00078e00ff */
[----:B------:R-:W-:-:S07]  /*d700*/  @P6 SHF.R.U32.HI R197, RZ, R167, R166 ;  /* 0x000000a7ffc56219 */ /* 0x000fce00000116a6 */
.L_x_9361:
[----:B------:R-:W-:Y:S05]  /*d710*/  BSYNC B0 ;  /* 0x0000000000007941 */ /* 0x000fea0003800000 */
.L_x_9359:
[----:B------:R-:W-:-:S04]  /*d720*/  IMAD.IADD R196, R196, 0x1, -R201 ;  /* 0x00000001c4c47824 */ /* 0x000fc800078e0ac9 */
[----:B------:R-:W-:-:S05]  /*d730*/  IMAD R196, R197, R177, R196 ;  /* 0x000000b1c5c47224 */ /* 0x000fca00078e02c4 */
[----:B------:R-:W-:Y:S02]  /*d740*/  VIMNMX R199, R199, R196, !PT ;  /* 0x000000c4c7c77248 */ /* 0x000fe40007fe0100 */
[----:B------:R-:W-:-:S07]  /*d750*/  VIADDMNMX R228, R196, R177, R228, PT ;  /* 0x000000b1c4e47246 */ /* 0x000fce00038001e4 */
.L_x_9358:
[----:B------:R-:W-:Y:S02]  /*d760*/  ISETP.GT.AND P2, PT, R199, 0x1, !P2 ;  /* 0x00000001c700780c */ /* 0x000fe40005744270 */
[----:B------:R-:W-:Y:S02]  /*d770*/  FMNMX.FTZ R167, R152, R10, !PT ;  /* 0x0000000a98a77209 */ /* 0x000fe40007810000 */
[----:B------:R-:W-:Y:S02]  /*d780*/  ISETP.LT.OR P2, PT, R228, 0x2, P2 ;  /* 0x00000002e400780c */ /* 0x000fe40001741670 */
[----:B------:R-:W-:Y:S02]  /*d790*/  LOP3.LUT P6, RZ, R2, 0x8000, RZ, 0xc0, !PT ;  /* 0x0000800002ff7812 */ /* 0x000fe400078cc0ff */
        /* <DEDUP_REMOVED lines=71> */
[----:B0-----:R-:W-:Y:S02]  /*dc10*/  FMNMX.FTZ R177, R167, R177, !PT ;  /* 0x000000b1a7b17209 */ /* 0x001fe40007810000 */
[----:B------:R-:W-:Y:S02]  /*dc20*/  ISETP.GT.AND P2, PT, R199, 0x30, !P2 ;  /* 0x00000030c700780c */ /* 0x000fe40005744270 */
[C---:B------:R-:W-:Y:S02]  /*dc30*/  ISETP.LT.OR P4, PT, R228.reuse, 0x52, P4 ;  /* 0x00000052e400780c */ /* 0x040fe40002781670 */
[C---:B------:R-:W-:Y:S02]  /*dc40*/  ISETP.LT.OR P2, PT, R228.reuse, 0x31, P2 ;  /* 0x00000031e400780c */ /* 0x040fe40001741670 */
[----:B------:R-:W-:-:S02]  /*dc50*/  ISETP.LT.OR P5, PT, R228, 0x59, P5 ;  /* 0x00000059e400780c */ /* 0x000fc40002fa1670 */
[----:B------:R-:W-:Y:S02]  /*dc60*/  FSEL R166, R178, -INF , !P2 ;  /* 0xff800000b2a67808 */ /* 0x000fe40005000000 */
[----:B------:R-:W-:Y:S01]  /*dc70*/  LOP3.LUT P2, RZ, R2, 0x400, RZ, 0xc0, !PT ;  /* 0x0000040002ff7812 */ /* 0x000fe2000784c0ff */
[----:B------:R-:W0:Y:S01]  /*dc80*/  SHFL.BFLY PT, R178, R177, 0x1, 0x1f ;  /* 0x0c201f00b1b27f89 */ /* 0x000e2200000e0000 */
[----:B------:R-:W-:Y:S02]  /*dc90*/  FSEL R189, R189, -INF , !P4 ;  /* 0xff800000bdbd7808 */ /* 0x000fe40006000000 */
[----:B------:R-:W-:Y:S02]  /*dca0*/  ISETP.GT.AND P2, PT, R199, 0x31, !P2 ;  /* 0x00000031c700780c */ /* 0x000fe40005744270 */
[----:B------:R-:W-:Y:S02]  /*dcb0*/  FSEL R191, R191, -INF , !P5 ;  /* 0xff800000bfbf7808 */ /* 0x000fe40006800000 */
[----:B------:R-:W-:-:S04]  /*dcc0*/  ISETP.LT.OR P2, PT, R228, 0x32, P2 ;  /* 0x00000032e400780c */ /* 0x000fc80001741670 */
[----:B------:R-:W-:Y:S02]  /*dcd0*/  FSEL R179, R179, -INF , !P2 ;  /* 0xff800000b3b37808 */ /* 0x000fe40005000000 */
[----:B------:R-:W-:-:S04]  /*dce0*/  LOP3.LUT P2, RZ, R2, 0x200, RZ, 0xc0, !PT ;  /* 0x0000020002ff7812 */ /* 0x000fc8000784c0ff */
[----:B------:R-:W-:-:S04]  /*dcf0*/  ISETP.GT.AND P2, PT, R199, 0x38, !P2 ;  /* 0x00000038c700780c */ /* 0x000fc80005744270 */
[----:B------:R-:W-:Y:S02]  /*dd00*/  ISETP.LT.OR P2, PT, R228, 0x39, P2 ;  /* 0x00000039e400780c */ /* 0x000fe40001741670 */
[----:B0-----:R-:W-:Y:S01]  /*dd10*/  FMNMX.FTZ R178, R177, R178, !PT ;  /* 0x000000b2b1b27209 */ /* 0x001fe20007810000 */
[----:B------:R-:W-:Y:S01]  /*dd20*/  IMAD.U32 R177, RZ, RZ, UR42 ;  /* 0x0000002affb17e24 */ /* 0x000fe2000f8e00ff */
        /* <DEDUP_REMOVED lines=21> */
[----:B------:R-:W-:-:S04]  /*de80*/  FSETP.NEU.FTZ.AND P2, PT, R178, -INF , PT ;  /* 0xff800000b200780b */ /* 0x000fc80003f5d000 */
[----:B------:R-:W-:-:S05]  /*de90*/  FSEL R167, R178, RZ, P2 ;  /* 0x000000ffb2a77208 */ /* 0x000fca0001000000 */
[----:B------:R-:W-:Y:S01]  /*dea0*/  FADD.FTZ R167, -R167, R10 ;  /* 0x0000000aa7a77221 */ /* 0x000fe20000010100 */
[----:B------:R-:W-:-:S05]  /*deb0*/  FMUL.FTZ R10, R178, R177 ;  /* 0x000000b1b20a7220 */ /* 0x000fca0000410000 */
[----:B------:R-:W-:Y:S02]  /*dec0*/  FSEL R10, R10, RZ, P2 ;  /* 0x000000ff0a0a7208 */ /* 0x000fe40001000000 */
[----:B------:R-:W-:-:S03]  /*ded0*/  LOP3.LUT P2, RZ, R2, 0x80000, RZ, 0xc0, !PT ;  /* 0x0008000002ff7812 */ /* 0x000fc6000784c0ff */
[-CC-:B------:R-:W-:Y:S01]  /*dee0*/  FFMA.FTZ R152, R152, R177.reuse, -R10.reuse ;  /* 0x000000b198987223 */ /* 0x180fe2000001080a */
[----:B------:R-:W-:Y:S01]  /*def0*/  ISETP.GT.AND P2, PT, R199, RZ, !P2 ;  /* 0x000000ffc700720c */ /* 0x000fe20005744270 */
[-CC-:B------:R-:W-:Y:S01]  /*df00*/  FFMA.FTZ R212, R212, R177.reuse, -R10.reuse ;  /* 0x000000b1d4d47223 */ /* 0x180fe2000001080a */
[-CC-:B------:R-:W-:Y:S01]  /*df10*/  FFMA.FTZ R155, R155, R177.reuse, -R10.reuse ;  /* 0x000000b19b9b7223 */ /* 0x180fe2000001080a */
[-CC-:B------:R-:W-:Y:S01]  /*df20*/  FFMA.FTZ R156, R156, R177.reuse, -R10.reuse ;  /* 0x000000b19c9c7223 */ /* 0x180fe2000001080a */
[----:B------:R-:W-:Y:S01]  /*df30*/  ISETP.LT.OR P2, PT, R228, 0x1, P2 ;  /* 0x00000001e400780c */ /* 0x000fe20001741670 */
[-CC-:B------:R-:W-:Y:S01]  /*df40*/  FFMA.FTZ R159, R159, R177.reuse, -R10.reuse ;  /* 0x000000b19f9f7223 */ /* 0x180fe2000001080a */
[-CC-:B------:R-:W-:Y:S01]  /*df50*/  FFMA.FTZ R160, R160, R177.reuse, -R10.reuse ;  /* 0x000000b1a0a07223 */ /* 0x180fe2000001080a */
[-CC-:B------:R-:W-:Y:S01]  /*df60*/  FFMA.FTZ R163, R163, R177.reuse, -R10.reuse ;  /* 0x000000b1a3a37223 */ /* 0x180fe2000001080a */
[----:B------:R-:W-:Y:S01]  /*df70*/  FSEL R153, R153, -INF , !P2 ;  /* 0xff80000099997808 */ /* 0x000fe20005000000 */
        /* <DEDUP_REMOVED lines=18> */
[----:B------:R-:W-:Y:S01]  /*e0a0*/  FMNMX.FTZ R167, R153, R11, !PT ;  /* 0x0000000b99a77209 */ /* 0x000fe20007810000 */
[----:B------:R-:W-:Y:S01]  /*e0b0*/  MUFU.EX2 R152, R152 ;  /* 0x0000009800987308 */ /* 0x000fe20000000800 */
[----:B------:R-:W-:-:S02]  /*e0c0*/  ISETP.GT.AND P2, PT, R199, 0x59, !P6 ;  /* 0x00000059c700780c */ /* 0x000fc40007744270 */
[----:B------:R-:W-:Y:S02]  /*e0d0*/  FMNMX.FTZ R167, R154, R167, !PT ;  /* 0x000000a79aa77209 */ /* 0x000fe40007810000 */
[----:B------:R-:W-:Y:S02]  /*e0e0*/  ISETP.LT.OR P2, PT, R228, 0x5a, P2 ;  /* 0x0000005ae400780c */ /* 0x000fe40001741670 */
[----:B------:R-:W-:Y:S01]  /*e0f0*/  FMNMX.FTZ R167, R157, R167, !PT ;  /* 0x000000a79da77209 */ /* 0x000fe20007810000 */
[----:B------:R-:W0:Y:S01]  /*e100*/  MUFU.EX2 R10, R10 ;  /* 0x0000000a000a7308 */ /* 0x000e220000000800 */
[----:B------:R-:W-:Y:S02]  /*e110*/  FSEL R193, R193, -INF , !P2 ;  /* 0xff800000c1c17808 */ /* 0x000fe40005000000 */
[----:B------:R-:W-:-:S04]  /*e120*/  FMNMX.FTZ R167, R158, R167, !PT ;  /* 0x000000a79ea77209 */ /* 0x000fc80007810000 */
[----:B------:R-:W-:Y:S01]  /*e130*/  FMNMX.FTZ R167, R161, R167, !PT ;  /* 0x000000a7a1a77209 */ /* 0x000fe20007810000 */
[----:B------:R-:W2:Y:S03]  /*e140*/  MUFU.EX2 R212, R212 ;  /* 0x000000d400d47308 */ /* 0x000ea60000000800 */
[----:B------:R-:W-:-:S04]  /*e150*/  FMNMX.FTZ R167, R162, R167, !PT ;  /* 0x000000a7a2a77209 */ /* 0x000fc80007810000 */
[----:B------:R-:W-:Y:S01]  /*e160*/  FMNMX.FTZ R167, R165, R167, !PT ;  /* 0x000000a7a5a77209 */ /* 0x000fe20007810000 */
[----:B------:R-:W3:Y:S01]  /*e170*/  MUFU.EX2 R155, R155 ;  /* 0x0000009b009b7308 */ /* 0x000ee20000000800 */
[----:B0-----:R-:W-:Y:S01]  /*e180*/  FFMA.FTZ R4, R10, R4, R152 ;  /* 0x000000040a047223 */ /* 0x001fe20000010098 */
[-C--:B------:R-:W-:Y:S01]  /*e190*/  FMUL.FTZ R24, R24, R10.reuse ;  /* 0x0000000a18187220 */ /* 0x080fe20000410000 */
[----:B------:R-:W-:Y:S01]  /*e1a0*/  FMNMX.FTZ R167, R213, R167, !PT ;  /* 0x000000a7d5a77209 */ /* 0x000fe20007810000 */
[-C--:B------:R-:W-:Y:S01]  /*e1b0*/  FMUL.FTZ R25, R25, R10.reuse ;  /* 0x0000000a19197220 */ /* 0x080fe20000410000 */
[-C--:B------:R-:W-:Y:S01]  /*e1c0*/  FMUL.FTZ R28, R28, R10.reuse ;  /* 0x0000000a1c1c7220 */ /* 0x080fe20000410000 */
[----:B------:R-:W-:Y:S01]  /*e1d0*/  FMUL.FTZ R29, R29, R10 ;  /* 0x0000000a1d1d7220 */ /* 0x000fe20000410000 */
[----:B------:R-:W-:Y:S01]  /*e1e0*/  FMNMX.FTZ R167, R170, R167, !PT ;  /* 0x000000a7aaa77209 */ /* 0x000fe20007810000 */
[----:B------:R-:W0:Y:S01]  /*e1f0*/  MUFU.EX2 R156, R156 ;  /* 0x0000009c009c7308 */ /* 0x000e220000000800 */
[C---:B--2---:R-:W-:Y:S01]  /*e200*/  FADD.FTZ R4, R212.reuse, R4 ;  /* 0x00000004d4047221 */ /* 0x044fe20000010000 */
[----:B------:R-:W-:Y:S01]  /*e210*/  F2FP.F16.F32.PACK_AB R152, R212, R152 ;  /* 0x00000098d498723e */ /* 0x000fe200000000ff */
[-C--:B------:R-:W-:Y:S01]  /*e220*/  FMUL.FTZ R32, R32, R10.reuse ;  /* 0x0000000a20207220 */ /* 0x080fe20000410000 */
[----:B------:R-:W-:Y:S01]  /*e230*/  FMNMX.FTZ R167, R171, R167, !PT ;  /* 0x000000a7aba77209 */ /* 0x000fe20007810000 */
[-C--:B------:R-:W-:Y:S01]  /*e240*/  FMUL.FTZ R33, R33, R10.reuse ;  /* 0x0000000a21217220 */ /* 0x080fe20000410000 */
[-C--:B------:R-:W-:Y:S01]  /*e250*/  FMUL.FTZ R36, R36, R10.reuse ;  /* 0x0000000a24247220 */ /* 0x080fe20000410000 */
[-C--:B------:R-:W-:Y:S01]  /*e260*/  FMUL.FTZ R37, R37, R10.reuse ;  /* 0x0000000a25257220 */ /* 0x080fe20000410000 */
[----:B------:R-:W-:Y:S01]  /*e270*/  FMNMX.FTZ R167, R174, R167, !PT ;  /* 0x000000a7aea77209 */ /* 0x000fe20007810000 */
[----:B------:R-:W2:Y:S01]  /*e280*/  MUFU.EX2 R159, R159 ;  /* 0x0000009f009f7308 */ /* 0x000ea20000000800 */
[----:B---3--:R-:W-:Y:S01]  /*e290*/  FADD.FTZ R4, R155, R4 ;  /* 0x000000049b047221 */ /* 0x008fe20000010000 */
[-C--:B------:R-:W-:Y:S01]  /*e2a0*/  FMUL.FTZ R40, R40, R10.reuse ;  /* 0x0000000a28287220 */ /* 0x080fe20000410000 */
[----:B------:R-:W-:Y:S01]  /*e2b0*/  FMNMX.FTZ R167, R175, R167, !PT ;  /* 0x000000a7afa77209 */ /* 0x000fe20007810000 */
[-C--:B------:R-:W-:Y:S01]  /*e2c0*/  FMUL.FTZ R41, R41, R10.reuse ;  /* 0x0000000a29297220 */ /* 0x080fe20000410000 */
[-C--:B------:R-:W-:Y:S01]  /*e2d0*/  FMUL.FTZ R44, R44, R10.reuse ;  /* 0x0000000a2c2c7220 */ /* 0x080fe20000410000 */
[-C--:B------:R-:W-:Y:S01]  /*e2e0*/  FMUL.FTZ R45, R45, R10.reuse ;  /* 0x0000000a2d2d7220 */ /* 0x080fe20000410000 */
[----:B------:R-:W-:Y:S01]  /*e2f0*/  FMNMX.FTZ R167, R166, R167, !PT ;  /* 0x000000a7a6a77209 */ /* 0x000fe20007810000 */
[----:B------:R-:W3:Y:S01]  /*e300*/  MUFU.EX2 R160, R160 ;  /* 0x000000a000a07308 */ /* 0x000ee20000000800 */
[----:B0-----:R-:W-:Y:S01]  /*e310*/  FADD.FTZ R4, R156, R4 ;  /* 0x000000049c047221 */ /* 0x001fe20000010000 */
[-C--:B------:R-:W-:Y:S01]  /*e320*/  FMUL.FTZ R48, R48, R10.reuse ;  /* 0x0000000a30307220 */ /* 0x080fe20000410000 */
[----:B------:R-:W-:Y:S01]  /*e330*/  FMNMX.FTZ R167, R179, R167, !PT ;  /* 0x000000a7b3a77209 */ /* 0x000fe20007810000 */
[-C--:B------:R-:W-:Y:S01]  /*e340*/  FMUL.FTZ R49, R49, R10.reuse ;  /* 0x0000000a31317220 */ /* 0x080fe20000410000 */
[-C--:B------:R-:W-:Y:S01]  /*e350*/  FMUL.FTZ R52, R52, R10.reuse ;  /* 0x0000000a34347220 */ /* 0x080fe20000410000 */
[-C--:B------:R-:W-:Y:S01]  /*e360*/  FMUL.FTZ R53, R53, R10.reuse ;  /* 0x0000000a35357220 */ /* 0x080fe20000410000 */
[----:B------:R-:W-:Y:S01]  /*e370*/  FMNMX.FTZ R167, R180, R167, !PT ;  /* 0x000000a7b4a77209 */ /* 0x000fe20007810000 */
[----:B------:R-:W0:Y:S01]  /*e380*/  MUFU.EX2 R163, R163 ;  /* 0x000000a300a37308 */ /* 0x000e220000000800 */
[----:B--2---:R-:W-:Y:S01]  /*e390*/  FADD.FTZ R4, R159, R4 ;  /* 0x000000049f047221 */ /* 0x004fe20000010000 */
        /* <DEDUP_REMOVED lines=22> */
[----:B------:R0:W-:Y:S01]  /*e500*/  MUFU.EX2 R197, R184 ;  /* 0x000000b800c57308 */ /* 0x0001e20000000800 */
        /* <DEDUP_REMOVED lines=14> */
[-C--:B------:R-:W-:Y:S01]  /*e5f0*/  FMUL.FTZ R96, R96, R10.reuse ;  /* 0x0000000a60607220 */ /* 0x080fe20000410000 */
[----:B------:R-:W3:Y:S01]  /*e600*/  SHFL.BFLY PT, R196, R167, 0x2, 0x1f ;  /* 0x0c401f00a7c47f89 */ /* 0x000ee200000e0000 */
        /* <DEDUP_REMOVED lines=23> */
[----:B---3--:R-:W-:Y:S01]  /*e780*/  FMNMX.FTZ R167, R167, R196, !PT ;  /* 0x000000c4a7a77209 */ /* 0x008fe20007810000 */
[----:B------:R-:W3:Y:S01]  /*e790*/  MUFU.EX2 R229, R229 ;  /* 0x000000e500e57308 */ /* 0x000ee20000000800 */
[-C--:B------:R-:W-:Y:S01]  /*e7a0*/  FMUL.FTZ R137, R137, R10.reuse ;  /* 0x0000000a89897220 */ /* 0x080fe20000410000 */
[-C--:B------:R-:W-:Y:S01]  /*e7b0*/  FMUL.FTZ R140, R140, R10.reuse ;  /* 0x0000000a8c8c7220 */ /* 0x080fe20000410000 */
[-C--:B------:R-:W-:Y:S01]  /*e7c0*/  FMUL.FTZ R141, R141, R10.reuse ;  /* 0x0000000a8d8d7220 */ /* 0x080fe20000410000 */
[----:B------:R-:W0:Y:S01]  /*e7d0*/  SHFL.BFLY PT, R196, R167, 0x1, 0x1f ;  /* 0x0c201f00a7c47f89 */ /* 0x000e2200000e0000 */
[-C--:B------:R-:W-:Y:S01]  /*e7e0*/  FMUL.FTZ R144, R144, R10.reuse ;  /* 0x0000000a90907220 */ /* 0x080fe20000410000 */
[-C--:B------:R-:W-:Y:S01]  /*e7f0*/  FMUL.FTZ R145, R145, R10.reuse ;  /* 0x0000000a91917220 */ /* 0x080fe20000410000 */
[-C--:B------:R-:W-:Y:S01]  /*e800*/  FMUL.FTZ R148, R148, R10.reuse ;  /* 0x0000000a94947220 */ /* 0x080fe20000410000 */
[----:B------:R-:W3:Y:S01]  /*e810*/  MUFU.EX2 R224, R224 ;  /* 0x000000e000e07308 */ /* 0x000ee20000000800 */
[----:B------:R-:W-:-:S07]  /*e820*/  FMUL.FTZ R149, R149, R10 ;  /* 0x0000000a95957220 */ /* 0x000fce0000410000 */
[----:B------:R-:W3:Y:S08]  /*e830*/  MUFU.EX2 R225, R225 ;  /* 0x000000e100e17308 */ /* 0x000ef00000000800 */
[----:B------:R-:W-:Y:S01]  /*e840*/  MUFU.EX2 R185, R185 ;  /* 0x000000b900b97308 */ /* 0x000fe20000000800 */
[----:B0-----:R-:W-:-:S04]  /*e850*/  FMNMX.FTZ R184, R167, R196, !PT ;  /* 0x000000c4a7b87209 */ /* 0x001fc80007810000 */
[C---:B------:R-:W-:Y:S01]  /*e860*/  FSETP.NEU.FTZ.AND P2, PT, R184.reuse, -INF , PT ;  /* 0xff800000b800780b */ /* 0x040fe20003f5d000 */
[----:B------:R-:W-:Y:S02]  /*e870*/  FMUL.FTZ R196, R184, R177 ;  /* 0x000000b1b8c47220 */ /* 0x000fe40000410000 */
[----:B------:R-:W-:Y:S03]  /*e880*/  MUFU.EX2 R188, R188 ;  /* 0x000000bc00bc7308 */ /* 0x000fe60000000800 */
[----:B------:R-:W-:-:S05]  /*e890*/  FSEL R196, R196, RZ, P2 ;  /* 0x000000ffc4c47208 */ /* 0x000fca0001000000 */
[----:B------:R-:W-:Y:S01]  /*e8a0*/  MUFU.EX2 R226, R226 ;  /* 0x000000e200e27308 */ /* 0x000fe20000000800 */
[--C-:B------:R-:W-:Y:S01]  /*e8b0*/  FFMA.FTZ R167, R154, R177, -R196.reuse ;  /* 0x000000b19aa77223 */ /* 0x100fe200000108c4 */
[----:B------:R-:W-:Y:S01]  /*e8c0*/  F2FP.F16.F32.PACK_AB R154, R156, R155 ;  /* 0x0000009b9c9a723e */ /* 0x000fe200000000ff */
[----:B------:R-:W-:Y:S01]  /*e8d0*/  FFMA.FTZ R212, R157, R177, -R196 ;  /* 0x000000b19dd47223 */ /* 0x000fe200000108c4 */
[----:B------:R-:W-:Y:S01]  /*e8e0*/  F2FP.F16.F32.PACK_AB R156, R160, R159 ;  /* 0x0000009fa09c723e */ /* 0x000fe200000000ff */
[----:B--2---:R-:W-:Y:S01]  /*e8f0*/  FADD.FTZ R159, R169, R4 ;  /* 0x00000004a99f7221 */ /* 0x004fe20000010000 */
[--C-:B------:R-:W-:Y:S01]  /*e900*/  FFMA.FTZ R157, R158, R177, -R196.reuse ;  /* 0x000000b19e9d7223 */ /* 0x100fe200000108c4 */
[----:B------:R-:W-:Y:S01]  /*e910*/  F2FP.F16.F32.PACK_AB R158, R164, R163 ;  /* 0x000000a3a49e723e */ /* 0x000fe200000000ff */
[----:B------:R-:W-:Y:S01]  /*e920*/  MUFU.EX2 R192, R192 ;  /* 0x000000c000c07308 */ /* 0x000fe20000000800 */
[----:B----4-:R-:W-:Y:S01]  /*e930*/  FADD.FTZ R4, R172, R159 ;  /* 0x0000009fac047221 */ /* 0x010fe20000010000 */
[-CC-:B------:R-:W-:Y:S01]  /*e940*/  FFMA.FTZ R228, R153, R177.reuse, -R196.reuse ;  /* 0x000000b199e47223 */ /* 0x180fe200000108c4 */
[-CC-:B------:R-:W-:Y:S01]  /*e950*/  FFMA.FTZ R153, R174, R177.reuse, -R196.reuse ;  /* 0x000000b1ae997223 */ /* 0x180fe200000108c4 */
[-C--:B------:R-:W-:Y:S01]  /*e960*/  FFMA.FTZ R199, R161, R177.reuse, -R196 ;  /* 0x000000b1a1c77223 */ /* 0x080fe200000108c4 */
[C---:B-----5:R-:W-:Y:S01]  /*e970*/  FADD.FTZ R4, R173.reuse, R4 ;  /* 0x00000004ad047221 */ /* 0x060fe20000010000 */
[-C--:B------:R-:W-:Y:S01]  /*e980*/  FFMA.FTZ R161, R162, R177.reuse, -R196 ;  /* 0x000000b1a2a17223 */ /* 0x080fe200000108c4 */
[----:B------:R-:W-:Y:S01]  /*e990*/  F2FP.F16.F32.PACK_AB R162, R173, R172 ;  /* 0x000000acada2723e */ /* 0x000fe200000000ff */
        /* <DEDUP_REMOVED lines=17> */
[----:B------:R-:W-:Y:S01]  /*eab0*/  FADD.FTZ R4, R197, R4 ;  /* 0x00000004c5047221 */ /* 0x000fe20000010000 */
[----:B0-----:R-:W-:Y:S01]  /*eac0*/  F2FP.F16.F32.PACK_AB R172, R227, R192 ;  /* 0x000000c0e3ac723e */ /* 0x001fe200000000ff */
[-CC-:B------:R-:W-:Y:S01]  /*ead0*/  FFMA.FTZ R183, R183, R177.reuse, -R196.reuse ;  /* 0x000000b1b7b77223 */ /* 0x180fe200000108c4 */
        /* <DEDUP_REMOVED lines=8> */
[----:B------:R-:W-:Y:S01]  /*eb60*/  FFMA.FTZ R193, R193, R177, -R196 ;  /* 0x000000b1c1c17223 */ /* 0x000fe200000108c4 */
[C---:B------:R-:W-:Y:S01]  /*eb70*/  FADD.FTZ R163, R226.reuse, R163 ;  /* 0x000000a3e2a37221 */ /* 0x040fe20000010000 */
[----:B------:R-:W-:-:S02]  /*eb80*/  F2FP.F16.F32.PACK_AB R170, R226, R188 ;  /* 0x000000bce2aa723e */ /* 0x000fc400000000ff */
[----:B------:R-:W-:Y:S01]  /*eb90*/  MUFU.EX2 R167, R167 ;  /* 0x000000a700a77308 */ /* 0x000fe20000000800 */
[----:B------:R-:W-:Y:S01]  /*eba0*/  FADD.FTZ R4, R192, R163 ;  /* 0x000000a3c0047221 */ /* 0x000fe20000010000 */
[----:B------:R-:W-:Y:S02]  /*ebb0*/  FSEL R192, R184, RZ, P2 ;  /* 0x000000ffb8c07208 */ /* 0x000fe40001000000 */
[----:B------:R-:W-:Y:S01]  /*ebc0*/  F2FP.F16.F32.PACK_AB R160, R169, R168 ;  /* 0x000000a8a9a0723e */ /* 0x000fe200000000ff */
[----:B------:R-:W-:Y:S01]  /*ebd0*/  FADD.FTZ R163, R227, R4 ;  /* 0x00000004e3a37221 */ /* 0x000fe20000010000 */
[----:B------:R-:W-:Y:S02]  /*ebe0*/  F2FP.F16.F32.PACK_AB R164, R229, R223 ;  /* 0x000000dfe5a4723e */ /* 0x000fe400000000ff */
[----:B------:R-:W-:Y:S01]  /*ebf0*/  MUFU.EX2 R155, R212 ;  /* 0x000000d4009b7308 */ /* 0x000fe20000000800 */
[----:B-1----:R-:W-:Y:S01]  /*ec00*/  FADD.FTZ R163, R194, R163 ;  /* 0x000000a3c2a37221 */ /* 0x002fe20000010000 */
[----:B------:R-:W-:-:S02]  /*ec10*/  F2FP.F16.F32.PACK_AB R166, R225, R224 ;  /* 0x000000e0e1a6723e */ /* 0x000fc400000000ff */
[----:B------:R-:W-:Y:S01]  /*ec20*/  F2FP.F16.F32.PACK_AB R168, R185, R197 ;  /* 0x000000c5b9a8723e */ /* 0x000fe200000000ff */
[C---:B--2---:R-:W-:Y:S01]  /*ec30*/  FADD.FTZ R4, R174.reuse, R163 ;  /* 0x000000a3ae047221 */ /* 0x044fe20000010000 */
[----:B------:R-:W-:Y:S01]  /*ec40*/  F2FP.F16.F32.PACK_AB R174, R174, R194 ;  /* 0x000000c2aeae723e */ /* 0x000fe200000000ff */
[----:B------:R-:W-:Y:S01]  /*ec50*/  FADD.FTZ R194, -R192, R11 ;  /* 0x0000000bc0c27221 */ /* 0x000fe20000010100 */
[----:B------:R-:W-:Y:S03]  /*ec60*/  MUFU.EX2 R157, R157 ;  /* 0x0000009d009d7308 */ /* 0x000fe60000000800 */
[----:B------:R-:W-:-:S05]  /*ec70*/  FMUL.FTZ R11, R194, R177 ;  /* 0x000000b1c20b7220 */ /* 0x000fca0000410000 */
[----:B------:R-:W-:Y:S08]  /*ec80*/  MUFU.EX2 R199, R199 ;  /* 0x000000c700c77308 */ /* 0x000ff00000000800 */
[----:B------:R-:W0:Y:S08]  /*ec90*/  MUFU.EX2 R11, R11 ;  /* 0x0000000b000b7308 */ /* 0x000e300000000800 */
[----:B------:R-:W1:Y:S08]  /*eca0*/  MUFU.EX2 R161, R161 ;  /* 0x000000a100a17308 */ /* 0x000e700000000800 */
        /* <DEDUP_REMOVED lines=9> */
[----:B------:R-:W-:Y:S01]  /*ed40*/  FADD.FTZ R194, R155, R194 ;  /* 0x000000c29bc27221 */ /* 0x000fe20000010000 */
[----:B------:R-:W-:Y:S01]  /*ed50*/  F2FP.F16.F32.PACK_AB R155, R157, R155 ;  /* 0x0000009b9d9b723e */ /* 0x000fe200000000ff */
[-C--:B------:R-:W-:Y:S01]  /*ed60*/  FMUL.FTZ R35, R35, R11.reuse ;  /* 0x0000000b23237220 */ /* 0x080fe20000410000 */
[----:B------:R-:W-:Y:S01]  /*ed70*/  FMUL.FTZ R38, R38, R11 ;  /* 0x0000000b26267220 */ /* 0x000fe20000410000 */
[----:B------:R-:W-:Y:S01]  /*ed80*/  FADD.FTZ R194, R157, R194 ;  /* 0x000000c29dc27221 */ /* 0x000fe20000010000 */
[----:B-1----:R-:W-:Y:S01]  /*ed90*/  F2FP.F16.F32.PACK_AB R157, R161, R199 ;  /* 0x000000c7a19d723e */ /* 0x002fe200000000ff */
[-C--:B------:R-:W-:Y:S01]  /*eda0*/  FMUL.FTZ R39, R39, R11.reuse ;  /* 0x0000000b27277220 */ /* 0x080fe20000410000 */
[----:B------:R-:W1:Y:S01]  /*edb0*/  MUFU.EX2 R165, R165 ;  /* 0x000000a500a57308 */ /* 0x000e620000000800 */
[----:B------:R-:W-:Y:S01]  /*edc0*/  FADD.FTZ R194, R199, R194 ;  /* 0x000000c2c7c27221 */ /* 0x000fe20000010000 */
[-C--:B------:R-:W-:Y:S01]  /*edd0*/  FMUL.FTZ R42, R42, R11.reuse ;  /* 0x0000000b2a2a7220 */ /* 0x080fe20000410000 */
[-C--:B------:R-:W-:Y:S01]  /*ede0*/  FMUL.FTZ R43, R43, R11.reuse ;  /* 0x0000000b2b2b7220 */ /* 0x080fe20000410000 */
[-C--:B------:R-:W-:Y:S01]  /*edf0*/  FMUL.FTZ R46, R46, R11.reuse ;  /* 0x0000000b2e2e7220 */ /* 0x080fe20000410000 */
[----:B------:R-:W-:Y:S01]  /*ee00*/  FADD.FTZ R194, R161, R194 ;  /* 0x000000c2a1c27221 */ /* 0x000fe20000010000 */
[-C--:B------:R-:W-:Y:S01]  /*ee10*/  FMUL.FTZ R47, R47, R11.reuse ;  /* 0x0000000b2f2f7220 */ /* 0x080fe20000410000 */
[----:B------:R-:W-:Y:S01]  /*ee20*/  FMUL.FTZ R50, R50, R11 ;  /* 0x0000000b32327220 */ /* 0x000fe20000410000 */
[----:B------:R-:W3:Y:S01]  /*ee30*/  MUFU.EX2 R188, R171 ;  /* 0x000000ab00bc7308 */ /* 0x000ee20000000800 */
[----:B--2---:R-:W-:Y:S01]  /*ee40*/  FADD.FTZ R3, R159, R194 ;  /* 0x000000c29f037221 */ /* 0x004fe20000010000 */
[----:B0-----:R-:W-:Y:S01]  /*ee50*/  F2FP.F16.F32.PACK_AB R159, R196, R159 ;  /* 0x0000009fc49f723e */ /* 0x001fe200000000ff */
[-C--:B------:R-:W-:Y:S01]  /*ee60*/  FMUL.FTZ R51, R51, R11.reuse ;  /* 0x0000000b33337220 */ /* 0x080fe20000410000 */
[-C--:B------:R-:W-:Y:S01]  /*ee70*/  FMUL.FTZ R54, R54, R11.reuse ;  /* 0x0000000b36367220 */ /* 0x080fe20000410000 */
[----:B------:R-:W-:Y:S01]  /*ee80*/  FADD.FTZ R198, R196, R3 ;  /* 0x00000003c4c67221 */ /* 0x000fe20000010000 */
        /* <DEDUP_REMOVED lines=10> */
[----:B------:R-:W-:Y:S01]  /*ef30*/  MUFU.EX2 R192, R175 ;  /* 0x000000af00c07308 */ /* 0x000fe20000000800 */
[----:B---3--:R-:W-:Y:S01]  /*ef40*/  F2FP.F16.F32.PACK_AB R161, R188, R165 ;  /* 0x000000a5bca1723e */ /* 0x008fe200000000ff */
[-C--:B------:R-:W-:Y:S01]  /*ef50*/  FMUL.FTZ R71, R71, R11.reuse ;  /* 0x0000000b47477220 */ /* 0x080fe20000410000 */
[----:B0-----:R-:W-:Y:S01]  /*ef60*/  F2FP.F16.F32.PACK_AB R153, R167, R228 ;  /* 0x000000e4a799723e */ /* 0x001fe200000000ff */
        /* <DEDUP_REMOVED lines=30> */
[----:B0-----:R-:W-:Y:S01]  /*f150*/  F2FP.F16.F32.PACK_AB R165, R179, R230 ;  /* 0x000000e6b3a5723e */ /* 0x001fe200000000ff */
[-C--:B------:R-:W-:Y:S01]  /*f160*/  FMUL.FTZ R123, R123, R11.reuse ;  /* 0x0000000b7b7b7220 */ /* 0x080fe20000410000 */
[----:B------:R-:W-:Y:S01]  /*f170*/  FMUL.FTZ R126, R126, R11 ;  /* 0x0000000b7e7e7220 */ /* 0x000fe20000410000 */
[----:B------:R-:W-:Y:S01]  /*f180*/  FADD.FTZ R3, R163, R182 ;  /* 0x000000b6a3037221 */ /* 0x000fe20000010000 */
[C---:B------:R-:W-:Y:S01]  /*f190*/  F2FP.F16.F32.PACK_AB R163, R192.reuse, R163 ;  /* 0x000000a3c0a3723e */ /* 0x040fe200000000ff */
[-C--:B------:R-:W-:Y:S01]  /*f1a0*/  FMUL.FTZ R127, R127, R11.reuse ;  /* 0x0000000b7f7f7220 */ /* 0x080fe20000410000 */
[----:B------:R-:W0:Y:S01]  /*f1b0*/  MUFU.EX2 R181, R181 ;  /* 0x000000b500b57308 */ /* 0x000e220000000800 */
[----:B------:R-:W-:Y:S01]  /*f1c0*/  FADD.FTZ R3, R192, R3 ;  /* 0x00000003c0037221 */ /* 0x000fe20000010000 */
        /* <DEDUP_REMOVED lines=12> */
[----:B------:R-:W-:-:S02]  /*f290*/  FMUL.FTZ R151, R151, R11 ;  /* 0x0000000b97977220 */ /* 0x000fc40000410000 */
[----:B------:R-:W2:Y:S01]  /*f2a0*/  MUFU.EX2 R194, R183 ;  /* 0x000000b700c27308 */ /* 0x000ea20000000800 */
[----:B-1----:R-:W-:Y:S01]  /*f2b0*/  FADD.FTZ R186, R230, R3 ;  /* 0x00000003e6ba7221 */ /* 0x002fe20000010000 */
[----:B0-----:R-:W-:-:S03]  /*f2c0*/  F2FP.F16.F32.PACK_AB R167, R181, R180 ;  /* 0x000000b4b5a7723e */ /* 0x001fc600000000ff */
[----:B------:R-:W-:-:S03]  /*f2d0*/  FADD.FTZ R3, R179, R186 ;  /* 0x000000bab3037221 */ /* 0x000fc60000010000 */
[----:B------:R-:W0:Y:S01]  /*f2e0*/  MUFU.EX2 R182, R187 ;  /* 0x000000bb00b67308 */ /* 0x000e220000000800 */
[----:B------:R-:W-:-:S04]  /*f2f0*/  FADD.FTZ R186, R180, R3 ;  /* 0x00000003b4ba7221 */ /* 0x000fc80000010000 */
[----:B------:R-:W-:-:S03]  /*f300*/  FADD.FTZ R186, R181, R186 ;  /* 0x000000bab5ba7221 */ /* 0x000fc60000010000 */
[----:B------:R1:W3:Y:S01]  /*f310*/  MUFU.EX2 R173, R190 ;  /* 0x000000be00ad7308 */ /* 0x0002e20000000800 */
[----:B------:R-:W-:Y:S01]  /*f320*/  FADD.FTZ R3, R169, R186 ;  /* 0x000000baa9037221 */ /* 0x000fe20000010000 */
[----:B--2---:R-:W-:-:S03]  /*f330*/  F2FP.F16.F32.PACK_AB R169, R194, R169 ;  /* 0x000000a9c2a9723e */ /* 0x004fc600000000ff */
[----:B------:R-:W-:-:S03]  /*f340*/  FADD.FTZ R186, R194, R3 ;  /* 0x00000003c2ba7221 */ /* 0x000fc60000010000 */
[----:B------:R-:W2:Y:S01]  /*f350*/  MUFU.EX2 R10, R189 ;  /* 0x000000bd000a7308 */ /* 0x000ea20000000800 */
[----:B------:R-:W-:Y:S01]  /*f360*/  FADD.FTZ R3, R171, R186 ;  /* 0x000000baab037221 */ /* 0x000fe20000010000 */
[----:B0-----:R-:W-:-:S03]  /*f370*/  F2FP.F16.F32.PACK_AB R171, R182, R171 ;  /* 0x000000abb6ab723e */ /* 0x001fc600000000ff */
[----:B-1----:R-:W-:-:S03]  /*f380*/  FADD.FTZ R190, R182, R3 ;  /* 0x00000003b6be7221 */ /* 0x002fc60000010000 */
[----:B------:R-:W0:Y:S01]  /*f390*/  MUFU.EX2 R175, R191 ;  /* 0x000000bf00af7308 */ /* 0x000e220000000800 */
[----:B---3--:R-:W-:-:S07]  /*f3a0*/  FADD.FTZ R3, R173, R190 ;  /* 0x000000bead037221 */ /* 0x008fce0000010000 */
[----:B------:R-:W1:Y:S01]  /*f3b0*/  MUFU.EX2 R186, R193 ;  /* 0x000000c100ba7308 */ /* 0x000e620000000800 */
[C---:B--2---:R-:W-:Y:S01]  /*f3c0*/  FADD.FTZ R188, R10.reuse, R3 ;  /* 0x000000030abc7221 */ /* 0x044fe20000010000 */
[----:B------:R-:W-:-:S03]  /*f3d0*/  F2FP.F16.F32.PACK_AB R173, R10, R173 ;  /* 0x000000ad0aad723e */ /* 0x000fc600000000ff */
[----:B0-----:R-:W-:-:S04]  /*f3e0*/  FADD.FTZ R3, R175, R188 ;  /* 0x000000bcaf037221 */ /* 0x001fc80000010000 */
[C---:B-1----:R-:W-:Y:S01]  /*f3f0*/  FADD.FTZ R3, R186.reuse, R3 ;  /* 0x00000003ba037221 */ /* 0x042fe20000010000 */
[----:B------:R-:W-:Y:S01]  /*f400*/  F2FP.F16.F32.PACK_AB R175, R186, R175 ;  /* 0x000000afbaaf723e */ /* 0x000fe200000000ff */
[----:B------:R-:W-:Y:S06]  /*f410*/  @!P0 BRA `(.L_x_9362) ;  /* 0x0000000000048947 */ /* 0x000fec0003800000 */
[----:B------:R-:W-:Y:S01]  /*f420*/  BPT.TRAP 0x1 ;  /* 0x000000040000795c */ /* 0x000fe20000300000 */
.L_x_9362:
[----:B------:R0:W1:Y:S01]  /*f430*/  SYNCS.PHASECHK.TRANS64.TRYWAIT P2, [R210+URZ+0x22850], R207 ;  /* 0x022850cfd20075a7 */ /* 0x000062000804017f */
[----:B------:R-:W-:Y:S05]  /*f440*/  @!P0 BRA `(.L_x_9363) ;  /* 0x0000000000048947 */ /* 0x000fea0003800000 */
[----:B------:R-:W-:Y:S01]  /*f450*/  BPT.TRAP 0x1 ;  /* 0x000000040000795c */ /* 0x000fe20000300000 */
.L_x_9363:
[----:B------:R-:W-:Y:S04]  /*f460*/  BSSY B0, `(.L_x_9364) ;  /* 0x0000004000007945 */ /* 0x000fe80003800000 */
[----:B-1----:R-:W-:Y:S05]  /*f470*/  @P2 BRA `(.L_x_9365) ;  /* 0x0000000000082947 */ /* 0x002fea0003800000 */
[----:B------:R-:W1:Y:S02]  /*f480*/  SYNCS.PHASECHK.TRANS64.TRYWAIT P2, [R210+URZ+0x22850], R207 ;  /* 0x022850cfd20075a7 */ /* 0x000e64000804017f */
[----:B-1----:R-:W-:Y:S05]  /*f490*/  @!P2 BRA `(.L_x_9366) ;  /* 0x00000104004ca947 */ /* 0x002fea0003800000 */
.L_x_9365:
[----:B------:R-:W-:Y:S05]  /*f4a0*/  BSYNC B0 ;  /* 0x0000000000007941 */ /* 0x000fea0003800000 */
.L_x_9364:
[----:B------:R-:W2:Y:S01]  /*f4b0*/  S2R R179, SR_TID.X ;  /* 0x0000000000b37919 */ /* 0x000ea20000002100 */
[----:B------:R-:W-:Y:S01]  /*f4c0*/  IMAD.MOV.U32 R11, RZ, RZ, 0x40000040 ;  /* 0x40000040ff0b7424 */ /* 0x000fe200078e00ff */
[----:B------:R-:W-:Y:S05]  /*f4d0*/  WARPSYNC.ALL ;  /* 0x0000000000007948 */ /* 0x000fea0003800000 */
[----:B------:R-:W-:Y:S01]  /*f4e0*/  R2UR UR7, R11 ;  /* 0x000000000b0772ca */ /* 0x000fe200000e0000 */
[----:B------:R-:W-:Y:S01]  /*f4f0*/  IMAD R10, R16, 0xc00, R20 ;  /* 0x00000c00100a7824 */ /* 0x000fe200078e0214 */
[----:B------:R-:W-:Y:S01]  /*f500*/  ISETP.GT.AND P2, PT, R5, R215, PT ;  /* 0x000000d70500720c */ /* 0x000fe20003f44270 */
[----:B01----:R-:W-:-:S02]  /*f510*/  @!P1 VIADD R210, R210, 0x22860 ;  /* 0x00022860d2d29836 */ /* 0x003fc40000000000 */
[----:B------:R-:W-:Y:S01]  /*f520*/  VIADD R5, R5, 0xffffffff ;  /* 0xffffffff05057836 */ /* 0x000fe20000000000 */
[----:B------:R-:W-:Y:S02]  /*f530*/  R2UR UR6, R10 ;  /* 0x000000000a0672ca */ /* 0x000fe400000e0000 */
[----:B------:R-:W-:Y:S02]  /*f540*/  @!P1 PRMT R210, RZ, 0x654, R210 ;  /* 0x00000654ffd29816 */ /* 0x000fe400000000d2 */
[----:B--2---:R-:W-:-:S05]  /*f550*/  SHF.R.U32.HI R179, RZ, 0x7, R179 ;  /* 0x00000007ffb37819 */ /* 0x004fca00000116b3 */
[----:B------:R-:W-:-:S05]  /*f560*/  VIADD R11, R179, 0x8 ;  /* 0x00000008b30b7836 */ /* 0x000fca0000000000 */
[----:B------:R0:W-:Y:S02]  /*f570*/  BAR.SYNC.DEFER_BLOCKING R11, 0x100 ;  /* 0x0004000b0000751d */ /* 0x0001e40000010000 */
[----:B0-----:R-:W-:-:S04]  /*f580*/  IMAD.MOV.U32 R11, RZ, RZ, 0x40000040 ;  /* 0x40000040ff0b7424 */ /* 0x001fc800078e00ff */
[----:B------:R-:W-:-:S06]  /*f590*/  WARPGROUP.ARRIVE ;  /* 0x00000000000079c5 */ /* 0x000fcc0000000000 */
[----:B------:R-:W-:Y:S03]  /*f5a0*/  HGMMA.64x256x16.F32 R24, R152, gdesc[UR4].tnspB, R24, gsb0 ;  /* 0x43e0000498187df0 */ /* 0x000fe60008000818 */
[----:B------:R-:W-:Y:S02]  /*f5b0*/  WARPGROUP.DEPBAR.LE gsb0, 0x0 ;  /* 0x00008000000079c5 */ /* 0x000fe40000010000 */
[----:B------:R-:W-:Y:S01]  /*f5c0*/  VIADD R152, R10, 0x80 ;  /* 0x000000800a987836 */ /* 0x000fe20000000000 */
[----:B------:R-:W-:Y:S01]  /*f5d0*/  MOV R153, 0x40000040 ;  /* 0x4000004000997802 */ /* 0x000fe20000000f00 */
[----:B------:R-:W-:-:S03]  /*f5e0*/  WARPGROUP.ARRIVE ;  /* 0x00000000000079c5 */ /* 0x000fc60000000000 */
[----:B------:R-:W-:Y:S01]  /*f5f0*/  R2UR UR6, R152 ;  /* 0x00000000980672ca */ /* 0x000fe200000e0000 */
[----:B------:R-:W-:Y:S01]  /*f600*/  VIADD R152, R10, 0x100 ;  /* 0x000001000a987836 */ /* 0x000fe20000000000 */
[----:B------:R-:W-:Y:S01]  /*f610*/  R2UR UR7, R153 ;  /* 0x00000000990772ca */ /* 0x000fe200000e0000 */
[----:B------:R-:W-:-:S15]  /*f620*/  IMAD.MOV.U32 R153, RZ, RZ, 0x40000040 ;  /* 0x40000040ff997424 */ /* 0x000fde00078e00ff */
        /* <DEDUP_REMOVED lines=12> */
[----:B------:R-:W-:Y:S02]  /*f6f0*/  IMAD.MOV.U32 R153, RZ, RZ, 0x40000040 ;  /* 0x40000040ff997424 */ /* 0x000fe400078e00ff */
        /* <DEDUP_REMOVED lines=11> */
[----:B------:R-:W-:Y:S01]  /*f7b0*/  R2UR UR6, R10 ;  /* 0x000000000a0672ca */ /* 0x000fe200000e0000 */
[----:B------:R-:W-:Y:S01]  /*f7c0*/  IMAD.MOV.U32 R10, RZ, RZ, R178 ;  /* 0x000000ffff0a7224 */ /* 0x000fe200078e00b2 */
[----:B------:R-:W-:Y:S01]  /*f7d0*/  R2UR UR7, R11 ;  /* 0x000000000b0772ca */ /* 0x000fe200000e0000 */
[----:B------:R-:W-:Y:S01]  /*f7e0*/  IMAD.MOV.U32 R11, RZ, RZ, R184 ;  /* 0x000000ffff0b7224 */ /* 0x000fe200078e00b8 */
[----:B------:R-:W-:Y:S02]  /*f7f0*/  WARPGROUP.DEPBAR.LE gsb0, 0x0 ;  /* 0x00008000000079c5 */ /* 0x000fe40000010000 */
[----:B------:R-:W-:-:S15]  /*f800*/  WARPGROUP.ARRIVE ;  /* 0x00000000000079c5 */ /* 0x000fde0000000000 */
[----:B------:R-:W-:-:S06]  /*f810*/  NOP ;  /* 0x0000000000007918 */ /* 0x000fcc0000000000 */
[----:B------:R-:W-:Y:S03]  /*f820*/  HGMMA.64x256x16.F32 R24, R172, gdesc[UR4].tnspB, R24, gsb0 ;  /* 0x43e00004ac187df0 */ /* 0x000fe60008000818 */
[----:B------:R-:W-:Y:S02]  /*f830*/  WARPGROUP.DEPBAR.LE gsb0, 0x0 ;  /* 0x00008000000079c5 */ /* 0x000fe40000010000 */
[----:B------:R0:W-:Y:S01]  /*f840*/  @!P1 SYNCS.ARRIVE.TRANS64.RED.A1T0 RZ, [R210+URZ], RZ ;  /* 0x000000ffd2ff99a7 */ /* 0x0001e2000810043f */
[----:B------:R-:W-:Y:S05]  /*f850*/  @P2 BRA `(.L_x_9367) ;  /* 0xffffffc800442947 */ /* 0x000fea000383ffff */
[----:B------:R-:W-:Y:S01]  /*f860*/  MOV R11, R184 ;  /* 0x000000b8000b7202 */ /* 0x000fe20000000f00 */
[----:B------:R-:W-:-:S07]  /*f870*/  IMAD.MOV.U32 R10, RZ, RZ, R178 ;  /* 0x000000ffff0a7224 */ /* 0x000fce00078e00b2 */
.L_x_9349:
[----:B------:R-:W1:Y:S01]  /*f880*/  LDC R226, c[0x0][0x9e4] ;  /* 0x00027900ffe27b82 */ /* 0x000e620000000800 */
[----:B------:R-:W-:Y:S01]  /*f890*/  IADD3 R152, R204, 0x80, -R205 ;  /* 0x00000080cc987810 */ /* 0x000fe20007ffe8cd */
[----:B------:R-:W-:Y:S01]  /*f8a0*/  ULDC UR4, c[0x0][0x9dc] ;  /* 0x0002770000047ab9 */ /* 0x000fe20000000800 */
[----:B------:R-:W-:-:S03]  /*f8b0*/  LOP3.LUT R2, R2, 0xffefffff, RZ, 0xc0, !PT ;  /* 0xffefffff02027812 */ /* 0x000fc600078ec0ff */
[----:B------:R-:W-:-:S04]  /*f8c0*/  IMAD R152, R209, 0x80, R152 ;  /* 0x00000080d1987824 */ /* 0x000fc800078e0298 */
[----:B------:R-:W-:Y:S01]  /*f8d0*/  VIADD R154, R152, -UR4 ;  /* 0x80000004989a7c36 */ /* 0x000fe20008000000 */
[----:B-1----:R-:W-:-:S13]  /*f8e0*/  ISETP.GE.AND P2, PT, R226, 0x1, PT ;  /* 0x00000001e200780c */ /* 0x002fda0003f46270 */
[----:B------:R-:W-:Y:S01]  /*f8f0*/  @P2 LOP3.LUT R2, R2, 0x100000, RZ, 0xfc, !PT ;  /* 0x0010000002022812 */ /* 0x000fe200078efcff */
[----:B------:R-:W-:Y:S06]  /*f900*/  @!P2 BRA `(.L_x_9368) ;  /* 0x000000000048a947 */ /* 0x000fec0003800000 */
[----:B------:R-:W-:Y:S01]  /*f910*/  IMAD.MOV.U32 R155, RZ, RZ, R152 ;  /* 0x000000ffff9b7224 */ /* 0x000fe200078e0098 */
[----:B------:R-:W-:Y:S04]  /*f920*/  BSSY B0, `(.L_x_9369) ;  /* 0x000000e000007945 */ /* 0x000fe80003800000 */
        /* <DEDUP_REMOVED lines=9> */
.L_x_9370:
[----:B------:R-:W-:-:S13]  /*f9c0*/  ISETP.NE.AND P2, PT, R226, 0x1, PT ;  /* 0x00000001e200780c */ /* 0x000fda0003f45270 */
[----:B------:R-:W1:Y:S02]  /*f9d0*/  @P2 LDC.64 R152, c[0x0][0x9e8] ;  /* 0x00027a00ff982b82 */ /* 0x000e640000000a00 */
[----:B-1----:R-:W-:-:S05]  /*f9e0*/  @P2 IMAD.HI.U32 R152, R155, R152, RZ ;  /* 0x000000989b982227 */ /* 0x002fca00078e00ff */
[----:B------:R-:W-:-:S07]  /*f9f0*/  @P2 SHF.R.U32.HI R155, RZ, R153, R152 ;  /* 0x00000099ff9b2219 */ /* 0x000fce0000011698 */
.L_x_9371:
[----:B------:R-:W-:Y:S05]  /*fa00*/  BSYNC B0 ;  /* 0x0000000000007941 */ /* 0x000fea0003800000 */
.L_x_9369:
[----:B------:R-:W-:-:S05]  /*fa10*/  IMAD R155, R155, R226, RZ ;  /* 0x000000e29b9b7224 */ /* 0x000fca00078e02ff */
[----:B------:R-:W-:-:S07]  /*fa20*/  VIMNMX R154, R154, R155, !PT ;  /* 0x0000009b9a9a7248 */ /* 0x000fce0007fe0100 */
.L_x_9368:
[----:B------:R-:W-:-:S04]  /*fa30*/  VIADD R154, R154, 0x5f ;  /* 0x0000005f9a9a7836 */ /* 0x000fc80000000000 */
[----:B------:R-:W-:-:S05]  /*fa40*/  IMAD.HI R154, R154, 0x2aaaaaab, RZ ;  /* 0x2aaaaaab9a9a7827 */ /* 0x000fca00078e02ff */
[----:B------:R-:W-:-:S04]  /*fa50*/  SHF.R.U32.HI R153, RZ, 0x1f, R154 ;  /* 0x0000001fff997819 */ /* 0x000fc8000001169a */
[----:B------:R-:W-:-:S04]  /*fa60*/  LEA.HI.SX32 R154, R154, R153, 0x1c ;  /* 0x000000999a9a7211 */ /* 0x000fc800078fe2ff */
[----:B------:R-:W-:-:S04]  /*fa70*/  VIMNMX R207, R219, R154, !PT ;  /* 0x0000009adbcf7248 */ /* 0x000fc80007fe0100 */
[----:B------:R-:W-:-:S13]  /*fa80*/  ISETP.GE.AND P2, PT, R5, R207, PT ;  /* 0x000000cf0500720c */ /* 0x000fda0003f46270 */
[----:B------:R-:W-:Y:S05]  /*fa90*/  @!P2 BRA `(.L_x_9372) ;  /* 0x00000024003ca947 */ /* 0x000fea0003800000 */
[----:B------:R-:W-:Y:S02]  /*faa0*/  IMAD.MOV.U32 R212, RZ, RZ, R11 ;  /* 0x000000ffffd47224 */ /* 0x000fe400078e000b */
[----:B------:R-:W-:Y:S02]  /*fab0*/  IMAD.MOV.U32 R213, RZ, RZ, R10 ;  /* 0x000000ffffd57224 */ /* 0x000fe400078e000a */
[----:B------:R-:W-:-:S07]  /*fac0*/  IMAD.MOV.U32 R209, RZ, RZ, R5 ;  /* 0x000000ffffd17224 */ /* 0x000fce00078e0005 */
.L_x_9382:
[----:B------:R-:W-:Y:S01]  /*fad0*/  VIADD R16, R16, 0x1 ;  /* 0x0000000110107836 */ /* 0x000fe20000000000 */
[----:B------:R-:W-:Y:S05]  /*fae0*/  YIELD ;  /* 0x0000000000007946 */ /* 0x000fea0003800000 */
[----:B------:R-:W-:Y:S01]  /*faf0*/  ISETP.NE.AND P3, PT, R16, 0x2, PT ;  /* 0x000000021000780c */ /* 0x000fe20003f65270 */
[----:B------:R-:W-:Y:S02]  /*fb00*/  IMAD.MOV.U32 R10, RZ, RZ, R209 ;  /* 0x000000ffff0a7224 */ /* 0x000fe400078e00d1 */
[----:B------:R-:W-:Y:S01]  /*fb10*/  VIADD R209, R209, 0xffffffff ;  /* 0xffffffffd1d17836 */ /* 0x000fe20000000000 */
[----:B-1----:R-:W-:-:S02]  /*fb20*/  SEL R5, RZ, 0x1, P3 ;  /* 0x00000001ff057807 */ /* 0x002fc40001800000 */
[----:B------:R-:W-:Y:S02]  /*fb30*/  ISETP.GT.AND P2, PT, R10, R207, PT ;  /* 0x000000cf0a00720c */ /* 0x000fe40003f44270 */
[----:B------:R-:W-:Y:S02]  /*fb40*/  LOP3.LUT R200, R200, R5, RZ, 0x3c, !PT ;  /* 0x00000005c8c87212 */ /* 0x000fe400078e3cff */
[----:B------:R-:W-:Y:S01]  /*fb50*/  SEL R16, R16, RZ, P3 ;  /* 0x000000ff10107207 */ /* 0x000fe20001800000 */
[----:B------:R-:W-:Y:S08]  /*fb60*/  @!P0 BRA `(.L_x_9373) ;  /* 0x0000000000048947 */ /* 0x000ff00003800000 */
[----:B------:R-:W-:Y:S01]  /*fb70*/  BPT.TRAP 0x1 ;  /* 0x000000040000795c */ /* 0x000fe20000300000 */
.L_x_9373:
[----:B------:R-:W-:Y:S01]  /*fb80*/  IMAD R5, R16, 0x8, R17 ;  /* 0x0000000810057824 */ /* 0x000fe200078e0211 */
[----:B------:R-:W-:-:S04]  /*fb90*/  SHF.L.U32 R208, R200, 0x1f, RZ ;  /* 0x0000001fc8d07819 */ /* 0x000fc800000006ff */
[----:B------:R1:W2:Y:S01]  /*fba0*/  SYNCS.PHASECHK.TRANS64.TRYWAIT P3, [R5+URZ+0x22830], R208 ;  /* 0x022830d0050075a7 */ /* 0x0002a2000806017f */
[----:B------:R-:W-:Y:S05]  /*fbb0*/  @!P0 BRA `(.L_x_9374) ;  /* 0x0000000000048947 */ /* 0x000fea0003800000 */
[----:B------:R-:W-:Y:S01]  /*fbc0*/  BPT.TRAP 0x1 ;  /* 0x000000040000795c */ /* 0x000fe20000300000 */
.L_x_9374:
[----:B------:R-:W-:Y:S01]  /*fbd0*/  IMAD R10, R16, 0x300, R21 ;  /* 0x00000300100a7824 */ /* 0x000fe200078e0215 */
[----:B------:R-:W-:Y:S01]  /*fbe0*/  MOV R11, 0x40000040 ;  /* 0x40000040000b7802 */ /* 0x000fe20000000f00 */
[----:B--2---:R-:W-:Y:S06]  /*fbf0*/  @P3 BRA `(.L_x_9375) ;  /* 0x0000000000083947 */ /* 0x004fec0003800000 */
[----:B------:R-:W2:Y:S02]  /*fc00*/  SYNCS.PHASECHK.TRANS64.TRYWAIT P3, [R5+URZ+0x22830], R208 ;  /* 0x022830d0050075a7 */ /* 0x000ea4000806017f */
[----:B--2---:R-:W-:Y:S05]  /*fc10*/  @!P3 BRA `(.L_x_9376) ;  /* 0x000000fc0080b947 */ /* 0x004fea0003800000 */
.L_x_9375:
[----:B------:R-:W-:Y:S05]  /*fc20*/  WARPSYNC.ALL ;  /* 0x0000000000007948 */ /* 0x000fea0003800000 */
[C---:B------:R-:W-:Y:S01]  /*fc30*/  R2UR UR6, R10.reuse ;  /* 0x000000000a0672ca */ /* 0x040fe200000e0000 */
[----:B------:R-:W-:Y:S01]  /*fc40*/  WARPGROUP.ARRIVE ;  /* 0x00000000000079c5 */ /* 0x000fe20000000000 */
[----:B------:R-:W-:Y:S01]  /*fc50*/  R2UR UR7, R11 ;  /* 0x000000000b0772ca */ /* 0x000fe200000e0000 */
[----:B0-----:R-:W-:Y:S01]  /*fc60*/  VIADD R210, R10, 0x2 ;  /* 0x000000020ad27836 */ /* 0x001fe20000000000 */
[----:B------:R-:W-:Y:S01]  /*fc70*/  R2UR UR4, R6 ;  /* 0x00000000060472ca */ /* 0x000fe200000e0000 */
[----:B------:R-:W-:Y:S01]  /*fc80*/  IMAD.MOV.U32 R211, RZ, RZ, 0x40000040 ;  /* 0x40000040ffd37424 */ /* 0x000fe200078e00ff */
[----:B------:R-:W-:Y:S01]  /*fc90*/  R2UR UR5, R7 ;  /* 0x00000000070572ca */ /* 0x000fe200000e0000 */
[----:B------:R-:W-:Y:S01]  /*fca0*/  IMAD.MOV.U32 R11, RZ, RZ, 0x40000040 ;  /* 0x40000040ff0b7424 */ /* 0x000fe200078e00ff */
[----:B------:R-:W0:Y:S11]  /*fcb0*/  S2R R225, SR_TID.X ;  /* 0x0000000000e17919 */ /* 0x000e360000002100 */
[----:B------:R-:W-:Y:S01]  /*fcc0*/  HGMMA.64x96x16.F32 R152, gdesc[UR4], RZ, !UPT, gsb0 ;  /* 0x01600000049879f0 */ /* 0x000fe2000c0008ff */
[----:B------:R-:W-:Y:S01]  /*fcd0*/  R2UR UR6, R210 ;  /* 0x00000000d20672ca */ /* 0x000fe200000e0000 */
[----:B------:R-:W-:Y:S01]  /*fce0*/  VIADD R210, R10, 0x4 ;  /* 0x000000040ad27836 */ /* 0x000fe20000000000 */
[----:B------:R-:W-:Y:S01]  /*fcf0*/  R2UR UR7, R211 ;  /* 0x00000000d30772ca */ /* 0x000fe200000e0000 */
[----:B------:R-:W-:Y:S01]  /*fd00*/  IMAD.MOV.U32 R211, RZ, RZ, 0x40000040 ;  /* 0x40000040ffd37424 */ /* 0x000fe200078e00ff */
[----:B------:R-:W-:Y:S01]  /*fd10*/  R2UR UR4, R14 ;  /* 0x000000000e0472ca */ /* 0x000fe200000e0000 */
[----:B------:R-:W-:Y:S01]  /*fd20*/  VIADD R10, R10, 0x6 ;  /* 0x000000060a0a7836 */ /* 0x000fe20000000000 */
[----:B------:R-:W-:-:S02]  /*fd30*/  R2UR UR5, R15 ;  /* 0x000000000f0572ca */ /* 0x000fc400000e0000 */
[----:B0-----:R-:W-:Y:S01]  /*fd40*/  SHF.R.U32.HI R225, RZ, 0x7, R225 ;  /* 0x00000007ffe17819 */ /* 0x001fe200000116e1 */
[----:B------:R-:W-:Y:S02]  /*fd50*/  WARPGROUP.DEPBAR.LE gsb0, 0x0 ;  /* 0x00008000000079c5 */ /* 0x000fe40000010000 */
[----:B------:R-:W-:-:S08]  /*fd60*/  WARPGROUP.ARRIVE ;  /* 0x00000000000079c5 */ /* 0x000fd00000000000 */
        /* <DEDUP_REMOVED lines=73> */
[----:B---3--:R-:W-:Y:S01]  /*10200*/  FMNMX.FTZ R177, R159, R10, !PT ;  /* 0x0000000a9fb17209 */ /* 0x008fe20007810000 */
[----:B------:R-:W-:Y:S01]  /*10210*/  FMUL.FTZ R197, R198, UR38 ;  /* 0x00000026c6c57c20 */ /* 0x000fe20008410000 */
[----:B------:R-:W-:-:S05]  /*10220*/  FMUL.FTZ R199, R199, UR38 ;  /* 0x00000026c7c77c20 */ /* 0x000fca0008410000 */
        /* <DEDUP_REMOVED lines=37> */
[----:B----4-:R-:W-:-:S05]  /*10480*/  FMNMX.FTZ R10, R196, R177, !PT ;  /* 0x000000b1c40a7209 */ /* 0x010fca0007810000 */
[----:B------:R-:W4:Y:S02]  /*10490*/  SHFL.BFLY PT, R177, R10, 0x2, 0x1f ;  /* 0x0c401f000ab17f89 */ /* 0x000f2400000e0000 */
[----:B------:R-:W5:Y:S08]  /*104a0*/  MUFU.TANH R157, R157 ;  /* 0x0000009d009d7308 */ /* 0x000f700000002400 */
[----:B------:R-:W1:Y:S08]  /*104b0*/  MUFU.TANH R158, R158 ;  /* 0x0000009e009e7308 */ /* 0x000e700000002400 */
[----:B------:R-:W2:Y:S01]  /*104c0*/  MUFU.TANH R161, R161 ;  /* 0x000000a100a17308 */ /* 0x000ea20000002400 */
[----:B----4-:R-:W-:-:S07]  /*104d0*/  FMNMX.FTZ R10, R10, R177, !PT ;  /* 0x000000b10a0a7209 */ /* 0x010fce0007810000 */
[----:B------:R-:W4:Y:S01]  /*104e0*/  MUFU.TANH R162, R162 ;  /* 0x000000a200a27308 */ /* 0x000f220000002400 */
[----:B------:R-:W0:Y:S07]  /*104f0*/  SHFL.BFLY PT, R177, R10, 0x1, 0x1f ;  /* 0x0c201f000ab17f89 */ /* 0x000e2e00000e0000 */
[----:B------:R-:W4:Y:S08]  /*10500*/  MUFU.TANH R165, R165 ;  /* 0x000000a500a57308 */ /* 0x000f300000002400 */
[----:B------:R-:W4:Y:S08]  /*10510*/  MUFU.TANH R166, R166 ;  /* 0x000000a600a67308 */ /* 0x000f300000002400 */
[----:B------:R-:W4:Y:S01]  /*10520*/  MUFU.TANH R169, R169 ;  /* 0x000000a900a97308 */ /* 0x000f220000002400 */
[----:B0-----:R-:W-:Y:S01]  /*10530*/  FMNMX.FTZ R10, R10, R177, !PT ;  /* 0x000000b10a0a7209 */ /* 0x001fe20007810000 */
[----:B------:R-:W-:-:S04]  /*10540*/  IMAD.U32 R177, RZ, RZ, UR43 ;  /* 0x0000002bffb17e24 */ /* 0x000fc8000f8e00ff */
[CC--:B------:R-:W-:Y:S02]  /*10550*/  FMUL.FTZ R214, R10.reuse, R177.reuse ;  /* 0x000000b10ad67220 */ /* 0x0c0fe40000410000 */
[----:B------:R-:W0:Y:S01]  /*10560*/  MUFU.TANH R170, R170 ;  /* 0x000000aa00aa7308 */ /* 0x000e220000002400 */
[----:B------:R-:W-:Y:S01]  /*10570*/  FADD.FTZ R198, -R10, R213 ;  /* 0x000000d50ac67221 */ /* 0x000fe20000010100 */
[-CC-:B------:R-:W-:Y:S01]  /*10580*/  FFMA.FTZ R211, R11, R177.reuse, -R214.reuse ;  /* 0x000000b10bd37223 */ /* 0x180fe200000108d6 */
[----:B------:R-:W-:Y:S02]  /*10590*/  FMNMX.FTZ R11, R153, R212, !PT ;  /* 0x000000d4990b7209 */ /* 0x000fe40007810000 */
[-C--:B------:R-:W-:Y:S01]  /*105a0*/  FMUL.FTZ R198, R198, R177.reuse ;  /* 0x000000b1c6c67220 */ /* 0x080fe20000410000 */
[-CC-:B------:R-:W-:Y:S01]  /*105b0*/  FFMA.FTZ R213, R176, R177.reuse, -R214.reuse ;  /* 0x000000b1b0d57223 */ /* 0x180fe200000108d6 */
[--C-:B------:R-:W-:Y:S01]  /*105c0*/  FFMA.FTZ R152, R152, R177, -R214.reuse ;  /* 0x000000b198987223 */ /* 0x100fe200000108d6 */
[----:B---3--:R-:W-:Y:S01]  /*105d0*/  FMNMX.FTZ R11, R154, R11, !PT ;  /* 0x0000000b9a0b7209 */ /* 0x008fe20007810000 */
[----:B------:R-:W3:Y:S01]  /*105e0*/  MUFU.TANH R173, R173 ;  /* 0x000000ad00ad7308 */ /* 0x000ee20000002400 */
[-CC-:B------:R-:W-:Y:S01]  /*105f0*/  FFMA.FTZ R155, R155, R177.reuse, -R214.reuse ;  /* 0x000000b19b9b7223 */ /* 0x180fe200000108d6 */
[--C-:B------:R-:W-:Y:S01]  /*10600*/  FFMA.FTZ R156, R156, R177, -R214.reuse ;  /* 0x000000b19c9c7223 */ /* 0x100fe200000108d6 */
[----:B-----5:R-:W-:Y:S01]  /*10610*/  FMNMX.FTZ R11, R157, R11, !PT ;  /* 0x0000000b9d0b7209 */ /* 0x020fe20007810000 */
[-CC-:B------:R-:W-:Y:S01]  /*10620*/  FFMA.FTZ R159, R159, R177.reuse, -R214.reuse ;  /* 0x000000b19f9f7223 */ /* 0x180fe200000108d6 */
[-CC-:B------:R-:W-:Y:S01]  /*10630*/  FFMA.FTZ R160, R160, R177.reuse, -R214.reuse ;  /* 0x000000b1a0a07223 */ /* 0x180fe200000108d6 */
[--C-:B------:R-:W-:Y:S01]  /*10640*/  FFMA.FTZ R163, R163, R177, -R214.reuse ;  /* 0x000000b1a3a37223 */ /* 0x100fe200000108d6 */
[----:B-1----:R-:W-:Y:S01]  /*10650*/  FMNMX.FTZ R11, R158, R11, !PT ;  /* 0x0000000b9e0b7209 */ /* 0x002fe20007810000 */
[----:B------:R-:W1:Y:S01]  /*10660*/  MUFU.TANH R175, R175 ;  /* 0x000000af00af7308 */ /* 0x000e620000002400 */
[-CC-:B------:R-:W-:Y:S01]  /*10670*/  FFMA.FTZ R164, R164, R177.reuse, -R214.reuse ;  /* 0x000000b1a4a47223 */ /* 0x180fe200000108d6 */
[--C-:B------:R-:W-:Y:S01]  /*10680*/  FFMA.FTZ R167, R167, R177, -R214.reuse ;  /* 0x000000b1a7a77223 */ /* 0x100fe200000108d6 */
[----:B--2---:R-:W-:Y:S01]  /*10690*/  FMNMX.FTZ R11, R161, R11, !PT ;  /* 0x0000000ba10b7209 */ /* 0x004fe20007810000 */
[-CC-:B------:R-:W-:Y:S01]  /*106a0*/  FFMA.FTZ R168, R168, R177.reuse, -R214.reuse ;  /* 0x000000b1a8a87223 */ /* 0x180fe200000108d6 */
[-CC-:B------:R-:W-:Y:S01]  /*106b0*/  FFMA.FTZ R171, R171, R177.reuse, -R214.reuse ;  /* 0x000000b1abab7223 */ /* 0x180fe200000108d6 */
[--C-:B------:R-:W-:Y:S01]  /*106c0*/  FFMA.FTZ R172, R172, R177, -R214.reuse ;  /* 0x000000b1acac7223 */ /* 0x100fe200000108d6 */
[----:B----4-:R-:W-:Y:S01]  /*106d0*/  FMNMX.FTZ R11, R162, R11, !PT ;  /* 0x0000000ba20b7209 */ /* 0x010fe20007810000 */
[----:B------:R-:W2:Y:S01]  /*106e0*/  MUFU.TANH R178, R178 ;  /* 0x000000b200b27308 */ /* 0x000ea20000002400 */
[-CC-:B------:R-:W-:Y:S01]  /*106f0*/  FFMA.FTZ R174, R174, R177.reuse, -R214.reuse ;  /* 0x000000b1aeae7223 */ /* 0x180fe200000108d6 */
[--C-:B------:R-:W-:Y:S01]  /*10700*/  FFMA.FTZ R180, R180, R177, -R214.reuse ;  /* 0x000000b1b4b47223 */ /* 0x100fe200000108d6 */
[----:B------:R-:W-:Y:S01]  /*10710*/  FMNMX.FTZ R11, R165, R11, !PT ;  /* 0x0000000ba50b7209 */ /* 0x000fe20007810000 */
[-CC-:B------:R-:W-:Y:S01]  /*10720*/  FFMA.FTZ R181, R181, R177.reuse, -R214.reuse ;  /* 0x000000b1b5b57223 */ /* 0x180fe200000108d6 */
[-CC-:B------:R-:W-:Y:S01]  /*10730*/  FFMA.FTZ R184, R184, R177.reuse, -R214.reuse ;  /* 0x000000b1b8b87223 */ /* 0x180fe200000108d6 */
[--C-:B------:R-:W-:Y:S01]  /*10740*/  FFMA.FTZ R185, R185, R177, -R214.reuse ;  /* 0x000000b1b9b97223 */ /* 0x100fe200000108d6 */
[----:B------:R-:W-:Y:S01]  /*10750*/  FMNMX.FTZ R11, R166, R11, !PT ;  /* 0x0000000ba60b7209 */ /* 0x000fe20007810000 */
[----:B------:R-:W4:Y:S01]  /*10760*/  MUFU.TANH R179, R179 ;  /* 0x000000b300b37308 */ /* 0x000f220000002400 */
[-CC-:B------:R-:W-:Y:S01]  /*10770*/  FFMA.FTZ R188, R188, R177.reuse, -R214.reuse ;  /* 0x000000b1bcbc7223 */ /* 0x180fe200000108d6 */
[--C-:B------:R-:W-:Y:S01]  /*10780*/  FFMA.FTZ R189, R189, R177, -R214.reuse ;  /* 0x000000b1bdbd7223 */ /* 0x100fe200000108d6 */
[----:B------:R-:W-:Y:S01]  /*10790*/  FMNMX.FTZ R11, R169, R11, !PT ;  /* 0x0000000ba90b7209 */ /* 0x000fe20007810000 */
[-CC-:B------:R-:W-:Y:S01]  /*107a0*/  FFMA.FTZ R192, R192, R177.reuse, -R214.reuse ;  /* 0x000000b1c0c07223 */ /* 0x180fe200000108d6 */
[-CC-:B------:R-:W-:Y:S01]  /*107b0*/  FFMA.FTZ R210, R210, R177.reuse, -R214.reuse ;  /* 0x000000b1d2d27223 */ /* 0x180fe200000108d6 */
[--C-:B------:R-:W-:Y:S01]  /*107c0*/  FFMA.FTZ R193, R193, R177, -R214.reuse ;  /* 0x000000b1c1c17223 */ /* 0x100fe200000108d6 */
[----:B0-----:R-:W-:Y:S01]  /*107d0*/  FMNMX.FTZ R11, R170, R11, !PT ;  /* 0x0000000baa0b7209 */ /* 0x001fe20007810000 */
[----:B------:R-:W0:Y:S01]  /*107e0*/  MUFU.TANH R182, R182 ;  /* 0x000000b600b67308 */ /* 0x000e220000002400 */
[----:B------:R-:W-:-:S02]  /*107f0*/  FFMA.FTZ R196, R196, R177, -R214 ;  /* 0x000000b1c4c47223 */ /* 0x000fc400000108d6 */
[----:B---3--:R-:W-:-:S04]  /*10800*/  FMNMX.FTZ R11, R173, R11, !PT ;  /* 0x0000000bad0b7209 */ /* 0x008fc80007810000 */
[----:B-1----:R-:W-:Y:S01]  /*10810*/  FMNMX.FTZ R11, R175, R11, !PT ;  /* 0x0000000baf0b7209 */ /* 0x002fe20007810000 */
[----:B------:R-:W1:Y:S03]  /*10820*/  MUFU.TANH R183, R183 ;  /* 0x000000b700b77308 */ /* 0x000e660000002400 */
[----:B--2---:R-:W-:-:S04]  /*10830*/  FMNMX.FTZ R11, R178, R11, !PT ;  /* 0x0000000bb20b7209 */ /* 0x004fc80007810000 */
[----:B----4-:R-:W-:Y:S01]  /*10840*/  FMNMX.FTZ R11, R179, R11, !PT ;  /* 0x0000000bb30b7209 */ /* 0x010fe20007810000 */
[----:B------:R-:W2:Y:S03]  /*10850*/  MUFU.TANH R186, R186 ;  /* 0x000000ba00ba7308 */ /* 0x000ea60000002400 */
[----:B0-----:R-:W-:-:S05]  /*10860*/  FMNMX.FTZ R11, R182, R11, !PT ;  /* 0x0000000bb60b7209 */ /* 0x001fca0007810000 */
        /* <DEDUP_REMOVED lines=14> */
[----:B------:R-:W1:Y:S01]  /*10950*/  MUFU.EX2 R198, R198 ;  /* 0x000000c600c67308 */ /* 0x000e620000000800 */
[----:B--2---:R-:W-:-:S07]  /*10960*/  FMNMX.FTZ R11, R197, R11, !PT ;  /* 0x0000000bc50b7209 */ /* 0x004fce0007810000 */
[----:B------:R-:W2:Y:S01]  /*10970*/  MUFU.EX2 R211, R211 ;  /* 0x000000d300d37308 */ /* 0x000ea20000000800 */
[----:B0-----:R-:W-:-:S05]  /*10980*/  FMNMX.FTZ R11, R199, R11, !PT ;  /* 0x0000000bc70b7209 */ /* 0x001fca0007810000 */
[----:B------:R-:W0:Y:S02]  /*10990*/  SHFL.BFLY PT, R215, R11, 0x2, 0x1f ;  /* 0x0c401f000bd77f89 */ /* 0x000e2400000e0000 */
[----:B------:R-:W3:Y:S01]  /*109a0*/  MUFU.EX2 R152, R152 ;  /* 0x0000009800987308 */ /* 0x000ee20000000800 */
[-C--:B-1----:R-:W-:Y:S01]  /*109b0*/  FMUL.FTZ R24, R24, R198.reuse ;  /* 0x000000c618187220 */ /* 0x082fe20000410000 */
[-C--:B------:R-:W-:Y:S01]  /*109c0*/  FMUL.FTZ R25, R25, R198.reuse ;  /* 0x000000c619197220 */ /* 0x080fe20000410000 */
[-C--:B------:R-:W-:Y:S01]  /*109d0*/  FMUL.FTZ R28, R28, R198.reuse ;  /* 0x000000c61c1c7220 */ /* 0x080fe20000410000 */
[-C--:B------:R-:W-:Y:S01]  /*109e0*/  FMUL.FTZ R29, R29, R198.reuse ;  /* 0x000000c61d1d7220 */ /* 0x080fe20000410000 */
[-C--:B------:R-:W-:Y:S01]  /*109f0*/  FMUL.FTZ R32, R32, R198.reuse ;  /* 0x000000c620207220 */ /* 0x080fe20000410000 */
[-C--:B------:R-:W-:Y:S01]  /*10a00*/  FMUL.FTZ R33, R33, R198.reuse ;  /* 0x000000c621217220 */ /* 0x080fe20000410000 */
[----:B------:R-:W-:Y:S01]  /*10a10*/  FMUL.FTZ R36, R36, R198 ;  /* 0x000000c624247220 */ /* 0x000fe20000410000 */
        /* <DEDUP_REMOVED lines=14> */
[----:B0-----:R-:W-:Y:S01]  /*10b00*/  FMNMX.FTZ R11, R11, R215, !PT ;  /* 0x000000d70b0b7209 */ /* 0x001fe20007810000 */
[-C--:B------:R-:W-:Y:S01]  /*10b10*/  FMUL.FTZ R56, R56, R198.reuse ;  /* 0x000000c638387220 */ /* 0x080fe20000410000 */
[----:B------:R-:W0:Y:S01]  /*10b20*/  MUFU.EX2 R159, R159 ;  /* 0x0000009f009f7308 */ /* 0x000e220000000800 */
[----:B-1----:R-:W-:Y:S01]  /*10b30*/  FADD.FTZ R4, R155, R4 ;  /* 0x000000049b047221 */ /* 0x002fe20000010000 */
[-C--:B------:R-:W-:Y:S01]  /*10b40*/  FMUL.FTZ R57, R57, R198.reuse ;  /* 0x000000c639397220 */ /* 0x080fe20000410000 */
[----:B------:R-:W1:Y:S01]  /*10b50*/  SHFL.BFLY PT, R176, R11, 0x1, 0x1f ;  /* 0x0c201f000bb07f89 */ /* 0x000e6200000e0000 */
        /* <DEDUP_REMOVED lines=22> */
[----:B------:R-:W-:Y:S01]  /*10cc0*/  FMUL.FTZ R92, R92, R198 ;  /* 0x000000c65c5c7220 */ /* 0x000fe20000410000 */
[----:B-1----:R-:W-:Y:S01]  /*10cd0*/  FMNMX.FTZ R11, R11, R176, !PT ;  /* 0x000000b00b0b7209 */ /* 0x002fe20007810000 */
[-C--:B------:R-:W-:Y:S01]  /*10ce0*/  FMUL.FTZ R93, R93, R198.reuse ;  /* 0x000000c65d5d7220 */ /* 0x080fe20000410000 */
[-C--:B------:R-:W-:Y:S01]  /*10cf0*/  FMUL.FTZ R96, R96, R198.reuse ;  /* 0x000000c660607220 */ /* 0x080fe20000410000 */
[-C--:B------:R-:W-:Y:S01]  /*10d00*/  FMUL.FTZ R97, R97, R198.reuse ;  /* 0x000000c661617220 */ /* 0x080fe20000410000 */
[-C--:B------:R-:W-:Y:S01]  /*10d10*/  FMUL.FTZ R100, R100, R198.reuse ;  /* 0x000000c664647220 */ /* 0x080fe20000410000 */
[----:B------:R-:W-:Y:S01]  /*10d20*/  FADD.FTZ R176, -R11, R212 ;  /* 0x000000d40bb07221 */ /* 0x000fe20000010100 */
        /* <DEDUP_REMOVED lines=8> */
[-CC-:B------:R-:W-:Y:S01]  /*10db0*/  FFMA.FTZ R214, R154, R177.reuse, -R176.reuse ;  /* 0x000000b19ad67223 */ /* 0x180fe200000108b0 */
[-CC-:B------:R-:W-:Y:S01]  /*10dc0*/  FFMA.FTZ R154, R178, R177.reuse, -R176.reuse ;  /* 0x000000b1b29a7223 */ /* 0x180fe200000108b0 */
        /* <DEDUP_REMOVED lines=36> */
[----:B------:R-:W-:Y:S01]  /*11010*/  FFMA.FTZ R187, R187, R177, -R176 ;  /* 0x000000b1bbbb7223 */ /* 0x000fe200000108b0 */
[----:B------:R-:W4:Y:S01]  /*11020*/  MUFU.EX2 R172, R172 ;  /* 0x000000ac00ac7308 */ /* 0x000f220000000800 */
[----:B-----5:R-:W-:Y:S01]  /*11030*/  F2FP.F16.F32.PACK_AB R154, R156, R155 ;  /* 0x0000009b9c9a723e */ /* 0x020fe200000000ff */
[----:B--2---:R-:W-:Y:S01]  /*11040*/  FADD.FTZ R155, R163, R4 ;  /* 0x00000004a39b7221 */ /* 0x004fe20000010000 */
[-CC-:B------:R-:W-:Y:S01]  /*11050*/  FFMA.FTZ R190, R190, R177.reuse, -R176.reuse ;  /* 0x000000b1bebe7223 */ /* 0x180fe200000108b0 */
[-CC-:B------:R-:W-:Y:S01]  /*11060*/  FFMA.FTZ R191, R191, R177.reuse, -R176.reuse ;  /* 0x000000b1bfbf7223 */ /* 0x180fe200000108b0 */
[-CC-:B------:R-:W-:Y:S01]  /*11070*/  FFMA.FTZ R194, R194, R177.reuse, -R176.reuse ;  /* 0x000000b1c2c27223 */ /* 0x180fe200000108b0 */
[----:B0-----:R-:W-:Y:S01]  /*11080*/  FADD.FTZ R4, R164, R155 ;  /* 0x0000009ba4047221 */ /* 0x001fe20000010000 */
[-CC-:B------:R-:W-:Y:S01]  /*11090*/  FFMA.FTZ R195, R195, R177.reuse, -R176.reuse ;  /* 0x000000b1c3c37223 */ /* 0x180fe200000108b0 */
[----:B------:R-:W0:Y:S01]  /*110a0*/  MUFU.EX2 R174, R174 ;  /* 0x000000ae00ae7308 */ /* 0x000e220000000800 */
[-C--:B------:R-:W-:Y:S01]  /*110b0*/  FFMA.FTZ R197, R197, R177.reuse, -R176 ;  /* 0x000000b1c5c57223 */ /* 0x080fe200000108b0 */
[----:B-1----:R-:W-:Y:S01]  /*110c0*/  FADD.FTZ R155, R167, R4 ;  /* 0x00000004a79b7221 */ /* 0x002fe20000010000 */
[----:B------:R-:W-:Y:S01]  /*110d0*/  FFMA.FTZ R199, R199, R177, -R176 ;  /* 0x000000b1c7c77223 */ /* 0x000fe200000108b0 */
[----:B------:R-:W-:-:S02]  /*110e0*/  F2FP.F16.F32.PACK_AB R156, R160, R159 ;  /* 0x0000009fa09c723e */ /* 0x000fc400000000ff */
[C---:B---3--:R-:W-:Y:S01]  /*110f0*/  FADD.FTZ R4, R168.reuse, R155 ;  /* 0x0000009ba8047221 */ /* 0x048fe20000010000 */
[----:B------:R-:W-:Y:S01]  /*11100*/  F2FP.F16.F32.PACK_AB R160, R168, R167 ;  /* 0x000000a7a8a0723e */ /* 0x000fe200000000ff */
[----:B------:R-:W1:Y:S02]  /*11110*/  MUFU.EX2 R213, R213 ;  /* 0x000000d500d57308 */ /* 0x000e640000000800 */
[----:B----4-:R-:W-:-:S04]  /*11120*/  FADD.FTZ R155, R171, R4 ;  /* 0x00000004ab9b7221 */ /* 0x010fc80000010000 */
[----:B------:R-:W-:Y:S02]  /*11130*/  FADD.FTZ R155, R172, R155 ;  /* 0x0000009bac9b7221 */ /* 0x000fe40000010000 */
[----:B------:R-:W-:Y:S02]  /*11140*/  MUFU.EX2 R212, R196 ;  /* 0x000000c400d47308 */ /* 0x000fe40000000800 */
[----:B0-----:R-:W-:-:S06]  /*11150*/  FADD.FTZ R4, R174, R155 ;  /* 0x0000009bae047221 */ /* 0x001fcc0000010000 */
[----:B------:R0:W2:Y:S01]  /*11160*/  MUFU.EX2 R196, R223 ;  /* 0x000000df00c47308 */ /* 0x0000a20000000800 */
[----:B-1----:R-:W-:-:S07]  /*11170*/  FADD.FTZ R155, R213, R4 ;  /* 0x00000004d59b7221 */ /* 0x002fce0000010000 */
[----:B------:R-:W1:Y:S01]  /*11180*/  MUFU.EX2 R153, R153 ;  /* 0x0000009900997308 */ /* 0x000e620000000800 */
[-CC-:B0-----:R-:W-:Y:S01]  /*11190*/  FFMA.FTZ R223, R162, R177.reuse, -R176.reuse ;  /* 0x000000b1a2df7223 */ /* 0x181fe200000108b0 */
[----:B------:R-:W-:Y:S01]  /*111a0*/  FFMA.FTZ R162, R175, R177, -R176 ;  /* 0x000000b1afa27223 */ /* 0x000fe200000108b0 */
[----:B------:R-:W-:-:S05]  /*111b0*/  IADD3 R176, -R225, 0xb, RZ ;  /* 0x0000000be1b07810 */ /* 0x000fca0007ffe1ff */
[----:B------:R-:W0:Y:S01]  /*111c0*/  MUFU.EX2 R180, R180 ;  /* 0x000000b400b47308 */ /* 0x000e220000000800 */
        /* <DEDUP_REMOVED lines=8> */
[----:B-1----:R-:W-:Y:S01]  /*11250*/  FFMA.FTZ R3, R196, R3, R153 ;  /* 0x00000003c4037223 */ /* 0x002fe20000010099 */
        /* <DEDUP_REMOVED lines=31> */
[----:B--2---:R-:W-:-:S02]  /*11450*/  @!P1 VIADD R166, R5, 0x22840 ;  /* 0x0002284005a69836 */ /* 0x004fc40000000000 */
[-C--:B------:R-:W-:Y:S01]  /*11460*/  FMUL.FTZ R90, R90, R196.reuse ;  /* 0x000000c45a5a7220 */ /* 0x080fe20000410000 */
[-C--:B------:R-:W-:Y:S01]  /*11470*/  FMUL.FTZ R91, R91, R196.reuse ;  /* 0x000000c45b5b7220 */ /* 0x080fe20000410000 */
[-C--:B------:R-:W-:Y:S01]  /*11480*/  FMUL.FTZ R94, R94, R196.reuse ;  /* 0x000000c45e5e7220 */ /* 0x080fe20000410000 */
[-C--:B------:R-:W-:Y:S01]  /*11490*/  FMUL.FTZ R95, R95, R196.reuse ;  /* 0x000000c45f5f7220 */ /* 0x080fe20000410000 */
[----:B------:R-:W-:Y:S01]  /*114a0*/  @!P1 PRMT R166, RZ, 0x654, R166 ;  /* 0x00000654ffa69816 */ /* 0x000fe200000000a6 */
[----:B------:R2:W-:Y:S06]  /*114b0*/  BAR.ARV R176, 0x100 ;  /* 0x000400b00000751d */ /* 0x0005ec0000002000 */
[----:B------:R-:W4:Y:S01]  /*114c0*/  MUFU.EX2 R161, R161 ;  /* 0x000000a100a17308 */ /* 0x000f220000000800 */
[----:B------:R5:W-:Y:S01]  /*114d0*/  @!P1 SYNCS.ARRIVE.TRANS64.RED.A1T0 RZ, [R166+URZ], RZ ;  /* 0x000000ffa6ff99a7 */ /* 0x000be2000810043f */
[-C--:B------:R-:W-:Y:S01]  /*114e0*/  FMUL.FTZ R98, R98, R196.reuse ;  /* 0x000000c462627220 */ /* 0x080fe20000410000 */
[-C--:B------:R-:W-:Y:S01]  /*114f0*/  FMUL.FTZ R99, R99, R196.reuse ;  /* 0x000000c463637220 */ /* 0x080fe20000410000 */
[-C--:B------:R-:W-:Y:S01]  /*11500*/  FMUL.FTZ R102, R102, R196.reuse ;  /* 0x000000c466667220 */ /* 0x080fe20000410000 */
[-C--:B------:R-:W-:Y:S01]  /*11510*/  FMUL.FTZ R103, R103, R196.reuse ;  /* 0x000000c467677220 */ /* 0x080fe20000410000 */
[-C--:B------:R-:W-:Y:S01]  /*11520*/  FMUL.FTZ R106, R106, R196.reuse ;  /* 0x000000c46a6a7220 */ /* 0x080fe20000410000 */
[----:B------:R-:W-:Y:S01]  /*11530*/  FMUL.FTZ R107, R107, R196 ;  /* 0x000000c46b6b7220 */ /* 0x000fe20000410000 */
[----:B------:R-:W2:Y:S01]  /*11540*/  MUFU.EX2 R223, R223 ;  /* 0x000000df00df7308 */ /* 0x000ea20000000800 */
[----:B-----5:R-:W-:Y:S01]  /*11550*/  F2FP.F16.F32.PACK_AB R166, R181, R180 ;  /* 0x000000b4b5a6723e */ /* 0x020fe200000000ff */
[----:B-1----:R-:W-:Y:S01]  /*11560*/  FADD.FTZ R180, R214, R3 ;  /* 0x00000003d6b47221 */ /* 0x002fe20000010000 */
[-C--:B------:R-:W-:Y:S01]  /*11570*/  FMUL.FTZ R110, R110, R196.reuse ;  /* 0x000000c46e6e7220 */ /* 0x080fe20000410000 */
[-C--:B------:R-:W-:Y:S01]  /*11580*/  FMUL.FTZ R111, R111, R196.reuse ;  /* 0x000000c46f6f7220 */ /* 0x080fe20000410000 */
[-C--:B------:R-:W-:Y:S01]  /*11590*/  FMUL.FTZ R114, R114, R196.reuse ;  /* 0x000000c472727220 */ /* 0x080fe20000410000 */
[----:B0-----:R-:W-:Y:S01]  /*115a0*/  FADD.FTZ R180, R157, R180 ;  /* 0x000000b49db47221 */ /* 0x001fe20000010000 */
[-C--:B------:R-:W-:Y:S01]  /*115b0*/  FMUL.FTZ R115, R115, R196.reuse ;  /* 0x000000c473737220 */ /* 0x080fe20000410000 */
[----:B------:R-:W0:Y:S01]  /*115c0*/  MUFU.EX2 R165, R165 ;  /* 0x000000a500a57308 */ /* 0x000e220000000800 */
[-C--:B------:R-:W-:Y:S01]  /*115d0*/  FMUL.FTZ R118, R118, R196.reuse ;  /* 0x000000c476767220 */ /* 0x080fe20000410000 */
[----:B---3--:R-:W-:Y:S01]  /*115e0*/  FADD.FTZ R180, R215, R180 ;  /* 0x000000b4d7b47221 */ /* 0x008fe20000010000 */
[-C--:B------:R-:W-:Y:S01]  /*115f0*/  FMUL.FTZ R119, R119, R196.reuse ;  /* 0x000000c477777220 */ /* 0x080fe20000410000 */
[-C--:B------:R-:W-:Y:S01]  /*11600*/  FMUL.FTZ R122, R122, R196.reuse ;  /* 0x000000c47a7a7220 */ /* 0x080fe20000410000 */
[-C--:B------:R-:W-:Y:S01]  /*11610*/  FMUL.FTZ R123, R123, R196.reuse ;  /* 0x000000c47b7b7220 */ /* 0x080fe20000410000 */
[----:B----4-:R-:W-:Y:S01]  /*11620*/  FADD.FTZ R180, R161, R180 ;  /* 0x000000b4a1b47221 */ /* 0x010fe20000010000 */
[-C--:B------:R-:W-:Y:S01]  /*11630*/  FMUL.FTZ R126, R126, R196.reuse ;  /* 0x000000c47e7e7220 */ /* 0x080fe20000410000 */
[----:B------:R-:W1:Y:S01]  /*11640*/  MUFU.EX2 R169, R224 ;  /* 0x000000e000a97308 */ /* 0x000e620000000800 */
[-C--:B------:R-:W-:Y:S01]  /*11650*/  FMUL.FTZ R127, R127, R196.reuse ;  /* 0x000000c47f7f7220 */ /* 0x080fe20000410000 */
[----:B--2---:R-:W-:Y:S01]  /*11660*/  FADD.FTZ R180, R223, R180 ;  /* 0x000000b4dfb47221 */ /* 0x004fe20000010000 */
        /* <DEDUP_REMOVED lines=18> */
[----:B------:R-:W-:-:S03]  /*11790*/  FADD.FTZ R3, R175, R180 ;  /* 0x000000b4af037221 */ /* 0x000fc60000010000 */
[----:B------:R1:W3:Y:S01]  /*117a0*/  MUFU.EX2 R179, R162 ;  /* 0x000000a200b37308 */ /* 0x0002e20000000800 */
[----:B--2---:R-:W-:-:S07]  /*117b0*/  FADD.FTZ R180, R178, R3 ;  /* 0x00000003b2b47221 */ /* 0x004fce0000010000 */
[----:B------:R2:W4:Y:S01]  /*117c0*/  MUFU.EX2 R211, R158 ;  /* 0x0000009e00d37308 */ /* 0x0005220000000800 */
[----:B0-----:R-:W-:Y:S01]  /*117d0*/  FADD.FTZ R180, R173, R180 ;  /* 0x000000b4adb47221 */ /* 0x001fe20000010000 */
[----:B-1----:R-:W-:-:S06]  /*117e0*/  F2FP.F16.F32.PACK_AB R162, R172, R171 ;  /* 0x000000abaca2723e */ /* 0x002fcc00000000ff */
[----:B------:R-:W0:Y:S01]  /*117f0*/  MUFU.EX2 R182, R182 ;  /* 0x000000b600b67308 */ /* 0x000e220000000800 */
[----:B---3--:R-:W-:Y:S01]  /*11800*/  FADD.FTZ R3, R179, R180 ;  /* 0x000000b4b3037221 */ /* 0x008fe20000010000 */
[----:B--2---:R-:W-:Y:S02]  /*11810*/  F2FP.F16.F32.PACK_AB R158, R164, R163 ;  /* 0x000000a3a49e723e */ /* 0x004fe400000000ff */
[----:B------:R-:W-:Y:S01]  /*11820*/  F2FP.F16.F32.PACK_AB R164, R213, R174 ;  /* 0x000000aed5a4723e */ /* 0x000fe200000000ff */
[----:B------:R-:W-:Y:S01]  /*11830*/  FADD.FTZ R180, R198, R3 ;  /* 0x00000003c6b47221 */ /* 0x000fe20000010000 */
[----:B------:R-:W-:Y:S02]  /*11840*/  F2FP.F16.F32.PACK_AB R163, R179, R173 ;  /* 0x000000adb3a3723e */ /* 0x000fe400000000ff */
[----:B------:R-:W1:Y:S01]  /*11850*/  MUFU.EX2 R184, R184 ;  /* 0x000000b800b87308 */ /* 0x000e620000000800 */
[C---:B----4-:R-:W-:Y:S01]  /*11860*/  FADD.FTZ R3, R211.reuse, R180 ;  /* 0x000000b4d3037221 */ /* 0x050fe20000010000 */
        /* <DEDUP_REMOVED lines=34> */
[----:B-1----:R-:W-:Y:S01]  /*11a90*/  FADD.FTZ R155, R193, R4 ;  /* 0x00000004c19b7221 */ /* 0x002fe20000010000 */
[----:B------:R-:W-:-:S03]  /*11aa0*/  F2FP.F16.F32.PACK_AB R174, R212, R193 ;  /* 0x000000c1d4ae723e */ /* 0x000fc600000000ff */
[----:B------:R-:W-:Y:S01]  /*11ab0*/  FADD.FTZ R4, R212, R155 ;  /* 0x0000009bd4047221 */ /* 0x000fe20000010000 */
[----:B------:R-:W-:Y:S02]  /*11ac0*/  F2FP.F16.F32.PACK_AB R155, R215, R157 ;  /* 0x0000009dd79b723e */ /* 0x000fe400000000ff */
[----:B------:R-:W1:Y:S01]  /*11ad0*/  MUFU.EX2 R180, R199 ;  /* 0x000000c700b47308 */ /* 0x000e620000000800 */
[----:B--2---:R-:W-:Y:S01]  /*11ae0*/  FADD.FTZ R184, R195, R184 ;  /* 0x000000b8c3b87221 */ /* 0x004fe20000010000 */
[----:B------:R-:W-:Y:S02]  /*11af0*/  F2FP.F16.F32.PACK_AB R157, R223, R161 ;  /* 0x000000a1df9d723e */ /* 0x000fe400000000ff */
[----:B------:R-:W-:Y:S02]  /*11b00*/  F2FP.F16.F32.PACK_AB R161, R178, R175 ;  /* 0x000000afb2a1723e */ /* 0x000fe400000000ff */
[----:B------:R-:W-:Y:S01]  /*11b10*/  F2FP.F16.F32.PACK_AB R173, R195, R194 ;  /* 0x000000c2c3ad723e */ /* 0x000fe200000000ff */
[----:B0-----:R-:W-:-:S04]  /*11b20*/  FADD.FTZ R3, R197, R184 ;  /* 0x000000b8c5037221 */ /* 0x001fc80000010000 */
[C---:B-1----:R-:W-:Y:S01]  /*11b30*/  FADD.FTZ R3, R180.reuse, R3 ;  /* 0x00000003b4037221 */ /* 0x042fe20000010000 */
[----:B------:R-:W-:Y:S01]  /*11b40*/  F2FP.F16.F32.PACK_AB R175, R180, R197 ;  /* 0x000000c5b4af723e */ /* 0x000fe200000000ff */
[----:B------:R-:W-:Y:S06]  /*11b50*/  @!P0 BRA `(.L_x_9377) ;  /* 0x0000000000048947 */ /* 0x000fec0003800000 */
[----:B------:R-:W-:Y:S01]  /*11b60*/  BPT.TRAP 0x1 ;  /* 0x000000040000795c */ /* 0x000fe20000300000 */
.L_x_9377:
[----:B------:R0:W1:Y:S01]  /*11b70*/  SYNCS.PHASECHK.TRANS64.TRYWAIT P3, [R5+URZ+0x22850], R208 ;  /* 0x022850d0050075a7 */ /* 0x000062000806017f */
[----:B------:R-:W-:Y:S05]  /*11b80*/  @!P0 BRA `(.L_x_9378) ;  /* 0x0000000000048947 */ /* 0x000fea0003800000 */
[----:B------:R-:W-:Y:S01]  /*11b90*/  BPT.TRAP 0x1 ;  /* 0x000000040000795c */ /* 0x000fe20000300000 */
.L_x_9378:
[----:B------:R-:W-:Y:S04]  /*11ba0*/  BSSY B0, `(.L_x_9379) ;  /* 0x0000004000007945 */ /* 0x000fe80003800000 */
[----:B-1----:R-:W-:Y:S05]  /*11bb0*/  @P3 BRA `(.L_x_9380) ;  /* 0x0000000000083947 */ /* 0x002fea0003800000 */
[----:B------:R-:W1:Y:S02]  /*11bc0*/  SYNCS.PHASECHK.TRANS64.TRYWAIT P3, [R5+URZ+0x22850], R208 ;  /* 0x022850d0050075a7 */ /* 0x000e64000806017f */
[----:B-1----:R-:W-:Y:S05]  /*11bd0*/  @!P3 BRA `(.L_x_9381) ;  /* 0x000000dc00a4b947 */ /* 0x002fea0003800000 */
.L_x_9380:
[----:B------:R-:W-:Y:S05]  /*11be0*/  BSYNC B0 ;  /* 0x0000000000007941 */ /* 0x000fea0003800000 */
.L_x_9379:
[----:B------:R-:W2:Y:S01]  /*11bf0*/  S2R R180, SR_TID.X ;  /* 0x0000000000b47919 */ /* 0x000ea20000002100 */
[----:B------:R-:W-:Y:S01]  /*11c00*/  IMAD.MOV.U32 R179, RZ, RZ, 0x40000040 ;  /* 0x40000040ffb37424 */ /* 0x000fe200078e00ff */
[----:B------:R-:W-:Y:S05]  /*11c10*/  WARPSYNC.ALL ;  /* 0x0000000000007948 */ /* 0x000fea0003800000 */
[----:B------:R-:W-:Y:S01]  /*11c20*/  R2UR UR7, R179 ;  /* 0x00000000b30772ca */ /* 0x000fe200000e0000 */
[----:B------:R-:W-:Y:S02]  /*11c30*/  IMAD R178, R16, 0xc00, R20 ;  /* 0x00000c0010b27824 */ /* 0x000fe400078e0214 */
[----:B01----:R-:W-:-:S02]  /*11c40*/  @!P1 VIADD R5, R5, 0x22860 ;  /* 0x0002286005059836 */ /* 0x003fc40000000000 */
[----:B------:R-:W-:Y:S01]  /*11c50*/  IMAD.MOV.U32 R212, RZ, RZ, R11 ;  /* 0x000000ffffd47224 */ /* 0x000fe200078e000b */
[----:B------:R-:W-:Y:S01]  /*11c60*/  R2UR UR6, R178 ;  /* 0x00000000b20672ca */ /* 0x000fe200000e0000 */
[----:B------:R-:W-:Y:S01]  /*11c70*/  IMAD.MOV.U32 R213, RZ, RZ, R10 ;  /* 0x000000ffffd57224 */ /* 0x000fe200078e000a */
        /* <DEDUP_REMOVED lines=48> */
[----:B-1----:R-:W-:-:S07]  /*11f80*/  IMAD.MOV.U32 R5, RZ, RZ, R209 ;  /* 0x000000ffff057224 */ /* 0x002fce00078e00d1 */
.L_x_9372:
[----:B------:R-:W-:-:S13]  /*11f90*/  ISETP.GE.AND P2, PT, R5, R219, PT ;  /* 0x000000db0500720c */ /* 0x000fda0003f46270 */
[----:B------:R-:W-:Y:S05]  /*11fa0*/  @!P2 BRA `(.L_x_9383) ;  /* 0x0000003400d0a947 */ /* 0x000fea0003800000 */
[----:B------:R-:W-:Y:S01]  /*11fb0*/  VIADD R207, R0, 0x8 ;  /* 0x0000000800cf7836 */ /* 0x000fe20000000000 */
[----:B------:R-:W-:Y:S01]  /*11fc0*/  MOV R212, R11 ;  /* 0x0000000b00d47202 */ /* 0x000fe20000000f00 */
[----:B------:R-:W-:-:S03]  /*11fd0*/  IMAD.MOV.U32 R213, RZ, RZ, R10 ;  /* 0x000000ffffd57224 */ /* 0x000fc600078e000a */
[----:B------:R-:W-:-:S07]  /*11fe0*/  IADD3 R207, R207, R204, -R205 ;  /* 0x000000cccfcf7210 */ /* 0x000fce0007ffe8cd */
.L_x_9401:
[----:B------:R-:W-:Y:S01]  /*11ff0*/  VIADD R16, R16, 0x1 ;  /* 0x0000000110107836 */ /* 0x000fe20000000000 */
[----:B------:R-:W-:Y:S05]  /*12000*/  YIELD ;  /* 0x0000000000007946 */ /* 0x000fea0003800000 */
[----:B------:R-:W-:-:S04]  /*12010*/  ISETP.NE.AND P2, PT, R16, 0x2, PT ;  /* 0x000000021000780c */ /* 0x000fc80003f45270 */
[----:B------:R-:W-:Y:S02]  /*12020*/  SEL R11, RZ, 0x1, P2 ;  /* 0x00000001ff0b7807 */ /* 0x000fe40001000000 */
[----:B------:R-:W-:Y:S02]  /*12030*/  SEL R16, R16, RZ, P2 ;  /* 0x000000ff10107207 */ /* 0x000fe40001000000 */
[----:B------:R-:W-:Y:S01]  /*12040*/  LOP3.LUT R200, R200, R11, RZ, 0x3c, !PT ;  /* 0x0000000bc8c87212 */ /* 0x000fe200078e3cff */
[----:B-1----:R-:W-:Y:S06]  /*12050*/  @!P0 BRA `(.L_x_9384) ;  /* 0x0000000000048947 */ /* 0x002fec0003800000 */
[----:B------:R-:W-:Y:S01]  /*12060*/  BPT.TRAP 0x1 ;  /* 0x000000040000795c */ /* 0x000fe20000300000 */
.L_x_9384:
[----:B------:R-:W-:Y:S01]  /*12070*/  IMAD R208, R16, 0x8, R17 ;  /* 0x0000000810d07824 */ /* 0x000fe200078e0211 */
[----:B------:R-:W-:-:S04]  /*12080*/  SHF.L.U32 R209, R200, 0x1f, RZ ;  /* 0x0000001fc8d17819 */ /* 0x000fc800000006ff */
[----:B------:R1:W2:Y:S01]  /*12090*/  SYNCS.PHASECHK.TRANS64.TRYWAIT P2, [R208+URZ+0x22830], R209 ;  /* 0x022830d1d00075a7 */ /* 0x0002a2000804017f */
[----:B------:R-:W-:Y:S05]  /*120a0*/  @!P0 BRA `(.L_x_9385) ;  /* 0x0000000000048947 */ /* 0x000fea0003800000 */
[----:B------:R-:W-:Y:S01]  /*120b0*/  BPT.TRAP 0x1 ;  /* 0x000000040000795c */ /* 0x000fe20000300000 */
.L_x_9385:
[----:B------:R-:W-:Y:S02]  /*120c0*/  IMAD R10, R16, 0x300, R21 ;  /* 0x00000300100a7824 */ /* 0x000fe400078e0215 */
[----:B------:R-:W-:Y:S01]  /*120d0*/  IMAD.MOV.U32 R11, RZ, RZ, 0x40000040 ;  /* 0x40000040ff0b7424 */ /* 0x000fe200078e00ff */
[----:B--2---:R-:W-:Y:S06]  /*120e0*/  @P2 BRA `(.L_x_9386) ;  /* 0x0000000000082947 */ /* 0x004fec0003800000 */
[----:B------:R-:W2:Y:S02]  /*120f0*/  SYNCS.PHASECHK.TRANS64.TRYWAIT P2, [R208+URZ+0x22830], R209 ;  /* 0x022830d1d00075a7 */ /* 0x000ea4000804017f */
[----:B--2---:R-:W-:Y:S05]  /*12100*/  @!P2 BRA `(.L_x_9387) ;  /* 0x000000d8006ca947 */ /* 0x004fea0003800000 */
.L_x_9386:
        /* <DEDUP_REMOVED lines=9> */
[----:B------:R-:W0:Y:S01]  /*121a0*/  S2R R224, SR_TID.X ;  /* 0x0000000000e07919 */ /* 0x000e220000002100 */
[----:B------:R-:W-:-:S10]  /*121b0*/  ISETP.GE.AND P2, PT, R226, 0x1, PT ;  /* 0x00000001e200780c */ /* 0x000fd40003f46270 */
[----:B------:R-:W-:Y:S01]  /*121c0*/  HGMMA.64x96x16.F32 R152, gdesc[UR4], RZ, !UPT, gsb0 ;  /* 0x01600000049879f0 */ /* 0x000fe2000c0008ff */
[----:B------:R-:W-:Y:S01]  /*121d0*/  R2UR UR6, R210 ;  /* 0x00000000d20672ca */ /* 0x000fe200000e0000 */
[----:B------:R-:W-:Y:S01]  /*121e0*/  VIADD R210, R10, 0x4 ;  /* 0x000000040ad27836 */ /* 0x000fe20000000000 */
[----:B------:R-:W-:Y:S01]  /*121f0*/  R2UR UR7, R211 ;  /* 0x00000000d30772ca */ /* 0x000fe200000e0000 */
[----:B------:R-:W-:Y:S01]  /*12200*/  IMAD.MOV.U32 R211, RZ, RZ, 0x40000040 ;  /* 0x40000040ffd37424 */ /* 0x000fe200078e00ff */
[----:B------:R-:W-:Y:S01]  /*12210*/  R2UR UR4, R14 ;  /* 0x000000000e0472ca */ /* 0x000fe200000e0000 */
[----:B------:R-:W-:Y:S01]  /*12220*/  VIADD R10, R10, 0x6 ;  /* 0x000000060a0a7836 */ /* 0x000fe20000000000 */
[----:B------:R-:W-:Y:S02]  /*12230*/  R2UR UR5, R15 ;  /* 0x000000000f0572ca */ /* 0x000fe400000e0000 */
[----:B0-----:R-:W-:Y:S01]  /*12240*/  SHF.R.U32.HI R224, RZ, 0x7, R224 ;  /* 0x00000007ffe07819 */ /* 0x001fe200000116e0 */
[----:B------:R-:W-:-:S02]  /*12250*/  WARPGROUP.DEPBAR.LE gsb0, 0x0 ;  /* 0x00008000000079c5 */ /* 0x000fc40000010000 */
        /* <DEDUP_REMOVED lines=75> */
[C---:B------:R-:W-:Y:S01]  /*12710*/  IADD3 R224, R166.reuse, UR40, RZ ;  /* 0x00000028a6e07c10 */ /* 0x040fe2000fffe0ff */
[----:B------:R-:W-:-:S04]  /*12720*/  VIADD R199, R166, UR51 ;  /* 0x00000033a6c77c36 */ /* 0x000fc80008000000 */
[C---:B------:R-:W-:Y:S02]  /*12730*/  IMAD.IADD R198, R0.reuse, 0x1, R224 ;  /* 0x0000000100c67824 */ /* 0x040fe400078e02e0 */
[----:B------:R-:W0:Y:S01]  /*12740*/  MUFU.TANH R152, R152 ;  /* 0x0000009800987308 */ /* 0x000e220000002400 */
[----:B------:R-:W-:-:S07]  /*12750*/  IMAD.IADD R197, R0, 0x1, R199 ;  /* 0x0000000100c57824 */ /* 0x000fce00078e02c7 */
        /* <DEDUP_REMOVED lines=50> */
[----:B------:R-:W-:Y:S01]  /*12a80*/  IMAD.U32 R225, RZ, RZ, UR44 ;  /* 0x0000002cffe17e24 */ /* 0x000fe2000f8e00ff */
[----:B------:R-:W-:-:S04]  /*12a90*/  LOP3.LUT R196, RZ, R196, RZ, 0x33, !PT ;  /* 0x000000c4ffc47212 */ /* 0x000fc800078e33ff */
[----:B------:R-:W-:-:S13]  /*12aa0*/  ISETP.NE.AND P2, PT, R225, 0x1, PT ;  /* 0x00000001e100780c */ /* 0x000fda0003f45270 */
[----:B------:R-:W3:Y:S02]  /*12ab0*/  @P2 LDC.64 R166, c[0x0][0x9e8] ;  /* 0x00027a00ffa62b82 */ /* 0x000ee40000000a00 */
[----:B---3--:R-:W-:-:S05]  /*12ac0*/  @P2 IMAD.HI.U32 R166, R196, R166, RZ ;  /* 0x000000a6c4a62227 */ /* 0x008fca00078e00ff */
[----:B------:R-:W-:-:S04]  /*12ad0*/  @P2 SHF.R.U32.HI R196, RZ, R167, R166 ;  /* 0x000000a7ffc42219 */ /* 0x000fc800000116a6 */
[----:B------:R-:W-:Y:S01]  /*12ae0*/  LOP3.LUT R196, RZ, R196, RZ, 0x33, !PT ;  /* 0x000000c4ffc47212 */ /* 0x000fe200078e33ff */
[----:B------:R-:W-:Y:S06]  /*12af0*/  BRA `(.L_x_9391) ;  /* 0x0000000000147947 */ /* 0x000fec0003800000 */
.L_x_9390:
[----:B------:R-:W-:-:S05]  /*12b00*/  IMAD.U32 R225, RZ, RZ, UR44 ;  /* 0x0000002cffe17e24 */ /* 0x000fca000f8e00ff */
[----:B------:R-:W-:-:S13]  /*12b10*/  ISETP.NE.AND P2, PT, R225, 0x1, PT ;  /* 0x00000001e100780c */ /* 0x000fda0003f45270 */
[----:B------:R-:W3:Y:S02]  /*12b20*/  @P2 LDC.64 R166, c[0x0][0x9e8] ;  /* 0x00027a00ffa62b82 */ /* 0x000ee40000000a00 */
[----:B---3--:R-:W-:-:S05]  /*12b30*/  @P2 IMAD.HI.U32 R166, R196, R166, RZ ;  /* 0x000000a6c4a62227 */ /* 0x008fca00078e00ff */
[----:B------:R-:W-:-:S07]  /*12b40*/  @P2 SHF.R.U32.HI R196, RZ, R167, R166 ;  /* 0x000000a7ffc42219 */ /* 0x000fce00000116a6 */
.L_x_9391:
[----:B------:R-:W-:Y:S05]  /*12b50*/  BSYNC B0 ;  /* 0x0000000000007941 */ /* 0x000fea0003800000 */
.L_x_9389:
[----:B------:R-:W-:-:S04]  /*12b60*/  IMAD R166, R5, -0x60, -R201 ;  /* 0xffffffa005a67824 */ /* 0x000fc800078e0ac9 */
[----:B------:R-:W-:-:S05]  /*12b70*/  IMAD R166, R196, R225, R166 ;  /* 0x000000e1c4a67224 */ /* 0x000fca00078e02a6 */
[----:B------:R-:W-:Y:S02]  /*12b80*/  VIMNMX R197, R197, R166, !PT ;  /* 0x000000a6c5c57248 */ /* 0x000fe40007fe0100 */
[----:B------:R-:W-:-:S07]  /*12b90*/  VIADDMNMX R198, R166, R225, R198, PT ;  /* 0x000000e1a6c67246 */ /* 0x000fce00038001c6 */
.L_x_9388:
        /* <DEDUP_REMOVED lines=12> */
[----:B------:R-:W-:Y:S02]  /*12c60*/  ISETP.GT.AND P3, PT, R197, 0x1, !P2 ;  /* 0x00000001c500780c */ /* 0x000fe40005764270 */
        /* <DEDUP_REMOVED lines=141> */
.L_x_9394:
[----:B------:R-:W-:Y:S02]  /*13540*/  IMAD.U32 R177, RZ, RZ, UR44 ;  /* 0x0000002cffb17e24 */ /* 0x000fe4000f8e00ff */
[----:B------:R-:W-:-:S03]  /*13550*/  IMAD.MOV.U32 R197, RZ, RZ, R207 ;  /* 0x000000ffffc57224 */ /* 0x000fc600078e00cf */
[----:B------:R-:W-:-:S13]  /*13560*/  ISETP.NE.AND P6, PT, R177, 0x1, PT ;  /* 0x00000001b100780c */ /* 0x000fda0003fc5270 */
[----:B------:R-:W0:Y:S02]  /*13570*/  @P6 LDC.64 R10, c[0x0][0x9e8] ;  /* 0x00027a00ff0a6b82 */ /* 0x000e240000000a00 */
[----:B0-----:R-:W-:-:S05]  /*13580*/  @P6 IMAD.HI.U32 R10, R207, R10, RZ ;  /* 0x0000000acf0a6227 */ /* 0x001fca00078e00ff */
[----:B------:R-:W-:-:S07]  /*13590*/  @P6 SHF.R.U32.HI R197, RZ, R11, R10 ;  /* 0x0000000bffc56219 */ /* 0x000fce000001160a */
.L_x_9395:
[----:B------:R-:W-:Y:S05]  /*135a0*/  BSYNC B0 ;  /* 0x0000000000007941 */ /* 0x000fea0003800000 */
.L_x_9393:
[----:B------:R-:W-:-:S04]  /*135b0*/  IMAD.IADD R196, R196, 0x1, -R201 ;  /* 0x00000001c4c47824 */ /* 0x000fc800078e0ac9 */
[----:B------:R-:W-:-:S05]  /*135c0*/  IMAD R196, R197, R177, R196 ;  /* 0x000000b1c5c47224 */ /* 0x000fca00078e02c4 */
[----:B------:R-:W-:Y:S02]  /*135d0*/  VIADDMNMX R224, R196, R177, R224, PT ;  /* 0x000000b1c4e07246 */ /* 0x000fe400038001e0 */
[----:B------:R-:W-:-:S07]  /*135e0*/  VIMNMX R199, R199, R196, !PT ;  /* 0x000000c4c7c77248 */ /* 0x000fce0007fe0100 */
.L_x_9392:
        /* <DEDUP_REMOVED lines=56> */
[C---:B------:R-:W-:Y:S02]  /*13970*/  ISETP.GT.AND P2, PT, R199.reuse, 0x21, !P2 ;  /* 0x00000021c700780c */ /* 0x040fe40005744270 */
[----:B------:R-:W-:Y:S02]  /*13980*/  FMNMX.FTZ R10, R194, R11, !PT ;  /* 0x0000000bc20a7209 */ /* 0x000fe40007810000 */
[----:B------:R-:W-:Y:S02]  /*13990*/  ISETP.LT.OR P2, PT, R224, 0x22, P2 ;  /* 0x00000022e000780c */ /* 0x000fe40001741670 */
[----:B------:R-:W-:Y:S01]  /*139a0*/  ISETP.GT.AND P3, PT, R199, 0x50, !P3 ;  /* 0x00000050c700780c */ /* 0x000fe20005f64270 */
[----:B------:R-:W0:Y:S01]  /*139b0*/  SHFL.BFLY PT, R11, R10, 0x2, 0x1f ;  /* 0x0c401f000a0b7f89 */ /* 0x000e2200000e0000 */
[----:B------:R-:W-:-:S02]  /*139c0*/  FSEL R171, R171, -INF , !P2 ;  /* 0xff800000abab7808 */ /* 0x000fc40005000000 */
[----:B------:R-:W-:Y:S02]  /*139d0*/  ISETP.GT.AND P2, PT, R199, 0x28, !P6 ;  /* 0x00000028c700780c */ /* 0x000fe40007744270 */
[----:B------:R-:W-:Y:S02]  /*139e0*/  LOP3.LUT P6, RZ, R2, 0x80000, RZ, 0xc0, !PT ;  /* 0x0008000002ff7812 */ /* 0x000fe400078cc0ff */
        /* <DEDUP_REMOVED lines=12> */
[----:B------:R-:W-:Y:S02]  /*13ab0*/  ISETP.GT.AND P2, PT, R199, 0x30, !P2 ;  /* 0x00000030c700780c */ /* 0x000fe40005744270 */
[C---:B------:R-:W-:Y:S01]  /*13ac0*/  ISETP.LT.OR P4, PT, R224.reuse, 0x52, P4 ;  /* 0x00000052e000780c */ /* 0x040fe20002781670 */
[----:B------:R-:W0:Y:S01]  /*13ad0*/  SHFL.BFLY PT, R177, R10, 0x1, 0x1f ;  /* 0x0c201f000ab17f89 */ /* 0x000e2200000e0000 */
[C---:B------:R-:W-:Y:S02]  /*13ae0*/  ISETP.LT.OR P2, PT, R224.reuse, 0x31, P2 ;  /* 0x00000031e000780c */ /* 0x040fe40001741670 */
[----:B------:R-:W-:-:S02]  /*13af0*/  ISETP.LT.OR P5, PT, R224, 0x59, P5 ;  /* 0x00000059e000780c */ /* 0x000fc40002fa1670 */
[----:B------:R-:W-:Y:S02]  /*13b00*/  FSEL R178, R178, -INF , !P2 ;  /* 0xff800000b2b27808 */ /* 0x000fe40005000000 */
[----:B------:R-:W-:Y:S02]  /*13b10*/  LOP3.LUT P2, RZ, R2, 0x400, RZ, 0xc0, !PT ;  /* 0x0000040002ff7812 */ /* 0x000fe4000784c0ff */
[----:B------:R-:W-:Y:S02]  /*13b20*/  FSEL R190, R190, -INF , !P4 ;  /* 0xff800000bebe7808 */ /* 0x000fe40006000000 */
[----:B------:R-:W-:Y:S02]  /*13b30*/  ISETP.GT.AND P2, PT, R199, 0x31, !P2 ;  /* 0x00000031c700780c */ /* 0x000fe40005744270 */
[----:B------:R-:W-:Y:S02]  /*13b40*/  FSEL R192, R192, -INF , !P5 ;  /* 0xff800000c0c07808 */ /* 0x000fe40006800000 */
[----:B------:R-:W-:-:S04]  /*13b50*/  ISETP.LT.OR P2, PT, R224, 0x32, P2 ;  /* 0x00000032e000780c */ /* 0x000fc80001741670 */
[----:B------:R-:W-:Y:S02]  /*13b60*/  FSEL R179, R179, -INF , !P2 ;  /* 0xff800000b3b37808 */ /* 0x000fe40005000000 */
[----:B------:R-:W-:Y:S02]  /*13b70*/  LOP3.LUT P2, RZ, R2, 0x200, RZ, 0xc0, !PT ;  /* 0x0000020002ff7812 */ /* 0x000fe4000784c0ff */
[----:B0-----:R-:W-:Y:S01]  /*13b80*/  FMNMX.FTZ R10, R10, R177, !PT ;  /* 0x000000b10a0a7209 */ /* 0x001fe20007810000 */
[----:B------:R-:W-:Y:S01]  /*13b90*/  IMAD.U32 R177, RZ, RZ, UR45 ;  /* 0x0000002dffb17e24 */ /* 0x000fe2000f8e00ff */
[----:B------:R-:W-:Y:S02]  /*13ba0*/  ISETP.GT.AND P2, PT, R199, 0x38, !P2 ;  /* 0x00000038c700780c */ /* 0x000fe40005744270 */
[----:B------:R-:W-:Y:S02]  /*13bb0*/  FSETP.NEU.FTZ.AND P3, PT, R10, -INF , PT ;  /* 0xff8000000a00780b */ /* 0x000fe40003f7d000 */
[----:B------:R-:W-:-:S02]  /*13bc0*/  ISETP.LT.OR P2, PT, R224, 0x39, P2 ;  /* 0x00000039e000780c */ /* 0x000fc40001741670 */
[----:B------:R-:W-:Y:S02]  /*13bd0*/  FSEL R198, R10, RZ, P3 ;  /* 0x000000ff0ac67208 */ /* 0x000fe40001800000 */
        /* <DEDUP_REMOVED lines=21> */
[----:B------:R-:W-:Y:S02]  /*13d30*/  ISETP.GT.AND P2, PT, R199, RZ, !P6 ;  /* 0x000000ffc700720c */ /* 0x000fe40007744270 */
[----:B------:R-:W-:Y:S02]  /*13d40*/  LOP3.LUT P6, RZ, R2, 0x1, RZ, 0xc0, !PT ;  /* 0x0000000102ff7812 */ /* 0x000fe400078cc0ff */
[----:B------:R-:W-:-:S04]  /*13d50*/  ISETP.LT.OR P2, PT, R224, 0x1, P2 ;  /* 0x00000001e000780c */ /* 0x000fc80001741670 */
[----:B------:R-:W-:Y:S02]  /*13d60*/  FSEL R152, R152, -INF , !P2 ;  /* 0xff80000098987808 */ /* 0x000fe40005000000 */
[----:B------:R-:W-:Y:S02]  /*13d70*/  ISETP.GT.AND P2, PT, R199, 0x59, !P6 ;  /* 0x00000059c700780c */ /* 0x000fe40007744270 */
[----:B------:R-:W-:Y:S02]  /*13d80*/  FMNMX.FTZ R11, R152, R212, !PT ;  /* 0x000000d4980b7209 */ /* 0x000fe40007810000 */
[----:B------:R-:W-:Y:S02]  /*13d90*/  ISETP.LT.OR P2, PT, R224, 0x5a, P2 ;  /* 0x0000005ae000780c */ /* 0x000fe40001741670 */
[----:B------:R-:W-:Y:S02]  /*13da0*/  FMNMX.FTZ R11, R153, R11, !PT ;  /* 0x0000000b990b7209 */ /* 0x000fe40007810000 */
[----:B------:R-:W-:-:S02]  /*13db0*/  FSEL R193, R193, -INF , !P2 ;  /* 0xff800000c1c17808 */ /* 0x000fc40005000000 */
        /* <DEDUP_REMOVED lines=16> */
[----:B------:R-:W-:Y:S01]  /*13ec0*/  FMNMX.FTZ R196, R186, R11, !PT ;  /* 0x0000000bbac47209 */ /* 0x000fe20007810000 */
[----:B------:R-:W-:-:S03]  /*13ed0*/  FADD.FTZ R11, -R198, R213 ;  /* 0x000000d5c60b7221 */ /* 0x000fc60000010100 */
[----:B------:R-:W-:Y:S01]  /*13ee0*/  FMNMX.FTZ R196, R187, R196, !PT ;  /* 0x000000c4bbc47209 */ /* 0x000fe20007810000 */
[----:B------:R-:W-:-:S03]  /*13ef0*/  FMUL.FTZ R11, R11, R177 ;  /* 0x000000b10b0b7220 */ /* 0x000fc60000410000 */
[----:B------:R-:W-:Y:S01]  /*13f00*/  FMNMX.FTZ R197, R191, R196, !PT ;  /* 0x000000c4bfc57209 */ /* 0x000fe20007810000 */
[----:B------:R-:W-:-:S03]  /*13f10*/  FMUL.FTZ R196, R10, R177 ;  /* 0x000000b10ac47220 */ /* 0x000fc60000410000 */
[----:B------:R-:W-:Y:S02]  /*13f20*/  FMNMX.FTZ R197, R190, R197, !PT ;  /* 0x000000c5bec57209 */ /* 0x000fe40007810000 */
[----:B------:R-:W-:Y:S02]  /*13f30*/  FSEL R196, R196, RZ, P3 ;  /* 0x000000ffc4c47208 */ /* 0x000fe40001800000 */
[----:B------:R-:W-:-:S03]  /*13f40*/  FMNMX.FTZ R197, R192, R197, !PT ;  /* 0x000000c5c0c57209 */ /* 0x000fc60007810000 */
[--C-:B------:R-:W-:Y:S01]  /*13f50*/  FFMA.FTZ R166, R166, R177, -R196.reuse ;  /* 0x000000b1a6a67223 */ /* 0x100fe200000108c4 */
[----:B------:R-:W-:Y:S01]  /*13f60*/  FMNMX.FTZ R197, R193, R197, !PT ;  /* 0x000000c5c1c57209 */ /* 0x000fe20007810000 */
        /* <DEDUP_REMOVED lines=24> */
[----:B------:R-:W0:Y:S07]  /*140f0*/  SHFL.BFLY PT, R196, R197, 0x2, 0x1f ;  /* 0x0c401f00c5c47f89 */ /* 0x000e2e00000e0000 */
[----:B------:R-:W-:Y:S08]  /*14100*/  MUFU.EX2 R167, R167 ;  /* 0x000000a700a77308 */ /* 0x000ff00000000800 */
[----:B------:R-:W-:Y:S08]  /*14110*/  MUFU.EX2 R154, R154 ;  /* 0x0000009a009a7308 */ /* 0x000ff00000000800 */
[----:B------:R-:W-:Y:S01]  /*14120*/  MUFU.EX2 R155, R155 ;  /* 0x0000009b009b7308 */ /* 0x000fe20000000800 */
[----:B0-----:R-:W-:-:S05]  /*14130*/  FMNMX.FTZ R197, R197, R196, !PT ;  /* 0x000000c4c5c57209 */ /* 0x001fca0007810000 */
[----:B------:R-:W0:Y:S02]  /*14140*/  SHFL.BFLY PT, R198, R197, 0x1, 0x1f ;  /* 0x0c201f00c5c67f89 */ /* 0x000e2400000e0000 */
[----:B------:R-:W3:Y:S08]  /*14150*/  MUFU.EX2 R196, R11 ;  /* 0x0000000b00c47308 */ /* 0x000ef00000000800 */
[----:B------:R-:W4:Y:S08]  /*14160*/  MUFU.EX2 R158, R158 ;  /* 0x0000009e009e7308 */ /* 0x000f300000000800 */
[----:B------:R-:W5:Y:S01]  /*14170*/  MUFU.EX2 R159, R159 ;  /* 0x0000009f009f7308 */ /* 0x000f620000000800 */
[----:B---3--:R-:W-:Y:S01]  /*14180*/  FFMA.FTZ R4, R196, R4, R166 ;  /* 0x00000004c4047223 */ /* 0x008fe200000100a6 */
[-C--:B------:R-:W-:Y:S01]  /*14190*/  FMUL.FTZ R24, R24, R196.reuse ;  /* 0x000000c418187220 */ /* 0x080fe20000410000 */
[-C--:B------:R-:W-:Y:S01]  /*141a0*/  FMUL.FTZ R25, R25, R196.reuse ;  /* 0x000000c419197220 */ /* 0x080fe20000410000 */
[----:B------:R-:W-:Y:S01]  /*141b0*/  FMUL.FTZ R28, R28, R196 ;  /* 0x000000c41c1c7220 */ /* 0x000fe20000410000 */
[----:B------:R-:W-:Y:S01]  /*141c0*/  FADD.FTZ R4, R167, R4 ;  /* 0x00000004a7047221 */ /* 0x000fe20000010000 */
[----:B0-----:R-:W-:Y:S01]  /*141d0*/  FMNMX.FTZ R11, R197, R198, !PT ;  /* 0x000000c6c50b7209 */ /* 0x001fe20007810000 */
[----:B------:R-:W-:Y:S01]  /*141e0*/  FMUL.FTZ R29, R29, R196 ;  /* 0x000000c41d1d7220 */ /* 0x000fe20000410000 */
[----:B------:R-:W0:Y:S01]  /*141f0*/  MUFU.EX2 R162, R162 ;  /* 0x000000a200a27308 */ /* 0x000e220000000800 */
[----:B------:R-:W-:Y:S01]  /*14200*/  FADD.FTZ R4, R154, R4 ;  /* 0x000000049a047221 */ /* 0x000fe20000010000 */
[C---:B------:R-:W-:Y:S01]  /*14210*/  FSETP.NEU.FTZ.AND P2, PT, R11.reuse, -INF , PT ;  /* 0xff8000000b00780b */ /* 0x040fe20003f5d000 */
[-C--:B------:R-:W-:Y:S01]  /*14220*/  FMUL.FTZ R198, R11, R177.reuse ;  /* 0x000000b10bc67220 */ /* 0x080fe20000410000 */
[----:B------:R-:W-:Y:S01]  /*14230*/  F2FP.F16.F32.PACK_AB R154, R155, R154 ;  /* 0x0000009a9b9a723e */ /* 0x000fe200000000ff */
[-C--:B------:R-:W-:Y:S01]  /*14240*/  FMUL.FTZ R32, R32, R196.reuse ;  /* 0x000000c420207220 */ /* 0x080fe20000410000 */
[-C--:B------:R-:W-:Y:S01]  /*14250*/  FMUL.FTZ R33, R33, R196.reuse ;  /* 0x000000c421217220 */ /* 0x080fe20000410000 */
[-C--:B------:R-:W-:Y:S01]  /*14260*/  FMUL.FTZ R36, R36, R196.reuse ;  /* 0x000000c424247220 */ /* 0x080fe20000410000 */
[----:B------:R-:W-:Y:S01]  /*14270*/  FSEL R198, R198, RZ, P2 ;  /* 0x000000ffc6c67208 */ /* 0x000fe20001000000 */
[----:B------:R-:W3:Y:S01]  /*14280*/  MUFU.EX2 R163, R163 ;  /* 0x000000a300a37308 */ /* 0x000ee20000000800 */
[-C--:B------:R-:W-:Y:S01]  /*14290*/  FMUL.FTZ R37, R37, R196.reuse ;  /* 0x000000c425257220 */ /* 0x080fe20000410000 */
[-C--:B------:R-:W-:Y:S01]  /*142a0*/  FMUL.FTZ R40, R40, R196.reuse ;  /* 0x000000c428287220 */ /* 0x080fe20000410000 */
[----:B------:R-:W-:Y:S01]  /*142b0*/  FMUL.FTZ R41, R41, R196 ;  /* 0x000000c429297220 */ /* 0x000fe20000410000 */
        /* <DEDUP_REMOVED lines=13> */
[----:B-1----:R-:W-:Y:S01]  /*14390*/  F2FP.F16.F32.PACK_AB R152, R167, R166 ;  /* 0x000000a6a798723e */ /* 0x002fe200000000ff */
[----:B------:R-:W-:Y:S01]  /*143a0*/  FADD.FTZ R167, R155, R4 ;  /* 0x000000049ba77221 */ /* 0x000fe20000010000 */
[-CC-:B------:R-:W-:Y:S01]  /*143b0*/  FFMA.FTZ R175, R175, R177.reuse, -R198.reuse ;  /* 0x000000b1afaf7223 */ /* 0x180fe200000108c6 */
[-CC-:B------:R-:W-:Y:S01]  /*143c0*/  FFMA.FTZ R178, R178, R177.reuse, -R198.reuse ;  /* 0x000000b1b2b27223 */ /* 0x180fe200000108c6 */
[-CC-:B------:R-:W-:Y:S01]  /*143d0*/  FFMA.FTZ R179, R179, R177.reuse, -R198.reuse ;  /* 0x000000b1b3b37223 */ /* 0x180fe200000108c6 */
[----:B----4-:R-:W-:Y:S01]  /*143e0*/  FADD.FTZ R4, R158, R167 ;  /* 0x000000a79e047221 */ /* 0x010fe20000010000 */
[-CC-:B------:R-:W-:Y:S01]  /*143f0*/  FFMA.FTZ R180, R180, R177.reuse, -R198.reuse ;  /* 0x000000b1b4b47223 */ /* 0x180fe200000108c6 */
[----:B------:R-:W1:Y:S01]  /*14400*/  MUFU.EX2 R169, R169 ;  /* 0x000000a900a97308 */ /* 0x000e620000000800 */
[-C--:B------:R-:W-:Y:S01]  /*14410*/  FFMA.FTZ R181, R181, R177.reuse, -R198 ;  /* 0x000000b1b5b57223 */ /* 0x080fe200000108c6 */
[----:B-----5:R-:W-:Y:S01]  /*14420*/  FADD.FTZ R167, R159, R4 ;  /* 0x000000049fa77221 */ /* 0x020fe20000010000 */
[-CC-:B------:R-:W-:Y:S01]  /*14430*/  FFMA.FTZ R182, R182, R177.reuse, -R198.reuse ;  /* 0x000000b1b6b67223 */ /* 0x180fe200000108c6 */
[-CC-:B------:R-:W-:Y:S01]  /*14440*/  FFMA.FTZ R183, R183, R177.reuse, -R198.reuse ;  /* 0x000000b1b7b77223 */ /* 0x180fe200000108c6 */
[-CC-:B------:R-:W-:Y:S01]  /*14450*/  FFMA.FTZ R186, R186, R177.reuse, -R198.reuse ;  /* 0x000000b1baba7223 */ /* 0x180fe200000108c6 */
[----:B0-----:R-:W-:Y:S01]  /*14460*/  FADD.FTZ R4, R162, R167 ;  /* 0x000000a7a2047221 */ /* 0x001fe20000010000 */
[-CC-:B------:R-:W-:Y:S01]  /*14470*/  FFMA.FTZ R187, R187, R177.reuse, -R198.reuse ;  /* 0x000000b1bbbb7223 */ /* 0x180fe200000108c6 */
[----:B------:R-:W0:Y:S01]  /*14480*/  MUFU.EX2 R172, R172 ;  /* 0x000000ac00ac7308 */ /* 0x000e220000000800 */
[-CC-:B------:R-:W-:Y:S01]  /*14490*/  FFMA.FTZ R191, R191, R177.reuse, -R198.reuse ;  /* 0x000000b1bfbf7223 */ /* 0x180fe200000108c6 */
[-CC-:B------:R-:W-:Y:S01]  /*144a0*/  FFMA.FTZ R190, R190, R177.reuse, -R198.reuse ;  /* 0x000000b1bebe7223 */ /* 0x180fe200000108c6 */
[-CC-:B------:R-:W-:Y:S01]  /*144b0*/  FFMA.FTZ R192, R192, R177.reuse, -R198.reuse ;  /* 0x000000b1c0c07223 */ /* 0x180fe200000108c6 */
[----:B------:R-:W-:Y:S01]  /*144c0*/  FFMA.FTZ R193, R193, R177, -R198 ;  /* 0x000000b1c1c17223 */ /* 0x000fe200000108c6 */
        /* <DEDUP_REMOVED lines=12> */
[----:B----4-:R-:W-:Y:S01]  /*14590*/  F2FP.F16.F32.PACK_AB R156, R159, R158 ;  /* 0x0000009e9f9c723e */ /* 0x010fe200000000ff */
[C---:B---3--:R-:W-:Y:S01]  /*145a0*/  FADD.FTZ R159, R163.reuse, R4 ;  /* 0x00000004a39f7221 */ /* 0x048fe20000010000 */
[----:B------:R-:W-:Y:S01]  /*145b0*/  F2FP.F16.F32.PACK_AB R158, R163, R162 ;  /* 0x000000a2a39e723e */ /* 0x000fe200000000ff */
[-C--:B------:R-:W-:Y:S01]  /*145c0*/  FMUL.FTZ R64, R64, R196.reuse ;  /* 0x000000c440407220 */ /* 0x080fe20000410000 */
[-C--:B------:R-:W-:Y:S01]  /*145d0*/  FMUL.FTZ R65, R65, R196.reuse ;  /* 0x000000c441417220 */ /* 0x080fe20000410000 */
[----:B--2---:R-:W-:Y:S01]  /*145e0*/  FADD.FTZ R4, R168, R159 ;  /* 0x0000009fa8047221 */ /* 0x004fe20000010000 */
[-C--:B------:R-:W-:Y:S01]  /*145f0*/  FMUL.FTZ R68, R68, R196.reuse ;  /* 0x000000c444447220 */ /* 0x080fe20000410000 */
[----:B------:R-:W2:Y:S01]  /*14600*/  MUFU.EX2 R210, R210 ;  /* 0x000000d200d27308 */ /* 0x000ea20000000800 */
[-C--:B------:R-:W-:Y:S01]  /*14610*/  FMUL.FTZ R69, R69, R196.reuse ;  /* 0x000000c445457220 */ /* 0x080fe20000410000 */
[----:B-1----:R-:W-:Y:S01]  /*14620*/  FADD.FTZ R163, R169, R4 ;  /* 0x00000004a9a37221 */ /* 0x002fe20000010000 */
[-C--:B------:R-:W-:Y:S01]  /*14630*/  FMUL.FTZ R72, R72, R196.reuse ;  /* 0x000000c448487220 */ /* 0x080fe20000410000 */
[-C--:B------:R-:W-:Y:S01]  /*14640*/  FMUL.FTZ R73, R73, R196.reuse ;  /* 0x000000c449497220 */ /* 0x080fe20000410000 */
[-C--:B------:R-:W-:Y:S01]  /*14650*/  FMUL.FTZ R76, R76, R196.reuse ;  /* 0x000000c44c4c7220 */ /* 0x080fe20000410000 */
[----:B0-----:R-:W-:Y:S01]  /*14660*/  FADD.FTZ R4, R172, R163 ;  /* 0x000000a3ac047221 */ /* 0x001fe20000010000 */
[----:B------:R-:W-:Y:S01]  /*14670*/  FMUL.FTZ R77, R77, R196 ;  /* 0x000000c44d4d7220 */ /* 0x000fe20000410000 */
[----:B------:R-:W0:Y:S01]  /*14680*/  MUFU.EX2 R225, R225 ;  /* 0x000000e100e17308 */ /* 0x000e220000000800 */
[C---:B-----5:R-:W-:Y:S01]  /*14690*/  F2FP.F16.F32.PACK_AB R162, R173.reuse, R172 ;  /* 0x000000acada2723e */ /* 0x060fe200000000ff */
[----:B------:R-:W-:Y:S01]  /*146a0*/  FADD.FTZ R163, R173, R4 ;  /* 0x00000004ada37221 */ /* 0x000fe20000010000 */
[----:B------:R-:W-:Y:S01]  /*146b0*/  FSEL R173, R11, RZ, P2 ;  /* 0x000000ff0bad7208 */ /* 0x000fe20001000000 */
        /* <DEDUP_REMOVED lines=46> */
[----:B------:R-:W-:Y:S01]  /*149a0*/  FMUL.FTZ R149, R149, R196 ;  /* 0x000000c495957220 */ /* 0x000fe20000410000 */
[----:B------:R-:W-:-:S05]  /*149b0*/  F2FP.F16.F32.PACK_AB R166, R214, R211 ;  /* 0x000000d3d6a6723e */ /* 0x000fca00000000ff */
[----:B------:R3:W-:Y:S08]  /*149c0*/  MUFU.EX2 R159, R160 ;  /* 0x000000a0009f7308 */ /* 0x0007f00000000800 */
[----:B------:R-:W4:Y:S01]  /*149d0*/  MUFU.EX2 R215, R215 ;  /* 0x000000d700d77308 */ /* 0x000f220000000800 */
[----:B---3--:R-:W-:Y:S01]  /*149e0*/  F2FP.F16.F32.PACK_AB R160, R169, R168 ;  /* 0x000000a8a9a0723e */ /* 0x008fe200000000ff */
[C---:B-1----:R-:W-:Y:S01]  /*149f0*/  FADD.FTZ R169, R185.reuse, R4 ;  /* 0x00000004b9a97221 */ /* 0x042fe20000010000 */
[----:B------:R-:W-:-:S03]  /*14a00*/  F2FP.F16.F32.PACK_AB R168, R185, R184 ;  /* 0x000000b8b9a8723e */ /* 0x000fc600000000ff */
[----:B--2---:R-:W-:Y:S02]  /*14a10*/  FADD.FTZ R4, R188, R169 ;  /* 0x000000a9bc047221 */ /* 0x004fe40000010000 */
[----:B------:R1:W-:Y:S02]  /*14a20*/  MUFU.EX2 R167, R170 ;  /* 0x000000aa00a77308 */ /* 0x0003e40000000800 */
[----:B0-----:R-:W-:-:S06]  /*14a30*/  FADD.FTZ R4, R189, R4 ;  /* 0x00000004bd047221 */ /* 0x001fcc0000010000 */
[----:B------:R-:W0:Y:S01]  /*14a40*/  MUFU.EX2 R223, R223 ;  /* 0x000000df00df7308 */ /* 0x000e220000000800 */
[----:B-1----:R-:W-:Y:S01]  /*14a50*/  F2FP.F16.F32.PACK_AB R170, R189, R188 ;  /* 0x000000bcbdaa723e */ /* 0x002fe200000000ff */
[----:B------:R-:W-:Y:S01]  /*14a60*/  FADD.FTZ R188, -R173, R212 ;  /* 0x000000d4adbc7221 */ /* 0x000fe20000010100 */
[----:B----4-:R-:W-:-:S03]  /*14a70*/  FADD.FTZ R4, R215, R4 ;  /* 0x00000004d7047221 */ /* 0x010fc60000010000 */
[----:B------:R-:W-:Y:S02]  /*14a80*/  FMUL.FTZ R188, R188, R177 ;  /* 0x000000b1bcbc7220 */ /* 0x000fe40000410000 */
[----:B------:R-:W1:Y:S08]  /*14a90*/  MUFU.EX2 R195, R195 ;  /* 0x000000c300c37308 */ /* 0x000e700000000800 */
        /* <DEDUP_REMOVED lines=24> */
[----:B0-----:R-:W-:Y:S01]  /*14c20*/  F2FP.F16.F32.PACK_AB R174, R194, R195 ;  /* 0x000000c3c2ae723e */ /* 0x001fe200000000ff */
[----:B------:R-:W-:Y:S01]  /*14c30*/  FFMA.FTZ R194, R188, R3, R197 ;  /* 0x00000003bcc27223 */ /* 0x000fe200000100c5 */
[-C--:B------:R-:W-:Y:S01]  /*14c40*/  FMUL.FTZ R54, R54, R188.reuse ;  /* 0x000000bc36367220 */ /* 0x080fe20000410000 */
[-C--:B------:R-:W-:Y:S01]  /*14c50*/  FMUL.FTZ R55, R55, R188.reuse ;  /* 0x000000bc37377220 */ /* 0x080fe20000410000 */
[-C--:B------:R-:W-:Y:S01]  /*14c60*/  FMUL.FTZ R58, R58, R188.reuse ;  /* 0x000000bc3a3a7220 */ /* 0x080fe20000410000 */
[C---:B-1----:R-:W-:Y:S01]  /*14c70*/  FADD.FTZ R194, R153.reuse, R194 ;  /* 0x000000c299c27221 */ /* 0x042fe20000010000 */
[----:B------:R-:W-:Y:S01]  /*14c80*/  F2FP.F16.F32.PACK_AB R153, R153, R197 ;  /* 0x000000c59999723e */ /* 0x000fe200000000ff */
[----:B------:R0:W1:Y:S01]  /*14c90*/  MUFU.EX2 R163, R164 ;  /* 0x000000a400a37308 */ /* 0x0000620000000800 */
[-C--:B------:R-:W-:Y:S01]  /*14ca0*/  FMUL.FTZ R59, R59, R188.reuse ;  /* 0x000000bc3b3b7220 */ /* 0x080fe20000410000 */
[----:B------:R-:W-:Y:S01]  /*14cb0*/  FADD.FTZ R194, R155, R194 ;  /* 0x000000c29bc27221 */ /* 0x000fe20000010000 */
[----:B--2---:R-:W-:Y:S01]  /*14cc0*/  F2FP.F16.F32.PACK_AB R155, R157, R155 ;  /* 0x0000009b9d9b723e */ /* 0x004fe200000000ff */
[-C--:B------:R-:W-:Y:S01]  /*14cd0*/  FMUL.FTZ R62, R62, R188.reuse ;  /* 0x000000bc3e3e7220 */ /* 0x080fe20000410000 */
[-C--:B------:R-:W-:Y:S01]  /*14ce0*/  FMUL.FTZ R63, R63, R188.reuse ;  /* 0x000000bc3f3f7220 */ /* 0x080fe20000410000 */
[----:B------:R-:W-:Y:S01]  /*14cf0*/  FADD.FTZ R194, R157, R194 ;  /* 0x000000c29dc27221 */ /* 0x000fe20000010000 */
[----:B------:R-:W-:Y:S01]  /*14d00*/  FMUL.FTZ R66, R66, R188 ;  /* 0x000000bc42427220 */ /* 0x000fe20000410000 */
[----:B------:R-:W2:Y:S01]  /*14d10*/  MUFU.EX2 R165, R165 ;  /* 0x000000a500a57308 */ /* 0x000ea20000000800 */
[----:B---3--:R-:W-:Y:S01]  /*14d20*/  F2FP.F16.F32.PACK_AB R157, R161, R159 ;  /* 0x0000009fa19d723e */ /* 0x008fe200000000ff */
[----:B------:R-:W-:Y:S01]  /*14d30*/  FADD.FTZ R194, R159, R194 ;  /* 0x000000c29fc27221 */ /* 0x000fe20000010000 */
[----:B0-----:R-:W-:Y:S01]  /*14d40*/  F2FP.F16.F32.PACK_AB R164, R225, R210 ;  /* 0x000000d2e1a4723e */ /* 0x001fe200000000ff */
        /* <DEDUP_REMOVED lines=17> */
[----:B------:R-:W-:Y:S01]  /*14e60*/  FADD.FTZ R3, R167, R194 ;  /* 0x000000c2a7037221 */ /* 0x000fe20000010000 */
[-C--:B------:R-:W-:Y:S01]  /*14e70*/  FMUL.FTZ R90, R90, R188.reuse ;  /* 0x000000bc5a5a7220 */ /* 0x080fe20000410000 */
[-C--:B------:R-:W-:Y:S01]  /*14e80*/  FMUL.FTZ R91, R91, R188.reuse ;  /* 0x000000bc5b5b7220 */ /* 0x080fe20000410000 */
[----:B------:R-:W-:Y:S01]  /*14e90*/  MUFU.EX2 R178, R178 ;  /* 0x000000b200b27308 */ /* 0x000fe20000000800 */
[C---:B0-----:R-:W-:Y:S01]  /*14ea0*/  FADD.FTZ R194, R184.reuse, R3 ;  /* 0x00000003b8c27221 */ /* 0x041fe20000010000 */
[----:B------:R-:W-:Y:S01]  /*14eb0*/  F2FP.F16.F32.PACK_AB R161, R184, R167 ;  /* 0x000000a7b8a1723e */ /* 0x000fe200000000ff */
[-C--:B------:R-:W-:Y:S01]  /*14ec0*/  FMUL.FTZ R94, R94, R188.reuse ;  /* 0x000000bc5e5e7220 */ /* 0x080fe20000410000 */
[-C--:B------:R-:W-:Y:S01]  /*14ed0*/  FMUL.FTZ R95, R95, R188.reuse ;  /* 0x000000bc5f5f7220 */ /* 0x080fe20000410000 */
[----:B------:R-:W-:Y:S01]  /*14ee0*/  FADD.FTZ R3, R169, R194 ;  /* 0x000000c2a9037221 */ /* 0x000fe20000010000 */
        /* <DEDUP_REMOVED lines=36> */
[----:B------:R-:W-:-:S06]  /*15130*/  FMUL.FTZ R151, R151, R188 ;  /* 0x000000bc97977220 */ /* 0x000fcc0000410000 */
[----:B------:R-:W1:Y:S01]  /*15140*/  MUFU.EX2 R183, R183 ;  /* 0x000000b700b77308 */ /* 0x000e620000000800 */
[----:B--2---:R-:W-:-:S04]  /*15150*/  FADD.FTZ R186, R178, R3 ;  /* 0x00000003b2ba7221 */ /* 0x004fc80000010000 */
[----:B------:R-:W-:-:S03]  /*15160*/  FADD.FTZ R3, R179, R186 ;  /* 0x000000bab3037221 */ /* 0x000fc60000010000 */
[----:B------:R-:W2:Y:S01]  /*15170*/  MUFU.EX2 R194, R187 ;  /* 0x000000bb00c27308 */ /* 0x000ea20000000800 */
[----:B------:R-:W-:-:S04]  /*15180*/  FADD.FTZ R186, R180, R3 ;  /* 0x00000003b4ba7221 */ /* 0x000fc80000010000 */
[----:B------:R-:W-:-:S03]  /*15190*/  FADD.FTZ R3, R181, R186 ;  /* 0x000000bab5037221 */ /* 0x000fc60000010000 */
[----:B------:R-:W3:Y:S01]  /*151a0*/  MUFU.EX2 R173, R191 ;  /* 0x000000bf00ad7308 */ /* 0x000ee20000000800 */
[----:B0-----:R-:W-:Y:S01]  /*151b0*/  FADD.FTZ R186, R182, R3 ;  /* 0x00000003b6ba7221 */ /* 0x001fe20000010000 */
[----:B-1----:R-:W-:-:S03]  /*151c0*/  F2FP.F16.F32.PACK_AB R169, R183, R182 ;  /* 0x000000b6b7a9723e */ /* 0x002fc600000000ff */
[----:B------:R-:W-:-:S03]  /*151d0*/  FADD.FTZ R186, R183, R186 ;  /* 0x000000bab7ba7221 */ /* 0x000fc60000010000 */
[----:B------:R-:W0:Y:S01]  /*151e0*/  MUFU.EX2 R190, R190 ;  /* 0x000000be00be7308 */ /* 0x000e220000000800 */
[----:B------:R-:W-:Y:S01]  /*151f0*/  FADD.FTZ R3, R171, R186 ;  /* 0x000000baab037221 */ /* 0x000fe20000010000 */
[----:B--2---:R-:W-:-:S03]  /*15200*/  F2FP.F16.F32.PACK_AB R171, R194, R171 ;  /* 0x000000abc2ab723e */ /* 0x004fc600000000ff */
[----:B------:R-:W-:-:S03]  /*15210*/  FADD.FTZ R196, R194, R3 ;  /* 0x00000003c2c47221 */ /* 0x000fc60000010000 */
        /* <DEDUP_REMOVED lines=10> */
.L_x_9396:
[----:B------:R0:W1:Y:S01]  /*152c0*/  SYNCS.PHASECHK.TRANS64.TRYWAIT P2, [R208+URZ+0x22850], R209 ;  /* 0x022850d1d00075a7 */ /* 0x000062000804017f */
[----:B------:R-:W-:Y:S05]  /*152d0*/  @!P0 BRA `(.L_x_9397) ;  /* 0x0000000000048947 */ /* 0x000fea0003800000 */
[----:B------:R-:W-:Y:S01]  /*152e0*/  BPT.TRAP 0x1 ;  /* 0x000000040000795c */ /* 0x000fe20000300000 */
.L_x_9397:
[----:B------:R-:W-:Y:S04]  /*152f0*/  BSSY B0, `(.L_x_9398) ;  /* 0x0000004000007945 */ /* 0x000fe80003800000 */
[----:B-1----:R-:W-:Y:S05]  /*15300*/  @P2 BRA `(.L_x_9399) ;  /* 0x0000000000082947 */ /* 0x002fea0003800000 */
[----:B------:R-:W1:Y:S02]  /*15310*/  SYNCS.PHASECHK.TRANS64.TRYWAIT P2, [R208+URZ+0x22850], R209 ;  /* 0x022850d1d00075a7 */ /* 0x000e64000804017f */
[----:B-1----:R-:W-:Y:S05]  /*15320*/  @!P2 BRA `(.L_x_9400) ;  /* 0x000000a400f8a947 */ /* 0x002fea0003800000 */
.L_x_9399:
[----:B------:R-:W-:Y:S05]  /*15330*/  BSYNC B0 ;  /* 0x0000000000007941 */ /* 0x000fea0003800000 */
.L_x_9398:
[----:B------:R-:W2:Y:S01]  /*15340*/  S2R R180, SR_TID.X ;  /* 0x0000000000b47919 */ /* 0x000ea20000002100 */
[----:B------:R-:W-:Y:S01]  /*15350*/  IMAD.MOV.U32 R179, RZ, RZ, 0x40000040 ;  /* 0x40000040ffb37424 */ /* 0x000fe200078e00ff */
[----:B------:R-:W-:Y:S05]  /*15360*/  WARPSYNC.ALL ;  /* 0x0000000000007948 */ /* 0x000fea0003800000 */
[----:B------:R-:W-:Y:S01]  /*15370*/  R2UR UR7, R179 ;  /* 0x00000000b30772ca */ /* 0x000fe200000e0000 */
[----:B------:R-:W-:Y:S01]  /*15380*/  IMAD R178, R16, 0xc00, R20 ;  /* 0x00000c0010b27824 */ /* 0x000fe200078e0214 */
[C---:B------:R-:W-:Y:S01]  /*15390*/  ISETP.GT.AND P2, PT, R5.reuse, R219, PT ;  /* 0x000000db0500720c */ /* 0x040fe20003f44270 */
[----:B01----:R-:W-:Y:S01]  /*153a0*/  @!P1 VIADD R208, R208, 0x22860 ;  /* 0x00022860d0d09836 */ /* 0x003fe20000000000 */
[----:B------:R-:W-:Y:S01]  /*153b0*/  MOV R212, R11 ;  /* 0x0000000b00d47202 */ /* 0x000fe20000000f00 */
[----:B------:R-:W-:Y:S01]  /*153c0*/  VIADD R5, R5, 0xffffffff ;  /* 0xffffffff05057836 */ /* 0x000fe20000000000 */
[----:B------:R-:W-:Y:S01]  /*153d0*/  R2UR UR6, R178 ;  /* 0x00000000b20672ca */ /* 0x000fe200000e0000 */
[----:B------:R-:W-:Y:S01]  /*153e0*/  IMAD.MOV.U32 R213, RZ, RZ, R10 ;  /* 0x000000ffffd57224 */ /* 0x000fe200078e000a */
[----:B------:R-:W-:-:S02]  /*153f0*/  @!P1 PRMT R208, RZ, 0x654, R208 ;  /* 0x00000654ffd09816 */ /* 0x000fc400000000d0 */
[----:B--2---:R-:W-:-:S04]  /*15400*/  SHF.R.U32.HI R180, RZ, 0x7, R180 ;  /* 0x00000007ffb47819 */ /* 0x004fc800000116b4 */
[----:B------:R-:W-:-:S05]  /*15410*/  IADD3 R179, R180, 0x8, RZ ;  /* 0x00000008b4b37810 */ /* 0x000fca0007ffe0ff */
        /* <DEDUP_REMOVED lines=45> */
.L_x_9383:
[----:B------:R-:W-:Y:S05]  /*156f0*/  WARPSYNC.ALL ;  /* 0x0000000000007948 */ /* 0x000fea0003800000 */
[----:B------:R-:W2:Y:S01]  /*15700*/  SHFL.BFLY PT, R5, R4, 0x2, 0x1f ;  /* 0x0c401f0004057f89 */ /* 0x000ea200000e0000 */
[----:B------:R-:W-:Y:S01]  /*15710*/  IMAD.MOV.U32 R8, RZ, RZ, RZ ;  /* 0x000000ffff087224 */ /* 0x000fe200078e00ff */
[----:B------:R3:W-:Y:S06]  /*15720*/  BAR.ARV R176, 0x100 ;  /* 0x000400b00000751d */ /* 0x0007ec0000002000 */
[----:B------:R-:W-:-:S02]  /*15730*/  VIADD R16, R16, 0x1 ;  /* 0x0000000110107836 */ /* 0x000fc40000000000 */
[----:B------:R-:W-:Y:S06]  /*15740*/  BAR.ARV 0x8, 0x120 ;  /* 0x0204800000007b1d */ /* 0x000fec0000002000 */
[C---:B------:R-:W-:Y:S01]  /*15750*/  ISETP.NE.AND P1, PT, R16.reuse, 0x2, PT ;  /* 0x000000021000780c */ /* 0x040fe20003f25270 */
[----:B------:R-:W-:Y:S01]  /*15760*/  VIADD R233, R233, 0x1 ;  /* 0x00000001e9e97836 */ /* 0x000fe20000000000 */
[----:B------:R-:W4:Y:S01]  /*15770*/  SHFL.BFLY PT, R6, R3, 0x2, 0x1f ;  /* 0x0c401f0003067f89 */ /* 0x000f2200000e0000 */
[----:B------:R-:W-:Y:S02]  /*15780*/  PLOP3.LUT P0, PT, PT, PT, PT, 0x8, 0x0 ;  /* 0x000000000000781c */ /* 0x000fe40003f0e170 */
[----:B------:R-:W-:Y:S01]  /*15790*/  SEL R16, R16, RZ, P1 ;  /* 0x000000ff10107207 */ /* 0x000fe20000800000 */
[----:B--2---:R-:W-:Y:S01]  /*157a0*/  FADD.FTZ R0, R5, R4 ;  /* 0x0000000405007221 */ /* 0x004fe20000010000 */
[----:B------:R-:W-:-:S04]  /*157b0*/  IMAD.MOV.U32 R4, RZ, RZ, -0x800000 ;  /* 0xff800000ff047424 */ /* 0x000fc800078e00ff */
[----:B------:R-:W2:Y:S01]  /*157c0*/  SHFL.BFLY PT, R5, R0, 0x1, 0x1f ;  /* 0x0c201f0000057f89 */ /* 0x000ea200000e0000 */
[----:B----4-:R-:W-:Y:S01]  /*157d0*/  FADD.FTZ R7, R6, R3 ;  /* 0x0000000306077221 */ /* 0x010fe20000010000 */
[----:B------:R-:W-:-:S04]  /*157e0*/  SEL R3, RZ, 0x1, P1 ;  /* 0x00000001ff037807 */ /* 0x000fc80000800000 */
[----:B------:R-:W4:Y:S01]  /*157f0*/  SHFL.BFLY PT, R6, R7, 0x1, 0x1f ;  /* 0x0c201f0007067f89 */ /* 0x000f2200000e0000 */
[----:B------:R-:W-:Y:S01]  /*15800*/  LOP3.LUT R200, R200, R3, RZ, 0x3c, !PT ;  /* 0x00000003c8c87212 */ /* 0x000fe200078e3cff */
[----:B------:R-:W-:Y:S02]  /*15810*/  IMAD.MOV.U32 R3, RZ, RZ, -0x800000 ;  /* 0xff800000ff037424 */ /* 0x000fe400078e00ff */
[----:B--2---:R-:W-:Y:S01]  /*15820*/  FADD.FTZ R5, R0, R5 ;  /* 0x0000000500057221 */ /* 0x004fe20000010000 */
[----:B------:R-:W-:-:S04]  /*15830*/  IMAD.MOV.U32 R0, RZ, RZ, RZ ;  /* 0x000000ffff007224 */ /* 0x000fc800078e00ff */
[----:B------:R-:W-:-:S13]  /*15840*/  FSETP.NE.FTZ.AND P2, PT, R5, RZ, PT ;  /* 0x000000ff0500720b */ /* 0x000fda0003f55000 */
[----:B------:R-:W2:Y:S01]  /*15850*/  @P2 MUFU.RCP R8, R5 ;  /* 0x0000000500082308 */ /* 0x000ea20000001000 */
[----:B------:R-:W-:Y:S01]  /*15860*/  @P2 FMUL.FTZ R9, R177, 0.69314718246459960938 ;  /* 0x3f317218b1092820 */ /* 0x000fe20000410000 */
[----:B----4-:R-:W-:-:S05]  /*15870*/  FADD.FTZ R6, R7, R6 ;  /* 0x0000000607067221 */ /* 0x010fca0000010000 */
[----:B------:R-:W-:Y:S01]  /*15880*/  FSETP.NE.FTZ.AND P3, PT, R6, RZ, PT ;  /* 0x000000ff0600720b */ /* 0x000fe20003f75000 */
        /* <DEDUP_REMOVED lines=64> */
[----:B------:R-:W2:Y:S01]  /*15c90*/  @P3 MUFU.LG2 R12, R6 ;  /* 0x00000006000c3308 */ /* 0x000ea20000000c00 */
[----:B------:R-:W-:-:S07]  /*15ca0*/  @P3 FMUL.FTZ R177, R177, 0.69314718246459960938 ;  /* 0x3f317218b1b13820 */ /* 0x000fce0000410000 */
[----:B------:R-:W4:Y:S08]  /*15cb0*/  @P2 MUFU.LG2 R8, R5 ;  /* 0x0000000500082308 */ /* 0x000f300000000c00 */
[----:B------:R-:W5:Y:S01]  /*15cc0*/  @P3 MUFU.RCP R0, R6 ;  /* 0x0000000600003308 */ /* 0x000f620000001000 */
[----:B--2---:R-:W-:-:S04]  /*15cd0*/  @P3 FMUL.FTZ R12, R12, 0.69314718246459960938 ;  /* 0x3f3172180c0c3820 */ /* 0x004fc80000410000 */
[----:B------:R-:W-:Y:S01]  /*15ce0*/  @P3 FFMA.FTZ R4, R177, R11, R12 ;  /* 0x0000000bb1043223 */ /* 0x000fe2000001000c */
[----:B----4-:R-:W-:-:S04]  /*15cf0*/  @P2 FMUL.FTZ R8, R8, 0.69314718246459960938 ;  /* 0x3f31721808082820 */ /* 0x010fc80000410000 */
[----:B------:R-:W-:Y:S01]  /*15d00*/  @P2 FFMA.FTZ R3, R9, R10, R8 ;  /* 0x0000000a09032223 */ /* 0x000fe20000010008 */
        /* <DEDUP_REMOVED lines=63> */
[----:B---3--:R-:W-:-:S07]  /*16100*/  FMUL.FTZ R0, R151, R0 ;  /* 0x0000000097007220 */ /* 0x008fce0000410000 */
.L_x_9282:
[----:B------:R-:W-:Y:S05]  /*16110*/  WARPSYNC.ALL ;  /* 0x0000000000007948 */ /* 0x000fea0003800000 */
[----:B------:R-:W2:Y:S08]  /*16120*/  S2UR UR5, SR_CgaCtaId ;  /* 0x00000000000579c3 */ /* 0x000eb00000008800 */
[----:B------:R-:W-:Y:S06]  /*16130*/  BAR.SYNC.DEFER_BLOCKING 0x5, 0x120 ;  /* 0x0144800000007b1d */ /* 0x000fec0000010000 */
[----:B------:R-:W-:Y:S01]  /*16140*/  UMOV UR4, 0x400 ;  /* 0x0000040000047882 */ /* 0x000fe20000000000 */
[----:B------:R-:W-:Y:S01]  /*16150*/  BSSY B0, `(.L_x_9402) ;  /* 0x0000297000007945 */ /* 0x000fe20003800000 */
[----:B--2---:R-:W-:-:S06]  /*16160*/  ULEA UR4, UR5, UR4, 0x18 ;  /* 0x0000000405047291 */ /* 0x004fcc000f8ec03f */
[----:B------:R-:W-:-:S05]  /*16170*/  IMAD.U32 R17, RZ, RZ, UR4 ;  /* 0x00000004ff117e24 */ /* 0x000fca000f8e00ff */
[----:B01----:R0:W1:Y:S01]  /*16180*/  LDS.128 R208, [R17+0x228d0] ;  /* 0x0228d00011d07984 */ /* 0x0030620000000c00 */
        /* <DEDUP_REMOVED lines=10> */
[----:B------:R-:W4:Y:S01]  /*16230*/  LDC.64 R6, c[0x0][0xbd8] ;  /* 0x0002f600ff067b82 */ /* 0x000f220000000a00 */
        /* <DEDUP_REMOVED lines=12> */
[----:B---3--:R-:W-:Y:S02]  /*16300*/  MOV R9, R10 ;  /* 0x0000000a00097202 */ /* 0x008fe40000000f00 */
        /* <DEDUP_REMOVED lines=43> */
[----:B--2---:R-:W-:-:S03]  /*165c0*/  IMAD.WIDE R118, R11, 0x2, R8 ;  /* 0x000000020b767825 */ /* 0x004fc600078e0208 */
[C---:B------:R-:W-:Y:S02]  /*165d0*/  IADD3 R173, P1, R118.reuse, 0x20, RZ ;  /* 0x0000002076ad7810 */ /* 0x040fe40007f3e0ff */
[C---:B------:R-:W-:Y:S02]  /*165e0*/  IADD3 R175, P2, R118.reuse, 0x40, RZ ;  /* 0x0000004076af7810 */ /* 0x040fe40007f5e0ff */
[C---:B------:R-:W-:Y:S01]  /*165f0*/  IADD3 R177, P3, R118.reuse, 0x60, RZ ;  /* 0x0000006076b17810 */ /* 0x040fe20007f7e0ff */
[--C-:B------:R-:W-:Y:S01]  /*16600*/  IMAD.X R13, RZ, RZ, R119.reuse, P1 ;  /* 0x000000ffff0d7224 */ /* 0x100fe200008e0677 */
[C---:B------:R-:W-:Y:S01]  /*16610*/  IADD3 R183, P0, R118.reuse, 0x4040, RZ ;  /* 0x0000404076b77810 */ /* 0x040fe20007f1e0ff */
[--C-:B------:R-:W-:Y:S01]  /*16620*/  IMAD.X R15, RZ, RZ, R119.reuse, P2 ;  /* 0x000000ffff0f7224 */ /* 0x100fe200010e0677 */
[----:B------:R-:W-:Y:S01]  /*16630*/  LOP3.LUT R12, R173, 0x380, RZ, 0xc0, !PT ;  /* 0x00000380ad0c7812 */ /* 0x000fe200078ec0ff */
[--C-:B------:R-:W-:Y:S01]  /*16640*/  IMAD.X R21, RZ, RZ, R119.reuse, P3 ;  /* 0x000000ffff157224 */ /* 0x100fe200018e0677 */
[----:B------:R-:W-:Y:S01]  /*16650*/  IADD3 R179, P4, R118, 0x4000, RZ ;  /* 0x0000400076b37810 */ /* 0x000fe20007f9e0ff */
[----:B------:R-:W-:Y:S01]  /*16660*/  IMAD.X R47, RZ, RZ, R119, P0 ;  /* 0x000000ffff2f7224 */ /* 0x000fe200000e0677 */
[----:B------:R-:W-:-:S02]  /*16670*/  LOP3.LUT R14, R175, 0x380, RZ, 0xc0, !PT ;  /* 0x00000380af0e7812 */ /* 0x000fc400078ec0ff */
[----:B------:R-:W-:Y:S01]  /*16680*/  LOP3.LUT R20, R177, 0x380, RZ, 0xc0, !PT ;  /* 0x00000380b1147812 */ /* 0x000fe200078ec0ff */
[--C-:B-----5:R-:W-:Y:S01]  /*16690*/  IMAD.X R31, RZ, RZ, R119.reuse, P4 ;  /* 0x000000ffff1f7224 */ /* 0x120fe200020e0677 */
[----:B------:R-:W-:Y:S02]  /*166a0*/  IADD3 R10, P0, R118, 0xc000, RZ ;  /* 0x0000c000760a7810 */ /* 0x000fe40007f1e0ff */
[----:B------:R-:W-:Y:S02]  /*166b0*/  SHF.R.U64 R12, R12, 0x3, RZ ;  /* 0x000000030c0c7819 */ /* 0x000fe400000012ff */
[C---:B------:R-:W-:Y:S01]  /*166c0*/  IADD3 R185, P1, R118.reuse, 0x4060, RZ ;  /* 0x0000406076b97810 */ /* 0x040fe20007f3e0ff */
[--C-:B------:R-:W-:Y:S01]  /*166d0*/  IMAD.X R107, RZ, RZ, R119.reuse, P0 ;  /* 0x000000ffff6b7224 */ /* 0x100fe200000e0677 */
[----:B------:R-:W-:Y:S02]  /*166e0*/  IADD3 R90, P2, R118, 0x8000, RZ ;  /* 0x00008000765a7810 */ /* 0x000fe40007f5e0ff */
[----:B------:R-:W-:Y:S01]  /*166f0*/  SHF.R.U64 R14, R14, 0x3, RZ ;  /* 0x000000030e0e7819 */ /* 0x000fe200000012ff */
[--C-:B------:R-:W-:Y:S01]  /*16700*/  IMAD.X R87, RZ, RZ, R119.reuse, P1 ;  /* 0x000000ffff577224 */ /* 0x100fe200008e0677 */
[C---:B------:R-:W-:Y:S01]  /*16710*/  LOP3.LUT R11, R118.reuse, 0x380, RZ, 0xc0, !PT ;  /* 0x00000380760b7812 */ /* 0x040fe200078ec0ff */
[----:B------:R-:W-:Y:S01]  /*16720*/  IMAD.X R91, RZ, RZ, R119, P2 ;  /* 0x000000ffff5b7224 */ /* 0x000fe200010e0677 */
[----:B------:R-:W-:-:S02]  /*16730*/  IADD3 R94, P3, R118, 0x8020, RZ ;  /* 0x00008020765e7810 */ /* 0x000fc40007f7e0ff */
[----:B------:R-:W-:Y:S02]  /*16740*/  SHF.R.U64 R20, R20, 0x3, RZ ;  /* 0x0000000314147819 */ /* 0x000fe400000012ff */
[C---:B------:R-:W-:Y:S01]  /*16750*/  IADD3 R181, P5, R118.reuse, 0x4020, RZ ;  /* 0x0000402076b57810 */ /* 0x040fe20007fbe0ff */
[--C-:B------:R-:W-:Y:S01]  /*16760*/  IMAD.X R95, RZ, RZ, R119.reuse, P3 ;  /* 0x000000ffff5f7224 */ /* 0x100fe200018e0677 */
[----:B------:R-:W-:Y:S02]  /*16770*/  IADD3 R98, P4, R118, 0x8040, RZ ;  /* 0x0000804076627810 */ /* 0x000fe40007f9e0ff */
[----:B------:R-:W-:Y:S02]  /*16780*/  LOP3.LUT R12, R12, R173, RZ, 0x3c, !PT ;  /* 0x000000ad0c0c7212 */ /* 0x000fe400078e3cff */
[----:B------:R-:W-:Y:S01]  /*16790*/  LOP3.LUT R30, R179, 0x380, RZ, 0xc0, !PT ;  /* 0x00000380b31e7812 */ /* 0x000fe200078ec0ff */
[----:B------:R-:W-:Y:S01]  /*167a0*/  IMAD.X R99, RZ, RZ, R119, P4 ;  /* 0x000000ffff637224 */ /* 0x000fe200020e0677 */
[----:B------:R-:W-:-:S02]  /*167b0*/  LOP3.LUT R14, R14, R175, RZ, 0x3c, !PT ;  /* 0x000000af0e0e7212 */ /* 0x000fc400078e3cff */
[----:B------:R-:W-:Y:S02]  /*167c0*/  LOP3.LUT R173, R90, 0x380, RZ, 0xc0, !PT ;  /* 0x000003805aad7812 */ /* 0x000fe400078ec0ff */
[----:B------:R-:W-:Y:S02]  /*167d0*/  SHF.R.U64 R11, R11, 0x3, RZ ;  /* 0x000000030b0b7819 */ /* 0x000fe400000012ff */
[----:B------:R-:W-:Y:S02]  /*167e0*/  LOP3.LUT R20, R20, R177, RZ, 0x3c, !PT ;  /* 0x000000b114147212 */ /* 0x000fe400078e3cff */
[----:B------:R-:W-:Y:S02]  /*167f0*/  LOP3.LUT R175, R94, 0x380, RZ, 0xc0, !PT ;  /* 0x000003805eaf7812 */ /* 0x000fe400078ec0ff */
[----:B------:R-:W-:Y:S02]  /*16800*/  ISETP.NE.U32.AND P0, PT, RZ, UR4, PT ;  /* 0x00000004ff007c0c */ /* 0x000fe4000bf05070 */
[----:B------:R-:W-:-:S02]  /*16810*/  IADD3 R110, P1, R118, 0xc020, RZ ;  /* 0x0000c020766e7810 */ /* 0x000fc40007f3e0ff */
[----:B------:R-:W-:Y:S02]  /*16820*/  LOP3.LUT R38, R181, 0x380, RZ, 0xc0, !PT ;  /* 0x00000380b5267812 */ /* 0x000fe400078ec0ff */
[----:B------:R-:W-:Y:S01]  /*16830*/  LOP3.LUT R177, R98, 0x380, RZ, 0xc0, !PT ;  /* 0x0000038062b17812 */ /* 0x000fe200078ec0ff */
[----:B------:R-:W-:Y:S01]  /*16840*/  IMAD.X R111, RZ, RZ, R119, P1 ;  /* 0x000000ffff6f7224 */ /* 0x000fe200008e0677 */
[----:B------:R-:W-:Y:S02]  /*16850*/  IADD3.X R39, RZ, R119, RZ, P5, !PT ;  /* 0x00000077ff277210 */ /* 0x000fe40002ffe4ff */
[----:B------:R-:W-:Y:S02]  /*16860*/  LOP3.LUT R46, R183, 0x380, RZ, 0xc0, !PT ;  /* 0x00000380b72e7812 */ /* 0x000fe400078ec0ff */
[----:B------:R-:W-:Y:S02]  /*16870*/  SHF.R.U64 R30, R30, 0x3, RZ ;  /* 0x000000031e1e7819 */ /* 0x000fe400000012ff */
[----:B------:R-:W-:-:S02]  /*16880*/  IADD3 R102, P5, R118, 0x8060, RZ ;  /* 0x0000806076667810 */ /* 0x000fc40007fbe0ff */
[C---:B------:R-:W-:Y:S02]  /*16890*/  IADD3 R114, P2, R118.reuse, 0xc040, RZ ;  /* 0x0000c04076727810 */ /* 0x040fe40007f5e0ff */
[----:B------:R-:W-:Y:S01]  /*168a0*/  IADD3 R151, P3, R118, 0xc060, RZ ;  /* 0x0000c06076977810 */ /* 0x000fe20007f7e0ff */
[--C-:B------:R-:W-:Y:S01]  /*168b0*/  IMAD.X R103, RZ, RZ, R119.reuse, P5 ;  /* 0x000000ffff677224 */ /* 0x100fe200028e0677 */
[----:B------:R-:W-:Y:S01]  /*168c0*/  LOP3.LUT R86, R185, 0x380, RZ, 0xc0, !PT ;  /* 0x00000380b9567812 */ /* 0x000fe200078ec0ff */
[--C-:B------:R-:W-:Y:S01]  /*168d0*/  IMAD.X R115, RZ, RZ, R119.reuse, P2 ;  /* 0x000000ffff737224 */ /* 0x100fe200010e0677 */
[----:B------:R-:W-:Y:S02]  /*168e0*/  SHF.R.U64 R173, R173, 0x3, RZ ;  /* 0x00000003adad7819 */ /* 0x000fe400000012ff */
[----:B------:R-:W-:Y:S01]  /*168f0*/  LOP3.LUT R118, R11, R118, RZ, 0x3c, !PT ;  /* 0x000000760b767212 */ /* 0x000fe200078e3cff */
[----:B------:R-:W-:Y:S01]  /*16900*/  IMAD.X R11, RZ, RZ, R119, P3 ;  /* 0x000000ffff0b7224 */ /* 0x000fe200018e0677 */
[----:B------:R-:W-:-:S02]  /*16910*/  SHF.R.U64 R175, R175, 0x3, RZ ;  /* 0x00000003afaf7819 */ /* 0x000fc400000012ff */
[----:B------:R-:W-:Y:S01]  /*16920*/  ISETP.NE.AND.EX P0, PT, RZ, UR5, PT, P0 ;  /* 0x00000005ff007c0c */ /* 0x000fe2000bf05300 */
[----:B------:R-:W-:Y:S01]  /*16930*/  ULDC.64 UR4, c[0x0][0xbe0] ;  /* 0x0002f80000047ab9 */ /* 0x000fe20000000a00 */
[----:B------:R-:W-:Y:S02]  /*16940*/  SHF.R.U64 R38, R38, 0x3, RZ ;  /* 0x0000000326267819 */ /* 0x000fe400000012ff */
[----:B------:R-:W-:Y:S02]  /*16950*/  SHF.R.U64 R177, R177, 0x3, RZ ;  /* 0x00000003b1b17819 */ /* 0x000fe400000012ff */
[----:B------:R-:W-:Y:S02]  /*16960*/  SHF.R.U64 R46, R46, 0x3, RZ ;  /* 0x000000032e2e7819 */ /* 0x000fe400000012ff */
[----:B------:R-:W-:Y:S02]  /*16970*/  LOP3.LUT R30, R30, R179, RZ, 0x3c, !PT ;  /* 0x000000b31e1e7212 */ /* 0x000fe400078e3cff */
[----:B------:R-:W-:-:S02]  /*16980*/  SHF.R.U64 R86, R86, 0x3, RZ ;  /* 0x0000000356567819 */ /* 0x000fc400000012ff */
[----:B------:R-:W-:Y:S02]  /*16990*/  LOP3.LUT R179, R102, 0x380, RZ, 0xc0, !PT ;  /* 0x0000038066b37812 */ /* 0x000fe400078ec0ff */
[----:B------:R-:W-:Y:S02]  /*169a0*/  LOP3.LUT R90, R173, R90, RZ, 0x3c, !PT ;  /* 0x0000005aad5a7212 */ /* 0x000fe400078e3cff */
[----:B------:R-:W-:Y:S02]  /*169b0*/  ISETP.NE.U32.AND P1, PT, RZ, UR4, PT ;  /* 0x00000004ff007c0c */ /* 0x000fe4000bf25070 */
[----:B------:R-:W-:Y:S02]  /*169c0*/  LOP3.LUT R94, R175, R94, RZ, 0x3c, !PT ;  /* 0x0000005eaf5e7212 */ /* 0x000fe400078e3cff */
[----:B------:R-:W-:Y:S02]  /*169d0*/  LOP3.LUT R173, R10, 0x380, RZ, 0xc0, !PT ;  /* 0x000003800aad7812 */ /* 0x000fe400078ec0ff */
[----:B------:R-:W-:Y:S01]  /*169e0*/  MOV R118, R118 ;  /* 0x0000007600767202 */ /* 0x000fe20000000f00 */
[----:B------:R-:W-:Y:S01]  /*169f0*/  BAR.SYNC.DEFER_BLOCKING 0x1, 0x100 ;  /* 0x0044000000007b1d */ /* 0x000fe20000010000 */
[----:B------:R-:W-:-:S02]  /*16a00*/  LOP3.LUT R38, R38, R181, RZ, 0x3c, !PT ;  /* 0x000000b526267212 */ /* 0x000fc400078e3cff */
[----:B------:R-:W-:Y:S02]  /*16a10*/  LOP3.LUT R98, R177, R98, RZ, 0x3c, !PT ;  /* 0x00000062b1627212 */ /* 0x000fe400078e3cff */
[----:B------:R-:W-:Y:S02]  /*16a20*/  LOP3.LUT R175, R110, 0x380, RZ, 0xc0, !PT ;  /* 0x000003806eaf7812 */ /* 0x000fe400078ec0ff */
[----:B------:R-:W-:Y:S02]  /*16a30*/  MOV R28, R12 ;  /* 0x0000000c001c7202 */ /* 0x000fe40000000f00 */
[----:B------:R-:W-:Y:S02]  /*16a40*/  LOP3.LUT R46, R46, R183, RZ, 0x3c, !PT ;  /* 0x000000b72e2e7212 */ /* 0x000fe400078e3cff */
[----:B------:R-:W-:Y:S02]  /*16a50*/  LOP3.LUT R177, R114, 0x380, RZ, 0xc0, !PT ;  /* 0x0000038072b17812 */ /* 0x000fe400078ec0ff */
[----:B------:R-:W-:-:S02]  /*16a60*/  LOP3.LUT R174, R151, 0x380, RZ, 0xc0, !PT ;  /* 0x0000038097ae7812 */ /* 0x000fc400078ec0ff */
[----:B------:R-:W-:Y:S02]  /*16a70*/  MOV R14, R14 ;  /* 0x0000000e000e7202 */ /* 0x000fe40000000f00 */
[----:B------:R-:W-:Y:S02]  /*16a80*/  LOP3.LUT R86, R86, R185, RZ, 0x3c, !PT ;  /* 0x000000b956567212 */ /* 0x000fe400078e3cff */
[----:B------:R-:W-:Y:S02]  /*16a90*/  SHF.R.U64 R179, R179, 0x3, RZ ;  /* 0x00000003b3b37819 */ /* 0x000fe400000012ff */
[----:B------:R-:W-:Y:S02]  /*16aa0*/  MOV R20, R20 ;  /* 0x0000001400147202 */ /* 0x000fe40000000f00 */
[----:B------:R-:W-:Y:S01]  /*16ab0*/  ISETP.NE.AND.EX P1, PT, RZ, UR5, PT, P1 ;  /* 0x00000005ff007c0c */ /* 0x000fe2000bf25310 */
[----:B------:R-:W-:Y:S01]  /*16ac0*/  STSM.16.M88.4 [R118], R24 ;  /* 0x0000001876007844 */ /* 0x000fe20000000200 */
[----:B------:R-:W-:-:S02]  /*16ad0*/  SHF.R.U64 R173, R173, 0x3, RZ ;  /* 0x00000003adad7819 */ /* 0x000fc400000012ff */
[----:B------:R-:W-:Y:S01]  /*16ae0*/  MOV R30, R30 ;  /* 0x0000001e001e7202 */ /* 0x000fe20000000f00 */
[----:B------:R-:W-:Y:S01]  /*16af0*/  STSM.16.M88.4 [R28], R32 ;  /* 0x000000201c007844 */ /* 0x000fe20000000200 */
[----:B------:R-:W-:Y:S02]  /*16b00*/  SHF.R.U64 R175, R175, 0x3, RZ ;  /* 0x00000003afaf7819 */ /* 0x000fe400000012ff */
[----:B------:R-:W-:Y:S01]  /*16b10*/  MOV R38, R38 ;  /* 0x0000002600267202 */ /* 0x000fe20000000f00 */
[----:B------:R-:W-:Y:S01]  /*16b20*/  STSM.16.M88.4 [R14], R40 ;  /* 0x000000280e007844 */ /* 0x000fe20000000200 */
[----:B------:R-:W-:Y:S02]  /*16b30*/  SHF.R.U64 R177, R177, 0x3, RZ ;  /* 0x00000003b1b17819 */ /* 0x000fe400000012ff */
[----:B------:R-:W-:Y:S01]  /*16b40*/  SHF.R.U64 R174, R174, 0x3, RZ ;  /* 0x00000003aeae7819 */ /* 0x000fe200000012ff */
[----:B------:R2:W-:Y:S01]  /*16b50*/  STSM.16.M88.4 [R20], R48 ;  /* 0x0000003014007844 */ /* 0x0005e20000000200 */
[----:B------:R-:W-:-:S02]  /*16b60*/  MOV R46, R46 ;  /* 0x0000002e002e7202 */ /* 0x000fc40000000f00 */
[----:B------:R-:W-:Y:S01]  /*16b70*/  LOP3.LUT R102, R179, R102, RZ, 0x3c, !PT ;  /* 0x00000066b3667212 */ /* 0x000fe200078e3cff */
[----:B------:R-:W-:Y:S01]  /*16b80*/  STSM.16.M88.4 [R30], R56 ;  /* 0x000000381e007844 */ /* 0x000fe20000000200 */
[----:B------:R-:W-:Y:S02]  /*16b90*/  MOV R86, R86 ;  /* 0x0000005600567202 */ /* 0x000fe40000000f00 */
[----:B------:R-:W-:Y:S01]  /*16ba0*/  MOV R13, R90 ;  /* 0x0000005a000d7202 */ /* 0x000fe20000000f00 */
[----:B------:R-:W-:Y:S01]  /*16bb0*/  STSM.16.M88.4 [R38], R64 ;  /* 0x0000004026007844 */ /* 0x000fe20000000200 */
[----:B------:R-:W-:Y:S02]  /*16bc0*/  LOP3.LUT R106, R173, R10, RZ, 0x3c, !PT ;  /* 0x0000000aad6a7212 */ /* 0x000fe400078e3cff */
[----:B------:R-:W-:Y:S01]  /*16bd0*/  F2FP.F16.F32.PACK_AB R90, R93, R165 ;  /* 0x000000a55d5a723e */ /* 0x000fe200000000ff */
[----:B------:R-:W-:Y:S01]  /*16be0*/  STSM.16.M88.4 [R46], R72 ;  /* 0x000000482e007844 */ /* 0x000fe20000000200 */
[----:B------:R-:W-:-:S02]  /*16bf0*/  F2FP.F16.F32.PACK_AB R91, R152, R120 ;  /* 0x00000078985b723e */ /* 0x000fc400000000ff */
[----:B------:R-:W-:Y:S01]  /*16c00*/  LOP3.LUT R110, R175, R110, RZ, 0x3c, !PT ;  /* 0x0000006eaf6e7212 */ /* 0x000fe200078e3cff */
[----:B------:R-:W-:Y:S01]  /*16c10*/  STSM.16.M88.4 [R86], R80 ;  /* 0x0000005056007844 */ /* 0x000fe20000000200 */
[----:B------:R-:W-:Y:S01]  /*16c20*/  MOV R94, R94 ;  /* 0x0000005e005e7202 */ /* 0x000fe20000000f00 */
[----:B------:R-:W-:Y:S01]  /*16c30*/  ULDC UR4, c[0x0][0xa88] ;  /* 0x0002a20000047ab9 */ /* 0x000fe20000000800 */
[----:B------:R-:W-:Y:S01]  /*16c40*/  F2FP.F16.F32.PACK_AB R152, R97, R166 ;  /* 0x000000a66198723e */ /* 0x000fe200000000ff */
[----:B------:R3:W-:Y:S01]  /*16c50*/  STSM.16.M88.4 [R13], R88 ;  /* 0x000000580d007844 */ /* 0x0007e20000000200 */
[----:B------:R-:W-:Y:S01]  /*16c60*/  LOP3.LUT R114, R177, R114, RZ, 0x3c, !PT ;  /* 0x00000072b1727212 */ /* 0x000fe200078e3cff */
[----:B--2---:R-:W-:Y:S01]  /*16c70*/  IMAD.MOV.U32 R20, RZ, RZ, RZ ;  /* 0x000000ffff147224 */ /* 0x004fe200078e00ff */
[----:B------:R-:W-:Y:S01]  /*16c80*/  LOP3.LUT R10, R174, R151, RZ, 0x3c, !PT ;  /* 0x00000097ae0a7212 */ /* 0x000fe200078e3cff */
[----:B------:R2:W-:Y:S01]  /*16c90*/  STSM.16.M88.4 [R94], R152 ;  /* 0x000000985e007844 */ /* 0x0005e20000000200 */
[----:B------:R-:W-:-:S02]  /*16ca0*/  MOV R98, R98 ;  /* 0x0000006200627202 */ /* 0x000fc40000000f00 */
[----:B------:R-:W-:Y:S02]  /*16cb0*/  MOV R102, R102 ;  /* 0x0000006600667202 */ /* 0x000fe40000000f00 */
[----:B------:R-:W-:Y:S01]  /*16cc0*/  MOV R106, R106 ;  /* 0x0000006a006a7202 */ /* 0x000fe20000000f00 */
[----:B------:R2:W-:Y:S01]  /*16cd0*/  STSM.16.M88.4 [R98], R156 ;  /* 0x0000009c62007844 */ /* 0x0005e20000000200 */
[----:B------:R-:W-:Y:S02]  /*16ce0*/  F2FP.F16.F32.PACK_AB R173, R123, R122 ;  /* 0x0000007a7bad723e */ /* 0x000fe400000000ff */
[----:B------:R-:W-:Y:S01]  /*16cf0*/  F2FP.F16.F32.PACK_AB R174, R125, R124 ;  /* 0x0000007c7dae723e */ /* 0x000fe200000000ff */
[----:B------:R2:W-:Y:S01]  /*16d00*/  STSM.16.M88.4 [R102], R160 ;  /* 0x000000a066007844 */ /* 0x0005e20000000200 */
[----:B------:R-:W-:Y:S02]  /*16d10*/  F2FP.F16.F32.PACK_AB R175, R127, R126 ;  /* 0x0000007e7faf723e */ /* 0x000fe400000000ff */
[----:B------:R-:W-:-:S02]  /*16d20*/  MOV R110, R110 ;  /* 0x0000006e006e7202 */ /* 0x000fc40000000f00 */
[----:B------:R-:W-:Y:S01]  /*16d30*/  MOV R114, R114 ;  /* 0x0000007200727202 */ /* 0x000fe20000000f00 */
[----:B------:R2:W-:Y:S01]  /*16d40*/  STSM.16.M88.4 [R106], R172 ;  /* 0x000000ac6a007844 */ /* 0x0005e20000000200 */
[----:B------:R-:W-:Y:S01]  /*16d50*/  MOV R12, R10 ;  /* 0x0000000a000c7202 */ /* 0x000fe20000000f00 */
[----:B----4-:R-:W-:Y:S02]  /*16d60*/  IMAD.WIDE R10, R231, 0x4, R6 ;  /* 0x00000004e70a7825 */ /* 0x010fe400078e0206 */
[----:B------:R-:W4:Y:S01]  /*16d70*/  @P1 LDC.64 R6, c[0x0][0xbe0] ;  /* 0x0002f800ff061b82 */ /* 0x000f220000000a00 */
[----:B------:R2:W-:Y:S04]  /*16d80*/  STSM.16.M88.4 [R110], R128 ;  /* 0x000000806e007844 */ /* 0x0005e80000000200 */
[----:B------:R2:W-:Y:S04]  /*16d90*/  STSM.16.M88.4 [R114], R136 ;  /* 0x0000008872007844 */ /* 0x0005e80000000200 */
[----:B------:R2:W-:Y:S01]  /*16da0*/  STSM.16.M88.4 [R12], R144 ;  /* 0x000000900c007844 */ /* 0x0005e20000000200 */
[----:B------:R-:W-:Y:S01]  /*16db0*/  BAR.SYNC.DEFER_BLOCKING 0x1, 0x100 ;  /* 0x0044000000007b1d */ /* 0x000fe20000010000 */
[----:B------:R-:W-:-:S02]  /*16dc0*/  IMAD.U32 R0, RZ, RZ, UR4 ;  /* 0x00000004ff007e24 */ /* 0x000fc4000f8e00ff */
[----:B----4-:R-:W-:-:S03]  /*16dd0*/  @P1 IMAD.WIDE R6, R231, 0x4, R6 ;  /* 0x00000004e7061825 */ /* 0x010fc600078e0206 */
[----:B------:R2:W5:Y:S01]  /*16de0*/  @P0 LDG.E R20, desc[UR52][R10.64] ;  /* 0x000000340a140981 */ /* 0x000562000c1e1900 */
[----:B------:R-:W-:-:S03]  /*16df0*/  LEA R5, R216, R206, 0x6 ;  /* 0x000000ced8057211 */ /* 0x000fc600078e30ff */
[----:B------:R2:W5:Y:S02]  /*16e00*/  @P1 LDG.E R0, desc[UR52][R6.64] ;  /* 0x0000003406001981 */ /* 0x000564000c1e1900 */
[----:B------:R-:W-:-:S03]  /*16e10*/  IMAD.WIDE R8, R5, 0x2, R8 ;  /* 0x0000000205087825 */ /* 0x000fc600078e0208 */
[----:B---3--:R-:W-:Y:S01]  /*16e20*/  IADD3 R13, P4, R8, 0x1000, RZ ;  /* 0x00001000080d7810 */ /* 0x008fe20007f9e0ff */
[----:B------:R-:W-:-:S12]  /*16e30*/  @P1 BRA `(.L_x_9404) ;  /* 0x0000000000101947 */ /* 0x000fd80003800000 */
[----:B------:R-:W-:Y:S05]  /*16e40*/  @!P0 BRA `(.L_x_9404) ;  /* 0x00000000000c8947 */ /* 0x000fea0003800000 */
[----:B------:R-:W3:Y:S04]  /*16e50*/  LDG.E R5, desc[UR52][R10.64] ;  /* 0x000000340a057981 */ /* 0x000ee8000c1e1900 */
[----:B-----5:R-:W3:Y:S02]  /*16e60*/  LDG.E R0, desc[UR52][R10.64+0x4] ;  /* 0x000004340a007981 */ /* 0x020ee4000c1e1900 */
[----:B---3--:R-:W-:-:S07]  /*16e70*/  IMAD.IADD R0, R0, 0x1, -R5 ;  /* 0x0000000100007824 */ /* 0x008fce00078e0a05 */
.L_x_9404:
[----:B--2---:R-:W2:Y:S01]  /*16e80*/  LDL R10, [R1+0xc] ;  /* 0x00000c00010a7983 */ /* 0x004ea20000100800 */
[----:B------:R-:W-:Y:S01]  /*16e90*/  SHF.R.S32.HI R78, RZ, 0x1f, R222 ;  /* 0x0000001fff4e7819 */ /* 0x000fe200000114de */
[----:B------:R-:W-:Y:S01]  /*16ea0*/  ULDC.64 UR4, c[0x0][0xb70] ;  /* 0x0002dc0000047ab9 */ /* 0x000fe20000000a00 */
[--C-:B-----5:R-:W-:Y:S01]  /*16eb0*/  SHF.R.S32.HI R21, RZ, 0x1f, R20.reuse ;  /* 0x0000001fff157819 */ /* 0x120fe20000011414 */
[----:B------:R-:W3:Y:S01]  /*16ec0*/  S2R R15, SR_TID.X ;  /* 0x00000000000f7919 */ /* 0x000ee20000002100 */
[----:B------:R-:W-:Y:S01]  /*16ed0*/  SHF.R.S32.HI R5, RZ, 0x1f, R231 ;  /* 0x0000001fff057819 */ /* 0x000fe200000114e7 */
[----:B------:R-:W-:Y:S01]  /*16ee0*/  IMAD R7, R78, UR4, RZ ;  /* 0x000000044e077c24 */ /* 0x000fe2000f8e02ff */
[----:B------:R-:W-:Y:S02]  /*16ef0*/  SEL R80, R231, RZ, !P0 ;  /* 0x000000ffe7507207 */ /* 0x000fe40004000000 */
[----:B------:R-:W-:Y:S01]  /*16f00*/  SEL R81, R5, RZ, !P0 ;  /* 0x000000ff05517207 */ /* 0x000fe20004000000 */
[----:B------:R-:W-:Y:S01]  /*16f10*/  IMAD R11, R222, UR5, R7 ;  /* 0x00000005de0b7c24 */ /* 0x000fe2000f8e0207 */
[----:B------:R-:W-:Y:S01]  /*16f20*/  IADD3 R29, P0, R8, 0x3000, RZ ;  /* 0x00003000081d7810 */ /* 0x000fe20007f1e0ff */
[----:B------:R-:W-:Y:S01]  /*16f30*/  IMAD.WIDE.U32 R6, R222, UR4, R20 ;  /* 0x00000004de067c25 */ /* 0x000fe2000f8e0014 */
[----:B------:R-:W-:Y:S01]  /*16f40*/  ULDC.64 UR4, c[0x0][0xb78] ;  /* 0x0002de0000047ab9 */ /* 0x000fe20000000a00 */
[----:B------:R-:W-:-:S02]  /*16f50*/  IADD3 R25, P3, R8, 0x2000, RZ ;  /* 0x0000200008197810 */ /* 0x000fc40007f7e0ff */
[----:B------:R-:W-:Y:S01]  /*16f60*/  IMAD.IADD R7, R7, 0x1, R11 ;  /* 0x0000000107077824 */ /* 0x000fe200078e020b */
[C---:B------:R-:W-:Y:S01]  /*16f70*/  IADD3 R37, P2, R8.reuse, 0x5000, RZ ;  /* 0x0000500008257810 */ /* 0x040fe20007f5e0ff */
[----:B------:R-:W-:Y:S01]  /*16f80*/  IMAD R5, R81, UR4, RZ ;  /* 0x0000000451057c24 */ /* 0x000fe2000f8e02ff */
[----:B------:R-:W-:Y:S01]  /*16f90*/  IADD3 R33, P1, R8, 0x4000, RZ ;  /* 0x0000400008217810 */ /* 0x000fe20007f3e0ff */
[----:B------:R-:W-:Y:S01]  /*16fa0*/  IMAD.WIDE.U32 R6, R80, UR4, R6 ;  /* 0x0000000450067c25 */ /* 0x000fe2000f8e0006 */
        /* <DEDUP_REMOVED lines=8> */
[----:B---3--:R-:W-:Y:S02]  /*17030*/  IADD3 R15, R15, -0x80, RZ ;  /* 0xffffff800f0f7810 */ /* 0x008fe40007ffe0ff */
[----:B------:R-:W-:-:S02]  /*17040*/  SHF.R.U64 R36, R36, 0x3, RZ ;  /* 0x0000000324247819 */ /* 0x000fc400000012ff */
[----:B------:R-:W-:Y:S02]  /*17050*/  SHF.R.S32.HI R14, RZ, 0x1f, R15 ;  /* 0x0000001fff0e7819 */ /* 0x000fe4000001140f */
        /* <DEDUP_REMOVED lines=10> */
[----:B------:R-:W-:Y:S02]  /*17100*/  LEA.HI R14, R14, R15, RZ, 0x7 ;  /* 0x0000000f0e0e7211 */ /* 0x000fe400078f38ff */
[C---:B------:R-:W-:Y:S02]  /*17110*/  IADD3 R45, P4, R8.reuse, 0x7000, RZ ;  /* 0x00007000082d7810 */ /* 0x040fe40007f9e0ff */
[----:B------:R-:W-:Y:S02]  /*17120*/  IADD3 R49, P3, R8, 0x8000, RZ ;  /* 0x0000800008317810 */ /* 0x000fe40007f7e0ff */
[----:B------:R-:W-:Y:S01]  /*17130*/  LOP3.LUT R32, R32, R33, RZ, 0x3c, !PT ;  /* 0x0000002120207212 */ /* 0x000fe200078e3cff */
[----:B------:R-:W-:Y:S01]  /*17140*/  IMAD.X R33, RZ, RZ, R9, P1 ;  /* 0x000000ffff217224 */ /* 0x000fe200008e0609 */
[----:B------:R-:W-:Y:S02]  /*17150*/  IADD3 R57, P2, R8, 0xb000, RZ ;  /* 0x0000b00008397810 */ /* 0x000fe40007f5e0ff */
[----:B------:R-:W-:-:S02]  /*17160*/  LOP3.LUT R52, R53, 0x380, RZ, 0xc0, !PT ;  /* 0x0000038035347812 */ /* 0x000fc400078ec0ff */
[----:B------:R-:W-:Y:S02]  /*17170*/  LOP3.LUT R14, R14, 0xffffff80, RZ, 0xc0, !PT ;  /* 0xffffff800e0e7812 */ /* 0x000fe400078ec0ff */
[----:B------:R-:W-:Y:S02]  /*17180*/  LOP3.LUT R44, R45, 0x380, RZ, 0xc0, !PT ;  /* 0x000003802d2c7812 */ /* 0x000fe400078ec0ff */
[----:B------:R-:W-:Y:S01]  /*17190*/  LOP3.LUT R48, R49, 0x380, RZ, 0xc0, !PT ;  /* 0x0000038031307812 */ /* 0x000fe200078ec0ff */
[----:B------:R-:W-:Y:S01]  /*171a0*/  IMAD.IADD R14, R15, 0x1, -R14 ;  /* 0x000000010f0e7824 */ /* 0x000fe200078e0a0e */
        /* <DEDUP_REMOVED lines=15> */
[----:B------:R-:W-:Y:S02]  /*172a0*/  IADD3 R69, P3, R8, 0xe000, RZ ;  /* 0x0000e00008457810 */ /* 0x000fe40007f7e0ff */
[----:B------:R-:W-:Y:S02]  /*172b0*/  LOP3.LUT R64, R65, 0x380, RZ, 0xc0, !PT ;  /* 0x0000038041407812 */ /* 0x000fe400078ec0ff */
[----:B------:R-:W-:Y:S02]  /*172c0*/  LOP3.LUT R68, R69, 0x380, RZ, 0xc0, !PT ;  /* 0x0000038045447812 */ /* 0x000fe400078ec0ff */
[----:B------:R-:W-:Y:S02]  /*172d0*/  SHF.R.U64 R64, R64, 0x3, RZ ;  /* 0x0000000340407819 */ /* 0x000fe400000012ff */
[----:B------:R-:W-:-:S02]  /*172e0*/  SHF.R.U64 R68, R68, 0x3, RZ ;  /* 0x0000000344447819 */ /* 0x000fc400000012ff */
[----:B------:R-:W-:Y:S01]  /*172f0*/  LOP3.LUT R64, R64, R65, RZ, 0x3c, !PT ;  /* 0x0000004140407212 */ /* 0x000fe200078e3cff */
[--C-:B------:R-:W-:Y:S01]  /*17300*/  IMAD.X R65, RZ, RZ, R9.reuse, P4 ;  /* 0x000000ffff417224 */ /* 0x100fe200020e0609 */
[----:B------:R-:W-:Y:S01]  /*17310*/  LOP3.LUT R68, R68, R69, RZ, 0x3c, !PT ;  /* 0x0000004544447212 */ /* 0x000fe200078e3cff */
[----:B------:R-:W-:Y:S01]  /*17320*/  IMAD.X R69, RZ, RZ, R9, P3 ;  /* 0x000000ffff457224 */ /* 0x000fe200018e0609 */
[----:B------:R-:W-:Y:S01]  /*17330*/  SHF.R.S32.HI R207, RZ, 0x1f, R206 ;  /* 0x0000001fffcf7819 */ /* 0x000fe200000114ce */
[----:B------:R-:W-:-:S05]  /*17340*/  IMAD R83, R235, -0x80, R0 ;  /* 0xffffff80eb537824 */ /* 0x000fca00078e0200 */
[----:B------:R-:W-:Y:S02]  /*17350*/  ISETP.GE.AND P3, PT, R216, R83, PT ;  /* 0x00000053d800720c */ /* 0x000fe40003f66270 */
[----:B------:R-:W-:Y:S01]  /*17360*/  SHF.R.S32.HI R217, RZ, 0x1f, R216 ;  /* 0x0000001fffd97819 */ /* 0x000fe200000114d8 */
[----:B------:R-:W-:Y:S01]  /*17370*/  BSSY B1, `(.L_x_9405) ;  /* 0x000006b000017945 */ /* 0x000fe20003800000 */
[----:B--2---:R-:W-:Y:S02]  /*17380*/  IMAD R11, R235, 0x80, R10 ;  /* 0x00000080eb0b7824 */ /* 0x004fe400078e020a */
[----:B------:R-:W-:Y:S01]  /*17390*/  IMAD R10, R80, UR5, R5 ;  /* 0x00000005500a7c24 */ /* 0x000fe2000f8e0205 */
[----:B------:R-:W-:Y:S02]  /*173a0*/  ULDC.64 UR4, c[0x0][0xb40] ;  /* 0x0002d00000047ab9 */ /* 0x000fe40000000a00 */
[----:B------:R-:W-:Y:S02]  /*173b0*/  SHF.R.S32.HI R5, RZ, 0x1f, R11 ;  /* 0x0000001fff057819 */ /* 0x000fe4000001140b */
[----:B------:R-:W-:-:S04]  /*173c0*/  IADD3 R6, P5, R11, R6, RZ ;  /* 0x000000060b067210 */ /* 0x000fc80007fbe0ff */
[----:B------:R-:W-:Y:S02]  /*173d0*/  IADD3.X R5, R5, R7, R10, P5, !PT ;  /* 0x0000000705057210 */ /* 0x000fe40002ffe40a */
[----:B------:R-:W-:Y:S02]  /*173e0*/  LEA R58, P5, R6, UR4, 0x2 ;  /* 0x00000004063a7c11 */ /* 0x000fe4000f8a10ff */
[----:B------:R-:W-:Y:S02]  /*173f0*/  IADD3 R7, P1, R8, 0xa000, RZ ;  /* 0x0000a00008077810 */ /* 0x000fe40007f3e0ff */
[----:B------:R-:W-:Y:S01]  /*17400*/  LEA.HI.X R59, R6, UR5, R5, 0x2, P5 ;  /* 0x00000005063b7c11 */ /* 0x000fe2000a8f1405 */
[----:B------:R-:W-:Y:S01]  /*17410*/  VIADD R5, R11, 0x8 ;  /* 0x000000080b057836 */ /* 0x000fe20000000000 */
[----:B------:R-:W-:Y:S01]  /*17420*/  IADD3 R41, P5, R8, 0x6000, RZ ;  /* 0x0000600008297810 */ /* 0x000fe20007fbe0ff */
[----:B------:R-:W-:Y:S01]  /*17430*/  ULDC.64 UR4, c[0x0][0xaa0] ;  /* 0x0002a80000047ab9 */ /* 0x000fe20000000a00 */
[----:B------:R-:W-:-:S02]  /*17440*/  LOP3.LUT R6, R7, 0x380, RZ, 0xc0, !PT ;  /* 0x0000038007067812 */ /* 0x000fc400078ec0ff */
[----:B------:R-:W-:Y:S02]  /*17450*/  LOP3.LUT R40, R41, 0x380, RZ, 0xc0, !PT ;  /* 0x0000038029287812 */ /* 0x000fe400078ec0ff */
[----:B------:R-:W-:Y:S02]  /*17460*/  SHF.R.U64 R6, R6, 0x3, RZ ;  /* 0x0000000306067819 */ /* 0x000fe400000012ff */
[----:B------:R-:W-:Y:S02]  /*17470*/  SHF.R.U64 R40, R40, 0x3, RZ ;  /* 0x0000000328287819 */ /* 0x000fe400000012ff */
[----:B------:R-:W-:Y:S01]  /*17480*/  LOP3.LUT R6, R6, R7, RZ, 0x3c, !PT ;  /* 0x0000000706067212 */ /* 0x000fe200078e3cff */
[--C-:B------:R-:W-:Y:S01]  /*17490*/  IMAD.X R7, RZ, RZ, R9.reuse, P1 ;  /* 0x000000ffff077224 */ /* 0x100fe200008e0609 */
[----:B------:R-:W-:Y:S01]  /*174a0*/  LOP3.LUT R40, R40, R41, RZ, 0x3c, !PT ;  /* 0x0000002928287212 */ /* 0x000fe200078e3cff */
[----:B------:R-:W-:Y:S01]  /*174b0*/  IMAD.X R41, RZ, RZ, R9, P5 ;  /* 0x000000ffff297224 */ /* 0x000fe200028e0609 */
[----:B------:R-:W-:-:S02]  /*174c0*/  IADD3 R61, P5, R8, 0xc000, RZ ;  /* 0x0000c000083d7810 */ /* 0x000fc40007fbe0ff */
[C---:B------:R-:W-:Y:S02]  /*174d0*/  IADD3 R10, P2, R8.reuse, 0xf000, RZ ;  /* 0x0000f000080a7810 */ /* 0x040fe40007f5e0ff */
[-C--:B------:R-:W-:Y:S02]  /*174e0*/  ISETP.GE.OR P1, PT, R11, R0.reuse, P0 ;  /* 0x000000000b00720c */ /* 0x080fe40000726670 */
[----:B------:R-:W-:Y:S01]  /*174f0*/  LOP3.LUT R60, R61, 0x380, RZ, 0xc0, !PT ;  /* 0x000003803d3c7812 */ /* 0x000fe200078ec0ff */
[----:B------:R-:W-:Y:S01]  /*17500*/  IMAD.X R73, RZ, RZ, R9, P2 ;  /* 0x000000ffff497224 */ /* 0x000fe200010e0609 */
[----:B------:R-:W-:Y:S02]  /*17510*/  ISETP.GE.OR P0, PT, R5, R0, P0 ;  /* 0x000000000500720c */ /* 0x000fe40000706670 */
[----:B------:R-:W-:Y:S02]  /*17520*/  LOP3.LUT R11, R8, 0x380, RZ, 0xc0, !PT ;  /* 0x00000380080b7812 */ /* 0x000fe400078ec0ff */
[----:B------:R-:W-:-:S02]  /*17530*/  LOP3.LUT R5, R10, 0x380, RZ, 0xc0, !PT ;  /* 0x000003800a057812 */ /* 0x000fc400078ec0ff */
[----:B------:R-:W-:Y:S02]  /*17540*/  SHF.R.U64 R60, R60, 0x3, RZ ;  /* 0x000000033c3c7819 */ /* 0x000fe400000012ff */
[----:B------:R-:W-:Y:S01]  /*17550*/  SHF.R.U64 R11, R11, 0x3, RZ ;  /* 0x000000030b0b7819 */ /* 0x000fe200000012ff */
[----:B------:R-:W-:Y:S01]  /*17560*/  @!P1 STG.E desc[UR52][R58.64], R3 ;  /* 0x000000033a009986 */ /* 0x000fe2000c101934 */
[----:B------:R-:W-:Y:S02]  /*17570*/  SHF.R.U64 R5, R5, 0x3, RZ ;  /* 0x0000000305057819 */ /* 0x000fe400000012ff */
[----:B------:R-:W-:Y:S01]  /*17580*/  LOP3.LUT R60, R60, R61, RZ, 0x3c, !PT ;  /* 0x0000003d3c3c7212 */ /* 0x000fe200078e3cff */
[----:B------:R-:W-:Y:S01]  /*17590*/  IMAD.X R61, RZ, RZ, R9, P5 ;  /* 0x000000ffff3d7224 */ /* 0x000fe200028e0609 */
[----:B------:R-:W-:Y:S01]  /*175a0*/  LOP3.LUT R8, R11, R8, RZ, 0x3c, !PT ;  /* 0x000000080b087212 */ /* 0x000fe200078e3cff */
[----:B------:R2:W-:Y:S01]  /*175b0*/  @!P0 STG.E desc[UR52][R58.64+0x20], R4 ;  /* 0x000020043a008986 */ /* 0x0005e2000c101934 */
[----:B------:R-:W-:-:S03]  /*175c0*/  LOP3.LUT R72, R5, R10, RZ, 0x3c, !PT ;  /* 0x0000000a05487212 */ /* 0x000fc600078e3cff */
        /* <DEDUP_REMOVED lines=10> */
[----:B--2---:R-:W5:Y:S04]  /*17670*/  LD.E.128 R4, desc[UR52][R6.64] ;  /* 0x0000003406047980 */ /* 0x004f68000c101d00 */
[----:B------:R-:W5:Y:S04]  /*17680*/  LD.E.128 R56, desc[UR52][R56.64] ;  /* 0x0000003438387980 */ /* 0x000f68000c101d00 */
[----:B------:R-:W5:Y:S04]  /*17690*/  LD.E.128 R60, desc[UR52][R60.64] ;  /* 0x000000343c3c7980 */ /* 0x000f68000c101d00 */
[----:B------:R-:W5:Y:S04]  /*176a0*/  LD.E.128 R64, desc[UR52][R64.64] ;  /* 0x0000003440407980 */ /* 0x000f68000c101d00 */
[----:B------:R-:W5:Y:S04]  /*176b0*/  LD.E.128 R68, desc[UR52][R68.64] ;  /* 0x0000003444447980 */ /* 0x000f68000c101d00 */
[----:B------:R-:W5:Y:S01]  /*176c0*/  LD.E.128 R72, desc[UR52][R72.64] ;  /* 0x0000003448487980 */ /* 0x000f62000c101d00 */
[----:B------:R-:W-:Y:S01]  /*176d0*/  IMAD R3, R21, UR4, RZ ;  /* 0x0000000415037c24 */ /* 0x000fe2000f8e02ff */
[----:B------:R-:W-:Y:S01]  /*176e0*/  @!PT LDS RZ, [RZ] ;  /* 0x00000000fffff984 */ /* 0x000fe20000000800 */
[----:B------:R-:W-:Y:S01]  /*176f0*/  @!PT LDS RZ, [RZ] ;  /* 0x00000000fffff984 */ /* 0x000fe20000000800 */
[----:B------:R-:W-:Y:S01]  /*17700*/  @!PT LDS RZ, [RZ] ;  /* 0x00000000fffff984 */ /* 0x000fe20000000800 */
[----:B------:R-:W-:Y:S01]  /*17710*/  @!PT LDS RZ, [RZ] ;  /* 0x00000000fffff984 */ /* 0x000fe20000000800 */
[----:B------:R2:W-:Y:S06]  /*17720*/  MEMBAR.ALL.CTA ;  /* 0x0000000000007992 */ /* 0x0005ec0000008000 */
[----:B--2---:R-:W2:Y:S01]  /*17730*/  FENCE.VIEW.ASYNC.S ;  /* 0x00000000000073c6 */ /* 0x004ea20000000000 */
[----:B------:R-:W-:-:S04]  /*17740*/  IMAD.WIDE.U32 R76, R20, UR4, R206 ;  /* 0x00000004144c7c25 */ /* 0x000fc8000f8e00ce */
[----:B------:R-:W-:Y:S01]  /*17750*/  IMAD R3, R20, UR5, R3 ;  /* 0x0000000514037c24 */ /* 0x000fe2000f8e0203 */
[----:B------:R-:W-:Y:S01]  /*17760*/  ULDC.64 UR4, c[0x0][0xae0] ;  /* 0x0002b80000047ab9 */ /* 0x000fe20000000a00 */
[----:B------:R-:W-:Y:S02]  /*17770*/  VIADD R0, R216, 0x40 ;  /* 0x00000040d8007836 */ /* 0x000fe40000000000 */
[----:B------:R-:W-:Y:S02]  /*17780*/  IMAD R21, R78, UR4, RZ ;  /* 0x000000044e157c24 */ /* 0x000fe4000f8e02ff */
[----:B------:R-:W-:Y:S01]  /*17790*/  IMAD.IADD R77, R77, 0x1, R3 ;  /* 0x000000014d4d7824 */ /* 0x000fe200078e0203 */
[----:B------:R-:W-:Y:S01]  /*177a0*/  IADD3 R3, R216, 0x20, RZ ;  /* 0x00000020d8037810 */ /* 0x000fe20007ffe0ff */
[----:B------:R-:W-:Y:S01]  /*177b0*/  IMAD R79, R222, UR5, R21 ;  /* 0x00000005de4f7c24 */ /* 0x000fe2000f8e0215 */
[----:B------:R-:W-:Y:S01]  /*177c0*/  ISETP.GE.AND P0, PT, R0, R83, PT ;  /* 0x000000530000720c */ /* 0x000fe20003f06270 */
        /* <DEDUP_REMOVED lines=8> */
[----:B------:R-:W-:Y:S01]  /*17850*/  ISETP.GE.AND P1, PT, R78, R83, PT ;  /* 0x000000534e00720c */ /* 0x000fe20003f26270 */
[C---:B------:R-:W-:Y:S01]  /*17860*/  IMAD.WIDE.U32 R78, R80.reuse, UR4, R20 ;  /* 0x00000004504e7c25 */ /* 0x040fe2000f8e0014 */
[----:B--2---:R2:W-:Y:S03]  /*17870*/  SYNCS.ARRIVE.TRANS64.RED.A1T0 RZ, [R0+URZ], RZ ;  /* 0x000000ff00ff79a7 */ /* 0x0045e6000810043f */
[----:B------:R-:W-:-:S02]  /*17880*/  IMAD R3, R80, UR5, R3 ;  /* 0x0000000550037c24 */ /* 0x000fc4000f8e0203 */
[----:B------:R-:W-:-:S04]  /*17890*/  IMAD.WIDE R76, R235, 0x80, R216 ;  /* 0x00000080eb4c7825 */ /* 0x000fc800078e02d8 */
[----:B------:R-:W-:Y:S01]  /*178a0*/  IMAD.IADD R83, R79, 0x1, R3 ;  /* 0x000000014f537824 */ /* 0x000fe200078e0203 */
[----:B--2---:R-:W-:Y:S06]  /*178b0*/  @P3 BRA `(.L_x_9406) ;  /* 0x0000000000583947 */ /* 0x004fec0003800000 */
[----:B------:R-:W-:Y:S01]  /*178c0*/  ULDC.64 UR4, c[0x0][0xad8] ;  /* 0x0002b60000047ab9 */ /* 0x000fe20000000a00 */
[----:B------:R-:W-:Y:S01]  /*178d0*/  IMAD.MOV.U32 R20, RZ, RZ, R78 ;  /* 0x000000ffff147224 */ /* 0x000fe200078e004e */
[----:B------:R-:W-:Y:S01]  /*178e0*/  ULDC.64 UR6, c[0x0][0xa80] ;  /* 0x0002a00000067ab9 */ /* 0x000fe20000000a00 */
[----:B------:R-:W-:Y:S02]  /*178f0*/  IMAD.MOV.U32 R21, RZ, RZ, R83 ;  /* 0x000000ffff157224 */ /* 0x000fe400078e0053 */
[----:B------:R-:W-:Y:S02]  /*17900*/  IMAD R3, R77, UR4, RZ ;  /* 0x000000044d037c24 */ /* 0x000fe4000f8e02ff */
[----:B------:R-:W-:Y:S01]  /*17910*/  IMAD.WIDE.U32 R20, R76, UR4, R20 ;  /* 0x000000044c147c25 */ /* 0x000fe2000f8e0014 */
[----:B------:R-:W-:Y:S02]  /*17920*/  ULDC UR4, c[0x0][0xa8c] ;  /* 0x0002a30000047ab9 */ /* 0x000fe40000000800 */
[----:B------:R-:W-:Y:S01]  /*17930*/  ISETP.GE.AND P5, PT, R206, UR4, PT ;  /* 0x00000004ce007c0c */ /* 0x000fe2000bfa6270 */
[----:B------:R-:W-:Y:S01]  /*17940*/  IMAD R3, R76, UR5, R3 ;  /* 0x000000054c037c24 */ /* 0x000fe2000f8e0203 */
[----:B------:R-:W-:Y:S01]  /*17950*/  LEA R80, P3, R20, UR6, 0x1 ;  /* 0x0000000614507c11 */ /* 0x000fe2000f8608ff */
[----:B------:R-:W-:-:S02]  /*17960*/  VIADD R0, R206, 0x40 ;  /* 0x00000040ce007836 */ /* 0x000fc40000000000 */
[----:B------:R-:W-:-:S03]  /*17970*/  IMAD.IADD R3, R21, 0x1, R3 ;  /* 0x0000000115037824 */ /* 0x000fc600078e0203 */
[----:B------:R-:W-:Y:S01]  /*17980*/  ISETP.GE.AND P4, PT, R0, UR4, PT ;  /* 0x0000000400007c0c */ /* 0x000fe2000bf86270 */
[----:B------:R-:W-:Y:S01]  /*17990*/  VIADD R0, R206, 0xc0 ;  /* 0x000000c0ce007836 */ /* 0x000fe20000000000 */
[----:B------:R-:W-:Y:S01]  /*179a0*/  LEA.HI.X R81, R20, UR7, R3, 0x1, P3 ;  /* 0x0000000714517c11 */ /* 0x000fe200098f0c03 */
[----:B------:R-:W-:-:S04]  /*179b0*/  VIADD R3, R206, 0x80 ;  /* 0x00000080ce037836 */ /* 0x000fc80000000000 */
[----:B-----5:R2:W-:Y:S01]  /*179c0*/  @!P5 STG.E.128 desc[UR52][R80.64], R8 ;  /* 0x000000085000d986 */ /* 0x0205e2000c101d34 */
[----:B------:R-:W-:Y:S02]  /*179d0*/  ISETP.GE.AND P3, PT, R3, UR4, PT ;  /* 0x0000000403007c0c */ /* 0x000fe4000bf66270 */
[----:B------:R-:W-:-:S03]  /*179e0*/  ISETP.GE.AND P5, PT, R0, UR4, PT ;  /* 0x0000000400007c0c */ /* 0x000fc6000bfa6270 */
[----:B------:R2:W-:Y:S08]  /*179f0*/  @!P4 STG.E.128 desc[UR52][R80.64+0x80], R32 ;  /* 0x000080205000c986 */ /* 0x0005f0000c101d34 */
[----:B------:R2:W-:Y:S04]  /*17a00*/  @!P3 STG.E.128 desc[UR52][R80.64+0x100], R48 ;  /* 0x000100305000b986 */ /* 0x0005e8000c101d34 */
[----:B------:R2:W-:Y:S02]  /*17a10*/  @!P5 STG.E.128 desc[UR52][R80.64+0x180], R60 ;  /* 0x0001803c5000d986 */ /* 0x0005e4000c101d34 */
.L_x_9406:
[----:B------:R-:W-:Y:S05]  /*17a20*/  BSYNC B1 ;  /* 0x0000000000017941 */ /* 0x000fea0003800000 */
.L_x_9405:
[----:B------:R-:W-:Y:S04]  /*17a30*/  BSSY B1, `(.L_x_9407) ;  /* 0x000001a000017945 */ /* 0x000fe80003800000 */
[----:B------:R-:W-:Y:S05]  /*17a40*/  @P2 BRA `(.L_x_9408) ;  /* 0x0000000000602947 */ /* 0x000fea0003800000 */
[----:B------:R-:W-:Y:S01]  /*17a50*/  IADD3 R3, P2, R76, 0x20, RZ ;  /* 0x000000204c037810 */ /* 0x000fe20007f5e0ff */
[----:B------:R-:W-:Y:S01]  /*17a60*/  ULDC.64 UR6, c[0x0][0xad8] ;  /* 0x0002b60000067ab9 */ /* 0x000fe20000000a00 */
[----:B--2--5:R-:W-:Y:S01]  /*17a70*/  IMAD.MOV.U32 R8, RZ, RZ, R78 ;  /* 0x000000ffff087224 */ /* 0x024fe200078e004e */
[----:B------:R-:W-:Y:S01]  /*17a80*/  ULDC UR4, c[0x0][0xa8c] ;  /* 0x0002a30000047ab9 */ /* 0x000fe20000000800 */
[----:B------:R-:W-:Y:S01]  /*17a90*/  IADD3.X R0, RZ, R77, RZ, P2, !PT ;  /* 0x0000004dff007210 */ /* 0x000fe200017fe4ff */
[----:B------:R-:W-:Y:S01]  /*17aa0*/  IMAD.MOV.U32 R9, RZ, RZ, R83 ;  /* 0x000000ffff097224 */ /* 0x000fe200078e0053 */
        /* <DEDUP_REMOVED lines=18> */
.L_x_9408:
[----:B------:R-:W-:Y:S05]  /*17bd0*/  BSYNC B1 ;  /* 0x0000000000017941 */ /* 0x000fea0003800000 */
.L_x_9407:
[----:B------:R-:W-:Y:S04]  /*17be0*/  BSSY B1, `(.L_x_9409) ;  /* 0x000001a000017945 */ /* 0x000fe80003800000 */
[----:B------:R-:W-:Y:S05]  /*17bf0*/  @P0 BRA `(.L_x_9410) ;  /* 0x0000000000600947 */ /* 0x000fea0003800000 */
[----:B------:R-:W-:Y:S01]  /*17c00*/  IADD3 R3, P0, R76, 0x40, RZ ;  /* 0x000000404c037810 */ /* 0x000fe20007f1e0ff */
[C---:B--2--5:R-:W-:Y:S01]  /*17c10*/  VIADD R9, R206.reuse, 0x80 ;  /* 0x00000080ce097836 */ /* 0x064fe20000000000 */
[----:B------:R-:W-:Y:S01]  /*17c20*/  ULDC UR4, c[0x0][0xa8c] ;  /* 0x0002a30000047ab9 */ /* 0x000fe20000000800 */
[C---:B------:R-:W-:Y:S01]  /*17c30*/  VIADD R8, R206.reuse, 0x40 ;  /* 0x00000040ce087836 */ /* 0x040fe20000000000 */
[----:B------:R-:W-:Y:S01]  /*17c40*/  ULDC.64 UR6, c[0x0][0xad8] ;  /* 0x0002b60000067ab9 */ /* 0x000fe20000000a00 */
[----:B------:R-:W-:Y:S01]  /*17c50*/  IMAD.X R0, RZ, RZ, R77, P0 ;  /* 0x000000ffff007224 */ /* 0x000fe200000e064d */
[----:B------:R-:W-:Y:S01]  /*17c60*/  ISETP.GE.AND P4, PT, R9, UR4, PT ;  /* 0x0000000409007c0c */ /* 0x000fe2000bf86270 */
[----:B---3--:R-:W-:Y:S01]  /*17c70*/  VIADD R10, R206, 0xc0 ;  /* 0x000000c0ce0a7836 */ /* 0x008fe20000000000 */
        /* <DEDUP_REMOVED lines=16> */
.L_x_9410:
[----:B------:R-:W-:Y:S05]  /*17d80*/  BSYNC B1 ;  /* 0x0000000000017941 */ /* 0x000fea0003800000 */
.L_x_9409:
        /* <DEDUP_REMOVED lines=27> */
.L_x_9403:
[----:B------:R-:W-:Y:S01]  /*17f40*/  ULDC.64 UR4, c[0x0][0xbd8] ;  /* 0x0002f60000047ab9 */ /* 0x000fe20000000a00 */
[----:B------:R-:W2:Y:S01]  /*17f50*/  LDC.64 R4, c[0x0][0xbd8] ;  /* 0x0002f600ff047b82 */ /* 0x000ea20000000a00 */
[----:B------:R-:W-:Y:S01]  /*17f60*/  ISETP.NE.U32.AND P0, PT, RZ, UR4, PT ;  /* 0x00000004ff007c0c */ /* 0x000fe2000bf05070 */
[----:B------:R-:W-:-:S03]  /*17f70*/  IMAD.MOV.U32 R3, RZ, RZ, RZ ;  /* 0x000000ffff037224 */ /* 0x000fc600078e00ff */
[----:B------:R-:W-:Y:S01]  /*17f80*/  ISETP.NE.AND.EX P0, PT, RZ, UR5, PT, P0 ;  /* 0x00000005ff007c0c */ /* 0x000fe2000bf05300 */
[----:B------:R-:W-:Y:S02]  /*17f90*/  ULDC.64 UR4, c[0x0][0xbe0] ;  /* 0x0002f80000047ab9 */ /* 0x000fe40000000a00 */
[----:B------:R-:W-:-:S04]  /*17fa0*/  ISETP.NE.U32.AND P1, PT, RZ, UR4, PT ;  /* 0x00000004ff007c0c */ /* 0x000fc8000bf25070 */
[----:B------:R-:W-:Y:S01]  /*17fb0*/  ISETP.NE.AND.EX P1, PT, RZ, UR5, PT, P1 ;  /* 0x00000005ff007c0c */ /* 0x000fe2000bf25310 */
[----:B--2---:R-:W-:-:S12]  /*17fc0*/  IMAD.WIDE R4, R231, 0x4, R4 ;  /* 0x00000004e7047825 */ /* 0x004fd800078e0204 */
[----:B------:R-:W2:Y:S01]  /*17fd0*/  @P1 LDC.64 R6, c[0x0][0xbe0] ;  /* 0x0002f800ff061b82 */ /* 0x000ea20000000a00 */
[----:B------:R-:W-:Y:S02]  /*17fe0*/  ULDC UR4, c[0x0][0xa88] ;  /* 0x0002a20000047ab9 */ /* 0x000fe40000000800 */
[----:B------:R-:W-:Y:S01]  /*17ff0*/  IMAD.U32 R0, RZ, RZ, UR4 ;  /* 0x00000004ff007e24 */ /* 0x000fe2000f8e00ff */
[----:B------:R3:W5:Y:S01]  /*18000*/  @P0 LDG.E R3, desc[UR52][R4.64] ;  /* 0x0000003404030981 */ /* 0x000762000c1e1900 */
[----:B------:R-:W4:Y:S01]  /*18010*/  S2R R8, SR_TID.X ;  /* 0x0000000000087919 */ /* 0x000f220000002100 */
[----:B--2---:R-:W-:-:S05]  /*18020*/  @P1 IMAD.WIDE R6, R231, 0x4, R6 ;  /* 0x00000004e7061825 */ /* 0x004fca00078e0206 */
[----:B------:R3:W5:Y:S01]  /*18030*/  @P1 LDG.E R0, desc[UR52][R6.64] ;  /* 0x0000003406001981 */ /* 0x000762000c1e1900 */
[----:B----4-:R-:W-:-:S05]  /*18040*/  VIADD R8, R8, 0xffffff80 ;  /* 0xffffff8008087836 */ /* 0x010fca0000000000 */
[----:B------:R-:W-:Y:S01]  /*18050*/  ISETP.GT.AND P2, PT, R8, 0x7f, PT ;  /* 0x0000007f0800780c */ /* 0x000fe20003f44270 */
[----:B------:R-:W-:-:S12]  /*18060*/  @P1 BRA `(.L_x_9412) ;  /* 0x0000000000101947 */ /* 0x000fd80003800000 */
[----:B------:R-:W-:Y:S05]  /*18070*/  @!P0 BRA `(.L_x_9412) ;  /* 0x00000000000c8947 */ /* 0x000fea0003800000 */
[----:B---3--:R-:W2:Y:S04]  /*18080*/  LDG.E R7, desc[UR52][R4.64] ;  /* 0x0000003404077981 */ /* 0x008ea8000c1e1900 */
[----:B-----5:R-:W2:Y:S02]  /*18090*/  LDG.E R0, desc[UR52][R4.64+0x4] ;  /* 0x0000043404007981 */ /* 0x020ea4000c1e1900 */
[----:B--2---:R-:W-:-:S07]  /*180a0*/  IADD3 R0, -R7, R0, RZ ;  /* 0x0000000007007210 */ /* 0x004fce0007ffe1ff */
.L_x_9412:
[----:B---3--:R-:W-:Y:S01]  /*180b0*/  SHF.R.S32.HI R4, RZ, 0x1f, R231 ;  /* 0x0000001fff047819 */ /* 0x008fe200000114e7 */
        /* <DEDUP_REMOVED lines=29> */
.L_x_9414:
[----:B------:R-:W-:Y:S05]  /*18290*/  BSYNC B1 ;  /* 0x0000000000017941 */ /* 0x000fea0003800000 */
.L_x_9413:
[----:B------:R-:W-:Y:S01]  /*182a0*/  ULDC.64 UR4, c[0x0][0xaa0] ;  /* 0x0002a80000047ab9 */ /* 0x000fe20000000a00 */
[----:B------:R-:W-:Y:S01]  /*182b0*/  IMAD R13, R235, -0x80, R0 ;  /* 0xffffff80eb0d7824 */ /* 0x000fe200078e0200 */
[----:B------:R-:W-:Y:S01]  /*182c0*/  BSSY B1, `(.L_x_9415) ;  /* 0x000002d000017945 */ /* 0x000fe20003800000 */
[----:B--2---:R-:W-:Y:S02]  /*182d0*/  IMAD R6, R8, UR4, RZ ;  /* 0x0000000408067c24 */ /* 0x004fe4000f8e02ff */
[----:B------:R-:W-:Y:S01]  /*182e0*/  IMAD.WIDE.U32 R4, R3, UR4, R206 ;  /* 0x0000000403047c25 */ /* 0x000fe2000f8e00ce */
[----:B------:R-:W-:-:S03]  /*182f0*/  ISETP.GE.AND P1, PT, R216, R13, PT ;  /* 0x0000000dd800720c */ /* 0x000fc60003f26270 */
[----:B------:R-:W-:Y:S01]  /*18300*/  IMAD R3, R3, UR5, R6 ;  /* 0x0000000503037c24 */ /* 0x000fe2000f8e0206 */
[----:B------:R-:W-:Y:S01]  /*18310*/  ULDC.64 UR4, c[0x0][0xae0] ;  /* 0x0002b80000047ab9 */ /* 0x000fe20000000a00 */
[----:B------:R-:W-:Y:S02]  /*18320*/  VIADD R0, R216, 0x20 ;  /* 0x00000020d8007836 */ /* 0x000fe40000000000 */
[----:B------:R-:W-:Y:S01]  /*18330*/  IMAD R7, R9, UR4, RZ ;  /* 0x0000000409077c24 */ /* 0x000fe2000f8e02ff */
[----:B------:R-:W-:Y:S01]  /*18340*/  SHF.R.S32.HI R9, RZ, 0x1f, R216 ;  /* 0x0000001fff097819 */ /* 0x000fe200000114d8 */
[----:B------:R-:W-:Y:S01]  /*18350*/  IMAD.IADD R5, R5, 0x1, R3 ;  /* 0x0000000105057824 */ /* 0x000fe200078e0203 */
[----:B------:R-:W-:Y:S01]  /*18360*/  ISETP.GE.AND P0, PT, R0, R13, PT ;  /* 0x0000000d0000720c */ /* 0x000fe20003f06270 */
[C---:B------:R-:W-:Y:S02]  /*18370*/  IMAD R7, R222.reuse, UR5, R7 ;  /* 0x00000005de077c24 */ /* 0x040fe4000f8e0207 */
[----:B------:R-:W-:Y:S01]  /*18380*/  IMAD.WIDE.U32 R4, R222, UR4, R4 ;  /* 0x00000004de047c25 */ /* 0x000fe2000f8e0004 */
[----:B------:R-:W-:-:S03]  /*18390*/  ULDC.64 UR4, c[0x0][0xae8] ;  /* 0x0002ba0000047ab9 */ /* 0x000fc60000000a00 */
[----:B------:R-:W-:Y:S02]  /*183a0*/  IMAD.IADD R5, R5, 0x1, R7 ;  /* 0x0000000105057824 */ /* 0x000fe400078e0207 */
[----:B------:R-:W-:Y:S02]  /*183b0*/  IMAD R0, R10, UR4, RZ ;  /* 0x000000040a007c24 */ /* 0x000fe4000f8e02ff */
[----:B------:R-:W-:-:S04]  /*183c0*/  IMAD.WIDE.U32 R6, R11, UR4, R4 ;  /* 0x000000040b067c25 */ /* 0x000fc8000f8e0004 */
[----:B------:R-:W-:Y:S02]  /*183d0*/  IMAD R3, R11, UR5, R0 ;  /* 0x000000050b037c24 */ /* 0x000fe4000f8e0200 */
[----:B------:R-:W-:Y:S02]  /*183e0*/  IMAD.MOV.U32 R8, RZ, RZ, R216 ;  /* 0x000000ffff087224 */ /* 0x000fe400078e00d8 */
[----:B------:R-:W-:Y:S02]  /*183f0*/  VIADD R0, R216, 0x40 ;  /* 0x00000040d8007836 */ /* 0x000fe40000000000 */
[----:B------:R-:W-:-:S04]  /*18400*/  IMAD.WIDE R8, R235, 0x80, R8 ;  /* 0x00000080eb087825 */ /* 0x000fc800078e0208 */
        /* <DEDUP_REMOVED lines=24> */
.L_x_9416:
[----:B------:R-:W-:Y:S05]  /*18590*/  BSYNC B1 ;  /* 0x0000000000017941 */ /* 0x000fea0003800000 */
.L_x_9415:
[----:B------:R-:W-:Y:S01]  /*185a0*/  BSSY B1, `(.L_x_9417) ;  /* 0x000001c000017945 */ /* 0x000fe20003800000 */
[----:B------:R-:W-:Y:S01]  /*185b0*/  ISETP.GE.AND P1, PT, R0, R13, PT ;  /* 0x0000000d0000720c */ /* 0x000fe20003f26270 */
[----:B------:R-:W-:Y:S02]  /*185c0*/  VIADD R10, R216, 0x60 ;  /* 0x00000060d80a7836 */ /* 0x000fe40000000000 */
[----:B------:R-:W-:Y:S10]  /*185d0*/  @P0 BRA `(.L_x_9418) ;  /* 0x0000000000600947 */ /* 0x000ff40003800000 */
[----:B------:R-:W-:Y:S01]  /*185e0*/  IADD3 R3, P0, R8, 0x20, RZ ;  /* 0x0000002008037810 */ /* 0x000fe20007f1e0ff */
[C---:B------:R-:W-:Y:S01]  /*185f0*/  VIADD R5, R206.reuse, 0x80 ;  /* 0x00000080ce057836 */ /* 0x040fe20000000000 */
[----:B------:R-:W-:Y:S01]  /*18600*/  ULDC UR4, c[0x0][0xa8c] ;  /* 0x0002a30000047ab9 */ /* 0x000fe20000000800 */
[C---:B------:R-:W-:Y:S01]  /*18610*/  VIADD R4, R206.reuse, 0x40 ;  /* 0x00000040ce047836 */ /* 0x040fe20000000000 */
[----:B------:R-:W-:Y:S01]  /*18620*/  ULDC.64 UR6, c[0x0][0xad8] ;  /* 0x0002b60000067ab9 */ /* 0x000fe20000000a00 */
[----:B------:R-:W-:Y:S01]  /*18630*/  IMAD.X R0, RZ, RZ, R9, P0 ;  /* 0x000000ffff007224 */ /* 0x000fe200000e0609 */
[----:B------:R-:W-:Y:S01]  /*18640*/  ISETP.GE.AND P4, PT, R5, UR4, PT ;  /* 0x0000000405007c0c */ /* 0x000fe2000bf86270 */
[----:B------:R-:W-:Y:S01]  /*18650*/  VIADD R12, R206, 0xc0 ;  /* 0x000000c0ce0c7836 */ /* 0x000fe20000000000 */
        /* <DEDUP_REMOVED lines=16> */
.L_x_9418:
[----:B------:R-:W-:Y:S05]  /*18760*/  BSYNC B1 ;  /* 0x0000000000017941 */ /* 0x000fea0003800000 */
.L_x_9417:
        /* <DEDUP_REMOVED lines=27> */
.L_x_9420:
[----:B------:R-:W-:Y:S05]  /*18920*/  BSYNC B1 ;  /* 0x0000000000017941 */ /* 0x000fea0003800000 */
.L_x_9419:
        /* <DEDUP_REMOVED lines=25> */
.L_x_9411:
[----:B------:R-:W-:Y:S05]  /*18ac0*/  BSYNC B0 ;  /* 0x0000000000007941 */ /* 0x000fea0003800000 */
.L_x_9402:
[----:B------:R-:W-:Y:S02]  /*18ad0*/  ULDC UR4, c[0x0][0xc14] ;  /* 0x0003050000047ab9 */ /* 0x000fe40000000800 */
[----:B-1----:R-:W-:-:S13]  /*18ae0*/  ISETP.GE.AND P0, PT, R211, UR4, PT ;  /* 0x00000004d3007c0c */ /* 0x002fda000bf06270 */
[----:B------:R-:W-:Y:S05]  /*18af0*/  @!P0 BRA `(.L_x_9421) ;  /* 0xfffffe84002c8947 */ /* 0x000fea000383ffff */
[----:B------:R-:W-:Y:S05]  /*18b00*/  BRA `(.L_x_9208) ;  /* 0x0000006000387947 */ /* 0x000fea0003800000 */
.L_x_9206:
[----:B------:R-:W-:-:S08]  /*18b10*/  NOP ;  /* 0x0000000000007918 */ /* 0x000fd00000000000 */
[----:B--2---:R-:W0:-:S00]  /*18b20*/  USETMAXREG.DEALLOC.CTAPOOL 0x18 ;  /* 0x00000018000079c8 */ /* 0x004e0000080e0500 */
        /* <DEDUP_REMOVED lines=58> */
.L_x_9426:
        /* <DEDUP_REMOVED lines=15> */
.L_x_9425:
[----:B------:R-:W-:Y:S05]  /*18fc0*/  BSYNC B0 ;  /* 0x0000000000007941 */ /* 0x000fea0003800000 */
.L_x_9424:
        /* <DEDUP_REMOVED lines=26> */
.L_x_9422:
        /* <DEDUP_REMOVED lines=20> */
.L_x_9427:
        /* <DEDUP_REMOVED lines=51> */
[----:B------:R-:W-:-:S05]  /*195e0*/  IADD3 R8, -R8, RZ, RZ ;  /* 0x000000ff08087210 */ /* 0x000fca0007ffe1ff */
[----:B------:R-:W-:Y:S01]  /*195f0*/  IMAD R18, R5, R8, R0 ;  /* 0x0000000805127224 */ /* 0x000fe200078e0200 */
[----:B------:R-:W-:-:S05]  /*19600*/  LOP3.LUT R0, RZ, R5, RZ, 0x33, !PT ;  /* 0x00000005ff007212 */ /* 0x000fca00078e33ff */
[----:B------:R-:W-:Y:S01]  /*19610*/  IMAD.IADD R17, R17, 0x1, R0 ;  /* 0x0000000111117824 */ /* 0x000fe200078e0200 */
[----:B------:R-:W-:Y:S06]  /*19620*/  BRA `(.L_x_9428) ;  /* 0x00000000000c7947 */ /* 0x000fec0003800000 */
.L_x_9423:
[----:B------:R-:W-:Y:S02]  /*19630*/  IMAD.MOV.U32 R17, RZ, RZ, RZ ;  /* 0x000000ffff117224 */ /* 0x000fe400078e00ff */
[----:B------:R-:W-:Y:S02]  /*19640*/  IMAD.U32 R16, RZ, RZ, UR6 ;  /* 0x00000006ff107e24 */ /* 0x000fe4000f8e00ff */
[----:B------:R-:W-:-:S07]  /*19650*/  IMAD.MOV.U32 R18, RZ, RZ, RZ ;  /* 0x000000ffff127224 */ /* 0x000fce00078e00ff */
.L_x_9428:
        /* <DEDUP_REMOVED lines=22> */
.L_x_9529:
[----:B------:R-:W-:Y:S05]  /*197c0*/  YIELD ;  /* 0x0000000000007946 */ /* 0x000fea0003800000 */
[----:B------:R-:W-:Y:S01]  /*197d0*/  ULDC.64 UR4, c[0x0][0xa28] ;  /* 0x00028a0000047ab9 */ /* 0x000fe20000000a00 */
[----:B------:R-:W-:Y:S01]  /*197e0*/  IMAD.MOV.U32 R6, RZ, RZ, RZ ;  /* 0x000000ffff067224 */ /* 0x000fe200078e00ff */
        /* <DEDUP_REMOVED lines=39> */
[----:B------:R-:W2:Y:S04]  /*19a60*/  LDG.E R5, desc[UR52][R2.64] ;  /* 0x0000003402057981 */ /* 0x000ea8000c1e1900 */
[----:B-----5:R-:W2:Y:S02]  /*19a70*/  LDG.E R0, desc[UR52][R2.64+0x4] ;  /* 0x0000043402007981 */ /* 0x020ea4000c1e1900 */
[----:B--2---:R-:W-:-:S07]  /*19a80*/  IADD3 R0, -R5, R0, RZ ;  /* 0x0000000005007210 */ /* 0x004fce0007ffe1ff */
.L_x_9430:
        /* <DEDUP_REMOVED lines=10> */
[----:B------:R-:W-:Y:S01]  /*19b30*/  ISETP.NE.AND.EX P0, PT, RZ, UR5, PT, P0 ;  /* 0x00000005ff007c0c */ /* 0x000fe2000bf05300 */
[----:B---3-5:R-:W-:-:S05]  /*19b40*/  IMAD.IADD R8, R8, 0x1, R6 ;  /* 0x0000000108087824 */ /* 0x028fca00078e0206 */
[----:B------:R1:W-:Y:S07]  /*19b50*/  STL [R1+0x10], R8 ;  /* 0x0000100801007387 */ /* 0x0003ee0000100800 */
[----:B------:R-:W-:Y:S05]  /*19b60*/  @!P0 BRA `(.L_x_9431) ;  /* 0x0000000000108947 */ /* 0x000fea0003800000 */
[----:B------:R-:W2:Y:S02]  /*19b70*/  LDC.64 R4, c[0x0][0xa20] ;  /* 0x00028800ff047b82 */ /* 0x000ea40000000a00 */
[----:B--2---:R-:W-:-:S05]  /*19b80*/  IMAD.WIDE R4, R19, 0x4, R4 ;  /* 0x0000000413047825 */ /* 0x004fca00078e0204 */
[----:B------:R2:W5:Y:S01]  /*19b90*/  LDG.E R7, desc[UR52][R4.64] ;  /* 0x0000003404077981 */ /* 0x000562000c1e1900 */
[----:B------:R-:W-:Y:S05]  /*19ba0*/  BRA `(.L_x_9432) ;  /* 0x0000000000107947 */ /* 0x000fea0003800000 */
.L_x_9431:
[----:B------:R-:W-:Y:S05]  /*19bb0*/  @!P3 BRA `(.L_x_9432) ;  /* 0x00000000000cb947 */ /* 0x000fea0003800000 */
[----:B------:R-:W2:Y:S04]  /*19bc0*/  LDG.E R7, desc[UR52][R4.64] ;  /* 0x0000003404077981 */ /* 0x000ea8000c1e1900 */
[----:B------:R-:W2:Y:S02]  /*19bd0*/  LDG.E R4, desc[UR52][R4.64+0x4] ;  /* 0x0000043404047981 */ /* 0x000ea4000c1e1900 */
[----:B--2---:R-:W-:-:S07]  /*19be0*/  IMAD.IADD R7, R4, 0x1, -R7 ;  /* 0x0000000104077824 */ /* 0x004fce00078e0a07 */
.L_x_9432:
[----:B--2---:R-:W2:Y:S04]  /*19bf0*/  @P1 LDG.E R4, desc[UR52][R2.64] ;  /* 0x0000003402041981 */ /* 0x004ea8000c1e1900 */
[----:B-1----:R-:W2:Y:S01]  /*19c00*/  @P1 LDG.E R2, desc[UR52][R2.64+0x4] ;  /* 0x0000043402021981 */ /* 0x002ea2000c1e1900 */
[----:B-----5:R-:W-:Y:S02]  /*19c10*/  IMAD.IADD R5, R7, 0x1, -R6 ;  /* 0x0000000107057824 */ /* 0x020fe400078e0a06 */
[----:B--2---:R-:W-:Y:S01]  /*19c20*/  @P1 IMAD.IADD R9, R2, 0x1, -R4 ;  /* 0x0000000102091824 */ /* 0x004fe200078e0a04 */
[----:B------:R-:W-:-:S03]  /*19c30*/  LEA R4, R17, 0x80, 0x7 ;  /* 0x0000008011047811 */ /* 0x000fc600078e38ff */
[----:B------:R-:W-:-:S04]  /*19c40*/  IMAD.IADD R8, R5, 0x1, R9 ;  /* 0x0000000105087824 */ /* 0x000fc800078e0209 */
[C---:B------:R-:W-:Y:S01]  /*19c50*/  VIADD R20, R8.reuse, 0x5f ;  /* 0x0000005f08147836 */ /* 0x040fe20000000000 */
[----:B------:R-:W-:-:S03]  /*19c60*/  IADD3 R4, R8, R4, -R0 ;  /* 0x0000000408047210 */ /* 0x000fc60007ffe800 */
[----:B------:R-:W-:-:S05]  /*19c70*/  IMAD.HI R20, R20, 0x2aaaaaab, RZ ;  /* 0x2aaaaaab14147827 */ /* 0x000fca00078e02ff */
[----:B------:R-:W-:-:S04]  /*19c80*/  SHF.R.U32.HI R2, RZ, 0x1f, R20 ;  /* 0x0000001fff027819 */ /* 0x000fc80000011614 */
[----:B------:R-:W-:Y:S02]  /*19c90*/  LEA.HI.SX32 R20, R20, R2, 0x1c ;  /* 0x0000000214147211 */ /* 0x000fe400078fe2ff */
[----:B------:R-:W1:Y:S02]  /*19ca0*/  LDC.64 R2, c[0x0][0x9e0] ;  /* 0x00027800ff027b82 */ /* 0x000e640000000a00 */
[----:B-1----:R-:W-:Y:S01]  /*19cb0*/  ISETP.GE.AND P2, PT, R3, 0x1, PT ;  /* 0x000000010300780c */ /* 0x002fe20003f46270 */
        /* <DEDUP_REMOVED lines=13> */
.L_x_9435:
[----:B------:R-:W-:-:S13]  /*19d90*/  ISETP.NE.AND P0, PT, R3, 0x1, PT ;  /* 0x000000010300780c */ /* 0x000fda0003f05270 */
[----:B------:R-:W1:Y:S02]  /*19da0*/  @P0 LDC.64 R6, c[0x0][0x9e8] ;  /* 0x00027a00ff060b82 */ /* 0x000e640000000a00 */
[----:B-1----:R-:W-:-:S05]  /*19db0*/  @P0 IMAD.HI.U32 R6, R11, R6, RZ ;  /* 0x000000060b060227 */ /* 0x002fca00078e00ff */
[----:B------:R-:W-:-:S07]  /*19dc0*/  @P0 SHF.R.U32.HI R11, RZ, R7, R6 ;  /* 0x00000007ff0b0219 */ /* 0x000fce0000011606 */
.L_x_9436:
[----:B------:R-:W-:Y:S05]  /*19dd0*/  BSYNC B0 ;  /* 0x0000000000007941 */ /* 0x000fea0003800000 */
.L_x_9434:
[----:B------:R-:W-:-:S05]  /*19de0*/  IMAD R11, R11, R3, R3 ;  /* 0x000000030b0b7224 */ /* 0x000fca00078e0203 */
[----:B------:R-:W-:-:S07]  /*19df0*/  VIMNMX R2, R2, R11, PT ;  /* 0x0000000b02027248 */ /* 0x000fce0003fe0100 */
.L_x_9433:
        /* <DEDUP_REMOVED lines=15> */
.L_x_9439:
[----:B------:R-:W-:Y:S01]  /*19ef0*/  ISETP.NE.AND P0, PT, R3, 0x1, PT ;  /* 0x000000010300780c */ /* 0x000fe20003f05270 */
[----:B------:R-:W-:-:S12]  /*19f00*/  IMAD.MOV.U32 R11, RZ, RZ, R0 ;  /* 0x000000ffff0b7224 */ /* 0x000fd800078e0000 */
[----:B------:R-:W1:Y:S02]  /*19f10*/  @P0 LDC.64 R6, c[0x0][0x9e8] ;  /* 0x00027a00ff060b82 */ /* 0x000e640000000a00 */
[----:B-1----:R-:W-:-:S05]  /*19f20*/  @P0 IMAD.HI.U32 R6, R0, R6, RZ ;  /* 0x0000000600060227 */ /* 0x002fca00078e00ff */
[----:B------:R-:W-:-:S07]  /*19f30*/  @P0 SHF.R.U32.HI R11, RZ, R7, R6 ;  /* 0x00000007ff0b0219 */ /* 0x000fce0000011606 */
.L_x_9440:
[----:B------:R-:W-:Y:S05]  /*19f40*/  BSYNC B0 ;  /* 0x0000000000007941 */ /* 0x000fea0003800000 */
.L_x_9438:
[----:B------:R-:W-:-:S05]  /*19f50*/  IMAD R3, R11, R3, RZ ;  /* 0x000000030b037224 */ /* 0x000fca00078e02ff */
[----:B------:R-:W-:-:S07]  /*19f60*/  VIMNMX R8, R8, R3, !PT ;  /* 0x0000000308087248 */ /* 0x000fce0007fe0100 */
.L_x_9437:
        /* <DEDUP_REMOVED lines=9> */
[----:B------:R-:W-:-:S03]  /*1a000*/  LEA.HI.SX32 R2, R8, R2, 0x1c ;  /* 0x0000000208027211 */ /* 0x000fc600078fe2ff */
[----:B------:R-:W-:Y:S01]  /*1a010*/  IMAD R3, R3, 0x60, -R5 ;  /* 0x0000006003037824 */ /* 0x000fe200078e0a05 */
[----:B------:R-:W-:-:S04]  /*1a020*/  VIMNMX R2, RZ, R2, !PT ;  /* 0x00000002ff027248 */ /* 0x000fc80007fe0100 */
[----:B------:R-:W-:Y:S01]  /*1a030*/  VIMNMX R9, R3, R9, PT ;  /* 0x0000000903097248 */ /* 0x000fe20003fe0100 */
[----:B------:R-:W-:-:S05]  /*1a040*/  IMAD R2, R2, 0x60, -R5 ;  /* 0x0000006002027824 */ /* 0x000fca00078e0a05 */
[----:B------:R-:W-:-:S04]  /*1a050*/  VIMNMX R5, RZ, R2, !PT ;  /* 0x00000002ff057248 */ /* 0x000fc80007fe0100 */
[----:B------:R-:W-:Y:S01]  /*1a060*/  ISETP.GT.AND P0, PT, R9, R5, PT ;  /* 0x000000050900720c */ /* 0x000fe20003f04270 */
[----:B------:R-:W-:-:S05]  /*1a070*/  IMAD.WIDE.U32 R2, R5, -0x55555555, RZ ;  /* 0xaaaaaaab05027825 */ /* 0x000fca00078e00ff */
[----:B------:R-:W-:-:S05]  /*1a080*/  SHF.R.U32.HI R2, RZ, 0x6, R3 ;  /* 0x00000006ff027819 */ /* 0x000fca0000011603 */
[----:B------:R-:W-:Y:S02]  /*1a090*/  IMAD.MOV.U32 R3, RZ, RZ, R2 ;  /* 0x000000ffff037224 */ /* 0x000fe400078e0002 */
[----:B------:R-:W-:-:S04]  /*1a0a0*/  @P0 VIADD R5, R9, 0x5f ;  /* 0x0000005f09050836 */ /* 0x000fc80000000000 */
[----:B------:R-:W-:-:S05]  /*1a0b0*/  @P0 IMAD.HI R5, R5, 0x2aaaaaab, RZ ;  /* 0x2aaaaaab05050827 */ /* 0x000fca00078e02ff */
[----:B------:R-:W-:-:S04]  /*1a0c0*/  @P0 SHF.R.U32.HI R6, RZ, 0x1f, R5 ;  /* 0x0000001fff060819 */ /* 0x000fc80000011605 */
[----:B------:R-:W-:-:S04]  /*1a0d0*/  @P0 LEA.HI.SX32 R3, R5, R6, 0x1c ;  /* 0x0000000605030211 */ /* 0x000fc800078fe2ff */
        /* <DEDUP_REMOVED lines=12> */
.L_x_9599:
[----:B------:R-:W-:-:S03]  /*1a1a0*/  UMOV UR4, 0xffffffff ;  /* 0xffffffff00047882 */ /* 0x000fc60000000000 */
[----:B------:R-:W-:Y:S05]  /*1a1b0*/  BRA.DIV UR4, `(.L_x_9444) ;  /* 0x0000005a049c7947 */ /* 0x000fea000b800000 */
[----:B------:R-:W-:-:S13]  /*1a1c0*/  ELECT P6, URZ, PT ;  /* 0x00000000003f782f */ /* 0x000fda00038c0000 */
.L_x_9602:
[----:B------:R-:W2:Y:S01]  /*1a1d0*/  LDL R7, [R1+0x24] ;  /* 0x0000240001077983 */ /* 0x000ea20000100800 */
[----:B------:R-:W-:Y:S01]  /*1a1e0*/  MOV R9, 0x400 ;  /* 0x0000040000097802 */ /* 0x000fe20000000f00 */
[----:B------:R-:W-:Y:S01]  /*1a1f0*/  BSSY B1, `(.L_x_9445) ;  /* 0x000000a000017945 */ /* 0x000fe20003800000 */
[----:B--2---:R-:W-:-:S05]  /*1a200*/  VIADD R8, R7, 0x1 ;  /* 0x0000000107087836 */ /* 0x004fca0000000000 */
[----:B------:R-:W-:-:S04]  /*1a210*/  LEA.HI R7, R8, R8, RZ, 0x1 ;  /* 0x0000000808077211 */ /* 0x000fc800078f08ff */
[----:B------:R-:W-:-:S05]  /*1a220*/  LOP3.LUT R7, R7, 0xfffffffe, RZ, 0xc0, !PT ;  /* 0xfffffffe07077812 */ /* 0x000fca00078ec0ff */
[----:B------:R-:W-:Y:S02]  /*1a230*/  IMAD.IADD R8, R8, 0x1, -R7 ;  /* 0x0000000108087824 */ /* 0x000fe400078e0a07 */
[----:B------:R-:W1:Y:S03]  /*1a240*/  S2R R7, SR_CgaCtaId ;  /* 0x0000000000077919 */ /* 0x000e660000008800 */
[----:B------:R-:W-:Y:S02]  /*1a250*/  SHF.L.U32 R8, R8, 0x1f, RZ ;  /* 0x0000001f08087819 */ /* 0x000fe400000006ff */
[----:B-1----:R-:W-:-:S04]  /*1a260*/  LEA R7, R7, R9, 0x18 ;  /* 0x0000000907077211 */ /* 0x002fc800078ec0ff */
[----:B------:R-:W1:Y:S02]  /*1a270*/  SYNCS.PHASECHK.TRANS64.TRYWAIT P0, [R7+URZ+0x22820], R8 ;  /* 0x02282008070075a7 */ /* 0x000e64000800017f */
[----:B-1----:R-:W-:Y:S05]  /*1a280*/  @!P0 BRA `(.L_x_9446) ;  /* 0x0000005800888947 */ /* 0x002fea0003800000 */
.L_x_9603:
[----:B------:R-:W-:Y:S05]  /*1a290*/  BSYNC B1 ;  /* 0x0000000000017941 */ /* 0x000fea0003800000 */
.L_x_9445:
        /* <DEDUP_REMOVED lines=8> */
.L_x_9604:
        /* <DEDUP_REMOVED lines=11> */
.L_x_9450:
        /* <DEDUP_REMOVED lines=19> */
.L_x_9605:
        /* <DEDUP_REMOVED lines=8> */
.L_x_9452:
        /* <DEDUP_REMOVED lines=31> */
.L_x_9448:
[----:B------:R-:W-:Y:S05]  /*1a770*/  BSYNC B1 ;  /* 0x0000000000017941 */ /* 0x000fea0003800000 */
.L_x_9447:
        /* <DEDUP_REMOVED lines=16> */
.L_x_9459:
        /* <DEDUP_REMOVED lines=9> */
.L_x_9606:
        /* <DEDUP_REMOVED lines=11> */
.L_x_9456:
        /* <DEDUP_REMOVED lines=17> */
.L_x_9607:
        /* <DEDUP_REMOVED lines=8> */
.L_x_9458:
        /* <DEDUP_REMOVED lines=31> */
.L_x_9454:
[----:B------:R-:W-:Y:S05]  /*1ad40*/  BSYNC B1 ;  /* 0x0000000000017941 */ /* 0x000fea0003800000 */
.L_x_9453:
        /* <DEDUP_REMOVED lines=13> */
.L_x_9442:
[----:B------:R-:W-:Y:S05]  /*1ae20*/  BSYNC B0 ;  /* 0x0000000000007941 */ /* 0x000fea0003800000 */
.L_x_9441:
        /* <DEDUP_REMOVED lines=17> */
.L_x_9462:
[----:B------:R-:W-:-:S13]  /*1af40*/  ISETP.NE.AND P1, PT, R3, 0x1, PT ;  /* 0x000000010300780c */ /* 0x000fda0003f25270 */
[----:B------:R-:W2:Y:S02]  /*1af50*/  @P1 LDC.64 R4, c[0x0][0x9e8] ;  /* 0x00027a00ff041b82 */ /* 0x000ea40000000a00 */
[----:B--2---:R-:W-:-:S05]  /*1af60*/  @P1 IMAD.HI.U32 R4, R6, R4, RZ ;  /* 0x0000000406041227 */ /* 0x004fca00078e00ff */
[----:B------:R-:W-:-:S07]  /*1af70*/  @P1 SHF.R.U32.HI R6, RZ, R5, R4 ;  /* 0x00000005ff061219 */ /* 0x000fce0000011604 */
.L_x_9463:
[----:B------:R-:W-:Y:S05]  /*1af80*/  BSYNC B0 ;  /* 0x0000000000007941 */ /* 0x000fea0003800000 */
.L_x_9461:
[----:B------:R-:W-:-:S05]  /*1af90*/  IMAD R5, R6, R3, R3 ;  /* 0x0000000306057224 */ /* 0x000fca00078e0203 */
[----:B------:R-:W-:-:S07]  /*1afa0*/  VIMNMX R2, R2, R5, PT ;  /* 0x0000000502027248 */ /* 0x000fce0003fe0100 */
.L_x_9460:
        /* <DEDUP_REMOVED lines=19> */
.L_x_9466:
[----:B------:R-:W-:-:S13]  /*1b0e0*/  ISETP.NE.AND P0, PT, R3, 0x1, PT ;  /* 0x000000010300780c */ /* 0x000fda0003f05270 */
[----:B------:R-:W3:Y:S02]  /*1b0f0*/  @P0 LDC.64 R4, c[0x0][0x9e8] ;  /* 0x00027a00ff040b82 */ /* 0x000ee40000000a00 */
[----:B---3--:R-:W-:-:S05]  /*1b100*/  @P0 IMAD.HI.U32 R4, R0, R4, RZ ;  /* 0x0000000400040227 */ /* 0x008fca00078e00ff */
[----:B------:R-:W-:-:S07]  /*1b110*/  @P0 SHF.R.U32.HI R0, RZ, R5, R4 ;  /* 0x00000005ff000219 */ /* 0x000fce0000011604 */
.L_x_9467:
[----:B------:R-:W-:Y:S05]  /*1b120*/  BSYNC B0 ;  /* 0x0000000000007941 */ /* 0x000fea0003800000 */
.L_x_9465:
[----:B------:R-:W-:-:S05]  /*1b130*/  IMAD R3, R0, R3, RZ ;  /* 0x0000000300037224 */ /* 0x000fca00078e02ff */
[----:B------:R-:W-:-:S07]  /*1b140*/  VIMNMX R2, R2, R3, !PT ;  /* 0x0000000302027248 */ /* 0x000fce0007fe0100 */
.L_x_9464:
        /* <DEDUP_REMOVED lines=25> */
.L_x_9469:
        /* <DEDUP_REMOVED lines=12> */
[----:B------:R-:W-:Y:S01]  /*1b3a0*/  MOV R8, 0x70 ;  /* 0x0000007000087802 */ /* 0x000fe20000000f00 */
[----:B------:R-:W3:Y:S01]  /*1b3b0*/  LDC.64 R2, c[0x4][R2] ;  /* 0x0100000002027b82 */ /* 0x000ee20000000a00 */
[----:B------:R-:W-:Y:S02]  /*1b3c0*/  IMAD.U32 R5, RZ, RZ, UR7 ;  /* 0x00000007ff057e24 */ /* 0x000fe4000f8e00ff */
[----:B--2---:R-:W-:Y:S02]  /*1b3d0*/  IMAD.U32 R6, RZ, RZ, UR8 ;  /* 0x00000008ff067e24 */ /* 0x004fe4000f8e00ff */
[----:B------:R-:W-:-:S02]  /*1b3e0*/  IMAD.U32 R7, RZ, RZ, UR9 ;  /* 0x00000009ff077e24 */ /* 0x000fc4000f8e00ff */
[----:B------:R-:W-:Y:S02]  /*1b3f0*/  IMAD.U32 R10, RZ, RZ, UR4 ;  /* 0x00000004ff0a7e24 */ /* 0x000fe4000f8e00ff */
[----:B-1----:R-:W-:Y:S02]  /*1b400*/  IMAD.U32 R11, RZ, RZ, UR5 ;  /* 0x00000005ff0b7e24 */ /* 0x002fe4000f8e00ff */
[----:B------:R-:W-:Y:S02]  /*1b410*/  IMAD.MOV.U32 R12, RZ, RZ, 0x1 ;  /* 0x00000001ff0c7424 */ /* 0x000fe400078e00ff */
[----:B0-----:R-:W-:-:S07]  /*1b420*/  IMAD.MOV.U32 R13, RZ, RZ, RZ ;  /* 0x000000ffff0d7224 */ /* 0x001fce00078e00ff */
[----:B------:R-:W-:-:S07]  /*1b430*/  LEPC R20, `(.L_x_9471) ;  /* 0x000000001014794e */ /* 0x000fce0000000000 */
[----:B---3--:R-:W-:Y:S05]  /*1b440*/  CALL.ABS.NOINC R2 ;  /* 0x0000000002007343 */ /* 0x008fea0003c00000 */
.L_x_9471:
        /* <DEDUP_REMOVED lines=10> */
[----:B0-----:R-:W-:Y:S01]  /*1b4f0*/  MOV R13, RZ ;  /* 0x000000ff000d7202 */ /* 0x001fe20000000f00 */
[----:B------:R-:W-:Y:S02]  /*1b500*/  IMAD.U32 R5, RZ, RZ, UR7 ;  /* 0x00000007ff057e24 */ /* 0x000fe4000f8e00ff */
        /* <DEDUP_REMOVED lines=8> */
.L_x_9473:
        /* <DEDUP_REMOVED lines=16> */
.L_x_9472:
        /* <DEDUP_REMOVED lines=22> */
[----:B---3--:R-:W-:Y:S01]  /*1b7f0*/  IMAD R17, R17, 0x80, R4 ;  /* 0x0000008011117824 */ /* 0x008fe200078e0204 */
[----:B------:R-:W-:-:S06]  /*1b800*/  MOV R4, R19 ;  /* 0x0000001300047202 */ /* 0x000fcc0000000f00 */
[----:B------:R0:W5:Y:S01]  /*1b810*/  @P0 LDG.E R4, desc[UR52][R2.64] ;  /* 0x0000003402040981 */ /* 0x000162000c1e1900 */
[----:B------:R-:W-:-:S04]  /*1b820*/  ISETP.NE.U32.AND P0, PT, RZ, UR4, PT ;  /* 0x00000004ff007c0c */ /* 0x000fc8000bf05070 */
[----:B------:R-:W-:-:S04]  /*1b830*/  ISETP.NE.AND.EX P0, PT, RZ, UR5, PT, P0 ;  /* 0x00000005ff007c0c */ /* 0x000fc8000bf05300 */
[----:B0-----:R-:W-:-:S09]  /*1b840*/  SEL R2, R19, RZ, !P0 ;  /* 0x000000ff13027207 */ /* 0x001fd20004000000 */
.L_x_9474:
        /* <DEDUP_REMOVED lines=19> */
.L_x_9610:
[----:B------:R-:W-:Y:S01]  /*1b980*/  UMOV UR4, 0xffffffff ;  /* 0xffffffff00047882 */ /* 0x000fe20000000000 */
[----:B------:R-:W-:Y:S02]  /*1b990*/  SHF.R.S32.HI R8, RZ, 0x1f, R4 ;  /* 0x0000001fff087819 */ /* 0x000fe40000011404 */
[----:B------:R-:W-:Y:S05]  /*1b9a0*/  BRA.DIV UR4, `(.L_x_9476) ;  /* 0x0000004604587947 */ /* 0x000fea000b800000 */
[----:B------:R-:W-:-:S13]  /*1b9b0*/  ELECT P6, URZ, PT ;  /* 0x00000000003f782f */ /* 0x000fda00038c0000 */
.L_x_9613:
        /* <DEDUP_REMOVED lines=22> */
.L_x_9478:
        /* <DEDUP_REMOVED lines=9> */
.L_x_9614:
        /* <DEDUP_REMOVED lines=11> */
.L_x_9480:
        /* <DEDUP_REMOVED lines=21> */
[----:B0-----:R-:W-:Y:S01]  /*1bdb0*/  NOP ;  /* 0x0000000000007918 */ /* 0x001fe20000000000 */
.L_x_9477:
        /* <DEDUP_REMOVED lines=30> */
.L_x_9615:
[----:B------:R-:W-:Y:S05]  /*1bfa0*/  BSYNC B0 ;  /* 0x0000000000007941 */ /* 0x000fea0003800000 */
.L_x_9481:
        /* <DEDUP_REMOVED lines=11> */
.L_x_9616:
        /* <DEDUP_REMOVED lines=11> */
.L_x_9486:
        /* <DEDUP_REMOVED lines=37> */
.L_x_9484:
[----:B------:R-:W-:Y:S05]  /*1c360*/  BSYNC B0 ;  /* 0x0000000000007941 */ /* 0x000fea0003800000 */
.L_x_9483:
        /* <DEDUP_REMOVED lines=45> */
.L_x_9493:
[----:B------:R-:W2:Y:S01]  /*1c640*/  S2R R3, SR_CgaCtaId ;  /* 0x0000000000037919 */ /* 0x000ea20000008800 */
[----:B------:R-:W-:-:S04]  /*1c650*/  MOV R2, 0x400 ;  /* 0x0000040000027802 */ /* 0x000fc80000000f00 */
[----:B--2---:R-:W-:Y:S02]  /*1c660*/  LEA R2, R3, R2, 0x18 ;  /* 0x0000000203027211 */ /* 0x004fe400078ec0ff */
[----:B------:R-:W-:-:S03]  /*1c670*/  SHF.L.U32 R3, R12, 0x1f, RZ ;  /* 0x0000001f0c037819 */ /* 0x000fc600000006ff */
[----:B------:R-:W-:-:S04]  /*1c680*/  IMAD R2, R13, 0x8, R2 ;  /* 0x000000080d027824 */ /* 0x000fc800078e0202 */
[----:B------:R-:W2:Y:S02]  /*1c690*/  SYNCS.PHASECHK.TRANS64.TRYWAIT P0, [R2+URZ+0x22840], R3 ;  /* 0x02284003020075a7 */ /* 0x000ea4000800017f */
[----:B--2---:R-:W-:Y:S05]  /*1c6a0*/  @!P0 BRA `(.L_x_9494) ;  /* 0x0000003800808947 */ /* 0x004fea0003800000 */
.L_x_9617:
        /* <DEDUP_REMOVED lines=11> */
.L_x_9495:
        /* <DEDUP_REMOVED lines=22> */
.L_x_9618:
        /* <DEDUP_REMOVED lines=8> */
.L_x_9497:
        /* <DEDUP_REMOVED lines=34> */
.L_x_9492:
[----:B------:R-:W-:Y:S05]  /*1cb60*/  BSYNC B2 ;  /* 0x0000000000027941 */ /* 0x000fea0003800000 */
.L_x_9491:
[----:B------:R-:W2:Y:S02]  /*1cb70*/  LDL R2, [R1+0x20] ;  /* 0x0000200001027983 */ /* 0x000ea40000100800 */
[----:B--2---:R-:W-:-:S07]  /*1cb80*/  VIADD R5, R2, 0xfffffffd ;  /* 0xfffffffd02057836 */ /* 0x004fce0000000000 */
.L_x_9490:
[----:B------:R-:W-:Y:S05]  /*1cb90*/  BSYNC B1 ;  /* 0x0000000000017941 */ /* 0x000fea0003800000 */
.L_x_9489:
[----:B------:R-:W2:Y:S01]  /*1cba0*/  LDL.LU R2, [R1+0x20] ;  /* 0x0000200001027983 */ /* 0x000ea20000300800 */
[----:B------:R-:W-:Y:S02]  /*1cbb0*/  IADD3 R9, R9, -0x2, RZ ;  /* 0xfffffffe09097810 */ /* 0x000fe40007ffe0ff */
[----:B--2---:R-:W-:-:S04]  /*1cbc0*/  LOP3.LUT R2, RZ, R2, RZ, 0x33, !PT ;  /* 0x00000002ff027212 */ /* 0x004fc800078e33ff */
[----:B------:R-:W-:-:S13]  /*1cbd0*/  ISETP.NE.AND P0, PT, R9, R2, PT ;  /* 0x000000020900720c */ /* 0x000fda0003f05270 */
[----:B------:R-:W-:Y:S05]  /*1cbe0*/  @!P0 BRA `(.L_x_9488) ;  /* 0x0000000c00a08947 */ /* 0x000fea0003800000 */
.L_x_9512:
        /* <DEDUP_REMOVED lines=32> */
.L_x_9500:
[----:B------:R-:W3:Y:S01]  /*1cdf0*/  S2R R3, SR_CgaCtaId ;  /* 0x0000000000037919 */ /* 0x000ee20000008800 */
[----:B------:R-:W-:-:S04]  /*1ce00*/  MOV R2, 0x400 ;  /* 0x0000040000027802 */ /* 0x000fc80000000f00 */
[----:B---3--:R-:W-:Y:S02]  /*1ce10*/  LEA R2, R3, R2, 0x18 ;  /* 0x0000000203027211 */ /* 0x008fe400078ec0ff */
[----:B------:R-:W-:-:S03]  /*1ce20*/  SHF.L.U32 R3, R9, 0x1f, RZ ;  /* 0x0000001f09037819 */ /* 0x000fc600000006ff */
[----:B------:R-:W-:-:S04]  /*1ce30*/  IMAD R2, R10, 0x8, R2 ;  /* 0x000000080a027824 */ /* 0x000fc800078e0202 */
[----:B------:R-:W3:Y:S02]  /*1ce40*/  SYNCS.PHASECHK.TRANS64.TRYWAIT P0, [R2+URZ+0x22840], R3 ;  /* 0x02284003020075a7 */ /* 0x000ee4000800017f */
[----:B---3--:R-:W-:Y:S05]  /*1ce50*/  @!P0 BRA `(.L_x_9501) ;  /* 0x0000003000bc8947 */ /* 0x008fea0003800000 */
.L_x_9619:
        /* <DEDUP_REMOVED lines=11> */
.L_x_9502:
        /* <DEDUP_REMOVED lines=21> */
.L_x_9620:
        /* <DEDUP_REMOVED lines=8> */
.L_x_9504:
        /* <DEDUP_REMOVED lines=33> */
.L_x_9499:
[----:B------:R-:W-:Y:S05]  /*1d2f0*/  BSYNC B1 ;  /* 0x0000000000017941 */ /* 0x000fea0003800000 */
.L_x_9498:
        /* <DEDUP_REMOVED lines=32> */
.L_x_9507:
[----:B------:R-:W3:Y:S01]  /*1d500*/  S2R R3, SR_CgaCtaId ;  /* 0x0000000000037919 */ /* 0x000ee20000008800 */
[----:B------:R-:W-:-:S04]  /*1d510*/  MOV R2, 0x400 ;  /* 0x0000040000027802 */ /* 0x000fc80000000f00 */
[----:B---3--:R-:W-:Y:S02]  /*1d520*/  LEA R2, R3, R2, 0x18 ;  /* 0x0000000203027211 */ /* 0x008fe400078ec0ff */
[----:B------:R-:W-:-:S03]  /*1d530*/  SHF.L.U32 R3, R11, 0x1f, RZ ;  /* 0x0000001f0b037819 */ /* 0x000fc600000006ff */
[----:B------:R-:W-:-:S04]  /*1d540*/  IMAD R2, R12, 0x8, R2 ;  /* 0x000000080c027824 */ /* 0x000fc800078e0202 */
[----:B------:R-:W3:Y:S02]  /*1d550*/  SYNCS.PHASECHK.TRANS64.TRYWAIT P0, [R2+URZ+0x22840], R3 ;  /* 0x02284003020075a7 */ /* 0x000ee4000800017f */
[----:B---3--:R-:W-:Y:S05]  /*1d560*/  @!P0 BRA `(.L_x_9508) ;  /* 0x0000002c00208947 */ /* 0x008fea0003800000 */
.L_x_9621:
        /* <DEDUP_REMOVED lines=11> */
.L_x_9509:
        /* <DEDUP_REMOVED lines=22> */
.L_x_9622:
        /* <DEDUP_REMOVED lines=8> */
.L_x_9511:
        /* <DEDUP_REMOVED lines=34> */
.L_x_9506:
[----:B------:R-:W-:Y:S05]  /*1da20*/  BSYNC B1 ;  /* 0x0000000000017941 */ /* 0x000fea0003800000 */
.L_x_9505:
[----:B------:R-:W2:Y:S01]  /*1da30*/  LDL R2, [R1+0x18] ;  /* 0x0000180001027983 */ /* 0x000ea20000100800 */
[----:B------:R-:W-:Y:S01]  /*1da40*/  VIADD R5, R5, 0xfffffffe ;  /* 0xfffffffe05057836 */ /* 0x000fe20000000000 */
[----:B--2---:R-:W-:-:S13]  /*1da50*/  ISETP.GT.AND P0, PT, R9, R2, PT ;  /* 0x000000020900720c */ /* 0x004fda0003f04270 */
[----:B------:R-:W-:Y:S05]  /*1da60*/  @P0 BRA `(.L_x_9512) ;  /* 0xfffffff000600947 */ /* 0x000fea000383ffff */
.L_x_9488:
[----:B------:R-:W-:Y:S05]  /*1da70*/  BSYNC B0 ;  /* 0x0000000000007941 */ /* 0x000fea0003800000 */
.L_x_9487:
        /* <DEDUP_REMOVED lines=23> */
.L_x_9514:
[----:B------:R-:W-:Y:S05]  /*1dbf0*/  BSYNC B0 ;  /* 0x0000000000007941 */ /* 0x000fea0003800000 */
.L_x_9513:
[----:B--2---:R-:W2:Y:S02]  /*1dc00*/  LDL.LU R2, [R1+0x8] ;  /* 0x0000080001027983 */ /* 0x004ea40000300800 */
[----:B--2---:R-:W-:-:S05]  /*1dc10*/  LOP3.LUT R2, R2, R0, RZ, 0x3c, !PT ;  /* 0x0000000002027212 */ /* 0x004fca00078e3cff */
[----:B------:R3:W-:Y:S02]  /*1dc20*/  STL [R1+0x8], R2 ;  /* 0x0000080201007387 */ /* 0x0007e40000100800 */
.L_x_9470:
[----:B------:R-:W-:Y:S05]  /*1dc30*/  BSYNC B6 ;  /* 0x0000000000067941 */ /* 0x000fea0003800000 */
.L_x_9468:
[----:B------:R-:W-:-:S03]  /*1dc40*/  UMOV UR4, 0xffffffff ;  /* 0xffffffff00047882 */ /* 0x000fc60000000000 */
[----:B------:R-:W-:Y:S05]  /*1dc50*/  BRA.DIV UR4, `(.L_x_9515) ;  /* 0x00000026048c7947 */ /* 0x000fea000b800000 */
[----:B------:R4:W0:Y:S04]  /*1dc60*/  SHFL.IDX PT, R4, R16, RZ, 0x1f ;  /* 0x00001fff10047589 */ /* 0x00082800000e0000 */
[----:B------:R-:W0:Y:S02]  /*1dc70*/  SHFL.IDX PT, R16, R16, 0x1, 0x1f ;  /* 0x00201f0010107f89 */ /* 0x000e2400000e0000 */
.L_x_9626:
        /* <DEDUP_REMOVED lines=13> */
.L_x_9517:
[----:B------:R-:W-:Y:S05]  /*1dd50*/  BSYNC B0 ;  /* 0x0000000000007941 */ /* 0x000fea0003800000 */
.L_x_9516:
        /* <DEDUP_REMOVED lines=23> */
.L_x_9634:
[----:B------:R-:W-:Y:S02]  /*1ded0*/  ULDC UR4, c[0x0][0xc10] ;  /* 0x0003040000047ab9 */ /* 0x000fe40000000800 */
[----:B------:R-:W-:-:S04]  /*1dee0*/  IMAD.U32 R5, RZ, RZ, UR4 ;  /* 0x00000004ff057e24 */ /* 0x000fc8000f8e00ff */
[----:B--2---:R-:W-:-:S04]  /*1def0*/  IMAD R3, R14, R5, RZ ;  /* 0x000000050e037224 */ /* 0x004fc800078e02ff */
[----:B----4-:R-:W-:-:S05]  /*1df00*/  IMAD.IADD R16, R16, 0x1, R3 ;  /* 0x0000000110107824 */ /* 0x010fca00078e0203 */
[----:B------:R-:W-:-:S13]  /*1df10*/  ISETP.GT.AND P0, PT, R16, R4, PT ;  /* 0x000000041000720c */ /* 0x000fda0003f04270 */
[----:B------:R-:W-:Y:S05]  /*1df20*/  @P0 BRA `(.L_x_9519) ;  /* 0x0000000000b40947 */ /* 0x000fea0003800000 */
[----:B------:R-:W2:Y:S02]  /*1df30*/  LDC R0, c[0x0][0xc14] ;  /* 0x00030500ff007b82 */ /* 0x000ea40000000800 */
.L_x_9524:
[----:B------:R-:W-:-:S05]  /*1df40*/  VIADD R19, R19, 0x1f ;  /* 0x0000001f13137836 */ /* 0x000fca0000000000 */
[----:B--2---:R-:W-:-:S13]  /*1df50*/  ISETP.GE.AND P0, PT, R19, R0, PT ;  /* 0x000000001300720c */ /* 0x004fda0003f06270 */
[----:B------:R-:W-:Y:S05]  /*1df60*/  @P0 BRA `(.L_x_9520) ;  /* 0x0000000400ec0947 */ /* 0x000fea0003800000 */
[----:B------:R-:W2:Y:S01]  /*1df70*/  S2R R7, SR_TID.X ;  /* 0x0000000000077919 */ /* 0x000ea20000002100 */
[----:B------:R-:W-:Y:S01]  /*1df80*/  BSSY B0, `(.L_x_9521) ;  /* 0x000000a000007945 */ /* 0x000fe20003800000 */
[----:B------:R-:W-:Y:S01]  /*1df90*/  IMAD.MOV.U32 R17, RZ, RZ, RZ ;  /* 0x000000ffff117224 */ /* 0x000fe200078e00ff */
        /* <DEDUP_REMOVED lines=8> */
.L_x_9522:
[----:B------:R-:W-:Y:S05]  /*1e020*/  BSYNC B0 ;  /* 0x0000000000007941 */ /* 0x000fea0003800000 */
.L_x_9521:
[----:B------:R-:W-:-:S03]  /*1e030*/  UMOV UR4, 0xffffffff ;  /* 0xffffffff00047882 */ /* 0x000fc60000000000 */
[----:B------:R-:W-:Y:S05]  /*1e040*/  BRA.DIV UR4, `(.L_x_9523) ;  /* 0x0000002604ac7947 */ /* 0x000fea000b800000 */
[----:B-----5:R-:W3:Y:S01]  /*1e050*/  SHFL.UP PT, R14, R17, 0x1, RZ ;  /* 0x04200000110e7989 */ /* 0x020ee200000e00ff */
[C---:B------:R-:W-:Y:S02]  /*1e060*/  ISETP.NE.AND P0, PT, R7.reuse, RZ, PT ;  /* 0x000000ff0700720c */ /* 0x040fe40003f05270 */
[C---:B------:R-:W-:Y:S02]  /*1e070*/  ISETP.GE.U32.AND P1, PT, R7.reuse, 0x2, PT ;  /* 0x000000020700780c */ /* 0x040fe40003f26070 */
[----:B---3--:R-:W-:Y:S02]  /*1e080*/  SEL R14, R14, RZ, P0 ;  /* 0x000000ff0e0e7207 */ /* 0x008fe40000000000 */
[----:B------:R-:W-:-:S03]  /*1e090*/  ISETP.GE.U32.AND P0, PT, R7, 0x4, PT ;  /* 0x000000040700780c */ /* 0x000fc60003f06070 */
[----:B------:R-:W-:-:S05]  /*1e0a0*/  IMAD.IADD R13, R17, 0x1, R14 ;  /* 0x00000001110d7824 */ /* 0x000fca00078e020e */
[----:B------:R-:W3:Y:S02]  /*1e0b0*/  SHFL.UP PT, R14, R13, 0x2, RZ ;  /* 0x044000000d0e7989 */ /* 0x000ee400000e00ff */
[----:B---3--:R-:W-:Y:S02]  /*1e0c0*/  SEL R14, R14, RZ, P1 ;  /* 0x000000ff0e0e7207 */ /* 0x008fe40000800000 */
[----:B------:R-:W-:-:S03]  /*1e0d0*/  ISETP.GE.U32.AND P1, PT, R7, 0x8, PT ;  /* 0x000000080700780c */ /* 0x000fc60003f26070 */
[----:B--2---:R-:W-:-:S05]  /*1e0e0*/  IMAD.IADD R3, R13, 0x1, R14 ;  /* 0x000000010d037824 */ /* 0x004fca00078e020e */
[----:B------:R-:W2:Y:S02]  /*1e0f0*/  SHFL.UP PT, R14, R3, 0x4, RZ ;  /* 0x04800000030e7989 */ /* 0x000ea400000e00ff */
[----:B--2---:R-:W-:Y:S02]  /*1e100*/  SEL R14, R14, RZ, P0 ;  /* 0x000000ff0e0e7207 */ /* 0x004fe40000000000 */
[----:B------:R-:W-:-:S03]  /*1e110*/  ISETP.GE.U32.AND P0, PT, R7, 0x10, PT ;  /* 0x000000100700780c */ /* 0x000fc60003f06070 */
[----:B------:R-:W-:-:S05]  /*1e120*/  IMAD.IADD R5, R3, 0x1, R14 ;  /* 0x0000000103057824 */ /* 0x000fca00078e020e */
[----:B------:R-:W2:Y:S02]  /*1e130*/  SHFL.UP PT, R14, R5, 0x8, RZ ;  /* 0x05000000050e7989 */ /* 0x000ea400000e00ff */
[----:B--2---:R-:W-:-:S04]  /*1e140*/  SEL R6, R14, RZ, P1 ;  /* 0x000000ff0e067207 */ /* 0x004fc80000800000 */
[----:B------:R-:W-:-:S05]  /*1e150*/  IADD3 R6, R5, R6, RZ ;  /* 0x0000000605067210 */ /* 0x000fca0007ffe0ff */
[----:B------:R-:W2:Y:S02]  /*1e160*/  SHFL.UP PT, R14, R6, 0x10, RZ ;  /* 0x06000000060e7989 */ /* 0x000ea400000e00ff */
[----:B--2---:R-:W-:-:S05]  /*1e170*/  SEL R7, R14, RZ, P0 ;  /* 0x000000ff0e077207 */ /* 0x004fca0000000000 */
[----:B0-----:R-:W-:-:S05]  /*1e180*/  IMAD.IADD R2, R6, 0x1, R7 ;  /* 0x0000000106027824 */ /* 0x001fca00078e0207 */
[----:B------:R0:W2:Y:S02]  /*1e190*/  SHFL.IDX PT, R14, R2, 0x1f, 0x1f ;  /* 0x03e01f00020e7f89 */ /* 0x0000a400000e0000 */
.L_x_9642:
[----:B------:R-:W-:Y:S02]  /*1e1a0*/  ULDC UR4, c[0x0][0xc10] ;  /* 0x0003040000047ab9 */ /* 0x000fe40000000800 */
[----:B------:R-:W-:-:S04]  /*1e1b0*/  IMAD.U32 R5, RZ, RZ, UR4 ;  /* 0x00000004ff057e24 */ /* 0x000fc8000f8e00ff */
[----:B--2---:R-:W-:-:S04]  /*1e1c0*/  IMAD R3, R14, R5, RZ ;  /* 0x000000050e037224 */ /* 0x004fc800078e02ff */
[----:B------:R-:W-:-:S05]  /*1e1d0*/  IMAD.IADD R16, R3, 0x1, R16 ;  /* 0x0000000103107824 */ /* 0x000fca00078e0210 */
[----:B------:R-:W-:-:S13]  /*1e1e0*/  ISETP.GT.AND P0, PT, R16, R4, PT ;  /* 0x000000041000720c */ /* 0x000fda0003f04270 */
[----:B------:R-:W-:Y:S05]  /*1e1f0*/  @!P0 BRA `(.L_x_9524) ;  /* 0xfffffffc00508947 */ /* 0x000fea000383ffff */
.L_x_9519:
        /* <DEDUP_REMOVED lines=8> */
.L_x_9646:
[----:B------:R-:W-:Y:S01]  /*1e280*/  ISETP.NE.AND P0, PT, R3, RZ, PT ;  /* 0x000000ff0300720c */ /* 0x000fe20003f05270 */
[----:B------:R-:W-:-:S12]  /*1e290*/  IMAD.MOV.U32 R7, RZ, RZ, RZ ;  /* 0x000000ffff077224 */ /* 0x000fd800078e00ff */
[----:B------:R-:W-:Y:S05]  /*1e2a0*/  @!P0 BRA `(.L_x_9526) ;  /* 0x0000000000108947 */ /* 0x000fea0003800000 */
[----:B------:R-:W-:Y:S01]  /*1e2b0*/  UMOV UR4, 0xffffffff ;  /* 0xffffffff00047882 */ /* 0x000fe20000000000 */
[----:B------:R-:W-:Y:S02]  /*1e2c0*/  VIADD R12, R6, 0xffffffff ;  /* 0xffffffff060c7836 */ /* 0x000fe40000000000 */
[----:B------:R-:W-:Y:S05]  /*1e2d0*/  BRA.DIV UR4, `(.L_x_9527) ;  /* 0x0000002a04207947 */ /* 0x000fea000b800000 */
[----:B------:R4:W0:Y:S02]  /*1e2e0*/  SHFL.IDX PT, R7, R2, R12, 0x1f ;  /* 0x00001f0c02077589 */ /* 0x00082400000e0000 */
.L_x_9526:
[----:B0---4-:R-:W0:Y:S01]  /*1e2f0*/  LDC.64 R2, c[0x0][0xc68] ;  /* 0x00031a00ff027b82 */ /* 0x011e220000000a00 */
[----:B------:R-:W-:-:S04]  /*1e300*/  IMAD.IADD R19, R6, 0x1, R19 ;  /* 0x0000000106137824 */ /* 0x000fc800078e0213 */
[----:B0-----:R-:W-:-:S05]  /*1e310*/  IMAD.WIDE R2, R19, 0x4, R2 ;  /* 0x0000000413027825 */ /* 0x001fca00078e0202 */
[----:B-1----:R-:W2:Y:S01]  /*1e320*/  LDG.E R9, desc[UR52][R2.64] ;  /* 0x0000003402097981 */ /* 0x002ea2000c1e1900 */
        /* <DEDUP_REMOVED lines=53> */
[----:B------:R-:W-:Y:S01]  /*1e680*/  ISETP.GE.AND P0, PT, R3, RZ, PT ;  /* 0x000000ff0300720c */ /* 0x000fe20003f06270 */
[----:B------:R-:W-:-:S12]  /*1e690*/  IMAD.IADD R3, R6, 0x1, R4 ;  /* 0x0000000106037824 */ /* 0x000fd800078e0204 */
        /* <DEDUP_REMOVED lines=8> */
.L_x_9520:
[----:B------:R-:W-:Y:S01]  /*1e720*/  UMOV UR4, URZ ;  /* 0x0000003f00047c82 */ /* 0x000fe20008000000 */
[----:B------:R-:W-:Y:S01]  /*1e730*/  UMOV UR5, URZ ;  /* 0x0000003f00057c82 */ /* 0x000fe20008000000 */
[----:B------:R-:W-:Y:S01]  /*1e740*/  ULDC UR6, c[0x0][0xc14] ;  /* 0x0003050000067ab9 */ /* 0x000fe20000000800 */
[----:B------:R-:W-:Y:S02]  /*1e750*/  IMAD.MOV.U32 R16, RZ, RZ, R4 ;  /* 0x000000ffff107224 */ /* 0x000fe400078e0004 */
[----:B------:R-:W-:Y:S02]  /*1e760*/  IMAD.U32 R17, RZ, RZ, UR4 ;  /* 0x00000004ff117e24 */ /* 0x000fe4000f8e00ff */
[----:B------:R-:W-:Y:S02]  /*1e770*/  IMAD.U32 R18, RZ, RZ, UR5 ;  /* 0x00000005ff127e24 */ /* 0x000fe4000f8e00ff */
[----:B------:R-:W-:-:S07]  /*1e780*/  IMAD.U32 R19, RZ, RZ, UR6 ;  /* 0x00000006ff137e24 */ /* 0x000fce000f8e00ff */
.L_x_9528:
        /* <DEDUP_REMOVED lines=12> */
.L_x_9429:
        /* <DEDUP_REMOVED lines=12> */
.L_x_9649:
[----:B------:R-:W-:Y:S05]  /*1e910*/  BSYNC B0 ;  /* 0x0000000000007941 */ /* 0x000fea0003800000 */
.L_x_9530:
[----:B------:R-:W-:-:S03]  /*1e920*/  UMOV UR4, 0xffffffff ;  /* 0xffffffff00047882 */ /* 0x000fc60000000000 */
[----:B------:R-:W-:Y:S05]  /*1e930*/  BRA.DIV UR4, `(.L_x_9532) ;  /* 0x0000002204c47947 */ /* 0x000fea000b800000 */
[----:B------:R-:W2:Y:S02]  /*1e940*/  S2R R2, SR_TID.X ;  /* 0x0000000000027919 */ /* 0x000ea40000002100 */
[----:B--2---:R-:W-:-:S04]  /*1e950*/  SHF.R.U32.HI R2, RZ, 0x5, R2 ;  /* 0x00000005ff027819 */ /* 0x004fc80000011602 */
[----:B------:R-:W-:-:S05]  /*1e960*/  LOP3.LUT R2, R2, 0x3, RZ, 0xc0, !PT ;  /* 0x0000000302027812 */ /* 0x000fca00078ec0ff */
[----:B------:R2:W3:Y:S02]  /*1e970*/  SHFL.IDX PT, R14, R2, RZ, 0x1f ;  /* 0x00001fff020e7589 */ /* 0x0004e400000e0000 */
.L_x_9652:
[----:B---3--:R-:W-:-:S13]  /*1e980*/  ISETP.NE.AND P0, PT, R14, RZ, PT ;  /* 0x000000ff0e00720c */ /* 0x008fda0003f05270 */
[----:B------:R-:W-:Y:S05]  /*1e990*/  @P0 BRA `(.L_x_9208) ;  /* 0x0000000000940947 */ /* 0x000fea0003800000 */
[----:B------:R-:W-:-:S03]  /*1e9a0*/  UMOV UR4, 0xffffffff ;  /* 0xffffffff00047882 */ /* 0x000fc60000000000 */
[----:B------:R-:W-:Y:S05]  /*1e9b0*/  BRA.DIV UR4, `(.L_x_9533) ;  /* 0x0000002204d87947 */ /* 0x000fea000b800000 */
[----:B------:R-:W-:-:S13]  /*1e9c0*/  ELECT P6, URZ, PT ;  /* 0x00000000003f782f */ /* 0x000fda00038c0000 */
.L_x_9655:
[----:B------:R-:W-:Y:S05]  /*1e9d0*/  @!P6 BRA `(.L_x_9208) ;  /* 0x000000000084e947 */ /* 0x000fea0003800000 */
[----:B--2---:R-:W2:Y:S02]  /*1e9e0*/  LDL.LU R2, [R1+0x2c] ;  /* 0x00002c0001027983 */ /* 0x004ea40000300800 */
[----:B--2---:R-:W-:-:S04]  /*1e9f0*/  LOP3.LUT R2, R2, 0x2, RZ, 0xfc, !PT ;  /* 0x0000000202027812 */ /* 0x004fc800078efcff */
[----:B------:R-:W-:-:S13]  /*1ea00*/  ISETP.NE.AND P2, PT, R2, 0x3, PT ;  /* 0x000000030200780c */ /* 0x000fda0003f45270 */
[----:B------:R-:W-:Y:S05]  /*1ea10*/  @!P2 BRA `(.L_x_9534) ;  /* 0x000000000004a947 */ /* 0x000fea0003800000 */
[----:B------:R-:W-:Y:S01]  /*1ea20*/  BPT.TRAP 0x1 ;  /* 0x000000040000795c */ /* 0x000fe20000300000 */
.L_x_9534:
        /* <DEDUP_REMOVED lines=14> */
.L_x_9656:
[----:B------:R-:W2:Y:S02]  /*1eb10*/  SYNCS.PHASECHK.TRANS64.TRYWAIT P0, [R7+URZ], R2 ;  /* 0x00000002070075a7 */ /* 0x000ea4000800017f */
[----:B--2---:R-:W-:Y:S05]  /*1eb20*/  @!P0 BRA `(.L_x_9536) ;  /* 0x0000002000b08947 */ /* 0x004fea0003800000 */
.L_x_9657:
[----:B------:R-:W-:Y:S05]  /*1eb30*/  @!P2 BRA `(.L_x_9537) ;  /* 0x000000000004a947 */ /* 0x000fea0003800000 */
[----:B------:R-:W-:Y:S01]  /*1eb40*/  BPT.TRAP 0x1 ;  /* 0x000000040000795c */ /* 0x000fe20000300000 */
.L_x_9537:
[----:B------:R-:W3:Y:S01]  /*1eb50*/  LDL.LU R4, [R1] ;  /* 0x0000000001047983 */ /* 0x000ee20000300800 */
[----:B------:R-:W-:-:S04]  /*1eb60*/  VIADD R0, R0, 0x22860 ;  /* 0x0002286000007836 */ /* 0x000fc80000000000 */
[----:B---3--:R-:W-:-:S04]  /*1eb70*/  IMAD R4, R4, 0x8, R0 ;  /* 0x0000000804047824 */ /* 0x008fc800078e0200 */
[----:B------:R-:W3:Y:S02]  /*1eb80*/  SYNCS.PHASECHK.TRANS64.TRYWAIT P0, [R4+URZ], R5 ;  /* 0x00000005040075a7 */ /* 0x000ee4000800017f */
[----:B---3--:R-:W-:Y:S05]  /*1eb90*/  @!P0 BRA `(.L_x_9538) ;  /* 0x0000002000a88947 */ /* 0x008fea0003800000 */
.L_x_9658:
[----:B------:R-:W-:-:S07]  /*1eba0*/  IMAD R3, R3, 0x8, R0 ;  /* 0x0000000803037824 */ /* 0x000fce00078e0200 */
.L_x_9539:
[----:B----4-:R4:W0:Y:S02]  /*1ebb0*/  SYNCS.PHASECHK.TRANS64.TRYWAIT P0, [R3+URZ], R2 ;  /* 0x00000002030075a7 */ /* 0x010824000800017f */
[----:B0-----:R-:W-:Y:S05]  /*1ebc0*/  @!P0 NANOSLEEP.SYNCS 0x989680 ;  /* 0x009896800000895d */ /* 0x001fea0003900000 */
[----:B------:R-:W0:Y:S02]  /*1ebd0*/  @!P0 SYNCS.PHASECHK.TRANS64 P0, [R3+URZ], R2 ;  /* 0x00000002030085a7 */ /* 0x000e24000800007f */
[----:B0-----:R-:W-:Y:S05]  /*1ebe0*/  @!P0 BRA `(.L_x_9539) ;  /* 0xfffffffc00f08947 */ /* 0x001fea000383ffff */
.L_x_9208:
[----:B------:R-:W-:Y:S05]  /*1ebf0*/  BSYNC B7 ;  /* 0x0000000000077941 */ /* 0x000fea0003800000 */
.L_x_9205:
[----:B------:R-:W-:Y:S05]  /*1ec00*/  EXIT ;  /* 0x000000000000794d */ /* 0x000fea0003800000 */
.L_x_9234:
[----:B0-----:R0:W1:Y:S02]  /*1ec10*/  SYNCS.PHASECHK.TRANS64.TRYWAIT P6, [R90+URZ+0x22890], R111 ;  /* 0x0228906f5a0075a7 */ /* 0x00106400080c017f */
[----:B-1----:R-:W-:Y:S05]  /*1ec20*/  @!P6 NANOSLEEP.SYNCS 0x989680 ;  /* 0x009896800000e95d */ /* 0x002fea0003900000 */
[----:B------:R-:W1:Y:S02]  /*1ec30*/  @!P6 SYNCS.PHASECHK.TRANS64 P6, [R90+URZ+0x22890], R111 ;  /* 0x0228906f5a00e5a7 */ /* 0x000e6400080c007f */
[----:B-1----:R-:W-:Y:S05]  /*1ec40*/  @!P6 BRA `(.L_x_9234) ;  /* 0xfffffffc00f0e947 */ /* 0x002fea000383ffff */
[----:B------:R-:W-:Y:S05]  /*1ec50*/  BRA `(.L_x_9540) ;  /* 0xfffffe4000787947 */ /* 0x000fea000383ffff */
.L_x_9252:
[----:B0-----:R0:W1:Y:S02]  /*1ec60*/  SYNCS.PHASECHK.TRANS64.TRYWAIT P5, [R90+URZ+0x22890], R111 ;  /* 0x0228906f5a0075a7 */ /* 0x00106400080a017f */
[----:B-1----:R-:W-:Y:S05]  /*1ec70*/  @!P5 NANOSLEEP.SYNCS 0x989680 ;  /* 0x009896800000d95d */ /* 0x002fea0003900000 */
[----:B------:R-:W1:Y:S02]  /*1ec80*/  @!P5 SYNCS.PHASECHK.TRANS64 P5, [R90+URZ+0x22890], R111 ;  /* 0x0228906f5a00d5a7 */ /* 0x000e6400080a007f */
[----:B-1----:R-:W-:Y:S05]  /*1ec90*/  @!P5 BRA `(.L_x_9252) ;  /* 0xfffffffc00f0d947 */ /* 0x002fea000383ffff */
[----:B------:R-:W-:Y:S05]  /*1eca0*/  BRA `(.L_x_9541) ;  /* 0xfffffe5000c87947 */ /* 0x000fea000383ffff */
.L_x_9261:
[----:B0-----:R0:W1:Y:S02]  /*1ecb0*/  SYNCS.PHASECHK.TRANS64.TRYWAIT P4, [R90+URZ+0x22890], R111 ;  /* 0x0228906f5a0075a7 */ /* 0x001064000808017f */
[----:B-1----:R-:W-:Y:S05]  /*1ecc0*/  @!P4 NANOSLEEP.SYNCS 0x989680 ;  /* 0x009896800000c95d */ /* 0x002fea0003900000 */
[----:B------:R-:W1:Y:S02]  /*1ecd0*/  @!P4 SYNCS.PHASECHK.TRANS64 P4, [R90+URZ+0x22890], R111 ;  /* 0x0228906f5a00c5a7 */ /* 0x000e64000808007f */
[----:B-1----:R-:W-:Y:S05]  /*1ece0*/  @!P4 BRA `(.L_x_9261) ;  /* 0xfffffffc00f0c947 */ /* 0x002fea000383ffff */
[----:B------:R-:W-:Y:S05]  /*1ecf0*/  BRA `(.L_x_9542) ;  /* 0xfffffe6000a47947 */ /* 0x000fea000383ffff */
.L_x_9267:
[----:B--2---:R2:W3:Y:S02]  /*1ed00*/  SYNCS.PHASECHK.TRANS64.TRYWAIT P3, [R90+URZ+0x228b0], R111 ;  /* 0x0228b06f5a0075a7 */ /* 0x0044e4000806017f */
[----:B---3--:R-:W-:Y:S05]  /*1ed10*/  @!P3 NANOSLEEP.SYNCS 0x989680 ;  /* 0x009896800000b95d */ /* 0x008fea0003900000 */
[----:B------:R-:W3:Y:S02]  /*1ed20*/  @!P3 SYNCS.PHASECHK.TRANS64 P3, [R90+URZ+0x228b0], R111 ;  /* 0x0228b06f5a00b5a7 */ /* 0x000ee4000806007f */
[----:B---3--:R-:W-:Y:S05]  /*1ed30*/  @!P3 BRA `(.L_x_9267) ;  /* 0xfffffffc00f0b947 */ /* 0x008fea000383ffff */
[----:B------:R-:W-:Y:S05]  /*1ed40*/  BRA `(.L_x_9543) ;  /* 0xfffffe6400347947 */ /* 0x000fea000383ffff */
.L_x_9283:
[----:B------:R-:W1:Y:S01]  /*1ed50*/  S2R R9, SR_TID.X ;  /* 0x0000000000097919 */ /* 0x000e620000002100 */
[----:B------:R-:W-:Y:S01]  /*1ed60*/  BSSY B0, `(.L_x_9544) ;  /* 0x000000c000007945 */ /* 0x000fe20003800000 */
[----:B------:R-:W-:Y:S01]  /*1ed70*/  IMAD.MOV.U32 R12, RZ, RZ, RZ ;  /* 0x000000ffff0c7224 */ /* 0x000fe200078e00ff */
[----:B------:R-:W-:Y:S01]  /*1ed80*/  MOV R15, 0xffffffff ;  /* 0xffffffff000f7802 */ /* 0x000fe20000000f00 */
[----:B------:R-:W-:Y:S02]  /*1ed90*/  IMAD.MOV.U32 R11, RZ, RZ, 0x1f ;  /* 0x0000001fff0b7424 */ /* 0x000fe400078e00ff */
[----:B-1----:R-:W-:-:S05]  /*1eda0*/  VIADD R9, R9, 0xffffff80 ;  /* 0xffffff8009097836 */ /* 0x002fca0000000000 */
[----:B------:R-:W-:-:S04]  /*1edb0*/  SHF.R.S32.HI R8, RZ, 0x1f, R9 ;  /* 0x0000001fff087819 */ /* 0x000fc80000011409 */
[----:B------:R-:W-:-:S04]  /*1edc0*/  LEA.HI R8, R8, R9, RZ, 0x7 ;  /* 0x0000000908087211 */ /* 0x000fc800078f38ff */
[----:B------:R-:W-:-:S05]  /*1edd0*/  SHF.R.S32.HI R8, RZ, 0x7, R8 ;  /* 0x00000007ff087819 */ /* 0x000fca0000011408 */
[----:B------:R-:W-:-:S07]  /*1ede0*/  IMAD.MOV.U32 R13, RZ, RZ, R8 ;  /* 0x000000ffff0d7224 */ /* 0x000fce00078e0008 */
[----:B0----5:R-:W-:Y:S05]  /*1edf0*/  WARPSYNC.COLLECTIVE R15, `(.L_x_9545) ;  /* 0x000000000f087348 */ /* 0x021fea0003c00000 */
[----:B------:R1:W2:Y:S02]  /*1ee00*/  SHFL.IDX P6, R14, R13, R12, R11 ;  /* 0x0000000c0d0e7389 */ /* 0x0002a400000c000b */
[----:B012--5:R-:W-:Y:S01]  /*1ee10*/  ENDCOLLECTIVE ;  /* 0x000000000000791b */ /* 0x027fe20003800000 */
.L_x_9545:
[----:B------:R-:W-:Y:S05]  /*1ee20*/  BSYNC B0 ;  /* 0x0000000000007941 */ /* 0x000fea0003800000 */
.L_x_9544:
[----:B------:R-:W-:Y:S05]  /*1ee30*/  BRA `(.L_x_9546) ;  /* 0xfffffe7000a07947 */ /* 0x000fea000383ffff */
.L_x_9299:
        /* <DEDUP_REMOVED lines=8> */
.L_x_9548:
[----:B------:R-:W-:Y:S05]  /*1eec0*/  BSYNC B1 ;  /* 0x0000000000017941 */ /* 0x000fea0003800000 */
.L_x_9547:
[----:B------:R-:W-:Y:S05]  /*1eed0*/  BRA `(.L_x_9549) ;  /* 0xfffffe7c00e47947 */ /* 0x000fea000383ffff */
.L_x_9300:
        /* <DEDUP_REMOVED lines=8> */
.L_x_9551:
[----:B------:R-:W-:Y:S05]  /*1ef60*/  BSYNC B1 ;  /* 0x0000000000017941 */ /* 0x000fea0003800000 */
.L_x_9550:
[----:B------:R-:W-:Y:S05]  /*1ef70*/  BRA `(.L_x_9552) ;  /* 0xfffffe7c00c47947 */ /* 0x000fea000383ffff */
.L_x_9301:
        /* <DEDUP_REMOVED lines=8> */
.L_x_9554:
[----:B------:R-:W-:Y:S05]  /*1f000*/  BSYNC B1 ;  /* 0x0000000000017941 */ /* 0x000fea0003800000 */
.L_x_9553:
[----:B------:R-:W-:Y:S05]  /*1f010*/  BRA `(.L_x_9555) ;  /* 0xfffffe7c00a47947 */ /* 0x000fea000383ffff */
.L_x_9302:
        /* <DEDUP_REMOVED lines=8> */
.L_x_9557:
[----:B------:R-:W-:Y:S05]  /*1f0a0*/  BSYNC B1 ;  /* 0x0000000000017941 */ /* 0x000fea0003800000 */
.L_x_9556:
[----:B------:R-:W-:Y:S05]  /*1f0b0*/  BRA `(.L_x_9558) ;  /* 0xfffffe7c00847947 */ /* 0x000fea000383ffff */
.L_x_9303:
[----:B------:R-:W-:Y:S01]  /*1f0c0*/  BSSY B1, `(.L_x_9559) ;  /* 0x0000008000017945 */ /* 0x000fe20003800000 */
[----:B------:R-:W-:Y:S02]  /*1f0d0*/  IMAD.MOV.U32 R13, RZ, RZ, R5 ;  /* 0x000000ffff0d7224 */ /* 0x000fe400078e0005 */
[----:B------:R-:W-:Y:S02]  /*1f0e0*/  IMAD.MOV.U32 R12, RZ, RZ, 0x1 ;  /* 0x00000001ff0c7424 */ /* 0x000fe400078e00ff */
[----:B------:R-:W-:Y:S02]  /*1f0f0*/  IMAD.MOV.U32 R11, RZ, RZ, 0x1c1f ;  /* 0x00001c1fff0b7424 */ /* 0x000fe400078e00ff */
[----:B------:R-:W-:-:S07]  /*1f100*/  IMAD.MOV.U32 R15, RZ, RZ, -0x1 ;  /* 0xffffffffff0f7424 */ /* 0x000fce00078e00ff */
[----:B0----5:R-:W-:Y:S05]  /*1f110*/  WARPSYNC.COLLECTIVE R15, `(.L_x_9560) ;  /* 0x000000000f087348 */ /* 0x021fea0003c00000 */
[----:B------:R1:W2:Y:S02]  /*1f120*/  SHFL.IDX P6, R14, R13, R12, R11 ;  /* 0x0000000c0d0e7389 */ /* 0x0002a400000c000b */
[----:B012--5:R-:W-:Y:S01]  /*1f130*/  ENDCOLLECTIVE ;  /* 0x000000000000791b */ /* 0x027fe20003800000 */
.L_x_9560:
[----:B------:R-:W-:Y:S05]  /*1f140*/  BSYNC B1 ;  /* 0x0000000000017941 */ /* 0x000fea0003800000 */
.L_x_9559:
[----:B------:R-:W-:Y:S05]  /*1f150*/  BRA `(.L_x_9561) ;  /* 0xfffffe7c00647947 */ /* 0x000fea000383ffff */
.L_x_9304:
[----:B------:R-:W-:Y:S01]  /*1f160*/  BSSY B1, `(.L_x_9562) ;  /* 0x0000008000017945 */ /* 0x000fe20003800000 */
[----:B------:R-:W-:Y:S01]  /*1f170*/  IMAD.MOV.U32 R13, RZ, RZ, R4 ;  /* 0x000000ffff0d7224 */ /* 0x000fe200078e0004 */
[----:B------:R-:W-:Y:S01]  /*1f180*/  MOV R15, 0xffffffff ;  /* 0xffffffff000f7802 */ /* 0x000fe20000000f00 */
[----:B------:R-:W-:Y:S02]  /*1f190*/  IMAD.MOV.U32 R12, RZ, RZ, 0x1 ;  /* 0x00000001ff0c7424 */ /* 0x000fe400078e00ff */
[----:B------:R-:W-:-:S07]  /*1f1a0*/  IMAD.MOV.U32 R11, RZ, RZ, 0x1c1f ;  /* 0x00001c1fff0b7424 */ /* 0x000fce00078e00ff */
[----:B0----5:R-:W-:Y:S05]  /*1f1b0*/  WARPSYNC.COLLECTIVE R15, `(.L_x_9563) ;  /* 0x000000000f087348 */ /* 0x021fea0003c00000 */
[----:B------:R1:W2:Y:S02]  /*1f1c0*/  SHFL.IDX P6, R14, R13, R12, R11 ;  /* 0x0000000c0d0e7389 */ /* 0x0002a400000c000b */
[----:B012--5:R-:W-:Y:S01]  /*1f1d0*/  ENDCOLLECTIVE ;  /* 0x000000000000791b */ /* 0x027fe20003800000 */
.L_x_9563:
[----:B------:R-:W-:Y:S05]  /*1f1e0*/  BSYNC B1 ;  /* 0x0000000000017941 */ /* 0x000fea0003800000 */
.L_x_9562:
[----:B------:R-:W-:Y:S05]  /*1f1f0*/  BRA `(.L_x_9564) ;  /* 0xfffffe7c00447947 */ /* 0x000fea000383ffff */
.L_x_9305:
        /* <DEDUP_REMOVED lines=8> */
.L_x_9566:
[----:B------:R-:W-:Y:S05]  /*1f280*/  BSYNC B1 ;  /* 0x0000000000017941 */ /* 0x000fea0003800000 */
.L_x_9565:
[----:B------:R-:W-:Y:S05]  /*1f290*/  BRA `(.L_x_9567) ;  /* 0xfffffe7c00247947 */ /* 0x000fea000383ffff */
.L_x_9306:
        /* <DEDUP_REMOVED lines=8> */
.L_x_9569:
[----:B------:R-:W-:Y:S05]  /*1f320*/  BSYNC B1 ;  /* 0x0000000000017941 */ /* 0x000fea0003800000 */
.L_x_9568:
[----:B------:R-:W-:Y:S05]  /*1f330*/  BRA `(.L_x_9570) ;  /* 0xfffffe7c00047947 */ /* 0x000fea000383ffff */
.L_x_9308:
[----:B-1----:R1:W2:Y:S02]  /*1f340*/  SYNCS.PHASECHK.TRANS64.TRYWAIT P2, [R17+URZ+0x22800], R6 ;  /* 0x02280006110075a7 */ /* 0x0022a4000804017f */
[----:B--2---:R-:W-:Y:S05]  /*1f350*/  @!P2 NANOSLEEP.SYNCS 0x989680 ;  /* 0x009896800000a95d */ /* 0x004fea0003900000 */
[----:B------:R-:W2:Y:S02]  /*1f360*/  @!P2 SYNCS.PHASECHK.TRANS64 P2, [R17+URZ+0x22800], R6 ;  /* 0x022800061100a5a7 */ /* 0x000ea4000804007f */
[----:B--2---:R-:W-:Y:S05]  /*1f370*/  @!P2 BRA `(.L_x_9308) ;  /* 0xfffffffc00f0a947 */ /* 0x004fea000383ffff */
[----:B------:R-:W-:Y:S05]  /*1f380*/  BRA `(.L_x_9571) ;  /* 0xfffffe7c007c7947 */ /* 0x000fea000383ffff */
.L_x_9316:
        /* <DEDUP_REMOVED lines=8> */
.L_x_9573:
[----:B------:R-:W-:Y:S05]  /*1f410*/  BSYNC B1 ;  /* 0x0000000000017941 */ /* 0x000fea0003800000 */
.L_x_9572:
[----:B------:R-:W-:Y:S05]  /*1f420*/  BRA `(.L_x_9574) ;  /* 0xfffffe8c00507947 */ /* 0x000fea000383ffff */
.L_x_9317:
        /* <DEDUP_REMOVED lines=8> */
.L_x_9576:
[----:B------:R-:W-:Y:S05]  /*1f4b0*/  BSYNC B1 ;  /* 0x0000000000017941 */ /* 0x000fea0003800000 */
.L_x_9575:
[----:B------:R-:W-:Y:S05]  /*1f4c0*/  BRA `(.L_x_9577) ;  /* 0xfffffe8c00307947 */ /* 0x000fea000383ffff */
.L_x_9318:
        /* <DEDUP_REMOVED lines=8> */
.L_x_9579:
[----:B------:R-:W-:Y:S05]  /*1f550*/  BSYNC B1 ;  /* 0x0000000000017941 */ /* 0x000fea0003800000 */
.L_x_9578:
[----:B------:R-:W-:Y:S05]  /*1f560*/  BRA `(.L_x_9580) ;  /* 0xfffffe8c00107947 */ /* 0x000fea000383ffff */
.L_x_9319:
        /* <DEDUP_REMOVED lines=8> */
.L_x_9582:
[----:B------:R-:W-:Y:S05]  /*1f5f0*/  BSYNC B1 ;  /* 0x0000000000017941 */ /* 0x000fea0003800000 */
.L_x_9581:
[----:B------:R-:W-:Y:S05]  /*1f600*/  BRA `(.L_x_9583) ;  /* 0xfffffe8800f07947 */ /* 0x000fea000383ffff */
.L_x_9320:
        /* <DEDUP_REMOVED lines=8> */
.L_x_9585:
[----:B------:R-:W-:Y:S05]  /*1f690*/  BSYNC B1 ;  /* 0x0000000000017941 */ /* 0x000fea0003800000 */
.L_x_9584:
[----:B------:R-:W-:Y:S05]  /*1f6a0*/  BRA `(.L_x_9586) ;  /* 0xfffffe8800d07947 */ /* 0x000fea000383ffff */
.L_x_9321:
        /* <DEDUP_REMOVED lines=8> */
.L_x_9588:
[----:B------:R-:W-:Y:S05]  /*1f730*/  BSYNC B1 ;  /* 0x0000000000017941 */ /* 0x000fea0003800000 */
.L_x_9587:
[----:B------:R-:W-:Y:S05]  /*1f740*/  BRA `(.L_x_9589) ;  /* 0xfffffe8800b47947 */ /* 0x000fea000383ffff */
.L_x_9322:
        /* <DEDUP_REMOVED lines=8> */
.L_x_9591:
[----:B------:R-:W-:Y:S05]  /*1f7d0*/  BSYNC B1 ;  /* 0x0000000000017941 */ /* 0x000fea0003800000 */
.L_x_9590:
[----:B------:R-:W-:Y:S05]  /*1f7e0*/  BRA `(.L_x_9592) ;  /* 0xfffffe8800987947 */ /* 0x000fea000383ffff */
.L_x_9323:
        /* <DEDUP_REMOVED lines=8> */
.L_x_9594:
[----:B------:R-:W-:Y:S05]  /*1f870*/  BSYNC B1 ;  /* 0x0000000000017941 */ /* 0x000fea0003800000 */
.L_x_9593:
[----:B------:R-:W-:Y:S05]  /*1f880*/  BRA `(.L_x_9595) ;  /* 0xfffffe88007c7947 */ /* 0x000fea000383ffff */
.L_x_9325:
[----:B-1----:R1:W2:Y:S02]  /*1f890*/  SYNCS.PHASECHK.TRANS64.TRYWAIT P2, [R17+URZ+0x22800], R4 ;  /* 0x02280004110075a7 */ /* 0x0022a4000804017f */
[----:B--2---:R-:W-:Y:S05]  /*1f8a0*/  @!P2 NANOSLEEP.SYNCS 0x989680 ;  /* 0x009896800000a95d */ /* 0x004fea0003900000 */
[----:B------:R-:W2:Y:S02]  /*1f8b0*/  @!P2 SYNCS.PHASECHK.TRANS64 P2, [R17+URZ+0x22800], R4 ;  /* 0x022800041100a5a7 */ /* 0x000ea4000804007f */
[----:B--2---:R-:W-:Y:S05]  /*1f8c0*/  @!P2 BRA `(.L_x_9325) ;  /* 0xfffffffc00f0a947 */ /* 0x004fea000383ffff */
[----:B------:R-:W-:Y:S05]  /*1f8d0*/  BRA `(.L_x_9596) ;  /* 0xfffffe8800d87947 */ /* 0x000fea000383ffff */
.L_x_9331:
[----:B---3--:R3:W4:Y:S02]  /*1f8e0*/  SYNCS.PHASECHK.TRANS64.TRYWAIT P2, [R5+URZ+0x22830], R20 ;  /* 0x02283014050075a7 */ /* 0x008724000804017f */
[----:B----4-:R-:W-:Y:S05]  /*1f8f0*/  @!P2 NANOSLEEP.SYNCS 0x989680 ;  /* 0x009896800000a95d */ /* 0x010fea0003900000 */
[----:B------:R-:W4:Y:S02]  /*1f900*/  @!P2 SYNCS.PHASECHK.TRANS64 P2, [R5+URZ+0x22830], R20 ;  /* 0x022830140500a5a7 */ /* 0x000f24000804007f */
[----:B----4-:R-:W-:Y:S05]  /*1f910*/  @!P2 BRA `(.L_x_9331) ;  /* 0xfffffffc00f0a947 */ /* 0x010fea000383ffff */
[----:B------:R-:W-:Y:S05]  /*1f920*/  BRA `(.L_x_9330) ;  /* 0xfffffe9800407947 */ /* 0x000fea000383ffff */
.L_x_9344:
[----:B-1----:R1:W2:Y:S02]  /*1f930*/  SYNCS.PHASECHK.TRANS64.TRYWAIT P2, [R5+URZ+0x22850], R20 ;  /* 0x02285014050075a7 */ /* 0x0022a4000804017f */
[----:B--2---:R-:W-:Y:S05]  /*1f940*/  @!P2 NANOSLEEP.SYNCS 0x989680 ;  /* 0x009896800000a95d */ /* 0x004fea0003900000 */
[----:B------:R-:W2:Y:S02]  /*1f950*/  @!P2 SYNCS.PHASECHK.TRANS64 P2, [R5+URZ+0x22850], R20 ;  /* 0x022850140500a5a7 */ /* 0x000ea4000804007f */
[----:B--2---:R-:W-:Y:S05]  /*1f960*/  @!P2 BRA `(.L_x_9344) ;  /* 0xfffffffc00f0a947 */ /* 0x004fea000383ffff */
[----:B------:R-:W-:Y:S05]  /*1f970*/  BRA `(.L_x_9343) ;  /* 0xfffffec000747947 */ /* 0x000fea000383ffff */
.L_x_9353:
[----:B-1----:R1:W2:Y:S02]  /*1f980*/  SYNCS.PHASECHK.TRANS64.TRYWAIT P2, [R210+URZ+0x22830], R207 ;  /* 0x022830cfd20075a7 */ /* 0x0022a4000804017f */
[----:B--2---:R-:W-:Y:S05]  /*1f990*/  @!P2 NANOSLEEP.SYNCS 0x989680 ;  /* 0x009896800000a95d */ /* 0x004fea0003900000 */
[----:B------:R-:W2:Y:S02]  /*1f9a0*/  @!P2 SYNCS.PHASECHK.TRANS64 P2, [R210+URZ+0x22830], R207 ;  /* 0x022830cfd200a5a7 */ /* 0x000ea4000804007f */
[----:B--2---:R-:W-:Y:S05]  /*1f9b0*/  @!P2 BRA `(.L_x_9353) ;  /* 0xfffffffc00f0a947 */ /* 0x004fea000383ffff */
[----:B------:R-:W-:Y:S05]  /*1f9c0*/  BRA `(.L_x_9352) ;  /* 0xfffffec800307947 */ /* 0x000fea000383ffff */
.L_x_9366:
[----:B-1----:R1:W2:Y:S02]  /*1f9d0*/  SYNCS.PHASECHK.TRANS64.TRYWAIT P2, [R210+URZ+0x22850], R207 ;  /* 0x022850cfd20075a7 */ /* 0x0022a4000804017f */
[----:B--2---:R-:W-:Y:S05]  /*1f9e0*/  @!P2 NANOSLEEP.SYNCS 0x989680 ;  /* 0x009896800000a95d */ /* 0x004fea0003900000 */
[----:B------:R-:W2:Y:S02]  /*1f9f0*/  @!P2 SYNCS.PHASECHK.TRANS64 P2, [R210+URZ+0x22850], R207 ;  /* 0x022850cfd200a5a7 */ /* 0x000ea4000804007f */
[----:B--2---:R-:W-:Y:S05]  /*1fa00*/  @!P2 BRA `(.L_x_9366) ;  /* 0xfffffffc00f0a947 */ /* 0x004fea000383ffff */
[----:B------:R-:W-:Y:S05]  /*1fa10*/  BRA `(.L_x_9365) ;  /* 0xfffffef800a07947 */ /* 0x000fea000383ffff */
.L_x_9376:
[----:B--2---:R2:W3:Y:S02]  /*1fa20*/  SYNCS.PHASECHK.TRANS64.TRYWAIT P3, [R5+URZ+0x22830], R208 ;  /* 0x022830d0050075a7 */ /* 0x0044e4000806017f */
[----:B---3--:R-:W-:Y:S05]  /*1fa30*/  @!P3 NANOSLEEP.SYNCS 0x989680 ;  /* 0x009896800000b95d */ /* 0x008fea0003900000 */
[----:B------:R-:W3:Y:S02]  /*1fa40*/  @!P3 SYNCS.PHASECHK.TRANS64 P3, [R5+URZ+0x22830], R208 ;  /* 0x022830d00500b5a7 */ /* 0x000ee4000806007f */
[----:B---3--:R-:W-:Y:S05]  /*1fa50*/  @!P3 BRA `(.L_x_9376) ;  /* 0xfffffffc00f0b947 */ /* 0x008fea000383ffff */
[----:B------:R-:W-:Y:S05]  /*1fa60*/  BRA `(.L_x_9375) ;  /* 0xffffff00006c7947 */ /* 0x000fea000383ffff */
.L_x_9381:
[----:B-1----:R1:W2:Y:S02]  /*1fa70*/  SYNCS.PHASECHK.TRANS64.TRYWAIT P3, [R5+URZ+0x22850], R208 ;  /* 0x022850d0050075a7 */ /* 0x0022a4000806017f */
[----:B--2---:R-:W-:Y:S05]  /*1fa80*/  @!P3 NANOSLEEP.SYNCS 0x989680 ;  /* 0x009896800000b95d */ /* 0x004fea0003900000 */
[----:B------:R-:W2:Y:S02]  /*1fa90*/  @!P3 SYNCS.PHASECHK.TRANS64 P3, [R5+URZ+0x22850], R208 ;  /* 0x022850d00500b5a7 */ /* 0x000ea4000806007f */
[----:B--2---:R-:W-:Y:S05]  /*1faa0*/  @!P3 BRA `(.L_x_9381) ;  /* 0xfffffffc00f0b947 */ /* 0x004fea000383ffff */
[----:B------:R-:W-:Y:S05]  /*1fab0*/  BRA `(.L_x_9380) ;  /* 0xffffff2000487947 */ /* 0x000fea000383ffff */
.L_x_9387:
[----:B--2---:R2:W3:Y:S02]  /*1fac0*/  SYNCS.PHASECHK.TRANS64.TRYWAIT P2, [R208+URZ+0x22830], R209 ;  /* 0x022830d1d00075a7 */ /* 0x0044e4000804017f */
[----:B---3--:R-:W-:Y:S05]  /*1fad0*/  @!P2 NANOSLEEP.SYNCS 0x989680 ;  /* 0x009896800000a95d */ /* 0x008fea0003900000 */
[----:B------:R-:W3:Y:S02]  /*1fae0*/  @!P2 SYNCS.PHASECHK.TRANS64 P2, [R208+URZ+0x22830], R209 ;  /* 0x022830d1d000a5a7 */ /* 0x000ee4000804007f */
[----:B---3--:R-:W-:Y:S05]  /*1faf0*/  @!P2 BRA `(.L_x_9387) ;  /* 0xfffffffc00f0a947 */ /* 0x008fea000383ffff */
[----:B------:R-:W-:Y:S05]  /*1fb00*/  BRA `(.L_x_9386) ;  /* 0xffffff2400807947 */ /* 0x000fea000383ffff */
.L_x_9400:
[----:B-1----:R1:W2:Y:S02]  /*1fb10*/  SYNCS.PHASECHK.TRANS64.TRYWAIT P2, [R208+URZ+0x22850], R209 ;  /* 0x022850d1d00075a7 */ /* 0x0022a4000804017f */
[----:B--2---:R-:W-:Y:S05]  /*1fb20*/  @!P2 NANOSLEEP.SYNCS 0x989680 ;  /* 0x009896800000a95d */ /* 0x004fea0003900000 */
[----:B------:R-:W2:Y:S02]  /*1fb30*/  @!P2 SYNCS.PHASECHK.TRANS64 P2, [R208+URZ+0x22850], R209 ;  /* 0x022850d1d000a5a7 */ /* 0x000ea4000804007f */
[----:B--2---:R-:W-:Y:S05]  /*1fb40*/  @!P2 BRA `(.L_x_9400) ;  /* 0xfffffffc00f0a947 */ /* 0x004fea000383ffff */
[----:B------:R-:W-:Y:S05]  /*1fb50*/  BRA `(.L_x_9399) ;  /* 0xffffff5400f47947 */ /* 0x000fea000383ffff */
.L_x_9443:
[----:B------:R-:W1:Y:S01]  /*1fb60*/  S2R R11, SR_TID.X ;  /* 0x00000000000b7919 */ /* 0x000e620000002100 */
[----:B------:R-:W-:Y:S01]  /*1fb70*/  BSSY B1, `(.L_x_9597) ;  /* 0x000000a000017945 */ /* 0x000fe20003800000 */
[----:B------:R-:W-:Y:S02]  /*1fb80*/  IMAD.MOV.U32 R12, RZ, RZ, RZ ;  /* 0x000000ffff0c7224 */ /* 0x000fe400078e00ff */
[----:B------:R-:W-:Y:S01]  /*1fb90*/  IMAD.MOV.U32 R15, RZ, RZ, -0x1 ;  /* 0xffffffffff0f7424 */ /* 0x000fe200078e00ff */
[----:B-1----:R-:W-:-:S04]  /*1fba0*/  SHF.R.U32.HI R11, RZ, 0x5, R11 ;  /* 0x00000005ff0b7819 */ /* 0x002fc8000001160b */
[----:B------:R-:W-:-:S05]  /*1fbb0*/  LOP3.LUT R11, R11, 0x3, RZ, 0xc0, !PT ;  /* 0x000000030b0b7812 */ /* 0x000fca00078ec0ff */
[----:B0-----:R-:W-:Y:S02]  /*1fbc0*/  IMAD.MOV.U32 R13, RZ, RZ, R11 ;  /* 0x000000ffff0d7224 */ /* 0x001fe400078e000b */
[----:B------:R-:W-:-:S07]  /*1fbd0*/  IMAD.MOV.U32 R11, RZ, RZ, 0x1f ;  /* 0x0000001fff0b7424 */ /* 0x000fce00078e00ff */
[----:B------:R-:W-:Y:S05]  /*1fbe0*/  WARPSYNC.COLLECTIVE R15, `(.L_x_9598) ;  /* 0x000000000f087348 */ /* 0x000fea0003c00000 */
[----:B------:R0:W1:Y:S02]  /*1fbf0*/  SHFL.IDX P6, R14, R13, R12, R11 ;  /* 0x0000000c0d0e7389 */ /* 0x00006400000c000b */
[----:B01----:R-:W-:Y:S01]  /*1fc00*/  ENDCOLLECTIVE ;  /* 0x000000000000791b */ /* 0x003fe20003800000 */
.L_x_9598:
[----:B------:R-:W-:Y:S05]  /*1fc10*/  BSYNC B1 ;  /* 0x0000000000017941 */ /* 0x000fea0003800000 */
.L_x_9597:
[----:B------:R-:W-:Y:S05]  /*1fc20*/  BRA `(.L_x_9599) ;  /* 0xffffffa4005c7947 */ /* 0x000fea000383ffff */
.L_x_9444:
[----:B------:R-:W-:Y:S01]  /*1fc30*/  BSSY B1, `(.L_x_9600) ;  /* 0x0000006000017945 */ /* 0x000fe20003800000 */
[----:B------:R-:W-:-:S07]  /*1fc40*/  IMAD.MOV.U32 R15, RZ, RZ, -0x1 ;  /* 0xffffffffff0f7424 */ /* 0x000fce00078e00ff */
[----:B0-----:R-:W-:Y:S05]  /*1fc50*/  WARPSYNC.COLLECTIVE R15, `(.L_x_9601) ;  /* 0x000000000f0c7348 */ /* 0x001fea0003c00000 */
[----:B------:R-:W-:Y:S02]  /*1fc60*/  ELECT P6, UR62, PT ;  /* 0x00000000003e782f */ /* 0x000fe400038c0000 */
[----:B------:R-:W-:Y:S01]  /*1fc70*/  MOV R14, UR62 ;  /* 0x0000003e000e7c02 */ /* 0x000fe20008000f00 */
[----:B0-----:R-:W-:Y:S10]  /*1fc80*/  ENDCOLLECTIVE ;  /* 0x000000000000791b */ /* 0x001ff40003800000 */
.L_x_9601:
[----:B------:R-:W-:Y:S05]  /*1fc90*/  BSYNC B1 ;  /* 0x0000000000017941 */ /* 0x000fea0003800000 */
.L_x_9600:
[----:B------:R-:W-:Y:S05]  /*1fca0*/  BRA `(.L_x_9602) ;  /* 0xffffffa400487947 */ /* 0x000fea000383ffff */
.L_x_9446:
[----:B-1----:R1:W2:Y:S02]  /*1fcb0*/  SYNCS.PHASECHK.TRANS64.TRYWAIT P0, [R7+URZ+0x22820], R8 ;  /* 0x02282008070075a7 */ /* 0x0022a4000800017f */
[----:B--2---:R-:W-:Y:S05]  /*1fcc0*/  @!P0 NANOSLEEP.SYNCS 0x989680 ;  /* 0x009896800000895d */ /* 0x004fea0003900000 */
[----:B------:R-:W2:Y:S02]  /*1fcd0*/  @!P0 SYNCS.PHASECHK.TRANS64 P0, [R7+URZ+0x22820], R8 ;  /* 0x02282008070085a7 */ /* 0x000ea4000800007f */
[----:B--2---:R-:W-:Y:S05]  /*1fce0*/  @!P0 BRA `(.L_x_9446) ;  /* 0xfffffffc00f08947 */ /* 0x004fea000383ffff */
[----:B------:R-:W-:Y:S05]  /*1fcf0*/  BRA `(.L_x_9603) ;  /* 0xffffffa400647947 */ /* 0x000fea000383ffff */
.L_x_9449:
[----:B-1----:R1:W2:Y:S02]  /*1fd00*/  SYNCS.PHASECHK.TRANS64.TRYWAIT P0, [R8+URZ+0x228a0], R11 ;  /* 0x0228a00b080075a7 */ /* 0x0022a4000800017f */
[----:B--2---:R-:W-:Y:S05]  /*1fd10*/  @!P0 NANOSLEEP.SYNCS 0x989680 ;  /* 0x009896800000895d */ /* 0x004fea0003900000 */
[----:B------:R-:W2:Y:S02]  /*1fd20*/  @!P0 SYNCS.PHASECHK.TRANS64 P0, [R8+URZ+0x228a0], R11 ;  /* 0x0228a00b080085a7 */ /* 0x000ea4000800007f */
[----:B--2---:R-:W-:Y:S05]  /*1fd30*/  @!P0 BRA `(.L_x_9449) ;  /* 0xfffffffc00f08947 */ /* 0x004fea000383ffff */
[----:B------:R-:W-:Y:S05]  /*1fd40*/  BRA `(.L_x_9604) ;  /* 0xffffffa400747947 */ /* 0x000fea000383ffff */
.L_x_9451:
[----:B--2---:R2:W3:Y:S02]  /*1fd50*/  SYNCS.PHASECHK.TRANS64.TRYWAIT P0, [R8+URZ+0x228c0], R11 ;  /* 0x0228c00b080075a7 */ /* 0x0044e4000800017f */
[----:B---3--:R-:W-:Y:S05]  /*1fd60*/  @!P0 NANOSLEEP.SYNCS 0x989680 ;  /* 0x009896800000895d */ /* 0x008fea0003900000 */
[----:B------:R-:W3:Y:S02]  /*1fd70*/  @!P0 SYNCS.PHASECHK.TRANS64 P0, [R8+URZ+0x228c0], R11 ;  /* 0x0228c00b080085a7 */ /* 0x000ee4000800007f */
[----:B---3--:R-:W-:Y:S05]  /*1fd80*/  @!P0 BRA `(.L_x_9451) ;  /* 0xfffffffc00f08947 */ /* 0x008fea000383ffff */
[----:B------:R-:W-:Y:S05]  /*1fd90*/  BRA `(.L_x_9605) ;  /* 0xffffffa400d87947 */ /* 0x000fea000383ffff */
.L_x_9455:
[----:B-1----:R1:W2:Y:S02]  /*1fda0*/  SYNCS.PHASECHK.TRANS64.TRYWAIT P0, [R9+URZ+0x228a0], R10 ;  /* 0x0228a00a090075a7 */ /* 0x0022a4000800017f */
[----:B--2---:R-:W-:Y:S05]  /*1fdb0*/  @!P0 NANOSLEEP.SYNCS 0x989680 ;  /* 0x009896800000895d */ /* 0x004fea0003900000 */
[----:B------:R-:W2:Y:S02]  /*1fdc0*/  @!P0 SYNCS.PHASECHK.TRANS64 P0, [R9+URZ+0x228a0], R10 ;  /* 0x0228a00a090085a7 */ /* 0x000ea4000800007f */
[----:B--2---:R-:W-:Y:S05]  /*1fdd0*/  @!P0 BRA `(.L_x_9455) ;  /* 0xfffffffc00f08947 */ /* 0x004fea000383ffff */
[----:B------:R-:W-:Y:S05]  /*1fde0*/  BRA `(.L_x_9606) ;  /* 0xffffffa800c87947 */ /* 0x000fea000383ffff */
.L_x_9457:
[----:B--2---:R2:W3:Y:S02]  /*1fdf0*/  SYNCS.PHASECHK.TRANS64.TRYWAIT P1, [R9+URZ+0x228c0], R10 ;  /* 0x0228c00a090075a7 */ /* 0x0044e4000802017f */
[----:B---3--:R-:W-:Y:S05]  /*1fe00*/  @!P1 NANOSLEEP.SYNCS 0x989680 ;  /* 0x009896800000995d */ /* 0x008fea0003900000 */
[----:B------:R-:W3:Y:S02]  /*1fe10*/  @!P1 SYNCS.PHASECHK.TRANS64 P1, [R9+URZ+0x228c0], R10 ;  /* 0x0228c00a090095a7 */ /* 0x000ee4000802007f */
[----:B---3--:R-:W-:Y:S05]  /*1fe20*/  @!P1 BRA `(.L_x_9457) ;  /* 0xfffffffc00f09947 */ /* 0x008fea000383ffff */
[----:B------:R-:W-:Y:S05]  /*1fe30*/  BRA `(.L_x_9607) ;  /* 0xffffffac00247947 */ /* 0x000fea000383ffff */
.L_x_9475:
        /* <DEDUP_REMOVED lines=11> */
.L_x_9609:
[----:B------:R-:W-:Y:S05]  /*1fef0*/  BSYNC B0 ;  /* 0x0000000000007941 */ /* 0x000fea0003800000 */
.L_x_9608:
[----:B------:R-:W-:Y:S05]  /*1ff00*/  BRA `(.L_x_9610) ;  /* 0xffffffb8009c7947 */ /* 0x000fea000383ffff */
.L_x_9476:
[----:B------:R-:W-:Y:S01]  /*1ff10*/  BSSY B0, `(.L_x_9611) ;  /* 0x0000006000007945 */ /* 0x000fe20003800000 */
[----:B------:R-:W-:-:S07]  /*1ff20*/  IMAD.MOV.U32 R15, RZ, RZ, -0x1 ;  /* 0xffffffffff0f7424 */ /* 0x000fce00078e00ff */
[----:B-1----:R-:W-:Y:S05]  /*1ff30*/  WARPSYNC.COLLECTIVE R15, `(.L_x_9612) ;  /* 0x000000000f0c7348 */ /* 0x002fea0003c00000 */
[----:B------:R-:W-:Y:S02]  /*1ff40*/  ELECT P6, UR62, PT ;  /* 0x00000000003e782f */ /* 0x000fe400038c0000 */
[----:B------:R-:W-:Y:S01]  /*1ff50*/  MOV R14, UR62 ;  /* 0x0000003e000e7c02 */ /* 0x000fe20008000f00 */
[----:B-1----:R-:W-:Y:S10]  /*1ff60*/  ENDCOLLECTIVE ;  /* 0x000000000000791b */ /* 0x002ff40003800000 */
.L_x_9612:
[----:B------:R-:W-:Y:S05]  /*1ff70*/  BSYNC B0 ;  /* 0x0000000000007941 */ /* 0x000fea0003800000 */
.L_x_9611:
[----:B------:R-:W-:Y:S05]  /*1ff80*/  BRA `(.L_x_9613) ;  /* 0xffffffb8008c7947 */ /* 0x000fea000383ffff */
.L_x_9479:
[----:B0-----:R0:W1:Y:S02]  /*1ff90*/  SYNCS.PHASECHK.TRANS64.TRYWAIT P0, [R5+URZ+0x22840], R7 ;  /* 0x02284007050075a7 */ /* 0x001064000800017f */
[----:B-1----:R-:W-:Y:S05]  /*1ffa0*/  @!P0 NANOSLEEP.SYNCS 0x989680 ;  /* 0x009896800000895d */ /* 0x002fea0003900000 */
[----:B------:R-:W1:Y:S02]  /*1ffb0*/  @!P0 SYNCS.PHASECHK.TRANS64 P0, [R5+URZ+0x22840], R7 ;  /* 0x02284007050085a7 */ /* 0x000e64000800007f */
[----:B-1----:R-:W-:Y:S05]  /*1ffc0*/  @!P0 BRA `(.L_x_9479) ;  /* 0xfffffffc00f08947 */ /* 0x002fea000383ffff */
[----:B------:R-:W-:Y:S05]  /*1ffd0*/  BRA `(.L_x_9614) ;  /* 0xffffffb800f47947 */ /* 0x000fea000383ffff */
.L_x_9482:
        /* <DEDUP_REMOVED lines=8> */
.L_x_9485:
[----:B0-----:R0:W1:Y:S02]  /*20060*/  SYNCS.PHASECHK.TRANS64.TRYWAIT P0, [R2+URZ+0x22860], R5 ;  /* 0x02286005020075a7 */ /* 0x001064000800017f */
[----:B-1----:R-:W-:Y:S05]  /*20070*/  @!P0 NANOSLEEP.SYNCS 0x989680 ;  /* 0x009896800000895d */ /* 0x002fea0003900000 */
[----:B------:R-:W1:Y:S02]  /*20080*/  @!P0 SYNCS.PHASECHK.TRANS64 P0, [R2+URZ+0x22860], R5 ;  /* 0x02286005020085a7 */ /* 0x000e64000800007f */
[----:B-1----:R-:W-:Y:S05]  /*20090*/  @!P0 BRA `(.L_x_9485) ;  /* 0xfffffffc00f08947 */ /* 0x002fea000383ffff */
[----:B------:R-:W-:Y:S05]  /*200a0*/  BRA `(.L_x_9616) ;  /* 0xffffffbc00ec7947 */ /* 0x000fea000383ffff */
.L_x_9494:
[----:B--2---:R2:W3:Y:S02]  /*200b0*/  SYNCS.PHASECHK.TRANS64.TRYWAIT P0, [R2+URZ+0x22840], R3 ;  /* 0x02284003020075a7 */ /* 0x0044e4000800017f */
[----:B---3--:R-:W-:Y:S05]  /*200c0*/  @!P0 NANOSLEEP.SYNCS 0x989680 ;  /* 0x009896800000895d */ /* 0x008fea0003900000 */
[----:B------:R-:W3:Y:S02]  /*200d0*/  @!P0 SYNCS.PHASECHK.TRANS64 P0, [R2+URZ+0x22840], R3 ;  /* 0x02284003020085a7 */ /* 0x000ee4000800007f */
[----:B---3--:R-:W-:Y:S05]  /*200e0*/  @!P0 BRA `(.L_x_9494) ;  /* 0xfffffffc00f08947 */ /* 0x008fea000383ffff */
[----:B------:R-:W-:Y:S05]  /*200f0*/  BRA `(.L_x_9617) ;  /* 0xffffffc4006c7947 */ /* 0x000fea000383ffff */
.L_x_9496:
[----:B0-----:R0:W3:Y:S02]  /*20100*/  SYNCS.PHASECHK.TRANS64.TRYWAIT P0, [R2+URZ+0x22860], R3 ;  /* 0x02286003020075a7 */ /* 0x0010e4000800017f */
[----:B---3--:R-:W-:Y:S05]  /*20110*/  @!P0 NANOSLEEP.SYNCS 0x989680 ;  /* 0x009896800000895d */ /* 0x008fea0003900000 */
[----:B------:R-:W3:Y:S02]  /*20120*/  @!P0 SYNCS.PHASECHK.TRANS64 P0, [R2+URZ+0x22860], R3 ;  /* 0x02286003020085a7 */ /* 0x000ee4000800007f */
[----:B---3--:R-:W-:Y:S05]  /*20130*/  @!P0 BRA `(.L_x_9496) ;  /* 0xfffffffc00f08947 */ /* 0x008fea000383ffff */
[----:B------:R-:W-:Y:S05]  /*20140*/  BRA `(.L_x_9618) ;  /* 0xffffffc400dc7947 */ /* 0x000fea000383ffff */
.L_x_9501:
[----:B---3--:R3:W4:Y:S02]  /*20150*/  SYNCS.PHASECHK.TRANS64.TRYWAIT P0, [R2+URZ+0x22840], R3 ;  /* 0x02284003020075a7 */ /* 0x008724000800017f */
[----:B----4-:R-:W-:Y:S05]  /*20160*/  @!P0 NANOSLEEP.SYNCS 0x989680 ;  /* 0x009896800000895d */ /* 0x010fea0003900000 */
[----:B------:R-:W4:Y:S02]  /*20170*/  @!P0 SYNCS.PHASECHK.TRANS64 P0, [R2+URZ+0x22840], R3 ;  /* 0x02284003020085a7 */ /* 0x000f24000800007f */
[----:B----4-:R-:W-:Y:S05]  /*20180*/  @!P0 BRA `(.L_x_9501) ;  /* 0xfffffffc00f08947 */ /* 0x010fea000383ffff */
[----:B------:R-:W-:Y:S05]  /*20190*/  BRA `(.L_x_9619) ;  /* 0xffffffcc00307947 */ /* 0x000fea000383ffff */
.L_x_9503:
[----:B0-----:R0:W2:Y:S02]  /*201a0*/  SYNCS.PHASECHK.TRANS64.TRYWAIT P1, [R2+URZ+0x22860], R3 ;  /* 0x02286003020075a7 */ /* 0x0010a4000802017f */
[----:B--2---:R-:W-:Y:S05]  /*201b0*/  @!P1 NANOSLEEP.SYNCS 0x989680 ;  /* 0x009896800000995d */ /* 0x004fea0003900000 */
[----:B------:R-:W2:Y:S02]  /*201c0*/  @!P1 SYNCS.PHASECHK.TRANS64 P1, [R2+URZ+0x22860], R3 ;  /* 0x02286003020095a7 */ /* 0x000ea4000802007f */
[----:B--2---:R-:W-:Y:S05]  /*201d0*/  @!P1 BRA `(.L_x_9503) ;  /* 0xfffffffc00f09947 */ /* 0x004fea000383ffff */
[----:B------:R-:W-:Y:S05]  /*201e0*/  BRA `(.L_x_9620) ;  /* 0xffffffcc009c7947 */ /* 0x000fea000383ffff */
.L_x_9508:
[----:B---3--:R3:W4:Y:S02]  /*201f0*/  SYNCS.PHASECHK.TRANS64.TRYWAIT P0, [R2+URZ+0x22840], R3 ;  /* 0x02284003020075a7 */ /* 0x008724000800017f */
[----:B----4-:R-:W-:Y:S05]  /*20200*/  @!P0 NANOSLEEP.SYNCS 0x989680 ;  /* 0x009896800000895d */ /* 0x010fea0003900000 */
[----:B------:R-:W4:Y:S02]  /*20210*/  @!P0 SYNCS.PHASECHK.TRANS64 P0, [R2+URZ+0x22840], R3 ;  /* 0x02284003020085a7 */ /* 0x000f24000800007f */
[----:B----4-:R-:W-:Y:S05]  /*20220*/  @!P0 BRA `(.L_x_9508) ;  /* 0xfffffffc00f08947 */ /* 0x010fea000383ffff */
[----:B------:R-:W-:Y:S05]  /*20230*/  BRA `(.L_x_9621) ;  /* 0xffffffd000cc7947 */ /* 0x000fea000383ffff */
.L_x_9510:
[----:B0-----:R0:W2:Y:S02]  /*20240*/  SYNCS.PHASECHK.TRANS64.TRYWAIT P1, [R2+URZ+0x22860], R3 ;  /* 0x02286003020075a7 */ /* 0x0010a4000802017f */
[----:B--2---:R-:W-:Y:S05]  /*20250*/  @!P1 NANOSLEEP.SYNCS 0x989680 ;  /* 0x009896800000995d */ /* 0x004fea0003900000 */
[----:B------:R-:W2:Y:S02]  /*20260*/  @!P1 SYNCS.PHASECHK.TRANS64 P1, [R2+URZ+0x22860], R3 ;  /* 0x02286003020095a7 */ /* 0x000ea4000802007f */
[----:B--2---:R-:W-:Y:S05]  /*20270*/  @!P1 BRA `(.L_x_9510) ;  /* 0xfffffffc00f09947 */ /* 0x004fea000383ffff */
[----:B------:R-:W-:Y:S05]  /*20280*/  BRA `(.L_x_9622) ;  /* 0xffffffd4003c7947 */ /* 0x000fea000383ffff */
.L_x_9515:
        /* <DEDUP_REMOVED lines=8> */
.L_x_9624:
[----:B------:R-:W-:Y:S05]  /*20310*/  BSYNC B0 ;  /* 0x0000000000007941 */ /* 0x000fea0003800000 */
.L_x_9623:
        /* <DEDUP_REMOVED lines=8> */
.L_x_9625:
[----:B------:R-:W-:Y:S01]  /*203a0*/  MOV R16, R14 ;  /* 0x0000000e00107202 */ /* 0x000fe20000000f00 */
[----:B------:R-:W-:Y:S06]  /*203b0*/  BRA `(.L_x_9626) ;  /* 0xffffffd800307947 */ /* 0x000fec000383ffff */
.L_x_9518:
        /* <DEDUP_REMOVED lines=8> */
.L_x_9628:
[----:B------:R-:W-:Y:S05]  /*20440*/  BSYNC B0 ;  /* 0x0000000000007941 */ /* 0x000fea0003800000 */
.L_x_9627:
        /* <DEDUP_REMOVED lines=10> */
.L_x_9629:
        /* <DEDUP_REMOVED lines=8> */
.L_x_9630:
        /* <DEDUP_REMOVED lines=8> */
.L_x_9631:
        /* <DEDUP_REMOVED lines=8> */
.L_x_9632:
        /* <DEDUP_REMOVED lines=8> */
.L_x_9633:
[----:B------:R-:W-:Y:S05]  /*206f0*/  BRA `(.L_x_9634) ;  /* 0xffffffd400f47947 */ /* 0x000fea000383ffff */
.L_x_9523:
        /* <DEDUP_REMOVED lines=8> */
.L_x_9636:
[----:B------:R-:W-:Y:S05]  /*20780*/  BSYNC B0 ;  /* 0x0000000000007941 */ /* 0x000fea0003800000 */
.L_x_9635:
        /* <DEDUP_REMOVED lines=10> */
.L_x_9637:
        /* <DEDUP_REMOVED lines=8> */
.L_x_9638:
        /* <DEDUP_REMOVED lines=8> */
.L_x_9639:
        /* <DEDUP_REMOVED lines=8> */
.L_x_9640:
        /* <DEDUP_REMOVED lines=8> */
.L_x_9641:
[----:B------:R-:W-:Y:S05]  /*20a30*/  BRA `(.L_x_9642) ;  /* 0xffffffd400d87947 */ /* 0x000fea000383ffff */
.L_x_9525:
[----:B------:R-:W-:Y:S01]  /*20a40*/  BSSY B0, `(.L_x_9643) ;  /* 0x0000006000007945 */ /* 0x000fe20003800000 */
[----:B------:R-:W-:Y:S01]  /*20a50*/  PLOP3.LUT P6, PT, P6, PT, PT, 0x8, 0x0 ;  /* 0x000000000000781c */ /* 0x000fe200037ce170 */
[----:B------:R-:W-:-:S12]  /*20a60*/  IMAD.MOV.U32 R15, RZ, RZ, -0x1 ;  /* 0xffffffffff0f7424 */ /* 0x000fd800078e00ff */
[----:B01----:R-:W-:Y:S05]  /*20a70*/  WARPSYNC.COLLECTIVE R15, `(.L_x_9644) ;  /* 0x000000000f087348 */ /* 0x003fea0003c00000 */
[----:B------:R-:W-:Y:S01]  /*20a80*/  VOTE.ANY R14, PT, P6 ;  /* 0x00000000000e7806 */ /* 0x000fe200030e0100 */
[----:B01----:R-:W-:Y:S06]  /*20a90*/  ENDCOLLECTIVE ;  /* 0x000000000000791b */ /* 0x003fec0003800000 */
.L_x_9644:
[----:B------:R-:W-:Y:S05]  /*20aa0*/  BSYNC B0 ;  /* 0x0000000000007941 */ /* 0x000fea0003800000 */
.L_x_9643:
        /* <DEDUP_REMOVED lines=9> */
.L_x_9645:
[----:B------:R-:W-:Y:S01]  /*20b40*/  IMAD.MOV.U32 R17, RZ, RZ, R14 ;  /* 0x000000ffff117224 */ /* 0x000fe200078e000e */
[----:B------:R-:W-:Y:S06]  /*20b50*/  BRA `(.L_x_9646) ;  /* 0xffffffd400c87947 */ /* 0x000fec000383ffff */
.L_x_9527:
[----:B------:R-:W-:Y:S01]  /*20b60*/  BSSY B0, `(.L_x_9647) ;  /* 0x0000007000007945 */ /* 0x000fe20003800000 */
[----:B------:R-:W-:Y:S02]  /*20b70*/  IMAD.MOV.U32 R13, RZ, RZ, R2 ;  /* 0x000000ffff0d7224 */ /* 0x000fe400078e0002 */
[----:B-1----:R-:W-:Y:S02]  /*20b80*/  IMAD.MOV.U32 R11, RZ, RZ, 0x1f ;  /* 0x0000001fff0b7424 */ /* 0x002fe400078e00ff */
[----:B------:R-:W-:-:S07]  /*20b90*/  IMAD.MOV.U32 R15, RZ, RZ, -0x1 ;  /* 0xffffffffff0f7424 */ /* 0x000fce00078e00ff */
[----:B0-23--:R-:W-:Y:S05]  /*20ba0*/  WARPSYNC.COLLECTIVE R15, `(.L_x_9648) ;  /* 0x000000000f087348 */ /* 0x00dfea0003c00000 */
[----:B------:R1:W4:Y:S02]  /*20bb0*/  SHFL.IDX P6, R14, R13, R12, R11 ;  /* 0x0000000c0d0e7389 */ /* 0x00032400000c000b */
[----:B01234-:R-:W-:Y:S01]  /*20bc0*/  ENDCOLLECTIVE ;  /* 0x000000000000791b */ /* 0x01ffe20003800000 */
.L_x_9648:
[----:B------:R-:W-:Y:S05]  /*20bd0*/  BSYNC B0 ;  /* 0x0000000000007941 */ /* 0x000fea0003800000 */
.L_x_9647:
[----:B------:R-:W-:Y:S01]  /*20be0*/  IMAD.MOV.U32 R7, RZ, RZ, R14 ;  /* 0x000000ffff077224 */ /* 0x000fe200078e000e */
[----:B------:R-:W-:Y:S06]  /*20bf0*/  BRA `(.L_x_9526) ;  /* 0xffffffd400bc7947 */ /* 0x000fec000383ffff */
.L_x_9531:
[----:B-1----:R1:W2:Y:S02]  /*20c00*/  SYNCS.PHASECHK.TRANS64.TRYWAIT P0, [R0+URZ+0x22820], R3 ;  /* 0x02282003000075a7 */ /* 0x0022a4000800017f */
[----:B--2---:R-:W-:Y:S05]  /*20c10*/  @!P0 NANOSLEEP.SYNCS 0x989680 ;  /* 0x009896800000895d */ /* 0x004fea0003900000 */
[----:B------:R-:W2:Y:S02]  /*20c20*/  @!P0 SYNCS.PHASECHK.TRANS64 P0, [R0+URZ+0x22820], R3 ;  /* 0x02282003000085a7 */ /* 0x000ea4000800007f */
[----:B--2---:R-:W-:Y:S05]  /*20c30*/  @!P0 BRA `(.L_x_9531) ;  /* 0xfffffffc00f08947 */ /* 0x004fea000383ffff */
[----:B------:R-:W-:Y:S05]  /*20c40*/  BRA `(.L_x_9649) ;  /* 0xffffffdc00307947 */ /* 0x000fea000383ffff */
.L_x_9532:
        /* <DEDUP_REMOVED lines=11> */
.L_x_9651:
[----:B------:R-:W-:Y:S05]  /*20d00*/  BSYNC B0 ;  /* 0x0000000000007941 */ /* 0x000fea0003800000 */
.L_x_9650:
[----:B------:R-:W-:Y:S05]  /*20d10*/  BRA `(.L_x_9652) ;  /* 0xffffffdc00187947 */ /* 0x000fea000383ffff */
.L_x_9533:
[----:B------:R-:W-:Y:S01]  /*20d20*/  BSSY B0, `(.L_x_9653) ;  /* 0x0000006000007945 */ /* 0x000fe20003800000 */
[----:B------:R-:W-:-:S07]  /*20d30*/  IMAD.MOV.U32 R15, RZ, RZ, -0x1 ;  /* 0xffffffffff0f7424 */ /* 0x000fce00078e00ff */
[----:B012---:R-:W-:Y:S05]  /*20d40*/  WARPSYNC.COLLECTIVE R15, `(.L_x_9654) ;  /* 0x000000000f0c7348 */ /* 0x007fea0003c00000 */
[----:B------:R-:W-:Y:S02]  /*20d50*/  ELECT P6, UR62, PT ;  /* 0x00000000003e782f */ /* 0x000fe400038c0000 */
[----:B------:R-:W-:Y:S01]  /*20d60*/  MOV R14, UR62 ;  /* 0x0000003e000e7c02 */ /* 0x000fe20008000f00 */
[----:B012---:R-:W-:Y:S10]  /*20d70*/  ENDCOLLECTIVE ;  /* 0x000000000000791b */ /* 0x007ff40003800000 */
.L_x_9654:
[----:B------:R-:W-:Y:S05]  /*20d80*/  BSYNC B0 ;  /* 0x0000000000007941 */ /* 0x000fea0003800000 */
.L_x_9653:
[----:B------:R-:W-:Y:S05]  /*20d90*/  BRA `(.L_x_9655) ;  /* 0xffffffdc000c7947 */ /* 0x000fea000383ffff */
.L_x_9535:
[----:B-1----:R1:W2:Y:S02]  /*20da0*/  SYNCS.PHASECHK.TRANS64.TRYWAIT P0, [R6+URZ], R5 ;  /* 0x00000005060075a7 */ /* 0x0022a4000800017f */
[----:B--2---:R-:W-:Y:S05]  /*20db0*/  @!P0 NANOSLEEP.SYNCS 0x989680 ;  /* 0x009896800000895d */ /* 0x004fea0003900000 */
[----:B------:R-:W2:Y:S02]  /*20dc0*/  @!P0 SYNCS.PHASECHK.TRANS64 P0, [R6+URZ], R5 ;  /* 0x00000005060085a7 */ /* 0x000ea4000800007f */
[----:B--2---:R-:W-:Y:S05]  /*20dd0*/  @!P0 BRA `(.L_x_9535) ;  /* 0xfffffffc00f08947 */ /* 0x004fea000383ffff */
[----:B------:R-:W-:Y:S05]  /*20de0*/  BRA `(.L_x_9656) ;  /* 0xffffffdc00487947 */ /* 0x000fea000383ffff */
.L_x_9536:
[----:B--2---:R2:W3:Y:S02]  /*20df0*/  SYNCS.PHASECHK.TRANS64.TRYWAIT P0, [R7+URZ], R2 ;  /* 0x00000002070075a7 */ /* 0x0044e4000800017f */
[----:B---3--:R-:W-:Y:S05]  /*20e00*/  @!P0 NANOSLEEP.SYNCS 0x989680 ;  /* 0x009896800000895d */ /* 0x008fea0003900000 */
[----:B------:R-:W3:Y:S02]  /*20e10*/  @!P0 SYNCS.PHASECHK.TRANS64 P0, [R7+URZ], R2 ;  /* 0x00000002070085a7 */ /* 0x000ee4000800007f */
[----:B---3--:R-:W-:Y:S05]  /*20e20*/  @!P0 BRA `(.L_x_9536) ;  /* 0xfffffffc00f08947 */ /* 0x008fea000383ffff */
[----:B------:R-:W-:Y:S05]  /*20e30*/  BRA `(.L_x_9657) ;  /* 0xffffffdc003c7947 */ /* 0x000fea000383ffff */
.L_x_9538:
[----:B---3--:R3:W4:Y:S02]  /*20e40*/  SYNCS.PHASECHK.TRANS64.TRYWAIT P0, [R4+URZ], R5 ;  /* 0x00000005040075a7 */ /* 0x008724000800017f */
[----:B----4-:R-:W-:Y:S05]  /*20e50*/  @!P0 NANOSLEEP.SYNCS 0x989680 ;  /* 0x009896800000895d */ /* 0x010fea0003900000 */
[----:B------:R-:W4:Y:S02]  /*20e60*/  @!P0 SYNCS.PHASECHK.TRANS64 P0, [R4+URZ], R5 ;  /* 0x00000005040085a7 */ /* 0x000f24000800007f */
[----:B----4-:R-:W-:Y:S05]  /*20e70*/  @!P0 BRA `(.L_x_9538) ;  /* 0xfffffffc00f08947 */ /* 0x010fea000383ffff */
[----:B------:R-:W-:Y:S05]  /*20e80*/  BRA `(.L_x_9658) ;  /* 0xffffffdc00447947 */ /* 0x000fea000383ffff */
.L_x_9659:
        /* <DEDUP_REMOVED lines=15> */
.L_x_11969:


//--------------------- .text._ZN7cutlass13device_kernelIN5flash11enable_sm90INS1_16FlashAttnFwdSm90INS1_25CollectiveMainloopFwdSm90ILi2EN4cute5tupleIJNS5_1CILi1EEES8_S8_EEENS6_IJNS7_ILi128EEENS7_ILi96EEENS7_ILi64EEEEEELi256ENS_6half_tEfNS_4arch4Sm90ELb0ELb1ELb1ELb1ELb0ELb0ELb1ELb1ELb0ELb0ELb0ELb0EEENS1_21CollectiveEpilogueFwdINS6_IJSA_NS7_ILi256EEESB_EEES9_SE_SG_Li256ELb1ELb0ELb0ELb0EEENS1_36VarlenDynamicPersistentTileSchedulerILi128ELi96ELi256ELi32ELb0ELb0ELb1ELb1ELb0ELb1EEEEEEEEEvNT_6ParamsE --------------------------
	.section	.text._ZN7cutlass13device_kernelIN5flash11enable_sm90INS1_16FlashAttnFwdSm90INS1_25CollectiveMainloopFwdSm90ILi2EN4cute5tupleIJNS5_1CILi1EEES8_S8_EEENS6_IJNS7_ILi128EEENS7_ILi96EEENS7_ILi64EEEEEELi256ENS_6half_tEfNS_4arch4Sm90ELb0ELb1ELb1ELb1ELb0ELb0ELb1ELb1ELb0ELb0ELb0ELb0EEENS1_21CollectiveEpilogueFwdINS6_IJSA_NS7_ILi256EEESB_EEES9_SE_SG_Li256ELb1ELb0ELb0ELb0EEENS1_36VarlenDynamicPersistentTileSchedulerILi128ELi96ELi256ELi32ELb0ELb0ELb1ELb1ELb0ELb1EEEEEEEEEvNT_6ParamsE,"ax",@progbits
	.align	128
.text._ZN7cutlass13device_kernelIN5flash11enable_sm90INS1_16FlashAttnFwdSm90INS1_25CollectiveMainloopFwdSm90ILi2EN4cute5tupleIJNS5_1CILi1EEES8_S8_EEENS6_IJNS7_ILi128EEENS7_ILi96EEENS7_ILi64EEEEEELi256ENS_6half_tEfNS_4arch4Sm90ELb0ELb1ELb1ELb1ELb0ELb0ELb1ELb1ELb0ELb0ELb0ELb0EEENS1_21CollectiveEpilogueFwdINS6_IJSA_NS7_ILi256EEESB_EEES9_SE_SG_Li256ELb1ELb0ELb0ELb0EEENS1_36VarlenDynamicPersistentTileSchedulerILi128ELi96ELi256ELi32ELb0ELb0ELb1ELb1ELb0ELb1EEEEEEEEEvNT_6ParamsE:
        .type           _ZN7cutlass13device_kernelIN5flash11enable_sm90INS1_16FlashAttnFwdSm90INS1_25CollectiveMainloopFwdSm90ILi2EN4cute5tupleIJNS5_1CILi1EEES8_S8_EEENS6_IJNS7_ILi128EEENS7_ILi96EEENS7_ILi64EEEEEELi256ENS_6half_tEfNS_4arch4Sm90ELb0ELb1ELb1ELb1ELb0ELb0ELb1ELb1ELb0ELb0ELb0ELb0EEENS1_21CollectiveEpilogueFwdINS6_IJSA_NS7_ILi256EEESB_EEES9_SE_SG_Li256ELb1ELb0ELb0ELb0EEENS1_36VarlenDynamicPersistentTileSchedulerILi128ELi96ELi256ELi32ELb0ELb0ELb1ELb1ELb0ELb1EEEEEEEEEvNT_6ParamsE,@function
        .size           _ZN7cutlass13device_kernelIN5flash11enable_sm90INS1_16FlashAttnFwdSm90INS1_25CollectiveMainloopFwdSm90ILi2EN4cute5tupleIJNS5_1CILi1EEES8_S8_EEENS6_IJNS7_ILi128EEENS7_ILi96EEENS7_ILi64EEEEEELi256ENS_6half_tEfNS_4arch4Sm90ELb0ELb1ELb1ELb1ELb0ELb0ELb1ELb1ELb0ELb0ELb0ELb0EEENS1_21CollectiveEpilogueFwdINS6_IJSA_NS7_ILi256EEESB_EEES9_SE_SG_Li256ELb1ELb0ELb0ELb0EEENS1_36VarlenDynamicPersistentTileSchedulerILi128ELi96ELi256ELi32ELb0ELb0ELb1ELb1ELb0ELb1EEEEEEEEEvNT_6ParamsE,(.L_x_11970 - _ZN7cutlass13device_kernelIN5flash11enable_sm90INS1_16FlashAttnFwdSm90INS1_25CollectiveMainloopFwdSm90ILi2EN4cute5tupleIJNS5_1CILi1EEES8_S8_EEENS6_IJNS7_ILi128EEENS7_ILi96EEENS7_ILi64EEEEEELi256ENS_6half_tEfNS_4arch4Sm90ELb0ELb1ELb1ELb1ELb0ELb0ELb1ELb1ELb0ELb0ELb0ELb0EEENS1_21CollectiveEpilogueFwdINS6_IJSA_NS7_ILi256EEESB_EEES9_SE_SG_Li256ELb1ELb0ELb0ELb0EEENS1_36VarlenDynamicPersistentTileSchedulerILi128ELi96ELi256ELi32ELb0ELb0ELb1ELb1ELb0ELb1EEEEEEEEEvNT_6ParamsE)
        .other          _ZN7cutlass13device_kernelIN5flash11enable_sm90INS1_16FlashAttnFwdSm90INS1_25CollectiveMainloopFwdSm90ILi2EN4cute5tupleIJNS5_1CILi1EEES8_S8_EEENS6_IJNS7_ILi128EEENS7_ILi96EEENS7_ILi64EEEEEELi256ENS_6half_tEfNS_4arch4Sm90ELb0ELb1ELb1ELb1ELb0ELb0ELb1ELb1ELb0ELb0ELb0ELb0EEENS1_21CollectiveEpilogueFwdINS6_IJSA_NS7_ILi256EEESB_EEES9_SE_SG_Li256ELb1ELb0ELb0ELb0EEENS1_36VarlenDynamicPersistentTileSchedulerILi128ELi96ELi256ELi32ELb0ELb0ELb1ELb1ELb0ELb1EEEEEEEEEvNT_6ParamsE,@"STO_CUDA_ENTRY STV_DEFAULT"
_ZN7cutlass13device_kernelIN5flash11enable_sm90INS1_16FlashAttnFwdSm90INS1_25CollectiveMainloopFwdSm90ILi2EN4cute5tupleIJNS5_1CILi1EEES8_S8_EEENS6_IJNS7_ILi128EEENS7_ILi96EEENS7_ILi64EEEEEELi256ENS_6half_tEfNS_4arch4Sm90ELb0ELb1ELb1ELb1ELb0ELb0ELb1ELb1ELb0ELb0ELb0ELb0EEENS1_21CollectiveEpilogueFwdINS6_IJSA_NS7_ILi256EEESB_EEES9_SE_SG_Li256ELb1ELb0ELb0ELb0EEENS1_36VarlenDynamicPersistentTileSchedulerILi128ELi96ELi256ELi32ELb0ELb0ELb1ELb1ELb0ELb1EEEEEEEEEvNT_6ParamsE:
[----:B------:R-:W0:Y:S02]  /*0000*/  LDC R1, c[0x0][0x28] ;  /* 0x00000a00ff017b82 */ /* 0x000e240000000800 */
[----:B0-----:R-:W-:Y:S01]  /*0010*/  VIADD R1, R1, 0xfffffb70 ;  /* 0xfffffb7001017836 */ /* 0x001fe20000000000 */
[----:B------:R-:W0:Y:S01]  /*0020*/  S2R R3, SR_TID.X ;  /* 0x0000000000037919 */ /* 0x000e220000002100 */
[----:B------:R-:W-:Y:S01]  /*0030*/  ELECT P0, URZ, PT ;  /* 0x00000000003f782f */ /* 0x000fe20003800000 */
[----:B------:R-:W-:Y:S01]  /*0040*/  BSSY B0, `(.L_x_9660) ;  /* 0x0000018000007945 */ /* 0x000fe20003800000 */
[----:B------:R-:W-:Y:S02]  /*0050*/  ULDC UR4, c[0x0][0x20] ;  /* 0x0000080000047ab9 */ /* 0x000fe40000000800 */
[----:B------:R-:W-:Y:S01]  /*0060*/  IADD3 R16, P1, R1, UR4, RZ ;  /* 0x0000000401107c10 */ /* 0x000fe2000ff3e0ff */
[----:B------:R-:W-:-:S04]  /*0070*/  ULDC UR4, c[0x0][0x24] ;  /* 0x0000090000047ab9 */ /* 0x000fc80000000800 */
[----:B------:R-:W-:Y:S01]  /*0080*/  IMAD.X R17, RZ, RZ, UR4, P1 ;  /* 0x00000004ff117e24 */ /* 0x000fe200088e06ff */
        /* <DEDUP_REMOVED lines=19> */
.L_x_9661:
[----:B------:R-:W-:Y:S05]  /*01c0*/  BSYNC B0 ;  /* 0x0000000000007941 */ /* 0x000fea0003800000 */
.L_x_9660:
        /* <DEDUP_REMOVED lines=43> */
.L_x_9662:
        /* <DEDUP_REMOVED lines=22> */
.L_x_9663:
        /* <DEDUP_REMOVED lines=18> */
.L_x_9664:
        /* <DEDUP_REMOVED lines=22> */
.L_x_9665:
        /* <DEDUP_REMOVED lines=22> */
.L_x_9666:
[----:B------:R-:W-:Y:S01]  /*09c0*/  IADD3 R2, P0, R16, 0x70, RZ ;  /* 0x0000007010027810 */ /* 0x000fe20007f1e0ff */
[----:B------:R-:W-:Y:S01]  /*09d0*/  UMOV UR48, 0x1 ;  /* 0x0000000100307882 */ /* 0x000fe20000000000 */
[----:B------:R-:W-:Y:S01]  /*09e0*/  PLOP3.LUT P1, PT, PT, PT, UP0, 0x80, 0x0 ;  /* 0x000000000000781c */ /* 0x000fe20003f2f008 */
[----:B------:R-:W-:Y:S01]  /*09f0*/  NOP ;  /* 0x0000000000007918 */ /* 0x000fe20000000000 */
[----:B------:R-:W-:Y:S01]  /*0a00*/  USEL UR48, UR48, 0x2, !UP0 ;  /* 0x0000000230307887 */ /* 0x000fe2000c000000 */
[----:B------:R4:W-:Y:S01]  /*0a10*/  STL [R1+0x478], R2 ;  /* 0x0004780201007387 */ /* 0x0009e20000100800 */
[----:B------:R-:W-:Y:S01]  /*0a20*/  ULDC.64 UR54, c[0x0][0x208] ;  /* 0x0000820000367ab9 */ /* 0x000fe20000000a00 */
[----:B----4-:R-:W-:-:S05]  /*0a30*/  IMAD.X R2, RZ, RZ, R17, P0 ;  /* 0x000000ffff027224 */ /* 0x010fca00000e0611 */
[----:B------:R4:W-:Y:S01]  /*0a40*/  STL [R1+0x474], R2 ;  /* 0x0004740201007387 */ /* 0x0009e20000100800 */
[----:B0123--:R-:W-:Y:S06]  /*0a50*/  BAR.SYNC.DEFER_BLOCKING 0x0 ;  /* 0x0000000000007b1d */ /* 0x00ffec0000010000 */
[----:B------:R-:W-:Y:S05]  /*0a60*/  @!P1 BRA `(.L_x_9667) ;  /* 0x0000021c00849947 */ /* 0x000fea0003800000 */
.L_x_9668:
[----:B------:R-:W-:-:S08]  /*0a70*/  NOP ;  /* 0x0000000000007918 */ /* 0x000fd00000000000 */
[----:B------:R-:W0:Y:S02]  /*0a80*/  USETMAXREG.TRY_ALLOC.CTAPOOL UP0, 0xf0 ;  /* 0x000000f0000079c8 */ /* 0x000e240008000600 */
[----:B0-----:R-:W-:-:S13]  /*0a90*/  PLOP3.LUT P0, PT, PT, PT, UP0, 0x80, 0x0 ;  /* 0x000000000000781c */ /* 0x001fda0003f0f008 */
[----:B------:R-:W-:Y:S05]  /*0aa0*/  @!P0 BRA `(.L_x_9668) ;  /* 0xfffffffc00f08947 */ /* 0x000fea000383ffff */
[----:B------:R-:W-:Y:S01]  /*0ab0*/  ISETP.NE.AND P0, PT, R28, 0x1, PT ;  /* 0x000000011c00780c */ /* 0x000fe20003f05270 */
[----:B------:R-:W0:Y:S08]  /*0ac0*/  S2UR UR4, SR_CgaCtaId ;  /* 0x00000000000479c3 */ /* 0x000e300000008800 */
[----:B------:R-:W-:Y:S06]  /*0ad0*/  BAR.ARV 0x8, 0x120 ;  /* 0x0204800000007b1d */ /* 0x000fec0000002000 */
[----:B------:R-:W-:-:S02]  /*0ae0*/  UMOV UR44, 0x400 ;  /* 0x00000400002c7882 */ /* 0x000fc40000000000 */
[----:B------:R-:W-:Y:S08]  /*0af0*/  @!P0 BAR.ARV 0x9, 0x100 ;  /* 0x0244000000008b1d */ /* 0x000ff00000002000 */
[----:B------:R-:W-:Y:S01]  /*0b00*/  BAR.SYNC.DEFER_BLOCKING 0x5, 0x120 ;  /* 0x0144800000007b1d */ /* 0x000fe20000010000 */
[C---:B------:R-:W-:Y:S02]  /*0b10*/  IADD3 R200, P1, R16.reuse, 0x218, RZ ;  /* 0x0000021810c87810 */ /* 0x040fe40007f3e0ff */
[----:B------:R-:W-:Y:S01]  /*0b20*/  IADD3 R204, P2, R16, 0x224, RZ ;  /* 0x0000022410cc7810 */ /* 0x000fe20007f5e0ff */
[----:B0-----:R-:W-:-:S02]  /*0b30*/  ULEA UR44, UR4, UR44, 0x18 ;  /* 0x0000002c042c7291 */ /* 0x001fc4000f8ec03f */
[--C-:B------:R-:W-:Y:S01]  /*0b40*/  IMAD.X R201, RZ, RZ, R17.reuse, P1 ;  /* 0x000000ffffc97224 */ /* 0x100fe200008e0611 */
[----:B------:R-:W-:Y:S01]  /*0b50*/  ULDC UR4, c[0x0][0xd14] ;  /* 0x0003450000047ab9 */ /* 0x000fe20000000800 */
[----:B------:R-:W-:Y:S01]  /*0b60*/  STL.64 [R1+0x218], RZ ;  /* 0x000218ff01007387 */ /* 0x000fe20000100a00 */
[----:B------:R-:W-:-:S03]  /*0b70*/  IMAD.X R203, RZ, RZ, R17, P2 ;  /* 0x000000ffffcb7224 */ /* 0x000fc600010e0611 */
[----:B------:R-:W-:Y:S04]  /*0b80*/  STL [R1+0x220], RZ ;  /* 0x000220ff01007387 */ /* 0x000fe80000100800 */
[----:B------:R-:W-:Y:S04]  /*0b90*/  STL [R1+0x224], RZ ;  /* 0x000224ff01007387 */ /* 0x000fe80000100800 */
[----:B------:R-:W0:Y:S01]  /*0ba0*/  LDS.128 R8, [UR44+0x324d0] ;  /* 0x0324d02cff087984 */ /* 0x000e220008000c00 */
[----:B------:R-:W-:Y:S06]  /*0bb0*/  BAR.ARV 0x4, 0x120 ;  /* 0x0104800000007b1d */ /* 0x000fec0000002000 */
[----:B0-----:R-:W-:-:S13]  /*0bc0*/  ISETP.GE.AND P0, PT, R11, UR4, PT ;  /* 0x000000040b007c0c */ /* 0x001fda000bf06270 */
[----:B------:R-:W-:Y:S05]  /*0bd0*/  @P0 EXIT ;  /* 0x000000000000094d */ /* 0x000fea0003800000 */
[----:B------:R-:W0:Y:S01]  /*0be0*/  S2R R0, SR_TID.X ;  /* 0x0000000000007919 */ /* 0x000e220000002100 */
[----:B------:R-:W1:Y:S01]  /*0bf0*/  S2UR UR4, SR_SWINHI ;  /* 0x00000000000479c3 */ /* 0x000e620000002f00 */
[----:B------:R-:W-:Y:S01]  /*0c00*/  IMAD.MOV.U32 R193, RZ, RZ, 0x2 ;  /* 0x00000002ffc17424 */ /* 0x000fe200078e00ff */
[----:B------:R-:W-:Y:S01]  /*0c10*/  R2UR UR5, R9 ;  /* 0x00000000090572ca */ /* 0x000fe200000e0000 */
[----:B------:R-:W-:Y:S01]  /*0c20*/  VIADD R199, R28, 0x8 ;  /* 0x000000081cc77836 */ /* 0x000fe20000000000 */
[----:B------:R-:W-:Y:S02]  /*0c30*/  R2UR UR6, R11 ;  /* 0x000000000b0672ca */ /* 0x000fe400000e0000 */
[----:B------:R-:W-:Y:S02]  /*0c40*/  R2UR UR7, R10 ;  /* 0x000000000a0772ca */ /* 0x000fe400000e0000 */
[----:B------:R-:W-:Y:S01]  /*0c50*/  IADD3 R198, -R28, 0xb, RZ ;  /* 0x0000000b1cc67810 */ /* 0x000fe20007ffe1ff */
[----:B------:R-:W-:Y:S01]  /*0c60*/  UMOV UR36, UR44 ;  /* 0x0000002c00247c82 */ /* 0x000fe20008000000 */
[----:B-1----:R-:W-:Y:S01]  /*0c70*/  UMOV UR37, UR4 ;  /* 0x0000000400257c82 */ /* 0x002fe20008000000 */
[----:B0-----:R-:W-:-:S05]  /*0c80*/  VIADD R196, R0, 0xffffff80 ;  /* 0xffffff8000c47836 */ /* 0x001fca0000000000 */
[----:B------:R-:W-:-:S04]  /*0c90*/  SHF.R.S32.HI R29, RZ, 0x1f, R196 ;  /* 0x0000001fff1d7819 */ /* 0x000fc800000114c4 */
[CC--:B----4-:R-:W-:Y:S02]  /*0ca0*/  LEA.HI R2, R29.reuse, R196.reuse, RZ, 0x4 ;  /* 0x000000c41d027211 */ /* 0x0d0fe400078f20ff */
[CC--:B------:R-:W-:Y:S02]  /*0cb0*/  LEA.HI R3, R29.reuse, R196.reuse, RZ, 0x5 ;  /* 0x000000c41d037211 */ /* 0x0c0fe400078f28ff */
[----:B------:R-:W-:Y:S02]  /*0cc0*/  LEA.HI R0, R29, R196, RZ, 0x7 ;  /* 0x000000c41d007211 */ /* 0x000fe400078f38ff */
[----:B------:R-:W-:Y:S01]  /*0cd0*/  SHF.R.S32.HI R7, RZ, 0x4, R2 ;  /* 0x00000004ff077819 */ /* 0x000fe20000011402 */
[----:B------:R-:W-:Y:S01]  /*0ce0*/  IMAD.SHL.U32 R4, R3, 0x20, RZ ;  /* 0x0000002003047824 */ /* 0x000fe200078e00ff */
[----:B------:R-:W-:Y:S02]  /*0cf0*/  LOP3.LUT R3, R0, 0xffffff80, RZ, 0xc0, !PT ;  /* 0xffffff8000037812 */ /* 0x000fe400078ec0ff */
[----:B------:R-:W-:-:S02]  /*0d00*/  LOP3.LUT R5, R2, 0x3fffff0, RZ, 0xc0, !PT ;  /* 0x03fffff002057812 */ /* 0x000fc400078ec0ff */
[----:B------:R-:W-:Y:S01]  /*0d10*/  LEA.HI R2, R2, R7, RZ, 0x1 ;  /* 0x0000000702027211 */ /* 0x000fe200078f08ff */
[----:B------:R-:W-:Y:S01]  /*0d20*/  IMAD.IADD R202, R196, 0x1, -R3 ;  /* 0x00000001c4ca7824 */ /* 0x000fe200078e0a03 */
[----:B------:R-:W-:Y:S01]  /*0d30*/  LOP3.LUT R4, R4, 0xfffffc00, RZ, 0xc0, !PT ;  /* 0xfffffc0004047812 */ /* 0x000fe200078ec0ff */
[----:B------:R-:W-:Y:S01]  /*0d40*/  IMAD.IADD R5, R196, 0x1, -R5 ;  /* 0x00000001c4057824 */ /* 0x000fe200078e0a05 */
[----:B------:R-:W-:Y:S02]  /*0d50*/  LOP3.LUT R2, R2, 0x1ffffffe, RZ, 0xc0, !PT ;  /* 0x1ffffffe02027812 */ /* 0x000fe400078ec0ff */
[----:B------:R-:W-:Y:S01]  /*0d60*/  SHF.R.S32.HI R3, RZ, 0x1f, R202 ;  /* 0x0000001fff037819 */ /* 0x000fe200000114ca */
[----:B------:R-:W-:Y:S01]  /*0d70*/  IMAD R5, R5, 0x40, R4 ;  /* 0x0000004005057824 */ /* 0x000fe200078e0204 */
[----:B------:R-:W-:Y:S01]  /*0d80*/  SHF.R.S32.HI R207, RZ, 0x7, R0 ;  /* 0x00000007ffcf7819 */ /* 0x000fe20000011400 */
[----:B------:R-:W-:Y:S01]  /*0d90*/  IMAD.IADD R2, R7, 0x1, -R2 ;  /* 0x0000000107027824 */ /* 0x000fe200078e0a02 */
[----:B------:R-:W-:-:S02]  /*0da0*/  LEA.HI R30, R3, R202, RZ, 0x2 ;  /* 0x000000ca031e7211 */ /* 0x000fc400078f10ff */
[----:B------:R-:W-:Y:S01]  /*0db0*/  LEA.HI R3, R3, R202, RZ, 0x5 ;  /* 0x000000ca03037211 */ /* 0x000fe200078f28ff */
[----:B------:R-:W-:Y:S01]  /*0dc0*/  IMAD R192, R2, 0x8, R5 ;  /* 0x0000000802c07824 */ /* 0x000fe200078e0205 */
[--C-:B------:R-:W-:Y:S02]  /*0dd0*/  SHF.R.S32.HI R2, RZ, 0x2, R30.reuse ;  /* 0x00000002ff027819 */ /* 0x100fe4000001141e */
[----:B------:R-:W-:Y:S01]  /*0de0*/  SHF.R.S32.HI R5, RZ, 0x1f, R30 ;  /* 0x0000001fff057819 */ /* 0x000fe2000001141e */
[----:B------:R-:W-:Y:S01]  /*0df0*/  IMAD.WIDE R192, R192, R193, UR36 ;  /* 0x00000024c0c07e25 */ /* 0x000fe2000f8e02c1 */
[----:B------:R-:W-:Y:S02]  /*0e00*/  SHF.R.S32.HI R3, RZ, 0x5, R3 ;  /* 0x00000005ff037819 */ /* 0x000fe40000011403 */
[----:B------:R-:W-:Y:S02]  /*0e10*/  LEA.HI R5, R5, R2, RZ, 0x3 ;  /* 0x0000000205057211 */ /* 0x000fe400078f18ff */
[----:B------:R-:W-:-:S02]  /*0e20*/  IADD3 R7, P4, R192, 0x20, RZ ;  /* 0x00000020c0077810 */ /* 0x000fc40007f9e0ff */
[----:B------:R-:W-:Y:S02]  /*0e30*/  LOP3.LUT R5, R5, 0xfffffff8, RZ, 0xc0, !PT ;  /* 0xfffffff805057812 */ /* 0x000fe400078ec0ff */
[----:B------:R-:W-:Y:S02]  /*0e40*/  LOP3.LUT R4, R7, 0x380, RZ, 0xc0, !PT ;  /* 0x0000038007047812 */ /* 0x000fe400078ec0ff */
[----:B------:R-:W-:Y:S01]  /*0e50*/  IADD3 R9, P0, R192, 0x4000, RZ ;  /* 0x00004000c0097810 */ /* 0x000fe20007f1e0ff */
[----:B------:R-:W-:Y:S01]  /*0e60*/  IMAD.IADD R2, R2, 0x1, -R5 ;  /* 0x0000000102027824 */ /* 0x000fe200078e0a05 */
[----:B------:R-:W-:Y:S02]  /*0e70*/  SHF.R.U64 R4, R4, 0x3, RZ ;  /* 0x0000000304047819 */ /* 0x000fe400000012ff */
[----:B------:R-:W-:Y:S01]  /*0e80*/  LOP3.LUT R8, R9, 0x380, RZ, 0xc0, !PT ;  /* 0x0000038009087812 */ /* 0x000fe200078ec0ff */
[----:B------:R-:W-:Y:S01]  /*0e90*/  IMAD R31, R3, 0x10, R2 ;  /* 0x00000010031f7824 */ /* 0x000fe200078e0202 */
[----:B------:R-:W-:Y:S01]  /*0ea0*/  LOP3.LUT R2, R4, R7, RZ, 0x3c, !PT ;  /* 0x0000000704027212 */ /* 0x000fe200078e3cff */
[----:B------:R-:W-:Y:S01]  /*0eb0*/  IMAD.X R3, RZ, RZ, R193, P4 ;  /* 0x000000ffff037224 */ /* 0x000fe200020e06c1 */
[----:B------:R-:W-:-:S02]  /*0ec0*/  IADD3 R225, P1, R192, 0x4020, RZ ;  /* 0x00004020c0e17810 */ /* 0x000fc40007f3e0ff */
[C---:B------:R-:W-:Y:S02]  /*0ed0*/  IADD3 R5, P5, R192.reuse, 0x40, RZ ;  /* 0x00000040c0057810 */ /* 0x040fe40007fbe0ff */
[C---:B------:R-:W-:Y:S02]  /*0ee0*/  IADD3 R7, P6, R192.reuse, 0x60, RZ ;  /* 0x00000060c0077810 */ /* 0x040fe40007fde0ff */
[----:B------:R-:W-:Y:S02]  /*0ef0*/  IADD3 R11, P2, R192, 0x4040, RZ ;  /* 0x00004040c00b7810 */ /* 0x000fe40007f5e0ff */
[----:B------:R-:W-:Y:S02]  /*0f00*/  SHF.R.U64 R8, R8, 0x3, RZ ;  /* 0x0000000308087819 */ /* 0x000fe400000012ff */
[----:B------:R-:W-:Y:S02]  /*0f10*/  LOP3.LUT R224, R225, 0x380, RZ, 0xc0, !PT ;  /* 0x00000380e1e07812 */ /* 0x000fe400078ec0ff */
[----:B------:R-:W-:-:S02]  /*0f20*/  LOP3.LUT R4, R5, 0x380, RZ, 0xc0, !PT ;  /* 0x0000038005047812 */ /* 0x000fc400078ec0ff */
[----:B------:R-:W-:Y:S02]  /*0f30*/  LOP3.LUT R6, R7, 0x380, RZ, 0xc0, !PT ;  /* 0x0000038007067812 */ /* 0x000fe400078ec0ff */
[----:B------:R-:W-:Y:S02]  /*0f40*/  LOP3.LUT R10, R11, 0x380, RZ, 0xc0, !PT ;  /* 0x000003800b0a7812 */ /* 0x000fe400078ec0ff */
[----:B------:R-:W-:Y:S01]  /*0f50*/  LOP3.LUT R8, R8, R9, RZ, 0x3c, !PT ;  /* 0x0000000908087212 */ /* 0x000fe200078e3cff */
[----:B------:R-:W-:Y:S01]  /*0f60*/  IMAD.X R9, RZ, RZ, R193, P0 ;  /* 0x000000ffff097224 */ /* 0x000fe200000e06c1 */
[----:B------:R-:W-:Y:S02]  /*0f70*/  SHF.R.U64 R224, R224, 0x3, RZ ;  /* 0x00000003e0e07819 */ /* 0x000fe400000012ff */
[----:B------:R-:W-:Y:S02]  /*0f80*/  SHF.R.U64 R4, R4, 0x3, RZ ;  /* 0x0000000304047819 */ /* 0x000fe400000012ff */
[----:B------:R-:W-:-:S02]  /*0f90*/  SHF.R.U64 R6, R6, 0x3, RZ ;  /* 0x0000000306067819 */ /* 0x000fc400000012ff */
[----:B------:R-:W-:Y:S02]  /*0fa0*/  SHF.R.U64 R10, R10, 0x3, RZ ;  /* 0x000000030a0a7819 */ /* 0x000fe400000012ff */
[----:B------:R-:W-:Y:S02]  /*0fb0*/  IADD3 R23, P0, R192, 0x8060, RZ ;  /* 0x00008060c0177810 */ /* 0x000fe40007f1e0ff */
        /* <DEDUP_REMOVED lines=8> */
[----:B------:R-:W-:-:S02]  /*1040*/  LOP3.LUT R22, R23, 0x380, RZ, 0xc0, !PT ;  /* 0x0000038017167812 */ /* 0x000fc400078ec0ff */
[C---:B------:R-:W-:Y:S02]  /*1050*/  IADD3 R25, P1, R192.reuse, 0xc000, RZ ;  /* 0x0000c000c0197810 */ /* 0x040fe40007f3e0ff */
[C---:B------:R-:W-:Y:S02]  /*1060*/  IADD3 R13, P3, R192.reuse, 0x4060, RZ ;  /* 0x00004060c00d7810 */ /* 0x040fe40007f7e0ff */
[C---:B------:R-:W-:Y:S02]  /*1070*/  IADD3 R15, P4, R192.reuse, 0x8000, RZ ;  /* 0x00008000c00f7810 */ /* 0x040fe40007f9e0ff */
[C---:B------:R-:W-:Y:S02]  /*1080*/  IADD3 R19, P5, R192.reuse, 0x8020, RZ ;  /* 0x00008020c0137810 */ /* 0x040fe40007fbe0ff */
[C---:B------:R-:W-:Y:S02]  /*1090*/  IADD3 R21, P6, R192.reuse, 0x8040, RZ ;  /* 0x00008040c0157810 */ /* 0x040fe40007fde0ff */
[----:B------:R-:W-:-:S02]  /*10a0*/  IADD3 R27, P2, R192, 0xc020, RZ ;  /* 0x0000c020c01b7810 */ /* 0x000fc40007f5e0ff */
[----:B------:R-:W-:Y:S02]  /*10b0*/  SHF.R.U64 R22, R22, 0x3, RZ ;  /* 0x0000000316167819 */ /* 0x000fe400000012ff */
[----:B------:R-:W-:Y:S02]  /*10c0*/  LOP3.LUT R24, R25, 0x380, RZ, 0xc0, !PT ;  /* 0x0000038019187812 */ /* 0x000fe400078ec0ff */
[----:B------:R-:W-:Y:S02]  /*10d0*/  LOP3.LUT R12, R13, 0x380, RZ, 0xc0, !PT ;  /* 0x000003800d0c7812 */ /* 0x000fe400078ec0ff */
[----:B------:R-:W-:Y:S02]  /*10e0*/  LOP3.LUT R14, R15, 0x380, RZ, 0xc0, !PT ;  /* 0x000003800f0e7812 */ /* 0x000fe400078ec0ff */
[----:B------:R-:W-:Y:S02]  /*10f0*/  LOP3.LUT R18, R19, 0x380, RZ, 0xc0, !PT ;  /* 0x0000038013127812 */ /* 0x000fe400078ec0ff */
[----:B------:R-:W-:-:S02]  /*1100*/  LOP3.LUT R20, R21, 0x380, RZ, 0xc0, !PT ;  /* 0x0000038015147812 */ /* 0x000fc400078ec0ff */
[----:B------:R-:W-:Y:S02]  /*1110*/  LOP3.LUT R26, R27, 0x380, RZ, 0xc0, !PT ;  /* 0x000003801b1a7812 */ /* 0x000fe400078ec0ff */
[----:B------:R-:W-:Y:S02]  /*1120*/  LEA.HI R0, R0, R207, RZ, 0x1 ;  /* 0x000000cf00007211 */ /* 0x000fe400078f08ff */
[----:B------:R-:W-:Y:S02]  /*1130*/  LEA.HI R29, R29, R196, RZ, 0x3 ;  /* 0x000000c41d1d7211 */ /* 0x000fe400078f18ff */
[----:B------:R-:W-:Y:S01]  /*1140*/  LOP3.LUT R22, R22, R23, RZ, 0x3c, !PT ;  /* 0x0000001716167212 */ /* 0x000fe200078e3cff */
[----:B------:R-:W-:Y:S01]  /*1150*/  IMAD.X R23, RZ, RZ, R193, P0 ;  /* 0x000000ffff177224 */ /* 0x000fe200000e06c1 */
[----:B------:R-:W-:Y:S02]  /*1160*/  SHF.R.U64 R24, R24, 0x3, RZ ;  /* 0x0000000318187819 */ /* 0x000fe400000012ff */
[----:B------:R-:W-:-:S02]  /*1170*/  SHF.R.U64 R12, R12, 0x3, RZ ;  /* 0x000000030c0c7819 */ /* 0x000fc400000012ff */
[----:B------:R-:W-:Y:S02]  /*1180*/  SHF.R.U64 R14, R14, 0x3, RZ ;  /* 0x000000030e0e7819 */ /* 0x000fe400000012ff */
[----:B------:R-:W-:Y:S02]  /*1190*/  SHF.R.U64 R18, R18, 0x3, RZ ;  /* 0x0000000312127819 */ /* 0x000fe400000012ff */
[----:B------:R-:W-:Y:S02]  /*11a0*/  SHF.R.U64 R20, R20, 0x3, RZ ;  /* 0x0000000314147819 */ /* 0x000fe400000012ff */
[----:B------:R-:W-:Y:S02]  /*11b0*/  SHF.R.U64 R26, R26, 0x3, RZ ;  /* 0x000000031a1a7819 */ /* 0x000fe400000012ff */
[----:B------:R-:W-:Y:S02]  /*11c0*/  MOV R233, R2 ;  /* 0x0000000200e97202 */ /* 0x000fe40000000f00 */
[----:B------:R-:W-:-:S02]  /*11d0*/  MOV R232, R4 ;  /* 0x0000000400e87202 */ /* 0x000fc40000000f00 */
[----:B------:R-:W-:Y:S02]  /*11e0*/  LOP3.LUT R0, R0, 0x3fffffe, RZ, 0xc0, !PT ;  /* 0x03fffffe00007812 */ /* 0x000fe400078ec0ff */
        /* <DEDUP_REMOVED lines=15> */
[----:B------:R-:W-:Y:S01]  /*12e0*/  MOV R210, R22 ;  /* 0x0000001600d27202 */ /* 0x000fe20000000f00 */
[----:B------:R-:W-:Y:S01]  /*12f0*/  IMAD.IADD R5, R196, 0x1, -R5 ;  /* 0x00000001c4057824 */ /* 0x000fe200078e0a05 */
[----:B------:R-:W-:Y:S01]  /*1300*/  IADD3 R22, P0, R16, 0x13c, RZ ;  /* 0x0000013c10167810 */ /* 0x000fe20007f1e0ff */
[----:B------:R-:W-:Y:S01]  /*1310*/  IMAD.IADD R3, R202, 0x1, -R3 ;  /* 0x00000001ca037824 */ /* 0x000fe200078e0a03 */
[----:B------:R-:W-:Y:S01]  /*1320*/  IADD3 R206, P1, R16, 0x230, RZ ;  /* 0x0000023010ce7810 */ /* 0x000fe20007f3e0ff */
        /* <DEDUP_REMOVED lines=9> */
[----:B------:R-:W-:-:S02]  /*13c0*/  MOV R222, R12 ;  /* 0x0000000c00de7202 */ /* 0x000fc40000000f00 */
[----:B------:R-:W-:Y:S02]  /*13d0*/  MOV R221, R14 ;  /* 0x0000000e00dd7202 */ /* 0x000fe40000000f00 */
[----:B------:R-:W-:Y:S02]  /*13e0*/  MOV R220, R18 ;  /* 0x0000001200dc7202 */ /* 0x000fe40000000f00 */
[----:B------:R-:W-:Y:S02]  /*13f0*/  MOV R211, R20 ;  /* 0x0000001400d37202 */ /* 0x000fe40000000f00 */
[----:B------:R-:W-:Y:S02]  /*1400*/  MOV R209, R24 ;  /* 0x0000001800d17202 */ /* 0x000fe40000000f00 */
[----:B------:R-:W-:Y:S02]  /*1410*/  MOV R208, R26 ;  /* 0x0000001a00d07202 */ /* 0x000fe40000000f00 */
[----:B------:R-:W-:-:S07]  /*1420*/  SHF.R.S32.HI R190, RZ, 0x3, R29 ;  /* 0x00000003ffbe7819 */ /* 0x000fce000001141d */
.L_x_9794:
[----:B------:R-:W-:Y:S01]  /*1430*/  ULDC.64 UR8, c[0x0][0xb20] ;  /* 0x0002c80000087ab9 */ /* 0x000fe20000000a00 */
[----:B------:R-:W-:Y:S01]  /*1440*/  ULDC UR4, c[0x0][0x404] ;  /* 0x0001010000047ab9 */ /* 0x000fe20000000800 */
[----:B------:R-:W-:-:S04]  /*1450*/  UISETP.NE.U32.AND UP0, UPT, UR8, URZ, UPT ;  /* 0x0000003f0800728c */ /* 0x000fc8000bf05070 */
        /* <DEDUP_REMOVED lines=9> */
[----:B------:R-:W-:Y:S02]  /*14f0*/  IMAD.U32 R2, RZ, RZ, UR8 ;  /* 0x00000008ff027e24 */ /* 0x000fe4000f8e00ff */
[----:B------:R-:W-:Y:S01]  /*1500*/  IMAD.U32 R3, RZ, RZ, UR9 ;  /* 0x00000009ff037e24 */ /* 0x000fe2000f8e00ff */
[----:B------:R-:W-:-:S04]  /*1510*/  @UP1 UIMAD.WIDE UR8, UR6, 0x4, UR10 ;  /* 0x00000004060818a5 */ /* 0x000fc8000f8e020a */
[----:B--2---:R-:W2:Y:S02]  /*1520*/  @P0 LDG.E R2, desc[UR54][R2.64] ;  /* 0x0000003602020981 */ /* 0x004ea4000c1e1900 */
[----:B01-345:R-:W-:Y:S02]  /*1530*/  IMAD.U32 R4, RZ, RZ, UR8 ;  /* 0x00000008ff047e24 */ /* 0x03bfe4000f8e00ff */
        /* <DEDUP_REMOVED lines=10> */
[----:B------:R-:W-:Y:S01]  /*15e0*/  ISETP.NE.U32.AND P1, PT, RZ, UR8, PT ;  /* 0x00000008ff007c0c */ /* 0x000fe2000bf25070 */
[----:B------:R-:W-:-:S02]  /*15f0*/  ULDC UR8, c[0x0][0x2e0] ;  /* 0x0000b80000087ab9 */ /* 0x000fc40000000800 */
[----:B------:R-:W-:Y:S01]  /*1600*/  UIMAD UR4, UR4, UR8, URZ ;  /* 0x00000008040472a4 */ /* 0x000fe2000f8e023f */
[----:B------:R-:W-:Y:S02]  /*1610*/  ISETP.NE.AND.EX P1, PT, RZ, UR9, PT, P1 ;  /* 0x00000009ff007c0c */ /* 0x000fe4000bf25310 */
[----:B--2---:R-:W-:Y:S02]  /*1620*/  @P0 R2UR UR42, R2 ;  /* 0x00000000022a02ca */ /* 0x004fe400000e0000 */
        /* <DEDUP_REMOVED lines=15> */
.L_x_9669:
        /* <DEDUP_REMOVED lines=10> */
.L_x_9670:
        /* <DEDUP_REMOVED lines=13> */
.L_x_9671:
[----:B------:R-:W0:Y:S01]  /*1890*/  S2R R0, SR_TID.X ;  /* 0x0000000000007919 */ /* 0x000e220000002100 */
[----:B------:R-:W-:Y:S01]  /*18a0*/  UIADD3 UR6, UP2, UR36, 0x32450, URZ ;  /* 0x0003245024067890 */ /* 0x000fe2000ff5e03f */
[----:B------:R-:W-:Y:S01]  /*18b0*/  IMAD.MOV.U32 R2, RZ, RZ, 0x3000 ;  /* 0x00003000ff027424 */ /* 0x000fe200078e00ff */
[----:B------:R-:W-:Y:S01]  /*18c0*/  UIADD3 UR12, UP3, UR36, 0x32460, URZ ;  /* 0x00032460240c7890 */ /* 0x000fe2000ff7e03f */
[----:B------:R-:W-:Y:S01]  /*18d0*/  IMAD.U32 R3, RZ, RZ, UR48 ;  /* 0x00000030ff037e24 */ /* 0x000fe2000f8e00ff */
[----:B------:R-:W-:Y:S01]  /*18e0*/  UIADD3 UR8, UP0, UR36, 0x32430, URZ ;  /* 0x0003243024087890 */ /* 0x000fe2000ff1e03f */
[----:B------:R-:W-:Y:S01]  /*18f0*/  IMAD.MOV.U32 R8, RZ, RZ, 0x1 ;  /* 0x00000001ff087424 */ /* 0x000fe200078e00ff */
[----:B------:R-:W-:Y:S01]  /*1900*/  UIADD3 UR10, UP1, UR36, 0x32440, URZ ;  /* 0x00032440240a7890 */ /* 0x000fe2000ff3e03f */
[----:B------:R-:W-:Y:S01]  /*1910*/  IMAD.MOV.U32 R9, RZ, RZ, RZ ;  /* 0x000000ffff097224 */ /* 0x000fe200078e00ff */
[----:B------:R-:W-:Y:S01]  /*1920*/  UIADD3.X UR7, URZ, UR37, URZ, UP2, !UPT ;  /* 0x000000253f077290 */ /* 0x000fe200097fe43f */
[----:B------:R-:W-:Y:S01]  /*1930*/  IMAD.MOV.U32 R5, RZ, RZ, 0x100 ;  /* 0x00000100ff057424 */ /* 0x000fe200078e00ff */
[----:B------:R-:W-:Y:S01]  /*1940*/  UIADD3.X UR13, URZ, UR37, URZ, UP3, !UPT ;  /* 0x000000253f0d7290 */ /* 0x000fe20009ffe43f */
[----:B------:R-:W-:Y:S01]  /*1950*/  IMAD.MOV.U32 R6, RZ, RZ, 0x1 ;  /* 0x00000001ff067424 */ /* 0x000fe200078e00ff */
[----:B------:R-:W-:Y:S01]  /*1960*/  UIADD3.X UR9, URZ, UR37, URZ, UP0, !UPT ;  /* 0x000000253f097290 */ /* 0x000fe200087fe43f */
[----:B------:R-:W-:Y:S01]  /*1970*/  IMAD.MOV.U32 R7, RZ, RZ, RZ ;  /* 0x000000ffff077224 */ /* 0x000fe200078e00ff */
[----:B------:R-:W-:Y:S01]  /*1980*/  UIADD3.X UR11, URZ, UR37, URZ, UP1, !UPT ;  /* 0x000000253f0b7290 */ /* 0x000fe20008ffe43f */
[----:B------:R-:W-:Y:S01]  /*1990*/  IMAD.U32 R10, RZ, RZ, UR6 ;  /* 0x00000006ff0a7e24 */ /* 0x000fe2000f8e00ff */
[----:B------:R-:W-:Y:S01]  /*19a0*/  STL.64 [R1+0x18], R2 ;  /* 0x0000180201007387 */ /* 0x000fe20000100a00 */
[----:B------:R-:W-:Y:S01]  /*19b0*/  IMAD.U32 R18, RZ, RZ, UR12 ;  /* 0x0000000cff127e24 */ /* 0x000fe2000f8e00ff */
[----:B------:R-:W-:Y:S01]  /*19c0*/  UIADD3 UR42, -UR42, UR4, URZ ;  /* 0x000000042a2a7290 */ /* 0x000fe2000fffe13f */
[----:B------:R-:W-:Y:S01]  /*19d0*/  IMAD.U32 R11, RZ, RZ, UR7 ;  /* 0x00000007ff0b7e24 */ /* 0x000fe2000f8e00ff */
[----:B------:R1:W-:Y:S01]  /*19e0*/  STL.64 [R1+0x60], R8 ;  /* 0x0000600801007387 */ /* 0x0003e20000100a00 */
[----:B------:R-:W-:Y:S01]  /*19f0*/  IMAD.U32 R19, RZ, RZ, UR13 ;  /* 0x0000000dff137e24 */ /* 0x000fe2000f8e00ff */
[----:B------:R-:W-:Y:S01]  /*1a00*/  ULDC.64 UR6, c[0x0][0xad8] ;  /* 0x0002b60000067ab9 */ /* 0x000fe20000000a00 */
[----:B------:R-:W-:Y:S01]  /*1a10*/  IMAD.U32 R20, RZ, RZ, UR5 ;  /* 0x00000005ff147e24 */ /* 0x000fe2000f8e00ff */
[----:B------:R-:W-:Y:S01]  /*1a20*/  UISETP.GE.AND UP0, UPT, UR7, 0x1, UPT ;  /* 0x000000010700788c */ /* 0x000fe2000bf06270 */
[----:B------:R-:W-:Y:S01]  /*1a30*/  IMAD.MOV.U32 R12, RZ, RZ, 0xc000 ;  /* 0x0000c000ff0c7424 */ /* 0x000fe200078e00ff */
[----:B------:R-:W-:Y:S01]  /*1a40*/  STL.128 [R1+0x440], RZ ;  /* 0x000440ff01007387 */ /* 0x000fe20000100c00 */
[----:B------:R-:W-:Y:S01]  /*1a50*/  IMAD.U32 R13, RZ, RZ, UR48 ;  /* 0x00000030ff0d7e24 */ /* 0x000fe2000f8e00ff */
[----:B------:R-:W-:Y:S01]  /*1a60*/  ULEA UR4, UR5, 0x80, 0x7 ;  /* 0x0000008005047891 */ /* 0x000fe2000f8e383f */
[----:B------:R-:W-:Y:S01]  /*1a70*/  IMAD.MOV.U32 R15, RZ, RZ, 0x100 ;  /* 0x00000100ff0f7424 */ /* 0x000fe200078e00ff */
[----:B------:R-:W-:Y:S01]  /*1a80*/  STL [R1+0x70], R20 ;  /* 0x0000701401007387 */ /* 0x000fe20000100800 */
[----:B0-----:R-:W-:Y:S01]  /*1a90*/  LOP3.LUT R0, R0, 0x7f, RZ, 0xc0, !PT ;  /* 0x0000007f00007812 */ /* 0x001fe200078ec0ff */
[----:B-1----:R-:W-:Y:S01]  /*1aa0*/  IMAD.U32 R8, RZ, RZ, UR8 ;  /* 0x00000008ff087e24 */ /* 0x002fe2000f8e00ff */
[----:B------:R-:W-:Y:S01]  /*1ab0*/  PLOP3.LUT P2, PT, PT, PT, UP0, 0x80, 0x0 ;  /* 0x000000000000781c */ /* 0x000fe20003f4f008 */
[----:B------:R-:W-:Y:S01]  /*1ac0*/  IMAD.U32 R2, RZ, RZ, UR10 ;  /* 0x0000000aff027e24 */ /* 0x000fe2000f8e00ff */
[----:B------:R-:W-:Y:S01]  /*1ad0*/  ISETP.NE.AND P0, PT, R0, RZ, PT ;  /* 0x000000ff0000720c */ /* 0x000fe20003f05270 */
[----:B------:R-:W-:Y:S01]  /*1ae0*/  IMAD.U32 R9, RZ, RZ, UR9 ;  /* 0x00000009ff097e24 */ /* 0x000fe2000f8e00ff */
[----:B------:R-:W0:Y:S01]  /*1af0*/  LDC R0, c[0x0][0xa80] ;  /* 0x0002a000ff007b82 */ /* 0x000e220000000800 */
[----:B------:R-:W-:Y:S01]  /*1b00*/  IMAD.U32 R3, RZ, RZ, UR11 ;  /* 0x0000000bff037e24 */ /* 0x000fe2000f8e00ff */
[----:B------:R-:W-:Y:S01]  /*1b10*/  SEL R4, RZ, 0x1, P0 ;  /* 0x00000001ff047807 */ /* 0x000fe20000000000 */
[----:B------:R-:W-:Y:S01]  /*1b20*/  STL.128 [R1+0x450], RZ ;  /* 0x000450ff01007387 */ /* 0x000fe20000100c00 */
[----:B------:R-:W-:Y:S01]  /*1b30*/  UIADD3 UR8, UR42, UR4, -UR38 ;  /* 0x000000042a087290 */ /* 0x000fe2000fffe826 */
[----:B------:R-:W-:-:S02]  /*1b40*/  IADD3 R34, P0, R16, 0x440, RZ ;  /* 0x0000044010227810 */ /* 0x000fc40007f1e0ff */
[----:B------:R-:W-:Y:S01]  /*1b50*/  IMAD.MOV.U32 R14, RZ, RZ, R4 ;  /* 0x000000ffff0e7224 */ /* 0x000fe200078e0004 */
[----:B------:R1:W-:Y:S01]  /*1b60*/  STL.128 [R1+0x20], R4 ;  /* 0x0000200401007387 */ /* 0x0003e20000100c00 */
[----:B------:R-:W-:Y:S01]  /*1b70*/  IADD3 R32, P1, R16, 0x38, RZ ;  /* 0x0000003810207810 */ /* 0x000fe20007f3e0ff */
[----:B------:R-:W-:Y:S01]  /*1b80*/  UIADD3 UR6, UR8, UR6, URZ ;  /* 0x0000000608067290 */ /* 0x000fe2000fffe03f */
[--C-:B------:R-:W-:Y:S01]  /*1b90*/  IMAD.X R35, RZ, RZ, R17.reuse, P0 ;  /* 0x000000ffff237224 */ /* 0x100fe200000e0611 */
[----:B------:R2:W-:Y:S02]  /*1ba0*/  STL.128 [R1+0x50], R12 ;  /* 0x0000500c01007387 */ /* 0x0005e40000100c00 */
[----:B------:R-:W-:Y:S02]  /*1bb0*/  IMAD.X R33, RZ, RZ, R17, P1 ;  /* 0x000000ffff217224 */ /* 0x000fe400008e0611 */
[----:B------:R2:W-:Y:S04]  /*1bc0*/  STL.64 [R1+0x8], R8 ;  /* 0x0000080801007387 */ /* 0x0005e80000100a00 */
[----:B------:R2:W-:Y:S01]  /*1bd0*/  STL.64 [R1+0x10], R2 ;  /* 0x0000100201007387 */ /* 0x0005e20000100a00 */
[----:B-1----:R-:W-:-:S03]  /*1be0*/  IMAD.MOV.U32 R4, RZ, RZ, R10 ;  /* 0x000000ffff047224 */ /* 0x002fc600078e000a */
[----:B------:R2:W-:Y:S01]  /*1bf0*/  STL.64 [R1+0x30], R2 ;  /* 0x0000300201007387 */ /* 0x0005e20000100a00 */
[----:B------:R-:W-:Y:S02]  /*1c00*/  IMAD.MOV.U32 R5, RZ, RZ, R11 ;  /* 0x000000ffff057224 */ /* 0x000fe400078e000b */
[----:B------:R-:W-:Y:S01]  /*1c10*/  IMAD.MOV.U32 R6, RZ, RZ, R18 ;  /* 0x000000ffff067224 */ /* 0x000fe200078e0012 */
[----:B0-----:R2:W-:Y:S01]  /*1c20*/  STL [R1+0x460], R0 ;  /* 0x0004600001007387 */ /* 0x0015e20000100800 */
[----:B------:R-:W-:-:S03]  /*1c30*/  IMAD.MOV.U32 R7, RZ, RZ, R19 ;  /* 0x000000ffff077224 */ /* 0x000fc600078e0013 */
[----:B------:R2:W-:Y:S04]  /*1c40*/  STL.128 [R1+0x230], RZ ;  /* 0x000230ff01007387 */ /* 0x0005e80000100c00 */
[----:B------:R2:W-:Y:S04]  /*1c50*/  STL.128 [R1+0x40], R4 ;  /* 0x0000400401007387 */ /* 0x0005e80000100c00 */
[----:B------:R2:W-:Y:S04]  /*1c60*/  STL.64 [R1+0x68], R6 ;  /* 0x0000680601007387 */ /* 0x0005e80000100a00 */
        /* <DEDUP_REMOVED lines=44> */
.L_x_9673:
[----:B------:R-:W-:-:S11]  /*1f30*/  UISETP.NE.AND UP0, UPT, UR7, 0x1, UPT ;  /* 0x000000010700788c */ /* 0x000fd6000bf05270 */
[----:B------:R-:W-:Y:S02]  /*1f40*/  @UP0 ULDC.64 UR10, c[0x0][0xae0] ;  /* 0x0002b800000a0ab9 */ /* 0x000fe40000000a00 */
[----:B------:R-:W-:-:S04]  /*1f50*/  UIMAD.WIDE.U32 UR8, UR4, UR10, URZ ;  /* 0x0000000a040872a5 */ /* 0x000fc8000f8e003f */
[----:B------:R-:W-:-:S12]  /*1f60*/  @UP0 USHF.R.U32.HI UR4, URZ, UR11, UR9 ;  /* 0x0000000b3f040299 */ /* 0x000fd80008011609 */
.L_x_9674:
[----:B------:R-:W-:-:S04]  /*1f70*/  UIMAD UR4, UR4, UR7, UR7 ;  /* 0x00000007040472a4 */ /* 0x000fc8000f8e0207 */
[----:B------:R-:W-:-:S04]  /*1f80*/  UISETP.LT.AND UP0, UPT, UR6, UR4, UPT ;  /* 0x000000040600728c */ /* 0x000fc8000bf01270 */
[----:B------:R-:W-:-:S12]  /*1f90*/  USEL UR6, UR6, UR4, UP0 ;  /* 0x0000000406067287 */ /* 0x000fd80008000000 */
.L_x_9672:
[----:B------:R-:W-:Y:S02]  /*1fa0*/  UIADD3 UR8, UR42, 0x5f, URZ ;  /* 0x0000005f2a087890 */ /* 0x000fe4000fffe03f */
[----:B------:R-:W-:Y:S02]  /*1fb0*/  UIADD3 UR10, UR6, 0x5f, URZ ;  /* 0x0000005f060a7890 */ /* 0x000fe4000fffe03f */
[----:B------:R-:W-:Y:S02]  /*1fc0*/  UIMAD.WIDE UR8, UR8, 0x2aaaaaab, URZ ;  /* 0x2aaaaaab080878a5 */ /* 0x000fe4000f8e023f */
[----:B------:R-:W-:Y:S02]  /*1fd0*/  UIMAD.WIDE UR10, UR10, 0x2aaaaaab, URZ ;  /* 0x2aaaaaab0a0a78a5 */ /* 0x000fe4000f8e023f */
[----:B------:R-:W-:Y:S02]  /*1fe0*/  USHF.R.U32.HI UR4, URZ, 0x1f, UR9 ;  /* 0x0000001f3f047899 */ /* 0x000fe40008011609 */
[----:B------:R-:W-:-:S02]  /*1ff0*/  USHF.R.U32.HI UR6, URZ, 0x1f, UR11 ;  /* 0x0000001f3f067899 */ /* 0x000fc4000801160b */
[----:B------:R-:W-:Y:S02]  /*2000*/  ULEA UR5, UR5, -UR38, 0x7 ;  /* 0x8000002605057291 */ /* 0x000fe4000f8e383f */
[----:B------:R-:W-:Y:S02]  /*2010*/  ULEA.HI.SX32 UR4, UR9, UR4, 0x1c ;  /* 0x0000000409047291 */ /* 0x000fe4000f8fe23f */
[----:B------:R-:W-:Y:S02]  /*2020*/  ULEA.HI.SX32 UR6, UR11, UR6, 0x1c ;  /* 0x000000060b067291 */ /* 0x000fe4000f8fe23f */
[----:B------:R-:W-:Y:S02]  /*2030*/  UIADD3 UR5, UR42, UR5, URZ ;  /* 0x000000052a057290 */ /* 0x000fe4000fffe03f */
        /* <DEDUP_REMOVED lines=16> */
.L_x_9676:
[----:B------:R-:W-:-:S11]  /*2140*/  UISETP.NE.AND UP0, UPT, UR7, 0x1, UPT ;  /* 0x000000010700788c */ /* 0x000fd6000bf05270 */
[----:B------:R-:W-:Y:S02]  /*2150*/  @UP0 ULDC.64 UR10, c[0x0][0xae0] ;  /* 0x0002b800000a0ab9 */ /* 0x000fe40000000a00 */
[----:B------:R-:W-:-:S04]  /*2160*/  UIMAD.WIDE.U32 UR4, UR6, UR10, URZ ;  /* 0x0000000a060472a5 */ /* 0x000fc8000f8e003f */
[----:B------:R-:W-:-:S12]  /*2170*/  @UP0 USHF.R.U32.HI UR6, URZ, UR11, UR5 ;  /* 0x0000000b3f060299 */ /* 0x000fd80008011605 */
.L_x_9677:
[----:B------:R-:W-:-:S04]  /*2180*/  UIMAD UR6, UR6, UR7, URZ ;  /* 0x00000007060672a4 */ /* 0x000fc8000f8e023f */
[----:B------:R-:W-:-:S04]  /*2190*/  UISETP.LT.AND UP0, UPT, UR8, UR6, UPT ;  /* 0x000000060800728c */ /* 0x000fc8000bf01270 */
[----:B------:R-:W-:-:S12]  /*21a0*/  USEL UR8, UR8, UR6, !UP0 ;  /* 0x0000000608087287 */ /* 0x000fd8000c000000 */
.L_x_9675:
        /* <DEDUP_REMOVED lines=9> */
[----:B--2---:R-:W0:Y:S01]  /*2240*/  SHFL.IDX PT, R0, R207, RZ, 0x1f ;  /* 0x00001fffcf007589 */ /* 0x004e2200000e0000 */
        /* <DEDUP_REMOVED lines=23> */
[----:B0-----:R-:W-:Y:S01]  /*23c0*/  LEA.HI R2, R0, R0, RZ, 0x1 ;  /* 0x0000000000027211 */ /* 0x001fe200078f08ff */
[----:B------:R-:W-:Y:S01]  /*23d0*/  IMAD.U32 R14, RZ, RZ, UR5 ;  /* 0x00000005ff0e7e24 */ /* 0x000fe2000f8e00ff */
[----:B------:R-:W-:Y:S01]  /*23e0*/  ULOP3.LUT UP0, URZ, UR6, 0x1bf, URZ, 0xc0, !UPT ;  /* 0x000001bf063f7892 */ /* 0x000fe2000f80c03f */
[----:B------:R-:W-:Y:S01]  /*23f0*/  IMAD.MOV.U32 R15, RZ, RZ, 0x40000040 ;  /* 0x40000040ff0f7424 */ /* 0x000fe200078e00ff */
[----:B------:R-:W-:Y:S01]  /*2400*/  LOP3.LUT R3, R2, 0x7fffe, RZ, 0xc0, !PT ;  /* 0x0007fffe02037812 */ /* 0x000fe200078ec0ff */
[----:B------:R0:W-:Y:S01]  /*2410*/  STL.128 [R1+0xa0], R8 ;  /* 0x0000a00801007387 */ /* 0x0001e20000100c00 */
[----:B------:R-:W-:Y:S01]  /*2420*/  IMAD.X R44, RZ, RZ, R17, P1 ;  /* 0x000000ffff2c7224 */ /* 0x000fe200008e0611 */
[----:B------:R-:W-:Y:S01]  /*2430*/  IADD3 R30, P5, R16, 0x118, RZ ;  /* 0x00000118101e7810 */ /* 0x000fe20007fbe0ff */
[----:B-1----:R-:W-:Y:S01]  /*2440*/  IMAD.MOV.U32 R5, RZ, RZ, 0x40000040 ;  /* 0x40000040ff057424 */ /* 0x002fe200078e00ff */
[----:B------:R0:W-:Y:S01]  /*2450*/  STL.64 [R1+0x78], RZ ;  /* 0x000078ff01007387 */ /* 0x0001e20000100a00 */
[----:B------:R-:W-:Y:S01]  /*2460*/  IMAD.IADD R3, R0, 0x1, -R3 ;  /* 0x0000000100037824 */ /* 0x000fe200078e0a03 */
[----:B------:R-:W-:Y:S01]  /*2470*/  PLOP3.LUT P1, PT, PT, PT, UP0, 0x80, 0x0 ;  /* 0x000000000000781c */ /* 0x000fe20003f2f008 */
[----:B--2---:R-:W-:Y:S01]  /*2480*/  IMAD.MOV.U32 R13, RZ, RZ, 0x40000040 ;  /* 0x40000040ff0d7424 */ /* 0x004fe200078e00ff */
[----:B------:R0:W-:Y:S01]  /*2490*/  STL.128 [R1+0xb0], RZ ;  /* 0x0000b0ff01007387 */ /* 0x0001e20000100c00 */
[C---:B------:R-:W-:Y:S01]  /*24a0*/  IADD3 R28, P6, R16.reuse, 0x110, RZ ;  /* 0x00000110101c7810 */ /* 0x040fe20007fde0ff */
[--C-:B------:R-:W-:Y:S01]  /*24b0*/  IMAD.X R31, RZ, RZ, R17.reuse, P5 ;  /* 0x000000ffff1f7224 */ /* 0x100fe200028e0611 */
[----:B------:R-:W-:Y:S01]  /*24c0*/  LEA R3, R3, UR6, 0xd ;  /* 0x0000000603037c11 */ /* 0x000fe2000f8e68ff */
[----:B------:R0:W-:Y:S01]  /*24d0*/  STL.128 [R1+0xc0], RZ ;  /* 0x0000c0ff01007387 */ /* 0x0001e20000100c00 */
[----:B------:R-:W-:Y:S01]  /*24e0*/  IADD3 R24, P0, R16, 0xa8, RZ ;  /* 0x000000a810187810 */ /* 0x000fe20007f1e0ff */
[----:B------:R-:W-:Y:S01]  /*24f0*/  IMAD.X R45, RZ, RZ, R17, P6 ;  /* 0x000000ffff2d7224 */ /* 0x000fe200030e0611 */
[----:B------:R-:W-:Y:S01]  /*2500*/  SHF.R.U32.HI R0, RZ, 0x4, R3 ;  /* 0x00000004ff007819 */ /* 0x000fe20000011603 */
[----:B------:R-:W-:Y:S01]  /*2510*/  VIADD R2, R3, 0xa000 ;  /* 0x0000a00003027836 */ /* 0x000fe20000000000 */
[----:B------:R0:W-:Y:S01]  /*2520*/  STL.128 [R1+0xd0], RZ ;  /* 0x0000d0ff01007387 */ /* 0x0001e20000100c00 */
[----:B------:R-:W-:Y:S01]  /*2530*/  IMAD.X R25, RZ, RZ, R17, P0 ;  /* 0x000000ffff197224 */ /* 0x000fe200000e0611 */
[----:B------:R-:W-:-:S02]  /*2540*/  LOP3.LUT R0, R0, 0x3fff, RZ, 0xc0, !PT ;  /* 0x00003fff00007812 */ /* 0x000fc400078ec0ff */
[----:B------:R-:W-:Y:S01]  /*2550*/  SHF.R.U32.HI R2, RZ, 0x4, R2 ;  /* 0x00000004ff027819 */ /* 0x000fe20000011602 */
[----:B------:R0:W-:Y:S01]  /*2560*/  STL.128 [R1+0xe0], RZ ;  /* 0x0000e0ff01007387 */ /* 0x0001e20000100c00 */
[----:B------:R-:W-:Y:S02]  /*2570*/  LOP3.LUT R4, R0, 0x10000, RZ, 0xfc, !PT ;  /* 0x0001000000047812 */ /* 0x000fe400078efcff */
[----:B------:R-:W-:Y:S01]  /*2580*/  LOP3.LUT R2, R2, 0x3fff, RZ, 0xc0, !PT ;  /* 0x00003fff02027812 */ /* 0x000fe200078ec0ff */
[----:B------:R0:W-:Y:S01]  /*2590*/  STL.128 [R1+0xf0], RZ ;  /* 0x0000f0ff01007387 */ /* 0x0001e20000100c00 */
[----:B------:R-:W-:Y:S02]  /*25a0*/  IADD3 R23, P2, R16, 0x98, RZ ;  /* 0x0000009810177810 */ /* 0x000fe40007f5e0ff */
[----:B------:R-:W-:Y:S01]  /*25b0*/  LOP3.LUT R2, R2, 0x10000, RZ, 0xfc, !PT ;  /* 0x0001000002027812 */ /* 0x000fe200078efcff */
[----:B------:R0:W-:Y:S01]  /*25c0*/  STL.64 [R1+0x98], R4 ;  /* 0x0000980401007387 */ /* 0x0001e20000100a00 */
[C---:B------:R-:W-:Y:S01]  /*25d0*/  IADD3 R19, P3, R16.reuse, 0x90, RZ ;  /* 0x0000009010137810 */ /* 0x040fe20007f7e0ff */
[--C-:B------:R-:W-:Y:S01]  /*25e0*/  IMAD.X R42, RZ, RZ, R17.reuse, P2 ;  /* 0x000000ffff2a7224 */ /* 0x100fe200010e0611 */
[C---:B------:R-:W-:Y:S01]  /*25f0*/  IADD3 R26, P4, R16.reuse, 0x88, RZ ;  /* 0x00000088101a7810 */ /* 0x040fe20007f9e0ff */
[----:B------:R-:W-:Y:S01]  /*2600*/  IMAD.MOV.U32 R12, RZ, RZ, R2 ;  /* 0x000000ffff0c7224 */ /* 0x000fe200078e0002 */
[----:B------:R0:W-:Y:S01]  /*2610*/  STL.128 [R1+0x100], RZ ;  /* 0x000100ff01007387 */ /* 0x0001e20000100c00 */
[C---:B------:R-:W-:Y:S01]  /*2620*/  IADD3 R18, P5, R16.reuse, 0x80, RZ ;  /* 0x0000008010127810 */ /* 0x040fe20007fbe0ff */
[--C-:B------:R-:W-:Y:S01]  /*2630*/  IMAD.X R40, RZ, RZ, R17.reuse, P3 ;  /* 0x000000ffff287224 */ /* 0x100fe200018e0611 */
[C---:B------:R-:W-:Y:S01]  /*2640*/  IADD3 R36, P6, R16.reuse, 0x78, RZ ;  /* 0x0000007810247810 */ /* 0x040fe20007fde0ff */
[----:B------:R0:W-:Y:S01]  /*2650*/  STL.128 [R1+0x110], R12 ;  /* 0x0001100c01007387 */ /* 0x0001e20000100c00 */
[----:B------:R-:W-:Y:S01]  /*2660*/  IADD3 R38, P0, R16, 0xb0, RZ ;  /* 0x000000b010267810 */ /* 0x000fe20007f1e0ff */
[----:B------:R-:W-:-:S02]  /*2670*/  IMAD.X R43, RZ, RZ, R17, P4 ;  /* 0x000000ffff2b7224 */ /* 0x000fc400020e0611 */
[--C-:B------:R-:W-:Y:S02]  /*2680*/  IMAD.X R41, RZ, RZ, R17.reuse, P5 ;  /* 0x000000ffff297224 */ /* 0x100fe400028e0611 */
[--C-:B------:R-:W-:Y:S02]  /*2690*/  IMAD.X R37, RZ, RZ, R17.reuse, P6 ;  /* 0x000000ffff257224 */ /* 0x100fe400030e0611 */
[----:B------:R-:W-:Y:S01]  /*26a0*/  IMAD.X R39, RZ, RZ, R17, P0 ;  /* 0x000000ffff277224 */ /* 0x000fe200000e0611 */
[----:B------:R-:W-:Y:S06]  /*26b0*/  @!P1 BRA `(.L_x_9679) ;  /* 0x0000000000409947 */ /* 0x000fec0003800000 */
[----:B------:R-:W-:Y:S01]  /*26c0*/  MOV R0, 0x0 ;  /* 0x0000000000007802 */ /* 0x000fe20000000f00 */
[----:B------:R-:W-:Y:S01]  /*26d0*/  ULDC.64 UR4, c[0x4][0x108] ;  /* 0x0100420000047ab9 */ /* 0x000fe20000000a00 */
[----:B------:R-:W-:Y:S01]  /*26e0*/  ULDC.64 UR6, c[0x4][0x28] ;  /* 0x01000a0000067ab9 */ /* 0x000fe20000000a00 */
[----:B0-----:R-:W-:Y:S01]  /*26f0*/  IMAD.U32 R4, RZ, RZ, UR4 ;  /* 0x00000004ff047e24 */ /* 0x001fe2000f8e00ff */
        /* <DEDUP_REMOVED lines=12> */
.L_x_9679:
[----:B------:R-:W1:Y:S01]  /*27c0*/  S2R R20, SR_TID.X ;  /* 0x0000000000147919 */ /* 0x000e620000002100 */
[----:B0-----:R-:W0:Y:S01]  /*27d0*/  LDC.64 R14, c[0x0][0x428] ;  /* 0x00010a00ff0e7b82 */ /* 0x001e220000000a00 */
[----:B------:R-:W-:Y:S01]  /*27e0*/  IADD3 R8, P0, R16, 0x120, RZ ;  /* 0x0000012010087810 */ /* 0x000fe20007f1e0ff */
[----:B------:R-:W-:Y:S01]  /*27f0*/  ULDC UR4, c[0x0][0x20] ;  /* 0x0000080000047ab9 */ /* 0x000fe20000000800 */
[----:B------:R-:W-:Y:S01]  /*2800*/  IMAD.U32 R7, RZ, RZ, UR38 ;  /* 0x00000026ff077e24 */ /* 0x000fe2000f8e00ff */
[----:B------:R-:W-:Y:S01]  /*2810*/  STL.64 [R1+0x130], R36 ;  /* 0x0001302401007387 */ /* 0x000fe20000100a00 */
[----:B------:R-:W-:Y:S02]  /*2820*/  IMAD.U32 R13, RZ, RZ, UR42 ;  /* 0x0000002aff0d7e24 */ /* 0x000fe4000f8e00ff */
[--C-:B------:R-:W-:Y:S01]  /*2830*/  IMAD.X R9, RZ, RZ, R17.reuse, P0 ;  /* 0x000000ffff097224 */ /* 0x100fe200000e0611 */
[----:B------:R-:W2:Y:S01]  /*2840*/  LDC R21, c[0x0][0x430] ;  /* 0x00010c00ff157b82 */ /* 0x000ea20000000800 */
[----:B------:R-:W-:Y:S01]  /*2850*/  VIADD R6, R22, -UR4 ;  /* 0x8000000416067c36 */ /* 0x000fe20008000000 */
[----:B------:R-:W-:Y:S04]  /*2860*/  STL.64 [R1+0x120], R194 ;  /* 0x000120c201007387 */ /* 0x000fe80000100a00 */
[----:B------:R-:W-:Y:S02]  /*2870*/  STL.64 [R1+0x128], R8 ;  /* 0x0001280801007387 */ /* 0x000fe40000100a00 */
[----:B------:R-:W3:Y:S02]  /*2880*/  LDC.64 R10, c[0x0][0xad0] ;  /* 0x0002b400ff0a7b82 */ /* 0x000ee40000000a00 */
[----:B------:R-:W-:Y:S04]  /*2890*/  STL.U8 [R1+0x138], RZ ;  /* 0x000138ff01007387 */ /* 0x000fe80000100000 */
[----:B------:R4:W-:Y:S02]  /*28a0*/  STL [R6+0x4], R7 ;  /* 0x0000040706007387 */ /* 0x0009e40000100800 */
[----:B------:R-:W5:Y:S02]  /*28b0*/  LDC.64 R4, c[0x0][0xad8] ;  /* 0x0002b600ff047b82 */ /* 0x000f640000000a00 */
[----:B------:R0:W-:Y:S04]  /*28c0*/  STL [R6+0x8], R13 ;  /* 0x0000080d06007387 */ /* 0x0001e80000100800 */
[----:B0-----:R0:W-:Y:S01]  /*28d0*/  STL [R6+0x24], R14 ;  /* 0x0000240e06007387 */ /* 0x0011e20000100800 */
[----:B-1----:R-:W-:Y:S01]  /*28e0*/  VIADD R196, R20, 0xffffff80 ;  /* 0xffffff8014c47836 */ /* 0x002fe20000000000 */
[----:B------:R-:W1:Y:S02]  /*28f0*/  LDC.64 R2, c[0x0][0xae0] ;  /* 0x0002b800ff027b82 */ /* 0x000e640000000a00 */
[----:B------:R0:W-:Y:S04]  /*2900*/  STL [R6+0x28], R15 ;  /* 0x0000280f06007387 */ /* 0x0001e80000100800 */
[----:B--2---:R0:W-:Y:S04]  /*2910*/  STL [R6+0x2c], R21 ;  /* 0x00002c1506007387 */ /* 0x0041e80000100800 */
[----:B---3--:R0:W-:Y:S04]  /*2920*/  STL [R6+0xc], R11 ;  /* 0x00000c0b06007387 */ /* 0x0081e80000100800 */
[----:B------:R0:W-:Y:S04]  /*2930*/  STL [R6+0x14], RZ ;  /* 0x000014ff06007387 */ /* 0x0001e80000100800 */
[----:B------:R0:W-:Y:S04]  /*2940*/  STL [R6], R196 ;  /* 0x000000c406007387 */ /* 0x0001e80000100800 */
[----:B-----5:R0:W-:Y:S04]  /*2950*/  STL [R6+0x10], R4 ;  /* 0x0000100406007387 */ /* 0x0201e80000100800 */
[----:B------:R0:W-:Y:S04]  /*2960*/  STL [R6+0x18], R5 ;  /* 0x0000180506007387 */ /* 0x0001e80000100800 */
[----:B-1----:R0:W-:Y:S04]  /*2970*/  STL [R6+0x1c], R2 ;  /* 0x00001c0206007387 */ /* 0x0021e80000100800 */
[----:B------:R0:W-:Y:S04]  /*2980*/  STL [R6+0x20], R3 ;  /* 0x0000200306007387 */ /* 0x0001e80000100800 */
[----:B----4-:R-:W2:Y:S01]  /*2990*/  LDL R7, [R1+0x224] ;  /* 0x0002240001077983 */ /* 0x010ea20000100800 */
        /* <DEDUP_REMOVED lines=9> */
[----:B------:R-:W1:Y:S02]  /*2a30*/  SYNCS.PHASECHK.TRANS64.TRYWAIT P0, [UR44+0x32400], R0 ;  /* 0x03240000ff0075a7 */ /* 0x000e64000800016c */
[----:B01----:R-:W-:Y:S05]  /*2a40*/  @!P0 BRA `(.L_x_9681) ;  /* 0x0000024c00b48947 */ /* 0x003fea0003800000 */
.L_x_9888:
[----:B------:R-:W-:Y:S05]  /*2a50*/  BSYNC B0 ;  /* 0x0000000000007941 */ /* 0x000fea0003800000 */
.L_x_9680:
[----:B------:R-:W2:Y:S04]  /*2a60*/  LDL R29, [R1+0x1c] ;  /* 0x00001c00011d7983 */ /* 0x000ea80000100800 */
[----:B------:R1:W5:Y:S01]  /*2a70*/  LDL.64 R20, [R1+0x218] ;  /* 0x0002180001147983 */ /* 0x0003620000100a00 */
[----:B------:R-:W-:Y:S01]  /*2a80*/  IMAD.U32 R10, RZ, RZ, UR36 ;  /* 0x00000024ff0a7e24 */ /* 0x000fe2000f8e00ff */
[C---:B------:R-:W-:Y:S01]  /*2a90*/  IADD3 R14, P0, R16.reuse, 0x138, RZ ;  /* 0x00000138100e7810 */ /* 0x040fe20007f1e0ff */
[----:B------:R-:W-:Y:S01]  /*2aa0*/  IMAD.U32 R11, RZ, RZ, UR37 ;  /* 0x00000025ff0b7e24 */ /* 0x000fe2000f8e00ff */
[C---:B0-----:R-:W-:Y:S01]  /*2ab0*/  IADD3 R0, P1, R16.reuse, 0x430, RZ ;  /* 0x0000043010007810 */ /* 0x041fe20007f3e0ff */
[----:B------:R-:W-:Y:S01]  /*2ac0*/  IMAD.MOV.U32 R8, RZ, RZ, R27 ;  /* 0x000000ffff087224 */ /* 0x000fe200078e001b */
[----:B------:R-:W-:Y:S01]  /*2ad0*/  STL.64 [R1+0x210], R24 ;  /* 0x0002101801007387 */ /* 0x000fe20000100a00 */
[----:B------:R-:W-:Y:S01]  /*2ae0*/  IMAD.MOV.U32 R9, RZ, RZ, R44 ;  /* 0x000000ffff097224 */ /* 0x000fe200078e002c */
[----:B------:R-:W-:Y:S05]  /*2af0*/  WARPSYNC.ALL ;  /* 0x0000000000007948 */ /* 0x000fea0003800000 */
[----:B------:R0:W-:Y:S01]  /*2b00*/  STL.128 [R1+0x1a0], R8 ;  /* 0x0001a00801007387 */ /* 0x0001e20000100c00 */
[----:B------:R-:W-:Y:S01]  /*2b10*/  IMAD.X R15, RZ, RZ, R17, P0 ;  /* 0x000000ffff0f7224 */ /* 0x000fe200000e0611 */
[----:B------:R-:W-:Y:S01]  /*2b20*/  BSSY B0, `(.L_x_9682) ;  /* 0x000002c000007945 */ /* 0x000fe20003800000 */
[----:B------:R-:W-:Y:S01]  /*2b30*/  IMAD.MOV.U32 R12, RZ, RZ, R18 ;  /* 0x000000ffff0c7224 */ /* 0x000fe200078e0012 */
[----:B------:R-:W-:Y:S01]  /*2b40*/  IADD3 R18, P0, R16, 0x170, RZ ;  /* 0x0000017010127810 */ /* 0x000fe20007f1e0ff */
[----:B------:R-:W-:Y:S01]  /*2b50*/  IMAD.MOV.U32 R13, RZ, RZ, R41 ;  /* 0x000000ffff0d7224 */ /* 0x000fe200078e0029 */
[----:B------:R-:W-:Y:S01]  /*2b60*/  STL.64 [R1+0x178], R200 ;  /* 0x000178c801007387 */ /* 0x000fe20000100a00 */
[----:B------:R-:W-:-:S03]  /*2b70*/  IMAD.X R7, RZ, RZ, R17, P1 ;  /* 0x000000ffff077224 */ /* 0x000fc600008e0611 */
[----:B------:R3:W-:Y:S01]  /*2b80*/  STL.128 [R1+0x180], R12 ;  /* 0x0001800c01007387 */ /* 0x0007e20000100c00 */
[----:B0-----:R-:W-:Y:S02]  /*2b90*/  IMAD.MOV.U32 R10, RZ, RZ, R32 ;  /* 0x000000ffff0a7224 */ /* 0x001fe400078e0020 */
[----:B------:R-:W-:Y:S02]  /*2ba0*/  IMAD.MOV.U32 R11, RZ, RZ, R33 ;  /* 0x000000ffff0b7224 */ /* 0x000fe400078e0021 */
[----:B------:R-:W-:Y:S02]  /*2bb0*/  IMAD.MOV.U32 R8, RZ, RZ, R204 ;  /* 0x000000ffff087224 */ /* 0x000fe400078e00cc */
[----:B------:R-:W-:Y:S02]  /*2bc0*/  IMAD.MOV.U32 R9, RZ, RZ, R203 ;  /* 0x000000ffff097224 */ /* 0x000fe400078e00cb */
[----:B------:R-:W-:Y:S01]  /*2bd0*/  IMAD.MOV.U32 R32, RZ, RZ, R18 ;  /* 0x000000ffff207224 */ /* 0x000fe200078e0012 */
[----:B------:R1:W-:Y:S01]  /*2be0*/  BAR.SYNC.DEFER_BLOCKING R199, 0x100 ;  /* 0x000400c70000751d */ /* 0x0003e20000010000 */
[----:B---3--:R-:W-:Y:S01]  /*2bf0*/  IADD3 R12, P1, R16, 0x128, RZ ;  /* 0x00000128100c7810 */ /* 0x008fe20007f3e0ff */
[----:B------:R-:W-:-:S02]  /*2c00*/  IMAD.MOV.U32 R14, RZ, RZ, R206 ;  /* 0x000000ffff0e7224 */ /* 0x000fc400078e00ce */
[----:B------:R-:W-:Y:S02]  /*2c10*/  IMAD.MOV.U32 R15, RZ, RZ, R205 ;  /* 0x000000ffff0f7224 */ /* 0x000fe400078e00cd */
[----:B------:R-:W-:Y:S01]  /*2c20*/  IMAD.X R13, RZ, RZ, R17, P1 ;  /* 0x000000ffff0d7224 */ /* 0x000fe200008e0611 */
[----:B------:R0:W-:Y:S01]  /*2c30*/  STL.128 [R1+0x1b0], R8 ;  /* 0x0001b00801007387 */ /* 0x0001e20000100c00 */
[----:B------:R-:W-:-:S03]  /*2c40*/  IMAD.MOV.U32 R18, RZ, RZ, R23 ;  /* 0x000000ffff127224 */ /* 0x000fc600078e0017 */
[----:B------:R-:W-:Y:S01]  /*2c50*/  STL.128 [R1+0x1f0], R12 ;  /* 0x0001f00c01007387 */ /* 0x000fe20000100c00 */
[----:B0-----:R-:W-:Y:S02]  /*2c60*/  IMAD.MOV.U32 R8, RZ, RZ, R19 ;  /* 0x000000ffff087224 */ /* 0x001fe400078e0013 */
[----:B------:R-:W-:Y:S02]  /*2c70*/  IMAD.MOV.U32 R9, RZ, RZ, R40 ;  /* 0x000000ffff097224 */ /* 0x000fe400078e0028 */
[----:B------:R-:W-:Y:S02]  /*2c80*/  IMAD.MOV.U32 R10, RZ, RZ, R28 ;  /* 0x000000ffff0a7224 */ /* 0x000fe400078e001c */
[----:B------:R-:W-:Y:S02]  /*2c90*/  IMAD.MOV.U32 R11, RZ, RZ, R45 ;  /* 0x000000ffff0b7224 */ /* 0x000fe400078e002d */
[----:B------:R-:W-:-:S03]  /*2ca0*/  IMAD.X R19, RZ, RZ, R17, P0 ;  /* 0x000000ffff137224 */ /* 0x000fc600000e0611 */
[----:B------:R0:W-:Y:S01]  /*2cb0*/  STL.128 [R1+0x1c0], R8 ;  /* 0x0001c00801007387 */ /* 0x0001e20000100c00 */
[----:B------:R-:W-:Y:S02]  /*2cc0*/  IMAD.MOV.U32 R33, RZ, RZ, R19 ;  /* 0x000000ffff217224 */ /* 0x000fe400078e0013 */
[----:B------:R-:W-:-:S03]  /*2cd0*/  IMAD.MOV.U32 R19, RZ, RZ, R42 ;  /* 0x000000ffff137224 */ /* 0x000fc600078e002a */
[----:B------:R-:W-:Y:S04]  /*2ce0*/  STL.128 [R1+0x1e0], R32 ;  /* 0x0001e02001007387 */ /* 0x000fe80000100c00 */
[----:B------:R-:W-:Y:S01]  /*2cf0*/  STL.128 [R1+0x190], R16 ;  /* 0x0001901001007387 */ /* 0x000fe20000100c00 */
[----:B0-----:R-:W-:Y:S02]  /*2d00*/  IMAD.MOV.U32 R8, RZ, RZ, R30 ;  /* 0x000000ffff087224 */ /* 0x001fe400078e001e */
[----:B------:R-:W-:Y:S02]  /*2d10*/  IMAD.MOV.U32 R9, RZ, RZ, R31 ;  /* 0x000000ffff097224 */ /* 0x000fe400078e001f */
[----:B------:R-:W-:Y:S02]  /*2d20*/  IMAD.MOV.U32 R10, RZ, RZ, R0 ;  /* 0x000000ffff0a7224 */ /* 0x000fe400078e0000 */
[----:B------:R-:W-:-:S05]  /*2d30*/  IMAD.MOV.U32 R11, RZ, RZ, R7 ;  /* 0x000000ffff0b7224 */ /* 0x000fca00078e0007 */
[----:B------:R0:W-:Y:S02]  /*2d40*/  STL.128 [R1+0x1d0], R8 ;  /* 0x0001d00801007387 */ /* 0x0001e40000100c00 */
[----:B0-----:R-:W-:Y:S02]  /*2d50*/  IMAD.MOV.U32 R8, RZ, RZ, R26 ;  /* 0x000000ffff087224 */ /* 0x001fe400078e001a */
[----:B------:R-:W-:Y:S02]  /*2d60*/  IMAD.MOV.U32 R9, RZ, RZ, R43 ;  /* 0x000000ffff097224 */ /* 0x000fe400078e002b */
[----:B------:R-:W-:Y:S02]  /*2d70*/  IMAD.MOV.U32 R10, RZ, RZ, R38 ;  /* 0x000000ffff0a7224 */ /* 0x000fe400078e0026 */
[----:B------:R-:W-:-:S05]  /*2d80*/  IMAD.MOV.U32 R11, RZ, RZ, R39 ;  /* 0x000000ffff0b7224 */ /* 0x000fca00078e0027 */
[----:B------:R1:W-:Y:S01]  /*2d90*/  STL.128 [R1+0x200], R8 ;  /* 0x0002000801007387 */ /* 0x0003e20000100c00 */
[----:B--2---:R-:W-:-:S04]  /*2da0*/  LOP3.LUT R0, R29, 0x1, RZ, 0xfc, !PT ;  /* 0x000000011d007812 */ /* 0x004fc800078efcff */
[----:B------:R-:W-:-:S13]  /*2db0*/  ISETP.NE.AND P1, PT, R0, 0x3, PT ;  /* 0x000000030000780c */ /* 0x000fda0003f25270 */
[----:B-1----:R-:W-:Y:S05]  /*2dc0*/  @!P1 BRA `(.L_x_9683) ;  /* 0x0000000000049947 */ /* 0x002fea0003800000 */
[----:B------:R-:W-:Y:S01]  /*2dd0*/  BPT.TRAP 0x1 ;  /* 0x000000040000795c */ /* 0x000fe20000300000 */
.L_x_9683:
[----:B------:R-:W-:Y:S05]  /*2de0*/  BSYNC B0 ;  /* 0x0000000000007941 */ /* 0x000fea0003800000 */
.L_x_9682:
[----:B------:R-:W2:Y:S01]  /*2df0*/  LDL.64 R8, [R1+0x8] ;  /* 0x0000080001087983 */ /* 0x000ea20000100a00 */
[----:B-----5:R-:W-:Y:S01]  /*2e00*/  SHF.L.U32 R21, R21, 0x1f, RZ ;  /* 0x0000001f15157819 */ /* 0x020fe200000006ff */
[----:B------:R-:W-:Y:S01]  /*2e10*/  BSSY B0, `(.L_x_9684) ;  /* 0x0000006000007945 */ /* 0x000fe20003800000 */
[----:B--2---:R-:W-:-:S05]  /*2e20*/  MOV R7, R8 ;  /* 0x0000000800077202 */ /* 0x004fca0000000f00 */
[----:B------:R-:W-:-:S04]  /*2e30*/  IMAD R20, R20, 0x8, R7 ;  /* 0x0000000814147824 */ /* 0x000fc800078e0207 */
[----:B------:R0:W1:Y:S01]  /*2e40*/  SYNCS.PHASECHK.TRANS64.TRYWAIT P0, [R20+URZ], R21 ;  /* 0x00000015140075a7 */ /* 0x000062000800017f */
[----:B------:R-:W-:Y:S05]  /*2e50*/  @!P1 BRA `(.L_x_9685) ;  /* 0x0000000000049947 */ /* 0x000fea0003800000 */
[----:B------:R-:W-:Y:S01]  /*2e60*/  BPT.TRAP 0x1 ;  /* 0x000000040000795c */ /* 0x000fe20000300000 */
.L_x_9685:
[----:B------:R-:W-:Y:S05]  /*2e70*/  BSYNC B0 ;  /* 0x0000000000007941 */ /* 0x000fea0003800000 */
.L_x_9684:
[----:B------:R-:W-:Y:S04]  /*2e80*/  BSSY B0, `(.L_x_9686) ;  /* 0x0000004000007945 */ /* 0x000fe80003800000 */
[----:B-1----:R-:W-:Y:S05]  /*2e90*/  @P0 BRA `(.L_x_9687) ;  /* 0x0000000000080947 */ /* 0x002fea0003800000 */
[----:B------:R-:W1:Y:S02]  /*2ea0*/  SYNCS.PHASECHK.TRANS64.TRYWAIT P0, [R20+URZ], R21 ;  /* 0x00000015140075a7 */ /* 0x000e64000800017f */
[----:B-1----:R-:W-:Y:S05]  /*2eb0*/  @!P0 BRA `(.L_x_9688) ;  /* 0x0000024800b08947 */ /* 0x002fea0003800000 */
.L_x_9687:
[----:B------:R-:W-:Y:S05]  /*2ec0*/  BSYNC B0 ;  /* 0x0000000000007941 */ /* 0x000fea0003800000 */
.L_x_9686:
[----:B------:R-:W2:Y:S04]  /*2ed0*/  LDL R13, [R1+0x218] ;  /* 0x00021800010d7983 */ /* 0x000ea80000100800 */
[----:B------:R-:W2:Y:S01]  /*2ee0*/  LDL.64 R8, [R1+0xa0] ;  /* 0x0000a00001087983 */ /* 0x000ea20000100a00 */
[----:B------:R-:W-:Y:S05]  /*2ef0*/  WARPSYNC.ALL ;  /* 0x0000000000007948 */ /* 0x000fea0003800000 */
[----:B01----:R-:W3:Y:S04]  /*2f00*/  LDL.64 R20, [R1+0x98] ;  /* 0x0000980001147983 */ /* 0x003ee80000100a00 */
        /* <DEDUP_REMOVED lines=21> */
[C---:B------:R-:W-:Y:S01]  /*3060*/  VIADD R10, R8.reuse, 0x4 ;  /* 0x00000004080a7836 */ /* 0x040fe20000000000 */
        /* <DEDUP_REMOVED lines=30> */
[----:B------:R-:W1:Y:S02]  /*3250*/  SYNCS.PHASECHK.TRANS64.TRYWAIT P0, [UR44+0x32410], R7 ;  /* 0x03241007ff0075a7 */ /* 0x000e64000800016c */
[----:B01----:R-:W-:Y:S05]  /*3260*/  @!P0 BRA `(.L_x_9690) ;  /* 0x0000024400d88947 */ /* 0x003fea0003800000 */
.L_x_9889:
[----:B------:R-:W-:Y:S05]  /*3270*/  BSYNC B0 ;  /* 0x0000000000007941 */ /* 0x000fea0003800000 */
.L_x_9689:
[----:B0-----:R-:W2:Y:S04]  /*3280*/  LDL R7, [R1+0x54] ;  /* 0x0000540001077983 */ /* 0x001ea80000100800 */
[----:B------:R0:W5:Y:S01]  /*3290*/  LDL.64 R8, [R1+0x218] ;  /* 0x0002180001087983 */ /* 0x0001620000100a00 */
[----:B------:R-:W-:Y:S01]  /*32a0*/  BSSY B0, `(.L_x_9691) ;  /* 0x0000005000007945 */ /* 0x000fe20003800000 */
[----:B--2---:R-:W-:-:S04]  /*32b0*/  LOP3.LUT R7, R7, 0x1, RZ, 0xfc, !PT ;  /* 0x0000000107077812 */ /* 0x004fc800078efcff */
[----:B------:R-:W-:-:S13]  /*32c0*/  ISETP.NE.AND P1, PT, R7, 0x3, PT ;  /* 0x000000030700780c */ /* 0x000fda0003f25270 */
[----:B0-----:R-:W-:Y:S05]  /*32d0*/  @!P1 BRA `(.L_x_9692) ;  /* 0x0000000000049947 */ /* 0x001fea0003800000 */
[----:B------:R-:W-:Y:S01]  /*32e0*/  BPT.TRAP 0x1 ;  /* 0x000000040000795c */ /* 0x000fe20000300000 */
.L_x_9692:
[----:B------:R-:W-:Y:S05]  /*32f0*/  BSYNC B0 ;  /* 0x0000000000007941 */ /* 0x000fea0003800000 */
.L_x_9691:
        /* <DEDUP_REMOVED lines=8> */
.L_x_9694:
[----:B------:R-:W-:Y:S05]  /*3380*/  BSYNC B0 ;  /* 0x0000000000007941 */ /* 0x000fea0003800000 */
.L_x_9693:
[----:B------:R-:W-:Y:S04]  /*3390*/  BSSY B0, `(.L_x_9695) ;  /* 0x0000004000007945 */ /* 0x000fe80003800000 */
[----:B-1----:R-:W-:Y:S05]  /*33a0*/  @P0 BRA `(.L_x_9696) ;  /* 0x0000000000080947 */ /* 0x002fea0003800000 */
[----:B------:R-:W1:Y:S02]  /*33b0*/  SYNCS.PHASECHK.TRANS64.TRYWAIT P0, [R8+URZ], R9 ;  /* 0x00000009080075a7 */ /* 0x000e64000800017f */
[----:B-1----:R-:W-:Y:S05]  /*33c0*/  @!P0 BRA `(.L_x_9697) ;  /* 0x0000024400988947 */ /* 0x002fea0003800000 */
.L_x_9696:
[----:B------:R-:W-:Y:S05]  /*33d0*/  BSYNC B0 ;  /* 0x0000000000007941 */ /* 0x000fea0003800000 */
.L_x_9695:
[----:B------:R-:W2:Y:S04]  /*33e0*/  LDL R21, [R1+0x218] ;  /* 0x0002180001157983 */ /* 0x000ea80000100800 */
[----:B01----:R-:W2:Y:S04]  /*33f0*/  LDL.64 R8, [R1+0x118] ;  /* 0x0001180001087983 */ /* 0x003ea80000100a00 */
[----:B------:R-:W3:Y:S04]  /*3400*/  LDL R7, [R1+0x90] ;  /* 0x0000900001077983 */ /* 0x000ee80000100800 */
[----:B------:R-:W4:Y:S04]  /*3410*/  LDL.64 R10, [R1+0x110] ;  /* 0x00011000010a7983 */ /* 0x000f280000100a00 */
[----:B------:R-:W5:Y:S04]  /*3420*/  LDL.64 R12, [R1+0x110] ;  /* 0x00011000010c7983 */ /* 0x000f680000100a00 */
[----:B------:R-:W5:Y:S04]  /*3430*/  LDL.64 R14, [R1+0x110] ;  /* 0x00011000010e7983 */ /* 0x000f680000100a00 */
[----:B------:R-:W5:Y:S01]  /*3440*/  LDL.64 R18, [R1+0x110] ;  /* 0x0001100001127983 */ /* 0x000f620000100a00 */
[----:B------:R-:W-:Y:S05]  /*3450*/  WARPSYNC.ALL ;  /* 0x0000000000007948 */ /* 0x000fea0003800000 */
[----:B------:R-:W-:Y:S01]  /*3460*/  WARPGROUP.ARRIVE ;  /* 0x00000000000079c5 */ /* 0x000fe20000000000 */
[----:B--2---:R-:W-:Y:S01]  /*3470*/  IMAD R8, R21, 0xc00, R8 ;  /* 0x00000c0015087824 */ /* 0x004fe200078e0208 */
[----:B------:R-:W-:Y:S01]  /*3480*/  R2UR UR7, R9 ;  /* 0x00000000090772ca */ /* 0x000fe200000e0000 */
[----:B------:R-:W2:Y:S01]  /*3490*/  LDL.64 R20, [R1+0x110] ;  /* 0x0001100001147983 */ /* 0x000ea20000100a00 */
[----:B---3--:R-:W-:-:S02]  /*34a0*/  ISETP.NE.U32.AND P0, PT, R7, RZ, PT ;  /* 0x000000ff0700720c */ /* 0x008fc40003f05070 */
        /* <DEDUP_REMOVED lines=132> */
[----:B------:R-:W-:Y:S01]  /*3cf0*/  R2UR UR5, R21 ;  /* 0x00000000150572ca */ /* 0x000fe200000e0000 */
[----:B------:R-:W0:Y:S01]  /*3d00*/  S2R R23, SR_TID.X ;  /* 0x0000000000177919 */ /* 0x000e220000002100 */
[----:B---3--:R-:W-:Y:S01]  /*3d10*/  VIADD R12, R12, 0xc02 ;  /* 0x00000c020c0c7836 */ /* 0x008fe20000000000 */
[----:B------:R-:W-:Y:S02]  /*3d20*/  WARPGROUP.DEPBAR.LE gsb0, 0x0 ;  /* 0x00008000000079c5 */ /* 0x000fe40000010000 */
[----:B------:R-:W-:-:S08]  /*3d30*/  WARPGROUP.ARRIVE ;  /* 0x00000000000079c5 */ /* 0x000fd00000000000 */
[----:B------:R-:W-:Y:S01]  /*3d40*/  HGMMA.64x96x16.F32 R24, gdesc[UR4], R24, gsb0 ;  /* 0x01600000041879f0 */ /* 0x000fe20008000818 */
[----:B0-----:R-:W-:-:S04]  /*3d50*/  LOP3.LUT R23, R23, 0x7f, RZ, 0xc0, !PT ;  /* 0x0000007f17177812 */ /* 0x001fc800078ec0ff */
[----:B------:R-:W-:Y:S01]  /*3d60*/  ISETP.NE.AND P0, PT, R23, RZ, PT ;  /* 0x000000ff1700720c */ /* 0x000fe20003f05270 */
        /* <DEDUP_REMOVED lines=52> */
[----:B------:R-:W2:Y:S04]  /*40b0*/  LDL.64 R12, [R1+0x170] ;  /* 0x00017000010c7983 */ /* 0x000ea80000100a00 */
[----:B------:R-:W3:Y:S04]  /*40c0*/  LDL R14, [R6] ;  /* 0x00000000060e7983 */ /* 0x000ee80000100800 */
[----:B------:R-:W4:Y:S04]  /*40d0*/  LDL R9, [R6+0x8] ;  /* 0x0000080006097983 */ /* 0x000f280000100800 */
[----:B------:R-:W5:Y:S04]  /*40e0*/  LDL R20, [R1+0x70] ;  /* 0x0000700001147983 */ /* 0x000f680000100800 */
[----:B-1----:R-:W4:Y:S04]  /*40f0*/  LDL R7, [R6+0x18] ;  /* 0x0000180006077983 */ /* 0x002f280000100800 */
[----:B------:R-:W5:Y:S04]  /*4100*/  LDL R8, [R6+0x4] ;  /* 0x0000040006087983 */ /* 0x000f680000100800 */
[----:B------:R-:W5:Y:S04]  /*4110*/  LDL R18, [R6+0xc] ;  /* 0x00000c0006127983 */ /* 0x000f680000100800 */
[----:B------:R-:W5:Y:S04]  /*4120*/  LDL R15, [R6+0x10] ;  /* 0x00001000060f7983 */ /* 0x000f680000100800 */
[----:B------:R-:W5:Y:S04]  /*4130*/  LDL R19, [R6+0x14] ;  /* 0x0000140006137983 */ /* 0x000f680000100800 */
[----:B--2---:R3:W2:Y:S02]  /*4140*/  LD.E R12, desc[UR54][R12.64] ;  /* 0x000000360c0c7980 */ /* 0x0046a4000c101900 */
[----:B---3--:R-:W-:-:S04]  /*4150*/  SHF.R.S32.HI R13, RZ, 0x1f, R14 ;  /* 0x0000001fff0d7819 */ /* 0x008fc8000001140e */
        /* <DEDUP_REMOVED lines=9> */
[----:B----4-:R-:W-:Y:S01]  /*41f0*/  ISETP.GE.AND P1, PT, R7, 0x1, PT ;  /* 0x000000010700780c */ /* 0x010fe20003f26270 */
[----:B------:R-:W-:Y:S01]  /*4200*/  BSSY B0, `(.L_x_9698) ;  /* 0x0000095000007945 */ /* 0x000fe20003800000 */
[-C--:B--2---:R-:W-:Y:S01]  /*4210*/  FMUL.FTZ R10, R24, R12.reuse ;  /* 0x0000000c180a7220 */ /* 0x084fe20000410000 */
[----:B------:R-:W-:Y:S01]  /*4220*/  SHF.R.S32.HI R24, RZ, 0x1f, R21 ;  /* 0x0000001fff187819 */ /* 0x000fe20000011415 */
[----:B------:R-:W-:-:S03]  /*4230*/  FMUL.FTZ R11, R25, R12 ;  /* 0x0000000c190b7220 */ /* 0x000fc60000410000 */
[----:B------:R-:W-:Y:S01]  /*4240*/  LEA.HI R23, R24, R21, RZ, 0x2 ;  /* 0x0000001518177211 */ /* 0x000fe200078f10ff */
[----:B------:R-:W-:-:S03]  /*4250*/  FMUL.FTZ R95, R26, R12 ;  /* 0x0000000c1a5f7220 */ /* 0x000fc60000410000 */
[--C-:B------:R-:W-:Y:S02]  /*4260*/  SHF.R.S32.HI R25, RZ, 0x2, R23.reuse ;  /* 0x00000002ff197819 */ /* 0x100fe40000011417 */
[----:B------:R-:W-:Y:S02]  /*4270*/  SHF.R.S32.HI R26, RZ, 0x1f, R23 ;  /* 0x0000001fff1a7819 */ /* 0x000fe40000011417 */
[----:B------:R-:W-:Y:S02]  /*4280*/  LEA.HI R24, R24, R21, RZ, 0x5 ;  /* 0x0000001518187211 */ /* 0x000fe400078f28ff */
[----:B------:R-:W-:Y:S01]  /*4290*/  LEA.HI R26, R26, R25, RZ, 0x3 ;  /* 0x000000191a1a7211 */ /* 0x000fe200078f18ff */
[----:B------:R-:W-:Y:S01]  /*42a0*/  FMUL.FTZ R89, R27, R12 ;  /* 0x0000000c1b597220 */ /* 0x000fe20000410000 */
[----:B------:R-:W-:Y:S02]  /*42b0*/  SHF.R.S32.HI R27, RZ, 0x5, R24 ;  /* 0x00000005ff1b7819 */ /* 0x000fe40000011418 */
[----:B------:R-:W-:-:S02]  /*42c0*/  LOP3.LUT R26, R26, 0xfffffff8, RZ, 0xc0, !PT ;  /* 0xfffffff81a1a7812 */ /* 0x000fc400078ec0ff */
        /* <DEDUP_REMOVED lines=46> */
[----:B-----5:R-:W-:Y:S02]  /*45b0*/  IMAD R27, R20, 0x8, R27 ;  /* 0x00000008141b7824 */ /* 0x020fe400078e021b */
[----:B------:R-:W-:Y:S01]  /*45c0*/  FMUL.FTZ R181, R71, R12 ;  /* 0x0000000c47b57220 */ /* 0x000fe20000410000 */
[----:B------:R-:W-:Y:S01]  /*45d0*/  IMAD.IADD R14, R21, 0x1, -R14 ;  /* 0x00000001150e7824 */ /* 0x000fe200078e0a0e */
[----:B------:R-:W-:Y:S01]  /*45e0*/  IADD3 R21, -R8, 0x1, R23 ;  /* 0x0000000108157810 */ /* 0x000fe20007ffe117 */
[----:B------:R-:W-:Y:S01]  /*45f0*/  IMAD.U32 R26, R27, 0x10, R26 ;  /* 0x000000101b1a7824 */ /* 0x000fe200078e001a */
[----:B------:R-:W1:Y:S03]  /*4600*/  MUFU.TANH R10, R10 ;  /* 0x0000000a000a7308 */ /* 0x000e660000002400 */
[----:B------:R-:W-:Y:S01]  /*4610*/  IMAD R26, R13, 0x40, R26 ;  /* 0x000000400d1a7824 */ /* 0x000fe200078e021a */
[----:B------:R-:W-:Y:S01]  /*4620*/  LOP3.LUT R13, RZ, R18, RZ, 0x33, !PT ;  /* 0x00000012ff0d7212 */ /* 0x000fe200078e33ff */
[----:B------:R-:W-:-:S03]  /*4630*/  IMAD R12, R14, -0x2, R21 ;  /* 0xfffffffe0e0c7824 */ /* 0x000fc600078e0215 */
[----:B------:R-:W2:Y:S01]  /*4640*/  MUFU.TANH R11, R11 ;  /* 0x0000000b000b7308 */ /* 0x000ea20000002400 */
[----:B------:R-:W-:-:S07]  /*4650*/  IMAD R23, R14, -0x2, R23 ;  /* 0xfffffffe0e177824 */ /* 0x000fce00078e0217 */
[----:B------:R-:W3:Y:S01]  /*4660*/  MUFU.TANH R95, R95 ;  /* 0x0000005f005f7308 */ /* 0x000ee20000002400 */
[----:B------:R-:W-:-:S07]  /*4670*/  IMAD.IADD R18, R12, 0x1, R15 ;  /* 0x000000010c127824 */ /* 0x000fce00078e020f */
        /* <DEDUP_REMOVED lines=45> */
[----:B------:R-:W-:-:S02]  /*4950*/  IMAD.U32 R25, RZ, RZ, UR4 ;  /* 0x00000004ff197e24 */ /* 0x000fc4000f8e00ff */
[----:B------:R-:W-:Y:S02]  /*4960*/  IMAD.IADD R21, R12, 0x1, R13 ;  /* 0x000000010c157824 */ /* 0x000fe400078e020d */
[----:B------:R-:W-:Y:S01]  /*4970*/  VIADD R20, R19, UR4 ;  /* 0x0000000413147c36 */ /* 0x000fe20008000000 */
[----:B------:R-:W-:Y:S01]  /*4980*/  VIADDMNMX R12, R26, R18, R23, PT ;  /* 0x000000121a0c7246 */ /* 0x000fe20003800117 */
[----:B------:R-:W-:Y:S02]  /*4990*/  IMAD R24, R14, -0x2, R25 ;  /* 0xfffffffe0e187824 */ /* 0x000fe400078e0219 */
[----:B------:R-:W-:Y:S01]  /*49a0*/  IMAD.IADD R13, R21, 0x1, R26 ;  /* 0x00000001150d7824 */ /* 0x000fe200078e021a */
[----:B-1234-:R-:W-:Y:S06]  /*49b0*/  @!P1 BRA `(.L_x_9699) ;  /* 0x0000000000649947 */ /* 0x01efec0003800000 */
        /* <DEDUP_REMOVED lines=12> */
.L_x_9703:
[----:B------:R-:W-:Y:S05]  /*4a80*/  BSYNC B2 ;  /* 0x0000000000027941 */ /* 0x000fea0003800000 */
.L_x_9702:
[----:B------:R-:W-:Y:S01]  /*4a90*/  LOP3.LUT R14, RZ, R14, RZ, 0x33, !PT ;  /* 0x0000000eff0e7212 */ /* 0x000fe200078e33ff */
[----:B------:R-:W-:Y:S06]  /*4aa0*/  BRA `(.L_x_9704) ;  /* 0x0000000000187947 */ /* 0x000fec0003800000 */
.L_x_9701:
[----:B------:R-:W-:-:S13]  /*4ab0*/  ISETP.NE.AND P1, PT, R7, 0x1, PT ;  /* 0x000000010700780c */ /* 0x000fda0003f25270 */
[----:B------:R-:W-:Y:S05]  /*4ac0*/  @!P1 BRA `(.L_x_9704) ;  /* 0x0000000000109947 */ /* 0x000fea0003800000 */
[----:B------:R-:W2:Y:S04]  /*4ad0*/  LDL R15, [R6+0x1c] ;  /* 0x00001c00060f7983 */ /* 0x000ea80000100800 */
[----:B------:R-:W3:Y:S01]  /*4ae0*/  LDL R19, [R6+0x20] ;  /* 0x0000200006137983 */ /* 0x000ee20000100800 */
[----:B--2---:R-:W-:-:S05]  /*4af0*/  IMAD.HI.U32 R14, R14, R15, RZ ;  /* 0x0000000f0e0e7227 */ /* 0x004fca00078e00ff */
[----:B---3--:R-:W-:-:S07]  /*4b00*/  SHF.R.U32.HI R14, RZ, R19, R14 ;  /* 0x00000013ff0e7219 */ /* 0x008fce000001160e */
.L_x_9704:
[----:B------:R-:W-:Y:S05]  /*4b10*/  BSYNC B1 ;  /* 0x0000000000017941 */ /* 0x000fea0003800000 */
.L_x_9700:
[----:B------:R-:W-:-:S05]  /*4b20*/  IMAD R14, R7, R14, R24 ;  /* 0x0000000e070e7224 */ /* 0x000fca00078e0218 */
[----:B------:R-:W-:Y:S02]  /*4b30*/  VIMNMX R13, R13, R14, !PT ;  /* 0x0000000e0d0d7248 */ /* 0x000fe40007fe0100 */
[----:B------:R-:W-:-:S07]  /*4b40*/  VIADDMNMX R12, R14, R7, R12, PT ;  /* 0x000000070e0c7246 */ /* 0x000fce000380010c */
.L_x_9699:
[----:B------:R-:W-:Y:S05]  /*4b50*/  BSYNC B0 ;  /* 0x0000000000007941 */ /* 0x000fea0003800000 */
.L_x_9698:
[----:B------:R-:W-:Y:S01]  /*4b60*/  ISETP.GE.AND P1, PT, R20, 0x2, PT ;  /* 0x000000021400780c */ /* 0x000fe20003f26270 */
[----:B------:R-:W-:Y:S01]  /*4b70*/  VIADD R26, R26, 0x8 ;  /* 0x000000081a1a7836 */ /* 0x000fe20000000000 */
[C---:B------:R-:W-:Y:S01]  /*4b80*/  ISETP.GE.AND P5, PT, R20.reuse, 0xa, PT ;  /* 0x0000000a1400780c */ /* 0x040fe20003fa6270 */
[----:B------:R-:W-:Y:S01]  /*4b90*/  BSSY B0, `(.L_x_9705) ;  /* 0x000008f000007945 */ /* 0x000fe20003800000 */
[----:B------:R-:W-:Y:S02]  /*4ba0*/  ISETP.GT.AND P3, PT, R13, 0x1, !P1 ;  /* 0x000000010d00780c */ /* 0x000fe40004f64270 */
[----:B------:R-:W-:Y:S02]  /*4bb0*/  ISETP.GE.AND P2, PT, R20, 0x9, PT ;  /* 0x000000091400780c */ /* 0x000fe40003f46270 */
[----:B------:R-:W-:Y:S02]  /*4bc0*/  ISETP.LT.OR P3, PT, R12, 0x2, P3 ;  /* 0x000000020c00780c */ /* 0x000fe40001f61670 */
[----:B------:R-:W-:-:S02]  /*4bd0*/  P2R R15, PR, RZ, 0x20 ;  /* 0x00000020ff0f7803 */ /* 0x000fc40000000000 */
[----:B------:R-:W-:Y:S01]  /*4be0*/  FSEL R101, R11, -INF , !P3 ;  /* 0xff8000000b657808 */ /* 0x000fe20005800000 */
[----:B------:R-:W-:Y:S01]  /*4bf0*/  IMAD.IADD R11, R21, 0x1, R26 ;  /* 0x00000001150b7824 */ /* 0x000fe200078e021a */
[C---:B------:R-:W-:Y:S02]  /*4c00*/  ISETP.GT.AND P3, PT, R13.reuse, 0x9, !P5 ;  /* 0x000000090d00780c */ /* 0x040fe40006f64270 */
[----:B------:R-:W-:Y:S02]  /*4c10*/  ISETP.GT.AND P4, PT, R13, 0x8, !P2 ;  /* 0x000000080d00780c */ /* 0x000fe40005784270 */
        /* <DEDUP_REMOVED lines=102> */
[----:B------:R-:W-:Y:S02]  /*5280*/  VIADDMNMX R10, R26, R18, R23, PT ;  /* 0x000000121a0a7246 */ /* 0x000fe40003800117 */
        /* <DEDUP_REMOVED lines=18> */
.L_x_9710:
[----:B------:R-:W-:Y:S05]  /*53b0*/  BSYNC B2 ;  /* 0x0000000000027941 */ /* 0x000fea0003800000 */
.L_x_9709:
[----:B------:R-:W-:Y:S01]  /*53c0*/  LOP3.LUT R8, RZ, R8, RZ, 0x33, !PT ;  /* 0x00000008ff087212 */ /* 0x000fe200078e33ff */
[----:B------:R-:W-:Y:S06]  /*53d0*/  BRA `(.L_x_9711) ;  /* 0x0000000000187947 */ /* 0x000fec0003800000 */
.L_x_9708:
[----:B------:R-:W-:-:S13]  /*53e0*/  ISETP.NE.AND P6, PT, R7, 0x1, PT ;  /* 0x000000010700780c */ /* 0x000fda0003fc5270 */
[----:B------:R-:W-:Y:S05]  /*53f0*/  @!P6 BRA `(.L_x_9711) ;  /* 0x000000000010e947 */ /* 0x000fea0003800000 */
[----:B------:R-:W2:Y:S04]  /*5400*/  LDL R9, [R6+0x1c] ;  /* 0x00001c0006097983 */ /* 0x000ea80000100800 */
[----:B------:R-:W3:Y:S01]  /*5410*/  LDL R13, [R6+0x20] ;  /* 0x00002000060d7983 */ /* 0x000ee20000100800 */
[----:B--2---:R-:W-:-:S05]  /*5420*/  IMAD.HI.U32 R8, R8, R9, RZ ;  /* 0x0000000908087227 */ /* 0x004fca00078e00ff */
[----:B---3--:R-:W-:-:S07]  /*5430*/  SHF.R.U32.HI R8, RZ, R13, R8 ;  /* 0x0000000dff087219 */ /* 0x008fce0000011608 */
.L_x_9711:
[----:B------:R-:W-:Y:S05]  /*5440*/  BSYNC B1 ;  /* 0x0000000000017941 */ /* 0x000fea0003800000 */
.L_x_9707:
[----:B------:R-:W-:-:S05]  /*5450*/  IMAD R8, R7, R8, R24 ;  /* 0x0000000807087224 */ /* 0x000fca00078e0218 */
[----:B------:R-:W-:Y:S02]  /*5460*/  VIADDMNMX R10, R8, R7, R10, PT ;  /* 0x00000007080a7246 */ /* 0x000fe4000380010a */
[----:B------:R-:W-:-:S07]  /*5470*/  VIMNMX R11, R11, R8, !PT ;  /* 0x000000080b0b7248 */ /* 0x000fce0007fe0100 */
.L_x_9706:
[----:B------:R-:W-:Y:S05]  /*5480*/  BSYNC B0 ;  /* 0x0000000000007941 */ /* 0x000fea0003800000 */
.L_x_9705:
        /* <DEDUP_REMOVED lines=13> */
[----:B------:R-:W5:Y:S01]  /*5560*/  LDL R18, [R1+0x380] ;  /* 0x0003800001127983 */ /* 0x000f620000100800 */
[----:B------:R-:W-:Y:S02]  /*5570*/  ISETP.LT.OR P1, PT, R10, 0xa, P1 ;  /* 0x0000000a0a00780c */ /* 0x000fe40000f21670 */
[----:B------:R-:W-:Y:S01]  /*5580*/  ISETP.NE.AND P6, PT, R28, RZ, PT ;  /* 0x000000ff1c00720c */ /* 0x000fe20003fc5270 */
[----:B------:R-:W5:Y:S01]  /*5590*/  LDL R21, [R1+0x25c] ;  /* 0x00025c0001157983 */ /* 0x000f620000100800 */
[----:B------:R-:W-:-:S02]  /*55a0*/  FSEL R83, R83, -INF , !P1 ;  /* 0xff80000053537808 */ /* 0x000fc40004800000 */
[----:B------:R-:W-:Y:S01]  /*55b0*/  ISETP.NE.AND P1, PT, R19, RZ, PT ;  /* 0x000000ff1300720c */ /* 0x000fe20003f25270 */
[----:B------:R-:W5:Y:S01]  /*55c0*/  LDL R23, [R1+0x264] ;  /* 0x0002640001177983 */ /* 0x000f620000100800 */
[----:B------:R-:W-:Y:S02]  /*55d0*/  FMNMX.FTZ R8, R107, R101, !PT ;  /* 0x000000656b087209 */ /* 0x000fe40007810000 */
[----:B------:R-:W-:Y:S01]  /*55e0*/  ISETP.GT.AND P1, PT, R11, 0x10, !P1 ;  /* 0x000000100b00780c */ /* 0x000fe20004f24270 */
[----:B------:R-:W5:Y:S01]  /*55f0*/  LDL R19, [R1+0x258] ;  /* 0x0002580001137983 */ /* 0x000f620000100800 */
[----:B------:R-:W-:Y:S02]  /*5600*/  FMNMX.FTZ R8, R97, R8, !PT ;  /* 0x0000000861087209 */ /* 0x000fe40007810000 */
[----:B------:R-:W-:Y:S01]  /*5610*/  ISETP.LT.OR P1, PT, R10, 0x11, P1 ;  /* 0x000000110a00780c */ /* 0x000fe20000f21670 */
[----:B------:R-:W5:Y:S01]  /*5620*/  LDL R152, [R1+0x248] ;  /* 0x0002480001987983 */ /* 0x000f620000100800 */
[----:B------:R-:W-:-:S02]  /*5630*/  FMNMX.FTZ R7, R91, R8, !PT ;  /* 0x000000085b077209 */ /* 0x000fc40007810000 */
[----:B------:R-:W-:Y:S01]  /*5640*/  FSEL R182, R182, -INF , !P1 ;  /* 0xff800000b6b67808 */ /* 0x000fe20004800000 */
[----:B------:R-:W5:Y:S01]  /*5650*/  LDL R154, [R1+0x24c] ;  /* 0x00024c00019a7983 */ /* 0x000f620000100800 */
[----:B------:R-:W-:Y:S02]  /*5660*/  ISETP.NE.AND P1, PT, R25, RZ, PT ;  /* 0x000000ff1900720c */ /* 0x000fe40003f25270 */
[C---:B------:R-:W-:Y:S01]  /*5670*/  ISETP.GT.AND P3, PT, R11.reuse, 0x50, !P3 ;  /* 0x000000500b00780c */ /* 0x040fe20005f64270 */
[----:B------:R-:W5:Y:S01]  /*5680*/  LDL R144, [R1+0x234] ;  /* 0x0002340001907983 */ /* 0x000f620000100800 */
[C---:B------:R-:W-:Y:S02]  /*5690*/  ISETP.GT.AND P1, PT, R11.reuse, 0x11, !P1 ;  /* 0x000000110b00780c */ /* 0x040fe40004f24270 */
[----:B------:R-:W-:Y:S01]  /*56a0*/  ISETP.GT.AND P4, PT, R11, 0x51, !P4 ;  /* 0x000000510b00780c */ /* 0x000fe20006784270 */
[----:B------:R-:W5:Y:S01]  /*56b0*/  LDL R146, [R1+0x238] ;  /* 0x0002380001927983 */ /* 0x000f620000100800 */
[----:B------:R-:W-:-:S02]  /*56c0*/  ISETP.LT.OR P1, PT, R10, 0x12, P1 ;  /* 0x000000120a00780c */ /* 0x000fc40000f21670 */
[----:B------:R-:W-:Y:S01]  /*56d0*/  ISETP.LT.OR P3, PT, R10, 0x51, P3 ;  /* 0x000000510a00780c */ /* 0x000fe20001f61670 */
[----:B------:R-:W5:Y:S01]  /*56e0*/  LDL R148, [R1+0x23c] ;  /* 0x00023c0001947983 */ /* 0x000f620000100800 */
[----:B------:R-:W-:Y:S02]  /*56f0*/  FSEL R162, R162, -INF , !P1 ;  /* 0xff800000a2a27808 */ /* 0x000fe40004800000 */
[C---:B------:R-:W-:Y:S01]  /*5700*/  ISETP.GT.AND P1, PT, R11.reuse, 0x18, !P2 ;  /* 0x000000180b00780c */ /* 0x040fe20005724270 */
[----:B------:R-:W5:Y:S01]  /*5710*/  LDL R110, [R1+0x240] ;  /* 0x00024000016e7983 */ /* 0x000f620000100800 */
[----:B------:R-:W-:Y:S02]  /*5720*/  ISETP.NE.AND P2, PT, R14, RZ, PT ;  /* 0x000000ff0e00720c */ /* 0x000fe40003f45270 */
[----:B------:R-:W-:Y:S01]  /*5730*/  ISETP.LT.OR P1, PT, R10, 0x19, P1 ;  /* 0x000000190a00780c */ /* 0x000fe20000f21670 */
[----:B------:R-:W5:Y:S01]  /*5740*/  LDL R14, [R1+0x368] ;  /* 0x00036800010e7983 */ /* 0x000f620000100800 */
[----:B------:R-:W-:-:S02]  /*5750*/  ISETP.GT.AND P5, PT, R11, 0x58, !P5 ;  /* 0x000000580b00780c */ /* 0x000fc40006fa4270 */
[----:B------:R-:W-:Y:S01]  /*5760*/  FSEL R229, R229, -INF , !P1 ;  /* 0xff800000e5e57808 */ /* 0x000fe20004800000 */
[----:B------:R-:W5:Y:S01]  /*5770*/  LDL R150, [R1+0x244] ;  /* 0x0002440001967983 */ /* 0x000f620000100800 */
[----:B------:R-:W-:Y:S02]  /*5780*/  ISETP.GT.AND P1, PT, R11, 0x19, !P6 ;  /* 0x000000190b00780c */ /* 0x000fe40007724270 */
[----:B------:R-:W-:Y:S01]  /*5790*/  ISETP.NE.AND P6, PT, R38, RZ, PT ;  /* 0x000000ff2600720c */ /* 0x000fe20003fc5270 */
[----:B------:R-:W5:Y:S01]  /*57a0*/  LDL R112, [R1+0x250] ;  /* 0x0002500001707983 */ /* 0x000f620000100800 */
[C---:B------:R-:W-:Y:S02]  /*57b0*/  ISETP.LT.OR P1, PT, R10.reuse, 0x1a, P1 ;  /* 0x0000001a0a00780c */ /* 0x040fe40000f21670 */
[----:B------:R-:W-:Y:S01]  /*57c0*/  ISETP.LT.OR P4, PT, R10, 0x52, P4 ;  /* 0x000000520a00780c */ /* 0x000fe20002781670 */
[----:B------:R-:W5:Y:S01]  /*57d0*/  LDL R38, [R1+0x3e0] ;  /* 0x0003e00001267983 */ /* 0x000f620000100800 */
[----:B------:R-:W-:-:S02]  /*57e0*/  FSEL R228, R228, -INF , !P1 ;  /* 0xff800000e4e47808 */ /* 0x000fc40004800000 */
[----:B------:R-:W-:Y:S01]  /*57f0*/  ISETP.NE.AND P1, PT, R29, RZ, PT ;  /* 0x000000ff1d00720c */ /* 0x000fe20003f25270 */
[----:B------:R-:W5:Y:S01]  /*5800*/  LDL R114, [R1+0x260] ;  /* 0x0002600001727983 */ /* 0x000f620000100800 */
[----:B------:R-:W-:Y:S02]  /*5810*/  FSEL R178, R178, -INF , !P3 ;  /* 0xff800000b2b27808 */ /* 0x000fe40005800000 */
[----:B------:R-:W-:Y:S01]  /*5820*/  ISETP.GT.AND P1, PT, R11, 0x20, !P1 ;  /* 0x000000200b00780c */ /* 0x000fe20004f24270 */
[----:B------:R-:W5:Y:S01]  /*5830*/  LDL R25, [R1+0x268] ;  /* 0x0002680001197983 */ /* 0x000f620000100800 */
[C---:B------:R-:W-:Y:S02]  /*5840*/  ISETP.LT.OR P5, PT, R10.reuse, 0x59, P5 ;  /* 0x000000590a00780c */ /* 0x040fe40002fa1670 */
[----:B------:R-:W-:Y:S01]  /*5850*/  ISETP.LT.OR P1, PT, R10, 0x21, P1 ;  /* 0x000000210a00780c */ /* 0x000fe20000f21670 */
[----:B------:R-:W5:Y:S01]  /*5860*/  LDL R27, [R1+0x26c] ;  /* 0x00026c00011b7983 */ /* 0x000f620000100800 */
[----:B------:R-:W-:-:S02]  /*5870*/  FSEL R179, R179, -INF , !P4 ;  /* 0xff800000b3b37808 */ /* 0x000fc40006000000 */
[----:B------:R-:W-:Y:S01]  /*5880*/  FSEL R187, R187, -INF , !P1 ;  /* 0xff800000bbbb7808 */ /* 0x000fe20004800000 */
[----:B------:R-:W5:Y:S01]  /*5890*/  LDL R116, [R1+0x270] ;  /* 0x0002700001747983 */ /* 0x000f620000100800 */
[----:B------:R-:W-:Y:S02]  /*58a0*/  ISETP.NE.AND P1, PT, R30, RZ, PT ;  /* 0x000000ff1e00720c */ /* 0x000fe40003f25270 */
[----:B------:R-:W-:Y:S01]  /*58b0*/  FSEL R180, R180, -INF , !P5 ;  /* 0xff800000b4b47808 */ /* 0x000fe20006800000 */
[----:B------:R-:W5:Y:S01]  /*58c0*/  LDL R29, [R1+0x274] ;  /* 0x00027400011d7983 */ /* 0x000f620000100800 */
[----:B------:R-:W-:-:S03]  /*58d0*/  ISETP.GT.AND P1, PT, R11, 0x21, !P1 ;  /* 0x000000210b00780c */ /* 0x000fc60004f24270 */
[----:B------:R-:W5:Y:S01]  /*58e0*/  LDL R118, [R1+0x280] ;  /* 0x0002800001767983 */ /* 0x000f620000100800 */
[----:B------:R-:W-:-:S03]  /*58f0*/  ISETP.LT.OR P1, PT, R10, 0x22, P1 ;  /* 0x000000220a00780c */ /* 0x000fc60000f21670 */
[----:B------:R-:W5:Y:S01]  /*5900*/  LDL R120, [R1+0x290] ;  /* 0x0002900001787983 */ /* 0x000f620000100800 */
[----:B------:R-:W-:Y:S02]  /*5910*/  FSEL R188, R188, -INF , !P1 ;  /* 0xff800000bcbc7808 */ /* 0x000fe40004800000 */
[----:B------:R-:W-:Y:S01]  /*5920*/  ISETP.NE.AND P1, PT, R31, RZ, PT ;  /* 0x000000ff1f00720c */ /* 0x000fe20003f25270 */
[----:B------:R-:W5:Y:S03]  /*5930*/  LDL R41, [R1+0x294] ;  /* 0x0002940001297983 */ /* 0x000f660000100800 */
[----:B------:R-:W-:Y:S01]  /*5940*/  ISETP.GT.AND P1, PT, R11, 0x28, !P1 ;  /* 0x000000280b00780c */ /* 0x000fe20004f24270 */
[----:B------:R-:W5:Y:S03]  /*5950*/  LDL R31, [R1+0x278] ;  /* 0x00027800011f7983 */ /* 0x000f660000100800 */
[----:B------:R-:W-:Y:S01]  /*5960*/  ISETP.LT.OR P1, PT, R10, 0x29, P1 ;  /* 0x000000290a00780c */ /* 0x000fe20000f21670 */
[----:B------:R-:W5:Y:S03]  /*5970*/  LDL R43, [R1+0x298] ;  /* 0x00029800012b7983 */ /* 0x000f660000100800 */
[----:B------:R-:W-:Y:S01]  /*5980*/  FSEL R189, R189, -INF , !P1 ;  /* 0xff800000bdbd7808 */ /* 0x000fe20004800000 */
[----:B------:R-:W5:Y:S01]  /*5990*/  LDL R45, [R1+0x29c] ;  /* 0x00029c00012d7983 */ /* 0x000f620000100800 */
[----:B------:R-:W-:-:S03]  /*59a0*/  ISETP.NE.AND P1, PT, R32, RZ, PT ;  /* 0x000000ff2000720c */ /* 0x000fc60003f25270 */
        /* <DEDUP_REMOVED lines=38> */
[C---:B------:R-:W-:Y:S01]  /*5c10*/  ISETP.GT.AND P1, PT, R11.reuse, 0x40, !P1 ;  /* 0x000000400b00780c */ /* 0x040fe20004f24270 */
[----:B------:R-:W5:Y:S03]  /*5c20*/  LDL R37, [R1+0x288] ;  /* 0x0002880001257983 */ /* 0x000f660000100800 */
[----:B------:R-:W-:Y:S01]  /*5c30*/  ISETP.LT.OR P1, PT, R10, 0x41, P1 ;  /* 0x000000410a00780c */ /* 0x000fe20000f21670 */
[----:B------:R-:W5:Y:S03]  /*5c40*/  LDL R130, [R1+0x2e0] ;  /* 0x0002e00001827983 */ /* 0x000f660000100800 */
[----:B------:R-:W-:Y:S01]  /*5c50*/  FSEL R174, R174, -INF , !P1 ;  /* 0xff800000aeae7808 */ /* 0x000fe20004800000 */
[----:B------:R-:W5:Y:S01]  /*5c60*/  LDL R71, [R1+0x2e4] ;  /* 0x0002e40001477983 */ /* 0x000f620000100800 */
[----:B------:R-:W-:-:S02]  /*5c70*/  ISETP.GT.AND P1, PT, R11, RZ, !P2 ;  /* 0x000000ff0b00720c */ /* 0x000fc40005724270 */
[----:B------:R-:W-:Y:S01]  /*5c80*/  ISETP.NE.AND P2, PT, R40, RZ, PT ;  /* 0x000000ff2800720c */ /* 0x000fe20003f45270 */
[----:B------:R-:W5:Y:S01]  /*5c90*/  LDL R73, [R1+0x2e8] ;  /* 0x0002e80001497983 */ /* 0x000f620000100800 */
[----:B------:R-:W-:Y:S02]  /*5ca0*/  ISETP.LT.OR P1, PT, R10, 0x1, P1 ;  /* 0x000000010a00780c */ /* 0x000fe40000f21670 */
[----:B------:R-:W-:Y:S01]  /*5cb0*/  ISETP.GT.AND P2, PT, R11, 0x49, !P2 ;  /* 0x000000490b00780c */ /* 0x000fe20005744270 */
[----:B------:R-:W5:Y:S01]  /*5cc0*/  LDL R75, [R1+0x2ec] ;  /* 0x0002ec00014b7983 */ /* 0x000f620000100800 */
[----:B------:R-:W-:Y:S02]  /*5cd0*/  FSEL R95, R95, -INF , !P1 ;  /* 0xff8000005f5f7808 */ /* 0x000fe40004800000 */
[----:B------:R-:W-:Y:S01]  /*5ce0*/  ISETP.GT.AND P1, PT, R11, 0x41, !P6 ;  /* 0x000000410b00780c */ /* 0x000fe20007724270 */
[----:B------:R-:W5:Y:S01]  /*5cf0*/  LDL R132, [R1+0x2f0] ;  /* 0x0002f00001847983 */ /* 0x000f620000100800 */
[----:B------:R-:W-:-:S02]  /*5d00*/  FMNMX.FTZ R6, R95, R89, !PT ;  /* 0x000000595f067209 */ /* 0x000fc40007810000 */
[----:B------:R-:W-:Y:S01]  /*5d10*/  ISETP.LT.OR P1, PT, R10, 0x42, P1 ;  /* 0x000000420a00780c */ /* 0x000fe20000f21670 */
[----:B------:R-:W5:Y:S01]  /*5d20*/  LDL R77, [R1+0x2f4] ;  /* 0x0002f400014d7983 */ /* 0x000f620000100800 */
[----:B------:R-:W-:Y:S02]  /*5d30*/  FMNMX.FTZ R6, R87, R6, !PT ;  /* 0x0000000657067209 */ /* 0x000fe40007810000 */
[----:B------:R-:W-:Y:S01]  /*5d40*/  FSEL R175, R175, -INF , !P1 ;  /* 0xff800000afaf7808 */ /* 0x000fe20004800000 */
[----:B------:R-:W5:Y:S01]  /*5d50*/  LDL R79, [R1+0x2f8] ;  /* 0x0002f800014f7983 */ /* 0x000f620000100800 */
[----:B------:R-:W-:Y:S02]  /*5d60*/  FMNMX.FTZ R9, R83, R6, !PT ;  /* 0x0000000653097209 */ /* 0x000fe40007810000 */
[----:B------:R-:W-:Y:S01]  /*5d70*/  FMNMX.FTZ R6, R156, R7, !PT ;  /* 0x000000079c067209 */ /* 0x000fe20007810000 */
[----:B------:R-:W5:Y:S01]  /*5d80*/  LDL R81, [R1+0x2fc] ;  /* 0x0002fc0001517983 */ /* 0x000f620000100800 */
[----:B------:R-:W-:-:S02]  /*5d90*/  FMNMX.FTZ R9, R182, R9, !PT ;  /* 0x00000009b6097209 */ /* 0x000fc40007810000 */
[----:B------:R-:W-:Y:S01]  /*5da0*/  FMNMX.FTZ R6, R163, R6, !PT ;  /* 0x00000006a3067209 */ /* 0x000fe20007810000 */
[----:B------:R-:W5:Y:S01]  /*5db0*/  LDL R134, [R1+0x300] ;  /* 0x0003000001867983 */ /* 0x000f620000100800 */
[----:B------:R-:W-:Y:S02]  /*5dc0*/  FMNMX.FTZ R8, R162, R9, !PT ;  /* 0x00000009a2087209 */ /* 0x000fe40007810000 */
[----:B------:R-:W-:Y:S01]  /*5dd0*/  FMNMX.FTZ R7, R165, R6, !PT ;  /* 0x00000006a5077209 */ /* 0x000fe20007810000 */
        /* <DEDUP_REMOVED lines=23> */
[----:B------:R-:W-:Y:S01]  /*5f50*/  ISETP.NE.AND P1, PT, R39, RZ, PT ;  /* 0x000000ff2700720c */ /* 0x000fe20003f25270 */
[----:B------:R-:W5:Y:S01]  /*5f60*/  LDL R111, [R1+0x324] ;  /* 0x00032400016f7983 */ /* 0x000f620000100800 */
[----:B------:R-:W-:Y:S02]  /*5f70*/  FMNMX.FTZ R6, R214, R7, !PT ;  /* 0x00000007d6067209 */ /* 0x000fe40007810000 */
[----:B------:R-:W-:Y:S01]  /*5f80*/  FMNMX.FTZ R8, R218, R9, !PT ;  /* 0x00000009da087209 */ /* 0x000fe20007810000 */
[----:B------:R-:W5:Y:S01]  /*5f90*/  LDL R39, [R1+0x28c] ;  /* 0x00028c0001277983 */ /* 0x000f620000100800 */
[----:B------:R-:W-:Y:S02]  /*5fa0*/  ISETP.GT.AND P1, PT, R11, 0x48, !P1 ;  /* 0x000000480b00780c */ /* 0x000fe40004f24270 */
[----:B------:R-:W-:Y:S01]  /*5fb0*/  FMNMX.FTZ R7, R215, R6, !PT ;  /* 0x00000006d7077209 */ /* 0x000fe20007810000 */
[----:B------:R-:W5:Y:S01]  /*5fc0*/  LDL R113, [R1+0x328] ;  /* 0x0003280001717983 */ /* 0x000f620000100800 */
[----:B------:R-:W-:-:S02]  /*5fd0*/  FMNMX.FTZ R9, R219, R8, !PT ;  /* 0x00000008db097209 */ /* 0x000fc40007810000 */
[----:B------:R-:W-:Y:S01]  /*5fe0*/  ISETP.LT.OR P1, PT, R10, 0x49, P1 ;  /* 0x000000490a00780c */ /* 0x000fe20000f21670 */
[----:B------:R-:W5:Y:S01]  /*5ff0*/  LDL R115, [R1+0x32c] ;  /* 0x00032c0001737983 */ /* 0x000f620000100800 */
[----:B------:R-:W-:Y:S02]  /*6000*/  FMNMX.FTZ R7, R172, R7, !PT ;  /* 0x00000007ac077209 */ /* 0x000fe40007810000 */
[----:B------:R-:W-:Y:S01]  /*6010*/  FMNMX.FTZ R6, R174, R9, !PT ;  /* 0x00000009ae067209 */ /* 0x000fe20007810000 */
[----:B------:R-:W5:Y:S01]  /*6020*/  LDL R140, [R1+0x330] ;  /* 0x00033000018c7983 */ /* 0x000f620000100800 */
[----:B------:R-:W-:Y:S02]  /*6030*/  ISETP.LT.OR P2, PT, R10, 0x4a, P2 ;  /* 0x0000004a0a00780c */ /* 0x000fe40001741670 */
[----:B------:R-:W-:Y:S01]  /*6040*/  FSEL R176, R176, -INF , !P1 ;  /* 0xff800000b0b07808 */ /* 0x000fe20004800000 */
[----:B------:R-:W5:Y:S01]  /*6050*/  LDL R117, [R1+0x334] ;  /* 0x0003340001757983 */ /* 0x000f620000100800 */
[----:B------:R-:W-:-:S02]  /*6060*/  FMNMX.FTZ R7, R166, R7, !PT ;  /* 0x00000007a6077209 */ /* 0x000fc40007810000 */
[----:B------:R-:W-:Y:S01]  /*6070*/  FMNMX.FTZ R9, R175, R6, !PT ;  /* 0x00000006af097209 */ /* 0x000fe20007810000 */
[----:B------:R-:W5:Y:S01]  /*6080*/  LDL R119, [R1+0x338] ;  /* 0x0003380001777983 */ /* 0x000f620000100800 */
[----:B------:R-:W-:Y:S02]  /*6090*/  FSEL R177, R177, -INF , !P2 ;  /* 0xff800000b1b17808 */ /* 0x000fe40005000000 */
[----:B------:R-:W-:Y:S01]  /*60a0*/  FMNMX.FTZ R6, R168, R7, !PT ;  /* 0x00000007a8067209 */ /* 0x000fe20007810000 */
[----:B------:R-:W5:Y:S01]  /*60b0*/  LDL R121, [R1+0x33c] ;  /* 0x00033c0001797983 */ /* 0x000f620000100800 */
[----:B------:R-:W-:Y:S02]  /*60c0*/  FMNMX.FTZ R8, R176, R9, !PT ;  /* 0x00000009b0087209 */ /* 0x000fe40007810000 */
[----:B------:R-:W-:Y:S01]  /*60d0*/  ISETP.NE.AND P6, PT, R20, RZ, PT ;  /* 0x000000ff1400720c */ /* 0x000fe20003fc5270 */
[----:B------:R-:W5:Y:S01]  /*60e0*/  LDL R142, [R1+0x340] ;  /* 0x00034000018e7983 */ /* 0x000f620000100800 */
[----:B------:R-:W-:-:S02]  /*60f0*/  FMNMX.FTZ R6, R169, R6, !PT ;  /* 0x00000006a9067209 */ /* 0x000fc40007810000 */
[----:B------:R-:W-:Y:S01]  /*6100*/  FMNMX.FTZ R7, R177, R8, !PT ;  /* 0x00000008b1077209 */ /* 0x000fe20007810000 */
[----:B------:R-:W5:Y:S01]  /*6110*/  LDL R20, [R1+0x350] ;  /* 0x0003500001147983 */ /* 0x000f620000100800 */
[----:B------:R-:W-:Y:S02]  /*6120*/  ISETP.GT.AND P6, PT, R11, 0x59, !P6 ;  /* 0x000000590b00780c */ /* 0x000fe400077c4270 */
[----:B------:R-:W-:Y:S01]  /*6130*/  FMNMX.FTZ R6, R167, R6, !PT ;  /* 0x00000006a7067209 */ /* 0x000fe20007810000 */
[----:B------:R-:W5:Y:S01]  /*6140*/  LDL R123, [R1+0x344] ;  /* 0x00034400017b7983 */ /* 0x000f620000100800 */
[----:B------:R-:W-:Y:S02]  /*6150*/  FMNMX.FTZ R8, R178, R7, !PT ;  /* 0x00000007b2087209 */ /* 0x000fe40007810000 */
[----:B------:R-:W-:Y:S01]  /*6160*/  ISETP.LT.OR P6, PT, R10, 0x5a, P6 ;  /* 0x0000005a0a00780c */ /* 0x000fe200037c1670 */
        /* <DEDUP_REMOVED lines=8> */
[----:B------:R-:W-:Y:S01]  /*61f0*/  FMNMX.FTZ R8, R173, R8, !PT ;  /* 0x00000008ad087209 */ /* 0x000fe20007810000 */
[----:B------:R-:W5:Y:S01]  /*6200*/  LDL R108, [R1+0x358] ;  /* 0x00035800016c7983 */ /* 0x000f620000100800 */
[----:B------:R-:W-:-:S03]  /*6210*/  FMNMX.FTZ R9, R181, R6, !PT ;  /* 0x00000006b5097209 */ /* 0x000fc60007810000 */
[----:B------:R-:W5:Y:S04]  /*6220*/  LDL R100, [R1+0x35c] ;  /* 0x00035c0001647983 */ /* 0x000f680000100800 */
[----:B------:R-:W-:Y:S04]  /*6230*/  STL.64 [R1+0x440], R8 ;  /* 0x0004400801007387 */ /* 0x000fe80000100a00 */
[----:B------:R-:W3:Y:S04]  /*6240*/  LDL R15, [R1+0x444] ;  /* 0x00044400010f7983 */ /* 0x000ee80000100800 */
[----:B------:R-:W0:Y:S04]  /*6250*/  SHFL.BFLY PT, R7, R8, 0x2, 0x1f ;  /* 0x0c401f0008077f89 */ /* 0x000e2800000e0000 */
[----:B------:R-:W5:Y:S04]  /*6260*/  LDL R102, [R1+0x360] ;  /* 0x0003600001667983 */ /* 0x000f680000100800 */
[----:B------:R-:W5:Y:S04]  /*6270*/  LDL R104, [R1+0x364] ;  /* 0x0003640001687983 */ /* 0x000f680000100800 */
[----:B------:R-:W5:Y:S04]  /*6280*/  LDL R96, [R1+0x36c] ;  /* 0x00036c0001607983 */ /* 0x000f680000100800 */
[----:B------:R-:W5:Y:S04]  /*6290*/  LDL R98, [R1+0x370] ;  /* 0x0003700001627983 */ /* 0x000f680000100800 */
[----:B------:R-:W5:Y:S01]  /*62a0*/  LDL R90, [R1+0x374] ;  /* 0x00037400015a7983 */ /* 0x000f620000100800 */
[----:B0-----:R-:W-:-:S03]  /*62b0*/  FMNMX.FTZ R10, R8, R7, !PT ;  /* 0x00000007080a7209 */ /* 0x001fc60007810000 */
[----:B------:R-:W5:Y:S04]  /*62c0*/  LDL R92, [R1+0x378] ;  /* 0x00037800015c7983 */ /* 0x000f680000100800 */
[----:B------:R-:W0:Y:S04]  /*62d0*/  SHFL.BFLY PT, R11, R10, 0x1, 0x1f ;  /* 0x0c201f000a0b7f89 */ /* 0x000e2800000e0000 */
[----:B------:R-:W4:Y:S04]  /*62e0*/  LDL.64 R6, [R1+0xa8] ;  /* 0x0000a80001067983 */ /* 0x000f280000100a00 */
[----:B------:R-:W5:Y:S04]  /*62f0*/  LDL R94, [R1+0x37c] ;  /* 0x00037c00015e7983 */ /* 0x000f680000100800 */
[----:B------:R-:W5:Y:S04]  /*6300*/  LDL R86, [R1+0x384] ;  /* 0x0003840001567983 */ /* 0x000f680000100800 */
[----:B------:R-:W5:Y:S04]  /*6310*/  LDL R88, [R1+0x388] ;  /* 0x0003880001587983 */ /* 0x000f680000100800 */
[----:B------:R-:W5:Y:S01]  /*6320*/  LDL R84, [R1+0x38c] ;  /* 0x00038c0001547983 */ /* 0x000f620000100800 */
[----:B0-----:R-:W-:-:S03]  /*6330*/  FMNMX.FTZ R10, R10, R11, !PT ;  /* 0x0000000b0a0a7209 */ /* 0x001fc60007810000 */
[----:B------:R-:W5:Y:S04]  /*6340*/  LDL R80, [R1+0x390] ;  /* 0x0003900001507983 */ /* 0x000f680000100800 */
[----:B------:R-:W-:Y:S04]  /*6350*/  STL [R1+0x440], R10 ;  /* 0x0004400a01007387 */ /* 0x000fe80000100800 */
[----:B------:R-:W4:Y:S04]  /*6360*/  LDL R159, [R1+0x440] ;  /* 0x00044000019f7983 */ /* 0x000f280000100800 */
        /* <DEDUP_REMOVED lines=28> */
[----:B--2---:R0:W-:Y:S04]  /*6530*/  STL [R1+0x230], R12 ;  /* 0x0002300c01007387 */ /* 0x0041e80000100800 */
[----:B------:R-:W2:Y:S04]  /*6540*/  LDL R11, [R1+0x414] ;  /* 0x00041400010b7983 */ /* 0x000ea80000100800 */
[----:B------:R-:W2:Y:S04]  /*6550*/  LDL R234, [R1+0x408] ;  /* 0x0004080001ea7983 */ /* 0x000ea80000100800 */
[----:B0-----:R-:W2:Y:S04]  /*6560*/  LDL R12, [R1+0x428] ;  /* 0x00042800010c7983 */ /* 0x001ea80000100800 */
[----:B------:R-:W2:Y:S04]  /*6570*/  LDL R236, [R1+0x40c] ;  /* 0x00040c0001ec7983 */ /* 0x000ea80000100800 */
[----:B------:R-:W2:Y:S04]  /*6580*/  LDL R235, [R1+0x410] ;  /* 0x0004100001eb7983 */ /* 0x000ea80000100800 */
[----:B------:R-:W2:Y:S04]  /*6590*/  LDL R226, [R1+0x418] ;  /* 0x0004180001e27983 */ /* 0x000ea80000100800 */
[----:B------:R-:W2:Y:S04]  /*65a0*/  LDL R227, [R1+0x41c] ;  /* 0x00041c0001e37983 */ /* 0x000ea80000100800 */
[----:B------:R-:W2:Y:S04]  /*65b0*/  LDL R225, [R1+0x42c] ;  /* 0x00042c0001e17983 */ /* 0x000ea80000100800 */
[----:B---3--:R-:W0:Y:S02]  /*65c0*/  SHFL.BFLY PT, R8, R15, 0x2, 0x1f ;  /* 0x0c401f000f087f89 */ /* 0x008e2400000e0000 */
[----:B0-----:R-:W-:-:S05]  /*65d0*/  FMNMX.FTZ R8, R8, R15, !PT ;  /* 0x0000000f08087209 */ /* 0x001fca0007810000 */
[----:B------:R-:W0:Y:S02]  /*65e0*/  SHFL.BFLY PT, R9, R8, 0x1, 0x1f ;  /* 0x0c201f0008097f89 */ /* 0x000e2400000e0000 */
[----:B0-----:R-:W-:Y:S02]  /*65f0*/  FMNMX.FTZ R10, R8, R9, !PT ;  /* 0x00000009080a7209 */ /* 0x001fe40007810000 */
[----:B------:R-:W3:Y:S04]  /*6600*/  LDL R8, [R1+0x420] ;  /* 0x0004200001087983 */ /* 0x000ee80000100800 */
[----:B------:R-:W3:Y:S01]  /*6610*/  LDL R9, [R1+0x424] ;  /* 0x0004240001097983 */ /* 0x000ee20000100800 */
[----:B----4-:R-:W-:Y:S01]  /*6620*/  FSETP.NEU.FTZ.AND P1, PT, R159, -INF , PT ;  /* 0xff8000009f00780b */ /* 0x010fe20003f3d000 */
[----:B------:R-:W-:Y:S01]  /*6630*/  FMUL.FTZ R159, R158, R159 ;  /* 0x0000009f9e9f7220 */ /* 0x000fe20000410000 */
[----:B------:R-:W-:-:S04]  /*6640*/  IMAD R6, R13, 0xc00, R6 ;  /* 0x00000c000d067824 */ /* 0x000fc800078e0206 */
[----:B------:R-:W-:Y:S01]  /*6650*/  FSEL R159, R159, RZ, P1 ;  /* 0x000000ff9f9f7208 */ /* 0x000fe20000800000 */
[----:B-----5:R0:W-:Y:S01]  /*6660*/  STL [R1+0x254], R160 ;  /* 0x000254a001007387 */ /* 0x0201e20000100800 */
[----:B------:R-:W-:-:S03]  /*6670*/  FSETP.NEU.FTZ.AND P1, PT, R10, -INF , PT ;  /* 0xff8000000a00780b */ /* 0x000fc60003f3d000 */
[-CC-:B------:R-:W-:Y:S01]  /*6680*/  FFMA.FTZ R13, R101, R158.reuse, -R159.reuse ;  /* 0x0000009e650d7223 */ /* 0x180fe2000001089f */
[----:B------:R1:W-:Y:S01]  /*6690*/  STL [R1+0x350], R20 ;  /* 0x0003501401007387 */ /* 0x0003e20000100800 */
[-C--:B0-----:R-:W-:Y:S01]  /*66a0*/  FMUL.FTZ R160, R10, R158.reuse ;  /* 0x0000009e0aa07220 */ /* 0x081fe20000410000 */
[-CC-:B------:R-:W-:Y:S01]  /*66b0*/  FFMA.FTZ R15, R97, R158.reuse, -R159.reuse ;  /* 0x0000009e610f7223 */ /* 0x180fe2000001089f */
[----:B-1----:R0:W-:Y:S03]  /*66c0*/  MUFU.EX2 R20, R13 ;  /* 0x0000000d00147308 */ /* 0x0021e60000000800 */
[----:B------:R-:W-:Y:S01]  /*66d0*/  FSEL R160, R160, RZ, P1 ;  /* 0x000000ffa0a07208 */ /* 0x000fe20000800000 */
[----:B------:R1:W-:Y:S04]  /*66e0*/  STL [R1+0x368], R14 ;  /* 0x0003680e01007387 */ /* 0x0003e80000100800 */
[----:B------:R4:W-:Y:S01]  /*66f0*/  STL [R1+0x380], R18 ;  /* 0x0003801201007387 */ /* 0x0009e20000100800 */
[----:B0-----:R-:W-:-:S03]  /*6700*/  FFMA.FTZ R13, R91, R158, -R159 ;  /* 0x0000009e5b0d7223 */ /* 0x001fc6000001089f */
[----:B------:R0:W-:Y:S01]  /*6710*/  STL [R1+0x258], R19 ;  /* 0x0002581301007387 */ /* 0x0001e20000100800 */
[----:B-1----:R1:W-:Y:S03]  /*6720*/  MUFU.EX2 R14, R15 ;  /* 0x0000000f000e7308 */ /* 0x0023e60000000800 */
[----:B------:R5:W-:Y:S04]  /*6730*/  STL [R1+0x25c], R21 ;  /* 0x00025c1501007387 */ /* 0x000be80000100800 */
[----:B------:R5:W-:Y:S01]  /*6740*/  STL [R1+0x264], R23 ;  /* 0x0002641701007387 */ /* 0x000be20000100800 */
[----:B----4-:R4:W-:Y:S01]  /*6750*/  MUFU.EX2 R18, R13 ;  /* 0x0000000d00127308 */ /* 0x0109e20000000800 */
[-C--:B0-----:R-:W-:Y:S01]  /*6760*/  FFMA.FTZ R19, R107, R158.reuse, -R159 ;  /* 0x0000009e6b137223 */ /* 0x081fe2000001089f */
[-CC-:B-1----:R-:W-:Y:S01]  /*6770*/  FFMA.FTZ R15, R87, R158.reuse, -R160.reuse ;  /* 0x0000009e570f7223 */ /* 0x182fe200000108a0 */
[-CC-:B-----5:R-:W-:Y:S01]  /*6780*/  FFMA.FTZ R21, R95, R158.reuse, -R160.reuse ;  /* 0x0000009e5f157223 */ /* 0x1a0fe200000108a0 */
[-CC-:B------:R-:W-:Y:S01]  /*6790*/  FFMA.FTZ R23, R89, R158.reuse, -R160.reuse ;  /* 0x0000009e59177223 */ /* 0x180fe200000108a0 */
[----:B----4-:R-:W-:-:S03]  /*67a0*/  FFMA.FTZ R13, R83, R158, -R160 ;  /* 0x0000009e530d7223 */ /* 0x010fc600000108a0 */
[----:B------:R-:W-:Y:S08]  /*67b0*/  MUFU.EX2 R19, R19 ;  /* 0x0000001300137308 */ /* 0x000ff00000000800 */
[----:B------:R-:W-:Y:S08]  /*67c0*/  MUFU.EX2 R21, R21 ;  /* 0x0000001500157308 */ /* 0x000ff00000000800 */
[----:B------:R-:W0:Y:S08]  /*67d0*/  MUFU.EX2 R23, R23 ;  /* 0x0000001700177308 */ /* 0x000e300000000800 */
[----:B------:R-:W-:Y:S08]  /*67e0*/  MUFU.EX2 R15, R15 ;  /* 0x0000000f000f7308 */ /* 0x000ff00000000800 */
[----:B------:R-:W1:Y:S01]  /*67f0*/  MUFU.EX2 R13, R13 ;  /* 0x0000000d000d7308 */ /* 0x000e620000000800 */
[----:B------:R4:W-:Y:S01]  /*6800*/  STL [R1+0x28c], R39 ;  /* 0x00028c2701007387 */ /* 0x0009e20000100800 */
[----:B------:R-:W-:-:S02]  /*6810*/  R2UR UR6, R6 ;  /* 0x00000000060672ca */ /* 0x000fc400000e0000 */
[----:B------:R-:W-:Y:S01]  /*6820*/  R2UR UR7, R7 ;  /* 0x00000000070772ca */ /* 0x000fe200000e0000 */
[----:B------:R5:W-:Y:S01]  /*6830*/  STL [R1+0x3e0], R38 ;  /* 0x0003e02601007387 */ /* 0x000be20000100800 */
[----:B0-----:R-:W-:-:S03]  /*6840*/  F2FP.F16.F32.PACK_AB R153, R23, R21 ;  /* 0x000000151799723e */ /* 0x001fc600000000ff */
[----:B------:R0:W-:Y:S01]  /*6850*/  STL [R1+0x248], R152 ;  /* 0x0002489801007387 */ /* 0x0001e20000100800 */
[----:B----4-:R-:W-:-:S03]  /*6860*/  IMAD.MOV.U32 R39, RZ, RZ, R7 ;  /* 0x000000ffff277224 */ /* 0x010fc600078e0007 */
[----:B------:R4:W-:Y:S01]  /*6870*/  STL [R1+0x24c], R154 ;  /* 0x00024c9a01007387 */ /* 0x0009e20000100800 */
[----:B-----5:R-:W-:Y:S01]  /*6880*/  VIADD R38, R6, 0x80 ;  /* 0x0000008006267836 */ /* 0x020fe20000000000 */
[----:B-1----:R-:W-:Y:S02]  /*6890*/  F2FP.F16.F32.PACK_AB R155, R13, R15 ;  /* 0x0000000f0d9b723e */ /* 0x002fe400000000ff */
[----:B0-----:R-:W-:Y:S01]  /*68a0*/  F2FP.F16.F32.PACK_AB R152, R20, R19 ;  /* 0x000000131498723e */ /* 0x001fe200000000ff */
        /* <DEDUP_REMOVED lines=110> */
[----:B0-----:R-:W-:-:S06]  /*6f90*/  WARPGROUP.ARRIVE ;  /* 0x00000000000079c5 */ /* 0x001fcc0000000000 */
        /* <DEDUP_REMOVED lines=9> */
[----:B--2---:R0:W-:Y:S01]  /*7030*/  STL [R1+0x414], R11 ;  /* 0x0004140b01007387 */ /* 0x0041e20000100800 */
[----:B------:R-:W-:Y:S03]  /*7040*/  MUFU.EX2 R156, R156 ;  /* 0x0000009c009c7308 */ /* 0x000fe60000000800 */
[----:B------:R2:W-:Y:S05]  /*7050*/  STL [R1+0x428], R12 ;  /* 0x0004280c01007387 */ /* 0x0005ea0000100800 */
[----:B------:R-:W4:Y:S08]  /*7060*/  MUFU.EX2 R163, R163 ;  /* 0x000000a300a37308 */ /* 0x000f300000000800 */
[----:B------:R-:W-:Y:S08]  /*7070*/  MUFU.EX2 R165, R165 ;  /* 0x000000a500a57308 */ /* 0x000ff00000000800 */
[----:B------:R-:W5:Y:S08]  /*7080*/  MUFU.EX2 R164, R164 ;  /* 0x000000a400a47308 */ /* 0x000f700000000800 */
[----:B------:R-:W-:Y:S08]  /*7090*/  MUFU.EX2 R182, R182 ;  /* 0x000000b600b67308 */ /* 0x000ff00000000800 */
[----:B------:R-:W1:Y:S08]  /*70a0*/  MUFU.EX2 R162, R162 ;  /* 0x000000a200a27308 */ /* 0x000e700000000800 */
[----:B0-----:R-:W-:Y:S08]  /*70b0*/  MUFU.EX2 R11, R229 ;  /* 0x000000e5000b7308 */ /* 0x001ff00000000800 */
[----:B--2---:R-:W0:Y:S01]  /*70c0*/  MUFU.EX2 R12, R228 ;  /* 0x000000e4000c7308 */ /* 0x004e220000000800 */
[----:B------:R-:W-:Y:S04]  /*70d0*/  STL [R1+0x408], R234 ;  /* 0x000408ea01007387 */ /* 0x000fe80000100800 */
[----:B------:R-:W-:Y:S04]  /*70e0*/  STL [R1+0x40c], R236 ;  /* 0x00040cec01007387 */ /* 0x000fe80000100800 */
[----:B------:R-:W-:Y:S04]  /*70f0*/  STL [R1+0x410], R235 ;  /* 0x000410eb01007387 */ /* 0x000fe80000100800 */
[----:B------:R-:W-:Y:S04]  /*7100*/  STL [R1+0x418], R226 ;  /* 0x000418e201007387 */ /* 0x000fe80000100800 */
[----:B------:R-:W-:Y:S04]  /*7110*/  STL [R1+0x41c], R227 ;  /* 0x00041ce301007387 */ /* 0x000fe80000100800 */
[----:B---3--:R-:W-:Y:S04]  /*7120*/  STL [R1+0x420], R8 ;  /* 0x0004200801007387 */ /* 0x008fe80000100800 */
[----:B------:R-:W-:Y:S04]  /*7130*/  STL [R1+0x424], R9 ;  /* 0x0004240901007387 */ /* 0x000fe80000100800 */
[----:B------:R-:W-:Y:S01]  /*7140*/  STL [R1+0x42c], R225 ;  /* 0x00042ce101007387 */ /* 0x000fe20000100800 */
        /* <DEDUP_REMOVED lines=9> */
[----:B------:R-:W2:Y:S01]  /*71e0*/  MUFU.EX2 R184, R184 ;  /* 0x000000b800b87308 */ /* 0x000ea20000000800 */
[----:B------:R-:W-:-:S02]  /*71f0*/  WARPGROUP.DEPBAR.LE gsb0, 0x0 ;  /* 0x00008000000079c5 */ /* 0x000fc40000010000 */
[----:B----4-:R-:W-:Y:S02]  /*7200*/  F2FP.F16.F32.PACK_AB R152, R163, R156 ;  /* 0x0000009ca398723e */ /* 0x010fe400000000ff */
[----:B-----5:R-:W-:Y:S02]  /*7210*/  F2FP.F16.F32.PACK_AB R154, R164, R165 ;  /* 0x000000a5a49a723e */ /* 0x020fe400000000ff */
[----:B-1----:R-:W-:Y:S02]  /*7220*/  F2FP.F16.F32.PACK_AB R153, R162, R182 ;  /* 0x000000b6a299723e */ /* 0x002fe400000000ff */
[----:B0-----:R-:W-:Y:S01]  /*7230*/  F2FP.F16.F32.PACK_AB R155, R12, R11 ;  /* 0x0000000b0c9b723e */ /* 0x001fe200000000ff */
        /* <DEDUP_REMOVED lines=32> */
[----:B0-----:R-:W-:-:S06]  /*7440*/  WARPGROUP.ARRIVE ;  /* 0x00000000000079c5 */ /* 0x001fcc0000000000 */
[----:B------:R-:W-:Y:S01]  /*7450*/  HGMMA.64x256x16.F32 R24, R152, gdesc[UR8].tnspB, R24, gsb0 ;  /* 0x43e0000898187df0 */ /* 0x000fe20008000818 */
[----:B------:R-:W-:Y:S08]  /*7460*/  MUFU.EX2 R185, R185 ;  /* 0x000000b900b97308 */ /* 0x000ff00000000800 */
[----:B------:R-:W0:Y:S08]  /*7470*/  MUFU.EX2 R186, R186 ;  /* 0x000000ba00ba7308 */ /* 0x000e300000000800 */
[----:B------:R-:W-:Y:S08]  /*7480*/  MUFU.EX2 R187, R187 ;  /* 0x000000bb00bb7308 */ /* 0x000ff00000000800 */
[----:B------:R-:W1:Y:S08]  /*7490*/  MUFU.EX2 R188, R188 ;  /* 0x000000bc00bc7308 */ /* 0x000e700000000800 */
[----:B------:R-:W-:Y:S08]  /*74a0*/  MUFU.EX2 R189, R189 ;  /* 0x000000bd00bd7308 */ /* 0x000ff00000000800 */
[----:B------:R-:W3:Y:S01]  /*74b0*/  MUFU.EX2 R197, R197 ;  /* 0x000000c500c57308 */ /* 0x000ee20000000800 */
        /* <DEDUP_REMOVED lines=13> */
[----:B------:R-:W4:Y:S08]  /*7590*/  MUFU.EX2 R213, R213 ;  /* 0x000000d500d57308 */ /* 0x000f300000000800 */
[----:B------:R-:W-:Y:S08]  /*75a0*/  MUFU.EX2 R214, R214 ;  /* 0x000000d600d67308 */ /* 0x000ff00000000800 */
[----:B------:R-:W5:Y:S08]  /*75b0*/  MUFU.EX2 R215, R215 ;  /* 0x000000d700d77308 */ /* 0x000f700000000800 */
[----:B------:R-:W-:Y:S08]  /*75c0*/  MUFU.EX2 R216, R216 ;  /* 0x000000d800d87308 */ /* 0x000ff00000000800 */
[----:B------:R-:W5:Y:S08]  /*75d0*/  MUFU.EX2 R217, R217 ;  /* 0x000000d900d97308 */ /* 0x000f700000000800 */
[----:B------:R-:W-:Y:S01]  /*75e0*/  MUFU.EX2 R218, R218 ;  /* 0x000000da00da7308 */ /* 0x000fe20000000800 */
[----:B------:R-:W-:-:S02]  /*75f0*/  WARPGROUP.DEPBAR.LE gsb0, 0x0 ;  /* 0x00008000000079c5 */ /* 0x000fc40000010000 */
[----:B--2---:R-:W-:Y:S02]  /*7600*/  F2FP.F16.F32.PACK_AB R152, R184, R161 ;  /* 0x000000a1b898723e */ /* 0x004fe400000000ff */
[----:B0-----:R-:W-:Y:S02]  /*7610*/  F2FP.F16.F32.PACK_AB R154, R186, R185 ;  /* 0x000000b9ba9a723e */ /* 0x001fe400000000ff */
[----:B-1----:R-:W-:Y:S02]  /*7620*/  F2FP.F16.F32.PACK_AB R153, R188, R187 ;  /* 0x000000bbbc99723e */ /* 0x002fe400000000ff */
[----:B---3--:R-:W-:Y:S01]  /*7630*/  F2FP.F16.F32.PACK_AB R155, R197, R189 ;  /* 0x000000bdc59b723e */ /* 0x008fe200000000ff */
        /* <DEDUP_REMOVED lines=34> */
[----:B------:R-:W0:Y:S01]  /*7860*/  MUFU.EX2 R219, R219 ;  /* 0x000000db00db7308 */ /* 0x000e220000000800 */
[----:B------:R-:W-:Y:S02]  /*7870*/  VIADD R8, R6, 0x180 ;  /* 0x0000018006087836 */ /* 0x000fe40000000000 */
        /* <DEDUP_REMOVED lines=8> */
[----:B------:R-:W-:Y:S02]  /*7900*/  IMAD.MOV.U32 R9, RZ, RZ, R7 ;  /* 0x000000ffff097224 */ /* 0x000fe400078e0007 */
        /* <DEDUP_REMOVED lines=10> */
[----:B------:R-:W-:Y:S01]  /*79b0*/  FFMA.FTZ R160, R181, R158, -R160 ;  /* 0x0000009eb5a07223 */ /* 0x000fe200000108a0 */
[----:B------:R-:W-:Y:S08]  /*79c0*/  MUFU.EX2 R172, R172 ;  /* 0x000000ac00ac7308 */ /* 0x000ff00000000800 */
[----:B------:R-:W1:Y:S08]  /*79d0*/  MUFU.EX2 R166, R166 ;  /* 0x000000a600a67308 */ /* 0x000e700000000800 */
[----:B------:R-:W-:Y:S08]  /*79e0*/  MUFU.EX2 R168, R168 ;  /* 0x000000a800a87308 */ /* 0x000ff00000000800 */
[----:B------:R-:W2:Y:S08]  /*79f0*/  MUFU.EX2 R169, R169 ;  /* 0x000000a900a97308 */ /* 0x000eb00000000800 */
[----:B------:R-:W-:Y:S08]  /*7a00*/  MUFU.EX2 R174, R174 ;  /* 0x000000ae00ae7308 */ /* 0x000ff00000000800 */
[----:B------:R-:W3:Y:S08]  /*7a10*/  MUFU.EX2 R159, R175 ;  /* 0x000000af009f7308 */ /* 0x000ef00000000800 */
[----:B------:R-:W-:Y:S01]  /*7a20*/  MUFU.EX2 R158, R176 ;  /* 0x000000b0009e7308 */ /* 0x000fe20000000800 */
[----:B------:R-:W-:Y:S01]  /*7a30*/  VIADD R8, R6, 0x200 ;  /* 0x0000020006087836 */ /* 0x000fe20000000000 */
[----:B------:R-:W-:-:S02]  /*7a40*/  WARPGROUP.DEPBAR.LE gsb0, 0x0 ;  /* 0x00008000000079c5 */ /* 0x000fc40000010000 */
[----:B----4-:R-:W-:Y:S02]  /*7a50*/  F2FP.F16.F32.PACK_AB R152, R213, R212 ;  /* 0x000000d4d598723e */ /* 0x010fe400000000ff */
[----:B-----5:R-:W-:Y:S02]  /*7a60*/  F2FP.F16.F32.PACK_AB R154, R215, R214 ;  /* 0x000000d6d79a723e */ /* 0x020fe400000000ff */
[----:B------:R-:W-:Y:S02]  /*7a70*/  F2FP.F16.F32.PACK_AB R153, R217, R216 ;  /* 0x000000d8d999723e */ /* 0x000fe400000000ff */
        /* <DEDUP_REMOVED lines=35> */
[----:B------:R-:W-:Y:S02]  /*7cb0*/  R2UR UR7, R9 ;  /* 0x00000000090772ca */ /* 0x000fe400000e0000 */
[----:B------:R-:W0:Y:S01]  /*7cc0*/  MUFU.EX2 R9, R177 ;  /* 0x000000b100097308 */ /* 0x000e220000000800 */
[----:B------:R-:W-:Y:S01]  /*7cd0*/  R2UR UR6, R8 ;  /* 0x00000000080672ca */ /* 0x000fe200000e0000 */
[----:B------:R-:W-:Y:S01]  /*7ce0*/  FADD.FTZ R19, R19, R20 ;  /* 0x0000001413137221 */ /* 0x000fe20000010000 */
[----:B------:R-:W-:-:S04]  /*7cf0*/  FADD.FTZ R20, R21, R23 ;  /* 0x0000001715147221 */ /* 0x000fc80000010000 */
[----:B------:R-:W-:Y:S01]  /*7d00*/  FADD.FTZ R20, R15, R20 ;  /* 0x000000140f147221 */ /* 0x000fe20000010000 */
[----:B------:R-:W-:Y:S08]  /*7d10*/  MUFU.EX2 R8, R167 ;  /* 0x000000a700087308 */ /* 0x000ff00000000800 */
[----:B------:R-:W4:Y:S08]  /*7d20*/  MUFU.EX2 R171, R171 ;  /* 0x000000ab00ab7308 */ /* 0x000f300000000800 */
[----:B------:R-:W-:Y:S08]  /*7d30*/  MUFU.EX2 R170, R170 ;  /* 0x000000aa00aa7308 */ /* 0x000ff00000000800 */
[----:B------:R-:W5:Y:S08]  /*7d40*/  MUFU.EX2 R173, R173 ;  /* 0x000000ad00ad7308 */ /* 0x000f700000000800 */
[----:B------:R-:W-:Y:S08]  /*7d50*/  MUFU.EX2 R178, R178 ;  /* 0x000000b200b27308 */ /* 0x000ff00000000800 */
[----:B------:R-:W5:Y:S08]  /*7d60*/  MUFU.EX2 R179, R179 ;  /* 0x000000b300b37308 */ /* 0x000f700000000800 */
[----:B------:R-:W-:Y:S08]  /*7d70*/  MUFU.EX2 R180, R180 ;  /* 0x000000b400b47308 */ /* 0x000ff00000000800 */
[----:B------:R-:W5:Y:S01]  /*7d80*/  MUFU.EX2 R15, R160 ;  /* 0x000000a0000f7308 */ /* 0x000f620000000800 */
[----:B------:R-:W-:Y:S01]  /*7d90*/  VIADD R6, R6, 0x280 ;  /* 0x0000028006067836 */ /* 0x000fe20000000000 */
[----:B------:R-:W-:-:S02]  /*7da0*/  WARPGROUP.DEPBAR.LE gsb0, 0x0 ;  /* 0x00008000000079c5 */ /* 0x000fc40000010000 */
[----:B-1----:R-:W-:Y:S02]  /*7db0*/  F2FP.F16.F32.PACK_AB R152, R166, R172 ;  /* 0x000000aca698723e */ /* 0x002fe400000000ff */
[----:B--2---:R-:W-:Y:S02]  /*7dc0*/  F2FP.F16.F32.PACK_AB R154, R169, R168 ;  /* 0x000000a8a99a723e */ /* 0x004fe400000000ff */
[----:B---3--:R-:W-:Y:S02]  /*7dd0*/  F2FP.F16.F32.PACK_AB R153, R159, R174 ;  /* 0x000000ae9f99723e */ /* 0x008fe400000000ff */
        /* <DEDUP_REMOVED lines=36> */
[----:B------:R-:W-:Y:S01]  /*8020*/  R2UR UR7, R7 ;  /* 0x00000000070772ca */ /* 0x000fe200000e0000 */
[----:B------:R-:W-:Y:S01]  /*8030*/  FADD.FTZ R19, R14, R19 ;  /* 0x000000130e137221 */ /* 0x000fe20000010000 */
[----:B------:R-:W-:Y:S01]  /*8040*/  FADD.FTZ R13, R13, R20 ;  /* 0x000000140d0d7221 */ /* 0x000fe20000010000 */
[----:B------:R-:W2:Y:S02]  /*8050*/  @!P0 LDL.64 R6, [R1+0x68] ;  /* 0x0000680001068983 */ /* 0x000ea40000100a00 */
[----:B------:R-:W-:-:S04]  /*8060*/  FADD.FTZ R19, R18, R19 ;  /* 0x0000001312137221 */ /* 0x000fc80000010000 */
[----:B------:R-:W-:Y:S01]  /*8070*/  FADD.FTZ R156, R156, R19 ;  /* 0x000000139c9c7221 */ /* 0x000fe20000010000 */
[----:B------:R-:W-:Y:S02]  /*8080*/  FADD.FTZ R19, R182, R13 ;  /* 0x0000000db6137221 */ /* 0x000fe40000010000 */
[----:B------:R-:W3:Y:S01]  /*8090*/  @!P0 LDL R13, [R1+0x218] ;  /* 0x00021800010d8983 */ /* 0x000ee20000100800 */
[----:B------:R-:W-:Y:S02]  /*80a0*/  WARPGROUP.DEPBAR.LE gsb0, 0x0 ;  /* 0x00008000000079c5 */ /* 0x000fe40000010000 */
[----:B----4-:R-:W-:Y:S02]  /*80b0*/  F2FP.F16.F32.PACK_AB R152, R171, R8 ;  /* 0x00000008ab98723e */ /* 0x010fe400000000ff */
[----:B-----5:R-:W-:Y:S02]  /*80c0*/  F2FP.F16.F32.PACK_AB R154, R173, R170 ;  /* 0x000000aaad9a723e */ /* 0x020fe400000000ff */
[----:B------:R-:W-:-:S02]  /*80d0*/  F2FP.F16.F32.PACK_AB R153, R179, R178 ;  /* 0x000000b2b399723e */ /* 0x000fc400000000ff */
[----:B------:R-:W-:Y:S01]  /*80e0*/  F2FP.F16.F32.PACK_AB R155, R15, R180 ;  /* 0x000000b40f9b723e */ /* 0x000fe200000000ff */
        /* <DEDUP_REMOVED lines=79> */
[----:B------:R-:W4:Y:S04]  /*85e0*/  LDL R155, [R1+0x230] ;  /* 0x00023000019b7983 */ /* 0x000f280000100800 */
[----:B------:R-:W5:Y:S04]  /*85f0*/  LDL R153, [R1+0x234] ;  /* 0x0002340001997983 */ /* 0x000f680000100800 */
[----:B0-----:R-:W5:Y:S04]  /*8600*/  LDL R119, [R1+0x238] ;  /* 0x0002380001777983 */ /* 0x001f680000100800 */
        /* <DEDUP_REMOVED lines=124> */
[----:B------:R-:W5:Y:S01]  /*8dd0*/  LDL R18, [R1+0x42c] ;  /* 0x00042c0001127983 */ /* 0x000f620000100800 */
        /* <DEDUP_REMOVED lines=20> */
[----:B--2---:R-:W-:Y:S02]  /*8f20*/  @!P0 MOV R6, R6 ;  /* 0x0000000600068202 */ /* 0x004fe40000000f00 */
[----:B------:R-:W-:Y:S01]  /*8f30*/  FADD.FTZ R171, R171, R8 ;  /* 0x00000008abab7221 */ /* 0x000fe20000010000 */
[----:B------:R-:W-:Y:S02]  /*8f40*/  FADD.FTZ R179, R179, R178 ;  /* 0x000000b2b3b37221 */ /* 0x000fe40000010000 */
[----:B---3--:R-:W-:Y:S02]  /*8f50*/  @!P0 IMAD R13, R13, 0x8, R6 ;  /* 0x000000080d0d8824 */ /* 0x008fe400078e0206 */
        /* <DEDUP_REMOVED lines=14> */
[----:B----4-:R2:W-:Y:S04]  /*9040*/  STL [R1+0x230], R155 ;  /* 0x0002309b01007387 */ /* 0x0105e80000100800 */
        /* <DEDUP_REMOVED lines=128> */
[----:B0-----:R-:W3:Y:S01]  /*9850*/  LDL R0, [R1+0x70] ;  /* 0x0000700001007983 */ /* 0x001ee20000100800 */
[----:B------:R-:W-:Y:S01]  /*9860*/  ISETP.GE.AND P1, PT, R5, 0x1, PT ;  /* 0x000000010500780c */ /* 0x000fe20003f26270 */
[----:B------:R-:W-:Y:S01]  /*9870*/  IMAD.U32 R7, RZ, RZ, UR38 ;  /* 0x00000026ff077e24 */ /* 0x000fe2000f8e00ff */
[----:B------:R-:W-:-:S06]  /*9880*/  UIADD3 UR45, UR45, -0x2, URZ ;  /* 0xfffffffe2d2d7890 */ /* 0x000fcc000fffe03f */
[----:B-1----:R-:W-:Y:S02]  /*9890*/  IMAD.U32 R10, RZ, RZ, UR45 ;  /* 0x0000002dff0a7e24 */ /* 0x002fe4000f8e00ff */
[----:B---3--:R-:W-:-:S05]  /*98a0*/  IMAD.SHL.U32 R0, R0, 0x80, RZ ;  /* 0x0000008000007824 */ /* 0x008fca00078e00ff */
[----:B------:R-:W-:-:S05]  /*98b0*/  IADD3 R7, R0, UR42, -R7 ;  /* 0x0000002a00077c10 */ /* 0x000fca000fffe807 */
[----:B------:R-:W-:Y:S01]  /*98c0*/  IMAD.IADD R4, R7, 0x1, R4 ;  /* 0x0000000107047824 */ /* 0x000fe200078e0204 */
[----:B--2---:R-:W-:Y:S06]  /*98d0*/  @!P1 BRA `(.L_x_9712) ;  /* 0x0000000000409947 */ /* 0x004fec0003800000 */
        /* <DEDUP_REMOVED lines=10> */
.L_x_9714:
[----:B------:R-:W-:-:S13]  /*9980*/  ISETP.NE.AND P1, PT, R5, 0x1, PT ;  /* 0x000000010500780c */ /* 0x000fda0003f25270 */
[----:B------:R-:W-:-:S05]  /*9990*/  @P1 IMAD.HI.U32 R2, R6, R2, RZ ;  /* 0x0000000206021227 */ /* 0x000fca00078e00ff */
[----:B------:R-:W-:-:S07]  /*99a0*/  @P1 SHF.R.U32.HI R6, RZ, R3, R2 ;  /* 0x00000003ff061219 */ /* 0x000fce0000011602 */
.L_x_9715:
[----:B------:R-:W-:Y:S05]  /*99b0*/  BSYNC B0 ;  /* 0x0000000000007941 */ /* 0x000fea0003800000 */
.L_x_9713:
[----:B------:R-:W-:-:S05]  /*99c0*/  IMAD R5, R6, R5, R5 ;  /* 0x0000000506057224 */ /* 0x000fca00078e0205 */
[----:B------:R-:W-:-:S07]  /*99d0*/  VIMNMX R4, R4, R5, PT ;  /* 0x0000000504047248 */ /* 0x000fce0003fe0100 */
.L_x_9712:
        /* <DEDUP_REMOVED lines=8> */
.L_x_9720:
[----:B------:R-:W-:Y:S01]  /*9a60*/  BSSY B0, `(.L_x_9719) ;  /* 0x0000004000007945 */ /* 0x000fe20003800000 */
[----:B------:R-:W-:Y:S01]  /*9a70*/  VIADD R0, R16, 0x178 ;  /* 0x0000017810007836 */ /* 0x000fe20000000000 */
[----:B------:R-:W-:-:S07]  /*9a80*/  MOV R212, 0x9aa0 ;  /* 0x00009aa000d47802 */ /* 0x000fce0000000f00 */
[----:B------:R-:W-:Y:S05]  /*9a90*/  CALL.REL.NOINC `($_ZN7cutlass13device_kernelIN5flash11enable_sm90INS1_16FlashAttnFwdSm90INS1_25CollectiveMainloopFwdSm90ILi2EN4cute5tupleIJNS5_1CILi1EEES8_S8_EEENS6_IJNS7_ILi128EEENS7_ILi96EEENS7_ILi64EEEEEELi256ENS_6half_tEfNS_4arch4Sm90ELb0ELb1ELb1ELb1ELb0ELb0ELb1ELb1ELb0ELb0ELb0ELb0EEENS1_21CollectiveEpilogueFwdINS6_IJSA_NS7_ILi256EEESB_EEES9_SE_SG_Li256ELb1ELb0ELb0ELb0EEENS1_36VarlenDynamicPersistentTileSchedulerILi128ELi96ELi256ELi32ELb0ELb0ELb1ELb1ELb0ELb1EEEEEEEEEvNT_6ParamsE$_ZZN5flash25CollectiveMainloopFwdSm90ILi2EN4cute5tupleIJNS1_1CILi1EEES4_S4_EEENS2_IJNS3_ILi128EEENS3_ILi96EEENS3_ILi64EEEEEELi256EN7cutlass6half_tEfNSA_4arch4Sm90ELb0ELb1ELb1ELb1ELb0ELb0ELb1ELb1ELb0ELb0ELb0ELb0EE3mmaINS_16FlashAttnFwdSm90ISE_NS_21CollectiveEpilogueFwdINS2_IJS6_NS3_ILi256EEES7_EEES5_SB_SD_Li256ELb1ELb0ELb0ELb0EEENS_36VarlenDynamicPersistentTileSchedulerILi128ELi96ELi256ELi32ELb0ELb0ELb1ELb1ELb0ELb1EEEE13SharedStorageENS1_6TensorINS1_11ArrayEngineIfLm128EEENS1_6LayoutINS2_IJNS2_IJNS3_ILi2EEEST_NS3_ILi32EEEEEES4_S4_EEENS2_IJNS2_IJS4_ST_NS3_ILi4EEEEEENS3_ILi0EEESZ_EEEEEEENS_7SoftmaxILi2ELi0EEEEEbRKNSE_6ParamsENSA_25PipelineTmaAsyncNoClusterILi2ENSA_16PipelineTmaAsyncILi2EEEEES1B_RNSA_13PipelineStateILj2EEERT0_RT1_iRiRKNS_16SeqlenInfoQKNewKILb1ELb0EEENS2_IJiiiiEEERT_ENKUliT_T0_T1_E_clIZSF_ISO_S12_S14_EbS17_S1B_S1B_S1E_S1G_S1I_iS1J_S1N_S1O_S1Q_EUlRS1R_iE1_NS3_ILb0EEENS3_ILb1EEEEEDaiS1R_S1S_S1T_) ;  /* 0x000001f000587944 */ /* 0x000fea0003c00000 */
[----:B------:R-:W-:Y:S05]  /*9aa0*/  BSYNC B0 ;  /* 0x0000000000007941 */ /* 0x000fea0003800000 */
.L_x_9719:
[C---:B------:R-:W-:Y:S01]  /*9ab0*/  ISETP.GT.AND P1, PT, R10.reuse, R188, PT ;  /* 0x000000bc0a00720c */ /* 0x040fe20003f24270 */
[----:B------:R-:W-:-:S12]  /*9ac0*/  VIADD R10, R10, 0xffffffff ;  /* 0xffffffff0a0a7836 */ /* 0x000fd80000000000 */
[----:B------:R-:W-:Y:S05]  /*9ad0*/  @P1 BRA `(.L_x_9720) ;  /* 0xfffffffc00e01947 */ /* 0x000fea000383ffff */
[----:B------:R-:W-:Y:S05]  /*9ae0*/  BSYNC B1 ;  /* 0x0000000000017941 */ /* 0x000fea0003800000 */
.L_x_9718:
[----:B------:R-:W2:Y:S02]  /*9af0*/  LDL R0, [R1+0x70] ;  /* 0x0000700001007983 */ /* 0x000ea40000100800 */
[----:B--2---:R-:W-:-:S07]  /*9b00*/  IMAD.SHL.U32 R0, R0, 0x80, RZ ;  /* 0x0000008000007824 */ /* 0x004fce00078e00ff */
.L_x_9717:
[----:B------:R-:W-:Y:S05]  /*9b10*/  BSYNC B2 ;  /* 0x0000000000027941 */ /* 0x000fea0003800000 */
.L_x_9716:
[----:B------:R-:W0:Y:S01]  /*9b20*/  LDC R5, c[0x0][0xadc] ;  /* 0x0002b700ff057b82 */ /* 0x000e220000000800 */
[----:B------:R-:W-:-:S06]  /*9b30*/  UIADD3 UR4, UR42, 0x80, -UR38 ;  /* 0x000000802a047890 */ /* 0x000fcc000fffe826 */
[----:B------:R-:W-:Y:S01]  /*9b40*/  VIADD R0, R0, UR4 ;  /* 0x0000000400007c36 */ /* 0x000fe20008000000 */
[----:B------:R-:W-:-:S03]  /*9b50*/  ULDC UR4, c[0x0][0xad4] ;  /* 0x0002b50000047ab9 */ /* 0x000fc60000000800 */
[----:B------:R-:W-:Y:S01]  /*9b60*/  VIADD R2, R0, -UR4 ;  /* 0x8000000400027c36 */ /* 0x000fe20008000000 */
        /* <DEDUP_REMOVED lines=12> */
.L_x_9723:
[----:B------:R-:W-:-:S13]  /*9c30*/  ISETP.NE.AND P1, PT, R5, 0x1, PT ;  /* 0x000000010500780c */ /* 0x000fda0003f25270 */
[----:B------:R-:W0:Y:S02]  /*9c40*/  @P1 LDC.64 R6, c[0x0][0xae0] ;  /* 0x0002b800ff061b82 */ /* 0x000e240000000a00 */
[----:B0-----:R-:W-:-:S05]  /*9c50*/  @P1 IMAD.HI.U32 R4, R0, R6, RZ ;  /* 0x0000000600041227 */ /* 0x001fca00078e00ff */
[----:B------:R-:W-:-:S07]  /*9c60*/  @P1 SHF.R.U32.HI R0, RZ, R7, R4 ;  /* 0x00000007ff001219 */ /* 0x000fce0000011604 */
.L_x_9724:
[----:B------:R-:W-:Y:S05]  /*9c70*/  BSYNC B0 ;  /* 0x0000000000007941 */ /* 0x000fea0003800000 */
.L_x_9722:
[----:B------:R-:W-:-:S05]  /*9c80*/  IMAD R3, R0, R5, RZ ;  /* 0x0000000500037224 */ /* 0x000fca00078e02ff */
[----:B------:R-:W-:-:S07]  /*9c90*/  VIMNMX R2, R2, R3, !PT ;  /* 0x0000000302027248 */ /* 0x000fce0007fe0100 */
.L_x_9721:
[----:B------:R-:W-:-:S04]  /*9ca0*/  VIADD R2, R2, 0x5f ;  /* 0x0000005f02027836 */ /* 0x000fc80000000000 */
[----:B------:R-:W-:-:S05]  /*9cb0*/  IMAD.HI R2, R2, 0x2aaaaaab, RZ ;  /* 0x2aaaaaab02027827 */ /* 0x000fca00078e02ff */
[----:B------:R-:W-:-:S04]  /*9cc0*/  SHF.R.U32.HI R3, RZ, 0x1f, R2 ;  /* 0x0000001fff037819 */ /* 0x000fc80000011602 */
[----:B------:R-:W-:-:S04]  /*9cd0*/  LEA.HI.SX32 R2, R2, R3, 0x1c ;  /* 0x0000000302027211 */ /* 0x000fc800078fe2ff */
[----:B------:R-:W-:-:S04]  /*9ce0*/  VIMNMX R2, R2, UR43, !PT ;  /* 0x0000002b02027c48 */ /* 0x000fc8000ffe0100 */
[----:B------:R-:W-:-:S13]  /*9cf0*/  ISETP.GE.AND P1, PT, R10, R2, PT ;  /* 0x000000020a00720c */ /* 0x000fda0003f26270 */
[----:B------:R-:W-:Y:S05]  /*9d00*/  @!P1 BRA `(.L_x_9725) ;  /* 0x0000009c00749947 */ /* 0x000fea0003800000 */
.L_x_9742:
[----:B0-----:R-:W2:Y:S04]  /*9d10*/  LD.E R3, desc[UR54][R16.64+0x218] ;  /* 0x0002183610037980 */ /* 0x001ea8000c101900 */
[----:B-1----:R-:W3:Y:S01]  /*9d20*/  LD.E R0, desc[UR54][R16.64+0x220] ;  /* 0x0002203610007980 */ /* 0x002ee2000c101900 */
        /* <DEDUP_REMOVED lines=17> */
[----:B-1----:R-:W-:Y:S01]  /*9e40*/  @!P2 IMAD.MOV.U32 R3, RZ, RZ, RZ ;  /* 0x000000ffff03a224 */ /* 0x002fe200078e00ff */
[----:B--2---:R-:W-:-:S04]  /*9e50*/  LOP3.LUT R0, R0, 0x1, RZ, 0xfc, !PT ;  /* 0x0000000100007812 */ /* 0x004fc800078efcff */
[----:B------:R-:W-:-:S13]  /*9e60*/  ISETP.NE.AND P3, PT, R0, 0x3, PT ;  /* 0x000000030000780c */ /* 0x000fda0003f65270 */
[----:B0-----:R-:W-:Y:S05]  /*9e70*/  @!P3 BRA `(.L_x_9727) ;  /* 0x000000000004b947 */ /* 0x001fea0003800000 */
[----:B------:R-:W-:Y:S01]  /*9e80*/  BPT.TRAP 0x1 ;  /* 0x000000040000795c */ /* 0x000fe20000300000 */
.L_x_9727:
[----:B------:R-:W-:Y:S05]  /*9e90*/  BSYNC B0 ;  /* 0x0000000000007941 */ /* 0x000fea0003800000 */
.L_x_9726:
[----:B------:R-:W2:Y:S01]  /*9ea0*/  LD.E.64 R4, desc[UR54][R20.64+0x8] ;  /* 0x0000083614047980 */ /* 0x000ea2000c101b00 */
[----:B-----5:R-:W-:Y:S02]  /*9eb0*/  SHF.L.U32 R8, R9, 0x1f, RZ ;  /* 0x0000001f09087819 */ /* 0x020fe400000006ff */
[----:B--2---:R-:W-:-:S05]  /*9ec0*/  MOV R4, R4 ;  /* 0x0000000400047202 */ /* 0x004fca0000000f00 */
[----:B------:R-:W-:-:S04]  /*9ed0*/  IMAD R3, R3, 0x8, R4 ;  /* 0x0000000803037824 */ /* 0x000fc800078e0204 */
[----:B------:R0:W1:Y:S01]  /*9ee0*/  SYNCS.PHASECHK.TRANS64.TRYWAIT P2, [R3+URZ], R8 ;  /* 0x00000008030075a7 */ /* 0x000062000804017f */
[----:B------:R-:W2:Y:S04]  /*9ef0*/  LD.E R4, desc[UR54][R20.64+0x1c] ;  /* 0x00001c3614047980 */ /* 0x000ea8000c101900 */
[----:B------:R0:W5:Y:S04]  /*9f00*/  LD.E R0, desc[UR54][R16.64+0x218] ;  /* 0x0002183610007980 */ /* 0x000168000c101900 */
[----:B------:R0:W5:Y:S01]  /*9f10*/  LD.E R6, desc[UR54][R16.64+0x21c] ;  /* 0x00021c3610067980 */ /* 0x000162000c101900 */
[----:B------:R-:W-:Y:S01]  /*9f20*/  BSSY B0, `(.L_x_9728) ;  /* 0x0000005000007945 */ /* 0x000fe20003800000 */
[----:B--2---:R-:W-:-:S04]  /*9f30*/  LOP3.LUT R4, R4, 0x1, RZ, 0xfc, !PT ;  /* 0x0000000104047812 */ /* 0x004fc800078efcff */
[----:B------:R-:W-:-:S13]  /*9f40*/  ISETP.NE.AND P3, PT, R4, 0x3, PT ;  /* 0x000000030400780c */ /* 0x000fda0003f65270 */
[----:B01----:R-:W-:Y:S05]  /*9f50*/  @!P3 BRA `(.L_x_9729) ;  /* 0x000000000004b947 */ /* 0x003fea0003800000 */
[----:B------:R-:W-:Y:S01]  /*9f60*/  BPT.TRAP 0x1 ;  /* 0x000000040000795c */ /* 0x000fe20000300000 */
.L_x_9729:
[----:B------:R-:W-:Y:S05]  /*9f70*/  BSYNC B0 ;  /* 0x0000000000007941 */ /* 0x000fea0003800000 */
.L_x_9728:
[----:B------:R-:W-:Y:S04]  /*9f80*/  BSSY B0, `(.L_x_9730) ;  /* 0x0000008000007945 */ /* 0x000fe80003800000 */
[----:B------:R-:W-:Y:S05]  /*9f90*/  @P2 BRA `(.L_x_9731) ;  /* 0x0000000000182947 */ /* 0x000fea0003800000 */
[----:B------:R-:W2:Y:S01]  /*9fa0*/  LD.E.64 R4, desc[UR54][R20.64+0x8] ;  /* 0x0000083614047980 */ /* 0x000ea2000c101b00 */
[----:B-----5:R-:W-:Y:S02]  /*9fb0*/  SHF.L.U32 R3, R6, 0x1f, RZ ;  /* 0x0000001f06037819 */ /* 0x020fe400000006ff */
[----:B--2---:R-:W-:-:S05]  /*9fc0*/  MOV R5, R4 ;  /* 0x0000000400057202 */ /* 0x004fca0000000f00 */
[----:B------:R-:W-:-:S04]  /*9fd0*/  IMAD R0, R0, 0x8, R5 ;  /* 0x0000000800007824 */ /* 0x000fc800078e0205 */
[----:B------:R-:W0:Y:S02]  /*9fe0*/  SYNCS.PHASECHK.TRANS64.TRYWAIT P2, [R0+URZ], R3 ;  /* 0x00000003000075a7 */ /* 0x000e24000804017f */
[----:B0-----:R-:W-:Y:S05]  /*9ff0*/  @!P2 BRA `(.L_x_9732) ;  /* 0x000001d800a0a947 */ /* 0x001fea0003800000 */
.L_x_9731:
[----:B------:R-:W-:Y:S05]  /*a000*/  BSYNC B0 ;  /* 0x0000000000007941 */ /* 0x000fea0003800000 */
.L_x_9730:
        /* <DEDUP_REMOVED lines=14> */
[----:B0-----:R-:W-:Y:S01]  /*a0f0*/  IMAD.MOV.U32 R0, RZ, RZ, 0x1 ;  /* 0x00000001ff007424 */ /* 0x001fe200078e00ff */
        /* <DEDUP_REMOVED lines=42> */
[----:B0-----:R-:W-:Y:S05]  /*a3a0*/  @!P3 BRA `(.L_x_9734) ;  /* 0x000000000004b947 */ /* 0x001fea0003800000 */
[----:B------:R-:W-:Y:S01]  /*a3b0*/  BPT.TRAP 0x1 ;  /* 0x000000040000795c */ /* 0x000fe20000300000 */
.L_x_9734:
[----:B------:R-:W-:Y:S05]  /*a3c0*/  BSYNC B0 ;  /* 0x0000000000007941 */ /* 0x000fea0003800000 */
.L_x_9733:
[----:B------:R-:W2:Y:S01]  /*a3d0*/  LDL.64 R6, [R1+0x40] ;  /* 0x0000400001067983 */ /* 0x000ea20000100a00 */
[----:B-----5:R-:W-:Y:S02]  /*a3e0*/  SHF.L.U32 R8, R5, 0x1f, RZ ;  /* 0x0000001f05087819 */ /* 0x020fe400000006ff */
[----:B--2---:R-:W-:-:S05]  /*a3f0*/  MOV R6, R6 ;  /* 0x0000000600067202 */ /* 0x004fca0000000f00 */
[----:B------:R-:W-:-:S04]  /*a400*/  IMAD R3, R3, 0x8, R6 ;  /* 0x0000000803037824 */ /* 0x000fc800078e0206 */
[----:B------:R0:W1:Y:S01]  /*a410*/  SYNCS.PHASECHK.TRANS64.TRYWAIT P2, [R3+URZ], R8 ;  /* 0x00000008030075a7 */ /* 0x000062000804017f */
[----:B------:R0:W5:Y:S04]  /*a420*/  LD.E R4, desc[UR54][R16.64+0x218] ;  /* 0x0002183610047980 */ /* 0x000168000c101900 */
[----:B------:R0:W5:Y:S01]  /*a430*/  LD.E R5, desc[UR54][R16.64+0x21c] ;  /* 0x00021c3610057980 */ /* 0x000162000c101900 */
[----:B------:R-:W-:Y:S04]  /*a440*/  BSSY B0, `(.L_x_9735) ;  /* 0x0000003000007945 */ /* 0x000fe80003800000 */
[----:B------:R-:W-:Y:S05]  /*a450*/  @!P3 BRA `(.L_x_9736) ;  /* 0x000000000004b947 */ /* 0x000fea0003800000 */
[----:B------:R-:W-:Y:S01]  /*a460*/  BPT.TRAP 0x1 ;  /* 0x000000040000795c */ /* 0x000fe20000300000 */
.L_x_9736:
[----:B------:R-:W-:Y:S05]  /*a470*/  BSYNC B0 ;  /* 0x0000000000007941 */ /* 0x000fea0003800000 */
.L_x_9735:
[----:B------:R-:W-:Y:S04]  /*a480*/  BSSY B0, `(.L_x_9737) ;  /* 0x0000006000007945 */ /* 0x000fe80003800000 */
[----:B-1----:R-:W-:Y:S05]  /*a490*/  @P2 BRA `(.L_x_9738) ;  /* 0x0000000000102947 */ /* 0x002fea0003800000 */
[----:B-----5:R-:W-:Y:S01]  /*a4a0*/  IMAD R4, R4, 0x8, R6 ;  /* 0x0000000804047824 */ /* 0x020fe200078e0206 */
[----:B------:R-:W-:-:S04]  /*a4b0*/  SHF.L.U32 R5, R5, 0x1f, RZ ;  /* 0x0000001f05057819 */ /* 0x000fc800000006ff */
[----:B------:R-:W1:Y:S02]  /*a4c0*/  SYNCS.PHASECHK.TRANS64.TRYWAIT P2, [R4+URZ], R5 ;  /* 0x00000005040075a7 */ /* 0x000e64000804017f */
[----:B-1----:R-:W-:Y:S05]  /*a4d0*/  @!P2 BRA `(.L_x_9739) ;  /* 0x000001d4007ca947 */ /* 0x002fea0003800000 */
.L_x_9738:
[----:B------:R-:W-:Y:S05]  /*a4e0*/  BSYNC B0 ;  /* 0x0000000000007941 */ /* 0x000fea0003800000 */
.L_x_9737:
[----:B------:R-:W2:Y:S04]  /*a4f0*/  LD.E R11, desc[UR54][R16.64+0x218] ;  /* 0x00021836100b7980 */ /* 0x000ea8000c101900 */
[----:B------:R-:W2:Y:S04]  /*a500*/  LDL.64 R6, [R1+0x118] ;  /* 0x0001180001067983 */ /* 0x000ea80000100a00 */
[----:B0-----:R-:W3:Y:S04]  /*a510*/  LDL R3, [R1+0x90] ;  /* 0x0000900001037983 */ /* 0x001ee80000100800 */
[----:B-1---5:R-:W4:Y:S04]  /*a520*/  LDL.64 R4, [R1+0x110] ;  /* 0x0001100001047983 */ /* 0x022f280000100a00 */
[----:B------:R-:W4:Y:S04]  /*a530*/  LDL.64 R8, [R1+0x110] ;  /* 0x0001100001087983 */ /* 0x000f280000100a00 */
[----:B------:R-:W4:Y:S04]  /*a540*/  LDL.64 R12, [R1+0x110] ;  /* 0x00011000010c7983 */ /* 0x000f280000100a00 */
[----:B------:R-:W4:Y:S01]  /*a550*/  LDL.64 R14, [R1+0x110] ;  /* 0x00011000010e7983 */ /* 0x000f220000100a00 */
[----:B------:R-:W-:Y:S05]  /*a560*/  WARPSYNC.ALL ;  /* 0x0000000000007948 */ /* 0x000fea0003800000 */
[----:B------:R-:W-:Y:S01]  /*a570*/  WARPGROUP.ARRIVE ;  /* 0x00000000000079c5 */ /* 0x000fe20000000000 */
[----:B------:R-:W4:Y:S01]  /*a580*/  LDL.64 R18, [R1+0x110] ;  /* 0x0001100001127983 */ /* 0x000f220000100a00 */
[----:B--2---:R-:W-:Y:S01]  /*a590*/  IMAD R6, R11, 0xc00, R6 ;  /* 0x00000c000b067824 */ /* 0x004fe200078e0206 */
[----:B------:R-:W-:-:S02]  /*a5a0*/  R2UR UR7, R7 ;  /* 0x00000000070772ca */ /* 0x000fc400000e0000 */
[----:B---3--:R-:W-:Y:S02]  /*a5b0*/  ISETP.NE.U32.AND P2, PT, R3, RZ, PT ;  /* 0x000000ff0300720c */ /* 0x008fe40003f45070 */
[----:B------:R-:W-:Y:S02]  /*a5c0*/  R2UR UR6, R6 ;  /* 0x00000000060672ca */ /* 0x000fe400000e0000 */
[----:B----4-:R-:W-:Y:S02]  /*a5d0*/  R2UR UR4, R4 ;  /* 0x00000000040472ca */ /* 0x010fe400000e0000 */
        /* <DEDUP_REMOVED lines=161> */
[----:B------:R-:W-:Y:S04]  /*aff0*/  STL [R1+0x90], R0 ;  /* 0x0000900001007387 */ /* 0x000fe80000100800 */
[----:B------:R-:W-:Y:S01]  /*b000*/  STL [R1+0x90], R0 ;  /* 0x0000900001007387 */ /* 0x000fe20000100800 */
[----:B------:R-:W-:-:S02]  /*b010*/  WARPGROUP.DEPBAR.LE gsb0, 0x0 ;  /* 0x00008000000079c5 */ /* 0x000fc40000010000 */
[----:B------:R-:W-:-:S06]  /*b020*/  WARPGROUP.ARRIVE ;  /* 0x00000000000079c5 */ /* 0x000fcc0000000000 */
[----:B------:R-:W-:Y:S01]  /*b030*/  HGMMA.64x96x16.F32 R24, gdesc[UR4], R24, gsb0 ;  /* 0x01600000041879f0 */ /* 0x000fe20008000818 */
        /* <DEDUP_REMOVED lines=22> */
[----:B------:R-:W2:Y:S04]  /*b1a0*/  LDL.64 R12, [R1+0x170] ;  /* 0x00017000010c7983 */ /* 0x000ea80000100a00 */
[----:B------:R-:W3:Y:S04]  /*b1b0*/  LD.E.64 R4, desc[UR54][R16.64+0x440] ;  /* 0x0004403610047980 */ /* 0x000ee8000c101b00 */
        /* <DEDUP_REMOVED lines=64> */
[----:B--2---:R-:W2:Y:S02]  /*b5c0*/  LD.E R9, desc[UR54][R12.64] ;  /* 0x000000360c097980 */ /* 0x004ea4000c101900 */
[-C--:B--2---:R-:W-:Y:S01]  /*b5d0*/  FMUL.FTZ R7, R24, R9.reuse ;  /* 0x0000000918077220 */ /* 0x084fe20000410000 */
[-C--:B------:R-:W-:Y:S01]  /*b5e0*/  FMUL.FTZ R8, R25, R9.reuse ;  /* 0x0000000919087220 */ /* 0x080fe20000410000 */
[----:B------:R-:W-:-:S04]  /*b5f0*/  FMUL.FTZ R11, R28, R9 ;  /* 0x000000091c0b7220 */ /* 0x000fc80000410000 */
[----:B------:R-:W3:Y:S01]  /*b600*/  MUFU.TANH R7, R7 ;  /* 0x0000000700077308 */ /* 0x000ee20000002400 */
[-C--:B------:R-:W-:Y:S01]  /*b610*/  FMUL.FTZ R18, R29, R9.reuse ;  /* 0x000000091d127220 */ /* 0x080fe20000410000 */
[----:B------:R-:W-:-:S06]  /*b620*/  FMUL.FTZ R24, R32, R9 ;  /* 0x0000000920187220 */ /* 0x000fcc0000410000 */
[----:B------:R-:W2:Y:S01]  /*b630*/  MUFU.TANH R8, R8 ;  /* 0x0000000800087308 */ /* 0x000ea20000002400 */
[-C--:B------:R-:W-:Y:S01]  /*b640*/  FMUL.FTZ R6, R26, R9.reuse ;  /* 0x000000091a067220 */ /* 0x080fe20000410000 */
[----:B------:R-:W-:-:S06]  /*b650*/  FMUL.FTZ R26, R33, R9 ;  /* 0x00000009211a7220 */ /* 0x000fcc0000410000 */
[----:B------:R3:W0:Y:S01]  /*b660*/  MUFU.TANH R12, R11 ;  /* 0x0000000b000c7308 */ /* 0x0006220000002400 */
[----:B------:R-:W-:-:S07]  /*b670*/  FMUL.FTZ R28, R36, R9 ;  /* 0x00000009241c7220 */ /* 0x000fce0000410000 */
[----:B------:R-:W1:Y:S01]  /*b680*/  MUFU.TANH R18, R18 ;  /* 0x0000001200127308 */ /* 0x000e620000002400 */
[----:B---3--:R-:W-:Y:S01]  /*b690*/  FMNMX.FTZ R11, R7, R4, !PT ;  /* 0x00000004070b7209 */ /* 0x008fe20007810000 */
[-C--:B------:R-:W-:Y:S01]  /*b6a0*/  FMUL.FTZ R32, R37, R9.reuse ;  /* 0x0000000925207220 */ /* 0x080fe20000410000 */
[-C--:B------:R-:W-:Y:S01]  /*b6b0*/  FMUL.FTZ R40, R40, R9.reuse ;  /* 0x0000000928287220 */ /* 0x080fe20000410000 */
[----:B------:R-:W-:-:S04]  /*b6c0*/  FMUL.FTZ R76, R41, R9 ;  /* 0x00000009294c7220 */ /* 0x000fc80000410000 */
        /* <DEDUP_REMOVED lines=9> */
[----:B0-----:R-:W-:Y:S01]  /*b760*/  FMNMX.FTZ R11, R12, R11, !PT ;  /* 0x0000000b0c0b7209 */ /* 0x001fe20007810000 */
[-C--:B------:R-:W-:Y:S01]  /*b770*/  FMUL.FTZ R36, R53, R9.reuse ;  /* 0x0000000935247220 */ /* 0x080fe20000410000 */
[-C--:B------:R-:W-:Y:S01]  /*b780*/  FMUL.FTZ R72, R61, R9.reuse ;  /* 0x000000093d487220 */ /* 0x080fe20000410000 */
[-C--:B------:R-:W-:Y:S01]  /*b790*/  FMUL.FTZ R74, R64, R9.reuse ;  /* 0x00000009404a7220 */ /* 0x080fe20000410000 */
[-C--:B------:R-:W-:Y:S01]  /*b7a0*/  FMUL.FTZ R78, R65, R9.reuse ;  /* 0x00000009414e7220 */ /* 0x080fe20000410000 */
[-C--:B------:R-:W-:Y:S01]  /*b7b0*/  FMUL.FTZ R88, R68, R9.reuse ;  /* 0x0000000944587220 */ /* 0x080fe20000410000 */
[----:B------:R-:W-:Y:S01]  /*b7c0*/  FMUL.FTZ R90, R69, R9 ;  /* 0x00000009455a7220 */ /* 0x000fe20000410000 */
[----:B------:R-:W0:Y:S01]  /*b7d0*/  MUFU.TANH R28, R28 ;  /* 0x0000001c001c7308 */ /* 0x000e220000002400 */
[----:B-1----:R-:W-:Y:S01]  /*b7e0*/  FMNMX.FTZ R11, R18, R11, !PT ;  /* 0x0000000b120b7209 */ /* 0x002fe20007810000 */
[-C--:B------:R-:W-:Y:S01]  /*b7f0*/  FMUL.FTZ R130, R30, R9.reuse ;  /* 0x000000091e827220 */ /* 0x080fe20000410000 */
[-C--:B------:R-:W-:Y:S01]  /*b800*/  FMUL.FTZ R3, R27, R9.reuse ;  /* 0x000000091b037220 */ /* 0x080fe20000410000 */
[-C--:B------:R-:W-:Y:S01]  /*b810*/  FMUL.FTZ R132, R31, R9.reuse ;  /* 0x000000091f847220 */ /* 0x080fe20000410000 */
[-C--:B------:R-:W-:Y:S01]  /*b820*/  FMUL.FTZ R142, R34, R9.reuse ;  /* 0x00000009228e7220 */ /* 0x080fe20000410000 */
[-C--:B------:R-:W-:Y:S01]  /*b830*/  FMUL.FTZ R184, R35, R9.reuse ;  /* 0x0000000923b87220 */ /* 0x080fe20000410000 */
[----:B------:R-:W-:Y:S01]  /*b840*/  FMUL.FTZ R226, R38, R9 ;  /* 0x0000000926e27220 */ /* 0x000fe20000410000 */
[----:B------:R-:W1:Y:S01]  /*b850*/  MUFU.TANH R32, R32 ;  /* 0x0000002000207308 */ /* 0x000e620000002400 */
        /* <DEDUP_REMOVED lines=21> */
[----:B------:R-:W-:Y:S01]  /*b9b0*/  FMUL.FTZ R71, R71, R9 ;  /* 0x0000000947477220 */ /* 0x000fe20000410000 */
[----:B------:R-:W4:Y:S01]  /*b9c0*/  LD.E R33, desc[UR54][R16.64+0x238] ;  /* 0x0002383610217980 */ /* 0x000f22000c101900 */
[----:B------:R-:W0:Y:S01]  /*b9d0*/  MUFU.TANH R80, R80 ;  /* 0x0000005000507308 */ /* 0x000e220000002400 */
[----:B-1----:R-:W-:-:S02]  /*b9e0*/  FMNMX.FTZ R11, R32, R11, !PT ;  /* 0x0000000b200b7209 */ /* 0x002fc40007810000 */
[----:B------:R-:W4:Y:S04]  /*b9f0*/  LD.E R45, desc[UR54][R16.64+0x25c] ;  /* 0x00025c36102d7980 */ /* 0x000f28000c101900 */
[----:B------:R-:W4:Y:S01]  /*ba00*/  LD.E R41, desc[UR54][R16.64+0x26c] ;  /* 0x00026c3610297980 */ /* 0x000f22000c101900 */
[----:B------:R-:W1:Y:S01]  /*ba10*/  MUFU.TANH R82, R82 ;  /* 0x0000005200527308 */ /* 0x000e620000002400 */
[----:B---3--:R-:W-:Y:S01]  /*ba20*/  FMNMX.FTZ R11, R40, R11, !PT ;  /* 0x0000000b280b7209 */ /* 0x008fe20007810000 */
[----:B------:R-:W-:Y:S01]  /*ba30*/  FMUL.FTZ R48, R57, R9 ;  /* 0x0000000939307220 */ /* 0x000fe20000410000 */
[----:B------:R-:W3:Y:S04]  /*ba40*/  LD.E R34, desc[UR54][R16.64+0x250] ;  /* 0x0002503610227980 */ /* 0x000ee8000c101900 */
[----:B------:R-:W3:Y:S01]  /*ba50*/  LD.E R37, desc[UR54][R16.64+0x288] ;  /* 0x0002883610257980 */ /* 0x000ee2000c101900 */
[----:B------:R-:W1:Y:S01]  /*ba60*/  MUFU.TANH R84, R84 ;  /* 0x0000005400547308 */ /* 0x000e620000002400 */
[----:B--2---:R-:W-:-:S02]  /*ba70*/  FMNMX.FTZ R11, R76, R11, !PT ;  /* 0x0000000b4c0b7209 */ /* 0x004fc40007810000 */
[----:B------:R-:W2:Y:S04]  /*ba80*/  LD.E R38, desc[UR54][R16.64+0x260] ;  /* 0x0002603610267980 */ /* 0x000ea8000c101900 */
[----:B------:R-:W2:Y:S01]  /*ba90*/  LD.E R49, desc[UR54][R16.64+0x2b8] ;  /* 0x0002b83610317980 */ /* 0x000ea2000c101900 */
[----:B------:R-:W1:Y:S01]  /*baa0*/  MUFU.TANH R86, R86 ;  /* 0x0000005600567308 */ /* 0x000e620000002400 */
[----:B0-----:R-:W-:Y:S02]  /*bab0*/  FMNMX.FTZ R11, R80, R11, !PT ;  /* 0x0000000b500b7209 */ /* 0x001fe40007810000 */
[----:B------:R-:W3:Y:S05]  /*bac0*/  LD.E R42, desc[UR54][R16.64+0x264] ;  /* 0x00026436102a7980 */ /* 0x000eea000c101900 */
[----:B------:R-:W0:Y:S01]  /*bad0*/  MUFU.TANH R52, R52 ;  /* 0x0000003400347308 */ /* 0x000e220000002400 */
[----:B-1----:R-:W-:Y:S01]  /*bae0*/  FMNMX.FTZ R11, R82, R11, !PT ;  /* 0x0000000b520b7209 */ /* 0x002fe20007810000 */
[----:B------:R-:W2:Y:S04]  /*baf0*/  LD.E R50, desc[UR54][R16.64+0x284] ;  /* 0x0002843610327980 */ /* 0x000ea8000c101900 */
        /* <DEDUP_REMOVED lines=9> */
[----:B------:R-:W1:Y:S01]  /*bb90*/  MUFU.TANH R48, R48 ;  /* 0x0000003000307308 */ /* 0x000e620000002400 */
[----:B0-----:R-:W-:Y:S01]  /*bba0*/  FMNMX.FTZ R11, R52, R11, !PT ;  /* 0x0000000b340b7209 */ /* 0x001fe20007810000 */
[----:B------:R-:W2:Y:S06]  /*bbb0*/  LD.E R62, desc[UR54][R16.64+0x2c4] ;  /* 0x0002c436103e7980 */ /* 0x000eac000c101900 */
[----:B------:R-:W0:Y:S01]  /*bbc0*/  MUFU.TANH R60, R60 ;  /* 0x0000003c003c7308 */ /* 0x000e220000002400 */
[----:B-1----:R-:W-:Y:S01]  /*bbd0*/  FMNMX.FTZ R11, R36, R11, !PT ;  /* 0x0000000b240b7209 */ /* 0x002fe20007810000 */
[----:B------:R-:W2:Y:S04]  /*bbe0*/  LD.E R66, desc[UR54][R16.64+0x2d0] ;  /* 0x0002d03610427980 */ /* 0x000ea8000c101900 */
[----:B------:R-:W2:Y:S02]  /*bbf0*/  LD.E R61, desc[UR54][R16.64+0x2e8] ;  /* 0x0002e836103d7980 */ /* 0x000ea4000c101900 */
[----:B------:R-:W1:Y:S01]  /*bc00*/  MUFU.TANH R72, R72 ;  /* 0x0000004800487308 */ /* 0x000e620000002400 */
[----:B------:R-:W-:Y:S01]  /*bc10*/  FMNMX.FTZ R11, R44, R11, !PT ;  /* 0x0000000b2c0b7209 */ /* 0x000fe20007810000 */
[----:B------:R-:W2:Y:S06]  /*bc20*/  LD.E R68, desc[UR54][R16.64+0x2e0] ;  /* 0x0002e03610447980 */ /* 0x000eac000c101900 */
        /* <DEDUP_REMOVED lines=13> */
[----:B------:R-:W2:Y:S03]  /*bd00*/  LD.E R39, desc[UR54][R16.64+0x278] ;  /* 0x0002783610277980 */ /* 0x000ea6000c101900 */
[----:B------:R-:W-:Y:S01]  /*bd10*/  FMNMX.FTZ R11, R78, R11, !PT ;  /* 0x0000000b4e0b7209 */ /* 0x000fe20007810000 */
[----:B------:R-:W2:Y:S03]  /*bd20*/  LD.E R35, desc[UR54][R16.64+0x27c] ;  /* 0x00027c3610237980 */ /* 0x000ea6000c101900 */
[----:B0-----:R-:W-:Y:S01]  /*bd30*/  FMNMX.FTZ R11, R88, R11, !PT ;  /* 0x0000000b580b7209 */ /* 0x001fe20007810000 */
[----:B------:R-:W0:Y:S01]  /*bd40*/  MUFU.TANH R6, R6 ;  /* 0x0000000600067308 */ /* 0x000e220000002400 */
[----:B------:R-:W2:Y:S04]  /*bd50*/  LD.E R57, desc[UR54][R16.64+0x28c] ;  /* 0x00028c3610397980 */ /* 0x000ea8000c101900 */
[----:B------:R-:W2:Y:S01]  /*bd60*/  LD.E R55, desc[UR54][R16.64+0x298] ;  /* 0x0002983610377980 */ /* 0x000ea2000c101900 */
[----:B-1----:R-:W-:-:S02]  /*bd70*/  FMNMX.FTZ R13, R90, R11, !PT ;  /* 0x0000000b5a0d7209 */ /* 0x002fc40007810000 */
[----:B------:R-:W1:Y:S01]  /*bd80*/  MUFU.TANH R3, R3 ;  /* 0x0000000300037308 */ /* 0x000e620000002400 */
[----:B------:R-:W2:Y:S04]  /*bd90*/  LD.E R47, desc[UR54][R16.64+0x2a8] ;  /* 0x0002a836102f7980 */ /* 0x000ea8000c101900 */
[----:B------:R-:W0:Y:S03]  /*bda0*/  SHFL.BFLY PT, R14, R13, 0x2, 0x1f ;  /* 0x0c401f000d0e7f89 */ /* 0x000e2600000e0000 */
[----:B------:R-:W1:Y:S01]  /*bdb0*/  MUFU.TANH R130, R130 ;  /* 0x0000008200827308 */ /* 0x000e620000002400 */
[----:B------:R-:W2:Y:S04]  /*bdc0*/  LD.E R51, desc[UR54][R16.64+0x2ac] ;  /* 0x0002ac3610337980 */ /* 0x000ea8000c101900 */
[----:B------:R-:W2:Y:S03]  /*bdd0*/  LD.E R67, desc[UR54][R16.64+0x2c8] ;  /* 0x0002c83610437980 */ /* 0x000ea6000c101900 */
[----:B------:R-:W1:Y:S01]  /*bde0*/  MUFU.TANH R132, R132 ;  /* 0x0000008400847308 */ /* 0x000e620000002400 */
[----:B------:R-:W2:Y:S04]  /*bdf0*/  LD.E R59, desc[UR54][R16.64+0x2cc] ;  /* 0x0002cc36103b7980 */ /* 0x000ea8000c101900 */
[----:B------:R-:W2:Y:S01]  /*be00*/  LD.E R63, desc[UR54][R16.64+0x2dc] ;  /* 0x0002dc36103f7980 */ /* 0x000ea2000c101900 */
[----:B0-----:R-:W-:-:S05]  /*be10*/  FMNMX.FTZ R11, R13, R14, !PT ;  /* 0x0000000e0d0b7209 */ /* 0x001fca0007810000 */
[----:B------:R-:W0:Y:S01]  /*be20*/  SHFL.BFLY PT, R30, R11, 0x1, 0x1f ;  /* 0x0c201f000b1e7f89 */ /* 0x000e2200000e0000 */
[----:B------:R-:W1:Y:S01]  /*be30*/  MUFU.TANH R142, R142 ;  /* 0x0000008e008e7308 */ /* 0x000e620000002400 */
[----:B------:R-:W-:-:S07]  /*be40*/  FMNMX.FTZ R20, R6, R5, !PT ;  /* 0x0000000506147209 */ /* 0x000fce0007810000 */
[----:B------:R-:W1:Y:S08]  /*be50*/  MUFU.TANH R184, R184 ;  /* 0x000000b800b87308 */ /* 0x000e700000002400 */
[----:B------:R-:W1:Y:S01]  /*be60*/  MUFU.TANH R226, R226 ;  /* 0x000000e200e27308 */ /* 0x000e620000002400 */
[----:B0-----:R-:W-:Y:S02]  /*be70*/  FMNMX.FTZ R15, R11, R30, !PT ;  /* 0x0000001e0b0f7209 */ /* 0x001fe40007810000 */
[----:B-1----:R-:W-:-:S05]  /*be80*/  FMNMX.FTZ R11, R3, R20, !PT ;  /* 0x00000014030b7209 */ /* 0x002fca0007810000 */
[----:B------:R-:W0:Y:S01]  /*be90*/  MUFU.TANH R182, R182 ;  /* 0x000000b600b67308 */ /* 0x000e220000002400 */
[----:B------:R-:W-:-:S07]  /*bea0*/  FMUL.FTZ R14, R46, R9 ;  /* 0x000000092e0e7220 */ /* 0x000fce0000410000 */
[----:B------:R-:W1:Y:S01]  /*beb0*/  MUFU.TANH R176, R176 ;  /* 0x000000b000b07308 */ /* 0x000e620000002400 */
[----:B------:R-:W-:-:S07]  /*bec0*/  FMNMX.FTZ R11, R130, R11, !PT ;  /* 0x0000000b820b7209 */ /* 0x000fce0007810000 */
[----:B------:R-:W1:Y:S01]  /*bed0*/  MUFU.TANH R166, R166 ;  /* 0x000000a600a67308 */ /* 0x000e620000002400 */
[----:B------:R-:W-:-:S07]  /*bee0*/  FMNMX.FTZ R11, R132, R11, !PT ;  /* 0x0000000b840b7209 */ /* 0x000fce0007810000 */
[----:B------:R-:W-:Y:S01]  /*bef0*/  MUFU.TANH R158, R158 ;  /* 0x0000009e009e7308 */ /* 0x000fe20000002400 */
[----:B------:R-:W-:-:S07]  /*bf00*/  FMNMX.FTZ R11, R142, R11, !PT ;  /* 0x0000000b8e0b7209 */ /* 0x000fce0007810000 */
[----:B------:R-:W-:Y:S01]  /*bf10*/  MUFU.TANH R160, R160 ;  /* 0x000000a000a07308 */ /* 0x000fe20000002400 */
[----:B------:R-:W-:-:S07]  /*bf20*/  FMNMX.FTZ R11, R184, R11, !PT ;  /* 0x0000000bb80b7209 */ /* 0x000fce0007810000 */
[----:B------:R-:W-:Y:S01]  /*bf30*/  MUFU.TANH R168, R168 ;  /* 0x000000a800a87308 */ /* 0x000fe20000002400 */
[----:B------:R-:W-:-:S07]  /*bf40*/  FMNMX.FTZ R11, R226, R11, !PT ;  /* 0x0000000be20b7209 */ /* 0x000fce0007810000 */
[----:B------:R-:W-:Y:S01]  /*bf50*/  MUFU.TANH R174, R174 ;  /* 0x000000ae00ae7308 */ /* 0x000fe20000002400 */
[----:B0-----:R-:W-:-:S07]  /*bf60*/  FMNMX.FTZ R11, R182, R11, !PT ;  /* 0x0000000bb60b7209 */ /* 0x001fce0007810000 */
        /* <DEDUP_REMOVED lines=9> */
[----:B------:R-:W-:Y:S04]  /*c000*/  ST.E desc[UR54][R16.64+0x440], R13 ;  /* 0x0004400d10007985 */ /* 0x000fe8000c101936 */
[----:B------:R-:W3:Y:S03]  /*c010*/  LD.E R30, desc[UR54][R16.64+0x240] ;  /* 0x00024036101e7980 */ /* 0x000ee6000c101900 */
[----:B------:R-:W0:Y:S01]  /*c020*/  MUFU.TANH R14, R14 ;  /* 0x0000000e000e7308 */ /* 0x000e220000002400 */
[----:B-1----:R-:W-:Y:S01]  /*c030*/  FMNMX.FTZ R11, R176, R11, !PT ;  /* 0x0000000bb00b7209 */ /* 0x002fe20007810000 */
[----:B------:R-:W2:Y:S03]  /*c040*/  LD.E R46, desc[UR54][R16.64+0x280] ;  /* 0x00028036102e7980 */ /* 0x000ea6000c101900 */
[----:B------:R-:W-:-:S04]  /*c050*/  FMNMX.FTZ R11, R166, R11, !PT ;  /* 0x0000000ba60b7209 */ /* 0x000fc80007810000 */
[----:B0-----:R-:W-:-:S04]  /*c060*/  FMNMX.FTZ R11, R14, R11, !PT ;  /* 0x0000000b0e0b7209 */ /* 0x001fc80007810000 */
        /* <DEDUP_REMOVED lines=12> */
[----:B------:R0:W-:Y:S03]  /*c130*/  ST.E desc[UR54][R16.64+0x440], R15 ;  /* 0x0004400f10007985 */ /* 0x0001e6000c101936 */
[----:B------:R-:W-:Y:S01]  /*c140*/  FMNMX.FTZ R9, R71, R20, !PT ;  /* 0x0000001447097209 */ /* 0x000fe20007810000 */
[----:B------:R-:W4:Y:S04]  /*c150*/  LD.E R19, desc[UR54][R16.64+0x440] ;  /* 0x0004403610137980 */ /* 0x000f28000c101900 */
[----:B------:R-:W-:Y:S04]  /*c160*/  ST.E desc[UR54][R16.64+0x444], R9 ;  /* 0x0004440910007985 */ /* 0x000fe8000c101936 */
[----:B------:R-:W3:Y:S04]  /*c170*/  LD.E R11, desc[UR54][R16.64+0x444] ;  /* 0x00044436100b7980 */ /* 0x000ee8000c101900 */
[----:B0-----:R-:W2:Y:S04]  /*c180*/  LD.E R15, desc[UR54][R16.64+0x450] ;  /* 0x00045036100f7980 */ /* 0x001ea8000c101900 */
[----:B------:R-:W2:Y:S01]  /*c190*/  LD.E R20, desc[UR54][R16.64+0x454] ;  /* 0x0004543610147980 */ /* 0x000ea2000c101900 */
[----:B----4-:R-:W-:-:S04]  /*c1a0*/  FMUL.FTZ R27, R19, R21 ;  /* 0x00000015131b7220 */ /* 0x010fc80000410000 */
[----:B------:R-:W-:Y:S02]  /*c1b0*/  FFMA.FTZ R153, R8, R21, -R27 ;  /* 0x0000001508997223 */ /* 0x000fe4000001081b */
[----:B---3--:R-:W0:Y:S02]  /*c1c0*/  SHFL.BFLY PT, R8, R11, 0x2, 0x1f ;  /* 0x0c401f000b087f89 */ /* 0x008e2400000e0000 */
[----:B0-----:R-:W-:-:S05]  /*c1d0*/  FMNMX.FTZ R8, R11, R8, !PT ;  /* 0x000000080b087209 */ /* 0x001fca0007810000 */
[----:B------:R-:W0:Y:S01]  /*c1e0*/  SHFL.BFLY PT, R9, R8, 0x1, 0x1f ;  /* 0x0c201f0008097f89 */ /* 0x000e2200000e0000 */
[-C--:B------:R-:W-:Y:S01]  /*c1f0*/  FFMA.FTZ R29, R88, R21.reuse, -R27 ;  /* 0x00000015581d7223 */ /* 0x080fe2000001081b */
[----:B------:R-:W-:Y:S01]  /*c200*/  FADD.FTZ R4, R4, -R19 ;  /* 0x8000001304047221 */ /* 0x000fe20000010000 */
[----:B------:R-:W-:-:S03]  /*c210*/  FFMA.FTZ R152, R7, R21, -R27 ;  /* 0x0000001507987223 */ /* 0x000fc6000001081b */
[-C--:B------:R-:W-:Y:S01]  /*c220*/  FMUL.FTZ R4, R4, R21.reuse ;  /* 0x0000001504047220 */ /* 0x080fe20000410000 */
[----:B------:R-:W-:Y:S02]  /*c230*/  FFMA.FTZ R155, R12, R21, -R27 ;  /* 0x000000150c9b7223 */ /* 0x000fe4000001081b */
[----:B------:R-:W-:Y:S01]  /*c240*/  MUFU.EX2 R152, R152 ;  /* 0x0000009800987308 */ /* 0x000fe20000000800 */
[----:B0-----:R-:W-:-:S05]  /*c250*/  FMNMX.FTZ R88, R8, R9, !PT ;  /* 0x0000000908587209 */ /* 0x001fca0007810000 */
[----:B------:R-:W-:Y:S01]  /*c260*/  FADD.FTZ R100, R5, -R88 ;  /* 0x8000005805647221 */ /* 0x000fe20000010000 */
[-C--:B------:R-:W-:Y:S01]  /*c270*/  FMUL.FTZ R77, R88, R21.reuse ;  /* 0x00000015584d7220 */ /* 0x080fe20000410000 */
[----:B------:R-:W2:Y:S01]  /*c280*/  MUFU.EX2 R25, R4 ;  /* 0x0000000400197308 */ /* 0x000ea20000000800 */
[-C--:B------:R-:W-:Y:S01]  /*c290*/  FFMA.FTZ R154, R18, R21.reuse, -R27 ;  /* 0x00000015129a7223 */ /* 0x080fe2000001081b */
[----:B------:R-:W-:Y:S01]  /*c2a0*/  FMUL.FTZ R100, R21, R100 ;  /* 0x0000006415647220 */ /* 0x000fe20000410000 */
[-CC-:B------:R-:W-:Y:S01]  /*c2b0*/  FFMA.FTZ R185, R6, R21.reuse, -R77.reuse ;  /* 0x0000001506b97223 */ /* 0x180fe2000001084d */
[-CC-:B------:R-:W-:Y:S01]  /*c2c0*/  FFMA.FTZ R186, R3, R21.reuse, -R77.reuse ;  /* 0x0000001503ba7223 */ /* 0x180fe2000001084d */
[----:B------:R-:W-:-:S03]  /*c2d0*/  FFMA.FTZ R6, R130, R21, -R77 ;  /* 0x0000001582067223 */ /* 0x000fc6000001084d */
[----:B------:R-:W-:Y:S01]  /*c2e0*/  MUFU.EX2 R153, R153 ;  /* 0x0000009900997308 */ /* 0x000fe20000000800 */
[-C--:B------:R-:W-:Y:S01]  /*c2f0*/  FFMA.FTZ R181, R132, R21.reuse, -R77 ;  /* 0x0000001584b57223 */ /* 0x080fe2000001084d */
[-C--:B------:R-:W-:Y:S01]  /*c300*/  FFMA.FTZ R7, R24, R21.reuse, -R27 ;  /* 0x0000001518077223 */ /* 0x080fe2000001081b */
[----:B------:R-:W-:-:S05]  /*c310*/  FFMA.FTZ R179, R142, R21, -R77 ;  /* 0x000000158eb37223 */ /* 0x000fca000001084d */
[----:B------:R-:W-:Y:S01]  /*c320*/  MUFU.EX2 R155, R155 ;  /* 0x0000009b009b7308 */ /* 0x000fe20000000800 */
[-C--:B------:R-:W-:Y:S01]  /*c330*/  FFMA.FTZ R180, R26, R21.reuse, -R27 ;  /* 0x000000151ab47223 */ /* 0x080fe2000001081b */
[-CC-:B------:R-:W-:Y:S01]  /*c340*/  FFMA.FTZ R173, R176, R21.reuse, -R77.reuse ;  /* 0x00000015b0ad7223 */ /* 0x180fe2000001084d */
[-C--:B------:R-:W-:Y:S01]  /*c350*/  FFMA.FTZ R184, R184, R21.reuse, -R77 ;  /* 0x00000015b8b87223 */ /* 0x080fe2000001084d */
[-C--:B------:R-:W-:Y:S01]  /*c360*/  FFMA.FTZ R175, R28, R21.reuse, -R27 ;  /* 0x000000151caf7223 */ /* 0x080fe2000001081b */
[-C--:B------:R-:W-:Y:S01]  /*c370*/  FFMA.FTZ R177, R226, R21.reuse, -R77 ;  /* 0x00000015e2b17223 */ /* 0x080fe2000001084d */
[-C--:B------:R-:W-:Y:S01]  /*c380*/  FFMA.FTZ R178, R32, R21.reuse, -R27 ;  /* 0x0000001520b27223 */ /* 0x080fe2000001081b */
[-CC-:B------:R-:W-:Y:S01]  /*c390*/  FFMA.FTZ R182, R182, R21.reuse, -R77.reuse ;  /* 0x00000015b6b67223 */ /* 0x180fe2000001084d */
[----:B------:R-:W-:Y:S01]  /*c3a0*/  MUFU.EX2 R100, R100 ;  /* 0x0000006400647308 */ /* 0x000fe20000000800 */
[-CC-:B------:R-:W-:Y:S01]  /*c3b0*/  FFMA.FTZ R171, R14, R21.reuse, -R77.reuse ;  /* 0x000000150eab7223 */ /* 0x180fe2000001084d */
[-CC-:B------:R-:W-:Y:S01]  /*c3c0*/  FFMA.FTZ R85, R158, R21.reuse, -R77.reuse ;  /* 0x000000159e557223 */ /* 0x180fe2000001084d */
[-C--:B------:R-:W-:Y:S01]  /*c3d0*/  FFMA.FTZ R165, R160, R21.reuse, -R77 ;  /* 0x00000015a0a57223 */ /* 0x080fe2000001084d */
        /* <DEDUP_REMOVED lines=13> */
[-C--:B------:R-:W-:Y:S01]  /*c4b0*/  FFMA.FTZ R176, R166, R21.reuse, -R77 ;  /* 0x00000015a6b07223 */ /* 0x080fe2000001084d */
[-CC-:B------:R-:W-:Y:S01]  /*c4c0*/  FFMA.FTZ R11, R74, R21.reuse, -R27.reuse ;  /* 0x000000154a0b7223 */ /* 0x180fe2000001081b */
[-CC-:B------:R-:W-:Y:S01]  /*c4d0*/  FFMA.FTZ R12, R78, R21.reuse, -R27.reuse ;  /* 0x000000154e0c7223 */ /* 0x180fe2000001081b */
[-C--:B------:R-:W-:Y:S01]  /*c4e0*/  FFMA.FTZ R9, R90, R21.reuse, -R27 ;  /* 0x000000155a097223 */ /* 0x080fe2000001081b */
[-CC-:B------:R-:W-:Y:S01]  /*c4f0*/  FFMA.FTZ R168, R168, R21.reuse, -R77.reuse ;  /* 0x00000015a8a87223 */ /* 0x180fe2000001084d */
[-CC-:B------:R-:W-:Y:S01]  /*c500*/  FFMA.FTZ R163, R174, R21.reuse, -R77.reuse ;  /* 0x00000015aea37223 */ /* 0x180fe2000001084d */
[-CC-:B------:R-:W-:Y:S01]  /*c510*/  FFMA.FTZ R216, R216, R21.reuse, -R77.reuse ;  /* 0x00000015d8d87223 */ /* 0x180fe2000001084d */
[----:B------:R-:W3:Y:S01]  /*c520*/  MUFU.EX2 R6, R6 ;  /* 0x0000000600067308 */ /* 0x000ee20000000800 */
[--C-:B------:R-:W-:Y:S01]  /*c530*/  FFMA.FTZ R166, R214, R21, -R77.reuse ;  /* 0x00000015d6a67223 */ /* 0x100fe2000001084d */
[----:B--2---:R-:W-:Y:S01]  /*c540*/  FFMA.FTZ R214, R25, R15, R152 ;  /* 0x0000000f19d67223 */ /* 0x004fe20000010098 */
[-CC-:B------:R-:W-:Y:S01]  /*c550*/  FFMA.FTZ R228, R228, R21.reuse, -R77.reuse ;  /* 0x00000015e4e47223 */ /* 0x180fe2000001084d */
[-CC-:B------:R-:W-:Y:S01]  /*c560*/  FFMA.FTZ R236, R236, R21.reuse, -R77.reuse ;  /* 0x00000015ecec7223 */ /* 0x180fe2000001084d */
[-C--:B------:R-:W-:Y:S01]  /*c570*/  FFMA.FTZ R75, R23, R21.reuse, -R77 ;  /* 0x00000015174b7223 */ /* 0x080fe2000001084d */
[----:B------:R-:W2:Y:S02]  /*c580*/  LD.E R4, desc[UR54][R16.64+0x42c] ;  /* 0x00042c3610047980 */ /* 0x000ea4000c101900 */
[----:B------:R-:W4:Y:S01]  /*c590*/  MUFU.EX2 R154, R154 ;  /* 0x0000009a009a7308 */ /* 0x000f220000000800 */
[----:B0-----:R-:W-:Y:S01]  /*c5a0*/  FFMA.FTZ R15, R100, R20, R185 ;  /* 0x00000014640f7223 */ /* 0x001fe200000100b9 */
[-C--:B------:R-:W-:Y:S01]  /*c5b0*/  FFMA.FTZ R18, R60, R21.reuse, -R27 ;  /* 0x000000153c127223 */ /* 0x080fe2000001081b */
[-C--:B------:R-:W-:Y:S01]  /*c5c0*/  FFMA.FTZ R3, R73, R21.reuse, -R77 ;  /* 0x0000001549037223 */ /* 0x080fe2000001084d */
[----:B------:R-:W2:Y:S04]  /*c5d0*/  LD.E R24, desc[UR54][R16.64+0x424] ;  /* 0x0004243610187980 */ /* 0x000ea8000c101900 */
[----:B------:R-:W0:Y:S01]  /*c5e0*/  MUFU.EX2 R181, R181 ;  /* 0x000000b500b57308 */ /* 0x000e220000000800 */
[----:B------:R-:W-:Y:S01]  /*c5f0*/  FADD.FTZ R214, R153, R214 ;  /* 0x000000d699d67221 */ /* 0x000fe20000010000 */
[----:B-1----:R-:W-:Y:S01]  /*c600*/  FADD.FTZ R15, R186, R15 ;  /* 0x0000000fba0f7221 */ /* 0x002fe20000010000 */
[----:B------:R-:W2:Y:S04]  /*c610*/  LD.E R130, desc[UR54][R16.64+0x3c0] ;  /* 0x0003c03610827980 */ /* 0x000ea8000c101900 */
[----:B------:R-:W2:Y:S01]  /*c620*/  LD.E R132, desc[UR54][R16.64+0x3d0] ;  /* 0x0003d03610847980 */ /* 0x000ea2000c101900 */
[----:B------:R-:W1:Y:S01]  /*c630*/  MUFU.EX2 R7, R7 ;  /* 0x0000000700077308 */ /* 0x000e620000000800 */
[----:B------:R-:W-:-:S02]  /*c640*/  FFMA.FTZ R160, R218, R21, -R77 ;  /* 0x00000015daa07223 */ /* 0x000fc4000001084d */
[----:B------:R-:W2:Y:S04]  /*c650*/  LD.E R142, desc[UR54][R16.64+0x3f4] ;  /* 0x0003f436108e7980 */ /* 0x000ea8000c101900 */
[----:B------:R-:W2:Y:S01]  /*c660*/  LD.E R5, desc[UR54][R16.64+0x258] ;  /* 0x0002583610057980 */ /* 0x000ea2000c101900 */
[----:B------:R-:W1:Y:S01]  /*c670*/  MUFU.EX2 R179, R179 ;  /* 0x000000b300b37308 */ /* 0x000e620000000800 */
[-CC-:B------:R-:W-:Y:S01]  /*c680*/  FFMA.FTZ R158, R234, R21.reuse, -R77.reuse ;  /* 0x00000015ea9e7223 */ /* 0x180fe2000001084d */
[----:B------:R-:W-:Y:S01]  /*c690*/  FFMA.FTZ R14, R71, R21, -R77 ;  /* 0x00000015470e7223 */ /* 0x000fe2000001084d */
[----:B------:R-:W-:Y:S01]  /*c6a0*/  FADD.FTZ R21, R155, R214 ;  /* 0x000000d69b157221 */ /* 0x000fe20000010000 */
[----:B------:R-:W2:Y:S04]  /*c6b0*/  LD.E R26, desc[UR54][R16.64+0x230] ;  /* 0x00023036101a7980 */ /* 0x000ea8000c101900 */
[----:B------:R-:W1:Y:S01]  /*c6c0*/  MUFU.EX2 R180, R180 ;  /* 0x000000b400b47308 */ /* 0x000e620000000800 */
[----:B---3--:R-:W-:Y:S01]  /*c6d0*/  FADD.FTZ R20, R6, R15 ;  /* 0x0000000f06147221 */ /* 0x008fe20000010000 */
[----:B------:R-:W3:Y:S06]  /*c6e0*/  LD.E R36, desc[UR54][R16.64+0x254] ;  /* 0x0002543610247980 */ /* 0x000eec000c101900 */
[----:B------:R-:W1:Y:S01]  /*c6f0*/  MUFU.EX2 R184, R184 ;  /* 0x000000b800b87308 */ /* 0x000e620000000800 */
[----:B----4-:R-:W-:Y:S01]  /*c700*/  FADD.FTZ R214, R154, R21 ;  /* 0x000000159ad67221 */ /* 0x010fe20000010000 */
[----:B0-----:R-:W-:Y:S01]  /*c710*/  FADD.FTZ R20, R181, R20 ;  /* 0x00000014b5147221 */ /* 0x001fe20000010000 */
[----:B------:R-:W4:Y:S04]  /*c720*/  LD.E R28, desc[UR54][R16.64+0x234] ;  /* 0x00023436101c7980 */ /* 0x000f28000c101900 */
[----:B------:R-:W3:Y:S01]  /*c730*/  LD.E R32, desc[UR54][R16.64+0x244] ;  /* 0x0002443610207980 */ /* 0x000ee2000c101900 */
[----:B------:R-:W0:Y:S08]  /*c740*/  MUFU.EX2 R175, R175 ;  /* 0x000000af00af7308 */ /* 0x000e300000000800 */
[----:B------:R-:W0:Y:S01]  /*c750*/  MUFU.EX2 R177, R177 ;  /* 0x000000b100b17308 */ /* 0x000e220000000800 */
[----:B------:R-:W3:Y:S01]  /*c760*/  LD.E R40, desc[UR54][R16.64+0x270] ;  /* 0x0002703610287980 */ /* 0x000ee2000c101900 */
[----:B-1----:R-:W-:-:S06]  /*c770*/  FADD.FTZ R15, R7, R214 ;  /* 0x000000d6070f7221 */ /* 0x002fcc0000010000 */
[----:B------:R-:W1:Y:S01]  /*c780*/  MUFU.EX2 R178, R178 ;  /* 0x000000b200b27308 */ /* 0x000e620000000800 */
[----:B------:R-:W3:Y:S01]  /*c790*/  LD.E R44, desc[UR54][R16.64+0x274] ;  /* 0x00027436102c7980 */ /* 0x000ee2000c101900 */
[----:B------:R-:W-:-:S06]  /*c7a0*/  FADD.FTZ R21, R179, R20 ;  /* 0x00000014b3157221 */ /* 0x000fcc0000010000 */
[----:B------:R-:W1:Y:S01]  /*c7b0*/  MUFU.EX2 R182, R182 ;  /* 0x000000b600b67308 */ /* 0x000e620000000800 */
[----:B------:R-:W-:Y:S01]  /*c7c0*/  FADD.FTZ R20, R180, R15 ;  /* 0x0000000fb4147221 */ /* 0x000fe20000010000 */
[----:B------:R-:W-:Y:S01]  /*c7d0*/  FADD.FTZ R214, R184, R21 ;  /* 0x00000015b8d67221 */ /* 0x000fe20000010000 */
[----:B------:R-:W3:Y:S04]  /*c7e0*/  LD.E R52, desc[UR54][R16.64+0x290] ;  /* 0x0002903610347980 */ /* 0x000ee8000c101900 */
[----:B------:R-:W3:Y:S01]  /*c7f0*/  LD.E R48, desc[UR54][R16.64+0x2a0] ;  /* 0x0002a03610307980 */ /* 0x000ee2000c101900 */
[----:B------:R-:W1:Y:S08]  /*c800*/  MUFU.EX2 R172, R172 ;  /* 0x000000ac00ac7308 */ /* 0x000e700000000800 */
[----:B------:R-:W1:Y:S01]  /*c810*/  MUFU.EX2 R173, R173 ;  /* 0x000000ad00ad7308 */ /* 0x000e620000000800 */
[----:B------:R-:W3:Y:S01]  /*c820*/  LD.E R60, desc[UR54][R16.64+0x2c0] ;  /* 0x0002c036103c7980 */ /* 0x000ee2000c101900 */
[----:B0-----:R-:W-:-:S03]  /*c830*/  FADD.FTZ R15, R175, R20 ;  /* 0x00000014af0f7221 */ /* 0x001fc60000010000 */
[----:B------:R-:W3:Y:S03]  /*c840*/  LD.E R76, desc[UR54][R16.64+0x2d4] ;  /* 0x0002d436104c7980 */ /* 0x000ee6000c101900 */
[----:B------:R-:W0:Y:S01]  /*c850*/  MUFU.EX2 R176, R176 ;  /* 0x000000b000b07308 */ /* 0x000e220000000800 */
[----:B------:R-:W-:Y:S01]  /*c860*/  FADD.FTZ R21, R177, R214 ;  /* 0x000000d6b1157221 */ /* 0x000fe20000010000 */
[----:B------:R-:W3:Y:S01]  /*c870*/  LD.E R74, desc[UR54][R16.64+0x2e4] ;  /* 0x0002e436104a7980 */ /* 0x000ee2000c101900 */
[----:B-1----:R-:W-:-:S05]  /*c880*/  FADD.FTZ R15, R178, R15 ;  /* 0x0000000fb20f7221 */ /* 0x002fca0000010000 */
[----:B------:R-:W1:Y:S01]  /*c890*/  MUFU.EX2 R171, R171 ;  /* 0x000000ab00ab7308 */ /* 0x000e620000000800 */
[----:B------:R-:W3:Y:S01]  /*c8a0*/  LD.E R72, desc[UR54][R16.64+0x2f0] ;  /* 0x0002f03610487980 */ /* 0x000ee2000c101900 */
[----:B------:R-:W-:-:S03]  /*c8b0*/  FADD.FTZ R20, R182, R21 ;  /* 0x00000015b6147221 */ /* 0x000fc60000010000 */
[----:B------:R-:W3:Y:S03]  /*c8c0*/  LD.E R80, desc[UR54][R16.64+0x300] ;  /* 0x0003003610507980 */ /* 0x000ee6000c101900 */
[----:B------:R-:W1:Y:S01]  /*c8d0*/  MUFU.EX2 R174, R85 ;  /* 0x0000005500ae7308 */ /* 0x000e620000000800 */
[----:B------:R-:W3:Y:S04]  /*c8e0*/  LD.E R86, desc[UR54][R16.64+0x304] ;  /* 0x0003043610567980 */ /* 0x000ee8000c101900 */
[----:B------:R-:W3:Y:S04]  /*c8f0*/  LD.E R82, desc[UR54][R16.64+0x310] ;  /* 0x0003103610527980 */ /* 0x000ee8000c101900 */
[----:B------:R-:W3:Y:S04]  /*c900*/  LD.E R78, desc[UR54][R16.64+0x314] ;  /* 0x00031436104e7980 */ /* 0x000ee8000c101900 */
[----:B------:R-:W3:Y:S01]  /*c910*/  LD.E R84, desc[UR54][R16.64+0x320] ;  /* 0x0003203610547980 */ /* 0x000ee2000c101900 */
[----:B------:R-:W-:Y:S01]  /*c920*/  FADD.FTZ R214, R172, R15 ;  /* 0x0000000facd67221 */ /* 0x000fe20000010000 */
[----:B------:R-:W-:-:S02]  /*c930*/  FADD.FTZ R15, R173, R20 ;  /* 0x00000014ad0f7221 */ /* 0x000fc40000010000 */
[----:B------:R-:W3:Y:S02]  /*c940*/  LD.E R90, desc[UR54][R16.64+0x330] ;  /* 0x00033036105a7980 */ /* 0x000ee4000c101900 */
[----:B0-----:R-:W-:Y:S01]  /*c950*/  FADD.FTZ R20, R176, R15 ;  /* 0x0000000fb0147221 */ /* 0x001fe20000010000 */
[----:B------:R0:W-:Y:S01]  /*c960*/  MUFU.EX2 R8, R29 ;  /* 0x0000001d00087308 */ /* 0x0001e20000000800 */
[----:B------:R-:W3:Y:S02]  /*c970*/  LD.E R27, desc[UR54][R16.64+0x24c] ;  /* 0x00024c36101b7980 */ /* 0x000ee4000c101900 */
[----:B-1----:R-:W-:Y:S02]  /*c980*/  FADD.FTZ R141, R171, R20 ;  /* 0x00000014ab8d7221 */ /* 0x002fe40000010000 */
[----:B------:R-:W3:Y:S02]  /*c990*/  LD.E R71, desc[UR54][R16.64+0x2ec] ;  /* 0x0002ec3610477980 */ /* 0x000ee4000c101900 */
[----:B------:R-:W-:-:S02]  /*c9a0*/  FADD.FTZ R20, R174, R141 ;  /* 0x0000008dae147221 */ /* 0x000fc40000010000 */
[----:B0-----:R-:W3:Y:S04]  /*c9b0*/  LD.E R29, desc[UR54][R16.64+0x248] ;  /* 0x00024836101d7980 */ /* 0x001ee8000c101900 */
[----:B------:R-:W3:Y:S04]  /*c9c0*/  LD.E R73, desc[UR54][R16.64+0x2f8] ;  /* 0x0002f83610497980 */ /* 0x000ee8000c101900 */
[----:B------:R-:W3:Y:S04]  /*c9d0*/  LD.E R77, desc[UR54][R16.64+0x2fc] ;  /* 0x0002fc36104d7980 */ /* 0x000ee8000c101900 */
[----:B------:R-:W3:Y:S04]  /*c9e0*/  LD.E R85, desc[UR54][R16.64+0x31c] ;  /* 0x00031c3610557980 */ /* 0x000ee8000c101900 */
[----:B------:R-:W3:Y:S01]  /*c9f0*/  LD.E R141, desc[UR54][R16.64+0x3fc] ;  /* 0x0003fc36108d7980 */ /* 0x000ee2000c101900 */
[----:B------:R-:W0:Y:S08]  /*ca00*/  MUFU.EX2 R169, R169 ;  /* 0x000000a900a97308 */ /* 0x000e300000000800 */
[----:B------:R-:W1:Y:S08]  /*ca10*/  MUFU.EX2 R167, R167 ;  /* 0x000000a700a77308 */ /* 0x000e700000000800 */
[----:B------:R-:W1:Y:S01]  /*ca20*/  MUFU.EX2 R170, R170 ;  /* 0x000000aa00aa7308 */ /* 0x000e620000000800 */
[----:B0-----:R-:W-:-:S07]  /*ca30*/  FADD.FTZ R214, R169, R214 ;  /* 0x000000d6a9d67221 */ /* 0x001fce0000010000 */
[----:B------:R-:W0:Y:S08]  /*ca40*/  MUFU.EX2 R164, R164 ;  /* 0x000000a400a47308 */ /* 0x000e300000000800 */
[----:B------:R-:W0:Y:S01]  /*ca50*/  MUFU.EX2 R165, R165 ;  /* 0x000000a500a57308 */ /* 0x000e220000000800 */
[----:B-1----:R-:W-:-:S07]  /*ca60*/  FADD.FTZ R15, R167, R214 ;  /* 0x000000d6a70f7221 */ /* 0x002fce0000010000 */
[----:B------:R-:W1:Y:S08]  /*ca70*/  MUFU.EX2 R161, R161 ;  /* 0x000000a100a17308 */ /* 0x000e700000000800 */
[----:B------:R-:W1:Y:S01]  /*ca80*/  MUFU.EX2 R168, R168 ;  /* 0x000000a800a87308 */ /* 0x000e620000000800 */
[----:B------:R-:W-:-:S07]  /*ca90*/  FADD.FTZ R15, R170, R15 ;  /* 0x0000000faa0f7221 */ /* 0x000fce0000010000 */
[----:B------:R-:W1:Y:S08]  /*caa0*/  MUFU.EX2 R162, R162 ;  /* 0x000000a200a27308 */ /* 0x000e700000000800 */
[----:B------:R-:W1:Y:S01]  /*cab0*/  MUFU.EX2 R163, R163 ;  /* 0x000000a300a37308 */ /* 0x000e620000000800 */
[----:B0-----:R-:W-:Y:S01]  /*cac0*/  FADD.FTZ R214, R164, R15 ;  /* 0x0000000fa4d67221 */ /* 0x001fe20000010000 */
[----:B------:R-:W-:-:S06]  /*cad0*/  FADD.FTZ R187, R165, R20 ;  /* 0x00000014a5bb7221 */ /* 0x000fcc0000010000 */
[----:B------:R-:W0:Y:S08]  /*cae0*/  MUFU.EX2 R159, R159 ;  /* 0x0000009f009f7308 */ /* 0x000e300000000800 */
[----:B------:R-:W0:Y:S01]  /*caf0*/  MUFU.EX2 R166, R166 ;  /* 0x000000a600a67308 */ /* 0x000e220000000800 */
[----:B-1----:R-:W-:Y:S01]  /*cb00*/  FADD.FTZ R189, R161, R214 ;  /* 0x000000d6a1bd7221 */ /* 0x002fe20000010000 */
[----:B------:R-:W-:-:S06]  /*cb10*/  FADD.FTZ R20, R168, R187 ;  /* 0x000000bba8147221 */ /* 0x000fcc0000010000 */
[----:B------:R-:W1:Y:S08]  /*cb20*/  MUFU.EX2 R19, R19 ;  /* 0x0000001300137308 */ /* 0x000e700000000800 */
[----:B------:R1:W1:Y:S01]  /*cb30*/  MUFU.EX2 R23, R216 ;  /* 0x000000d800177308 */ /* 0x0002620000000800 */
[----:B------:R-:W-:Y:S01]  /*cb40*/  FADD.FTZ R214, R162, R189 ;  /* 0x000000bda2d67221 */ /* 0x000fe20000010000 */
[----:B------:R-:W-:-:S06]  /*cb50*/  FADD.FTZ R187, R163, R20 ;  /* 0x00000014a3bb7221 */ /* 0x000fcc0000010000 */
[----:B------:R-:W1:Y:S08]  /*cb60*/  MUFU.EX2 R156, R156 ;  /* 0x0000009c009c7308 */ /* 0x000e700000000800 */
[----:B------:R-:W1:Y:S01]  /*cb70*/  MUFU.EX2 R160, R160 ;  /* 0x000000a000a07308 */ /* 0x000e620000000800 */
[----:B0-----:R-:W-:Y:S01]  /*cb80*/  FADD.FTZ R214, R159, R214 ;  /* 0x000000d69fd67221 */ /* 0x001fe20000010000 */
[----:B-1----:R-:W-:-:S06]  /*cb90*/  FADD.FTZ R216, R166, R187 ;  /* 0x000000bba6d87221 */ /* 0x002fcc0000010000 */
[----:B------:R-:W0:Y:S08]  /*cba0*/  MUFU.EX2 R18, R18 ;  /* 0x0000001200127308 */ /* 0x000e300000000800 */
[----:B------:R-:W1:Y:S01]  /*cbb0*/  MUFU.EX2 R21, R228 ;  /* 0x000000e400157308 */ /* 0x000e620000000800 */
[----:B------:R-:W-:Y:S01]  /*cbc0*/  FADD.FTZ R187, R19, R214 ;  /* 0x000000d613bb7221 */ /* 0x000fe20000010000 */
[----:B------:R-:W-:-:S06]  /*cbd0*/  FADD.FTZ R189, R23, R216 ;  /* 0x000000d817bd7221 */ /* 0x000fcc0000010000 */
[----:B------:R-:W1:Y:S08]  /*cbe0*/  MUFU.EX2 R13, R13 ;  /* 0x0000000d000d7308 */ /* 0x000e700000000800 */
[----:B------:R-:W2:Y:S01]  /*cbf0*/  MUFU.EX2 R158, R158 ;  /* 0x0000009e009e7308 */ /* 0x000ea20000000800 */
[----:B------:R-:W-:Y:S01]  /*cc00*/  FADD.FTZ R187, R156, R187 ;  /* 0x000000bb9cbb7221 */ /* 0x000fe20000010000 */
[----:B------:R-:W-:-:S06]  /*cc10*/  FADD.FTZ R214, R160, R189 ;  /* 0x000000bda0d67221 */ /* 0x000fcc0000010000 */
[----:B------:R-:W2:Y:S08]  /*cc20*/  MUFU.EX2 R11, R11 ;  /* 0x0000000b000b7308 */ /* 0x000eb00000000800 */
[----:B------:R-:W2:Y:S01]  /*cc30*/  MUFU.EX2 R15, R236 ;  /* 0x000000ec000f7308 */ /* 0x000ea20000000800 */
[----:B0-----:R-:W-:Y:S01]  /*cc40*/  FADD.FTZ R216, R18, R187 ;  /* 0x000000bb12d87221 */ /* 0x001fe20000010000 */
[----:B-1----:R-:W-:-:S06]  /*cc50*/  FADD.FTZ R187, R21, R214 ;  /* 0x000000d615bb7221 */ /* 0x002fcc0000010000 */
[----:B------:R-:W0:Y:S08]  /*cc60*/  MUFU.EX2 R12, R12 ;  /* 0x0000000c000c7308 */ /* 0x000e300000000800 */
[----:B------:R1:W4:Y:S01]  /*cc70*/  MUFU.EX2 R20, R75 ;  /* 0x0000004b00147308 */ /* 0x0003220000000800 */
[----:B------:R-:W-:Y:S01]  /*cc80*/  FADD.FTZ R216, R13, R216 ;  /* 0x000000d80dd87221 */ /* 0x000fe20000010000 */
[----:B--2---:R-:W-:-:S06]  /*cc90*/  FADD.FTZ R214, R158, R187 ;  /* 0x000000bb9ed67221 */ /* 0x004fcc0000010000 */
[----:B------:R-:W2:Y:S01]  /*cca0*/  MUFU.EX2 R3, R3 ;  /* 0x0000000300037308 */ /* 0x000ea20000000800 */
[----:B-1----:R-:W-:Y:S01]  /*ccb0*/  FADD.FTZ R75, R11, R216 ;  /* 0x000000d80b4b7221 */ /* 0x002fe20000010000 */
[----:B------:R-:W-:-:S06]  /*ccc0*/  FADD.FTZ R187, R15, R214 ;  /* 0x000000d60fbb7221 */ /* 0x000fcc0000010000 */
[----:B------:R-:W1:Y:S01]  /*ccd0*/  MUFU.EX2 R14, R14 ;  /* 0x0000000e000e7308 */ /* 0x000e620000000800 */
[----:B0-----:R-:W-:Y:S01]  /*cce0*/  FADD.FTZ R75, R12, R75 ;  /* 0x0000004b0c4b7221 */ /* 0x001fe20000010000 */
[----:B----4-:R-:W-:-:S06]  /*ccf0*/  FADD.FTZ R214, R20, R187 ;  /* 0x000000bb14d67221 */ /* 0x010fcc0000010000 */
[----:B------:R-:W0:Y:S01]  /*cd00*/  MUFU.EX2 R9, R9 ;  /* 0x0000000900097308 */ /* 0x000e220000000800 */
[----:B------:R-:W-:Y:S01]  /*cd10*/  FADD.FTZ R216, R8, R75 ;  /* 0x0000004b08d87221 */ /* 0x000fe20000010000 */
[----:B--2---:R-:W-:Y:S01]  /*cd20*/  FADD.FTZ R75, R3, R214 ;  /* 0x000000d6034b7221 */ /* 0x004fe20000010000 */
[----:B------:R-:W-:-:S03]  /*cd30*/  FMUL.FTZ R217, R25, R24 ;  /* 0x0000001819d97220 */ /* 0x000fc60000410000 */
[----:B-1----:R-:W-:Y:S01]  /*cd40*/  FADD.FTZ R75, R14, R75 ;  /* 0x0000004b0e4b7221 */ /* 0x002fe20000010000 */
[----:B------:R-:W-:Y:S01]  /*cd50*/  FMUL.FTZ R219, R100, R4 ;  /* 0x0000000464db7220 */ /* 0x000fe20000410000 */
[----:B------:R-:W-:-:S03]  /*cd60*/  FMUL.FTZ R189, R25, R26 ;  /* 0x0000001a19bd7220 */ /* 0x000fc60000410000 */
[----:B------:R3:W-:Y:S01]  /*cd70*/  ST.E desc[UR54][R16.64+0x454], R75 ;  /* 0x0004544b10007985 */ /* 0x0007e2000c101936 */
[----:B0-----:R-:W-:-:S03]  /*cd80*/  FADD.FTZ R187, R9, R216 ;  /* 0x000000d809bb7221 */ /* 0x001fc60000010000 */
[----:B------:R0:W-:Y:S01]  /*cd90*/  ST.E desc[UR54][R16.64+0x424], R217 ;  /* 0x000424d910007985 */ /* 0x0001e2000c101936 */
[C---:B------:R-:W-:Y:S01]  /*cda0*/  FMUL.FTZ R197, R25.reuse, R28 ;  /* 0x0000001c19c57220 */ /* 0x040fe20000410000 */
[C---:B------:R-:W-:Y:S01]  /*cdb0*/  FMUL.FTZ R213, R25.reuse, R30 ;  /* 0x0000001e19d57220 */ /* 0x040fe20000410000 */
[C---:B---3--:R-:W-:Y:S01]  /*cdc0*/  FMUL.FTZ R75, R25.reuse, R36 ;  /* 0x00000024194b7220 */ /* 0x048fe20000410000 */
[----:B------:R1:W-:Y:S01]  /*cdd0*/  ST.E desc[UR54][R16.64+0x450], R187 ;  /* 0x000450bb10007985 */ /* 0x0003e2000c101936 */
[C---:B------:R-:W-:Y:S01]  /*cde0*/  FMUL.FTZ R215, R25.reuse, R32 ;  /* 0x0000002019d77220 */ /* 0x040fe20000410000 */
[C---:B------:R-:W-:Y:S01]  /*cdf0*/  FMUL.FTZ R225, R25.reuse, R44 ;  /* 0x0000002c19e17220 */ /* 0x040fe20000410000 */
[C---:B0-----:R-:W-:Y:S01]  /*ce00*/  FMUL.FTZ R217, R25.reuse, R42 ;  /* 0x0000002a19d97220 */ /* 0x041fe20000410000 */
[----:B------:R0:W-:Y:S01]  /*ce10*/  ST.E desc[UR54][R16.64+0x42c], R219 ;  /* 0x00042cdb10007985 */ /* 0x0001e2000c101936 */
[----:B------:R-:W-:-:S03]  /*ce20*/  FMUL.FTZ R227, R25, R46 ;  /* 0x0000002e19e37220 */ /* 0x000fc60000410000 */
[----:B------:R2:W-:Y:S04]  /*ce30*/  ST.E desc[UR54][R16.64+0x230], R189 ;  /* 0x000230bd10007985 */ /* 0x0005e8000c101936 */
[----:B------:R3:W-:Y:S01]  /*ce40*/  ST.E desc[UR54][R16.64+0x254], R75 ;  /* 0x0002544b10007985 */ /* 0x0007e2000c101936 */
[C---:B-1----:R-:W-:Y:S01]  /*ce50*/  FMUL.FTZ R187, R25.reuse, R34 ;  /* 0x0000002219bb7220 */ /* 0x042fe20000410000 */
[C---:B0-----:R-:W-:Y:S01]  /*ce60*/  FMUL.FTZ R219, R25.reuse, R40 ;  /* 0x0000002819db7220 */ /* 0x041fe20000410000 */
[C---:B--2---:R-:W-:Y:S01]  /*ce70*/  FMUL.FTZ R189, R25.reuse, R38 ;  /* 0x0000002619bd7220 */ /* 0x044fe20000410000 */
[C---:B---3--:R-:W-:Y:S01]  /*ce80*/  FMUL.FTZ R75, R25.reuse, R50 ;  /* 0x00000032194b7220 */ /* 0x048fe20000410000 */
[----:B------:R0:W-:Y:S04]  /*ce90*/  ST.E desc[UR54][R16.64+0x234], R197 ;  /* 0x000234c510007985 */ /* 0x0001e8000c101936 */
[----:B------:R1:W-:Y:S04]  /*cea0*/  ST.E desc[UR54][R16.64+0x240], R213 ;  /* 0x000240d510007985 */ /* 0x0003e8000c101936 */
[----:B------:R2:W-:Y:S04]  /*ceb0*/  ST.E desc[UR54][R16.64+0x244], R215 ;  /* 0x000244d710007985 */ /* 0x0005e8000c101936 */
[----:B------:R3:W-:Y:S01]  /*cec0*/  ST.E desc[UR54][R16.64+0x250], R187 ;  /* 0x000250bb10007985 */ /* 0x0007e2000c101936 */
[----:B0-----:R-:W-:-:S03]  /*ced0*/  FMUL.FTZ R197, R25, R54 ;  /* 0x0000003619c57220 */ /* 0x001fc60000410000 */
[----:B------:R0:W-:Y:S01]  /*cee0*/  ST.E desc[UR54][R16.64+0x260], R189 ;  /* 0x000260bd10007985 */ /* 0x0001e2000c101936 */
[----:B-1----:R-:W-:-:S03]  /*cef0*/  FMUL.FTZ R213, R25, R48 ;  /* 0x0000003019d57220 */ /* 0x002fc60000410000 */
[----:B------:R1:W-:Y:S01]  /*cf00*/  ST.E desc[UR54][R16.64+0x264], R217 ;  /* 0x000264d910007985 */ /* 0x0003e2000c101936 */
[----:B--2---:R-:W-:-:S03]  /*cf10*/  FMUL.FTZ R215, R25, R56 ;  /* 0x0000003819d77220 */ /* 0x004fc60000410000 */
[----:B------:R2:W-:Y:S01]  /*cf20*/  ST.E desc[UR54][R16.64+0x270], R219 ;  /* 0x000270db10007985 */ /* 0x0005e2000c101936 */
[----:B---3--:R-:W-:-:S03]  /*cf30*/  FMUL.FTZ R187, R25, R52 ;  /* 0x0000003419bb7220 */ /* 0x008fc60000410000 */
[----:B------:R3:W-:Y:S01]  /*cf40*/  ST.E desc[UR54][R16.64+0x274], R225 ;  /* 0x000274e110007985 */ /* 0x0007e2000c101936 */
[----:B0-----:R-:W-:-:S03]  /*cf50*/  FMUL.FTZ R189, R25, R58 ;  /* 0x0000003a19bd7220 */ /* 0x001fc60000410000 */
[----:B------:R0:W-:Y:S01]  /*cf60*/  ST.E desc[UR54][R16.64+0x280], R227 ;  /* 0x000280e310007985 */ /* 0x0001e2000c101936 */
[----:B-1----:R-:W-:-:S03]  /*cf70*/  FMUL.FTZ R217, R25, R64 ;  /* 0x0000004019d97220 */ /* 0x002fc60000410000 */
[----:B------:R1:W-:Y:S01]  /*cf80*/  ST.E desc[UR54][R16.64+0x284], R75 ;  /* 0x0002844b10007985 */ /* 0x0003e2000c101936 */
[C---:B--2---:R-:W-:Y:S01]  /*cf90*/  FMUL.FTZ R219, R25.reuse, R60 ;  /* 0x0000003c19db7220 */ /* 0x044fe20000410000 */
[C---:B---3--:R-:W-:Y:S01]  /*cfa0*/  FMUL.FTZ R225, R25.reuse, R62 ;  /* 0x0000003e19e17220 */ /* 0x048fe20000410000 */
[C---:B0-----:R-:W-:Y:S01]  /*cfb0*/  FMUL.FTZ R227, R25.reuse, R66 ;  /* 0x0000004219e37220 */ /* 0x041fe20000410000 */
[C---:B-1----:R-:W-:Y:S01]  /*cfc0*/  FMUL.FTZ R75, R25.reuse, R76 ;  /* 0x0000004c194b7220 */ /* 0x042fe20000410000 */
        /* <DEDUP_REMOVED lines=59> */
[----:B-1----:R-:W-:Y:S01]  /*d380*/  FMUL.FTZ R75, R25, R140 ;  /* 0x0000008c194b7220 */ /* 0x002fe20000410000 */
        /* <DEDUP_REMOVED lines=10> */
[C---:B0-----:R-:W-:Y:S01]  /*d430*/  FMUL.FTZ R187, R25.reuse, R132 ;  /* 0x0000008419bb7220 */ /* 0x041fe20000410000 */
        /* <DEDUP_REMOVED lines=9> */
[C---:B------:R-:W-:Y:S02]  /*d4d0*/  FMUL.FTZ R35, R100.reuse, R35 ;  /* 0x0000002364237220 */ /* 0x040fe40000410000 */
[----:B------:R3:W-:Y:S01]  /*d4e0*/  ST.E desc[UR54][R16.64+0x3b4], R225 ;  /* 0x0003b4e110007985 */ /* 0x0007e2000c101936 */
[----:B0-----:R-:W-:Y:S01]  /*d4f0*/  FMUL.FTZ R189, R25, R150 ;  /* 0x0000009619bd7220 */ /* 0x001fe20000410000 */
[----:B------:R-:W-:-:S02]  /*d500*/  FMUL.FTZ R37, R100, R37 ;  /* 0x0000002564257220 */ /* 0x000fc40000410000 */
[----:B------:R0:W-:Y:S01]  /*d510*/  ST.E desc[UR54][R16.64+0x3c0], R227 ;  /* 0x0003c0e310007985 */ /* 0x0001e2000c101936 */
[C---:B-1----:R-:W-:Y:S01]  /*d520*/  FMUL.FTZ R217, R25.reuse, R142 ;  /* 0x0000008e19d97220 */ /* 0x042fe20000410000 */
[C---:B------:R-:W-:Y:S02]  /*d530*/  FMUL.FTZ R57, R100.reuse, R57 ;  /* 0x0000003964397220 */ /* 0x040fe40000410000 */
[----:B------:R1:W-:Y:S01]  /*d540*/  ST.E desc[UR54][R16.64+0x3c4], R75 ;  /* 0x0003c44b10007985 */ /* 0x0003e2000c101936 */
[C---:B--2---:R-:W-:Y:S01]  /*d550*/  FMUL.FTZ R219, R25.reuse, R148 ;  /* 0x0000009419db7220 */ /* 0x044fe20000410000 */
[C---:B------:R-:W-:Y:S01]  /*d560*/  FMUL.FTZ R55, R100.reuse, R55 ;  /* 0x0000003764377220 */ /* 0x040fe20000410000 */
[C---:B------:R-:W-:Y:S01]  /*d570*/  FMUL.FTZ R53, R100.reuse, R53 ;  /* 0x0000003564357220 */ /* 0x040fe20000410000 */
[C---:B---3--:R-:W-:Y:S01]  /*d580*/  FMUL.FTZ R225, R25.reuse, R146 ;  /* 0x0000009219e17220 */ /* 0x048fe20000410000 */
[C---:B------:R-:W-:Y:S01]  /*d590*/  FMUL.FTZ R47, R100.reuse, R47 ;  /* 0x0000002f642f7220 */ /* 0x040fe20000410000 */
[C---:B------:R-:W-:Y:S01]  /*d5a0*/  FMUL.FTZ R51, R100.reuse, R51 ;  /* 0x0000003364337220 */ /* 0x040fe20000410000 */
[C---:B------:R-:W-:Y:S01]  /*d5b0*/  FMUL.FTZ R49, R100.reuse, R49 ;  /* 0x0000003164317220 */ /* 0x040fe20000410000 */
[C---:B0-----:R-:W-:Y:S01]  /*d5c0*/  FMUL.FTZ R227, R25.reuse, R144 ;  /* 0x0000009019e37220 */ /* 0x041fe20000410000 */
[C---:B------:R-:W-:Y:S01]  /*d5d0*/  FMUL.FTZ R69, R100.reuse, R69 ;  /* 0x0000004564457220 */ /* 0x040fe20000410000 */
[C---:B------:R-:W-:Y:S01]  /*d5e0*/  FMUL.FTZ R67, R100.reuse, R67 ;  /* 0x0000004364437220 */ /* 0x040fe20000410000 */
[C---:B------:R-:W-:Y:S01]  /*d5f0*/  FMUL.FTZ R59, R100.reuse, R59 ;  /* 0x0000003b643b7220 */ /* 0x040fe20000410000 */
[C---:B-1----:R-:W-:Y:S01]  /*d600*/  FMUL.FTZ R75, R25.reuse, R212 ;  /* 0x000000d4194b7220 */ /* 0x042fe20000410000 */
        /* <DEDUP_REMOVED lines=66> */
[----:B------:R2:W-:Y:S04]  /*da30*/  ST.E desc[UR54][R16.64+0x288], R37 ;  /* 0x0002882510007985 */ /* 0x0005e8000c101936 */
        /* <DEDUP_REMOVED lines=48> */
[----:B------:R4:W-:Y:S04]  /*dd40*/  ST.E desc[UR54][R16.64+0x40c], R143 ;  /* 0x00040c8f10007985 */ /* 0x0009e8000c101936 */
[----:B------:R-:W-:Y:S04]  /*dd50*/  ST.E desc[UR54][R16.64+0x418], R149 ;  /* 0x0004189510007985 */ /* 0x000fe8000c101936 */
[----:B------:R-:W-:Y:S04]  /*dd60*/  ST.E desc[UR54][R16.64+0x41c], R147 ;  /* 0x00041c9310007985 */ /* 0x000fe8000c101936 */
[----:B------:R4:W-:Y:S01]  /*dd70*/  ST.E desc[UR54][R16.64+0x428], R145 ;  /* 0x0004289110007985 */ /* 0x0009e2000c101936 */
[----:B------:R1:W-:Y:S06]  /*dd80*/  BAR.SYNC.DEFER_BLOCKING R199, 0x100 ;  /* 0x000400c70000751d */ /* 0x0003ec0000010000 */
[----:B0-----:R-:W4:Y:S04]  /*dd90*/  LD.E R5, desc[UR54][R16.64+0x230] ;  /* 0x0002303610057980 */ /* 0x001f28000c101900 */
[----:B------:R-:W4:Y:S04]  /*dda0*/  LD.E R25, desc[UR54][R16.64+0x234] ;  /* 0x0002343610197980 */ /* 0x000f28000c101900 */
[----:B------:R-:W4:Y:S04]  /*ddb0*/  LD.E R27, desc[UR54][R16.64+0x238] ;  /* 0x00023836101b7980 */ /* 0x000f28000c101900 */
[----:B------:R-:W4:Y:S04]  /*ddc0*/  LD.E R29, desc[UR54][R16.64+0x23c] ;  /* 0x00023c36101d7980 */ /* 0x000f28000c101900 */
[----:B------:R-:W4:Y:S04]  /*ddd0*/  LD.E R31, desc[UR54][R16.64+0x240] ;  /* 0x00024036101f7980 */ /* 0x000f28000c101900 */
[----:B------:R-:W4:Y:S04]  /*dde0*/  LD.E R33, desc[UR54][R16.64+0x244] ;  /* 0x0002443610217980 */ /* 0x000f28000c101900 */
[----:B-1----:R-:W4:Y:S04]  /*ddf0*/  LD.E R35, desc[UR54][R16.64+0x248] ;  /* 0x0002483610237980 */ /* 0x002f28000c101900 */
[----:B--2---:R-:W2:Y:S04]  /*de00*/  LD.E R37, desc[UR54][R16.64+0x24c] ;  /* 0x00024c3610257980 */ /* 0x004ea8000c101900 */
[----:B------:R-:W2:Y:S04]  /*de10*/  LD.E R39, desc[UR54][R16.64+0x250] ;  /* 0x0002503610277980 */ /* 0x000ea8000c101900 */
[----:B------:R-:W2:Y:S04]  /*de20*/  LD.E R41, desc[UR54][R16.64+0x254] ;  /* 0x0002543610297980 */ /* 0x000ea8000c101900 */
[----:B------:R-:W2:Y:S04]  /*de30*/  LD.E R43, desc[UR54][R16.64+0x258] ;  /* 0x00025836102b7980 */ /* 0x000ea8000c101900 */
[----:B------:R-:W2:Y:S04]  /*de40*/  LD.E R45, desc[UR54][R16.64+0x25c] ;  /* 0x00025c36102d7980 */ /* 0x000ea8000c101900 */
        /* <DEDUP_REMOVED lines=121> */
[----:B------:R-:W-:Y:S04]  /*e5e0*/  ST.E desc[UR54][R16.64+0x244], R33 ;  /* 0x0002442110007985 */ /* 0x000fe8000c101936 */
[----:B------:R-:W-:Y:S04]  /*e5f0*/  ST.E desc[UR54][R16.64+0x248], R35 ;  /* 0x0002482310007985 */ /* 0x000fe8000c101936 */
[----:B--2---:R-:W-:Y:S04]  /*e600*/  ST.E desc[UR54][R16.64+0x24c], R37 ;  /* 0x00024c2510007985 */ /* 0x004fe8000c101936 */
[----:B------:R-:W-:Y:S04]  /*e610*/  ST.E desc[UR54][R16.64+0x250], R39 ;  /* 0x0002502710007985 */ /* 0x000fe8000c101936 */
[----:B------:R-:W-:Y:S04]  /*e620*/  ST.E desc[UR54][R16.64+0x254], R41 ;  /* 0x0002542910007985 */ /* 0x000fe8000c101936 */
[----:B------:R-:W-:Y:S04]  /*e630*/  ST.E desc[UR54][R16.64+0x258], R43 ;  /* 0x0002582b10007985 */ /* 0x000fe8000c101936 */
[----:B------:R-:W-:Y:S04]  /*e640*/  ST.E desc[UR54][R16.64+0x25c], R45 ;  /* 0x00025c2d10007985 */ /* 0x000fe8000c101936 */
[----:B---3--:R-:W-:Y:S04]  /*e650*/  ST.E desc[UR54][R16.64+0x260], R47 ;  /* 0x0002602f10007985 */ /* 0x008fe8000c101936 */
        /* <DEDUP_REMOVED lines=115> */
[----:B0-----:R-:W4:Y:S04]  /*ed90*/  LD.E R187, desc[UR54][R16.64+0x218] ;  /* 0x0002183610bb7980 */ /* 0x001f28000c101900 */
[----:B-1----:R-:W4:Y:S04]  /*eda0*/  LD.E.64 R4, desc[UR54][R16.64+0xa8] ;  /* 0x0000a83610047980 */ /* 0x002f28000c101b00 */
[----:B------:R-:W4:Y:S04]  /*edb0*/  LDL R188, [R1+0x88] ;  /* 0x0000880001bc7983 */ /* 0x000f280000100800 */
[----:B--2---:R-:W2:Y:S04]  /*edc0*/  LD.E R24, desc[UR54][R16.64+0x230] ;  /* 0x0002303610187980 */ /* 0x004ea8000c101900 */
[----:B------:R-:W2:Y:S04]  /*edd0*/  LD.E R25, desc[UR54][R16.64+0x234] ;  /* 0x0002343610197980 */ /* 0x000ea8000c101900 */
[----:B---3--:R-:W2:Y:S04]  /*ede0*/  LD.E R26, desc[UR54][R16.64+0x238] ;  /* 0x00023836101a7980 */ /* 0x008ea8000c101900 */
[----:B------:R-:W2:Y:S04]  /*edf0*/  LD.E R27, desc[UR54][R16.64+0x23c] ;  /* 0x00023c36101b7980 */ /* 0x000ea8000c101900 */
[----:B----4-:R-:W2:Y:S04]  /*ee00*/  LD.E R28, desc[UR54][R16.64+0x240] ;  /* 0x00024036101c7980 */ /* 0x010ea8000c101900 */
        /* <DEDUP_REMOVED lines=272> */
[----:B0-----:R-:W-:-:S06]  /*ff10*/  WARPGROUP.ARRIVE ;  /* 0x00000000000079c5 */ /* 0x001fcc0000000000 */
        /* <DEDUP_REMOVED lines=700> */
[----:B0-----:R-:W4:Y:S04]  /*12ae0*/  LD.E R25, desc[UR54][R16.64+0x258] ;  /* 0x0002583610197980 */ /* 0x001f28000c101900 */
        /* <DEDUP_REMOVED lines=247> */
[----:B0-----:R-:W2:Y:S04]  /*13a60*/  LDL.64 R4, [R1+0x68] ;  /* 0x0000680001047983 */ /* 0x001ea80000100a00 */
[----:B------:R-:W3:Y:S01]  /*13a70*/  LD.E R0, desc[UR54][R16.64+0x218] ;  /* 0x0002183610007980 */ /* 0x000ee2000c101900 */
[----:B--2---:R-:W-:-:S05]  /*13a80*/  MOV R3, R4 ;  /* 0x0000000400037202 */ /* 0x004fca0000000f00 */
[----:B---3--:R-:W-:-:S05]  /*13a90*/  IMAD R0, R0, 0x8, R3 ;  /* 0x0000000800007824 */ /* 0x008fca00078e0203 */
[----:B------:R-:W-:-:S04]  /*13aa0*/  PRMT R0, RZ, 0x654, R0 ;  /* 0x00000654ff007816 */ /* 0x000fc80000000000 */
[----:B------:R1:W-:Y:S03]  /*13ab0*/  SYNCS.ARRIVE.TRANS64.RED.A1T0 RZ, [R0+URZ], RZ ;  /* 0x000000ff00ff79a7 */ /* 0x0003e6000810043f */
.L_x_9741:
[----:B------:R-:W-:Y:S05]  /*13ac0*/  BSYNC B0 ;  /* 0x0000000000007941 */ /* 0x000fea0003800000 */
.L_x_9740:
[----:B------:R-:W-:Y:S05]  /*13ad0*/  @P1 BRA `(.L_x_9742) ;  /* 0xffffff60008c1947 */ /* 0x000fea000383ffff */
.L_x_9725:
[----:B------:R-:W-:-:S13]  /*13ae0*/  ISETP.GE.AND P1, PT, R10, UR43, PT ;  /* 0x0000002b0a007c0c */ /* 0x000fda000bf26270 */
[----:B------:R-:W-:Y:S05]  /*13af0*/  @!P1 BRA `(.L_x_9743) ;  /* 0x000000b000649947 */ /* 0x000fea0003800000 */
[----:B0-----:R0:W5:Y:S02]  /*13b00*/  LDL.64 R2, [R1+0x178] ;  /* 0x0001780001027983 */ /* 0x0011640000100a00 */
.L_x_9774:
[----:B0----5:R-:W2:Y:S04]  /*13b10*/  LD.E R5, desc[UR54][R2.64] ;  /* 0x0000003602057980 */ /* 0x021ea8000c101900 */
        /* <DEDUP_REMOVED lines=13> */
[----:B------:R-:W-:Y:S05]  /*13bf0*/  YIELD ;  /* 0x0000000000007946 */ /* 0x000fea0003800000 */
[----:B------:R-:W-:Y:S01]  /*13c00*/  BSSY B0, `(.L_x_9744) ;  /* 0x0000006000007945 */ /* 0x000fe20003800000 */
[----:B---3--:R-:W-:Y:S01]  /*13c10*/  @!P1 IMAD.MOV.U32 R5, RZ, RZ, RZ ;  /* 0x000000ffff059224 */ /* 0x008fe200078e00ff */
[----:B--2---:R-:W-:-:S04]  /*13c20*/  LOP3.LUT R0, R0, 0x1, RZ, 0xfc, !PT ;  /* 0x0000000100007812 */ /* 0x004fc800078efcff */
[----:B------:R-:W-:-:S13]  /*13c30*/  ISETP.NE.AND P2, PT, R0, 0x3, PT ;  /* 0x000000030000780c */ /* 0x000fda0003f45270 */
[----:B-1----:R-:W-:Y:S05]  /*13c40*/  @!P2 BRA `(.L_x_9745) ;  /* 0x000000000004a947 */ /* 0x002fea0003800000 */
[----:B------:R-:W-:Y:S01]  /*13c50*/  BPT.TRAP 0x1 ;  /* 0x000000040000795c */ /* 0x000fe20000300000 */
.L_x_9745:
[----:B------:R-:W-:Y:S05]  /*13c60*/  BSYNC B0 ;  /* 0x0000000000007941 */ /* 0x000fea0003800000 */
.L_x_9744:
        /* <DEDUP_REMOVED lines=13> */
.L_x_9747:
[----:B------:R-:W-:Y:S05]  /*13d40*/  BSYNC B0 ;  /* 0x0000000000007941 */ /* 0x000fea0003800000 */
.L_x_9746:
        /* <DEDUP_REMOVED lines=8> */
.L_x_9749:
[----:B------:R-:W-:Y:S05]  /*13dd0*/  BSYNC B0 ;  /* 0x0000000000007941 */ /* 0x000fea0003800000 */
.L_x_9748:
[----:B------:R-:W2:Y:S04]  /*13de0*/  LD.E R5, desc[UR54][R2.64] ;  /* 0x0000003602057980 */ /* 0x000ea8000c101900 */
[----:B------:R-:W2:Y:S01]  /*13df0*/  LDL.64 R8, [R1+0xa0] ;  /* 0x0000a00001087983 */ /* 0x000ea20000100a00 */
[----:B------:R-:W-:Y:S05]  /*13e00*/  WARPSYNC.ALL ;  /* 0x0000000000007948 */ /* 0x000fea0003800000 */
[----:B------:R-:W3:Y:S04]  /*13e10*/  LDL.64 R18, [R1+0x98] ;  /* 0x0000980001127983 */ /* 0x000ee80000100a00 */
[----:B-1---5:R-:W4:Y:S04]  /*13e20*/  LDL.64 R6, [R1+0x98] ;  /* 0x0000980001067983 */ /* 0x022f280000100a00 */
[----:B------:R-:W4:Y:S01]  /*13e30*/  LDL.64 R12, [R1+0x98] ;  /* 0x00009800010c7983 */ /* 0x000f220000100a00 */
[----:B--2---:R-:W-:-:S03]  /*13e40*/  IMAD R4, R5, 0x300, R8 ;  /* 0x0000030005047824 */ /* 0x004fc600078e0208 */
[----:B------:R-:W2:Y:S01]  /*13e50*/  LDL.64 R14, [R1+0x98] ;  /* 0x00009800010e7983 */ /* 0x000ea20000100a00 */
        /* <DEDUP_REMOVED lines=11> */
[----:B---3--:R-:W-:-:S02]  /*13f10*/  R2UR UR4, R18 ;  /* 0x00000000120472ca */ /* 0x008fc400000e0000 */
[----:B------:R-:W-:Y:S01]  /*13f20*/  R2UR UR5, R19 ;  /* 0x00000000130572ca */ /* 0x000fe200000e0000 */
[----:B------:R-:W3:-:S12]  /*13f30*/  LDL R18, [R1+0x54] ;  /* 0x0000540001127983 */ /* 0x000ed80000100800 */
        /* <DEDUP_REMOVED lines=31> */
[----:B---3--:R-:W-:-:S04]  /*14130*/  LOP3.LUT R18, R18, 0x1, RZ, 0xfc, !PT ;  /* 0x0000000112127812 */ /* 0x008fc800078efcff */
[----:B------:R-:W-:Y:S01]  /*14140*/  ISETP.NE.AND P2, PT, R18, 0x3, PT ;  /* 0x000000031200780c */ /* 0x000fe20003f45270 */
[----:B------:R-:W-:Y:S01]  /*14150*/  BSSY B0, `(.L_x_9751) ;  /* 0x0000004000007945 */ /* 0x000fe20003800000 */
[----:B------:R-:W-:-:S11]  /*14160*/  WARPGROUP.DEPBAR.LE gsb0, 0x0 ;  /* 0x00008000000079c5 */ /* 0x000fd60000010000 */
[----:B-1----:R-:W-:Y:S05]  /*14170*/  @!P2 BRA `(.L_x_9752) ;  /* 0x000000000004a947 */ /* 0x002fea0003800000 */
[----:B------:R-:W-:Y:S01]  /*14180*/  BPT.TRAP 0x1 ;  /* 0x000000040000795c */ /* 0x000fe20000300000 */
.L_x_9752:
[----:B------:R-:W-:Y:S05]  /*14190*/  BSYNC B0 ;  /* 0x0000000000007941 */ /* 0x000fea0003800000 */
.L_x_9751:
        /* <DEDUP_REMOVED lines=10> */
.L_x_9754:
[----:B------:R-:W-:Y:S05]  /*14240*/  BSYNC B0 ;  /* 0x0000000000007941 */ /* 0x000fea0003800000 */
.L_x_9753:
[----:B------:R-:W-:Y:S04]  /*14250*/  BSSY B0, `(.L_x_9755) ;  /* 0x0000006000007945 */ /* 0x000fe80003800000 */
[----:B--2---:R-:W-:Y:S05]  /*14260*/  @P1 BRA `(.L_x_9756) ;  /* 0x0000000000101947 */ /* 0x004fea0003800000 */
[----:B-----5:R-:W-:Y:S01]  /*14270*/  IMAD R4, R4, 0x8, R7 ;  /* 0x0000000804047824 */ /* 0x020fe200078e0207 */
[----:B-1----:R-:W-:-:S04]  /*14280*/  SHF.L.U32 R5, R6, 0x1f, RZ ;  /* 0x0000001f06057819 */ /* 0x002fc800000006ff */
[----:B------:R-:W1:Y:S02]  /*14290*/  SYNCS.PHASECHK.TRANS64.TRYWAIT P1, [R4+URZ], R5 ;  /* 0x00000005040075a7 */ /* 0x000e64000802017f */
[----:B-1----:R-:W-:Y:S05]  /*142a0*/  @!P1 BRA `(.L_x_9757) ;  /* 0x0000013800309947 */ /* 0x002fea0003800000 */
.L_x_9756:
[----:B------:R-:W-:Y:S05]  /*142b0*/  BSYNC B0 ;  /* 0x0000000000007941 */ /* 0x000fea0003800000 */
.L_x_9755:
        /* <DEDUP_REMOVED lines=203> */
[----:B------:R-:W3:Y:S01]  /*14f70*/  LDL.64 R8, [R1+0x170] ;  /* 0x0001700001087983 */ /* 0x000ee20000100a00 */
[----:B------:R-:W-:Y:S02]  /*14f80*/  ULDC UR4, c[0x0][0x20] ;  /* 0x0000080000047ab9 */ /* 0x000fe40000000800 */
[----:B------:R-:W-:Y:S01]  /*14f90*/  VIADD R7, R22, -UR4 ;  /* 0x8000000416077c36 */ /* 0x000fe20008000000 */
[----:B------:R-:W4:Y:S04]  /*14fa0*/  LDL R18, [R1+0x70] ;  /* 0x0000700001127983 */ /* 0x000f280000100800 */
[----:B------:R-:W4:Y:S04]  /*14fb0*/  LDL R12, [R7] ;  /* 0x00000000070c7983 */ /* 0x000f280000100800 */
[----:B------:R-:W4:Y:S04]  /*14fc0*/  LDL R6, [R7+0x8] ;  /* 0x0000080007067983 */ /* 0x000f280000100800 */
[----:B--2---:R-:W2:Y:S04]  /*14fd0*/  LDL R4, [R7+0x18] ;  /* 0x0000180007047983 */ /* 0x004ea80000100800 */
[----:B------:R-:W2:Y:S04]  /*14fe0*/  LDL R5, [R7+0x4] ;  /* 0x0000040007057983 */ /* 0x000ea80000100800 */
[----:B------:R-:W2:Y:S04]  /*14ff0*/  LDL R14, [R7+0xc] ;  /* 0x00000c00070e7983 */ /* 0x000ea80000100800 */
[----:B------:R-:W2:Y:S04]  /*15000*/  LDL R13, [R7+0x10] ;  /* 0x00001000070d7983 */ /* 0x000ea80000100800 */
[----:B------:R-:W2:Y:S04]  /*15010*/  LDL R15, [R7+0x14] ;  /* 0x00001400070f7983 */ /* 0x000ea80000100800 */
[----:B---3--:R-:W3:Y:S01]  /*15020*/  LD.E R11, desc[UR54][R8.64] ;  /* 0x00000036080b7980 */ /* 0x008ee2000c101900 */
[----:B----4-:R-:W-:-:S04]  /*15030*/  SHF.R.S32.HI R23, RZ, 0x1f, R12 ;  /* 0x0000001fff177819 */ /* 0x010fc8000001140c */
[----:B------:R-:W-:Y:S02]  /*15040*/  LEA.HI R23, R23, R12, RZ, 0x7 ;  /* 0x0000000c17177211 */ /* 0x000fe400078f38ff */
[----:B--2---:R-:W-:Y:S01]  /*15050*/  ISETP.GE.AND P2, PT, R4, 0x1, PT ;  /* 0x000000010400780c */ /* 0x004fe20003f46270 */
[----:B------:R-:W-:Y:S01]  /*15060*/  BSSY B0, `(.L_x_9758) ;  /* 0x000009a000007945 */ /* 0x000fe20003800000 */
[-C--:B---3--:R-:W-:Y:S01]  /*15070*/  FMUL.FTZ R9, R25, R11.reuse ;  /* 0x0000000b19097220 */ /* 0x088fe20000410000 */
[----:B------:R-:W-:Y:S01]  /*15080*/  LOP3.LUT R25, R23, 0xffffff80, RZ, 0xc0, !PT ;  /* 0xffffff8017197812 */ /* 0x000fe200078ec0ff */
[----:B------:R-:W-:-:S04]  /*15090*/  FMUL.FTZ R8, R24, R11 ;  /* 0x0000000b18087220 */ /* 0x000fc80000410000 */
[----:B------:R-:W-:Y:S02]  /*150a0*/  IMAD.IADD R25, R12, 0x1, -R25 ;  /* 0x000000010c197824 */ /* 0x000fe400078e0a19 */
[-C--:B------:R-:W-:Y:S01]  /*150b0*/  FMUL.FTZ R87, R27, R11.reuse ;  /* 0x0000000b1b577220 */ /* 0x080fe20000410000 */
[-C--:B------:R-:W-:Y:S02]  /*150c0*/  FMUL.FTZ R28, R28, R11.reuse ;  /* 0x0000000b1c1c7220 */ /* 0x080fe40000410000 */
[----:B------:R-:W-:Y:S01]  /*150d0*/  SHF.R.S32.HI R24, RZ, 0x1f, R25 ;  /* 0x0000001fff187819 */ /* 0x000fe20000011419 */
[----:B------:R-:W-:-:S03]  /*150e0*/  FMUL.FTZ R29, R29, R11 ;  /* 0x0000000b1d1d7220 */ /* 0x000fc60000410000 */
[----:B------:R-:W-:Y:S01]  /*150f0*/  LEA.HI R27, R24, R25, RZ, 0x2 ;  /* 0x00000019181b7211 */ /* 0x000fe200078f10ff */
[----:B------:R2:W3:Y:S01]  /*15100*/  MUFU.TANH R72, R28 ;  /* 0x0000001c00487308 */ /* 0x0004e20000002400 */
[----:B------:R-:W-:Y:S02]  /*15110*/  FMUL.FTZ R89, R30, R11 ;  /* 0x0000000b1e597220 */ /* 0x000fe40000410000 */
[----:B------:R-:W-:-:S05]  /*15120*/  LOP3.LUT R30, R27, 0x7ffffffc, RZ, 0xc0, !PT ;  /* 0x7ffffffc1b1e7812 */ /* 0x000fca00078ec0ff */
[----:B------:R4:W0:Y:S01]  /*15130*/  MUFU.TANH R73, R29 ;  /* 0x0000001d00497308 */ /* 0x0008220000002400 */
[----:B--2---:R-:W-:Y:S02]  /*15140*/  SHF.R.S32.HI R28, RZ, 0x2, R27 ;  /* 0x00000002ff1c7819 */ /* 0x004fe4000001141b */
[----:B------:R-:W-:Y:S02]  /*15150*/  SHF.R.S32.HI R12, RZ, 0x7, R23 ;  /* 0x00000007ff0c7819 */ /* 0x000fe40000011417 */
[----:B------:R-:W-:Y:S02]  /*15160*/  LEA.HI R24, R24, R25, RZ, 0x5 ;  /* 0x0000001918187211 */ /* 0x000fe400078f28ff */
[----:B----4-:R-:W-:Y:S01]  /*15170*/  SHF.R.S32.HI R29, RZ, 0x1f, R27 ;  /* 0x0000001fff1d7819 */ /* 0x010fe2000001141b */
[----:B------:R-:W-:-:S03]  /*15180*/  IMAD.IADD R30, R25, 0x1, -R30 ;  /* 0x00000001191e7824 */ /* 0x000fc600078e0a1e */
[----:B------:R-:W-:Y:S02]  /*15190*/  LEA.HI R29, R29, R28, RZ, 0x3 ;  /* 0x0000001c1d1d7211 */ /* 0x000fe400078f18ff */
[----:B------:R-:W-:Y:S02]  /*151a0*/  LEA.HI R23, R23, R12, RZ, 0x1 ;  /* 0x0000000c17177211 */ /* 0x000fe400078f08ff */
[----:B------:R-:W-:Y:S02]  /*151b0*/  LOP3.LUT R29, R29, 0xfffffff8, RZ, 0xc0, !PT ;  /* 0xfffffff81d1d7812 */ /* 0x000fe400078ec0ff */
[----:B------:R-:W-:Y:S01]  /*151c0*/  SHF.R.S32.HI R25, RZ, 0x5, R24 ;  /* 0x00000005ff197819 */ /* 0x000fe20000011418 */
        /* <DEDUP_REMOVED lines=37> */
[----:B------:R-:W-:Y:S02]  /*15420*/  IMAD R24, R10, -0x60, R6 ;  /* 0xffffffa00a187824 */ /* 0x000fe400078e0206 */
[-C--:B------:R-:W-:Y:S01]  /*15430*/  FMUL.FTZ R149, R71, R11.reuse ;  /* 0x0000000b47957220 */ /* 0x080fe20000410000 */
[----:B------:R-:W-:Y:S02]  /*15440*/  IMAD R18, R18, 0x8, R25 ;  /* 0x0000000812127824 */ /* 0x000fe400078e0219 */
        /* <DEDUP_REMOVED lines=9> */
[----:B------:R-:W2:Y:S03]  /*154e0*/  MUFU.TANH R8, R8 ;  /* 0x0000000800087308 */ /* 0x000ea60000002400 */
[----:B------:R-:W-:Y:S01]  /*154f0*/  IMAD R18, R23, 0x40, R18 ;  /* 0x0000004017127824 */ /* 0x000fe200078e0212 */
[----:B------:R-:W-:-:S04]  /*15500*/  LOP3.LUT R23, RZ, R14, RZ, 0x33, !PT ;  /* 0x0000000eff177212 */ /* 0x000fc800078e33ff */
[----:B------:R-:W4:Y:S01]  /*15510*/  MUFU.TANH R9, R9 ;  /* 0x0000000900097308 */ /* 0x000f220000002400 */
[----:B------:R-:W-:-:S07]  /*15520*/  IMAD R12, R30, -0x2, R11 ;  /* 0xfffffffe1e0c7824 */ /* 0x000fce00078e020b */
[----:B------:R-:W0:Y:S01]  /*15530*/  MUFU.TANH R26, R26 ;  /* 0x0000001a001a7308 */ /* 0x000e220000002400 */
[----:B------:R-:W-:-:S07]  /*15540*/  IMAD R11, R10, -0x60, RZ ;  /* 0xffffffa00a0b7824 */ /* 0x000fce00078e02ff */
        /* <DEDUP_REMOVED lines=42> */
[----:B------:R-:W-:-:S02]  /*157f0*/  IMAD.IADD R67, R12, 0x1, R23 ;  /* 0x000000010c437824 */ /* 0x000fc400078e0217 */
[----:B------:R-:W-:-:S05]  /*15800*/  IMAD R30, R30, -0x2, R11 ;  /* 0xfffffffe1e1e7824 */ /* 0x000fca00078e020b */
[----:B------:R1:W0:Y:S01]  /*15810*/  MUFU.TANH R51, R65 ;  /* 0x0000004100337308 */ /* 0x0002220000002400 */
[----:B------:R-:W-:Y:S02]  /*15820*/  IMAD R28, R10, -0x60, R15 ;  /* 0xffffffa00a1c7824 */ /* 0x000fe400078e020f */
[----:B-1----:R-:W-:Y:S02]  /*15830*/  IMAD.IADD R65, R12, 0x1, R13 ;  /* 0x000000010c417824 */ /* 0x002fe400078e020d */
[--C-:B------:R-:W-:Y:S02]  /*15840*/  IMAD.IADD R12, R67, 0x1, R18.reuse ;  /* 0x00000001430c7824 */ /* 0x100fe400078e0212 */
        /* <DEDUP_REMOVED lines=14> */
.L_x_9763:
[----:B------:R-:W-:Y:S05]  /*15930*/  BSYNC B2 ;  /* 0x0000000000027941 */ /* 0x000fea0003800000 */
.L_x_9762:
[----:B------:R-:W-:Y:S01]  /*15940*/  LOP3.LUT R13, RZ, R13, RZ, 0x33, !PT ;  /* 0x0000000dff0d7212 */ /* 0x000fe200078e33ff */
[----:B------:R-:W-:Y:S06]  /*15950*/  BRA `(.L_x_9764) ;  /* 0x0000000000187947 */ /* 0x000fec0003800000 */
.L_x_9761:
[----:B------:R-:W-:-:S13]  /*15960*/  ISETP.NE.AND P1, PT, R4, 0x1, PT ;  /* 0x000000010400780c */ /* 0x000fda0003f25270 */
[----:B------:R-:W-:Y:S05]  /*15970*/  @!P1 BRA `(.L_x_9764) ;  /* 0x0000000000109947 */ /* 0x000fea0003800000 */
[----:B------:R-:W2:Y:S04]  /*15980*/  LDL R14, [R7+0x1c] ;  /* 0x00001c00070e7983 */ /* 0x000ea80000100800 */
[----:B------:R-:W3:Y:S01]  /*15990*/  LDL R24, [R7+0x20] ;  /* 0x0000200007187983 */ /* 0x000ee20000100800 */
[----:B--2---:R-:W-:-:S05]  /*159a0*/  IMAD.HI.U32 R13, R13, R14, RZ ;  /* 0x0000000e0d0d7227 */ /* 0x004fca00078e00ff */
[----:B---3--:R-:W-:-:S07]  /*159b0*/  SHF.R.U32.HI R13, RZ, R24, R13 ;  /* 0x00000018ff0d7219 */ /* 0x008fce000001160d */
.L_x_9764:
[----:B------:R-:W-:Y:S05]  /*159c0*/  BSYNC B1 ;  /* 0x0000000000017941 */ /* 0x000fea0003800000 */
.L_x_9760:
[----:B------:R-:W-:-:S05]  /*159d0*/  IMAD R13, R4, R13, R30 ;  /* 0x0000000d040d7224 */ /* 0x000fca00078e021e */
[----:B------:R-:W-:Y:S02]  /*159e0*/  VIMNMX R12, R12, R13, !PT ;  /* 0x0000000d0c0c7248 */ /* 0x000fe40007fe0100 */
[----:B------:R-:W-:-:S07]  /*159f0*/  VIADDMNMX R11, R13, R4, R11, PT ;  /* 0x000000040d0b7246 */ /* 0x000fce000380010b */
.L_x_9759:
[----:B------:R-:W-:Y:S05]  /*15a00*/  BSYNC B0 ;  /* 0x0000000000007941 */ /* 0x000fea0003800000 */
.L_x_9758:
        /* <DEDUP_REMOVED lines=133> */
.L_x_9770:
[----:B------:R-:W-:Y:S05]  /*16260*/  BSYNC B2 ;  /* 0x0000000000027941 */ /* 0x000fea0003800000 */
.L_x_9769:
[----:B------:R-:W-:Y:S01]  /*16270*/  LOP3.LUT R5, RZ, R5, RZ, 0x33, !PT ;  /* 0x00000005ff057212 */ /* 0x000fe200078e33ff */
[----:B------:R-:W-:Y:S06]  /*16280*/  BRA `(.L_x_9771) ;  /* 0x0000000000187947 */ /* 0x000fec0003800000 */
.L_x_9768:
[----:B------:R-:W-:-:S13]  /*16290*/  ISETP.NE.AND P6, PT, R4, 0x1, PT ;  /* 0x000000010400780c */ /* 0x000fda0003fc5270 */
[----:B------:R-:W-:Y:S05]  /*162a0*/  @!P6 BRA `(.L_x_9771) ;  /* 0x000000000010e947 */ /* 0x000fea0003800000 */
[----:B------:R-:W2:Y:S04]  /*162b0*/  LDL R6, [R7+0x1c] ;  /* 0x00001c0007067983 */ /* 0x000ea80000100800 */
[----:B------:R-:W3:Y:S01]  /*162c0*/  LDL R12, [R7+0x20] ;  /* 0x00002000070c7983 */ /* 0x000ee20000100800 */
[----:B--2---:R-:W-:-:S05]  /*162d0*/  IMAD.HI.U32 R5, R5, R6, RZ ;  /* 0x0000000605057227 */ /* 0x004fca00078e00ff */
[----:B---3--:R-:W-:-:S07]  /*162e0*/  SHF.R.U32.HI R5, RZ, R12, R5 ;  /* 0x0000000cff057219 */ /* 0x008fce0000011605 */
.L_x_9771:
[----:B------:R-:W-:Y:S05]  /*162f0*/  BSYNC B1 ;  /* 0x0000000000017941 */ /* 0x000fea0003800000 */
.L_x_9767:
[----:B------:R-:W-:-:S05]  /*16300*/  IMAD R5, R4, R5, R30 ;  /* 0x0000000504057224 */ /* 0x000fca00078e021e */
[----:B------:R-:W-:Y:S02]  /*16310*/  VIADDMNMX R9, R5, R4, R9, PT ;  /* 0x0000000405097246 */ /* 0x000fe40003800109 */
[----:B------:R-:W-:-:S07]  /*16320*/  VIMNMX R8, R8, R5, !PT ;  /* 0x0000000508087248 */ /* 0x000fce0007fe0100 */
.L_x_9766:
[----:B------:R-:W-:Y:S05]  /*16330*/  BSYNC B0 ;  /* 0x0000000000007941 */ /* 0x000fea0003800000 */
.L_x_9765:
        /* <DEDUP_REMOVED lines=12> */
[----:B------:R-:W5:Y:S01]  /*16400*/  LD.E R68, desc[UR54][R16.64+0x248] ;  /* 0x0002483610447980 */ /* 0x000f62000c101900 */
[----:B------:R-:W-:Y:S02]  /*16410*/  ISETP.NE.AND P2, PT, R46, RZ, PT ;  /* 0x000000ff2e00720c */ /* 0x000fe40003f45270 */
[----:B------:R-:W-:Y:S01]  /*16420*/  ISETP.LT.OR P1, PT, R9, 0xa, P1 ;  /* 0x0000000a0900780c */ /* 0x000fe20000f21670 */
[----:B------:R-:W5:Y:S01]  /*16430*/  LD.E R46, desc[UR54][R16.64+0x2b4] ;  /* 0x0002b436102e7980 */ /* 0x000f62000c101900 */
[----:B------:R-:W-:Y:S02]  /*16440*/  ISETP.NE.AND P6, PT, R36, RZ, PT ;  /* 0x000000ff2400720c */ /* 0x000fe40003fc5270 */
[----:B------:R-:W-:Y:S01]  /*16450*/  FSEL R99, R99, -INF , !P1 ;  /* 0xff80000063637808 */ /* 0x000fe20004800000 */
[----:B------:R-:W5:Y:S01]  /*16460*/  LD.E R64, desc[UR54][R16.64+0x25c] ;  /* 0x00025c3610407980 */ /* 0x000f62000c101900 */
        /* <DEDUP_REMOVED lines=33> */
[----:B------:R-:W-:Y:S01]  /*16680*/  ISETP.LT.OR P4, PT, R9, 0x52, P4 ;  /* 0x000000520900780c */ /* 0x000fe20002781670 */
[----:B------:R-:W5:Y:S01]  /*16690*/  LD.E R50, desc[UR54][R16.64+0x2d4] ;  /* 0x0002d43610327980 */ /* 0x000f62000c101900 */
[----:B------:R-:W-:-:S02]  /*166a0*/  ISETP.GT.AND P1, PT, R8, 0x20, !P1 ;  /* 0x000000200800780c */ /* 0x000fc40004f24270 */
[C---:B------:R-:W-:Y:S01]  /*166b0*/  ISETP.LT.OR P5, PT, R9.reuse, 0x59, P5 ;  /* 0x000000590900780c */ /* 0x040fe20002fa1670 */
[----:B------:R-:W5:Y:S01]  /*166c0*/  LD.E R88, desc[UR54][R16.64+0x2bc] ;  /* 0x0002bc3610587980 */ /* 0x000f62000c101900 */
[----:B------:R-:W-:-:S03]  /*166d0*/  ISETP.LT.OR P1, PT, R9, 0x21, P1 ;  /* 0x000000210900780c */ /* 0x000fc60000f21670 */
[----:B------:R-:W5:Y:S01]  /*166e0*/  LD.E R84, desc[UR54][R16.64+0x2c8] ;  /* 0x0002c83610547980 */ /* 0x000f62000c101900 */
[----:B------:R-:W-:Y:S02]  /*166f0*/  FSEL R133, R133, -INF , !P1 ;  /* 0xff80000085857808 */ /* 0x000fe40004800000 */
[----:B------:R-:W-:Y:S01]  /*16700*/  ISETP.NE.AND P1, PT, R40, RZ, PT ;  /* 0x000000ff2800720c */ /* 0x000fe20003f25270 */
[----:B------:R-:W5:Y:S03]  /*16710*/  LD.E R96, desc[UR54][R16.64+0x2cc] ;  /* 0x0002cc3610607980 */ /* 0x000f66000c101900 */
[----:B------:R-:W-:Y:S01]  /*16720*/  ISETP.GT.AND P1, PT, R8, 0x21, !P1 ;  /* 0x000000210800780c */ /* 0x000fe20004f24270 */
[----:B------:R-:W4:Y:S03]  /*16730*/  LD.E R40, desc[UR54][R16.64+0x294] ;  /* 0x0002943610287980 */ /* 0x000f26000c101900 */
[----:B------:R-:W-:Y:S01]  /*16740*/  ISETP.LT.OR P1, PT, R9, 0x22, P1 ;  /* 0x000000220900780c */ /* 0x000fe20000f21670 */
[----:B------:R-:W5:Y:S03]  /*16750*/  LD.E R102, desc[UR54][R16.64+0x2d8] ;  /* 0x0002d83610667980 */ /* 0x000f66000c101900 */
[----:B------:R-:W-:Y:S01]  /*16760*/  FSEL R125, R125, -INF , !P1 ;  /* 0xff8000007d7d7808 */ /* 0x000fe20004800000 */
[----:B------:R-:W5:Y:S01]  /*16770*/  LD.E R100, desc[UR54][R16.64+0x2dc] ;  /* 0x0002dc3610647980 */ /* 0x000f62000c101900 */
[----:B------:R-:W-:-:S02]  /*16780*/  ISETP.NE.AND P1, PT, R54, RZ, PT ;  /* 0x000000ff3600720c */ /* 0x000fc40003f25270 */
[----:B------:R-:W-:Y:S01]  /*16790*/  FSEL R143, R143, -INF , !P3 ;  /* 0xff8000008f8f7808 */ /* 0x000fe20005800000 */
        /* <DEDUP_REMOVED lines=52> */
[----:B------:R-:W4:Y:S01]  /*16ae0*/  LD.E R34, desc[UR54][R16.64+0x260] ;  /* 0x0002603610227980 */ /* 0x000f22000c101900 */
[----:B------:R-:W-:Y:S02]  /*16af0*/  ISETP.NE.AND P2, PT, R66, RZ, PT ;  /* 0x000000ff4200720c */ /* 0x000fe40003f45270 */
[----:B------:R-:W-:Y:S01]  /*16b00*/  ISETP.LT.OR P1, PT, R9, 0x42, P1 ;  /* 0x000000420900780c */ /* 0x000fe20000f21670 */
[----:B------:R-:W5:Y:S03]  /*16b10*/  LD.E R66, desc[UR54][R16.64+0x24c] ;  /* 0x00024c3610427980 */ /* 0x000f66000c101900 */
[----:B------:R-:W-:Y:S01]  /*16b20*/  FSEL R127, R127, -INF , !P1 ;  /* 0xff8000007f7f7808 */ /* 0x000fe20004800000 */
[----:B------:R-:W5:Y:S01]  /*16b30*/  LD.E R142, desc[UR54][R16.64+0x388] ;  /* 0x00038836108e7980 */ /* 0x000f62000c101900 */
[----:B------:R-:W-:-:S03]  /*16b40*/  ISETP.GT.AND P1, PT, R8, RZ, !P6 ;  /* 0x000000ff0800720c */ /* 0x000fc60007724270 */
[----:B------:R-:W5:Y:S01]  /*16b50*/  LD.E R144, desc[UR54][R16.64+0x38c] ;  /* 0x00038c3610907980 */ /* 0x000f62000c101900 */
[----:B------:R-:W-:-:S03]  /*16b60*/  ISETP.LT.OR P1, PT, R9, 0x1, P1 ;  /* 0x000000010900780c */ /* 0x000fc60000f21670 */
[----:B------:R-:W5:Y:S01]  /*16b70*/  LD.E R146, desc[UR54][R16.64+0x398] ;  /* 0x0003983610927980 */ /* 0x000f62000c101900 */
[----:B------:R-:W-:Y:S02]  /*16b80*/  FSEL R6, R26, -INF , !P1 ;  /* 0xff8000001a067808 */ /* 0x000fe40004800000 */
[----:B------:R-:W-:Y:S01]  /*16b90*/  ISETP.NE.AND P1, PT, R62, RZ, PT ;  /* 0x000000ff3e00720c */ /* 0x000fe20003f25270 */
        /* <DEDUP_REMOVED lines=22> */
[----:B------:R-:W-:Y:S02]  /*16d00*/  ISETP.GT.AND P2, PT, R8, 0x49, !P2 ;  /* 0x000000490800780c */ /* 0x000fe40005744270 */
[----:B------:R-:W-:Y:S01]  /*16d10*/  FMNMX.FTZ R12, R63, R12, !PT ;  /* 0x0000000c3f0c7209 */ /* 0x000fe20007810000 */
[----:B------:R-:W2:Y:S01]  /*16d20*/  LD.E R24, desc[UR54][R16.64+0x234] ;  /* 0x0002343610187980 */ /* 0x000ea2000c101900 */
[----:B------:R-:W-:Y:S02]  /*16d30*/  ISETP.NE.AND P6, PT, R28, RZ, PT ;  /* 0x000000ff1c00720c */ /* 0x000fe40003fc5270 */
[----:B------:R-:W-:Y:S01]  /*16d40*/  FMNMX.FTZ R12, R61, R12, !PT ;  /* 0x0000000c3d0c7209 */ /* 0x000fe20007810000 */
[----:B------:R-:W2:Y:S03]  /*16d50*/  LD.E R28, desc[UR54][R16.64+0x42c] ;  /* 0x00042c36101c7980 */ /* 0x000ea6000c101900 */
        /* <DEDUP_REMOVED lines=27> */
[----:B------:R-:W2:Y:S01]  /*16f10*/  LD.E R234, desc[UR54][R16.64+0x3e8] ;  /* 0x0003e83610ea7980 */ /* 0x000ea2000c101900 */
[----:B------:R-:W-:-:S02]  /*16f20*/  FMNMX.FTZ R14, R6, R5, !PT ;  /* 0x00000005060e7209 */ /* 0x000fc40007810000 */
[----:B------:R-:W-:Y:S01]  /*16f30*/  FMNMX.FTZ R12, R37, R12, !PT ;  /* 0x0000000c250c7209 */ /* 0x000fe20007810000 */
[----:B------:R-:W2:Y:S01]  /*16f40*/  LD.E R236, desc[UR54][R16.64+0x3ec] ;  /* 0x0003ec3610ec7980 */ /* 0x000ea2000c101900 */
        /* <DEDUP_REMOVED lines=22> */
[----:B------:R-:W-:Y:S01]  /*170b0*/  ISETP.GT.AND P1, PT, R8, 0x48, !P1 ;  /* 0x000000480800780c */ /* 0x000fe20004f24270 */
[----:B------:R-:W0:Y:S01]  /*170c0*/  SHFL.BFLY PT, R65, R18, 0x1, 0x1f ;  /* 0x0c201f0012417f89 */ /* 0x000e2200000e0000 */
[----:B------:R-:W-:Y:S02]  /*170d0*/  FMNMX.FTZ R14, R129, R14, !PT ;  /* 0x0000000e810e7209 */ /* 0x000fe40007810000 */
[----:B------:R-:W-:-:S02]  /*170e0*/  ISETP.LT.OR P1, PT, R9, 0x49, P1 ;  /* 0x000000490900780c */ /* 0x000fc40000f21670 */
[----:B------:R-:W-:Y:S02]  /*170f0*/  ISETP.LT.OR P2, PT, R9, 0x4a, P2 ;  /* 0x0000004a0900780c */ /* 0x000fe40001741670 */
[----:B------:R-:W-:Y:S01]  /*17100*/  FSEL R145, R145, -INF , !P4 ;  /* 0xff80000091917808 */ /* 0x000fe20006000000 */
[----:B------:R1:W-:Y:S01]  /*17110*/  ST.E desc[UR54][R16.64+0x440], R7 ;  /* 0x0004400710007985 */ /* 0x0003e2000c101936 */
[----:B------:R-:W-:Y:S02]  /*17120*/  FMNMX.FTZ R14, R131, R14, !PT ;  /* 0x0000000e830e7209 */ /* 0x000fe40007810000 */
[----:B------:R-:W-:Y:S01]  /*17130*/  FSEL R139, R139, -INF , !P1 ;  /* 0xff8000008b8b7808 */ /* 0x000fe20004800000 */
[----:B------:R-:W3:Y:S01]  /*17140*/  LD.E R12, desc[UR54][R16.64+0x460] ;  /* 0x00046036100c7980 */ /* 0x000ee2000c101900 */
[----:B------:R-:W-:Y:S02]  /*17150*/  FMNMX.FTZ R14, R127, R14, !PT ;  /* 0x0000000e7f0e7209 */ /* 0x000fe40007810000 */
[----:B------:R-:W-:-:S02]  /*17160*/  FSEL R141, R141, -INF , !P2 ;  /* 0xff8000008d8d7808 */ /* 0x000fc40005000000 */
[----:B------:R-:W-:-:S04]  /*17170*/  FMNMX.FTZ R14, R139, R14, !PT ;  /* 0x0000000e8b0e7209 */ /* 0x000fc80007810000 */
[----:B------:R-:W-:Y:S02]  /*17180*/  FMNMX.FTZ R14, R141, R14, !PT ;  /* 0x0000000e8d0e7209 */ /* 0x000fe40007810000 */
[----:B------:R-:W-:Y:S02]  /*17190*/  ISETP.GT.AND P1, PT, R8, 0x59, !P6 ;  /* 0x000000590800780c */ /* 0x000fe40007724270 */
[----:B------:R-:W-:Y:S01]  /*171a0*/  FMNMX.FTZ R14, R143, R14, !PT ;  /* 0x0000000e8f0e7209 */ /* 0x000fe20007810000 */
[----:B------:R-:W4:Y:S01]  /*171b0*/  LD.E R8, desc[UR54][R16.64+0x454] ;  /* 0x0004543610087980 */ /* 0x000f22000c101900 */
[----:B0-----:R-:W-:Y:S02]  /*171c0*/  FMNMX.FTZ R65, R18, R65, !PT ;  /* 0x0000004112417209 */ /* 0x001fe40007810000 */
[----:B------:R-:W-:Y:S02]  /*171d0*/  ISETP.LT.OR P1, PT, R9, 0x5a, P1 ;  /* 0x0000005a0900780c */ /* 0x000fe40000f21670 */
[----:B------:R-:W-:-:S02]  /*171e0*/  FSEL R147, R147, -INF , !P5 ;  /* 0xff80000093937808 */ /* 0x000fc40006800000 */
[----:B------:R-:W-:Y:S01]  /*171f0*/  FMNMX.FTZ R14, R145, R14, !PT ;  /* 0x0000000e910e7209 */ /* 0x000fe20007810000 */
[----:B------:R0:W-:Y:S01]  /*17200*/  ST.E desc[UR54][R16.64+0x440], R65 ;  /* 0x0004404110007985 */ /* 0x0001e2000c101936 */
[----:B------:R-:W-:Y:S02]  /*17210*/  FSEL R149, R149, -INF , !P1 ;  /* 0xff80000095957808 */ /* 0x000fe40004800000 */
[----:B------:R-:W-:Y:S01]  /*17220*/  FMNMX.FTZ R14, R147, R14, !PT ;  /* 0x0000000e930e7209 */ /* 0x000fe20007810000 */
[----:B------:R-:W3:Y:S03]  /*17230*/  LD.E R67, desc[UR54][R16.64+0x440] ;  /* 0x0004403610437980 */ /* 0x000ee6000c101900 */
[----:B-1----:R-:W-:Y:S01]  /*17240*/  FMNMX.FTZ R7, R149, R14, !PT ;  /* 0x0000000e95077209 */ /* 0x002fe20007810000 */
[----:B------:R-:W5:Y:S04]  /*17250*/  LD.E R9, desc[UR54][R16.64+0x450] ;  /* 0x0004503610097980 */ /* 0x000f68000c101900 */
[----:B------:R-:W-:Y:S04]  /*17260*/  ST.E desc[UR54][R16.64+0x444], R7 ;  /* 0x0004440710007985 */ /* 0x000fe8000c101936 */
[----:B------:R-:W2:Y:S04]  /*17270*/  LD.E R14, desc[UR54][R16.64+0x444] ;  /* 0x00044436100e7980 */ /* 0x000ea8000c101900 */
[----:B0-----:R-:W4:Y:S01]  /*17280*/  LD.E R65, desc[UR54][R16.64+0x360] ;  /* 0x0003603610417980 */ /* 0x001f22000c101900 */
[C---:B---3--:R-:W-:Y:S01]  /*17290*/  FMUL.FTZ R18, R67.reuse, R12 ;  /* 0x0000000c43127220 */ /* 0x048fe20000410000 */
[----:B------:R-:W-:-:S04]  /*172a0*/  FSETP.NEU.FTZ.AND P1, PT, R67, -INF , PT ;  /* 0xff8000004300780b */ /* 0x000fc80003f3d000 */
[----:B------:R-:W-:-:S05]  /*172b0*/  FSEL R20, R18, RZ, P1 ;  /* 0x000000ff12147208 */ /* 0x000fca0000800000 */
[-CC-:B------:R-:W-:Y:S02]  /*172c0*/  FFMA.FTZ R176, R43, R12.reuse, -R20.reuse ;  /* 0x0000000c2bb07223 */ /* 0x180fe40000010814 */
[----:B--2---:R-:W0:Y:S01]  /*172d0*/  SHFL.BFLY PT, R43, R14, 0x2, 0x1f ;  /* 0x0c401f000e2b7f89 */ /* 0x004e2200000e0000 */
[-CC-:B------:R-:W-:Y:S01]  /*172e0*/  FFMA.FTZ R153, R59, R12.reuse, -R20.reuse ;  /* 0x0000000c3b997223 */ /* 0x180fe20000010814 */
[----:B------:R-:W-:Y:S02]  /*172f0*/  FSEL R67, R67, RZ, P1 ;  /* 0x000000ff43437208 */ /* 0x000fe40000800000 */
[----:B0-----:R-:W-:Y:S01]  /*17300*/  FMNMX.FTZ R14, R14, R43, !PT ;  /* 0x0000002b0e0e7209 */ /* 0x001fe20007810000 */
[-CC-:B------:R-:W-:Y:S01]  /*17310*/  FFMA.FTZ R187, R187, R12.reuse, -R20.reuse ;  /* 0x0000000cbbbb7223 */ /* 0x180fe20000010814 */
[-CC-:B------:R-:W-:Y:S01]  /*17320*/  FFMA.FTZ R152, R63, R12.reuse, -R20.reuse ;  /* 0x0000000c3f987223 */ /* 0x180fe20000010814 */
[-CC-:B------:R-:W-:Y:S01]  /*17330*/  FFMA.FTZ R154, R61, R12.reuse, -R20.reuse ;  /* 0x0000000c3d9a7223 */ /* 0x180fe20000010814 */
[-CC-:B------:R-:W-:Y:S01]  /*17340*/  FFMA.FTZ R182, R55, R12.reuse, -R20.reuse ;  /* 0x0000000c37b67223 */ /* 0x180fe20000010814 */
[----:B------:R-:W0:Y:S01]  /*17350*/  SHFL.BFLY PT, R59, R14, 0x1, 0x1f ;  /* 0x0c201f000e3b7f89 */ /* 0x000e2200000e0000 */
        /* <DEDUP_REMOVED lines=17> */
[----:B------:R-:W-:Y:S01]  /*17470*/  FADD.FTZ R67, R4, -R67 ;  /* 0x8000004304437221 */ /* 0x000fe20000010000 */
[-C--:B------:R-:W-:Y:S01]  /*17480*/  FFMA.FTZ R20, R57, R12.reuse, -R20 ;  /* 0x0000000c39147223 */ /* 0x080fe20000010814 */
[----:B------:R-:W-:Y:S01]  /*17490*/  MUFU.EX2 R187, R187 ;  /* 0x000000bb00bb7308 */ /* 0x000fe20000000800 */
[----:B------:R-:W2:Y:S01]  /*174a0*/  LD.E R29, desc[UR54][R16.64+0x424] ;  /* 0x00042436101d7980 */ /* 0x000ea2000c101900 */
[----:B------:R-:W-:Y:S01]  /*174b0*/  FMUL.FTZ R4, R67, R12 ;  /* 0x0000000c43047220 */ /* 0x000fe20000410000 */
[----:B0-----:R-:W-:-:S02]  /*174c0*/  FMNMX.FTZ R57, R14, R59, !PT ;  /* 0x0000003b0e397209 */ /* 0x001fc40007810000 */
[----:B------:R-:W3:Y:S02]  /*174d0*/  LD.E R31, desc[UR54][R16.64+0x240] ;  /* 0x00024036101f7980 */ /* 0x000ee4000c101900 */
[C---:B------:R-:W-:Y:S01]  /*174e0*/  FSETP.NEU.FTZ.AND P1, PT, R57.reuse, -INF , PT ;  /* 0xff8000003900780b */ /* 0x040fe20003f3d000 */
[CC--:B------:R-:W-:Y:S01]  /*174f0*/  FMUL.FTZ R58, R57.reuse, R12.reuse ;  /* 0x0000000c393a7220 */ /* 0x0c0fe20000410000 */
[----:B------:R0:W-:Y:S01]  /*17500*/  MUFU.EX2 R14, R20 ;  /* 0x00000014000e7308 */ /* 0x0001e20000000800 */
[----:B------:R-:W3:Y:S03]  /*17510*/  LD.E R33, desc[UR54][R16.64+0x250] ;  /* 0x0002503610217980 */ /* 0x000ee6000c101900 */
[----:B------:R-:W-:Y:S01]  /*17520*/  FSEL R104, R58, RZ, P1 ;  /* 0x000000ff3a687208 */ /* 0x000fe20000800000 */
[----:B------:R-:W3:Y:S03]  /*17530*/  LD.E R27, desc[UR54][R16.64+0x264] ;  /* 0x00026436101b7980 */ /* 0x000ee6000c101900 */
[----:B------:R-:W5:Y:S01]  /*17540*/  MUFU.EX2 R4, R4 ;  /* 0x0000000400047308 */ /* 0x000f620000000800 */
[----:B0-----:R-:W-:Y:S01]  /*17550*/  FSEL R20, R57, RZ, P1 ;  /* 0x000000ff39147208 */ /* 0x001fe20000800000 */
[-C--:B------:R-:W-:Y:S01]  /*17560*/  FFMA.FTZ R164, R121, R12.reuse, -R104 ;  /* 0x0000000c79a47223 */ /* 0x080fe20000010868 */
[----:B------:R-:W3:Y:S03]  /*17570*/  LD.E R25, desc[UR54][R16.64+0x270] ;  /* 0x0002703610197980 */ /* 0x000ee6000c101900 */
[----:B------:R-:W-:Y:S01]  /*17580*/  FADD.FTZ R151, R5, -R20 ;  /* 0x8000001405977221 */ /* 0x000fe20000010000 */
[----:B------:R-:W3:Y:S01]  /*17590*/  LD.E R43, desc[UR54][R16.64+0x2b0] ;  /* 0x0002b036102b7980 */ /* 0x000ee2000c101900 */
[----:B------:R-:W0:Y:S01]  /*175a0*/  MUFU.EX2 R152, R152 ;  /* 0x0000009800987308 */ /* 0x000e220000000800 */
[-CC-:B------:R-:W-:Y:S01]  /*175b0*/  FFMA.FTZ R185, R6, R12.reuse, -R104.reuse ;  /* 0x0000000c06b97223 */ /* 0x180fe20000010868 */
[----:B------:R-:W-:Y:S01]  /*175c0*/  FMUL.FTZ R121, R12, R151 ;  /* 0x000000970c797220 */ /* 0x000fe20000410000 */
[-CC-:B------:R-:W-:Y:S01]  /*175d0*/  FFMA.FTZ R186, R87, R12.reuse, -R104.reuse ;  /* 0x0000000c57ba7223 */ /* 0x180fe20000010868 */
[----:B------:R-:W3:Y:S04]  /*175e0*/  LD.E R63, desc[UR54][R16.64+0x364] ;  /* 0x00036436103f7980 */ /* 0x000ee8000c101900 */
[----:B------:R-:W1:Y:S01]  /*175f0*/  MUFU.EX2 R154, R154 ;  /* 0x0000009a009a7308 */ /* 0x000e620000000800 */
[----:B------:R-:W-:Y:S01]  /*17600*/  FFMA.FTZ R155, R89, R12, -R104 ;  /* 0x0000000c599b7223 */ /* 0x000fe20000010868 */
[----:B-----5:R-:W-:-:S06]  /*17610*/  FFMA.FTZ R9, R4, R9, R187 ;  /* 0x0000000904097223 */ /* 0x020fcc00000100bb */
[----:B------:R-:W5:Y:S01]  /*17620*/  MUFU.EX2 R153, R153 ;  /* 0x0000009900997308 */ /* 0x000f620000000800 */
[-CC-:B------:R-:W-:Y:S01]  /*17630*/  FFMA.FTZ R6, R99, R12.reuse, -R104.reuse ;  /* 0x0000000c63067223 */ /* 0x180fe20000010868 */
[----:B0-----:R-:W-:Y:S01]  /*17640*/  FADD.FTZ R9, R152, R9 ;  /* 0x0000000998097221 */ /* 0x001fe20000010000 */
[----:B------:R-:W3:Y:S04]  /*17650*/  LD.E R55, desc[UR54][R16.64+0x314] ;  /* 0x0003143610377980 */ /* 0x000ee8000c101900 */
[----:B------:R-:W3:Y:S01]  /*17660*/  LD.E R61, desc[UR54][R16.64+0x370] ;  /* 0x00037036103d7980 */ /* 0x000ee2000c101900 */
[----:B------:R-:W-:Y:S01]  /*17670*/  MUFU.EX2 R185, R185 ;  /* 0x000000b900b97308 */ /* 0x000fe20000000800 */
[----:B------:R-:W-:-:S07]  /*17680*/  FFMA.FTZ R169, R11, R12, -R104 ;  /* 0x0000000c0ba97223 */ /* 0x000fce0000010868 */
[----:B------:R-:W-:Y:S01]  /*17690*/  MUFU.EX2 R182, R182 ;  /* 0x000000b600b67308 */ /* 0x000fe20000000800 */
[-CC-:B------:R-:W-:Y:S01]  /*176a0*/  FFMA.FTZ R170, R19, R12.reuse, -R104.reuse ;  /* 0x0000000c13aa7223 */ /* 0x180fe20000010868 */
[-CC-:B------:R-:W-:Y:S01]  /*176b0*/  FFMA.FTZ R163, R21, R12.reuse, -R104.reuse ;  /* 0x0000000c15a37223 */ /* 0x180fe20000010868 */
[-CC-:B------:R-:W-:Y:S01]  /*176c0*/  FFMA.FTZ R179, R109, R12.reuse, -R104.reuse ;  /* 0x0000000c6db37223 */ /* 0x180fe20000010868 */
[-CC-:B------:R-:W-:Y:S01]  /*176d0*/  FFMA.FTZ R184, R115, R12.reuse, -R104.reuse ;  /* 0x0000000c73b87223 */ /* 0x180fe20000010868 */
[----:B------:R-:W3:Y:S03]  /*176e0*/  LD.E R53, desc[UR54][R16.64+0x300] ;  /* 0x0003003610357980 */ /* 0x000ee6000c101900 */
[----:B------:R-:W4:Y:S01]  /*176f0*/  MUFU.EX2 R121, R121 ;  /* 0x0000007900797308 */ /* 0x000f220000000800 */
[-CC-:B------:R-:W-:Y:S01]  /*17700*/  FFMA.FTZ R180, R137, R12.reuse, -R104.reuse ;  /* 0x0000000c89b47223 */ /* 0x180fe20000010868 */
[-CC-:B------:R-:W-:Y:S01]  /*17710*/  FFMA.FTZ R181, R135, R12.reuse, -R104.reuse ;  /* 0x0000000c87b57223 */ /* 0x180fe20000010868 */
[-CC-:B------:R-:W-:Y:S01]  /*17720*/  FFMA.FTZ R171, R133, R12.reuse, -R104.reuse ;  /* 0x0000000c85ab7223 */ /* 0x180fe20000010868 */
[----:B------:R-:W-:-:S04]  /*17730*/  FFMA.FTZ R172, R125, R12, -R104 ;  /* 0x0000000c7dac7223 */ /* 0x000fc80000010868 */
        /* <DEDUP_REMOVED lines=11> */
[----:B------:R-:W-:Y:S01]  /*177f0*/  FFMA.FTZ R149, R149, R12, -R104 ;  /* 0x0000000c95957223 */ /* 0x000fe20000010868 */
[----:B-1----:R-:W-:Y:S01]  /*17800*/  FADD.FTZ R12, R154, R9 ;  /* 0x000000099a0c7221 */ /* 0x002fe20000010000 */
[----:B------:R-:W3:Y:S03]  /*17810*/  LD.E R35, desc[UR54][R16.64+0x274] ;  /* 0x0002743610237980 */ /* 0x000ee6000c101900 */
[----:B------:R-:W1:Y:S01]  /*17820*/  MUFU.EX2 R155, R155 ;  /* 0x0000009b009b7308 */ /* 0x000e620000000800 */
[----:B-----5:R-:W-:Y:S01]  /*17830*/  FADD.FTZ R123, R153, R12 ;  /* 0x0000000c997b7221 */ /* 0x020fe20000010000 */
[----:B------:R-:W5:Y:S06]  /*17840*/  LD.E R49, desc[UR54][R16.64+0x2e4] ;  /* 0x0002e43610317980 */ /* 0x000f6c000c101900 */
[----:B------:R-:W1:Y:S01]  /*17850*/  MUFU.EX2 R178, R178 ;  /* 0x000000b200b27308 */ /* 0x000e620000000800 */
[----:B----4-:R-:W-:Y:S01]  /*17860*/  FFMA.FTZ R9, R121, R8, R185 ;  /* 0x0000000879097223 */ /* 0x010fe200000100b9 */
[----:B------:R-:W-:Y:S01]  /*17870*/  FADD.FTZ R12, R182, R123 ;  /* 0x0000007bb60c7221 */ /* 0x000fe20000010000 */
[----:B------:R-:W4:Y:S04]  /*17880*/  LD.E R37, desc[UR54][R16.64+0x284] ;  /* 0x0002843610257980 */ /* 0x000f28000c101900 */
[----:B------:R-:W5:Y:S01]  /*17890*/  LD.E R39, desc[UR54][R16.64+0x290] ;  /* 0x0002903610277980 */ /* 0x000f62000c101900 */
[----:B------:R-:W1:Y:S03]  /*178a0*/  MUFU.EX2 R6, R6 ;  /* 0x0000000600067308 */ /* 0x000e660000000800 */
[----:B------:R-:W5:Y:S04]  /*178b0*/  LD.E R47, desc[UR54][R16.64+0x2e0] ;  /* 0x0002e036102f7980 */ /* 0x000f68000c101900 */
[----:B------:R-:W5:Y:S01]  /*178c0*/  LD.E R41, desc[UR54][R16.64+0x2a4] ;  /* 0x0002a43610297980 */ /* 0x000f62000c101900 */
[----:B------:R-:W1:Y:S01]  /*178d0*/  MUFU.EX2 R177, R177 ;  /* 0x000000b100b17308 */ /* 0x000e620000000800 */
[----:B0-----:R-:W-:Y:S01]  /*178e0*/  FADD.FTZ R8, R186, R9 ;  /* 0x00000009ba087221 */ /* 0x001fe20000010000 */
[----:B------:R-:W-:Y:S01]  /*178f0*/  FADD.FTZ R123, R7, R12 ;  /* 0x0000000c077b7221 */ /* 0x000fe20000010000 */
[----:B------:R-:W5:Y:S04]  /*17900*/  LD.E R5, desc[UR54][R16.64+0x420] ;  /* 0x0004203610057980 */ /* 0x000f68000c101900 */
[----:B------:R-:W5:Y:S01]  /*17910*/  LD.E R58, desc[UR54][R16.64+0x238] ;  /* 0x00023836103a7980 */ /* 0x000f62000c101900 */
[----:B------:R-:W0:Y:S03]  /*17920*/  MUFU.EX2 R179, R179 ;  /* 0x000000b300b37308 */ /* 0x000e260000000800 */
[----:B------:R-:W5:Y:S04]  /*17930*/  LD.E R45, desc[UR54][R16.64+0x2c0] ;  /* 0x0002c036102d7980 */ /* 0x000f68000c101900 */
[----:B------:R-:W5:Y:S01]  /*17940*/  LD.E R51, desc[UR54][R16.64+0x2f4] ;  /* 0x0002f43610337980 */ /* 0x000f62000c101900 */
[----:B------:R-:W0:Y:S01]  /*17950*/  MUFU.EX2 R175, R175 ;  /* 0x000000af00af7308 */ /* 0x000e220000000800 */
[----:B-1----:R-:W-:Y:S01]  /*17960*/  FADD.FTZ R9, R155, R8 ;  /* 0x000000089b097221 */ /* 0x002fe20000010000 */
[----:B------:R-:W-:Y:S01]  /*17970*/  FADD.FTZ R12, R178, R123 ;  /* 0x0000007bb20c7221 */ /* 0x000fe20000010000 */
[----:B------:R-:W5:Y:S04]  /*17980*/  LD.E R104, desc[UR54][R16.64+0x2ec] ;  /* 0x0002ec3610687980 */ /* 0x000f68000c101900 */
[----:B------:R-:W5:Y:S01]  /*17990*/  LD.E R67, desc[UR54][R16.64+0x350] ;  /* 0x0003503610437980 */ /* 0x000f62000c101900 */
[----:B------:R-:W1:Y:S08]  /*179a0*/  MUFU.EX2 R184, R184 ;  /* 0x000000b800b87308 */ /* 0x000e700000000800 */
[----:B------:R-:W1:Y:S01]  /*179b0*/  MUFU.EX2 R176, R176 ;  /* 0x000000b000b07308 */ /* 0x000e620000000800 */
[----:B------:R-:W-:Y:S01]  /*179c0*/  FADD.FTZ R8, R6, R9 ;  /* 0x0000000906087221 */ /* 0x000fe20000010000 */
[----:B------:R-:W-:Y:S01]  /*179d0*/  FADD.FTZ R12, R177, R12 ;  /* 0x0000000cb10c7221 */ /* 0x000fe20000010000 */
[----:B------:R-:W5:Y:S04]  /*179e0*/  LD.E R59, desc[UR54][R16.64+0x354] ;  /* 0x00035436103b7980 */ /* 0x000f68000c101900 */
[----:B------:R-:W5:Y:S01]  /*179f0*/  LD.E R87, desc[UR54][R16.64+0x394] ;  /* 0x0003943610577980 */ /* 0x000f62000c101900 */
[----:B------:R-:W1:Y:S08]  /*17a00*/  MUFU.EX2 R180, R180 ;  /* 0x000000b400b47308 */ /* 0x000e700000000800 */
[----:B------:R-:W1:Y:S01]  /*17a10*/  MUFU.EX2 R173, R173 ;  /* 0x000000ad00ad7308 */ /* 0x000e620000000800 */
[----:B0-----:R-:W-:Y:S01]  /*17a20*/  FADD.FTZ R9, R179, R8 ;  /* 0x00000008b3097221 */ /* 0x001fe20000010000 */
[----:B------:R-:W-:Y:S01]  /*17a30*/  FADD.FTZ R123, R175, R12 ;  /* 0x0000000caf7b7221 */ /* 0x000fe20000010000 */
[----:B------:R-:W5:Y:S05]  /*17a40*/  LD.E R89, desc[UR54][R16.64+0x3a4] ;  /* 0x0003a43610597980 */ /* 0x000f6a000c101900 */
[----:B------:R-:W0:Y:S01]  /*17a50*/  MUFU.EX2 R174, R174 ;  /* 0x000000ae00ae7308 */ /* 0x000e220000000800 */
[----:B-1----:R-:W-:Y:S01]  /*17a60*/  FADD.FTZ R9, R184, R9 ;  /* 0x00000009b8097221 */ /* 0x002fe20000010000 */
[----:B------:R-:W-:Y:S01]  /*17a70*/  FADD.FTZ R12, R176, R123 ;  /* 0x0000007bb00c7221 */ /* 0x000fe20000010000 */
[----:B------:R-:W5:Y:S05]  /*17a80*/  LD.E R99, desc[UR54][R16.64+0x3d0] ;  /* 0x0003d03610637980 */ /* 0x000f6a000c101900 */
[----:B------:R-:W1:Y:S01]  /*17a90*/  MUFU.EX2 R168, R168 ;  /* 0x000000a800a87308 */ /* 0x000e620000000800 */
[----:B------:R-:W-:Y:S01]  /*17aa0*/  FADD.FTZ R8, R180, R9 ;  /* 0x00000009b4087221 */ /* 0x000fe20000010000 */
[----:B------:R-:W-:Y:S01]  /*17ab0*/  FADD.FTZ R9, R173, R12 ;  /* 0x0000000cad097221 */ /* 0x000fe20000010000 */
[----:B------:R-:W5:Y:S04]  /*17ac0*/  LD.E R109, desc[UR54][R16.64+0x3f4] ;  /* 0x0003f436106d7980 */ /* 0x000f68000c101900 */
[----:B------:R-:W5:Y:S01]  /*17ad0*/  LD.E R115, desc[UR54][R16.64+0x410] ;  /* 0x0004103610737980 */ /* 0x000f62000c101900 */
[----:B------:R-:W1:Y:S01]  /*17ae0*/  MUFU.EX2 R167, R167 ;  /* 0x000000a700a77308 */ /* 0x000e620000000800 */
[----:B0-----:R-:W-:-:S02]  /*17af0*/  FADD.FTZ R123, R174, R9 ;  /* 0x00000009ae7b7221 */ /* 0x001fc40000010000 */
[----:B------:R-:W5:Y:S04]  /*17b00*/  LD.E R125, desc[UR54][R16.64+0x3fc] ;  /* 0x0003fc36107d7980 */ /* 0x000f68000c101900 */
[----:B------:R-:W5:Y:S01]  /*17b10*/  LD.E R135, desc[UR54][R16.64+0x408] ;  /* 0x0004083610877980 */ /* 0x000f62000c101900 */
[----:B------:R-:W0:Y:S01]  /*17b20*/  MUFU.EX2 R166, R166 ;  /* 0x000000a600a67308 */ /* 0x000e220000000800 */
[----:B-1----:R-:W-:Y:S02]  /*17b30*/  FADD.FTZ R12, R168, R123 ;  /* 0x0000007ba80c7221 */ /* 0x002fe40000010000 */
[----:B------:R-:W5:Y:S04]  /*17b40*/  LD.E R123, desc[UR54][R16.64+0x3f8] ;  /* 0x0003f836107b7980 */ /* 0x000f68000c101900 */
[----:B------:R-:W5:Y:S01]  /*17b50*/  LD.E R133, desc[UR54][R16.64+0x418] ;  /* 0x0004183610857980 */ /* 0x000f62000c101900 */
[----:B------:R-:W-:-:S03]  /*17b60*/  FADD.FTZ R127, R167, R12 ;  /* 0x0000000ca77f7221 */ /* 0x000fc60000010000 */
[----:B------:R-:W5:Y:S04]  /*17b70*/  LD.E R131, desc[UR54][R16.64+0x41c] ;  /* 0x00041c3610837980 */ /* 0x000f68000c101900 */
[----:B------:R-:W5:Y:S01]  /*17b80*/  LD.E R129, desc[UR54][R16.64+0x428] ;  /* 0x0004283610817980 */ /* 0x000f62000c101900 */
[----:B0-----:R-:W-:-:S03]  /*17b90*/  FADD.FTZ R12, R166, R127 ;  /* 0x0000007fa60c7221 */ /* 0x001fc60000010000 */
[----:B------:R-:W5:Y:S01]  /*17ba0*/  LD.E R127, desc[UR54][R16.64+0x40c] ;  /* 0x00040c36107f7980 */ /* 0x000f62000c101900 */
[----:B------:R-:W0:Y:S08]  /*17bb0*/  MUFU.EX2 R181, R181 ;  /* 0x000000b500b57308 */ /* 0x000e300000000800 */
[----:B------:R-:W1:Y:S08]  /*17bc0*/  MUFU.EX2 R171, R171 ;  /* 0x000000ab00ab7308 */ /* 0x000e700000000800 */
[----:B------:R-:W1:Y:S01]  /*17bd0*/  MUFU.EX2 R172, R172 ;  /* 0x000000ac00ac7308 */ /* 0x000e620000000800 */
[----:B0-----:R-:W-:-:S07]  /*17be0*/  FADD.FTZ R8, R181, R8 ;  /* 0x00000008b5087221 */ /* 0x001fce0000010000 */
[----:B------:R-:W0:Y:S01]  /*17bf0*/  MUFU.EX2 R169, R169 ;  /* 0x000000a900a97308 */ /* 0x000e220000000800 */
[----:B-1----:R-:W-:-:S07]  /*17c00*/  FADD.FTZ R9, R171, R8 ;  /* 0x00000008ab097221 */ /* 0x002fce0000010000 */
[----:B------:R-:W1:Y:S08]  /*17c10*/  MUFU.EX2 R170, R170 ;  /* 0x000000aa00aa7308 */ /* 0x000e700000000800 */
[----:B------:R-:W1:Y:S01]  /*17c20*/  MUFU.EX2 R165, R165 ;  /* 0x000000a500a57308 */ /* 0x000e620000000800 */
[----:B------:R-:W-:-:S07]  /*17c30*/  FADD.FTZ R8, R172, R9 ;  /* 0x00000009ac087221 */ /* 0x000fce0000010000 */
[----:B------:R-:W2:Y:S01]  /*17c40*/  MUFU.EX2 R160, R160 ;  /* 0x000000a000a07308 */ /* 0x000ea20000000800 */
[----:B0-----:R-:W-:-:S07]  /*17c50*/  FADD.FTZ R9, R169, R8 ;  /* 0x00000008a9097221 */ /* 0x001fce0000010000 */
[----:B------:R-:W0:Y:S08]  /*17c60*/  MUFU.EX2 R163, R163 ;  /* 0x000000a300a37308 */ /* 0x000e300000000800 */
[----:B------:R-:W3:Y:S01]  /*17c70*/  MUFU.EX2 R159, R159 ;  /* 0x0000009f009f7308 */ /* 0x000ee20000000800 */
[----:B-1----:R-:W-:-:S07]  /*17c80*/  FADD.FTZ R8, R170, R9 ;  /* 0x00000009aa087221 */ /* 0x002fce0000010000 */
[----:B------:R-:W1:Y:S01]  /*17c90*/  MUFU.EX2 R164, R164 ;  /* 0x000000a400a47308 */ /* 0x000e620000000800 */
[----:B------:R-:W-:-:S07]  /*17ca0*/  FADD.FTZ R9, R165, R12 ;  /* 0x0000000ca5097221 */ /* 0x000fce0000010000 */
[----:B------:R-:W1:Y:S08]  /*17cb0*/  MUFU.EX2 R158, R158 ;  /* 0x0000009e009e7308 */ /* 0x000e700000000800 */
[----:B------:R-:W1:Y:S01]  /*17cc0*/  MUFU.EX2 R161, R161 ;  /* 0x000000a100a17308 */ /* 0x000e620000000800 */
[C---:B--2---:R-:W-:Y:S01]  /*17cd0*/  FMUL.FTZ R141, R4.reuse, R29 ;  /* 0x0000001d048d7220 */ /* 0x044fe20000410000 */
[----:B------:R-:W-:Y:S01]  /*17ce0*/  FMUL.FTZ R29, R4, R30 ;  /* 0x0000001e041d7220 */ /* 0x000fe20000410000 */
[----:B------:R-:W-:-:S05]  /*17cf0*/  FADD.FTZ R12, R160, R9 ;  /* 0x00000009a00c7221 */ /* 0x000fca0000010000 */
[----:B------:R-:W2:Y:S01]  /*17d00*/  MUFU.EX2 R23, R23 ;  /* 0x0000001700177308 */ /* 0x000ea20000000800 */
[----:B0-----:R-:W-:Y:S01]  /*17d10*/  FADD.FTZ R9, R163, R8 ;  /* 0x00000008a3097221 */ /* 0x001fe20000010000 */
[----:B------:R0:W-:Y:S06]  /*17d20*/  ST.E desc[UR54][R16.64+0x230], R29 ;  /* 0x0002301d10007985 */ /* 0x0001ec000c101936 */
[----:B------:R-:W2:Y:S01]  /*17d30*/  MUFU.EX2 R162, R162 ;  /* 0x000000a200a27308 */ /* 0x000ea20000000800 */
[C---:B---3--:R-:W-:Y:S01]  /*17d40*/  FMUL.FTZ R31, R4.reuse, R31 ;  /* 0x0000001f041f7220 */ /* 0x048fe20000410000 */
[C---:B------:R-:W-:Y:S01]  /*17d50*/  FMUL.FTZ R33, R4.reuse, R33 ;  /* 0x0000002104217220 */ /* 0x040fe20000410000 */
[C---:B------:R-:W-:Y:S01]  /*17d60*/  FMUL.FTZ R27, R4.reuse, R27 ;  /* 0x0000001b041b7220 */ /* 0x040fe20000410000 */
[----:B------:R-:W-:-:S04]  /*17d70*/  FMUL.FTZ R25, R4, R25 ;  /* 0x0000001904197220 */ /* 0x000fc80000410000 */
[----:B------:R-:W3:Y:S01]  /*17d80*/  MUFU.EX2 R15, R15 ;  /* 0x0000000f000f7308 */ /* 0x000ee20000000800 */
[----:B0-----:R-:W-:Y:S01]  /*17d90*/  FMUL.FTZ R29, R4, R34 ;  /* 0x00000022041d7220 */ /* 0x001fe20000410000 */
[----:B------:R-:W-:Y:S01]  /*17da0*/  FADD.FTZ R137, R159, R12 ;  /* 0x0000000c9f897221 */ /* 0x000fe20000010000 */
[----:B-1----:R-:W-:-:S05]  /*17db0*/  FADD.FTZ R8, R164, R9 ;  /* 0x00000009a4087221 */ /* 0x002fca0000010000 */
[----:B------:R-:W0:Y:S01]  /*17dc0*/  MUFU.EX2 R21, R21 ;  /* 0x0000001500157308 */ /* 0x000e220000000800 */
[----:B------:R-:W-:Y:S01]  /*17dd0*/  FADD.FTZ R12, R158, R137 ;  /* 0x000000899e0c7221 */ /* 0x000fe20000010000 */
[----:B------:R1:W-:Y:S06]  /*17de0*/  ST.E desc[UR54][R16.64+0x240], R31 ;  /* 0x0002401f10007985 */ /* 0x0003ec000c101936 */
[----:B------:R-:W0:Y:S01]  /*17df0*/  MUFU.EX2 R18, R18 ;  /* 0x0000001200127308 */ /* 0x000e220000000800 */
[----:B------:R2:W-:Y:S01]  /*17e00*/  ST.E desc[UR54][R16.64+0x250], R33 ;  /* 0x0002502110007985 */ /* 0x0005e2000c101936 */
[----:B------:R-:W-:-:S06]  /*17e10*/  FADD.FTZ R9, R161, R8 ;  /* 0x00000008a1097221 */ /* 0x000fcc0000010000 */
[----:B------:R-:W0:Y:S01]  /*17e20*/  MUFU.EX2 R156, R156 ;  /* 0x0000009c009c7308 */ /* 0x000e220000000800 */
[----:B------:R0:W-:Y:S01]  /*17e30*/  ST.E desc[UR54][R16.64+0x260], R29 ;  /* 0x0002601d10007985 */ /* 0x0001e2000c101936 */
[----:B-1----:R-:W-:-:S03]  /*17e40*/  FMUL.FTZ R31, R4, R40 ;  /* 0x00000028041f7220 */ /* 0x002fc60000410000 */
[----:B------:R1:W-:Y:S01]  /*17e50*/  ST.E desc[UR54][R16.64+0x264], R27 ;  /* 0x0002641b10007985 */ /* 0x0003e2000c101936 */
[C---:B--2---:R-:W-:Y:S02]  /*17e60*/  FMUL.FTZ R33, R4.reuse, R38 ;  /* 0x0000002604217220 */ /* 0x044fe40000410000 */
[----:B------:R-:W2:Y:S01]  /*17e70*/  MUFU.EX2 R13, R13 ;  /* 0x0000000d000d7308 */ /* 0x000ea20000000800 */
[----:B------:R1:W-:Y:S01]  /*17e80*/  ST.E desc[UR54][R16.64+0x270], R25 ;  /* 0x0002701910007985 */ /* 0x0003e2000c101936 */
[----:B------:R-:W-:Y:S01]  /*17e90*/  FADD.FTZ R137, R23, R12 ;  /* 0x0000000c17897221 */ /* 0x000fe20000010000 */
[----:B0-----:R-:W-:-:S05]  /*17ea0*/  FMUL.FTZ R29, R4, R42 ;  /* 0x0000002a041d7220 */ /* 0x001fca0000410000 */
[----:B------:R-:W0:Y:S01]  /*17eb0*/  MUFU.EX2 R19, R19 ;  /* 0x0000001300137308 */ /* 0x000e220000000800 */
[C---:B-1----:R-:W-:Y:S01]  /*17ec0*/  FMUL.FTZ R27, R4.reuse, R44 ;  /* 0x0000002c041b7220 */ /* 0x042fe20000410000 */
[----:B------:R-:W-:Y:S01]  /*17ed0*/  FMUL.FTZ R25, R4, R46 ;  /* 0x0000002e04197220 */ /* 0x000fe20000410000 */
[----:B------:R-:W-:-:S05]  /*17ee0*/  FADD.FTZ R8, R162, R9 ;  /* 0x00000009a2087221 */ /* 0x000fca0000010000 */
[----:B------:R-:W1:Y:S01]  /*17ef0*/  MUFU.EX2 R20, R20 ;  /* 0x0000001400147308 */ /* 0x000e620000000800 */
[----:B------:R2:W-:Y:S01]  /*17f00*/  ST.E desc[UR54][R16.64+0x294], R31 ;  /* 0x0002941f10007985 */ /* 0x0005e2000c101936 */
[----:B---3--:R-:W-:-:S03]  /*17f10*/  FADD.FTZ R137, R15, R137 ;  /* 0x000000890f897221 */ /* 0x008fc60000010000 */
[----:B------:R3:W-:Y:S01]  /*17f20*/  ST.E desc[UR54][R16.64+0x2a0], R33 ;  /* 0x0002a02110007985 */ /* 0x0007e2000c101936 */
[----:B------:R-:W-:-:S03]  /*17f30*/  FADD.FTZ R9, R21, R8 ;  /* 0x0000000815097221 */ /* 0x000fc60000010000 */
[----:B------:R0:W-:Y:S01]  /*17f40*/  ST.E desc[UR54][R16.64+0x2b4], R25 ;  /* 0x0002b41910007985 */ /* 0x0001e2000c101936 */
[----:B------:R-:W1:Y:S03]  /*17f50*/  MUFU.EX2 R11, R11 ;  /* 0x0000000b000b7308 */ /* 0x000e660000000800 */
[----:B------:R4:W-:Y:S01]  /*17f60*/  ST.E desc[UR54][R16.64+0x2c4], R27 ;  /* 0x0002c41b10007985 */ /* 0x0009e2000c101936 */
[C---:B------:R-:W-:Y:S01]  /*17f70*/  FMUL.FTZ R35, R4.reuse, R35 ;  /* 0x0000002304237220 */ /* 0x040fe20000410000 */
[C---:B--2---:R-:W-:Y:S02]  /*17f80*/  FMUL.FTZ R31, R4.reuse, R50 ;  /* 0x00000032041f7220 */ /* 0x044fe40000410000 */
[----:B------:R2:W-:Y:S01]  /*17f90*/  ST.E desc[UR54][R16.64+0x2d0], R29 ;  /* 0x0002d01d10007985 */ /* 0x0005e2000c101936 */
[C---:B---3--:R-:W-:Y:S01]  /*17fa0*/  FMUL.FTZ R33, R4.reuse, R48 ;  /* 0x0000003004217220 */ /* 0x048fe20000410000 */
[C---:B0-----:R-:W-:Y:S01]  /*17fb0*/  FMUL.FTZ R25, R4.reuse, R52 ;  /* 0x0000003404197220 */ /* 0x041fe20000410000 */
[C---:B----4-:R-:W-:Y:S01]  /*17fc0*/  FMUL.FTZ R27, R4.reuse, R56 ;  /* 0x00000038041b7220 */ /* 0x050fe20000410000 */
[----:B--2---:R-:W-:Y:S01]  /*17fd0*/  FMUL.FTZ R29, R4, R54 ;  /* 0x00000036041d7220 */ /* 0x004fe20000410000 */
[----:B------:R-:W0:Y:S01]  /*17fe0*/  MUFU.EX2 R12, R145 ;  /* 0x00000091000c7308 */ /* 0x000e220000000800 */
[----:B------:R-:W-:Y:S01]  /*17ff0*/  FADD.FTZ R137, R18, R137 ;  /* 0x0000008912897221 */ /* 0x000fe20000010000 */
[----:B------:R2:W-:Y:S01]  /*18000*/  ST.E desc[UR54][R16.64+0x274], R35 ;  /* 0x0002742310007985 */ /* 0x0005e2000c101936 */
[----:B------:R-:W-:Y:S01]  /*18010*/  FADD.FTZ R9, R156, R9 ;  /* 0x000000099c097221 */ /* 0x000fe20000010000 */
[C---:B------:R-:W-:Y:S01]  /*18020*/  FMUL.FTZ R37, R4.reuse, R37 ;  /* 0x0000002504257220 */ /* 0x040fe20000410000 */
[C---:B-----5:R-:W-:Y:S01]  /*18030*/  FMUL.FTZ R39, R4.reuse, R39 ;  /* 0x0000002704277220 */ /* 0x060fe20000410000 */
[----:B------:R3:W-:Y:S01]  /*18040*/  ST.E desc[UR54][R16.64+0x2d4], R31 ;  /* 0x0002d41f10007985 */ /* 0x0007e2000c101936 */
[----:B------:R-:W-:-:S03]  /*18050*/  FMUL.FTZ R41, R4, R41 ;  /* 0x0000002904297220 */ /* 0x000fc60000410000 */
[----:B------:R4:W-:Y:S01]  /*18060*/  ST.E desc[UR54][R16.64+0x2f0], R33 ;  /* 0x0002f02110007985 */ /* 0x0009e2000c101936 */
[----:B------:R-:W-:-:S03]  /*18070*/  FMUL.FTZ R5, R4, R5 ;  /* 0x0000000504057220 */ /* 0x000fc60000410000 */
[----:B------:R5:W-:Y:S01]  /*18080*/  ST.E desc[UR54][R16.64+0x304], R25 ;  /* 0x0003041910007985 */ /* 0x000be2000c101936 */
[----:B--2---:R-:W-:-:S03]  /*18090*/  FMUL.FTZ R35, R121, R64 ;  /* 0x0000004079237220 */ /* 0x004fc60000410000 */
[----:B------:R2:W-:Y:S01]  /*180a0*/  ST.E desc[UR54][R16.64+0x310], R27 ;  /* 0x0003101b10007985 */ /* 0x0005e2000c101936 */
[----:B---3--:R-:W-:-:S03]  /*180b0*/  FMUL.FTZ R31, R121, R66 ;  /* 0x00000042791f7220 */ /* 0x008fc60000410000 */
[----:B------:R3:W-:Y:S01]  /*180c0*/  ST.E desc[UR54][R16.64+0x320], R29 ;  /* 0x0003201d10007985 */ /* 0x0007e2000c101936 */
[C---:B----4-:R-:W-:Y:S01]  /*180d0*/  FMUL.FTZ R33, R121.reuse, R60 ;  /* 0x0000003c79217220 */ /* 0x050fe20000410000 */
[C---:B-----5:R-:W-:Y:S01]  /*180e0*/  FMUL.FTZ R25, R121.reuse, R58 ;  /* 0x0000003a79197220 */ /* 0x060fe20000410000 */
[----:B------:R-:W4:Y:S01]  /*180f0*/  MUFU.EX2 R8, R147 ;  /* 0x0000009300087308 */ /* 0x000f220000000800 */
[----:B--2---:R-:W-:Y:S01]  /*18100*/  FMUL.FTZ R27, R121, R70 ;  /* 0x00000046791b7220 */ /* 0x004fe20000410000 */
[----:B------:R-:W-:Y:S01]  /*18110*/  FADD.FTZ R139, R13, R137 ;  /* 0x000000890d8b7221 */ /* 0x000fe20000010000 */
[----:B---3--:R-:W-:Y:S01]  /*18120*/  FMUL.FTZ R29, R121, R68 ;  /* 0x00000044791d7220 */ /* 0x008fe20000410000 */
[----:B------:R-:W-:Y:S01]  /*18130*/  FADD.FTZ R137, R19, R9 ;  /* 0x0000000913897221 */ /* 0x000fe20000010000 */
[----:B------:R2:W-:Y:S03]  /*18140*/  ST.E desc[UR54][R16.64+0x284], R37 ;  /* 0x0002842510007985 */ /* 0x0005e6000c101936 */
[----:B------:R-:W3:Y:S01]  /*18150*/  MUFU.EX2 R9, R149 ;  /* 0x0000009500097308 */ /* 0x000ee20000000800 */
[----:B------:R5:W-:Y:S01]  /*18160*/  ST.E desc[UR54][R16.64+0x290], R39 ;  /* 0x0002902710007985 */ /* 0x000be2000c101936 */
[----:B-1----:R-:W-:-:S03]  /*18170*/  FADD.FTZ R137, R20, R137 ;  /* 0x0000008914897221 */ /* 0x002fc60000010000 */
[----:B------:R1:W-:Y:S04]  /*18180*/  ST.E desc[UR54][R16.64+0x2a4], R41 ;  /* 0x0002a42910007985 */ /* 0x0003e8000c101936 */
[----:B------:R0:W-:Y:S01]  /*18190*/  ST.E desc[UR54][R16.64+0x420], R5 ;  /* 0x0004200510007985 */ /* 0x0001e2000c101936 */
[----:B--2---:R-:W-:-:S03]  /*181a0*/  FMUL.FTZ R37, R121, R62 ;  /* 0x0000003e79257220 */ /* 0x004fc60000410000 */
[----:B------:R2:W-:Y:S01]  /*181b0*/  ST.E desc[UR54][R16.64+0x238], R25 ;  /* 0x0002381910007985 */ /* 0x0005e2000c101936 */
[----:B-----5:R-:W-:-:S03]  /*181c0*/  FMUL.FTZ R39, R121, R82 ;  /* 0x0000005279277220 */ /* 0x020fc60000410000 */
[----:B------:R5:W-:Y:S01]  /*181d0*/  ST.E desc[UR54][R16.64+0x23c], R27 ;  /* 0x00023c1b10007985 */ /* 0x000be2000c101936 */
[----:B-1----:R-:W-:-:S03]  /*181e0*/  FMUL.FTZ R41, R121, R74 ;  /* 0x0000004a79297220 */ /* 0x002fc60000410000 */
[----:B------:R1:W-:Y:S01]  /*181f0*/  ST.E desc[UR54][R16.64+0x248], R29 ;  /* 0x0002481d10007985 */ /* 0x0003e2000c101936 */
[----:B0-----:R-:W-:-:S03]  /*18200*/  FMUL.FTZ R5, R121, R80 ;  /* 0x0000005079057220 */ /* 0x001fc60000410000 */
[----:B------:R0:W-:Y:S01]  /*18210*/  ST.E desc[UR54][R16.64+0x24c], R31 ;  /* 0x00024c1f10007985 */ /* 0x0001e2000c101936 */
[----:B--2---:R-:W-:-:S03]  /*18220*/  FMUL.FTZ R25, R121, R72 ;  /* 0x0000004879197220 */ /* 0x004fc60000410000 */
[----:B------:R2:W-:Y:S01]  /*18230*/  ST.E desc[UR54][R16.64+0x258], R33 ;  /* 0x0002582110007985 */ /* 0x0005e2000c101936 */
[----:B-----5:R-:W-:-:S03]  /*18240*/  FMUL.FTZ R27, R121, R78 ;  /* 0x0000004e791b7220 */ /* 0x020fc60000410000 */
[----:B------:R5:W-:Y:S01]  /*18250*/  ST.E desc[UR54][R16.64+0x25c], R35 ;  /* 0x00025c2310007985 */ /* 0x000be2000c101936 */
[C---:B-1----:R-:W-:Y:S01]  /*18260*/  FMUL.FTZ R29, R121.reuse, R76 ;  /* 0x0000004c791d7220 */ /* 0x042fe20000410000 */
[C---:B0-----:R-:W-:Y:S01]  /*18270*/  FMUL.FTZ R31, R121.reuse, R94 ;  /* 0x0000005e791f7220 */ /* 0x041fe20000410000 */
[C---:B--2---:R-:W-:Y:S01]  /*18280*/  FMUL.FTZ R33, R121.reuse, R86 ;  /* 0x0000005679217220 */ /* 0x044fe20000410000 */
[----:B-----5:R-:W-:Y:S01]  /*18290*/  FMUL.FTZ R35, R121, R92 ;  /* 0x0000005c79237220 */ /* 0x020fe20000410000 */
[----:B------:R0:W-:Y:S01]  /*182a0*/  ST.E desc[UR54][R16.64+0x268], R37 ;  /* 0x0002682510007985 */ /* 0x0001e2000c101936 */
[----:B------:R-:W-:-:S03]  /*182b0*/  FADD.FTZ R137, R11, R137 ;  /* 0x000000890b897221 */ /* 0x000fc60000010000 */
        /* <DEDUP_REMOVED lines=9> */
[----:B-----5:R-:W-:-:S03]  /*18350*/  FMUL.FTZ R25, R121, R96 ;  /* 0x0000006079197220 */ /* 0x020fc60000410000 */
[----:B------:R5:W-:Y:S01]  /*18360*/  ST.E desc[UR54][R16.64+0x29c], R31 ;  /* 0x00029c1f10007985 */ /* 0x000be2000c101936 */
[----:B0-----:R-:W-:-:S03]  /*18370*/  FMUL.FTZ R27, R121, R102 ;  /* 0x00000066791b7220 */ /* 0x001fc60000410000 */
[----:B------:R0:W-:Y:S01]  /*18380*/  ST.E desc[UR54][R16.64+0x2a8], R33 ;  /* 0x0002a82110007985 */ /* 0x0001e2000c101936 */
[----:B-1----:R-:W-:-:S03]  /*18390*/  FMUL.FTZ R29, R121, R100 ;  /* 0x00000064791d7220 */ /* 0x002fc60000410000 */
[----:B------:R1:W-:Y:S01]  /*183a0*/  ST.E desc[UR54][R16.64+0x2ac], R35 ;  /* 0x0002ac2310007985 */ /* 0x0003e2000c101936 */
[C---:B--2---:R-:W-:Y:S01]  /*183b0*/  FMUL.FTZ R41, R121.reuse, R98 ;  /* 0x0000006279297220 */ /* 0x044fe20000410000 */
[C---:B-----5:R-:W-:Y:S01]  /*183c0*/  FMUL.FTZ R31, R121.reuse, R104 ;  /* 0x00000068791f7220 */ /* 0x060fe20000410000 */
[C---:B0-----:R-:W-:Y:S01]  /*183d0*/  FMUL.FTZ R33, R121.reuse, R106 ;  /* 0x0000006a79217220 */ /* 0x041fe20000410000 */
[----:B-1----:R-:W-:Y:S01]  /*183e0*/  FMUL.FTZ R35, R121, R108 ;  /* 0x0000006c79237220 */ /* 0x002fe20000410000 */
[----:B------:R-:W-:Y:S01]  /*183f0*/  FADD.FTZ R137, R12, R137 ;  /* 0x000000890c897221 */ /* 0x000fe20000010000 */
[----:B------:R0:W-:Y:S04]  /*18400*/  ST.E desc[UR54][R16.64+0x2b8], R37 ;  /* 0x0002b82510007985 */ /* 0x0001e8000c101936 */
[----:B------:R1:W-:Y:S01]  /*18410*/  ST.E desc[UR54][R16.64+0x2bc], R39 ;  /* 0x0002bc2710007985 */ /* 0x0003e2000c101936 */
[----:B----4-:R-:W-:-:S03]  /*18420*/  FADD.FTZ R137, R8, R137 ;  /* 0x0000008908897221 */ /* 0x010fc60000010000 */
        /* <DEDUP_REMOVED lines=8> */
[----:B----4-:R-:W-:-:S03]  /*184b0*/  FMUL.FTZ R25, R121, R116 ;  /* 0x0000007479197220 */ /* 0x010fc60000410000 */
[----:B------:R4:W-:Y:S01]  /*184c0*/  ST.E desc[UR54][R16.64+0x2ec], R31 ;  /* 0x0002ec1f10007985 */ /* 0x0009e2000c101936 */
[----:B0-----:R-:W-:-:S03]  /*184d0*/  FMUL.FTZ R27, R121, R118 ;  /* 0x00000076791b7220 */ /* 0x001fc60000410000 */
[----:B------:R0:W-:Y:S01]  /*184e0*/  ST.E desc[UR54][R16.64+0x2f8], R33 ;  /* 0x0002f82110007985 */ /* 0x0001e2000c101936 */
[----:B-1----:R-:W-:-:S03]  /*184f0*/  FMUL.FTZ R29, R121, R120 ;  /* 0x00000078791d7220 */ /* 0x002fc60000410000 */
[----:B------:R1:W-:Y:S01]  /*18500*/  ST.E desc[UR54][R16.64+0x2fc], R35 ;  /* 0x0002fc2310007985 */ /* 0x0003e2000c101936 */
[C---:B--2---:R-:W-:Y:S01]  /*18510*/  FMUL.FTZ R41, R121.reuse, R122 ;  /* 0x0000007a79297220 */ /* 0x044fe20000410000 */
[C---:B----4-:R-:W-:Y:S01]  /*18520*/  FMUL.FTZ R31, R121.reuse, R124 ;  /* 0x0000007c791f7220 */ /* 0x050fe20000410000 */
[C---:B0-----:R-:W-:Y:S01]  /*18530*/  FMUL.FTZ R33, R121.reuse, R126 ;  /* 0x0000007e79217220 */ /* 0x041fe20000410000 */
[----:B-1----:R-:W-:Y:S01]  /*18540*/  FMUL.FTZ R35, R121, R128 ;  /* 0x0000008079237220 */ /* 0x002fe20000410000 */
[----:B------:R0:W-:Y:S01]  /*18550*/  ST.E desc[UR54][R16.64+0x308], R37 ;  /* 0x0003082510007985 */ /* 0x0001e2000c101936 */
[----:B------:R-:W-:Y:S01]  /*18560*/  FADD.FTZ R139, R14, R139 ;  /* 0x0000008b0e8b7221 */ /* 0x000fe20000010000 */
[----:B---3--:R-:W-:Y:S02]  /*18570*/  FADD.FTZ R137, R9, R137 ;  /* 0x0000008909897221 */ /* 0x008fe40000010000 */
        /* <DEDUP_REMOVED lines=32> */
[C---:B0-----:R-:W-:Y:S01]  /*18780*/  FMUL.FTZ R139, R4.reuse, R24 ;  /* 0x00000018048b7220 */ /* 0x041fe20000410000 */
        /* <DEDUP_REMOVED lines=11> */
[C---:B---3--:R-:W-:Y:S01]  /*18840*/  FMUL.FTZ R137, R4.reuse, R36 ;  /* 0x0000002404897220 */ /* 0x048fe20000410000 */
        /* <DEDUP_REMOVED lines=30> */
[----:B------:R-:W-:Y:S01]  /*18a30*/  FMUL.FTZ R119, R4, R119 ;  /* 0x0000007704777220 */ /* 0x000fe20000410000 */
[C---:B0-----:R-:W-:Y:S01]  /*18a40*/  FMUL.FTZ R37, R121.reuse, R150 ;  /* 0x0000009679257220 */ /* 0x041fe20000410000 */
[C---:B-1----:R-:W-:Y:S01]  /*18a50*/  FMUL.FTZ R39, R121.reuse, R188 ;  /* 0x000000bc79277220 */ /* 0x042fe20000410000 */
[C---:B--2---:R-:W-:Y:S01]  /*18a60*/  FMUL.FTZ R5, R121.reuse, R212 ;  /* 0x000000d479057220 */ /* 0x044fe20000410000 */
[C---:B---3--:R-:W-:Y:S01]  /*18a70*/  FMUL.FTZ R25, R121.reuse, R214 ;  /* 0x000000d679197220 */ /* 0x048fe20000410000 */
[C---:B----4-:R-:W-:Y:S01]  /*18a80*/  FMUL.FTZ R27, R121.reuse, R216 ;  /* 0x000000d8791b7220 */ /* 0x050fe20000410000 */
        /* <DEDUP_REMOVED lines=73> */
[----:B0-----:R-:W5:Y:S04]  /*18f20*/  LD.E R5, desc[UR54][R16.64+0x230] ;  /* 0x0002303610057980 */ /* 0x001f68000c101900 */
        /* <DEDUP_REMOVED lines=256> */
[----:B0-----:R-:W5:Y:S04]  /*19f30*/  LD.E.64 R4, desc[UR54][R16.64+0xa8] ;  /* 0x0000a83610047980 */ /* 0x001f68000c101b00 */
[----:B------:R-:W5:Y:S04]  /*19f40*/  LDL R188, [R1+0x88] ;  /* 0x0000880001bc7983 */ /* 0x000f680000100800 */
[----:B-1----:R-:W5:Y:S04]  /*19f50*/  LD.E R24, desc[UR54][R16.64+0x230] ;  /* 0x0002303610187980 */ /* 0x002f68000c101900 */
[----:B------:R-:W5:Y:S04]  /*19f60*/  LD.E R25, desc[UR54][R16.64+0x234] ;  /* 0x0002343610197980 */ /* 0x000f68000c101900 */
        /* <DEDUP_REMOVED lines=1230> */
.L_x_9773:
[----:B------:R-:W-:Y:S05]  /*1ec50*/  BSYNC B0 ;  /* 0x0000000000007941 */ /* 0x000fea0003800000 */
.L_x_9772:
[C---:B------:R-:W-:Y:S01]  /*1ec60*/  ISETP.GT.AND P1, PT, R10.reuse, UR43, PT ;  /* 0x0000002b0a007c0c */ /* 0x040fe2000bf24270 */
[----:B------:R-:W-:-:S12]  /*1ec70*/  VIADD R10, R10, 0xffffffff ;  /* 0xffffffff0a0a7836 */ /* 0x000fd80000000000 */
[----:B------:R-:W-:Y:S05]  /*1ec80*/  @P1 BRA `(.L_x_9774) ;  /* 0xffffff4c00a01947 */ /* 0x000fea000383ffff */
.L_x_9743:
[----:B------:R-:W-:Y:S05]  /*1ec90*/  WARPSYNC.ALL ;  /* 0x0000000000007948 */ /* 0x000fea0003800000 */
[----:B0-----:R-:W1:Y:S04]  /*1eca0*/  LDL R5, [R1+0x450] ;  /* 0x0004500001057983 */ /* 0x001e680000100800 */
[----:B------:R-:W2:Y:S04]  /*1ecb0*/  LDL R6, [R1+0x454] ;  /* 0x0004540001067983 */ /* 0x000ea80000100800 */
[----:B------:R-:W3:Y:S04]  /*1ecc0*/  LDL R132, [R1+0x218] ;  /* 0x0002180001847983 */ /* 0x000ee80000100800 */
[----:B------:R-:W4:Y:S04]  /*1ecd0*/  LDL.64 R12, [R1+0x398] ;  /* 0x00039800010c7983 */ /* 0x000f280000100a00 */
[----:B------:R-:W5:Y:S04]  /*1ece0*/  LDL.64 R14, [R1+0x3d8] ;  /* 0x0003d800010e7983 */ /* 0x000f680000100a00 */
[----:B------:R-:W4:Y:S04]  /*1ecf0*/  LDL.64 R136, [R1+0x230] ;  /* 0x0002300001887983 */ /* 0x000f280000100a00 */
        /* <DEDUP_REMOVED lines=59> */
[----:B-1----:R-:W0:Y:S02]  /*1f0b0*/  SHFL.BFLY PT, R0, R5, 0x2, 0x1f ;  /* 0x0c401f0005007f89 */ /* 0x002e2400000e0000 */
[----:B0-----:R-:W-:-:S05]  /*1f0c0*/  FADD.FTZ R0, R5, R0 ;  /* 0x0000000005007221 */ /* 0x001fca0000010000 */
[----:B------:R-:W0:Y:S02]  /*1f0d0*/  SHFL.BFLY PT, R3, R0, 0x1, 0x1f ;  /* 0x0c201f0000037f89 */ /* 0x000e2400000e0000 */
[----:B0-----:R-:W-:Y:S01]  /*1f0e0*/  FADD.FTZ R2, R0, R3 ;  /* 0x0000000300027221 */ /* 0x001fe20000010000 */
[----:B---3--:R-:W-:Y:S01]  /*1f0f0*/  VIADD R132, R132, 0x1 ;  /* 0x0000000184847836 */ /* 0x008fe20000000000 */
[----:B------:R-:W3:Y:S04]  /*1f100*/  LDL R0, [R1+0x224] ;  /* 0x0002240001007983 */ /* 0x000ee80000100800 */
[----:B------:R-:W-:Y:S04]  /*1f110*/  STL [R1+0x450], R2 ;  /* 0x0004500201007387 */ /* 0x000fe80000100800 */
[----:B------:R-:W4:Y:S04]  /*1f120*/  LDL R146, [R1+0x450] ;  /* 0x0004500001927983 */ /* 0x000f280000100800 */
[----:B--2---:R-:W0:Y:S02]  /*1f130*/  SHFL.BFLY PT, R3, R6, 0x2, 0x1f ;  /* 0x0c401f0006037f89 */ /* 0x004e2400000e0000 */
[----:B0-----:R-:W-:Y:S01]  /*1f140*/  FADD.FTZ R3, R3, R6 ;  /* 0x0000000603037221 */ /* 0x001fe20000010000 */
[----:B------:R-:W-:Y:S01]  /*1f150*/  ISETP.NE.AND P2, PT, R132, 0x2, PT ;  /* 0x000000028400780c */ /* 0x000fe20003f45270 */
[----:B------:R-:W2:Y:S04]  /*1f160*/  LDL.64 R6, [R1+0x428] ;  /* 0x0004280001067983 */ /* 0x000ea80000100a00 */
[----:B------:R-:W0:Y:S08]  /*1f170*/  SHFL.BFLY PT, R4, R3, 0x1, 0x1f ;  /* 0x0c201f0003047f89 */ /* 0x000e3000000e0000 */
[----:B------:R-:W2:Y:S01]  /*1f180*/  @!P2 LDL R23, [R1+0x21c] ;  /* 0x00021c000117a983 */ /* 0x000ea20000100800 */
[----:B0-----:R-:W-:-:S03]  /*1f190*/  FADD.FTZ R138, R3, R4 ;  /* 0x00000004038a7221 */ /* 0x001fc60000010000 */
[----:B------:R-:W2:Y:S02]  /*1f1a0*/  LDL.64 R4, [R1+0x3f8] ;  /* 0x0003f80001047983 */ /* 0x000ea40000100a00 */
[----:B------:R-:W-:Y:S02]  /*1f1b0*/  FSETP.NE.FTZ.AND P1, PT, R138, RZ, PT ;  /* 0x000000ff8a00720b */ /* 0x000fe40003f35000 */
[----:B------:R-:W2:Y:S11]  /*1f1c0*/  LDL.64 R2, [R1+0x418] ;  /* 0x0004180001027983 */ /* 0x000eb60000100a00 */
[----:B------:R-:W2:Y:S04]  /*1f1d0*/  @P1 LDL R141, [R1+0x460] ;  /* 0x00046000018d1983 */ /* 0x000ea80000100800 */
[----:B------:R-:W2:Y:S01]  /*1f1e0*/  @P1 LDL R143, [R1+0x444] ;  /* 0x00044400018f1983 */ /* 0x000ea20000100800 */
[----:B------:R-:W-:-:S02]  /*1f1f0*/  IMAD.MOV.U32 R140, RZ, RZ, -0x800000 ;  /* 0xff800000ff8c7424 */ /* 0x000fc400078e00ff */
[----:B------:R-:W-:Y:S01]  /*1f200*/  IMAD.MOV.U32 R134, RZ, RZ, RZ ;  /* 0x000000ffff867224 */ /* 0x000fe200078e00ff */
[----:B------:R0:W-:Y:S08]  /*1f210*/  BAR.ARV R198, 0x100 ;  /* 0x000400c60000751d */ /* 0x0001f00000002000 */
[----:B------:R-:W-:Y:S06]  /*1f220*/  BAR.ARV 0x8, 0x120 ;  /* 0x0204800000007b1d */ /* 0x000fec0000002000 */
[----:B----4-:R-:W-:-:S13]  /*1f230*/  FSETP.NE.FTZ.AND P0, PT, R146, RZ, PT ;  /* 0x000000ff9200720b */ /* 0x010fda0003f15000 */
[----:B------:R-:W4:Y:S04]  /*1f240*/  @P0 LDL R135, [R1+0x460] ;  /* 0x0004600001870983 */ /* 0x000f280000100800 */
[----:B------:R-:W2:Y:S01]  /*1f250*/  @P0 LDL R142, [R1+0x440] ;  /* 0x00044000018e0983 */ /* 0x000ea20000100800 */
[----:B------:R-:W1:Y:S02]  /*1f260*/  @P0 MUFU.LG2 R139, R146 ;  /* 0x00000092008b0308 */ /* 0x000e640000000c00 */
[----:B-1----:R-:W-:-:S06]  /*1f270*/  @P0 FMUL.FTZ R144, R139, 0.69314718246459960938 ;  /* 0x3f3172188b900820 */ /* 0x002fcc0000410000 */
[----:B------:R-:W1:Y:S08]  /*1f280*/  @P1 MUFU.LG2 R145, R138 ;  /* 0x0000008a00911308 */ /* 0x000e700000000c00 */
[----:B------:R-:W0:Y:S01]  /*1f290*/  @P0 MUFU.RCP R134, R146 ;  /* 0x0000009200860308 */ /* 0x000e220000001000 */
[----:B---3--:R-:W-:Y:S02]  /*1f2a0*/  VIADD R0, R0, 0x1 ;  /* 0x0000000100007836 */ /* 0x008fe40000000000 */
[----:B-1----:R-:W-:Y:S01]  /*1f2b0*/  @P1 FMUL.FTZ R145, R145, 0.69314718246459960938 ;  /* 0x3f31721891911820 */ /* 0x002fe20000410000 */
[----:B------:R-:W-:Y:S01]  /*1f2c0*/  STL [R1+0x454], R138 ;  /* 0x0004548a01007387 */ /* 0x000fe20000100800 */
[-C--:B0-----:R-:W-:Y:S01]  /*1f2d0*/  FMUL.FTZ R137, R137, R134.reuse ;  /* 0x0000008689897220 */ /* 0x081fe20000410000 */
[-C--:B------:R-:W-:Y:S01]  /*1f2e0*/  FMUL.FTZ R136, R136, R134.reuse ;  /* 0x0000008688887220 */ /* 0x080fe20000410000 */
        /* <DEDUP_REMOVED lines=98> */
[----:B--2---:R-:W-:Y:S01]  /*1f910*/  @P0 FFMA.FTZ R140, R135, R142, R144 ;  /* 0x0000008e878c0223 */ /* 0x004fe20000010090 */
[----:B------:R-:W-:-:S06]  /*1f920*/  IMAD.MOV.U32 R135, RZ, RZ, RZ ;  /* 0x000000ffff877224 */ /* 0x000fcc00078e00ff */
[----:B------:R-:W0:Y:S01]  /*1f930*/  @P1 MUFU.RCP R135, R138 ;  /* 0x0000008a00871308 */ /* 0x000e220000001000 */
[----:B------:R-:W-:Y:S01]  /*1f940*/  @P1 FMUL.FTZ R144, R141, 0.69314718246459960938 ;  /* 0x3f3172188d901820 */ /* 0x000fe20000410000 */
[----:B------:R-:W-:-:S03]  /*1f950*/  IMAD.MOV.U32 R142, RZ, RZ, -0x800000 ;  /* 0xff800000ff8e7424 */ /* 0x000fc600078e00ff */
[----:B------:R-:W-:Y:S01]  /*1f960*/  @P1 FFMA.FTZ R142, R144, R143, R145 ;  /* 0x0000008f908e1223 */ /* 0x000fe20000010091 */
[----:B------:R-:W-:Y:S01]  /*1f970*/  STL [R1+0x450], R140 ;  /* 0x0004508c01007387 */ /* 0x000fe20000100800 */
[-C--:B0-----:R-:W-:Y:S01]  /*1f980*/  FMUL.FTZ R13, R13, R135.reuse ;  /* 0x000000870d0d7220 */ /* 0x081fe20000410000 */
        /* <DEDUP_REMOVED lines=65> */
[----:B0-----:R-:W-:Y:S01]  /*1fda0*/  VIADD R12, R133, 0x1 ;  /* 0x00000001850c7836 */ /* 0x001fe20000000000 */
[----:B-1----:R-:W-:Y:S01]  /*1fdb0*/  @!P2 LOP3.LUT R14, R23, 0x1, RZ, 0x3c, !PT ;  /* 0x00000001170ea812 */ /* 0x002fe200078e3cff */
        /* <DEDUP_REMOVED lines=34> */
.L_x_9678:
[----:B------:R-:W1:Y:S08]  /*1ffe0*/  S2UR UR4, SR_CgaCtaId ;  /* 0x00000000000479c3 */ /* 0x000e700000008800 */
[----:B------:R-:W-:Y:S06]  /*1fff0*/  BAR.SYNC.DEFER_BLOCKING 0x5, 0x120 ;  /* 0x0144800000007b1d */ /* 0x000fec0000010000 */
[----:B------:R-:W-:Y:S01]  /*20000*/  UMOV UR44, 0x400 ;  /* 0x00000400002c7882 */ /* 0x000fe20000000000 */
[----:B------:R-:W-:Y:S01]  /*20010*/  BSSY B0, `(.L_x_9775) ;  /* 0x0000281000007945 */ /* 0x000fe20003800000 */
[----:B-1----:R-:W-:-:S09]  /*20020*/  ULEA UR44, UR4, UR44, 0x18 ;  /* 0x0000002c042c7291 */ /* 0x002fd2000f8ec03f */
[----:B0-2---:R-:W0:Y:S02]  /*20030*/  LDS.128 R4, [UR44+0x324d0] ;  /* 0x0324d02cff047984 */ /* 0x005e240008000c00 */
[----:B0-----:R-:W-:Y:S02]  /*20040*/  R2UR UR5, R5 ;  /* 0x00000000050572ca */ /* 0x001fe400000e0000 */
[----:B------:R-:W-:Y:S02]  /*20050*/  R2UR UR7, R6 ;  /* 0x00000000060772ca */ /* 0x000fe400000e0000 */
[----:B------:R-:W-:Y:S01]  /*20060*/  R2UR UR6, R7 ;  /* 0x00000000070672ca */ /* 0x000fe200000e0000 */
[----:B------:R-:W-:Y:S06]  /*20070*/  BAR.ARV 0x4, 0x120 ;  /* 0x0104800000007b1d */ /* 0x000fec0000002000 */
[----:B------:R-:W-:Y:S08]  /*20080*/  @P0 BRA `(.L_x_9776) ;  /* 0x0000001800cc0947 */ /* 0x000ff00003800000 */
[----:B------:R-:W2:Y:S04]  /*20090*/  LDL.128 R136, [R1+0x230] ;  /* 0x0002300001887983 */ /* 0x000ea80000100c00 */
[----:B------:R-:W3:Y:S04]  /*200a0*/  LDL.128 R128, [R1+0x250] ;  /* 0x0002500001807983 */ /* 0x000ee80000100c00 */
        /* <DEDUP_REMOVED lines=30> */
[C---:B------:R-:W-:Y:S01]  /*20290*/  IADD3 R21, P0, R192.reuse, 0xc060, RZ ;  /* 0x0000c060c0157810 */ /* 0x040fe20007f1e0ff */
[----:B------:R-:W-:Y:S01]  /*202a0*/  ULDC.64 UR8, c[0x0][0xce0] ;  /* 0x0003380000087ab9 */ /* 0x000fe20000000a00 */
[----:B------:R-:W-:Y:S01]  /*202b0*/  LOP3.LUT R3, R192, 0x380, RZ, 0xc0, !PT ;  /* 0x00000380c0037812 */ /* 0x000fe200078ec0ff */
[----:B------:R-:W-:Y:S01]  /*202c0*/  ULDC.64 UR10, c[0x0][0xcd8] ;  /* 0x00033600000a7ab9 */ /* 0x000fe20000000a00 */
[----:B------:R-:W-:-:S02]  /*202d0*/  LOP3.LUT R2, R21, 0x380, RZ, 0xc0, !PT ;  /* 0x0000038015027812 */ /* 0x000fc400078ec0ff */
[----:B------:R-:W-:Y:S02]  /*202e0*/  SHF.R.U64 R3, R3, 0x3, RZ ;  /* 0x0000000303037819 */ /* 0x000fe400000012ff */
[----:B------:R-:W-:Y:S02]  /*202f0*/  SHF.R.U64 R2, R2, 0x3, RZ ;  /* 0x0000000302027819 */ /* 0x000fe400000012ff */
[----:B------:R-:W-:Y:S02]  /*20300*/  IADD3 R19, P1, R192, 0xc040, RZ ;  /* 0x0000c040c0137810 */ /* 0x000fe40007f3e0ff */
[----:B------:R-:W-:Y:S01]  /*20310*/  LOP3.LUT R2, R2, R21, RZ, 0x3c, !PT ;  /* 0x0000001502027212 */ /* 0x000fe200078e3cff */
[----:B------:R-:W-:Y:S01]  /*20320*/  IMAD.MOV.U32 R21, RZ, RZ, R193 ;  /* 0x000000ffff157224 */ /* 0x000fe200078e00c1 */
[----:B------:R-:W-:Y:S02]  /*20330*/  LOP3.LUT R20, R3, R192, RZ, 0x3c, !PT ;  /* 0x000000c003147212 */ /* 0x000fe400078e3cff */
[----:B------:R-:W-:-:S02]  /*20340*/  LOP3.LUT R0, R19, 0x380, RZ, 0xc0, !PT ;  /* 0x0000038013007812 */ /* 0x000fc400078ec0ff */
[----:B------:R-:W-:Y:S02]  /*20350*/  MOV R20, R20 ;  /* 0x0000001400147202 */ /* 0x000fe40000000f00 */
[----:B------:R-:W-:Y:S01]  /*20360*/  SHF.R.U64 R0, R0, 0x3, RZ ;  /* 0x0000000300007819 */ /* 0x000fe200000012ff */
[----:B------:R-:W-:-:S03]  /*20370*/  IMAD.X R3, RZ, RZ, R193, P0 ;  /* 0x000000ffff037224 */ /* 0x000fc600000e06c1 */
[----:B------:R-:W-:Y:S01]  /*20380*/  LOP3.LUT R18, R0, R19, RZ, 0x3c, !PT ;  /* 0x0000001300127212 */ /* 0x000fe200078e3cff */
[----:B------:R-:W-:Y:S01]  /*20390*/  IMAD.X R19, RZ, RZ, R193, P1 ;  /* 0x000000ffff137224 */ /* 0x000fe200008e06c1 */
[----:B------:R-:W-:-:S04]  /*203a0*/  UISETP.NE.U32.AND UP1, UPT, UR8, URZ, UPT ;  /* 0x0000003f0800728c */ /* 0x000fc8000bf25070 */
[----:B------:R-:W-:Y:S02]  /*203b0*/  MOV R18, R18 ;  /* 0x0000001200127202 */ /* 0x000fe40000000f00 */
[----:B------:R-:W-:Y:S01]  /*203c0*/  MOV R19, R2 ;  /* 0x0000000200137202 */ /* 0x000fe20000000f00 */
[----:B------:R-:W-:-:S03]  /*203d0*/  UISETP.NE.AND.EX UP1, UPT, UR9, URZ, UPT, UP1 ;  /* 0x0000003f0900728c */ /* 0x000fc6000bf25310 */
[----:B------:R-:W-:Y:S02]  /*203e0*/  ULDC.64 UR8, c[0x0][0xcd8] ;  /* 0x0003360000087ab9 */ /* 0x000fe40000000a00 */
[----:B------:R-:W-:-:S04]  /*203f0*/  UISETP.NE.U32.AND UP0, UPT, UR8, URZ, UPT ;  /* 0x0000003f0800728c */ /* 0x000fc8000bf05070 */
[----:B------:R-:W-:Y:S01]  /*20400*/  UISETP.NE.AND.EX UP0, UPT, UR9, URZ, UPT, UP0 ;  /* 0x0000003f0900728c */ /* 0x000fe2000bf05300 */
[----:B------:R-:W-:Y:S02]  /*20410*/  PLOP3.LUT P2, PT, PT, PT, UP1, 0x80, 0x0 ;  /* 0x000000000000781c */ /* 0x000fe40003f4f018 */
[----:B------:R-:W-:Y:S01]  /*20420*/  @UP1 ULDC.64 UR8, c[0x0][0xce0] ;  /* 0x0003380000081ab9 */ /* 0x000fe20000000a00 */
[----:B------:R-:W-:Y:S02]  /*20430*/  UIMAD.WIDE UR10, UR41, 0x4, UR10 ;  /* 0x00000004290a78a5 */ /* 0x000fe4000f8e020a */
[----:B------:R-:W-:Y:S01]  /*20440*/  PLOP3.LUT P1, PT, PT, PT, UP0, 0x80, 0x0 ;  /* 0x000000000000781c */ /* 0x000fe20003f2f008 */
[----:B------:R-:W-:-:S03]  /*20450*/  @UP1 UIMAD.WIDE UR8, UR41, 0x4, UR8 ;  /* 0x00000004290818a5 */ /* 0x000fc6000f8e0208 */
[----:B------:R-:W-:Y:S02]  /*20460*/  IMAD.U32 R2, RZ, RZ, UR10 ;  /* 0x0000000aff027e24 */ /* 0x000fe4000f8e00ff */
[----:B------:R-:W-:Y:S01]  /*20470*/  IMAD.U32 R3, RZ, RZ, UR11 ;  /* 0x0000000bff037e24 */ /* 0x000fe2000f8e00ff */
[----:B------:R-:W-:Y:S01]  /*20480*/  BAR.SYNC.DEFER_BLOCKING 0x1, 0x100 ;  /* 0x0044000000007b1d */ /* 0x000fe20000010000 */
[----:B--2---:R-:W-:Y:S02]  /*20490*/  F2FP.F16.F32.PACK_AB R136, R137, R136 ;  /* 0x000000888988723e */ /* 0x004fe400000000ff */
[----:B------:R-:W-:Y:S02]  /*204a0*/  F2FP.F16.F32.PACK_AB R137, R139, R138 ;  /* 0x0000008a8b89723e */ /* 0x000fe400000000ff */
[----:B---3--:R-:W-:Y:S02]  /*204b0*/  F2FP.F16.F32.PACK_AB R128, R129, R128 ;  /* 0x000000808180723e */ /* 0x008fe400000000ff */
[----:B------:R-:W-:-:S02]  /*204c0*/  F2FP.F16.F32.PACK_AB R129, R131, R130 ;  /* 0x000000828381723e */ /* 0x000fc400000000ff */
[----:B----4-:R-:W-:Y:S02]  /*204d0*/  F2FP.F16.F32.PACK_AB R138, R133, R132 ;  /* 0x00000084858a723e */ /* 0x010fe400000000ff */
[----:B------:R-:W-:Y:S02]  /*204e0*/  F2FP.F16.F32.PACK_AB R139, R135, R134 ;  /* 0x00000086878b723e */ /* 0x000fe400000000ff */
[----:B-----5:R-:W-:Y:S02]  /*204f0*/  F2FP.F16.F32.PACK_AB R120, R121, R120 ;  /* 0x000000787978723e */ /* 0x020fe400000000ff */
        /* <DEDUP_REMOVED lines=68> */
[----:B------:R-:W-:Y:S01]  /*20940*/  F2FP.F16.F32.PACK_AB R11, R7, R6 ;  /* 0x00000006070b723e */ /* 0x000fe200000000ff */
[----:B------:R0:W-:Y:S04]  /*20950*/  STSM.16.M88.4 [R209], R40 ;  /* 0x00000028d1007844 */ /* 0x0001e80000000200 */
[----:B------:R0:W-:Y:S04]  /*20960*/  STSM.16.M88.4 [R208], R32 ;  /* 0x00000020d0007844 */ /* 0x0001e80000000200 */
[----:B------:R0:W-:Y:S04]  /*20970*/  STSM.16.M88.4 [R18], R24 ;  /* 0x0000001812007844 */ /* 0x0001e80000000200 */
[----:B------:R0:W-:Y:S01]  /*20980*/  STSM.16.M88.4 [R19], R8 ;  /* 0x0000000813007844 */ /* 0x0001e20000000200 */
[----:B------:R-:W-:Y:S01]  /*20990*/  BAR.SYNC.DEFER_BLOCKING 0x1, 0x100 ;  /* 0x0044000000007b1d */ /* 0x000fe20000010000 */
[----:B------:R-:W-:-:S02]  /*209a0*/  IMAD.U32 R4, RZ, RZ, UR8 ;  /* 0x00000008ff047e24 */ /* 0x000fc4000f8e00ff */
[----:B------:R-:W-:-:S05]  /*209b0*/  IMAD.U32 R5, RZ, RZ, UR9 ;  /* 0x00000009ff057e24 */ /* 0x000fca000f8e00ff */
[----:B------:R-:W2:Y:S04]  /*209c0*/  @P2 LDG.E R4, desc[UR54][R4.64] ;  /* 0x0000003604042981 */ /* 0x000ea8000c1e1900 */
[----:B------:R-:W3:Y:S01]  /*209d0*/  @P1 LDG.E R0, desc[UR54][R2.64] ;  /* 0x0000003602001981 */ /* 0x000ee2000c1e1900 */
[----:B------:R-:W-:Y:S01]  /*209e0*/  IMAD.U32 R7, RZ, RZ, UR40 ;  /* 0x00000028ff077e24 */ /* 0x000fe2000f8e00ff */
[----:B------:R-:W-:Y:S01]  /*209f0*/  ULDC UR12, c[0x0][0xb88] ;  /* 0x0002e200000c7ab9 */ /* 0x000fe20000000800 */
[----:B------:R-:W-:Y:S02]  /*20a00*/  UMOV UR4, URZ ;  /* 0x0000003f00047c82 */ /* 0x000fe40008000000 */
[----:B------:R-:W-:Y:S01]  /*20a10*/  IMAD R7, R7, 0x80, R194 ;  /* 0x0000008007077824 */ /* 0x000fe200078e02c2 */
[----:B------:R-:W-:-:S03]  /*20a20*/  LOP3.LUT P0, RZ, R202, 0x3, RZ, 0xc0, !PT ;  /* 0x00000003caff7812 */ /* 0x000fc6000780c0ff */
[----:B------:R-:W-:Y:S01]  /*20a30*/  VIADD R6, R7, 0x8 ;  /* 0x0000000807067836 */ /* 0x000fe20000000000 */
[----:B--2---:R-:W-:Y:S02]  /*20a40*/  @P2 R2UR UR12, R4 ;  /* 0x00000000040c22ca */ /* 0x004fe400000e0000 */
[----:B---3--:R-:W-:Y:S01]  /*20a50*/  @P1 R2UR UR4, R0 ;  /* 0x00000000000412ca */ /* 0x008fe200000e0000 */
[----:B0-----:R-:W-:-:S14]  /*20a60*/  @P2 BRA `(.L_x_9777) ;  /* 0x0000000000182947 */ /* 0x001fdc0003800000 */
[----:B------:R-:W-:Y:S05]  /*20a70*/  @!P1 BRA `(.L_x_9777) ;  /* 0x0000000000149947 */ /* 0x000fea0003800000 */
[----:B------:R-:W2:Y:S04]  /*20a80*/  LDG.E R4, desc[UR54][R2.64] ;  /* 0x0000003602047981 */ /* 0x000ea8000c1e1900 */
[----:B------:R-:W3:Y:S01]  /*20a90*/  LDG.E R0, desc[UR54][R2.64+0x4] ;  /* 0x0000043602007981 */ /* 0x000ee2000c1e1900 */
[----:B--2---:R-:W-:Y:S02]  /*20aa0*/  R2UR UR8, R4 ;  /* 0x00000000040872ca */ /* 0x004fe400000e0000 */
[----:B---3--:R-:W-:-:S13]  /*20ab0*/  R2UR UR12, R0 ;  /* 0x00000000000c72ca */ /* 0x008fda00000e0000 */
[----:B------:R-:W-:-:S12]  /*20ac0*/  UIADD3 UR12, -UR8, UR12, URZ ;  /* 0x0000000c080c7290 */ /* 0x000fd8000fffe13f */
.L_x_9777:
[----:B------:R-:W-:Y:S01]  /*20ad0*/  ISETP.GE.OR P1, PT, R7, UR12, P0 ;  /* 0x0000000c07007c0c */ /* 0x000fe20008726670 */
[----:B------:R-:W-:Y:S01]  /*20ae0*/  USHF.R.S32.HI UR11, URZ, 0x1f, UR4 ;  /* 0x0000001f3f0b7899 */ /* 0x000fe20008011404 */
[----:B------:R-:W-:Y:S01]  /*20af0*/  ISETP.GE.OR P0, PT, R6, UR12, P0 ;  /* 0x0000000c06007c0c */ /* 0x000fe20008706670 */
[----:B------:R-:W-:Y:S01]  /*20b00*/  USHF.R.S32.HI UR16, URZ, 0x1f, UR39 ;  /* 0x0000001f3f107899 */ /* 0x000fe20008011427 */
[----:B------:R-:W-:-:S09]  /*20b10*/  ULDC.64 UR14, c[0x0][0xc70] ;  /* 0x00031c00000e7ab9 */ /* 0x000fd20000000a00 */
[----:B------:R-:W2:Y:S04]  /*20b20*/  @!P1 LDL R3, [R1+0x450] ;  /* 0x0004500001039983 */ /* 0x000ea80000100800 */
[----:B------:R-:W3:Y:S01]  /*20b30*/  @!P0 LDL R2, [R1+0x454] ;  /* 0x0004540001028983 */ /* 0x000ee20000100800 */
[----:B------:R-:W-:Y:S01]  /*20b40*/  UMOV UR10, UR4 ;  /* 0x00000004000a7c82 */ /* 0x000fe20008000000 */
[----:B------:R-:W-:Y:S01]  /*20b50*/  UIMAD UR13, UR16, UR14, URZ ;  /* 0x0000000e100d72a4 */ /* 0x000fe2000f8e023f */
[----:B------:R-:W-:Y:S01]  /*20b60*/  IMAD R0, R190, 0x40, R183 ;  /* 0x00000040be007824 */ /* 0x000fe200078e02b7 */
[----:B------:R-:W-:Y:S01]  /*20b70*/  UIMAD.WIDE.U32 UR8, UR39, UR14, UR10 ;  /* 0x0000000e270872a5 */ /* 0x000fe2000f8e000a */
[----:B------:R-:W-:Y:S01]  /*20b80*/  IMAD.MOV.U32 R5, RZ, RZ, 0x2 ;  /* 0x00000002ff057424 */ /* 0x000fe200078e00ff */
[----:B------:R-:W-:-:S02]  /*20b90*/  USHF.R.S32.HI UR10, URZ, 0x1f, UR41 ;  /* 0x0000001f3f0a7899 */ /* 0x000fc40008011429 */
[----:B------:R-:W-:Y:S01]  /*20ba0*/  UIMAD UR13, UR39, UR15, UR13 ;  /* 0x0000000f270d72a4 */ /* 0x000fe2000f8e020d */
[----:B------:R-:W-:Y:S01]  /*20bb0*/  IMAD.WIDE R4, R0, R5, UR36 ;  /* 0x0000002400047e25 */ /* 0x000fe2000f8e0205 */
[----:B------:R-:W-:Y:S01]  /*20bc0*/  USEL UR17, UR10, URZ, !UP0 ;  /* 0x0000003f0a117287 */ /* 0x000fe2000c000000 */
[----:B------:R-:W-:Y:S01]  /*20bd0*/  SHF.R.S32.HI R0, RZ, 0x1f, R7 ;  /* 0x0000001fff007819 */ /* 0x000fe20000011407 */
[----:B------:R-:W-:Y:S01]  /*20be0*/  ULDC.64 UR14, c[0x0][0xc78] ;  /* 0x00031e00000e7ab9 */ /* 0x000fe20000000a00 */
[----:B------:R-:W-:Y:S01]  /*20bf0*/  USEL UR18, UR41, URZ, !UP0 ;  /* 0x0000003f29127287 */ /* 0x000fe2000c000000 */
[C---:B------:R-:W-:Y:S01]  /*20c00*/  IADD3 R9, P5, R4.reuse, 0x1000, RZ ;  /* 0x0000100004097810 */ /* 0x040fe20007fbe0ff */
[----:B------:R-:W-:Y:S01]  /*20c10*/  UIMAD UR10, UR17, UR14, URZ ;  /* 0x0000000e110a72a4 */ /* 0x000fe2000f8e023f */
[C---:B------:R-:W-:Y:S01]  /*20c20*/  IADD3 R13, P2, R4.reuse, 0x2000, RZ ;  /* 0x00002000040d7810 */ /* 0x040fe20007f5e0ff */
[----:B------:R-:W-:Y:S01]  /*20c30*/  UIADD3 UR9, UR9, UR13, URZ ;  /* 0x0000000d09097290 */ /* 0x000fe2000fffe03f */
[C---:B------:R-:W-:Y:S01]  /*20c40*/  IADD3 R25, P4, R4.reuse, 0x3000, RZ ;  /* 0x0000300004197810 */ /* 0x040fe20007f9e0ff */
[----:B------:R-:W-:Y:S01]  /*20c50*/  UIMAD UR10, UR18, UR15, UR10 ;  /* 0x0000000f120a72a4 */ /* 0x000fe2000f8e020a */
[----:B------:R-:W-:Y:S01]  /*20c60*/  IADD3 R33, P6, R4, 0x5000, RZ ;  /* 0x0000500004217810 */ /* 0x000fe20007fde0ff */
[----:B------:R-:W-:Y:S01]  /*20c70*/  UIMAD.WIDE.U32 UR8, UR18, UR14, UR8 ;  /* 0x0000000e120872a5 */ /* 0x000fe2000f8e0008 */
[----:B------:R-:W-:-:S02]  /*20c80*/  LOP3.LUT R8, R9, 0x380, RZ, 0xc0, !PT ;  /* 0x0000038009087812 */ /* 0x000fc400078ec0ff */
[----:B------:R-:W-:Y:S01]  /*20c90*/  LOP3.LUT R12, R13, 0x380, RZ, 0xc0, !PT ;  /* 0x000003800d0c7812 */ /* 0x000fe200078ec0ff */
[----:B------:R-:W-:Y:S01]  /*20ca0*/  IMAD.U32 R11, RZ, RZ, UR10 ;  /* 0x0000000aff0b7e24 */ /* 0x000fe2000f8e00ff */
[----:B------:R-:W-:Y:S01]  /*20cb0*/  LOP3.LUT R24, R25, 0x380, RZ, 0xc0, !PT ;  /* 0x0000038019187812 */ /* 0x000fe200078ec0ff */
[----:B------:R-:W-:Y:S01]  /*20cc0*/  ULDC.64 UR14, c[0x0][0xba0] ;  /* 0x0002e800000e7ab9 */ /* 0x000fe20000000a00 */
[----:B------:R-:W-:Y:S02]  /*20cd0*/  IADD3 R6, P3, R7, UR8, RZ ;  /* 0x0000000807067c10 */ /* 0x000fe4000ff7e0ff */
[----:B------:R-:W-:Y:S02]  /*20ce0*/  LOP3.LUT R32, R33, 0x380, RZ, 0xc0, !PT ;  /* 0x0000038021207812 */ /* 0x000fe400078ec0ff */
[----:B------:R-:W-:Y:S01]  /*20cf0*/  IADD3.X R7, R0, UR9, R11, P3, !PT ;  /* 0x0000000900077c10 */ /* 0x000fe20009ffe40b */
[----:B------:R-:W-:Y:S01]  /*20d00*/  ULDC.64 UR8, c[0x0][0xc40] ;  /* 0x0003100000087ab9 */ /* 0x000fe20000000a00 */
[----:B------:R-:W-:-:S02]  /*20d10*/  SHF.R.U64 R8, R8, 0x3, RZ ;  /* 0x0000000308087819 */ /* 0x000fc400000012ff */
[----:B------:R-:W-:Y:S02]  /*20d20*/  LEA R18, P3, R6, UR8, 0x2 ;  /* 0x0000000806127c11 */ /* 0x000fe4000f8610ff */
[----:B------:R-:W-:Y:S02]  /*20d30*/  SHF.R.U64 R12, R12, 0x3, RZ ;  /* 0x000000030c0c7819 */ /* 0x000fe400000012ff */
[----:B------:R-:W-:Y:S02]  /*20d40*/  LEA.HI.X R19, R6, UR9, R7, 0x2, P3 ;  /* 0x0000000906137c11 */ /* 0x000fe400098f1407 */
[----:B------:R-:W-:Y:S02]  /*20d50*/  IADD3 R29, P3, R4, 0x4000, RZ ;  /* 0x00004000041d7810 */ /* 0x000fe40007f7e0ff */
[----:B------:R-:W-:Y:S02]  /*20d60*/  SHF.R.U64 R24, R24, 0x3, RZ ;  /* 0x0000000318187819 */ /* 0x000fe400000012ff */
[----:B------:R-:W-:-:S02]  /*20d70*/  LOP3.LUT R28, R29, 0x380, RZ, 0xc0, !PT ;  /* 0x000003801d1c7812 */ /* 0x000fc400078ec0ff */
        /* <DEDUP_REMOVED lines=44> */
[----:B------:R-:W-:Y:S01]  /*21040*/  LOP3.LUT R11, R4, 0x380, RZ, 0xc0, !PT ;  /* 0x00000380040b7812 */ /* 0x000fe200078ec0ff */
[----:B------:R-:W-:Y:S01]  /*21050*/  UIMAD UR8, UR11, UR14, URZ ;  /* 0x0000000e0b0872a4 */ /* 0x000fe2000f8e023f */
[----:B------:R-:W-:Y:S01]  /*21060*/  LOP3.LUT R64, R65, 0x380, RZ, 0xc0, !PT ;  /* 0x0000038041407812 */ /* 0x000fe200078ec0ff */
[----:B------:R-:W-:Y:S01]  /*21070*/  IMAD.X R73, RZ, RZ, R5, P6 ;  /* 0x000000ffff497224 */ /* 0x000fe200030e0605 */
[----:B------:R-:W-:Y:S01]  /*21080*/  LOP3.LUT R68, R69, 0x380, RZ, 0xc0, !PT ;  /* 0x0000038045447812 */ /* 0x000fe200078ec0ff */
[----:B------:R-:W-:Y:S01]  /*21090*/  ULDC.64 UR10, c[0x0][0xbe0] ;  /* 0x0002f800000a7ab9 */ /* 0x000fe20000000a00 */
[----:B------:R-:W-:Y:S02]  /*210a0*/  LOP3.LUT R0, R7, 0x380, RZ, 0xc0, !PT ;  /* 0x0000038007007812 */ /* 0x000fe400078ec0ff */
[----:B------:R-:W-:Y:S02]  /*210b0*/  SHF.R.U64 R56, R56, 0x3, RZ ;  /* 0x0000000338387819 */ /* 0x000fe400000012ff */
[----:B------:R-:W-:-:S02]  /*210c0*/  SHF.R.U64 R60, R60, 0x3, RZ ;  /* 0x000000033c3c7819 */ /* 0x000fc400000012ff */
        /* <DEDUP_REMOVED lines=13> */
[----:B------:R-:W-:Y:S01]  /*211a0*/  LOP3.LUT R72, R0, R7, RZ, 0x3c, !PT ;  /* 0x0000000700487212 */ /* 0x000fe200078e3cff */
[----:B------:R-:W-:Y:S02]  /*211b0*/  UIMAD UR8, UR4, UR15, UR8 ;  /* 0x0000000f040872a4 */ /* 0x000fe4000f8e0208 */
[----:B------:R-:W-:Y:S01]  /*211c0*/  UIMAD UR12, UR40, -0x80, UR12 ;  /* 0xffffff80280c78a4 */ /* 0x000fe2000f8e020c */
[----:B------:R-:W-:-:S05]  /*211d0*/  VIADD R0, R190, 0x20 ;  /* 0x00000020be007836 */ /* 0x000fca0000000000 */
[----:B------:R-:W-:Y:S02]  /*211e0*/  ISETP.GE.AND P3, PT, R190, UR12, PT ;  /* 0x0000000cbe007c0c */ /* 0x000fe4000bf66270 */
[----:B------:R-:W-:Y:S01]  /*211f0*/  SHF.R.S32.HI R191, RZ, 0x1f, R190 ;  /* 0x0000001fffbf7819 */ /* 0x000fe200000114be */
[----:B------:R-:W-:Y:S01]  /*21200*/  BSSY B1, `(.L_x_9778) ;  /* 0x000004a000017945 */ /* 0x000fe20003800000 */
[----:B--2---:R0:W-:Y:S04]  /*21210*/  @!P1 STG.E desc[UR54][R18.64], R3 ;  /* 0x0000000312009986 */ /* 0x0041e8000c101936 */
[----:B---3--:R1:W-:Y:S04]  /*21220*/  @!P0 STG.E desc[UR54][R18.64+0x20], R2 ;  /* 0x0000200212008986 */ /* 0x0083e8000c101936 */
[----:B------:R-:W5:Y:S01]  /*21230*/  LD.E.128 R4, desc[UR54][R4.64] ;  /* 0x0000003604047980 */ /* 0x000f62000c101d00 */
[----:B0-----:R-:W-:-:S03]  /*21240*/  SHF.R.S32.HI R3, RZ, 0x1f, R183 ;  /* 0x0000001fff037819 */ /* 0x001fc600000114b7 */
[----:B------:R-:W5:Y:S01]  /*21250*/  LD.E.128 R8, desc[UR54][R8.64] ;  /* 0x0000003608087980 */ /* 0x000f62000c101d00 */
[----:B-1----:R-:W-:-:S03]  /*21260*/  IMAD.U32 R19, RZ, RZ, UR14 ;  /* 0x0000000eff137e24 */ /* 0x002fc6000f8e00ff */
[----:B------:R-:W5:Y:S01]  /*21270*/  LD.E.128 R12, desc[UR54][R12.64] ;  /* 0x000000360c0c7980 */ /* 0x000f62000c101d00 */
[----:B------:R-:W-:-:S03]  /*21280*/  IMAD.MOV.U32 R2, RZ, RZ, R183 ;  /* 0x000000ffff027224 */ /* 0x000fc600078e00b7 */
[----:B------:R-:W5:Y:S01]  /*21290*/  LD.E.128 R24, desc[UR54][R24.64] ;  /* 0x0000003618187980 */ /* 0x000f62000c101d00 */
[----:B------:R-:W-:Y:S01]  /*212a0*/  IMAD.WIDE.U32 R2, R19, UR4, R2 ;  /* 0x0000000413027c25 */ /* 0x000fe2000f8e0002 */
[----:B------:R-:W-:Y:S02]  /*212b0*/  UIMAD UR4, UR16, UR10, URZ ;  /* 0x0000000a100472a4 */ /* 0x000fe4000f8e023f */
[----:B------:R-:W5:Y:S01]  /*212c0*/  LD.E.128 R28, desc[UR54][R28.64] ;  /* 0x000000361c1c7980 */ /* 0x000f62000c101d00 */
[----:B------:R-:W-:-:S03]  /*212d0*/  VIADD R3, R3, UR8 ;  /* 0x0000000803037c36 */ /* 0x000fc60008000000 */
[----:B------:R-:W5:Y:S01]  /*212e0*/  LD.E.128 R32, desc[UR54][R32.64] ;  /* 0x0000003620207980 */ /* 0x000f62000c101d00 */
[----:B------:R-:W-:-:S03]  /*212f0*/  IMAD.U32 R19, RZ, RZ, UR10 ;  /* 0x0000000aff137e24 */ /* 0x000fc6000f8e00ff */
        /* <DEDUP_REMOVED lines=10> */
[----:B------:R-:W-:-:S02]  /*213a0*/  UIMAD UR4, UR39, UR11, UR4 ;  /* 0x0000000b270472a4 */ /* 0x000fc4000f8e0204 */
[----:B------:R-:W-:Y:S01]  /*213b0*/  IMAD.WIDE.U32 R2, R19, UR39, R2 ;  /* 0x0000002713027c25 */ /* 0x000fe2000f8e0002 */
[----:B------:R-:W-:Y:S01]  /*213c0*/  ISETP.GE.AND P0, PT, R0, UR12, PT ;  /* 0x0000000c00007c0c */ /* 0x000fe2000bf06270 */
[----:B------:R-:W-:Y:S01]  /*213d0*/  @!PT LDS RZ, [RZ] ;  /* 0x00000000fffff984 */ /* 0x000fe20000000800 */
[----:B------:R-:W-:Y:S01]  /*213e0*/  @!PT LDS RZ, [RZ] ;  /* 0x00000000fffff984 */ /* 0x000fe20000000800 */
[----:B------:R-:W-:Y:S01]  /*213f0*/  @!PT LDS RZ, [RZ] ;  /* 0x00000000fffff984 */ /* 0x000fe20000000800 */
[----:B------:R-:W-:Y:S01]  /*21400*/  @!PT LDS RZ, [RZ] ;  /* 0x00000000fffff984 */ /* 0x000fe20000000800 */
[----:B------:R0:W-:Y:S06]  /*21410*/  MEMBAR.ALL.CTA ;  /* 0x0000000000007992 */ /* 0x0001ec0000008000 */
[----:B0-----:R-:W0:Y:S01]  /*21420*/  FENCE.VIEW.ASYNC.S ;  /* 0x00000000000073c6 */ /* 0x001e220000000000 */
[----:B------:R-:W-:Y:S01]  /*21430*/  ULDC.64 UR10, c[0x0][0xbe8] ;  /* 0x0002fa00000a7ab9 */ /* 0x000fe20000000a00 */
[C---:B------:R-:W-:Y:S01]  /*21440*/  VIADD R18, R190.reuse, 0x40 ;  /* 0x00000040be127836 */ /* 0x040fe20000000000 */
[----:B------:R-:W-:Y:S01]  /*21450*/  UIMAD UR8, UR17, UR10, URZ ;  /* 0x0000000a110872a4 */ /* 0x000fe2000f8e023f */
[----:B------:R-:W-:Y:S01]  /*21460*/  VIADD R3, R3, UR4 ;  /* 0x0000000403037c36 */ /* 0x000fe20008000000 */
[----:B------:R-:W-:Y:S01]  /*21470*/  UIADD3 UR4, UR44, 0x32420, URZ ;  /* 0x000324202c047890 */ /* 0x000fe2000fffe03f */
[----:B------:R-:W-:Y:S01]  /*21480*/  IMAD.U32 R21, RZ, RZ, UR10 ;  /* 0x0000000aff157e24 */ /* 0x000fe2000f8e00ff */
[----:B------:R-:W-:Y:S01]  /*21490*/  UIMAD UR8, UR18, UR11, UR8 ;  /* 0x0000000b120872a4 */ /* 0x000fe2000f8e0208 */
[----:B------:R-:W-:Y:S01]  /*214a0*/  VIADD R0, R190, 0x60 ;  /* 0x00000060be007836 */ /* 0x000fe20000000000 */
[----:B------:R-:W-:Y:S01]  /*214b0*/  UPRMT UR4, URZ, 0x654, UR4 ;  /* 0x000006543f047896 */ /* 0x000fe20008000004 */
[----:B------:R-:W-:Y:S01]  /*214c0*/  IMAD.WIDE.U32 R20, R21, UR18, R2 ;  /* 0x0000001215147c25 */ /* 0x000fe2000f8e0002 */
[----:B------:R-:W-:-:S02]  /*214d0*/  ISETP.GE.AND P1, PT, R18, UR12, PT ;  /* 0x0000000c12007c0c */ /* 0x000fc4000bf26270 */
[----:B------:R-:W-:Y:S01]  /*214e0*/  ISETP.GE.AND P2, PT, R0, UR12, PT ;  /* 0x0000000c00007c0c */ /* 0x000fe2000bf46270 */
[----:B------:R-:W-:Y:S02]  /*214f0*/  IMAD.U32 R19, RZ, RZ, UR40 ;  /* 0x00000028ff137e24 */ /* 0x000fe4000f8e00ff */
[----:B------:R-:W-:Y:S02]  /*21500*/  VIADD R79, R21, UR8 ;  /* 0x00000008154f7c36 */ /* 0x000fe40008000000 */
[----:B------:R-:W-:Y:S01]  /*21510*/  IMAD.WIDE R18, R19, 0x80, R190 ;  /* 0x0000008013127825 */ /* 0x000fe200078e02be */
[----:B0-----:R-:W-:Y:S01]  /*21520*/  SYNCS.ARRIVE.TRANS64.RED.A1T0 RZ, [UR4], RZ ;  /* 0x000000ffffff79a7 */ /* 0x001fe20008100404 */
        /* <DEDUP_REMOVED lines=23> */
.L_x_9779:
[----:B------:R-:W-:Y:S05]  /*216a0*/  BSYNC B1 ;  /* 0x0000000000017941 */ /* 0x000fea0003800000 */
.L_x_9778:
[----:B------:R-:W-:Y:S04]  /*216b0*/  BSSY B1, `(.L_x_9780) ;  /* 0x000001a000017945 */ /* 0x000fe80003800000 */
[----:B------:R-:W-:Y:S05]  /*216c0*/  @P0 BRA `(.L_x_9781) ;  /* 0x0000000000600947 */ /* 0x000fea0003800000 */
[----:B0----5:R-:W-:Y:S01]  /*216d0*/  IADD3 R5, P0, R18, 0x20, RZ ;  /* 0x0000002012057810 */ /* 0x021fe20007f1e0ff */
        /* <DEDUP_REMOVED lines=23> */
.L_x_9781:
[----:B------:R-:W-:Y:S05]  /*21850*/  BSYNC B1 ;  /* 0x0000000000017941 */ /* 0x000fea0003800000 */
.L_x_9780:
[----:B------:R-:W-:Y:S04]  /*21860*/  BSSY B1, `(.L_x_9782) ;  /* 0x000001a000017945 */ /* 0x000fe80003800000 */
[----:B------:R-:W-:Y:S05]  /*21870*/  @P1 BRA `(.L_x_9783) ;  /* 0x0000000000601947 */ /* 0x000fea0003800000 */
[----:B01---5:R-:W-:Y:S01]  /*21880*/  IADD3 R5, P0, R18, 0x40, RZ ;  /* 0x0000004012057810 */ /* 0x023fe20007f1e0ff */
        /* <DEDUP_REMOVED lines=23> */
.L_x_9783:
[----:B------:R-:W-:Y:S05]  /*21a00*/  BSYNC B1 ;  /* 0x0000000000017941 */ /* 0x000fea0003800000 */
.L_x_9782:
[----:B------:R-:W-:Y:S05]  /*21a10*/  @P2 BRA `(.L_x_9784) ;  /* 0x0000000c00802947 */ /* 0x000fea0003800000 */
[----:B012--5:R-:W-:Y:S01]  /*21a20*/  IADD3 R5, P0, R18, 0x60, RZ ;  /* 0x0000006012057810 */ /* 0x027fe20007f1e0ff */
        /* <DEDUP_REMOVED lines=25> */
.L_x_9776:
[----:B------:R-:W-:Y:S02]  /*21bc0*/  ULDC.64 UR8, c[0x0][0xce0] ;  /* 0x0003380000087ab9 */ /* 0x000fe40000000a00 */
        /* <DEDUP_REMOVED lines=12> */
[----:B------:R-:W-:-:S02]  /*21c90*/  IMAD.U32 R5, RZ, RZ, UR11 ;  /* 0x0000000bff057e24 */ /* 0x000fc4000f8e00ff */
[----:B------:R-:W-:-:S03]  /*21ca0*/  IMAD.MOV.U32 R7, RZ, RZ, RZ ;  /* 0x000000ffff077224 */ /* 0x000fc600078e00ff */
[----:B------:R-:W2:Y:S01]  /*21cb0*/  @P2 LDG.E R4, desc[UR54][R4.64] ;  /* 0x0000003604042981 */ /* 0x000ea2000c1e1900 */
[----:B------:R-:W-:Y:S02]  /*21cc0*/  IMAD.U32 R2, RZ, RZ, UR8 ;  /* 0x00000008ff027e24 */ /* 0x000fe4000f8e00ff */
[----:B------:R-:W-:-:S05]  /*21cd0*/  IMAD.U32 R3, RZ, RZ, UR9 ;  /* 0x00000009ff037e24 */ /* 0x000fca000f8e00ff */
[----:B------:R0:W5:Y:S01]  /*21ce0*/  @P1 LDG.E R7, desc[UR54][R2.64] ;  /* 0x0000003602071981 */ /* 0x000162000c1e1900 */
[----:B------:R-:W-:Y:S01]  /*21cf0*/  ULDC UR4, c[0x0][0xb88] ;  /* 0x0002e20000047ab9 */ /* 0x000fe20000000800 */
[----:B------:R-:W-:Y:S01]  /*21d00*/  USHF.R.S32.HI UR10, URZ, 0x1f, UR39 ;  /* 0x0000001f3f0a7899 */ /* 0x000fe20008011427 */
[----:B------:R-:W-:Y:S02]  /*21d10*/  ISETP.GT.AND P0, PT, R196, 0x7f, PT ;  /* 0x0000007fc400780c */ /* 0x000fe40003f04270 */
[----:B--2---:R-:W-:Y:S01]  /*21d20*/  @P2 R2UR UR4, R4 ;  /* 0x00000000040422ca */ /* 0x004fe200000e0000 */
[----:B0-----:R-:W-:-:S14]  /*21d30*/  @P2 BRA `(.L_x_9785) ;  /* 0x0000000000182947 */ /* 0x001fdc0003800000 */
[----:B------:R-:W-:Y:S05]  /*21d40*/  @!P1 BRA `(.L_x_9785) ;  /* 0x0000000000149947 */ /* 0x000fea0003800000 */
[----:B------:R-:W2:Y:S04]  /*21d50*/  LDG.E R4, desc[UR54][R2.64] ;  /* 0x0000003602047981 */ /* 0x000ea8000c1e1900 */
[----:B------:R-:W3:Y:S01]  /*21d60*/  LDG.E R0, desc[UR54][R2.64+0x4] ;  /* 0x0000043602007981 */ /* 0x000ee2000c1e1900 */
[----:B--2---:R-:W-:Y:S02]  /*21d70*/  R2UR UR8, R4 ;  /* 0x00000000040872ca */ /* 0x004fe400000e0000 */
[----:B---3--:R-:W-:-:S13]  /*21d80*/  R2UR UR4, R0 ;  /* 0x00000000000472ca */ /* 0x008fda00000e0000 */
[----:B------:R-:W-:-:S12]  /*21d90*/  UIADD3 UR4, -UR8, UR4, URZ ;  /* 0x0000000408047290 */ /* 0x000fd8000fffe13f */
.L_x_9785:
[----:B------:R-:W-:Y:S01]  /*21da0*/  USHF.R.S32.HI UR8, URZ, 0x1f, UR41 ;  /* 0x0000001f3f087899 */ /* 0x000fe20008011429 */
[----:B------:R-:W-:Y:S01]  /*21db0*/  BSSY B1, `(.L_x_9786) ;  /* 0x000001f000017945 */ /* 0x000fe20003800000 */
[----:B------:R-:W-:Y:S01]  /*21dc0*/  USEL UR12, UR41, URZ, !UP0 ;  /* 0x0000003f290c7287 */ /* 0x000fe2000c000000 */
[----:B------:R-:W-:Y:S01]  /*21dd0*/  SHF.R.S32.HI R8, RZ, 0x1f, R183 ;  /* 0x0000001fff087819 */ /* 0x000fe200000114b7 */
[----:B------:R-:W-:Y:S01]  /*21de0*/  USEL UR11, UR8, URZ, !UP0 ;  /* 0x0000003f080b7287 */ /* 0x000fe2000c000000 */
[----:B-----5:R-:W-:Y:S01]  /*21df0*/  SHF.R.S32.HI R6, RZ, 0x1f, R7 ;  /* 0x0000001fff067819 */ /* 0x020fe20000011407 */
[----:B------:R-:W-:Y:S10]  /*21e00*/  @P0 BRA `(.L_x_9787) ;  /* 0x0000000000640947 */ /* 0x000ff40003800000 */
        /* <DEDUP_REMOVED lines=25> */
.L_x_9787:
[----:B------:R-:W-:Y:S05]  /*21fa0*/  BSYNC B1 ;  /* 0x0000000000017941 */ /* 0x000fea0003800000 */
.L_x_9786:
[----:B------:R-:W-:Y:S01]  /*21fb0*/  ULDC.64 UR8, c[0x0][0xba0] ;  /* 0x0002e80000087ab9 */ /* 0x000fe20000000a00 */
[----:B------:R-:W-:Y:S01]  /*21fc0*/  IMAD.MOV.U32 R2, RZ, RZ, R183 ;  /* 0x000000ffff027224 */ /* 0x000fe200078e00b7 */
[----:B------:R-:W-:Y:S01]  /*21fd0*/  ULDC.64 UR14, c[0x0][0xbe0] ;  /* 0x0002f800000e7ab9 */ /* 0x000fe20000000a00 */
[----:B0-----:R-:W-:Y:S01]  /*21fe0*/  IMAD.MOV.U32 R3, RZ, RZ, R8 ;  /* 0x000000ffff037224 */ /* 0x001fe200078e0008 */
[----:B------:R-:W-:Y:S01]  /*21ff0*/  BSSY B1, `(.L_x_9788) ;  /* 0x0000032000017945 */ /* 0x000fe20003800000 */
[----:B------:R-:W-:Y:S02]  /*22000*/  IMAD R0, R6, UR8, RZ ;  /* 0x0000000806007c24 */ /* 0x000fe4000f8e02ff */
[----:B------:R-:W-:Y:S01]  /*22010*/  IMAD.WIDE.U32 R2, R7, UR8, R2 ;  /* 0x0000000807027c25 */ /* 0x000fe2000f8e0002 */
[----:B------:R-:W-:-:S03]  /*22020*/  UIMAD UR8, UR10, UR14, URZ ;  /* 0x0000000e0a0872a4 */ /* 0x000fc6000f8e023f */
[----:B------:R-:W-:Y:S01]  /*22030*/  IMAD R7, R7, UR9, R0 ;  /* 0x0000000907077c24 */ /* 0x000fe2000f8e0200 */
[----:B------:R-:W-:Y:S01]  /*22040*/  UIMAD UR9, UR40, -0x80, UR4 ;  /* 0xffffff80280978a4 */ /* 0x000fe2000f8e0204 */
[----:B------:R-:W-:Y:S01]  /*22050*/  IMAD.U32 R5, RZ, RZ, UR14 ;  /* 0x0000000eff057e24 */ /* 0x000fe2000f8e00ff */
[----:B------:R-:W-:Y:S01]  /*22060*/  UIMAD UR8, UR39, UR15, UR8 ;  /* 0x0000000f270872a4 */ /* 0x000fe2000f8e0208 */
[----:B------:R-:W-:Y:S01]  /*22070*/  IMAD.IADD R3, R3, 0x1, R7 ;  /* 0x0000000103037824 */ /* 0x000fe200078e0207 */
[----:B------:R-:W-:Y:S01]  /*22080*/  SHF.R.S32.HI R7, RZ, 0x1f, R190 ;  /* 0x0000001fff077819 */ /* 0x000fe200000114be */
[----:B------:R-:W-:Y:S01]  /*22090*/  ULDC.64 UR14, c[0x0][0xbe8] ;  /* 0x0002fa00000e7ab9 */ /* 0x000fe20000000a00 */
[----:B------:R-:W-:Y:S01]  /*220a0*/  ISETP.GE.AND P2, PT, R190, UR9, PT ;  /* 0x00000009be007c0c */ /* 0x000fe2000bf46270 */
[----:B------:R-:W-:Y:S01]  /*220b0*/  IMAD.WIDE.U32 R2, R5, UR39, R2 ;  /* 0x0000002705027c25 */ /* 0x000fe2000f8e0002 */
[----:B------:R-:W-:-:S03]  /*220c0*/  UIMAD UR4, UR11, UR14, URZ ;  /* 0x0000000e0b0472a4 */ /* 0x000fc6000f8e023f */
[----:B------:R-:W-:Y:S01]  /*220d0*/  VIADD R4, R190, 0x40 ;  /* 0x00000040be047836 */ /* 0x000fe20000000000 */
[----:B------:R-:W-:Y:S01]  /*220e0*/  UIMAD UR4, UR12, UR15, UR4 ;  /* 0x0000000f0c0472a4 */ /* 0x000fe2000f8e0204 */
[----:B------:R-:W-:Y:S02]  /*220f0*/  VIADD R3, R3, UR8 ;  /* 0x0000000803037c36 */ /* 0x000fe40008000000 */
[----:B------:R-:W-:Y:S01]  /*22100*/  IMAD.U32 R5, RZ, RZ, UR14 ;  /* 0x0000000eff057e24 */ /* 0x000fe2000f8e00ff */
[----:B------:R-:W-:Y:S01]  /*22110*/  ISETP.GE.AND P0, PT, R4, UR9, PT ;  /* 0x0000000904007c0c */ /* 0x000fe2000bf06270 */
[----:B------:R-:W-:Y:S02]  /*22120*/  VIADD R0, R190, 0x20 ;  /* 0x00000020be007836 */ /* 0x000fe40000000000 */
[----:B------:R-:W-:-:S03]  /*22130*/  IMAD.WIDE.U32 R4, R5, UR12, R2 ;  /* 0x0000000c05047c25 */ /* 0x000fc6000f8e0002 */
[----:B------:R-:W-:Y:S01]  /*22140*/  ISETP.GE.AND P1, PT, R0, UR9, PT ;  /* 0x0000000900007c0c */ /* 0x000fe2000bf26270 */
[----:B------:R-:W-:Y:S02]  /*22150*/  IMAD.U32 R9, RZ, RZ, UR40 ;  /* 0x00000028ff097e24 */ /* 0x000fe4000f8e00ff */
        /* <DEDUP_REMOVED lines=27> */
.L_x_9789:
[----:B------:R-:W-:Y:S05]  /*22310*/  BSYNC B1 ;  /* 0x0000000000017941 */ /* 0x000fea0003800000 */
.L_x_9788:
[----:B------:R-:W-:Y:S01]  /*22320*/  BSSY B1, `(.L_x_9790) ;  /* 0x000001b000017945 */ /* 0x000fe20003800000 */
[----:B------:R-:W-:-:S03]  /*22330*/  ISETP.GE.AND P2, PT, R10, UR9, PT ;  /* 0x000000090a007c0c */ /* 0x000fc6000bf46270 */
[----:B------:R-:W-:Y:S10]  /*22340*/  @P1 BRA `(.L_x_9791) ;  /* 0x0000000000601947 */ /* 0x000ff40003800000 */
[----:B0-----:R-:W-:Y:S01]  /*22350*/  IADD3 R9, P1, R6, 0x20, RZ ;  /* 0x0000002006097810 */ /* 0x001fe20007f3e0ff */
        /* <DEDUP_REMOVED lines=23> */
.L_x_9791:
[----:B------:R-:W-:Y:S05]  /*224d0*/  BSYNC B1 ;  /* 0x0000000000017941 */ /* 0x000fea0003800000 */
.L_x_9790:
[----:B------:R-:W-:Y:S04]  /*224e0*/  BSSY B1, `(.L_x_9792) ;  /* 0x000001a000017945 */ /* 0x000fe80003800000 */
[----:B------:R-:W-:Y:S05]  /*224f0*/  @P0 BRA `(.L_x_9793) ;  /* 0x0000000000600947 */ /* 0x000fea0003800000 */
[----:B01----:R-:W-:Y:S01]  /*22500*/  IADD3 R9, P0, R6, 0x40, RZ ;  /* 0x0000004006097810 */ /* 0x003fe20007f1e0ff */
        /* <DEDUP_REMOVED lines=23> */
.L_x_9793:
[----:B------:R-:W-:Y:S05]  /*22680*/  BSYNC B1 ;  /* 0x0000000000017941 */ /* 0x000fea0003800000 */
.L_x_9792:
        /* <DEDUP_REMOVED lines=25> */
.L_x_9784:
[----:B------:R-:W-:Y:S05]  /*22820*/  BSYNC B0 ;  /* 0x0000000000007941 */ /* 0x000fea0003800000 */
.L_x_9775:
[----:B------:R-:W-:Y:S02]  /*22830*/  ULDC UR4, c[0x0][0xd14] ;  /* 0x0003450000047ab9 */ /* 0x000fe40000000800 */
[----:B------:R-:W-:-:S06]  /*22840*/  UISETP.GE.AND UP0, UPT, UR6, UR4, UPT ;  /* 0x000000040600728c */ /* 0x000fcc000bf06270 */
[----:B------:R-:W-:-:S13]  /*22850*/  PLOP3.LUT P0, PT, PT, PT, UP0, 0x80, 0x0 ;  /* 0x000000000000781c */ /* 0x000fda0003f0f008 */
[----:B------:R-:W-:Y:S05]  /*22860*/  @!P0 BRA `(.L_x_9794) ;  /* 0xfffffde800f08947 */ /* 0x000fea000383ffff */
[----:B------:R-:W-:Y:S05]  /*22870*/  EXIT ;  /* 0x000000000000794d */ /* 0x000fea0003800000 */
.L_x_9667:
[----:B------:R-:W-:-:S08]  /*22880*/  NOP ;  /* 0x0000000000007918 */ /* 0x000fd00000000000 */
[----:B----4-:R-:W0:-:S00]  /*22890*/  USETMAXREG.DEALLOC.CTAPOOL 0x18 ;  /* 0x00000018000079c8 */ /* 0x010e0000080e0500 */
[----:B0-----:R-:W-:-:S06]  /*228a0*/  LOP3.LUT R0, R0, 0x3, RZ, 0xc0, !PT ;  /* 0x0000000300007812 */ /* 0x001fcc00078ec0ff */
[----:B------:R-:W0:Y:S02]  /*228b0*/  SHFL.IDX PT, R0, R0, RZ, 0x1f ;  /* 0x00001fff00007589 */ /* 0x000e2400000e0000 */
[----:B0-----:R-:W-:-:S13]  /*228c0*/  ISETP.NE.AND P0, PT, R0, RZ, PT ;  /* 0x000000ff0000720c */ /* 0x001fda0003f05270 */
[----:B------:R-:W-:Y:S05]  /*228d0*/  @P0 EXIT ;  /* 0x000000000000094d */ /* 0x000fea0003800000 */
[----:B------:R-:W2:Y:S01]  /*228e0*/  LDL.LU R6, [R1+0x470] ;  /* 0x0004700001067983 */ /* 0x000ea20000300800 */
[----:B------:R-:W-:Y:S01]  /*228f0*/  ULDC UR5, c[0x0][0xd14] ;  /* 0x0003450000057ab9 */ /* 0x000fe20000000800 */
[----:B------:R-:W0:Y:S01]  /*22900*/  S2R R2, SR_TID.X ;  /* 0x0000000000027919 */ /* 0x000e220000002100 */
[----:B------:R-:W-:Y:S01]  /*22910*/  CS2R R16, SRZ ;  /* 0x0000000000107805 */ /* 0x000fe2000001ff00 */
[----:B------:R-:W1:Y:S01]  /*22920*/  S2UR UR6, SR_CTAID.X ;  /* 0x00000000000679c3 */ /* 0x000e620000002500 */
        /* <DEDUP_REMOVED lines=16> */
[----:B------:R-:W-:Y:S01]  /*22a30*/  IMAD.MOV.U32 R19, RZ, RZ, RZ ;  /* 0x000000ffff137224 */ /* 0x000fe200078e00ff */
[----:B--2---:R-:W0:Y:S02]  /*22a40*/  SHFL.UP PT, R0, R17, 0x1, RZ ;  /* 0x0420000011007989 */ /* 0x004e2400000e00ff */
[----:B0-----:R-:W-:-:S05]  /*22a50*/  SEL R0, R0, RZ, P1 ;  /* 0x000000ff00007207 */ /* 0x001fca0000800000 */
[----:B------:R-:W-:-:S05]  /*22a60*/  IMAD.IADD R0, R17, 0x1, R0 ;  /* 0x0000000111007824 */ /* 0x000fca00078e0200 */
[----:B------:R-:W0:Y:S02]  /*22a70*/  SHFL.UP PT, R4, R0, 0x2, RZ ;  /* 0x0440000000047989 */ /* 0x000e2400000e00ff */
[----:B0-----:R-:W-:-:S05]  /*22a80*/  SEL R5, R4, RZ, P0 ;  /* 0x000000ff04057207 */ /* 0x001fca0000000000 */
[----:B------:R-:W-:-:S05]  /*22a90*/  IMAD.IADD R5, R0, 0x1, R5 ;  /* 0x0000000100057824 */ /* 0x000fca00078e0205 */
[----:B------:R-:W0:Y:S01]  /*22aa0*/  SHFL.UP PT, R4, R5, 0x4, RZ ;  /* 0x0480000005047989 */ /* 0x000e2200000e00ff */
[----:B------:R-:W-:-:S04]  /*22ab0*/  ISETP.GE.U32.AND P0, PT, R7, 0x4, PT ;  /* 0x000000040700780c */ /* 0x000fc80003f06070 */
[----:B0-----:R-:W-:-:S05]  /*22ac0*/  SEL R4, R4, RZ, P0 ;  /* 0x000000ff04047207 */ /* 0x001fca0000000000 */
[----:B------:R-:W-:-:S05]  /*22ad0*/  IMAD.IADD R4, R5, 0x1, R4 ;  /* 0x0000000105047824 */ /* 0x000fca00078e0204 */
[----:B------:R-:W0:Y:S01]  /*22ae0*/  SHFL.UP PT, R2, R4, 0x8, RZ ;  /* 0x0500000004027989 */ /* 0x000e2200000e00ff */
[----:B------:R-:W-:Y:S02]  /*22af0*/  @P0 LOP3.LUT R6, R6, 0x8, RZ, 0xfc, !PT ;  /* 0x0000000806060812 */ /* 0x000fe400078efcff */
[----:B------:R-:W-:-:S04]  /*22b00*/  ISETP.GE.U32.AND P0, PT, R7, 0x8, PT ;  /* 0x000000080700780c */ /* 0x000fc80003f06070 */
[----:B0-----:R-:W-:-:S05]  /*22b10*/  SEL R3, R2, RZ, P0 ;  /* 0x000000ff02037207 */ /* 0x001fca0000000000 */
[----:B------:R-:W-:-:S05]  /*22b20*/  IMAD.IADD R3, R4, 0x1, R3 ;  /* 0x0000000104037824 */ /* 0x000fca00078e0203 */
[----:B------:R-:W0:Y:S01]  /*22b30*/  SHFL.UP PT, R0, R3, 0x10, RZ ;  /* 0x0600000003007989 */ /* 0x000e2200000e00ff */
[----:B------:R-:W-:-:S04]  /*22b40*/  LOP3.LUT R6, R6, 0xfffffffb, RZ, 0xc0, !PT ;  /* 0xfffffffb06067812 */ /* 0x000fc800078ec0ff */
[----:B------:R-:W-:Y:S02]  /*22b50*/  @P0 LOP3.LUT R6, R6, 0x4, RZ, 0xfc, !PT ;  /* 0x0000000406060812 */ /* 0x000fe400078efcff */
[----:B------:R-:W-:-:S04]  /*22b60*/  ISETP.GE.U32.AND P0, PT, R7, 0x10, PT ;  /* 0x000000100700780c */ /* 0x000fc80003f06070 */
[----:B0-----:R-:W-:-:S05]  /*22b70*/  SEL R0, R0, RZ, P0 ;  /* 0x000000ff00007207 */ /* 0x001fca0000000000 */
[----:B------:R-:W-:-:S05]  /*22b80*/  IMAD.IADD R0, R3, 0x1, R0 ;  /* 0x0000000103007824 */ /* 0x000fca00078e0200 */
[----:B------:R-:W0:Y:S01]  /*22b90*/  SHFL.IDX PT, R2, R0, 0x1f, 0x1f ;  /* 0x03e01f0000027f89 */ /* 0x000e2200000e0000 */
[----:B------:R-:W-:-:S04]  /*22ba0*/  LOP3.LUT R6, R6, 0xfffffffd, RZ, 0xc0, !PT ;  /* 0xfffffffd06067812 */ /* 0x000fc800078ec0ff */
[----:B------:R-:W-:-:S05]  /*22bb0*/  @P0 LOP3.LUT R6, R6, 0x2, RZ, 0xfc, !PT ;  /* 0x0000000206060812 */ /* 0x000fca00078efcff */
[----:B------:R2:W-:Y:S01]  /*22bc0*/  STL [R1+0x470], R6 ;  /* 0x0004700601007387 */ /* 0x0005e20000100800 */
[----:B0-----:R-:W-:-:S05]  /*22bd0*/  IMAD R4, R2, UR4, RZ ;  /* 0x0000000402047c24 */ /* 0x001fca000f8e02ff */
[----:B-1----:R-:W-:Y:S01]  /*22be0*/  ISETP.GT.AND P0, PT, R4, UR6, PT ;  /* 0x0000000604007c0c */ /* 0x002fe2000bf04270 */
[----:B------:R-:W-:-:S12]  /*22bf0*/  IMAD.MOV.U32 R5, RZ, RZ, R4 ;  /* 0x000000ffff057224 */ /* 0x000fd800078e0004 */
[----:B--2---:R-:W-:Y:S05]  /*22c00*/  @P0 BRA `(.L_x_9795) ;  /* 0x0000000000bc0947 */ /* 0x004fea0003800000 */
[----:B------:R-:W-:Y:S01]  /*22c10*/  IMAD.MOV.U32 R4, RZ, RZ, R5 ;  /* 0x000000ffff047224 */ /* 0x000fe200078e0005 */
[----:B------:R-:W-:Y:S01]  /*22c20*/  ULDC UR5, c[0x0][0xd14] ;  /* 0x0003450000057ab9 */ /* 0x000fe20000000800 */
[----:B------:R-:W-:Y:S01]  /*22c30*/  IMAD.MOV.U32 R19, RZ, RZ, RZ ;  /* 0x000000ffff137224 */ /* 0x000fe200078e00ff */
[----:B------:R-:W-:Y:S01]  /*22c40*/  ULDC UR7, c[0x0][0xd14] ;  /* 0x0003450000077ab9 */ /* 0x000fe20000000800 */
[----:B------:R-:W-:-:S05]  /*22c50*/  ULDC UR4, c[0x0][0xd10] ;  /* 0x0003440000047ab9 */ /* 0x000fca0000000800 */
.L_x_9799:
        /* <DEDUP_REMOVED lines=16> */
.L_x_9798:
[----:B------:R-:W-:Y:S05]  /*22d60*/  BSYNC B0 ;  /* 0x0000000000007941 */ /* 0x000fea0003800000 */
.L_x_9797:
        /* <DEDUP_REMOVED lines=25> */
.L_x_9795:
        /* <DEDUP_REMOVED lines=20> */
.L_x_9800:
        /* <DEDUP_REMOVED lines=56> */
.L_x_9796:
[----:B------:R-:W-:Y:S02]  /*233c0*/  IMAD.MOV.U32 R17, RZ, RZ, RZ ;  /* 0x000000ffff117224 */ /* 0x000fe400078e00ff */
[----:B------:R-:W-:Y:S02]  /*233d0*/  IMAD.U32 R16, RZ, RZ, UR6 ;  /* 0x00000006ff107e24 */ /* 0x000fe4000f8e00ff */
[----:B------:R-:W-:-:S07]  /*233e0*/  IMAD.MOV.U32 R18, RZ, RZ, RZ ;  /* 0x000000ffff127224 */ /* 0x000fce00078e00ff */
.L_x_9801:
[----:B------:R-:W1:Y:S01]  /*233f0*/  S2R R0, SR_TID.X ;  /* 0x0000000000007919 */ /* 0x000e620000002100 */
[----:B------:R-:W-:Y:S01]  /*23400*/  UMOV UR50, URZ ;  /* 0x0000003f00327c82 */ /* 0x000fe20008000000 */
        /* <DEDUP_REMOVED lines=10> */
[----:B------:R1:W-:Y:S07]  /*234b0*/  STL [R1+0x474], R0 ;  /* 0x0004740001007387 */ /* 0x0003ee0000100800 */
[----:B------:R-:W-:Y:S05]  /*234c0*/  @P0 BRA `(.L_x_9802) ;  /* 0x0000004000280947 */ /* 0x000fea0003800000 */
[----:B-1----:R-:W-:Y:S01]  /*234d0*/  IMAD.MOV.U32 R0, RZ, RZ, 0x1 ;  /* 0x00000001ff007424 */ /* 0x002fe200078e00ff */
[----:B------:R1:W-:Y:S01]  /*234e0*/  STL [R1+0x470], RZ ;  /* 0x000470ff01007387 */ /* 0x0003e20000100800 */
[----:B------:R-:W-:Y:S01]  /*234f0*/  ULDC UR49, c[0x0][0xc] ;  /* 0x0000030000317ab9 */ /* 0x000fe20000000800 */
[----:B------:R-:W-:Y:S01]  /*23500*/  ULDC.64 UR52, c[0x0][0x198] ;  /* 0x0000660000347ab9 */ /* 0x000fe20000000a00 */
[----:B------:R-:W-:Y:S01]  /*23510*/  UMOV UR50, URZ ;  /* 0x0000003f00327c82 */ /* 0x000fe20008000000 */
[----:B------:R1:W-:Y:S04]  /*23520*/  STL [R1+0x474], R0 ;  /* 0x0004740001007387 */ /* 0x0003e80000100800 */
.L_x_9876:
[----:B------:R-:W-:Y:S05]  /*23530*/  YIELD ;  /* 0x0000000000007946 */ /* 0x000fea0003800000 */
[----:B------:R-:W-:Y:S01]  /*23540*/  ULDC.64 UR4, c[0x0][0xb20] ;  /* 0x0002c80000047ab9 */ /* 0x000fe20000000a00 */
[----:B-1----:R-:W-:Y:S01]  /*23550*/  IMAD.MOV.U32 R0, RZ, RZ, RZ ;  /* 0x000000ffff007224 */ /* 0x002fe200078e00ff */
[----:B------:R-:W-:Y:S01]  /*23560*/  ISETP.NE.U32.AND P0, PT, RZ, UR4, PT ;  /* 0x00000004ff007c0c */ /* 0x000fe2000bf05070 */
[----:B------:R-:W-:Y:S01]  /*23570*/  IMAD.MOV.U32 R4, RZ, RZ, RZ ;  /* 0x000000ffff047224 */ /* 0x000fe200078e00ff */
        /* <DEDUP_REMOVED lines=21> */
[----:B------:R-:W-:Y:S01]  /*236d0*/  USEL UR4, UR4, 0x1, UP0 ;  /* 0x0000000104047887 */ /* 0x000fe20008000000 */
[----:B------:R-:W-:-:S03]  /*236e0*/  ISETP.NE.U32.AND P0, PT, RZ, UR6, PT ;  /* 0x00000006ff007c0c */ /* 0x000fc6000bf05070 */
[----:B------:R-:W-:Y:S01]  /*236f0*/  UIMAD UR4, UR4, UR5, URZ ;  /* 0x00000005040472a4 */ /* 0x000fe2000f8e023f */
[----:B------:R-:W-:Y:S01]  /*23700*/  ISETP.NE.AND.EX P0, PT, RZ, UR7, PT, P0 ;  /* 0x00000007ff007c0c */ /* 0x000fe2000bf05300 */
[----:B--2---:R1:W-:Y:S02]  /*23710*/  STL [R1+0x488], R4 ;  /* 0x0004880401007387 */ /* 0x0043e40000100800 */
[----:B-1----:R-:W1:Y:S02]  /*23720*/  @P1 LDC.64 R4, c[0x0][0xb10] ;  /* 0x0002c400ff041b82 */ /* 0x002e640000000a00 */
[----:B-1----:R-:W-:-:S05]  /*23730*/  @P1 IMAD.WIDE R4, R19, 0x4, R4 ;  /* 0x0000000413041825 */ /* 0x002fca00078e0204 */
[----:B------:R1:W5:Y:S02]  /*23740*/  @P1 LDG.E R6, desc[UR54][R4.64] ;  /* 0x0000003604061981 */ /* 0x000364000c1e1900 */
[----:B-1----:R-:W-:Y:S01]  /*23750*/  IMAD.U32 R4, RZ, RZ, UR4 ;  /* 0x00000004ff047e24 */ /* 0x002fe2000f8e00ff */
[----:B------:R-:W-:Y:S06]  /*23760*/  @P1 BRA `(.L_x_9803) ;  /* 0x0000000000101947 */ /* 0x000fec0003800000 */
[----:B------:R-:W-:Y:S05]  /*23770*/  @!P2 BRA `(.L_x_9803) ;  /* 0x00000000000ca947 */ /* 0x000fea0003800000 */
[----:B------:R-:W2:Y:S04]  /*23780*/  LDG.E R5, desc[UR54][R2.64] ;  /* 0x0000003602057981 */ /* 0x000ea8000c1e1900 */
[----:B-----5:R-:W2:Y:S02]  /*23790*/  LDG.E R6, desc[UR54][R2.64+0x4] ;  /* 0x0000043602067981 */ /* 0x020ea4000c1e1900 */
[----:B--2---:R-:W-:-:S07]  /*237a0*/  IMAD.IADD R6, R6, 0x1, -R5 ;  /* 0x0000000106067824 */ /* 0x004fce00078e0a05 */
.L_x_9803:
        /* <DEDUP_REMOVED lines=14> */
.L_x_9804:
[----:B------:R-:W-:Y:S05]  /*23890*/  @!P0 BRA `(.L_x_9805) ;  /* 0x00000000000c8947 */ /* 0x000fea0003800000 */
[----:B-1----:R-:W2:Y:S04]  /*238a0*/  LDG.E R5, desc[UR54][R2.64] ;  /* 0x0000003602057981 */ /* 0x002ea8000c1e1900 */
[----:B------:R-:W2:Y:S02]  /*238b0*/  LDG.E R4, desc[UR54][R2.64+0x4] ;  /* 0x0000043602047981 */ /* 0x000ea4000c1e1900 */
[----:B--2---:R-:W-:-:S07]  /*238c0*/  IMAD.IADD R4, R4, 0x1, -R5 ;  /* 0x0000000104047824 */ /* 0x004fce00078e0a05 */
.L_x_9805:
        /* <DEDUP_REMOVED lines=18> */
.L_x_9808:
[----:B------:R-:W-:-:S13]  /*239f0*/  ISETP.NE.AND P1, PT, R3, 0x1, PT ;  /* 0x000000010300780c */ /* 0x000fda0003f25270 */
[----:B-1----:R-:W1:Y:S02]  /*23a00*/  @P1 LDC.64 R4, c[0x0][0xae0] ;  /* 0x0002b800ff041b82 */ /* 0x002e640000000a00 */
[----:B-1----:R-:W-:-:S05]  /*23a10*/  @P1 IMAD.HI.U32 R4, R0, R4, RZ ;  /* 0x0000000400041227 */ /* 0x002fca00078e00ff */
[----:B------:R-:W-:-:S07]  /*23a20*/  @P1 SHF.R.U32.HI R0, RZ, R5, R4 ;  /* 0x00000005ff001219 */ /* 0x000fce0000011604 */
.L_x_9809:
[----:B------:R-:W-:Y:S05]  /*23a30*/  BSYNC B0 ;  /* 0x0000000000007941 */ /* 0x000fea0003800000 */
.L_x_9807:
[----:B------:R-:W-:-:S05]  /*23a40*/  IMAD R5, R0, R3, R3 ;  /* 0x0000000300057224 */ /* 0x000fca00078e0203 */
[----:B------:R-:W-:-:S07]  /*23a50*/  VIMNMX R2, R2, R5, PT ;  /* 0x0000000502027248 */ /* 0x000fce0003fe0100 */
.L_x_9806:
[----:B------:R-:W-:Y:S01]  /*23a60*/  VIADD R2, R2, 0x5f ;  /* 0x0000005f02027836 */ /* 0x000fe20000000000 */
[----:B------:R-:W-:Y:S01]  /*23a70*/  ULDC UR4, c[0x0][0xad4] ;  /* 0x0002b50000047ab9 */ /* 0x000fe20000000800 */
[----:B------:R-:W-:Y:S02]  /*23a80*/  VIADD R0, R7, 0x5f ;  /* 0x0000005f07007836 */ /* 0x000fe40000000000 */
[----:B------:R-:W-:-:S04]  /*23a90*/  IMAD.HI R2, R2, 0x2aaaaaab, RZ ;  /* 0x2aaaaaab02027827 */ /* 0x000fc800078e02ff */
[----:B------:R-:W-:Y:S01]  /*23aa0*/  IMAD.HI R0, R0, 0x2aaaaaab, RZ ;  /* 0x2aaaaaab00007827 */ /* 0x000fe200078e02ff */
[----:B-1----:R-:W-:-:S03]  /*23ab0*/  SHF.R.U32.HI R5, RZ, 0x1f, R2 ;  /* 0x0000001fff057819 */ /* 0x002fc60000011602 */
[----:B------:R-:W-:Y:S01]  /*23ac0*/  IMAD R6, R17, 0x80, -R6 ;  /* 0x0000008011067824 */ /* 0x000fe200078e0a06 */
[----:B------:R-:W-:Y:S02]  /*23ad0*/  LEA.HI.SX32 R2, R2, R5, 0x1c ;  /* 0x0000000502027211 */ /* 0x000fe400078fe2ff */
[----:B------:R-:W-:Y:S01]  /*23ae0*/  SHF.R.U32.HI R5, RZ, 0x1f, R0 ;  /* 0x0000001fff057819 */ /* 0x000fe20000011600 */
[----:B------:R-:W-:-:S03]  /*23af0*/  IMAD.IADD R6, R7, 0x1, R6 ;  /* 0x0000000107067824 */ /* 0x000fc600078e0206 */
        /* <DEDUP_REMOVED lines=15> */
.L_x_9812:
[----:B------:R-:W-:-:S13]  /*23bf0*/  ISETP.NE.AND P0, PT, R3, 0x1, PT ;  /* 0x000000010300780c */ /* 0x000fda0003f05270 */
[----:B------:R-:W2:Y:S02]  /*23c00*/  @P0 LDC.64 R4, c[0x0][0xae0] ;  /* 0x0002b800ff040b82 */ /* 0x000ea40000000a00 */
[----:B--2---:R-:W-:-:S05]  /*23c10*/  @P0 IMAD.HI.U32 R4, R6, R4, RZ ;  /* 0x0000000406040227 */ /* 0x004fca00078e00ff */
[----:B------:R-:W-:-:S07]  /*23c20*/  @P0 SHF.R.U32.HI R6, RZ, R5, R4 ;  /* 0x00000005ff060219 */ /* 0x000fce0000011604 */
.L_x_9813:
[----:B------:R-:W-:Y:S05]  /*23c30*/  BSYNC B0 ;  /* 0x0000000000007941 */ /* 0x000fea0003800000 */
.L_x_9811:
[----:B------:R-:W-:-:S05]  /*23c40*/  IMAD R3, R6, R3, RZ ;  /* 0x0000000306037224 */ /* 0x000fca00078e02ff */
[----:B------:R-:W-:-:S07]  /*23c50*/  VIMNMX R0, R0, R3, !PT ;  /* 0x0000000300007248 */ /* 0x000fce0007fe0100 */
.L_x_9810:
        /* <DEDUP_REMOVED lines=25> */
.L_x_9815:
        /* <DEDUP_REMOVED lines=14> */
[----:B------:R-:W-:Y:S02]  /*23ed0*/  IMAD.U32 R6, RZ, RZ, UR8 ;  /* 0x00000008ff067e24 */ /* 0x000fe4000f8e00ff */
[----:B------:R-:W-:-:S02]  /*23ee0*/  IMAD.U32 R7, RZ, RZ, UR9 ;  /* 0x00000009ff077e24 */ /* 0x000fc4000f8e00ff */
[----:B------:R-:W-:Y:S02]  /*23ef0*/  IMAD.U32 R10, RZ, RZ, UR4 ;  /* 0x00000004ff0a7e24 */ /* 0x000fe4000f8e00ff */
[----:B0-----:R-:W-:Y:S02]  /*23f00*/  IMAD.U32 R11, RZ, RZ, UR5 ;  /* 0x00000005ff0b7e24 */ /* 0x001fe4000f8e00ff */
[----:B-1----:R-:W-:Y:S02]  /*23f10*/  IMAD.MOV.U32 R8, RZ, RZ, 0x70 ;  /* 0x00000070ff087424 */ /* 0x002fe400078e00ff */
[----:B------:R-:W-:Y:S02]  /*23f20*/  IMAD.MOV.U32 R12, RZ, RZ, 0x1 ;  /* 0x00000001ff0c7424 */ /* 0x000fe400078e00ff */
[----:B------:R-:W-:-:S07]  /*23f30*/  IMAD.MOV.U32 R13, RZ, RZ, RZ ;  /* 0x000000ffff0d7224 */ /* 0x000fce00078e00ff */
[----:B------:R-:W-:-:S07]  /*23f40*/  LEPC R20, `(.L_x_9817) ;  /* 0x000000001014794e */ /* 0x000fce0000000000 */
[----:B--2---:R-:W-:Y:S05]  /*23f50*/  CALL.ABS.NOINC R2 ;  /* 0x0000000002007343 */ /* 0x004fea0003c00000 */
.L_x_9817:
        /* <DEDUP_REMOVED lines=11> */
[----:B------:R-:W-:Y:S02]  /*24010*/  IMAD.U32 R6, RZ, RZ, UR8 ;  /* 0x00000008ff067e24 */ /* 0x000fe4000f8e00ff */
[----:B------:R-:W-:-:S02]  /*24020*/  IMAD.U32 R7, RZ, RZ, UR9 ;  /* 0x00000009ff077e24 */ /* 0x000fc4000f8e00ff */
[----:B------:R-:W-:Y:S02]  /*24030*/  IMAD.U32 R10, RZ, RZ, UR4 ;  /* 0x00000004ff0a7e24 */ /* 0x000fe4000f8e00ff */
[----:B0-----:R-:W-:Y:S02]  /*24040*/  IMAD.U32 R11, RZ, RZ, UR5 ;  /* 0x00000005ff0b7e24 */ /* 0x001fe4000f8e00ff */
[----:B-1----:R-:W-:Y:S02]  /*24050*/  IMAD.MOV.U32 R8, RZ, RZ, 0x70 ;  /* 0x00000070ff087424 */ /* 0x002fe400078e00ff */
[----:B------:R-:W-:Y:S02]  /*24060*/  IMAD.MOV.U32 R12, RZ, RZ, 0x1 ;  /* 0x00000001ff0c7424 */ /* 0x000fe400078e00ff */
[----:B--2---:R-:W-:-:S07]  /*24070*/  IMAD.MOV.U32 R13, RZ, RZ, RZ ;  /* 0x000000ffff0d7224 */ /* 0x004fce00078e00ff */
[----:B------:R-:W-:-:S07]  /*24080*/  LEPC R20, `(.L_x_9819) ;  /* 0x000000001014794e */ /* 0x000fce0000000000 */
[----:B---3--:R-:W-:Y:S05]  /*24090*/  CALL.ABS.NOINC R2 ;  /* 0x0000000002007343 */ /* 0x008fea0003c00000 */
.L_x_9819:
        /* <DEDUP_REMOVED lines=16> */
.L_x_9818:
[----:B------:R-:W2:Y:S01]  /*241a0*/  LDL.LU R7, [R1+0x488] ;  /* 0x0004880001077983 */ /* 0x000ea20000300800 */
[----:B------:R-:W3:Y:S01]  /*241b0*/  LDC R0, c[0x0][0x428] ;  /* 0x00010a00ff007b82 */ /* 0x000ee20000000800 */
[----:B------:R-:W-:Y:S01]  /*241c0*/  ULDC.64 UR4, c[0x0][0xaf0] ;  /* 0x0002bc0000047ab9 */ /* 0x000fe20000000a00 */
[----:B------:R-:W4:Y:S01]  /*241d0*/  S2R R4, SR_TID.X ;  /* 0x0000000000047919 */ /* 0x000f220000002100 */
[----:B---3--:R-:W-:Y:S01]  /*241e0*/  ISETP.NE.AND P0, PT, R0, 0x1, PT ;  /* 0x000000010000780c */ /* 0x008fe20003f05270 */
[----:B------:R-:W-:Y:S01]  /*241f0*/  IMAD.MOV.U32 R0, RZ, RZ, R18 ;  /* 0x000000ffff007224 */ /* 0x000fe200078e0012 */
[----:B----4-:R-:W-:Y:S01]  /*24200*/  LOP3.LUT R6, R4, 0x1f, RZ, 0xc0, !PT ;  /* 0x0000001f04067812 */ /* 0x010fe200078ec0ff */
[----:B------:R-:W-:-:S10]  /*24210*/  IMAD.MOV.U32 R4, RZ, RZ, R19 ;  /* 0x000000ffff047224 */ /* 0x000fd400078e0013 */
        /* <DEDUP_REMOVED lines=19> */
[----:B--23--:R-:W-:-:S07]  /*24350*/  IMAD R17, R17, 0x80, R7 ;  /* 0x0000008011117824 */ /* 0x00cfce00078e0207 */
.L_x_9820:
        /* <DEDUP_REMOVED lines=19> */
.L_x_9892:
[----:B------:R-:W-:Y:S01]  /*24490*/  UMOV UR4, 0xffffffff ;  /* 0xffffffff00047882 */ /* 0x000fe20000000000 */
[----:B------:R-:W-:Y:S02]  /*244a0*/  SHF.R.S32.HI R5, RZ, 0x1f, R4 ;  /* 0x0000001fff057819 */ /* 0x000fe40000011404 */
[----:B------:R-:W-:Y:S05]  /*244b0*/  BRA.DIV UR4, `(.L_x_9822) ;  /* 0x0000003604f47947 */ /* 0x000fea000b800000 */
[----:B------:R-:W-:-:S13]  /*244c0*/  ELECT P6, URZ, PT ;  /* 0x00000000003f782f */ /* 0x000fda00038c0000 */
.L_x_9895:
        /* <DEDUP_REMOVED lines=22> */
.L_x_9824:
[----:B------:R-:W2:Y:S01]  /*24630*/  LDL R9, [R1+0x470] ;  /* 0x0004700001097983 */ /* 0x000ea20000100800 */
        /* <DEDUP_REMOVED lines=8> */
.L_x_9896:
        /* <DEDUP_REMOVED lines=11> */
.L_x_9826:
[----:B------:R-:W2:Y:S01]  /*24770*/  LDL R11, [R1+0x470] ;  /* 0x00047000010b7983 */ /* 0x000ea20000100800 */
        /* <DEDUP_REMOVED lines=21> */
.L_x_9823:
        /* <DEDUP_REMOVED lines=26> */
[----:B-1----:R-:W-:Y:S01]  /*24a70*/  IMAD.MOV.U32 R6, RZ, RZ, 0x10000 ;  /* 0x00010000ff067424 */ /* 0x002fe200078e00ff */
        /* <DEDUP_REMOVED lines=27> */
[----:B-1----:R-:W-:Y:S01]  /*24c30*/  NOP ;  /* 0x0000000000007918 */ /* 0x002fe20000000000 */
.L_x_9828:
[----:B------:R-:W-:Y:S05]  /*24c40*/  BSYNC B0 ;  /* 0x0000000000007941 */ /* 0x000fea0003800000 */
.L_x_9827:
        /* <DEDUP_REMOVED lines=8> */
.L_x_9897:
[----:B------:R-:W-:Y:S01]  /*24cd0*/  ULDC.64 UR46, c[0x0][0x3f8] ;  /* 0x0000fe00002e7ab9 */ /* 0x000fe20000000a00 */
[----:B------:R-:W-:Y:S01]  /*24ce0*/  ULDC.64 UR38, c[0x0][0x408] ;  /* 0x0001020000267ab9 */ /* 0x000fe20000000a00 */
[----:B------:R-:W-:Y:S04]  /*24cf0*/  BSSY B0, `(.L_x_9830) ;  /* 0x000003b000007945 */ /* 0x000fe80003800000 */
[----:B------:R-:W-:Y:S05]  /*24d00*/  @!P6 BRA `(.L_x_9831) ;  /* 0x0000000000e4e947 */ /* 0x000fea0003800000 */
[----:B-1----:R-:W2:Y:S01]  /*24d10*/  LDL R9, [R1+0x470] ;  /* 0x0004700001097983 */ /* 0x002ea20000100800 */
        /* <DEDUP_REMOVED lines=8> */
.L_x_9898:
        /* <DEDUP_REMOVED lines=11> */
.L_x_9833:
[----:B0-----:R-:W2:Y:S01]  /*24e50*/  LDL R6, [R1+0x470] ;  /* 0x0004700001067983 */ /* 0x001ea20000100800 */
        /* <DEDUP_REMOVED lines=36> */
.L_x_9831:
[----:B------:R-:W-:Y:S05]  /*250a0*/  BSYNC B0 ;  /* 0x0000000000007941 */ /* 0x000fea0003800000 */
.L_x_9830:
        /* <DEDUP_REMOVED lines=14> */
[----:B0-----:R-:W2:Y:S04]  /*25190*/  LDL.LU R11, [R1+0x470] ;  /* 0x00047000010b7983 */ /* 0x001ea80000300800 */
[----:B------:R-:W3:Y:S01]  /*251a0*/  LDL.LU R13, [R1+0x474] ;  /* 0x00047400010d7983 */ /* 0x000ee20000300800 */
[----:B------:R-:W-:Y:S01]  /*251b0*/  BSSY B2, `(.L_x_9838) ;  /* 0x0000070000027945 */ /* 0x000fe20003800000 */
[----:B--2---:R-:W-:-:S05]  /*251c0*/  VIADD R6, R11, 0x1 ;  /* 0x000000010b067836 */ /* 0x004fca0000000000 */
[----:B------:R-:W-:-:S04]  /*251d0*/  ISETP.NE.AND P0, PT, R6, 0x2, PT ;  /* 0x000000020600780c */ /* 0x000fc80003f05270 */
[----:B------:R-:W-:Y:S02]  /*251e0*/  SEL R9, RZ, 0x1, P0 ;  /* 0x00000001ff097807 */ /* 0x000fe40000000000 */
[----:B------:R-:W-:Y:S02]  /*251f0*/  SEL R14, R6, RZ, P0 ;  /* 0x000000ff060e7207 */ /* 0x000fe40000000000 */
[----:B---3--:R-:W-:-:S03]  /*25200*/  LOP3.LUT R13, R13, R9, RZ, 0x3c, !PT ;  /* 0x000000090d0d7212 */ /* 0x008fc600078e3cff */
[----:B------:R0:W-:Y:S04]  /*25210*/  STL [R1+0x470], R14 ;  /* 0x0004700e01007387 */ /* 0x0001e80000100800 */
[----:B------:R0:W-:Y:S01]  /*25220*/  STL [R1+0x474], R13 ;  /* 0x0004740d01007387 */ /* 0x0001e20000100800 */
        /* <DEDUP_REMOVED lines=22> */
.L_x_9840:
[----:B-1----:R-:W1:Y:S01]  /*25390*/  S2R R3, SR_CgaCtaId ;  /* 0x0000000000037919 */ /* 0x002e620000008800 */
[----:B------:R-:W-:-:S04]  /*253a0*/  MOV R2, 0x400 ;  /* 0x0000040000027802 */ /* 0x000fc80000000f00 */
[----:B-1----:R-:W-:Y:S02]  /*253b0*/  LEA R2, R3, R2, 0x18 ;  /* 0x0000000203027211 */ /* 0x002fe400078ec0ff */
[----:B------:R-:W-:-:S03]  /*253c0*/  SHF.L.U32 R3, R13, 0x1f, RZ ;  /* 0x0000001f0d037819 */ /* 0x000fc600000006ff */
[----:B------:R-:W-:-:S04]  /*253d0*/  IMAD R2, R14, 0x8, R2 ;  /* 0x000000080e027824 */ /* 0x000fc800078e0202 */
[----:B------:R-:W1:Y:S02]  /*253e0*/  SYNCS.PHASECHK.TRANS64.TRYWAIT P0, [R2+URZ+0x32440], R3 ;  /* 0x03244003020075a7 */ /* 0x000e64000800017f */
[----:B-1----:R-:W-:Y:S05]  /*253f0*/  @!P0 BRA `(.L_x_9841) ;  /* 0x00000028008c8947 */ /* 0x002fea0003800000 */
.L_x_9899:
        /* <DEDUP_REMOVED lines=11> */
.L_x_9842:
[----:B------:R-:W2:Y:S01]  /*254b0*/  LDL R6, [R1+0x470] ;  /* 0x0004700001067983 */ /* 0x000ea20000100800 */
        /* <DEDUP_REMOVED lines=21> */
.L_x_9900:
        /* <DEDUP_REMOVED lines=8> */
.L_x_9844:
[----:B-12---:R-:W2:Y:S01]  /*25690*/  LDL R3, [R1+0x470] ;  /* 0x0004700001037983 */ /* 0x006ea20000100800 */
        /* <DEDUP_REMOVED lines=33> */
.L_x_9839:
[----:B------:R-:W-:Y:S05]  /*258b0*/  BSYNC B2 ;  /* 0x0000000000027941 */ /* 0x000fea0003800000 */
.L_x_9838:
[----:B------:R-:W2:Y:S02]  /*258c0*/  LDL R2, [R1+0x484] ;  /* 0x0004840001027983 */ /* 0x000ea40000100800 */
[----:B--2---:R-:W-:-:S07]  /*258d0*/  VIADD R8, R2, 0xfffffffd ;  /* 0xfffffffd02087836 */ /* 0x004fce0000000000 */
.L_x_9837:
[----:B------:R-:W-:Y:S05]  /*258e0*/  BSYNC B1 ;  /* 0x0000000000017941 */ /* 0x000fea0003800000 */
.L_x_9836:
[----:B------:R-:W2:Y:S01]  /*258f0*/  LDL.LU R2, [R1+0x484] ;  /* 0x0004840001027983 */ /* 0x000ea20000300800 */
[----:B------:R-:W-:Y:S01]  /*25900*/  VIADD R10, R10, 0xfffffffe ;  /* 0xfffffffe0a0a7836 */ /* 0x000fe20000000000 */
[----:B--2---:R-:W-:-:S04]  /*25910*/  LOP3.LUT R3, RZ, R2, RZ, 0x33, !PT ;  /* 0x00000002ff037212 */ /* 0x004fc800078e33ff */
[----:B------:R-:W-:-:S13]  /*25920*/  ISETP.NE.AND P0, PT, R10, R3, PT ;  /* 0x000000030a00720c */ /* 0x000fda0003f05270 */
[----:B------:R-:W-:Y:S05]  /*25930*/  @!P0 BRA `(.L_x_9835) ;  /* 0x0000000c00948947 */ /* 0x000fea0003800000 */
.L_x_9859:
[----:B------:R-:W2:Y:S04]  /*25940*/  LDL.LU R3, [R1+0x470] ;  /* 0x0004700001037983 */ /* 0x000ea80000300800 */
        /* <DEDUP_REMOVED lines=10> */
[----:B0-----:R-:W-:-:S03]  /*259f0*/  IMAD.MOV.U32 R11, RZ, RZ, R8 ;  /* 0x000000ffff0b7224 */ /* 0x001fc600078e0008 */
[----:B------:R-:W-:-:S13]  /*25a00*/  ISETP.NE.AND.EX P0, PT, RZ, UR47, PT, P0 ;  /* 0x0000002fff007c0c */ /* 0x000fda000bf05300 */
[----:B------:R-:W-:Y:S05]  /*25a10*/  @!P0 BRA `(.L_x_9847) ;  /* 0x0000000000448947 */ /* 0x000fea0003800000 */
[----:B------:R-:W0:Y:S01]  /*25a20*/  LDC R11, c[0x0][0x41c] ;  /* 0x00010700ff0b7b82 */ /* 0x000e220000000800 */
[----:B------:R-:W-:Y:S02]  /*25a30*/  IMAD.MOV.U32 R12, RZ, RZ, R8 ;  /* 0x000000ffff0c7224 */ /* 0x000fe400078e0008 */
        /* <DEDUP_REMOVED lines=15> */
.L_x_9847:
[----:B------:R-:W1:Y:S01]  /*25b30*/  S2R R3, SR_CgaCtaId ;  /* 0x0000000000037919 */ /* 0x000e620000008800 */
[----:B------:R-:W-:-:S04]  /*25b40*/  MOV R2, 0x400 ;  /* 0x0000040000027802 */ /* 0x000fc80000000f00 */
[----:B-1----:R-:W-:Y:S02]  /*25b50*/  LEA R2, R3, R2, 0x18 ;  /* 0x0000000203027211 */ /* 0x002fe400078ec0ff */
[----:B------:R-:W-:-:S03]  /*25b60*/  SHF.L.U32 R3, R10, 0x1f, RZ ;  /* 0x0000001f0a037819 */ /* 0x000fc600000006ff */
[----:B------:R-:W-:-:S04]  /*25b70*/  IMAD R2, R9, 0x8, R2 ;  /* 0x0000000809027824 */ /* 0x000fc800078e0202 */
[----:B------:R-:W1:Y:S02]  /*25b80*/  SYNCS.PHASECHK.TRANS64.TRYWAIT P0, [R2+URZ+0x32440], R3 ;  /* 0x03244003020075a7 */ /* 0x000e64000800017f */
[----:B-1----:R-:W-:Y:S05]  /*25b90*/  @!P0 BRA `(.L_x_9848) ;  /* 0x0000002000cc8947 */ /* 0x002fea0003800000 */
.L_x_9901:
        /* <DEDUP_REMOVED lines=11> */
.L_x_9849:
        /* <DEDUP_REMOVED lines=21> */
.L_x_9902:
        /* <DEDUP_REMOVED lines=8> */
.L_x_9851:
        /* <DEDUP_REMOVED lines=33> */
.L_x_9846:
[----:B------:R-:W-:Y:S05]  /*26030*/  BSYNC B1 ;  /* 0x0000000000017941 */ /* 0x000fea0003800000 */
.L_x_9845:
[----:B------:R-:W-:Y:S01]  /*26040*/  VIADD R9, R9, 0x1 ;  /* 0x0000000109097836 */ /* 0x000fe20000000000 */
[----:B------:R-:W-:Y:S04]  /*26050*/  BSSY B1, `(.L_x_9852) ;  /* 0x000006f000017945 */ /* 0x000fe80003800000 */
[----:B------:R-:W-:-:S04]  /*26060*/  ISETP.NE.AND P0, PT, R9, 0x2, PT ;  /* 0x000000020900780c */ /* 0x000fc80003f05270 */
[----:B------:R-:W-:Y:S02]  /*26070*/  SEL R3, RZ, 0x1, P0 ;  /* 0x00000001ff037807 */ /* 0x000fe40000000000 */
[----:B------:R-:W-:Y:S01]  /*26080*/  SEL R12, R9, RZ, P0 ;  /* 0x000000ff090c7207 */ /* 0x000fe20000000000 */
[----:B------:R-:W-:Y:S01]  /*26090*/  VIADD R9, R8, 0xffffffff ;  /* 0xffffffff08097836 */ /* 0x000fe20000000000 */
[----:B0-----:R-:W-:-:S03]  /*260a0*/  LOP3.LUT R11, R10, R3, RZ, 0x3c, !PT ;  /* 0x000000030a0b7212 */ /* 0x001fc600078e3cff */
[----:B------:R0:W-:Y:S04]  /*260b0*/  STL [R1+0x470], R12 ;  /* 0x0004700c01007387 */ /* 0x0001e80000100800 */
[----:B------:R0:W-:Y:S01]  /*260c0*/  STL [R1+0x474], R11 ;  /* 0x0004740b01007387 */ /* 0x0001e20000100800 */
[----:B------:R-:W-:Y:S05]  /*260d0*/  @!P6 BRA `(.L_x_9853) ;  /* 0x000000040098e947 */ /* 0x000fea0003800000 */
        /* <DEDUP_REMOVED lines=20> */
.L_x_9854:
[----:B------:R-:W2:Y:S01]  /*26220*/  S2R R3, SR_CgaCtaId ;  /* 0x0000000000037919 */ /* 0x000ea20000008800 */
[----:B------:R-:W-:-:S04]  /*26230*/  MOV R2, 0x400 ;  /* 0x0000040000027802 */ /* 0x000fc80000000f00 */
[----:B--2---:R-:W-:Y:S02]  /*26240*/  LEA R2, R3, R2, 0x18 ;  /* 0x0000000203027211 */ /* 0x004fe400078ec0ff */
[----:B------:R-:W-:-:S03]  /*26250*/  SHF.L.U32 R3, R11, 0x1f, RZ ;  /* 0x0000001f0b037819 */ /* 0x000fc600000006ff */
[----:B------:R-:W-:-:S04]  /*26260*/  IMAD R2, R12, 0x8, R2 ;  /* 0x000000080c027824 */ /* 0x000fc800078e0202 */
[----:B------:R-:W2:Y:S02]  /*26270*/  SYNCS.PHASECHK.TRANS64.TRYWAIT P0, [R2+URZ+0x32440], R3 ;  /* 0x03244003020075a7 */ /* 0x000ea4000800017f */
[----:B--2---:R-:W-:Y:S05]  /*26280*/  @!P0 BRA `(.L_x_9855) ;  /* 0x0000001c00388947 */ /* 0x004fea0003800000 */
.L_x_9903:
        /* <DEDUP_REMOVED lines=11> */
.L_x_9856:
[----:B------:R-:W3:Y:S01]  /*26340*/  LDL R6, [R1+0x470] ;  /* 0x0004700001067983 */ /* 0x000ee20000100800 */
        /* <DEDUP_REMOVED lines=21> */
.L_x_9904:
        /* <DEDUP_REMOVED lines=8> */
.L_x_9858:
[----:B0-2---:R-:W2:Y:S01]  /*26520*/  LDL R3, [R1+0x470] ;  /* 0x0004700001037983 */ /* 0x005ea20000100800 */
        /* <DEDUP_REMOVED lines=33> */
.L_x_9853:
[----:B------:R-:W-:Y:S05]  /*26740*/  BSYNC B1 ;  /* 0x0000000000017941 */ /* 0x000fea0003800000 */
.L_x_9852:
[----:B------:R-:W2:Y:S01]  /*26750*/  LDL R2, [R1+0x47c] ;  /* 0x00047c0001027983 */ /* 0x000ea20000100800 */
[----:B------:R-:W-:Y:S01]  /*26760*/  VIADD R8, R8, 0xfffffffe ;  /* 0xfffffffe08087836 */ /* 0x000fe20000000000 */
[----:B--2---:R-:W-:-:S13]  /*26770*/  ISETP.GT.AND P0, PT, R9, R2, PT ;  /* 0x000000020900720c */ /* 0x004fda0003f04270 */
[----:B------:R-:W-:Y:S05]  /*26780*/  @P0 BRA `(.L_x_9859) ;  /* 0xfffffff0006c0947 */ /* 0x000fea000383ffff */
.L_x_9835:
[----:B------:R-:W-:Y:S05]  /*26790*/  BSYNC B0 ;  /* 0x0000000000007941 */ /* 0x000fea0003800000 */
.L_x_9834:
[----:B------:R-:W2:Y:S01]  /*267a0*/  LDL.LU R3, [R1+0x470] ;  /* 0x0004700001037983 */ /* 0x000ea20000300800 */
        /* <DEDUP_REMOVED lines=8> */
[----:B------:R1:W-:Y:S01]  /*26830*/  STL [R1+0x470], R2 ;  /* 0x0004700201007387 */ /* 0x0003e20000100800 */
        /* <DEDUP_REMOVED lines=8> */
[----:B------:R-:W1:Y:S02]  /*268c0*/  S2R R6, SR_LTMASK ;  /* 0x0000000000067919 */ /* 0x000e640000003900 */
[----:B-1----:R-:W-:-:S04]  /*268d0*/  LOP3.LUT R6, R6, UR4, RZ, 0xc0, !PT ;  /* 0x0000000406067c12 */ /* 0x002fc8000f8ec0ff */
[----:B------:R-:W1:Y:S01]  /*268e0*/  POPC R7, R6 ;  /* 0x0000000600077309 */ /* 0x000e620000000000 */
[----:B--2---:R-:W1:Y:S02]  /*268f0*/  SHFL.IDX PT, R4, R3, R4, 0x1f ;  /* 0x00001f0403047589 */ /* 0x004e6400000e0000 */
[----:B-1----:R-:W-:-:S07]  /*26900*/  IADD3 R16, R4, UR49, R7 ;  /* 0x0000003104107c10 */ /* 0x002fce000fffe007 */
.L_x_9861:
[----:B------:R-:W-:Y:S05]  /*26910*/  BSYNC B0 ;  /* 0x0000000000007941 */ /* 0x000fea0003800000 */
.L_x_9860:
[----:B-1----:R-:W2:Y:S02]  /*26920*/  LDL.LU R2, [R1+0x474] ;  /* 0x0004740001027983 */ /* 0x002ea40000300800 */
[----:B--2---:R-:W-:-:S05]  /*26930*/  LOP3.LUT R2, R2, R0, RZ, 0x3c, !PT ;  /* 0x0000000002027212 */ /* 0x004fca00078e3cff */
[----:B------:R1:W-:Y:S02]  /*26940*/  STL [R1+0x474], R2 ;  /* 0x0004740201007387 */ /* 0x0003e40000100800 */
.L_x_9816:
[----:B------:R-:W-:Y:S05]  /*26950*/  BSYNC B6 ;  /* 0x0000000000067941 */ /* 0x000fea0003800000 */
.L_x_9814:
[----:B------:R-:W-:-:S03]  /*26960*/  UMOV UR4, 0xffffffff ;  /* 0xffffffff00047882 */ /* 0x000fc60000000000 */
[----:B------:R-:W-:Y:S05]  /*26970*/  BRA.DIV UR4, `(.L_x_9862) ;  /* 0x0000001604a47947 */ /* 0x000fea000b800000 */
[----:B------:R2:W3:Y:S04]  /*26980*/  SHFL.IDX PT, R4, R16, RZ, 0x1f ;  /* 0x00001fff10047589 */ /* 0x0004e800000e0000 */
[----:B------:R2:W4:Y:S02]  /*26990*/  SHFL.IDX PT, R6, R16, 0x1, 0x1f ;  /* 0x00201f0010067f89 */ /* 0x00052400000e0000 */
.L_x_9908:
[----:B------:R-:W5:Y:S01]  /*269a0*/  S2R R0, SR_TID.X ;  /* 0x0000000000007919 */ /* 0x000f620000002100 */
[----:B------:R-:W-:Y:S01]  /*269b0*/  ULDC UR4, c[0x0][0xd14] ;  /* 0x0003450000047ab9 */ /* 0x000fe20000000800 */
[----:B------:R-:W-:Y:S01]  /*269c0*/  BSSY B0, `(.L_x_9863) ;  /* 0x000000b000007945 */ /* 0x000fe20003800000 */
[----:B-1----:R-:W-:Y:S01]  /*269d0*/  IMAD.MOV.U32 R2, RZ, RZ, RZ ;  /* 0x000000ffff027224 */ /* 0x002fe200078e00ff */
[----:B-----5:R-:W-:Y:S01]  /*269e0*/  LOP3.LUT R8, R0, 0x1f, RZ, 0xc0, !PT ;  /* 0x0000001f00087812 */ /* 0x020fe200078ec0ff */
[----:B------:R-:W-:-:S03]  /*269f0*/  IMAD.U32 R0, RZ, RZ, UR4 ;  /* 0x00000004ff007e24 */ /* 0x000fc6000f8e00ff */
[C---:B------:R-:W-:Y:S01]  /*26a00*/  ISETP.NE.AND P0, PT, R8.reuse, 0x1f, PT ;  /* 0x0000001f0800780c */ /* 0x040fe20003f05270 */
[----:B------:R-:W-:-:S05]  /*26a10*/  IMAD.IADD R5, R8, 0x1, R19 ;  /* 0x0000000108057824 */ /* 0x000fca00078e0213 */
[----:B------:R-:W-:-:S13]  /*26a20*/  ISETP.GE.OR P0, PT, R5, R0, !P0 ;  /* 0x000000000500720c */ /* 0x000fda0004706670 */
[----:B------:R-:W-:Y:S05]  /*26a30*/  @P0 BRA `(.L_x_9864) ;  /* 0x00000000000c0947 */ /* 0x000fea0003800000 */
[----:B------:R-:W1:Y:S02]  /*26a40*/  LDC.64 R2, c[0x0][0xd58] ;  /* 0x00035600ff027b82 */ /* 0x000e640000000a00 */
[----:B-1----:R-:W-:-:S06]  /*26a50*/  IMAD.WIDE R2, R5, 0x4, R2 ;  /* 0x0000000405027825 */ /* 0x002fcc00078e0202 */
[----:B------:R1:W5:Y:S02]  /*26a60*/  LDG.E R2, desc[UR54][R2.64] ;  /* 0x0000003602027981 */ /* 0x000364000c1e1900 */
.L_x_9864:
[----:B------:R-:W-:Y:S05]  /*26a70*/  BSYNC B0 ;  /* 0x0000000000007941 */ /* 0x000fea0003800000 */
.L_x_9863:
        /* <DEDUP_REMOVED lines=23> */
.L_x_9916:
[----:B------:R-:W-:Y:S02]  /*26bf0*/  ULDC UR4, c[0x0][0xd10] ;  /* 0x0003440000047ab9 */ /* 0x000fe40000000800 */
[----:B------:R-:W-:-:S04]  /*26c00*/  IMAD.U32 R5, RZ, RZ, UR4 ;  /* 0x00000004ff057e24 */ /* 0x000fc8000f8e00ff */
[----:B-1----:R-:W-:-:S04]  /*26c10*/  IMAD R14, R14, R5, RZ ;  /* 0x000000050e0e7224 */ /* 0x002fc800078e02ff */
[----:B----4-:R-:W-:-:S05]  /*26c20*/  IMAD.IADD R7, R6, 0x1, R14 ;  /* 0x0000000106077824 */ /* 0x010fca00078e020e */
[----:B---3--:R-:W-:-:S13]  /*26c30*/  ISETP.GT.AND P0, PT, R7, R4, PT ;  /* 0x000000040700720c */ /* 0x008fda0003f04270 */
[----:B------:R-:W-:Y:S05]  /*26c40*/  @P0 BRA `(.L_x_9866) ;  /* 0x0000000000b40947 */ /* 0x000fea0003800000 */
[----:B------:R-:W1:Y:S02]  /*26c50*/  LDC R0, c[0x0][0xd14] ;  /* 0x00034500ff007b82 */ /* 0x000e640000000800 */
.L_x_9871:
[----:B------:R-:W-:-:S05]  /*26c60*/  VIADD R19, R19, 0x1f ;  /* 0x0000001f13137836 */ /* 0x000fca0000000000 */
[----:B-1----:R-:W-:-:S13]  /*26c70*/  ISETP.GE.AND P0, PT, R19, R0, PT ;  /* 0x000000001300720c */ /* 0x002fda0003f06270 */
[----:B------:R-:W-:Y:S05]  /*26c80*/  @P0 BRA `(.L_x_9867) ;  /* 0x0000000400ec0947 */ /* 0x000fea0003800000 */
[----:B------:R-:W1:Y:S01]  /*26c90*/  S2R R2, SR_TID.X ;  /* 0x0000000000027919 */ /* 0x000e620000002100 */
[----:B------:R-:W-:Y:S01]  /*26ca0*/  BSSY B0, `(.L_x_9868) ;  /* 0x000000a000007945 */ /* 0x000fe20003800000 */
[----:B-1----:R-:W-:Y:S01]  /*26cb0*/  LOP3.LUT R8, R2, 0x1f, RZ, 0xc0, !PT ;  /* 0x0000001f02087812 */ /* 0x002fe200078ec0ff */
[----:B------:R-:W-:-:S03]  /*26cc0*/  IMAD.MOV.U32 R2, RZ, RZ, RZ ;  /* 0x000000ffff027224 */ /* 0x000fc600078e00ff */
[C---:B------:R-:W-:Y:S01]  /*26cd0*/  ISETP.NE.AND P1, PT, R8.reuse, 0x1f, PT ;  /* 0x0000001f0800780c */ /* 0x040fe20003f25270 */
[----:B------:R-:W-:-:S05]  /*26ce0*/  IMAD.IADD R5, R8, 0x1, R19 ;  /* 0x0000000108057824 */ /* 0x000fca00078e0213 */
[----:B------:R-:W-:-:S13]  /*26cf0*/  ISETP.GE.OR P0, PT, R5, R0, !P1 ;  /* 0x000000000500720c */ /* 0x000fda0004f06670 */
[----:B------:R-:W-:Y:S05]  /*26d00*/  @P0 BRA `(.L_x_9869) ;  /* 0x00000000000c0947 */ /* 0x000fea0003800000 */
[----:B0-----:R-:W0:Y:S02]  /*26d10*/  LDC.64 R2, c[0x0][0xd58] ;  /* 0x00035600ff027b82 */ /* 0x001e240000000a00 */
[----:B0-----:R-:W-:-:S06]  /*26d20*/  IMAD.WIDE R2, R5, 0x4, R2 ;  /* 0x0000000405027825 */ /* 0x001fcc00078e0202 */
[----:B------:R1:W5:Y:S02]  /*26d30*/  LDG.E R2, desc[UR54][R2.64] ;  /* 0x0000003602027981 */ /* 0x000364000c1e1900 */
.L_x_9869:
[----:B------:R-:W-:Y:S05]  /*26d40*/  BSYNC B0 ;  /* 0x0000000000007941 */ /* 0x000fea0003800000 */
.L_x_9868:
        /* <DEDUP_REMOVED lines=8> */
[----:B------:R-:W3:Y:S02]  /*26dd0*/  SHFL.UP PT, R14, R13, 0x2, RZ ;  /* 0x044000000d0e7989 */ /* 0x000ee400000e00ff */
[----:B---3--:R-:W-:Y:S02]  /*26de0*/  SEL R14, R14, RZ, P1 ;  /* 0x000000ff0e0e7207 */ /* 0x008fe40000800000 */
[----:B------:R-:W-:-:S03]  /*26df0*/  ISETP.GE.U32.AND P1, PT, R8, 0x8, PT ;  /* 0x000000080800780c */ /* 0x000fc60003f26070 */
[----:B01----:R-:W-:-:S05]  /*26e00*/  IMAD.IADD R3, R13, 0x1, R14 ;  /* 0x000000010d037824 */ /* 0x003fca00078e020e */
        /* <DEDUP_REMOVED lines=11> */
.L_x_9924:
[----:B------:R-:W-:Y:S02]  /*26ec0*/  ULDC UR4, c[0x0][0xd10] ;  /* 0x0003440000047ab9 */ /* 0x000fe40000000800 */
[----:B------:R-:W-:-:S04]  /*26ed0*/  IMAD.U32 R5, RZ, RZ, UR4 ;  /* 0x00000004ff057e24 */ /* 0x000fc8000f8e00ff */
[----:B-1----:R-:W-:-:S04]  /*26ee0*/  IMAD R14, R14, R5, RZ ;  /* 0x000000050e0e7224 */ /* 0x002fc800078e02ff */
[----:B------:R-:W-:-:S05]  /*26ef0*/  IMAD.IADD R7, R14, 0x1, R7 ;  /* 0x000000010e077824 */ /* 0x000fca00078e0207 */
[----:B------:R-:W-:-:S13]  /*26f00*/  ISETP.GT.AND P0, PT, R7, R4, PT ;  /* 0x000000040700720c */ /* 0x000fda0003f04270 */
[----:B------:R-:W-:Y:S05]  /*26f10*/  @!P0 BRA `(.L_x_9871) ;  /* 0xfffffffc00508947 */ /* 0x000fea000383ffff */
.L_x_9866:
[----:B--2---:R-:W-:Y:S01]  /*26f20*/  IMAD.IADD R16, R7, 0x1, -R14 ;  /* 0x0000000107107824 */ /* 0x004fe200078e0a0e */
[----:B------:R-:W-:-:S03]  /*26f30*/  UMOV UR4, 0xffffffff ;  /* 0xffffffff00047882 */ /* 0x000fc60000000000 */
[----:B------:R-:W-:-:S05]  /*26f40*/  IMAD R7, R3, R5, R16 ;  /* 0x0000000503077224 */ /* 0x000fca00078e0210 */
[----:B------:R-:W-:Y:S01]  /*26f50*/  ISETP.GT.AND P6, PT, R7, R4, PT ;  /* 0x000000040700720c */ /* 0x000fe20003fc4270 */
[----:B------:R-:W-:-:S12]  /*26f60*/  BRA.DIV UR4, `(.L_x_9872) ;  /* 0x0000001a04147947 */ /* 0x000fd8000b800000 */
[----:B------:R-:W-:-:S04]  /*26f70*/  VOTE.ANY R7, PT, !P6 ;  /* 0x0000000000077806 */ /* 0x000fc800070e0100 */
[----:B------:R-:W1:Y:S02]  /*26f80*/  POPC R6, R7 ;  /* 0x0000000700067309 */ /* 0x000e640000000000 */
[----:B-1----:R1:W2:Y:S02]  /*26f90*/  SHFL.IDX PT, R17, R2, R6, 0x1f ;  /* 0x00001f0602117589 */ /* 0x0022a400000e0000 */
.L_x_9928:
[----:B------:R-:W-:Y:S01]  /*26fa0*/  ISETP.NE.AND P0, PT, R7, RZ, PT ;  /* 0x000000ff0700720c */ /* 0x000fe20003f05270 */
[----:B------:R-:W-:-:S12]  /*26fb0*/  IMAD.MOV.U32 R14, RZ, RZ, RZ ;  /* 0x000000ffff0e7224 */ /* 0x000fd800078e00ff */
[----:B------:R-:W-:Y:S05]  /*26fc0*/  @!P0 BRA `(.L_x_9873) ;  /* 0x0000000000108947 */ /* 0x000fea0003800000 */
[----:B------:R-:W-:Y:S01]  /*26fd0*/  UMOV UR4, 0xffffffff ;  /* 0xffffffff00047882 */ /* 0x000fe20000000000 */
[----:B------:R-:W-:Y:S02]  /*26fe0*/  VIADD R12, R6, 0xffffffff ;  /* 0xffffffff060c7836 */ /* 0x000fe40000000000 */
[----:B------:R-:W-:Y:S05]  /*26ff0*/  BRA.DIV UR4, `(.L_x_9874) ;  /* 0x0000001a04387947 */ /* 0x000fea000b800000 */
[----:B------:R3:W4:Y:S02]  /*27000*/  SHFL.IDX PT, R14, R3, R12, 0x1f ;  /* 0x00001f0c030e7589 */ /* 0x00072400000e0000 */
.L_x_9873:
[----:B01-3--:R-:W0:Y:S01]  /*27010*/  LDC.64 R2, c[0x0][0xd68] ;  /* 0x00035a00ff027b82 */ /* 0x00be220000000a00 */
[----:B------:R-:W-:-:S04]  /*27020*/  IMAD.IADD R19, R6, 0x1, R19 ;  /* 0x0000000106137824 */ /* 0x000fc800078e0213 */
        /* <DEDUP_REMOVED lines=39> */
[----:B0-----:R-:W-:Y:S01]  /*272a0*/  VIADD R2, R10, 0xffffffe ;  /* 0x0ffffffe0a027836 */ /* 0x001fe20000000000 */
[----:B------:R-:W-:-:S05]  /*272b0*/  IABS R10, R6 ;  /* 0x00000006000a7213 */ /* 0x000fca0000000000 */
[----:B------:R0:W1:Y:S02]  /*272c0*/  F2I.FTZ.U32.TRUNC.NTZ R3, R2 ;  /* 0x0000000200037305 */ /* 0x000064000021f000 */
[----:B0-----:R-:W-:Y:S02]  /*272d0*/  IMAD.MOV.U32 R2, RZ, RZ, RZ ;  /* 0x000000ffff027224 */ /* 0x001fe400078e00ff */
[----:B-1----:R-:W-:-:S04]  /*272e0*/  IMAD.MOV R7, RZ, RZ, -R3 ;  /* 0x000000ffff077224 */ /* 0x002fc800078e0a03 */
        /* <DEDUP_REMOVED lines=21> */
.L_x_9867:
[----:B------:R-:W-:Y:S01]  /*27440*/  UMOV UR4, URZ ;  /* 0x0000003f00047c82 */ /* 0x000fe20008000000 */
[----:B------:R-:W-:Y:S01]  /*27450*/  UMOV UR5, URZ ;  /* 0x0000003f00057c82 */ /* 0x000fe20008000000 */
[----:B------:R-:W-:Y:S01]  /*27460*/  ULDC UR6, c[0x0][0xd14] ;  /* 0x0003450000067ab9 */ /* 0x000fe20000000800 */
[----:B--2---:R-:W-:Y:S02]  /*27470*/  IMAD.MOV.U32 R16, RZ, RZ, R4 ;  /* 0x000000ffff107224 */ /* 0x004fe400078e0004 */
[----:B------:R-:W-:Y:S02]  /*27480*/  IMAD.U32 R17, RZ, RZ, UR4 ;  /* 0x00000004ff117e24 */ /* 0x000fe4000f8e00ff */
[----:B------:R-:W-:Y:S02]  /*27490*/  IMAD.U32 R18, RZ, RZ, UR5 ;  /* 0x00000005ff127e24 */ /* 0x000fe4000f8e00ff */
[----:B------:R-:W-:-:S07]  /*274a0*/  IMAD.U32 R19, RZ, RZ, UR6 ;  /* 0x00000006ff137e24 */ /* 0x000fce000f8e00ff */
.L_x_9875:
[----:B------:R-:W1:Y:S01]  /*274b0*/  S2R R2, SR_TID.X ;  /* 0x0000000000027919 */ /* 0x000e620000002100 */
[----:B------:R-:W-:Y:S05]  /*274c0*/  WARPSYNC.ALL ;  /* 0x0000000000007948 */ /* 0x000fea0003800000 */
[----:B------:R-:W-:Y:S01]  /*274d0*/  BAR.SYNC.DEFER_BLOCKING 0x4, 0x120 ;  /* 0x0104800000007b1d */ /* 0x000fe20000010000 */
[----:B-1----:R-:W-:-:S04]  /*274e0*/  LOP3.LUT R2, R2, 0x1f, RZ, 0xc0, !PT ;  /* 0x0000001f02027812 */ /* 0x002fc800078ec0ff */
        /* <DEDUP_REMOVED lines=8> */
.L_x_9802:
[----:B------:R-:W3:Y:S01]  /*27570*/  S2R R3, SR_CgaCtaId ;  /* 0x0000000000037919 */ /* 0x000ee20000008800 */
[----:B------:R-:W-:Y:S01]  /*27580*/  UIADD3 UR4, UR50, 0x1, URZ ;  /* 0x0000000132047890 */ /* 0x000fe2000fffe03f */
[----:B-1----:R-:W-:-:S03]  /*27590*/  MOV R0, 0x400 ;  /* 0x0000040000007802 */ /* 0x002fc60000000f00 */
[----:B------:R-:W-:-:S04]  /*275a0*/  ULEA.HI UR5, UR4, UR4, URZ, 0x1 ;  /* 0x0000000404057291 */ /* 0x000fc8000f8f083f */
[----:B------:R-:W-:-:S04]  /*275b0*/  ULOP3.LUT UR5, UR5, 0xfffffffe, URZ, 0xc0, !UPT ;  /* 0xfffffffe05057892 */ /* 0x000fc8000f8ec03f */
[----:B------:R-:W-:Y:S01]  /*275c0*/  UIADD3 UR5, UR4, -UR5, URZ ;  /* 0x8000000504057290 */ /* 0x000fe2000fffe03f */
[----:B---3--:R-:W-:-:S05]  /*275d0*/  LEA R0, R3, R0, 0x18 ;  /* 0x0000000003007211 */ /* 0x008fca00078ec0ff */
[----:B------:R-:W-:-:S05]  /*275e0*/  IMAD.U32 R3, RZ, RZ, UR5 ;  /* 0x00000005ff037e24 */ /* 0x000fca000f8e00ff */
[----:B------:R-:W-:-:S04]  /*275f0*/  SHF.L.U32 R3, R3, 0x1f, RZ ;  /* 0x0000001f03037819 */ /* 0x000fc800000006ff */
[----:B------:R-:W1:Y:S02]  /*27600*/  SYNCS.PHASECHK.TRANS64.TRYWAIT P0, [R0+URZ+0x32420], R3 ;  /* 0x03242003000075a7 */ /* 0x000e64000800017f */
[----:B-1----:R-:W-:Y:S05]  /*27610*/  @!P0 BRA `(.L_x_9877) ;  /* 0x0000001000d48947 */ /* 0x002fea0003800000 */
.L_x_9931:
[----:B------:R-:W-:-:S03]  /*27620*/  UMOV UR4, 0xffffffff ;  /* 0xffffffff00047882 */ /* 0x000fc60000000000 */
[----:B------:R-:W-:Y:S05]  /*27630*/  BRA.DIV UR4, `(.L_x_9878) ;  /* 0x0000001204e07947 */ /* 0x000fea000b800000 */
[----:B--2---:R-:W2:Y:S02]  /*27640*/  S2R R2, SR_TID.X ;  /* 0x0000000000027919 */ /* 0x004ea40000002100 */
[----:B--2---:R-:W-:-:S04]  /*27650*/  SHF.R.U32.HI R2, RZ, 0x5, R2 ;  /* 0x00000005ff027819 */ /* 0x004fc80000011602 */
[----:B------:R-:W-:-:S05]  /*27660*/  LOP3.LUT R2, R2, 0x3, RZ, 0xc0, !PT ;  /* 0x0000000302027812 */ /* 0x000fca00078ec0ff */
[----:B------:R2:W3:Y:S02]  /*27670*/  SHFL.IDX PT, R14, R2, RZ, 0x1f ;  /* 0x00001fff020e7589 */ /* 0x0004e400000e0000 */
.L_x_9934:
[----:B---3--:R-:W-:Y:S01]  /*27680*/  ISETP.NE.AND P0, PT, R14, RZ, PT ;  /* 0x000000ff0e00720c */ /* 0x008fe20003f05270 */
[----:B------:R-:W-:-:S12]  /*27690*/  BSSY B0, `(.L_x_9879) ;  /* 0x0000027000007945 */ /* 0x000fd80003800000 */
[----:B------:R-:W-:Y:S05]  /*276a0*/  @P0 BRA `(.L_x_9880) ;  /* 0x0000000000940947 */ /* 0x000fea0003800000 */
[----:B------:R-:W-:-:S03]  /*276b0*/  UMOV UR4, 0xffffffff ;  /* 0xffffffff00047882 */ /* 0x000fc60000000000 */
[----:B------:R-:W-:Y:S05]  /*276c0*/  BRA.DIV UR4, `(.L_x_9881) ;  /* 0x0000001204f07947 */ /* 0x000fea000b800000 */
[----:B------:R-:W-:-:S13]  /*276d0*/  ELECT P6, URZ, PT ;  /* 0x00000000003f782f */ /* 0x000fda00038c0000 */
.L_x_9937:
[----:B------:R-:W-:Y:S05]  /*276e0*/  @!P6 BRA `(.L_x_9880) ;  /* 0x000000000084e947 */ /* 0x000fea0003800000 */
[----:B------:R-:W-:-:S06]  /*276f0*/  ULOP3.LUT UR4, UR48, 0x2, URZ, 0xfc, !UPT ;  /* 0x0000000230047892 */ /* 0x000fcc000f8efc3f */
[----:B--2---:R-:W-:-:S05]  /*27700*/  IMAD.U32 R2, RZ, RZ, UR4 ;  /* 0x00000004ff027e24 */ /* 0x004fca000f8e00ff */
[----:B------:R-:W-:-:S13]  /*27710*/  ISETP.NE.AND P2, PT, R2, 0x3, PT ;  /* 0x000000030200780c */ /* 0x000fda0003f45270 */
[----:B------:R-:W-:Y:S05]  /*27720*/  @!P2 BRA `(.L_x_9882) ;  /* 0x000000000004a947 */ /* 0x000fea0003800000 */
[----:B------:R-:W-:Y:S01]  /*27730*/  BPT.TRAP 0x1 ;  /* 0x000000040000795c */ /* 0x000fe20000300000 */
.L_x_9882:
[----:B-1----:R-:W2:Y:S04]  /*27740*/  LDL R3, [R1+0x470] ;  /* 0x0004700001037983 */ /* 0x002ea80000100800 */
        /* <DEDUP_REMOVED lines=13> */
.L_x_9938:
[----:B------:R-:W2:Y:S02]  /*27820*/  SYNCS.PHASECHK.TRANS64.TRYWAIT P0, [R7+URZ], R2 ;  /* 0x00000002070075a7 */ /* 0x000ea4000800017f */
[----:B--2---:R-:W-:Y:S05]  /*27830*/  @!P0 BRA `(.L_x_9884) ;  /* 0x0000001000c88947 */ /* 0x004fea0003800000 */
.L_x_9939:
[----:B------:R-:W-:Y:S05]  /*27840*/  @!P2 BRA `(.L_x_9885) ;  /* 0x000000000004a947 */ /* 0x000fea0003800000 */
[----:B------:R-:W-:Y:S01]  /*27850*/  BPT.TRAP 0x1 ;  /* 0x000000040000795c */ /* 0x000fe20000300000 */
.L_x_9885:
[----:B------:R-:W3:Y:S01]  /*27860*/  LDL.LU R4, [R1+0x470] ;  /* 0x0004700001047983 */ /* 0x000ee20000300800 */
[----:B------:R-:W-:-:S04]  /*27870*/  VIADD R0, R0, 0x32460 ;  /* 0x0003246000007836 */ /* 0x000fc80000000000 */
[----:B---3--:R-:W-:-:S04]  /*27880*/  IMAD R4, R4, 0x8, R0 ;  /* 0x0000000804047824 */ /* 0x008fc800078e0200 */
[----:B------:R-:W3:Y:S02]  /*27890*/  SYNCS.PHASECHK.TRANS64.TRYWAIT P0, [R4+URZ], R5 ;  /* 0x00000005040075a7 */ /* 0x000ee4000800017f */
[----:B---3--:R-:W-:Y:S05]  /*278a0*/  @!P0 BRA `(.L_x_9886) ;  /* 0x0000001000c08947 */ /* 0x008fea0003800000 */
.L_x_9940:
[----:B------:R-:W-:-:S07]  /*278b0*/  IMAD R3, R3, 0x8, R0 ;  /* 0x0000000803037824 */ /* 0x000fce00078e0200 */
.L_x_9887:
[----:B----4-:R4:W0:Y:S02]  /*278c0*/  SYNCS.PHASECHK.TRANS64.TRYWAIT P0, [R3+URZ], R2 ;  /* 0x00000002030075a7 */ /* 0x010824000800017f */
[----:B0-----:R-:W-:Y:S05]  /*278d0*/  @!P0 NANOSLEEP.SYNCS 0x989680 ;  /* 0x009896800000895d */ /* 0x001fea0003900000 */
[----:B------:R-:W0:Y:S02]  /*278e0*/  @!P0 SYNCS.PHASECHK.TRANS64 P0, [R3+URZ], R2 ;  /* 0x00000002030085a7 */ /* 0x000e24000800007f */
[----:B0-----:R-:W-:Y:S05]  /*278f0*/  @!P0 BRA `(.L_x_9887) ;  /* 0xfffffffc00f08947 */ /* 0x001fea000383ffff */
.L_x_9880:
[----:B------:R-:W-:Y:S05]  /*27900*/  BSYNC B0 ;  /* 0x0000000000007941 */ /* 0x000fea0003800000 */
.L_x_9879:
[----:B------:R-:W-:Y:S05]  /*27910*/  EXIT ;  /* 0x000000000000794d */ /* 0x000fea0003800000 */
.L_x_9681:
[----:B0-----:R-:W-:-:S04]  /*27920*/  IMAD.U32 R7, RZ, RZ, UR44 ;  /* 0x0000002cff077e24 */ /* 0x001fc8000f8e00ff */
[----:B------:R0:W1:Y:S03]  /*27930*/  SYNCS.PHASECHK.TRANS64.TRYWAIT P0, [R7+URZ+0x32400], R0 ;  /* 0x03240000070075a7 */ /* 0x000066000800017f */
[----:B-1----:R-:W-:Y:S05]  /*27940*/  @!P0 NANOSLEEP.SYNCS 0x989680 ;  /* 0x009896800000895d */ /* 0x002fea0003900000 */
[----:B------:R-:W1:Y:S02]  /*27950*/  @!P0 SYNCS.PHASECHK.TRANS64 P0, [R7+URZ+0x32400], R0 ;  /* 0x03240000070085a7 */ /* 0x000e64000800007f */
[----:B-1----:R-:W-:Y:S05]  /*27960*/  @!P0 BRA `(.L_x_9681) ;  /* 0xfffffffc00ec8947 */ /* 0x002fea000383ffff */
[----:B------:R-:W-:Y:S05]  /*27970*/  BRA `(.L_x_9888) ;  /* 0xfffffdb000347947 */ /* 0x000fea000383ffff */
.L_x_9688:
[----:B-1----:R1:W2:Y:S02]  /*27980*/  SYNCS.PHASECHK.TRANS64.TRYWAIT P0, [R20+URZ], R21 ;  /* 0x00000015140075a7 */ /* 0x0022a4000800017f */
[----:B--2---:R-:W-:Y:S05]  /*27990*/  @!P0 NANOSLEEP.SYNCS 0x989680 ;  /* 0x009896800000895d */ /* 0x004fea0003900000 */
[----:B------:R-:W2:Y:S02]  /*279a0*/  @!P0 SYNCS.PHASECHK.TRANS64 P0, [R20+URZ], R21 ;  /* 0x00000015140085a7 */ /* 0x000ea4000800007f */
[----:B--2---:R-:W-:Y:S05]  /*279b0*/  @!P0 BRA `(.L_x_9688) ;  /* 0xfffffffc00f08947 */ /* 0x004fea000383ffff */
[----:B------:R-:W-:Y:S05]  /*279c0*/  BRA `(.L_x_9687) ;  /* 0xfffffdb4003c7947 */ /* 0x000fea000383ffff */
.L_x_9690:
[----:B0-----:R-:W-:-:S04]  /*279d0*/  IMAD.U32 R8, RZ, RZ, UR44 ;  /* 0x0000002cff087e24 */ /* 0x001fc8000f8e00ff */
[----:B------:R0:W1:Y:S03]  /*279e0*/  SYNCS.PHASECHK.TRANS64.TRYWAIT P0, [R8+URZ+0x32410], R7 ;  /* 0x03241007080075a7 */ /* 0x000066000800017f */
[----:B-1----:R-:W-:Y:S05]  /*279f0*/  @!P0 NANOSLEEP.SYNCS 0x989680 ;  /* 0x009896800000895d */ /* 0x002fea0003900000 */
[----:B------:R-:W1:Y:S02]  /*27a00*/  @!P0 SYNCS.PHASECHK.TRANS64 P0, [R8+URZ+0x32410], R7 ;  /* 0x03241007080085a7 */ /* 0x000e64000800007f */
[----:B-1----:R-:W-:Y:S05]  /*27a10*/  @!P0 BRA `(.L_x_9690) ;  /* 0xfffffffc00ec8947 */ /* 0x002fea000383ffff */
[----:B------:R-:W-:Y:S05]  /*27a20*/  BRA `(.L_x_9889) ;  /* 0xfffffdb800107947 */ /* 0x000fea000383ffff */
.L_x_9697:
[----:B-1----:R1:W2:Y:S02]  /*27a30*/  SYNCS.PHASECHK.TRANS64.TRYWAIT P0, [R8+URZ], R9 ;  /* 0x00000009080075a7 */ /* 0x0022a4000800017f */
[----:B--2---:R-:W-:Y:S05]  /*27a40*/  @!P0 NANOSLEEP.SYNCS 0x989680 ;  /* 0x009896800000895d */ /* 0x004fea0003900000 */
[----:B------:R-:W2:Y:S02]  /*27a50*/  @!P0 SYNCS.PHASECHK.TRANS64 P0, [R8+URZ], R9 ;  /* 0x00000009080085a7 */ /* 0x000ea4000800007f */
[----:B--2---:R-:W-:Y:S05]  /*27a60*/  @!P0 BRA `(.L_x_9697) ;  /* 0xfffffffc00f08947 */ /* 0x004fea000383ffff */
[----:B------:R-:W-:Y:S05]  /*27a70*/  BRA `(.L_x_9696) ;  /* 0xfffffdb800547947 */ /* 0x000fea000383ffff */
.L_x_9732:
[----:B0-----:R0:W1:Y:S02]  /*27a80*/  SYNCS.PHASECHK.TRANS64.TRYWAIT P2, [R0+URZ], R3 ;  /* 0x00000003000075a7 */ /* 0x001064000804017f */
[----:B-1----:R-:W-:Y:S05]  /*27a90*/  @!P2 NANOSLEEP.SYNCS 0x989680 ;  /* 0x009896800000a95d */ /* 0x002fea0003900000 */
[----:B------:R-:W1:Y:S02]  /*27aa0*/  @!P2 SYNCS.PHASECHK.TRANS64 P2, [R0+URZ], R3 ;  /* 0x000000030000a5a7 */ /* 0x000e64000804007f */
[----:B-1----:R-:W-:Y:S05]  /*27ab0*/  @!P2 BRA `(.L_x_9732) ;  /* 0xfffffffc00f0a947 */ /* 0x002fea000383ffff */
[----:B------:R-:W-:Y:S05]  /*27ac0*/  BRA `(.L_x_9731) ;  /* 0xfffffe24004c7947 */ /* 0x000fea000383ffff */
.L_x_9739:
[----:B-1----:R1:W2:Y:S02]  /*27ad0*/  SYNCS.PHASECHK.TRANS64.TRYWAIT P2, [R4+URZ], R5 ;  /* 0x00000005040075a7 */ /* 0x0022a4000804017f */
[----:B--2---:R-:W-:Y:S05]  /*27ae0*/  @!P2 NANOSLEEP.SYNCS 0x989680 ;  /* 0x009896800000a95d */ /* 0x004fea0003900000 */
[----:B------:R-:W2:Y:S02]  /*27af0*/  @!P2 SYNCS.PHASECHK.TRANS64 P2, [R4+URZ], R5 ;  /* 0x000000050400a5a7 */ /* 0x000ea4000804007f */
[----:B--2---:R-:W-:Y:S05]  /*27b00*/  @!P2 BRA `(.L_x_9739) ;  /* 0xfffffffc00f0a947 */ /* 0x004fea000383ffff */
[----:B------:R-:W-:Y:S05]  /*27b10*/  BRA `(.L_x_9738) ;  /* 0xfffffe2800707947 */ /* 0x000fea000383ffff */
.L_x_9750:
[----:B-1----:R1:W2:Y:S02]  /*27b20*/  SYNCS.PHASECHK.TRANS64.TRYWAIT P1, [R0+URZ], R7 ;  /* 0x00000007000075a7 */ /* 0x0022a4000802017f */
[----:B--2---:R-:W-:Y:S05]  /*27b30*/  @!P1 NANOSLEEP.SYNCS 0x989680 ;  /* 0x009896800000995d */ /* 0x004fea0003900000 */
[----:B------:R-:W2:Y:S02]  /*27b40*/  @!P1 SYNCS.PHASECHK.TRANS64 P1, [R0+URZ], R7 ;  /* 0x00000007000095a7 */ /* 0x000ea4000802007f */
[----:B--2---:R-:W-:Y:S05]  /*27b50*/  @!P1 BRA `(.L_x_9750) ;  /* 0xfffffffc00f09947 */ /* 0x004fea000383ffff */
[----:B------:R-:W-:Y:S05]  /*27b60*/  BRA `(.L_x_9749) ;  /* 0xfffffec000987947 */ /* 0x000fea000383ffff */
.L_x_9757:
[----:B-1----:R1:W2:Y:S02]  /*27b70*/  SYNCS.PHASECHK.TRANS64.TRYWAIT P1, [R4+URZ], R5 ;  /* 0x00000005040075a7 */ /* 0x0022a4000802017f */
[----:B--2---:R-:W-:Y:S05]  /*27b80*/  @!P1 NANOSLEEP.SYNCS 0x989680 ;  /* 0x009896800000995d */ /* 0x004fea0003900000 */
[----:B------:R-:W2:Y:S02]  /*27b90*/  @!P1 SYNCS.PHASECHK.TRANS64 P1, [R4+URZ], R5 ;  /* 0x00000005040095a7 */ /* 0x000ea4000802007f */
[----:B--2---:R-:W-:Y:S05]  /*27ba0*/  @!P1 BRA `(.L_x_9757) ;  /* 0xfffffffc00f09947 */ /* 0x004fea000383ffff */
[----:B------:R-:W-:Y:S05]  /*27bb0*/  BRA `(.L_x_9756) ;  /* 0xfffffec400bc7947 */ /* 0x000fea000383ffff */
.L_x_9821:
        /* <DEDUP_REMOVED lines=11> */
.L_x_9891:
[----:B------:R-:W-:Y:S05]  /*27c70*/  BSYNC B0 ;  /* 0x0000000000007941 */ /* 0x000fea0003800000 */
.L_x_9890:
[----:B------:R-:W-:Y:S05]  /*27c80*/  BRA `(.L_x_9892) ;  /* 0xffffffc800007947 */ /* 0x000fea000383ffff */
.L_x_9822:
[----:B------:R-:W-:Y:S01]  /*27c90*/  BSSY B0, `(.L_x_9893) ;  /* 0x0000006000007945 */ /* 0x000fe20003800000 */
[----:B------:R-:W-:-:S07]  /*27ca0*/  IMAD.MOV.U32 R15, RZ, RZ, -0x1 ;  /* 0xffffffffff0f7424 */ /* 0x000fce00078e00ff */
[----:B0-----:R-:W-:Y:S05]  /*27cb0*/  WARPSYNC.COLLECTIVE R15, `(.L_x_9894) ;  /* 0x000000000f0c7348 */ /* 0x001fea0003c00000 */
[----:B------:R-:W-:Y:S02]  /*27cc0*/  ELECT P6, UR62, PT ;  /* 0x00000000003e782f */ /* 0x000fe400038c0000 */
[----:B------:R-:W-:Y:S01]  /*27cd0*/  MOV R14, UR62 ;  /* 0x0000003e000e7c02 */ /* 0x000fe20008000f00 */
[----:B0-----:R-:W-:Y:S10]  /*27ce0*/  ENDCOLLECTIVE ;  /* 0x000000000000791b */ /* 0x001ff40003800000 */
.L_x_9894:
[----:B------:R-:W-:Y:S05]  /*27cf0*/  BSYNC B0 ;  /* 0x0000000000007941 */ /* 0x000fea0003800000 */
.L_x_9893:
[----:B------:R-:W-:Y:S05]  /*27d00*/  BRA `(.L_x_9895) ;  /* 0xffffffc400f07947 */ /* 0x000fea000383ffff */
.L_x_9825:
[----:B0-----:R0:W1:Y:S02]  /*27d10*/  SYNCS.PHASECHK.TRANS64.TRYWAIT P0, [R9+URZ+0x32440], R10 ;  /* 0x0324400a090075a7 */ /* 0x001064000800017f */
[----:B-1----:R-:W-:Y:S05]  /*27d20*/  @!P0 NANOSLEEP.SYNCS 0x989680 ;  /* 0x009896800000895d */ /* 0x002fea0003900000 */
[----:B------:R-:W1:Y:S02]  /*27d30*/  @!P0 SYNCS.PHASECHK.TRANS64 P0, [R9+URZ+0x32440], R10 ;  /* 0x0324400a090085a7 */ /* 0x000e64000800007f */
[----:B-1----:R-:W-:Y:S05]  /*27d40*/  @!P0 BRA `(.L_x_9825) ;  /* 0xfffffffc00f08947 */ /* 0x002fea000383ffff */
[----:B------:R-:W-:Y:S05]  /*27d50*/  BRA `(.L_x_9896) ;  /* 0xffffffc800587947 */ /* 0x000fea000383ffff */
.L_x_9829:
        /* <DEDUP_REMOVED lines=8> */
.L_x_9832:
[----:B0-----:R0:W1:Y:S02]  /*27de0*/  SYNCS.PHASECHK.TRANS64.TRYWAIT P0, [R9+URZ+0x32460], R6 ;  /* 0x03246006090075a7 */ /* 0x001064000800017f */
[----:B-1----:R-:W-:Y:S05]  /*27df0*/  @!P0 NANOSLEEP.SYNCS 0x989680 ;  /* 0x009896800000895d */ /* 0x002fea0003900000 */
[----:B------:R-:W1:Y:S02]  /*27e00*/  @!P0 SYNCS.PHASECHK.TRANS64 P0, [R9+URZ+0x32460], R6 ;  /* 0x03246006090085a7 */ /* 0x000e64000800007f */
[----:B-1----:R-:W-:Y:S05]  /*27e10*/  @!P0 BRA `(.L_x_9832) ;  /* 0xfffffffc00f08947 */ /* 0x002fea000383ffff */
[----:B------:R-:W-:Y:S05]  /*27e20*/  BRA `(.L_x_9898) ;  /* 0xffffffcc00dc7947 */ /* 0x000fea000383ffff */
.L_x_9841:
[----:B-1----:R1:W2:Y:S02]  /*27e30*/  SYNCS.PHASECHK.TRANS64.TRYWAIT P0, [R2+URZ+0x32440], R3 ;  /* 0x03244003020075a7 */ /* 0x0022a4000800017f */
[----:B--2---:R-:W-:Y:S05]  /*27e40*/  @!P0 NANOSLEEP.SYNCS 0x989680 ;  /* 0x009896800000895d */ /* 0x004fea0003900000 */
[----:B------:R-:W2:Y:S02]  /*27e50*/  @!P0 SYNCS.PHASECHK.TRANS64 P0, [R2+URZ+0x32440], R3 ;  /* 0x03244003020085a7 */ /* 0x000ea4000800007f */
[----:B--2---:R-:W-:Y:S05]  /*27e60*/  @!P0 BRA `(.L_x_9841) ;  /* 0xfffffffc00f08947 */ /* 0x004fea000383ffff */
[----:B------:R-:W-:Y:S05]  /*27e70*/  BRA `(.L_x_9899) ;  /* 0xffffffd400607947 */ /* 0x000fea000383ffff */
.L_x_9843:
[----:B--2---:R2:W3:Y:S02]  /*27e80*/  SYNCS.PHASECHK.TRANS64.TRYWAIT P0, [R2+URZ+0x32460], R3 ;  /* 0x03246003020075a7 */ /* 0x0044e4000800017f */
[----:B---3--:R-:W-:Y:S05]  /*27e90*/  @!P0 NANOSLEEP.SYNCS 0x989680 ;  /* 0x009896800000895d */ /* 0x008fea0003900000 */
[----:B------:R-:W3:Y:S02]  /*27ea0*/  @!P0 SYNCS.PHASECHK.TRANS64 P0, [R2+URZ+0x32460], R3 ;  /* 0x03246003020085a7 */ /* 0x000ee4000800007f */
[----:B---3--:R-:W-:Y:S05]  /*27eb0*/  @!P0 BRA `(.L_x_9843) ;  /* 0xfffffffc00f08947 */ /* 0x008fea000383ffff */
[----:B------:R-:W-:Y:S05]  /*27ec0*/  BRA `(.L_x_9900) ;  /* 0xffffffd400d07947 */ /* 0x000fea000383ffff */
.L_x_9848:
[----:B-1----:R1:W2:Y:S02]  /*27ed0*/  SYNCS.PHASECHK.TRANS64.TRYWAIT P0, [R2+URZ+0x32440], R3 ;  /* 0x03244003020075a7 */ /* 0x0022a4000800017f */
[----:B--2---:R-:W-:Y:S05]  /*27ee0*/  @!P0 NANOSLEEP.SYNCS 0x989680 ;  /* 0x009896800000895d */ /* 0x004fea0003900000 */
[----:B------:R-:W2:Y:S02]  /*27ef0*/  @!P0 SYNCS.PHASECHK.TRANS64 P0, [R2+URZ+0x32440], R3 ;  /* 0x03244003020085a7 */ /* 0x000ea4000800007f */
[----:B--2---:R-:W-:Y:S05]  /*27f00*/  @!P0 BRA `(.L_x_9848) ;  /* 0xfffffffc00f08947 */ /* 0x004fea000383ffff */
[----:B------:R-:W-:Y:S05]  /*27f10*/  BRA `(.L_x_9901) ;  /* 0xffffffdc00207947 */ /* 0x000fea000383ffff */
.L_x_9850:
[----:B0-----:R0:W2:Y:S02]  /*27f20*/  SYNCS.PHASECHK.TRANS64.TRYWAIT P1, [R2+URZ+0x32460], R3 ;  /* 0x03246003020075a7 */ /* 0x0010a4000802017f */
[----:B--2---:R-:W-:Y:S05]  /*27f30*/  @!P1 NANOSLEEP.SYNCS 0x989680 ;  /* 0x009896800000995d */ /* 0x004fea0003900000 */
[----:B------:R-:W2:Y:S02]  /*27f40*/  @!P1 SYNCS.PHASECHK.TRANS64 P1, [R2+URZ+0x32460], R3 ;  /* 0x03246003020095a7 */ /* 0x000ea4000802007f */
[----:B--2---:R-:W-:Y:S05]  /*27f50*/  @!P1 BRA `(.L_x_9850) ;  /* 0xfffffffc00f09947 */ /* 0x004fea000383ffff */
[----:B------:R-:W-:Y:S05]  /*27f60*/  BRA `(.L_x_9902) ;  /* 0xffffffdc008c7947 */ /* 0x000fea000383ffff */
.L_x_9855:
[----:B--2---:R2:W3:Y:S02]  /*27f70*/  SYNCS.PHASECHK.TRANS64.TRYWAIT P0, [R2+URZ+0x32440], R3 ;  /* 0x03244003020075a7 */ /* 0x0044e4000800017f */
[----:B---3--:R-:W-:Y:S05]  /*27f80*/  @!P0 NANOSLEEP.SYNCS 0x989680 ;  /* 0x009896800000895d */ /* 0x008fea0003900000 */
[----:B------:R-:W3:Y:S02]  /*27f90*/  @!P0 SYNCS.PHASECHK.TRANS64 P0, [R2+URZ+0x32440], R3 ;  /* 0x03244003020085a7 */ /* 0x000ee4000800007f */
[----:B---3--:R-:W-:Y:S05]  /*27fa0*/  @!P0 BRA `(.L_x_9855) ;  /* 0xfffffffc00f08947 */ /* 0x008fea000383ffff */
[----:B------:R-:W-:Y:S05]  /*27fb0*/  BRA `(.L_x_9903) ;  /* 0xffffffe000b47947 */ /* 0x000fea000383ffff */
.L_x_9857:
[----:B0-----:R0:W1:Y:S02]  /*27fc0*/  SYNCS.PHASECHK.TRANS64.TRYWAIT P1, [R2+URZ+0x32460], R3 ;  /* 0x03246003020075a7 */ /* 0x001064000802017f */
[----:B-1----:R-:W-:Y:S05]  /*27fd0*/  @!P1 NANOSLEEP.SYNCS 0x989680 ;  /* 0x009896800000995d */ /* 0x002fea0003900000 */
[----:B------:R-:W1:Y:S02]  /*27fe0*/  @!P1 SYNCS.PHASECHK.TRANS64 P1, [R2+URZ+0x32460], R3 ;  /* 0x03246003020095a7 */ /* 0x000e64000802007f */
[----:B-1----:R-:W-:Y:S05]  /*27ff0*/  @!P1 BRA `(.L_x_9857) ;  /* 0xfffffffc00f09947 */ /* 0x002fea000383ffff */
[----:B------:R-:W-:Y:S05]  /*28000*/  BRA `(.L_x_9904) ;  /* 0xffffffe400247947 */ /* 0x000fea000383ffff */
.L_x_9862:
        /* <DEDUP_REMOVED lines=8> */
.L_x_9906:
[----:B------:R-:W-:Y:S05]  /*28090*/  BSYNC B0 ;  /* 0x0000000000007941 */ /* 0x000fea0003800000 */
.L_x_9905:
        /* <DEDUP_REMOVED lines=8> */
.L_x_9907:
[----:B------:R-:W-:Y:S01]  /*28120*/  IMAD.MOV.U32 R6, RZ, RZ, R14 ;  /* 0x000000ffff067224 */ /* 0x000fe200078e000e */
[----:B------:R-:W-:Y:S06]  /*28130*/  BRA `(.L_x_9908) ;  /* 0xffffffe800187947 */ /* 0x000fec000383ffff */
.L_x_9865:
        /* <DEDUP_REMOVED lines=8> */
.L_x_9910:
[----:B------:R-:W-:Y:S05]  /*281c0*/  BSYNC B0 ;  /* 0x0000000000007941 */ /* 0x000fea0003800000 */
.L_x_9909:
        /* <DEDUP_REMOVED lines=10> */
.L_x_9911:
        /* <DEDUP_REMOVED lines=8> */
.L_x_9912:
        /* <DEDUP_REMOVED lines=8> */
.L_x_9913:
        /* <DEDUP_REMOVED lines=8> */
.L_x_9914:
        /* <DEDUP_REMOVED lines=8> */
.L_x_9915:
[----:B------:R-:W-:Y:S05]  /*28470*/  BRA `(.L_x_9916) ;  /* 0xffffffe400dc7947 */ /* 0x000fea000383ffff */
.L_x_9870:
[----:B------:R-:W-:Y:S01]  /*28480*/  BSSY B0, `(.L_x_9917) ;  /* 0x0000008000007945 */ /* 0x000fe20003800000 */
[----:B-----5:R-:W-:Y:S02]  /*28490*/  IMAD.MOV.U32 R13, RZ, RZ, R2 ;  /* 0x000000ffff0d7224 */ /* 0x020fe400078e0002 */
[----:B------:R-:W-:Y:S02]  /*284a0*/  IMAD.MOV.U32 R12, RZ, RZ, 0x1 ;  /* 0x00000001ff0c7424 */ /* 0x000fe400078e00ff */
[----:B------:R-:W-:Y:S02]  /*284b0*/  IMAD.MOV.U32 R11, RZ, RZ, RZ ;  /* 0x000000ffff0b7224 */ /* 0x000fe400078e00ff */
[----:B------:R-:W-:-:S07]  /*284c0*/  IMAD.MOV.U32 R15, RZ, RZ, -0x1 ;  /* 0xffffffffff0f7424 */ /* 0x000fce00078e00ff */
[----:B012---:R-:W-:Y:S05]  /*284d0*/  WARPSYNC.COLLECTIVE R15, `(.L_x_9918) ;  /* 0x000000000f087348 */ /* 0x007fea0003c00000 */
[----:B------:R3:W4:Y:S02]  /*284e0*/  SHFL.UP P6, R14, R13, R12, R11 ;  /* 0x0400000c0d0e7389 */ /* 0x00072400000c000b */
[----:B01234-:R-:W-:Y:S01]  /*284f0*/  ENDCOLLECTIVE ;  /* 0x000000000000791b */ /* 0x01ffe20003800000 */
.L_x_9918:
[----:B------:R-:W-:Y:S05]  /*28500*/  BSYNC B0 ;  /* 0x0000000000007941 */ /* 0x000fea0003800000 */
.L_x_9917:
        /* <DEDUP_REMOVED lines=10> */
.L_x_9919:
        /* <DEDUP_REMOVED lines=8> */
.L_x_9920:
        /* <DEDUP_REMOVED lines=8> */
.L_x_9921:
        /* <DEDUP_REMOVED lines=8> */
.L_x_9922:
        /* <DEDUP_REMOVED lines=8> */
.L_x_9923:
[----:B------:R-:W-:Y:S05]  /*287b0*/  BRA `(.L_x_9924) ;  /* 0xffffffe400c07947 */ /* 0x000fea000383ffff */
.L_x_9872:
[----:B------:R-:W-:Y:S01]  /*287c0*/  BSSY B0, `(.L_x_9925) ;  /* 0x0000006000007945 */ /* 0x000fe20003800000 */
[----:B------:R-:W-:Y:S01]  /*287d0*/  PLOP3.LUT P6, PT, P6, PT, PT, 0x8, 0x0 ;  /* 0x000000000000781c */ /* 0x000fe200037ce170 */
[----:B------:R-:W-:-:S12]  /*287e0*/  IMAD.MOV.U32 R15, RZ, RZ, -0x1 ;  /* 0xffffffffff0f7424 */ /* 0x000fd800078e00ff */
[----:B0-----:R-:W-:Y:S05]  /*287f0*/  WARPSYNC.COLLECTIVE R15, `(.L_x_9926) ;  /* 0x000000000f087348 */ /* 0x001fea0003c00000 */
[----:B------:R-:W-:Y:S01]  /*28800*/  VOTE.ANY R14, PT, P6 ;  /* 0x00000000000e7806 */ /* 0x000fe200030e0100 */
[----:B0-----:R-:W-:Y:S06]  /*28810*/  ENDCOLLECTIVE ;  /* 0x000000000000791b */ /* 0x001fec0003800000 */
.L_x_9926:
[----:B------:R-:W-:Y:S05]  /*28820*/  BSYNC B0 ;  /* 0x0000000000007941 */ /* 0x000fea0003800000 */
.L_x_9925:
        /* <DEDUP_REMOVED lines=9> */
.L_x_9927:
[----:B------:R-:W-:Y:S01]  /*288c0*/  IMAD.MOV.U32 R17, RZ, RZ, R14 ;  /* 0x000000ffff117224 */ /* 0x000fe200078e000e */
[----:B------:R-:W-:Y:S06]  /*288d0*/  BRA `(.L_x_9928) ;  /* 0xffffffe400b07947 */ /* 0x000fec000383ffff */
.L_x_9874:
[----:B------:R-:W-:Y:S01]  /*288e0*/  BSSY B0, `(.L_x_9929) ;  /* 0x0000007000007945 */ /* 0x000fe20003800000 */
[----:B------:R-:W-:Y:S02]  /*288f0*/  IMAD.MOV.U32 R13, RZ, RZ, R3 ;  /* 0x000000ffff0d7224 */ /* 0x000fe400078e0003 */
[----:B------:R-:W-:Y:S02]  /*28900*/  IMAD.MOV.U32 R11, RZ, RZ, 0x1f ;  /* 0x0000001fff0b7424 */ /* 0x000fe400078e00ff */
[----:B------:R-:W-:-:S07]  /*28910*/  IMAD.MOV.U32 R15, RZ, RZ, -0x1 ;  /* 0xffffffffff0f7424 */ /* 0x000fce00078e00ff */
[----:B012---:R-:W-:Y:S05]  /*28920*/  WARPSYNC.COLLECTIVE R15, `(.L_x_9930) ;  /* 0x000000000f087348 */ /* 0x007fea0003c00000 */
[----:B------:R3:W4:Y:S02]  /*28930*/  SHFL.IDX P6, R14, R13, R12, R11 ;  /* 0x0000000c0d0e7389 */ /* 0x00072400000c000b */
[----:B01234-:R-:W-:Y:S01]  /*28940*/  ENDCOLLECTIVE ;  /* 0x000000000000791b */ /* 0x01ffe20003800000 */
.L_x_9930:
[----:B------:R-:W-:Y:S05]  /*28950*/  BSYNC B0 ;  /* 0x0000000000007941 */ /* 0x000fea0003800000 */
.L_x_9929:
[----:B------:R-:W-:Y:S05]  /*28960*/  BRA `(.L_x_9873) ;  /* 0xffffffe400a87947 */ /* 0x000fea000383ffff */
.L_x_9877:
[----:B-1----:R1:W3:Y:S02]  /*28970*/  SYNCS.PHASECHK.TRANS64.TRYWAIT P0, [R0+URZ+0x32420], R3 ;  /* 0x03242003000075a7 */ /* 0x0022e4000800017f */
[----:B---3--:R-:W-:Y:S05]  /*28980*/  @!P0 NANOSLEEP.SYNCS 0x989680 ;  /* 0x009896800000895d */ /* 0x008fea0003900000 */
[----:B------:R-:W3:Y:S02]  /*28990*/  @!P0 SYNCS.PHASECHK.TRANS64 P0, [R0+URZ+0x32420], R3 ;  /* 0x03242003000085a7 */ /* 0x000ee4000800007f */
[----:B---3--:R-:W-:Y:S05]  /*289a0*/  @!P0 BRA `(.L_x_9877) ;  /* 0xfffffffc00f08947 */ /* 0x008fea000383ffff */
[----:B------:R-:W-:Y:S05]  /*289b0*/  BRA `(.L_x_9931) ;  /* 0xffffffec00187947 */ /* 0x000fea000383ffff */
.L_x_9878:
[----:B--2---:R-:W2:Y:S01]  /*289c0*/  S2R R2, SR_TID.X ;  /* 0x0000000000027919 */ /* 0x004ea20000002100 */
        /* <DEDUP_REMOVED lines=10> */
.L_x_9933:
[----:B------:R-:W-:Y:S05]  /*28a70*/  BSYNC B0 ;  /* 0x0000000000007941 */ /* 0x000fea0003800000 */
.L_x_9932:
[----:B------:R-:W-:Y:S05]  /*28a80*/  BRA `(.L_x_9934) ;  /* 0xffffffe800fc7947 */ /* 0x000fea000383ffff */
.L_x_9881:
[----:B------:R-:W-:Y:S01]  /*28a90*/  BSSY B1, `(.L_x_9935) ;  /* 0x0000006000017945 */ /* 0x000fe20003800000 */
[----:B------:R-:W-:-:S07]  /*28aa0*/  IMAD.MOV.U32 R15, RZ, RZ, -0x1 ;  /* 0xffffffffff0f7424 */ /* 0x000fce00078e00ff */
[----:B012---:R-:W-:Y:S05]  /*28ab0*/  WARPSYNC.COLLECTIVE R15, `(.L_x_9936) ;  /* 0x000000000f0c7348 */ /* 0x007fea0003c00000 */
[----:B------:R-:W-:Y:S02]  /*28ac0*/  ELECT P6, UR62, PT ;  /* 0x00000000003e782f */ /* 0x000fe400038c0000 */
[----:B------:R-:W-:Y:S01]  /*28ad0*/  MOV R14, UR62 ;  /* 0x0000003e000e7c02 */ /* 0x000fe20008000f00 */
[----:B012---:R-:W-:Y:S10]  /*28ae0*/  ENDCOLLECTIVE ;  /* 0x000000000000791b */ /* 0x007ff40003800000 */
.L_x_9936:
[----:B------:R-:W-:Y:S05]  /*28af0*/  BSYNC B1 ;  /* 0x0000000000017941 */ /* 0x000fea0003800000 */
.L_x_9935:
[----:B------:R-:W-:Y:S05]  /*28b00*/  BRA `(.L_x_9937) ;  /* 0xffffffe800f47947 */ /* 0x000fea000383ffff */
.L_x_9883:
[----:B-1----:R1:W2:Y:S02]  /*28b10*/  SYNCS.PHASECHK.TRANS64.TRYWAIT P0, [R6+URZ], R5 ;  /* 0x00000005060075a7 */ /* 0x0022a4000800017f */
[----:B--2---:R-:W-:Y:S05]  /*28b20*/  @!P0 NANOSLEEP.SYNCS 0x989680 ;  /* 0x009896800000895d */ /* 0x004fea0003900000 */
[----:B------:R-:W2:Y:S02]  /*28b30*/  @!P0 SYNCS.PHASECHK.TRANS64 P0, [R6+URZ], R5 ;  /* 0x00000005060085a7 */ /* 0x000ea4000800007f */
[----:B--2---:R-:W-:Y:S05]  /*28b40*/  @!P0 BRA `(.L_x_9883) ;  /* 0xfffffffc00f08947 */ /* 0x004fea000383ffff */
[----:B------:R-:W-:Y:S05]  /*28b50*/  BRA `(.L_x_9938) ;  /* 0xffffffec00307947 */ /* 0x000fea000383ffff */
.L_x_9884:
[----:B--2---:R2:W3:Y:S02]  /*28b60*/  SYNCS.PHASECHK.TRANS64.TRYWAIT P0, [R7+URZ], R2 ;  /* 0x00000002070075a7 */ /* 0x0044e4000800017f */
[----:B---3--:R-:W-:Y:S05]  /*28b70*/  @!P0 NANOSLEEP.SYNCS 0x989680 ;  /* 0x009896800000895d */ /* 0x008fea0003900000 */
[----:B------:R-:W3:Y:S02]  /*28b80*/  @!P0 SYNCS.PHASECHK.TRANS64 P0, [R7+URZ], R2 ;  /* 0x00000002070085a7 */ /* 0x000ee4000800007f */
[----:B---3--:R-:W-:Y:S05]  /*28b90*/  @!P0 BRA `(.L_x_9884) ;  /* 0xfffffffc00f08947 */ /* 0x008fea000383ffff */
[----:B------:R-:W-:Y:S05]  /*28ba0*/  BRA `(.L_x_9939) ;  /* 0xffffffec00247947 */ /* 0x000fea000383ffff */
.L_x_9886:
[----:B---3--:R3:W4:Y:S02]  /*28bb0*/  SYNCS.PHASECHK.TRANS64.TRYWAIT P0, [R4+URZ], R5 ;  /* 0x00000005040075a7 */ /* 0x008724000800017f */
[----:B----4-:R-:W-:Y:S05]  /*28bc0*/  @!P0 NANOSLEEP.SYNCS 0x989680 ;  /* 0x009896800000895d */ /* 0x010fea0003900000 */
[----:B------:R-:W4:Y:S02]  /*28bd0*/  @!P0 SYNCS.PHASECHK.TRANS64 P0, [R4+URZ], R5 ;  /* 0x00000005040085a7 */ /* 0x000f24000800007f */
[----:B----4-:R-:W-:Y:S05]  /*28be0*/  @!P0 BRA `(.L_x_9886) ;  /* 0xfffffffc00f08947 */ /* 0x010fea000383ffff */
[----:B------:R-:W-:Y:S05]  /*28bf0*/  BRA `(.L_x_9940) ;  /* 0xffffffec002c7947 */ /* 0x000fea000383ffff */
        .type           $_ZN7cutlass13device_kernelIN5flash11enable_sm90INS1_16FlashAttnFwdSm90INS1_25CollectiveMainloopFwdSm90ILi2EN4cute5tupleIJNS5_1CILi1EEES8_S8_EEENS6_IJNS7_ILi128EEENS7_ILi96EEENS7_ILi64EEEEEELi256ENS_6half_tEfNS_4arch4Sm90ELb0ELb1ELb1ELb1ELb0ELb0ELb1ELb1ELb0ELb0ELb0ELb0EEENS1_21CollectiveEpilogueFwdINS6_IJSA_NS7_ILi256EEESB_EEES9_SE_SG_Li256ELb1ELb0ELb0ELb0EEENS1_36VarlenDynamicPersistentTileSchedulerILi128ELi96ELi256ELi32ELb0ELb0ELb1ELb1ELb0ELb1EEEEEEEEEvNT_6ParamsE$_ZZN5flash25CollectiveMainloopFwdSm90ILi2EN4cute5tupleIJNS1_1CILi1EEES4_S4_EEENS2_IJNS3_ILi128EEENS3_ILi96EEENS3_ILi64EEEEEELi256EN7cutlass6half_tEfNSA_4arch4Sm90ELb0ELb1ELb1ELb1ELb0ELb0ELb1ELb1ELb0ELb0ELb0ELb0EE3mmaINS_16FlashAttnFwdSm90ISE_NS_21CollectiveEpilogueFwdINS2_IJS6_NS3_ILi256EEES7_EEES5_SB_SD_Li256ELb1ELb0ELb0ELb0EEENS_36VarlenDynamicPersistentTileSchedulerILi128ELi96ELi256ELi32ELb0ELb0ELb1ELb1ELb0ELb1EEEE13SharedStorageENS1_6TensorINS1_11ArrayEngineIfLm128EEENS1_6LayoutINS2_IJNS2_IJNS3_ILi2EEEST_NS3_ILi32EEEEEES4_S4_EEENS2_IJNS2_IJS4_ST_NS3_ILi4EEEEEENS3_ILi0EEESZ_EEEEEEENS_7SoftmaxILi2ELi0EEEEEbRKNSE_6ParamsENSA_25PipelineTmaAsyncNoClusterILi2ENSA_16PipelineTmaAsyncILi2EEEEES1B_RNSA_13PipelineStateILj2EEERT0_RT1_iRiRKNS_16SeqlenInfoQKNewKILb1ELb0EEENS2_IJiiiiEEERT_ENKUliT_T0_T1_E_clIZSF_ISO_S12_S14_EbS17_S1B_S1B_S1E_S1G_S1I_iS1J_S1N_S1O_S1Q_EUlRS1R_iE1_NS3_ILb0EEENS3_ILb1EEEEEDaiS1R_S1S_S1T_,@function
        .size           $_ZN7cutlass13device_kernelIN5flash11enable_sm90INS1_16FlashAttnFwdSm90INS1_25CollectiveMainloopFwdSm90ILi2EN4cute5tupleIJNS5_1CILi1EEES8_S8_EEENS6_IJNS7_ILi128EEENS7_ILi96EEENS7_ILi64EEEEEELi256ENS_6half_tEfNS_4arch4Sm90ELb0ELb1ELb1ELb1ELb0ELb0ELb1ELb1ELb0ELb0ELb0ELb0EEENS1_21CollectiveEpilogueFwdINS6_IJSA_NS7_ILi256EEESB_EEES9_SE_SG_Li256ELb1ELb0ELb0ELb0EEENS1_36VarlenDynamicPersistentTileSchedulerILi128ELi96ELi256ELi32ELb0ELb0ELb1ELb1ELb0ELb1EEEEEEEEEvNT_6ParamsE$_ZZN5flash25CollectiveMainloopFwdSm90ILi2EN4cute5tupleIJNS1_1CILi1EEES4_S4_EEENS2_IJNS3_ILi128EEENS3_ILi96EEENS3_ILi64EEEEEELi256EN7cutlass6half_tEfNSA_4arch4Sm90ELb0ELb1ELb1ELb1ELb0ELb0ELb1ELb1ELb0ELb0ELb0ELb0EE3mmaINS_16FlashAttnFwdSm90ISE_NS_21CollectiveEpilogueFwdINS2_IJS6_NS3_ILi256EEES7_EEES5_SB_SD_Li256ELb1ELb0ELb0ELb0EEENS_36VarlenDynamicPersistentTileSchedulerILi128ELi96ELi256ELi32ELb0ELb0ELb1ELb1ELb0ELb1EEEE13SharedStorageENS1_6TensorINS1_11ArrayEngineIfLm128EEENS1_6LayoutINS2_IJNS2_IJNS3_ILi2EEEST_NS3_ILi32EEEEEES4_S4_EEENS2_IJNS2_IJS4_ST_NS3_ILi4EEEEEENS3_ILi0EEESZ_EEEEEEENS_7SoftmaxILi2ELi0EEEEEbRKNSE_6ParamsENSA_25PipelineTmaAsyncNoClusterILi2ENSA_16PipelineTmaAsyncILi2EEEEES1B_RNSA_13PipelineStateILj2EEERT0_RT1_iRiRKNS_16SeqlenInfoQKNewKILb1ELb0EEENS2_IJiiiiEEERT_ENKUliT_T0_T1_E_clIZSF_ISO_S12_S14_EbS17_S1B_S1B_S1E_S1G_S1I_iS1J_S1N_S1O_S1Q_EUlRS1R_iE1_NS3_ILb0EEENS3_ILb1EEEEEDaiS1R_S1S_S1T_,(.L_x_11970 - $_ZN7cutlass13device_kernelIN5flash11enable_sm90INS1_16FlashAttnFwdSm90INS1_25CollectiveMainloopFwdSm90ILi2EN4cute5tupleIJNS5_1CILi1EEES8_S8_EEENS6_IJNS7_ILi128EEENS7_ILi96EEENS7_ILi64EEEEEELi256ENS_6half_tEfNS_4arch4Sm90ELb0ELb1ELb1ELb1ELb0ELb0ELb1ELb1ELb0ELb0ELb0ELb0EEENS1_21CollectiveEpilogueFwdINS6_IJSA_NS7_ILi256EEESB_EEES9_SE_SG_Li256ELb1ELb0ELb0ELb0EEENS1_36VarlenDynamicPersistentTileSchedulerILi128ELi96ELi256ELi32ELb0ELb0ELb1ELb1ELb0ELb1EEEEEEEEEvNT_6ParamsE$_ZZN5flash25CollectiveMainloopFwdSm90ILi2EN4cute5tupleIJNS1_1CILi1EEES4_S4_EEENS2_IJNS3_ILi128EEENS3_ILi96EEENS3_ILi64EEEEEELi256EN7cutlass6half_tEfNSA_4arch4Sm90ELb0ELb1ELb1ELb1ELb0ELb0ELb1ELb1ELb0ELb0ELb0ELb0EE3mmaINS_16FlashAttnFwdSm90ISE_NS_21CollectiveEpilogueFwdINS2_IJS6_NS3_ILi256EEES7_EEES5_SB_SD_Li256ELb1ELb0ELb0ELb0EEENS_36VarlenDynamicPersistentTileSchedulerILi128ELi96ELi256ELi32ELb0ELb0ELb1ELb1ELb0ELb1EEEE13SharedStorageENS1_6TensorINS1_11ArrayEngineIfLm128EEENS1_6LayoutINS2_IJNS2_IJNS3_ILi2EEEST_NS3_ILi32EEEEEES4_S4_EEENS2_IJNS2_IJS4_ST_NS3_ILi4EEEEEENS3_ILi0EEESZ_EEEEEEENS_7SoftmaxILi2ELi0EEEEEbRKNSE_6ParamsENSA_25PipelineTmaAsyncNoClusterILi2ENSA_16PipelineTmaAsyncILi2EEEEES1B_RNSA_13PipelineStateILj2EEERT0_RT1_iRiRKNS_16SeqlenInfoQKNewKILb1ELb0EEENS2_IJiiiiEEERT_ENKUliT_T0_T1_E_clIZSF_ISO_S12_S14_EbS17_S1B_S1B_S1E_S1G_S1I_iS1J_S1N_S1O_S1Q_EUlRS1R_iE1_NS3_ILb0EEENS3_ILb1EEEEEDaiS1R_S1S_S1T_)
$_ZN7cutlass13device_kernelIN5flash11enable_sm90INS1_16FlashAttnFwdSm90INS1_25CollectiveMainloopFwdSm90ILi2EN4cute5tupleIJNS5_1CILi1EEES8_S8_EEENS6_IJNS7_ILi128EEENS7_ILi96EEENS7_ILi64EEEEEELi256ENS_6half_tEfNS_4arch4Sm90ELb0ELb1ELb1ELb1ELb0ELb0ELb1ELb1ELb0ELb0ELb0ELb0EEENS1_21CollectiveEpilogueFwdINS6_IJSA_NS7_ILi256EEESB_EEES9_SE_SG_Li256ELb1ELb0ELb0ELb0EEENS1_36VarlenDynamicPersistentTileSchedulerILi128ELi96ELi256ELi32ELb0ELb0ELb1ELb1ELb0ELb1EEEEEEEEEvNT_6ParamsE$_ZZN5flash25CollectiveMainloopFwdSm90ILi2EN4cute5tupleIJNS1_1CILi1EEES4_S4_EEENS2_IJNS3_ILi128EEENS3_ILi96EEENS3_ILi64EEEEEELi256EN7cutlass6half_tEfNSA_4arch4Sm90ELb0ELb1ELb1ELb1ELb0ELb0ELb1ELb1ELb0ELb0ELb0ELb0EE3mmaINS_16FlashAttnFwdSm90ISE_NS_21CollectiveEpilogueFwdINS2_IJS6_NS3_ILi256EEES7_EEES5_SB_SD_Li256ELb1ELb0ELb0ELb0EEENS_36VarlenDynamicPersistentTileSchedulerILi128ELi96ELi256ELi32ELb0ELb0ELb1ELb1ELb0ELb1EEEE13SharedStorageENS1_6TensorINS1_11ArrayEngineIfLm128EEENS1_6LayoutINS2_IJNS2_IJNS3_ILi2EEEST_NS3_ILi32EEEEEES4_S4_EEENS2_IJNS2_IJS4_ST_NS3_ILi4EEEEEENS3_ILi0EEESZ_EEEEEEENS_7SoftmaxILi2ELi0EEEEEbRKNSE_6ParamsENSA_25PipelineTmaAsyncNoClusterILi2ENSA_16PipelineTmaAsyncILi2EEEEES1B_RNSA_13PipelineStateILj2EEERT0_RT1_iRiRKNS_16SeqlenInfoQKNewKILb1ELb0EEENS2_IJiiiiEEERT_ENKUliT_T0_T1_E_clIZSF_ISO_S12_S14_EbS17_S1B_S1B_S1E_S1G_S1I_iS1J_S1N_S1O_S1Q_EUlRS1R_iE1_NS3_ILb0EEENS3_ILb1EEEEEDaiS1R_S1S_S1T_:
[----:B------:R-:W-:Y:S05]  /*28c00*/  YIELD ;  /* 0x0000000000007946 */ /* 0x000fea0003800000 */
[----:B------:R-:W-:Y:S02]  /*28c10*/  ULDC UR4, c[0x0][0x20] ;  /* 0x0000080000047ab9 */ /* 0x000fe40000000800 */
[----:B------:R-:W-:-:S05]  /*28c20*/  VIADD R0, R0, -UR4 ;  /* 0x8000000400007c36 */ /* 0x000fca0008000000 */
[----:B------:R-:W2:Y:S01]  /*28c30*/  LDL.64 R2, [R0] ;  /* 0x0000000000027983 */ /* 0x000ea20000100a00 */
[----:B------:R-:W0:Y:S02]  /*28c40*/  LDC.64 R4, c[0x0][0x208] ;  /* 0x00008200ff047b82 */ /* 0x000e240000000a00 */
[----:B0-----:R-:W-:Y:S02]  /*28c50*/  R2UR UR4, R4 ;  /* 0x00000000040472ca */ /* 0x001fe400000e0000 */
        /* <DEDUP_REMOVED lines=35> */
[----:B0-----:R1:W5:Y:S01]  /*28e90*/  LD.E R11, desc[UR6][R6.64+0x4] ;  /* 0x00000406060b7980 */ /* 0x001362000c101900 */
[----:B--2---:R-:W-:-:S04]  /*28ea0*/  LOP3.LUT R14, R14, 0x1, RZ, 0xfc, !PT ;  /* 0x000000010e0e7812 */ /* 0x004fc800078efcff */
[----:B------:R-:W-:-:S13]  /*28eb0*/  ISETP.NE.AND P1, PT, R14, 0x3, PT ;  /* 0x000000030e00780c */ /* 0x000fda0003f25270 */
[----:B-1----:R-:W-:Y:S05]  /*28ec0*/  @!P1 BRA `(.L_x_9942) ;  /* 0x0000000000049947 */ /* 0x002fea0003800000 */
[----:B------:R-:W-:Y:S01]  /*28ed0*/  BPT.TRAP 0x1 ;  /* 0x000000040000795c */ /* 0x000fe20000300000 */
.L_x_9942:
[----:B------:R-:W-:Y:S05]  /*28ee0*/  BSYNC B3 ;  /* 0x0000000000037941 */ /* 0x000fea0003800000 */
.L_x_9941:
[----:B------:R-:W-:Y:S02]  /*28ef0*/  R2UR UR4, R4 ;  /* 0x00000000040472ca */ /* 0x000fe400000e0000 */
[----:B------:R-:W-:-:S13]  /*28f00*/  R2UR UR5, R5 ;  /* 0x00000000050572ca */ /* 0x000fda00000e0000 */
[----:B------:R-:W2:Y:S01]  /*28f10*/  LD.E.64 R2, desc[UR4][R8.64+0x8] ;  /* 0x0000080408027980 */ /* 0x000ea2000c101b00 */
[----:B-----5:R-:W-:Y:S02]  /*28f20*/  SHF.L.U32 R13, R11, 0x1f, RZ ;  /* 0x0000001f0b0d7819 */ /* 0x020fe400000006ff */
[----:B--2---:R-:W-:-:S05]  /*28f30*/  MOV R3, R2 ;  /* 0x0000000200037202 */ /* 0x004fca0000000f00 */
[----:B------:R-:W-:-:S04]  /*28f40*/  IMAD R12, R12, 0x8, R3 ;  /* 0x000000080c0c7824 */ /* 0x000fc800078e0203 */
[----:B------:R0:W1:Y:S01]  /*28f50*/  SYNCS.PHASECHK.TRANS64.TRYWAIT P1, [R12+URZ], R13 ;  /* 0x0000000d0c0075a7 */ /* 0x000062000802017f */
[----:B------:R-:W2:Y:S01]  /*28f60*/  LD.E R11, desc[UR4][R8.64+0x1c] ;  /* 0x00001c04080b7980 */ /* 0x000ea2000c101900 */
[----:B------:R-:W-:Y:S02]  /*28f70*/  R2UR UR6, R4 ;  /* 0x00000000040672ca */ /* 0x000fe400000e0000 */
[----:B------:R-:W-:Y:S01]  /*28f80*/  R2UR UR7, R5 ;  /* 0x00000000050772ca */ /* 0x000fe200000e0000 */
[----:B------:R0:W5:Y:S01]  /*28f90*/  LD.E R2, desc[UR4][R6.64] ;  /* 0x0000000406027980 */ /* 0x000162000c101900 */
[----:B------:R-:W-:Y:S11]  /*28fa0*/  BSSY B3, `(.L_x_9943) ;  /* 0x0000006000037945 */ /* 0x000ff60003800000 */
[----:B------:R0:W5:Y:S01]  /*28fb0*/  LD.E R3, desc[UR6][R6.64+0x4] ;  /* 0x0000040606037980 */ /* 0x000162000c101900 */
[----:B--2---:R-:W-:-:S04]  /*28fc0*/  LOP3.LUT R11, R11, 0x1, RZ, 0xfc, !PT ;  /* 0x000000010b0b7812 */ /* 0x004fc800078efcff */
[----:B------:R-:W-:-:S13]  /*28fd0*/  ISETP.NE.AND P2, PT, R11, 0x3, PT ;  /* 0x000000030b00780c */ /* 0x000fda0003f45270 */
[----:B01----:R-:W-:Y:S05]  /*28fe0*/  @!P2 BRA `(.L_x_9944) ;  /* 0x000000000004a947 */ /* 0x003fea0003800000 */
[----:B------:R-:W-:Y:S01]  /*28ff0*/  BPT.TRAP 0x1 ;  /* 0x000000040000795c */ /* 0x000fe20000300000 */
.L_x_9944:
[----:B------:R-:W-:Y:S05]  /*29000*/  BSYNC B3 ;  /* 0x0000000000037941 */ /* 0x000fea0003800000 */
.L_x_9943:
        /* <DEDUP_REMOVED lines=8> */
[----:B------:R-:W0:Y:S02]  /*29090*/  SYNCS.PHASECHK.TRANS64.TRYWAIT P1, [R2+URZ], R3 ;  /* 0x00000003020075a7 */ /* 0x000e24000802017f */
[----:B0-----:R-:W-:Y:S05]  /*290a0*/  @!P1 BRA `(.L_x_9947) ;  /* 0x000001b400a49947 */ /* 0x001fea0003800000 */
.L_x_9946:
[----:B------:R-:W-:Y:S05]  /*290b0*/  BSYNC B3 ;  /* 0x0000000000037941 */ /* 0x000fea0003800000 */
.L_x_9945:
[----:B------:R-:W2:Y:S04]  /*290c0*/  LDL.64 R8, [R0] ;  /* 0x0000000000087983 */ /* 0x000ea80000100a00 */
[----:B------:R-:W3:Y:S01]  /*290d0*/  LDL.64 R6, [R0+0x28] ;  /* 0x0000280000067983 */ /* 0x000ee20000100a00 */
[C---:B------:R-:W-:Y:S02]  /*290e0*/  R2UR UR6, R4.reuse ;  /* 0x00000000040672ca */ /* 0x040fe400000e0000 */
[C---:B------:R-:W-:Y:S01]  /*290f0*/  R2UR UR7, R5.reuse ;  /* 0x00000000050772ca */ /* 0x040fe200000e0000 */
[----:B0----5:R-:W4:Y:S01]  /*29100*/  LDL.64 R2, [R0+0x20] ;  /* 0x0000200000027983 */ /* 0x021f220000100a00 */
        /* <DEDUP_REMOVED lines=85> */
[----:B0-----:R-:W-:Y:S05]  /*29660*/  @!P1 BRA `(.L_x_9949) ;  /* 0x0000000000049947 */ /* 0x001fea0003800000 */
[----:B------:R-:W-:Y:S01]  /*29670*/  BPT.TRAP 0x1 ;  /* 0x000000040000795c */ /* 0x000fe20000300000 */
.L_x_9949:
[----:B------:R-:W-:Y:S05]  /*29680*/  BSYNC B3 ;  /* 0x0000000000037941 */ /* 0x000fea0003800000 */
.L_x_9948:
        /* <DEDUP_REMOVED lines=17> */
.L_x_9951:
[----:B------:R-:W-:Y:S05]  /*297a0*/  BSYNC B3 ;  /* 0x0000000000037941 */ /* 0x000fea0003800000 */
.L_x_9950:
        /* <DEDUP_REMOVED lines=10> */
.L_x_9953:
[----:B------:R-:W-:Y:S05]  /*29850*/  BSYNC B3 ;  /* 0x0000000000037941 */ /* 0x000fea0003800000 */
.L_x_9952:
[----:B------:R-:W2:Y:S04]  /*29860*/  LDL.64 R12, [R0] ;  /* 0x00000000000c7983 */ /* 0x000ea80000100a00 */
[----:B------:R-:W3:Y:S01]  /*29870*/  LDL.64 R6, [R0+0x58] ;  /* 0x0000580000067983 */ /* 0x000ee20000100a00 */
[C---:B------:R-:W-:Y:S02]  /*29880*/  R2UR UR6, R4.reuse ;  /* 0x00000000040672ca */ /* 0x040fe400000e0000 */
[C---:B------:R-:W-:Y:S01]  /*29890*/  R2UR UR7, R5.reuse ;  /* 0x00000000050772ca */ /* 0x040fe200000e0000 */
[----:B------:R-:W4:Y:S01]  /*298a0*/  LDL.64 R2, [R0+0x48] ;  /* 0x0000480000027983 */ /* 0x000f220000100a00 */
[C---:B------:R-:W-:Y:S02]  /*298b0*/  R2UR UR4, R4.reuse ;  /* 0x00000000040472ca */ /* 0x040fe400000e0000 */
[C---:B------:R-:W-:Y:S01]  /*298c0*/  R2UR UR5, R5.reuse ;  /* 0x00000000050572ca */ /* 0x040fe200000e0000 */
[----:B0----5:R-:W4:Y:S08]  /*298d0*/  LDL.64 R8, [R0+0x50] ;  /* 0x0000500000087983 */ /* 0x021f300000100a00 */
[----:B--2---:R-:W2:Y:S04]  /*298e0*/  LD.E R11, desc[UR6][R12.64] ;  /* 0x000000060c0b7980 */ /* 0x004ea8000c101900 */
[----:B---3--:R-:W2:Y:S01]  /*298f0*/  LD.E.64 R6, desc[UR4][R6.64] ;  /* 0x0000000406067980 */ /* 0x008ea2000c101b00 */
[----:B------:R-:W-:Y:S05]  /*29900*/  WARPSYNC.ALL ;  /* 0x0000000000007948 */ /* 0x000fea0003800000 */
[----:B------:R-:W-:Y:S01]  /*29910*/  R2UR UR6, R4 ;  /* 0x00000000040672ca */ /* 0x000fe200000e0000 */
[----:B------:R-:W3:Y:S01]  /*29920*/  LDL.LU R18, [R1+0x470] ;  /* 0x0004700001127983 */ /* 0x000ee20000300800 */
[----:B------:R-:W-:-:S02]  /*29930*/  R2UR UR7, R5 ;  /* 0x00000000050772ca */ /* 0x000fc400000e0000 */
[----:B------:R-:W-:Y:S01]  /*29940*/  R2UR UR4, R4 ;  /* 0x00000000040472ca */ /* 0x000fe200000e0000 */
[----:B------:R-:W3:Y:S01]  /*29950*/  LDL R20, [R1+0x474] ;  /* 0x0004740001147983 */ /* 0x000ee20000100800 */
[----:B------:R-:W-:-:S03]  /*29960*/  R2UR UR5, R5 ;  /* 0x00000000050572ca */ /* 0x000fc600000e0000 */
[----:B------:R-:W3:Y:S06]  /*29970*/  LDL R19, [R1+0x478] ;  /* 0x0004780001137983 */ /* 0x000eec0000100800 */
[----:B----4-:R-:W4:Y:S04]  /*29980*/  LD.E R14, desc[UR6][R2.64] ;  /* 0x00000006020e7980 */ /* 0x010f28000c101900 */
[----:B------:R-:W3:Y:S01]  /*29990*/  LD.E.64 R12, desc[UR4][R8.64] ;  /* 0x00000004080c7980 */ /* 0x000ee2000c101b00 */
[----:B--2---:R-:W-:Y:S01]  /*299a0*/  IMAD R6, R11, 0xc00, R6 ;  /* 0x00000c000b067824 */ /* 0x004fe200078e0206 */
[----:B------:R-:W-:Y:S01]  /*299b0*/  R2UR UR7, R7 ;  /* 0x00000000070772ca */ /* 0x000fe200000e0000 */
[----:B------:R-:W-:Y:S01]  /*299c0*/  WARPGROUP.ARRIVE ;  /* 0x00000000000079c5 */ /* 0x000fe20000000000 */
        /* <DEDUP_REMOVED lines=14> */
[----:B------:R-:W-:Y:S01]  /*29ab0*/  WARPGROUP.ARRIVE ;  /* 0x00000000000079c5 */ /* 0x000fe20000000000 */
[----:B------:R-:W-:Y:S01]  /*29ac0*/  IMAD.MOV.U32 R15, RZ, RZ, R7 ;  /* 0x000000ffff0f7224 */ /* 0x000fe200078e0007 */
[----:B------:R-:W-:-:S02]  /*29ad0*/  R2UR UR8, R4 ;  /* 0x00000000040872ca */ /* 0x000fc400000e0000 */
[----:B------:R-:W-:Y:S02]  /*29ae0*/  R2UR UR6, R14 ;  /* 0x000000000e0672ca */ /* 0x000fe400000e0000 */
        /* <DEDUP_REMOVED lines=222> */
[----:B------:R-:W0:Y:S01]  /*2a8d0*/  S2R R197, SR_TID.X ;  /* 0x0000000000c57919 */ /* 0x000e220000002100 */
[----:B------:R-:W-:Y:S02]  /*2a8e0*/  R2UR UR8, R4 ;  /* 0x00000000040872ca */ /* 0x000fe400000e0000 */
[----:B------:R-:W-:Y:S02]  /*2a8f0*/  R2UR UR6, R12 ;  /* 0x000000000c0672ca */ /* 0x000fe400000e0000 */
[----:B------:R-:W-:Y:S02]  /*2a900*/  R2UR UR7, R13 ;  /* 0x000000000d0772ca */ /* 0x000fe400000e0000 */
[----:B------:R-:W-:Y:S02]  /*2a910*/  R2UR UR9, R5 ;  /* 0x00000000050972ca */ /* 0x000fe400000e0000 */
[----:B------:R-:W-:Y:S02]  /*2a920*/  LOP3.LUT R18, R18, 0xfff7ffff, RZ, 0xc0, !PT ;  /* 0xfff7ffff12127812 */ /* 0x000fe400078ec0ff */
[----:B0-----:R-:W-:Y:S01]  /*2a930*/  LOP3.LUT P2, RZ, R197, 0x7f, RZ, 0xc0, !PT ;  /* 0x0000007fc5ff7812 */ /* 0x001fe2000784c0ff */
[----:B--2---:R-:W-:-:S02]  /*2a940*/  VIADD R6, R8, 0xc06 ;  /* 0x00000c0608067836 */ /* 0x004fc40000000000 */
[----:B------:R-:W-:Y:S01]  /*2a950*/  IMAD.MOV.U32 R7, RZ, RZ, R9 ;  /* 0x000000ffff077224 */ /* 0x000fe200078e0009 */
[----:B------:R-:W-:Y:S02]  /*2a960*/  SHF.R.U32.HI R11, RZ, 0x7, R197 ;  /* 0x00000007ff0b7819 */ /* 0x000fe400000116c5 */
[----:B------:R-:W-:Y:S02]  /*2a970*/  R2UR UR4, R6 ;  /* 0x00000000060472ca */ /* 0x000fe400000e0000 */
[----:B------:R-:W-:-:S05]  /*2a980*/  R2UR UR5, R7 ;  /* 0x00000000070572ca */ /* 0x000fca00000e0000 */
[----:B------:R-:W-:-:S08]  /*2a990*/  @P2 LOP3.LUT R18, R18, 0x80000, RZ, 0xfc, !PT ;  /* 0x0008000012122812 */ /* 0x000fd000078efcff */
[----:B------:R-:W-:Y:S03]  /*2a9a0*/  HGMMA.64x96x16.F32 R24, gdesc[UR4], R24, gsb0 ;  /* 0x01600000041879f0 */ /* 0x000fe60008000818 */
[----:B------:R-:W-:Y:S02]  /*2a9b0*/  WARPGROUP.DEPBAR.LE gsb0, 0x0 ;  /* 0x00008000000079c5 */ /* 0x000fe40000010000 */
[----:B------:R0:W-:Y:S04]  /*2a9c0*/  ST.E desc[UR8][R2.64], R189 ;  /* 0x000000bd02007985 */ /* 0x0001e8000c101908 */
[----:B------:R-:W2:Y:S04]  /*2a9d0*/  @!P2 LDL.64 R6, [R0+0x18] ;  /* 0x000018000006a983 */ /* 0x000ea80000100a00 */
[----:B------:R-:W3:Y:S01]  /*2a9e0*/  @!P2 LDL.64 R8, [R0] ;  /* 0x000000000008a983 */ /* 0x000ee20000100a00 */
[----:B------:R-:W-:-:S02]  /*2a9f0*/  @!P2 R2UR UR4, R4 ;  /* 0x000000000404a2ca */ /* 0x000fc400000e0000 */
[C---:B------:R-:W-:Y:S01]  /*2aa00*/  @!P2 R2UR UR5, R5.reuse ;  /* 0x000000000505a2ca */ /* 0x040fe200000e0000 */
[----:B------:R1:W-:Y:S01]  /*2aa10*/  STL [R1+0x470], R18 ;  /* 0x0004701201007387 */ /* 0x0003e20000100800 */
[----:B------:R-:W-:Y:S02]  /*2aa20*/  @!P2 R2UR UR6, R4 ;  /* 0x000000000406a2ca */ /* 0x000fe400000e0000 */
[----:B------:R-:W-:Y:S02]  /*2aa30*/  @!P2 R2UR UR7, R5 ;  /* 0x000000000507a2ca */ /* 0x000fe400000e0000 */
[----:B------:R-:W-:-:S05]  /*2aa40*/  IADD3 R11, -R11, 0xb, RZ ;  /* 0x0000000b0b0b7810 */ /* 0x000fca0007ffe1ff */
[----:B------:R4:W-:Y:S06]  /*2aa50*/  BAR.ARV R11, 0x100 ;  /* 0x0004000b0000751d */ /* 0x0009ec0000002000 */
[----:B--2---:R-:W2:Y:S04]  /*2aa60*/  @!P2 LD.E.64 R6, desc[UR4][R6.64+0x30] ;  /* 0x000030040606a980 */ /* 0x004ea8000c101b00 */
[----:B---3--:R-:W0:Y:S01]  /*2aa70*/  @!P2 LD.E R8, desc[UR6][R8.64] ;  /* 0x000000060808a980 */ /* 0x008e22000c101900 */
[----:B--2---:R-:W-:-:S05]  /*2aa80*/  @!P2 MOV R13, R6 ;  /* 0x00000006000da202 */ /* 0x004fca0000000f00 */
[----:B0-----:R-:W-:-:S05]  /*2aa90*/  @!P2 IMAD R2, R8, 0x8, R13 ;  /* 0x000000080802a824 */ /* 0x001fca00078e020d */
[----:B------:R-:W-:-:S04]  /*2aaa0*/  @!P2 PRMT R2, RZ, 0x654, R2 ;  /* 0x00000654ff02a816 */ /* 0x000fc80000000002 */
[----:B------:R0:W-:Y:S02]  /*2aab0*/  @!P2 SYNCS.ARRIVE.TRANS64.RED.A1T0 RZ, [R2+URZ], RZ ;  /* 0x000000ff02ffa9a7 */ /* 0x0001e4000810043f */
[----:B0-----:R-:W2:Y:S01]  /*2aac0*/  LDL.64 R2, [R0+0x68] ;  /* 0x0000680000027983 */ /* 0x001ea20000100a00 */
[----:B------:R-:W-:Y:S02]  /*2aad0*/  R2UR UR4, R4 ;  /* 0x00000000040472ca */ /* 0x000fe400000e0000 */
[----:B------:R-:W-:-:S13]  /*2aae0*/  R2UR UR5, R5 ;  /* 0x00000000050572ca */ /* 0x000fda00000e0000 */
[----:B--2---:R-:W1:Y:S01]  /*2aaf0*/  LD.E.64 R2, desc[UR4][R2.64] ;  /* 0x0000000402027980 */ /* 0x004e62000c101b00 */
[C---:B------:R-:W-:Y:S02]  /*2ab00*/  R2UR UR4, R4.reuse ;  /* 0x00000000040472ca */ /* 0x040fe400000e0000 */
[C---:B------:R-:W-:Y:S01]  /*2ab10*/  R2UR UR5, R5.reuse ;  /* 0x00000000050572ca */ /* 0x040fe200000e0000 */
[----:B------:R-:W-:Y:S01]  /*2ab20*/  IMAD.MOV.U32 R23, RZ, RZ, R157 ;  /* 0x000000ffff177224 */ /* 0x000fe200078e009d */
[C---:B------:R-:W-:Y:S02]  /*2ab30*/  R2UR UR8, R4.reuse ;  /* 0x00000000040872ca */ /* 0x040fe400000e0000 */
[C---:B------:R-:W-:Y:S01]  /*2ab40*/  R2UR UR9, R5.reuse ;  /* 0x00000000050972ca */ /* 0x040fe200000e0000 */
[----:B------:R-:W-:Y:S01]  /*2ab50*/  IMAD.MOV.U32 R8, RZ, RZ, R19 ;  /* 0x000000ffff087224 */ /* 0x000fe200078e0013 */
[----:B------:R-:W-:Y:S01]  /*2ab60*/  R2UR UR12, R4 ;  /* 0x00000000040c72ca */ /* 0x000fe200000e0000 */
[----:B------:R-:W-:Y:S01]  /*2ab70*/  IMAD.MOV.U32 R9, RZ, RZ, R20 ;  /* 0x000000ffff097224 */ /* 0x000fe200078e0014 */
[----:B------:R-:W-:-:S02]  /*2ab80*/  R2UR UR13, R5 ;  /* 0x00000000050d72ca */ /* 0x000fc400000e0000 */
[----:B------:R-:W-:Y:S02]  /*2ab90*/  R2UR UR6, R4 ;  /* 0x00000000040672ca */ /* 0x000fe400000e0000 */
[----:B------:R-:W-:-:S05]  /*2aba0*/  R2UR UR7, R5 ;  /* 0x00000000050772ca */ /* 0x000fca00000e0000 */
[----:B------:R0:W2:Y:S01]  /*2abb0*/  LD.E R78, desc[UR8][R8.64] ;  /* 0x00000008084e7980 */ /* 0x0000a2000c101900 */
[C---:B------:R-:W-:Y:S02]  /*2abc0*/  R2UR UR8, R4.reuse ;  /* 0x00000000040872ca */ /* 0x040fe400000e0000 */
[C---:B------:R-:W-:Y:S02]  /*2abd0*/  R2UR UR9, R5.reuse ;  /* 0x00000000050972ca */ /* 0x040fe400000e0000 */
[C---:B------:R-:W-:Y:S02]  /*2abe0*/  R2UR UR10, R4.reuse ;  /* 0x00000000040a72ca */ /* 0x040fe400000e0000 */
[----:B------:R-:W-:Y:S01]  /*2abf0*/  R2UR UR11, R5 ;  /* 0x00000000050b72ca */ /* 0x000fe200000e0000 */
[----:B------:R-:W3:Y:S08]  /*2ac00*/  LD.E R6, desc[UR6][R22.64+0x4] ;  /* 0x0000040616067980 */ /* 0x000ef0000c101900 */
[----:B------:R-:W3:Y:S04]  /*2ac10*/  LD.E R77, desc[UR8][R22.64+0xc] ;  /* 0x00000c08164d7980 */ /* 0x000ee8000c101900 */
[----:B------:R-:W4:Y:S04]  /*2ac20*/  LD.E R79, desc[UR10][R22.64+0x14] ;  /* 0x0000140a164f7980 */ /* 0x000f28000c101900 */
[----:B-1----:R-:W2:Y:S01]  /*2ac30*/  LD.E R18, desc[UR4][R2.64] ;  /* 0x0000000402127980 */ /* 0x002ea2000c101900 */
[----:B------:R-:W-:-:S02]  /*2ac40*/  R2UR UR4, R4 ;  /* 0x00000000040472ca */ /* 0x000fc400000e0000 */
[----:B------:R-:W-:Y:S01]  /*2ac50*/  R2UR UR5, R5 ;  /* 0x00000000050572ca */ /* 0x000fe200000e0000 */
[----:B------:R-:W3:-:S12]  /*2ac60*/  LD.E R3, desc[UR12][R22.64+0x18] ;  /* 0x0000180c16037980 */ /* 0x000ed8000c101900 */
[----:B------:R-:W3:Y:S01]  /*2ac70*/  LD.E R75, desc[UR4][R22.64] ;  /* 0x00000004164b7980 */ /* 0x000ee2000c101900 */
[----:B------:R-:W-:Y:S02]  /*2ac80*/  R2UR UR4, R4 ;  /* 0x00000000040472ca */ /* 0x000fe400000e0000 */
[----:B------:R-:W-:-:S13]  /*2ac90*/  R2UR UR5, R5 ;  /* 0x00000000050572ca */ /* 0x000fda00000e0000 */
[----:B------:R-:W3:Y:S01]  /*2aca0*/  LD.E R7, desc[UR4][R22.64+0x8] ;  /* 0x0000080416077980 */ /* 0x000ee2000c101900 */
[----:B------:R-:W-:Y:S02]  /*2acb0*/  R2UR UR4, R4 ;  /* 0x00000000040472ca */ /* 0x000fe400000e0000 */
[----:B------:R-:W-:-:S13]  /*2acc0*/  R2UR UR5, R5 ;  /* 0x00000000050572ca */ /* 0x000fda00000e0000 */
[----:B------:R-:W3:Y:S01]  /*2acd0*/  LD.E R76, desc[UR4][R22.64+0x10] ;  /* 0x00001004164c7980 */ /* 0x000ee2000c101900 */
[----:B------:R-:W-:Y:S01]  /*2ace0*/  BSSY B3, `(.L_x_9955) ;  /* 0x00000a5000037945 */ /* 0x000fe20003800000 */
[----:B----4-:R-:W-:Y:S02]  /*2acf0*/  IMAD R79, R10, -0x60, R79 ;  /* 0xffffffa00a4f7824 */ /* 0x010fe400078e024f */
[-C--:B--2---:R-:W-:Y:S01]  /*2ad00*/  FMUL.FTZ R20, R49, R18.reuse ;  /* 0x0000001231147220 */ /* 0x084fe20000410000 */
[----:B------:R-:W-:-:S03]  /*2ad10*/  FMUL.FTZ R73, R43, R18 ;  /* 0x000000122b497220 */ /* 0x000fc60000410000 */
[----:B------:R1:W2:Y:S01]  /*2ad20*/  MUFU.TANH R43, R20 ;  /* 0x00000014002b7308 */ /* 0x0002a20000002400 */
[-C--:B------:R-:W-:Y:S01]  /*2ad30*/  FMUL.FTZ R32, R32, R18.reuse ;  /* 0x0000001220207220 */ /* 0x080fe20000410000 */
[----:B-1----:R-:W-:-:S06]  /*2ad40*/  FMUL.FTZ R20, R57, R18 ;  /* 0x0000001239147220 */ /* 0x002fcc0000410000 */
[----:B------:R3:W1:Y:S01]  /*2ad50*/  MUFU.TANH R84, R20 ;  /* 0x0000001400547308 */ /* 0x0006620000002400 */
[----:B------:R-:W-:Y:S01]  /*2ad60*/  FMUL.FTZ R19, R48, R18 ;  /* 0x0000001230137220 */ /* 0x000fe20000410000 */
[----:B---3--:R-:W-:-:S06]  /*2ad70*/  SHF.R.S32.HI R20, RZ, 0x1f, R75 ;  /* 0x0000001fff147819 */ /* 0x008fcc000001144b */
[----:B------:R3:W4:Y:S01]  /*2ad80*/  MUFU.TANH R80, R32 ;  /* 0x0000002000507308 */ /* 0x0007220000002400 */
[----:B------:R-:W-:Y:S01]  /*2ad90*/  LEA.HI R20, R20, R75, RZ, 0x7 ;  /* 0x0000004b14147211 */ /* 0x000fe200078f38ff */
[----:B------:R-:W-:-:S03]  /*2ada0*/  FMUL.FTZ R72, R42, R18 ;  /* 0x000000122a487220 */ /* 0x000fc60000410000 */
[----:B---3--:R-:W-:-:S03]  /*2adb0*/  LOP3.LUT R32, R20, 0xffffff80, RZ, 0xc0, !PT ;  /* 0xffffff8014207812 */ /* 0x008fc600078ec0ff */
[----:B------:R3:W0:Y:S02]  /*2adc0*/  MUFU.TANH R42, R19 ;  /* 0x00000013002a7308 */ /* 0x0006240000002400 */
[----:B------:R-:W-:Y:S02]  /*2add0*/  IMAD.IADD R32, R75, 0x1, -R32 ;  /* 0x000000014b207824 */ /* 0x000fe400078e0a20 */
[-C--:B------:R-:W-:Y:S01]  /*2ade0*/  FMUL.FTZ R21, R52, R18.reuse ;  /* 0x0000001234157220 */ /* 0x080fe20000410000 */
[----:B---3--:R-:W-:-:S04]  /*2adf0*/  FMUL.FTZ R19, R56, R18 ;  /* 0x0000001238137220 */ /* 0x008fc80000410000 */
[----:B------:R3:W1:Y:S01]  /*2ae00*/  MUFU.TANH R83, R19 ;  /* 0x0000001300537308 */ /* 0x0006620000002400 */
[----:B------:R-:W-:Y:S01]  /*2ae10*/  FMUL.FTZ R12, R31, R18 ;  /* 0x000000121f0c7220 */ /* 0x000fe20000410000 */
[----:B---3--:R-:W-:-:S06]  /*2ae20*/  SHF.R.S32.HI R19, RZ, 0x1f, R32 ;  /* 0x0000001fff137819 */ /* 0x008fcc0000011420 */
[----:B------:R3:W1:Y:S01]  /*2ae30*/  MUFU.TANH R82, R21 ;  /* 0x0000001500527308 */ /* 0x0006620000002400 */
[----:B0-----:R-:W-:Y:S01]  /*2ae40*/  FMUL.FTZ R8, R24, R18 ;  /* 0x0000001218087220 */ /* 0x001fe20000410000 */
[----:B---3--:R-:W-:-:S04]  /*2ae50*/  LEA.HI R21, R19, R32, RZ, 0x2 ;  /* 0x0000002013157211 */ /* 0x008fc800078f10ff */
[----:B------:R-:W-:Y:S01]  /*2ae60*/  LOP3.LUT R31, R21, 0x7ffffffc, RZ, 0xc0, !PT ;  /* 0x7ffffffc151f7812 */ /* 0x000fe200078ec0ff */
[----:B------:R-:W-:Y:S01]  /*2ae70*/  FMUL.FTZ R24, R34, R18 ;  /* 0x0000001222187220 */ /* 0x000fe20000410000 */
[----:B------:R-:W-:Y:S02]  /*2ae80*/  LEA.HI R19, R19, R32, RZ, 0x5 ;  /* 0x0000002013137211 */ /* 0x000fe400078f28ff */
[----:B------:R-:W-:Y:S01]  /*2ae90*/  SHF.R.S32.HI R34, RZ, 0x1f, R21 ;  /* 0x0000001fff227819 */ /* 0x000fe20000011415 */
[----:B------:R-:W-:Y:S01]  /*2aea0*/  IMAD.IADD R32, R32, 0x1, -R31 ;  /* 0x0000000120207824 */ /* 0x000fe200078e0a1f */
[----:B------:R-:W-:Y:S01]  /*2aeb0*/  SHF.R.S32.HI R31, RZ, 0x2, R21 ;  /* 0x00000002ff1f7819 */ /* 0x000fe20000011415 */
[----:B------:R-:W-:Y:S01]  /*2aec0*/  FMUL.FTZ R33, R33, R18 ;  /* 0x0000001221217220 */ /* 0x000fe20000410000 */
[----:B------:R-:W-:Y:S02]  /*2aed0*/  SHF.R.S32.HI R21, RZ, 0x5, R19 ;  /* 0x00000005ff157819 */ /* 0x000fe40000011413 */
[----:B------:R-:W-:-:S02]  /*2aee0*/  SHF.R.S32.HI R19, RZ, 0x7, R20 ;  /* 0x00000007ff137819 */ /* 0x000fc40000011414 */
[----:B------:R-:W-:Y:S01]  /*2aef0*/  LEA.HI R34, R34, R31, RZ, 0x3 ;  /* 0x0000001f22227211 */ /* 0x000fe200078f18ff */
[----:B------:R0:W3:Y:S01]  /*2af00*/  MUFU.TANH R81, R33 ;  /* 0x0000002100517308 */ /* 0x0000e20000002400 */
        /* <DEDUP_REMOVED lines=10> */
[----:B0-----:R-:W-:Y:S01]  /*2afb0*/  IMAD R33, R78, 0x8, R21 ;  /* 0x000000084e217824 */ /* 0x001fe200078e0215 */
[----:B------:R-:W-:Y:S01]  /*2afc0*/  LEA.HI R20, R20, R19, RZ, 0x1 ;  /* 0x0000001314147211 */ /* 0x000fe200078f08ff */
        /* <DEDUP_REMOVED lines=23> */
[----:B------:R-:W-:Y:S01]  /*2b140*/  LOP3.LUT R34, R34, 0xfffffff8, RZ, 0xc0, !PT ;  /* 0xfffffff822227812 */ /* 0x000fe200078ec0ff */
[----:B------:R-:W-:-:S02]  /*2b150*/  IMAD R21, R10, -0x60, R7 ;  /* 0xffffffa00a157824 */ /* 0x000fc400078e0207 */
[-C--:B------:R-:W-:Y:S01]  /*2b160*/  FMUL.FTZ R50, R71, R18.reuse ;  /* 0x0000001247327220 */ /* 0x080fe20000410000 */
[-C--:B------:R-:W-:Y:S01]  /*2b170*/  FMUL.FTZ R40, R40, R18.reuse ;  /* 0x0000001228287220 */ /* 0x080fe20000410000 */
[----:B------:R-:W-:Y:S01]  /*2b180*/  FMUL.FTZ R41, R41, R18 ;  /* 0x0000001229297220 */ /* 0x000fe20000410000 */
[----:B------:R-:W-:Y:S02]  /*2b190*/  LOP3.LUT R20, R20, 0x3fffffe, RZ, 0xc0, !PT ;  /* 0x03fffffe14147812 */ /* 0x000fe400078ec0ff */
[----:B------:R-:W-:Y:S01]  /*2b1a0*/  ISETP.GE.AND P1, PT, R3, 0x1, PT ;  /* 0x000000010300780c */ /* 0x000fe20003f26270 */
[----:B------:R-:W-:Y:S01]  /*2b1b0*/  IMAD.IADD R34, R31, 0x1, -R34 ;  /* 0x000000011f227824 */ /* 0x000fe200078e0a22 */
[----:B------:R-:W-:Y:S01]  /*2b1c0*/  IADD3 R21, -R6, 0x1, R21 ;  /* 0x0000000106157810 */ /* 0x000fe20007ffe115 */
[----:B------:R-:W0:Y:S01]  /*2b1d0*/  MUFU.TANH R8, R8 ;  /* 0x0000000800087308 */ /* 0x000e220000002400 */
[----:B------:R-:W-:Y:S01]  /*2b1e0*/  IMAD.IADD R20, R19, 0x1, -R20 ;  /* 0x0000000113147824 */ /* 0x000fe200078e0a14 */
[----:B------:R-:W-:Y:S01]  /*2b1f0*/  LOP3.LUT R18, RZ, R77, RZ, 0x33, !PT ;  /* 0x0000004dff127212 */ /* 0x000fe200078e33ff */
[----:B------:R-:W-:-:S05]  /*2b200*/  IMAD.U32 R19, R33, 0x10, R34 ;  /* 0x0000001021137824 */ /* 0x000fca00078e0022 */
[----:B------:R-:W0:Y:S01]  /*2b210*/  MUFU.TANH R13, R13 ;  /* 0x0000000d000d7308 */ /* 0x000e220000002400 */
[----:B------:R-:W-:-:S07]  /*2b220*/  IMAD R21, R32, -0x2, R21 ;  /* 0xfffffffe20157824 */ /* 0x000fce00078e0215 */
[----:B------:R-:W0:Y:S01]  /*2b230*/  MUFU.TANH R2, R2 ;  /* 0x0000000200027308 */ /* 0x000e220000002400 */
[----:B------:R-:W-:-:S07]  /*2b240*/  IMAD R54, R20, 0x40, R19 ;  /* 0x0000004014367824 */ /* 0x000fce00078e0213 */
        /* <DEDUP_REMOVED lines=12> */
[----:B------:R0:W0:Y:S08]  /*2b310*/  MUFU.TANH R39, R41 ;  /* 0x0000002900277308 */ /* 0x0000300000002400 */
        /* <DEDUP_REMOVED lines=25> */
[----:B------:R-:W-:-:S02]  /*2b4b0*/  IMAD R19, R10, -0x60, RZ ;  /* 0xffffffa00a137824 */ /* 0x000fc400078e02ff */
[C---:B------:R-:W-:Y:S02]  /*2b4c0*/  IMAD.IADD R63, R21.reuse, 0x1, R76 ;  /* 0x00000001153f7824 */ /* 0x040fe400078e024c */
[----:B------:R-:W-:Y:S02]  /*2b4d0*/  IMAD.IADD R67, R21, 0x1, R18 ;  /* 0x0000000115437824 */ /* 0x000fe400078e0212 */
[----:B------:R-:W-:Y:S02]  /*2b4e0*/  IMAD R62, R32, -0x2, R19 ;  /* 0xfffffffe203e7824 */ /* 0x000fe400078e0213 */
[--C-:B------:R-:W-:Y:S02]  /*2b4f0*/  IMAD.IADD R58, R63, 0x1, R54.reuse ;  /* 0x000000013f3a7824 */ /* 0x100fe400078e0236 */
        /* <DEDUP_REMOVED lines=18> */
.L_x_9960:
[----:B------:R-:W-:Y:S05]  /*2b620*/  BSYNC B5 ;  /* 0x0000000000057941 */ /* 0x000fea0003800000 */
.L_x_9959:
[----:B------:R-:W-:Y:S01]  /*2b630*/  LOP3.LUT R18, RZ, R18, RZ, 0x33, !PT ;  /* 0x00000012ff127212 */ /* 0x000fe200078e33ff */
[----:B------:R-:W-:Y:S06]  /*2b640*/  BRA `(.L_x_9961) ;  /* 0x0000000000287947 */ /* 0x000fec0003800000 */
.L_x_9958:
        /* <DEDUP_REMOVED lines=10> */
.L_x_9961:
[----:B------:R-:W-:Y:S05]  /*2b6f0*/  BSYNC B4 ;  /* 0x0000000000047941 */ /* 0x000fea0003800000 */
.L_x_9957:
[----:B------:R-:W-:-:S05]  /*2b700*/  IMAD R18, R3, R18, R62 ;  /* 0x0000001203127224 */ /* 0x000fca00078e023e */
[----:B------:R-:W-:Y:S02]  /*2b710*/  VIMNMX R59, R59, R18, !PT ;  /* 0x000000123b3b7248 */ /* 0x000fe40007fe0100 */
[----:B------:R-:W-:-:S07]  /*2b720*/  VIADDMNMX R58, R18, R3, R58, PT ;  /* 0x00000003123a7246 */ /* 0x000fce000380013a */
.L_x_9956:
[----:B------:R-:W-:Y:S05]  /*2b730*/  BSYNC B3 ;  /* 0x0000000000037941 */ /* 0x000fea0003800000 */
.L_x_9955:
[C---:B------:R-:W-:Y:S01]  /*2b740*/  ISETP.GE.AND P2, PT, R79.reuse, 0x9, PT ;  /* 0x000000094f00780c */ /* 0x040fe20003f46270 */
[----:B------:R-:W-:Y:S01]  /*2b750*/  VIADD R54, R54, 0x8 ;  /* 0x0000000836367836 */ /* 0x000fe20000000000 */
[----:B------:R-:W-:Y:S01]  /*2b760*/  ISETP.GE.AND P1, PT, R79, 0x2, PT ;  /* 0x000000024f00780c */ /* 0x000fe20003f26270 */
[----:B------:R-:W-:Y:S01]  /*2b770*/  BSSY B3, `(.L_x_9962) ;  /* 0x0000097000037945 */ /* 0x000fe20003800000 */
[C---:B------:R-:W-:Y:S02]  /*2b780*/  ISETP.GT.AND P3, PT, R59.reuse, 0x8, !P2 ;  /* 0x000000083b00780c */ /* 0x040fe40005764270 */
[----:B------:R-:W-:Y:S02]  /*2b790*/  ISETP.GT.AND P4, PT, R59, 0x1, !P1 ;  /* 0x000000013b00780c */ /* 0x000fe40004f84270 */
[----:B------:R-:W-:Y:S02]  /*2b7a0*/  ISETP.LT.OR P3, PT, R58, 0x9, P3 ;  /* 0x000000093a00780c */ /* 0x000fe40001f61670 */
[----:B------:R-:W-:-:S02]  /*2b7b0*/  ISETP.GE.AND P5, PT, R79, 0xa, PT ;  /* 0x0000000a4f00780c */ /* 0x000fc40003fa6270 */
[----:B0-----:R-:W-:Y:S02]  /*2b7c0*/  FSEL R32, R14, -INF , !P3 ;  /* 0xff8000000e207808 */ /* 0x001fe40005800000 */
        /* <DEDUP_REMOVED lines=128> */
.L_x_9967:
[----:B------:R-:W-:Y:S05]  /*2bfd0*/  BSYNC B5 ;  /* 0x0000000000057941 */ /* 0x000fea0003800000 */
.L_x_9966:
[----:B------:R-:W-:Y:S01]  /*2bfe0*/  LOP3.LUT R6, RZ, R6, RZ, 0x33, !PT ;  /* 0x00000006ff067212 */ /* 0x000fe200078e33ff */
[----:B------:R-:W-:Y:S06]  /*2bff0*/  BRA `(.L_x_9968) ;  /* 0x0000000000287947 */ /* 0x000fec0003800000 */
.L_x_9965:
        /* <DEDUP_REMOVED lines=10> */
.L_x_9968:
[----:B------:R-:W-:Y:S05]  /*2c0a0*/  BSYNC B4 ;  /* 0x0000000000047941 */ /* 0x000fea0003800000 */
.L_x_9964:
[----:B------:R-:W-:-:S05]  /*2c0b0*/  IMAD R6, R3, R6, R62 ;  /* 0x0000000603067224 */ /* 0x000fca00078e023e */
[----:B------:R-:W-:Y:S02]  /*2c0c0*/  VIADDMNMX R58, R6, R3, R58, PT ;  /* 0x00000003063a7246 */ /* 0x000fe4000380013a */
[----:B------:R-:W-:-:S07]  /*2c0d0*/  VIMNMX R59, R59, R6, !PT ;  /* 0x000000063b3b7248 */ /* 0x000fce0007fe0100 */
.L_x_9963:
[----:B------:R-:W-:Y:S05]  /*2c0e0*/  BSYNC B3 ;  /* 0x0000000000037941 */ /* 0x000fea0003800000 */
.L_x_9962:
        /* <DEDUP_REMOVED lines=76> */
[----:B------:R-:W-:Y:S02]  /*2c5b0*/  ISETP.LT.OR P1, PT, R58, 0x1, P1 ;  /* 0x000000013a00780c */ /* 0x000fe40000f21670 */
[----:B------:R-:W-:Y:S02]  /*2c5c0*/  ISETP.NE.AND P6, PT, R64, RZ, PT ;  /* 0x000000ff4000720c */ /* 0x000fe40003fc5270 */
[----:B------:R-:W-:Y:S02]  /*2c5d0*/  FSEL R56, R2, -INF , !P1 ;  /* 0xff80000002387808 */ /* 0x000fe40004800000 */
[----:B--2---:R-:W2:Y:S01]  /*2c5e0*/  LD.E.64 R2, desc[UR4][R6.64] ;  /* 0x0000000406027980 */ /* 0x004ea2000c101b00 */
[----:B------:R-:W-:-:S02]  /*2c5f0*/  ISETP.GT.AND P1, PT, R59, 0x49, !P2 ;  /* 0x000000493b00780c */ /* 0x000fc40005724270 */
[C---:B------:R-:W-:Y:S02]  /*2c600*/  ISETP.GT.AND P3, PT, R59.reuse, 0x50, !P3 ;  /* 0x000000503b00780c */ /* 0x040fe40005f64270 */
[C---:B------:R-:W-:Y:S02]  /*2c610*/  ISETP.GT.AND P4, PT, R59.reuse, 0x51, !P4 ;  /* 0x000000513b00780c */ /* 0x040fe40006784270 */
[C---:B------:R-:W-:Y:S02]  /*2c620*/  ISETP.GT.AND P5, PT, R59.reuse, 0x58, !P5 ;  /* 0x000000583b00780c */ /* 0x040fe40006fa4270 */
[----:B------:R-:W-:Y:S02]  /*2c630*/  ISETP.GT.AND P2, PT, R59, 0x59, !P6 ;  /* 0x000000593b00780c */ /* 0x000fe40007744270 */
[C---:B------:R-:W-:Y:S02]  /*2c640*/  ISETP.LT.OR P1, PT, R58.reuse, 0x4a, P1 ;  /* 0x0000004a3a00780c */ /* 0x040fe40000f21670 */
[----:B------:R-:W-:-:S02]  /*2c650*/  ISETP.LT.OR P3, PT, R58, 0x51, P3 ;  /* 0x000000513a00780c */ /* 0x000fc40001f61670 */
[----:B------:R-:W-:Y:S02]  /*2c660*/  FSEL R26, R26, -INF , !P1 ;  /* 0xff8000001a1a7808 */ /* 0x000fe40004800000 */
[C---:B------:R-:W-:Y:S02]  /*2c670*/  ISETP.LT.OR P4, PT, R58.reuse, 0x52, P4 ;  /* 0x000000523a00780c */ /* 0x040fe40002781670 */
[----:B------:R-:W-:Y:S02]  /*2c680*/  FSEL R27, R27, -INF , !P3 ;  /* 0xff8000001b1b7808 */ /* 0x000fe40005800000 */
[C---:B------:R-:W-:Y:S02]  /*2c690*/  ISETP.LT.OR P5, PT, R58.reuse, 0x59, P5 ;  /* 0x000000593a00780c */ /* 0x040fe40002fa1670 */
[----:B------:R-:W-:Y:S02]  /*2c6a0*/  FSEL R29, R29, -INF , !P4 ;  /* 0xff8000001d1d7808 */ /* 0x000fe40006000000 */
[----:B------:R-:W-:-:S02]  /*2c6b0*/  ISETP.LT.OR P2, PT, R58, 0x5a, P2 ;  /* 0x0000005a3a00780c */ /* 0x000fc40001741670 */
[----:B------:R-:W-:Y:S02]  /*2c6c0*/  FSEL R47, R47, -INF , !P5 ;  /* 0xff8000002f2f7808 */ /* 0x000fe40006800000 */
[----:B------:R-:W-:Y:S02]  /*2c6d0*/  R2UR UR6, R4 ;  /* 0x00000000040672ca */ /* 0x000fe400000e0000 */
[----:B------:R-:W-:Y:S02]  /*2c6e0*/  R2UR UR7, R5 ;  /* 0x00000000050772ca */ /* 0x000fe400000e0000 */
[----:B------:R-:W-:-:S11]  /*2c6f0*/  FSEL R50, R50, -INF , !P2 ;  /* 0xff80000032327808 */ /* 0x000fd60005000000 */
[----:B------:R-:W3:Y:S01]  /*2c700*/  LD.E R65, desc[UR6][R6.64+0x14] ;  /* 0x0000140606417980 */ /* 0x000ee2000c101900 */
        /* <DEDUP_REMOVED lines=48> */
[----:B------:R-:W-:-:S03]  /*2ca10*/  FMNMX.FTZ R59, R50, R59, !PT ;  /* 0x0000003b323b7209 */ /* 0x000fc60007810000 */
[----:B------:R-:W0:Y:S04]  /*2ca20*/  SHFL.BFLY PT, R9, R58, 0x2, 0x1f ;  /* 0x0c401f003a097f89 */ /* 0x000e2800000e0000 */
[----:B------:R1:W-:Y:S04]  /*2ca30*/  ST.E.64 desc[UR4][R6.64], R58 ;  /* 0x0000003a06007985 */ /* 0x0003e8000c101b04 */
[----:B------:R-:W4:Y:S01]  /*2ca40*/  LD.E R66, desc[UR6][R6.64+0x4] ;  /* 0x0000040606427980 */ /* 0x000f22000c101900 */
[----:B0-----:R-:W-:-:S03]  /*2ca50*/  FMNMX.FTZ R9, R58, R9, !PT ;  /* 0x000000093a097209 */ /* 0x001fc60007810000 */
[----:B-1----:R-:W5:Y:S04]  /*2ca60*/  LD.E R58, desc[UR4][R6.64+0x10] ;  /* 0x00001004063a7980 */ /* 0x002f68000c101900 */
[----:B------:R-:W0:Y:S02]  /*2ca70*/  SHFL.BFLY PT, R24, R9, 0x1, 0x1f ;  /* 0x0c201f0009187f89 */ /* 0x000e2400000e0000 */
[----:B0-----:R-:W-:-:S05]  /*2ca80*/  FMNMX.FTZ R61, R9, R24, !PT ;  /* 0x00000018093d7209 */ /* 0x001fca0007810000 */
[----:B------:R-:W-:Y:S04]  /*2ca90*/  ST.E desc[UR4][R6.64], R61 ;  /* 0x0000003d06007985 */ /* 0x000fe8000c101904 */
[----:B------:R-:W3:Y:S01]  /*2caa0*/  LD.E R63, desc[UR6][R6.64] ;  /* 0x00000006063f7980 */ /* 0x000ee2000c101900 */
[----:B------:R-:W-:Y:S02]  /*2cab0*/  R2UR UR8, R4 ;  /* 0x00000000040872ca */ /* 0x000fe400000e0000 */
[----:B------:R-:W-:Y:S01]  /*2cac0*/  R2UR UR9, R5 ;  /* 0x00000000050972ca */ /* 0x000fe200000e0000 */
[----:B----4-:R-:W0:Y:S02]  /*2cad0*/  SHFL.BFLY PT, R9, R66, 0x2, 0x1f ;  /* 0x0c401f0042097f89 */ /* 0x010e2400000e0000 */
[----:B0-----:R-:W-:-:S05]  /*2cae0*/  FMNMX.FTZ R24, R9, R66, !PT ;  /* 0x0000004209187209 */ /* 0x001fca0007810000 */
[----:B------:R-:W0:Y:S02]  /*2caf0*/  SHFL.BFLY PT, R9, R24, 0x1, 0x1f ;  /* 0x0c201f0018097f89 */ /* 0x000e2400000e0000 */
[----:B0-----:R-:W-:Y:S02]  /*2cb00*/  FMNMX.FTZ R59, R24, R9, !PT ;  /* 0x00000009183b7209 */ /* 0x001fe40007810000 */
[----:B---3--:R-:W-:Y:S02]  /*2cb10*/  FSETP.NEU.FTZ.AND P1, PT, R63, -INF , PT ;  /* 0xff8000003f00780b */ /* 0x008fe40003f3d000 */
[----:B------:R-:W-:Y:S02]  /*2cb20*/  FSETP.NEU.FTZ.AND P2, PT, R59, -INF , PT ;  /* 0xff8000003b00780b */ /* 0x000fe40003f5d000 */
[----:B------:R-:W-:Y:S02]  /*2cb30*/  FSEL R9, R63, RZ, P1 ;  /* 0x000000ff3f097208 */ /* 0x000fe40000800000 */
[----:B------:R-:W-:-:S03]  /*2cb40*/  FSEL R64, R59, RZ, P2 ;  /* 0x000000ff3b407208 */ /* 0x000fc60001000000 */
[----:B------:R-:W-:Y:S02]  /*2cb50*/  FADD.FTZ R9, R2, -R9 ;  /* 0x8000000902097221 */ /* 0x000fe40000010000 */
[----:B------:R-:W-:Y:S02]  /*2cb60*/  FADD.FTZ R3, R3, -R64 ;  /* 0x8000004003037221 */ /* 0x000fe40000010000 */
[----:B--2---:R-:W-:Y:S02]  /*2cb70*/  FMUL.FTZ R9, R9, R62 ;  /* 0x0000003e09097220 */ /* 0x004fe40000410000 */
[----:B------:R-:W-:-:S04]  /*2cb80*/  FMUL.FTZ R62, R62, R3 ;  /* 0x000000033e3e7220 */ /* 0x000fc80000410000 */
[----:B------:R-:W5:Y:S08]  /*2cb90*/  MUFU.EX2 R9, R9 ;  /* 0x0000000900097308 */ /* 0x000f700000000800 */
[----:B------:R-:W0:Y:S01]  /*2cba0*/  MUFU.EX2 R24, R62 ;  /* 0x0000003e00187308 */ /* 0x000e220000000800 */
[----:B------:R1:W-:Y:S01]  /*2cbb0*/  ST.E desc[UR4][R6.64+0x4], R59 ;  /* 0x0000043b06007985 */ /* 0x0003e2000c101904 */
[----:B-----5:R-:W-:Y:S01]  /*2cbc0*/  FMUL.FTZ R61, R9, R58 ;  /* 0x0000003a093d7220 */ /* 0x020fe20000410000 */
[----:B0-----:R-:W-:-:S04]  /*2cbd0*/  FMUL.FTZ R63, R24, R65 ;  /* 0x00000041183f7220 */ /* 0x001fc80000410000 */
[----:B------:R-:W-:Y:S04]  /*2cbe0*/  ST.E desc[UR6][R6.64+0x10], R61 ;  /* 0x0000103d06007985 */ /* 0x000fe8000c101906 */
[----:B------:R0:W-:Y:S04]  /*2cbf0*/  ST.E desc[UR8][R6.64+0x14], R63 ;  /* 0x0000143f06007985 */ /* 0x0001e8000c101908 */
[----:B------:R-:W2:Y:S04]  /*2cc00*/  LDL.64 R2, [R0+0x70] ;  /* 0x0000700000027983 */ /* 0x000ea80000100a00 */
[----:B--2---:R-:W0:Y:S04]  /*2cc10*/  LD.E R65, desc[UR6][R2.64+0x20] ;  /* 0x0000200602417980 */ /* 0x004e28000c101900 */
[----:B------:R-:W0:Y:S04]  /*2cc20*/  LD.E R58, desc[UR4][R2.64] ;  /* 0x00000004023a7980 */ /* 0x000e28000c101900 */
[----:B------:R-:W2:Y:S04]  /*2cc30*/  LD.E R62, desc[UR8][R2.64+0x4] ;  /* 0x00000408023e7980 */ /* 0x000ea8000c101900 */
[----:B-1----:R-:W3:Y:S04]  /*2cc40*/  LD.E R59, desc[UR4][R2.64+0x10] ;  /* 0x00001004023b7980 */ /* 0x002ee8000c101900 */
[----:B------:R-:W4:Y:S01]  /*2cc50*/  LD.E R64, desc[UR6][R2.64+0x14] ;  /* 0x0000140602407980 */ /* 0x000f22000c101900 */
[C---:B0-----:R-:W-:Y:S01]  /*2cc60*/  FMUL.FTZ R6, R58.reuse, R65 ;  /* 0x000000413a067220 */ /* 0x041fe20000410000 */
        /* <DEDUP_REMOVED lines=14> */
[-C--:B------:R-:W-:Y:S01]  /*2cd50*/  FFMA.FTZ R216, R12, R65.reuse, -R62 ;  /* 0x000000410cd87223 */ /* 0x080fe2000001083e */
[----:B------:R-:W-:-:S06]  /*2cd60*/  FFMA.FTZ R187, R15, R65, -R6 ;  /* 0x000000410fbb7223 */ /* 0x000fcc0000010806 */
[----:B------:R-:W0:Y:S01]  /*2cd70*/  MUFU.EX2 R215, R215 ;  /* 0x000000d700d77308 */ /* 0x000e220000000800 */
[----:B------:R-:W-:-:S07]  /*2cd80*/  FFMA.FTZ R15, R54, R65, -R62 ;  /* 0x00000041360f7223 */ /* 0x000fce000001083e */
[----:B------:R-:W1:Y:S01]  /*2cd90*/  MUFU.EX2 R214, R214 ;  /* 0x000000d600d67308 */ /* 0x000e620000000800 */
[-CC-:B------:R-:W-:Y:S01]  /*2cda0*/  FFMA.FTZ R34, R34, R65.reuse, -R6.reuse ;  /* 0x0000004122227223 */ /* 0x180fe20000010806 */
[----:B------:R-:W-:-:S06]  /*2cdb0*/  FFMA.FTZ R186, R14, R65, -R6 ;  /* 0x000000410eba7223 */ /* 0x000fcc0000010806 */
[----:B------:R-:W2:Y:S01]  /*2cdc0*/  MUFU.EX2 R154, R154 ;  /* 0x0000009a009a7308 */ /* 0x000ea20000000800 */
[-C--:B------:R-:W-:Y:S01]  /*2cdd0*/  FFMA.FTZ R178, R21, R65.reuse, -R6 ;  /* 0x0000004115b27223 */ /* 0x080fe20000010806 */
[----:B------:R-:W-:-:S06]  /*2cde0*/  FFMA.FTZ R14, R25, R65, -R62 ;  /* 0x00000041190e7223 */ /* 0x000fcc000001083e */
[----:B------:R-:W5:Y:S01]  /*2cdf0*/  MUFU.EX2 R155, R155 ;  /* 0x0000009b009b7308 */ /* 0x000f620000000800 */
[-CC-:B------:R-:W-:Y:S01]  /*2ce00*/  FFMA.FTZ R35, R35, R65.reuse, -R6.reuse ;  /* 0x0000004123237223 */ /* 0x180fe20000010806 */
[-CC-:B------:R-:W-:Y:S01]  /*2ce10*/  FFMA.FTZ R36, R36, R65.reuse, -R6.reuse ;  /* 0x0000004124247223 */ /* 0x180fe20000010806 */
[-CC-:B------:R-:W-:Y:S01]  /*2ce20*/  FFMA.FTZ R37, R37, R65.reuse, -R6.reuse ;  /* 0x0000004125257223 */ /* 0x180fe20000010806 */
[----:B------:R-:W-:-:S04]  /*2ce30*/  FFMA.FTZ R163, R38, R65, -R6 ;  /* 0x0000004126a37223 */ /* 0x000fc80000010806 */
[----:B------:R-:W5:Y:S01]  /*2ce40*/  MUFU.EX2 R213, R213 ;  /* 0x000000d500d57308 */ /* 0x000f620000000800 */
[-CC-:B------:R-:W-:Y:S01]  /*2ce50*/  FFMA.FTZ R162, R39, R65.reuse, -R6.reuse ;  /* 0x0000004127a27223 */ /* 0x180fe20000010806 */
[-CC-:B------:R-:W-:Y:S01]  /*2ce60*/  FFMA.FTZ R165, R40, R65.reuse, -R6.reuse ;  /* 0x0000004128a57223 */ /* 0x180fe20000010806 */
[-CC-:B------:R-:W-:Y:S01]  /*2ce70*/  FFMA.FTZ R164, R41, R65.reuse, -R6.reuse ;  /* 0x0000004129a47223 */ /* 0x180fe20000010806 */
[-CC-:B------:R-:W-:Y:S01]  /*2ce80*/  FFMA.FTZ R170, R42, R65.reuse, -R6.reuse ;  /* 0x000000412aaa7223 */ /* 0x180fe20000010806 */
[----:B------:R-:W-:-:S03]  /*2ce90*/  FFMA.FTZ R169, R43, R65, -R6 ;  /* 0x000000412ba97223 */ /* 0x000fc60000010806 */
[----:B------:R-:W5:Y:S01]  /*2cea0*/  MUFU.EX2 R216, R216 ;  /* 0x000000d800d87308 */ /* 0x000f620000000800 */
[-CC-:B------:R-:W-:Y:S01]  /*2ceb0*/  FFMA.FTZ R172, R44, R65.reuse, -R6.reuse ;  /* 0x000000412cac7223 */ /* 0x180fe20000010806 */
[-CC-:B------:R-:W-:Y:S01]  /*2cec0*/  FFMA.FTZ R171, R45, R65.reuse, -R6.reuse ;  /* 0x000000412dab7223 */ /* 0x180fe20000010806 */
[-CC-:B------:R-:W-:Y:S01]  /*2ced0*/  FFMA.FTZ R177, R20, R65.reuse, -R6.reuse ;  /* 0x0000004114b17223 */ /* 0x180fe20000010806 */
[-CC-:B------:R-:W-:Y:S01]  /*2cee0*/  FFMA.FTZ R180, R19, R65.reuse, -R6.reuse ;  /* 0x0000004113b47223 */ /* 0x180fe20000010806 */
[-CC-:B------:R-:W-:Y:S01]  /*2cef0*/  FFMA.FTZ R179, R18, R65.reuse, -R6.reuse ;  /* 0x0000004112b37223 */ /* 0x180fe20000010806 */
[-CC-:B------:R-:W-:Y:S01]  /*2cf00*/  FFMA.FTZ R185, R13, R65.reuse, -R6.reuse ;  /* 0x000000410db97223 */ /* 0x180fe20000010806 */
[-C--:B------:R-:W-:Y:S01]  /*2cf10*/  FFMA.FTZ R184, R8, R65.reuse, -R6 ;  /* 0x0000004108b87223 */ /* 0x080fe20000010806 */
[----:B------:R-:W5:Y:S01]  /*2cf20*/  MUFU.EX2 R21, R34 ;  /* 0x0000002200157308 */ /* 0x000f620000000800 */
[----:B---3--:R-:W-:Y:S01]  /*2cf30*/  FADD.FTZ R6, R152, R59 ;  /* 0x0000003b98067221 */ /* 0x008fe20000010000 */
[----:B----4-:R-:W-:Y:S01]  /*2cf40*/  FADD.FTZ R7, R153, R64 ;  /* 0x0000004099077221 */ /* 0x010fe20000010000 */
[----:B------:R-:W-:-:S05]  /*2cf50*/  FFMA.FTZ R13, R28, R65, -R62 ;  /* 0x000000411c0d7223 */ /* 0x000fca000001083e */
[----:B------:R-:W3:Y:S01]  /*2cf60*/  MUFU.EX2 R15, R15 ;  /* 0x0000000f000f7308 */ /* 0x000ee20000000800 */
[----:B0-----:R-:W-:Y:S01]  /*2cf70*/  FADD.FTZ R25, R215, R6 ;  /* 0x00000006d7197221 */ /* 0x001fe20000010000 */
[----:B-1----:R-:W-:Y:S01]  /*2cf80*/  FADD.FTZ R6, R214, R7 ;  /* 0x00000007d6067221 */ /* 0x002fe20000010000 */
[----:B------:R-:W-:-:S05]  /*2cf90*/  FFMA.FTZ R12, R30, R65, -R62 ;  /* 0x000000411e0c7223 */ /* 0x000fca000001083e */
[----:B------:R-:W0:Y:S01]  /*2cfa0*/  MUFU.EX2 R20, R35 ;  /* 0x0000002300147308 */ /* 0x000e220000000800 */
[----:B--2---:R-:W-:Y:S01]  /*2cfb0*/  FADD.FTZ R8, R154, R25 ;  /* 0x000000199a087221 */ /* 0x004fe20000010000 */
[----:B-----5:R-:W-:-:S06]  /*2cfc0*/  FADD.FTZ R7, R155, R6 ;  /* 0x000000069b077221 */ /* 0x020fcc0000010000 */
[----:B------:R-:W1:Y:S01]  /*2cfd0*/  MUFU.EX2 R14, R14 ;  /* 0x0000000e000e7308 */ /* 0x000e620000000800 */
[----:B------:R-:W-:Y:S01]  /*2cfe0*/  FFMA.FTZ R11, R72, R65, -R62 ;  /* 0x00000041480b7223 */ /* 0x000fe2000001083e */
[----:B------:R-:W-:-:S06]  /*2cff0*/  FADD.FTZ R8, R213, R8 ;  /* 0x00000008d5087221 */ /* 0x000fcc0000010000 */
[----:B------:R-:W2:Y:S01]  /*2d000*/  MUFU.EX2 R19, R36 ;  /* 0x0000002400137308 */ /* 0x000ea20000000800 */
[----:B------:R-:W-:Y:S01]  /*2d010*/  FADD.FTZ R6, R216, R7 ;  /* 0x00000007d8067221 */ /* 0x000fe20000010000 */
[----:B------:R-:W-:-:S06]  /*2d020*/  FFMA.FTZ R166, R73, R65, -R62 ;  /* 0x0000004149a67223 */ /* 0x000fcc000001083e */
[----:B------:R-:W4:Y:S01]  /*2d030*/  MUFU.EX2 R13, R13 ;  /* 0x0000000d000d7308 */ /* 0x000f220000000800 */
[----:B------:R-:W-:Y:S01]  /*2d040*/  FADD.FTZ R7, R21, R8 ;  /* 0x0000000815077221 */ /* 0x000fe20000010000 */
[----:B---3--:R-:W-:-:S06]  /*2d050*/  FADD.FTZ R25, R15, R6 ;  /* 0x000000060f197221 */ /* 0x008fcc0000010000 */
[----:B------:R-:W3:Y:S01]  /*2d060*/  MUFU.EX2 R18, R37 ;  /* 0x0000002500127308 */ /* 0x000ee20000000800 */
[----:B------:R-:W-:-:S07]  /*2d070*/  FFMA.FTZ R168, R46, R65, -R62 ;  /* 0x000000412ea87223 */ /* 0x000fce000001083e */
[----:B------:R-:W5:Y:S01]  /*2d080*/  MUFU.EX2 R12, R12 ;  /* 0x0000000c000c7308 */ /* 0x000f620000000800 */
[----:B0-----:R-:W-:Y:S01]  /*2d090*/  FADD.FTZ R6, R20, R7 ;  /* 0x0000000714067221 */ /* 0x001fe20000010000 */
[----:B-1----:R-:W-:-:S06]  /*2d0a0*/  FADD.FTZ R8, R14, R25 ;  /* 0x000000190e087221 */ /* 0x002fcc0000010000 */
[----:B------:R-:W0:Y:S01]  /*2d0b0*/  MUFU.EX2 R163, R163 ;  /* 0x000000a300a37308 */ /* 0x000e220000000800 */
[----:B------:R-:W-:-:S07]  /*2d0c0*/  FFMA.FTZ R167, R74, R65, -R62 ;  /* 0x000000414aa77223 */ /* 0x000fce000001083e */
[----:B------:R-:W1:Y:S01]  /*2d0d0*/  MUFU.EX2 R11, R11 ;  /* 0x0000000b000b7308 */ /* 0x000e620000000800 */
[----:B--2---:R-:W-:Y:S01]  /*2d0e0*/  FADD.FTZ R7, R19, R6 ;  /* 0x0000000613077221 */ /* 0x004fe20000010000 */
[----:B----4-:R-:W-:-:S06]  /*2d0f0*/  FADD.FTZ R25, R13, R8 ;  /* 0x000000080d197221 */ /* 0x010fcc0000010000 */
[----:B------:R-:W2:Y:S01]  /*2d100*/  MUFU.EX2 R162, R162 ;  /* 0x000000a200a27308 */ /* 0x000ea20000000800 */
[----:B------:R-:W-:-:S07]  /*2d110*/  FFMA.FTZ R174, R48, R65, -R62 ;  /* 0x0000004130ae7223 */ /* 0x000fce000001083e */
[----:B------:R-:W4:Y:S01]  /*2d120*/  MUFU.EX2 R166, R166 ;  /* 0x000000a600a67308 */ /* 0x000f220000000800 */
[----:B---3--:R-:W-:Y:S01]  /*2d130*/  FADD.FTZ R6, R18, R7 ;  /* 0x0000000712067221 */ /* 0x008fe20000010000 */
[----:B-----5:R-:W-:-:S06]  /*2d140*/  FADD.FTZ R8, R12, R25 ;  /* 0x000000190c087221 */ /* 0x020fcc0000010000 */
        /* <DEDUP_REMOVED lines=55> */
[----:B------:R-:W2:Y:S08]  /*2d4c0*/  MUFU.EX2 R186, R186 ;  /* 0x000000ba00ba7308 */ /* 0x000eb00000000800 */
[----:B------:R-:W4:Y:S01]  /*2d4d0*/  MUFU.EX2 R160, R160 ;  /* 0x000000a000a07308 */ /* 0x000f220000000800 */
[----:B---3--:R-:W-:Y:S01]  /*2d4e0*/  FADD.FTZ R6, R179, R6 ;  /* 0x00000006b3067221 */ /* 0x008fe20000010000 */
[----:B-----5:R-:W-:-:S06]  /*2d4f0*/  FADD.FTZ R8, R23, R8 ;  /* 0x0000000817087221 */ /* 0x020fcc0000010000 */
[----:B------:R-:W3:Y:S08]  /*2d500*/  MUFU.EX2 R185, R185 ;  /* 0x000000b900b97308 */ /* 0x000ef00000000800 */
[----:B------:R-:W5:Y:S01]  /*2d510*/  MUFU.EX2 R159, R159 ;  /* 0x0000009f009f7308 */ /* 0x000f620000000800 */
[----:B0-----:R-:W-:Y:S01]  /*2d520*/  FADD.FTZ R7, R187, R6 ;  /* 0x00000006bb077221 */ /* 0x001fe20000010000 */
[----:B-1----:R-:W-:-:S06]  /*2d530*/  FADD.FTZ R25, R161, R8 ;  /* 0x00000008a1197221 */ /* 0x002fcc0000010000 */
[----:B------:R-:W0:Y:S08]  /*2d540*/  MUFU.EX2 R184, R184 ;  /* 0x000000b800b87308 */ /* 0x000e300000000800 */
[----:B------:R-:W1:Y:S01]  /*2d550*/  MUFU.EX2 R158, R158 ;  /* 0x0000009e009e7308 */ /* 0x000e620000000800 */
[----:B--2---:R-:W-:Y:S01]  /*2d560*/  FADD.FTZ R6, R186, R7 ;  /* 0x00000007ba067221 */ /* 0x004fe20000010000 */
[----:B----4-:R-:W-:-:S03]  /*2d570*/  FADD.FTZ R8, R160, R25 ;  /* 0x00000019a0087221 */ /* 0x010fc60000010000 */
[----:B---3--:R-:W-:Y:S01]  /*2d580*/  FADD.FTZ R7, R185, R6 ;  /* 0x00000006b9077221 */ /* 0x008fe20000010000 */
[----:B-----5:R-:W-:-:S03]  /*2d590*/  FADD.FTZ R25, R159, R8 ;  /* 0x000000089f197221 */ /* 0x020fc60000010000 */
[----:B0-----:R-:W-:Y:S01]  /*2d5a0*/  FADD.FTZ R27, R184, R7 ;  /* 0x00000007b81b7221 */ /* 0x001fe20000010000 */
[----:B-1----:R-:W-:-:S04]  /*2d5b0*/  FADD.FTZ R25, R158, R25 ;  /* 0x000000199e197221 */ /* 0x002fc80000010000 */
[----:B------:R-:W-:Y:S04]  /*2d5c0*/  ST.E desc[UR4][R2.64+0x10], R27 ;  /* 0x0000101b02007985 */ /* 0x000fe8000c101904 */
[----:B------:R0:W-:Y:S04]  /*2d5d0*/  ST.E desc[UR6][R2.64+0x14], R25 ;  /* 0x0000141902007985 */ /* 0x0001e8000c101906 */
[----:B------:R-:W0:Y:S01]  /*2d5e0*/  LDL.64 R6, [R0+0x80] ;  /* 0x0000800000067983 */ /* 0x000e220000100a00 */
[----:B------:R-:W-:Y:S02]  /*2d5f0*/  R2UR UR10, R4 ;  /* 0x00000000040a72ca */ /* 0x000fe400000e0000 */
[----:B------:R-:W-:-:S02]  /*2d600*/  R2UR UR11, R5 ;  /* 0x00000000050b72ca */ /* 0x000fc400000e0000 */
[----:B------:R-:W-:Y:S02]  /*2d610*/  R2UR UR18, R4 ;  /* 0x00000000041272ca */ /* 0x000fe400000e0000 */
[----:B------:R-:W-:-:S09]  /*2d620*/  R2UR UR19, R5 ;  /* 0x00000000051372ca */ /* 0x000fd200000e0000 */
[----:B0-----:R-:W2:Y:S04]  /*2d630*/  LD.E R2, desc[UR10][R6.64+0x14] ;  /* 0x0000140a06027980 */ /* 0x001ea8000c101900 */
[----:B------:R-:W3:Y:S04]  /*2d640*/  LD.E R8, desc[UR4][R6.64] ;  /* 0x0000000406087980 */ /* 0x000ee8000c101900 */
[----:B------:R-:W4:Y:S04]  /*2d650*/  LD.E R34, desc[UR4][R6.64+0x30] ;  /* 0x0000300406227980 */ /* 0x000f28000c101900 */
        /* <DEDUP_REMOVED lines=45> */
[----:B--2---:R-:W-:-:S03]  /*2d930*/  FMUL.FTZ R29, R9, R2 ;  /* 0x00000002091d7220 */ /* 0x004fc60000410000 */
[----:B------:R-:W2:Y:S01]  /*2d940*/  LD.E R2, desc[UR18][R6.64+0x150] ;  /* 0x0001501206027980 */ /* 0x000ea2000c101900 */
[----:B---3--:R-:W-:-:S05]  /*2d950*/  FMUL.FTZ R3, R9, R8 ;  /* 0x0000000809037220 */ /* 0x008fca0000410000 */
[----:B------:R4:W-:Y:S02]  /*2d960*/  ST.E desc[UR4][R6.64], R3 ;  /* 0x0000000306007985 */ /* 0x0009e4000c101904 */
[----:B----4-:R-:W-:-:S05]  /*2d970*/  FMUL.FTZ R3, R9, R34 ;  /* 0x0000002209037220 */ /* 0x010fca0000410000 */
[----:B------:R5:W-:Y:S02]  /*2d980*/  ST.E desc[UR4][R6.64+0x30], R3 ;  /* 0x0000300306007985 */ /* 0x000be4000c101904 */
[----:B-----5:R-:W-:-:S05]  /*2d990*/  FMUL.FTZ R3, R9, R46 ;  /* 0x0000002e09037220 */ /* 0x020fca0000410000 */
[----:B------:R0:W-:Y:S02]  /*2d9a0*/  ST.E desc[UR4][R6.64+0x60], R3 ;  /* 0x0000600306007985 */ /* 0x0001e4000c101904 */
[----:B0-----:R-:W-:-:S05]  /*2d9b0*/  FMUL.FTZ R3, R9, R60 ;  /* 0x0000003c09037220 */ /* 0x001fca0000410000 */
[----:B------:R0:W-:Y:S02]  /*2d9c0*/  ST.E desc[UR4][R6.64+0x94], R3 ;  /* 0x0000940306007985 */ /* 0x0001e4000c101904 */
[----:B0-----:R-:W-:-:S05]  /*2d9d0*/  FMUL.FTZ R3, R9, R76 ;  /* 0x0000004c09037220 */ /* 0x001fca0000410000 */
[----:B------:R0:W-:Y:S02]  /*2d9e0*/  ST.E desc[UR4][R6.64+0xd4], R3 ;  /* 0x0000d40306007985 */ /* 0x0001e4000c101904 */
[----:B0-----:R-:W-:-:S05]  /*2d9f0*/  FMUL.FTZ R3, R9, R92 ;  /* 0x0000005c09037220 */ /* 0x001fca0000410000 */
[----:B------:R2:W-:Y:S02]  /*2da00*/  ST.E desc[UR4][R6.64+0x114], R3 ;  /* 0x0001140306007985 */ /* 0x0005e4000c101904 */
[C---:B--2---:R-:W-:Y:S02]  /*2da10*/  FMUL.FTZ R3, R9.reuse, R2 ;  /* 0x0000000209037220 */ /* 0x044fe40000410000 */
[----:B------:R-:W2:Y:S01]  /*2da20*/  LD.E R2, desc[UR6][R6.64+0x154] ;  /* 0x0001540606027980 */ /* 0x000ea2000c101900 */
[----:B------:R-:W-:-:S05]  /*2da30*/  FMUL.FTZ R25, R9, R26 ;  /* 0x0000001a09197220 */ /* 0x000fca0000410000 */
[----:B------:R0:W-:Y:S02]  /*2da40*/  ST.E desc[UR6][R6.64+0x4], R25 ;  /* 0x0000041906007985 */ /* 0x0001e4000c101906 */
[----:B0-----:R-:W-:-:S05]  /*2da50*/  FMUL.FTZ R25, R9, R36 ;  /* 0x0000002409197220 */ /* 0x001fca0000410000 */
        /* <DEDUP_REMOVED lines=76> */
[----:B------:R-:W-:Y:S04]  /*2df20*/  ST.E desc[UR4][R6.64+0x1d4], R27 ;  /* 0x0001d41b06007985 */ /* 0x000fe8000c101904 */
[----:B------:R0:W-:Y:S04]  /*2df30*/  ST.E desc[UR4][R6.64+0x1e0], R3 ;  /* 0x0001e00306007985 */ /* 0x0001e8000c101904 */
[----:B------:R1:W-:Y:S04]  /*2df40*/  ST.E desc[UR4][R6.64+0x1e4], R25 ;  /* 0x0001e41906007985 */ /* 0x0003e8000c101904 */
[----:B0-----:R-:W3:Y:S04]  /*2df50*/  LD.E R3, desc[UR6][R6.64+0x8] ;  /* 0x0000080606037980 */ /* 0x001ee8000c101900 */
[----:B-1----:R-:W4:Y:S01]  /*2df60*/  LD.E R25, desc[UR6][R6.64+0xc] ;  /* 0x00000c0606197980 */ /* 0x002f22000c101900 */
[C---:B------:R-:W-:Y:S01]  /*2df70*/  FMUL.FTZ R31, R9.reuse, R30 ;  /* 0x0000001e091f7220 */ /* 0x040fe20000410000 */
[----:B--2---:R-:W-:-:S02]  /*2df80*/  FMUL.FTZ R27, R9, R2 ;  /* 0x00000002091b7220 */ /* 0x004fc40000410000 */
[----:B------:R-:W2:Y:S01]  /*2df90*/  LD.E R2, desc[UR6][R6.64+0x1f4] ;  /* 0x0001f40606027980 */ /* 0x000ea2000c101900 */
[C---:B------:R-:W-:Y:S01]  /*2dfa0*/  FMUL.FTZ R33, R9.reuse, R32 ;  /* 0x0000002009217220 */ /* 0x040fe20000410000 */
[C---:B------:R-:W-:Y:S02]  /*2dfb0*/  FMUL.FTZ R35, R9.reuse, R42 ;  /* 0x0000002a09237220 */ /* 0x040fe40000410000 */
[----:B------:R0:W-:Y:S04]  /*2dfc0*/  ST.E desc[UR10][R6.64+0x14], R29 ;  /* 0x0000141d06007985 */ /* 0x0001e8000c10190a */
[----:B------:R1:W-:Y:S01]  /*2dfd0*/  ST.E desc[UR12][R6.64+0x20], R31 ;  /* 0x0000201f06007985 */ /* 0x0003e2000c10190c */
[C---:B0-----:R-:W-:Y:S01]  /*2dfe0*/  FMUL.FTZ R29, R9.reuse, R40 ;  /* 0x00000028091d7220 */ /* 0x041fe20000410000 */
[----:B-1----:R-:W-:-:S02]  /*2dff0*/  FMUL.FTZ R31, R9, R44 ;  /* 0x0000002c091f7220 */ /* 0x002fc40000410000 */
[----:B------:R0:W-:Y:S04]  /*2e000*/  ST.E desc[UR14][R6.64+0x24], R33 ;  /* 0x0000242106007985 */ /* 0x0001e8000c10190e */
[----:B------:R1:W-:Y:S04]  /*2e010*/  ST.E desc[UR10][R6.64+0x44], R29 ;  /* 0x0000441d06007985 */ /* 0x0003e8000c10190a */
[----:B------:R5:W-:Y:S04]  /*2e020*/  ST.E desc[UR16][R6.64+0x50], R35 ;  /* 0x0000502306007985 */ /* 0x000be8000c101910 */
[----:B------:R3:W-:Y:S01]  /*2e030*/  ST.E desc[UR12][R6.64+0x54], R31 ;  /* 0x0000541f06007985 */ /* 0x0007e2000c10190c */
[C---:B0-----:R-:W-:Y:S01]  /*2e040*/  FMUL.FTZ R33, R9.reuse, R54 ;  /* 0x0000003609217220 */ /* 0x041fe20000410000 */
[C---:B-1----:R-:W-:Y:S01]  /*2e050*/  FMUL.FTZ R29, R9.reuse, R52 ;  /* 0x00000034091d7220 */ /* 0x042fe20000410000 */
[C---:B-----5:R-:W-:Y:S01]  /*2e060*/  FMUL.FTZ R35, R9.reuse, R58 ;  /* 0x0000003a09237220 */ /* 0x060fe20000410000 */
[----:B---3--:R-:W-:-:S03]  /*2e070*/  FMUL.FTZ R31, R9, R56 ;  /* 0x00000038091f7220 */ /* 0x008fc60000410000 */
[----:B------:R0:W-:Y:S04]  /*2e080*/  ST.E desc[UR10][R6.64+0x74], R29 ;  /* 0x0000741d06007985 */ /* 0x0001e8000c10190a */
[----:B------:R1:W-:Y:S04]  /*2e090*/  ST.E desc[UR14][R6.64+0x80], R33 ;  /* 0x0000802106007985 */ /* 0x0003e8000c10190e */
[----:B------:R3:W-:Y:S04]  /*2e0a0*/  ST.E desc[UR12][R6.64+0x84], R31 ;  /* 0x0000841f06007985 */ /* 0x0007e8000c10190c */
[----:B------:R5:W-:Y:S01]  /*2e0b0*/  ST.E desc[UR16][R6.64+0x90], R35 ;  /* 0x0000902306007985 */ /* 0x000be2000c101910 */
[C---:B0-----:R-:W-:Y:S01]  /*2e0c0*/  FMUL.FTZ R29, R9.reuse, R66 ;  /* 0x00000042091d7220 */ /* 0x041fe20000410000 */
[C---:B-1----:R-:W-:Y:S01]  /*2e0d0*/  FMUL.FTZ R33, R9.reuse, R70 ;  /* 0x0000004609217220 */ /* 0x042fe20000410000 */
[C---:B---3--:R-:W-:Y:S01]  /*2e0e0*/  FMUL.FTZ R31, R9.reuse, R68 ;  /* 0x00000044091f7220 */ /* 0x048fe20000410000 */
[----:B-----5:R-:W-:-:S02]  /*2e0f0*/  FMUL.FTZ R35, R9, R72 ;  /* 0x0000004809237220 */ /* 0x020fc40000410000 */
[----:B------:R0:W-:Y:S01]  /*2e100*/  ST.E desc[UR10][R6.64+0xb0], R29 ;  /* 0x0000b01d06007985 */ /* 0x0001e2000c10190a */
[----:B------:R-:W-:-:S03]  /*2e110*/  FMUL.FTZ R37, R9, R74 ;  /* 0x0000004a09257220 */ /* 0x000fc60000410000 */
[----:B------:R1:W-:Y:S04]  /*2e120*/  ST.E desc[UR12][R6.64+0xb4], R31 ;  /* 0x0000b41f06007985 */ /* 0x0003e8000c10190c */
[----:B------:R3:W-:Y:S04]  /*2e130*/  ST.E desc[UR14][R6.64+0xc0], R33 ;  /* 0x0000c02106007985 */ /* 0x0007e8000c10190e */
[----:B------:R5:W-:Y:S01]  /*2e140*/  ST.E desc[UR16][R6.64+0xc4], R35 ;  /* 0x0000c42306007985 */ /* 0x000be2000c101910 */
[C---:B0-----:R-:W-:Y:S01]  /*2e150*/  FMUL.FTZ R29, R9.reuse, R82 ;  /* 0x00000052091d7220 */ /* 0x041fe20000410000 */
[C---:B-1----:R-:W-:Y:S01]  /*2e160*/  FMUL.FTZ R31, R9.reuse, R84 ;  /* 0x00000054091f7220 */ /* 0x042fe20000410000 */
[C---:B---3--:R-:W-:Y:S01]  /*2e170*/  FMUL.FTZ R33, R9.reuse, R86 ;  /* 0x0000005609217220 */ /* 0x048fe20000410000 */
[----:B-----5:R-:W-:Y:S01]  /*2e180*/  FMUL.FTZ R35, R9, R88 ;  /* 0x0000005809237220 */ /* 0x020fe20000410000 */
[----:B------:R0:W-:Y:S01]  /*2e190*/  ST.E desc[UR18][R6.64+0xd0], R37 ;  /* 0x0000d02506007985 */ /* 0x0001e2000c101912 */
[----:B------:R-:W-:-:S03]  /*2e1a0*/  FMUL.FTZ R3, R24, R3 ;  /* 0x0000000318037220 */ /* 0x000fc60000410000 */
[----:B------:R1:W-:Y:S01]  /*2e1b0*/  ST.E desc[UR10][R6.64+0xf0], R29 ;  /* 0x0000f01d06007985 */ /* 0x0003e2000c10190a */
[----:B----4-:R-:W-:-:S03]  /*2e1c0*/  FMUL.FTZ R25, R24, R25 ;  /* 0x0000001918197220 */ /* 0x010fc60000410000 */
[----:B------:R3:W-:Y:S04]  /*2e1d0*/  ST.E desc[UR12][R6.64+0xf4], R31 ;  /* 0x0000f41f06007985 */ /* 0x0007e8000c10190c */
[----:B------:R4:W-:Y:S01]  /*2e1e0*/  ST.E desc[UR14][R6.64+0x100], R33 ;  /* 0x0001002106007985 */ /* 0x0009e2000c10190e */
[----:B0-----:R-:W-:-:S03]  /*2e1f0*/  FMUL.FTZ R37, R9, R90 ;  /* 0x0000005a09257220 */ /* 0x001fc60000410000 */
[----:B------:R0:W-:Y:S01]  /*2e200*/  ST.E desc[UR16][R6.64+0x104], R35 ;  /* 0x0001042306007985 */ /* 0x0001e2000c101910 */
[C---:B-1----:R-:W-:Y:S01]  /*2e210*/  FMUL.FTZ R29, R9.reuse, R98 ;  /* 0x00000062091d7220 */ /* 0x042fe20000410000 */
[C---:B---3--:R-:W-:Y:S01]  /*2e220*/  FMUL.FTZ R31, R9.reuse, R100 ;  /* 0x00000064091f7220 */ /* 0x048fe20000410000 */
[C---:B----4-:R-:W-:Y:S01]  /*2e230*/  FMUL.FTZ R33, R9.reuse, R102 ;  /* 0x0000006609217220 */ /* 0x050fe20000410000 */
[C---:B0-----:R-:W-:Y:S01]  /*2e240*/  FMUL.FTZ R35, R9.reuse, R104 ;  /* 0x0000006809237220 */ /* 0x041fe20000410000 */
[----:B------:R0:W-:Y:S04]  /*2e250*/  ST.E desc[UR4][R6.64+0x8], R3 ;  /* 0x0000080306007985 */ /* 0x0001e8000c101904 */
[----:B------:R1:W-:Y:S04]  /*2e260*/  ST.E desc[UR4][R6.64+0xc], R25 ;  /* 0x00000c1906007985 */ /* 0x0003e8000c101904 */
[----:B0-----:R-:W3:Y:S04]  /*2e270*/  LD.E R3, desc[UR6][R6.64+0x1c] ;  /* 0x00001c0606037980 */ /* 0x001ee8000c101900 */
[----:B-1----:R-:W4:Y:S01]  /*2e280*/  LD.E R25, desc[UR6][R6.64+0x28] ;  /* 0x0000280606197980 */ /* 0x002f22000c101900 */
[----:B--2---:R-:W-:-:S05]  /*2e290*/  FMUL.FTZ R9, R9, R2 ;  /* 0x0000000209097220 */ /* 0x004fca0000410000 */
[----:B------:R0:W-:Y:S04]  /*2e2a0*/  ST.E desc[UR4][R6.64+0x1f4], R9 ;  /* 0x0001f40906007985 */ /* 0x0001e8000c101904 */
[----:B0-----:R-:W2:Y:S01]  /*2e2b0*/  LD.E R9, desc[UR6][R6.64+0x18] ;  /* 0x0000180606097980 */ /* 0x001ea2000c101900 */
[C---:B---3--:R-:W-:Y:S01]  /*2e2c0*/  FMUL.FTZ R3, R24.reuse, R3 ;  /* 0x0000000318037220 */ /* 0x048fe20000410000 */
[----:B----4-:R-:W-:-:S04]  /*2e2d0*/  FMUL.FTZ R25, R24, R25 ;  /* 0x0000001918197220 */ /* 0x010fc80000410000 */
        /* <DEDUP_REMOVED lines=42> */
[----:B0-----:R-:W2:Y:S04]  /*2e580*/  LD.E R9, desc[UR6][R6.64+0x8c] ;  /* 0x00008c0606097980 */ /* 0x001ea8000c101900 */
[----:B------:R-:W-:Y:S04]  /*2e590*/  ST.E desc[UR18][R6.64+0x110], R37 ;  /* 0x0001102506007985 */ /* 0x000fe8000c101912 */
[----:B------:R-:W-:Y:S04]  /*2e5a0*/  ST.E desc[UR10][R6.64+0x130], R29 ;  /* 0x0001301d06007985 */ /* 0x000fe8000c10190a */
[----:B------:R-:W-:Y:S04]  /*2e5b0*/  ST.E desc[UR12][R6.64+0x134], R31 ;  /* 0x0001341f06007985 */ /* 0x000fe8000c10190c */
[----:B------:R-:W-:Y:S04]  /*2e5c0*/  ST.E desc[UR14][R6.64+0x140], R33 ;  /* 0x0001402106007985 */ /* 0x000fe8000c10190e */
[----:B------:R-:W-:Y:S04]  /*2e5d0*/  ST.E desc[UR16][R6.64+0x144], R35 ;  /* 0x0001442306007985 */ /* 0x000fe8000c101910 */
[----:B------:R-:W-:Y:S01]  /*2e5e0*/  ST.E desc[UR4][R6.64+0x1f0], R27 ;  /* 0x0001f01b06007985 */ /* 0x000fe2000c101904 */
[C---:B---3--:R-:W-:Y:S01]  /*2e5f0*/  FMUL.FTZ R3, R24.reuse, R3 ;  /* 0x0000000318037220 */ /* 0x048fe20000410000 */
[----:B----4-:R-:W-:-:S04]  /*2e600*/  FMUL.FTZ R25, R24, R25 ;  /* 0x0000001918197220 */ /* 0x010fc80000410000 */
[----:B------:R-:W-:Y:S01]  /*2e610*/  ST.E desc[UR4][R6.64+0x98], R3 ;  /* 0x0000980306007985 */ /* 0x000fe2000c101904 */
[----:B--2---:R-:W-:-:S05]  /*2e620*/  FMUL.FTZ R9, R24, R9 ;  /* 0x0000000918097220 */ /* 0x004fca0000410000 */
[----:B------:R0:W-:Y:S04]  /*2e630*/  ST.E desc[UR4][R6.64+0x8c], R9 ;  /* 0x00008c0906007985 */ /* 0x0001e8000c101904 */
[----:B------:R1:W-:Y:S04]  /*2e640*/  ST.E desc[UR4][R6.64+0x9c], R25 ;  /* 0x00009c1906007985 */ /* 0x0003e8000c101904 */
[----:B0-----:R-:W2:Y:S02]  /*2e650*/  LD.E R9, desc[UR6][R6.64+0xa8] ;  /* 0x0000a80606097980 */ /* 0x001ea4000c101900 */
[----:B--2---:R-:W-:-:S05]  /*2e660*/  FMUL.FTZ R9, R24, R9 ;  /* 0x0000000918097220 */ /* 0x004fca0000410000 */
[----:B------:R0:W-:Y:S04]  /*2e670*/  ST.E desc[UR4][R6.64+0xa8], R9 ;  /* 0x0000a80906007985 */ /* 0x0001e8000c101904 */
[----:B------:R-:W2:Y:S02]  /*2e680*/  LD.E R3, desc[UR6][R6.64+0xac] ;  /* 0x0000ac0606037980 */ /* 0x000ea4000c101900 */
[----:B--2---:R-:W-:-:S05]  /*2e690*/  FMUL.FTZ R3, R24, R3 ;  /* 0x0000000318037220 */ /* 0x004fca0000410000 */
[----:B------:R2:W-:Y:S04]  /*2e6a0*/  ST.E desc[UR4][R6.64+0xac], R3 ;  /* 0x0000ac0306007985 */ /* 0x0005e8000c101904 */
[----:B-1----:R-:W3:Y:S02]  /*2e6b0*/  LD.E R25, desc[UR6][R6.64+0xb8] ;  /* 0x0000b80606197980 */ /* 0x002ee4000c101900 */
[----:B---3--:R-:W-:-:S05]  /*2e6c0*/  FMUL.FTZ R25, R24, R25 ;  /* 0x0000001918197220 */ /* 0x008fca0000410000 */
[----:B------:R1:W-:Y:S04]  /*2e6d0*/  ST.E desc[UR4][R6.64+0xb8], R25 ;  /* 0x0000b81906007985 */ /* 0x0003e8000c101904 */
[----:B0-----:R-:W3:Y:S02]  /*2e6e0*/  LD.E R9, desc[UR6][R6.64+0xbc] ;  /* 0x0000bc0606097980 */ /* 0x001ee4000c101900 */
[----:B---3--:R-:W-:-:S05]  /*2e6f0*/  FMUL.FTZ R9, R24, R9 ;  /* 0x0000000918097220 */ /* 0x008fca0000410000 */
[----:B------:R0:W-:Y:S04]  /*2e700*/  ST.E desc[UR4][R6.64+0xbc], R9 ;  /* 0x0000bc0906007985 */ /* 0x0001e8000c101904 */
[----:B--2---:R-:W2:Y:S02]  /*2e710*/  LD.E R3, desc[UR6][R6.64+0xc8] ;  /* 0x0000c80606037980 */ /* 0x004ea4000c101900 */
        /* <DEDUP_REMOVED lines=116> */
[----:B--2---:R-:W2:Y:S01]  /*2ee60*/  LD.E R3, desc[UR6][R6.64+0x1fc] ;  /* 0x0001fc0606037980 */ /* 0x004ea2000c101900 */
[----:B------:R-:W-:Y:S01]  /*2ee70*/  LEA.HI R28, R197, 0x8, RZ, 0x19 ;  /* 0x00000008c51c7811 */ /* 0x000fe200078fc8ff */
[----:B--2---:R-:W-:-:S05]  /*2ee80*/  FMUL.FTZ R29, R24, R3 ;  /* 0x00000003181d7220 */ /* 0x004fca0000410000 */
[----:B------:R2:W-:Y:S04]  /*2ee90*/  ST.E desc[UR4][R6.64+0x1fc], R29 ;  /* 0x0001fc1d06007985 */ /* 0x0005e8000c101904 */
[----:B------:R-:W3:Y:S01]  /*2eea0*/  LDL.64 R2, [R0+0x80] ;  /* 0x0000800000027983 */ /* 0x000ee20000100a00 */
[----:B------:R4:W-:Y:S06]  /*2eeb0*/  BAR.SYNC.DEFER_BLOCKING R28, 0x100 ;  /* 0x0004001c0000751d */ /* 0x0009ec0000010000 */
[----:B------:R-:W5:Y:S04]  /*2eec0*/  LDL.64 R26, [R0] ;  /* 0x00000000001a7983 */ /* 0x000f680000100a00 */
[----:B-1----:R-:W2:Y:S04]  /*2eed0*/  LDL.64 R24, [R0+0x98] ;  /* 0x0000980000187983 */ /* 0x002ea80000100a00 */
[----:B0-----:R-:W4:Y:S04]  /*2eee0*/  LDL.64 R8, [R0+0x88] ;  /* 0x0000880000087983 */ /* 0x001f280000100a00 */
[----:B---3--:R-:W3:Y:S04]  /*2eef0*/  LD.E R31, desc[UR4][R2.64] ;  /* 0x00000004021f7980 */ /* 0x008ee8000c101900 */
[----:B-----5:R-:W5:Y:S04]  /*2ef00*/  LD.E R217, desc[UR6][R26.64] ;  /* 0x000000061ad97980 */ /* 0x020f68000c101900 */
[----:B--2---:R-:W5:Y:S04]  /*2ef10*/  LD.E.64 R6, desc[UR4][R24.64] ;  /* 0x0000000418067980 */ /* 0x004f68000c101b00 */
[----:B---3--:R-:W-:Y:S04]  /*2ef20*/  ST.E desc[UR8][R2.64], R31 ;  /* 0x0000001f02007985 */ /* 0x008fe8000c101908 */
[----:B------:R-:W2:Y:S04]  /*2ef30*/  LD.E R29, desc[UR10][R2.64+0x4] ;  /* 0x0000040a021d7980 */ /* 0x000ea8000c101900 */
[----:B--2---:R0:W-:Y:S04]  /*2ef40*/  ST.E desc[UR4][R2.64+0x4], R29 ;  /* 0x0000041d02007985 */ /* 0x0041e8000c101904 */
[----:B------:R-:W2:Y:S04]  /*2ef50*/  LD.E R33, desc[UR6][R2.64+0x8] ;  /* 0x0000080602217980 */ /* 0x000ea8000c101900 */
[----:B--2---:R-:W-:Y:S04]  /*2ef60*/  ST.E desc[UR4][R2.64+0x8], R33 ;  /* 0x0000082102007985 */ /* 0x004fe8000c101904 */
[----:B------:R-:W2:Y:S04]  /*2ef70*/  LD.E R27, desc[UR6][R2.64+0xc] ;  /* 0x00000c06021b7980 */ /* 0x000ea8000c101900 */
[----:B--2---:R1:W-:Y:S04]  /*2ef80*/  ST.E desc[UR4][R2.64+0xc], R27 ;  /* 0x00000c1b02007985 */ /* 0x0043e8000c101904 */
[----:B------:R-:W2:Y:S04]  /*2ef90*/  LD.E R25, desc[UR6][R2.64+0x10] ;  /* 0x0000100602197980 */ /* 0x000ea8000c101900 */
[----:B--2---:R2:W-:Y:S04]  /*2efa0*/  ST.E desc[UR4][R2.64+0x10], R25 ;  /* 0x0000101902007985 */ /* 0x0045e8000c101904 */
[----:B0-----:R-:W3:Y:S04]  /*2efb0*/  LD.E R29, desc[UR6][R2.64+0x14] ;  /* 0x00001406021d7980 */ /* 0x001ee8000c101900 */
[----:B---3--:R0:W-:Y:S04]  /*2efc0*/  ST.E desc[UR4][R2.64+0x14], R29 ;  /* 0x0000141d02007985 */ /* 0x0081e8000c101904 */
[----:B------:R-:W3:Y:S04]  /*2efd0*/  LD.E R31, desc[UR6][R2.64+0x18] ;  /* 0x00001806021f7980 */ /* 0x000ee8000c101900 */
[----:B---3--:R3:W-:Y:S04]  /*2efe0*/  ST.E desc[UR4][R2.64+0x18], R31 ;  /* 0x0000181f02007985 */ /* 0x0087e8000c101904 */
[----:B-1----:R-:W4:Y:S04]  /*2eff0*/  LD.E R27, desc[UR6][R2.64+0x1c] ;  /* 0x00001c06021b7980 */ /* 0x002f28000c101900 */
[----:B----4-:R1:W-:Y:S04]  /*2f000*/  ST.E desc[UR4][R2.64+0x1c], R27 ;  /* 0x00001c1b02007985 */ /* 0x0103e8000c101904 */
[----:B--2---:R-:W2:Y:S04]  /*2f010*/  LD.E R25, desc[UR6][R2.64+0x20] ;  /* 0x0000200602197980 */ /* 0x004ea8000c101900 */
[----:B--2---:R2:W-:Y:S04]  /*2f020*/  ST.E desc[UR4][R2.64+0x20], R25 ;  /* 0x0000201902007985 */ /* 0x0045e8000c101904 */
[----:B0-----:R-:W4:Y:S04]  /*2f030*/  LD.E R29, desc[UR6][R2.64+0x24] ;  /* 0x00002406021d7980 */ /* 0x001f28000c101900 */
[----:B----4-:R0:W-:Y:S04]  /*2f040*/  ST.E desc[UR4][R2.64+0x24], R29 ;  /* 0x0000241d02007985 */ /* 0x0101e8000c101904 */
[----:B---3--:R-:W3:Y:S04]  /*2f050*/  LD.E R31, desc[UR6][R2.64+0x28] ;  /* 0x00002806021f7980 */ /* 0x008ee8000c101900 */
        /* <DEDUP_REMOVED lines=230> */
[----:B----4-:R-:W-:Y:S04]  /*2fec0*/  ST.E desc[UR4][R2.64+0x1f4], R29 ;  /* 0x0001f41d02007985 */ /* 0x010fe8000c101904 */
[----:B---3--:R-:W3:Y:S04]  /*2fed0*/  LD.E R31, desc[UR6][R2.64+0x1f8] ;  /* 0x0001f806021f7980 */ /* 0x008ee8000c101900 */
[----:B---3--:R-:W-:Y:S04]  /*2fee0*/  ST.E desc[UR4][R2.64+0x1f8], R31 ;  /* 0x0001f81f02007985 */ /* 0x008fe8000c101904 */
[----:B-1----:R-:W3:Y:S01]  /*2fef0*/  LD.E R27, desc[UR6][R2.64+0x1fc] ;  /* 0x0001fc06021b7980 */ /* 0x002ee2000c101900 */
        /* <DEDUP_REMOVED lines=28> */
[----:B------:R-:W-:Y:S02]  /*300c0*/  R2UR UR56, R4 ;  /* 0x00000000043872ca */ /* 0x000fe400000e0000 */
[----:B------:R-:W-:Y:S01]  /*300d0*/  R2UR UR57, R5 ;  /* 0x00000000053972ca */ /* 0x000fe200000e0000 */
[----:B---3--:R0:W-:Y:S04]  /*300e0*/  ST.E desc[UR4][R2.64+0x1fc], R27 ;  /* 0x0001fc1b02007985 */ /* 0x0081e8000c101904 */
[----:B------:R-:W3:Y:S04]  /*300f0*/  LD.E R218, desc[UR16][R8.64] ;  /* 0x0000001008da7980 */ /* 0x000ee8000c101900 */
[----:B------:R-:W4:Y:S04]  /*30100*/  LD.E R24, desc[UR18][R2.64] ;  /* 0x0000001202187980 */ /* 0x000f28000c101900 */
[----:B--2---:R-:W4:Y:S04]  /*30110*/  LD.E R25, desc[UR20][R2.64+0x4] ;  /* 0x0000041402197980 */ /* 0x004f28000c101900 */
[----:B------:R-:W4:Y:S04]  /*30120*/  LD.E R26, desc[UR22][R2.64+0x8] ;  /* 0x00000816021a7980 */ /* 0x000f28000c101900 */
[----:B0-----:R-:W4:Y:S04]  /*30130*/  LD.E R27, desc[UR24][R2.64+0xc] ;  /* 0x00000c18021b7980 */ /* 0x001f28000c101900 */
        /* <DEDUP_REMOVED lines=123> */
[----:B------:R-:W4:Y:S01]  /*308f0*/  LD.E R151, desc[UR52][R2.64+0x1fc] ;  /* 0x0001fc3402977980 */ /* 0x000f22000c101900 */
[----:B-----5:R-:W-:Y:S01]  /*30900*/  IMAD R6, R217, 0xc00, R6 ;  /* 0x00000c00d9067824 */ /* 0x020fe200078e0206 */
[----:B---3--:R-:W-:-:S02]  /*30910*/  ISETP.NE.U32.AND P1, PT, R218, RZ, PT ;  /* 0x000000ffda00720c */ /* 0x008fc40003f25070 */
        /* <DEDUP_REMOVED lines=27> */
[----:B----4-:R-:W-:-:S06]  /*30ad0*/  WARPGROUP.ARRIVE ;  /* 0x00000000000079c5 */ /* 0x010fcc0000000000 */
        /* <DEDUP_REMOVED lines=15> */
[----:B------:R-:W-:Y:S02]  /*30bd0*/  R2UR UR4, R4 ;  /* 0x00000000040472ca */ /* 0x000fe400000e0000 */
[----:B------:R-:W-:-:S13]  /*30be0*/  R2UR UR5, R5 ;  /* 0x00000000050572ca */ /* 0x000fda00000e0000 */
        /* <DEDUP_REMOVED lines=359> */
[C---:B------:R-:W-:Y:S01]  /*32260*/  R2UR UR19, R5.reuse ;  /* 0x00000000051372ca */ /* 0x040fe200000e0000 */
[----:B------:R5:W-:Y:S01]  /*32270*/  ST.E desc[UR24][R2.64+0x1f4], R149 ;  /* 0x0001f49502007985 */ /* 0x000be2000c101918 */
        /* <DEDUP_REMOVED lines=12> */
[C---:B------:R-:W-:Y:S02]  /*32340*/  R2UR UR52, R4.reuse ;  /* 0x00000000043472ca */ /* 0x040fe400000e0000 */
[----:B------:R-:W-:Y:S01]  /*32350*/  R2UR UR53, R5 ;  /* 0x00000000053572ca */ /* 0x000fe200000e0000 */
[----:B------:R5:W-:Y:S01]  /*32360*/  ST.E desc[UR6][R2.64+0x1f8], R150 ;  /* 0x0001f89602007985 */ /* 0x000be2000c101906 */
[----:B------:R-:W-:-:S03]  /*32370*/  R2UR UR60, R4 ;  /* 0x00000000043c72ca */ /* 0x000fc600000e0000 */
[----:B------:R5:W-:Y:S01]  /*32380*/  ST.E desc[UR8][R2.64+0x1fc], R151 ;  /* 0x0001fc9702007985 */ /* 0x000be2000c101908 */
[----:B------:R-:W-:-:S03]  /*32390*/  R2UR UR61, R5 ;  /* 0x00000000053d72ca */ /* 0x000fc600000e0000 */
[----:B------:R-:W-:Y:S01]  /*323a0*/  ST.E desc[UR16][R8.64], R189 ;  /* 0x000000bd08007985 */ /* 0x000fe2000c101910 */
[C---:B------:R-:W-:Y:S02]  /*323b0*/  R2UR UR58, R4.reuse ;  /* 0x00000000043a72ca */ /* 0x040fe400000e0000 */
[C---:B------:R-:W-:Y:S01]  /*323c0*/  R2UR UR59, R5.reuse ;  /* 0x00000000053b72ca */ /* 0x040fe200000e0000 */
[----:B0-----:R-:W5:Y:S01]  /*323d0*/  LD.E R24, desc[UR18][R2.64] ;  /* 0x0000001202187980 */ /* 0x001f62000c101900 */
[C---:B------:R-:W-:Y:S02]  /*323e0*/  R2UR UR56, R4.reuse ;  /* 0x00000000043872ca */ /* 0x040fe400000e0000 */
[C---:B------:R-:W-:Y:S01]  /*323f0*/  R2UR UR57, R5.reuse ;  /* 0x00000000053972ca */ /* 0x040fe200000e0000 */
[----:B-1----:R-:W5:Y:S01]  /*32400*/  LD.E R25, desc[UR20][R2.64+0x4] ;  /* 0x0000041402197980 */ /* 0x002f62000c101900 */
[C---:B------:R-:W-:Y:S02]  /*32410*/  R2UR UR4, R4.reuse ;  /* 0x00000000040472ca */ /* 0x040fe400000e0000 */
[----:B------:R-:W-:Y:S01]  /*32420*/  R2UR UR5, R5 ;  /* 0x00000000050572ca */ /* 0x000fe200000e0000 */
[----:B--2---:R-:W2:Y:S01]  /*32430*/  LD.E R26, desc[UR22][R2.64+0x8] ;  /* 0x00000816021a7980 */ /* 0x004ea2000c101900 */
[----:B------:R-:W-:-:S02]  /*32440*/  R2UR UR6, R4 ;  /* 0x00000000040672ca */ /* 0x000fc400000e0000 */
[C---:B------:R-:W-:Y:S01]  /*32450*/  R2UR UR7, R5.reuse ;  /* 0x00000000050772ca */ /* 0x040fe200000e0000 */
[----:B---3--:R-:W2:Y:S01]  /*32460*/  LD.E R27, desc[UR24][R2.64+0xc] ;  /* 0x00000c18021b7980 */ /* 0x008ea2000c101900 */
[C---:B------:R-:W-:Y:S02]  /*32470*/  R2UR UR8, R4.reuse ;  /* 0x00000000040872ca */ /* 0x040fe400000e0000 */
[C---:B------:R-:W-:Y:S01]  /*32480*/  R2UR UR9, R5.reuse ;  /* 0x00000000050972ca */ /* 0x040fe200000e0000 */
[----:B----4-:R-:W2:Y:S01]  /*32490*/  LD.E R28, desc[UR26][R2.64+0x10] ;  /* 0x0000101a021c7980 */ /* 0x010ea2000c101900 */
[C---:B------:R-:W-:Y:S02]  /*324a0*/  R2UR UR10, R4.reuse ;  /* 0x00000000040a72ca */ /* 0x040fe400000e0000 */
[----:B------:R-:W-:Y:S01]  /*324b0*/  R2UR UR11, R5 ;  /* 0x00000000050b72ca */ /* 0x000fe200000e0000 */
[----:B-----5:R-:W2:Y:S01]  /*324c0*/  LD.E R29, desc[UR28][R2.64+0x14] ;  /* 0x0000141c021d7980 */ /* 0x020ea2000c101900 */
        /* <DEDUP_REMOVED lines=387> */
[----:B------:R-:W-:Y:S02]  /*33d00*/  WARPGROUP.DEPBAR.LE gsb0, 0x0 ;  /* 0x00008000000079c5 */ /* 0x000fe40000010000 */
        /* <DEDUP_REMOVED lines=2713> */
[----:B------:R-:W-:Y:S04]  /*3e6a0*/  ST.E desc[UR6][R2.64+0x1ec], R147 ;  /* 0x0001ec9302007985 */ /* 0x000fe8000c101906 */
[----:B------:R-:W-:Y:S04]  /*3e6b0*/  ST.E desc[UR8][R2.64+0x1f0], R148 ;  /* 0x0001f09402007985 */ /* 0x000fe8000c101908 */
[----:B------:R-:W-:Y:S04]  /*3e6c0*/  ST.E desc[UR10][R2.64+0x1f4], R149 ;  /* 0x0001f49502007985 */ /* 0x000fe8000c10190a */
[----:B------:R-:W-:Y:S04]  /*3e6d0*/  ST.E desc[UR12][R2.64+0x1f8], R150 ;  /* 0x0001f89602007985 */ /* 0x000fe8000c10190c */
[----:B------:R-:W-:Y:S01]  /*3e6e0*/  ST.E desc[UR14][R2.64+0x1fc], R151 ;  /* 0x0001fc9702007985 */ /* 0x000fe2000c10190e */
        /* <DEDUP_REMOVED lines=765> */
[----:B------:R-:W2:Y:S01]  /*416c0*/  LD.E R11, desc[UR6][R2.64+0x4] ;  /* 0x00000406020b7980 */ /* 0x000ea2000c101900 */
[C---:B------:R-:W-:Y:S02]  /*416d0*/  R2UR UR4, R4.reuse ;  /* 0x00000000040472ca */ /* 0x040fe400000e0000 */
        /* <DEDUP_REMOVED lines=10> */
[----:B0-----:R-:W4:Y:S01]  /*41780*/  LD.E R9, desc[UR6][R2.64+0xc] ;  /* 0x00000c0602097980 */ /* 0x001f22000c101900 */
[C---:B------:R-:W-:Y:S02]  /*41790*/  R2UR UR4, R4.reuse ;  /* 0x00000000040472ca */ /* 0x040fe400000e0000 */
[C---:B------:R-:W-:Y:S02]  /*417a0*/  R2UR UR5, R5.reuse ;  /* 0x00000000050572ca */ /* 0x040fe400000e0000 */
[----:B------:R-:W-:Y:S02]  /*417b0*/  R2UR UR6, R4 ;  /* 0x00000000040672ca */ /* 0x000fe400000e0000 */
[----:B------:R-:W-:-:S09]  /*417c0*/  R2UR UR7, R5 ;  /* 0x00000000050772ca */ /* 0x000fd200000e0000 */
[----:B----4-:R0:W-:Y:S04]  /*417d0*/  ST.E desc[UR4][R2.64+0xc], R9 ;  /* 0x00000c0902007985 */ /* 0x0101e8000c101904 */
[----:B-1----:R-:W4:Y:S01]  /*417e0*/  LD.E R7, desc[UR6][R2.64+0x10] ;  /* 0x0000100602077980 */ /* 0x002f22000c101900 */
[C---:B------:R-:W-:Y:S02]  /*417f0*/  R2UR UR4, R4.reuse ;  /* 0x00000000040472ca */ /* 0x040fe400000e0000 */
[C---:B------:R-:W-:Y:S02]  /*41800*/  R2UR UR5, R5.reuse ;  /* 0x00000000050572ca */ /* 0x040fe400000e0000 */
[----:B------:R-:W-:Y:S02]  /*41810*/  R2UR UR6, R4 ;  /* 0x00000000040672ca */ /* 0x000fe400000e0000 */
[----:B------:R-:W-:-:S09]  /*41820*/  R2UR UR7, R5 ;  /* 0x00000000050772ca */ /* 0x000fd200000e0000 */
[----:B----4-:R1:W-:Y:S04]  /*41830*/  ST.E desc[UR4][R2.64+0x10], R7 ;  /* 0x0000100702007985 */ /* 0x0103e8000c101904 */
        /* <DEDUP_REMOVED lines=726> */
[----:B---3--:R-:W2:Y:S01]  /*445a0*/  LD.E R13, desc[UR6][R2.64+0x1f8] ;  /* 0x0001f806020d7980 */ /* 0x008ea2000c101900 */
[C---:B------:R-:W-:Y:S02]  /*445b0*/  R2UR UR4, R4.reuse ;  /* 0x00000000040472ca */ /* 0x040fe400000e0000 */
[C---:B------:R-:W-:Y:S02]  /*445c0*/  R2UR UR5, R5.reuse ;  /* 0x00000000050572ca */ /* 0x040fe400000e0000 */
[----:B------:R-:W-:Y:S02]  /*445d0*/  R2UR UR6, R4 ;  /* 0x00000000040672ca */ /* 0x000fe400000e0000 */
[----:B------:R-:W-:-:S02]  /*445e0*/  R2UR UR7, R5 ;  /* 0x00000000050772ca */ /* 0x000fc400000e0000 */
[----:B------:R-:W-:-:S07]  /*445f0*/  LOP3.LUT P6, RZ, R197, 0x7f, RZ, 0xc0, !PT ;  /* 0x0000007fc5ff7812 */ /* 0x000fce00078cc0ff */
[----:B--2---:R1:W-:Y:S04]  /*44600*/  ST.E desc[UR4][R2.64+0x1f8], R13 ;  /* 0x0001f80d02007985 */ /* 0x0043e8000c101904 */
[----:B0-----:R-:W2:Y:S01]  /*44610*/  LD.E R9, desc[UR6][R2.64+0x1fc] ;  /* 0x0001fc0602097980 */ /* 0x001ea2000c101900 */
[----:B------:R-:W-:Y:S02]  /*44620*/  R2UR UR4, R4 ;  /* 0x00000000040472ca */ /* 0x000fe400000e0000 */
[----:B------:R-:W-:-:S13]  /*44630*/  R2UR UR5, R5 ;  /* 0x00000000050572ca */ /* 0x000fda00000e0000 */
[----:B--2---:R1:W-:Y:S01]  /*44640*/  ST.E desc[UR4][R2.64+0x1fc], R9 ;  /* 0x0001fc0902007985 */ /* 0x0043e2000c101904 */
[----:B------:R-:W-:Y:S05]  /*44650*/  @P6 BRA `(.L_x_9969) ;  /* 0x0000000000306947 */ /* 0x000fea0003800000 */
[----:B-1----:R-:W2:Y:S04]  /*44660*/  LDL.64 R2, [R0+0x40] ;  /* 0x0000400000027983 */ /* 0x002ea80000100a00 */
        /* <DEDUP_REMOVED lines=11> */
.L_x_9969:
[----:B------:R-:W-:-:S04]  /*44720*/  IMAD.MOV.U32 R213, RZ, RZ, 0x0 ;  /* 0x00000000ffd57424 */ /* 0x000fc800078e00ff */
[----:B01----:R-:W-:Y:S05]  /*44730*/  RET.REL.NODEC R212 `(_ZN7cutlass13device_kernelIN5flash11enable_sm90INS1_16FlashAttnFwdSm90INS1_25CollectiveMainloopFwdSm90ILi2EN4cute5tupleIJNS5_1CILi1EEES8_S8_EEENS6_IJNS7_ILi128EEENS7_ILi96EEENS7_ILi64EEEEEELi256ENS_6half_tEfNS_4arch4Sm90ELb0ELb1ELb1ELb1ELb0ELb0ELb1ELb1ELb0ELb0ELb0ELb0EEENS1_21CollectiveEpilogueFwdINS6_IJSA_NS7_ILi256EEESB_EEES9_SE_SG_Li256ELb1ELb0ELb0ELb0EEENS1_36VarlenDynamicPersistentTileSchedulerILi128ELi96ELi256ELi32ELb0ELb0ELb1ELb1ELb0ELb1EEEEEEEEEvNT_6ParamsE) ;  /* 0xfffffbb8d4307950 */ /* 0x003fea0003c3ffff */
.L_x_9947:
[----:B0-----:R0:W1:Y:S02]  /*44740*/  SYNCS.PHASECHK.TRANS64.TRYWAIT P1, [R2+URZ], R3 ;  /* 0x00000003020075a7 */ /* 0x001064000802017f */
[----:B-1----:R-:W-:Y:S05]  /*44750*/  @!P1 NANOSLEEP.SYNCS 0x989680 ;  /* 0x009896800000995d */ /* 0x002fea0003900000 */
[----:B------:R-:W1:Y:S02]  /*44760*/  @!P1 SYNCS.PHASECHK.TRANS64 P1, [R2+URZ], R3 ;  /* 0x00000003020095a7 */ /* 0x000e64000802007f */
[----:B-1----:R-:W-:Y:S05]  /*44770*/  @!P1 BRA `(.L_x_9947) ;  /* 0xfffffffc00f09947 */ /* 0x002fea000383ffff */
[----:B------:R-:W-:Y:S05]  /*44780*/  BRA `(.L_x_9946) ;  /* 0xfffffe4800487947 */ /* 0x000fea000383ffff */
.L_x_9954:
[----:B0-----:R0:W1:Y:S02]  /*44790*/  SYNCS.PHASECHK.TRANS64.TRYWAIT P1, [R8+URZ], R9 ;  /* 0x00000009080075a7 */ /* 0x001064000802017f */
[----:B-1----:R-:W-:Y:S05]  /*447a0*/  @!P1 NANOSLEEP.SYNCS 0x989680 ;  /* 0x009896800000995d */ /* 0x002fea0003900000 */
[----:B------:R-:W1:Y:S02]  /*447b0*/  @!P1 SYNCS.PHASECHK.TRANS64 P1, [R8+URZ], R9 ;  /* 0x00000009080095a7 */ /* 0x000e64000802007f */
[----:B-1----:R-:W-:Y:S05]  /*447c0*/  @!P1 BRA `(.L_x_9954) ;  /* 0xfffffffc00f09947 */ /* 0x002fea000383ffff */
[----:B------:R-:W-:Y:S05]  /*447d0*/  BRA `(.L_x_9953) ;  /* 0xfffffe50001c7947 */ /* 0x000fea000383ffff */
.L_x_9970:
        /* <DEDUP_REMOVED lines=10> */
.L_x_11970:


//--------------------- .text._ZN7cutlass13device_kernelIN5flash11enable_sm90INS1_16FlashAttnFwdSm90INS1_25CollectiveMainloopFwdSm90ILi2EN4cute5tupleIJNS5_1CILi1EEES8_S8_EEENS6_IJNS7_ILi128EEENS7_ILi96EEENS7_ILi64EEEEEELi256ENS_6half_tEfNS_4arch4Sm90ELb0ELb1ELb1ELb1ELb0ELb1ELb1ELb1ELb0ELb0ELb0ELb0EEENS1_21CollectiveEpilogueFwdINS6_IJSA_NS7_ILi256EEESB_EEES9_SE_SG_Li256ELb1ELb0ELb0ELb0EEENS1_36VarlenDynamicPersistentTileSchedulerILi128ELi96ELi256ELi32ELb0ELb0ELb1ELb1ELb0ELb1EEEEEEEEEvNT_6ParamsE --------------------------
	.section	.text._ZN7cutlass13device_kernelIN5flash11enable_sm90INS1_16FlashAttnFwdSm90INS1_25CollectiveMainloopFwdSm90ILi2EN4cute5tupleIJNS5_1CILi1EEES8_S8_EEENS6_IJNS7_ILi128EEENS7_ILi96EEENS7_ILi64EEEEEELi256ENS_6half_tEfNS_4arch4Sm90ELb0ELb1ELb1ELb1ELb0ELb1ELb1ELb1ELb0ELb0ELb0ELb0EEENS1_21CollectiveEpilogueFwdINS6_IJSA_NS7_ILi256EEESB_EEES9_SE_SG_Li256ELb1ELb0ELb0ELb0EEENS1_36VarlenDynamicPersistentTileSchedulerILi128ELi96ELi256ELi32ELb0ELb0ELb1ELb1ELb0ELb1EEEEEEEEEvNT_6ParamsE,"ax",@progbits
	.align	128
.text._ZN7cutlass13device_kernelIN5flash11enable_sm90INS1_16FlashAttnFwdSm90INS1_25CollectiveMainloopFwdSm90ILi2EN4cute5tupleIJNS5_1CILi1EEES8_S8_EEENS6_IJNS7_ILi128EEENS7_ILi96EEENS7_ILi64EEEEEELi256ENS_6half_tEfNS_4arch4Sm90ELb0ELb1ELb1ELb1ELb0ELb1ELb1ELb1ELb0ELb0ELb0ELb0EEENS1_21CollectiveEpilogueFwdINS6_IJSA_NS7_ILi256EEESB_EEES9_SE_SG_Li256ELb1ELb0ELb0ELb0EEENS1_36VarlenDynamicPersistentTileSchedulerILi128ELi96ELi256ELi32ELb0ELb0ELb1ELb1ELb0ELb1EEEEEEEEEvNT_6ParamsE:
        .type           _ZN7cutlass13device_kernelIN5flash11enable_sm90INS1_16FlashAttnFwdSm90INS1_25CollectiveMainloopFwdSm90ILi2EN4cute5tupleIJNS5_1CILi1EEES8_S8_EEENS6_IJNS7_ILi128EEENS7_ILi96EEENS7_ILi64EEEEEELi256ENS_6half_tEfNS_4arch4Sm90ELb0ELb1ELb1ELb1ELb0ELb1ELb1ELb1ELb0ELb0ELb0ELb0EEENS1_21CollectiveEpilogueFwdINS6_IJSA_NS7_ILi256EEESB_EEES9_SE_SG_Li256ELb1ELb0ELb0ELb0EEENS1_36VarlenDynamicPersistentTileSchedulerILi128ELi96ELi256ELi32ELb0ELb0ELb1ELb1ELb0ELb1EEEEEEEEEvNT_6ParamsE,@function
        .size           _ZN7cutlass13device_kernelIN5flash11enable_sm90INS1_16FlashAttnFwdSm90INS1_25CollectiveMainloopFwdSm90ILi2EN4cute5tupleIJNS5_1CILi1EEES8_S8_EEENS6_IJNS7_ILi128EEENS7_ILi96EEENS7_ILi64EEEEEELi256ENS_6half_tEfNS_4arch4Sm90ELb0ELb1ELb1ELb1ELb0ELb1ELb1ELb1ELb0ELb0ELb0ELb0EEENS1_21CollectiveEpilogueFwdINS6_IJSA_NS7_ILi256EEESB_EEES9_SE_SG_Li256ELb1ELb0ELb0ELb0EEENS1_36VarlenDynamicPersistentTileSchedulerILi128ELi96ELi256ELi32ELb0ELb0ELb1ELb1ELb0ELb1EEEEEEEEEvNT_6ParamsE,(.L_x_11972 - _ZN7cutlass13device_kernelIN5flash11enable_sm90INS1_16FlashAttnFwdSm90INS1_25CollectiveMainloopFwdSm90ILi2EN4cute5tupleIJNS5_1CILi1EEES8_S8_EEENS6_IJNS7_ILi128EEENS7_ILi96EEENS7_ILi64EEEEEELi256ENS_6half_tEfNS_4arch4Sm90ELb0ELb1ELb1ELb1ELb0ELb1ELb1ELb1ELb0ELb0ELb0ELb0EEENS1_21CollectiveEpilogueFwdINS6_IJSA_NS7_ILi256EEESB_EEES9_SE_SG_Li256ELb1ELb0ELb0ELb0EEENS1_36VarlenDynamicPersistentTileSchedulerILi128ELi96ELi256ELi32ELb0ELb0ELb1ELb1ELb0ELb1EEEEEEEEEvNT_6ParamsE)
        .other          _ZN7cutlass13device_kernelIN5flash11enable_sm90INS1_16FlashAttnFwdSm90INS1_25CollectiveMainloopFwdSm90ILi2EN4cute5tupleIJNS5_1CILi1EEES8_S8_EEENS6_IJNS7_ILi128EEENS7_ILi96EEENS7_ILi64EEEEEELi256ENS_6half_tEfNS_4arch4Sm90ELb0ELb1ELb1ELb1ELb0ELb1ELb1ELb1ELb0ELb0ELb0ELb0EEENS1_21CollectiveEpilogueFwdINS6_IJSA_NS7_ILi256EEESB_EEES9_SE_SG_Li256ELb1ELb0ELb0ELb0EEENS1_36VarlenDynamicPersistentTileSchedulerILi128ELi96ELi256ELi32ELb0ELb0ELb1ELb1ELb0ELb1EEEEEEEEEvNT_6ParamsE,@"STO_CUDA_ENTRY STV_DEFAULT"
_ZN7cutlass13device_kernelIN5flash11enable_sm90INS1_16FlashAttnFwdSm90INS1_25CollectiveMainloopFwdSm90ILi2EN4cute5tupleIJNS5_1CILi1EEES8_S8_EEENS6_IJNS7_ILi128EEENS7_ILi96EEENS7_ILi64EEEEEELi256ENS_6half_tEfNS_4arch4Sm90ELb0ELb1ELb1ELb1ELb0ELb1ELb1ELb1ELb0ELb0ELb0ELb0EEENS1_21CollectiveEpilogueFwdINS6_IJSA_NS7_ILi256EEESB_EEES9_SE_SG_Li256ELb1ELb0ELb0ELb0EEENS1_36VarlenDynamicPersistentTileSchedulerILi128ELi96ELi256ELi32ELb0ELb0ELb1ELb1ELb0ELb1EEEEEEEEEvNT_6ParamsE:
[----:B------:R-:W0:Y:S02]  /*0000*/  LDC R1, c[0x0][0x28] ;  /* 0x00000a00ff017b82 */ /* 0x000e240000000800 */
[----:B0-----:R-:W-:-:S05]  /*0010*/  VIADD R1, R1, 0xfffffb60 ;  /* 0xfffffb6001017836 */ /* 0x001fca0000000000 */
[----:B------:R-:W-:Y:S01]  /*0020*/  R2UR UR4, R1 ;  /* 0x00000000010472ca */ /* 0x000fe200000e0000 */
[----:B------:R-:W0:Y:S01]  /*0030*/  S2R R3, SR_TID.X ;  /* 0x0000000000037919 */ /* 0x000e220000002100 */
[----:B------:R-:W-:Y:S01]  /*0040*/  ELECT P0, URZ, PT ;  /* 0x00000000003f782f */ /* 0x000fe20003800000 */
[----:B------:R-:W-:Y:S01]  /*0050*/  BSSY B0, `(.L_x_9971) ;  /* 0x000001e000007945 */ /* 0x000fe20003800000 */
[----:B------:R-:W-:Y:S01]  /*0060*/  ULDC UR49, c[0x0][0x20] ;  /* 0x0000080000317ab9 */ /* 0x000fe20000000800 */
[----:B------:R-:W-:-:S08]  /*0070*/  ULDC UR48, c[0x0][0x24] ;  /* 0x0000090000307ab9 */ /* 0x000fd00000000800 */
[----:B------:R-:W-:-:S04]  /*0080*/  UIADD3 UR49, UP0, UR4, UR49, URZ ;  /* 0x0000003104317290 */ /* 0x000fc8000ff1e03f */
[----:B------:R-:W-:Y:S01]  /*0090*/  UIADD3.X UR48, URZ, UR48, URZ, UP0, !UPT ;  /* 0x000000303f307290 */ /* 0x000fe200087fe43f */
        /* <DEDUP_REMOVED lines=25> */
.L_x_9972:
[----:B------:R-:W-:Y:S05]  /*0230*/  BSYNC B0 ;  /* 0x0000000000007941 */ /* 0x000fea0003800000 */
.L_x_9971:
        /* <DEDUP_REMOVED lines=43> */
.L_x_9973:
        /* <DEDUP_REMOVED lines=22> */
.L_x_9974:
        /* <DEDUP_REMOVED lines=18> */
.L_x_9975:
        /* <DEDUP_REMOVED lines=22> */
.L_x_9976:
        /* <DEDUP_REMOVED lines=22> */
.L_x_9977:
[----:B------:R-:W-:Y:S01]  /*0a30*/  PLOP3.LUT P0, PT, PT, PT, UP0, 0x80, 0x0 ;  /* 0x000000000000781c */ /* 0x000fe20003f0f008 */
[----:B------:R-:W-:Y:S01]  /*0a40*/  UMOV UR50, 0x1 ;  /* 0x0000000100327882 */ /* 0x000fe20000000000 */
[----:B------:R-:W-:Y:S01]  /*0a50*/  NOP ;  /* 0x0000000000007918 */ /* 0x000fe20000000000 */
[----:B------:R-:W-:Y:S01]  /*0a60*/  USEL UR50, UR50, 0x2, !UP0 ;  /* 0x0000000232327887 */ /* 0x000fe2000c000000 */
[----:B------:R-:W-:Y:S01]  /*0a70*/  BSSY B7, `(.L_x_9978) ;  /* 0x00033b8000077945 */ /* 0x000fe20003800000 */
[----:B------:R-:W-:Y:S01]  /*0a80*/  ULDC.64 UR56, c[0x0][0x208] ;  /* 0x0000820000387ab9 */ /* 0x000fe20000000a00 */
[----:B------:R-:W-:Y:S02]  /*0a90*/  IMAD.U32 R16, RZ, RZ, UR49 ;  /* 0x00000031ff107e24 */ /* 0x000fe4000f8e00ff */
[----:B------:R-:W-:Y:S01]  /*0aa0*/  IMAD.U32 R17, RZ, RZ, UR48 ;  /* 0x00000030ff117e24 */ /* 0x000fe2000f8e00ff */
[----:B0123--:R-:W-:Y:S06]  /*0ab0*/  BAR.SYNC.DEFER_BLOCKING 0x0 ;  /* 0x0000000000007b1d */ /* 0x00ffec0000010000 */
[----:B------:R-:W-:Y:S05]  /*0ac0*/  @!P0 BRA `(.L_x_9979) ;  /* 0x000002d8001c8947 */ /* 0x000fea0003800000 */
.L_x_9980:
[----:B------:R-:W-:-:S08]  /*0ad0*/  NOP ;  /* 0x0000000000007918 */ /* 0x000fd00000000000 */
[----:B------:R-:W0:Y:S02]  /*0ae0*/  USETMAXREG.TRY_ALLOC.CTAPOOL UP0, 0xf0 ;  /* 0x000000f0000079c8 */ /* 0x000e240008000600 */
[----:B0-----:R-:W-:-:S13]  /*0af0*/  PLOP3.LUT P0, PT, PT, PT, UP0, 0x80, 0x0 ;  /* 0x000000000000781c */ /* 0x001fda0003f0f008 */
[----:B------:R-:W-:Y:S05]  /*0b00*/  @!P0 BRA `(.L_x_9980) ;  /* 0xfffffffc00f08947 */ /* 0x000fea000383ffff */
[----:B------:R-:W2:Y:S01]  /*0b10*/  LDL.LU R2, [R1+0x470] ;  /* 0x0004700001027983 */ /* 0x000ea20000300800 */
[----:B------:R-:W0:Y:S01]  /*0b20*/  S2UR UR5, SR_CgaCtaId ;  /* 0x00000000000579c3 */ /* 0x000e220000008800 */
[----:B------:R-:W-:Y:S01]  /*0b30*/  UMOV UR4, 0x400 ;  /* 0x0000040000047882 */ /* 0x000fe20000000000 */
[----:B------:R-:W-:Y:S01]  /*0b40*/  UIADD3 UR40, UP0, UR49, 0x218, URZ ;  /* 0x0000021831287890 */ /* 0x000fe2000ff1e03f */
[----:B------:R-:W1:Y:S01]  /*0b50*/  S2R R0, SR_TID.X ;  /* 0x0000000000007919 */ /* 0x000e620000002100 */
[----:B------:R-:W-:Y:S02]  /*0b60*/  UIADD3 UR41, UP1, UR49, 0x224, URZ ;  /* 0x0000022431297890 */ /* 0x000fe4000ff3e03f */
[----:B------:R-:W-:Y:S01]  /*0b70*/  UIADD3.X UR42, URZ, UR48, URZ, UP0, !UPT ;  /* 0x000000303f2a7290 */ /* 0x000fe200087fe43f */
[----:B------:R-:W-:Y:S01]  /*0b80*/  STL.64 [R1+0x218], RZ ;  /* 0x000218ff01007387 */ /* 0x000fe20000100a00 */
[----:B------:R-:W-:-:S03]  /*0b90*/  UIADD3.X UR43, URZ, UR48, URZ, UP1, !UPT ;  /* 0x000000303f2b7290 */ /* 0x000fc60008ffe43f */
[----:B------:R-:W-:Y:S04]  /*0ba0*/  STL [R1+0x220], RZ ;  /* 0x000220ff01007387 */ /* 0x000fe80000100800 */
[----:B------:R-:W-:Y:S01]  /*0bb0*/  STL [R1+0x224], RZ ;  /* 0x000224ff01007387 */ /* 0x000fe20000100800 */
[----:B0-----:R-:W-:-:S06]  /*0bc0*/  ULEA UR4, UR5, UR4, 0x18 ;  /* 0x0000000405047291 */ /* 0x001fcc000f8ec03f */
[----:B------:R-:W-:Y:S01]  /*0bd0*/  IMAD.U32 R145, RZ, RZ, UR4 ;  /* 0x00000004ff917e24 */ /* 0x000fe2000f8e00ff */
[----:B------:R-:W-:Y:S06]  /*0be0*/  BAR.ARV 0x8, 0x120 ;  /* 0x0204800000007b1d */ /* 0x000fec0000002000 */
[----:B-1----:R-:W-:Y:S01]  /*0bf0*/  SHF.R.U32.HI R10, RZ, 0x7, R0 ;  /* 0x00000007ff0a7819 */ /* 0x002fe20000011600 */
[----:B------:R-:W-:-:S03]  /*0c00*/  ULDC UR4, c[0x0][0xd14] ;  /* 0x0003450000047ab9 */ /* 0x000fc60000000800 */
[----:B------:R-:W-:-:S13]  /*0c10*/  ISETP.NE.AND P0, PT, R10, 0x1, PT ;  /* 0x000000010a00780c */ /* 0x000fda0003f05270 */
[----:B------:R-:W-:Y:S08]  /*0c20*/  @!P0 BAR.ARV 0x9, 0x100 ;  /* 0x0244000000008b1d */ /* 0x000ff00000002000 */
[----:B------:R-:W-:Y:S06]  /*0c30*/  BAR.SYNC.DEFER_BLOCKING 0x5, 0x120 ;  /* 0x0144800000007b1d */ /* 0x000fec0000010000 */
[----:B------:R-:W0:Y:S02]  /*0c40*/  LDS.128 R116, [R145+0x324d0] ;  /* 0x0324d00091747984 */ /* 0x000e240000000c00 */
[----:B------:R-:W-:Y:S06]  /*0c50*/  BAR.ARV 0x4, 0x120 ;  /* 0x0104800000007b1d */ /* 0x000fec0000002000 */
[----:B--2---:R-:W-:-:S04]  /*0c60*/  LOP3.LUT R2, R2, 0xffefffff, RZ, 0xc0, !PT ;  /* 0xffefffff02027812 */ /* 0x004fc800078ec0ff */
[----:B------:R-:W-:Y:S02]  /*0c70*/  @P0 LOP3.LUT R2, R2, 0x100000, RZ, 0xfc, !PT ;  /* 0x0010000002020812 */ /* 0x000fe400078efcff */
[----:B0-----:R-:W-:-:S03]  /*0c80*/  ISETP.GE.AND P0, PT, R119, UR4, PT ;  /* 0x0000000477007c0c */ /* 0x001fc6000bf06270 */
[----:B------:R0:W-:Y:S10]  /*0c90*/  STL [R1+0x470], R2 ;  /* 0x0004700201007387 */ /* 0x0001f40000100800 */
[----:B0-----:R-:W-:Y:S05]  /*0ca0*/  @P0 BRA `(.L_x_9981) ;  /* 0x0000033800500947 */ /* 0x001fea0003800000 */
[----:B------:R-:W-:Y:S01]  /*0cb0*/  VIADD R192, R0, 0xffffff80 ;  /* 0xffffff8000c07836 */ /* 0x000fe20000000000 */
[C---:B------:R-:W-:Y:S01]  /*0cc0*/  IADD3 R180, -R10.reuse, 0xb, RZ ;  /* 0x0000000b0ab47810 */ /* 0x040fe20007ffe1ff */
[----:B------:R-:W-:Y:S02]  /*0cd0*/  VIADD R176, R10, 0x8 ;  /* 0x000000080ab07836 */ /* 0x000fe40000000000 */
[----:B------:R-:W-:Y:S01]  /*0ce0*/  IMAD.MOV.U32 R152, RZ, RZ, RZ ;  /* 0x000000ffff987224 */ /* 0x000fe200078e00ff */
[----:B------:R-:W-:Y:S01]  /*0cf0*/  SHF.R.S32.HI R3, RZ, 0x1f, R192 ;  /* 0x0000001fff037819 */ /* 0x000fe200000114c0 */
[----:B------:R-:W-:-:S03]  /*0d00*/  IMAD.MOV.U32 R155, RZ, RZ, RZ ;  /* 0x000000ffff9b7224 */ /* 0x000fc600078e00ff */
        /* <DEDUP_REMOVED lines=16> */
[----:B------:R-:W-:Y:S02]  /*0e10*/  LEA.HI R7, R7, R4, RZ, 0x3 ;  /* 0x0000000407077211 */ /* 0x000fe400078f18ff */
[----:B------:R-:W-:Y:S02]  /*0e20*/  SHF.R.S32.HI R165, RZ, 0x5, R165 ;  /* 0x00000005ffa57819 */ /* 0x000fe400000114a5 */
[----:B------:R-:W-:-:S05]  /*0e30*/  LOP3.LUT R7, R7, 0xfffffff8, RZ, 0xc0, !PT ;  /* 0xfffffff807077812 */ /* 0x000fca00078ec0ff */
[----:B------:R-:W-:Y:S01]  /*0e40*/  IMAD.IADD R4, R4, 0x1, -R7 ;  /* 0x0000000104047824 */ /* 0x000fe200078e0a07 */
[C---:B------:R-:W-:Y:S02]  /*0e50*/  LOP3.LUT R7, R6.reuse, 0x3fffff0, RZ, 0xc0, !PT ;  /* 0x03fffff006077812 */ /* 0x040fe400078ec0ff */
[----:B------:R-:W-:Y:S01]  /*0e60*/  LEA.HI R6, R6, R9, RZ, 0x1 ;  /* 0x0000000906067211 */ /* 0x000fe200078f08ff */
[----:B------:R-:W-:Y:S01]  /*0e70*/  IMAD R5, R5, 0x10, R4 ;  /* 0x0000001005057824 */ /* 0x000fe200078e0204 */
[CC--:B------:R-:W-:Y:S02]  /*0e80*/  LEA.HI R4, R3.reuse, R192.reuse, RZ, 0x2 ;  /* 0x000000c003047211 */ /* 0x0c0fe400078f10ff */
[----:B------:R-:W-:Y:S01]  /*0e90*/  LOP3.LUT R8, R6, 0x1ffffffe, RZ, 0xc0, !PT ;  /* 0x1ffffffe06087812 */ /* 0x000fe200078ec0ff */
[----:B------:R-:W-:Y:S01]  /*0ea0*/  IMAD R182, R0, 0x40, R5 ;  /* 0x0000004000b67824 */ /* 0x000fe200078e0205 */
[----:B------:R-:W-:Y:S01]  /*0eb0*/  SHF.R.S32.HI R153, RZ, 0x2, R4 ;  /* 0x00000002ff997819 */ /* 0x000fe20000011404 */
[----:B------:R-:W-:Y:S01]  /*0ec0*/  IMAD.IADD R6, R192, 0x1, -R7 ;  /* 0x00000001c0067824 */ /* 0x000fe200078e0a07 */
[----:B------:R-:W-:Y:S01]  /*0ed0*/  LEA.HI R0, R3, R192, RZ, 0x3 ;  /* 0x000000c003007211 */ /* 0x000fe200078f18ff */
[----:B------:R-:W-:Y:S01]  /*0ee0*/  IMAD.IADD R8, R9, 0x1, -R8 ;  /* 0x0000000109087824 */ /* 0x000fe200078e0a08 */
[----:B------:R-:W-:Y:S01]  /*0ef0*/  LOP3.LUT R191, R4, 0xfffffffc, RZ, 0xc0, !PT ;  /* 0xfffffffc04bf7812 */ /* 0x000fe200078ec0ff */
[----:B------:R-:W-:Y:S01]  /*0f00*/  VIADD R154, R153, 0x40 ;  /* 0x00000040999a7836 */ /* 0x000fe20000000000 */
[----:B------:R-:W-:Y:S01]  /*0f10*/  LOP3.LUT R3, R0, 0x1ffffff8, RZ, 0xc0, !PT ;  /* 0x1ffffff800037812 */ /* 0x000fe200078ec0ff */
[----:B------:R-:W-:Y:S01]  /*0f20*/  IMAD R7, R165, 0x10, R6 ;  /* 0x00000010a5077824 */ /* 0x000fe200078e0206 */
[----:B------:R-:W-:Y:S01]  /*0f30*/  SHF.R.S32.HI R4, RZ, 0x1f, R4 ;  /* 0x0000001fff047819 */ /* 0x000fe20000011404 */
[----:B------:R-:W-:Y:S01]  /*0f40*/  IMAD.IADD R191, R192, 0x1, -R191 ;  /* 0x00000001c0bf7824 */ /* 0x000fe200078e0abf */
[----:B------:R-:W-:Y:S01]  /*0f50*/  SHF.R.S32.HI R5, RZ, 0x1f, R154 ;  /* 0x0000001fff057819 */ /* 0x000fe2000001149a */
[----:B------:R-:W-:Y:S01]  /*0f60*/  IMAD.SHL.U32 R166, R154, 0x40, RZ ;  /* 0x000000409aa67824 */ /* 0x000fe200078e00ff */
[----:B------:R-:W-:Y:S01]  /*0f70*/  SHF.R.S32.HI R162, RZ, 0x3, R0 ;  /* 0x00000003ffa27819 */ /* 0x000fe20000011400 */
[----:B------:R-:W-:Y:S01]  /*0f80*/  IMAD.IADD R3, R192, 0x1, -R3 ;  /* 0x00000001c0037824 */ /* 0x000fe200078e0a03 */
[----:B------:R-:W-:Y:S01]  /*0f90*/  LEA.HI R5, R5, R154, RZ, 0x3 ;  /* 0x0000009a05057211 */ /* 0x000fe200078f18ff */
[----:B------:R-:W-:Y:S01]  /*0fa0*/  IMAD.SHL.U32 R22, R191, 0x8, RZ ;  /* 0x00000008bf167824 */ /* 0x000fe200078e00ff */
[----:B------:R-:W-:Y:S01]  /*0fb0*/  LOP3.LUT R166, R166, 0x1c0, RZ, 0xc0, !PT ;  /* 0x000001c0a6a67812 */ /* 0x000fe200078ec0ff */
[----:B------:R-:W-:Y:S01]  /*0fc0*/  IMAD.SHL.U32 R160, R3, 0x8, RZ ;  /* 0x0000000803a07824 */ /* 0x000fe200078e00ff */
[----:B------:R-:W-:Y:S01]  /*0fd0*/  LEA.HI R4, R4, R153, RZ, 0x3 ;  /* 0x0000009904047211 */ /* 0x000fe200078f18ff */
[----:B------:R-:W-:Y:S01]  /*0fe0*/  IMAD.SHL.U32 R5, R5, 0x40, RZ ;  /* 0x0000004005057824 */ /* 0x000fe200078e00ff */
[----:B------:R-:W-:-:S02]  /*0ff0*/  LOP3.LUT R3, R2, 0x7ffffffc, RZ, 0xc0, !PT ;  /* 0x7ffffffc02037812 */ /* 0x000fc400078ec0ff */
[----:B------:R-:W-:Y:S02]  /*1000*/  SHF.R.U32.HI R167, RZ, 0x3, R166 ;  /* 0x00000003ffa77819 */ /* 0x000fe400000116a6 */
[----:B------:R-:W-:Y:S02]  /*1010*/  LOP3.LUT R0, R166, 0x38, R22, 0xf8, !PT ;  /* 0x00000038a6007812 */ /* 0x000fe400078ef816 */
[----:B------:R-:W-:Y:S02]  /*1020*/  LOP3.LUT R168, R5, 0xfffffe00, RZ, 0xc0, !PT ;  /* 0xfffffe0005a87812 */ /* 0x000fe400078ec0ff */
[----:B------:R-:W-:Y:S02]  /*1030*/  LEA R7, R7, R8, 0x3 ;  /* 0x0000000807077211 */ /* 0x000fe400078e18ff */
[----:B------:R-:W-:Y:S02]  /*1040*/  LOP3.LUT R4, R4, 0xfffffff8, RZ, 0xc0, !PT ;  /* 0xfffffff804047812 */ /* 0x000fe400078ec0ff */
[----:B------:R-:W-:Y:S01]  /*1050*/  IADD3 R3, R212, -R3, RZ ;  /* 0x80000003d4037210 */ /* 0x000fe20007ffe0ff */
[----:B------:R-:W-:Y:S01]  /*1060*/  IMAD.SHL.U32 R214, R7, 0x8, RZ ;  /* 0x0000000807d67824 */ /* 0x000fe200078e00ff */
[----:B------:R-:W-:Y:S01]  /*1070*/  LOP3.LUT R0, R168, R0, R167, 0xf6, !PT ;  /* 0x00000000a8007212 */ /* 0x000fe200078ef6a7 */
[----:B------:R-:W-:Y:S01]  /*1080*/  IMAD.IADD R179, R153, 0x1, -R4 ;  /* 0x0000000199b37824 */ /* 0x000fe200078e0a04 */
[----:B------:R-:W-:Y:S01]  /*1090*/  SHF.R.S32.HI R161, RZ, 0x1f, R153 ;  /* 0x0000001fffa17819 */ /* 0x000fe20000011499 */
[----:B------:R-:W-:Y:S01]  /*10a0*/  IMAD.SHL.U32 R183, R3, 0x2, RZ ;  /* 0x0000000203b77824 */ /* 0x000fe200078e00ff */
[----:B------:R-:W-:Y:S01]  /*10b0*/  SHF.R.S32.HI R169, RZ, 0x1f, R154 ;  /* 0x0000001fffa97819 */ /* 0x000fe2000001149a */
[----:B------:R-:W-:Y:S01]  /*10c0*/  IMAD R210, R0, 0x2, R145 ;  /* 0x0000000200d27824 */ /* 0x000fe200078e0291 */
[----:B------:R-:W-:-:S07]  /*10d0*/  SHF.R.S32.HI R23, RZ, 0x1f, R22 ;  /* 0x0000001fff177819 */ /* 0x000fce0000011416 */
.L_x_10203:
[----:B------:R-:W-:Y:S05]  /*10e0*/  YIELD ;  /* 0x0000000000007946 */ /* 0x000fea0003800000 */
[----:B------:R-:W-:Y:S01]  /*10f0*/  ULDC.64 UR4, c[0x0][0xb20] ;  /* 0x0002c80000047ab9 */ /* 0x000fe20000000a00 */
[----:B0---4-:R-:W0:Y:S01]  /*1100*/  LDC.64 R4, c[0x0][0xb00] ;  /* 0x0002c000ff047b82 */ /* 0x011e220000000a00 */
[----:B------:R-:W-:Y:S01]  /*1110*/  ISETP.NE.U32.AND P1, PT, RZ, UR4, PT ;  /* 0x00000004ff007c0c */ /* 0x000fe2000bf25070 */
[----:B--2--5:R-:W-:Y:S02]  /*1120*/  IMAD.MOV.U32 R11, RZ, RZ, RZ ;  /* 0x000000ffff0b7224 */ /* 0x024fe400078e00ff */
[----:B-1----:R-:W-:Y:S01]  /*1130*/  IMAD.MOV.U32 R27, RZ, RZ, RZ ;  /* 0x000000ffff1b7224 */ /* 0x002fe200078e00ff */
        /* <DEDUP_REMOVED lines=37> */
.L_x_9982:
[----:B------:R-:W-:Y:S01]  /*1390*/  ULDC.64 UR4, c[0x0][0xb18] ;  /* 0x0002c60000047ab9 */ /* 0x000fe20000000a00 */
[----:B------:R-:W-:Y:S01]  /*13a0*/  IMAD.MOV.U32 R177, RZ, RZ, R117 ;  /* 0x000000ffffb17224 */ /* 0x000fe200078e0075 */
[----:B------:R-:W-:Y:S01]  /*13b0*/  ISETP.NE.U32.AND P1, PT, RZ, UR4, PT ;  /* 0x00000004ff007c0c */ /* 0x000fe2000bf25070 */
[----:B------:R-:W-:Y:S02]  /*13c0*/  IMAD.MOV.U32 R170, RZ, RZ, R118 ;  /* 0x000000ffffaa7224 */ /* 0x000fe400078e0076 */
[----:B------:R-:W-:Y:S01]  /*13d0*/  IMAD.MOV.U32 R171, RZ, RZ, R119 ;  /* 0x000000ffffab7224 */ /* 0x000fe200078e0077 */
[----:B------:R-:W-:-:S13]  /*13e0*/  ISETP.NE.AND.EX P1, PT, RZ, UR5, PT, P1 ;  /* 0x00000005ff007c0c */ /* 0x000fda000bf25310 */
[----:B------:R-:W-:Y:S05]  /*13f0*/  @!P1 BRA `(.L_x_9983) ;  /* 0x0000000000109947 */ /* 0x000fea0003800000 */
[----:B------:R-:W0:Y:S02]  /*1400*/  LDC.64 R2, c[0x0][0xb18] ;  /* 0x0002c600ff027b82 */ /* 0x000e240000000a00 */
[----:B0-----:R-:W-:-:S05]  /*1410*/  IMAD.WIDE R2, R119, 0x4, R2 ;  /* 0x0000000477027825 */ /* 0x001fca00078e0202 */
[----:B------:R0:W5:Y:S01]  /*1420*/  LDG.E R26, desc[UR56][R2.64] ;  /* 0x00000038021a7981 */ /* 0x000162000c1e1900 */
[----:B------:R-:W-:Y:S05]  /*1430*/  BRA `(.L_x_9984) ;  /* 0x0000000000107947 */ /* 0x000fea0003800000 */
.L_x_9983:
[----:B------:R-:W-:Y:S05]  /*1440*/  @!P0 BRA `(.L_x_9984) ;  /* 0x00000000000c8947 */ /* 0x000fea0003800000 */
[----:B------:R-:W2:Y:S04]  /*1450*/  LDG.E R3, desc[UR56][R8.64] ;  /* 0x0000003808037981 */ /* 0x000ea8000c1e1900 */
[----:B------:R-:W2:Y:S02]  /*1460*/  LDG.E R26, desc[UR56][R8.64+0x4] ;  /* 0x00000438081a7981 */ /* 0x000ea4000c1e1900 */
[----:B--2---:R-:W-:-:S07]  /*1470*/  IADD3 R26, -R3, R26, RZ ;  /* 0x0000001a031a7210 */ /* 0x004fce0007ffe1ff */
.L_x_9984:
        /* <DEDUP_REMOVED lines=38> */
.L_x_9987:
[----:B------:R-:W-:-:S13]  /*16e0*/  ISETP.NE.AND P0, PT, R9, 0x1, PT ;  /* 0x000000010900780c */ /* 0x000fda0003f05270 */
[----:B------:R-:W0:Y:S02]  /*16f0*/  @P0 LDC.64 R4, c[0x0][0xae0] ;  /* 0x0002b800ff040b82 */ /* 0x000e240000000a00 */
[----:B0-----:R-:W-:-:S05]  /*1700*/  @P0 IMAD.HI.U32 R4, R2, R4, RZ ;  /* 0x0000000402040227 */ /* 0x001fca00078e00ff */
[----:B------:R-:W-:-:S07]  /*1710*/  @P0 SHF.R.U32.HI R2, RZ, R5, R4 ;  /* 0x00000005ff020219 */ /* 0x000fce0000011604 */
.L_x_9988:
[----:B------:R-:W-:Y:S05]  /*1720*/  BSYNC B0 ;  /* 0x0000000000007941 */ /* 0x000fea0003800000 */
.L_x_9986:
[----:B------:R-:W-:-:S05]  /*1730*/  IMAD R3, R2, R9, R9 ;  /* 0x0000000902037224 */ /* 0x000fca00078e0209 */
[----:B------:R-:W-:-:S07]  /*1740*/  VIMNMX R0, R0, R3, PT ;  /* 0x0000000300007248 */ /* 0x000fce0003fe0100 */
.L_x_9985:
        /* <DEDUP_REMOVED lines=15> */
.L_x_9991:
[----:B------:R-:W-:Y:S01]  /*1840*/  ISETP.NE.AND P0, PT, R9, 0x1, PT ;  /* 0x000000010900780c */ /* 0x000fe20003f05270 */
[----:B------:R-:W-:-:S12]  /*1850*/  IMAD.MOV.U32 R4, RZ, RZ, R19 ;  /* 0x000000ffff047224 */ /* 0x000fd800078e0013 */
[----:B------:R-:W0:Y:S02]  /*1860*/  @P0 LDC.64 R6, c[0x0][0xae0] ;  /* 0x0002b800ff060b82 */ /* 0x000e240000000a00 */
[----:B0-----:R-:W-:-:S05]  /*1870*/  @P0 IMAD.HI.U32 R6, R19, R6, RZ ;  /* 0x0000000613060227 */ /* 0x001fca00078e00ff */
[----:B------:R-:W-:-:S07]  /*1880*/  @P0 SHF.R.U32.HI R4, RZ, R7, R6 ;  /* 0x00000007ff040219 */ /* 0x000fce0000011606 */
.L_x_9992:
[----:B------:R-:W-:Y:S05]  /*1890*/  BSYNC B0 ;  /* 0x0000000000007941 */ /* 0x000fea0003800000 */
.L_x_9990:
[----:B------:R-:W-:-:S05]  /*18a0*/  IMAD R3, R4, R9, RZ ;  /* 0x0000000904037224 */ /* 0x000fca00078e02ff */
[----:B------:R-:W-:-:S07]  /*18b0*/  VIMNMX R2, R2, R3, !PT ;  /* 0x0000000302027248 */ /* 0x000fce0007fe0100 */
.L_x_9989:
[----:B------:R-:W-:Y:S01]  /*18c0*/  IADD3 R0, R0, 0x5f, RZ ;  /* 0x0000005f00007810 */ /* 0x000fe20007ffe0ff */
        /* <DEDUP_REMOVED lines=43> */
.L_x_9995:
[----:B------:R-:W-:Y:S05]  /*1b80*/  BSYNC B6 ;  /* 0x0000000000067941 */ /* 0x000fea0003800000 */
.L_x_9994:
        /* <DEDUP_REMOVED lines=20> */
.L_x_9997:
[----:B------:R-:W-:Y:S05]  /*1cd0*/  BSYNC B6 ;  /* 0x0000000000067941 */ /* 0x000fea0003800000 */
.L_x_9996:
        /* <DEDUP_REMOVED lines=9> */
[C---:B------:R-:W-:Y:S02]  /*1d70*/  IADD3 R95, R22.reuse, 0x20, RZ ;  /* 0x00000020165f7810 */ /* 0x040fe40007ffe0ff */
[----:B------:R-:W3:Y:S08]  /*1d80*/  LDC.64 R44, c[0x0][0x3e8] ;  /* 0x0000fa00ff2c7b82 */ /* 0x000ef00000000a00 */
[----:B------:R-:W4:Y:S01]  /*1d90*/  @P0 LDC.64 R2, c[0x0][0xaf0] ;  /* 0x0002bc00ff020b82 */ /* 0x000f220000000a00 */
[----:B------:R-:W-:-:S02]  /*1da0*/  VIADD R94, R22, 0x40 ;  /* 0x00000040165e7836 */ /* 0x000fc40000000000 */
[----:B------:R-:W-:-:S05]  /*1db0*/  VIADD R92, R22, 0x60 ;  /* 0x00000060165c7836 */ /* 0x000fca0000000000 */
[----:B------:R-:W1:Y:S01]  /*1dc0*/  LDC R31, c[0x0][0x3d4] ;  /* 0x0000f500ff1f7b82 */ /* 0x000e620000000800 */
[----:B------:R-:W-:-:S07]  /*1dd0*/  VIADD R90, R22, 0x80 ;  /* 0x00000080165a7836 */ /* 0x000fce0000000000 */
[----:B------:R-:W1:Y:S01]  /*1de0*/  LDC.64 R32, c[0x0][0x3d8] ;  /* 0x0000f600ff207b82 */ /* 0x000e620000000a00 */
[----:B----4-:R-:W-:-:S05]  /*1df0*/  @P0 IMAD.WIDE R2, R119, 0x4, R2 ;  /* 0x0000000477020825 */ /* 0x010fca00078e0202 */
[----:B------:R4:W4:Y:S01]  /*1e00*/  @P0 LDG.E R119, desc[UR56][R2.64] ;  /* 0x0000003802770981 */ /* 0x000922000c1e1900 */
[----:B0-----:R-:W-:Y:S01]  /*1e10*/  ISETP.NE.AND P0, PT, R0, 0x1, PT ;  /* 0x000000010000780c */ /* 0x001fe20003f05270 */
[----:B------:R-:W-:Y:S01]  /*1e20*/  VIADD R88, R22, 0xa0 ;  /* 0x000000a016587836 */ /* 0x000fe20000000000 */
[----:B------:R-:W-:Y:S01]  /*1e30*/  SHF.R.S32.HI R14, RZ, 0x1f, R12 ;  /* 0x0000001fff0e7819 */ /* 0x000fe2000001140c */
[----:B------:R-:W-:Y:S01]  /*1e40*/  IMAD.SHL.U32 R54, R191, 0x4, RZ ;  /* 0x00000004bf367824 */ /* 0x000fe200078e00ff */
[----:B--2---:R-:W-:Y:S01]  /*1e50*/  SHF.R.U32.HI R20, RZ, 0x7, R20 ;  /* 0x00000007ff147819 */ /* 0x004fe20000011614 */
[----:B------:R-:W-:Y:S01]  /*1e60*/  IMAD.SHL.U32 R83, R179, 0x40, RZ ;  /* 0x00000040b3537824 */ /* 0x000fe200078e00ff */
[----:B---3--:R-:W-:Y:S01]  /*1e70*/  SHF.L.U64.HI R87, R44, 0x6, R45 ;  /* 0x000000062c577819 */ /* 0x008fe2000001022d */
[-C--:B-1----:R-:W-:Y:S01]  /*1e80*/  IMAD R4, R14, R50.reuse, RZ ;  /* 0x000000320e047224 */ /* 0x082fe200078e02ff */
[----:B------:R-:W-:Y:S01]  /*1e90*/  ISETP.NE.AND P6, PT, R20, 0x1, PT ;  /* 0x000000011400780c */ /* 0x000fe20003fc5270 */
[----:B----4-:R-:W-:Y:S01]  /*1ea0*/  IMAD.WIDE.U32 R2, R12, R50, RZ ;  /* 0x000000320c027225 */ /* 0x010fe200078e00ff */
[----:B------:R-:W-:-:S02]  /*1eb0*/  SHF.R.S32.HI R55, RZ, 0x1f, R54 ;  /* 0x0000001fff377819 */ /* 0x000fc40000011436 */
[----:B------:R-:W-:Y:S01]  /*1ec0*/  LOP3.LUT R83, R83, 0x1c0, RZ, 0xc0, !PT ;  /* 0x000001c053537812 */ /* 0x000fe200078ec0ff */
[----:B------:R-:W0:Y:S01]  /*1ed0*/  @P0 LDC R5, c[0x0][0x42c] ;  /* 0x00010b00ff050b82 */ /* 0x000e220000000800 */
[----:B------:R-:W-:Y:S01]  /*1ee0*/  IMAD.MOV.U32 R78, RZ, RZ, 0x20 ;  /* 0x00000020ff4e7424 */ /* 0x000fe200078e00ff */
[----:B------:R-:W-:Y:S01]  /*1ef0*/  SHF.L.U64.HI R84, R50, 0x6, R51 ;  /* 0x0000000632547819 */ /* 0x000fe20000010233 */
[----:B------:R-:W-:Y:S01]  /*1f00*/  IMAD R73, R45, 0x60, RZ ;  /* 0x000000602d497824 */ /* 0x000fe200078e02ff */
[----:B------:R-:W-:Y:S01]  /*1f10*/  SHF.R.U32.HI R79, RZ, 0x3, R83 ;  /* 0x00000003ff4f7819 */ /* 0x000fe20000011653 */
[----:B------:R-:W-:Y:S01]  /*1f20*/  IMAD.SHL.U32 R85, R44, 0x40, RZ ;  /* 0x000000402c557824 */ /* 0x000fe200078e00ff */
[----:B------:R-:W-:Y:S01]  /*1f30*/  SHF.L.U64.HI R80, R32, 0x6, R33 ;  /* 0x0000000620507819 */ /* 0x000fe20000010221 */
[----:B------:R-:W-:Y:S01]  /*1f40*/  IMAD.SHL.U32 R82, R50, 0x40, RZ ;  /* 0x0000004032527824 */ /* 0x000fe200078e00ff */
[----:B------:R-:W1:Y:S01]  /*1f50*/  @P0 LDC R7, c[0x0][0x430] ;  /* 0x00010c00ff070b82 */ /* 0x000e620000000800 */
[----:B------:R-:W-:-:S02]  /*1f60*/  IMAD.U32 R77, RZ, RZ, UR50 ;  /* 0x00000032ff4d7e24 */ /* 0x000fc4000f8e00ff */
[----:B------:R-:W-:Y:S02]  /*1f70*/  IMAD.SHL.U32 R81, R32, 0x40, RZ ;  /* 0x0000004020517824 */ /* 0x000fe400078e00ff */
[----:B------:R-:W-:Y:S01]  /*1f80*/  IMAD.SHL.U32 R76, R31, 0x2, RZ ;  /* 0x000000021f4c7824 */ /* 0x000fe200078e00ff */
[----:B------:R-:W-:Y:S01]  /*1f90*/  LOP3.LUT R77, R77, 0x1, RZ, 0xfc, !PT ;  /* 0x000000014d4d7812 */ /* 0x000fe200078efcff */
        /* <DEDUP_REMOVED lines=10> */
[----:B------:R-:W-:Y:S02]  /*2040*/  IMAD R5, R6, UR4, RZ ;  /* 0x0000000406057c24 */ /* 0x000fe4000f8e02ff */
[----:B------:R-:W-:Y:S02]  /*2050*/  VIADD R7, R22, 0xc0 ;  /* 0x000000c016077836 */ /* 0x000fe40000000000 */
        /* <DEDUP_REMOVED lines=14> */
[----:B------:R-:W-:Y:S02]  /*2140*/  ISETP.GE.AND P1, PT, R95, UR4, PT ;  /* 0x000000045f007c0c */ /* 0x000fe4000bf26270 */
        /* <DEDUP_REMOVED lines=9> */
[----:B------:R-:W-:Y:S02]  /*21e0*/  SEL R0, RZ, 0x1, P0 ;  /* 0x00000001ff007807 */ /* 0x000fe40000000000 */
[----:B------:R-:W-:-:S02]  /*21f0*/  ISETP.GE.AND P0, PT, R94, UR4, PT ;  /* 0x000000045e007c0c */ /* 0x000fc4000bf06270 */
[----:B------:R-:W-:Y:S02]  /*2200*/  ISETP.GE.AND P3, PT, R4, UR4, PT ;  /* 0x0000000404007c0c */ /* 0x000fe4000bf66270 */
[----:B------:R-:W-:Y:S02]  /*2210*/  LOP3.LUT R0, R5, 0x2, R0, 0xe2, !PT ;  /* 0x0000000205007812 */ /* 0x000fe400078ee200 */
[----:B------:R-:W-:Y:S01]  /*2220*/  ISETP.GE.AND P2, PT, R7, UR4, PT ;  /* 0x0000000407007c0c */ /* 0x000fe2000bf46270 */
[C---:B------:R-:W-:Y:S01]  /*2230*/  IMAD R7, R118.reuse, UR7, R3 ;  /* 0x0000000776077c24 */ /* 0x040fe2000f8e0203 */
[----:B------:R-:W-:Y:S01]  /*2240*/  SEL R5, RZ, 0x4, P0 ;  /* 0x00000004ff057807 */ /* 0x000fe20000000000 */
[----:B------:R-:W-:Y:S01]  /*2250*/  IMAD.WIDE.U32 R2, R118, UR6, R22 ;  /* 0x0000000676027c25 */ /* 0x000fe2000f8e0016 */
[----:B------:R-:W-:Y:S02]  /*2260*/  SEL R4, RZ, 0x8, P1 ;  /* 0x00000008ff047807 */ /* 0x000fe40000800000 */
[----:B------:R-:W-:Y:S01]  /*2270*/  ISETP.GE.AND P0, PT, R90, UR4, PT ;  /* 0x000000045a007c0c */ /* 0x000fe2000bf06270 */
[----:B------:R-:W-:Y:S01]  /*2280*/  IMAD.IADD R3, R3, 0x1, R7 ;  /* 0x0000000103037824 */ /* 0x000fe200078e0207 */
[----:B------:R-:W-:Y:S01]  /*2290*/  ISETP.GE.AND P1, PT, R88, UR4, PT ;  /* 0x0000000458007c0c */ /* 0x000fe2000bf26270 */
[----:B------:R-:W-:Y:S01]  /*22a0*/  ULDC.64 UR4, c[0x0][0x328] ;  /* 0x0000ca0000047ab9 */ /* 0x000fe20000000a00 */
[----:B------:R-:W-:Y:S01]  /*22b0*/  LOP3.LUT R0, R4, R0, R5, 0xfe, !PT ;  /* 0x0000000004007212 */ /* 0x000fe200078efe05 */
[----:B------:R-:W-:Y:S01]  /*22c0*/  IMAD R6, R8, UR4, RZ ;  /* 0x0000000408067c24 */ /* 0x000fe2000f8e02ff */
[----:B------:R-:W-:Y:S01]  /*22d0*/  SEL R5, RZ, 0x10, P0 ;  /* 0x00000010ff057807 */ /* 0x000fe20000000000 */
[----:B------:R-:W-:Y:S01]  /*22e0*/  IMAD.WIDE.U32 R8, R153, R44, R22 ;  /* 0x0000002c99087225 */ /* 0x000fe200078e0016 */
[----:B------:R-:W-:-:S02]  /*22f0*/  SEL R4, RZ, 0x20, P1 ;  /* 0x00000020ff047807 */ /* 0x000fc40000800000 */
[----:B------:R-:W-:Y:S01]  /*2300*/  ISETP.GE.AND P0, PT, R22, R31, PT ;  /* 0x0000001f1600720c */ /* 0x000fe20003f06270 */
[C---:B------:R-:W-:Y:S01]  /*2310*/  IMAD R61, R53.reuse, UR5, R6 ;  /* 0x00000005353d7c24 */ /* 0x040fe2000f8e0206 */
[----:B------:R-:W-:Y:S01]  /*2320*/  LOP3.LUT R5, R4, R0, R5, 0xfe, !PT ;  /* 0x0000000004057212 */ /* 0x000fe200078efe05 */
[----:B------:R-:W-:Y:S01]  /*2330*/  IMAD.WIDE.U32 R52, R53, UR4, R2 ;  /* 0x0000000435347c25 */ /* 0x000fe2000f8e0002 */
[----:B------:R-:W-:Y:S01]  /*2340*/  SEL R0, RZ, 0x40, P2 ;  /* 0x00000040ff007807 */ /* 0x000fe20001000000 */
[----:B------:R-:W-:Y:S01]  /*2350*/  ULDC UR4, c[0x0][0x2e4] ;  /* 0x0000b90000047ab9 */ /* 0x000fe20000000800 */
[----:B------:R-:W-:Y:S01]  /*2360*/  SEL R13, R31, RZ, P0 ;  /* 0x000000ff1f0d7207 */ /* 0x000fe20000000000 */
[----:B------:R-:W-:Y:S01]  /*2370*/  IMAD R2, R161, R44, RZ ;  /* 0x0000002ca1027224 */ /* 0x000fe200078e02ff */
[----:B------:R-:W-:Y:S01]  /*2380*/  LOP3.LUT R11, R5, R0, RZ, 0xfc, !PT ;  /* 0x00000000050b7212 */ /* 0x000fe200078efcff */
[----:B------:R-:W-:Y:S01]  /*2390*/  IMAD.WIDE.U32 R4, R153, R44, R54 ;  /* 0x0000002c99047225 */ /* 0x000fe200078e0036 */
[----:B------:R-:W-:-:S02]  /*23a0*/  LOP3.LUT P1, RZ, R179, 0x4, RZ, 0xc0, !PT ;  /* 0x00000004b3ff7812 */ /* 0x000fc4000782c0ff */
[----:B------:R-:W-:Y:S01]  /*23b0*/  SEL R60, RZ, 0xffffff80, P3 ;  /* 0xffffff80ff3c7807 */ /* 0x000fe20001800000 */
[----:B------:R-:W-:Y:S01]  /*23c0*/  IMAD R21, R153, R45, R2 ;  /* 0x0000002d99157224 */ /* 0x000fe200078e0202 */
[----:B------:R-:W-:Y:S01]  /*23d0*/  SEL R78, R78, 0xffffffe0, !P1 ;  /* 0xffffffe04e4e7807 */ /* 0x000fe20004800000 */
[-C--:B------:R-:W-:Y:S01]  /*23e0*/  IMAD R0, R161, R32.reuse, RZ ;  /* 0x00000020a1007224 */ /* 0x080fe200078e02ff */
[----:B------:R-:W-:Y:S01]  /*23f0*/  ISETP.GE.AND P1, PT, R22, UR4, PT ;  /* 0x0000000416007c0c */ /* 0x000fe2000bf26270 */
[----:B------:R-:W-:Y:S01]  /*2400*/  IMAD.IADD R5, R5, 0x1, R21 ;  /* 0x0000000105057824 */ /* 0x000fe200078e0215 */
[----:B------:R-:W-:Y:S01]  /*2410*/  LOP3.LUT R60, R11, 0x80, R60, 0xc8, !PT ;  /* 0x000000800b3c7812 */ /* 0x000fe200078ec83c */
[----:B------:R-:W-:-:S04]  /*2420*/  IMAD.WIDE.U32 R6, R153, R32, R22 ;  /* 0x0000002099067225 */ /* 0x000fc800078e0016 */
[C---:B------:R-:W-:Y:S02]  /*2430*/  IMAD R15, R153.reuse, R33, R0 ;  /* 0x00000021990f7224 */ /* 0x040fe400078e0200 */
[----:B------:R-:W-:-:S03]  /*2440*/  IMAD.WIDE.U32 R2, R153, R32, R54 ;  /* 0x0000002099027225 */ /* 0x000fc600078e0036 */
[----:B------:R-:W-:Y:S01]  /*2450*/  IADD3 R7, R15, R7, RZ ;  /* 0x000000070f077210 */ /* 0x000fe20007ffe0ff */
[----:B------:R-:W-:Y:S02]  /*2460*/  IMAD.IADD R13, R22, 0x1, R13 ;  /* 0x00000001160d7824 */ /* 0x000fe400078e020d */
[----:B-----5:R-:W-:Y:S01]  /*2470*/  IMAD.WIDE.U32 R46, R41, R44, R4 ;  /* 0x0000002c292e7225 */ /* 0x020fe200078e0004 */
[----:B------:R-:W-:Y:S02]  /*2480*/  LOP3.LUT R4, R83, 0x18, R22, 0xf8, !PT ;  /* 0x0000001853047812 */ /* 0x000fe400078ef816 */
[----:B------:R-:W-:Y:S01]  /*2490*/  SHF.R.S32.HI R0, RZ, 0x1f, R13 ;  /* 0x0000001fff007819 */ /* 0x000fe2000001140d */
[----:B------:R-:W-:Y:S01]  /*24a0*/  IMAD.IADD R3, R3, 0x1, R15 ;  /* 0x0000000103037824 */ /* 0x000fe200078e020f */
[----:B------:R-:W-:Y:S01]  /*24b0*/  SHF.R.S32.HI R15, RZ, 0x1f, R41 ;  /* 0x0000001fff0f7819 */ /* 0x000fe20000011429 */
[----:B------:R-:W-:Y:S01]  /*24c0*/  IMAD.IADD R9, R21, 0x1, R9 ;  /* 0x0000000115097824 */ /* 0x000fe200078e0209 */
[----:B------:R-:W-:Y:S01]  /*24d0*/  LOP3.LUT R4, R4, R79, RZ, 0x3c, !PT ;  /* 0x0000004f04047212 */ /* 0x000fe200078e3cff */
[----:B------:R-:W-:Y:S01]  /*24e0*/  IMAD.WIDE.U32 R26, R41, R32, R2 ;  /* 0x00000020291a7225 */ /* 0x000fe200078e0002 */
[----:B------:R-:W-:-:S02]  /*24f0*/  LEA.HI R0, R0, R13, RZ, 0x3 ;  /* 0x0000000d00007211 */ /* 0x000fc400078f18ff */
[----:B------:R-:W-:Y:S01]  /*2500*/  IADD3 R2, P2, R153, R12, RZ ;  /* 0x0000000c99027210 */ /* 0x000fe20007f5e0ff */
[----:B------:R-:W-:Y:S01]  /*2510*/  IMAD R10, R15, R44, RZ ;  /* 0x0000002c0f0a7224 */ /* 0x000fe200078e02ff */
[----:B------:R-:W-:Y:S01]  /*2520*/  SHF.R.S32.HI R68, RZ, 0x3, R0 ;  /* 0x00000003ff447819 */ /* 0x000fe20000011400 */
[----:B------:R-:W-:Y:S01]  /*2530*/  IMAD R75, R165, 0x200, R4 ;  /* 0x00000200a54b7824 */ /* 0x000fe200078e0204 */
[----:B------:R-:W-:Y:S01]  /*2540*/  LOP3.LUT R4, R83, 0x38, R0, 0xf8, !PT ;  /* 0x0000003853047812 */ /* 0x000fe200078ef800 */
[----:B------:R-:W-:Y:S01]  /*2550*/  IMAD R29, R41, R45, R10 ;  /* 0x0000002d291d7224 */ /* 0x000fe200078e020a */
[----:B------:R-:W-:Y:S01]  /*2560*/  LOP3.LUT R67, R0, 0xfffffff8, RZ, 0xc0, !PT ;  /* 0xfffffff800437812 */ /* 0x000fe200078ec0ff */
[----:B------:R-:W-:Y:S01]  /*2570*/  IMAD R10, R15, R32, RZ ;  /* 0x000000200f0a7224 */ /* 0x000fe200078e02ff */
[----:B------:R-:W-:Y:S01]  /*2580*/  LOP3.LUT R0, R166, 0x38, R0, 0xf8, !PT ;  /* 0x00000038a6007812 */ /* 0x000fe200078ef800 */
[----:B------:R-:W-:Y:S01]  /*2590*/  IMAD.WIDE.U32 R48, R41, R44, R8 ;  /* 0x0000002c29307225 */ /* 0x000fe200078e0008 */
[----:B------:R-:W-:-:S02]  /*25a0*/  LOP3.LUT R4, R4, R79, RZ, 0x3c, !PT ;  /* 0x0000004f04047212 */ /* 0x000fc400078e3cff */
[----:B------:R-:W-:Y:S01]  /*25b0*/  LOP3.LUT R63, R0, R167, RZ, 0x3c, !PT ;  /* 0x000000a7003f7212 */ /* 0x000fe200078e3cff */
[----:B------:R-:W-:Y:S01]  /*25c0*/  IMAD R13, R51, 0x60, RZ ;  /* 0x00000060330d7824 */ /* 0x000fe200078e02ff */
[----:B------:R-:W-:Y:S01]  /*25d0*/  SHF.R.S32.HI R62, RZ, 0x1f, R67 ;  /* 0x0000001fff3e7819 */ /* 0x000fe20000011443 */
[----:B------:R-:W-:Y:S01]  /*25e0*/  IMAD.WIDE.U32 R44, R44, 0x60, RZ ;  /* 0x000000602c2c7825 */ /* 0x000fe200078e00ff */
[----:B------:R-:W-:-:S03]  /*25f0*/  LOP3.LUT R0, R11, 0x40, RZ, 0xc0, !PT ;  /* 0x000000400b007812 */ /* 0x000fc600078ec0ff */
[----:B------:R-:W-:Y:S01]  /*2600*/  IMAD.WIDE.U32 R50, R50, 0x60, RZ ;  /* 0x0000006032327825 */ /* 0x000fe200078e00ff */
[----:B------:R-:W-:-:S03]  /*2610*/  IADD3 R73, R45, R73, RZ ;  /* 0x000000492d497210 */ /* 0x000fc60007ffe0ff */
[----:B------:R-:W-:Y:S02]  /*2620*/  IMAD R5, R41, R33, R10 ;  /* 0x0000002129057224 */ /* 0x000fe400078e020a */
[----:B------:R-:W-:Y:S02]  /*2630*/  IMAD R9, R33, 0x60, RZ ;  /* 0x0000006021097824 */ /* 0x000fe400078e02ff */
[----:B------:R-:W-:-:S04]  /*2640*/  IMAD.WIDE.U32 R42, R41, R32, R6 ;  /* 0x00000020292a7225 */ /* 0x000fc800078e0006 */
        /* <DEDUP_REMOVED lines=13> */
.L_x_10045:
        /* <DEDUP_REMOVED lines=19> */
[----:B------:R-:W-:Y:S01]  /*2850*/  LEA.HI.X R15, R6, R99, R7, 0x1, P5 ;  /* 0x00000063060f7211 */ /* 0x000fe200028f0c07 */
[----:B------:R-:W-:Y:S01]  /*2860*/  IMAD R7, R152, 0x1800, R71 ;  /* 0x0000180098077824 */ /* 0x000fe200078e0247 */
[----:B------:R-:W-:-:S02]  /*2870*/  ISETP.GT.AND P4, PT, R59, R24, PT ;  /* 0x000000183b00720c */ /* 0x000fc40003f84270 */
[----:B------:R-:W-:Y:S01]  /*2880*/  LEA R104, R5, R18, 0x1 ;  /* 0x0000001205687211 */ /* 0x000fe200078e08ff */
[----:B------:R-:W-:Y:S01]  /*2890*/  IMAD R102, R7, 0x2, R18 ;  /* 0x0000000207667824 */ /* 0x000fe200078e0212 */
[----:B------:R-:W-:-:S05]  /*28a0*/  P2R R96, PR, RZ, 0x10 ;  /* 0x00000010ff607803 */ /* 0x000fca0000000000 */
        /* <DEDUP_REMOVED lines=43> */
.L_x_10002:
[----:B------:R-:W-:Y:S05]  /*2b60*/  BSYNC B1 ;  /* 0x0000000000017941 */ /* 0x000fea0003800000 */
.L_x_10001:
        /* <DEDUP_REMOVED lines=29> */
.L_x_10004:
[----:B------:R-:W-:Y:S05]  /*2d40*/  BSYNC B1 ;  /* 0x0000000000017941 */ /* 0x000fea0003800000 */
.L_x_10003:
        /* <DEDUP_REMOVED lines=27> */
.L_x_10005:
[----:B------:R-:W-:Y:S01]  /*2f00*/  IMAD R86, R152, 0x8, R145 ;  /* 0x0000000898567824 */ /* 0x000fe200078e0291 */
[----:B------:R-:W-:Y:S01]  /*2f10*/  SHF.L.U32 R107, R155, 0x1f, RZ ;  /* 0x0000001f9b6b7819 */ /* 0x000fe200000006ff */
[----:B------:R-:W-:Y:S03]  /*2f20*/  BSSY B1, `(.L_x_10006) ;  /* 0x0000003000017945 */ /* 0x000fe60003800000 */
[----:B------:R-:W0:Y:S02]  /*2f30*/  SYNCS.PHASECHK.TRANS64.TRYWAIT P6, [R86+URZ+0x32490], R107 ;  /* 0x0324906b560075a7 */ /* 0x000e2400080c017f */
[----:B0-----:R-:W-:Y:S05]  /*2f40*/  @!P6 BRA `(.L_x_10007) ;  /* 0x0000031400b0e947 */ /* 0x001fea0003800000 */
.L_x_10321:
[----:B------:R-:W-:Y:S05]  /*2f50*/  BSYNC B1 ;  /* 0x0000000000017941 */ /* 0x000fea0003800000 */
.L_x_10006:
        /* <DEDUP_REMOVED lines=49> */
.L_x_10013:
[----:B------:R-:W-:Y:S05]  /*3270*/  BSYNC B3 ;  /* 0x0000000000037941 */ /* 0x000fea0003800000 */
.L_x_10012:
[----:B--2---:R1:W-:Y:S02]  /*3280*/  STG.E.128 desc[UR56][R14.64], R4 ;  /* 0x000000040e007986 */ /* 0x0043e4000c101d38 */
.L_x_10011:
[----:B------:R-:W-:Y:S05]  /*3290*/  BSYNC B2 ;  /* 0x0000000000027941 */ /* 0x000fea0003800000 */
.L_x_10010:
[----:B------:R-:W-:Y:S05]  /*32a0*/  @P2 BRA `(.L_x_10009) ;  /* 0x0000000000c02947 */ /* 0x000fea0003800000 */
[----:B-1----:R1:W2:Y:S01]  /*32b0*/  LDS.128 R4, [R102] ;  /* 0x0000000066047984 */ /* 0x0022a20000000c00 */
[----:B------:R-:W-:Y:S01]  /*32c0*/  IADD3 R36, R54, 0x10, RZ ;  /* 0x0000001036247810 */ /* 0x000fe20007ffe0ff */
[----:B------:R-:W-:Y:S03]  /*32d0*/  BSSY B2, `(.L_x_10014) ;  /* 0x000002c000027945 */ /* 0x000fe60003800000 */
        /* <DEDUP_REMOVED lines=43> */
.L_x_10015:
[----:B------:R-:W-:Y:S05]  /*3590*/  BSYNC B2 ;  /* 0x0000000000027941 */ /* 0x000fea0003800000 */
.L_x_10014:
[----:B--2---:R2:W-:Y:S02]  /*35a0*/  STG.E.128 desc[UR56][R14.64+0x40], R4 ;  /* 0x000040040e007986 */ /* 0x0045e4000c101d38 */
.L_x_10009:
[----:B------:R-:W-:Y:S05]  /*35b0*/  BSYNC B1 ;  /* 0x0000000000017941 */ /* 0x000fea0003800000 */
.L_x_10008:
        /* <DEDUP_REMOVED lines=48> */
.L_x_10020:
[----:B------:R-:W-:Y:S05]  /*38c0*/  BSYNC B2 ;  /* 0x0000000000027941 */ /* 0x000fea0003800000 */
.L_x_10019:
[----:B--2---:R3:W-:Y:S02]  /*38d0*/  STG.E.128 desc[UR56][R12.64], R4 ;  /* 0x000000040c007986 */ /* 0x0047e4000c101d38 */
.L_x_10018:
[----:B------:R-:W-:Y:S05]  /*38e0*/  BSYNC B1 ;  /* 0x0000000000017941 */ /* 0x000fea0003800000 */
.L_x_10017:
        /* <DEDUP_REMOVED lines=47> */
.L_x_10022:
[----:B------:R-:W-:Y:S05]  /*3be0*/  BSYNC B1 ;  /* 0x0000000000017941 */ /* 0x000fea0003800000 */
.L_x_10021:
[----:B--2---:R4:W-:Y:S01]  /*3bf0*/  STG.E.128 desc[UR56][R12.64+0x40], R4 ;  /* 0x000040040c007986 */ /* 0x0049e2000c101d38 */
[----:B------:R-:W-:Y:S05]  /*3c00*/  BRA `(.L_x_10016) ;  /* 0x00000014005c7947 */ /* 0x000fea0003800000 */
.L_x_10000:
        /* <DEDUP_REMOVED lines=39> */
[----:B------:R-:W-:Y:S02]  /*3e80*/  IMAD.MOV.U32 R33, RZ, RZ, R15 ;  /* 0x000000ffff217224 */ /* 0x000fe400078e000f */
[----:B---3--:R-:W-:Y:S02]  /*3e90*/  IMAD.MOV.U32 R35, RZ, RZ, R13 ;  /* 0x000000ffff237224 */ /* 0x008fe400078e000d */
        /* <DEDUP_REMOVED lines=27> */
.L_x_10023:
        /* <DEDUP_REMOVED lines=9> */
.L_x_10322:
[----:B------:R-:W-:Y:S05]  /*40e0*/  BSYNC B1 ;  /* 0x0000000000017941 */ /* 0x000fea0003800000 */
.L_x_10024:
        /* <DEDUP_REMOVED lines=40> */
[----:B------:R-:W-:Y:S02]  /*4370*/  HADD2.F32 R14, -RZ, R120.H0_H0 ;  /* 0x20000078ff0e7230 */ /* 0x000fe40000004100 */
[C---:B------:R-:W-:Y:S01]  /*4380*/  FMUL.FTZ R120, R12.reuse, R15 ;  /* 0x0000000f0c787220 */ /* 0x040fe20000410000 */
[----:B------:R-:W-:Y:S02]  /*4390*/  HADD2.F32 R28, -RZ, R119.H0_H0 ;  /* 0x20000077ff1c7230 */ /* 0x000fe40000004100 */
[-C--:B------:R-:W-:Y:S01]  /*43a0*/  FMUL.FTZ R122, R37, R30.reuse ;  /* 0x0000001e257a7220 */ /* 0x080fe20000410000 */
[----:B------:R-:W-:Y:S01]  /*43b0*/  FMUL.FTZ R30, R33, R30 ;  /* 0x0000001e211e7220 */ /* 0x000fe20000410000 */
[-C--:B------:R-:W-:Y:S01]  /*43c0*/  FFMA.FTZ R119, R12, R14.reuse, -R29 ;  /* 0x0000000e0c777223 */ /* 0x080fe2000001081d */
[----:B------:R-:W-:Y:S01]  /*43d0*/  FFMA.FTZ R120, R13, R14, R120 ;  /* 0x0000000e0d787223 */ /* 0x000fe20000010078 */
[----:B------:R-:W-:-:S02]  /*43e0*/  HADD2.F32 R13, -RZ, R39.H0_H0 ;  /* 0x20000027ff0d7230 */ /* 0x000fc40000004100 */
[-C--:B------:R-:W-:Y:S01]  /*43f0*/  FFMA.FTZ R37, R37, R28.reuse, R30 ;  /* 0x0000001c25257223 */ /* 0x080fe2000001001e */
[----:B------:R-:W-:Y:S02]  /*4400*/  HADD2.F32 R12, -RZ, R35.H0_H0 ;  /* 0x20000023ff0c7230 */ /* 0x000fe40000004100 */
[----:B------:R-:W-:Y:S01]  /*4410*/  FFMA.FTZ R122, R33, R28, -R122 ;  /* 0x0000001c217a7223 */ /* 0x000fe2000001087a */
[----:B------:R-:W-:Y:S02]  /*4420*/  HADD2.F32 R15, -RZ, R123.H1_H1 ;  /* 0x3000007bff0f7230 */ /* 0x000fe40000004100 */
[----:B------:R-:W-:Y:S01]  /*4430*/  HADD2.F32 R39, -RZ, R39.H1_H1 ;  /* 0x30000027ff277230 */ /* 0x000fe20000004100 */
[----:B------:R-:W-:Y:S01]  /*4440*/  F2FP.F16.F32.PACK_AB R37, R37, R120 ;  /* 0x000000782525723e */ /* 0x000fe200000000ff */
[----:B------:R-:W-:Y:S02]  /*4450*/  HADD2.F32 R30, -RZ, R31.H0_H0 ;  /* 0x2000001fff1e7230 */ /* 0x000fe40000004100 */
        /* <DEDUP_REMOVED lines=8> */
[-C--:B------:R-:W-:Y:S01]  /*44e0*/  FFMA.FTZ R124, R13, R14.reuse, R124 ;  /* 0x0000000e0d7c7223 */ /* 0x080fe2000001007c */
[----:B------:R-:W-:Y:S01]  /*44f0*/  FFMA.FTZ R30, R12, R14, -R29 ;  /* 0x0000000e0c1e7223 */ /* 0x000fe2000001081d */
[-C--:B------:R-:W-:Y:S01]  /*4500*/  FFMA.FTZ R121, R35, R28.reuse, -R126 ;  /* 0x0000001c23797223 */ /* 0x080fe2000001087e */
[----:B------:R-:W-:Y:S01]  /*4510*/  FFMA.FTZ R123, R39, R28, R128 ;  /* 0x0000001c277b7223 */ /* 0x000fe20000010080 */
[----:B------:R-:W-:Y:S01]  /*4520*/  HADD2.F32 R28, -RZ, R131.H1_H1 ;  /* 0x30000083ff1c7230 */ /* 0x000fe20000004100 */
[----:B------:R-:W-:Y:S01]  /*4530*/  F2FP.F16.F32.PACK_AB R119, R122, R119 ;  /* 0x000000777a77723e */ /* 0x000fe200000000ff */
        /* <DEDUP_REMOVED lines=9> */
[-C--:B------:R-:W-:Y:S01]  /*45d0*/  FMUL.FTZ R33, R36, R29.reuse ;  /* 0x0000001d24217220 */ /* 0x080fe20000410000 */
[----:B------:R-:W-:-:S02]  /*45e0*/  FMUL.FTZ R29, R32, R29 ;  /* 0x0000001d201d7220 */ /* 0x000fc40000410000 */
[-C--:B------:R-:W-:Y:S01]  /*45f0*/  FFMA.FTZ R31, R12, R14.reuse, -R31 ;  /* 0x0000000e0c1f7223 */ /* 0x080fe2000001081f */
[----:B------:R-:W-:Y:S01]  /*4600*/  FFMA.FTZ R28, R13, R14, R28 ;  /* 0x0000000e0d1c7223 */ /* 0x000fe2000001001c */
[-C--:B------:R-:W-:Y:S01]  /*4610*/  FFMA.FTZ R32, R32, R15.reuse, -R33 ;  /* 0x0000000f20207223 */ /* 0x080fe20000010821 */
[----:B------:R-:W-:Y:S01]  /*4620*/  FFMA.FTZ R33, R36, R15, R29 ;  /* 0x0000000f24217223 */ /* 0x000fe2000001001d */
[----:B------:R-:W-:Y:S02]  /*4630*/  HADD2.F32 R14, -RZ, R118.H0_H0 ;  /* 0x20000076ff0e7230 */ /* 0x000fe40000004100 */
        /* <DEDUP_REMOVED lines=22> */
.L_x_10029:
[----:B------:R-:W-:Y:S05]  /*47a0*/  BSYNC B2 ;  /* 0x0000000000027941 */ /* 0x000fea0003800000 */
.L_x_10028:
[----:B------:R-:W-:Y:S02]  /*47b0*/  ISETP.GE.AND P5, PT, R115, R109, PT ;  /* 0x0000006d7300720c */ /* 0x000fe40003fa6270 */
[----:B------:R-:W-:-:S11]  /*47c0*/  P2R R13, PR, RZ, 0x1 ;  /* 0x00000001ff0d7803 */ /* 0x000fd60000000000 */
[--C-:B------:R-:W-:Y:S02]  /*47d0*/  @!P5 SHF.R.S32.HI R12, RZ, 0x1f, R115.reuse ;  /* 0x0000001fff0cd819 */ /* 0x100fe40000011473 */
[----:B------:R-:W-:-:S04]  /*47e0*/  @!P5 IADD3 R104, P0, P6, R56, R104, R115 ;  /* 0x000000683868d210 */ /* 0x000fc80007e1e073 */
[----:B------:R-:W-:Y:S02]  /*47f0*/  @!P5 IADD3.X R116, R93, R116, R12, P0, P6 ;  /* 0x000000745d74d210 */ /* 0x000fe400007ec40c */
[CC--:B------:R-:W-:Y:S02]  /*4800*/  LEA R12, P6, R112.reuse, R98.reuse, 0x1 ;  /* 0x00000062700c7211 */ /* 0x0c0fe400078c08ff */
[----:B------:R-:W-:Y:S02]  /*4810*/  ISETP.NE.AND P0, PT, R13, RZ, PT ;  /* 0x000000ff0d00720c */ /* 0x000fe40003f05270 */
[----:B------:R-:W-:Y:S02]  /*4820*/  LEA.HI.X R13, R112, R99, R114, 0x1, P6 ;  /* 0x00000063700d7211 */ /* 0x000fe400030f0c72 */
[----:B------:R-:W-:-:S03]  /*4830*/  @!P5 LEA R14, P6, R104, R98, 0x1 ;  /* 0x00000062680ed211 */ /* 0x000fc600078c08ff */
[----:B-1----:R1:W-:Y:S01]  /*4840*/  STG.E.128 desc[UR56][R12.64], R32 ;  /* 0x000000200c007986 */ /* 0x0023e2000c101d38 */
[----:B------:R-:W-:-:S05]  /*4850*/  @!P5 LEA.HI.X R15, R104, R99, R116, 0x1, P6 ;  /* 0x00000063680fd211 */ /* 0x000fca00030f0c74 */
[----:B--2---:R1:W-:Y:S04]  /*4860*/  @!P5 STG.E.128 desc[UR56][R14.64], R36 ;  /* 0x000000240e00d986 */ /* 0x0043e8000c101d38 */
.L_x_10027:
[----:B------:R-:W-:Y:S05]  /*4870*/  BSYNC B1 ;  /* 0x0000000000017941 */ /* 0x000fea0003800000 */
.L_x_10026:
        /* <DEDUP_REMOVED lines=17> */
[----:B------:R-:W-:Y:S01]  /*4990*/  LOP3.LUT R13, R12, R167, RZ, 0x3c, !PT ;  /* 0x000000a70c0d7212 */ /* 0x000fe200078e3cff */
[----:B------:R-:W-:-:S04]  /*49a0*/  IMAD R12, R152, 0x1800, R63 ;  /* 0x00001800980c7824 */ /* 0x000fc800078e023f */
[----:B------:R-:W-:Y:S02]  /*49b0*/  IMAD.IADD R13, R168, 0x1, R13 ;  /* 0x00000001a80d7824 */ /* 0x000fe400078e020d */
        /* <DEDUP_REMOVED lines=85> */
[----:B------:R-:W-:Y:S02]  /*4f10*/  F2FP.F16.F32.PACK_AB R14, R14, R15 ;  /* 0x0000000f0e0e723e */ /* 0x000fe400000000ff */
[----:B------:R-:W-:Y:S02]  /*4f20*/  F2FP.F16.F32.PACK_AB R30, R9, R110 ;  /* 0x0000006e091e723e */ /* 0x000fe400000000ff */
[----:B------:R-:W-:-:S07]  /*4f30*/  MOV R15, R10 ;  /* 0x0000000a000f7202 */ /* 0x000fce0000000f00 */
.L_x_10031:
[----:B------:R-:W-:Y:S05]  /*4f40*/  BSYNC B1 ;  /* 0x0000000000017941 */ /* 0x000fea0003800000 */
.L_x_10030:
        /* <DEDUP_REMOVED lines=10> */
.L_x_9999:
[----:B------:R-:W-:-:S13]  /*4ff0*/  ISETP.NE.AND P3, PT, R77, 0x3, PT ;  /* 0x000000034d00780c */ /* 0x000fda0003f65270 */
[----:B------:R-:W-:Y:S05]  /*5000*/  @!P3 BRA `(.L_x_10032) ;  /* 0x000000000004b947 */ /* 0x000fea0003800000 */
[----:B------:R-:W-:Y:S01]  /*5010*/  BPT.TRAP 0x1 ;  /* 0x000000040000795c */ /* 0x000fe20000300000 */
.L_x_10032:
[----:B------:R-:W-:Y:S01]  /*5020*/  IMAD R86, R152, 0x8, R145 ;  /* 0x0000000898567824 */ /* 0x000fe200078e0291 */
[----:B------:R-:W-:Y:S01]  /*5030*/  SHF.L.U32 R107, R155, 0x1f, RZ ;  /* 0x0000001f9b6b7819 */ /* 0x000fe200000006ff */
[----:B------:R-:W-:Y:S01]  /*5040*/  IMAD R97, R59, -0x60, R40 ;  /* 0xffffffa03b617824 */ /* 0x000fe200078e0228 */
[----:B------:R-:W-:Y:S02]  /*5050*/  BSSY B1, `(.L_x_10033) ;  /* 0x0000004000017945 */ /* 0x000fe40003800000 */
[----:B------:R-:W0:Y:S02]  /*5060*/  SYNCS.PHASECHK.TRANS64.TRYWAIT P4, [R86+URZ+0x32490], R107 ;  /* 0x0324906b560075a7 */ /* 0x000e24000808017f */
[----:B------:R-:W-:Y:S01]  /*5070*/  VIMNMX R97, R97, 0x60, PT ;  /* 0x0000006061617848 */ /* 0x000fe20003fe0100 */
[----:B0-----:R-:W-:Y:S06]  /*5080*/  @!P4 BRA `(.L_x_10034) ;  /* 0x000002f40088c947 */ /* 0x001fec0003800000 */
.L_x_10323:
[----:B------:R-:W-:Y:S05]  /*5090*/  BSYNC B1 ;  /* 0x0000000000017941 */ /* 0x000fea0003800000 */
.L_x_10033:
        /* <DEDUP_REMOVED lines=8> */
.L_x_10036:
[----:B------:R-:W-:Y:S05]  /*5120*/  BSYNC B1 ;  /* 0x0000000000017941 */ /* 0x000fea0003800000 */
.L_x_10035:
[----:B------:R-:W-:Y:S05]  /*5130*/  @P4 BRA `(.L_x_10016) ;  /* 0x0000000000104947 */ /* 0x000fea0003800000 */
[----:B-1----:R-:W1:Y:S04]  /*5140*/  @!P1 LDS.128 R4, [R104+0x2000] ;  /* 0x0020000068049984 */ /* 0x002e680000000c00 */
[----:B------:R-:W2:Y:S04]  /*5150*/  @!P2 LDS.128 R8, [R102+0x2000] ;  /* 0x002000006608a984 */ /* 0x000ea80000000c00 */
[----:B-1----:R1:W-:Y:S04]  /*5160*/  @!P1 STG.E.128 desc[UR56][R12.64], R4 ;  /* 0x000000040c009986 */ /* 0x0023e8000c101d38 */
[----:B--2---:R1:W-:Y:S02]  /*5170*/  @!P2 STG.E.128 desc[UR56][R12.64+0x40], R8 ;  /* 0x000040080c00a986 */ /* 0x0043e4000c101d38 */
.L_x_10016:
[----:B------:R-:W-:Y:S05]  /*5180*/  BSYNC B0 ;  /* 0x0000000000007941 */ /* 0x000fea0003800000 */
.L_x_9998:
        /* <DEDUP_REMOVED lines=17> */
.L_x_10038:
[----:B------:R-:W-:Y:S05]  /*52a0*/  BSYNC B0 ;  /* 0x0000000000007941 */ /* 0x000fea0003800000 */
.L_x_10037:
[----:B------:R-:W2:Y:S01]  /*52b0*/  SYNCS.PHASECHK.TRANS64.TRYWAIT P3, [R86+URZ+0x324b0], R107 ;  /* 0x0324b06b560075a7 */ /* 0x000ea2000806017f */
[----:B------:R-:W-:Y:S01]  /*52c0*/  ULDC UR44, c[0x0][0x310] ;  /* 0x0000c400002c7ab9 */ /* 0x000fe20000000800 */
[----:B------:R-:W-:Y:S01]  /*52d0*/  ULDC.64 UR38, c[0x0][0x318] ;  /* 0x0000c60000267ab9 */ /* 0x000fe20000000a00 */
[----:B------:R-:W-:Y:S01]  /*52e0*/  ULDC.64 UR36, c[0x0][0x308] ;  /* 0x0000c20000247ab9 */ /* 0x000fe20000000a00 */
[----:B------:R-:W-:Y:S01]  /*52f0*/  BSSY B0, `(.L_x_10039) ;  /* 0x0000003000007945 */ /* 0x000fe20003800000 */
[----:B------:R-:W-:-:S03]  /*5300*/  IMAD R5, R152, 0x6000, R75 ;  /* 0x0000600098057824 */ /* 0x000fc600078e024b */
[----:B--2---:R-:W-:Y:S05]  /*5310*/  @!P3 BRA `(.L_x_10040) ;  /* 0x000002f000f8b947 */ /* 0x004fea0003800000 */
.L_x_10324:
[----:B------:R-:W-:Y:S05]  /*5320*/  BSYNC B0 ;  /* 0x0000000000007941 */ /* 0x000fea0003800000 */
.L_x_10039:
        /* <DEDUP_REMOVED lines=39> */
.L_x_10042:
[----:B------:R-:W-:Y:S05]  /*55a0*/  BSYNC B0 ;  /* 0x0000000000007941 */ /* 0x000fea0003800000 */
.L_x_10041:
        /* <DEDUP_REMOVED lines=10> */
[----:B------:R-:W-:-:S03]  /*5650*/  LEA R32, P3, R4, UR36, 0x1 ;  /* 0x0000002404207c11 */ /* 0x000fc6000f8608ff */
[----:B------:R-:W-:-:S05]  /*5660*/  IMAD.IADD R5, R5, 0x1, R7 ;  /* 0x0000000105057824 */ /* 0x000fca00078e0207 */
        /* <DEDUP_REMOVED lines=25> */
.L_x_10044:
[----:B------:R-:W-:Y:S05]  /*5800*/  BSYNC B0 ;  /* 0x0000000000007941 */ /* 0x000fea0003800000 */
.L_x_10043:
        /* <DEDUP_REMOVED lines=8> */
[----:B------:R-:W-:Y:S01]  /*5890*/  VIADD R152, R152, 0x1 ;  /* 0x0000000198987836 */ /* 0x000fe20000000000 */
[----:B0-2---:R-:W-:-:S04]  /*58a0*/  @!P4 IADD3 R86, R86, 0x324c0, RZ ;  /* 0x000324c05656c810 */ /* 0x005fc80007ffe0ff */
        /* <DEDUP_REMOVED lines=12> */
.L_x_9993:
[----:B------:R-:W1:Y:S01]  /*5970*/  S2R R0, SR_TID.X ;  /* 0x0000000000007919 */ /* 0x000e620000002100 */
[----:B------:R-:W2:Y:S01]  /*5980*/  LDC R12, c[0x0][0xa80] ;  /* 0x0002a000ff0c7b82 */ /* 0x000ea20000000800 */
[----:B------:R-:W-:Y:S02]  /*5990*/  IMAD.MOV.U32 R5, RZ, RZ, 0x100 ;  /* 0x00000100ff057424 */ /* 0x000fe400078e00ff */
[----:B------:R-:W-:Y:S01]  /*59a0*/  IMAD.MOV.U32 R6, RZ, RZ, 0x1 ;  /* 0x00000001ff067424 */ /* 0x000fe200078e00ff */
[----:B------:R-:W-:Y:S01]  /*59b0*/  STL [R1+0x70], R117 ;  /* 0x0000707501007387 */ /* 0x000fe20000100800 */
[----:B------:R-:W-:Y:S02]  /*59c0*/  IMAD.MOV.U32 R7, RZ, RZ, RZ ;  /* 0x000000ffff077224 */ /* 0x000fe400078e00ff */
[----:B------:R-:W-:Y:S01]  /*59d0*/  IMAD.MOV.U32 R14, RZ, RZ, 0x1 ;  /* 0x00000001ff0e7424 */ /* 0x000fe200078e00ff */
[----:B------:R-:W-:Y:S01]  /*59e0*/  STL.128 [R1+0x230], RZ ;  /* 0x000230ff01007387 */ /* 0x000fe20000100c00 */
[----:B------:R-:W-:-:S02]  /*59f0*/  IMAD.MOV.U32 R15, RZ, RZ, RZ ;  /* 0x000000ffff0f7224 */ /* 0x000fc400078e00ff */
[----:B------:R-:W-:Y:S01]  /*5a00*/  IMAD.U32 R3, RZ, RZ, UR50 ;  /* 0x00000032ff037e24 */ /* 0x000fe2000f8e00ff */
[----:B------:R-:W-:Y:S01]  /*5a10*/  STL.128 [R1+0x240], RZ ;  /* 0x000240ff01007387 */ /* 0x000fe20000100c00 */
[----:B---34-:R-:W-:Y:S02]  /*5a20*/  IMAD.MOV.U32 R28, RZ, RZ, 0xc000 ;  /* 0x0000c000ff1c7424 */ /* 0x018fe400078e00ff */
[----:B------:R-:W-:Y:S01]  /*5a30*/  IMAD.U32 R29, RZ, RZ, UR50 ;  /* 0x00000032ff1d7e24 */ /* 0x000fe2000f8e00ff */
[----:B------:R-:W-:Y:S01]  /*5a40*/  STL.64 [R1+0x60], R14 ;  /* 0x0000600e01007387 */ /* 0x000fe20000100a00 */
[----:B------:R-:W-:Y:S02]  /*5a50*/  IMAD.MOV.U32 R31, RZ, RZ, 0x100 ;  /* 0x00000100ff1f7424 */ /* 0x000fe400078e00ff */
[----:B------:R-:W-:Y:S01]  /*5a60*/  IMAD.U32 R32, RZ, RZ, UR49 ;  /* 0x00000031ff207e24 */ /* 0x000fe2000f8e00ff */
[----:B------:R-:W-:Y:S01]  /*5a70*/  STL.128 [R1+0x260], RZ ;  /* 0x000260ff01007387 */ /* 0x000fe20000100c00 */
[----:B------:R-:W-:-:S03]  /*5a80*/  IMAD.U32 R18, RZ, RZ, UR49 ;  /* 0x00000031ff127e24 */ /* 0x000fc6000f8e00ff */
[----:B--2---:R-:W-:Y:S04]  /*5a90*/  STL [R1+0x250], R12 ;  /* 0x0002500c01007387 */ /* 0x004fe80000100800 */
[----:B------:R-:W-:Y:S01]  /*5aa0*/  STL.128 [R1+0x270], RZ ;  /* 0x000270ff01007387 */ /* 0x000fe20000100c00 */
[----:B-1----:R-:W-:-:S03]  /*5ab0*/  LOP3.LUT R2, R0, 0x7f, RZ, 0xc0, !PT ;  /* 0x0000007f00027812 */ /* 0x002fc600078ec0ff */
[----:B------:R-:W-:Y:S01]  /*5ac0*/  STL.128 [R1+0x280], RZ ;  /* 0x000280ff01007387 */ /* 0x000fe20000100c00 */
[----:B------:R-:W-:Y:S01]  /*5ad0*/  ISETP.NE.AND P1, PT, R2, RZ, PT ;  /* 0x000000ff0200720c */ /* 0x000fe20003f25270 */
[----:B------:R-:W1:Y:S01]  /*5ae0*/  S2R R0, SR_SWINHI ;  /* 0x0000000000007919 */ /* 0x000e620000002f00 */
[----:B------:R-:W-:Y:S02]  /*5af0*/  IMAD.MOV.U32 R2, RZ, RZ, 0x3000 ;  /* 0x00003000ff027424 */ /* 0x000fe400078e00ff */
[----:B------:R-:W-:Y:S01]  /*5b00*/  SEL R4, RZ, 0x1, P1 ;  /* 0x00000001ff047807 */ /* 0x000fe20000800000 */
[----:B------:R-:W-:Y:S04]  /*5b10*/  STL.128 [R1+0x290], RZ ;  /* 0x000290ff01007387 */ /* 0x000fe80000100c00 */
[----:B------:R2:W-:Y:S01]  /*5b20*/  STL.128 [R1+0x20], R4 ;  /* 0x0000200401007387 */ /* 0x0005e20000100c00 */
[----:B------:R-:W-:-:S03]  /*5b30*/  IMAD.MOV.U32 R30, RZ, RZ, R4 ;  /* 0x000000ffff1e7224 */ /* 0x000fc600078e0004 */
[----:B------:R-:W-:Y:S04]  /*5b40*/  STL.128 [R1+0x2a0], RZ ;  /* 0x0002a0ff01007387 */ /* 0x000fe80000100c00 */
[----:B------:R-:W-:Y:S04]  /*5b50*/  STL.128 [R1+0x2b0], RZ ;  /* 0x0002b0ff01007387 */ /* 0x000fe80000100c00 */
[----:B------:R-:W-:Y:S04]  /*5b60*/  STL.128 [R1+0x2c0], RZ ;  /* 0x0002c0ff01007387 */ /* 0x000fe80000100c00 */
[----:B------:R-:W-:Y:S04]  /*5b70*/  STL.128 [R1+0x2d0], RZ ;  /* 0x0002d0ff01007387 */ /* 0x000fe80000100c00 */
[----:B------:R-:W-:Y:S01]  /*5b80*/  STL.128 [R1+0x2e0], RZ ;  /* 0x0002e0ff01007387 */ /* 0x000fe20000100c00 */
[----:B------:R-:W-:-:S02]  /*5b90*/  MOV R26, R145 ;  /* 0x00000091001a7202 */ /* 0x000fc40000000f00 */
[----:B-1----:R-:W-:Y:S01]  /*5ba0*/  MOV R27, R0 ;  /* 0x00000000001b7202 */ /* 0x002fe20000000f00 */
[----:B------:R-:W-:Y:S01]  /*5bb0*/  STL.128 [R1+0x2f0], RZ ;  /* 0x0002f0ff01007387 */ /* 0x000fe20000100c00 */
[----:B------:R-:W-:-:S03]  /*5bc0*/  IADD3 R0, P3, R26, 0x32450, RZ ;  /* 0x000324501a007810 */ /* 0x000fc60007f7e0ff */
[----:B------:R-:W-:Y:S01]  /*5bd0*/  STL.128 [R1+0x300], RZ ;  /* 0x000300ff01007387 */ /* 0x000fe20000100c00 */
[C---:B------:R-:W-:Y:S02]  /*5be0*/  IADD3 R10, P4, R26.reuse, 0x32460, RZ ;  /* 0x000324601a0a7810 */ /* 0x040fe40007f9e0ff */
[----:B------:R-:W-:Y:S01]  /*5bf0*/  IADD3 R8, P1, R26, 0x32430, RZ ;  /* 0x000324301a087810 */ /* 0x000fe20007f3e0ff */
[----:B--2---:R-:W-:Y:S01]  /*5c00*/  IMAD.MOV.U32 R4, RZ, RZ, R0 ;  /* 0x000000ffff047224 */ /* 0x004fe200078e0000 */
[----:B------:R-:W-:Y:S01]  /*5c10*/  IADD3.X R5, RZ, R27, RZ, P3, !PT ;  /* 0x0000001bff057210 */ /* 0x000fe20001ffe4ff */
[--C-:B------:R-:W-:Y:S01]  /*5c20*/  IMAD.X R7, RZ, RZ, R27.reuse, P4 ;  /* 0x000000ffff077224 */ /* 0x100fe200020e061b */
[----:B------:R-:W-:Y:S01]  /*5c30*/  STL.128 [R1+0x310], RZ ;  /* 0x000310ff01007387 */ /* 0x000fe20000100c00 */
[----:B------:R-:W-:Y:S01]  /*5c40*/  IMAD.MOV.U32 R6, RZ, RZ, R10 ;  /* 0x000000ffff067224 */ /* 0x000fe200078e000a */
[----:B------:R-:W-:Y:S01]  /*5c50*/  IADD3 R18, P3, R18, 0x260, RZ ;  /* 0x0000026012127810 */ /* 0x000fe20007f7e0ff */
[----:B------:R-:W-:Y:S01]  /*5c60*/  IMAD.X R9, RZ, RZ, R27, P1 ;  /* 0x000000ffff097224 */ /* 0x000fe200008e061b */
[----:B------:R-:W-:Y:S04]  /*5c70*/  STL.128 [R1+0x320], RZ ;  /* 0x000320ff01007387 */ /* 0x000fe80000100c00 */
[----:B------:R1:W-:Y:S04]  /*5c80*/  STL.128 [R1+0x40], R4 ;  /* 0x0000400401007387 */ /* 0x0003e80000100c00 */
[----:B------:R-:W-:Y:S04]  /*5c90*/  STL.64 [R1+0x68], R6 ;  /* 0x0000680601007387 */ /* 0x000fe80000100a00 */
[----:B------:R-:W-:Y:S04]  /*5ca0*/  STL.64 [R1+0x8], R8 ;  /* 0x0000080801007387 */ /* 0x000fe80000100a00 */
[----:B------:R-:W-:Y:S01]  /*5cb0*/  STL.128 [R1+0x330], RZ ;  /* 0x000330ff01007387 */ /* 0x000fe20000100c00 */
[----:B-1----:R-:W1:Y:S03]  /*5cc0*/  LDC.64 R4, c[0x0][0xad8] ;  /* 0x0002b600ff047b82 */ /* 0x002e660000000a00 */
[----:B------:R-:W-:Y:S04]  /*5cd0*/  STL.128 [R1+0x340], RZ ;  /* 0x000340ff01007387 */ /* 0x000fe80000100c00 */
[----:B------:R-:W-:Y:S04]  /*5ce0*/  STL.128 [R1+0x350], RZ ;  /* 0x000350ff01007387 */ /* 0x000fe80000100c00 */
[----:B------:R-:W-:Y:S04]  /*5cf0*/  STL.128 [R1+0x360], RZ ;  /* 0x000360ff01007387 */ /* 0x000fe80000100c00 */
[----:B------:R-:W-:Y:S04]  /*5d00*/  STL.128 [R1+0x370], RZ ;  /* 0x000370ff01007387 */ /* 0x000fe80000100c00 */
[----:B------:R-:W-:Y:S04]  /*5d10*/  STL.128 [R1+0x380], RZ ;  /* 0x000380ff01007387 */ /* 0x000fe80000100c00 */
[----:B------:R-:W-:Y:S01]  /*5d20*/  STL.128 [R1+0x390], RZ ;  /* 0x000390ff01007387 */ /* 0x000fe20000100c00 */
[----:B-1----:R-:W-:-:S03]  /*5d30*/  ISETP.GE.AND P1, PT, R5, 0x1, PT ;  /* 0x000000010500780c */ /* 0x002fc60003f26270 */
[----:B------:R-:W-:Y:S01]  /*5d40*/  STL.128 [R1+0x3a0], RZ ;  /* 0x0003a0ff01007387 */ /* 0x000fe20000100c00 */
[----:B------:R-:W-:-:S03]  /*5d50*/  IMAD.IADD R0, R25, 0x1, R4 ;  /* 0x0000000119007824 */ /* 0x000fc600078e0204 */
[----:B------:R-:W-:Y:S04]  /*5d60*/  STL.128 [R1+0x3b0], RZ ;  /* 0x0003b0ff01007387 */ /* 0x000fe80000100c00 */
        /* <DEDUP_REMOVED lines=10> */
[----:B------:R-:W-:Y:S04]  /*5e10*/  STL.64 [R1], RZ ;  /* 0x000000ff01007387 */ /* 0x000fe80000100a00 */
[----:B------:R-:W-:Y:S04]  /*5e20*/  STL.64 [R1+0x38], RZ ;  /* 0x000038ff01007387 */ /* 0x000fe80000100a00 */
[----:B------:R1:W-:Y:S04]  /*5e30*/  STL.64 [R1+0x18], R2 ;  /* 0x0000180201007387 */ /* 0x0003e80000100a00 */
[----:B------:R2:W-:Y:S01]  /*5e40*/  STL.128 [R1+0x50], R28 ;  /* 0x0000501c01007387 */ /* 0x0005e20000100c00 */
[----:B-1----:R-:W-:-:S05]  /*5e50*/  IADD3 R2, P2, R26, 0x32440, RZ ;  /* 0x000324401a027810 */ /* 0x002fca0007f5e0ff */
[----:B------:R-:W-:Y:S01]  /*5e60*/  IMAD.X R3, RZ, RZ, R27, P2 ;  /* 0x000000ffff037224 */ /* 0x000fe200010e061b */
[----:B------:R-:W-:Y:S01]  /*5e70*/  IADD3 R32, P2, R32, 0x230, RZ ;  /* 0x0000023020207810 */ /* 0x000fe20007f5e0ff */
[----:B--2---:R-:W-:-:S03]  /*5e80*/  IMAD.U32 R30, RZ, RZ, UR49 ;  /* 0x00000031ff1e7e24 */ /* 0x004fc6000f8e00ff */
[----:B------:R-:W-:Y:S02]  /*5e90*/  STL.64 [R1+0x10], R2 ;  /* 0x0000100201007387 */ /* 0x000fe40000100a00 */
[----:B------:R-:W-:Y:S02]  /*5ea0*/  IADD3 R30, P4, R30, 0x38, RZ ;  /* 0x000000381e1e7810 */ /* 0x000fe40007f9e0ff */
[----:B------:R1:W-:Y:S02]  /*5eb0*/  STL.64 [R1+0x30], R2 ;  /* 0x0000300201007387 */ /* 0x0003e40000100a00 */
[----:B-1----:R-:W-:-:S05]  /*5ec0*/  IMAD.U32 R2, RZ, RZ, UR49 ;  /* 0x00000031ff027e24 */ /* 0x002fca000f8e00ff */
[----:B------:R-:W-:Y:S01]  /*5ed0*/  IADD3 R2, P5, R2, 0x70, RZ ;  /* 0x0000007002027810 */ /* 0x000fe20007fbe0ff */
[----:B------:R-:W-:-:S12]  /*5ee0*/  @P0 BRA `(.L_x_10046) ;  /* 0x00000000000c0947 */ /* 0x000fd80003800000 */
[----:B------:R-:W1:Y:S01]  /*5ef0*/  FENCE.VIEW.ASYNC.G ;  /* 0x00000000000073c6 */ /* 0x000e620000000100 */
[----:B------:R-:W-:Y:S05]  /*5f00*/  WARPSYNC.ALL ;  /* 0x0000000000007948 */ /* 0x000fea0003800000 */
[----:B-1----:R-:W-:Y:S06]  /*5f10*/  BAR.ARV 0xc, 0x120 ;  /* 0x0304800000007b1d */ /* 0x002fec0000002000 */
.L_x_10046:
[----:B------:R-:W-:Y:S01]  /*5f20*/  IMAD.X R39, RZ, RZ, UR48, P2 ;  /* 0x00000030ff277e24 */ /* 0x000fe200090e06ff */
[----:B------:R-:W-:Y:S01]  /*5f30*/  IADD3.X R31, RZ, UR48, RZ, P4, !PT ;  /* 0x00000030ff1f7c10 */ /* 0x000fe2000a7fe4ff */
[----:B------:R-:W-:Y:S02]  /*5f40*/  IMAD.X R37, RZ, RZ, UR48, P3 ;  /* 0x00000030ff257e24 */ /* 0x000fe400098e06ff */
[----:B------:R-:W-:Y:S01]  /*5f50*/  IMAD.X R73, RZ, RZ, UR48, P5 ;  /* 0x00000030ff497e24 */ /* 0x000fe2000a8e06ff */
        /* <DEDUP_REMOVED lines=12> */
.L_x_10049:
[----:B------:R-:W-:-:S13]  /*6020*/  ISETP.NE.AND P0, PT, R5, 0x1, PT ;  /* 0x000000010500780c */ /* 0x000fda0003f05270 */
[----:B------:R-:W1:Y:S02]  /*6030*/  @P0 LDC.64 R6, c[0x0][0xae0] ;  /* 0x0002b800ff060b82 */ /* 0x000e640000000a00 */
[----:B-1----:R-:W-:-:S05]  /*6040*/  @P0 IMAD.HI.U32 R4, R3, R6, RZ ;  /* 0x0000000603040227 */ /* 0x002fca00078e00ff */
[----:B------:R-:W-:-:S07]  /*6050*/  @P0 SHF.R.U32.HI R3, RZ, R7, R4 ;  /* 0x00000007ff030219 */ /* 0x000fce0000011604 */
.L_x_10050:
[----:B------:R-:W-:Y:S05]  /*6060*/  BSYNC B0 ;  /* 0x0000000000007941 */ /* 0x000fea0003800000 */
.L_x_10048:
[----:B------:R-:W-:-:S05]  /*6070*/  IMAD R3, R3, R5, R5 ;  /* 0x0000000503037224 */ /* 0x000fca00078e0205 */
[----:B------:R-:W-:-:S07]  /*6080*/  VIMNMX R0, R0, R3, PT ;  /* 0x0000000300007248 */ /* 0x000fce0003fe0100 */
.L_x_10047:
        /* <DEDUP_REMOVED lines=18> */
.L_x_10053:
[----:B------:R-:W-:-:S13]  /*61b0*/  ISETP.NE.AND P0, PT, R5, 0x1, PT ;  /* 0x000000010500780c */ /* 0x000fda0003f05270 */
[----:B------:R-:W1:Y:S02]  /*61c0*/  @P0 LDC.64 R6, c[0x0][0xae0] ;  /* 0x0002b800ff060b82 */ /* 0x000e640000000a00 */
[----:B-1----:R-:W-:-:S05]  /*61d0*/  @P0 IMAD.HI.U32 R6, R19, R6, RZ ;  /* 0x0000000613060227 */ /* 0x002fca00078e00ff */
[----:B------:R-:W-:-:S07]  /*61e0*/  @P0 SHF.R.U32.HI R19, RZ, R7, R6 ;  /* 0x00000007ff130219 */ /* 0x000fce0000011606 */
.L_x_10054:
[----:B------:R-:W-:Y:S05]  /*61f0*/  BSYNC B0 ;  /* 0x0000000000007941 */ /* 0x000fea0003800000 */
.L_x_10052:
[----:B------:R-:W-:-:S05]  /*6200*/  IMAD R5, R19, R5, RZ ;  /* 0x0000000513057224 */ /* 0x000fca00078e02ff */
[----:B------:R-:W-:-:S07]  /*6210*/  VIMNMX R0, R0, R5, !PT ;  /* 0x0000000500007248 */ /* 0x000fce0007fe0100 */
.L_x_10051:
[----:B------:R-:W-:Y:S01]  /*6220*/  IMAD.HI R0, R0, 0x2aaaaaab, RZ ;  /* 0x2aaaaaab00007827 */ /* 0x000fe200078e02ff */
[----:B------:R-:W-:-:S04]  /*6230*/  PLOP3.LUT P0, PT, PT, PT, PT, 0x80, 0x0 ;  /* 0x000000000000781c */ /* 0x000fc80003f0f070 */
[----:B------:R-:W-:-:S04]  /*6240*/  SHF.R.U32.HI R3, RZ, 0x1f, R0 ;  /* 0x0000001fff037819 */ /* 0x000fc80000011600 */
[----:B------:R-:W-:-:S04]  /*6250*/  LEA.HI.SX32 R3, R0, R3, 0x1c ;  /* 0x0000000300037211 */ /* 0x000fc800078fe2ff */
[----:B------:R-:W-:-:S04]  /*6260*/  VIMNMX R164, RZ, R3, !PT ;  /* 0x00000003ffa47248 */ /* 0x000fc80007fe0100 */
[----:B------:R-:W-:-:S13]  /*6270*/  ISETP.GT.AND P1, PT, R178, R164, PT ;  /* 0x000000a4b200720c */ /* 0x000fda0003f24270 */
[----:B------:R-:W-:Y:S05]  /*6280*/  @!P1 BRA `(.L_x_10055) ;  /* 0x0000025400409947 */ /* 0x000fea0003800000 */
[----:B------:R1:W-:Y:S01]  /*6290*/  STL.64 [R1+0x78], RZ ;  /* 0x000078ff01007387 */ /* 0x0003e20000100a00 */
[----:B------:R-:W-:Y:S01]  /*62a0*/  IMAD.U32 R52, RZ, RZ, UR49 ;  /* 0x00000031ff347e24 */ /* 0x000fe2000f8e00ff */
[----:B------:R-:W-:Y:S01]  /*62b0*/  MOV R63, UR49 ;  /* 0x00000031003f7c02 */ /* 0x000fe20008000f00 */
[----:B------:R-:W-:Y:S01]  /*62c0*/  IMAD.U32 R58, RZ, RZ, UR49 ;  /* 0x00000031ff3a7e24 */ /* 0x000fe2000f8e00ff */
[----:B------:R-:W-:Y:S01]  /*62d0*/  UMOV UR4, 0xffffffff ;  /* 0xffffffff00047882 */ /* 0x000fe20000000000 */
[----:B------:R-:W-:Y:S01]  /*62e0*/  IMAD.U32 R28, RZ, RZ, UR49 ;  /* 0x00000031ff1c7e24 */ /* 0x000fe2000f8e00ff */
[----:B------:R-:W-:Y:S01]  /*62f0*/  IADD3 R52, P1, R52, 0x118, RZ ;  /* 0x0000011834347810 */ /* 0x000fe20007f3e0ff */
        /* <DEDUP_REMOVED lines=10> */
[----:B------:R-:W-:Y:S01]  /*63a0*/  IMAD.X R33, RZ, RZ, UR48, P1 ;  /* 0x00000030ff217e24 */ /* 0x000fe200088e06ff */
[----:B------:R-:W-:Y:S01]  /*63b0*/  IADD3 R54, P1, R54, 0x88, RZ ;  /* 0x0000008836367810 */ /* 0x000fe20007f3e0ff */
[----:B------:R-:W-:Y:S01]  /*63c0*/  IMAD.X R57, RZ, RZ, UR48, P5 ;  /* 0x00000030ff397e24 */ /* 0x000fe2000a8e06ff */
[----:B------:R-:W-:Y:S01]  /*63d0*/  IADD3 R63, P5, R63, 0x80, RZ ;  /* 0x000000803f3f7810 */ /* 0x000fe20007fbe0ff */
[----:B------:R-:W-:Y:S01]  /*63e0*/  IMAD.X R29, RZ, RZ, UR48, P4 ;  /* 0x00000030ff1d7e24 */ /* 0x000fe2000a0e06ff */
[----:B------:R-:W-:Y:S01]  /*63f0*/  IADD3 R24, P4, R24, 0x78, RZ ;  /* 0x0000007818187810 */ /* 0x000fe20007f9e0ff */
[----:B------:R-:W-:-:S02]  /*6400*/  IMAD.X R62, RZ, RZ, UR48, P0 ;  /* 0x00000030ff3e7e24 */ /* 0x000fc400080e06ff */
[----:B------:R-:W-:Y:S02]  /*6410*/  IMAD.X R56, RZ, RZ, UR48, P3 ;  /* 0x00000030ff387e24 */ /* 0x000fe400098e06ff */
[----:B------:R-:W-:Y:S02]  /*6420*/  IMAD.X R60, RZ, RZ, UR48, P2 ;  /* 0x00000030ff3c7e24 */ /* 0x000fe400090e06ff */
[----:B------:R-:W-:Y:S02]  /*6430*/  IMAD.X R55, RZ, RZ, UR48, P1 ;  /* 0x00000030ff377e24 */ /* 0x000fe400088e06ff */
[----:B------:R-:W-:Y:S02]  /*6440*/  IMAD.X R64, RZ, RZ, UR48, P5 ;  /* 0x00000030ff407e24 */ /* 0x000fe4000a8e06ff */
[----:B------:R-:W-:Y:S01]  /*6450*/  IMAD.X R25, RZ, RZ, UR48, P4 ;  /* 0x00000030ff197e24 */ /* 0x000fe2000a0e06ff */
[----:B-1----:R-:W-:Y:S06]  /*6460*/  BRA.DIV UR4, `(.L_x_10056) ;  /* 0x000002e204b87947 */ /* 0x002fec000b800000 */
[----:B------:R1:W2:Y:S02]  /*6470*/  SHFL.IDX PT, R14, R213, RZ, 0x1f ;  /* 0x00001fffd50e7589 */ /* 0x0002a400000e0000 */
.L_x_10327:
[----:B--2---:R-:W-:Y:S01]  /*6480*/  LEA.HI R0, R14, R14, RZ, 0x1 ;  /* 0x0000000e0e007211 */ /* 0x004fe200078f08ff */
[C---:B------:R-:W-:Y:S01]  /*6490*/  VIADD R43, R145.reuse, 0x18400 ;  /* 0x00018400912b7836 */ /* 0x040fe20000000000 */
[----:B------:R-:W-:Y:S01]  /*64a0*/  STL.128 [R1+0xb0], RZ ;  /* 0x0000b0ff01007387 */ /* 0x000fe20000100c00 */
[C---:B------:R-:W-:Y:S01]  /*64b0*/  VIADD R8, R145.reuse, 0x400 ;  /* 0x0000040091087836 */ /* 0x040fe20000000000 */
[----:B------:R-:W-:Y:S01]  /*64c0*/  LOP3.LUT R3, R0, 0x7fffe, RZ, 0xc0, !PT ;  /* 0x0007fffe00037812 */ /* 0x000fe200078ec0ff */
[----:B------:R-:W-:Y:S01]  /*64d0*/  IMAD.MOV.U32 R4, RZ, RZ, 0x1 ;  /* 0x00000001ff047424 */ /* 0x000fe200078e00ff */
[----:B------:R-:W-:Y:S01]  /*64e0*/  STL.128 [R1+0xc0], RZ ;  /* 0x0000c0ff01007387 */ /* 0x000fe20000100c00 */
[----:B------:R-:W-:Y:S01]  /*64f0*/  IMAD.MOV.U32 R5, RZ, RZ, RZ ;  /* 0x000000ffff057224 */ /* 0x000fe200078e00ff */
[----:B------:R-:W-:Y:S01]  /*6500*/  IADD3 R0, R14, -R3, RZ ;  /* 0x800000030e007210 */ /* 0x000fe20007ffe0ff */
[----:B------:R-:W-:Y:S01]  /*6510*/  VIADD R3, R145, 0x1c400 ;  /* 0x0001c40091037836 */ /* 0x000fe20000000000 */
[----:B------:R-:W-:Y:S01]  /*6520*/  SHF.R.U32.HI R8, RZ, 0x4, R8 ;  /* 0x00000004ff087819 */ /* 0x000fe20000011608 */
[----:B------:R-:W-:Y:S01]  /*6530*/  IMAD.MOV.U32 R6, RZ, RZ, 0x1 ;  /* 0x00000001ff067424 */ /* 0x000fe200078e00ff */
[----:B------:R-:W-:Y:S01]  /*6540*/  STL.128 [R1+0xd0], RZ ;  /* 0x0000d0ff01007387 */ /* 0x000fe20000100c00 */
[----:B------:R-:W-:Y:S01]  /*6550*/  IMAD R0, R0, 0x2000, R43 ;  /* 0x0000200000007824 */ /* 0x000fe200078e022b */
[----:B------:R-:W-:Y:S01]  /*6560*/  SHF.R.U32.HI R3, RZ, 0x4, R3 ;  /* 0x00000004ff037819 */ /* 0x000fe20000011603 */
[----:B------:R-:W-:Y:S01]  /*6570*/  IMAD.MOV.U32 R7, RZ, RZ, RZ ;  /* 0x000000ffff077224 */ /* 0x000fe200078e00ff */
[----:B------:R-:W-:Y:S01]  /*6580*/  LOP3.LUT R8, R8, 0x3fff, RZ, 0xc0, !PT ;  /* 0x00003fff08087812 */ /* 0x000fe200078ec0ff */
[----:B------:R-:W-:Y:S01]  /*6590*/  VIADD R9, R0, 0xa000 ;  /* 0x0000a00000097836 */ /* 0x000fe20000000000 */
[----:B------:R-:W-:Y:S01]  /*65a0*/  LOP3.LUT R3, R3, 0x3fff, RZ, 0xc0, !PT ;  /* 0x00003fff03037812 */ /* 0x000fe200078ec0ff */
[----:B------:R-:W-:Y:S01]  /*65b0*/  IMAD.MOV.U32 R12, RZ, RZ, 0x1 ;  /* 0x00000001ff0c7424 */ /* 0x000fe200078e00ff */
[----:B------:R-:W-:Y:S01]  /*65c0*/  SHF.R.U32.HI R0, RZ, 0x4, R0 ;  /* 0x00000004ff007819 */ /* 0x000fe20000011600 */
[----:B------:R-:W-:Y:S01]  /*65d0*/  IMAD.MOV.U32 R13, RZ, RZ, RZ ;  /* 0x000000ffff0d7224 */ /* 0x000fe200078e00ff */
[----:B------:R-:W-:Y:S01]  /*65e0*/  SHF.R.U32.HI R9, RZ, 0x4, R9 ;  /* 0x00000004ff097819 */ /* 0x000fe20000011609 */
[----:B------:R2:W-:Y:S01]  /*65f0*/  STL.128 [R1+0x80], R4 ;  /* 0x0000800401007387 */ /* 0x0005e20000100c00 */
[----:B------:R-:W-:Y:S01]  /*6600*/  LOP3.LUT R3, R3, 0x10000, RZ, 0xfc, !PT ;  /* 0x0001000003037812 */ /* 0x000fe200078efcff */
[----:B------:R-:W-:Y:S01]  /*6610*/  IMAD.MOV.U32 R11, RZ, RZ, 0x40000040 ;  /* 0x40000040ff0b7424 */ /* 0x000fe200078e00ff */
[----:B------:R-:W-:Y:S01]  /*6620*/  LOP3.LUT R9, R9, 0x3fff, RZ, 0xc0, !PT ;  /* 0x00003fff09097812 */ /* 0x000fe200078ec0ff */
[----:B------:R3:W-:Y:S01]  /*6630*/  STL.64 [R1+0x90], R12 ;  /* 0x0000900c01007387 */ /* 0x0007e20000100a00 */
[----:B------:R-:W-:Y:S01]  /*6640*/  LOP3.LUT R0, R0, 0x3fff, RZ, 0xc0, !PT ;  /* 0x00003fff00007812 */ /* 0x000fe200078ec0ff */
[----:B------:R-:W-:Y:S01]  /*6650*/  IMAD.U32 R34, RZ, RZ, UR49 ;  /* 0x00000031ff227e24 */ /* 0x000fe2000f8e00ff */
[----:B------:R-:W-:Y:S01]  /*6660*/  LOP3.LUT R10, R8, 0x10000, RZ, 0xfc, !PT ;  /* 0x00010000080a7812 */ /* 0x000fe200078efcff */
[----:B------:R4:W-:Y:S01]  /*6670*/  STL.128 [R1+0xe0], RZ ;  /* 0x0000e0ff01007387 */ /* 0x0009e20000100c00 */
[----:B------:R-:W-:Y:S01]  /*6680*/  LOP3.LUT P0, RZ, R43, 0x1bf, RZ, 0xc0, !PT ;  /* 0x000001bf2bff7812 */ /* 0x000fe2000780c0ff */
[----:B------:R-:W-:Y:S01]  /*6690*/  BSSY B6, `(.L_x_10057) ;  /* 0x0000021000067945 */ /* 0x000fe20003800000 */
[----:B------:R-:W-:Y:S01]  /*66a0*/  IADD3 R34, P1, R34, 0xb0, RZ ;  /* 0x000000b022227810 */ /* 0x000fe20007f3e0ff */
[----:B------:R4:W-:Y:S01]  /*66b0*/  STL.128 [R1+0xf0], RZ ;  /* 0x0000f0ff01007387 */ /* 0x0009e20000100c00 */
[----:B--2---:R-:W-:Y:S01]  /*66c0*/  LOP3.LUT R6, R8, 0x3000000, RZ, 0xfc, !PT ;  /* 0x0300000008067812 */ /* 0x004fe200078efcff */
[----:B------:R-:W-:Y:S01]  /*66d0*/  IMAD.MOV.U32 R4, RZ, RZ, R3 ;  /* 0x000000ffff047224 */ /* 0x000fe200078e0003 */
[----:B------:R-:W-:Y:S01]  /*66e0*/  LOP3.LUT R8, R9, 0x10000, RZ, 0xfc, !PT ;  /* 0x0001000009087812 */ /* 0x000fe200078efcff */
[----:B------:R-:W-:Y:S01]  /*66f0*/  IMAD.MOV.U32 R5, RZ, RZ, 0x40000040 ;  /* 0x40000040ff057424 */ /* 0x000fe200078e00ff */
[----:B---3--:R-:W-:Y:S01]  /*6700*/  LOP3.LUT R12, R0, 0x10000, RZ, 0xfc, !PT ;  /* 0x00010000000c7812 */ /* 0x008fe200078efcff */
[----:B------:R-:W-:Y:S01]  /*6710*/  IMAD.MOV.U32 R7, RZ, RZ, 0x40000040 ;  /* 0x40000040ff077424 */ /* 0x000fe200078e00ff */
[----:B------:R-:W-:Y:S01]  /*6720*/  MOV R13, 0x40000040 ;  /* 0x40000040000d7802 */ /* 0x000fe20000000f00 */
[----:B------:R-:W-:Y:S01]  /*6730*/  IMAD.MOV.U32 R9, RZ, RZ, 0x40000040 ;  /* 0x40000040ff097424 */ /* 0x000fe200078e00ff */
[----:B------:R4:W-:Y:S01]  /*6740*/  STL.128 [R1+0x100], RZ ;  /* 0x000100ff01007387 */ /* 0x0009e20000100c00 */
[----:B------:R-:W-:-:S03]  /*6750*/  IMAD.X R35, RZ, RZ, UR48, P1 ;  /* 0x00000030ff237e24 */ /* 0x000fc600088e06ff */
[----:B------:R4:W-:Y:S04]  /*6760*/  STL.128 [R1+0xa0], R4 ;  /* 0x0000a00401007387 */ /* 0x0009e80000100c00 */
[----:B------:R4:W-:Y:S04]  /*6770*/  STL.64 [R1+0x98], R12 ;  /* 0x0000980c01007387 */ /* 0x0009e80000100a00 */
[----:B------:R4:W-:Y:S01]  /*6780*/  STL.128 [R1+0x110], R8 ;  /* 0x0001100801007387 */ /* 0x0009e20000100c00 */
[----:B------:R-:W-:Y:S05]  /*6790*/  @!P0 BRA `(.L_x_10058) ;  /* 0x0000000000408947 */ /* 0x000fea0003800000 */
[----:B------:R-:W-:Y:S01]  /*67a0*/  MOV R0, 0x0 ;  /* 0x0000000000007802 */ /* 0x000fe20000000f00 */
[----:B------:R-:W-:Y:S01]  /*67b0*/  ULDC.64 UR4, c[0x4][0x108] ;  /* 0x0100420000047ab9 */ /* 0x000fe20000000a00 */
[----:B------:R-:W-:Y:S01]  /*67c0*/  ULDC.64 UR6, c[0x4][0x110] ;  /* 0x0100440000067ab9 */ /* 0x000fe20000000a00 */
[----:B----4-:R-:W-:Y:S01]  /*67d0*/  IMAD.U32 R4, RZ, RZ, UR4 ;  /* 0x00000004ff047e24 */ /* 0x010fe2000f8e00ff */
[----:B------:R2:W3:Y:S01]  /*67e0*/  LDC.64 R14, c[0x4][R0] ;  /* 0x01000000000e7b82 */ /* 0x0004e20000000a00 */
        /* <DEDUP_REMOVED lines=8> */
[----:B--2---:R-:W-:-:S07]  /*6870*/  IMAD.MOV.U32 R12, RZ, RZ, 0x1 ;  /* 0x00000001ff0c7424 */ /* 0x004fce00078e00ff */
[----:B------:R-:W-:-:S07]  /*6880*/  LEPC R20, `(.L_x_10058) ;  /* 0x000000001014794e */ /* 0x000fce0000000000 */
[----:B01-3-5:R-:W-:Y:S05]  /*6890*/  CALL.ABS.NOINC R14 ;  /* 0x000000000e007343 */ /* 0x02bfea0003c00000 */
.L_x_10058:
[----:B------:R-:W-:Y:S05]  /*68a0*/  BSYNC B6 ;  /* 0x0000000000067941 */ /* 0x000fea0003800000 */
.L_x_10057:
[----:B------:R-:W2:Y:S01]  /*68b0*/  S2R R19, SR_TID.X ;  /* 0x0000000000137919 */ /* 0x000ea20000002100 */
[----:B----4-:R-:W3:Y:S01]  /*68c0*/  LDC.64 R10, c[0x0][0xad8] ;  /* 0x0002b600ff0a7b82 */ /* 0x010ee20000000a00 */
[----:B------:R-:W-:Y:S01]  /*68d0*/  UIADD3 UR5, UP0, UR49, 0x120, URZ ;  /* 0x0000012031057890 */ /* 0x000fe2000ff1e03f */
[----:B------:R-:W-:Y:S01]  /*68e0*/  IMAD.MOV.U32 R8, RZ, RZ, RZ ;  /* 0x000000ffff087224 */ /* 0x000fe200078e00ff */
[----:B------:R4:W-:Y:S01]  /*68f0*/  STL.64 [R1+0x130], R24 ;  /* 0x0001301801007387 */ /* 0x0009e20000100a00 */
[----:B------:R-:W-:Y:S01]  /*6900*/  IMAD.U32 R72, RZ, RZ, UR49 ;  /* 0x00000031ff487e24 */ /* 0x000fe2000f8e00ff */
[----:B------:R-:W-:Y:S01]  /*6910*/  UIADD3.X UR6, URZ, UR48, URZ, UP0, !UPT ;  /* 0x000000303f067290 */ /* 0x000fe200087fe43f */
[----:B------:R-:W-:Y:S01]  /*6920*/  IMAD.U32 R36, RZ, RZ, UR49 ;  /* 0x00000031ff247e24 */ /* 0x000fe2000f8e00ff */
[----:B------:R-:W-:Y:S01]  /*6930*/  UIADD3 UR4, UP0, UR49, 0x16c, URZ ;  /* 0x0000016c31047890 */ /* 0x000fe2000ff1e03f */
[----:B------:R-:W0:Y:S01]  /*6940*/  LDC.64 R44, c[0x0][0xae0] ;  /* 0x0002b800ff2c7b82 */ /* 0x000e220000000a00 */
[----:B------:R-:W-:Y:S01]  /*6950*/  IMAD.U32 R12, RZ, RZ, UR5 ;  /* 0x00000005ff0c7e24 */ /* 0x000fe2000f8e00ff */
[----:B------:R4:W-:Y:S01]  /*6960*/  STL.64 [R1+0x120], R182 ;  /* 0x000120b601007387 */ /* 0x0009e20000100a00 */
[----:B------:R-:W-:Y:S01]  /*6970*/  UIADD3.X UR5, URZ, UR48, URZ, UP0, !UPT ;  /* 0x000000303f057290 */ /* 0x000fe200087fe43f */
[----:B------:R-:W-:Y:S01]  /*6980*/  IMAD.U32 R13, RZ, RZ, UR6 ;  /* 0x00000006ff0d7e24 */ /* 0x000fe2000f8e00ff */
[----:B------:R-:W-:Y:S01]  /*6990*/  MOV R38, UR49 ;  /* 0x0000003100267c02 */ /* 0x000fe20008000f00 */
[----:B------:R-:W-:Y:S01]  /*69a0*/  IMAD.U32 R14, RZ, RZ, UR4 ;  /* 0x00000004ff0e7e24 */ /* 0x000fe2000f8e00ff */
[----:B------:R4:W-:Y:S01]  /*69b0*/  STL.U8 [R1+0x138], RZ ;  /* 0x000138ff01007387 */ /* 0x0009e20000100000 */
[----:B------:R-:W1:Y:S01]  /*69c0*/  LDC.64 R20, c[0x0][0xad0] ;  /* 0x0002b400ff147b82 */ /* 0x000e620000000a00 */
[----:B------:R-:W-:Y:S01]  /*69d0*/  IMAD.U32 R15, RZ, RZ, UR5 ;  /* 0x00000005ff0f7e24 */ /* 0x000fe2000f8e00ff */
[----:B------:R-:W-:Y:S01]  /*69e0*/  ULDC UR4, c[0x0][0x3d4] ;  /* 0x0000f50000047ab9 */ /* 0x000fe20000000800 */
[----:B------:R4:W-:Y:S01]  /*69f0*/  STL.64 [R1+0x128], R12 ;  /* 0x0001280c01007387 */ /* 0x0009e20000100a00 */
[----:B------:R-:W-:-:S02]  /*6a00*/  ISETP.LT.AND P0, PT, RZ, UR4, PT ;  /* 0x00000004ff007c0c */ /* 0x000fc4000bf01270 */
[----:B------:R-:W-:Y:S01]  /*6a10*/  IADD3 R38, P1, R38, 0x170, RZ ;  /* 0x0000017026267810 */ /* 0x000fe20007f3e0ff */
[----:B------:R4:W-:Y:S01]  /*6a20*/  STL.64 [R1+0x170], R14 ;  /* 0x0001700e01007387 */ /* 0x0009e20000100a00 */
[----:B------:R-:W4:Y:S01]  /*6a30*/  LDC R6, c[0x0][0x430] ;  /* 0x00010c00ff067b82 */ /* 0x000f220000000800 */
[----:B---3--:R-:W-:Y:S01]  /*6a40*/  IMAD.MOV.U32 R159, RZ, RZ, R10 ;  /* 0x000000ffff9f7224 */ /* 0x008fe200078e000a */
[----:B------:R-:W-:Y:S01]  /*6a50*/  IADD3 R72, P2, R72, 0x13c, RZ ;  /* 0x0000013c48487810 */ /* 0x000fe20007f5e0ff */
[----:B------:R-:W-:Y:S01]  /*6a60*/  IMAD.MOV.U32 R9, RZ, RZ, R11 ;  /* 0x000000ffff097224 */ /* 0x000fe200078e000b */
[----:B------:R-:W-:Y:S01]  /*6a70*/  IADD3 R36, P4, R36, 0x128, RZ ;  /* 0x0000012824247810 */ /* 0x000fe20007f9e0ff */
[----:B------:R-:W-:Y:S02]  /*6a80*/  IMAD.X R67, RZ, RZ, UR48, P1 ;  /* 0x00000030ff437e24 */ /* 0x000fe400088e06ff */
[----:B--2---:R-:W-:Y:S01]  /*6a90*/  VIADD R192, R19, 0xffffff80 ;  /* 0xffffff8013c07836 */ /* 0x004fe20000000000 */
[----:B------:R-:W4:Y:S01]  /*6aa0*/  LDC.64 R4, c[0x0][0x428] ;  /* 0x00010a00ff047b82 */ /* 0x000f220000000a00 */
[----:B0-----:R-:W-:-:S02]  /*6ab0*/  IMAD.MOV.U32 R10, RZ, RZ, R44 ;  /* 0x000000ffff0a7224 */ /* 0x001fc400078e002c */
[----:B------:R-:W-:Y:S01]  /*6ac0*/  IMAD.MOV.U32 R11, RZ, RZ, R45 ;  /* 0x000000ffff0b7224 */ /* 0x000fe200078e002d */
[----:B------:R0:W-:Y:S01]  /*6ad0*/  STL [R1+0x13c], R192 ;  /* 0x00013cc001007387 */ /* 0x0001e20000100800 */
[----:B------:R-:W-:Y:S02]  /*6ae0*/  IMAD.U32 R19, RZ, RZ, UR49 ;  /* 0x00000031ff137e24 */ /* 0x000fe4000f8e00ff */
[----:B------:R-:W-:Y:S01]  /*6af0*/  IMAD.X R75, RZ, RZ, UR48, P2 ;  /* 0x00000030ff4b7e24 */ /* 0x000fe200090e06ff */
[----:B------:R0:W-:Y:S01]  /*6b00*/  STL.128 [R1+0x150], R8 ;  /* 0x0001500801007387 */ /* 0x0001e20000100c00 */
[----:B-1----:R-:W-:Y:S01]  /*6b10*/  IMAD.MOV.U32 R158, RZ, RZ, R21 ;  /* 0x000000ffff9e7224 */ /* 0x002fe200078e0015 */
[----:B------:R-:W-:Y:S01]  /*6b20*/  IADD3 R19, P3, R19, 0x138, RZ ;  /* 0x0000013813137810 */ /* 0x000fe20007f7e0ff */
[----:B------:R-:W-:Y:S02]  /*6b30*/  IMAD.MOV.U32 R7, RZ, RZ, R20 ;  /* 0x000000ffff077224 */ /* 0x000fe400078e0014 */
[----:B------:R-:W-:Y:S01]  /*6b40*/  IMAD.X R65, RZ, RZ, UR48, P4 ;  /* 0x00000030ff417e24 */ /* 0x000fe2000a0e06ff */
[----:B------:R0:W-:Y:S01]  /*6b50*/  STL.128 [R1+0x140], R156 ;  /* 0x0001409c01007387 */ /* 0x0001e20000100c00 */
[----:B------:R-:W-:-:S03]  /*6b60*/  IMAD.X R66, RZ, RZ, UR48, P3 ;  /* 0x00000030ff427e24 */ /* 0x000fc600098e06ff */
[----:B----4-:R0:W-:Y:S01]  /*6b70*/  STL.128 [R1+0x160], R4 ;  /* 0x0001600401007387 */ /* 0x0101e20000100c00 */
[----:B------:R-:W-:Y:S05]  /*6b80*/  @P0 BRA `(.L_x_10059) ;  /* 0x0000000000400947 */ /* 0x000fea0003800000 */
[----:B------:R-:W2:Y:S02]  /*6b90*/  LDL R3, [R1+0x224] ;  /* 0x0002240001037983 */ /* 0x000ea40000100800 */
[----:B--2---:R-:W-:-:S04]  /*6ba0*/  LEA.HI R0, R3, R3, RZ, 0x1 ;  /* 0x0000000303007211 */ /* 0x004fc800078f08ff */
        /* <DEDUP_REMOVED lines=8> */
.L_x_10062:
[----:B--2---:R2:W3:Y:S02]  /*6c30*/  SYNCS.PHASECHK.TRANS64.TRYWAIT P0, [R145+URZ+0x32400], R0 ;  /* 0x03240000910075a7 */ /* 0x0044e4000800017f */
[----:B---3--:R-:W-:Y:S05]  /*6c40*/  @!P0 NANOSLEEP.SYNCS 0x989680 ;  /* 0x009896800000895d */ /* 0x008fea0003900000 */
[----:B------:R-:W3:Y:S02]  /*6c50*/  @!P0 SYNCS.PHASECHK.TRANS64 P0, [R145+URZ+0x32400], R0 ;  /* 0x03240000910085a7 */ /* 0x000ee4000800007f */
[----:B---3--:R-:W-:Y:S05]  /*6c60*/  @!P0 BRA `(.L_x_10062) ;  /* 0xfffffffc00f08947 */ /* 0x008fea000383ffff */
.L_x_10061:
[----:B------:R-:W-:Y:S05]  /*6c70*/  BSYNC B0 ;  /* 0x0000000000007941 */ /* 0x000fea0003800000 */
.L_x_10060:
[----:B------:R-:W-:Y:S05]  /*6c80*/  BRA `(.L_x_10063) ;  /* 0x0000002c00887947 */ /* 0x000fea0003800000 */
.L_x_10059:
[----:B------:R-:W1:Y:S01]  /*6c90*/  LDC.64 R12, c[0x0][0x3d8] ;  /* 0x0000f600ff0c7b82 */ /* 0x000e620000000a00 */
[----:B-----5:R-:W-:Y:S01]  /*6ca0*/  SHF.R.S32.HI R3, RZ, 0x1f, R41 ;  /* 0x0000001fff037819 */ /* 0x020fe20000011429 */
[----:B------:R-:W-:Y:S01]  /*6cb0*/  IMAD.SHL.U32 R24, R191, 0x4, RZ ;  /* 0x00000004bf187824 */ /* 0x000fe200078e00ff */
[----:B------:R-:W-:Y:S01]  /*6cc0*/  LOP3.LUT P0, RZ, R43, 0x3ff, RZ, 0xc0, !PT ;  /* 0x000003ff2bff7812 */ /* 0x000fe2000780c0ff */
[----:B0-----:R-:W-:Y:S01]  /*6cd0*/  IMAD.MOV.U32 R4, RZ, RZ, R22 ;  /* 0x000000ffff047224 */ /* 0x001fe200078e0016 */
[----:B------:R-:W-:Y:S01]  /*6ce0*/  BSSY B6, `(.L_x_10064) ;  /* 0x0000031000067945 */ /* 0x000fe20003800000 */
[----:B------:R-:W-:Y:S01]  /*6cf0*/  IMAD.MOV.U32 R5, RZ, RZ, R23 ;  /* 0x000000ffff057224 */ /* 0x000fe200078e0017 */
[----:B------:R-:W-:Y:S01]  /*6d00*/  SHF.R.S32.HI R25, RZ, 0x1f, R24 ;  /* 0x0000001fff197819 */ /* 0x000fe20000011418 */
[----:B------:R-:W0:Y:S01]  /*6d10*/  LDC.64 R14, c[0x0][0x3e8] ;  /* 0x0000fa00ff0e7b82 */ /* 0x000e220000000a00 */
[-C--:B-1----:R-:W-:Y:S01]  /*6d20*/  IMAD R0, R3, R12.reuse, RZ ;  /* 0x0000000c03007224 */ /* 0x082fe200078e02ff */
[----:B------:R-:W-:Y:S01]  /*6d30*/  SHF.L.U64.HI R82, R12, 0x6, R13 ;  /* 0x000000060c527819 */ /* 0x000fe2000001020d */
[----:B------:R-:W-:-:S04]  /*6d40*/  IMAD.WIDE.U32 R42, R41, R12, RZ ;  /* 0x0000000c292a7225 */ /* 0x000fc800078e00ff */
[----:B------:R-:W-:Y:S01]  /*6d50*/  IMAD.WIDE.U32 R8, R153, R12, R4 ;  /* 0x0000000c99087225 */ /* 0x000fe200078e0004 */
[----:B0-----:R-:W-:-:S03]  /*6d60*/  SHF.L.U64.HI R85, R14, 0x6, R15 ;  /* 0x000000060e557819 */ /* 0x001fc6000001020f */
[----:B------:R-:W-:Y:S01]  /*6d70*/  IMAD R6, R3, R14, RZ ;  /* 0x0000000e03067224 */ /* 0x000fe200078e02ff */
[----:B------:R-:W-:Y:S01]  /*6d80*/  IADD3 R44, P3, R8, R42, RZ ;  /* 0x0000002a082c7210 */ /* 0x000fe20007f7e0ff */
[----:B------:R-:W-:-:S04]  /*6d90*/  IMAD.WIDE.U32 R10, R153, R14, R4 ;  /* 0x0000000e990a7225 */ /* 0x000fc800078e0004 */
[C---:B------:R-:W-:Y:S02]  /*6da0*/  IMAD R45, R41.reuse, R13, R0 ;  /* 0x0000000d292d7224 */ /* 0x040fe400078e0200 */
[----:B------:R-:W-:Y:S02]  /*6db0*/  IMAD R47, R41, R15, R6 ;  /* 0x0000000f292f7224 */ /* 0x000fe400078e0206 */
[C---:B------:R-:W-:Y:S02]  /*6dc0*/  IMAD R20, R161.reuse, R12, RZ ;  /* 0x0000000ca1147224 */ /* 0x040fe400078e02ff */
[-C--:B------:R-:W-:Y:S02]  /*6dd0*/  IMAD R46, R161, R14.reuse, RZ ;  /* 0x0000000ea12e7224 */ /* 0x080fe400078e02ff */
[----:B------:R-:W-:-:S04]  /*6de0*/  IMAD.WIDE.U32 R40, R41, R14, RZ ;  /* 0x0000000e29287225 */ /* 0x000fc800078e00ff */
[--C-:B------:R-:W-:Y:S01]  /*6df0*/  IMAD.WIDE.U32 R4, R153, R12, R24.reuse ;  /* 0x0000000c99047225 */ /* 0x100fe200078e0018 */
[----:B------:R-:W-:Y:S02]  /*6e00*/  IADD3 R51, P4, R10, R40, RZ ;  /* 0x000000280a337210 */ /* 0x000fe40007f9e0ff */
[----:B------:R-:W-:Y:S01]  /*6e10*/  IADD3 R47, R47, R41, RZ ;  /* 0x000000292f2f7210 */ /* 0x000fe20007ffe0ff */
[----:B------:R-:W-:Y:S01]  /*6e20*/  IMAD.WIDE.U32 R6, R153, R14, R24 ;  /* 0x0000000e99067225 */ /* 0x000fe200078e0018 */
[----:B------:R-:W-:-:S03]  /*6e30*/  IADD3 R80, P1, R4, R42, RZ ;  /* 0x0000002a04507210 */ /* 0x000fc60007f3e0ff */
[C---:B------:R-:W-:Y:S01]  /*6e40*/  IMAD R20, R153.reuse, R13, R20 ;  /* 0x0000000d99147224 */ /* 0x040fe200078e0214 */
[----:B------:R-:W-:Y:S01]  /*6e50*/  IADD3 R81, P2, R6, R40, RZ ;  /* 0x0000002806517210 */ /* 0x000fe20007f5e0ff */
[----:B------:R-:W-:Y:S02]  /*6e60*/  IMAD R46, R153, R15, R46 ;  /* 0x0000000f992e7224 */ /* 0x000fe400078e022e */
[----:B------:R-:W-:Y:S02]  /*6e70*/  IMAD.IADD R45, R45, 0x1, R43 ;  /* 0x000000012d2d7824 */ /* 0x000fe400078e022b */
[----:B------:R-:W-:Y:S01]  /*6e80*/  IMAD.SHL.U32 R84, R12, 0x40, RZ ;  /* 0x000000400c547824 */ /* 0x000fe200078e00ff */
[----:B------:R-:W-:Y:S01]  /*6e90*/  IADD3.X R69, R47, R46, R11, P4, !PT ;  /* 0x0000002e2f457210 */ /* 0x000fe200027fe40b */
[----:B------:R-:W-:Y:S01]  /*6ea0*/  IMAD.SHL.U32 R86, R14, 0x40, RZ ;  /* 0x000000400e567824 */ /* 0x000fe200078e00ff */
[C---:B------:R-:W-:Y:S02]  /*6eb0*/  IADD3.X R49, R45.reuse, R20, R9, P3, !PT ;  /* 0x000000142d317210 */ /* 0x040fe40001ffe409 */
[----:B------:R-:W-:-:S02]  /*6ec0*/  IADD3.X R79, R45, R5, R20, P1, !PT ;  /* 0x000000052d4f7210 */ /* 0x000fc40000ffe414 */
        /* <DEDUP_REMOVED lines=18> */
.L_x_10065:
[----:B------:R-:W-:Y:S05]  /*6ff0*/  BSYNC B6 ;  /* 0x0000000000067941 */ /* 0x000fea0003800000 */
.L_x_10064:
[----:B------:R-:W2:Y:S01]  /*7000*/  LDL R15, [R1+0x70] ;  /* 0x00007000010f7983 */ /* 0x000ea20000100800 */
[----:B------:R-:W0:Y:S01]  /*7010*/  LDC.64 R6, c[0x0][0x3d8] ;  /* 0x0000f600ff067b82 */ /* 0x000e220000000a00 */
[----:B------:R-:W-:Y:S01]  /*7020*/  ULDC.U8 UR4, c[0x0][0x3f0] ;  /* 0x0000fc0000047ab9 */ /* 0x000fe20000000000 */
[----:B------:R-:W-:Y:S01]  /*7030*/  BSSY B0, `(.L_x_10066) ;  /* 0x000029f000007945 */ /* 0x000fe20003800000 */
[----:B------:R-:W-:-:S05]  /*7040*/  ISETP.NE.AND P0, PT, RZ, UR4, PT ;  /* 0x00000004ff007c0c */ /* 0x000fca000bf05270 */
[----:B------:R-:W1:Y:S01]  /*7050*/  LDC.64 R4, c[0x0][0x3e8] ;  /* 0x0000fa00ff047b82 */ /* 0x000e620000000a00 */
[----:B--2---:R-:W-:Y:S01]  /*7060*/  SHF.R.S32.HI R3, RZ, 0x1f, R15 ;  /* 0x0000001fff037819 */ /* 0x004fe2000001140f */
[----:B0-----:R-:W-:-:S04]  /*7070*/  IMAD.WIDE.U32 R8, R15, R6, RZ ;  /* 0x000000060f087225 */ /* 0x001fc800078e00ff */
[C---:B------:R-:W-:Y:S02]  /*7080*/  IMAD R0, R3.reuse, R6, RZ ;  /* 0x0000000603007224 */ /* 0x040fe400078e02ff */
[-C--:B-1----:R-:W-:Y:S02]  /*7090*/  IMAD R12, R3, R4.reuse, RZ ;  /* 0x00000004030c7224 */ /* 0x082fe400078e02ff */
[C---:B------:R-:W-:Y:S02]  /*70a0*/  IMAD R3, R15.reuse, R7, R0 ;  /* 0x000000070f037224 */ /* 0x040fe400078e0200 */
[----:B------:R-:W-:-:S04]  /*70b0*/  IMAD.WIDE.U32 R10, R15, R4, RZ ;  /* 0x000000040f0a7225 */ /* 0x000fc800078e00ff */
[----:B------:R-:W-:Y:S02]  /*70c0*/  IMAD R13, R15, R5, R12 ;  /* 0x000000050f0d7224 */ /* 0x000fe400078e020c */
[----:B------:R-:W-:Y:S02]  /*70d0*/  IMAD.IADD R3, R9, 0x1, R3 ;  /* 0x0000000109037824 */ /* 0x000fe400078e0203 */
[----:B------:R-:W-:Y:S01]  /*70e0*/  IMAD R0, R15, -0x80, R156 ;  /* 0xffffff800f007824 */ /* 0x000fe200078e029c */
[----:B------:R-:W-:Y:S01]  /*70f0*/  IADD3 R13, R11, R13, RZ ;  /* 0x0000000d0b0d7210 */ /* 0x000fe20007ffe0ff */
[C---:B------:R-:W-:Y:S01]  /*7100*/  IMAD.SHL.U32 R77, R8.reuse, 0x80, RZ ;  /* 0x00000080084d7824 */ /* 0x040fe200078e00ff */
[----:B------:R-:W-:Y:S01]  /*7110*/  SHF.L.U64.HI R78, R8, 0x7, R3 ;  /* 0x00000007084e7819 */ /* 0x000fe20000010203 */
[C---:B------:R-:W-:Y:S01]  /*7120*/  IMAD.SHL.U32 R74, R10.reuse, 0x80, RZ ;  /* 0x000000800a4a7824 */ /* 0x040fe200078e00ff */
[----:B------:R-:W-:Y:S02]  /*7130*/  SHF.L.U64.HI R76, R10, 0x7, R13 ;  /* 0x000000070a4c7819 */ /* 0x000fe4000001020d */
[----:B------:R-:W-:Y:S01]  /*7140*/  VIMNMX R9, R0, 0x80, PT ;  /* 0x0000008000097848 */ /* 0x000fe20003fe0100 */
[----:B------:R-:W-:Y:S06]  /*7150*/  @!P0 BRA `(.L_x_10067) ;  /* 0x0000001400648947 */ /* 0x000fec0003800000 */
[----:B------:R0:W5:Y:S01]  /*7160*/  LDL R70, [R1+0x224] ;  /* 0x0002240001467983 */ /* 0x0001620000100800 */
        /* <DEDUP_REMOVED lines=20> */
[----:B-1----:R-:W-:-:S05]  /*72b0*/  @P2 IMAD.HI.U32 R3, R0, R3, RZ ;  /* 0x0000000300032227 */ /* 0x002fca00078e00ff */
[----:B--2---:R-:W-:Y:S02]  /*72c0*/  @P2 SHF.R.U32.HI R0, RZ, R8, R3 ;  /* 0x00000008ff002219 */ /* 0x004fe40000011603 */
[----:B------:R-:W-:Y:S02]  /*72d0*/  CS2R R8, SRZ ;  /* 0x0000000000087805 */ /* 0x000fe4000001ff00 */
[----:B------:R-:W-:Y:S01]  /*72e0*/  SHF.R.S32.HI R71, RZ, 0x1f, R0 ;  /* 0x0000001fff477819 */ /* 0x000fe20000011400 */
[----:B0-----:R-:W-:Y:S06]  /*72f0*/  @P1 BRA `(.L_x_10069) ;  /* 0x0000000000581947 */ /* 0x001fec0003800000 */
        /* <DEDUP_REMOVED lines=22> */
.L_x_10069:
[----:B------:R-:W-:Y:S05]  /*7460*/  BSYNC B1 ;  /* 0x0000000000017941 */ /* 0x000fea0003800000 */
.L_x_10068:
        /* <DEDUP_REMOVED lines=15> */
[----:B------:R-:W-:Y:S02]  /*7560*/  LEA R68, P1, R3, UR4, 0x1 ;  /* 0x0000000403447c11 */ /* 0x000fe4000f8208ff */
[----:B------:R-:W-:Y:S02]  /*7570*/  LEA.HI.X R15, R9, UR7, R20, 0x1, P0 ;  /* 0x00000007090f7c11 */ /* 0x000fe400080f0c14 */
[----:B------:R-:W-:Y:S02]  /*7580*/  CS2R R20, SRZ ;  /* 0x0000000000147805 */ /* 0x000fe4000001ff00 */
[----:B------:R-:W-:-:S02]  /*7590*/  LEA.HI.X R69, R3, UR5, R8, 0x1, P1 ;  /* 0x0000000503457c11 */ /* 0x000fc400088f0c08 */
[----:B------:R-:W-:Y:S01]  /*75a0*/  CS2R R8, SRZ ;  /* 0x0000000000087805 */ /* 0x000fe2000001ff00 */
[----:B------:R1:W5:Y:S05]  /*75b0*/  @!P2 LDG.E.64 R40, desc[UR56][R14.64] ;  /* 0x000000380e28a981 */ /* 0x00036a000c1e1b00 */
[----:B------:R1:W5:Y:S04]  /*75c0*/  @!P3 LDG.E.64 R8, desc[UR56][R14.64+0x20] ;  /* 0x000020380e08b981 */ /* 0x000368000c1e1b00 */
[----:B------:R1:W5:Y:S04]  /*75d0*/  @!P2 LDG.E.64 R42, desc[UR56][R68.64] ;  /* 0x00000038442aa981 */ /* 0x000368000c1e1b00 */
[----:B------:R1:W5:Y:S02]  /*75e0*/  @!P3 LDG.E.64 R20, desc[UR56][R68.64+0x20] ;  /* 0x000020384414b981 */ /* 0x000364000c1e1b00 */
.L_x_10071:
[----:B------:R-:W-:Y:S05]  /*75f0*/  BSYNC B1 ;  /* 0x0000000000017941 */ /* 0x000fea0003800000 */
.L_x_10070:
[----:B------:R-:W-:Y:S01]  /*7600*/  IMAD.WIDE.U32 R10, R0, R6, R10 ;  /* 0x00000006000a7225 */ /* 0x000fe200078e000a */
[----:B-----5:R-:W-:Y:S01]  /*7610*/  LEA.HI R3, R70, R70, RZ, 0x1 ;  /* 0x0000004646037211 */ /* 0x020fe200078f08ff */
[----:B------:R-:W-:Y:S01]  /*7620*/  ULDC.64 UR4, c[0x0][0x3c8] ;  /* 0x0000f20000047ab9 */ /* 0x000fe20000000a00 */
[----:B------:R-:W-:Y:S01]  /*7630*/  ULDC.64 UR6, c[0x0][0x3e0] ;  /* 0x0000f80000067ab9 */ /* 0x000fe20000000a00 */
[----:B------:R-:W-:Y:S01]  /*7640*/  IMAD R6, R71, R6, RZ ;  /* 0x0000000647067224 */ /* 0x000fe200078e02ff */
[----:B------:R-:W-:Y:S01]  /*7650*/  LOP3.LUT R3, R3, 0xfffffffe, RZ, 0xc0, !PT ;  /* 0xfffffffe03037812 */ /* 0x000fe200078ec0ff */
[-C--:B------:R-:W-:Y:S02]  /*7660*/  IMAD R71, R71, R4.reuse, RZ ;  /* 0x0000000447477224 */ /* 0x080fe400078e02ff */
[----:B------:R-:W-:Y:S01]  /*7670*/  IMAD R7, R0, R7, R6 ;  /* 0x0000000700077224 */ /* 0x000fe200078e0206 */
[----:B------:R-:W-:Y:S01]  /*7680*/  IADD3 R3, R70, -R3, RZ ;  /* 0x8000000346037210 */ /* 0x000fe20007ffe0ff */
[----:B------:R-:W-:Y:S01]  /*7690*/  IMAD.WIDE.U32 R12, R0, R4, R12 ;  /* 0x00000004000c7225 */ /* 0x000fe200078e000c */
[----:B------:R-:W-:Y:S01]  /*76a0*/  LEA R4, P0, R10, UR4, 0x1 ;  /* 0x000000040a047c11 */ /* 0x000fe2000f8008ff */
[----:B------:R-:W-:Y:S01]  /*76b0*/  UMOV UR4, 0xffffffff ;  /* 0xffffffff00047882 */ /* 0x000fe20000000000 */
[----:B------:R-:W-:Y:S01]  /*76c0*/  SHF.L.U32 R6, R3, 0x1f, RZ ;  /* 0x0000001f03067819 */ /* 0x000fe200000006ff */
[----:B------:R-:W-:Y:S01]  /*76d0*/  IMAD R71, R0, R5, R71 ;  /* 0x0000000500477224 */ /* 0x000fe200078e0247 */
[----:B------:R-:W-:Y:S01]  /*76e0*/  LEA R0, P1, R12, UR6, 0x1 ;  /* 0x000000060c007c11 */ /* 0x000fe2000f8208ff */
[----:B------:R-:W-:-:S02]  /*76f0*/  IMAD.IADD R5, R11, 0x1, R7 ;  /* 0x000000010b057824 */ /* 0x000fc400078e0207 */
[----:B------:R-:W-:-:S03]  /*7700*/  IMAD.IADD R7, R13, 0x1, R71 ;  /* 0x000000010d077824 */ /* 0x000fc600078e0247 */
[----:B------:R-:W-:Y:S02]  /*7710*/  LEA.HI.X R5, R10, UR5, R5, 0x1, P0 ;  /* 0x000000050a057c11 */ /* 0x000fe400080f0c05 */
[----:B------:R-:W-:Y:S01]  /*7720*/  LEA.HI.X R3, R12, UR7, R7, 0x1, P1 ;  /* 0x000000070c037c11 */ /* 0x000fe200088f0c07 */
[----:B------:R-:W-:Y:S06]  /*7730*/  BRA.DIV UR4, `(.L_x_10072) ;  /* 0x000002d2042c7947 */ /* 0x000fec000b800000 */
.L_x_10330:
[----:B------:R-:W-:-:S03]  /*7740*/  UMOV UR4, 0xffffffff ;  /* 0xffffffff00047882 */ /* 0x000fc60000000000 */
[----:B------:R-:W-:Y:S05]  /*7750*/  BRA.DIV UR4, `(.L_x_10073) ;  /* 0x000002d2044c7947 */ /* 0x000fea000b800000 */
.L_x_10333:
[----:B------:R-:W-:-:S03]  /*7760*/  UMOV UR4, 0xffffffff ;  /* 0xffffffff00047882 */ /* 0x000fc60000000000 */
[----:B------:R-:W-:Y:S05]  /*7770*/  BRA.DIV UR4, `(.L_x_10074) ;  /* 0x000002d2046c7947 */ /* 0x000fea000b800000 */
.L_x_10336:
[----:B------:R-:W-:-:S03]  /*7780*/  UMOV UR4, 0xffffffff ;  /* 0xffffffff00047882 */ /* 0x000fc60000000000 */
[----:B------:R-:W-:Y:S05]  /*7790*/  BRA.DIV UR4, `(.L_x_10075) ;  /* 0x000002d2048c7947 */ /* 0x000fea000b800000 */
.L_x_10339:
[----:B------:R-:W-:-:S03]  /*77a0*/  UMOV UR4, 0xffffffff ;  /* 0xffffffff00047882 */ /* 0x000fc60000000000 */
[----:B------:R-:W-:Y:S05]  /*77b0*/  BRA.DIV UR4, `(.L_x_10076) ;  /* 0x000002d204ac7947 */ /* 0x000fea000b800000 */
.L_x_10342:
[----:B------:R-:W-:-:S03]  /*77c0*/  UMOV UR4, 0xffffffff ;  /* 0xffffffff00047882 */ /* 0x000fc60000000000 */
[----:B------:R-:W-:Y:S05]  /*77d0*/  BRA.DIV UR4, `(.L_x_10077) ;  /* 0x000002d204cc7947 */ /* 0x000fea000b800000 */
.L_x_10345:
[----:B------:R-:W-:-:S03]  /*77e0*/  UMOV UR4, 0xffffffff ;  /* 0xffffffff00047882 */ /* 0x000fc60000000000 */
[----:B------:R-:W-:Y:S05]  /*77f0*/  BRA.DIV UR4, `(.L_x_10078) ;  /* 0x000002d204ec7947 */ /* 0x000fea000b800000 */
.L_x_10348:
[----:B------:R-:W-:-:S03]  /*7800*/  UMOV UR4, 0xffffffff ;  /* 0xffffffff00047882 */ /* 0x000fc60000000000 */
[----:B------:R-:W-:Y:S05]  /*7810*/  BRA.DIV UR4, `(.L_x_10079) ;  /* 0x000002d6040c7947 */ /* 0x000fea000b800000 */
.L_x_10351:
[----:B------:R-:W2:Y:S01]  /*7820*/  SYNCS.PHASECHK.TRANS64.TRYWAIT P0, [R145+URZ+0x32400], R6 ;  /* 0x03240006910075a7 */ /* 0x000ea2000800017f */
[----:B------:R-:W-:Y:S04]  /*7830*/  BSSY B1, `(.L_x_10080) ;  /* 0x0000002000017945 */ /* 0x000fe80003800000 */
[----:B--2---:R-:W-:Y:S05]  /*7840*/  @!P0 BRA `(.L_x_10081) ;  /* 0x000002d400288947 */ /* 0x004fea0003800000 */
.L_x_10352:
[----:B------:R-:W-:Y:S05]  /*7850*/  BSYNC B1 ;  /* 0x0000000000017941 */ /* 0x000fea0003800000 */
.L_x_10080:
[----:B------:R-:W3:Y:S01]  /*7860*/  LDL R5, [R1+0x70] ;  /* 0x0000700001057983 */ /* 0x000ee20000100800 */
[C---:B------:R-:W-:Y:S01]  /*7870*/  IMAD.SHL.U32 R0, R179.reuse, 0x40, RZ ;  /* 0x00000040b3007824 */ /* 0x040fe200078e00ff */
[----:B------:R-:W-:Y:S01]  /*7880*/  LOP3.LUT P0, RZ, R179, 0x4, RZ, 0xc0, !PT ;  /* 0x00000004b3ff7812 */ /* 0x000fe2000780c0ff */
[----:B------:R-:W-:Y:S01]  /*7890*/  IMAD.MOV.U32 R4, RZ, RZ, R44 ;  /* 0x000000ffff047224 */ /* 0x000fe200078e002c */
[----:B------:R-:W-:Y:S01]  /*78a0*/  BSSY B1, `(.L_x_10082) ;  /* 0x0000085000017945 */ /* 0x000fe20003800000 */
[----:B--2---:R-:W-:Y:S01]  /*78b0*/  IMAD.MOV.U32 R6, RZ, RZ, R49 ;  /* 0x000000ffff067224 */ /* 0x004fe200078e0031 */
[----:B------:R-:W-:Y:S01]  /*78c0*/  LOP3.LUT R3, R0, 0x1c0, RZ, 0xc0, !PT ;  /* 0x000001c000037812 */ /* 0x000fe200078ec0ff */
[----:B------:R-:W-:-:S03]  /*78d0*/  IMAD.MOV.U32 R7, RZ, RZ, R46 ;  /* 0x000000ffff077224 */ /* 0x000fc600078e002e */
[----:B------:R-:W-:Y:S02]  /*78e0*/  LOP3.LUT R0, R3, 0x18, R22, 0xf8, !PT ;  /* 0x0000001803007812 */ /* 0x000fe400078ef816 */
[----:B------:R-:W-:Y:S02]  /*78f0*/  SHF.R.U32.HI R3, RZ, 0x3, R3 ;  /* 0x00000003ff037819 */ /* 0x000fe40000011603 */
[----:B------:R-:W-:Y:S01]  /*7900*/  PRMT R78, R6, 0x5410, R7 ;  /* 0x00005410064e7816 */ /* 0x000fe20000000007 */
[----:B------:R-:W-:Y:S01]  /*7910*/  IMAD.MOV.U32 R6, RZ, RZ, R50 ;  /* 0x000000ffff067224 */ /* 0x000fe200078e0032 */
[----:B------:R-:W-:Y:S01]  /*7920*/  LOP3.LUT R0, R0, R3, RZ, 0x3c, !PT ;  /* 0x0000000300007212 */ /* 0x000fe200078e3cff */
[----:B------:R-:W-:Y:S01]  /*7930*/  IMAD.MOV.U32 R3, RZ, RZ, R45 ;  /* 0x000000ffff037224 */ /* 0x000fe200078e002d */
[----:B------:R-:W-:-:S03]  /*7940*/  MOV R7, R51 ;  /* 0x0000003300077202 */ /* 0x000fc60000000f00 */
[----:B------:R-:W-:Y:S01]  /*7950*/  IMAD R0, R165, 0x200, R0 ;  /* 0x00000200a5007824 */ /* 0x000fe200078e0200 */
[----:B------:R-:W-:-:S03]  /*7960*/  PRMT R11, R11, 0x5410, R3 ;  /* 0x000054100b0b7816 */ /* 0x000fc60000000003 */
[----:B------:R-:W-:Y:S01]  /*7970*/  IMAD R145, R0, 0x2, R145 ;  /* 0x0000000200917824 */ /* 0x000fe200078e0291 */
[----:B------:R-:W-:Y:S01]  /*7980*/  PRMT R0, R4, 0x7610, R0 ;  /* 0x0000761004007816 */ /* 0x000fe20000000000 */
[----:B------:R-:W-:Y:S02]  /*7990*/  IMAD.MOV.U32 R4, RZ, RZ, R48 ;  /* 0x000000ffff047224 */ /* 0x000fe400078e0030 */
[C---:B------:R-:W-:Y:S02]  /*79a0*/  VIADD R10, R145.reuse, 0x18400 ;  /* 0x00018400910a7836 */ /* 0x040fe40000000000 */
[----:B------:R-:W-:Y:S01]  /*79b0*/  VIADD R3, R145, 0x18440 ;  /* 0x0001844091037836 */ /* 0x000fe20000000000 */
[----:B------:R-:W-:Y:S01]  /*79c0*/  PRMT R12, R4, 0x7610, R12 ;  /* 0x00007610040c7816 */ /* 0x000fe2000000000c */
[----:B------:R-:W-:Y:S02]  /*79d0*/  IMAD.MOV.U32 R4, RZ, RZ, R47 ;  /* 0x000000ffff047224 */ /* 0x000fe400078e002f */
[----:B------:R-:W-:Y:S01]  /*79e0*/  @P0 VIADD R3, R10, 0xffffffc0 ;  /* 0xffffffc00a030836 */ /* 0x000fe20000000000 */
[----:B------:R-:W-:Y:S01]  /*79f0*/  PRMT R12, R12, 0x5410, R6 ;  /* 0x000054100c0c7816 */ /* 0x000fe20000000006 */
[----:B------:R-:W-:Y:S01]  /*7a00*/  IMAD.MOV.U32 R6, RZ, RZ, R9 ;  /* 0x000000ffff067224 */ /* 0x000fe200078e0009 */
[----:B------:R-:W-:Y:S01]  /*7a10*/  PRMT R79, R4, 0x5410, R7 ;  /* 0x00005410044f7816 */ /* 0x000fe20000000007 */
[----:B------:R-:W-:-:S02]  /*7a20*/  IMAD.MOV.U32 R4, RZ, RZ, R8 ;  /* 0x000000ffff047224 */ /* 0x000fc400078e0008 */
[----:B------:R-:W-:Y:S01]  /*7a30*/  IMAD.MOV.U32 R7, RZ, RZ, R40 ;  /* 0x000000ffff077224 */ /* 0x000fe200078e0028 */
[----:B------:R-:W-:Y:S01]  /*7a40*/  PRMT R0, R0, 0x5410, R6 ;  /* 0x0000541000007816 */ /* 0x000fe20000000006 */
[----:B------:R-:W-:Y:S01]  /*7a50*/  IMAD.MOV.U32 R6, RZ, RZ, R42 ;  /* 0x000000ffff067224 */ /* 0x000fe200078e002a */
[----:B------:R-:W-:Y:S01]  /*7a60*/  PRMT R10, R10, 0x5410, R4 ;  /* 0x000054100a0a7816 */ /* 0x000fe20000000004 */
[----:B------:R-:W-:-:S05]  /*7a70*/  IMAD.MOV.U32 R4, RZ, RZ, R41 ;  /* 0x000000ffff047224 */ /* 0x000fca00078e0029 */
[----:B------:R-:W-:Y:S01]  /*7a80*/  PRMT R80, R7, 0x5410, R4 ;  /* 0x0000541007507816 */ /* 0x000fe20000000004 */
[----:B------:R-:W-:Y:S02]  /*7a90*/  IMAD.MOV.U32 R4, RZ, RZ, R20 ;  /* 0x000000ffff047224 */ /* 0x000fe400078e0014 */
[----:B------:R-:W-:-:S03]  /*7aa0*/  IMAD.MOV.U32 R7, RZ, RZ, R43 ;  /* 0x000000ffff077224 */ /* 0x000fc600078e002b */
[----:B------:R-:W-:Y:S02]  /*7ab0*/  PRMT R11, R4, 0x7610, R11 ;  /* 0x00007610040b7816 */ /* 0x000fe4000000000b */
[----:B------:R-:W-:Y:S01]  /*7ac0*/  PRMT R81, R6, 0x5410, R7 ;  /* 0x0000541006517816 */ /* 0x000fe20000000007 */
[----:B---3--:R-:W-:-:S05]  /*7ad0*/  IMAD R5, R5, -0x80, R156 ;  /* 0xffffff8005057824 */ /* 0x008fca00078e029c */
[----:B------:R-:W-:Y:S01]  /*7ae0*/  VIMNMX R77, R5, 0x80, PT ;  /* 0x00000080054d7848 */ /* 0x000fe20003fe0100 */
[----:B------:R-:W-:-:S03]  /*7af0*/  IMAD.MOV.U32 R5, RZ, RZ, R21 ;  /* 0x000000ffff057224 */ /* 0x000fc600078e0015 */
[----:B------:R-:W-:Y:S02]  /*7b00*/  ISETP.GE.AND P0, PT, R153, R77, PT ;  /* 0x0000004d9900720c */ /* 0x000fe40003f06270 */
[----:B------:R-:W-:-:S11]  /*7b10*/  PRMT R10, R5, 0x7610, R10 ;  /* 0x00007610050a7816 */ /* 0x000fd6000000000a */
[----:B------:R-:W-:Y:S05]  /*7b20*/  @P0 BRA `(.L_x_10083) ;  /* 0x0000000400700947 */ /* 0x000fea0003800000 */
[----:B------:R-:W2:Y:S01]  /*7b30*/  LDC R5, c[0x0][0x3d4] ;  /* 0x0000f500ff057b82 */ /* 0x000ea20000000800 */
[C---:B------:R-:W-:Y:S01]  /*7b40*/  VIADD R4, R24.reuse, 0x10 ;  /* 0x0000001018047836 */ /* 0x040fe20000000000 */
[----:B------:R-:W-:Y:S01]  /*7b50*/  BSSY B2, `(.L_x_10084) ;  /* 0x000002e000027945 */ /* 0x000fe20003800000 */
[----:B--2---:R-:W-:-:S03]  /*7b60*/  ISETP.GE.AND P0, PT, R24, R5, PT ;  /* 0x000000051800720c */ /* 0x004fc60003f06270 */
[----:B------:R-:W-:-:S10]  /*7b70*/  ISETP.GE.AND P1, PT, R4, R5, PT ;  /* 0x000000050400720c */ /* 0x000fd40003f26270 */
[----:B------:R-:W-:Y:S05]  /*7b80*/  @P0 BRA `(.L_x_10085) ;  /* 0x0000000000a80947 */ /* 0x000fea0003800000 */
[----:B------:R-:W0:Y:S01]  /*7b90*/  LDS.128 R4, [R145+0x18400] ;  /* 0x0184000091047984 */ /* 0x000e220000000c00 */
[--C-:B------:R-:W-:Y:S01]  /*7ba0*/  SHF.R.U64 R76, R48, 0x10, R49.reuse ;  /* 0x00000010304c7819 */ /* 0x100fe20000001231 */
[--C-:B------:R-:W-:Y:S01]  /*7bb0*/  HADD2.F32 R48, -RZ, R12.reuse.H0_H0 ;  /* 0x2000000cff307230 */ /* 0x100fe20000004100 */
[----:B------:R-:W-:Y:S02]  /*7bc0*/  SHF.R.U32.HI R49, RZ, 0x10, R49 ;  /* 0x00000010ff317819 */ /* 0x000fe40000011631 */
[--C-:B------:R-:W-:Y:S01]  /*7bd0*/  SHF.R.U64 R71, R50, 0x10, R51.reuse ;  /* 0x0000001032477819 */ /* 0x100fe20000001233 */
[----:B------:R-:W-:Y:S01]  /*7be0*/  HADD2.F32 R50, -RZ, R12.H1_H1 ;  /* 0x3000000cff327230 */ /* 0x000fe20000004100 */
[----:B------:R-:W-:Y:S01]  /*7bf0*/  SHF.R.U32.HI R51, RZ, 0x10, R51 ;  /* 0x00000010ff337819 */ /* 0x000fe20000011633 */
[----:B------:R-:W-:-:S04]  /*7c00*/  HADD2.F32 R49, -RZ, R49.H0_H0 ;  /* 0x20000031ff317230 */ /* 0x000fc80000004100 */
[----:B------:R-:W-:Y:S02]  /*7c10*/  HADD2.F32 R51, -RZ, R51.H0_H0 ;  /* 0x20000033ff337230 */ /* 0x000fe40000004100 */
[--C-:B01----:R-:W-:Y:S02]  /*7c20*/  HADD2.F32 R14, -RZ, R7.reuse.H0_H0 ;  /* 0x20000007ff0e7230 */ /* 0x103fe40000004100 */
        /* <DEDUP_REMOVED lines=32> */
.L_x_10085:
[----:B------:R-:W-:Y:S05]  /*7e30*/  BSYNC B2 ;  /* 0x0000000000027941 */ /* 0x000fea0003800000 */
.L_x_10084:
[----:B------:R-:W-:Y:S05]  /*7e40*/  @P1 BRA `(.L_x_10083) ;  /* 0x0000000000a81947 */ /* 0x000fea0003800000 */
[----:B--2---:R-:W2:Y:S01]  /*7e50*/  LDS.128 R4, [R3] ;  /* 0x0000000003047984 */ /* 0x004ea20000000c00 */
[--C-:B01----:R-:W-:Y:S01]  /*7e60*/  SHF.R.U64 R69, R44, 0x10, R45.reuse ;  /* 0x000000102c457819 */ /* 0x103fe2000000122d */
[----:B------:R-:W-:Y:S01]  /*7e70*/  HADD2.F32 R44, -RZ, R0.H0_H0 ;  /* 0x20000000ff2c7230 */ /* 0x000fe20000004100 */
[----:B------:R-:W-:Y:S02]  /*7e80*/  SHF.R.U32.HI R45, RZ, 0x10, R45 ;  /* 0x00000010ff2d7819 */ /* 0x000fe4000001162d */
[--C-:B------:R-:W-:Y:S01]  /*7e90*/  SHF.R.U64 R51, R46, 0x10, R47.reuse ;  /* 0x000000102e337819 */ /* 0x100fe2000000122f */
[----:B------:R-:W-:Y:S01]  /*7ea0*/  HADD2.F32 R46, -RZ, R78.H1_H1 ;  /* 0x3000004eff2e7230 */ /* 0x000fe20000004100 */
[----:B------:R-:W-:Y:S01]  /*7eb0*/  SHF.R.U32.HI R47, RZ, 0x10, R47 ;  /* 0x00000010ff2f7819 */ /* 0x000fe2000001162f */
[----:B------:R-:W-:-:S04]  /*7ec0*/  HADD2.F32 R45, -RZ, R45.H0_H0 ;  /* 0x2000002dff2d7230 */ /* 0x000fc80000004100 */
[----:B------:R-:W-:Y:S02]  /*7ed0*/  HADD2.F32 R47, -RZ, R47.H0_H0 ;  /* 0x2000002fff2f7230 */ /* 0x000fe40000004100 */
[--C-:B--2---:R-:W-:Y:S02]  /*7ee0*/  HADD2.F32 R14, -RZ, R7.reuse.H0_H0 ;  /* 0x20000007ff0e7230 */ /* 0x104fe40000004100 */
        /* <DEDUP_REMOVED lines=32> */
.L_x_10083:
[----:B------:R-:W-:Y:S05]  /*80f0*/  BSYNC B1 ;  /* 0x0000000000017941 */ /* 0x000fea0003800000 */
.L_x_10082:
[----:B------:R-:W-:-:S13]  /*8100*/  ISETP.GE.AND P0, PT, R154, R77, PT ;  /* 0x0000004d9a00720c */ /* 0x000fda0003f06270 */
[----:B------:R-:W-:Y:S05]  /*8110*/  @P0 BRA `(.L_x_10086) ;  /* 0x0000001800400947 */ /* 0x000fea0003800000 */
[----:B--23--:R-:W2:Y:S01]  /*8120*/  LDC R5, c[0x0][0x3d4] ;  /* 0x0000f500ff057b82 */ /* 0x00cea20000000800 */
[C---:B------:R-:W-:Y:S01]  /*8130*/  IADD3 R4, R24.reuse, 0x10, RZ ;  /* 0x0000001018047810 */ /* 0x040fe20007ffe0ff */
[----:B------:R-:W-:Y:S01]  /*8140*/  BSSY B1, `(.L_x_10087) ;  /* 0x000002e000017945 */ /* 0x000fe20003800000 */
[-C--:B--2---:R-:W-:Y:S02]  /*8150*/  ISETP.GE.AND P0, PT, R24, R5.reuse, PT ;  /* 0x000000051800720c */ /* 0x084fe40003f06270 */
[----:B------:R-:W-:-:S11]  /*8160*/  ISETP.GE.AND P1, PT, R4, R5, PT ;  /* 0x000000050400720c */ /* 0x000fd60003f26270 */
[----:B------:R-:W-:Y:S05]  /*8170*/  @P0 BRA `(.L_x_10088) ;  /* 0x0000000000a80947 */ /* 0x000fea0003800000 */
[----:B------:R-:W0:Y:S01]  /*8180*/  LDS.128 R4, [R145+0x1a400] ;  /* 0x01a4000091047984 */ /* 0x000e220000000c00 */
[--C-:B------:R-:W-:Y:S01]  /*8190*/  SHF.R.U32.HI R25, RZ, 0x10, R41.reuse ;  /* 0x00000010ff197819 */ /* 0x100fe20000011629 */
[----:B------:R-:W-:Y:S01]  /*81a0*/  HADD2.F32 R24, -RZ, R80.H0_H0 ;  /* 0x20000050ff187230 */ /* 0x000fe20000004100 */
[----:B------:R-:W-:Y:S01]  /*81b0*/  SHF.R.U64 R47, R40, 0x10, R41 ;  /* 0x00000010282f7819 */ /* 0x000fe20000001229 */
[----:B------:R-:W-:Y:S01]  /*81c0*/  HADD2.F32 R40, -RZ, R81.H0_H0 ;  /* 0x20000051ff287230 */ /* 0x000fe20000004100 */
[--C-:B------:R-:W-:Y:S01]  /*81d0*/  SHF.R.U32.HI R41, RZ, 0x10, R43.reuse ;  /* 0x00000010ff297819 */ /* 0x100fe2000001162b */
[----:B------:R-:W-:Y:S01]  /*81e0*/  HADD2.F32 R25, -RZ, R25.H0_H0 ;  /* 0x20000019ff197230 */ /* 0x000fe20000004100 */
[----:B------:R-:W-:-:S03]  /*81f0*/  SHF.R.U64 R45, R42, 0x10, R43 ;  /* 0x000000102a2d7819 */ /* 0x000fc6000000122b */
        /* <DEDUP_REMOVED lines=34> */
.L_x_10088:
[----:B------:R-:W-:Y:S05]  /*8420*/  BSYNC B1 ;  /* 0x0000000000017941 */ /* 0x000fea0003800000 */
.L_x_10087:
[----:B------:R-:W-:Y:S05]  /*8430*/  @P1 BRA `(.L_x_10086) ;  /* 0x0000001400781947 */ /* 0x000fea0003800000 */
[----:B--2---:R-:W2:Y:S01]  /*8440*/  LDS.128 R4, [R3+0x2000] ;  /* 0x0020000003047984 */ /* 0x004ea20000000c00 */
[--C-:B------:R-:W-:Y:S01]  /*8450*/  SHF.R.U64 R25, R20, 0x10, R21.reuse ;  /* 0x0000001014197819 */ /* 0x100fe20000001215 */
[----:B01----:R-:W-:Y:S01]  /*8460*/  HADD2.F32 R15, -RZ, R11.H0_H0 ;  /* 0x2000000bff0f7230 */ /* 0x003fe20000004100 */
[----:B------:R-:W-:Y:S01]  /*8470*/  SHF.R.U32.HI R20, RZ, 0x10, R21 ;  /* 0x00000010ff147819 */ /* 0x000fe20000011615 */
[----:B------:R-:W-:Y:S01]  /*8480*/  HADD2.F32 R13, -RZ, R10.H1_H1 ;  /* 0x3000000aff0d7230 */ /* 0x000fe20000004100 */
[--C-:B------:R-:W-:Y:S02]  /*8490*/  SHF.R.U32.HI R14, RZ, 0x10, R9.reuse ;  /* 0x00000010ff0e7819 */ /* 0x100fe40000011609 */
[----:B------:R-:W-:Y:S01]  /*84a0*/  SHF.R.U64 R40, R8, 0x10, R9 ;  /* 0x0000001008287819 */ /* 0x000fe20000001209 */
[----:B------:R-:W-:Y:S02]  /*84b0*/  HADD2.F32 R20, -RZ, R20.H0_H0 ;  /* 0x20000014ff147230 */ /* 0x000fe40000004100 */
[----:B------:R-:W-:-:S02]  /*84c0*/  HADD2.F32 R14, -RZ, R14.H0_H0 ;  /* 0x2000000eff0e7230 */ /* 0x000fc40000004100 */
[--C-:B--2---:R-:W-:Y:S02]  /*84d0*/  HADD2.F32 R12, -RZ, R7.reuse.H1_H1 ;  /* 0x30000007ff0c7230 */ /* 0x104fe40000004100 */
        /* <DEDUP_REMOVED lines=9> */
[----:B------:R-:W-:Y:S01]  /*8570*/  FFMA.FTZ R21, R11, R20, R21 ;  /* 0x000000140b157223 */ /* 0x000fe20000010015 */
[-C--:B------:R-:W-:Y:S01]  /*8580*/  FMUL.FTZ R14, R4, R13.reuse ;  /* 0x0000000d040e7220 */ /* 0x080fe20000410000 */
[----:B------:R-:W-:Y:S02]  /*8590*/  HADD2.F32 R6, -RZ, R5.H0_H0 ;  /* 0x20000005ff067230 */ /* 0x000fe40000004100 */
[C---:B------:R-:W-:Y:S01]  /*85a0*/  FFMA.FTZ R12, R7.reuse, R13, -R12 ;  /* 0x0000000d070c7223 */ /* 0x040fe2000001080c */
[----:B------:R-:W-:Y:S02]  /*85b0*/  HADD2.F32 R11, -RZ, R10.H0_H0 ;  /* 0x2000000aff0b7230 */ /* 0x000fe40000004100 */
[----:B------:R-:W-:Y:S01]  /*85c0*/  FFMA.FTZ R15, R7, R15, R14 ;  /* 0x0000000f070f7223 */ /* 0x000fe2000001000e */
[----:B------:R-:W-:-:S02]  /*85d0*/  HADD2.F32 R4, -RZ, R0.H1_H1 ;  /* 0x30000000ff047230 */ /* 0x000fc40000004100 */
[----:B------:R-:W-:Y:S02]  /*85e0*/  HADD2.F32 R5, -RZ, R5.H1_H1 ;  /* 0x30000005ff057230 */ /* 0x000fe40000004100 */
[CC--:B------:R-:W-:Y:S01]  /*85f0*/  FMUL.FTZ R13, R9.reuse, R11.reuse ;  /* 0x0000000b090d7220 */ /* 0x0c0fe20000410000 */
[----:B------:R-:W-:Y:S02]  /*8600*/  HADD2.F32 R10, -RZ, R25.H0_H0 ;  /* 0x20000019ff0a7230 */ /* 0x000fe40000004100 */
[-C--:B------:R-:W-:Y:S01]  /*8610*/  FMUL.FTZ R14, R9, R4.reuse ;  /* 0x00000004090e7220 */ /* 0x080fe20000410000 */
[----:B------:R-:W-:Y:S02]  /*8620*/  HADD2.F32 R0, -RZ, R40.H0_H0 ;  /* 0x20000028ff007230 */ /* 0x000fe40000004100 */
[C---:B------:R-:W-:Y:S01]  /*8630*/  FFMA.FTZ R13, R8.reuse, R4, -R13 ;  /* 0x00000004080d7223 */ /* 0x040fe2000001080d */
[----:B------:R-:W-:Y:S01]  /*8640*/  F2FP.F16.F32.PACK_AB R4, R15, R12 ;  /* 0x0000000c0f04723e */ /* 0x000fe200000000ff */
[C---:B------:R-:W-:Y:S01]  /*8650*/  FMUL.FTZ R7, R5.reuse, R10 ;  /* 0x0000000a05077220 */ /* 0x040fe20000410000 */
[----:B------:R-:W-:Y:S01]  /*8660*/  FFMA.FTZ R14, R8, R11, R14 ;  /* 0x0000000b080e7223 */ /* 0x000fe2000001000e */
[----:B------:R-:W-:-:S02]  /*8670*/  FMUL.FTZ R9, R5, R0 ;  /* 0x0000000005097220 */ /* 0x000fc40000410000 */
[C---:B------:R-:W-:Y:S01]  /*8680*/  FFMA.FTZ R5, R6.reuse, R0, -R7 ;  /* 0x0000000006057223 */ /* 0x040fe20000010807 */
[----:B------:R-:W-:Y:S01]  /*8690*/  F2FP.F16.F32.PACK_AB R7, R21, R24 ;  /* 0x000000181507723e */ /* 0x000fe200000000ff */
[----:B------:R-:W-:Y:S01]  /*86a0*/  FFMA.FTZ R10, R6, R10, R9 ;  /* 0x0000000a060a7223 */ /* 0x000fe20000010009 */
[----:B------:R-:W-:-:S04]  /*86b0*/  F2FP.F16.F32.PACK_AB R6, R14, R13 ;  /* 0x0000000d0e06723e */ /* 0x000fc800000000ff */
[----:B------:R-:W-:-:S05]  /*86c0*/  F2FP.F16.F32.PACK_AB R5, R10, R5 ;  /* 0x000000050a05723e */ /* 0x000fca00000000ff */
[----:B------:R4:W-:Y:S01]  /*86d0*/  STS.128 [R3+0x2000], R4 ;  /* 0x0020000403007388 */ /* 0x0009e20000000c00 */
[----:B------:R-:W-:Y:S05]  /*86e0*/  BRA `(.L_x_10086) ;  /* 0x0000001000cc7947 */ /* 0x000fea0003800000 */
.L_x_10067:
[----:B------:R0:W5:Y:S01]  /*86f0*/  LDL R20, [R1+0x224] ;  /* 0x0002240001147983 */ /* 0x0001620000100800 */
[----:B------:R-:W1:Y:S01]  /*8700*/  LDC R0, c[0x0][0x428] ;  /* 0x00010a00ff007b82 */ /* 0x000e620000000800 */
[----:B------:R-:W-:Y:S01]  /*8710*/  IMAD.MOV.U32 R11, RZ, RZ, R47 ;  /* 0x000000ffff0b7224 */ /* 0x000fe200078e002f */
[----:B------:R-:W-:Y:S01]  /*8720*/  ULDC.64 UR4, c[0x0][0x3c8] ;  /* 0x0000f20000047ab9 */ /* 0x000fe20000000a00 */
[----:B------:R-:W-:Y:S01]  /*8730*/  IMAD.MOV.U32 R10, RZ, RZ, R40 ;  /* 0x000000ffff0a7224 */ /* 0x000fe200078e0028 */
[----:B------:R-:W-:Y:S01]  /*8740*/  ULDC.64 UR6, c[0x0][0x3e0] ;  /* 0x0000f80000067ab9 */ /* 0x000fe20000000a00 */
[----:B------:R-:W-:-:S03]  /*8750*/  IMAD.MOV.U32 R43, RZ, RZ, R45 ;  /* 0x000000ffff2b7224 */ /* 0x000fc600078e002d */
[----:B------:R-:W2:Y:S01]  /*8760*/  LDC R21, c[0x0][0x3d4] ;  /* 0x0000f500ff157b82 */ /* 0x000ea20000000800 */
[----:B-1----:R-:W-:Y:S01]  /*8770*/  ISETP.NE.AND P3, PT, R0, 0x1, PT ;  /* 0x000000010000780c */ /* 0x002fe20003f65270 */
[----:B------:R-:W-:-:S04]  /*8780*/  IMAD R0, R15, 0x80, R153 ;  /* 0x000000800f007824 */ /* 0x000fc800078e0299 */
[----:B------:R-:W-:Y:S01]  /*8790*/  IMAD R0, R191, 0x40, R0 ;  /* 0x00000040bf007824 */ /* 0x000fe200078e0200 */
[----:B--2---:R-:W-:-:S04]  /*87a0*/  ISETP.GE.AND P0, PT, R22, R21, PT ;  /* 0x000000151600720c */ /* 0x004fc80003f06270 */
[----:B------:R-:W-:-:S03]  /*87b0*/  ISETP.GE.OR P1, PT, R154, R9, P0 ;  /* 0x000000099a00720c */ /* 0x000fc60000726670 */
[----:B------:R-:W1:Y:S01]  /*87c0*/  @P3 LDC R3, c[0x0][0x42c] ;  /* 0x00010b00ff033b82 */ /* 0x000e620000000800 */
[----:B------:R-:W-:-:S07]  /*87d0*/  ISETP.GE.OR P2, PT, R153, R9, P0 ;  /* 0x000000099900720c */ /* 0x000fce0000746670 */
[----:B------:R-:W2:Y:S06]  /*87e0*/  @P3 LDC R8, c[0x0][0x430] ;  /* 0x00010c00ff083b82 */ /* 0x000eac0000000800 */
[----:B------:R-:W-:Y:S02]  /*87f0*/  @!P2 IADD3 R14, P5, R77, R44, RZ ;  /* 0x0000002c4d0ea210 */ /* 0x000fe40007fbe0ff */
[----:B------:R-:W3:Y:S03]  /*8800*/  @!P1 LDC.64 R70, c[0x0][0x3c8] ;  /* 0x0000f200ff469b82 */ /* 0x000ee60000000a00 */
[----:B------:R-:W-:Y:S01]  /*8810*/  @!P2 IMAD.X R15, R78, 0x1, R49, P5 ;  /* 0x000000014e0fa824 */ /* 0x000fe200028e0631 */
[----:B------:R-:W-:Y:S01]  /*8820*/  @!P2 IADD3 R12, P5, R74, R51, RZ ;  /* 0x000000334a0ca210 */ /* 0x000fe20007fbe0ff */
[----:B-1----:R-:W-:-:S03]  /*8830*/  @P3 IMAD.HI.U32 R3, R0, R3, RZ ;  /* 0x0000000300033227 */ /* 0x002fc600078e00ff */
[----:B------:R-:W1:Y:S01]  /*8840*/  @!P1 LDC.64 R80, c[0x0][0x3e0] ;  /* 0x0000f800ff509b82 */ /* 0x000e620000000a00 */
[----:B------:R-:W-:Y:S01]  /*8850*/  @!P2 IMAD.X R13, R76, 0x1, R69, P5 ;  /* 0x000000014c0da824 */ /* 0x000fe200028e0645 */
[----:B--2---:R-:W-:Y:S02]  /*8860*/  @P3 SHF.R.U32.HI R0, RZ, R8, R3 ;  /* 0x00000008ff003219 */ /* 0x004fe40000011603 */
[----:B------:R-:W-:Y:S02]  /*8870*/  @!P1 IADD3 R47, P3, P4, R44, R84, R77 ;  /* 0x000000542c2f9210 */ /* 0x000fe40007c7e04d */
[----:B------:R-:W-:Y:S01]  /*8880*/  SHF.R.S32.HI R3, RZ, 0x1f, R0 ;  /* 0x0000001fff037819 */ /* 0x000fe20000011400 */
[----:B------:R-:W-:Y:S01]  /*8890*/  IMAD.WIDE.U32 R8, R0, R6, R42 ;  /* 0x0000000600087225 */ /* 0x000fe200078e002a */
[----:B------:R-:W-:Y:S02]  /*88a0*/  @!P1 IADD3.X R50, R49, R82, R78, P3, P4 ;  /* 0x0000005231329210 */ /* 0x000fe40001fe844e */
[----:B------:R-:W-:Y:S01]  /*88b0*/  @!P1 IADD3 R40, P3, P4, R51, R86, R74 ;  /* 0x0000005633289210 */ /* 0x000fe20007c7e04a */
[----:B------:R-:W-:-:S02]  /*88c0*/  IMAD R25, R3, R6, RZ ;  /* 0x0000000603197224 */ /* 0x000fc400078e02ff */
[-C--:B------:R-:W-:Y:S01]  /*88d0*/  IMAD.WIDE.U32 R10, R0, R4.reuse, R10 ;  /* 0x00000004000a7225 */ /* 0x080fe200078e000a */
[----:B------:R-:W-:Y:S02]  /*88e0*/  @!P1 IADD3.X R41, R69, R85, R76, P3, P4 ;  /* 0x0000005545299210 */ /* 0x000fe40001fe844c */
[----:B------:R-:W-:Y:S01]  /*88f0*/  @!P2 LEA R24, P3, R14, UR4, 0x1 ;  /* 0x000000040e18ac11 */ /* 0x000fe2000f8608ff */
[----:B------:R-:W-:Y:S01]  /*8900*/  IMAD R7, R0, R7, R25 ;  /* 0x0000000700077224 */ /* 0x000fe200078e0219 */
[----:B------:R-:W-:Y:S01]  /*8910*/  LEA R6, P4, R8, UR4, 0x1 ;  /* 0x0000000408067c11 */ /* 0x000fe2000f8808ff */
[----:B------:R-:W-:Y:S01]  /*8920*/  UMOV UR4, 0xffffffff ;  /* 0xffffffff00047882 */ /* 0x000fe20000000000 */
[----:B------:R-:W-:Y:S01]  /*8930*/  @!P2 LEA.HI.X R25, R14, UR5, R15, 0x1, P3 ;  /* 0x000000050e19ac11 */ /* 0x000fe200098f0c0f */
[----:B------:R-:W-:Y:S01]  /*8940*/  IMAD R14, R3, R4, RZ ;  /* 0x00000004030e7224 */ /* 0x000fe200078e02ff */
[----:B------:R-:W-:Y:S01]  /*8950*/  @!P2 LEA R44, P3, R12, UR6, 0x1 ;  /* 0x000000060c2cac11 */ /* 0x000fe2000f8608ff */
[----:B------:R-:W-:-:S02]  /*8960*/  IMAD.IADD R3, R9, 0x1, R7 ;  /* 0x0000000109037824 */ /* 0x000fc400078e0207 */
[----:B------:R-:W-:Y:S01]  /*8970*/  IMAD R5, R0, R5, R14 ;  /* 0x0000000500057224 */ /* 0x000fe200078e020e */
[----:B------:R-:W-:Y:S02]  /*8980*/  LEA R0, P5, R10, UR6, 0x1 ;  /* 0x000000060a007c11 */ /* 0x000fe4000f8a08ff */
[----:B------:R-:W-:Y:S01]  /*8990*/  LEA.HI.X R4, R8, UR5, R3, 0x1, P4 ;  /* 0x0000000508047c11 */ /* 0x000fe2000a0f0c03 */
[----:B------:R-:W-:Y:S01]  /*89a0*/  IMAD.IADD R3, R11, 0x1, R5 ;  /* 0x000000010b037824 */ /* 0x000fe200078e0205 */
[----:B------:R-:W-:Y:S02]  /*89b0*/  @!P2 LEA.HI.X R45, R12, UR7, R13, 0x1, P3 ;  /* 0x000000070c2dac11 */ /* 0x000fe400098f0c0d */
[----:B---3--:R-:W-:Y:S02]  /*89c0*/  @!P1 LEA R46, P3, R47, R70, 0x1 ;  /* 0x000000462f2e9211 */ /* 0x008fe400078608ff */
[----:B------:R-:W-:Y:S02]  /*89d0*/  LEA.HI.X R3, R10, UR7, R3, 0x1, P5 ;  /* 0x000000070a037c11 */ /* 0x000fe4000a8f0c03 */
[----:B-1----:R-:W-:Y:S01]  /*89e0*/  @!P1 LEA R48, P4, R40, R80, 0x1 ;  /* 0x0000005028309211 */ /* 0x002fe200078808ff */
[----:B0-----:R-:W-:-:S12]  /*89f0*/  BRA.DIV UR4, `(.L_x_10089) ;  /* 0x000002c204d07947 */ /* 0x001fd8000b800000 */
.L_x_10355:
[----:B------:R-:W-:-:S03]  /*8a00*/  UMOV UR4, 0xffffffff ;  /* 0xffffffff00047882 */ /* 0x000fc60000000000 */
[----:B------:R-:W-:Y:S05]  /*8a10*/  BRA.DIV UR4, `(.L_x_10090) ;  /* 0x000002c204f07947 */ /* 0x000fea000b800000 */
.L_x_10358:
[----:B------:R-:W-:-:S03]  /*8a20*/  UMOV UR4, 0xffffffff ;  /* 0xffffffff00047882 */ /* 0x000fc60000000000 */
[----:B------:R-:W-:Y:S05]  /*8a30*/  BRA.DIV UR4, `(.L_x_10091) ;  /* 0x000002c604107947 */ /* 0x000fea000b800000 */
.L_x_10361:
[----:B------:R-:W-:-:S03]  /*8a40*/  UMOV UR4, 0xffffffff ;  /* 0xffffffff00047882 */ /* 0x000fc60000000000 */
[----:B------:R-:W-:Y:S05]  /*8a50*/  BRA.DIV UR4, `(.L_x_10092) ;  /* 0x000002c604307947 */ /* 0x000fea000b800000 */
.L_x_10364:
[----:B------:R-:W-:-:S03]  /*8a60*/  UMOV UR4, 0xffffffff ;  /* 0xffffffff00047882 */ /* 0x000fc60000000000 */
[----:B------:R-:W-:Y:S05]  /*8a70*/  BRA.DIV UR4, `(.L_x_10093) ;  /* 0x000002c604507947 */ /* 0x000fea000b800000 */
.L_x_10367:
[----:B------:R-:W-:-:S03]  /*8a80*/  UMOV UR4, 0xffffffff ;  /* 0xffffffff00047882 */ /* 0x000fc60000000000 */
[----:B------:R-:W-:Y:S05]  /*8a90*/  BRA.DIV UR4, `(.L_x_10094) ;  /* 0x000002c604707947 */ /* 0x000fea000b800000 */
.L_x_10370:
[----:B------:R-:W-:-:S03]  /*8aa0*/  UMOV UR4, 0xffffffff ;  /* 0xffffffff00047882 */ /* 0x000fc60000000000 */
[----:B------:R-:W-:Y:S05]  /*8ab0*/  BRA.DIV UR4, `(.L_x_10095) ;  /* 0x000002c604907947 */ /* 0x000fea000b800000 */
.L_x_10373:
[----:B------:R-:W-:-:S03]  /*8ac0*/  UMOV UR4, 0xffffffff ;  /* 0xffffffff00047882 */ /* 0x000fc60000000000 */
[----:B------:R-:W-:Y:S05]  /*8ad0*/  BRA.DIV UR4, `(.L_x_10096) ;  /* 0x000002c604b07947 */ /* 0x000fea000b800000 */
.L_x_10376:
[----:B-----5:R-:W-:Y:S02]  /*8ae0*/  LEA.HI R0, R20, R20, RZ, 0x1 ;  /* 0x0000001414007211 */ /* 0x020fe400078f08ff */
[----:B------:R-:W-:Y:S02]  /*8af0*/  CS2R R14, SRZ ;  /* 0x00000000000e7805 */ /* 0x000fe4000001ff00 */
[----:B------:R-:W-:Y:S02]  /*8b00*/  @!P1 LEA.HI.X R49, R40, R81, R41, 0x1, P4 ;  /* 0x0000005128319211 */ /* 0x000fe400020f0c29 */
[----:B------:R-:W-:Y:S02]  /*8b10*/  CS2R R12, SRZ ;  /* 0x00000000000c7805 */ /* 0x000fe4000001ff00 */
[----:B------:R-:W-:Y:S02]  /*8b20*/  LOP3.LUT R3, R0, 0xfffffffe, RZ, 0xc0, !PT ;  /* 0xfffffffe00037812 */ /* 0x000fe400078ec0ff */
[----:B------:R-:W-:-:S02]  /*8b30*/  CS2R R42, SRZ ;  /* 0x00000000002a7805 */ /* 0x000fc4000001ff00 */
[----:B------:R-:W-:Y:S02]  /*8b40*/  CS2R R40, SRZ ;  /* 0x0000000000287805 */ /* 0x000fe4000001ff00 */
[----:B------:R-:W-:Y:S02]  /*8b50*/  CS2R R6, SRZ ;  /* 0x0000000000067805 */ /* 0x000fe4000001ff00 */
[----:B------:R-:W-:Y:S01]  /*8b60*/  @!P1 LEA.HI.X R47, R47, R71, R50, 0x1, P3 ;  /* 0x000000472f2f9211 */ /* 0x000fe200018f0c32 */
[----:B------:R-:W-:Y:S01]  /*8b70*/  IMAD.IADD R3, R20, 0x1, -R3 ;  /* 0x0000000114037824 */ /* 0x000fe200078e0a03 */
[----:B------:R-:W-:Y:S02]  /*8b80*/  CS2R R4, SRZ ;  /* 0x0000000000047805 */ /* 0x000fe4000001ff00 */
[----:B------:R-:W-:Y:S02]  /*8b90*/  CS2R R10, SRZ ;  /* 0x00000000000a7805 */ /* 0x000fe4000001ff00 */
[----:B------:R-:W-:Y:S01]  /*8ba0*/  CS2R R8, SRZ ;  /* 0x0000000000087805 */ /* 0x000fe2000001ff00 */
[----:B------:R0:W5:Y:S01]  /*8bb0*/  @!P2 LDG.E.128 R12, desc[UR56][R24.64] ;  /* 0x00000038180ca981 */ /* 0x000162000c1e1d00 */
[----:B------:R-:W-:-:S03]  /*8bc0*/  SHF.L.U32 R0, R3, 0x1f, RZ ;  /* 0x0000001f03007819 */ /* 0x000fc600000006ff */
[----:B------:R0:W5:Y:S04]  /*8bd0*/  @!P2 LDG.E.128 R40, desc[UR56][R44.64] ;  /* 0x000000382c28a981 */ /* 0x000168000c1e1d00 */
[----:B------:R0:W5:Y:S04]  /*8be0*/  @!P1 LDG.E.128 R4, desc[UR56][R46.64] ;  /* 0x000000382e049981 */ /* 0x000168000c1e1d00 */
[----:B------:R0:W5:Y:S01]  /*8bf0*/  @!P1 LDG.E.128 R8, desc[UR56][R48.64] ;  /* 0x0000003830089981 */ /* 0x000162000c1e1d00 */
[----:B------:R-:W1:Y:S01]  /*8c00*/  SYNCS.PHASECHK.TRANS64.TRYWAIT P1, [R145+URZ+0x32400], R0 ;  /* 0x03240000910075a7 */ /* 0x000e62000802017f */
[----:B------:R-:W-:Y:S04]  /*8c10*/  BSSY B1, `(.L_x_10097) ;  /* 0x0000002000017945 */ /* 0x000fe80003800000 */
[----:B01----:R-:W-:Y:S05]  /*8c20*/  @!P1 BRA `(.L_x_10098) ;  /* 0x000002c400849947 */ /* 0x003fea0003800000 */
.L_x_10377:
[----:B------:R-:W-:Y:S05]  /*8c30*/  BSYNC B1 ;  /* 0x0000000000017941 */ /* 0x000fea0003800000 */
.L_x_10097:
[----:B------:R-:W2:Y:S01]  /*8c40*/  LDL R45, [R1+0x70] ;  /* 0x00007000012d7983 */ /* 0x000ea20000100800 */
[----:B0----5:R-:W-:Y:S01]  /*8c50*/  IMAD.MOV.U32 R0, RZ, RZ, R14 ;  /* 0x000000ffff007224 */ /* 0x021fe200078e000e */
[----:B------:R-:W-:Y:S01]  /*8c60*/  MOV R20, R12 ;  /* 0x0000000c00147202 */ /* 0x000fe20000000f00 */
[----:B------:R-:W-:Y:S01]  /*8c70*/  IMAD.MOV.U32 R3, RZ, RZ, R15 ;  /* 0x000000ffff037224 */ /* 0x000fe200078e000f */
[----:B------:R-:W-:Y:S01]  /*8c80*/  BSSY B1, `(.L_x_10099) ;  /* 0x000007f000017945 */ /* 0x000fe20003800000 */
[----:B------:R-:W-:Y:S01]  /*8c90*/  IMAD.MOV.U32 R24, RZ, RZ, R42 ;  /* 0x000000ffff187224 */ /* 0x000fe200078e002a */
[----:B------:R-:W-:Y:S01]  /*8ca0*/  MOV R88, R8 ;  /* 0x0000000800587202 */ /* 0x000fe20000000f00 */
        /* <DEDUP_REMOVED lines=15> */
[----:B------:R-:W-:Y:S02]  /*8da0*/  IMAD.MOV.U32 R20, RZ, RZ, R4 ;  /* 0x000000ffff147224 */ /* 0x000fe400078e0004 */
[----:B------:R-:W-:Y:S01]  /*8db0*/  IMAD.IADD R21, R22, 0x1, R21 ;  /* 0x0000000116157824 */ /* 0x000fe200078e0215 */
[----:B------:R-:W-:Y:S01]  /*8dc0*/  PRMT R87, R25, 0x7610, R87 ;  /* 0x0000761019577816 */ /* 0x000fe20000000057 */
[----:B------:R-:W-:Y:S01]  /*8dd0*/  IMAD.MOV.U32 R89, RZ, RZ, R9 ;  /* 0x000000ffff597224 */ /* 0x000fe200078e0009 */
[----:B------:R-:W-:Y:S02]  /*8de0*/  PRMT R20, R20, 0x5410, R24 ;  /* 0x0000541014147816 */ /* 0x000fe40000000018 */
[----:B------:R-:W-:-:S02]  /*8df0*/  LOP3.LUT R21, R21, 0x38, RZ, 0xc0, !PT ;  /* 0x0000003815157812 */ /* 0x000fc400078ec0ff */
[----:B------:R-:W-:-:S04]  /*8e00*/  PRMT R24, R24, 0x5410, R20 ;  /* 0x0000541018187816 */ /* 0x000fc80000000014 */
[----:B------:R-:W-:Y:S01]  /*8e10*/  PRMT R24, R44, 0x7610, R24 ;  /* 0x000076102c187816 */ /* 0x000fe20000000018 */
[----:B--2---:R-:W-:-:S05]  /*8e20*/  IMAD R45, R45, -0x80, R156 ;  /* 0xffffff802d2d7824 */ /* 0x004fca00078e029c */
[----:B------:R-:W-:-:S04]  /*8e30*/  VIMNMX R45, R45, 0x80, PT ;  /* 0x000000802d2d7848 */ /* 0x000fc80003fe0100 */
[-C--:B------:R-:W-:Y:S02]  /*8e40*/  ISETP.GE.OR P1, PT, R153, R45.reuse, P0 ;  /* 0x0000002d9900720c */ /* 0x080fe40000726670 */
[----:B------:R-:W-:Y:S01]  /*8e50*/  ISETP.GE.OR P0, PT, R154, R45, P0 ;  /* 0x0000002d9a00720c */ /* 0x000fe20000706670 */
[----:B------:R-:W-:-:S05]  /*8e60*/  IMAD.MOV.U32 R45, RZ, RZ, R11 ;  /* 0x000000ffff2d7224 */ /* 0x000fca00078e000b */
[----:B------:R-:W-:-:S05]  /*8e70*/  PRMT R20, R45, 0x7610, R20 ;  /* 0x000076102d147816 */ /* 0x000fca0000000014 */
[----:B------:R-:W-:Y:S05]  /*8e80*/  @P1 BRA `(.L_x_10100) ;  /* 0x0000000400781947 */ /* 0x000fea0003800000 */
[----:B------:R-:W-:Y:S01]  /*8e90*/  IMAD.SHL.U32 R25, R179, 0x40, RZ ;  /* 0x00000040b3197824 */ /* 0x000fe200078e00ff */
[--C-:B------:R-:W-:Y:S02]  /*8ea0*/  SHF.R.U64 R82, R42, 0x10, R43.reuse ;  /* 0x000000102a527819 */ /* 0x100fe4000000122b */
[----:B------:R-:W-:Y:S01]  /*8eb0*/  SHF.R.U32.HI R69, RZ, 0x10, R43 ;  /* 0x00000010ff457819 */ /* 0x000fe2000001162b */
[--C-:B------:R-:W-:Y:S01]  /*8ec0*/  HADD2.F32 R43, -RZ, R68.reuse.H0_H0 ;  /* 0x20000044ff2b7230 */ /* 0x100fe20000004100 */
[----:B------:R-:W-:Y:S01]  /*8ed0*/  LOP3.LUT R48, R25, 0x1c0, RZ, 0xc0, !PT ;  /* 0x000001c019307812 */ /* 0x000fe200078ec0ff */
[----:B------:R-:W-:Y:S01]  /*8ee0*/  HADD2.F32 R68, -RZ, R68.H1_H1 ;  /* 0x30000044ff447230 */ /* 0x000fe20000004100 */
[----:B------:R-:W-:Y:S02]  /*8ef0*/  SHF.R.U64 R83, R40, 0x10, R41 ;  /* 0x0000001028537819 */ /* 0x000fe40000001229 */
[----:B------:R-:W-:Y:S02]  /*8f00*/  SHF.R.U32.HI R46, RZ, 0x3, R48 ;  /* 0x00000003ff2e7819 */ /* 0x000fe40000011630 */
[----:B------:R-:W-:-:S02]  /*8f10*/  LOP3.LUT R25, R48, 0x38, R22, 0xf8, !PT ;  /* 0x0000003830197812 */ /* 0x000fc400078ef816 */
[----:B------:R-:W-:Y:S02]  /*8f20*/  LOP3.LUT R48, R46, R21, R48, 0x1e, !PT ;  /* 0x000000152e307212 */ /* 0x000fe400078e1e30 */
[----:B------:R-:W-:Y:S02]  /*8f30*/  LOP3.LUT R44, R25, R46, RZ, 0x3c, !PT ;  /* 0x0000002e192c7212 */ /* 0x000fe400078e3cff */
[----:B------:R-:W-:Y:S01]  /*8f40*/  SHF.R.U32.HI R70, RZ, 0x10, R41 ;  /* 0x00000010ff467819 */ /* 0x000fe20000011629 */
[C---:B------:R-:W-:Y:S01]  /*8f50*/  IMAD R48, R165.reuse, 0x200, R48 ;  /* 0x00000200a5307824 */ /* 0x040fe200078e0230 */
[--C-:B------:R-:W-:Y:S01]  /*8f60*/  SHF.R.U64 R85, R12, 0x10, R13.reuse ;  /* 0x000000100c557819 */ /* 0x100fe2000000120d */
[----:B------:R-:W-:Y:S01]  /*8f70*/  IMAD R44, R165, 0x200, R44 ;  /* 0x00000200a52c7824 */ /* 0x000fe200078e022c */
[----:B------:R-:W-:Y:S01]  /*8f80*/  SHF.R.U32.HI R71, RZ, 0x10, R13 ;  /* 0x00000010ff477819 */ /* 0x000fe2000001160d */
[----:B------:R-:W-:Y:S01]  /*8f90*/  IMAD R81, R48, 0x2, R145 ;  /* 0x0000000230517824 */ /* 0x000fe200078e0291 */
[----:B------:R-:W-:Y:S01]  /*8fa0*/  SHF.R.U64 R84, R14, 0x10, R15 ;  /* 0x000000100e547819 */ /* 0x000fe2000000120f */
[----:B------:R-:W-:Y:S01]  /*8fb0*/  IMAD R79, R44, 0x2, R145 ;  /* 0x000000022c4f7824 */ /* 0x000fe200078e0291 */
[----:B------:R-:W-:Y:S01]  /*8fc0*/  SHF.R.U32.HI R77, RZ, 0x10, R15 ;  /* 0x00000010ff4d7819 */ /* 0x000fe2000001160f */
[----:B------:R-:W-:Y:S01]  /*8fd0*/  HADD2.F32 R70, -RZ, R70.H0_H0 ;  /* 0x20000046ff467230 */ /* 0x000fe20000004100 */
[----:B------:R-:W0:Y:S04]  /*8fe0*/  LDS.128 R48, [R81+0x18400] ;  /* 0x0184000051307984 */ /* 0x000e280000000c00 */
[----:B------:R-:W1:Y:S01]  /*8ff0*/  LDS.128 R44, [R79+0x18400] ;  /* 0x018400004f2c7984 */ /* 0x000e620000000c00 */
[----:B0-----:R-:W-:-:S02]  /*9000*/  HADD2.F32 R40, -RZ, R49.H0_H0 ;  /* 0x20000031ff287230 */ /* 0x001fc40000004100 */
[----:B------:R-:W-:Y:S02]  /*9010*/  HADD2.F32 R49, -RZ, R49.H1_H1 ;  /* 0x30000031ff317230 */ /* 0x000fe40000004100 */
[----:B-1----:R-:W-:Y:S02]  /*9020*/  HADD2.F32 R13, -RZ, R45.H0_H0 ;  /* 0x2000002dff0d7230 */ /* 0x002fe40000004100 */
[CC--:B------:R-:W-:Y:S01]  /*9030*/  FMUL.FTZ R74, R40.reuse, R68.reuse ;  /* 0x00000044284a7220 */ /* 0x0c0fe20000410000 */
[-C--:B------:R-:W-:Y:S01]  /*9040*/  FMUL.FTZ R76, R40, R43.reuse ;  /* 0x0000002b284c7220 */ /* 0x080fe20000410000 */
[----:B------:R-:W-:Y:S02]  /*9050*/  HADD2.F32 R40, -RZ, R71.H0_H0 ;  /* 0x20000047ff287230 */ /* 0x000fe40000004100 */
[C---:B------:R-:W-:Y:S01]  /*9060*/  FFMA.FTZ R74, R13.reuse, R43, -R74 ;  /* 0x0000002b0d4a7223 */ /* 0x040fe2000001084a */
[----:B------:R-:W-:Y:S02]  /*9070*/  HADD2.F32 R45, -RZ, R45.H1_H1 ;  /* 0x3000002dff2d7230 */ /* 0x000fe40000004100 */
[----:B------:R-:W-:Y:S01]  /*9080*/  FFMA.FTZ R76, R13, R68, R76 ;  /* 0x000000440d4c7223 */ /* 0x000fe2000001004c */
[----:B------:R-:W-:-:S02]  /*9090*/  HADD2.F32 R43, -RZ, R78.H0_H0 ;  /* 0x2000004eff2b7230 */ /* 0x000fc40000004100 */
[C---:B------:R-:W-:Y:S01]  /*90a0*/  FMUL.FTZ R78, R49.reuse, R70 ;  /* 0x00000046314e7220 */ /* 0x040fe20000410000 */
[----:B------:R-:W-:Y:S02]  /*90b0*/  HADD2.F32 R42, -RZ, R51.H0_H0 ;  /* 0x20000033ff2a7230 */ /* 0x000fe40000004100 */
[-C--:B------:R-:W-:Y:S01]  /*90c0*/  FMUL.FTZ R80, R49, R40.reuse ;  /* 0x0000002831507220 */ /* 0x080fe20000410000 */
[----:B------:R-:W-:Y:S02]  /*90d0*/  HADD2.F32 R13, -RZ, R0.H1_H1 ;  /* 0x30000000ff0d7230 */ /* 0x000fe40000004100 */
[----:B------:R-:W-:Y:S01]  /*90e0*/  FFMA.FTZ R49, R45, R40, -R78 ;  /* 0x000000282d317223 */ /* 0x000fe2000001084e */
[----:B------:R-:W-:Y:S02]  /*90f0*/  HADD2.F32 R15, -RZ, R47.H0_H0 ;  /* 0x2000002fff0f7230 */ /* 0x000fe40000004100 */
[----:B------:R-:W-:Y:S01]  /*9100*/  FMUL.FTZ R40, R42, R43 ;  /* 0x0000002b2a287220 */ /* 0x000fe20000410000 */
[----:B------:R-:W-:-:S02]  /*9110*/  HADD2.F32 R51, -RZ, R51.H1_H1 ;  /* 0x30000033ff337230 */ /* 0x000fc40000004100 */
[-C--:B------:R-:W-:Y:S01]  /*9120*/  FMUL.FTZ R42, R42, R13.reuse ;  /* 0x0000000d2a2a7220 */ /* 0x080fe20000410000 */
[----:B------:R-:W-:Y:S02]  /*9130*/  HADD2.F32 R68, -RZ, R69.H0_H0 ;  /* 0x20000045ff447230 */ /* 0x000fe40000004100 */
[C---:B------:R-:W-:Y:S01]  /*9140*/  FFMA.FTZ R71, R15.reuse, R13, -R40 ;  /* 0x0000000d0f477223 */ /* 0x040fe20000010828 */
[----:B------:R-:W-:Y:S02]  /*9150*/  HADD2.F32 R40, -RZ, R77.H0_H0 ;  /* 0x2000004dff287230 */ /* 0x000fe40000004100 */
[----:B------:R-:W-:Y:S01]  /*9160*/  FFMA.FTZ R77, R15, R43, R42 ;  /* 0x0000002b0f4d7223 */ /* 0x000fe2000001002a */
[----:B------:R-:W-:Y:S02]  /*9170*/  HADD2.F32 R47, -RZ, R47.H1_H1 ;  /* 0x3000002fff2f7230 */ /* 0x000fe40000004100 */
[----:B------:R-:W-:Y:S01]  /*9180*/  FMUL.FTZ R42, R51, R68 ;  /* 0x00000044332a7220 */ /* 0x000fe20000410000 */
[----:B------:R-:W-:-:S02]  /*9190*/  HADD2.F32 R25, -RZ, R48.H0_H0 ;  /* 0x20000030ff197230 */ /* 0x000fc40000004100 */
[----:B------:R-:W-:Y:S01]  /*91a0*/  FFMA.FTZ R69, R45, R70, R80 ;  /* 0x000000462d457223 */ /* 0x000fe20000010050 */
[----:B------:R-:W-:Y:S02]  /*91b0*/  HADD2.F32 R15, -RZ, R86.H1_H1 ;  /* 0x30000056ff0f7230 */ /* 0x000fe40000004100 */
[-C--:B------:R-:W-:Y:S01]  /*91c0*/  FMUL.FTZ R80, R51, R40.reuse ;  /* 0x0000002833507220 */ /* 0x080fe20000410000 */
[----:B------:R-:W-:Y:S02]  /*91d0*/  HADD2.F32 R13, -RZ, R3.H0_H0 ;  /* 0x20000003ff0d7230 */ /* 0x000fe40000004100 */
[----:B------:R-:W-:Y:S01]  /*91e0*/  FFMA.FTZ R78, R47, R40, -R42 ;  /* 0x000000282f4e7223 */ /* 0x000fe2000001082a */
[----:B------:R-:W-:Y:S02]  /*91f0*/  HADD2.F32 R41, -RZ, R50.H0_H0 ;  /* 0x20000032ff297230 */ /* 0x000fe40000004100 */
[----:B------:R-:W-:Y:S01]  /*9200*/  FMUL.FTZ R43, R25, R15 ;  /* 0x0000000f192b7220 */ /* 0x000fe20000410000 */
[----:B------:R-:W-:-:S02]  /*9210*/  HADD2.F32 R40, -RZ, R86.H0_H0 ;  /* 0x20000056ff287230 */ /* 0x000fc40000004100 */
[-C--:B------:R-:W-:Y:S01]  /*9220*/  FMUL.FTZ R70, R25, R13.reuse ;  /* 0x0000000d19467220 */ /* 0x080fe20000410000 */
[----:B------:R-:W-:Y:S02]  /*9230*/  HADD2.F32 R12, -RZ, R44.H0_H0 ;  /* 0x2000002cff0c7230 */ /* 0x000fe40000004100 */
[----:B------:R-:W-:Y:S01]  /*9240*/  FFMA.FTZ R80, R47, R68, R80 ;  /* 0x000000442f507223 */ /* 0x000fe20000010050 */
[----:B------:R-:W-:Y:S02]  /*9250*/  HADD2.F32 R0, -RZ, R0.H0_H0 ;  /* 0x20000000ff007230 */ /* 0x000fe40000004100 */
[----:B------:R-:W-:Y:S01]  /*9260*/  FMUL.FTZ R25, R41, R40 ;  /* 0x0000002829197220 */ /* 0x000fe20000410000 */
[----:B------:R-:W-:Y:S02]  /*9270*/  HADD2.F32 R14, -RZ, R46.H0_H0 ;  /* 0x2000002eff0e7230 */ /* 0x000fe40000004100 */
[----:B------:R-:W-:Y:S01]  /*9280*/  FFMA.FTZ R42, R12, R13, -R43 ;  /* 0x0000000d0c2a7223 */ /* 0x000fe2000001082b */
[----:B------:R-:W-:-:S02]  /*9290*/  HADD2.F32 R48, -RZ, R48.H1_H1 ;  /* 0x30000030ff307230 */ /* 0x000fc40000004100 */
[-C--:B------:R-:W-:Y:S01]  /*92a0*/  FMUL.FTZ R43, R41, R0.reuse ;  /* 0x00000000292b7220 */ /* 0x080fe20000410000 */
[----:B------:R-:W-:Y:S02]  /*92b0*/  HADD2.F32 R50, -RZ, R50.H1_H1 ;  /* 0x30000032ff327230 */ /* 0x000fe40000004100 */
[----:B------:R-:W-:Y:S01]  /*92c0*/  FFMA.FTZ R0, R14, R0, -R25 ;  /* 0x000000000e007223 */ /* 0x000fe20000010819 */
[----:B------:R-:W-:Y:S01]  /*92d0*/  FFMA.FTZ R70, R12, R15, R70 ;  /* 0x0000000f0c467223 */ /* 0x000fe20000010046 */
[----:B------:R-:W-:Y:S02]  /*92e0*/  HADD2.F32 R25, -RZ, R83.H0_H0 ;  /* 0x20000053ff197230 */ /* 0x000fe40000004100 */
[----:B------:R-:W-:Y:S01]  /*92f0*/  FFMA.FTZ R47, R14, R40, R43 ;  /* 0x000000280e2f7223 */ /* 0x000fe2000001002b */
[----:B------:R-:W-:Y:S02]  /*9300*/  HADD2.F32 R41, -RZ, R82.H0_H0 ;  /* 0x20000052ff297230 */ /* 0x000fe40000004100 */
        /* <DEDUP_REMOVED lines=22> */
.L_x_10100:
[----:B------:R-:W-:Y:S05]  /*9470*/  BSYNC B1 ;  /* 0x0000000000017941 */ /* 0x000fea0003800000 */
.L_x_10099:
[----:B------:R-:W-:Y:S02]  /*9480*/  PRMT R3, R88, 0x7610, R3 ;  /* 0x0000761058037816 */ /* 0x000fe40000000003 */
[----:B------:R-:W-:Y:S01]  /*9490*/  PRMT R46, R89, 0x7610, R46 ;  /* 0x00007610592e7816 */ /* 0x000fe2000000002e */
[----:B------:R-:W-:Y:S06]  /*94a0*/  @P0 BRA `(.L_x_10086) ;  /* 0x00000004005c0947 */ /* 0x000fec0003800000 */
[----:B------:R-:W-:Y:S01]  /*94b0*/  LOP3.LUT R21, R167, R21, R166, 0x1e, !PT ;  /* 0x00000015a7157212 */ /* 0x000fe200078e1ea6 */
[----:B0-----:R-:W0:Y:S01]  /*94c0*/  LDS.128 R12, [R210+0x18400] ;  /* 0x01840000d20c7984 */ /* 0x001e220000000c00 */
[--C-:B------:R-:W-:Y:S01]  /*94d0*/  SHF.R.U64 R51, R8, 0x10, R9.reuse ;  /* 0x0000001008337819 */ /* 0x100fe20000001209 */
[----:B------:R-:W-:Y:S01]  /*94e0*/  HADD2.F32 R46, -RZ, R46.H0_H0 ;  /* 0x2000002eff2e7230 */ /* 0x000fe20000004100 */
[----:B------:R-:W-:Y:S01]  /*94f0*/  SHF.R.U32.HI R48, RZ, 0x10, R9 ;  /* 0x00000010ff307819 */ /* 0x000fe20000011609 */
[----:B------:R-:W-:Y:S01]  /*9500*/  IMAD.IADD R0, R168, 0x1, R21 ;  /* 0x00000001a8007824 */ /* 0x000fe200078e0215 */
[--C-:B------:R-:W-:Y:S01]  /*9510*/  SHF.R.U64 R74, R4, 0x10, R5.reuse ;  /* 0x00000010044a7819 */ /* 0x100fe20000001205 */
[----:B------:R-:W-:Y:S01]  /*9520*/  HADD2.F32 R44, -RZ, R87.H0_H0 ;  /* 0x20000057ff2c7230 */ /* 0x000fe20000004100 */
[----:B------:R-:W-:Y:S01]  /*9530*/  SHF.R.U32.HI R21, RZ, 0x10, R5 ;  /* 0x00000010ff157819 */ /* 0x000fe20000011605 */
[----:B------:R-:W-:Y:S01]  /*9540*/  IMAD R0, R0, 0x2, R145 ;  /* 0x0000000200007824 */ /* 0x000fe200078e0291 */
[--C-:B------:R-:W-:Y:S01]  /*9550*/  SHF.R.U64 R49, R10, 0x10, R11.reuse ;  /* 0x000000100a317819 */ /* 0x100fe2000000120b */
[----:B------:R-:W-:Y:S01]  /*9560*/  HADD2.F32 R48, -RZ, R48.H0_H0 ;  /* 0x20000030ff307230 */ /* 0x000fe20000004100 */
[----:B------:R-:W-:-:S02]  /*9570*/  SHF.R.U32.HI R47, RZ, 0x10, R11 ;  /* 0x00000010ff2f7819 */ /* 0x000fc4000001160b */
[----:B------:R-:W1:Y:S01]  /*9580*/  LDS.128 R40, [R0+0x18400] ;  /* 0x0184000000287984 */ /* 0x000e620000000c00 */
[--C-:B------:R-:W-:Y:S02]  /*9590*/  SHF.R.U32.HI R69, RZ, 0x10, R7.reuse ;  /* 0x00000010ff457819 */ /* 0x100fe40000011607 */
[----:B------:R-:W-:Y:S01]  /*95a0*/  SHF.R.U64 R71, R6, 0x10, R7 ;  /* 0x0000001006477819 */ /* 0x000fe20000001207 */
[--C-:B0-----:R-:W-:Y:S02]  /*95b0*/  HADD2.F32 R5, -RZ, R13.reuse.H0_H0 ;  /* 0x2000000dff057230 */ /* 0x101fe40000004100 */
[----:B------:R-:W-:Y:S02]  /*95c0*/  HADD2.F32 R4, -RZ, R12.H0_H0 ;  /* 0x2000000cff047230 */ /* 0x000fe40000004100 */
[----:B------:R-:W-:Y:S02]  /*95d0*/  HADD2.F32 R13, -RZ, R13.H1_H1 ;  /* 0x3000000dff0d7230 */ /* 0x000fe40000004100 */
[----:B------:R-:W-:-:S02]  /*95e0*/  HADD2.F32 R6, -RZ, R14.H0_H0 ;  /* 0x2000000eff067230 */ /* 0x000fc40000004100 */
[--C-:B------:R-:W-:Y:S02]  /*95f0*/  HADD2.F32 R7, -RZ, R15.reuse.H0_H0 ;  /* 0x2000000fff077230 */ /* 0x100fe40000004100 */
[----:B------:R-:W-:Y:S02]  /*9600*/  HADD2.F32 R15, -RZ, R15.H1_H1 ;  /* 0x3000000fff0f7230 */ /* 0x000fe40000004100 */
[----:B------:R-:W-:Y:S02]  /*9610*/  HADD2.F32 R12, -RZ, R12.H1_H1 ;  /* 0x3000000cff0c7230 */ /* 0x000fe40000004100 */
[--C-:B-1----:R-:W-:Y:S02]  /*9620*/  HADD2.F32 R9, -RZ, R41.reuse.H0_H0 ;  /* 0x20000029ff097230 */ /* 0x102fe40000004100 */
[----:B------:R-:W-:Y:S02]  /*9630*/  HADD2.F32 R8, -RZ, R40.H0_H0 ;  /* 0x20000028ff087230 */ /* 0x000fe40000004100 */
[----:B------:R-:W-:-:S02]  /*9640*/  HADD2.F32 R41, -RZ, R41.H1_H1 ;  /* 0x30000029ff297230 */ /* 0x000fc40000004100 */
[C---:B------:R-:W-:Y:S01]  /*9650*/  FMUL.FTZ R50, R9.reuse, R46 ;  /* 0x0000002e09327220 */ /* 0x040fe20000410000 */
[-C--:B------:R-:W-:Y:S01]  /*9660*/  FMUL.FTZ R68, R9, R44.reuse ;  /* 0x0000002c09447220 */ /* 0x080fe20000410000 */
[----:B------:R-:W-:Y:S02]  /*9670*/  HADD2.F32 R9, -RZ, R3.H0_H0 ;  /* 0x20000003ff097230 */ /* 0x000fe40000004100 */
[C---:B------:R-:W-:Y:S01]  /*9680*/  FFMA.FTZ R50, R5.reuse, R44, -R50 ;  /* 0x0000002c05327223 */ /* 0x040fe20000010832 */
[----:B------:R-:W-:Y:S02]  /*9690*/  HADD2.F32 R44, -RZ, R21.H0_H0 ;  /* 0x20000015ff2c7230 */ /* 0x000fe40000004100 */
[----:B------:R-:W-:Y:S01]  /*96a0*/  FFMA.FTZ R68, R5, R46, R68 ;  /* 0x0000002e05447223 */ /* 0x000fe20000010044 */
[----:B------:R-:W-:Y:S02]  /*96b0*/  HADD2.F32 R5, -RZ, R24.H1_H1 ;  /* 0x30000018ff057230 */ /* 0x000fe40000004100 */
[----:B------:R-:W-:Y:S01]  /*96c0*/  FMUL.FTZ R25, R8, R9 ;  /* 0x0000000908197220 */ /* 0x000fe20000410000 */
[C---:B------:R-:W-:Y:S01]  /*96d0*/  FMUL.FTZ R70, R41.reuse, R48 ;  /* 0x0000003029467220 */ /* 0x040fe20000410000 */
[----:B------:R-:W-:Y:S01]  /*96e0*/  FMUL.FTZ R46, R41, R44 ;  /* 0x0000002c292e7220 */ /* 0x000fe20000410000 */
[----:B------:R-:W-:-:S02]  /*96f0*/  HADD2.F32 R10, -RZ, R42.H0_H0 ;  /* 0x2000002aff0a7230 */ /* 0x000fc40000004100 */
[-C--:B------:R-:W-:Y:S01]  /*9700*/  FMUL.FTZ R8, R8, R5.reuse ;  /* 0x0000000508087220 */ /* 0x080fe20000410000 */
[C---:B------:R-:W-:Y:S01]  /*9710*/  FFMA.FTZ R25, R4.reuse, R5, -R25 ;  /* 0x0000000504197223 */ /* 0x040fe20000010819 */
[C---:B------:R-:W-:Y:S01]  /*9720*/  FFMA.FTZ R41, R13.reuse, R44, -R70 ;  /* 0x0000002c0d297223 */ /* 0x040fe20000010846 */
[----:B------:R-:W-:Y:S01]  /*9730*/  FFMA.FTZ R45, R13, R48, R46 ;  /* 0x000000300d2d7223 */ /* 0x000fe2000001002e */
[----:B------:R-:W-:Y:S02]  /*9740*/  HADD2.F32 R5, -RZ, R20.H1_H1 ;  /* 0x30000014ff057230 */ /* 0x000fe40000004100 */
[----:B------:R-:W-:Y:S01]  /*9750*/  FFMA.FTZ R13, R4, R9, R8 ;  /* 0x00000009040d7223 */ /* 0x000fe20000010008 */
[----:B------:R-:W-:Y:S02]  /*9760*/  HADD2.F32 R11, -RZ, R43.H0_H0 ;  /* 0x2000002bff0b7230 */ /* 0x000fe40000004100 */
[----:B------:R-:W-:Y:S02]  /*9770*/  HADD2.F32 R21, -RZ, R24.H0_H0 ;  /* 0x20000018ff157230 */ /* 0x000fe40000004100 */
[----:B------:R-:W-:-:S02]  /*9780*/  HADD2.F32 R20, -RZ, R20.H0_H0 ;  /* 0x20000014ff147230 */ /* 0x000fc40000004100 */
[----:B------:R-:W-:Y:S02]  /*9790*/  HADD2.F32 R4, -RZ, R3.H1_H1 ;  /* 0x30000003ff047230 */ /* 0x000fe40000004100 */
[C---:B------:R-:W-:Y:S01]  /*97a0*/  FMUL.FTZ R9, R10.reuse, R21 ;  /* 0x000000150a097220 */ /* 0x040fe20000410000 */
[-C--:B------:R-:W-:Y:S01]  /*97b0*/  FMUL.FTZ R3, R10, R5.reuse ;  /* 0x000000050a037220 */ /* 0x080fe20000410000 */
[C---:B------:R-:W-:Y:S01]  /*97c0*/  FMUL.FTZ R44, R11.reuse, R20 ;  /* 0x000000140b2c7220 */ /* 0x040fe20000410000 */
[----:B------:R-:W-:Y:S02]  /*97d0*/  HADD2.F32 R43, -RZ, R43.H1_H1 ;  /* 0x3000002bff2b7230 */ /* 0x000fe40000004100 */
[----:B------:R-:W-:Y:S01]  /*97e0*/  FMUL.FTZ R11, R11, R4 ;  /* 0x000000040b0b7220 */ /* 0x000fe20000410000 */
[----:B------:R-:W-:Y:S02]  /*97f0*/  HADD2.F32 R10, -RZ, R47.H0_H0 ;  /* 0x2000002fff0a7230 */ /* 0x000fe40000004100 */
[----:B------:R-:W-:Y:S01]  /*9800*/  FFMA.FTZ R24, R6, R5, -R9 ;  /* 0x0000000506187223 */ /* 0x000fe20000010809 */
[----:B------:R-:W-:-:S02]  /*9810*/  HADD2.F32 R8, -RZ, R69.H0_H0 ;  /* 0x20000045ff087230 */ /* 0x000fc40000004100 */
[----:B------:R-:W-:Y:S01]  /*9820*/  FFMA.FTZ R21, R6, R21, R3 ;  /* 0x0000001506157223 */ /* 0x000fe20000010003 */
[C---:B------:R-:W-:Y:S01]  /*9830*/  FFMA.FTZ R44, R7.reuse, R4, -R44 ;  /* 0x00000004072c7223 */ /* 0x040fe2000001082c */
[----:B------:R-:W-:Y:S01]  /*9840*/  FFMA.FTZ R20, R7, R20, R11 ;  /* 0x0000001407147223 */ /* 0x000fe2000001000b */
[----:B------:R-:W-:Y:S02]  /*9850*/  HADD2.F32 R40, -RZ, R40.H1_H1 ;  /* 0x30000028ff287230 */ /* 0x000fe40000004100 */
[C---:B------:R-:W-:Y:S01]  /*9860*/  FMUL.FTZ R6, R43.reuse, R10 ;  /* 0x0000000a2b067220 */ /* 0x040fe20000410000 */
[----:B------:R-:W-:Y:S02]  /*9870*/  HADD2.F32 R42, -RZ, R42.H1_H1 ;  /* 0x3000002aff2a7230 */ /* 0x000fe40000004100 */
[-C--:B------:R-:W-:Y:S01]  /*9880*/  FMUL.FTZ R4, R43, R8.reuse ;  /* 0x000000082b047220 */ /* 0x080fe20000410000 */
[----:B------:R-:W-:Y:S02]  /*9890*/  HADD2.F32 R7, -RZ, R51.H0_H0 ;  /* 0x20000033ff077230 */ /* 0x000fe40000004100 */
[----:B------:R-:W-:Y:S01]  /*98a0*/  FFMA.FTZ R43, R15, R8, -R6 ;  /* 0x000000080f2b7223 */ /* 0x000fe20000010806 */
[----:B------:R-:W-:-:S02]  /*98b0*/  HADD2.F32 R9, -RZ, R49.H0_H0 ;  /* 0x20000031ff097230 */ /* 0x000fc40000004100 */
        /* <DEDUP_REMOVED lines=20> */
[----:B------:R-:W-:-:S05]  /*9a00*/  F2FP.F16.F32.PACK_AB R10, R10, R21 ;  /* 0x000000150a0a723e */ /* 0x000fca00000000ff */
[----:B------:R0:W-:Y:S02]  /*9a10*/  STS.128 [R0+0x18400], R8 ;  /* 0x0184000800007388 */ /* 0x0001e40000000c00 */
.L_x_10086:
[----:B------:R-:W-:Y:S05]  /*9a20*/  BSYNC B0 ;  /* 0x0000000000007941 */ /* 0x000fea0003800000 */
.L_x_10066:
        /* <DEDUP_REMOVED lines=8> */
.L_x_10063:
[----:B0-234-:R-:W-:Y:S01]  /*9ab0*/  IMAD.MOV.U32 R4, RZ, RZ, R63 ;  /* 0x000000ffff047224 */ /* 0x01dfe200078e003f */
[----:B------:R-:W-:Y:S05]  /*9ac0*/  WARPSYNC.ALL ;  /* 0x0000000000007948 */ /* 0x000fea0003800000 */
[----:B------:R-:W-:Y:S01]  /*9ad0*/  IMAD.MOV.U32 R5, RZ, RZ, R64 ;  /* 0x000000ffff057224 */ /* 0x000fe200078e0040 */
[----:B------:R-:W-:Y:S01]  /*9ae0*/  UIADD3 UR4, UP0, UR49, 0x460, URZ ;  /* 0x0000046031047890 */ /* 0x000fe2000ff1e03f */
[----:B------:R-:W-:Y:S01]  /*9af0*/  IMAD.MOV.U32 R6, RZ, RZ, R19 ;  /* 0x000000ffff067224 */ /* 0x000fe200078e0013 */
[----:B------:R0:W-:Y:S01]  /*9b00*/  STL.64 [R1+0x210], R28 ;  /* 0x0002101c01007387 */ /* 0x0001e20000100a00 */
[----:B------:R-:W-:Y:S01]  /*9b10*/  IMAD.MOV.U32 R7, RZ, RZ, R66 ;  /* 0x000000ffff077224 */ /* 0x000fe200078e0042 */
[----:B------:R-:W-:Y:S01]  /*9b20*/  UIADD3.X UR5, URZ, UR48, URZ, UP0, !UPT ;  /* 0x000000303f057290 */ /* 0x000fe200087fe43f */
[----:B------:R-:W-:Y:S01]  /*9b30*/  IMAD.MOV.U32 R8, RZ, RZ, R59 ;  /* 0x000000ffff087224 */ /* 0x000fe200078e003b */
[----:B------:R-:W-:Y:S01]  /*9b40*/  MOV R24, R61 ;  /* 0x0000003d00187202 */ /* 0x000fe20000000f00 */
[----:B------:R-:W-:Y:S01]  /*9b50*/  IMAD.MOV.U32 R9, RZ, RZ, R60 ;  /* 0x000000ffff097224 */ /* 0x000fe200078e003c */
[----:B------:R2:W-:Y:S01]  /*9b60*/  STL.128 [R1+0x180], R4 ;  /* 0x0001800401007387 */ /* 0x0005e20000100c00 */
[----:B------:R-:W-:Y:S01]  /*9b70*/  IMAD.MOV.U32 R10, RZ, RZ, R58 ;  /* 0x000000ffff0a7224 */ /* 0x000fe200078e003a */
[----:B------:R-:W-:Y:S01]  /*9b80*/  BSSY B0, `(.L_x_10101) ;  /* 0x0000029000007945 */ /* 0x000fe20003800000 */
[----:B------:R-:W-:Y:S01]  /*9b90*/  IMAD.MOV.U32 R11, RZ, RZ, R57 ;  /* 0x000000ffff0b7224 */ /* 0x000fe200078e0039 */
[----:B------:R-:W-:Y:S01]  /*9ba0*/  MOV R216, 0x9e10 ;  /* 0x00009e1000d87802 */ /* 0x000fe20000000f00 */
[----:B-1----:R-:W-:-:S02]  /*9bb0*/  IMAD.U32 R0, RZ, RZ, UR41 ;  /* 0x00000029ff007e24 */ /* 0x002fc4000f8e00ff */
[----:B------:R-:W-:Y:S01]  /*9bc0*/  IMAD.U32 R3, RZ, RZ, UR43 ;  /* 0x0000002bff037e24 */ /* 0x000fe2000f8e00ff */
[----:B------:R1:W-:Y:S01]  /*9bd0*/  STL.128 [R1+0x1c0], R8 ;  /* 0x0001c00801007387 */ /* 0x0003e20000100c00 */
[----:B------:R-:W-:Y:S02]  /*9be0*/  IMAD.MOV.U32 R25, RZ, RZ, R62 ;  /* 0x000000ffff197224 */ /* 0x000fe400078e003e */
[----:B------:R-:W-:Y:S02]  /*9bf0*/  IMAD.MOV.U32 R19, RZ, RZ, R56 ;  /* 0x000000ffff137224 */ /* 0x000fe400078e0038 */
[----:B0-----:R-:W-:Y:S01]  /*9c00*/  IMAD.MOV.U32 R28, RZ, RZ, R0 ;  /* 0x000000ffff1c7224 */ /* 0x001fe200078e0000 */
[----:B------:R-:W-:Y:S01]  /*9c10*/  STL.128 [R1+0x1a0], R24 ;  /* 0x0001a01801007387 */ /* 0x000fe20000100c00 */
[----:B------:R-:W-:Y:S02]  /*9c20*/  IMAD.MOV.U32 R29, RZ, RZ, R3 ;  /* 0x000000ffff1d7224 */ /* 0x000fe400078e0003 */
[----:B--2---:R-:W-:-:S02]  /*9c30*/  IMAD.MOV.U32 R4, RZ, RZ, R38 ;  /* 0x000000ffff047224 */ /* 0x004fc400078e0026 */
[----:B------:R-:W-:Y:S01]  /*9c40*/  IMAD.MOV.U32 R5, RZ, RZ, R67 ;  /* 0x000000ffff057224 */ /* 0x000fe200078e0043 */
[----:B------:R-:W-:Y:S01]  /*9c50*/  STL.128 [R1+0x1b0], R28 ;  /* 0x0001b01c01007387 */ /* 0x000fe20000100c00 */
[----:B------:R-:W-:Y:S02]  /*9c60*/  IMAD.MOV.U32 R6, RZ, RZ, R32 ;  /* 0x000000ffff067224 */ /* 0x000fe400078e0020 */
[----:B------:R-:W-:Y:S02]  /*9c70*/  IMAD.MOV.U32 R7, RZ, RZ, R39 ;  /* 0x000000ffff077224 */ /* 0x000fe400078e0027 */
[----:B-1----:R-:W-:Y:S01]  /*9c80*/  IMAD.MOV.U32 R8, RZ, RZ, R54 ;  /* 0x000000ffff087224 */ /* 0x002fe200078e0036 */
[----:B------:R-:W-:Y:S01]  /*9c90*/  MOV R54, UR4 ;  /* 0x0000000400367c02 */ /* 0x000fe20008000f00 */
[----:B------:R-:W-:Y:S01]  /*9ca0*/  IMAD.MOV.U32 R9, RZ, RZ, R55 ;  /* 0x000000ffff097224 */ /* 0x000fe200078e0037 */
[----:B------:R0:W-:Y:S01]  /*9cb0*/  STL.128 [R1+0x1e0], R4 ;  /* 0x0001e00401007387 */ /* 0x0001e20000100c00 */
[----:B------:R-:W-:-:S02]  /*9cc0*/  IMAD.MOV.U32 R10, RZ, RZ, R34 ;  /* 0x000000ffff0a7224 */ /* 0x000fc400078e0022 */
[----:B------:R-:W-:Y:S02]  /*9cd0*/  IMAD.MOV.U32 R11, RZ, RZ, R35 ;  /* 0x000000ffff0b7224 */ /* 0x000fe400078e0023 */
[----:B------:R-:W-:Y:S02]  /*9ce0*/  IMAD.U32 R55, RZ, RZ, UR5 ;  /* 0x00000005ff377e24 */ /* 0x000fe4000f8e00ff */
[----:B------:R-:W-:Y:S01]  /*9cf0*/  IMAD.U32 R3, RZ, RZ, UR49 ;  /* 0x00000031ff037e24 */ /* 0x000fe2000f8e00ff */
[----:B------:R-:W-:Y:S01]  /*9d00*/  STL.128 [R1+0x200], R8 ;  /* 0x0002000801007387 */ /* 0x000fe20000100c00 */
[----:B------:R-:W-:Y:S02]  /*9d10*/  VIADD R0, R178, 0xffffffff ;  /* 0xffffffffb2007836 */ /* 0x000fe40000000000 */
[----:B------:R-:W-:Y:S02]  /*9d20*/  VIADD R3, R3, 0x178 ;  /* 0x0000017803037836 */ /* 0x000fe40000000000 */
[----:B0-----:R-:W-:Y:S01]  /*9d30*/  IMAD.MOV.U32 R4, RZ, RZ, R36 ;  /* 0x000000ffff047224 */ /* 0x001fe200078e0024 */
[----:B------:R-:W-:Y:S01]  /*9d40*/  MOV R7, R37 ;  /* 0x0000002500077202 */ /* 0x000fe20000000f00 */
[----:B------:R-:W-:-:S02]  /*9d50*/  IMAD.MOV.U32 R5, RZ, RZ, R65 ;  /* 0x000000ffff057224 */ /* 0x000fc400078e0041 */
[----:B------:R-:W-:Y:S02]  /*9d60*/  IMAD.MOV.U32 R6, RZ, RZ, R18 ;  /* 0x000000ffff067224 */ /* 0x000fe400078e0012 */
[----:B------:R-:W-:Y:S02]  /*9d70*/  IMAD.MOV.U32 R18, RZ, RZ, R53 ;  /* 0x000000ffff127224 */ /* 0x000fe400078e0035 */
[----:B------:R-:W-:Y:S01]  /*9d80*/  IMAD.MOV.U32 R53, RZ, RZ, R33 ;  /* 0x000000ffff357224 */ /* 0x000fe200078e0021 */
[----:B------:R0:W-:Y:S04]  /*9d90*/  STL.128 [R1+0x1f0], R4 ;  /* 0x0001f00401007387 */ /* 0x0001e80000100c00 */
[----:B------:R1:W-:Y:S04]  /*9da0*/  STL.128 [R1+0x190], R16 ;  /* 0x0001901001007387 */ /* 0x0003e80000100c00 */
[----:B------:R1:W-:Y:S01]  /*9db0*/  STL.128 [R1+0x1d0], R52 ;  /* 0x0001d03401007387 */ /* 0x0003e20000100c00 */
[----:B0-----:R-:W-:-:S02]  /*9dc0*/  IMAD.U32 R4, RZ, RZ, UR40 ;  /* 0x00000028ff047e24 */ /* 0x001fc4000f8e00ff */
[----:B------:R-:W-:-:S05]  /*9dd0*/  IMAD.U32 R5, RZ, RZ, UR42 ;  /* 0x0000002aff057e24 */ /* 0x000fca000f8e00ff */
[----:B------:R1:W-:Y:S01]  /*9de0*/  STL.64 [R1+0x178], R4 ;  /* 0x0001780401007387 */ /* 0x0003e20000100a00 */
[----:B------:R1:W-:Y:S06]  /*9df0*/  BAR.SYNC.DEFER_BLOCKING R176, 0x100 ;  /* 0x000400b00000751d */ /* 0x0003ec0000010000 */
[----:B-1---5:R-:W-:Y:S05]  /*9e00*/  CALL.REL.NOINC `($_ZN7cutlass13device_kernelIN5flash11enable_sm90INS1_16FlashAttnFwdSm90INS1_25CollectiveMainloopFwdSm90ILi2EN4cute5tupleIJNS5_1CILi1EEES8_S8_EEENS6_IJNS7_ILi128EEENS7_ILi96EEENS7_ILi64EEEEEELi256ENS_6half_tEfNS_4arch4Sm90ELb0ELb1ELb1ELb1ELb0ELb1ELb1ELb1ELb0ELb0ELb0ELb0EEENS1_21CollectiveEpilogueFwdINS6_IJSA_NS7_ILi256EEESB_EEES9_SE_SG_Li256ELb1ELb0ELb0ELb0EEENS1_36VarlenDynamicPersistentTileSchedulerILi128ELi96ELi256ELi32ELb0ELb0ELb1ELb1ELb0ELb1EEEEEEEEEvNT_6ParamsE$_ZZN5flash25CollectiveMainloopFwdSm90ILi2EN4cute5tupleIJNS1_1CILi1EEES4_S4_EEENS2_IJNS3_ILi128EEENS3_ILi96EEENS3_ILi64EEEEEELi256EN7cutlass6half_tEfNSA_4arch4Sm90ELb0ELb1ELb1ELb1ELb0ELb1ELb1ELb1ELb0ELb0ELb0ELb0EE3mmaINS_16FlashAttnFwdSm90ISE_NS_21CollectiveEpilogueFwdINS2_IJS6_NS3_ILi256EEES7_EEES5_SB_SD_Li256ELb1ELb0ELb0ELb0EEENS_36VarlenDynamicPersistentTileSchedulerILi128ELi96ELi256ELi32ELb0ELb0ELb1ELb1ELb0ELb1EEEE13SharedStorageENS1_6TensorINS1_11ArrayEngineIfLm128EEENS1_6LayoutINS2_IJNS2_IJNS3_ILi2EEEST_NS3_ILi32EEEEEES4_S4_EEENS2_IJNS2_IJS4_ST_NS3_ILi4EEEEEENS3_ILi0EEESZ_EEEEEEENS_7SoftmaxILi2ELi0EEEEEbRKNSE_6ParamsENSA_25PipelineTmaAsyncNoClusterILi2ENSA_16PipelineTmaAsyncILi2EEEEES1B_RNSA_13PipelineStateILj2EEERT0_RT1_iRiRKNS_16SeqlenInfoQKNewKILb1ELb1EEENS2_IJiiiiEEERT_ENKUliT_T0_T1_E_clIZSF_ISO_S12_S14_EbS17_S1B_S1B_S1E_S1G_S1I_iS1J_S1N_S1O_S1Q_EUlRS1R_iE0_NS3_ILb1EEES1Y_EEDaiS1R_S1S_S1T_) ;  /* 0x000002c800647944 */ /* 0x022fea0003c00000 */
[----:B------:R-:W-:Y:S05]  /*9e10*/  BSYNC B0 ;  /* 0x0000000000007941 */ /* 0x000fea0003800000 */
.L_x_10101:
[----:B------:R-:W2:Y:S01]  /*9e20*/  LDL R2, [R1+0x70] ;  /* 0x0000700001027983 */ /* 0x000ea20000100800 */
[----:B------:R-:W0:Y:S01]  /*9e30*/  LDC.64 R6, c[0x0][0xad8] ;  /* 0x0002b600ff067b82 */ /* 0x000e220000000a00 */
[----:B------:R-:W-:Y:S01]  /*9e40*/  VIADD R0, R178, 0xfffffffe ;  /* 0xfffffffeb2007836 */ /* 0x000fe20000000000 */
[----:B0-----:R-:W-:Y:S01]  /*9e50*/  ISETP.GE.AND P0, PT, R7, 0x1, PT ;  /* 0x000000010700780c */ /* 0x001fe20003f06270 */
[----:B--2---:R-:W-:-:S05]  /*9e60*/  IMAD.SHL.U32 R2, R2, 0x80, RZ ;  /* 0x0000008002027824 */ /* 0x004fca00078e00ff */
[----:B------:R-:W-:-:S05]  /*9e70*/  IADD3 R5, R2, R157, -R156 ;  /* 0x0000009d02057210 */ /* 0x000fca0007ffe89c */
[----:B------:R-:W-:Y:S02]  /*9e80*/  IMAD.IADD R3, R5, 0x1, R6 ;  /* 0x0000000105037824 */ /* 0x000fe400078e0206 */
        /* <DEDUP_REMOVED lines=12> */
.L_x_10104:
[----:B------:R-:W-:-:S13]  /*9f50*/  ISETP.NE.AND P0, PT, R7, 0x1, PT ;  /* 0x000000010700780c */ /* 0x000fda0003f05270 */
[----:B------:R-:W0:Y:S02]  /*9f60*/  @P0 LDC.64 R8, c[0x0][0xae0] ;  /* 0x0002b800ff080b82 */ /* 0x000e240000000a00 */
[----:B0-----:R-:W-:-:S05]  /*9f70*/  @P0 IMAD.HI.U32 R6, R4, R8, RZ ;  /* 0x0000000804060227 */ /* 0x001fca00078e00ff */
[----:B------:R-:W-:-:S07]  /*9f80*/  @P0 SHF.R.U32.HI R4, RZ, R9, R6 ;  /* 0x00000009ff040219 */ /* 0x000fce0000011606 */
.L_x_10105:
[----:B------:R-:W-:Y:S05]  /*9f90*/  BSYNC B0 ;  /* 0x0000000000007941 */ /* 0x000fea0003800000 */
.L_x_10103:
[----:B------:R-:W-:-:S05]  /*9fa0*/  IMAD R4, R4, R7, R7 ;  /* 0x0000000704047224 */ /* 0x000fca00078e0207 */
[----:B------:R-:W-:-:S07]  /*9fb0*/  VIMNMX R3, R3, R4, PT ;  /* 0x0000000403037248 */ /* 0x000fce0003fe0100 */
.L_x_10102:
[----:B------:R-:W-:-:S05]  /*9fc0*/  IMAD.HI R3, R3, 0x2aaaaaab, RZ ;  /* 0x2aaaaaab03037827 */ /* 0x000fca00078e02ff */
[----:B------:R-:W-:-:S04]  /*9fd0*/  SHF.R.U32.HI R4, RZ, 0x1f, R3 ;  /* 0x0000001fff047819 */ /* 0x000fc80000011603 */
[----:B------:R-:W-:-:S04]  /*9fe0*/  LEA.HI.SX32 R3, R3, R4, 0x1c ;  /* 0x0000000403037211 */ /* 0x000fc800078fe2ff */
[----:B------:R-:W-:-:S04]  /*9ff0*/  VIMNMX R3, R164, R3, !PT ;  /* 0x00000003a4037248 */ /* 0x000fc80007fe0100 */
[----:B------:R-:W-:-:S13]  /*a000*/  ISETP.GE.AND P0, PT, R0, R3, PT ;  /* 0x000000030000720c */ /* 0x000fda0003f06270 */
[----:B------:R-:W-:Y:S05]  /*a010*/  @!P0 BRA `(.L_x_10106) ;  /* 0x000000b000408947 */ /* 0x000fea0003800000 */
.L_x_10133:
        /* <DEDUP_REMOVED lines=16> */
[----:B-1----:R-:W-:-:S02]  /*a120*/  @!P0 MOV R5, RZ ;  /* 0x000000ff00058202 */ /* 0x002fc40000000f00 */
[----:B--2---:R-:W-:-:S04]  /*a130*/  LOP3.LUT R2, R2, 0x1, RZ, 0xfc, !PT ;  /* 0x0000000102027812 */ /* 0x004fc800078efcff */
[----:B------:R-:W-:-:S13]  /*a140*/  ISETP.NE.AND P1, PT, R2, 0x3, PT ;  /* 0x000000030200780c */ /* 0x000fda0003f25270 */
[----:B0-----:R-:W-:Y:S05]  /*a150*/  @!P1 BRA `(.L_x_10108) ;  /* 0x0000000000049947 */ /* 0x001fea0003800000 */
[----:B------:R-:W-:Y:S01]  /*a160*/  BPT.TRAP 0x1 ;  /* 0x000000040000795c */ /* 0x000fe20000300000 */
.L_x_10108:
[----:B------:R-:W-:Y:S05]  /*a170*/  BSYNC B0 ;  /* 0x0000000000007941 */ /* 0x000fea0003800000 */
.L_x_10107:
        /* <DEDUP_REMOVED lines=13> */
.L_x_10110:
[----:B------:R-:W-:Y:S05]  /*a250*/  BSYNC B0 ;  /* 0x0000000000007941 */ /* 0x000fea0003800000 */
.L_x_10109:
        /* <DEDUP_REMOVED lines=8> */
.L_x_10112:
[----:B------:R-:W-:Y:S05]  /*a2e0*/  BSYNC B0 ;  /* 0x0000000000007941 */ /* 0x000fea0003800000 */
.L_x_10111:
[----:B------:R-:W2:Y:S04]  /*a2f0*/  LD.E R5, desc[UR56][R16.64+0x218] ;  /* 0x0002183810057980 */ /* 0x000ea8000c101900 */
[----:B------:R-:W2:Y:S01]  /*a300*/  LDL.64 R8, [R1+0xa0] ;  /* 0x0000a00001087983 */ /* 0x000ea20000100a00 */
[----:B------:R-:W-:Y:S05]  /*a310*/  WARPSYNC.ALL ;  /* 0x0000000000007948 */ /* 0x000fea0003800000 */
[----:B------:R-:W3:Y:S04]  /*a320*/  LDL.64 R14, [R1+0x98] ;  /* 0x00009800010e7983 */ /* 0x000ee80000100a00 */
[----:B0----5:R-:W4:Y:S04]  /*a330*/  LDL.64 R6, [R1+0x98] ;  /* 0x0000980001067983 */ /* 0x021f280000100a00 */
        /* <DEDUP_REMOVED lines=15> */
[----:B------:R-:W-:Y:S02]  /*a430*/  R2UR UR5, R15 ;  /* 0x000000000f0572ca */ /* 0x000fe400000e0000 */
[----:B------:R-:W3:Y:S11]  /*a440*/  LDL R15, [R1+0x54] ;  /* 0x00005400010f7983 */ /* 0x000ef60000100800 */
[----:B------:R-:W-:Y:S01]  /*a450*/  HGMMA.64x96x16.F32 R24, gdesc[UR4], RZ, !UPT, gsb0 ;  /* 0x01600000041879f0 */ /* 0x000fe2000c0008ff */
[----:B----4-:R-:W-:Y:S01]  /*a460*/  VIADD R6, R6, 0x2 ;  /* 0x0000000206067836 */ /* 0x010fe20000000000 */
[----:B------:R-:W-:-:S02]  /*a470*/  R2UR UR6, R8 ;  /* 0x00000000080672ca */ /* 0x000fc400000e0000 */
[----:B------:R-:W-:Y:S02]  /*a480*/  R2UR UR7, R9 ;  /* 0x00000000090772ca */ /* 0x000fe400000e0000 */
[----:B------:R-:W-:Y:S02]  /*a490*/  R2UR UR4, R6 ;  /* 0x00000000060472ca */ /* 0x000fe400000e0000 */
[----:B------:R-:W-:Y:S01]  /*a4a0*/  R2UR UR5, R7 ;  /* 0x00000000070572ca */ /* 0x000fe200000e0000 */
[----:B------:R-:W-:Y:S02]  /*a4b0*/  VIADD R10, R10, 0x4 ;  /* 0x000000040a0a7836 */ /* 0x000fe40000000000 */
[----:B------:R-:W-:Y:S02]  /*a4c0*/  VIADD R6, R4, 0x4 ;  /* 0x0000000404067836 */ /* 0x000fe40000000000 */
[----:B------:R-:W-:Y:S01]  /*a4d0*/  IMAD.MOV.U32 R7, RZ, RZ, R9 ;  /* 0x000000ffff077224 */ /* 0x000fe200078e0009 */
[----:B------:R-:W-:-:S02]  /*a4e0*/  WARPGROUP.DEPBAR.LE gsb0, 0x0 ;  /* 0x00008000000079c5 */ /* 0x000fc40000010000 */
        /* <DEDUP_REMOVED lines=25> */
[----:B0-----:R-:W-:Y:S05]  /*a680*/  @!P1 BRA `(.L_x_10115) ;  /* 0x0000000000049947 */ /* 0x001fea0003800000 */
[----:B------:R-:W-:Y:S01]  /*a690*/  BPT.TRAP 0x1 ;  /* 0x000000040000795c */ /* 0x000fe20000300000 */
.L_x_10115:
[----:B------:R-:W-:Y:S05]  /*a6a0*/  BSYNC B0 ;  /* 0x0000000000007941 */ /* 0x000fea0003800000 */
.L_x_10114:
[----:B------:R-:W2:Y:S01]  /*a6b0*/  LDL.64 R6, [R1+0x40] ;  /* 0x0000400001067983 */ /* 0x000ea20000100a00 */
[----:B-----5:R-:W-:Y:S02]  /*a6c0*/  SHF.L.U32 R14, R14, 0x1f, RZ ;  /* 0x0000001f0e0e7819 */ /* 0x020fe400000006ff */
[----:B--2---:R-:W-:-:S04]  /*a6d0*/  MOV R7, R6 ;  /* 0x0000000600077202 */ /* 0x004fc80000000f00 */
[----:B------:R-:W-:-:S04]  /*a6e0*/  LEA R5, R5, R7, 0x3 ;  /* 0x0000000705057211 */ /* 0x000fc800078e18ff */
[----:B------:R0:W1:Y:S01]  /*a6f0*/  SYNCS.PHASECHK.TRANS64.TRYWAIT P0, [R5+URZ], R14 ;  /* 0x0000000e050075a7 */ /* 0x000062000800017f */
[----:B------:R0:W5:Y:S04]  /*a700*/  LD.E R4, desc[UR56][R16.64+0x218] ;  /* 0x0002183810047980 */ /* 0x000168000c101900 */
[----:B------:R0:W5:Y:S01]  /*a710*/  LD.E R6, desc[UR56][R16.64+0x21c] ;  /* 0x00021c3810067980 */ /* 0x000162000c101900 */
[----:B------:R-:W-:Y:S04]  /*a720*/  BSSY B0, `(.L_x_10116) ;  /* 0x0000003000007945 */ /* 0x000fe80003800000 */
[----:B------:R-:W-:Y:S05]  /*a730*/  @!P1 BRA `(.L_x_10117) ;  /* 0x0000000000049947 */ /* 0x000fea0003800000 */
[----:B------:R-:W-:Y:S01]  /*a740*/  BPT.TRAP 0x1 ;  /* 0x000000040000795c */ /* 0x000fe20000300000 */
.L_x_10117:
[----:B------:R-:W-:Y:S05]  /*a750*/  BSYNC B0 ;  /* 0x0000000000007941 */ /* 0x000fea0003800000 */
.L_x_10116:
[----:B------:R-:W-:Y:S04]  /*a760*/  BSSY B0, `(.L_x_10118) ;  /* 0x0000006000007945 */ /* 0x000fe80003800000 */
[----:B-1----:R-:W-:Y:S05]  /*a770*/  @P0 BRA `(.L_x_10119) ;  /* 0x0000000000100947 */ /* 0x002fea0003800000 */
[----:B-----5:R-:W-:Y:S01]  /*a780*/  IMAD R4, R4, 0x8, R7 ;  /* 0x0000000804047824 */ /* 0x020fe200078e0207 */
[----:B0-----:R-:W-:-:S04]  /*a790*/  SHF.L.U32 R5, R6, 0x1f, RZ ;  /* 0x0000001f06057819 */ /* 0x001fc800000006ff */
[----:B------:R-:W0:Y:S02]  /*a7a0*/  SYNCS.PHASECHK.TRANS64.TRYWAIT P0, [R4+URZ], R5 ;  /* 0x00000005040075a7 */ /* 0x000e24000800017f */
[----:B0-----:R-:W-:Y:S05]  /*a7b0*/  @!P0 BRA `(.L_x_10120) ;  /* 0x000002a800c88947 */ /* 0x001fea0003800000 */
.L_x_10119:
[----:B------:R-:W-:Y:S05]  /*a7c0*/  BSYNC B0 ;  /* 0x0000000000007941 */ /* 0x000fea0003800000 */
.L_x_10118:
[----:B------:R-:W2:Y:S04]  /*a7d0*/  LDL R7, [R1+0x90] ;  /* 0x0000900001077983 */ /* 0x000ea80000100800 */
[----:B------:R-:W3:Y:S04]  /*a7e0*/  LD.E R15, desc[UR56][R16.64+0x218] ;  /* 0x00021838100f7980 */ /* 0x000ee8000c101900 */
[----:B------:R-:W3:Y:S04]  /*a7f0*/  LDL.64 R20, [R1+0x118] ;  /* 0x0001180001147983 */ /* 0x000ee80000100a00 */
[----:B0----5:R-:W4:Y:S04]  /*a800*/  LDL.64 R4, [R1+0x110] ;  /* 0x0001100001047983 */ /* 0x021f280000100a00 */
[----:B------:R-:W4:Y:S04]  /*a810*/  LDL.64 R8, [R1+0x110] ;  /* 0x0001100001087983 */ /* 0x000f280000100a00 */
[----:B------:R-:W4:Y:S04]  /*a820*/  LDL.64 R10, [R1+0x110] ;  /* 0x00011000010a7983 */ /* 0x000f280000100a00 */
[----:B------:R-:W4:Y:S01]  /*a830*/  LDL.64 R12, [R1+0x110] ;  /* 0x00011000010c7983 */ /* 0x000f220000100a00 */
[----:B------:R-:W-:Y:S05]  /*a840*/  WARPSYNC.ALL ;  /* 0x0000000000007948 */ /* 0x000fea0003800000 */
[----:B------:R-:W-:Y:S01]  /*a850*/  WARPGROUP.ARRIVE ;  /* 0x00000000000079c5 */ /* 0x000fe20000000000 */
[----:B--2---:R-:W-:Y:S01]  /*a860*/  ISETP.NE.U32.AND P0, PT, R7, RZ, PT ;  /* 0x000000ff0700720c */ /* 0x004fe20003f05070 */
[----:B---3--:R-:W-:-:S02]  /*a870*/  IMAD R6, R15, 0xc00, R20 ;  /* 0x00000c000f067824 */ /* 0x008fc400078e0214 */
[----:B------:R-:W-:Y:S01]  /*a880*/  IMAD.MOV.U32 R7, RZ, RZ, R21 ;  /* 0x000000ffff077224 */ /* 0x000fe200078e0015 */
[----:B------:R-:W2:Y:S01]  /*a890*/  LDL.64 R14, [R1+0x110] ;  /* 0x00011000010e7983 */ /* 0x000ea20000100a00 */
[----:B----4-:R-:W-:Y:S02]  /*a8a0*/  R2UR UR4, R4 ;  /* 0x00000000040472ca */ /* 0x010fe400000e0000 */
[----:B------:R-:W-:Y:S02]  /*a8b0*/  R2UR UR6, R6 ;  /* 0x00000000060672ca */ /* 0x000fe400000e0000 */
[----:B------:R-:W-:Y:S02]  /*a8c0*/  R2UR UR7, R7 ;  /* 0x00000000070772ca */ /* 0x000fe400000e0000 */
[----:B------:R-:W-:Y:S02]  /*a8d0*/  R2UR UR5, R5 ;  /* 0x00000000050572ca */ /* 0x000fe400000e0000 */
[----:B------:R-:W-:-:S11]  /*a8e0*/  VOTEU.ANY UP0, P0 ;  /* 0x00000000003f7886 */ /* 0x000fd60000000100 */
        /* <DEDUP_REMOVED lines=34> */
[----:B--2---:R-:W-:Y:S01]  /*ab10*/  VIADD R14, R14, 0x400 ;  /* 0x000004000e0e7836 */ /* 0x004fe20000000000 */
[----:B------:R-:W-:Y:S01]  /*ab20*/  IADD3 R4, R6, 0x300, RZ ;  /* 0x0000030006047810 */ /* 0x000fe20007ffe0ff */
[----:B------:R-:W-:Y:S01]  /*ab30*/  IMAD.MOV.U32 R5, RZ, RZ, R21 ;  /* 0x000000ffff057224 */ /* 0x000fe200078e0015 */
[----:B------:R-:W-:Y:S02]  /*ab40*/  R2UR UR5, R15 ;  /* 0x000000000f0572ca */ /* 0x000fe400000e0000 */
[----:B------:R-:W-:Y:S02]  /*ab50*/  R2UR UR6, R4 ;  /* 0x00000000040672ca */ /* 0x000fe400000e0000 */
[----:B------:R-:W-:Y:S02]  /*ab60*/  R2UR UR7, R5 ;  /* 0x00000000050772ca */ /* 0x000fe400000e0000 */
[----:B------:R-:W-:-:S02]  /*ab70*/  R2UR UR4, R14 ;  /* 0x000000000e0472ca */ /* 0x000fc400000e0000 */
[----:B------:R-:W2:Y:S01]  /*ab80*/  LDL.64 R14, [R1+0x110] ;  /* 0x00011000010e7983 */ /* 0x000ea20000100a00 */
[----:B---3--:R-:W-:Y:S01]  /*ab90*/  VIADD R8, R8, 0x402 ;  /* 0x0000040208087836 */ /* 0x008fe20000000000 */
[----:B------:R-:W-:Y:S02]  /*aba0*/  WARPGROUP.DEPBAR.LE gsb0, 0x0 ;  /* 0x00008000000079c5 */ /* 0x000fe40000010000 */
[----:B------:R-:W-:-:S07]  /*abb0*/  WARPGROUP.ARRIVE ;  /* 0x00000000000079c5 */ /* 0x000fce0000000000 */
[----:B------:R-:W-:Y:S01]  /*abc0*/  HGMMA.64x96x16.F32 R24, gdesc[UR4], R24, gsb0 ;  /* 0x01600000041879f0 */ /* 0x000fe20008000818 */
[----:B------:R-:W-:Y:S02]  /*abd0*/  VIADD R4, R6, 0x302 ;  /* 0x0000030206047836 */ /* 0x000fe40000000000 */
[----:B------:R-:W-:Y:S01]  /*abe0*/  IMAD.MOV.U32 R5, RZ, RZ, R21 ;  /* 0x000000ffff057224 */ /* 0x000fe200078e0015 */
[----:B------:R-:W-:Y:S02]  /*abf0*/  R2UR UR4, R8 ;  /* 0x00000000080472ca */ /* 0x000fe400000e0000 */
[----:B------:R-:W-:Y:S02]  /*ac00*/  R2UR UR6, R4 ;  /* 0x00000000040672ca */ /* 0x000fe400000e0000 */
[----:B------:R-:W-:Y:S02]  /*ac10*/  R2UR UR7, R5 ;  /* 0x00000000050772ca */ /* 0x000fe400000e0000 */
[----:B------:R-:W-:-:S02]  /*ac20*/  R2UR UR5, R9 ;  /* 0x00000000090572ca */ /* 0x000fc400000e0000 */
[----:B------:R-:W3:Y:S01]  /*ac30*/  LDL.64 R8, [R1+0x110] ;  /* 0x0001100001087983 */ /* 0x000ee20000100a00 */
[----:B----4-:R-:W-:Y:S01]  /*ac40*/  VIADD R10, R10, 0x404 ;  /* 0x000004040a0a7836 */ /* 0x010fe20000000000 */
        /* <DEDUP_REMOVED lines=9> */
[----:B------:R-:W4:Y:S01]  /*ace0*/  LDL.64 R10, [R1+0x110] ;  /* 0x00011000010a7983 */ /* 0x000f220000100a00 */
[----:B------:R-:W-:Y:S01]  /*acf0*/  VIADD R12, R12, 0x406 ;  /* 0x000004060c0c7836 */ /* 0x000fe20000000000 */
        /* <DEDUP_REMOVED lines=10> */
[----:B--2---:R-:W-:Y:S01]  /*ada0*/  VIADD R14, R14, 0x800 ;  /* 0x000008000e0e7836 */ /* 0x004fe20000000000 */
[----:B------:R-:W-:Y:S02]  /*adb0*/  WARPGROUP.DEPBAR.LE gsb0, 0x0 ;  /* 0x00008000000079c5 */ /* 0x000fe40000010000 */
[----:B------:R-:W-:-:S07]  /*adc0*/  WARPGROUP.ARRIVE ;  /* 0x00000000000079c5 */ /* 0x000fce0000000000 */
[----:B------:R-:W-:Y:S01]  /*add0*/  HGMMA.64x96x16.F32 R24, gdesc[UR4], R24, gsb0 ;  /* 0x01600000041879f0 */ /* 0x000fe20008000818 */
[----:B------:R-:W-:Y:S01]  /*ade0*/  IMAD.MOV.U32 R5, RZ, RZ, R21 ;  /* 0x000000ffff057224 */ /* 0x000fe200078e0015 */
[----:B------:R-:W-:Y:S02]  /*adf0*/  IADD3 R4, R6, 0x600, RZ ;  /* 0x0000060006047810 */ /* 0x000fe40007ffe0ff */
        /* <DEDUP_REMOVED lines=78> */
[----:B------:R-:W0:Y:S01]  /*b2e0*/  S2R R72, SR_TID.X ;  /* 0x0000000000487919 */ /* 0x000e220000002100 */
[----:B------:R1:W-:Y:S04]  /*b2f0*/  STL [R1+0x90], R2 ;  /* 0x0000900201007387 */ /* 0x0003e80000100800 */
[----:B------:R1:W-:Y:S01]  /*b300*/  STL [R1+0x90], R2 ;  /* 0x0000900201007387 */ /* 0x0003e20000100800 */
[----:B------:R-:W-:-:S02]  /*b310*/  WARPGROUP.DEPBAR.LE gsb0, 0x0 ;  /* 0x00008000000079c5 */ /* 0x000fc40000010000 */
[----:B------:R-:W-:-:S06]  /*b320*/  WARPGROUP.ARRIVE ;  /* 0x00000000000079c5 */ /* 0x000fcc0000000000 */
[----:B------:R-:W-:Y:S01]  /*b330*/  HGMMA.64x96x16.F32 R24, gdesc[UR4], R24, gsb0 ;  /* 0x01600000041879f0 */ /* 0x000fe20008000818 */
[----:B0-----:R-:W-:Y:S01]  /*b340*/  LOP3.LUT R72, R72, 0x7f, RZ, 0xc0, !PT ;  /* 0x0000007f48487812 */ /* 0x001fe200078ec0ff */
[----:B------:R1:W-:Y:S03]  /*b350*/  STL [R1+0x90], R2 ;  /* 0x0000900201007387 */ /* 0x0003e60000100800 */
[----:B------:R-:W-:Y:S01]  /*b360*/  ISETP.NE.AND P0, PT, R72, RZ, PT ;  /* 0x000000ff4800720c */ /* 0x000fe20003f05270 */
        /* <DEDUP_REMOVED lines=22> */
[----:B------:R-:W3:Y:S04]  /*b4d0*/  LDL R15, [R1+0x13c] ;  /* 0x00013c00010f7983 */ /* 0x000ee80000100800 */
[----:B0-----:R-:W4:Y:S04]  /*b4e0*/  LDL.128 R4, [R1+0x140] ;  /* 0x0001400001047983 */ /* 0x001f280000100c00 */
[----:B------:R-:W4:Y:S04]  /*b4f0*/  LDL R72, [R1+0x70] ;  /* 0x0000700001487983 */ /* 0x000f280000100800 */
[----:B------:R-:W3:Y:S04]  /*b500*/  LDL.128 R8, [R1+0x150] ;  /* 0x0001500001087983 */ /* 0x000ee80000100c00 */
[----:B--2---:R-:W2:Y:S01]  /*b510*/  LD.E R20, desc[UR56][R20.64] ;  /* 0x0000003814147980 */ /* 0x004ea2000c101900 */
[----:B------:R-:W-:Y:S01]  /*b520*/  BSSY B0, `(.L_x_10121) ;  /* 0x0000095000007945 */ /* 0x000fe20003800000 */
[----:B---3--:R-:W-:Y:S01]  /*b530*/  ISETP.GE.AND P1, PT, R9, 0x1, PT ;  /* 0x000000010900780c */ /* 0x008fe20003f26270 */
[-C--:B--2---:R-:W-:Y:S01]  /*b540*/  FMUL.FTZ R21, R34, R20.reuse ;  /* 0x0000001422157220 */ /* 0x084fe20000410000 */
[----:B------:R-:W-:Y:S01]  /*b550*/  FMUL.FTZ R37, R37, R20 ;  /* 0x0000001425257220 */ /* 0x000fe20000410000 */
[----:B------:R-:W-:-:S03]  /*b560*/  SHF.R.S32.HI R34, RZ, 0x1f, R15 ;  /* 0x0000001fff227819 */ /* 0x000fc6000001140f */
[----:B------:R0:W2:Y:S02]  /*b570*/  MUFU.TANH R76, R37 ;  /* 0x00000025004c7308 */ /* 0x0000a40000002400 */
[----:B0-----:R-:W-:-:S04]  /*b580*/  LEA.HI R37, R34, R15, RZ, 0x7 ;  /* 0x0000000f22257211 */ /* 0x001fc800078f38ff */
[----:B------:R-:W-:Y:S01]  /*b590*/  LOP3.LUT R34, R37, 0xffffff80, RZ, 0xc0, !PT ;  /* 0xffffff8025227812 */ /* 0x000fe200078ec0ff */
[----:B------:R-:W-:-:S03]  /*b5a0*/  FMUL.FTZ R13, R27, R20 ;  /* 0x000000141b0d7220 */ /* 0x000fc60000410000 */
[----:B------:R-:W-:Y:S01]  /*b5b0*/  IADD3 R34, R15, -R34, RZ ;  /* 0x800000220f227210 */ /* 0x000fe20007ffe0ff */
[-C--:B------:R-:W-:Y:S01]  /*b5c0*/  FMUL.FTZ R27, R39, R20.reuse ;  /* 0x00000014271b7220 */ /* 0x080fe20000410000 */
[-C--:B------:R-:W-:Y:S02]  /*b5d0*/  FMUL.FTZ R41, R41, R20.reuse ;  /* 0x0000001429297220 */ /* 0x080fe40000410000 */
[----:B------:R-:W-:Y:S01]  /*b5e0*/  SHF.R.S32.HI R39, RZ, 0x1f, R34 ;  /* 0x0000001fff277819 */ /* 0x000fe20000011422 */
[-C--:B------:R-:W-:Y:S01]  /*b5f0*/  FMUL.FTZ R36, R36, R20.reuse ;  /* 0x0000001424247220 */ /* 0x080fe20000410000 */
[----:B------:R0:W3:Y:S01]  /*b600*/  MUFU.TANH R80, R41 ;  /* 0x0000002900507308 */ /* 0x0000e20000002400 */
[-C--:B------:R-:W-:Y:S01]  /*b610*/  FMUL.FTZ R12, R26, R20.reuse ;  /* 0x000000141a0c7220 */ /* 0x080fe20000410000 */
[-C--:B------:R-:W-:Y:S01]  /*b620*/  FMUL.FTZ R26, R38, R20.reuse ;  /* 0x00000014261a7220 */ /* 0x080fe20000410000 */
[----:B------:R-:W-:Y:S01]  /*b630*/  FMUL.FTZ R38, R42, R20 ;  /* 0x000000142a267220 */ /* 0x000fe20000410000 */
[----:B0-----:R-:W-:-:S04]  /*b640*/  LEA.HI R41, R39, R34, RZ, 0x2 ;  /* 0x0000002227297211 */ /* 0x001fc800078f10ff */
[----:B------:R0:W1:Y:S01]  /*b650*/  MUFU.TANH R73, R36 ;  /* 0x0000002400497308 */ /* 0x0000620000002400 */
[--C-:B------:R-:W-:Y:S01]  /*b660*/  SHF.R.S32.HI R42, RZ, 0x2, R41.reuse ;  /* 0x00000002ff2a7819 */ /* 0x100fe20000011429 */
[-C--:B0-----:R-:W-:Y:S01]  /*b670*/  FMUL.FTZ R36, R43, R20.reuse ;  /* 0x000000142b247220 */ /* 0x081fe20000410000 */
[----:B------:R-:W-:Y:S01]  /*b680*/  SHF.R.S32.HI R43, RZ, 0x1f, R41 ;  /* 0x0000001fff2b7819 */ /* 0x000fe20000011429 */
[----:B------:R-:W-:-:S03]  /*b690*/  FMUL.FTZ R40, R40, R20 ;  /* 0x0000001428287220 */ /* 0x000fc60000410000 */
[----:B------:R-:W-:Y:S01]  /*b6a0*/  LEA.HI R43, R43, R42, RZ, 0x3 ;  /* 0x0000002a2b2b7211 */ /* 0x000fe200078f18ff */
[----:B------:R0:W1:Y:S01]  /*b6b0*/  MUFU.TANH R78, R40 ;  /* 0x00000028004e7308 */ /* 0x0000620000002400 */
[----:B------:R-:W-:Y:S02]  /*b6c0*/  LEA.HI R39, R39, R34, RZ, 0x5 ;  /* 0x0000002227277211 */ /* 0x000fe400078f28ff */
[----:B------:R-:W-:Y:S01]  /*b6d0*/  LOP3.LUT R43, R43, 0xfffffff8, RZ, 0xc0, !PT ;  /* 0xfffffff82b2b7812 */ /* 0x000fe200078ec0ff */
[-C--:B------:R-:W-:Y:S01]  /*b6e0*/  FMUL.FTZ R29, R29, R20.reuse ;  /* 0x000000141d1d7220 */ /* 0x080fe20000410000 */
[----:B------:R-:W-:Y:S02]  /*b6f0*/  LOP3.LUT R41, R41, 0x7ffffffc, RZ, 0xc0, !PT ;  /* 0x7ffffffc29297812 */ /* 0x000fe400078ec0ff */
[----:B0-----:R-:W-:Y:S01]  /*b700*/  SHF.R.S32.HI R40, RZ, 0x7, R37 ;  /* 0x00000007ff287819 */ /* 0x001fe20000011425 */
[----:B------:R-:W-:Y:S02]  /*b710*/  IMAD.IADD R42, R42, 0x1, -R43 ;  /* 0x000000012a2a7824 */ /* 0x000fe400078e0a2b */
[-C--:B------:R-:W-:Y:S01]  /*b720*/  FMUL.FTZ R32, R32, R20.reuse ;  /* 0x0000001420207220 */ /* 0x080fe20000410000 */
[-C--:B------:R-:W-:Y:S01]  /*b730*/  FMUL.FTZ R33, R33, R20.reuse ;  /* 0x0000001421217220 */ /* 0x080fe20000410000 */
[----:B------:R-:W-:Y:S01]  /*b740*/  FMUL.FTZ R45, R45, R20 ;  /* 0x000000142d2d7220 */ /* 0x000fe20000410000 */
[----:B------:R-:W-:-:S02]  /*b750*/  LEA.HI R37, R37, R40, RZ, 0x1 ;  /* 0x0000002825257211 */ /* 0x000fc400078f08ff */
[----:B------:R-:W-:Y:S01]  /*b760*/  SHF.R.S32.HI R43, RZ, 0x5, R39 ;  /* 0x00000005ff2b7819 */ /* 0x000fe20000011427 */
[-C--:B------:R-:W-:Y:S01]  /*b770*/  FMUL.FTZ R14, R24, R20.reuse ;  /* 0x00000014180e7220 */ /* 0x080fe20000410000 */
[----:B------:R0:W1:Y:S01]  /*b780*/  MUFU.TANH R79, R29 ;  /* 0x0000001d004f7308 */ /* 0x0000620000002400 */
[-C--:B------:R-:W-:Y:S01]  /*b790*/  FMUL.FTZ R18, R30, R20.reuse ;  /* 0x000000141e127220 */ /* 0x080fe20000410000 */
[-C--:B------:R-:W-:Y:S01]  /*b7a0*/  FMUL.FTZ R19, R31, R20.reuse ;  /* 0x000000141f137220 */ /* 0x080fe20000410000 */
[-C--:B------:R-:W-:Y:S01]  /*b7b0*/  FMUL.FTZ R24, R35, R20.reuse ;  /* 0x0000001423187220 */ /* 0x080fe20000410000 */
[----:B------:R-:W-:Y:S01]  /*b7c0*/  IMAD.IADD R41, R34, 0x1, -R41 ;  /* 0x0000000122297824 */ /* 0x000fe200078e0a29 */
[----:B------:R-:W-:Y:S01]  /*b7d0*/  LOP3.LUT R39, R37, 0x3fffffe, RZ, 0xc0, !PT ;  /* 0x03fffffe25277812 */ /* 0x000fe200078ec0ff */
[-C--:B------:R-:W-:Y:S01]  /*b7e0*/  FMUL.FTZ R25, R25, R20.reuse ;  /* 0x0000001419197220 */ /* 0x080fe20000410000 */
[-C--:B------:R-:W-:Y:S01]  /*b7f0*/  FMUL.FTZ R28, R28, R20.reuse ;  /* 0x000000141c1c7220 */ /* 0x080fe20000410000 */
[----:B------:R4:W1:Y:S01]  /*b800*/  MUFU.TANH R77, R32 ;  /* 0x00000020004d7308 */ /* 0x0008620000002400 */
[-C--:B------:R-:W-:Y:S01]  /*b810*/  FMUL.FTZ R44, R44, R20.reuse ;  /* 0x000000142c2c7220 */ /* 0x080fe20000410000 */
[-C--:B------:R-:W-:Y:S01]  /*b820*/  FMUL.FTZ R31, R46, R20.reuse ;  /* 0x000000142e1f7220 */ /* 0x080fe20000410000 */
[-C--:B0-----:R-:W-:Y:S01]  /*b830*/  FMUL.FTZ R29, R47, R20.reuse ;  /* 0x000000142f1d7220 */ /* 0x081fe20000410000 */
        /* <DEDUP_REMOVED lines=13> */
[-C--:B----4-:R-:W-:Y:S01]  /*b910*/  FMUL.FTZ R32, R63, R20.reuse ;  /* 0x000000143f207220 */ /* 0x090fe20000410000 */
[-C--:B------:R-:W-:Y:S01]  /*b920*/  FMUL.FTZ R64, R64, R20.reuse ;  /* 0x0000001440407220 */ /* 0x080fe20000410000 */
[-C--:B0-----:R-:W-:Y:S01]  /*b930*/  FMUL.FTZ R33, R66, R20.reuse ;  /* 0x0000001442217220 */ /* 0x081fe20000410000 */
[-C--:B------:R-:W-:Y:S01]  /*b940*/  FMUL.FTZ R15, R67, R20.reuse ;  /* 0x00000014430f7220 */ /* 0x080fe20000410000 */
[-C--:B------:R-:W-:Y:S01]  /*b950*/  FMUL.FTZ R68, R68, R20.reuse ;  /* 0x0000001444447220 */ /* 0x080fe20000410000 */
[----:B------:R-:W-:Y:S01]  /*b960*/  FMUL.FTZ R34, R70, R20 ;  /* 0x0000001446227220 */ /* 0x000fe20000410000 */
[----:B------:R-:W-:-:S02]  /*b970*/  IMAD R43, R72, 0x8, R43 ;  /* 0x00000008482b7824 */ /* 0x000fc400078e022b */
[-C--:B------:R-:W-:Y:S01]  /*b980*/  FMUL.FTZ R37, R71, R20.reuse ;  /* 0x0000001447257220 */ /* 0x080fe20000410000 */
[----:B--2---:R-:W-:Y:S02]  /*b990*/  IMAD R45, R0, -0x60, R5 ;  /* 0xffffffa0002d7824 */ /* 0x004fe400078e0205 */
        /* <DEDUP_REMOVED lines=9> */
[----:B------:R-:W0:Y:S03]  /*ba30*/  MUFU.TANH R14, R14 ;  /* 0x0000000e000e7308 */ /* 0x000e260000002400 */
[----:B------:R-:W-:Y:S01]  /*ba40*/  IMAD R42, R39, 0x40, R42 ;  /* 0x00000040272a7824 */ /* 0x000fe200078e022a */
[----:B------:R-:W-:-:S04]  /*ba50*/  LOP3.LUT R39, RZ, R6, RZ, 0x33, !PT ;  /* 0x00000006ff277212 */ /* 0x000fc800078e33ff */
[----:B------:R-:W2:Y:S01]  /*ba60*/  MUFU.TANH R25, R25 ;  /* 0x0000001900197308 */ /* 0x000ea20000002400 */
[----:B------:R-:W-:-:S07]  /*ba70*/  IMAD R20, R41, -0x2, R20 ;  /* 0xfffffffe29147824 */ /* 0x000fce00078e0214 */
[----:B------:R-:W4:Y:S01]  /*ba80*/  MUFU.TANH R12, R12 ;  /* 0x0000000c000c7308 */ /* 0x000f220000002400 */
        /* <DEDUP_REMOVED lines=22> */
[----:B------:R-:W0:Y:S08]  /*bbf0*/  MUFU.TANH R56, R56 ;  /* 0x0000003800387308 */ /* 0x000e300000002400 */
[----:B------:R0:W0:Y:S08]  /*bc00*/  MUFU.TANH R51, R57 ;  /* 0x0000003900337308 */ /* 0x0000300000002400 */
[----:B------:R-:W0:Y:S08]  /*bc10*/  MUFU.TANH R58, R58 ;  /* 0x0000003a003a7308 */ /* 0x000e300000002400 */
[----:B------:R0:W0:Y:S08]  /*bc20*/  MUFU.TANH R85, R59 ;  /* 0x0000003b00557308 */ /* 0x0000300000002400 */
[----:B------:R-:W0:Y:S08]  /*bc30*/  MUFU.TANH R60, R60 ;  /* 0x0000003c003c7308 */ /* 0x000e300000002400 */
[----:B------:R0:W0:Y:S08]  /*bc40*/  MUFU.TANH R47, R61 ;  /* 0x0000003d002f7308 */ /* 0x0000300000002400 */
[----:B------:R-:W0:Y:S08]  /*bc50*/  MUFU.TANH R62, R62 ;  /* 0x0000003e003e7308 */ /* 0x000e300000002400 */
[----:B------:R-:W0:Y:S08]  /*bc60*/  MUFU.TANH R32, R32 ;  /* 0x0000002000207308 */ /* 0x000e300000002400 */
[----:B------:R-:W0:Y:S08]  /*bc70*/  MUFU.TANH R64, R64 ;  /* 0x0000004000407308 */ /* 0x000e300000002400 */
[----:B------:R0:W0:Y:S08]  /*bc80*/  MUFU.TANH R46, R65 ;  /* 0x00000041002e7308 */ /* 0x0000300000002400 */
[----:B------:R-:W0:Y:S08]  /*bc90*/  MUFU.TANH R33, R33 ;  /* 0x0000002100217308 */ /* 0x000e300000002400 */
[----:B------:R-:W0:Y:S08]  /*bca0*/  MUFU.TANH R15, R15 ;  /* 0x0000000f000f7308 */ /* 0x000e300000002400 */
[----:B------:R-:W0:Y:S08]  /*bcb0*/  MUFU.TANH R68, R68 ;  /* 0x0000004400447308 */ /* 0x000e300000002400 */
[----:B------:R0:W0:Y:S08]  /*bcc0*/  MUFU.TANH R50, R69 ;  /* 0x0000004500327308 */ /* 0x0000300000002400 */
[----:B------:R-:W0:Y:S08]  /*bcd0*/  MUFU.TANH R34, R34 ;  /* 0x0000002200227308 */ /* 0x000e300000002400 */
[----:B------:R-:W0:Y:S01]  /*bce0*/  MUFU.TANH R37, R37 ;  /* 0x0000002500257308 */ /* 0x000e220000002400 */
[----:B------:R-:W-:-:S02]  /*bcf0*/  IMAD.IADD R87, R20, 0x1, R7 ;  /* 0x0000000114577824 */ /* 0x000fc400078e0207 */
[----:B------:R-:W-:Y:S02]  /*bd00*/  IMAD.IADD R89, R20, 0x1, R39 ;  /* 0x0000000114597824 */ /* 0x000fe400078e0227 */
[----:B------:R-:W-:Y:S02]  /*bd10*/  IMAD R54, R41, -0x2, R6 ;  /* 0xfffffffe29367824 */ /* 0x000fe400078e0206 */
        /* <DEDUP_REMOVED lines=8> */
[----:B------:R-:W-:Y:S02]  /*bda0*/  ISETP.NE.AND P1, PT, R9, 0x1, PT ;  /* 0x000000010900780c */ /* 0x000fe40003f25270 */
[----:B------:R-:W-:-:S11]  /*bdb0*/  LOP3.LUT R39, RZ, R8, RZ, 0x33, !PT ;  /* 0x00000008ff277212 */ /* 0x000fd600078e33ff */
[----:B------:R-:W-:-:S05]  /*bdc0*/  @P1 IMAD.HI.U32 R8, R39, R10, RZ ;  /* 0x0000000a27081227 */ /* 0x000fca00078e00ff */
[----:B------:R-:W-:-:S04]  /*bdd0*/  @P1 SHF.R.U32.HI R39, RZ, R11, R8 ;  /* 0x0000000bff271219 */ /* 0x000fc80000011608 */
[----:B------:R-:W-:Y:S01]  /*bde0*/  LOP3.LUT R8, RZ, R39, RZ, 0x33, !PT ;  /* 0x00000027ff087212 */ /* 0x000fe200078e33ff */
[----:B------:R-:W-:Y:S06]  /*bdf0*/  BRA `(.L_x_10125) ;  /* 0x00000000000c7947 */ /* 0x000fec0003800000 */
.L_x_10124:
[----:B------:R-:W-:-:S13]  /*be00*/  ISETP.NE.AND P1, PT, R9, 0x1, PT ;  /* 0x000000010900780c */ /* 0x000fda0003f25270 */
[----:B------:R-:W-:-:S05]  /*be10*/  @P1 IMAD.HI.U32 R20, R8, R10, RZ ;  /* 0x0000000a08141227 */ /* 0x000fca00078e00ff */
[----:B------:R-:W-:-:S07]  /*be20*/  @P1 SHF.R.U32.HI R8, RZ, R11, R20 ;  /* 0x0000000bff081219 */ /* 0x000fce0000011614 */
.L_x_10125:
[----:B------:R-:W-:Y:S05]  /*be30*/  BSYNC B1 ;  /* 0x0000000000017941 */ /* 0x000fea0003800000 */
.L_x_10123:
[----:B------:R-:W-:-:S05]  /*be40*/  IMAD R8, R8, R9, R54 ;  /* 0x0000000908087224 */ /* 0x000fca00078e0236 */
[----:B------:R-:W-:Y:S02]  /*be50*/  VIMNMX R7, R7, R8, !PT ;  /* 0x0000000807077248 */ /* 0x000fe40007fe0100 */
[----:B------:R-:W-:-:S07]  /*be60*/  VIADDMNMX R6, R8, R9, R6, PT ;  /* 0x0000000908067246 */ /* 0x000fce0003800106 */
.L_x_10122:
[----:B------:R-:W-:Y:S05]  /*be70*/  BSYNC B0 ;  /* 0x0000000000007941 */ /* 0x000fea0003800000 */
.L_x_10121:
[----:B------:R-:W-:Y:S01]  /*be80*/  ISETP.GE.AND P1, PT, R40, 0x9, PT ;  /* 0x000000092800780c */ /* 0x000fe20003f26270 */
[----:B------:R-:W-:Y:S01]  /*be90*/  VIADD R42, R42, 0x8 ;  /* 0x000000082a2a7836 */ /* 0x000fe20000000000 */
[----:B------:R-:W-:Y:S01]  /*bea0*/  ISETP.GE.AND P2, PT, R40, 0x2, PT ;  /* 0x000000022800780c */ /* 0x000fe20003f46270 */
[----:B------:R-:W-:Y:S01]  /*beb0*/  BSSY B0, `(.L_x_10126) ;  /* 0x0000087000007945 */ /* 0x000fe20003800000 */
[----:B------:R-:W-:Y:S02]  /*bec0*/  P2R R20, PR, RZ, 0x2 ;  /* 0x00000002ff147803 */ /* 0x000fe40000000000 */
[----:B------:R-:W-:Y:S02]  /*bed0*/  ISETP.GT.AND P1, PT, R7, 0x8, !P1 ;  /* 0x000000080700780c */ /* 0x000fe40004f24270 */
[----:B------:R-:W-:Y:S02]  /*bee0*/  P2R R8, PR, RZ, 0x4 ;  /* 0x00000004ff087803 */ /* 0x000fe40000000000 */
[----:B------:R-:W-:-:S02]  /*bef0*/  ISETP.LT.OR P1, PT, R6, 0x9, P1 ;  /* 0x000000090600780c */ /* 0x000fc40000f21670 */
[C---:B------:R-:W-:Y:S02]  /*bf00*/  ISETP.GT.AND P2, PT, R7.reuse, 0x1, !P2 ;  /* 0x000000010700780c */ /* 0x040fe40005744270 */
[----:B------:R-:W-:Y:S02]  /*bf10*/  ISETP.GE.AND P3, PT, R40, 0xa, PT ;  /* 0x0000000a2800780c */ /* 0x000fe40003f66270 */
[----:B0-----:R-:W-:Y:S02]  /*bf20*/  FSEL R81, R28, -INF , !P1 ;  /* 0xff8000001c517808 */ /* 0x001fe40004800000 */
[----:B------:R-:W-:Y:S02]  /*bf30*/  ISETP.LT.OR P2, PT, R6, 0x2, P2 ;  /* 0x000000020600780c */ /* 0x000fe40001741670 */
[----:B------:R-:W-:Y:S02]  /*bf40*/  ISETP.GT.AND P1, PT, R7, 0x9, !P3 ;  /* 0x000000090700780c */ /* 0x000fe40005f24270 */
[----:B------:R-:W-:-:S02]  /*bf50*/  FSEL R83, R25, -INF , !P2 ;  /* 0xff80000019537808 */ /* 0x000fc40005000000 */
        /* <DEDUP_REMOVED lines=76> */
[----:B------:R-:W-:Y:S02]  /*c420*/  P2R R25, PR, RZ, 0x8 ;  /* 0x00000008ff197803 */ /* 0x000fe40000000000 */
[----:B------:R-:W-:-:S02]  /*c430*/  FSEL R49, R60, -INF , !P1 ;  /* 0xff8000003c317808 */ /* 0x000fc40004800000 */
        /* <DEDUP_REMOVED lines=19> */
[----:B------:R-:W-:Y:S02]  /*c570*/  FSEL R91, R14, -INF , !P6 ;  /* 0xff8000000e5b7808 */ /* 0x000fe40007000000 */
[----:B------:R-:W-:-:S04]  /*c580*/  ISETP.GE.AND P6, PT, R40, 0x5a, PT ;  /* 0x0000005a2800780c */ /* 0x000fc80003fc6270 */
[----:B------:R-:W-:Y:S02]  /*c590*/  P2R R14, PR, RZ, 0x40 ;  /* 0x00000040ff0e7803 */ /* 0x000fe40000000000 */
[----:B------:R-:W-:Y:S01]  /*c5a0*/  ISETP.GT.AND P6, PT, R7, 0x59, !P6 ;  /* 0x000000590700780c */ /* 0x000fe200077c4270 */
[----:B------:R-:W-:-:S03]  /*c5b0*/  IMAD.IADD R7, R89, 0x1, R42 ;  /* 0x0000000159077824 */ /* 0x000fc600078e022a */
[----:B------:R-:W-:Y:S02]  /*c5c0*/  ISETP.LT.OR P6, PT, R6, 0x5a, P6 ;  /* 0x0000005a0600780c */ /* 0x000fe400037c1670 */
[----:B------:R-:W-:Y:S02]  /*c5d0*/  IADD3 R6, R87, R42, RZ ;  /* 0x0000002a57067210 */ /* 0x000fe40007ffe0ff */
[----:B------:R-:W-:Y:S02]  /*c5e0*/  FSEL R39, R50, -INF , !P6 ;  /* 0xff80000032277808 */ /* 0x000fe40007000000 */
[----:B------:R-:W-:-:S13]  /*c5f0*/  ISETP.GE.AND P6, PT, R9, 0x1, PT ;  /* 0x000000010900780c */ /* 0x000fda0003fc6270 */
[----:B------:R-:W-:Y:S05]  /*c600*/  @!P6 BRA `(.L_x_10127) ;  /* 0x000000000044e947 */ /* 0x000fea0003800000 */
        /* <DEDUP_REMOVED lines=10> */
.L_x_10129:
[----:B------:R-:W-:-:S13]  /*c6b0*/  ISETP.NE.AND P6, PT, R9, 0x1, PT ;  /* 0x000000010900780c */ /* 0x000fda0003fc5270 */
[----:B------:R-:W-:-:S05]  /*c6c0*/  @P6 IMAD.HI.U32 R10, R4, R10, RZ ;  /* 0x0000000a040a6227 */ /* 0x000fca00078e00ff */
[----:B------:R-:W-:-:S07]  /*c6d0*/  @P6 SHF.R.U32.HI R4, RZ, R11, R10 ;  /* 0x0000000bff046219 */ /* 0x000fce000001160a */
.L_x_10130:
[----:B------:R-:W-:Y:S05]  /*c6e0*/  BSYNC B1 ;  /* 0x0000000000017941 */ /* 0x000fea0003800000 */
.L_x_10128:
[----:B------:R-:W-:-:S05]  /*c6f0*/  IMAD R4, R4, R9, R54 ;  /* 0x0000000904047224 */ /* 0x000fca00078e0236 */
[----:B------:R-:W-:Y:S02]  /*c700*/  VIADDMNMX R6, R4, R9, R6, PT ;  /* 0x0000000904067246 */ /* 0x000fe40003800106 */
[----:B------:R-:W-:-:S07]  /*c710*/  VIMNMX R7, R7, R4, !PT ;  /* 0x0000000407077248 */ /* 0x000fce0007fe0100 */
.L_x_10127:
[----:B------:R-:W-:Y:S05]  /*c720*/  BSYNC B0 ;  /* 0x0000000000007941 */ /* 0x000fea0003800000 */
.L_x_10126:
[----:B------:R-:W-:Y:S02]  /*c730*/  ISETP.GT.AND P5, PT, R7, RZ, !P5 ;  /* 0x000000ff0700720c */ /* 0x000fe40006fa4270 */
        /* <DEDUP_REMOVED lines=19> */
[----:B------:R-:W2:Y:S01]  /*c870*/  LDL.64 R20, [R1+0x230] ;  /* 0x0002300001147983 */ /* 0x000ea20000100a00 */
        /* <DEDUP_REMOVED lines=52> */
[C---:B------:R-:W-:Y:S02]  /*cbc0*/  ISETP.GT.AND P5, PT, R7.reuse, 0x48, !P6 ;  /* 0x000000480700780c */ /* 0x040fe400077a4270 */
[----:B------:R-:W-:Y:S02]  /*cbd0*/  ISETP.GT.AND P1, PT, R7, 0x49, !P1 ;  /* 0x000000490700780c */ /* 0x000fe40004f24270 */
[----:B------:R-:W-:Y:S02]  /*cbe0*/  ISETP.LT.OR P5, PT, R6, 0x49, P5 ;  /* 0x000000490600780c */ /* 0x000fe40002fa1670 */
[----:B--2---:R-:W-:Y:S02]  /*cbf0*/  FMNMX.FTZ R4, R91, R20, !PT ;  /* 0x000000145b047209 */ /* 0x004fe40007810000 */
[----:B------:R-:W-:-:S02]  /*cc00*/  FMNMX.FTZ R5, R46, R21, !PT ;  /* 0x000000152e057209 */ /* 0x000fc40007810000 */
[----:B------:R-:W-:Y:S02]  /*cc10*/  FMNMX.FTZ R4, R83, R4, !PT ;  /* 0x0000000453047209 */ /* 0x000fe40007810000 */
[----:B------:R-:W-:Y:S02]  /*cc20*/  FSEL R13, R62, -INF , !P5 ;  /* 0xff8000003e0d7808 */ /* 0x000fe40006800000 */
[----:B------:R-:W-:Y:S02]  /*cc30*/  FMNMX.FTZ R4, R81, R4, !PT ;  /* 0x0000000451047209 */ /* 0x000fe40007810000 */
[----:B------:R-:W-:Y:S02]  /*cc40*/  ISETP.GT.AND P2, PT, R7, 0x50, !P2 ;  /* 0x000000500700780c */ /* 0x000fe40005744270 */
[----:B------:R-:W-:Y:S02]  /*cc50*/  FMNMX.FTZ R4, R79, R4, !PT ;  /* 0x000000044f047209 */ /* 0x000fe40007810000 */
[----:B------:R-:W-:-:S02]  /*cc60*/  ISETP.GT.AND P3, PT, R7, 0x51, !P3 ;  /* 0x000000510700780c */ /* 0x000fc40005f64270 */
        /* <DEDUP_REMOVED lines=39> */
[----:B------:R-:W-:Y:S02]  /*cee0*/  ISETP.LT.OR P1, PT, R6, 0x4a, P1 ;  /* 0x0000004a0600780c */ /* 0x000fe40000f21670 */
[----:B------:R-:W-:Y:S01]  /*cef0*/  FMNMX.FTZ R4, R24, R5, !PT ;  /* 0x0000000518047209 */ /* 0x000fe20007810000 */
[----:B------:R-:W0:Y:S01]  /*cf00*/  SHFL.BFLY PT, R11, R10, 0x1, 0x1f ;  /* 0x0c201f000a0b7f89 */ /* 0x000e2200000e0000 */
[----:B------:R-:W-:Y:S02]  /*cf10*/  ISETP.LT.OR P2, PT, R6, 0x51, P2 ;  /* 0x000000510600780c */ /* 0x000fe40001741670 */
[----:B------:R-:W-:-:S02]  /*cf20*/  FSEL R56, R32, -INF , !P1 ;  /* 0xff80000020387808 */ /* 0x000fc40004800000 */
[----:B------:R-:W-:Y:S02]  /*cf30*/  FMNMX.FTZ R5, R13, R4, !PT ;  /* 0x000000040d057209 */ /* 0x000fe40007810000 */
[----:B------:R-:W-:Y:S02]  /*cf40*/  ISETP.GT.AND P4, PT, R7, 0x58, !P4 ;  /* 0x000000580700780c */ /* 0x000fe40006784270 */
[----:B------:R-:W-:Y:S02]  /*cf50*/  ISETP.LT.OR P3, PT, R6, 0x52, P3 ;  /* 0x000000520600780c */ /* 0x000fe40001f61670 */
[----:B------:R-:W-:Y:S02]  /*cf60*/  FSEL R32, R33, -INF , !P2 ;  /* 0xff80000021207808 */ /* 0x000fe40005000000 */
[----:B------:R-:W-:Y:S02]  /*cf70*/  FMNMX.FTZ R5, R56, R5, !PT ;  /* 0x0000000538057209 */ /* 0x000fe40007810000 */
[----:B------:R-:W-:-:S02]  /*cf80*/  ISETP.GT.AND P1, PT, R7, 0x59, !P6 ;  /* 0x000000590700780c */ /* 0x000fc40007724270 */
[----:B------:R-:W-:Y:S02]  /*cf90*/  ISETP.LT.OR P4, PT, R6, 0x59, P4 ;  /* 0x000000590600780c */ /* 0x000fe40002781670 */
[----:B------:R-:W-:Y:S02]  /*cfa0*/  FSEL R33, R15, -INF , !P3 ;  /* 0xff8000000f217808 */ /* 0x000fe40005800000 */
[----:B------:R-:W-:Y:S02]  /*cfb0*/  FMNMX.FTZ R4, R32, R5, !PT ;  /* 0x0000000520047209 */ /* 0x000fe40007810000 */
[----:B------:R-:W-:Y:S02]  /*cfc0*/  ISETP.LT.OR P1, PT, R6, 0x5a, P1 ;  /* 0x0000005a0600780c */ /* 0x000fe40000f21670 */
[----:B------:R-:W-:Y:S02]  /*cfd0*/  FSEL R34, R34, -INF , !P4 ;  /* 0xff80000022227808 */ /* 0x000fe40006000000 */
[----:B------:R-:W-:-:S02]  /*cfe0*/  FMNMX.FTZ R5, R33, R4, !PT ;  /* 0x0000000421057209 */ /* 0x000fc40007810000 */
[----:B------:R-:W-:Y:S02]  /*cff0*/  FSEL R35, R37, -INF , !P1 ;  /* 0xff80000025237808 */ /* 0x000fe40004800000 */
[----:B------:R-:W-:Y:S01]  /*d000*/  FMNMX.FTZ R4, R34, R5, !PT ;  /* 0x0000000522047209 */ /* 0x000fe20007810000 */
[----:B------:R-:W2:Y:S01]  /*d010*/  LDL R37, [R1+0x250] ;  /* 0x0002500001257983 */ /* 0x000ea20000100800 */
[----:B0-----:R-:W-:Y:S02]  /*d020*/  FMNMX.FTZ R6, R10, R11, !PT ;  /* 0x0000000b0a067209 */ /* 0x001fe40007810000 */
[----:B------:R-:W-:Y:S02]  /*d030*/  FMNMX.FTZ R9, R35, R4, !PT ;  /* 0x0000000423097209 */ /* 0x000fe40007810000 */
[----:B------:R-:W3:Y:S04]  /*d040*/  LDL.64 R4, [R1+0x240] ;  /* 0x0002400001047983 */ /* 0x000ee80000100a00 */
[----:B------:R-:W-:Y:S04]  /*d050*/  STL.64 [R1+0x230], R8 ;  /* 0x0002300801007387 */ /* 0x000fe80000100a00 */
[----:B------:R0:W-:Y:S04]  /*d060*/  STL [R1+0x230], R6 ;  /* 0x0002300601007387 */ /* 0x0001e80000100800 */
[----:B------:R-:W2:Y:S04]  /*d070*/  LDL R12, [R1+0x230] ;  /* 0x00023000010c7983 */ /* 0x000ea80000100800 */
[----:B------:R-:W4:Y:S01]  /*d080*/  LDL R11, [R1+0x234] ;  /* 0x00023400010b7983 */ /* 0x000f220000100800 */
[----:B--2---:R-:W-:Y:S01]  /*d090*/  FMUL.FTZ R7, R37, R12 ;  /* 0x0000000c25077220 */ /* 0x004fe20000410000 */
[----:B------:R-:W-:-:S04]  /*d0a0*/  FSETP.NEU.FTZ.AND P1, PT, R12, -INF , PT ;  /* 0xff8000000c00780b */ /* 0x000fc80003f3d000 */
[----:B------:R-:W-:-:S05]  /*d0b0*/  FSEL R10, R7, RZ, P1 ;  /* 0x000000ff070a7208 */ /* 0x000fca0000800000 */
[----:B0-----:R-:W-:-:S04]  /*d0c0*/  FFMA.FTZ R6, R79, R37, -R10 ;  /* 0x000000254f067223 */ /* 0x001fc8000001080a */
[----:B------:R4:W-:Y:S02]  /*d0d0*/  MUFU.EX2 R173, R6 ;  /* 0x0000000600ad7308 */ /* 0x0009e40000000800 */
[----:B----4-:R-:W0:Y:S02]  /*d0e0*/  SHFL.BFLY PT, R6, R11, 0x2, 0x1f ;  /* 0x0c401f000b067f89 */ /* 0x010e2400000e0000 */
[----:B0-----:R-:W-:-:S05]  /*d0f0*/  FMNMX.FTZ R6, R6, R11, !PT ;  /* 0x0000000b06067209 */ /* 0x001fca0007810000 */
[----:B------:R-:W0:Y:S01]  /*d100*/  SHFL.BFLY PT, R9, R6, 0x1, 0x1f ;  /* 0x0c201f0006097f89 */ /* 0x000e2200000e0000 */
[----:B------:R-:W-:Y:S01]  /*d110*/  FSEL R11, R12, RZ, P1 ;  /* 0x000000ff0c0b7208 */ /* 0x000fe20000800000 */
[----:B------:R-:W-:-:S04]  /*d120*/  FFMA.FTZ R7, R91, R37, -R10 ;  /* 0x000000255b077223 */ /* 0x000fc8000001080a */
[----:B------:R-:W-:Y:S01]  /*d130*/  FADD.FTZ R20, R20, -R11 ;  /* 0x8000000b14147221 */ /* 0x000fe20000010000 */
[----:B0-----:R-:W-:-:S04]  /*d140*/  FMNMX.FTZ R6, R6, R9, !PT ;  /* 0x0000000906067209 */ /* 0x001fc80007810000 */
[C---:B------:R-:W-:Y:S01]  /*d150*/  FSETP.NEU.FTZ.AND P1, PT, R6.reuse, -INF , PT ;  /* 0xff8000000600780b */ /* 0x040fe20003f3d000 */
[----:B------:R-:W-:-:S05]  /*d160*/  FMUL.FTZ R8, R6, R37 ;  /* 0x0000002506087220 */ /* 0x000fca0000410000 */
[----:B------:R-:W-:Y:S02]  /*d170*/  FSEL R9, R8, RZ, P1 ;  /* 0x000000ff08097208 */ /* 0x000fe40000800000 */
[----:B------:R-:W-:Y:S01]  /*d180*/  FSEL R8, R6, RZ, P1 ;  /* 0x000000ff06087208 */ /* 0x000fe20000800000 */
[-C--:B------:R-:W-:Y:S02]  /*d190*/  FMUL.FTZ R12, R20, R37.reuse ;  /* 0x00000025140c7220 */ /* 0x080fe40000410000 */
[-CC-:B------:R-:W-:Y:S02]  /*d1a0*/  FFMA.FTZ R224, R46, R37.reuse, -R9.reuse ;  /* 0x000000252ee07223 */ /* 0x180fe40000010809 */
[----:B------:R-:W-:Y:S01]  /*d1b0*/  FADD.FTZ R8, R21, -R8 ;  /* 0x8000000815087221 */ /* 0x000fe20000010000 */
[-CC-:B------:R-:W-:Y:S01]  /*d1c0*/  FFMA.FTZ R172, R83, R37.reuse, -R10.reuse ;  /* 0x0000002553ac7223 */ /* 0x180fe2000001080a */
[-CC-:B------:R-:W-:Y:S02]  /*d1d0*/  FFMA.FTZ R219, R48, R37.reuse, -R9.reuse ;  /* 0x0000002530db7223 */ /* 0x180fe40000010809 */
[----:B------:R-:W-:Y:S01]  /*d1e0*/  FMUL.FTZ R8, R37, R8 ;  /* 0x0000000825087220 */ /* 0x000fe20000410000 */
[----:B------:R-:W-:Y:S01]  /*d1f0*/  MUFU.EX2 R7, R7 ;  /* 0x0000000700077308 */ /* 0x000fe20000000800 */
[-CC-:B------:R-:W-:Y:S01]  /*d200*/  FFMA.FTZ R200, R31, R37.reuse, -R9.reuse ;  /* 0x000000251fc87223 */ /* 0x180fe20000010809 */
[-C--:B------:R-:W-:Y:S01]  /*d210*/  FFMA.FTZ R174, R81, R37.reuse, -R10 ;  /* 0x0000002551ae7223 */ /* 0x080fe2000001080a */
[----:B------:R-:W-:-:S05]  /*d220*/  FFMA.FTZ R175, R50, R37, -R9 ;  /* 0x0000002532af7223 */ /* 0x000fca0000010809 */
[----:B------:R-:W3:Y:S01]  /*d230*/  MUFU.EX2 R12, R12 ;  /* 0x0000000c000c7308 */ /* 0x000ee20000000800 */
[----:B------:R-:W-:-:S07]  /*d240*/  FFMA.FTZ R222, R52, R37, -R9 ;  /* 0x0000002534de7223 */ /* 0x000fce0000010809 */
[----:B------:R-:W-:Y:S08]  /*d250*/  MUFU.EX2 R224, R224 ;  /* 0x000000e000e07308 */ /* 0x000ff00000000800 */
[----:B------:R-:W0:Y:S01]  /*d260*/  MUFU.EX2 R31, R8 ;  /* 0x00000008001f7308 */ /* 0x000e220000000800 */
[----:B------:R-:W-:-:S07]  /*d270*/  FFMA.FTZ R220, R77, R37, -R10 ;  /* 0x000000254ddc7223 */ /* 0x000fce000001080a */
[----:B------:R-:W1:Y:S01]  /*d280*/  MUFU.EX2 R172, R172 ;  /* 0x000000ac00ac7308 */ /* 0x000e620000000800 */
[----:B------:R-:W-:-:S07]  /*d290*/  FFMA.FTZ R215, R54, R37, -R9 ;  /* 0x0000002536d77223 */ /* 0x000fce0000010809 */
[----:B------:R-:W2:Y:S01]  /*d2a0*/  MUFU.EX2 R219, R219 ;  /* 0x000000db00db7308 */ /* 0x000ea20000000800 */
[----:B------:R-:W-:-:S07]  /*d2b0*/  FFMA.FTZ R217, R75, R37, -R10 ;  /* 0x000000254bd97223 */ /* 0x000fce000001080a */
[----:B------:R-:W4:Y:S01]  /*d2c0*/  MUFU.EX2 R174, R174 ;  /* 0x000000ae00ae7308 */ /* 0x000f220000000800 */
[----:B------:R-:W-:-:S07]  /*d2d0*/  FFMA.FTZ R218, R44, R37, -R9 ;  /* 0x000000252cda7223 */ /* 0x000fce0000010809 */
[----:B------:R-:W5:Y:S01]  /*d2e0*/  MUFU.EX2 R175, R175 ;  /* 0x000000af00af7308 */ /* 0x000f620000000800 */
[----:B---3--:R-:W-:Y:S01]  /*d2f0*/  FFMA.FTZ R11, R12, R4, R7 ;  /* 0x000000040c0b7223 */ /* 0x008fe20000010007 */
[----:B------:R-:W-:Y:S01]  /*d300*/  FFMA.FTZ R211, R73, R37, -R10 ;  /* 0x0000002549d37223 */ /* 0x000fe2000001080a */
[----:B0-----:R-:W-:-:S05]  /*d310*/  FFMA.FTZ R4, R5, R31, R224 ;  /* 0x0000001f05047223 */ /* 0x001fca00000100e0 */
[----:B------:R-:W0:Y:S01]  /*d320*/  MUFU.EX2 R222, R222 ;  /* 0x000000de00de7308 */ /* 0x000e220000000800 */
[----:B------:R-:W-:Y:S01]  /*d330*/  FFMA.FTZ R208, R42, R37, -R9 ;  /* 0x000000252ad07223 */ /* 0x000fe20000010809 */
[----:B-1----:R-:W-:-:S06]  /*d340*/  FADD.FTZ R11, R172, R11 ;  /* 0x0000000bac0b7221 */ /* 0x002fcc0000010000 */
[----:B------:R-:W1:Y:S01]  /*d350*/  MUFU.EX2 R220, R220 ;  /* 0x000000dc00dc7308 */ /* 0x000e620000000800 */
[----:B------:R-:W-:Y:S01]  /*d360*/  FFMA.FTZ R216, R71, R37, -R10 ;  /* 0x0000002547d87223 */ /* 0x000fe2000001080a */
[----:B--2---:R-:W-:-:S06]  /*d370*/  FADD.FTZ R4, R219, R4 ;  /* 0x00000004db047221 */ /* 0x004fcc0000010000 */
[----:B------:R-:W2:Y:S01]  /*d380*/  MUFU.EX2 R215, R215 ;  /* 0x000000d700d77308 */ /* 0x000ea20000000800 */
[----:B------:R-:W-:Y:S01]  /*d390*/  FFMA.FTZ R209, R40, R37, -R9 ;  /* 0x0000002528d17223 */ /* 0x000fe20000010809 */
[----:B----4-:R-:W-:-:S06]  /*d3a0*/  FADD.FTZ R8, R174, R11 ;  /* 0x0000000bae087221 */ /* 0x010fcc0000010000 */
[----:B------:R-:W3:Y:S01]  /*d3b0*/  MUFU.EX2 R217, R217 ;  /* 0x000000d900d97308 */ /* 0x000ee20000000800 */
[----:B------:R-:W-:Y:S01]  /*d3c0*/  FFMA.FTZ R206, R69, R37, -R10 ;  /* 0x0000002545ce7223 */ /* 0x000fe2000001080a */
[----:B-----5:R-:W-:-:S06]  /*d3d0*/  FADD.FTZ R5, R175, R4 ;  /* 0x00000004af057221 */ /* 0x020fcc0000010000 */
[----:B------:R-:W4:Y:S01]  /*d3e0*/  MUFU.EX2 R218, R218 ;  /* 0x000000da00da7308 */ /* 0x000f220000000800 */
[----:B------:R-:W-:Y:S01]  /*d3f0*/  FFMA.FTZ R204, R38, R37, -R9 ;  /* 0x0000002526cc7223 */ /* 0x000fe20000010809 */
[----:B------:R-:W-:-:S06]  /*d400*/  FADD.FTZ R11, R173, R8 ;  /* 0x00000008ad0b7221 */ /* 0x000fcc0000010000 */
[----:B------:R-:W5:Y:S01]  /*d410*/  MUFU.EX2 R211, R211 ;  /* 0x000000d300d37308 */ /* 0x000f620000000800 */
[----:B------:R-:W-:Y:S01]  /*d420*/  FFMA.FTZ R207, R67, R37, -R10 ;  /* 0x0000002543cf7223 */ /* 0x000fe2000001080a */
[----:B0-----:R-:W-:-:S06]  /*d430*/  FADD.FTZ R4, R222, R5 ;  /* 0x00000005de047221 */ /* 0x001fcc0000010000 */
[----:B------:R-:W0:Y:S01]  /*d440*/  MUFU.EX2 R208, R208 ;  /* 0x000000d000d07308 */ /* 0x000e220000000800 */
[----:B------:R-:W-:Y:S01]  /*d450*/  FFMA.FTZ R205, R36, R37, -R9 ;  /* 0x0000002524cd7223 */ /* 0x000fe20000010809 */
[----:B-1----:R-:W-:-:S06]  /*d460*/  FADD.FTZ R8, R220, R11 ;  /* 0x0000000bdc087221 */ /* 0x002fcc0000010000 */
[----:B------:R-:W1:Y:S01]  /*d470*/  MUFU.EX2 R216, R216 ;  /* 0x000000d800d87308 */ /* 0x000e620000000800 */
[----:B------:R-:W-:Y:S01]  /*d480*/  FFMA.FTZ R203, R65, R37, -R10 ;  /* 0x0000002541cb7223 */ /* 0x000fe2000001080a */
[----:B--2---:R-:W-:-:S06]  /*d490*/  FADD.FTZ R5, R215, R4 ;  /* 0x00000004d7057221 */ /* 0x004fcc0000010000 */
[----:B------:R-:W2:Y:S01]  /*d4a0*/  MUFU.EX2 R209, R209 ;  /* 0x000000d100d17308 */ /* 0x000ea20000000800 */
[----:B---3--:R-:W-:Y:S01]  /*d4b0*/  FADD.FTZ R8, R217, R8 ;  /* 0x00000008d9087221 */ /* 0x008fe20000010000 */
[----:B------:R-:W-:-:S06]  /*d4c0*/  FFMA.FTZ R202, R63, R37, -R10 ;  /* 0x000000253fca7223 */ /* 0x000fcc000001080a */
[----:B------:R-:W3:Y:S01]  /*d4d0*/  MUFU.EX2 R206, R206 ;  /* 0x000000ce00ce7308 */ /* 0x000ee20000000800 */
[----:B----4-:R-:W-:Y:S01]  /*d4e0*/  FADD.FTZ R5, R218, R5 ;  /* 0x00000005da057221 */ /* 0x010fe20000010000 */
[----:B------:R-:W-:-:S06]  /*d4f0*/  FFMA.FTZ R201, R27, R37, -R9 ;  /* 0x000000251bc97223 */ /* 0x000fcc0000010809 */
[----:B------:R-:W4:Y:S01]  /*d500*/  MUFU.EX2 R204, R204 ;  /* 0x000000cc00cc7308 */ /* 0x000f220000000800 */
[----:B-----5:R-:W-:Y:S01]  /*d510*/  FADD.FTZ R11, R211, R8 ;  /* 0x00000008d30b7221 */ /* 0x020fe20000010000 */
[----:B------:R-:W-:-:S06]  /*d520*/  FFMA.FTZ R197, R61, R37, -R10 ;  /* 0x000000253dc57223 */ /* 0x000fcc000001080a */
[----:B------:R-:W5:Y:S01]  /*d530*/  MUFU.EX2 R207, R207 ;  /* 0x000000cf00cf7308 */ /* 0x000f620000000800 */
[----:B0-----:R-:W-:Y:S01]  /*d540*/  FADD.FTZ R4, R208, R5 ;  /* 0x00000005d0047221 */ /* 0x001fe20000010000 */
[----:B------:R-:W-:-:S06]  /*d550*/  FFMA.FTZ R194, R30, R37, -R9 ;  /* 0x000000251ec27223 */ /* 0x000fcc0000010809 */
[----:B------:R-:W0:Y:S01]  /*d560*/  MUFU.EX2 R205, R205 ;  /* 0x000000cd00cd7308 */ /* 0x000e220000000800 */
[----:B-1----:R-:W-:Y:S01]  /*d570*/  FADD.FTZ R11, R216, R11 ;  /* 0x0000000bd80b7221 */ /* 0x002fe20000010000 */
[----:B------:R-:W-:-:S06]  /*d580*/  FFMA.FTZ R196, R59, R37, -R10 ;  /* 0x000000253bc47223 */ /* 0x000fcc000001080a */
[----:B------:R-:W1:Y:S01]  /*d590*/  MUFU.EX2 R203, R203 ;  /* 0x000000cb00cb7308 */ /* 0x000e620000000800 */
[----:B--2---:R-:W-:Y:S01]  /*d5a0*/  FADD.FTZ R5, R209, R4 ;  /* 0x00000004d1057221 */ /* 0x004fe20000010000 */
[----:B------:R-:W-:-:S06]  /*d5b0*/  FFMA.FTZ R195, R29, R37, -R9 ;  /* 0x000000251dc37223 */ /* 0x000fcc0000010809 */
        /* <DEDUP_REMOVED lines=44> */
[----:B0-----:R-:W-:-:S06]  /*d880*/  FADD.FTZ R5, R199, R8 ;  /* 0x00000008c7057221 */ /* 0x001fcc0000010000 */
[----:B------:R-:W0:Y:S01]  /*d890*/  MUFU.EX2 R178, R178 ;  /* 0x000000b200b27308 */ /* 0x000e220000000800 */
[-C--:B------:R-:W-:Y:S01]  /*d8a0*/  FFMA.FTZ R18, R43, R37.reuse, -R10 ;  /* 0x000000252b127223 */ /* 0x080fe2000001080a */
[----:B------:R-:W-:-:S06]  /*d8b0*/  FFMA.FTZ R159, R33, R37, -R9 ;  /* 0x00000025219f7223 */ /* 0x000fcc0000010809 */
[----:B------:R-:W5:Y:S01]  /*d8c0*/  MUFU.EX2 R186, R186 ;  /* 0x000000ba00ba7308 */ /* 0x000f620000000800 */
[----:B-1----:R-:W-:Y:S01]  /*d8d0*/  FADD.FTZ R11, R185, R4 ;  /* 0x00000004b90b7221 */ /* 0x002fe20000010000 */
[----:B--2---:R-:W-:-:S06]  /*d8e0*/  FADD.FTZ R4, R188, R5 ;  /* 0x00000005bc047221 */ /* 0x004fcc0000010000 */
[----:B------:R-:W1:Y:S01]  /*d8f0*/  MUFU.EX2 R181, R181 ;  /* 0x000000b500b57308 */ /* 0x000e620000000800 */
[-C--:B------:R-:W-:Y:S01]  /*d900*/  FFMA.FTZ R14, R41, R37.reuse, -R10 ;  /* 0x00000025290e7223 */ /* 0x080fe2000001080a */
[----:B------:R-:W-:-:S06]  /*d910*/  FFMA.FTZ R20, R34, R37, -R9 ;  /* 0x0000002522147223 */ /* 0x000fcc0000010809 */
[----:B------:R-:W2:Y:S01]  /*d920*/  MUFU.EX2 R187, R187 ;  /* 0x000000bb00bb7308 */ /* 0x000ea20000000800 */
[----:B---3--:R-:W-:Y:S01]  /*d930*/  FADD.FTZ R11, R184, R11 ;  /* 0x0000000bb80b7221 */ /* 0x008fe20000010000 */
[----:B----4-:R-:W-:-:S06]  /*d940*/  FADD.FTZ R5, R189, R4 ;  /* 0x00000004bd057221 */ /* 0x010fcc0000010000 */
[----:B------:R-:W3:Y:S01]  /*d950*/  MUFU.EX2 R15, R15 ;  /* 0x0000000f000f7308 */ /* 0x000ee20000000800 */
[-C--:B------:R-:W-:Y:S01]  /*d960*/  FFMA.FTZ R19, R39, R37.reuse, -R10 ;  /* 0x0000002527137223 */ /* 0x080fe2000001080a */
[----:B------:R-:W-:-:S06]  /*d970*/  FFMA.FTZ R21, R35, R37, -R9 ;  /* 0x0000002523157223 */ /* 0x000fcc0000010809 */
[----:B------:R-:W4:Y:S01]  /*d980*/  MUFU.EX2 R158, R158 ;  /* 0x0000009e009e7308 */ /* 0x000f220000000800 */
[----:B0-----:R-:W-:Y:S01]  /*d990*/  FADD.FTZ R4, R178, R11 ;  /* 0x0000000bb2047221 */ /* 0x001fe20000010000 */
[----:B-----5:R-:W-:-:S06]  /*d9a0*/  FADD.FTZ R8, R186, R5 ;  /* 0x00000005ba087221 */ /* 0x020fcc0000010000 */
[----:B------:R-:W0:Y:S08]  /*d9b0*/  MUFU.EX2 R18, R18 ;  /* 0x0000001200127308 */ /* 0x000e300000000800 */
[----:B------:R-:W5:Y:S01]  /*d9c0*/  MUFU.EX2 R159, R159 ;  /* 0x0000009f009f7308 */ /* 0x000f620000000800 */
[----:B-1----:R-:W-:Y:S01]  /*d9d0*/  FADD.FTZ R4, R181, R4 ;  /* 0x00000004b5047221 */ /* 0x002fe20000010000 */
[----:B--2---:R-:W-:-:S06]  /*d9e0*/  FADD.FTZ R5, R187, R8 ;  /* 0x00000008bb057221 */ /* 0x004fcc0000010000 */
[----:B------:R-:W1:Y:S08]  /*d9f0*/  MUFU.EX2 R14, R14 ;  /* 0x0000000e000e7308 */ /* 0x000e700000000800 */
[----:B------:R-:W2:Y:S01]  /*da00*/  MUFU.EX2 R20, R20 ;  /* 0x0000001400147308 */ /* 0x000ea20000000800 */
[----:B---3--:R-:W-:Y:S01]  /*da10*/  FADD.FTZ R9, R15, R4 ;  /* 0x000000040f097221 */ /* 0x008fe20000010000 */
[----:B----4-:R-:W-:-:S06]  /*da20*/  FADD.FTZ R4, R158, R5 ;  /* 0x000000059e047221 */ /* 0x010fcc0000010000 */
[----:B------:R-:W3:Y:S08]  /*da30*/  MUFU.EX2 R19, R19 ;  /* 0x0000001300137308 */ /* 0x000ef00000000800 */
[----:B------:R-:W4:Y:S01]  /*da40*/  MUFU.EX2 R21, R21 ;  /* 0x0000001500157308 */ /* 0x000f220000000800 */
[----:B0-----:R-:W-:Y:S01]  /*da50*/  FADD.FTZ R9, R18, R9 ;  /* 0x0000000912097221 */ /* 0x001fe20000010000 */
[----:B-----5:R-:W-:-:S03]  /*da60*/  FADD.FTZ R5, R159, R4 ;  /* 0x000000049f057221 */ /* 0x020fc60000010000 */
[----:B-1----:R-:W-:Y:S01]  /*da70*/  FADD.FTZ R8, R14, R9 ;  /* 0x000000090e087221 */ /* 0x002fe20000010000 */
[----:B--2---:R-:W-:-:S03]  /*da80*/  FADD.FTZ R4, R20, R5 ;  /* 0x0000000514047221 */ /* 0x004fc60000010000 */
[----:B---3--:R-:W-:Y:S01]  /*da90*/  FADD.FTZ R8, R19, R8 ;  /* 0x0000000813087221 */ /* 0x008fe20000010000 */
[----:B------:R-:W-:Y:S01]  /*daa0*/  STL [R1+0x234], R6 ;  /* 0x0002340601007387 */ /* 0x000fe20000100800 */
[----:B----4-:R-:W-:-:S05]  /*dab0*/  FADD.FTZ R9, R21, R4 ;  /* 0x0000000415097221 */ /* 0x010fca0000010000 */
[----:B------:R-:W-:Y:S04]  /*dac0*/  STL.64 [R1+0x240], R8 ;  /* 0x0002400801007387 */ /* 0x000fe80000100a00 */
[----:B------:R-:W2:Y:S01]  /*dad0*/  LD.E R10, desc[UR56][R16.64+0x260] ;  /* 0x00026038100a7980 */ /* 0x000ea2000c101900 */
[----:B------:R-:W-:-:S04]  /*dae0*/  UIADD3 UR4, UP0, UR49, 0x260, URZ ;  /* 0x0000026031047890 */ /* 0x000fc8000ff1e03f */
[----:B------:R-:W-:Y:S02]  /*daf0*/  ULOP3.LUT UR5, UR4, 0x4, URZ, 0xfc, !UPT ;  /* 0x0000000404057892 */ /* 0x000fe4000f8efc3f */
[----:B------:R-:W-:-:S04]  /*db00*/  UIADD3.X UR6, URZ, UR48, URZ, UP0, !UPT ;  /* 0x000000303f067290 */ /* 0x000fc800087fe43f */
[----:B------:R-:W-:Y:S02]  /*db10*/  IMAD.U32 R4, RZ, RZ, UR5 ;  /* 0x00000005ff047e24 */ /* 0x000fe4000f8e00ff */
[----:B------:R-:W-:Y:S02]  /*db20*/  IMAD.U32 R5, RZ, RZ, UR6 ;  /* 0x00000006ff057e24 */ /* 0x000fe4000f8e00ff */
[----:B--2---:R-:W-:-:S05]  /*db30*/  FMUL.FTZ R11, R12, R10 ;  /* 0x0000000a0c0b7220 */ /* 0x004fca0000410000 */
[----:B------:R0:W-:Y:S04]  /*db40*/  ST.E desc[UR56][R16.64+0x260], R11 ;  /* 0x0002600b10007985 */ /* 0x0001e8000c101938 */
[----:B------:R-:W2:Y:S02]  /*db50*/  LD.E R10, desc[UR56][R4.64] ;  /* 0x00000038040a7980 */ /* 0x000ea4000c101900 */
[----:B--2---:R-:W-:-:S05]  /*db60*/  FMUL.FTZ R13, R12, R10 ;  /* 0x0000000a0c0d7220 */ /* 0x004fca0000410000 */
[----:B------:R1:W-:Y:S04]  /*db70*/  ST.E desc[UR56][R4.64], R13 ;  /* 0x0000000d04007985 */ /* 0x0003e8000c101938 */
        /* <DEDUP_REMOVED lines=62> */
[----:B------:R-:W-:-:S06]  /*df60*/  ULOP3.LUT UR5, UR4, 0x8, URZ, 0xfc, !UPT ;  /* 0x0000000804057892 */ /* 0x000fcc000f8efc3f */
[----:B------:R-:W-:Y:S02]  /*df70*/  IMAD.U32 R10, RZ, RZ, UR5 ;  /* 0x00000005ff0a7e24 */ /* 0x000fe4000f8e00ff */
[C---:B--2---:R-:W-:Y:S01]  /*df80*/  FMUL.FTZ R11, R12.reuse, R11 ;  /* 0x0000000b0c0b7220 */ /* 0x044fe20000410000 */
[----:B---3--:R-:W-:-:S04]  /*df90*/  FMUL.FTZ R143, R12, R143 ;  /* 0x0000008f0c8f7220 */ /* 0x008fc80000410000 */
[----:B------:R0:W-:Y:S01]  /*dfa0*/  ST.E desc[UR56][R16.64+0x2a0], R11 ;  /* 0x0002a00b10007985 */ /* 0x0001e2000c101938 */
[C---:B----4-:R-:W-:Y:S01]  /*dfb0*/  FMUL.FTZ R9, R12.reuse, R9 ;  /* 0x000000090c097220 */ /* 0x050fe20000410000 */
[C---:B-----5:R-:W-:Y:S01]  /*dfc0*/  FMUL.FTZ R25, R12.reuse, R25 ;  /* 0x000000190c197220 */ /* 0x060fe20000410000 */
[C---:B------:R-:W-:Y:S01]  /*dfd0*/  FMUL.FTZ R27, R12.reuse, R27 ;  /* 0x0000001b0c1b7220 */ /* 0x040fe20000410000 */
[----:B0-----:R-:W-:Y:S02]  /*dfe0*/  IMAD.U32 R11, RZ, RZ, UR6 ;  /* 0x00000006ff0b7e24 */ /* 0x001fe4000f8e00ff */
        /* <DEDUP_REMOVED lines=118> */
[----:B------:R-:W1:Y:S01]  /*e750*/  LD.E R6, desc[UR56][R10.64] ;  /* 0x000000380a067980 */ /* 0x000e62000c101900 */
[----:B------:R-:W-:Y:S01]  /*e760*/  ULOP3.LUT UR4, UR4, 0xc, URZ, 0xfc, !UPT ;  /* 0x0000000c04047892 */ /* 0x000fe2000f8efc3f */
[----:B0-----:R-:W-:-:S05]  /*e770*/  IMAD.U32 R9, RZ, RZ, UR6 ;  /* 0x00000006ff097e24 */ /* 0x001fca000f8e00ff */
[----:B------:R-:W-:Y:S02]  /*e780*/  IMAD.U32 R8, RZ, RZ, UR4 ;  /* 0x00000004ff087e24 */ /* 0x000fe4000f8e00ff */
[----:B-1----:R-:W-:-:S05]  /*e790*/  FMUL.FTZ R13, R31, R6 ;  /* 0x000000061f0d7220 */ /* 0x002fca0000410000 */
[----:B------:R0:W-:Y:S04]  /*e7a0*/  ST.E desc[UR56][R10.64], R13 ;  /* 0x0000000d0a007985 */ /* 0x0001e8000c101938 */
[----:B------:R-:W2:Y:S02]  /*e7b0*/  LD.E R6, desc[UR56][R8.64] ;  /* 0x0000003808067980 */ /* 0x000ea4000c101900 */
[----:B--2---:R-:W-:-:S05]  /*e7c0*/  FMUL.FTZ R25, R31, R6 ;  /* 0x000000061f197220 */ /* 0x004fca0000410000 */
[----:B------:R1:W-:Y:S04]  /*e7d0*/  ST.E desc[UR56][R8.64], R25 ;  /* 0x0000001908007985 */ /* 0x0003e8000c101938 */
[----:B------:R-:W2:Y:S04]  /*e7e0*/  LD.E R142, desc[UR56][R16.64+0x45c] ;  /* 0x00045c38108e7980 */ /* 0x000ea8000c101900 */
[----:B------:R-:W0:Y:S04]  /*e7f0*/  LD.E R6, desc[UR56][R16.64+0x278] ;  /* 0x0002783810067980 */ /* 0x000e28000c101900 */
[----:B------:R-:W1:Y:S04]  /*e800*/  LD.E R12, desc[UR56][R16.64+0x27c] ;  /* 0x00027c38100c7980 */ /* 0x000e68000c101900 */
        /* <DEDUP_REMOVED lines=59> */
[C---:B--2---:R-:W-:Y:S01]  /*ebc0*/  FMUL.FTZ R37, R31.reuse, R142 ;  /* 0x0000008e1f257220 */ /* 0x044fe20000410000 */
[----:B0-----:R-:W-:-:S04]  /*ebd0*/  FMUL.FTZ R13, R31, R6 ;  /* 0x000000061f0d7220 */ /* 0x001fc80000410000 */
[----:B------:R0:W-:Y:S01]  /*ebe0*/  ST.E desc[UR56][R16.64+0x45c], R37 ;  /* 0x00045c2510007985 */ /* 0x0001e2000c101938 */
[C---:B-1----:R-:W-:Y:S01]  /*ebf0*/  FMUL.FTZ R25, R31.reuse, R12 ;  /* 0x0000000c1f197220 */ /* 0x042fe20000410000 */
[C---:B---3--:R-:W-:Y:S01]  /*ec00*/  FMUL.FTZ R27, R31.reuse, R24 ;  /* 0x000000181f1b7220 */ /* 0x048fe20000410000 */
[C---:B----4-:R-:W-:Y:S01]  /*ec10*/  FMUL.FTZ R29, R31.reuse, R26 ;  /* 0x0000001a1f1d7220 */ /* 0x050fe20000410000 */
[C---:B-----5:R-:W-:Y:S01]  /*ec20*/  FMUL.FTZ R33, R31.reuse, R28 ;  /* 0x0000001c1f217220 */ /* 0x060fe20000410000 */
[C---:B------:R-:W-:Y:S01]  /*ec30*/  FMUL.FTZ R35, R31.reuse, R30 ;  /* 0x0000001e1f237220 */ /* 0x040fe20000410000 */
[C---:B0-----:R-:W-:Y:S01]  /*ec40*/  FMUL.FTZ R37, R31.reuse, R34 ;  /* 0x000000221f257220 */ /* 0x041fe20000410000 */
[C---:B------:R-:W-:Y:S01]  /*ec50*/  FMUL.FTZ R39, R31.reuse, R36 ;  /* 0x000000241f277220 */ /* 0x040fe20000410000 */
[C---:B------:R-:W-:Y:S01]  /*ec60*/  FMUL.FTZ R41, R31.reuse, R38 ;  /* 0x000000261f297220 */ /* 0x040fe20000410000 */
[C---:B------:R-:W-:Y:S01]  /*ec70*/  FMUL.FTZ R43, R31.reuse, R40 ;  /* 0x000000281f2b7220 */ /* 0x040fe20000410000 */
        /* <DEDUP_REMOVED lines=100> */
[----:B------:R-:W-:Y:S01]  /*f2c0*/  FMUL.FTZ R31, R31, R140 ;  /* 0x0000008c1f1f7220 */ /* 0x000fe20000410000 */
[----:B------:R-:W-:Y:S04]  /*f2d0*/  ST.E desc[UR56][R16.64+0x3e8], R13 ;  /* 0x0003e80d10007985 */ /* 0x000fe8000c101938 */
        /* <DEDUP_REMOVED lines=9> */
[----:B------:R4:W-:Y:S01]  /*f370*/  ST.E desc[UR56][R16.64+0x458], R31 ;  /* 0x0004581f10007985 */ /* 0x0009e2000c101938 */
[----:B------:R1:W-:Y:S06]  /*f380*/  BAR.SYNC.DEFER_BLOCKING R176, 0x100 ;  /* 0x000400b00000751d */ /* 0x0003ec0000010000 */
[----:B0-----:R-:W5:Y:S04]  /*f390*/  LD.E R25, desc[UR56][R16.64+0x260] ;  /* 0x0002603810197980 */ /* 0x001f68000c101900 */
[----:B------:R-:W4:Y:S04]  /*f3a0*/  LD.E R221, desc[UR56][R16.64+0x218] ;  /* 0x0002183810dd7980 */ /* 0x000f28000c101900 */
[----:B------:R-:W4:Y:S04]  /*f3b0*/  LD.E.64 R12, desc[UR56][R16.64+0xa8] ;  /* 0x0000a838100c7980 */ /* 0x000f28000c101b00 */
[----:B-----5:R0:W-:Y:S04]  /*f3c0*/  ST.E desc[UR56][R16.64+0x260], R25 ;  /* 0x0002601910007985 */ /* 0x0201e8000c101938 */
[----:B-1----:R-:W5:Y:S04]  /*f3d0*/  LD.E R27, desc[UR56][R4.64] ;  /* 0x00000038041b7980 */ /* 0x002f68000c101900 */
[----:B-----5:R1:W-:Y:S04]  /*f3e0*/  ST.E desc[UR56][R4.64], R27 ;  /* 0x0000001b04007985 */ /* 0x0203e8000c101938 */
[----:B--2---:R-:W2:Y:S04]  /*f3f0*/  LD.E R29, desc[UR56][R10.64] ;  /* 0x000000380a1d7980 */ /* 0x004ea8000c101900 */
[----:B--2---:R2:W-:Y:S04]  /*f400*/  ST.E desc[UR56][R10.64], R29 ;  /* 0x0000001d0a007985 */ /* 0x0045e8000c101938 */
[----:B---3--:R-:W3:Y:S04]  /*f410*/  LD.E R33, desc[UR56][R8.64] ;  /* 0x0000003808217980 */ /* 0x008ee8000c101900 */
[----:B---3--:R3:W-:Y:S04]  /*f420*/  ST.E desc[UR56][R8.64], R33 ;  /* 0x0000002108007985 */ /* 0x0087e8000c101938 */
[----:B----4-:R-:W4:Y:S04]  /*f430*/  LD.E R31, desc[UR56][R16.64+0x270] ;  /* 0x00027038101f7980 */ /* 0x010f28000c101900 */
[----:B------:R-:W5:Y:S04]  /*f440*/  LD.E R35, desc[UR56][R16.64+0x274] ;  /* 0x0002743810237980 */ /* 0x000f68000c101900 */
[----:B0-----:R-:W5:Y:S04]  /*f450*/  LD.E R25, desc[UR56][R16.64+0x278] ;  /* 0x0002783810197980 */ /* 0x001f68000c101900 */
[----:B------:R-:W5:Y:S04]  /*f460*/  LD.E R37, desc[UR56][R16.64+0x27c] ;  /* 0x00027c3810257980 */ /* 0x000f68000c101900 */
[----:B------:R-:W5:Y:S04]  /*f470*/  LD.E R39, desc[UR56][R16.64+0x280] ;  /* 0x0002803810277980 */ /* 0x000f68000c101900 */
[----:B------:R-:W5:Y:S04]  /*f480*/  LD.E R41, desc[UR56][R16.64+0x284] ;  /* 0x0002843810297980 */ /* 0x000f68000c101900 */
[----:B-1----:R-:W5:Y:S04]  /*f490*/  LD.E R27, desc[UR56][R16.64+0x288] ;  /* 0x00028838101b7980 */ /* 0x002f68000c101900 */
[----:B------:R-:W5:Y:S04]  /*f4a0*/  LD.E R43, desc[UR56][R16.64+0x28c] ;  /* 0x00028c38102b7980 */ /* 0x000f68000c101900 */
[----:B--2---:R-:W2:Y:S04]  /*f4b0*/  LD.E R29, desc[UR56][R16.64+0x290] ;  /* 0x00029038101d7980 */ /* 0x004ea8000c101900 */
[----:B------:R-:W2:Y:S04]  /*f4c0*/  LD.E R45, desc[UR56][R16.64+0x294] ;  /* 0x00029438102d7980 */ /* 0x000ea8000c101900 */
[----:B---3--:R-:W3:Y:S04]  /*f4d0*/  LD.E R33, desc[UR56][R16.64+0x298] ;  /* 0x0002983810217980 */ /* 0x008ee8000c101900 */
        /* <DEDUP_REMOVED lines=123> */
[----:B---3--:R-:W-:Y:S04]  /*fc90*/  ST.E desc[UR56][R16.64+0x298], R33 ;  /* 0x0002982110007985 */ /* 0x008fe8000c101938 */
        /* <DEDUP_REMOVED lines=113> */
[----:B0-----:R-:W5:Y:S04]  /*103b0*/  LDL R6, [R1+0x88] ;  /* 0x0000880001067983 */ /* 0x001f680000100800 */
[----:B-1----:R-:W5:Y:S04]  /*103c0*/  LD.E R24, desc[UR56][R16.64+0x260] ;  /* 0x0002603810187980 */ /* 0x002f68000c101900 */
        /* <DEDUP_REMOVED lines=137> */
[----:B------:R-:W-:Y:S01]  /*10c60*/  IMAD.MOV.U32 R7, RZ, RZ, R13 ;  /* 0x000000ffff077224 */ /* 0x000fe200078e000d */
[----:B--2---:R-:W-:-:S06]  /*10c70*/  WARPGROUP.ARRIVE ;  /* 0x00000000000079c5 */ /* 0x004fcc0000000000 */
[----:B------:R-:W-:Y:S01]  /*10c80*/  HGMMA.64x256x16.F32 R24, R172, gdesc[UR4].tnspB, R24, UP0, gsb0 ;  /* 0x43e00004ac187df0 */ /* 0x000fe2000b800818 */
[----:B------:R-:W-:Y:S02]  /*10c90*/  R2UR UR6, R6 ;  /* 0x00000000060672ca */ /* 0x000fe400000e0000 */
[----:B------:R-:W-:Y:S01]  /*10ca0*/  R2UR UR7, R7 ;  /* 0x00000000070772ca */ /* 0x000fe200000e0000 */
[----:B------:R-:W-:Y:S02]  /*10cb0*/  VIADD R6, R12, 0x100 ;  /* 0x000001000c067836 */ /* 0x000fe40000000000 */
[----:B------:R-:W-:Y:S01]  /*10cc0*/  IMAD.MOV.U32 R7, RZ, RZ, R13 ;  /* 0x000000ffff077224 */ /* 0x000fe200078e000d */
[----:B------:R-:W-:Y:S02]  /*10cd0*/  WARPGROUP.DEPBAR.LE gsb0, 0x0 ;  /* 0x00008000000079c5 */ /* 0x000fe40000010000 */
[----:B------:R-:W-:Y:S01]  /*10ce0*/  ST.E desc[UR56][R16.64+0x260], R24 ;  /* 0x0002601810007985 */ /* 0x000fe2000c101938 */
[----:B------:R-:W-:-:S02]  /*10cf0*/  F2FP.F16.F32.PACK_AB R172, R217, R220 ;  /* 0x000000dcd9ac723e */ /* 0x000fc400000000ff */
[----:B------:R-:W-:Y:S01]  /*10d00*/  F2FP.F16.F32.PACK_AB R174, R216, R211 ;  /* 0x000000d3d8ae723e */ /* 0x000fe200000000ff */
[----:B------:R-:W-:Y:S01]  /*10d10*/  ST.E desc[UR56][R4.64], R25 ;  /* 0x0000001904007985 */ /* 0x000fe2000c101938 */
        /* <DEDUP_REMOVED lines=130> */
[----:B------:R-:W-:Y:S01]  /*11540*/  R2UR UR6, R6 ;  /* 0x00000000060672ca */ /* 0x000fe200000e0000 */
[----:B------:R-:W-:Y:S01]  /*11550*/  STL [R1+0x88], R2 ;  /* 0x0000880201007387 */ /* 0x000fe20000100800 */
[----:B------:R-:W-:Y:S01]  /*11560*/  R2UR UR7, R7 ;  /* 0x00000000070772ca */ /* 0x000fe200000e0000 */
[----:B------:R-:W-:Y:S01]  /*11570*/  IMAD.MOV.U32 R7, RZ, RZ, R13 ;  /* 0x000000ffff077224 */ /* 0x000fe200078e000d */
[----:B------:R-:W-:Y:S01]  /*11580*/  IADD3 R6, R12, 0x180, RZ ;  /* 0x000001800c067810 */ /* 0x000fe20007ffe0ff */
[----:B------:R-:W-:Y:S02]  /*11590*/  WARPGROUP.DEPBAR.LE gsb0, 0x0 ;  /* 0x00008000000079c5 */ /* 0x000fe40000010000 */
[----:B------:R-:W-:Y:S01]  /*115a0*/  ST.E desc[UR56][R16.64+0x260], R24 ;  /* 0x0002601810007985 */ /* 0x000fe2000c101938 */
[----:B------:R-:W-:Y:S02]  /*115b0*/  F2FP.F16.F32.PACK_AB R172, R207, R206 ;  /* 0x000000cecfac723e */ /* 0x000fe400000000ff */
[----:B------:R-:W-:Y:S01]  /*115c0*/  F2FP.F16.F32.PACK_AB R174, R202, R203 ;  /* 0x000000cbcaae723e */ /* 0x000fe200000000ff */
[----:B------:R-:W-:Y:S01]  /*115d0*/  ST.E desc[UR56][R4.64], R25 ;  /* 0x0000001904007985 */ /* 0x000fe2000c101938 */
        /* <DEDUP_REMOVED lines=273> */
[----:B------:R-:W-:Y:S01]  /*126f0*/  VIADD R12, R12, 0x280 ;  /* 0x000002800c0c7836 */ /* 0x000fe20000000000 */
        /* <DEDUP_REMOVED lines=403> */
[----:B------:R-:W-:Y:S04]  /*14030*/  STL [R1+0x88], R2 ;  /* 0x0000880201007387 */ /* 0x000fe80000100800 */
[----:B------:R-:W3:Y:S04]  /*14040*/  LD.E R7, desc[UR56][R16.64+0x260] ;  /* 0x0002603810077980 */ /* 0x000ee8000c101900 */
[----:B---3--:R3:W-:Y:S04]  /*14050*/  ST.E desc[UR56][R16.64+0x260], R7 ;  /* 0x0002600710007985 */ /* 0x0087e8000c101938 */
[----:B------:R-:W4:Y:S04]  /*14060*/  LD.E R13, desc[UR56][R4.64] ;  /* 0x00000038040d7980 */ /* 0x000f28000c101900 */
[----:B----4-:R4:W-:Y:S04]  /*14070*/  ST.E desc[UR56][R4.64], R13 ;  /* 0x0000000d04007985 */ /* 0x0109e8000c101938 */
[----:B------:R-:W5:Y:S04]  /*14080*/  LD.E R15, desc[UR56][R10.64] ;  /* 0x000000380a0f7980 */ /* 0x000f68000c101900 */
[----:B-----5:R5:W-:Y:S04]  /*14090*/  ST.E desc[UR56][R10.64], R15 ;  /* 0x0000000f0a007985 */ /* 0x020be8000c101938 */
[----:B------:R-:W2:Y:S04]  /*140a0*/  LD.E R19, desc[UR56][R8.64] ;  /* 0x0000003808137980 */ /* 0x000ea8000c101900 */
[----:B--2---:R2:W-:Y:S04]  /*140b0*/  ST.E desc[UR56][R8.64], R19 ;  /* 0x0000001308007985 */ /* 0x0045e8000c101938 */
[----:B------:R-:W2:Y:S04]  /*140c0*/  LD.E R21, desc[UR56][R16.64+0x270] ;  /* 0x0002703810157980 */ /* 0x000ea8000c101900 */
[----:B0-----:R-:W2:Y:S04]  /*140d0*/  LD.E R25, desc[UR56][R16.64+0x274] ;  /* 0x0002743810197980 */ /* 0x001ea8000c101900 */
[----:B-1----:R-:W2:Y:S04]  /*140e0*/  LD.E R27, desc[UR56][R16.64+0x278] ;  /* 0x00027838101b7980 */ /* 0x002ea8000c101900 */
[----:B------:R-:W2:Y:S04]  /*140f0*/  LD.E R29, desc[UR56][R16.64+0x27c] ;  /* 0x00027c38101d7980 */ /* 0x000ea8000c101900 */
[----:B---3--:R-:W3:Y:S04]  /*14100*/  LD.E R7, desc[UR56][R16.64+0x280] ;  /* 0x0002803810077980 */ /* 0x008ee8000c101900 */
[----:B------:R-:W3:Y:S04]  /*14110*/  LD.E R31, desc[UR56][R16.64+0x284] ;  /* 0x00028438101f7980 */ /* 0x000ee8000c101900 */
[----:B----4-:R-:W4:Y:S04]  /*14120*/  LD.E R5, desc[UR56][R16.64+0x288] ;  /* 0x0002883810057980 */ /* 0x010f28000c101900 */
[----:B------:R-:W4:Y:S04]  /*14130*/  LD.E R13, desc[UR56][R16.64+0x28c] ;  /* 0x00028c38100d7980 */ /* 0x000f28000c101900 */
[----:B-----5:R-:W5:Y:S04]  /*14140*/  LD.E R11, desc[UR56][R16.64+0x290] ;  /* 0x00029038100b7980 */ /* 0x020f68000c101900 */
[----:B------:R-:W5:Y:S04]  /*14150*/  LD.E R15, desc[UR56][R16.64+0x294] ;  /* 0x00029438100f7980 */ /* 0x000f68000c101900 */
[----:B--2---:R-:W2:Y:S04]  /*14160*/  LD.E R9, desc[UR56][R16.64+0x298] ;  /* 0x0002983810097980 */ /* 0x004ea8000c101900 */
        /* <DEDUP_REMOVED lines=113> */
[----:B------:R0:W-:Y:S04]  /*14880*/  ST.E desc[UR56][R16.64+0x270], R21 ;  /* 0x0002701510007985 */ /* 0x0001e8000c101938 */
[----:B------:R0:W-:Y:S04]  /*14890*/  ST.E desc[UR56][R16.64+0x274], R25 ;  /* 0x0002741910007985 */ /* 0x0001e8000c101938 */
[----:B------:R0:W-:Y:S04]  /*148a0*/  ST.E desc[UR56][R16.64+0x278], R27 ;  /* 0x0002781b10007985 */ /* 0x0001e8000c101938 */
[----:B------:R0:W-:Y:S04]  /*148b0*/  ST.E desc[UR56][R16.64+0x27c], R29 ;  /* 0x00027c1d10007985 */ /* 0x0001e8000c101938 */
[----:B---3--:R0:W-:Y:S04]  /*148c0*/  ST.E desc[UR56][R16.64+0x280], R7 ;  /* 0x0002800710007985 */ /* 0x0081e8000c101938 */
[----:B------:R0:W-:Y:S04]  /*148d0*/  ST.E desc[UR56][R16.64+0x284], R31 ;  /* 0x0002841f10007985 */ /* 0x0001e8000c101938 */
[----:B----4-:R0:W-:Y:S04]  /*148e0*/  ST.E desc[UR56][R16.64+0x288], R5 ;  /* 0x0002880510007985 */ /* 0x0101e8000c101938 */
[----:B------:R0:W-:Y:S04]  /*148f0*/  ST.E desc[UR56][R16.64+0x28c], R13 ;  /* 0x00028c0d10007985 */ /* 0x0001e8000c101938 */
[----:B-----5:R0:W-:Y:S04]  /*14900*/  ST.E desc[UR56][R16.64+0x290], R11 ;  /* 0x0002900b10007985 */ /* 0x0201e8000c101938 */
[----:B------:R0:W-:Y:S04]  /*14910*/  ST.E desc[UR56][R16.64+0x294], R15 ;  /* 0x0002940f10007985 */ /* 0x0001e8000c101938 */
[----:B--2---:R0:W-:Y:S04]  /*14920*/  ST.E desc[UR56][R16.64+0x298], R9 ;  /* 0x0002980910007985 */ /* 0x0041e8000c101938 */
        /* <DEDUP_REMOVED lines=121> */
.L_x_10132:
[----:B------:R-:W-:Y:S05]  /*150c0*/  BSYNC B0 ;  /* 0x0000000000007941 */ /* 0x000fea0003800000 */
.L_x_10131:
[C---:B------:R-:W-:Y:S01]  /*150d0*/  ISETP.GT.AND P0, PT, R0.reuse, R3, PT ;  /* 0x000000030000720c */ /* 0x040fe20003f04270 */
[----:B------:R-:W-:-:S12]  /*150e0*/  VIADD R0, R0, 0xffffffff ;  /* 0xffffffff00007836 */ /* 0x000fd80000000000 */
[----:B------:R-:W-:Y:S05]  /*150f0*/  @P0 BRA `(.L_x_10133) ;  /* 0xffffff4c00c80947 */ /* 0x000fea000383ffff */
[----:B01----:R-:W2:Y:S02]  /*15100*/  LDL R2, [R1+0x70] ;  /* 0x0000700001027983 */ /* 0x003ea40000100800 */
[----:B--2---:R-:W-:-:S07]  /*15110*/  IMAD.SHL.U32 R2, R2, 0x80, RZ ;  /* 0x0000008002027824 */ /* 0x004fce00078e00ff */
.L_x_10106:
[----:B------:R-:W0:Y:S01]  /*15120*/  LDC R6, c[0x0][0xadc] ;  /* 0x0002b700ff067b82 */ /* 0x000e220000000800 */
[----:B------:R-:W-:Y:S01]  /*15130*/  IADD3 R157, R157, 0x80, -R156 ;  /* 0x000000809d9d7810 */ /* 0x000fe20007ffe89c */
[----:B------:R-:W-:-:S04]  /*15140*/  ULDC UR4, c[0x0][0xad4] ;  /* 0x0002b50000047ab9 */ /* 0x000fc80000000800 */
[----:B------:R-:W-:-:S04]  /*15150*/  IMAD.IADD R157, R157, 0x1, R2 ;  /* 0x000000019d9d7824 */ /* 0x000fc800078e0202 */
        /* <DEDUP_REMOVED lines=13> */
.L_x_10136:
[----:B------:R-:W-:-:S13]  /*15230*/  ISETP.NE.AND P0, PT, R6, 0x1, PT ;  /* 0x000000010600780c */ /* 0x000fda0003f05270 */
[----:B------:R-:W0:Y:S02]  /*15240*/  @P0 LDC.64 R4, c[0x0][0xae0] ;  /* 0x0002b800ff040b82 */ /* 0x000e240000000a00 */
[----:B0-----:R-:W-:-:S05]  /*15250*/  @P0 IMAD.HI.U32 R4, R157, R4, RZ ;  /* 0x000000049d040227 */ /* 0x001fca00078e00ff */
[----:B------:R-:W-:-:S07]  /*15260*/  @P0 SHF.R.U32.HI R157, RZ, R5, R4 ;  /* 0x00000005ff9d0219 */ /* 0x000fce0000011604 */
.L_x_10137:
[----:B------:R-:W-:Y:S05]  /*15270*/  BSYNC B0 ;  /* 0x0000000000007941 */ /* 0x000fea0003800000 */
.L_x_10135:
[----:B------:R-:W-:-:S05]  /*15280*/  IMAD R157, R157, R6, RZ ;  /* 0x000000069d9d7224 */ /* 0x000fca00078e02ff */
[----:B------:R-:W-:-:S07]  /*15290*/  VIMNMX R2, R2, R157, !PT ;  /* 0x0000009d02027248 */ /* 0x000fce0007fe0100 */
.L_x_10134:
[----:B------:R-:W-:-:S04]  /*152a0*/  VIADD R2, R2, 0x5f ;  /* 0x0000005f02027836 */ /* 0x000fc80000000000 */
[----:B------:R-:W-:-:S05]  /*152b0*/  IMAD.HI R2, R2, 0x2aaaaaab, RZ ;  /* 0x2aaaaaab02027827 */ /* 0x000fca00078e02ff */
[----:B------:R-:W-:-:S04]  /*152c0*/  SHF.R.U32.HI R3, RZ, 0x1f, R2 ;  /* 0x0000001fff037819 */ /* 0x000fc80000011602 */
[----:B------:R-:W-:-:S04]  /*152d0*/  LEA.HI.SX32 R3, R2, R3, 0x1c ;  /* 0x0000000302037211 */ /* 0x000fc800078fe2ff */
[----:B------:R-:W-:-:S04]  /*152e0*/  VIMNMX R4, R164, R3, !PT ;  /* 0x00000003a4047248 */ /* 0x000fc80007fe0100 */
[----:B------:R-:W-:-:S13]  /*152f0*/  ISETP.GE.AND P0, PT, R0, R4, PT ;  /* 0x000000040000720c */ /* 0x000fda0003f06270 */
[----:B------:R-:W-:Y:S05]  /*15300*/  @!P0 BRA `(.L_x_10138) ;  /* 0x0000009c00908947 */ /* 0x000fea0003800000 */
[----:B------:R0:W5:Y:S01]  /*15310*/  LDL.64 R2, [R1+0x178] ;  /* 0x0001780001027983 */ /* 0x0001620000100a00 */
[----:B------:R-:W-:-:S07]  /*15320*/  IMAD.MOV.U32 R5, RZ, RZ, R0 ;  /* 0x000000ffff057224 */ /* 0x000fce00078e0000 */
.L_x_10155:
[----:B0----5:R-:W2:Y:S04]  /*15330*/  LD.E R7, desc[UR56][R2.64] ;  /* 0x0000003802077980 */ /* 0x021ea8000c101900 */
[----:B-1----:R-:W3:Y:S01]  /*15340*/  LD.E R0, desc[UR56][R2.64+0x8] ;  /* 0x0000083802007980 */ /* 0x002ee2000c101900 */
[----:B--2---:R-:W-:-:S04]  /*15350*/  IADD3 R7, R7, 0x1, RZ ;  /* 0x0000000107077810 */ /* 0x004fc80007ffe0ff */
        /* <DEDUP_REMOVED lines=21> */
.L_x_10140:
[----:B------:R-:W-:Y:S05]  /*154b0*/  BSYNC B0 ;  /* 0x0000000000007941 */ /* 0x000fea0003800000 */
.L_x_10139:
        /* <DEDUP_REMOVED lines=13> */
.L_x_10142:
[----:B------:R-:W-:Y:S05]  /*15590*/  BSYNC B0 ;  /* 0x0000000000007941 */ /* 0x000fea0003800000 */
.L_x_10141:
        /* <DEDUP_REMOVED lines=8> */
.L_x_10144:
[----:B------:R-:W-:Y:S05]  /*15620*/  BSYNC B0 ;  /* 0x0000000000007941 */ /* 0x000fea0003800000 */
.L_x_10143:
        /* <DEDUP_REMOVED lines=28> */
[----:B------:R-:W-:Y:S01]  /*157f0*/  VIADD R12, R12, 0x4 ;  /* 0x000000040c0c7836 */ /* 0x000fe20000000000 */
[----:B------:R-:W-:Y:S01]  /*15800*/  IADD3 R8, R6, 0x4, RZ ;  /* 0x0000000406087810 */ /* 0x000fe20007ffe0ff */
        /* <DEDUP_REMOVED lines=29> */
.L_x_10147:
[----:B------:R-:W-:Y:S05]  /*159e0*/  BSYNC B0 ;  /* 0x0000000000007941 */ /* 0x000fea0003800000 */
.L_x_10146:
        /* <DEDUP_REMOVED lines=10> */
.L_x_10149:
[----:B------:R-:W-:Y:S05]  /*15a90*/  BSYNC B0 ;  /* 0x0000000000007941 */ /* 0x000fea0003800000 */
.L_x_10148:
[----:B------:R-:W-:Y:S04]  /*15aa0*/  BSSY B0, `(.L_x_10150) ;  /* 0x0000006000007945 */ /* 0x000fe80003800000 */
[----:B--2---:R-:W-:Y:S05]  /*15ab0*/  @P1 BRA `(.L_x_10151) ;  /* 0x0000000000101947 */ /* 0x004fea0003800000 */
[----:B-----5:R-:W-:Y:S01]  /*15ac0*/  IMAD R6, R6, 0x8, R9 ;  /* 0x0000000806067824 */ /* 0x020fe200078e0209 */
[----:B-1----:R-:W-:-:S04]  /*15ad0*/  SHF.L.U32 R7, R8, 0x1f, RZ ;  /* 0x0000001f08077819 */ /* 0x002fc800000006ff */
[----:B------:R-:W1:Y:S02]  /*15ae0*/  SYNCS.PHASECHK.TRANS64.TRYWAIT P1, [R6+URZ], R7 ;  /* 0x00000007060075a7 */ /* 0x000e64000802017f */
[----:B-1----:R-:W-:Y:S05]  /*15af0*/  @!P1 BRA `(.L_x_10152) ;  /* 0x000001f800209947 */ /* 0x002fea0003800000 */
.L_x_10151:
[----:B------:R-:W-:Y:S05]  /*15b00*/  BSYNC B0 ;  /* 0x0000000000007941 */ /* 0x000fea0003800000 */
.L_x_10150:
[----:B------:R-:W2:Y:S04]  /*15b10*/  LDL R9, [R1+0x90] ;  /* 0x0000900001097983 */ /* 0x000ea80000100800 */
[----:B------:R-:W3:Y:S04]  /*15b20*/  LD.E R19, desc[UR56][R2.64] ;  /* 0x0000003802137980 */ /* 0x000ee8000c101900 */
[----:B------:R-:W3:Y:S04]  /*15b30*/  LDL.64 R72, [R1+0x118] ;  /* 0x0001180001487983 */ /* 0x000ee80000100a00 */
[----:B-1---5:R-:W4:Y:S04]  /*15b40*/  LDL.64 R6, [R1+0x110] ;  /* 0x0001100001067983 */ /* 0x022f280000100a00 */
        /* <DEDUP_REMOVED lines=26> */
[----:B------:R-:W-:Y:S01]  /*15cf0*/  VIADD R12, R12, 0x4 ;  /* 0x000000040c0c7836 */ /* 0x000fe20000000000 */
[----:B------:R-:W-:Y:S01]  /*15d00*/  IADD3 R6, R8, 0x4, RZ ;  /* 0x0000000408067810 */ /* 0x000fe20007ffe0ff */
        /* <DEDUP_REMOVED lines=21> */
[----:B--2---:R-:W-:Y:S02]  /*15e60*/  VIADD R18, R18, 0x400 ;  /* 0x0000040012127836 */ /* 0x004fe40000000000 */
        /* <DEDUP_REMOVED lines=98> */
[--C-:B------:R-:W-:Y:S01]  /*16490*/  IMAD.MOV.U32 R7, RZ, RZ, R73.reuse ;  /* 0x000000ffff077224 */ /* 0x100fe200078e0049 */
[----:B------:R-:W-:Y:S02]  /*164a0*/  R2UR UR6, R6 ;  /* 0x00000000060672ca */ /* 0x000fe400000e0000 */
[----:B------:R-:W-:Y:S02]  /*164b0*/  R2UR UR4, R10 ;  /* 0x000000000a0472ca */ /* 0x000fe400000e0000 */
[----:B------:R-:W-:Y:S02]  /*164c0*/  R2UR UR7, R7 ;  /* 0x00000000070772ca */ /* 0x000fe400000e0000 */
[----:B------:R-:W-:Y:S01]  /*164d0*/  R2UR UR5, R11 ;  /* 0x000000000b0572ca */ /* 0x000fe200000e0000 */
[----:B----4-:R-:W-:Y:S01]  /*164e0*/  VIADD R12, R12, 0xc04 ;  /* 0x00000c040c0c7836 */ /* 0x010fe20000000000 */
[----:B------:R-:W-:Y:S01]  /*164f0*/  IADD3 R6, R8, 0x904, RZ ;  /* 0x0000090408067810 */ /* 0x000fe20007ffe0ff */
[----:B------:R-:W-:Y:S01]  /*16500*/  IMAD.MOV.U32 R7, RZ, RZ, R73 ;  /* 0x000000ffff077224 */ /* 0x000fe200078e0049 */
[----:B------:R-:W-:-:S02]  /*16510*/  WARPGROUP.DEPBAR.LE gsb0, 0x0 ;  /* 0x00008000000079c5 */ /* 0x000fc40000010000 */
[----:B------:R-:W-:-:S07]  /*16520*/  WARPGROUP.ARRIVE ;  /* 0x00000000000079c5 */ /* 0x000fce0000000000 */
        /* <DEDUP_REMOVED lines=21> */
[----:B-1----:R-:W-:Y:S01]  /*16680*/  LOP3.LUT R74, R74, 0x7f, RZ, 0xc0, !PT ;  /* 0x0000007f4a4a7812 */ /* 0x002fe200078ec0ff */
[----:B------:R-:W-:Y:S03]  /*16690*/  STL [R1+0x90], R0 ;  /* 0x0000900001007387 */ /* 0x000fe60000100800 */
[----:B------:R-:W-:Y:S01]  /*166a0*/  ISETP.NE.AND P2, PT, R74, RZ, PT ;  /* 0x000000ff4a00720c */ /* 0x000fe20003f45270 */
        /* <DEDUP_REMOVED lines=22> */
[----:B------:R-:W4:Y:S04]  /*16810*/  LD.E R21, desc[UR56][R16.64+0x250] ;  /* 0x0002503810157980 */ /* 0x000f28000c101900 */
[----:B--2---:R-:W2:Y:S04]  /*16820*/  LD.E.64 R6, desc[UR56][R16.64+0x230] ;  /* 0x0002303810067980 */ /* 0x004ea8000c101b00 */
        /* <DEDUP_REMOVED lines=61> */
[----:B------:R-:W-:-:S04]  /*16c00*/  FMUL.FTZ R18, R28, R12 ;  /* 0x0000000c1c127220 */ /* 0x000fc80000410000 */
[----:B------:R-:W2:Y:S01]  /*16c10*/  MUFU.TANH R9, R9 ;  /* 0x0000000900097308 */ /* 0x000ea20000002400 */
[-C--:B------:R-:W-:Y:S01]  /*16c20*/  FMUL.FTZ R28, R29, R12.reuse ;  /* 0x0000000c1d1c7220 */ /* 0x080fe20000410000 */
[----:B------:R-:W-:-:S06]  /*16c30*/  FMUL.FTZ R32, R32, R12 ;  /* 0x0000000c20207220 */ /* 0x000fcc0000410000 */
[----:B------:R-:W3:Y:S01]  /*16c40*/  MUFU.TANH R11, R11 ;  /* 0x0000000b000b7308 */ /* 0x000ee20000002400 */
[-C--:B------:R-:W-:Y:S01]  /*16c50*/  FMUL.FTZ R76, R33, R12.reuse ;  /* 0x0000000c214c7220 */ /* 0x080fe20000410000 */
[-C--:B------:R-:W-:Y:S01]  /*16c60*/  FMUL.FTZ R36, R36, R12.reuse ;  /* 0x0000000c24247220 */ /* 0x080fe20000410000 */
[-C--:B------:R-:W-:Y:S01]  /*16c70*/  FMUL.FTZ R82, R37, R12.reuse ;  /* 0x0000000c25527220 */ /* 0x080fe20000410000 */
[-C--:B------:R-:W-:Y:S01]  /*16c80*/  FMUL.FTZ R84, R40, R12.reuse ;  /* 0x0000000c28547220 */ /* 0x080fe20000410000 */
[-C--:B------:R-:W-:Y:S01]  /*16c90*/  FMUL.FTZ R86, R41, R12.reuse ;  /* 0x0000000c29567220 */ /* 0x080fe20000410000 */
[-C--:B------:R-:W-:Y:S01]  /*16ca0*/  FMUL.FTZ R88, R44, R12.reuse ;  /* 0x0000000c2c587220 */ /* 0x080fe20000410000 */
[----:B------:R-:W-:Y:S01]  /*16cb0*/  FMUL.FTZ R90, R45, R12 ;  /* 0x0000000c2d5a7220 */ /* 0x000fe20000410000 */
[----:B------:R-:W0:Y:S01]  /*16cc0*/  MUFU.TANH R18, R18 ;  /* 0x0000001200127308 */ /* 0x000e220000002400 */
        /* <DEDUP_REMOVED lines=8> */
[----:B---3--:R-:W-:Y:S01]  /*16d50*/  FMNMX.FTZ R13, R11, R14, !PT ;  /* 0x0000000e0b0d7209 */ /* 0x008fe20007810000 */
[-C--:B------:R-:W-:Y:S01]  /*16d60*/  FMUL.FTZ R102, R69, R12.reuse ;  /* 0x0000000c45667220 */ /* 0x080fe20000410000 */
[-C--:B------:R-:W-:Y:S01]  /*16d70*/  FMUL.FTZ R10, R26, R12.reuse ;  /* 0x0000000c1a0a7220 */ /* 0x080fe20000410000 */
[-C--:B------:R-:W-:Y:S01]  /*16d80*/  FMUL.FTZ R8, R27, R12.reuse ;  /* 0x0000000c1b087220 */ /* 0x080fe20000410000 */
[-C--:B------:R-:W-:Y:S01]  /*16d90*/  FMUL.FTZ R142, R30, R12.reuse ;  /* 0x0000000c1e8e7220 */ /* 0x080fe20000410000 */
[-C--:B------:R-:W-:Y:S01]  /*16da0*/  FMUL.FTZ R146, R31, R12.reuse ;  /* 0x0000000c1f927220 */ /* 0x080fe20000410000 */
[-C--:B------:R-:W-:Y:S01]  /*16db0*/  FMUL.FTZ R220, R34, R12.reuse ;  /* 0x0000000c22dc7220 */ /* 0x080fe20000410000 */
[----:B------:R-:W3:Y:S01]  /*16dc0*/  MUFU.TANH R32, R32 ;  /* 0x0000002000207308 */ /* 0x000ee20000002400 */
[----:B0-----:R-:W-:Y:S01]  /*16dd0*/  FMNMX.FTZ R13, R18, R13, !PT ;  /* 0x0000000d120d7209 */ /* 0x001fe20007810000 */
[-C--:B------:R-:W-:Y:S01]  /*16de0*/  FMUL.FTZ R208, R35, R12.reuse ;  /* 0x0000000c23d07220 */ /* 0x080fe20000410000 */
[-C--:B------:R-:W-:Y:S01]  /*16df0*/  FMUL.FTZ R206, R38, R12.reuse ;  /* 0x0000000c26ce7220 */ /* 0x080fe20000410000 */
[-C--:B------:R-:W-:Y:S01]  /*16e00*/  FMUL.FTZ R198, R39, R12.reuse ;  /* 0x0000000c27c67220 */ /* 0x080fe20000410000 */
[-C--:B------:R-:W-:Y:S01]  /*16e10*/  FMUL.FTZ R190, R42, R12.reuse ;  /* 0x0000000c2abe7220 */ /* 0x080fe20000410000 */
[-C--:B------:R-:W-:Y:S01]  /*16e20*/  FMUL.FTZ R174, R43, R12.reuse ;  /* 0x0000000c2bae7220 */ /* 0x080fe20000410000 */
[-C--:B------:R-:W-:Y:S01]  /*16e30*/  FMUL.FTZ R15, R46, R12.reuse ;  /* 0x0000000c2e0f7220 */ /* 0x080fe20000410000 */
[----:B------:R-:W0:Y:S01]  /*16e40*/  MUFU.TANH R76, R76 ;  /* 0x0000004c004c7308 */ /* 0x000e220000002400 */
[----:B--2---:R-:W-:Y:S01]  /*16e50*/  FMNMX.FTZ R13, R28, R13, !PT ;  /* 0x0000000d1c0d7209 */ /* 0x004fe20007810000 */
[-C--:B------:R-:W-:Y:S01]  /*16e60*/  FMUL.FTZ R178, R50, R12.reuse ;  /* 0x0000000c32b27220 */ /* 0x080fe20000410000 */
[-C--:B------:R-:W-:Y:S01]  /*16e70*/  FMUL.FTZ R188, R51, R12.reuse ;  /* 0x0000000c33bc7220 */ /* 0x080fe20000410000 */
[-C--:B------:R-:W-:Y:S01]  /*16e80*/  FMUL.FTZ R200, R54, R12.reuse ;  /* 0x0000000c36c87220 */ /* 0x080fe20000410000 */
[-C--:B------:R-:W-:Y:S01]  /*16e90*/  FMUL.FTZ R224, R55, R12.reuse ;  /* 0x0000000c37e07220 */ /* 0x080fe20000410000 */
[-C--:B------:R-:W-:Y:S01]  /*16ea0*/  FMUL.FTZ R226, R58, R12.reuse ;  /* 0x0000000c3ae27220 */ /* 0x080fe20000410000 */
[-C--:B------:R-:W-:Y:S01]  /*16eb0*/  FMUL.FTZ R228, R59, R12.reuse ;  /* 0x0000000c3be47220 */ /* 0x080fe20000410000 */
        /* <DEDUP_REMOVED lines=10> */
[----:B------:R-:W-:Y:S01]  /*16f60*/  FMUL.FTZ R40, R52, R12 ;  /* 0x0000000c34287220 */ /* 0x000fe20000410000 */
[----:B------:R-:W4:Y:S04]  /*16f70*/  LD.E R33, desc[UR56][R16.64+0x288] ;  /* 0x0002883810217980 */ /* 0x000f28000c101900 */
[----:B------:R-:W4:Y:S01]  /*16f80*/  LD.E R37, desc[UR56][R16.64+0x28c] ;  /* 0x00028c3810257980 */ /* 0x000f22000c101900 */
[----:B------:R-:W0:Y:S01]  /*16f90*/  MUFU.TANH R84, R84 ;  /* 0x0000005400547308 */ /* 0x000e220000002400 */
[----:B--2---:R-:W-:-:S02]  /*16fa0*/  FMNMX.FTZ R13, R36, R13, !PT ;  /* 0x0000000d240d7209 */ /* 0x004fc40007810000 */
[----:B------:R-:W2:Y:S05]  /*16fb0*/  LD.E R41, desc[UR56][R16.64+0x2ac] ;  /* 0x0002ac3810297980 */ /* 0x000eaa000c101900 */
[----:B------:R-:W1:Y:S01]  /*16fc0*/  MUFU.TANH R86, R86 ;  /* 0x0000005600567308 */ /* 0x000e620000002400 */
[----:B---3--:R-:W-:Y:S01]  /*16fd0*/  FMNMX.FTZ R13, R82, R13, !PT ;  /* 0x0000000d520d7209 */ /* 0x008fe20007810000 */
[----:B------:R-:W-:Y:S01]  /*16fe0*/  FMUL.FTZ R44, R49, R12 ;  /* 0x0000000c312c7220 */ /* 0x000fe20000410000 */
[----:B------:R-:W3:Y:S05]  /*16ff0*/  LD.E R45, desc[UR56][R16.64+0x2bc] ;  /* 0x0002bc38102d7980 */ /* 0x000eea000c101900 */
[----:B------:R-:W1:Y:S01]  /*17000*/  MUFU.TANH R88, R88 ;  /* 0x0000005800587308 */ /* 0x000e620000002400 */
[----:B0-----:R-:W-:-:S07]  /*17010*/  FMNMX.FTZ R13, R84, R13, !PT ;  /* 0x0000000d540d7209 */ /* 0x001fce0007810000 */
[----:B------:R-:W0:Y:S01]  /*17020*/  MUFU.TANH R90, R90 ;  /* 0x0000005a005a7308 */ /* 0x000e220000002400 */
[----:B-1----:R-:W-:Y:S01]  /*17030*/  FMNMX.FTZ R13, R86, R13, !PT ;  /* 0x0000000d560d7209 */ /* 0x002fe20007810000 */
[----:B------:R-:W-:-:S06]  /*17040*/  FMUL.FTZ R48, R53, R12 ;  /* 0x0000000c35307220 */ /* 0x000fcc0000410000 */
[----:B------:R-:W1:Y:S01]  /*17050*/  MUFU.TANH R92, R92 ;  /* 0x0000005c005c7308 */ /* 0x000e620000002400 */
[----:B------:R-:W-:Y:S01]  /*17060*/  FMNMX.FTZ R13, R88, R13, !PT ;  /* 0x0000000d580d7209 */ /* 0x000fe20007810000 */
[----:B------:R-:W-:Y:S01]  /*17070*/  FMUL.FTZ R52, R56, R12 ;  /* 0x0000000c38347220 */ /* 0x000fe20000410000 */
[----:B------:R-:W2:Y:S04]  /*17080*/  LD.E R60, desc[UR56][R16.64+0x2e0] ;  /* 0x0002e038103c7980 */ /* 0x000ea8000c101900 */
[----:B------:R-:W3:Y:S01]  /*17090*/  LD.E R57, desc[UR56][R16.64+0x2ec] ;  /* 0x0002ec3810397980 */ /* 0x000ee2000c101900 */
[----:B------:R-:W1:Y:S01]  /*170a0*/  MUFU.TANH R44, R44 ;  /* 0x0000002c002c7308 */ /* 0x000e620000002400 */
[----:B0-----:R-:W-:-:S07]  /*170b0*/  FMNMX.FTZ R13, R90, R13, !PT ;  /* 0x0000000d5a0d7209 */ /* 0x001fce0007810000 */
[----:B------:R-:W-:Y:S01]  /*170c0*/  MUFU.TANH R74, R74 ;  /* 0x0000004a004a7308 */ /* 0x000fe20000002400 */
[----:B------:R-:W-:Y:S01]  /*170d0*/  FMUL.FTZ R14, R65, R12 ;  /* 0x0000000c410e7220 */ /* 0x000fe20000410000 */
[----:B------:R-:W2:Y:S04]  /*170e0*/  LD.E R26, desc[UR56][R16.64+0x240] ;  /* 0x00024038101a7980 */ /* 0x000ea8000c101900 */
[----:B------:R-:W3:Y:S02]  /*170f0*/  LD.E R30, desc[UR56][R16.64+0x274] ;  /* 0x00027438101e7980 */ /* 0x000ee4000c101900 */
[----:B------:R-:W0:Y:S01]  /*17100*/  MUFU.TANH R40, R40 ;  /* 0x0000002800287308 */ /* 0x000e220000002400 */
[----:B-1----:R-:W-:Y:S01]  /*17110*/  FMNMX.FTZ R13, R92, R13, !PT ;  /* 0x0000000d5c0d7209 */ /* 0x002fe20007810000 */
[----:B------:R-:W3:Y:S04]  /*17120*/  LD.E R34, desc[UR56][R16.64+0x280] ;  /* 0x0002803810227980 */ /* 0x000ee8000c101900 */
[----:B------:R-:W3:Y:S02]  /*17130*/  LD.E R38, desc[UR56][R16.64+0x284] ;  /* 0x0002843810267980 */ /* 0x000ee4000c101900 */
[----:B------:R-:W1:Y:S01]  /*17140*/  MUFU.TANH R48, R48 ;  /* 0x0000003000307308 */ /* 0x000e620000002400 */
[----:B------:R-:W-:Y:S01]  /*17150*/  FMNMX.FTZ R13, R44, R13, !PT ;  /* 0x0000000d2c0d7209 */ /* 0x000fe20007810000 */
[----:B------:R-:W3:Y:S04]  /*17160*/  LD.E R42, desc[UR56][R16.64+0x290] ;  /* 0x00029038102a7980 */ /* 0x000ee8000c101900 */
[----:B------:R-:W3:Y:S02]  /*17170*/  LD.E R46, desc[UR56][R16.64+0x294] ;  /* 0x00029438102e7980 */ /* 0x000ee4000c101900 */
[----:B------:R-:W1:Y:S01]  /*17180*/  MUFU.TANH R52, R52 ;  /* 0x0000003400347308 */ /* 0x000e620000002400 */
[----:B0-----:R-:W-:Y:S01]  /*17190*/  FMNMX.FTZ R13, R40, R13, !PT ;  /* 0x0000000d280d7209 */ /* 0x001fe20007810000 */
[----:B------:R-:W3:Y:S04]  /*171a0*/  LD.E R50, desc[UR56][R16.64+0x2b0] ;  /* 0x0002b03810327980 */ /* 0x000ee8000c101900 */
        /* <DEDUP_REMOVED lines=23> */
[----:B------:R-:W3:Y:S03]  /*17320*/  LD.E R35, desc[UR56][R16.64+0x298] ;  /* 0x0002983810237980 */ /* 0x000ee6000c101900 */
[----:B------:R-:W-:Y:S01]  /*17330*/  FMNMX.FTZ R13, R14, R13, !PT ;  /* 0x0000000d0e0d7209 */ /* 0x000fe20007810000 */
[----:B------:R-:W3:Y:S03]  /*17340*/  LD.E R51, desc[UR56][R16.64+0x29c] ;  /* 0x00029c3810337980 */ /* 0x000ee6000c101900 */
[----:B0-----:R-:W-:Y:S01]  /*17350*/  FMNMX.FTZ R13, R100, R13, !PT ;  /* 0x0000000d640d7209 */ /* 0x001fe20007810000 */
[----:B------:R-:W0:Y:S01]  /*17360*/  MUFU.TANH R10, R10 ;  /* 0x0000000a000a7308 */ /* 0x000e220000002400 */
[----:B------:R-:W3:Y:S04]  /*17370*/  LD.E R49, desc[UR56][R16.64+0x2a8] ;  /* 0x0002a83810317980 */ /* 0x000ee8000c101900 */
[----:B------:R-:W3:Y:S01]  /*17380*/  LD.E R43, desc[UR56][R16.64+0x2c8] ;  /* 0x0002c838102b7980 */ /* 0x000ee2000c101900 */
[----:B-1----:R-:W-:-:S02]  /*17390*/  FMNMX.FTZ R19, R102, R13, !PT ;  /* 0x0000000d66137209 */ /* 0x002fc40007810000 */
[----:B------:R-:W1:Y:S01]  /*173a0*/  MUFU.TANH R8, R8 ;  /* 0x0000000800087308 */ /* 0x000e620000002400 */
[----:B------:R-:W3:Y:S04]  /*173b0*/  LD.E R63, desc[UR56][R16.64+0x2cc] ;  /* 0x0002cc38103f7980 */ /* 0x000ee8000c101900 */
[----:B------:R-:W0:Y:S03]  /*173c0*/  SHFL.BFLY PT, R20, R19, 0x2, 0x1f ;  /* 0x0c401f0013147f89 */ /* 0x000e2600000e0000 */
[----:B------:R-:W1:Y:S01]  /*173d0*/  MUFU.TANH R142, R142 ;  /* 0x0000008e008e7308 */ /* 0x000e620000002400 */
[----:B------:R-:W3:Y:S04]  /*173e0*/  LD.E R55, desc[UR56][R16.64+0x2d8] ;  /* 0x0002d83810377980 */ /* 0x000ee8000c101900 */
[----:B------:R-:W3:Y:S03]  /*173f0*/  LD.E R59, desc[UR56][R16.64+0x2e8] ;  /* 0x0002e838103b7980 */ /* 0x000ee6000c101900 */
[----:B------:R-:W1:Y:S01]  /*17400*/  MUFU.TANH R146, R146 ;  /* 0x0000009200927308 */ /* 0x000e620000002400 */
[----:B------:R-:W3:Y:S04]  /*17410*/  LD.E R53, desc[UR56][R16.64+0x2f8] ;  /* 0x0002f83810357980 */ /* 0x000ee8000c101900 */
[----:B------:R-:W3:Y:S03]  /*17420*/  LD.E R71, desc[UR56][R16.64+0x318] ;  /* 0x0003183810477980 */ /* 0x000ee6000c101900 */
[----:B------:R-:W1:Y:S01]  /*17430*/  MUFU.TANH R220, R220 ;  /* 0x000000dc00dc7308 */ /* 0x000e620000002400 */
[----:B------:R-:W3:Y:S01]  /*17440*/  LD.E R67, desc[UR56][R16.64+0x31c] ;  /* 0x00031c3810437980 */ /* 0x000ee2000c101900 */
[----:B0-----:R-:W-:-:S03]  /*17450*/  FMNMX.FTZ R13, R19, R20, !PT ;  /* 0x00000014130d7209 */ /* 0x001fc60007810000 */
[----:B------:R-:W3:Y:S04]  /*17460*/  LD.E R65, desc[UR56][R16.64+0x328] ;  /* 0x0003283810417980 */ /* 0x000ee8000c101900 */
[----:B------:R-:W0:Y:S01]  /*17470*/  SHFL.BFLY PT, R24, R13, 0x1, 0x1f ;  /* 0x0c201f000d187f89 */ /* 0x000e2200000e0000 */
[----:B------:R-:W1:Y:S08]  /*17480*/  MUFU.TANH R208, R208 ;  /* 0x000000d000d07308 */ /* 0x000e700000002400 */
[----:B------:R-:W1:Y:S01]  /*17490*/  MUFU.TANH R206, R206 ;  /* 0x000000ce00ce7308 */ /* 0x000e620000002400 */
[----:B0-----:R-:W-:-:S02]  /*174a0*/  FMNMX.FTZ R25, R13, R24, !PT ;  /* 0x000000180d197209 */ /* 0x001fc40007810000 */
[----:B------:R-:W-:-:S04]  /*174b0*/  FMNMX.FTZ R13, R10, R7, !PT ;  /* 0x000000070a0d7209 */ /* 0x000fc80007810000 */
[----:B-1----:R-:W-:Y:S01]  /*174c0*/  FMNMX.FTZ R13, R8, R13, !PT ;  /* 0x0000000d080d7209 */ /* 0x002fe20007810000 */
[----:B------:R-:W0:Y:S03]  /*174d0*/  MUFU.TANH R198, R198 ;  /* 0x000000c600c67308 */ /* 0x000e260000002400 */
[----:B------:R-:W-:-:S04]  /*174e0*/  FMNMX.FTZ R13, R142, R13, !PT ;  /* 0x0000000d8e0d7209 */ /* 0x000fc80007810000 */
[----:B------:R-:W-:Y:S01]  /*174f0*/  FMNMX.FTZ R13, R146, R13, !PT ;  /* 0x0000000d920d7209 */ /* 0x000fe20007810000 */
[----:B------:R-:W1:Y:S03]  /*17500*/  MUFU.TANH R190, R190 ;  /* 0x000000be00be7308 */ /* 0x000e660000002400 */
[----:B------:R-:W-:Y:S01]  /*17510*/  FMNMX.FTZ R13, R220, R13, !PT ;  /* 0x0000000ddc0d7209 */ /* 0x000fe20007810000 */
[----:B------:R-:W-:-:S04]  /*17520*/  FMUL.FTZ R20, R47, R12 ;  /* 0x0000000c2f147220 */ /* 0x000fc80000410000 */
[----:B------:R-:W4:Y:S01]  /*17530*/  MUFU.TANH R174, R174 ;  /* 0x000000ae00ae7308 */ /* 0x000f220000002400 */
[----:B------:R-:W-:-:S07]  /*17540*/  FMNMX.FTZ R13, R208, R13, !PT ;  /* 0x0000000dd00d7209 */ /* 0x000fce0007810000 */
[----:B------:R-:W4:Y:S01]  /*17550*/  MUFU.TANH R15, R15 ;  /* 0x0000000f000f7308 */ /* 0x000f220000002400 */
[----:B------:R-:W-:-:S07]  /*17560*/  FMNMX.FTZ R13, R206, R13, !PT ;  /* 0x0000000dce0d7209 */ /* 0x000fce0007810000 */
[----:B------:R-:W-:Y:S01]  /*17570*/  MUFU.TANH R178, R178 ;  /* 0x000000b200b27308 */ /* 0x000fe20000002400 */
[----:B0-----:R-:W-:-:S07]  /*17580*/  FMNMX.FTZ R13, R198, R13, !PT ;  /* 0x0000000dc60d7209 */ /* 0x001fce0007810000 */
[----:B------:R-:W-:Y:S01]  /*17590*/  MUFU.TANH R188, R188 ;  /* 0x000000bc00bc7308 */ /* 0x000fe20000002400 */
[----:B-1----:R-:W-:-:S07]  /*175a0*/  FMNMX.FTZ R13, R190, R13, !PT ;  /* 0x0000000dbe0d7209 */ /* 0x002fce0007810000 */
        /* <DEDUP_REMOVED lines=13> */
[----:B----4-:R-:W-:-:S04]  /*17680*/  FMNMX.FTZ R24, R174, R13, !PT ;  /* 0x0000000dae187209 */ /* 0x010fc80007810000 */
[----:B------:R-:W-:Y:S01]  /*17690*/  FMNMX.FTZ R13, R15, R24, !PT ;  /* 0x000000180f0d7209 */ /* 0x000fe20007810000 */
[----:B------:R-:W-:Y:S04]  /*176a0*/  ST.E desc[UR56][R16.64+0x230], R25 ;  /* 0x0002301910007985 */ /* 0x000fe8000c101938 */
[----:B------:R-:W4:Y:S04]  /*176b0*/  LD.E R27, desc[UR56][R16.64+0x230] ;  /* 0x00023038101b7980 */ /* 0x000f28000c101900 */
[----:B------:R-:W3:Y:S01]  /*176c0*/  LD.E R24, desc[UR56][R16.64+0x244] ;  /* 0x0002443810187980 */ /* 0x000ee2000c101900 */
        /* <DEDUP_REMOVED lines=15> */
[----:B----4-:R-:W-:-:S04]  /*177c0*/  FMUL.FTZ R29, R27, R21 ;  /* 0x000000151b1d7220 */ /* 0x010fc80000410000 */
[-CC-:B------:R-:W-:Y:S01]  /*177d0*/  FFMA.FTZ R157, R11, R21.reuse, -R29.reuse ;  /* 0x000000150b9d7223 */ /* 0x180fe2000001081d */
[-C--:B------:R-:W-:Y:S01]  /*177e0*/  FFMA.FTZ R31, R100, R21.reuse, -R29 ;  /* 0x00000015641f7223 */ /* 0x080fe2000001081d */
[----:B------:R-:W-:Y:S01]  /*177f0*/  FADD.FTZ R6, R6, -R27 ;  /* 0x8000001b06067221 */ /* 0x000fe20000010000 */
[-CC-:B------:R-:W-:Y:S01]  /*17800*/  FFMA.FTZ R156, R9, R21.reuse, -R29.reuse ;  /* 0x00000015099c7223 */ /* 0x180fe2000001081d */
[-CC-:B------:R-:W-:Y:S01]  /*17810*/  FFMA.FTZ R159, R18, R21.reuse, -R29.reuse ;  /* 0x00000015129f7223 */ /* 0x180fe2000001081d */
[-CC-:B------:R-:W-:Y:S01]  /*17820*/  FFMA.FTZ R158, R28, R21.reuse, -R29.reuse ;  /* 0x000000151c9e7223 */ /* 0x180fe2000001081d */
[----:B--2---:R-:W0:Y:S01]  /*17830*/  SHFL.BFLY PT, R11, R12, 0x2, 0x1f ;  /* 0x0c401f000c0b7f89 */ /* 0x004e2200000e0000 */
[-C--:B------:R-:W-:Y:S02]  /*17840*/  FMUL.FTZ R6, R6, R21.reuse ;  /* 0x0000001506067220 */ /* 0x080fe40000410000 */
        /* <DEDUP_REMOVED lines=15> */
[--C-:B------:R-:W-:Y:S01]  /*17940*/  FFMA.FTZ R173, R52, R21, -R29.reuse ;  /* 0x0000001534ad7223 */ /* 0x100fe2000001081d */
[----:B0-----:R-:W-:Y:S01]  /*17950*/  FMNMX.FTZ R11, R12, R11, !PT ;  /* 0x0000000b0c0b7209 */ /* 0x001fe20007810000 */
[-CC-:B------:R-:W-:Y:S01]  /*17960*/  FFMA.FTZ R172, R74, R21.reuse, -R29.reuse ;  /* 0x000000154aac7223 */ /* 0x180fe2000001081d */
[----:B------:R0:W1:Y:S01]  /*17970*/  MUFU.EX2 R25, R6 ;  /* 0x0000000600197308 */ /* 0x0000620000000800 */
[-CC-:B------:R-:W-:Y:S01]  /*17980*/  FFMA.FTZ R18, R72, R21.reuse, -R29.reuse ;  /* 0x0000001548127223 */ /* 0x180fe2000001081d */
[-CC-:B------:R-:W-:Y:S01]  /*17990*/  FFMA.FTZ R19, R78, R21.reuse, -R29.reuse ;  /* 0x000000154e137223 */ /* 0x180fe2000001081d */
[----:B------:R-:W2:Y:S01]  /*179a0*/  SHFL.BFLY PT, R12, R11, 0x1, 0x1f ;  /* 0x0c201f000b0c7f89 */ /* 0x000ea200000e0000 */
[-CC-:B------:R-:W-:Y:S01]  /*179b0*/  FFMA.FTZ R13, R80, R21.reuse, -R29.reuse ;  /* 0x00000015500d7223 */ /* 0x180fe2000001081d */
[----:B------:R-:W-:-:S02]  /*179c0*/  FFMA.FTZ R14, R14, R21, -R29 ;  /* 0x000000150e0e7223 */ /* 0x000fc4000001081d */
[----:B------:R-:W4:Y:S01]  /*179d0*/  LD.E R27, desc[UR56][R16.64+0x45c] ;  /* 0x00045c38101b7980 */ /* 0x000f22000c101900 */
[----:B------:R-:W-:Y:S03]  /*179e0*/  MUFU.EX2 R158, R158 ;  /* 0x0000009e009e7308 */ /* 0x000fe60000000800 */
[----:B------:R-:W4:Y:S04]  /*179f0*/  LD.E R28, desc[UR56][R16.64+0x454] ;  /* 0x00045438101c7980 */ /* 0x000f28000c101900 */
[----:B0-----:R-:W4:Y:S01]  /*17a00*/  LD.E R6, desc[UR56][R16.64+0x260] ;  /* 0x0002603810067980 */ /* 0x001f22000c101900 */
[----:B------:R-:W-:Y:S01]  /*17a10*/  MUFU.EX2 R204, R204 ;  /* 0x000000cc00cc7308 */ /* 0x000fe20000000800 */
[----:B-1----:R-:W-:-:S02]  /*17a20*/  FFMA.FTZ R26, R25, R26, R156 ;  /* 0x0000001a191a7223 */ /* 0x002fc4000001009c */
[----:B------:R-:W4:Y:S04]  /*17a30*/  LD.E R36, desc[UR56][R16.64+0x264] ;  /* 0x0002643810247980 */ /* 0x000f28000c101900 */
[----:B------:R-:W4:Y:S01]  /*17a40*/  LD.E R32, desc[UR56][R16.64+0x270] ;  /* 0x0002703810207980 */ /* 0x000f22000c101900 */
[----:B--2---:R-:W-:Y:S01]  /*17a50*/  FMNMX.FTZ R100, R11, R12, !PT ;  /* 0x0000000c0b647209 */ /* 0x004fe20007810000 */
[----:B------:R-:W-:Y:S02]  /*17a60*/  MUFU.EX2 R9, R9 ;  /* 0x0000000900097308 */ /* 0x000fe40000000800 */
[----:B------:R-:W2:Y:S02]  /*17a70*/  LD.E R44, desc[UR56][R16.64+0x2a0] ;  /* 0x0002a038102c7980 */ /* 0x000ea4000c101900 */
[----:B------:R-:W-:Y:S01]  /*17a80*/  FADD.FTZ R112, R7, -R100 ;  /* 0x8000006407707221 */ /* 0x000fe20000010000 */
[-C--:B------:R-:W-:Y:S01]  /*17a90*/  FMUL.FTZ R87, R100, R21.reuse ;  /* 0x0000001564577220 */ /* 0x080fe20000410000 */
[-C--:B------:R-:W-:Y:S01]  /*17aa0*/  FFMA.FTZ R12, R102, R21.reuse, -R29 ;  /* 0x00000015660c7223 */ /* 0x080fe2000001081d */
[----:B------:R-:W-:Y:S01]  /*17ab0*/  FADD.FTZ R26, R157, R26 ;  /* 0x0000001a9d1a7221 */ /* 0x000fe20000010000 */
[----:B------:R-:W-:Y:S01]  /*17ac0*/  FMUL.FTZ R112, R21, R112 ;  /* 0x0000007015707220 */ /* 0x000fe20000410000 */
        /* <DEDUP_REMOVED lines=18> */
[----:B------:R-:W-:Y:S01]  /*17bf0*/  FADD.FTZ R127, R159, R26 ;  /* 0x0000001a9f7f7221 */ /* 0x000fe20000010000 */
[----:B------:R-:W2:Y:S02]  /*17c00*/  LD.E R40, desc[UR56][R16.64+0x2a4] ;  /* 0x0002a43810287980 */ /* 0x000ea4000c101900 */
[----:B------:R-:W0:Y:S01]  /*17c10*/  MUFU.EX2 R216, R216 ;  /* 0x000000d800d87308 */ /* 0x000e220000000800 */
[-CC-:B------:R-:W-:Y:S01]  /*17c20*/  FFMA.FTZ R206, R198, R21.reuse, -R87.reuse ;  /* 0x00000015c6ce7223 */ /* 0x180fe20000010857 */
[-CC-:B------:R-:W-:Y:S01]  /*17c30*/  FFMA.FTZ R198, R190, R21.reuse, -R87.reuse ;  /* 0x00000015bec67223 */ /* 0x180fe20000010857 */
[----:B------:R-:W2:Y:S04]  /*17c40*/  LD.E R48, desc[UR56][R16.64+0x2b4] ;  /* 0x0002b43810307980 */ /* 0x000ea8000c101900 */
[----:B------:R-:W2:Y:S01]  /*17c50*/  LD.E R52, desc[UR56][R16.64+0x2c4] ;  /* 0x0002c43810347980 */ /* 0x000ea2000c101900 */
[----:B------:R-:W1:Y:S01]  /*17c60*/  MUFU.EX2 R8, R8 ;  /* 0x0000000800087308 */ /* 0x000e620000000800 */
[-CC-:B------:R-:W-:Y:S01]  /*17c70*/  FFMA.FTZ R190, R178, R21.reuse, -R87.reuse ;  /* 0x00000015b2be7223 */ /* 0x180fe20000010857 */
[-CC-:B------:R-:W-:Y:S01]  /*17c80*/  FFMA.FTZ R188, R200, R21.reuse, -R87.reuse ;  /* 0x00000015c8bc7223 */ /* 0x180fe20000010857 */
[-CC-:B------:R-:W-:Y:S01]  /*17c90*/  FFMA.FTZ R178, R226, R21.reuse, -R87.reuse ;  /* 0x00000015e2b27223 */ /* 0x180fe20000010857 */
[-CC-:B------:R-:W-:Y:S01]  /*17ca0*/  FFMA.FTZ R174, R230, R21.reuse, -R87.reuse ;  /* 0x00000015e6ae7223 */ /* 0x180fe20000010857 */
[-CC-:B------:R-:W-:Y:S01]  /*17cb0*/  FFMA.FTZ R20, R234, R21.reuse, -R87.reuse ;  /* 0x00000015ea147223 */ /* 0x180fe20000010857 */
[----:B------:R-:W2:Y:S02]  /*17cc0*/  LD.E R72, desc[UR56][R16.64+0x310] ;  /* 0x0003103810487980 */ /* 0x000ea4000c101900 */
[----:B------:R-:W1:Y:S01]  /*17cd0*/  MUFU.EX2 R209, R209 ;  /* 0x000000d100d17308 */ /* 0x000e620000000800 */
[----:B------:R-:W-:Y:S01]  /*17ce0*/  FFMA.FTZ R15, R85, R21, -R87 ;  /* 0x00000015550f7223 */ /* 0x000fe20000010857 */
[----:B---3--:R-:W-:Y:S01]  /*17cf0*/  FFMA.FTZ R21, R112, R24, R211 ;  /* 0x0000001870157223 */ /* 0x008fe200000100d3 */
[----:B------:R-:W3:Y:S04]  /*17d00*/  LD.E R76, desc[UR56][R16.64+0x314] ;  /* 0x00031438104c7980 */ /* 0x000ee8000c101900 */
[----:B------:R-:W3:Y:S01]  /*17d10*/  LD.E R74, desc[UR56][R16.64+0x320] ;  /* 0x00032038104a7980 */ /* 0x000ee2000c101900 */
[----:B------:R-:W1:Y:S01]  /*17d20*/  MUFU.EX2 R207, R207 ;  /* 0x000000cf00cf7308 */ /* 0x000e620000000800 */
[----:B0-----:R-:W-:-:S02]  /*17d30*/  FADD.FTZ R21, R216, R21 ;  /* 0x00000015d8157221 */ /* 0x001fc40000010000 */
[----:B------:R-:W3:Y:S04]  /*17d40*/  LD.E R78, desc[UR56][R16.64+0x324] ;  /* 0x00032438104e7980 */ /* 0x000ee8000c101900 */
[----:B------:R-:W3:Y:S01]  /*17d50*/  LD.E R88, desc[UR56][R16.64+0x330] ;  /* 0x0003303810587980 */ /* 0x000ee2000c101900 */
[----:B------:R-:W-:Y:S01]  /*17d60*/  MUFU.EX2 R202, R202 ;  /* 0x000000ca00ca7308 */ /* 0x000fe20000000800 */
[----:B-1----:R-:W-:Y:S01]  /*17d70*/  FADD.FTZ R24, R8, R21 ;  /* 0x0000001508187221 */ /* 0x002fe20000010000 */
[----:B------:R-:W-:Y:S01]  /*17d80*/  FADD.FTZ R21, R158, R127 ;  /* 0x0000007f9e157221 */ /* 0x000fe20000010000 */
[----:B------:R-:W3:Y:S04]  /*17d90*/  LD.E R80, desc[UR56][R16.64+0x334] ;  /* 0x0003343810507980 */ /* 0x000ee8000c101900 */
[----:B------:R-:W3:Y:S01]  /*17da0*/  LD.E R86, desc[UR56][R16.64+0x340] ;  /* 0x0003403810567980 */ /* 0x000ee2000c101900 */
[----:B------:R-:W0:Y:S01]  /*17db0*/  MUFU.EX2 R208, R208 ;  /* 0x000000d000d07308 */ /* 0x000e220000000800 */
[----:B------:R-:W-:Y:S01]  /*17dc0*/  FADD.FTZ R24, R209, R24 ;  /* 0x00000018d1187221 */ /* 0x000fe20000010000 */
[----:B------:R-:W-:Y:S01]  /*17dd0*/  FADD.FTZ R26, R204, R21 ;  /* 0x00000015cc1a7221 */ /* 0x000fe20000010000 */
[----:B------:R-:W3:Y:S04]  /*17de0*/  LD.E R84, desc[UR56][R16.64+0x344] ;  /* 0x0003443810547980 */ /* 0x000ee8000c101900 */
[----:B------:R-:W3:Y:S01]  /*17df0*/  LD.E R82, desc[UR56][R16.64+0x350] ;  /* 0x0003503810527980 */ /* 0x000ee2000c101900 */
[----:B------:R-:W-:Y:S03]  /*17e00*/  MUFU.EX2 R203, R203 ;  /* 0x000000cb00cb7308 */ /* 0x000fe60000000800 */
[----:B------:R-:W3:Y:S04]  /*17e10*/  LD.E R90, desc[UR56][R16.64+0x360] ;  /* 0x00036038105a7980 */ /* 0x000ee8000c101900 */
[----:B------:R-:W3:Y:S01]  /*17e20*/  LD.E R92, desc[UR56][R16.64+0x374] ;  /* 0x00037438105c7980 */ /* 0x000ee2000c101900 */
[----:B------:R-:W1:Y:S01]  /*17e30*/  MUFU.EX2 R205, R205 ;  /* 0x000000cd00cd7308 */ /* 0x000e620000000800 */
        /* <DEDUP_REMOVED lines=8> */
[----:B0-----:R-:W-:Y:S01]  /*17ec0*/  FADD.FTZ R24, R208, R21 ;  /* 0x00000015d0187221 */ /* 0x001fe20000010000 */
[----:B------:R-:W-:Y:S01]  /*17ed0*/  FADD.FTZ R26, R202, R137 ;  /* 0x00000089ca1a7221 */ /* 0x000fe20000010000 */
[----:B------:R-:W3:Y:S04]  /*17ee0*/  LD.E R29, desc[UR56][R16.64+0x26c] ;  /* 0x00026c38101d7980 */ /* 0x000ee8000c101900 */
[----:B------:R-:W3:Y:S01]  /*17ef0*/  LD.E R7, desc[UR56][R16.64+0x278] ;  /* 0x0002783810077980 */ /* 0x000ee2000c101900 */
[----:B------:R-:W-:Y:S03]  /*17f00*/  MUFU.EX2 R197, R197 ;  /* 0x000000c500c57308 */ /* 0x000fe60000000800 */
[----:B------:R-:W3:Y:S05]  /*17f10*/  LD.E R83, desc[UR56][R16.64+0x378] ;  /* 0x0003783810537980 */ /* 0x000eea000c101900 */
[----:B------:R-:W0:Y:S01]  /*17f20*/  MUFU.EX2 R198, R198 ;  /* 0x000000c600c67308 */ /* 0x000e220000000800 */
[----:B-1----:R-:W-:Y:S01]  /*17f30*/  FADD.FTZ R21, R205, R24 ;  /* 0x00000018cd157221 */ /* 0x002fe20000010000 */
[----:B------:R-:W-:Y:S01]  /*17f40*/  FADD.FTZ R143, R203, R26 ;  /* 0x0000001acb8f7221 */ /* 0x000fe20000010000 */
[----:B------:R-:W3:Y:S05]  /*17f50*/  LD.E R87, desc[UR56][R16.64+0x34c] ;  /* 0x00034c3810577980 */ /* 0x000eea000c101900 */
[----:B------:R-:W-:Y:S08]  /*17f60*/  MUFU.EX2 R195, R195 ;  /* 0x000000c300c37308 */ /* 0x000ff00000000800 */
[----:B------:R-:W1:Y:S01]  /*17f70*/  MUFU.EX2 R199, R199 ;  /* 0x000000c700c77308 */ /* 0x000e620000000800 */
[----:B------:R-:W-:Y:S01]  /*17f80*/  FADD.FTZ R21, R206, R21 ;  /* 0x00000015ce157221 */ /* 0x000fe20000010000 */
[----:B------:R-:W-:Y:S01]  /*17f90*/  FADD.FTZ R24, R196, R143 ;  /* 0x0000008fc4187221 */ /* 0x000fe20000010000 */
[----:B------:R-:W3:Y:S05]  /*17fa0*/  LD.E R85, desc[UR56][R16.64+0x36c] ;  /* 0x00036c3810557980 */ /* 0x000eea000c101900 */
[----:B------:R1:W1:Y:S08]  /*17fb0*/  MUFU.EX2 R200, R89 ;  /* 0x0000005900c87308 */ /* 0x0002700000000800 */
[----:B------:R-:W1:Y:S01]  /*17fc0*/  MUFU.EX2 R194, R194 ;  /* 0x000000c200c27308 */ /* 0x000e620000000800 */
[----:B0-----:R-:W-:Y:S01]  /*17fd0*/  FADD.FTZ R26, R198, R21 ;  /* 0x00000015c61a7221 */ /* 0x001fe20000010000 */
[----:B------:R-:W-:Y:S01]  /*17fe0*/  FADD.FTZ R24, R197, R24 ;  /* 0x00000018c5187221 */ /* 0x000fe20000010000 */
[----:B-1----:R-:W3:Y:S02]  /*17ff0*/  LD.E R89, desc[UR56][R16.64+0x368] ;  /* 0x0003683810597980 */ /* 0x002ee4000c101900 */
[----:B------:R-:W-:Y:S01]  /*18000*/  FADD.FTZ R21, R199, R26 ;  /* 0x0000001ac7157221 */ /* 0x000fe20000010000 */
[----:B------:R-:W-:Y:S01]  /*18010*/  FADD.FTZ R151, R195, R24 ;  /* 0x00000018c3977221 */ /* 0x000fe20000010000 */
[----:B------:R-:W3:Y:S01]  /*18020*/  LD.E R127, desc[UR56][R16.64+0x3fc] ;  /* 0x0003fc38107f7980 */ /* 0x000ee2000c101900 */
[----:B------:R0:W-:Y:S01]  /*18030*/  MUFU.EX2 R11, R31 ;  /* 0x0000001f000b7308 */ /* 0x0001e20000000800 */
[----:B------:R-:W-:-:S02]  /*18040*/  FADD.FTZ R24, R200, R21 ;  /* 0x00000015c8187221 */ /* 0x000fc40000010000 */
[----:B------:R-:W3:Y:S04]  /*18050*/  LD.E R137, desc[UR56][R16.64+0x41c] ;  /* 0x00041c3810897980 */ /* 0x000ee8000c101900 */
[----:B------:R-:W3:Y:S01]  /*18060*/  LD.E R143, desc[UR56][R16.64+0x438] ;  /* 0x00043838108f7980 */ /* 0x000ee2000c101900 */
[----:B------:R-:W-:-:S03]  /*18070*/  FADD.FTZ R21, R194, R151 ;  /* 0x00000097c2157221 */ /* 0x000fc60000010000 */
[----:B0-----:R-:W3:Y:S04]  /*18080*/  LD.E R31, desc[UR56][R16.64+0x268] ;  /* 0x00026838101f7980 */ /* 0x001ee8000c101900 */
[----:B------:R-:W3:Y:S01]  /*18090*/  LD.E R151, desc[UR56][R16.64+0x458] ;  /* 0x0004583810977980 */ /* 0x000ee2000c101900 */
[----:B------:R-:W0:Y:S08]  /*180a0*/  MUFU.EX2 R201, R201 ;  /* 0x000000c900c97308 */ /* 0x000e300000000800 */
[----:B------:R-:W1:Y:S08]  /*180b0*/  MUFU.EX2 R186, R186 ;  /* 0x000000ba00ba7308 */ /* 0x000e700000000800 */
[----:B------:R-:W1:Y:S08]  /*180c0*/  MUFU.EX2 R190, R190 ;  /* 0x000000be00be7308 */ /* 0x000e700000000800 */
[----:B------:R-:W1:Y:S08]  /*180d0*/  MUFU.EX2 R187, R187 ;  /* 0x000000bb00bb7308 */ /* 0x000e700000000800 */
[----:B------:R-:W1:Y:S01]  /*180e0*/  MUFU.EX2 R193, R193 ;  /* 0x000000c100c17308 */ /* 0x000e620000000800 */
[----:B0-----:R-:W-:-:S07]  /*180f0*/  FADD.FTZ R215, R201, R24 ;  /* 0x00000018c9d77221 */ /* 0x001fce0000010000 */
[----:B------:R-:W0:Y:S08]  /*18100*/  MUFU.EX2 R184, R184 ;  /* 0x000000b800b87308 */ /* 0x000e300000000800 */
[----:B------:R-:W0:Y:S01]  /*18110*/  MUFU.EX2 R188, R188 ;  /* 0x000000bc00bc7308 */ /* 0x000e220000000800 */
[----:B-1----:R-:W-:Y:S01]  /*18120*/  FADD.FTZ R24, R186, R21 ;  /* 0x00000015ba187221 */ /* 0x002fe20000010000 */
[----:B------:R-:W-:-:S06]  /*18130*/  FADD.FTZ R26, R190, R215 ;  /* 0x000000d7be1a7221 */ /* 0x000fcc0000010000 */
[----:B------:R-:W1:Y:S08]  /*18140*/  MUFU.EX2 R185, R185 ;  /* 0x000000b900b97308 */ /* 0x000e700000000800 */
[----:B------:R-:W1:Y:S01]  /*18150*/  MUFU.EX2 R189, R189 ;  /* 0x000000bd00bd7308 */ /* 0x000e620000000800 */
[----:B------:R-:W-:Y:S01]  /*18160*/  FADD.FTZ R21, R187, R24 ;  /* 0x00000018bb157221 */ /* 0x000fe20000010000 */
[----:B------:R-:W-:-:S06]  /*18170*/  FADD.FTZ R215, R193, R26 ;  /* 0x0000001ac1d77221 */ /* 0x000fcc0000010000 */
        /* <DEDUP_REMOVED lines=9> */
[----:B------:R-:W4:Y:S01]  /*18210*/  MUFU.EX2 R174, R174 ;  /* 0x000000ae00ae7308 */ /* 0x000f220000000800 */
[----:B------:R-:W-:Y:S01]  /*18220*/  FADD.FTZ R217, R173, R24 ;  /* 0x00000018add97221 */ /* 0x000fe20000010000 */
[----:B------:R-:W-:-:S06]  /*18230*/  FADD.FTZ R24, R178, R215 ;  /* 0x000000d7b2187221 */ /* 0x000fcc0000010000 */
[----:B------:R-:W4:Y:S08]  /*18240*/  MUFU.EX2 R19, R19 ;  /* 0x0000001300137308 */ /* 0x000f300000000800 */
[----:B------:R-:W4:Y:S01]  /*18250*/  MUFU.EX2 R175, R175 ;  /* 0x000000af00af7308 */ /* 0x000f220000000800 */
[----:B0-----:R-:W-:Y:S01]  /*18260*/  FADD.FTZ R217, R172, R217 ;  /* 0x000000d9acd97221 */ /* 0x001fe20000010000 */
[----:B------:R-:W-:-:S06]  /*18270*/  FADD.FTZ R215, R181, R24 ;  /* 0x00000018b5d77221 */ /* 0x000fcc0000010000 */
[----:B------:R-:W0:Y:S08]  /*18280*/  MUFU.EX2 R13, R13 ;  /* 0x0000000d000d7308 */ /* 0x000e300000000800 */
[----:B------:R-:W0:Y:S01]  /*18290*/  MUFU.EX2 R20, R20 ;  /* 0x0000001400147308 */ /* 0x000e220000000800 */
[----:B-1----:R-:W-:Y:S01]  /*182a0*/  FADD.FTZ R24, R18, R217 ;  /* 0x000000d912187221 */ /* 0x002fe20000010000 */
[----:B----4-:R-:W-:-:S06]  /*182b0*/  FADD.FTZ R26, R174, R215 ;  /* 0x000000d7ae1a7221 */ /* 0x010fcc0000010000 */
[----:B------:R-:W1:Y:S08]  /*182c0*/  MUFU.EX2 R14, R14 ;  /* 0x0000000e000e7308 */ /* 0x000e700000000800 */
[----:B------:R-:W4:Y:S01]  /*182d0*/  MUFU.EX2 R21, R236 ;  /* 0x000000ec00157308 */ /* 0x000f220000000800 */
[----:B------:R-:W-:Y:S01]  /*182e0*/  FADD.FTZ R24, R19, R24 ;  /* 0x0000001813187221 */ /* 0x000fe20000010000 */
[----:B------:R-:W-:-:S06]  /*182f0*/  FADD.FTZ R215, R175, R26 ;  /* 0x0000001aafd77221 */ /* 0x000fcc0000010000 */
[----:B------:R-:W2:Y:S01]  /*18300*/  MUFU.EX2 R10, R10 ;  /* 0x0000000a000a7308 */ /* 0x000ea20000000800 */
[----:B0-----:R-:W-:Y:S01]  /*18310*/  FADD.FTZ R217, R13, R24 ;  /* 0x000000180dd97221 */ /* 0x001fe20000010000 */
[----:B------:R-:W-:-:S06]  /*18320*/  FADD.FTZ R24, R20, R215 ;  /* 0x000000d714187221 */ /* 0x000fcc0000010000 */
[----:B------:R-:W0:Y:S08]  /*18330*/  MUFU.EX2 R12, R12 ;  /* 0x0000000c000c7308 */ /* 0x000e300000000800 */
[----:B------:R-:W0:Y:S01]  /*18340*/  MUFU.EX2 R15, R15 ;  /* 0x0000000f000f7308 */ /* 0x000e220000000800 */
[----:B-1----:R-:W-:Y:S01]  /*18350*/  FADD.FTZ R26, R14, R217 ;  /* 0x000000d90e1a7221 */ /* 0x002fe20000010000 */
[----:B----4-:R-:W-:-:S03]  /*18360*/  FADD.FTZ R215, R21, R24 ;  /* 0x0000001815d77221 */ /* 0x010fc60000010000 */
[----:B------:R-:W-:Y:S01]  /*18370*/  FADD.FTZ R217, R11, R26 ;  /* 0x0000001a0bd97221 */ /* 0x000fe20000010000 */
[----:B--2---:R-:W-:Y:S01]  /*18380*/  FADD.FTZ R24, R10, R215 ;  /* 0x000000d70a187221 */ /* 0x004fe20000010000 */
[----:B------:R-:W-:Y:S01]  /*18390*/  FMUL.FTZ R231, R112, R27 ;  /* 0x0000001b70e77220 */ /* 0x000fe20000410000 */
[C---:B------:R-:W-:Y:S01]  /*183a0*/  FMUL.FTZ R229, R25.reuse, R28 ;  /* 0x0000001c19e57220 */ /* 0x040fe20000410000 */
[----:B0-----:R-:W-:Y:S01]  /*183b0*/  FADD.FTZ R217, R12, R217 ;  /* 0x000000d90cd97221 */ /* 0x001fe20000010000 */
[C---:B------:R-:W-:Y:S01]  /*183c0*/  FMUL.FTZ R27, R25.reuse, R6 ;  /* 0x00000006191b7220 */ /* 0x040fe20000410000 */
[----:B------:R-:W-:Y:S01]  /*183d0*/  FMUL.FTZ R219, R25, R36 ;  /* 0x0000002419db7220 */ /* 0x000fe20000410000 */
[----:B------:R0:W-:Y:S01]  /*183e0*/  ST.E desc[UR56][R16.64+0x45c], R231 ;  /* 0x00045ce710007985 */ /* 0x0001e2000c101938 */
[----:B------:R-:W-:-:S03]  /*183f0*/  FADD.FTZ R215, R15, R24 ;  /* 0x000000180fd77221 */ /* 0x000fc60000010000 */
[----:B------:R1:W-:Y:S01]  /*18400*/  ST.E desc[UR56][R16.64+0x240], R217 ;  /* 0x000240d910007985 */ /* 0x0003e2000c101938 */
[C---:B------:R-:W-:Y:S01]  /*18410*/  FMUL.FTZ R221, R25.reuse, R32 ;  /* 0x0000002019dd7220 */ /* 0x040fe20000410000 */
[C---:B------:R-:W-:Y:S01]  /*18420*/  FMUL.FTZ R223, R25.reuse, R30 ;  /* 0x0000001e19df7220 */ /* 0x040fe20000410000 */
[C---:B------:R-:W-:Y:S01]  /*18430*/  FMUL.FTZ R225, R25.reuse, R34 ;  /* 0x0000002219e17220 */ /* 0x040fe20000410000 */
[----:B------:R2:W-:Y:S01]  /*18440*/  ST.E desc[UR56][R16.64+0x244], R215 ;  /* 0x000244d710007985 */ /* 0x0005e2000c101938 */
[C---:B------:R-:W-:Y:S01]  /*18450*/  FMUL.FTZ R227, R25.reuse, R38 ;  /* 0x0000002619e37220 */ /* 0x040fe20000410000 */
[C---:B0-----:R-:W-:Y:S02]  /*18460*/  FMUL.FTZ R231, R25.reuse, R50 ;  /* 0x0000003219e77220 */ /* 0x041fe40000410000 */
[----:B------:R0:W-:Y:S04]  /*18470*/  ST.E desc[UR56][R16.64+0x454], R229 ;  /* 0x000454e510007985 */ /* 0x0001e8000c101938 */
[----:B------:R4:W-:Y:S01]  /*18480*/  ST.E desc[UR56][R16.64+0x260], R27 ;  /* 0x0002601b10007985 */ /* 0x0009e2000c101938 */
[----:B-1----:R-:W-:-:S03]  /*18490*/  FMUL.FTZ R217, R25, R44 ;  /* 0x0000002c19d97220 */ /* 0x002fc60000410000 */
[----:B------:R1:W-:Y:S01]  /*184a0*/  ST.E desc[UR56][R16.64+0x264], R219 ;  /* 0x000264db10007985 */ /* 0x0003e2000c101938 */
[C---:B--2---:R-:W-:Y:S01]  /*184b0*/  FMUL.FTZ R215, R25.reuse, R46 ;  /* 0x0000002e19d77220 */ /* 0x044fe20000410000 */
[C---:B0-----:R-:W-:Y:S01]  /*184c0*/  FMUL.FTZ R229, R25.reuse, R40 ;  /* 0x0000002819e57220 */ /* 0x041fe20000410000 */
[C---:B----4-:R-:W-:Y:S01]  /*184d0*/  FMUL.FTZ R27, R25.reuse, R42 ;  /* 0x0000002a191b7220 */ /* 0x050fe20000410000 */
        /* <DEDUP_REMOVED lines=27> */
[----:B---3--:R-:W-:-:S03]  /*18690*/  FMUL.FTZ R223, R25, R76 ;  /* 0x0000004c19df7220 */ /* 0x008fc60000410000 */
[----:B------:R3:W-:Y:S01]  /*186a0*/  ST.E desc[UR56][R16.64+0x2e4], R215 ;  /* 0x0002e4d710007985 */ /* 0x0007e2000c101938 */
[----:B-1----:R-:W-:-:S03]  /*186b0*/  FMUL.FTZ R225, R25, R74 ;  /* 0x0000004a19e17220 */ /* 0x002fc60000410000 */
[----:B------:R1:W-:Y:S01]  /*186c0*/  ST.E desc[UR56][R16.64+0x2f0], R217 ;  /* 0x0002f0d910007985 */ /* 0x0003e2000c101938 */
[----:B--2---:R-:W-:-:S03]  /*186d0*/  FMUL.FTZ R227, R25, R78 ;  /* 0x0000004e19e37220 */ /* 0x004fc60000410000 */
[----:B------:R2:W-:Y:S01]  /*186e0*/  ST.E desc[UR56][R16.64+0x2f4], R229 ;  /* 0x0002f4e510007985 */ /* 0x0005e2000c101938 */
[----:B0-----:R-:W-:-:S03]  /*186f0*/  FMUL.FTZ R27, R25, R88 ;  /* 0x00000058191b7220 */ /* 0x001fc60000410000 */
[----:B------:R0:W-:Y:S01]  /*18700*/  ST.E desc[UR56][R16.64+0x300], R231 ;  /* 0x000300e710007985 */ /* 0x0001e2000c101938 */
[----:B---3--:R-:W-:-:S03]  /*18710*/  FMUL.FTZ R215, R25, R80 ;  /* 0x0000005019d77220 */ /* 0x008fc60000410000 */
[----:B------:R3:W-:Y:S01]  /*18720*/  ST.E desc[UR56][R16.64+0x304], R219 ;  /* 0x000304db10007985 */ /* 0x0007e2000c101938 */
[C---:B-1----:R-:W-:Y:S01]  /*18730*/  FMUL.FTZ R217, R25.reuse, R86 ;  /* 0x0000005619d97220 */ /* 0x042fe20000410000 */
[C---:B--2---:R-:W-:Y:S01]  /*18740*/  FMUL.FTZ R229, R25.reuse, R84 ;  /* 0x0000005419e57220 */ /* 0x044fe20000410000 */
[C---:B0-----:R-:W-:Y:S01]  /*18750*/  FMUL.FTZ R231, R25.reuse, R82 ;  /* 0x0000005219e77220 */ /* 0x041fe20000410000 */
        /* <DEDUP_REMOVED lines=182> */
[----:B------:R4:W-:Y:S04]  /*192c0*/  ST.E desc[UR56][R16.64+0x3cc], R113 ;  /* 0x0003cc7110007985 */ /* 0x0009e8000c101938 */
[----:B------:R4:W-:Y:S04]  /*192d0*/  ST.E desc[UR56][R16.64+0x3d8], R119 ;  /* 0x0003d87710007985 */ /* 0x0009e8000c101938 */
[----:B------:R-:W-:Y:S04]  /*192e0*/  ST.E desc[UR56][R16.64+0x3dc], R123 ;  /* 0x0003dc7b10007985 */ /* 0x000fe8000c101938 */
        /* <DEDUP_REMOVED lines=16> */
[----:B0-----:R-:W4:Y:S04]  /*193f0*/  LD.E R7, desc[UR56][R16.64+0x260] ;  /* 0x0002603810077980 */ /* 0x001f28000c101900 */
        /* <DEDUP_REMOVED lines=256> */
[----:B0-----:R-:W4:Y:S04]  /*1a400*/  LD.E.64 R6, desc[UR56][R16.64+0xa8] ;  /* 0x0000a83810067980 */ /* 0x001f28000c101b00 */
[----:B------:R-:W4:Y:S04]  /*1a410*/  LDL R217, [R1+0x88] ;  /* 0x0000880001d97983 */ /* 0x000f280000100800 */
[----:B-1----:R-:W4:Y:S04]  /*1a420*/  LD.E R24, desc[UR56][R16.64+0x260] ;  /* 0x0002603810187980 */ /* 0x002f28000c101900 */
[----:B------:R-:W4:Y:S04]  /*1a430*/  LD.E R25, desc[UR56][R16.64+0x264] ;  /* 0x0002643810197980 */ /* 0x000f28000c101900 */
        /* <DEDUP_REMOVED lines=421> */
[----:B------:R-:W-:Y:S01]  /*1be90*/  IMAD.MOV.U32 R9, RZ, RZ, R7 ;  /* 0x000000ffff097224 */ /* 0x000fe200078e0007 */
[----:B------:R-:W-:Y:S01]  /*1bea0*/  IADD3 R8, R6, 0x200, RZ ;  /* 0x0000020006087810 */ /* 0x000fe20007ffe0ff */
        /* <DEDUP_REMOVED lines=807> */
.L_x_10154:
[----:B------:R-:W-:Y:S05]  /*1f120*/  BSYNC B0 ;  /* 0x0000000000007941 */ /* 0x000fea0003800000 */
.L_x_10153:
[----:B------:R-:W-:Y:S05]  /*1f130*/  @P0 BRA `(.L_x_10155) ;  /* 0xffffff60007c0947 */ /* 0x000fea000383ffff */
[----:B01----:R-:W-:-:S07]  /*1f140*/  IMAD.MOV.U32 R0, RZ, RZ, R5 ;  /* 0x000000ffff007224 */ /* 0x003fce00078e0005 */
.L_x_10138:
[----:B------:R-:W-:-:S13]  /*1f150*/  ISETP.GE.AND P0, PT, R0, R164, PT ;  /* 0x000000a40000720c */ /* 0x000fda0003f06270 */
[----:B------:R-:W-:Y:S05]  /*1f160*/  @!P0 BRA `(.L_x_10156) ;  /* 0x000000b000b48947 */ /* 0x000fea0003800000 */
[----:B------:R0:W5:Y:S02]  /*1f170*/  LDL.64 R2, [R1+0x178] ;  /* 0x0001780001027983 */ /* 0x0001640000100a00 */
.L_x_10183:
        /* <DEDUP_REMOVED lines=21> */
.L_x_10158:
[----:B------:R-:W-:Y:S05]  /*1f2d0*/  BSYNC B0 ;  /* 0x0000000000007941 */ /* 0x000fea0003800000 */
.L_x_10157:
        /* <DEDUP_REMOVED lines=13> */
.L_x_10160:
[----:B------:R-:W-:Y:S05]  /*1f3b0*/  BSYNC B0 ;  /* 0x0000000000007941 */ /* 0x000fea0003800000 */
.L_x_10159:
        /* <DEDUP_REMOVED lines=8> */
.L_x_10162:
[----:B------:R-:W-:Y:S05]  /*1f440*/  BSYNC B0 ;  /* 0x0000000000007941 */ /* 0x000fea0003800000 */
.L_x_10161:
[----:B-1---5:R-:W2:Y:S04]  /*1f450*/  LD.E R7, desc[UR56][R2.64] ;  /* 0x0000003802077980 */ /* 0x022ea8000c101900 */
[----:B------:R-:W2:Y:S01]  /*1f460*/  LDL.64 R10, [R1+0xa0] ;  /* 0x0000a000010a7983 */ /* 0x000ea20000100a00 */
[----:B------:R-:W-:Y:S05]  /*1f470*/  WARPSYNC.ALL ;  /* 0x0000000000007948 */ /* 0x000fea0003800000 */
[----:B------:R-:W3:Y:S04]  /*1f480*/  LDL.64 R4, [R1+0x98] ;  /* 0x0000980001047983 */ /* 0x000ee80000100a00 */
[----:B------:R-:W4:Y:S04]  /*1f490*/  LDL.64 R8, [R1+0x98] ;  /* 0x0000980001087983 */ /* 0x000f280000100a00 */
        /* <DEDUP_REMOVED lines=8> */
[----:B------:R-:W-:Y:S01]  /*1f520*/  VIADD R10, R6, 0x2 ;  /* 0x00000002060a7836 */ /* 0x000fe20000000000 */
[----:B------:R1:W-:Y:S01]  /*1f530*/  STL [R1+0x80], RZ ;  /* 0x000080ff01007387 */ /* 0x0003e20000100800 */
[----:B---3--:R-:W-:Y:S02]  /*1f540*/  R2UR UR4, R4 ;  /* 0x00000000040472ca */ /* 0x008fe400000e0000 */
[----:B------:R-:W-:-:S13]  /*1f550*/  R2UR UR5, R5 ;  /* 0x00000000050572ca */ /* 0x000fda00000e0000 */
[----:B------:R-:W-:Y:S01]  /*1f560*/  HGMMA.64x96x16.F32 R24, gdesc[UR4], RZ, !UPT, gsb0 ;  /* 0x01600000041879f0 */ /* 0x000fe2000c0008ff */
[----:B----4-:R-:W-:Y:S01]  /*1f570*/  IADD3 R8, R8, 0x2, RZ ;  /* 0x0000000208087810 */ /* 0x010fe20007ffe0ff */
[----:B------:R-:W-:Y:S01]  /*1f580*/  IMAD.MOV.U32 R4, RZ, RZ, 0x1 ;  /* 0x00000001ff047424 */ /* 0x000fe200078e00ff */
[----:B------:R-:W-:Y:S02]  /*1f590*/  R2UR UR6, R10 ;  /* 0x000000000a0672ca */ /* 0x000fe400000e0000 */
[----:B------:R-:W-:Y:S02]  /*1f5a0*/  R2UR UR7, R11 ;  /* 0x000000000b0772ca */ /* 0x000fe400000e0000 */
[----:B------:R-:W-:Y:S02]  /*1f5b0*/  R2UR UR4, R8 ;  /* 0x00000000080472ca */ /* 0x000fe400000e0000 */
[----:B------:R-:W-:Y:S01]  /*1f5c0*/  R2UR UR5, R9 ;  /* 0x00000000090572ca */ /* 0x000fe200000e0000 */
[----:B------:R1:W-:Y:S04]  /*1f5d0*/  STL [R1+0x80], R4 ;  /* 0x0000800401007387 */ /* 0x0003e80000100800 */
[----:B------:R1:W-:Y:S04]  /*1f5e0*/  STL [R1+0x80], R4 ;  /* 0x0000800401007387 */ /* 0x0003e80000100800 */
[----:B------:R1:W-:Y:S04]  /*1f5f0*/  STL [R1+0x80], R4 ;  /* 0x0000800401007387 */ /* 0x0003e80000100800 */
[----:B------:R1:W-:Y:S01]  /*1f600*/  STL [R1+0x80], R4 ;  /* 0x0000800401007387 */ /* 0x0003e20000100800 */
[----:B------:R-:W-:-:S03]  /*1f610*/  WARPGROUP.DEPBAR.LE gsb0, 0x0 ;  /* 0x00008000000079c5 */ /* 0x000fc60000010000 */
[----:B------:R1:W5:Y:S04]  /*1f620*/  LD.E R5, desc[UR56][R2.64] ;  /* 0x0000003802057980 */ /* 0x000368000c101900 */
[----:B------:R1:W5:Y:S01]  /*1f630*/  LD.E R7, desc[UR56][R2.64+0x4] ;  /* 0x0000043802077980 */ /* 0x000362000c101900 */
[----:B------:R-:W-:-:S06]  /*1f640*/  WARPGROUP.ARRIVE ;  /* 0x00000000000079c5 */ /* 0x000fcc0000000000 */
        /* <DEDUP_REMOVED lines=12> */
[----:B--2---:R-:W-:Y:S02]  /*1f710*/  VIADD R14, R14, 0x6 ;  /* 0x000000060e0e7836 */ /* 0x004fe40000000000 */
[----:B------:R-:W-:Y:S01]  /*1f720*/  IMAD.MOV.U32 R9, RZ, RZ, R11 ;  /* 0x000000ffff097224 */ /* 0x000fe200078e000b */
[----:B------:R-:W-:Y:S02]  /*1f730*/  R2UR UR6, R8 ;  /* 0x00000000080672ca */ /* 0x000fe400000e0000 */
[----:B------:R-:W-:Y:S02]  /*1f740*/  R2UR UR4, R14 ;  /* 0x000000000e0472ca */ /* 0x000fe400000e0000 */
[----:B------:R-:W-:Y:S02]  /*1f750*/  R2UR UR7, R9 ;  /* 0x00000000090772ca */ /* 0x000fe400000e0000 */
[----:B------:R-:W-:-:S02]  /*1f760*/  R2UR UR5, R15 ;  /* 0x000000000f0572ca */ /* 0x000fc400000e0000 */
[----:B------:R-:W-:Y:S01]  /*1f770*/  LOP3.LUT R18, R18, 0x1, RZ, 0xfc, !PT ;  /* 0x0000000112127812 */ /* 0x000fe200078efcff */
[----:B------:R-:W-:Y:S02]  /*1f780*/  WARPGROUP.DEPBAR.LE gsb0, 0x0 ;  /* 0x00008000000079c5 */ /* 0x000fe40000010000 */
[----:B------:R-:W-:-:S08]  /*1f790*/  WARPGROUP.ARRIVE ;  /* 0x00000000000079c5 */ /* 0x000fd00000000000 */
[----:B------:R-:W-:Y:S01]  /*1f7a0*/  HGMMA.64x96x16.F32 R24, gdesc[UR4], R24, gsb0 ;  /* 0x01600000041879f0 */ /* 0x000fe20008000818 */
[----:B------:R-:W-:Y:S01]  /*1f7b0*/  ISETP.NE.AND P1, PT, R18, 0x3, PT ;  /* 0x000000031200780c */ /* 0x000fe20003f25270 */
[----:B------:R-:W-:Y:S01]  /*1f7c0*/  BSSY B0, `(.L_x_10164) ;  /* 0x0000004000007945 */ /* 0x000fe20003800000 */
[----:B------:R-:W-:-:S11]  /*1f7d0*/  WARPGROUP.DEPBAR.LE gsb0, 0x0 ;  /* 0x00008000000079c5 */ /* 0x000fd60000010000 */
[----:B-1----:R-:W-:Y:S05]  /*1f7e0*/  @!P1 BRA `(.L_x_10165) ;  /* 0x0000000000049947 */ /* 0x002fea0003800000 */
[----:B------:R-:W-:Y:S01]  /*1f7f0*/  BPT.TRAP 0x1 ;  /* 0x000000040000795c */ /* 0x000fe20000300000 */
.L_x_10165:
[----:B------:R-:W-:Y:S05]  /*1f800*/  BSYNC B0 ;  /* 0x0000000000007941 */ /* 0x000fea0003800000 */
.L_x_10164:
        /* <DEDUP_REMOVED lines=10> */
.L_x_10167:
[----:B------:R-:W-:Y:S05]  /*1f8b0*/  BSYNC B0 ;  /* 0x0000000000007941 */ /* 0x000fea0003800000 */
.L_x_10166:
[----:B------:R-:W-:Y:S04]  /*1f8c0*/  BSSY B0, `(.L_x_10168) ;  /* 0x0000006000007945 */ /* 0x000fe80003800000 */
[----:B--2---:R-:W-:Y:S05]  /*1f8d0*/  @P0 BRA `(.L_x_10169) ;  /* 0x0000000000100947 */ /* 0x004fea0003800000 */
[----:B-----5:R-:W-:Y:S01]  /*1f8e0*/  IMAD R6, R6, 0x8, R8 ;  /* 0x0000000806067824 */ /* 0x020fe200078e0208 */
[----:B------:R-:W-:-:S04]  /*1f8f0*/  SHF.L.U32 R7, R7, 0x1f, RZ ;  /* 0x0000001f07077819 */ /* 0x000fc800000006ff */
[----:B------:R-:W2:Y:S02]  /*1f900*/  SYNCS.PHASECHK.TRANS64.TRYWAIT P0, [R6+URZ], R7 ;  /* 0x00000007060075a7 */ /* 0x000ea4000800017f */
[----:B--2---:R-:W-:Y:S05]  /*1f910*/  @!P0 BRA `(.L_x_10170) ;  /* 0x0000015800c08947 */ /* 0x004fea0003800000 */
.L_x_10169:
[----:B------:R-:W-:Y:S05]  /*1f920*/  BSYNC B0 ;  /* 0x0000000000007941 */ /* 0x000fea0003800000 */
.L_x_10168:
        /* <DEDUP_REMOVED lines=9> */
[----:B---3--:R-:W-:Y:S01]  /*1f9c0*/  IMAD R8, R19, 0xc00, R8 ;  /* 0x00000c0013087824 */ /* 0x008fe200078e0208 */
[----:B------:R-:W-:Y:S01]  /*1f9d0*/  R2UR UR7, R9 ;  /* 0x00000000090772ca */ /* 0x000fe200000e0000 */
[----:B------:R-:W3:Y:S01]  /*1f9e0*/  LDL.64 R18, [R1+0x110] ;  /* 0x0001100001127983 */ /* 0x000ee20000100a00 */
[----:B----4-:R-:W-:-:S02]  /*1f9f0*/  ISETP.NE.U32.AND P0, PT, R5, RZ, PT ;  /* 0x000000ff0500720c */ /* 0x010fc40003f05070 */
[----:B------:R-:W-:Y:S02]  /*1fa00*/  R2UR UR6, R8 ;  /* 0x00000000080672ca */ /* 0x000fe400000e0000 */
[----:B--2---:R-:W-:Y:S02]  /*1fa10*/  R2UR UR4, R6 ;  /* 0x00000000060472ca */ /* 0x004fe400000e0000 */
[----:B------:R-:W-:-:S07]  /*1fa20*/  R2UR UR5, R7 ;  /* 0x00000000070572ca */ /* 0x000fce00000e0000 */
[----:B------:R-:W-:-:S06]  /*1fa30*/  VOTEU.ANY UP0, P0 ;  /* 0x00000000003f7886 */ /* 0x000fcc0000000100 */
[----:B------:R-:W-:Y:S01]  /*1fa40*/  HGMMA.64x96x16.F32 R24, gdesc[UR4], R24, UP0, gsb0 ;  /* 0x01600000041879f0 */ /* 0x000fe2000b800818 */
[----:B------:R-:W-:Y:S01]  /*1fa50*/  VIADD R10, R10, 0x2 ;  /* 0x000000020a0a7836 */ /* 0x000fe20000000000 */
[----:B------:R-:W-:Y:S01]  /*1fa60*/  MOV R7, R9 ;  /* 0x0000000900077202 */ /* 0x000fe20000000f00 */
[----:B------:R-:W-:Y:S01]  /*1fa70*/  VIADD R6, R8, 0x2 ;  /* 0x0000000208067836 */ /* 0x000fe20000000000 */
[----:B------:R-:W-:Y:S02]  /*1fa80*/  R2UR UR5, R11 ;  /* 0x000000000b0572ca */ /* 0x000fe400000e0000 */
[----:B------:R-:W-:Y:S02]  /*1fa90*/  R2UR UR7, R7 ;  /* 0x00000000070772ca */ /* 0x000fe400000e0000 */
[----:B------:R-:W-:Y:S02]  /*1faa0*/  R2UR UR6, R6 ;  /* 0x00000000060672ca */ /* 0x000fe400000e0000 */
[----:B------:R-:W-:-:S02]  /*1fab0*/  R2UR UR4, R10 ;  /* 0x000000000a0472ca */ /* 0x000fc400000e0000 */
[----:B------:R-:W2:Y:S01]  /*1fac0*/  LDL.64 R10, [R1+0x110] ;  /* 0x00011000010a7983 */ /* 0x000ea20000100a00 */
        /* <DEDUP_REMOVED lines=26> */
[----:B---3--:R-:W-:Y:S02]  /*1fc70*/  VIADD R18, R18, 0x400 ;  /* 0x0000040012127836 */ /* 0x008fe40000000000 */
[----:B------:R-:W-:Y:S01]  /*1fc80*/  IMAD.MOV.U32 R7, RZ, RZ, R9 ;  /* 0x000000ffff077224 */ /* 0x000fe200078e0009 */
[----:B------:R-:W-:Y:S02]  /*1fc90*/  R2UR UR6, R6 ;  /* 0x00000000060672ca */ /* 0x000fe400000e0000 */
[----:B------:R-:W-:Y:S02]  /*1fca0*/  R2UR UR4, R18 ;  /* 0x00000000120472ca */ /* 0x000fe400000e0000 */
[----:B------:R-:W-:Y:S02]  /*1fcb0*/  R2UR UR7, R7 ;  /* 0x00000000070772ca */ /* 0x000fe400000e0000 */
[----:B------:R-:W-:-:S02]  /*1fcc0*/  R2UR UR5, R19 ;  /* 0x00000000130572ca */ /* 0x000fc400000e0000 */
[----:B------:R-:W3:Y:S01]  /*1fcd0*/  LDL.64 R18, [R1+0x110] ;  /* 0x0001100001127983 */ /* 0x000ee20000100a00 */
[----:B--2---:R-:W-:Y:S01]  /*1fce0*/  VIADD R10, R10, 0x402 ;  /* 0x000004020a0a7836 */ /* 0x004fe20000000000 */
[----:B------:R-:W-:Y:S02]  /*1fcf0*/  WARPGROUP.DEPBAR.LE gsb0, 0x0 ;  /* 0x00008000000079c5 */ /* 0x000fe40000010000 */
[----:B------:R-:W-:-:S07]  /*1fd00*/  WARPGROUP.ARRIVE ;  /* 0x00000000000079c5 */ /* 0x000fce0000000000 */
[----:B------:R-:W-:Y:S01]  /*1fd10*/  HGMMA.64x96x16.F32 R24, gdesc[UR4], R24, gsb0 ;  /* 0x01600000041879f0 */ /* 0x000fe20008000818 */
[----:B------:R-:W-:Y:S01]  /*1fd20*/  VIADD R6, R8, 0x302 ;  /* 0x0000030208067836 */ /* 0x000fe20000000000 */
[----:B------:R-:W-:Y:S02]  /*1fd30*/  MOV R7, R9 ;  /* 0x0000000900077202 */ /* 0x000fe40000000f00 */
[----:B------:R-:W-:Y:S02]  /*1fd40*/  R2UR UR4, R10 ;  /* 0x000000000a0472ca */ /* 0x000fe400000e0000 */
[----:B------:R-:W-:Y:S02]  /*1fd50*/  R2UR UR6, R6 ;  /* 0x00000000060672ca */ /* 0x000fe400000e0000 */
[----:B------:R-:W-:Y:S02]  /*1fd60*/  R2UR UR7, R7 ;  /* 0x00000000070772ca */ /* 0x000fe400000e0000 */
[----:B------:R-:W-:-:S02]  /*1fd70*/  R2UR UR5, R11 ;  /* 0x000000000b0572ca */ /* 0x000fc400000e0000 */
[----:B------:R-:W2:Y:S01]  /*1fd80*/  LDL.64 R10, [R1+0x110] ;  /* 0x00011000010a7983 */ /* 0x000ea20000100a00 */
        /* <DEDUP_REMOVED lines=76> */
[----:B--2---:R-:W-:Y:S01]  /*20250*/  VIADD R10, R10, 0xc02 ;  /* 0x00000c020a0a7836 */ /* 0x004fe20000000000 */
[----:B------:R-:W-:Y:S01]  /*20260*/  MOV R7, R9 ;  /* 0x0000000900077202 */ /* 0x000fe20000000f00 */
        /* <DEDUP_REMOVED lines=34> */
[----:B-1----:R-:W-:Y:S01]  /*20490*/  LOP3.LUT R72, R72, 0x7f, RZ, 0xc0, !PT ;  /* 0x0000007f48487812 */ /* 0x002fe200078ec0ff */
        /* <DEDUP_REMOVED lines=23> */
[----:B------:R-:W3:Y:S04]  /*20610*/  LDL.64 R18, [R1+0x170] ;  /* 0x0001700001127983 */ /* 0x000ee80000100a00 */
[----:B------:R-:W4:Y:S04]  /*20620*/  LDL R72, [R1+0x13c] ;  /* 0x00013c0001487983 */ /* 0x000f280000100800 */
[----:B------:R-:W2:Y:S04]  /*20630*/  LDL.128 R8, [R1+0x140] ;  /* 0x0001400001087983 */ /* 0x000ea80000100c00 */
[----:B------:R-:W2:Y:S04]  /*20640*/  LDL R73, [R1+0x70] ;  /* 0x0000700001497983 */ /* 0x000ea80000100800 */
[----:B------:R-:W2:Y:S04]  /*20650*/  LDL.128 R12, [R1+0x150] ;  /* 0x00015000010c7983 */ /* 0x000ea80000100c00 */
[----:B---3--:R4:W3:Y:S02]  /*20660*/  LD.E R18, desc[UR56][R18.64] ;  /* 0x0000003812127980 */ /* 0x0088e4000c101900 */
[----:B----4-:R-:W-:-:S04]  /*20670*/  SHF.R.S32.HI R19, RZ, 0x1f, R72 ;  /* 0x0000001fff137819 */ /* 0x010fc80000011448 */
[----:B------:R-:W-:-:S04]  /*20680*/  LEA.HI R19, R19, R72, RZ, 0x7 ;  /* 0x0000004813137211 */ /* 0x000fc800078f38ff */
[----:B------:R-:W-:Y:S02]  /*20690*/  SHF.R.S32.HI R20, RZ, 0x7, R19 ;  /* 0x00000007ff147819 */ /* 0x000fe40000011413 */
[----:B--2---:R-:W-:Y:S01]  /*206a0*/  ISETP.GE.AND P1, PT, R13, 0x1, PT ;  /* 0x000000010d00780c */ /* 0x004fe20003f26270 */
[----:B------:R-:W-:Y:S01]  /*206b0*/  BSSY B0, `(.L_x_10171) ;  /* 0x0000091000007945 */ /* 0x000fe20003800000 */
[----:B---3--:R-:W-:-:S04]  /*206c0*/  FMUL.FTZ R37, R37, R18 ;  /* 0x0000001225257220 */ /* 0x008fc80000410000 */
[----:B------:R2:W3:Y:S01]  /*206d0*/  MUFU.TANH R83, R37 ;  /* 0x0000002500537308 */ /* 0x0004e20000002400 */
[-C--:B-1----:R-:W-:Y:S01]  /*206e0*/  FMUL.FTZ R5, R26, R18.reuse ;  /* 0x000000121a057220 */ /* 0x082fe20000410000 */
[----:B--2---:R-:W-:Y:S01]  /*206f0*/  LOP3.LUT R37, R19, 0xffffff80, RZ, 0xc0, !PT ;  /* 0xffffff8013257812 */ /* 0x004fe200078ec0ff */
[----:B------:R-:W-:-:S04]  /*20700*/  FMUL.FTZ R26, R34, R18 ;  /* 0x00000012221a7220 */ /* 0x000fc80000410000 */
[----:B------:R-:W-:Y:S02]  /*20710*/  IMAD.IADD R37, R72, 0x1, -R37 ;  /* 0x0000000148257824 */ /* 0x000fe400078e0a25 */
[-C--:B------:R-:W-:Y:S01]  /*20720*/  FMUL.FTZ R36, R36, R18.reuse ;  /* 0x0000001224247220 */ /* 0x080fe20000410000 */
[-C--:B------:R-:W-:Y:S01]  /*20730*/  FMUL.FTZ R29, R29, R18.reuse ;  /* 0x000000121d1d7220 */ /* 0x080fe20000410000 */
[----:B------:R-:W-:Y:S01]  /*20740*/  FMUL.FTZ R33, R33, R18 ;  /* 0x0000001221217220 */ /* 0x000fe20000410000 */
[----:B------:R-:W-:Y:S01]  /*20750*/  SHF.R.S32.HI R34, RZ, 0x1f, R37 ;  /* 0x0000001fff227819 */ /* 0x000fe20000011425 */
[----:B------:R1:W2:Y:S08]  /*20760*/  MUFU.TANH R82, R36 ;  /* 0x0000002400527308 */ /* 0x0002b00000002400 */
[----:B------:R4:W0:Y:S01]  /*20770*/  MUFU.TANH R79, R29 ;  /* 0x0000001d004f7308 */ /* 0x0008220000002400 */
[----:B-1----:R-:W-:-:S07]  /*20780*/  LEA.HI R36, R34, R37, RZ, 0x2 ;  /* 0x0000002522247211 */ /* 0x002fce00078f10ff */
[----:B------:R1:W0:Y:S01]  /*20790*/  MUFU.TANH R81, R33 ;  /* 0x0000002100517308 */ /* 0x0002220000002400 */
[-C--:B----4-:R-:W-:Y:S01]  /*207a0*/  FMUL.FTZ R29, R35, R18.reuse ;  /* 0x00000012231d7220 */ /* 0x090fe20000410000 */
[-C--:B------:R-:W-:Y:S01]  /*207b0*/  FMUL.FTZ R35, R38, R18.reuse ;  /* 0x0000001226237220 */ /* 0x080fe20000410000 */
[--C-:B------:R-:W-:Y:S01]  /*207c0*/  SHF.R.S32.HI R38, RZ, 0x2, R36.reuse ;  /* 0x00000002ff267819 */ /* 0x100fe20000011424 */
[-C--:B-1----:R-:W-:Y:S01]  /*207d0*/  FMUL.FTZ R33, R39, R18.reuse ;  /* 0x0000001227217220 */ /* 0x082fe20000410000 */
[----:B------:R-:W-:Y:S02]  /*207e0*/  SHF.R.S32.HI R39, RZ, 0x1f, R36 ;  /* 0x0000001fff277819 */ /* 0x000fe40000011424 */
[----:B------:R-:W-:Y:S01]  /*207f0*/  LOP3.LUT R36, R36, 0x7ffffffc, RZ, 0xc0, !PT ;  /* 0x7ffffffc24247812 */ /* 0x000fe200078ec0ff */
[----:B------:R-:W-:Y:S01]  /*20800*/  FMUL.FTZ R32, R32, R18 ;  /* 0x0000001220207220 */ /* 0x000fe20000410000 */
[----:B------:R-:W-:Y:S01]  /*20810*/  LEA.HI R39, R39, R38, RZ, 0x3 ;  /* 0x0000002627277211 */ /* 0x000fe200078f18ff */
[-C--:B------:R-:W-:Y:S01]  /*20820*/  FMUL.FTZ R48, R48, R18.reuse ;  /* 0x0000001230307220 */ /* 0x080fe20000410000 */
[----:B------:R-:W-:Y:S01]  /*20830*/  LEA.HI R34, R34, R37, RZ, 0x5 ;  /* 0x0000002522227211 */ /* 0x000fe200078f28ff */
[-C--:B------:R-:W-:Y:S01]  /*20840*/  FMUL.FTZ R52, R52, R18.reuse ;  /* 0x0000001234347220 */ /* 0x080fe20000410000 */
[-C--:B------:R-:W-:Y:S01]  /*20850*/  FMUL.FTZ R7, R24, R18.reuse ;  /* 0x0000001218077220 */ /* 0x080fe20000410000 */
[----:B------:R-:W-:Y:S01]  /*20860*/  FMUL.FTZ R24, R31, R18 ;  /* 0x000000121f187220 */ /* 0x000fe20000410000 */
[----:B------:R-:W-:-:S02]  /*20870*/  IMAD.IADD R36, R37, 0x1, -R36 ;  /* 0x0000000125247824 */ /* 0x000fc400078e0a24 */
[-C--:B------:R-:W-:Y:S01]  /*20880*/  FMUL.FTZ R31, R42, R18.reuse ;  /* 0x000000122a1f7220 */ /* 0x080fe20000410000 */
[----:B------:R-:W-:Y:S01]  /*20890*/  FMUL.FTZ R77, R50, R18 ;  /* 0x00000012324d7220 */ /* 0x000fe20000410000 */
[----:B------:R-:W-:Y:S01]  /*208a0*/  LOP3.LUT R39, R39, 0xfffffff8, RZ, 0xc0, !PT ;  /* 0xfffffff827277812 */ /* 0x000fe200078ec0ff */
[----:B------:R-:W-:Y:S01]  /*208b0*/  IMAD R37, R0, -0x60, R9 ;  /* 0xffffffa000257824 */ /* 0x000fe200078e0209 */
[----:B------:R-:W-:Y:S01]  /*208c0*/  LEA.HI R19, R19, R20, RZ, 0x1 ;  /* 0x0000001413137211 */ /* 0x000fe200078f08ff */
[-C--:B------:R-:W-:Y:S01]  /*208d0*/  FMUL.FTZ R6, R27, R18.reuse ;  /* 0x000000121b067220 */ /* 0x080fe20000410000 */
[----:B------:R-:W-:Y:S01]  /*208e0*/  SHF.R.S32.HI R34, RZ, 0x5, R34 ;  /* 0x00000005ff227819 */ /* 0x000fe20000011422 */
[-C--:B------:R-:W-:Y:S01]  /*208f0*/  FMUL.FTZ R21, R30, R18.reuse ;  /* 0x000000121e157220 */ /* 0x080fe20000410000 */
[----:B------:R1:W4:Y:S01]  /*20900*/  MUFU.TANH R80, R32 ;  /* 0x0000002000507308 */ /* 0x0003220000002400 */
[-C--:B------:R-:W-:Y:S01]  /*20910*/  FMUL.FTZ R25, R25, R18.reuse ;  /* 0x0000001219197220 */ /* 0x080fe20000410000 */
[-C--:B------:R-:W-:Y:S01]  /*20920*/  FMUL.FTZ R28, R28, R18.reuse ;  /* 0x000000121c1c7220 */ /* 0x080fe20000410000 */
[-C--:B------:R-:W-:Y:S01]  /*20930*/  FMUL.FTZ R40, R40, R18.reuse ;  /* 0x0000001228287220 */ /* 0x080fe20000410000 */
[-C--:B------:R-:W-:Y:S01]  /*20940*/  FMUL.FTZ R41, R41, R18.reuse ;  /* 0x0000001229297220 */ /* 0x080fe20000410000 */
[-C--:B------:R-:W-:Y:S01]  /*20950*/  FMUL.FTZ R74, R43, R18.reuse ;  /* 0x000000122b4a7220 */ /* 0x080fe20000410000 */
[-C--:B------:R-:W-:Y:S01]  /*20960*/  FMUL.FTZ R44, R44, R18.reuse ;  /* 0x000000122c2c7220 */ /* 0x080fe20000410000 */
[-C--:B------:R-:W-:Y:S01]  /*20970*/  FMUL.FTZ R45, R45, R18.reuse ;  /* 0x000000122d2d7220 */ /* 0x080fe20000410000 */
[----:B------:R3:W0:Y:S01]  /*20980*/  MUFU.TANH R42, R48 ;  /* 0x00000030002a7308 */ /* 0x0006220000002400 */
        /* <DEDUP_REMOVED lines=17> */
[-C--:B---3--:R-:W-:Y:S01]  /*20aa0*/  FMUL.FTZ R48, R70, R18.reuse ;  /* 0x0000001246307220 */ /* 0x088fe20000410000 */
[-C--:B--2---:R-:W-:Y:S01]  /*20ab0*/  FMUL.FTZ R52, R71, R18.reuse ;  /* 0x0000001247347220 */ /* 0x084fe20000410000 */
[-C--:B------:R-:W-:Y:S01]  /*20ac0*/  FMUL.FTZ R49, R49, R18.reuse ;  /* 0x0000001231317220 */ /* 0x080fe20000410000 */
[-C--:B------:R-:W-:Y:S01]  /*20ad0*/  FMUL.FTZ R53, R53, R18.reuse ;  /* 0x0000001235357220 */ /* 0x080fe20000410000 */
[-C--:B------:R-:W-:Y:S01]  /*20ae0*/  FMUL.FTZ R59, R59, R18.reuse ;  /* 0x000000123b3b7220 */ /* 0x080fe20000410000 */
[-C--:B------:R-:W-:Y:S01]  /*20af0*/  FMUL.FTZ R61, R61, R18.reuse ;  /* 0x000000123d3d7220 */ /* 0x080fe20000410000 */
[----:B------:R-:W-:Y:S01]  /*20b00*/  FMUL.FTZ R65, R65, R18 ;  /* 0x0000001241417220 */ /* 0x000fe20000410000 */
[----:B------:R-:W-:Y:S01]  /*20b10*/  LOP3.LUT R19, R19, 0x3fffffe, RZ, 0xc0, !PT ;  /* 0x03fffffe13137812 */ /* 0x000fe200078ec0ff */
[----:B------:R-:W-:Y:S01]  /*20b20*/  IMAD.IADD R39, R38, 0x1, -R39 ;  /* 0x0000000126277824 */ /* 0x000fe200078e0a27 */
[----:B------:R-:W-:Y:S01]  /*20b30*/  IADD3 R37, -R8, 0x1, R37 ;  /* 0x0000000108257810 */ /* 0x000fe20007ffe125 */
[----:B------:R-:W-:Y:S01]  /*20b40*/  IMAD R34, R73, 0x8, R34 ;  /* 0x0000000849227824 */ /* 0x000fe200078e0222 */
[----:B------:R1:W2:Y:S01]  /*20b50*/  MUFU.TANH R85, R54 ;  /* 0x0000003600557308 */ /* 0x0002a20000002400 */
[----:B------:R-:W-:-:S02]  /*20b60*/  IADD3 R19, R20, -R19, RZ ;  /* 0x8000001314137210 */ /* 0x000fc40007ffe0ff */
[----:B------:R-:W-:Y:S02]  /*20b70*/  IMAD.U32 R20, R34, 0x10, R39 ;  /* 0x0000001022147824 */ /* 0x000fe400078e0027 */
[----:B------:R-:W-:-:S03]  /*20b80*/  IMAD R18, R36, -0x2, R37 ;  /* 0xfffffffe24127824 */ /* 0x000fc600078e0225 */
[----:B------:R1:W3:Y:S01]  /*20b90*/  MUFU.TANH R86, R55 ;  /* 0x0000003700567308 */ /* 0x0002e20000002400 */
[----:B------:R-:W-:Y:S01]  /*20ba0*/  LOP3.LUT R37, RZ, R10, RZ, 0x33, !PT ;  /* 0x0000000aff257212 */ /* 0x000fe200078e33ff */
[----:B------:R-:W-:-:S06]  /*20bb0*/  IMAD R38, R19, 0x40, R20 ;  /* 0x0000004013267824 */ /* 0x000fcc00078e0214 */
        /* <DEDUP_REMOVED lines=37> */
[----:B------:R-:W0:Y:S08]  /*20e10*/  MUFU.TANH R69, R69 ;  /* 0x0000004500457308 */ /* 0x000e300000002400 */
        /* <DEDUP_REMOVED lines=19> */
.L_x_10174:
[----:B------:R-:W-:-:S13]  /*20f50*/  ISETP.NE.AND P1, PT, R13, 0x1, PT ;  /* 0x000000010d00780c */ /* 0x000fda0003f25270 */
[----:B------:R-:W-:-:S05]  /*20f60*/  @P1 IMAD.HI.U32 R20, R10, R14, RZ ;  /* 0x0000000e0a141227 */ /* 0x000fca00078e00ff */
[----:B------:R-:W-:-:S07]  /*20f70*/  @P1 SHF.R.U32.HI R10, RZ, R15, R20 ;  /* 0x0000000fff0a1219 */ /* 0x000fce0000011614 */
.L_x_10175:
[----:B------:R-:W-:Y:S05]  /*20f80*/  BSYNC B1 ;  /* 0x0000000000017941 */ /* 0x000fea0003800000 */
.L_x_10173:
[----:B------:R-:W-:-:S05]  /*20f90*/  IMAD R11, R10, R13, R66 ;  /* 0x0000000d0a0b7224 */ /* 0x000fca00078e0242 */
[----:B------:R-:W-:Y:S02]  /*20fa0*/  VIMNMX R18, R18, R11, !PT ;  /* 0x0000000b12127248 */ /* 0x000fe40007fe0100 */
[----:B------:R-:W-:-:S07]  /*20fb0*/  VIADDMNMX R12, R11, R13, R12, PT ;  /* 0x0000000d0b0c7246 */ /* 0x000fce000380010c */
.L_x_10172:
[----:B------:R-:W-:Y:S05]  /*20fc0*/  BSYNC B0 ;  /* 0x0000000000007941 */ /* 0x000fea0003800000 */
.L_x_10171:
        /* <DEDUP_REMOVED lines=8> */
[----:B------:R-:W-:Y:S02]  /*21050*/  ISETP.GT.AND P2, PT, R18, 0x1, !P2 ;  /* 0x000000011200780c */ /* 0x000fe40005744270 */
[----:B------:R-:W-:Y:S02]  /*21060*/  ISETP.GE.AND P3, PT, R36, 0xa, PT ;  /* 0x0000000a2400780c */ /* 0x000fe40003f66270 */
[----:B0-----:R-:W-:Y:S01]  /*21070*/  FSEL R67, R28, -INF , !P1 ;  /* 0xff8000001c437808 */ /* 0x001fe20004800000 */
[----:B------:R-:W-:Y:S01]  /*21080*/  IMAD.IADD R28, R73, 0x1, R38 ;  /* 0x00000001491c7824 */ /* 0x000fe200078e0226 */
        /* <DEDUP_REMOVED lines=84> */
[----:B------:R-:W-:Y:S01]  /*215d0*/  FSEL R37, R54, -INF , !P2 ;  /* 0xff80000036257808 */ /* 0x000fe20005000000 */
[----:B------:R-:W-:Y:S01]  /*215e0*/  IMAD.IADD R54, R71, 0x1, R38 ;  /* 0x0000000147367824 */ /* 0x000fe200078e0226 */
        /* <DEDUP_REMOVED lines=33> */
.L_x_10179:
[----:B------:R-:W-:-:S13]  /*21800*/  ISETP.NE.AND P6, PT, R13, 0x1, PT ;  /* 0x000000010d00780c */ /* 0x000fda0003fc5270 */
[----:B------:R-:W-:-:S05]  /*21810*/  @P6 IMAD.HI.U32 R14, R8, R14, RZ ;  /* 0x0000000e080e6227 */ /* 0x000fca00078e00ff */
[----:B------:R-:W-:-:S07]  /*21820*/  @P6 SHF.R.U32.HI R8, RZ, R15, R14 ;  /* 0x0000000fff086219 */ /* 0x000fce000001160e */
.L_x_10180:
[----:B------:R-:W-:Y:S05]  /*21830*/  BSYNC B1 ;  /* 0x0000000000017941 */ /* 0x000fea0003800000 */
.L_x_10178:
[----:B------:R-:W-:-:S05]  /*21840*/  IMAD R7, R8, R13, R66 ;  /* 0x0000000d08077224 */ /* 0x000fca00078e0242 */
[----:B------:R-:W-:Y:S02]  /*21850*/  VIADDMNMX R54, R7, R13, R54, PT ;  /* 0x0000000d07367246 */ /* 0x000fe40003800136 */
[----:B------:R-:W-:-:S07]  /*21860*/  VIMNMX R28, R28, R7, !PT ;  /* 0x000000071c1c7248 */ /* 0x000fce0007fe0100 */
.L_x_10177:
[----:B------:R-:W-:Y:S05]  /*21870*/  BSYNC B0 ;  /* 0x0000000000007941 */ /* 0x000fea0003800000 */
.L_x_10176:
        /* <DEDUP_REMOVED lines=8> */
[----:B------:R-:W2:Y:S01]  /*21900*/  LD.E.64 R6, desc[UR56][R16.64+0x230] ;  /* 0x0002303810067980 */ /* 0x000ea2000c101b00 */
        /* <DEDUP_REMOVED lines=68> */
[----:B------:R-:W-:-:S02]  /*21d50*/  FSEL R5, R62, -INF , !P5 ;  /* 0xff8000003e057808 */ /* 0x000fc40006800000 */
[----:B------:R-:W-:Y:S02]  /*21d60*/  FMNMX.FTZ R56, R11, R56, !PT ;  /* 0x000000380b387209 */ /* 0x000fe40007810000 */
[----:B------:R-:W-:Y:S02]  /*21d70*/  ISETP.GT.AND P2, PT, R28, 0x50, !P2 ;  /* 0x000000501c00780c */ /* 0x000fe40005744270 */
        /* <DEDUP_REMOVED lines=45> */
[----:B------:R-:W-:Y:S02]  /*22050*/  ISETP.GT.AND P3, PT, R28, 0x51, !P3 ;  /* 0x000000511c00780c */ /* 0x000fe40005f64270 */
[----:B------:R-:W-:-:S02]  /*22060*/  ISETP.LT.OR P2, PT, R54, 0x51, P2 ;  /* 0x000000513600780c */ /* 0x000fc40001741670 */
[----:B------:R-:W-:Y:S02]  /*22070*/  FSEL R71, R27, -INF , !P1 ;  /* 0xff8000001b477808 */ /* 0x000fe40004800000 */
[----:B------:R-:W-:Y:S02]  /*22080*/  FMNMX.FTZ R56, R5, R56, !PT ;  /* 0x0000003805387209 */ /* 0x000fe40007810000 */
[C---:B------:R-:W-:Y:S02]  /*22090*/  ISETP.GT.AND P4, PT, R28.reuse, 0x58, !P4 ;  /* 0x000000581c00780c */ /* 0x040fe40006784270 */
[----:B------:R-:W-:Y:S02]  /*220a0*/  ISETP.GT.AND P1, PT, R28, 0x59, !P6 ;  /* 0x000000591c00780c */ /* 0x000fe40007724270 */
[----:B------:R-:W-:Y:S02]  /*220b0*/  ISETP.LT.OR P3, PT, R54, 0x52, P3 ;  /* 0x000000523600780c */ /* 0x000fe40001f61670 */
[----:B------:R-:W-:-:S02]  /*220c0*/  FSEL R28, R30, -INF , !P2 ;  /* 0xff8000001e1c7808 */ /* 0x000fc40005000000 */
[----:B------:R-:W-:Y:S02]  /*220d0*/  FMNMX.FTZ R9, R71, R56, !PT ;  /* 0x0000003847097209 */ /* 0x000fe40007810000 */
[----:B------:R-:W-:Y:S02]  /*220e0*/  ISETP.LT.OR P4, PT, R54, 0x59, P4 ;  /* 0x000000593600780c */ /* 0x000fe40002781670 */
[----:B------:R-:W-:Y:S02]  /*220f0*/  FSEL R27, R32, -INF , !P3 ;  /* 0xff800000201b7808 */ /* 0x000fe40005800000 */
[----:B------:R-:W-:Y:S01]  /*22100*/  FMNMX.FTZ R30, R28, R9, !PT ;  /* 0x000000091c1e7209 */ /* 0x000fe20007810000 */
[----:B------:R-:W-:Y:S01]  /*22110*/  UIADD3 UR4, UP0, UR49, 0x230, URZ ;  /* 0x0000023031047890 */ /* 0x000fe2000ff1e03f */
[----:B------:R-:W-:Y:S02]  /*22120*/  ISETP.LT.OR P1, PT, R54, 0x5a, P1 ;  /* 0x0000005a3600780c */ /* 0x000fe40000f21670 */
[----:B------:R-:W-:-:S02]  /*22130*/  FSEL R29, R48, -INF , !P4 ;  /* 0xff800000301d7808 */ /* 0x000fc40006000000 */
[----:B------:R-:W-:Y:S01]  /*22140*/  FMNMX.FTZ R32, R27, R30, !PT ;  /* 0x0000001e1b207209 */ /* 0x000fe20007810000 */
[----:B------:R-:W-:Y:S02]  /*22150*/  ULOP3.LUT UR4, UR4, 0x4, URZ, 0xfc, !UPT ;  /* 0x0000000404047892 */ /* 0x000fe4000f8efc3f */
[----:B------:R-:W-:Y:S01]  /*22160*/  UIADD3.X UR5, URZ, UR48, URZ, UP0, !UPT ;  /* 0x000000303f057290 */ /* 0x000fe200087fe43f */
[----:B------:R-:W-:Y:S02]  /*22170*/  FSEL R30, R52, -INF , !P1 ;  /* 0xff800000341e7808 */ /* 0x000fe40004800000 */
[----:B------:R-:W-:Y:S01]  /*22180*/  FMNMX.FTZ R9, R29, R32, !PT ;  /* 0x000000201d097209 */ /* 0x000fe20007810000 */
[----:B------:R-:W-:Y:S01]  /*22190*/  IMAD.U32 R68, RZ, RZ, UR4 ;  /* 0x00000004ff447e24 */ /* 0x000fe2000f8e00ff */
[----:B0-----:R-:W-:Y:S01]  /*221a0*/  FMNMX.FTZ R75, R58, R75, !PT ;  /* 0x0000004b3a4b7209 */ /* 0x001fe20007810000 */
[----:B------:R-:W-:Y:S01]  /*221b0*/  IMAD.U32 R69, RZ, RZ, UR5 ;  /* 0x00000005ff457e24 */ /* 0x000fe2000f8e00ff */
[----:B------:R-:W-:Y:S01]  /*221c0*/  FMNMX.FTZ R9, R30, R9, !PT ;  /* 0x000000091e097209 */ /* 0x000fe20007810000 */
[----:B------:R-:W-:Y:S04]  /*221d0*/  ST.E desc[UR56][R16.64+0x230], R73 ;  /* 0x0002304910007985 */ /* 0x000fe8000c101938 */
[----:B------:R-:W-:Y:S04]  /*221e0*/  ST.E desc[UR56][R68.64], R9 ;  /* 0x0000000944007985 */ /* 0x000fe8000c101938 */
[----:B------:R-:W-:Y:S04]  /*221f0*/  ST.E desc[UR56][R16.64+0x230], R75 ;  /* 0x0002304b10007985 */ /* 0x000fe8000c101938 */
[----:B------:R-:W2:Y:S04]  /*22200*/  LD.E R32, desc[UR56][R68.64] ;  /* 0x0000003844207980 */ /* 0x000ea8000c101900 */
[----:B--2---:R-:W0:Y:S02]  /*22210*/  SHFL.BFLY PT, R77, R32, 0x2, 0x1f ;  /* 0x0c401f00204d7f89 */ /* 0x004e2400000e0000 */
[----:B0-----:R-:W-:-:S05]  /*22220*/  FMNMX.FTZ R77, R32, R77, !PT ;  /* 0x0000004d204d7209 */ /* 0x001fca0007810000 */
[----:B------:R-:W0:Y:S02]  /*22230*/  SHFL.BFLY PT, R48, R77, 0x1, 0x1f ;  /* 0x0c201f004d307f89 */ /* 0x000e2400000e0000 */
[----:B0-----:R-:W-:-:S05]  /*22240*/  FMNMX.FTZ R79, R77, R48, !PT ;  /* 0x000000304d4f7209 */ /* 0x001fca0007810000 */
[----:B------:R0:W-:Y:S04]  /*22250*/  ST.E desc[UR56][R68.64], R79 ;  /* 0x0000004f44007985 */ /* 0x0001e8000c101938 */
[----:B------:R-:W2:Y:S04]  /*22260*/  LD.E R81, desc[UR56][R16.64+0x230] ;  /* 0x0002303810517980 */ /* 0x000ea8000c101900 */
[----:B------:R-:W0:Y:S04]  /*22270*/  LD.E R48, desc[UR56][R16.64+0x250] ;  /* 0x0002503810307980 */ /* 0x000e28000c101900 */
[----:B------:R-:W3:Y:S04]  /*22280*/  LD.E R54, desc[UR56][R16.64+0x240] ;  /* 0x0002403810367980 */ /* 0x000ee8000c101900 */
[----:B------:R-:W4:Y:S01]  /*22290*/  LD.E R56, desc[UR56][R16.64+0x244] ;  /* 0x0002443810387980 */ /* 0x000f22000c101900 */
[----:B------:R-:W-:-:S04]  /*222a0*/  FSETP.NEU.FTZ.AND P2, PT, R79, -INF , PT ;  /* 0xff8000004f00780b */ /* 0x000fc80003f5d000 */
[----:B------:R-:W-:-:S05]  /*222b0*/  FSEL R52, R79, RZ, P2 ;  /* 0x000000ff4f347208 */ /* 0x000fca0001000000 */
[----:B------:R-:W-:Y:S02]  /*222c0*/  FADD.FTZ R9, R7, -R52 ;  /* 0x8000003407097221 */ /* 0x000fe40000010000 */
[----:B------:R-:W5:Y:S01]  /*222d0*/  LD.E R7, desc[UR56][R16.64+0x260] ;  /* 0x0002603810077980 */ /* 0x000f62000c101900 */
[----:B------:R-:W-:-:S04]  /*222e0*/  UIADD3 UR4, UP0, UR49, 0x260, URZ ;  /* 0x0000026031047890 */ /* 0x000fc8000ff1e03f */
[----:B------:R-:W-:Y:S02]  /*222f0*/  ULOP3.LUT UR5, UR4, 0x4, URZ, 0xfc, !UPT ;  /* 0x0000000404057892 */ /* 0x000fe4000f8efc3f */
[----:B------:R-:W-:Y:S01]  /*22300*/  UIADD3.X UR7, URZ, UR48, URZ, UP0, !UPT ;  /* 0x000000303f077290 */ /* 0x000fe200087fe43f */
[----:B--2---:R-:W-:Y:S01]  /*22310*/  FSETP.NEU.FTZ.AND P1, PT, R81, -INF , PT ;  /* 0xff8000005100780b */ /* 0x004fe20003f3d000 */
[-C--:B0-----:R-:W-:Y:S01]  /*22320*/  FMUL.FTZ R79, R79, R48.reuse ;  /* 0x000000304f4f7220 */ /* 0x081fe20000410000 */
[CC--:B------:R-:W-:Y:S02]  /*22330*/  FMUL.FTZ R32, R81.reuse, R48.reuse ;  /* 0x0000003051207220 */ /* 0x0c0fe40000410000 */
[----:B------:R-:W-:Y:S02]  /*22340*/  FSEL R81, R81, RZ, P1 ;  /* 0x000000ff51517208 */ /* 0x000fe40000800000 */
[----:B------:R-:W-:Y:S02]  /*22350*/  FSEL R79, R79, RZ, P2 ;  /* 0x000000ff4f4f7208 */ /* 0x000fe40001000000 */
[----:B------:R-:W-:Y:S01]  /*22360*/  FSEL R52, R32, RZ, P1 ;  /* 0x000000ff20347208 */ /* 0x000fe20000800000 */
[----:B------:R-:W-:Y:S01]  /*22370*/  FADD.FTZ R81, R6, -R81 ;  /* 0x8000005106517221 */ /* 0x000fe20000010000 */
[----:B------:R-:W-:Y:S01]  /*22380*/  FMUL.FTZ R32, R48, R9 ;  /* 0x0000000930207220 */ /* 0x000fe20000410000 */
[-CC-:B------:R-:W-:Y:S01]  /*22390*/  FFMA.FTZ R199, R25, R48.reuse, -R79.reuse ;  /* 0x0000003019c77223 */ /* 0x180fe2000001084f */
[-CC-:B------:R-:W-:Y:S01]  /*223a0*/  FFMA.FTZ R157, R50, R48.reuse, -R79.reuse ;  /* 0x00000030329d7223 */ /* 0x180fe2000001084f */
[-CC-:B------:R-:W-:Y:S01]  /*223b0*/  FFMA.FTZ R156, R83, R48.reuse, -R52.reuse ;  /* 0x00000030539c7223 */ /* 0x180fe20000010834 */
[-C--:B------:R-:W-:Y:S01]  /*223c0*/  FMUL.FTZ R25, R81, R48.reuse ;  /* 0x0000003051197220 */ /* 0x080fe20000410000 */
[-CC-:B------:R-:W-:Y:S01]  /*223d0*/  FFMA.FTZ R174, R19, R48.reuse, -R52.reuse ;  /* 0x0000003013ae7223 */ /* 0x180fe20000010834 */
[-CC-:B------:R-:W-:Y:S01]  /*223e0*/  FFMA.FTZ R19, R10, R48.reuse, -R52.reuse ;  /* 0x000000300a137223 */ /* 0x180fe20000010834 */
[-CC-:B------:R-:W-:Y:S01]  /*223f0*/  FFMA.FTZ R11, R11, R48.reuse, -R52.reuse ;  /* 0x000000300b0b7223 */ /* 0x180fe20000010834 */
[-CC-:B------:R-:W-:Y:S01]  /*22400*/  FFMA.FTZ R10, R55, R48.reuse, -R79.reuse ;  /* 0x00000030370a7223 */ /* 0x180fe2000001084f */
[----:B------:R-:W-:Y:S01]  /*22410*/  MUFU.EX2 R32, R32 ;  /* 0x0000002000207308 */ /* 0x000fe20000000800 */
[-C--:B------:R-:W-:Y:S01]  /*22420*/  FFMA.FTZ R158, R67, R48.reuse, -R52 ;  /* 0x00000030439e7223 */ /* 0x080fe20000010834 */
[----:B------:R-:W-:-:S06]  /*22430*/  FFMA.FTZ R159, R57, R48, -R79 ;  /* 0x00000030399f7223 */ /* 0x000fcc000001084f */
[----:B------:R-:W-:Y:S01]  /*22440*/  MUFU.EX2 R156, R156 ;  /* 0x0000009c009c7308 */ /* 0x000fe20000000800 */
[-C--:B------:R-:W-:Y:S01]  /*22450*/  FFMA.FTZ R9, R65, R48.reuse, -R52 ;  /* 0x0000003041097223 */ /* 0x080fe20000010834 */
[----:B------:R-:W-:-:S06]  /*22460*/  FFMA.FTZ R8, R8, R48, -R79 ;  /* 0x0000003008087223 */ /* 0x000fcc000001084f */
[----:B------:R-:W-:Y:S08]  /*22470*/  MUFU.EX2 R157, R157 ;  /* 0x0000009d009d7308 */ /* 0x000ff00000000800 */
[----:B------:R-:W3:Y:S01]  /*22480*/  MUFU.EX2 R25, R25 ;  /* 0x0000001900197308 */ /* 0x000ee20000000800 */
[-C--:B------:R-:W-:Y:S01]  /*22490*/  FFMA.FTZ R215, R63, R48.reuse, -R52 ;  /* 0x000000303fd77223 */ /* 0x080fe20000010834 */
[----:B------:R-:W-:-:S06]  /*224a0*/  FFMA.FTZ R211, R38, R48, -R79 ;  /* 0x0000003026d37223 */ /* 0x000fcc000001084f */
[----:B------:R-:W0:Y:S08]  /*224b0*/  MUFU.EX2 R11, R11 ;  /* 0x0000000b000b7308 */ /* 0x000e300000000800 */
[----:B------:R-:W1:Y:S01]  /*224c0*/  MUFU.EX2 R10, R10 ;  /* 0x0000000a000a7308 */ /* 0x000e620000000800 */
[-C--:B------:R-:W-:Y:S01]  /*224d0*/  FFMA.FTZ R220, R61, R48.reuse, -R52 ;  /* 0x000000303ddc7223 */ /* 0x080fe20000010834 */
[----:B------:R-:W-:-:S06]  /*224e0*/  FFMA.FTZ R218, R36, R48, -R79 ;  /* 0x0000003024da7223 */ /* 0x000fcc000001084f */
[----:B------:R-:W2:Y:S08]  /*224f0*/  MUFU.EX2 R158, R158 ;  /* 0x0000009e009e7308 */ /* 0x000eb00000000800 */
[----:B------:R-:W5:Y:S01]  /*22500*/  MUFU.EX2 R159, R159 ;  /* 0x0000009f009f7308 */ /* 0x000f620000000800 */
[----:B------:R-:W-:Y:S01]  /*22510*/  FFMA.FTZ R189, R15, R48, -R79 ;  /* 0x000000300fbd7223 */ /* 0x000fe2000001084f */
[----:B---3--:R-:W-:Y:S01]  /*22520*/  FFMA.FTZ R54, R25, R54, R156 ;  /* 0x0000003619367223 */ /* 0x008fe2000001009c */
[----:B----4-:R-:W-:-:S05]  /*22530*/  FFMA.FTZ R15, R32, R56, R157 ;  /* 0x00000038200f7223 */ /* 0x010fca000001009d */
[----:B------:R-:W3:Y:S01]  /*22540*/  MUFU.EX2 R9, R9 ;  /* 0x0000000900097308 */ /* 0x000ee20000000800 */
[-C--:B------:R-:W-:Y:S01]  /*22550*/  FFMA.FTZ R209, R59, R48.reuse, -R52 ;  /* 0x000000303bd17223 */ /* 0x080fe20000010834 */
[----:B------:R-:W-:-:S06]  /*22560*/  FFMA.FTZ R207, R35, R48, -R79 ;  /* 0x0000003023cf7223 */ /* 0x000fcc000001084f */
[----:B------:R-:W4:Y:S01]  /*22570*/  MUFU.EX2 R8, R8 ;  /* 0x0000000800087308 */ /* 0x000f220000000800 */
[----:B------:R-:W-:Y:S01]  /*22580*/  FFMA.FTZ R196, R21, R48, -R79 ;  /* 0x0000003015c47223 */ /* 0x000fe2000001084f */
[----:B0-----:R-:W-:Y:S01]  /*22590*/  FADD.FTZ R21, R11, R54 ;  /* 0x000000360b157221 */ /* 0x001fe20000010000 */
[----:B-1----:R-:W-:-:S05]  /*225a0*/  FADD.FTZ R6, R10, R15 ;  /* 0x0000000f0a067221 */ /* 0x002fca0000010000 */
[----:B------:R-:W0:Y:S01]  /*225b0*/  MUFU.EX2 R215, R215 ;  /* 0x000000d700d77308 */ /* 0x000e220000000800 */
[-C--:B------:R-:W-:Y:S01]  /*225c0*/  FFMA.FTZ R216, R53, R48.reuse, -R52 ;  /* 0x0000003035d87223 */ /* 0x080fe20000010834 */
[----:B------:R-:W-:-:S06]  /*225d0*/  FFMA.FTZ R208, R33, R48, -R79 ;  /* 0x0000003021d07223 */ /* 0x000fcc000001084f */
[----:B------:R-:W1:Y:S01]  /*225e0*/  MUFU.EX2 R211, R211 ;  /* 0x000000d300d37308 */ /* 0x000e620000000800 */
[----:B------:R-:W-:Y:S01]  /*225f0*/  FFMA.FTZ R190, R14, R48, -R79 ;  /* 0x000000300ebe7223 */ /* 0x000fe2000001084f */
[----:B--2---:R-:W-:Y:S01]  /*22600*/  FADD.FTZ R14, R158, R21 ;  /* 0x000000159e0e7221 */ /* 0x004fe20000010000 */
[----:B-----5:R-:W-:-:S05]  /*22610*/  FADD.FTZ R15, R159, R6 ;  /* 0x000000069f0f7221 */ /* 0x020fca0000010000 */
[----:B------:R-:W2:Y:S01]  /*22620*/  MUFU.EX2 R220, R220 ;  /* 0x000000dc00dc7308 */ /* 0x000ea20000000800 */
[-C--:B------:R-:W-:Y:S01]  /*22630*/  FFMA.FTZ R206, R51, R48.reuse, -R52 ;  /* 0x0000003033ce7223 */ /* 0x080fe20000010834 */
[----:B------:R-:W-:-:S06]  /*22640*/  FFMA.FTZ R203, R31, R48, -R79 ;  /* 0x000000301fcb7223 */ /* 0x000fcc000001084f */
[----:B------:R-:W5:Y:S01]  /*22650*/  MUFU.EX2 R218, R218 ;  /* 0x000000da00da7308 */ /* 0x000f620000000800 */
[----:B---3--:R-:W-:Y:S01]  /*22660*/  FADD.FTZ R14, R9, R14 ;  /* 0x0000000e090e7221 */ /* 0x008fe20000010000 */
[----:B----4-:R-:W-:-:S06]  /*22670*/  FADD.FTZ R6, R8, R15 ;  /* 0x0000000f08067221 */ /* 0x010fcc0000010000 */
        /* <DEDUP_REMOVED lines=8> */
[----:B------:R-:W-:-:S07]  /*22700*/  FFMA.FTZ R202, R47, R48, -R52 ;  /* 0x000000302fca7223 */ /* 0x000fce0000010834 */
[----:B------:R-:W1:Y:S01]  /*22710*/  MUFU.EX2 R208, R208 ;  /* 0x000000d000d07308 */ /* 0x000e620000000800 */
[----:B--2---:R-:W-:Y:S01]  /*22720*/  FADD.FTZ R6, R220, R13 ;  /* 0x0000000ddc067221 */ /* 0x004fe20000010000 */
[----:B-----5:R-:W-:-:S06]  /*22730*/  FADD.FTZ R14, R218, R15 ;  /* 0x0000000fda0e7221 */ /* 0x020fcc0000010000 */
        /* <DEDUP_REMOVED lines=10> */
[----:B0-----:R-:W-:Y:S01]  /*227e0*/  FADD.FTZ R13, R216, R13 ;  /* 0x0000000dd80d7221 */ /* 0x001fe20000010000 */
[----:B-1----:R-:W-:-:S06]  /*227f0*/  FADD.FTZ R6, R208, R15 ;  /* 0x0000000fd0067221 */ /* 0x002fcc0000010000 */
[----:B------:R-:W0:Y:S01]  /*22800*/  MUFU.EX2 R202, R202 ;  /* 0x000000ca00ca7308 */ /* 0x000e220000000800 */
[----:B------:R-:W-:-:S07]  /*22810*/  FFMA.FTZ R198, R44, R48, -R52 ;  /* 0x000000302cc67223 */ /* 0x000fce0000010834 */
[----:B------:R-:W1:Y:S01]  /*22820*/  MUFU.EX2 R199, R199 ;  /* 0x000000c700c77308 */ /* 0x000e620000000800 */
[-CC-:B------:R-:W-:Y:S01]  /*22830*/  FFMA.FTZ R186, R12, R48.reuse, -R79.reuse ;  /* 0x000000300cba7223 */ /* 0x180fe2000001084f */
[----:B------:R-:W-:Y:S01]  /*22840*/  FFMA.FTZ R175, R5, R48, -R79 ;  /* 0x0000003005af7223 */ /* 0x000fe2000001084f */
[----:B--2---:R-:W-:-:S05]  /*22850*/  FADD.FTZ R12, R206, R13 ;  /* 0x0000000dce0c7221 */ /* 0x004fca0000010000 */
[----:B------:R-:W2:Y:S01]  /*22860*/  MUFU.EX2 R201, R201 ;  /* 0x000000c900c97308 */ /* 0x000ea20000000800 */
[----:B-----5:R-:W-:Y:S01]  /*22870*/  FADD.FTZ R5, R203, R6 ;  /* 0x00000006cb057221 */ /* 0x020fe20000010000 */
[----:B------:R-:W-:-:S06]  /*22880*/  FFMA.FTZ R193, R43, R48, -R52 ;  /* 0x000000302bc17223 */ /* 0x000fcc0000010834 */
[----:B------:R-:W5:Y:S01]  /*22890*/  MUFU.EX2 R200, R200 ;  /* 0x000000c800c87308 */ /* 0x000f620000000800 */
[----:B---3--:R-:W-:Y:S01]  /*228a0*/  FADD.FTZ R13, R205, R12 ;  /* 0x0000000ccd0d7221 */ /* 0x008fe20000010000 */
[----:B----4-:R-:W-:-:S06]  /*228b0*/  FADD.FTZ R6, R204, R5 ;  /* 0x00000005cc067221 */ /* 0x010fcc0000010000 */
[----:B------:R-:W3:Y:S01]  /*228c0*/  MUFU.EX2 R197, R197 ;  /* 0x000000c500c57308 */ /* 0x000ee20000000800 */
[----:B------:R-:W-:-:S07]  /*228d0*/  FFMA.FTZ R194, R42, R48, -R52 ;  /* 0x000000302ac27223 */ /* 0x000fce0000010834 */
[----:B------:R-:W4:Y:S01]  /*228e0*/  MUFU.EX2 R195, R195 ;  /* 0x000000c300c37308 */ /* 0x000f220000000800 */
[----:B0-----:R-:W-:Y:S01]  /*228f0*/  FADD.FTZ R12, R202, R13 ;  /* 0x0000000dca0c7221 */ /* 0x001fe20000010000 */
[----:B-1----:R-:W-:-:S06]  /*22900*/  FADD.FTZ R5, R199, R6 ;  /* 0x00000006c7057221 */ /* 0x002fcc0000010000 */
[----:B------:R-:W0:Y:S01]  /*22910*/  MUFU.EX2 R198, R198 ;  /* 0x000000c600c67308 */ /* 0x000e220000000800 */
[----:B------:R-:W-:-:S07]  /*22920*/  FFMA.FTZ R187, R41, R48, -R52 ;  /* 0x0000003029bb7223 */ /* 0x000fce0000010834 */
[----:B------:R-:W1:Y:S01]  /*22930*/  MUFU.EX2 R196, R196 ;  /* 0x000000c400c47308 */ /* 0x000e620000000800 */
[----:B--2---:R-:W-:Y:S01]  /*22940*/  FADD.FTZ R12, R201, R12 ;  /* 0x0000000cc90c7221 */ /* 0x004fe20000010000 */
[----:B-----5:R-:W-:-:S06]  /*22950*/  FADD.FTZ R6, R200, R5 ;  /* 0x00000005c8067221 */ /* 0x020fcc0000010000 */
[----:B------:R-:W2:Y:S01]  /*22960*/  MUFU.EX2 R193, R193 ;  /* 0x000000c100c17308 */ /* 0x000ea20000000800 */
[----:B------:R-:W-:-:S07]  /*22970*/  FFMA.FTZ R188, R40, R48, -R52 ;  /* 0x0000003028bc7223 */ /* 0x000fce0000010834 */
        /* <DEDUP_REMOVED lines=9> */
[-C--:B------:R-:W-:Y:S01]  /*22a10*/  FFMA.FTZ R184, R37, R48.reuse, -R52 ;  /* 0x0000003025b87223 */ /* 0x080fe20000010834 */
[----:B------:R-:W-:-:S06]  /*22a20*/  FFMA.FTZ R178, R71, R48, -R79 ;  /* 0x0000003047b27223 */ /* 0x000fcc000001084f */
        /* <DEDUP_REMOVED lines=25> */
[----:B------:R-:W3:Y:S08]  /*22bc0*/  MUFU.EX2 R174, R174 ;  /* 0x000000ae00ae7308 */ /* 0x000ef00000000800 */
[----:B------:R-:W4:Y:S01]  /*22bd0*/  MUFU.EX2 R172, R172 ;  /* 0x000000ac00ac7308 */ /* 0x000f220000000800 */
[----:B0-----:R-:W-:Y:S01]  /*22be0*/  FADD.FTZ R6, R184, R13 ;  /* 0x0000000db8067221 */ /* 0x001fe20000010000 */
[----:B-1----:R-:W-:-:S06]  /*22bf0*/  FADD.FTZ R12, R178, R15 ;  /* 0x0000000fb20c7221 */ /* 0x002fcc0000010000 */
[----:B------:R-:W0:Y:S08]  /*22c00*/  MUFU.EX2 R19, R19 ;  /* 0x0000001300137308 */ /* 0x000e300000000800 */
[----:B------:R-:W1:Y:S01]  /*22c10*/  MUFU.EX2 R5, R5 ;  /* 0x0000000500057308 */ /* 0x000e620000000800 */
[----:B--2---:R-:W-:Y:S01]  /*22c20*/  FADD.FTZ R13, R173, R6 ;  /* 0x00000006ad0d7221 */ /* 0x004fe20000010000 */
[----:B-----5:R-:W-:-:S06]  /*22c30*/  FADD.FTZ R15, R21, R12 ;  /* 0x0000000c150f7221 */ /* 0x020fcc0000010000 */
[----:B------:R-:W2:Y:S08]  /*22c40*/  MUFU.EX2 R20, R20 ;  /* 0x0000001400147308 */ /* 0x000eb00000000800 */
[----:B------:R-:W5:Y:S01]  /*22c50*/  MUFU.EX2 R18, R18 ;  /* 0x0000001200127308 */ /* 0x000f620000000800 */
[----:B---3--:R-:W-:Y:S01]  /*22c60*/  FADD.FTZ R6, R174, R13 ;  /* 0x0000000dae067221 */ /* 0x008fe20000010000 */
[----:B----4-:R-:W-:-:S03]  /*22c70*/  FADD.FTZ R12, R172, R15 ;  /* 0x0000000fac0c7221 */ /* 0x010fc60000010000 */
[----:B0-----:R-:W-:Y:S01]  /*22c80*/  FADD.FTZ R13, R19, R6 ;  /* 0x00000006130d7221 */ /* 0x001fe20000010000 */
[----:B-1----:R-:W-:Y:S01]  /*22c90*/  FADD.FTZ R15, R5, R12 ;  /* 0x0000000c050f7221 */ /* 0x002fe20000010000 */
[----:B------:R-:W-:Y:S01]  /*22ca0*/  FMUL.FTZ R7, R25, R7 ;  /* 0x0000000719077220 */ /* 0x000fe20000410000 */
[----:B------:R-:W-:Y:S01]  /*22cb0*/  MOV R14, UR5 ;  /* 0x00000005000e7c02 */ /* 0x000fe20008000f00 */
[----:B--2---:R-:W-:-:S03]  /*22cc0*/  FADD.FTZ R13, R20, R13 ;  /* 0x0000000d140d7221 */ /* 0x004fc60000010000 */
[----:B------:R-:W-:Y:S01]  /*22cd0*/  ST.E desc[UR56][R16.64+0x260], R7 ;  /* 0x0002600710007985 */ /* 0x000fe2000c101938 */
[----:B-----5:R-:W-:Y:S01]  /*22ce0*/  FADD.FTZ R27, R18, R15 ;  /* 0x0000000f121b7221 */ /* 0x020fe20000010000 */
[----:B------:R-:W-:Y:S02]  /*22cf0*/  IMAD.U32 R15, RZ, RZ, UR7 ;  /* 0x00000007ff0f7e24 */ /* 0x000fe4000f8e00ff */
[----:B------:R0:W-:Y:S04]  /*22d00*/  ST.E desc[UR56][R16.64+0x240], R13 ;  /* 0x0002400d10007985 */ /* 0x0001e8000c101938 */
[----:B------:R1:W-:Y:S04]  /*22d10*/  ST.E desc[UR56][R16.64+0x244], R27 ;  /* 0x0002441b10007985 */ /* 0x0003e8000c101938 */
[----:B------:R-:W2:Y:S02]  /*22d20*/  LD.E R6, desc[UR56][R14.64] ;  /* 0x000000380e067980 */ /* 0x000ea4000c101900 */
[----:B--2---:R-:W-:-:S05]  /*22d30*/  FMUL.FTZ R29, R25, R6 ;  /* 0x00000006191d7220 */ /* 0x004fca0000410000 */
[----:B------:R2:W-:Y:S04]  /*22d40*/  ST.E desc[UR56][R14.64], R29 ;  /* 0x0000001d0e007985 */ /* 0x0005e8000c101938 */
[----:B------:R-:W0:Y:S04]  /*22d50*/  LD.E R12, desc[UR56][R16.64+0x274] ;  /* 0x00027438100c7980 */ /* 0x000e28000c101900 */
[----:B------:R-:W3:Y:S04]  /*22d60*/  LD.E R144, desc[UR56][R16.64+0x454] ;  /* 0x0004543810907980 */ /* 0x000ee8000c101900 */
[----:B------:R-:W4:Y:S04]  /*22d70*/  LD.E R6, desc[UR56][R16.64+0x270] ;  /* 0x0002703810067980 */ /* 0x000f28000c101900 */
[----:B------:R-:W1:Y:S04]  /*22d80*/  LD.E R24, desc[UR56][R16.64+0x280] ;  /* 0x0002803810187980 */ /* 0x000e68000c101900 */
[----:B------:R-:W2:Y:S04]  /*22d90*/  LD.E R26, desc[UR56][R16.64+0x284] ;  /* 0x00028438101a7980 */ /* 0x000ea8000c101900 */
        /* <DEDUP_REMOVED lines=57> */
[----:B------:R-:W-:Y:S01]  /*23130*/  ULOP3.LUT UR5, UR4, 0x8, URZ, 0xfc, !UPT ;  /* 0x0000000804057892 */ /* 0x000fe2000f8efc3f */
[C---:B0-----:R-:W-:Y:S01]  /*23140*/  FMUL.FTZ R13, R25.reuse, R12 ;  /* 0x0000000c190d7220 */ /* 0x041fe20000410000 */
[----:B---3--:R-:W-:-:S04]  /*23150*/  FMUL.FTZ R37, R25, R144 ;  /* 0x0000009019257220 */ /* 0x008fc80000410000 */
[----:B------:R0:W-:Y:S01]  /*23160*/  ST.E desc[UR56][R16.64+0x274], R13 ;  /* 0x0002740d10007985 */ /* 0x0001e2000c101938 */
[C---:B----4-:R-:W-:Y:S01]  /*23170*/  FMUL.FTZ R7, R25.reuse, R6 ;  /* 0x0000000619077220 */ /* 0x050fe20000410000 */
[C---:B-1----:R-:W-:Y:S01]  /*23180*/  FMUL.FTZ R27, R25.reuse, R24 ;  /* 0x00000018191b7220 */ /* 0x042fe20000410000 */
[C---:B--2---:R-:W-:Y:S01]  /*23190*/  FMUL.FTZ R29, R25.reuse, R26 ;  /* 0x0000001a191d7220 */ /* 0x044fe20000410000 */
[C---:B-----5:R-:W-:Y:S01]  /*231a0*/  FMUL.FTZ R31, R25.reuse, R28 ;  /* 0x0000001c191f7220 */ /* 0x060fe20000410000 */
[C---:B0-----:R-:W-:Y:S01]  /*231b0*/  FMUL.FTZ R13, R25.reuse, R38 ;  /* 0x00000026190d7220 */ /* 0x041fe20000410000 */
[----:B------:R0:W-:Y:S01]  /*231c0*/  ST.E desc[UR56][R16.64+0x454], R37 ;  /* 0x0004542510007985 */ /* 0x0001e2000c101938 */
[----:B------:R-:W-:-:S03]  /*231d0*/  FMUL.FTZ R33, R25, R30 ;  /* 0x0000001e19217220 */ /* 0x000fc60000410000 */
[----:B------:R1:W-:Y:S01]  /*231e0*/  ST.E desc[UR56][R16.64+0x270], R7 ;  /* 0x0002700710007985 */ /* 0x0003e2000c101938 */
[----:B------:R-:W-:-:S03]  /*231f0*/  FMUL.FTZ R35, R25, R34 ;  /* 0x0000002219237220 */ /* 0x000fc60000410000 */
[----:B------:R2:W-:Y:S04]  /*23200*/  ST.E desc[UR56][R16.64+0x280], R27 ;  /* 0x0002801b10007985 */ /* 0x0005e8000c101938 */
[----:B------:R3:W-:Y:S01]  /*23210*/  ST.E desc[UR56][R16.64+0x284], R29 ;  /* 0x0002841d10007985 */ /* 0x0007e2000c101938 */
[----:B0-----:R-:W-:-:S03]  /*23220*/  FMUL.FTZ R37, R25, R40 ;  /* 0x0000002819257220 */ /* 0x001fc60000410000 */
[----:B------:R0:W-:Y:S01]  /*23230*/  ST.E desc[UR56][R16.64+0x290], R31 ;  /* 0x0002901f10007985 */ /* 0x0001e2000c101938 */
[C---:B-1----:R-:W-:Y:S01]  /*23240*/  FMUL.FTZ R7, R25.reuse, R36 ;  /* 0x0000002419077220 */ /* 0x042fe20000410000 */
[C---:B------:R-:W-:Y:S02]  /*23250*/  FMUL.FTZ R39, R25.reuse, R42 ;  /* 0x0000002a19277220 */ /* 0x040fe40000410000 */
        /* <DEDUP_REMOVED lines=17> */
[C---:B0-----:R-:W-:Y:S01]  /*23370*/  FMUL.FTZ R39, R25.reuse, R62 ;  /* 0x0000003e19277220 */ /* 0x041fe20000410000 */
[C---:B-1----:R-:W-:Y:S02]  /*23380*/  FMUL.FTZ R27, R25.reuse, R58 ;  /* 0x0000003a191b7220 */ /* 0x042fe40000410000 */
[----:B------:R0:W-:Y:S01]  /*23390*/  ST.E desc[UR56][R16.64+0x2f4], R13 ;  /* 0x0002f40d10007985 */ /* 0x0001e2000c101938 */
[C---:B--2---:R-:W-:Y:S01]  /*233a0*/  FMUL.FTZ R29, R25.reuse, R64 ;  /* 0x00000040191d7220 */ /* 0x044fe20000410000 */
[C---:B---3--:R-:W-:Y:S02]  /*233b0*/  FMUL.FTZ R31, R25.reuse, R66 ;  /* 0x00000042191f7220 */ /* 0x048fe40000410000 */
[----:B------:R1:W-:Y:S01]  /*233c0*/  ST.E desc[UR56][R16.64+0x2e0], R33 ;  /* 0x0002e02110007985 */ /* 0x0003e2000c101938 */
[----:B0-----:R-:W-:-:S03]  /*233d0*/  FMUL.FTZ R13, R25, R74 ;  /* 0x0000004a190d7220 */ /* 0x001fc60000410000 */
[----:B------:R0:W-:Y:S04]  /*233e0*/  ST.E desc[UR56][R16.64+0x2e4], R35 ;  /* 0x0002e42310007985 */ /* 0x0001e8000c101938 */
[----:B------:R2:W-:Y:S01]  /*233f0*/  ST.E desc[UR56][R16.64+0x2f0], R7 ;  /* 0x0002f00710007985 */ /* 0x0005e2000c101938 */
[----:B-1----:R-:W-:-:S03]  /*23400*/  FMUL.FTZ R33, R25, R70 ;  /* 0x0000004619217220 */ /* 0x002fc60000410000 */
[----:B------:R1:W-:Y:S04]  /*23410*/  ST.E desc[UR56][R16.64+0x300], R27 ;  /* 0x0003001b10007985 */ /* 0x0003e8000c101938 */
[----:B------:R3:W-:Y:S01]  /*23420*/  ST.E desc[UR56][R16.64+0x304], R37 ;  /* 0x0003042510007985 */ /* 0x0007e2000c101938 */
[----:B0-----:R-:W-:-:S03]  /*23430*/  FMUL.FTZ R35, R25, R72 ;  /* 0x0000004819237220 */ /* 0x001fc60000410000 */
[----:B------:R0:W-:Y:S01]  /*23440*/  ST.E desc[UR56][R16.64+0x310], R39 ;  /* 0x0003102710007985 */ /* 0x0001e2000c101938 */
[----:B--2---:R-:W-:-:S03]  /*23450*/  FMUL.FTZ R7, R25, R68 ;  /* 0x0000004419077220 */ /* 0x004fc60000410000 */
[----:B------:R2:W-:Y:S01]  /*23460*/  ST.E desc[UR56][R16.64+0x314], R29 ;  /* 0x0003141d10007985 */ /* 0x0005e2000c101938 */
[----:B-1----:R-:W-:-:S03]  /*23470*/  FMUL.FTZ R27, R25, R76 ;  /* 0x0000004c191b7220 */ /* 0x002fc60000410000 */
[----:B------:R1:W-:Y:S01]  /*23480*/  ST.E desc[UR56][R16.64+0x320], R31 ;  /* 0x0003201f10007985 */ /* 0x0003e2000c101938 */
[----:B---3--:R-:W-:-:S03]  /*23490*/  FMUL.FTZ R37, R25, R80 ;  /* 0x0000005019257220 */ /* 0x008fc60000410000 */
[----:B------:R3:W-:Y:S01]  /*234a0*/  ST.E desc[UR56][R16.64+0x340], R13 ;  /* 0x0003400d10007985 */ /* 0x0007e2000c101938 */
[C---:B0-----:R-:W-:Y:S01]  /*234b0*/  FMUL.FTZ R39, R25.reuse, R82 ;  /* 0x0000005219277220 */ /* 0x041fe20000410000 */
[C---:B--2---:R-:W-:Y:S01]  /*234c0*/  FMUL.FTZ R29, R25.reuse, R78 ;  /* 0x0000004e191d7220 */ /* 0x044fe20000410000 */
[C---:B-1----:R-:W-:Y:S01]  /*234d0*/  FMUL.FTZ R31, R25.reuse, R84 ;  /* 0x00000054191f7220 */ /* 0x042fe20000410000 */
        /* <DEDUP_REMOVED lines=15> */
[C---:B-1----:R-:W-:Y:S01]  /*235d0*/  FMUL.FTZ R37, R25.reuse, R100 ;  /* 0x0000006419257220 */ /* 0x042fe20000410000 */
[C---:B--2---:R-:W-:Y:S01]  /*235e0*/  FMUL.FTZ R39, R25.reuse, R102 ;  /* 0x0000006619277220 */ /* 0x044fe20000410000 */
[C---:B---3--:R-:W-:Y:S01]  /*235f0*/  FMUL.FTZ R31, R25.reuse, R98 ;  /* 0x00000062191f7220 */ /* 0x048fe20000410000 */
[C---:B0-----:R-:W-:Y:S01]  /*23600*/  FMUL.FTZ R13, R25.reuse, R106 ;  /* 0x0000006a190d7220 */ /* 0x041fe20000410000 */
        /* <DEDUP_REMOVED lines=18> */
[----:B------:R0:W-:Y:S01]  /*23730*/  ST.E desc[UR56][R16.64+0x3b4], R7 ;  /* 0x0003b40710007985 */ /* 0x0001e2000c101938 */
[----:B------:R-:W-:Y:S02]  /*23740*/  IMAD.U32 R12, RZ, RZ, UR5 ;  /* 0x00000005ff0c7e24 */ /* 0x000fe4000f8e00ff */
[C---:B------:R-:W-:Y:S01]  /*23750*/  FMUL.FTZ R41, R25.reuse, R140 ;  /* 0x0000008c19297220 */ /* 0x040fe20000410000 */
[----:B------:R1:W-:Y:S01]  /*23760*/  ST.E desc[UR56][R16.64+0x3c4], R27 ;  /* 0x0003c41b10007985 */ /* 0x0003e2000c101938 */
[----:B------:R-:W-:-:S03]  /*23770*/  FMUL.FTZ R43, R25, R142 ;  /* 0x0000008e192b7220 */ /* 0x000fc60000410000 */
        /* <DEDUP_REMOVED lines=14> */
[----:B---3--:R-:W-:Y:S01]  /*23860*/  FMUL.FTZ R39, R25, R138 ;  /* 0x0000008a19277220 */ /* 0x008fe20000410000 */
[----:B0-----:R-:W-:Y:S01]  /*23870*/  IMAD.U32 R13, RZ, RZ, UR7 ;  /* 0x00000007ff0d7e24 */ /* 0x001fe2000f8e00ff */
[----:B------:R0:W-:Y:S04]  /*23880*/  ST.E desc[UR56][R16.64+0x3f0], R7 ;  /* 0x0003f00710007985 */ /* 0x0001e8000c101938 */
[----:B------:R1:W-:Y:S04]  /*23890*/  ST.E desc[UR56][R16.64+0x410], R27 ;  /* 0x0004101b10007985 */ /* 0x0003e8000c101938 */
[----:B------:R2:W-:Y:S04]  /*238a0*/  ST.E desc[UR56][R16.64+0x414], R29 ;  /* 0x0004141d10007985 */ /* 0x0005e8000c101938 */
[----:B------:R-:W-:Y:S04]  /*238b0*/  ST.E desc[UR56][R16.64+0x420], R33 ;  /* 0x0004202110007985 */ /* 0x000fe8000c101938 */
[----:B------:R-:W-:Y:S04]  /*238c0*/  ST.E desc[UR56][R16.64+0x424], R35 ;  /* 0x0004242310007985 */ /* 0x000fe8000c101938 */
[----:B------:R3:W-:Y:S04]  /*238d0*/  ST.E desc[UR56][R16.64+0x430], R31 ;  /* 0x0004301f10007985 */ /* 0x0007e8000c101938 */
[----:B------:R4:W-:Y:S04]  /*238e0*/  ST.E desc[UR56][R16.64+0x434], R37 ;  /* 0x0004342510007985 */ /* 0x0009e8000c101938 */
[----:B------:R5:W-:Y:S04]  /*238f0*/  ST.E desc[UR56][R16.64+0x440], R39 ;  /* 0x0004402710007985 */ /* 0x000be8000c101938 */
[----:B------:R-:W-:Y:S04]  /*23900*/  ST.E desc[UR56][R16.64+0x444], R41 ;  /* 0x0004442910007985 */ /* 0x000fe8000c101938 */
[----:B------:R-:W-:Y:S04]  /*23910*/  ST.E desc[UR56][R16.64+0x450], R43 ;  /* 0x0004502b10007985 */ /* 0x000fe8000c101938 */
[----:B0-----:R-:W1:Y:S01]  /*23920*/  LD.E R7, desc[UR56][R12.64] ;  /* 0x000000380c077980 */ /* 0x001e62000c101900 */
[----:B------:R-:W-:-:S06]  /*23930*/  ULOP3.LUT UR6, UR4, 0xc, URZ, 0xfc, !UPT ;  /* 0x0000000c04067892 */ /* 0x000fcc000f8efc3f */
[----:B------:R-:W-:Y:S02]  /*23940*/  IMAD.U32 R6, RZ, RZ, UR6 ;  /* 0x00000006ff067e24 */ /* 0x000fe4000f8e00ff */
[----:B-1----:R-:W-:Y:S01]  /*23950*/  FMUL.FTZ R27, R32, R7 ;  /* 0x00000007201b7220 */ /* 0x002fe20000410000 */
[----:B------:R-:W-:-:S04]  /*23960*/  IMAD.U32 R7, RZ, RZ, UR7 ;  /* 0x00000007ff077e24 */ /* 0x000fc8000f8e00ff */
[----:B------:R0:W-:Y:S04]  /*23970*/  ST.E desc[UR56][R12.64], R27 ;  /* 0x0000001b0c007985 */ /* 0x0001e8000c101938 */
[----:B------:R-:W2:Y:S01]  /*23980*/  LD.E R7, desc[UR56][R6.64] ;  /* 0x0000003806077980 */ /* 0x000ea2000c101900 */
[----:B------:R-:W-:Y:S02]  /*23990*/  IMAD.U32 R24, RZ, RZ, UR6 ;  /* 0x00000006ff187e24 */ /* 0x000fe4000f8e00ff */
[----:B------:R-:W-:Y:S02]  /*239a0*/  IMAD.U32 R25, RZ, RZ, UR7 ;  /* 0x00000007ff197e24 */ /* 0x000fe4000f8e00ff */
[----:B--2---:R-:W-:-:S05]  /*239b0*/  FMUL.FTZ R29, R32, R7 ;  /* 0x00000007201d7220 */ /* 0x004fca0000410000 */
[----:B------:R1:W-:Y:S04]  /*239c0*/  ST.E desc[UR56][R24.64], R29 ;  /* 0x0000001d18007985 */ /* 0x0003e8000c101938 */
[----:B------:R-:W2:Y:S04]  /*239d0*/  LD.E R145, desc[UR56][R16.64+0x45c] ;  /* 0x00045c3810917980 */ /* 0x000ea8000c101900 */
[----:B---3--:R-:W3:Y:S04]  /*239e0*/  LD.E R31, desc[UR56][R16.64+0x278] ;  /* 0x00027838101f7980 */ /* 0x008ee8000c101900 */
[----:B------:R-:W3:Y:S04]  /*239f0*/  LD.E R33, desc[UR56][R16.64+0x27c] ;  /* 0x00027c3810217980 */ /* 0x000ee8000c101900 */
[----:B------:R-:W3:Y:S04]  /*23a00*/  LD.E R35, desc[UR56][R16.64+0x288] ;  /* 0x0002883810237980 */ /* 0x000ee8000c101900 */
[----:B----4-:R-:W4:Y:S04]  /*23a10*/  LD.E R37, desc[UR56][R16.64+0x28c] ;  /* 0x00028c3810257980 */ /* 0x010f28000c101900 */
[----:B-----5:R-:W5:Y:S04]  /*23a20*/  LD.E R39, desc[UR56][R16.64+0x298] ;  /* 0x0002983810277980 */ /* 0x020f68000c101900 */
[----:B0-----:R-:W5:Y:S04]  /*23a30*/  LD.E R27, desc[UR56][R16.64+0x29c] ;  /* 0x00029c38101b7980 */ /* 0x001f68000c101900 */
        /* <DEDUP_REMOVED lines=56> */
[C---:B---3--:R-:W-:Y:S01]  /*23dc0*/  FMUL.FTZ R31, R32.reuse, R31 ;  /* 0x0000001f201f7220 */ /* 0x048fe20000410000 */
[C---:B------:R-:W-:Y:S01]  /*23dd0*/  FMUL.FTZ R33, R32.reuse, R33 ;  /* 0x0000002120217220 */ /* 0x040fe20000410000 */
[C---:B------:R-:W-:Y:S01]  /*23de0*/  FMUL.FTZ R35, R32.reuse, R35 ;  /* 0x0000002320237220 */ /* 0x040fe20000410000 */
        /* <DEDUP_REMOVED lines=119> */
[----:B------:R-:W-:Y:S01]  /*24560*/  ST.E desc[UR56][R16.64+0x458], R143 ;  /* 0x0004588f10007985 */ /* 0x000fe2000c101938 */
[----:B------:R1:W-:Y:S06]  /*24570*/  BAR.SYNC.DEFER_BLOCKING R176, 0x100 ;  /* 0x000400b00000751d */ /* 0x0003ec0000010000 */
[----:B0-----:R-:W2:Y:S04]  /*24580*/  LD.E R29, desc[UR56][R16.64+0x260] ;  /* 0x00026038101d7980 */ /* 0x001ea8000c101900 */
[----:B------:R-:W3:Y:S04]  /*24590*/  LD.E R217, desc[UR56][R2.64] ;  /* 0x0000003802d97980 */ /* 0x000ee8000c101900 */
[----:B------:R-:W3:Y:S04]  /*245a0*/  LD.E.64 R6, desc[UR56][R16.64+0xa8] ;  /* 0x0000a83810067980 */ /* 0x000ee8000c101b00 */
[----:B--2---:R0:W-:Y:S04]  /*245b0*/  ST.E desc[UR56][R16.64+0x260], R29 ;  /* 0x0002601d10007985 */ /* 0x0041e8000c101938 */
[----:B------:R-:W2:Y:S01]  /*245c0*/  LD.E R31, desc[UR56][R14.64] ;  /* 0x000000380e1f7980 */ /* 0x000ea2000c101900 */
[----:B------:R-:W-:-:S03]  /*245d0*/  IMAD.U32 R25, RZ, RZ, UR7 ;  /* 0x00000007ff197e24 */ /* 0x000fc6000f8e00ff */
[----:B--2---:R2:W-:Y:S04]  /*245e0*/  ST.E desc[UR56][R14.64], R31 ;  /* 0x0000001f0e007985 */ /* 0x0045e8000c101938 */
[----:B------:R-:W4:Y:S01]  /*245f0*/  LD.E R33, desc[UR56][R12.64] ;  /* 0x000000380c217980 */ /* 0x000f22000c101900 */
[----:B------:R-:W-:Y:S02]  /*24600*/  IMAD.U32 R26, RZ, RZ, UR6 ;  /* 0x00000006ff1a7e24 */ /* 0x000fe4000f8e00ff */
[----:B------:R-:W-:Y:S01]  /*24610*/  IMAD.U32 R27, RZ, RZ, UR7 ;  /* 0x00000007ff1b7e24 */ /* 0x000fe2000f8e00ff */
[----:B----4-:R4:W-:Y:S04]  /*24620*/  ST.E desc[UR56][R12.64], R33 ;  /* 0x000000210c007985 */ /* 0x0109e8000c101938 */
[----:B------:R-:W5:Y:S04]  /*24630*/  LD.E R25, desc[UR56][R24.64] ;  /* 0x0000003818197980 */ /* 0x000f68000c101900 */
[----:B-----5:R5:W-:Y:S04]  /*24640*/  ST.E desc[UR56][R26.64], R25 ;  /* 0x000000191a007985 */ /* 0x020be8000c101938 */
[----:B------:R-:W3:Y:S04]  /*24650*/  LD.E R35, desc[UR56][R16.64+0x270] ;  /* 0x0002703810237980 */ /* 0x000ee8000c101900 */
[----:B0-----:R-:W3:Y:S04]  /*24660*/  LD.E R29, desc[UR56][R16.64+0x274] ;  /* 0x00027438101d7980 */ /* 0x001ee8000c101900 */
[----:B------:R-:W3:Y:S04]  /*24670*/  LD.E R37, desc[UR56][R16.64+0x278] ;  /* 0x0002783810257980 */ /* 0x000ee8000c101900 */
[----:B------:R-:W3:Y:S04]  /*24680*/  LD.E R39, desc[UR56][R16.64+0x27c] ;  /* 0x00027c3810277980 */ /* 0x000ee8000c101900 */
[----:B--2---:R-:W2:Y:S04]  /*24690*/  LD.E R31, desc[UR56][R16.64+0x280] ;  /* 0x00028038101f7980 */ /* 0x004ea8000c101900 */
[----:B------:R-:W2:Y:S04]  /*246a0*/  LD.E R41, desc[UR56][R16.64+0x284] ;  /* 0x0002843810297980 */ /* 0x000ea8000c101900 */
[----:B------:R-:W2:Y:S04]  /*246b0*/  LD.E R43, desc[UR56][R16.64+0x288] ;  /* 0x00028838102b7980 */ /* 0x000ea8000c101900 */
[----:B----4-:R-:W4:Y:S04]  /*246c0*/  LD.E R33, desc[UR56][R16.64+0x28c] ;  /* 0x00028c3810217980 */ /* 0x010f28000c101900 */
[----:B------:R-:W4:Y:S04]  /*246d0*/  LD.E R45, desc[UR56][R16.64+0x290] ;  /* 0x00029038102d7980 */ /* 0x000f28000c101900 */
[----:B------:R-:W4:Y:S04]  /*246e0*/  LD.E R47, desc[UR56][R16.64+0x294] ;  /* 0x00029438102f7980 */ /* 0x000f28000c101900 */
        /* <DEDUP_REMOVED lines=114> */
[----:B---3--:R-:W-:Y:S04]  /*24e10*/  ST.E desc[UR56][R16.64+0x270], R35 ;  /* 0x0002702310007985 */ /* 0x008fe8000c101938 */
[----:B------:R-:W-:Y:S04]  /*24e20*/  ST.E desc[UR56][R16.64+0x274], R29 ;  /* 0x0002741d10007985 */ /* 0x000fe8000c101938 */
[----:B------:R-:W-:Y:S04]  /*24e30*/  ST.E desc[UR56][R16.64+0x278], R37 ;  /* 0x0002782510007985 */ /* 0x000fe8000c101938 */
[----:B------:R-:W-:Y:S04]  /*24e40*/  ST.E desc[UR56][R16.64+0x27c], R39 ;  /* 0x00027c2710007985 */ /* 0x000fe8000c101938 */
[----:B--2---:R-:W-:Y:S04]  /*24e50*/  ST.E desc[UR56][R16.64+0x280], R31 ;  /* 0x0002801f10007985 */ /* 0x004fe8000c101938 */
[----:B------:R-:W-:Y:S04]  /*24e60*/  ST.E desc[UR56][R16.64+0x284], R41 ;  /* 0x0002842910007985 */ /* 0x000fe8000c101938 */
[----:B------:R-:W-:Y:S04]  /*24e70*/  ST.E desc[UR56][R16.64+0x288], R43 ;  /* 0x0002882b10007985 */ /* 0x000fe8000c101938 */
[----:B----4-:R-:W-:Y:S04]  /*24e80*/  ST.E desc[UR56][R16.64+0x28c], R33 ;  /* 0x00028c2110007985 */ /* 0x010fe8000c101938 */
[----:B------:R-:W-:Y:S04]  /*24e90*/  ST.E desc[UR56][R16.64+0x290], R45 ;  /* 0x0002902d10007985 */ /* 0x000fe8000c101938 */
[----:B------:R-:W-:Y:S04]  /*24ea0*/  ST.E desc[UR56][R16.64+0x294], R47 ;  /* 0x0002942f10007985 */ /* 0x000fe8000c101938 */
        /* <DEDUP_REMOVED lines=114> */
[----:B0-----:R-:W5:Y:S01]  /*255d0*/  LDL R219, [R1+0x88] ;  /* 0x0000880001db7983 */ /* 0x001f620000100800 */
[----:B------:R-:W-:Y:S01]  /*255e0*/  MOV R27, UR7 ;  /* 0x00000007001b7c02 */ /* 0x000fe20008000f00 */
[----:B--2---:R-:W-:-:S02]  /*255f0*/  IMAD.U32 R26, RZ, RZ, UR6 ;  /* 0x00000006ff1a7e24 */ /* 0x004fc4000f8e00ff */
[----:B------:R-:W2:Y:S04]  /*25600*/  LD.E R24, desc[UR56][R16.64+0x260] ;  /* 0x0002603810187980 */ /* 0x000ea8000c101900 */
[----:B------:R-:W2:Y:S04]  /*25610*/  LD.E R27, desc[UR56][R26.64] ;  /* 0x000000381a1b7980 */ /* 0x000ea8000c101900 */
[----:B---3--:R-:W2:Y:S04]  /*25620*/  LD.E R28, desc[UR56][R16.64+0x270] ;  /* 0x00027038101c7980 */ /* 0x008ea8000c101900 */
[----:B------:R-:W2:Y:S04]  /*25630*/  LD.E R29, desc[UR56][R16.64+0x274] ;  /* 0x00027438101d7980 */ /* 0x000ea8000c101900 */
[----:B----4-:R-:W2:Y:S04]  /*25640*/  LD.E R30, desc[UR56][R16.64+0x278] ;  /* 0x00027838101e7980 */ /* 0x010ea8000c101900 */
[----:B------:R-:W2:Y:S04]  /*25650*/  LD.E R31, desc[UR56][R16.64+0x27c] ;  /* 0x00027c38101f7980 */ /* 0x000ea8000c101900 */
[----:B-----5:R-:W2:Y:S04]  /*25660*/  LD.E R32, desc[UR56][R16.64+0x280] ;  /* 0x0002803810207980 */ /* 0x020ea8000c101900 */
[----:B------:R-:W2:Y:S04]  /*25670*/  LD.E R33, desc[UR56][R16.64+0x284] ;  /* 0x0002843810217980 */ /* 0x000ea8000c101900 */
[----:B-1----:R-:W2:Y:S04]  /*25680*/  LD.E R34, desc[UR56][R16.64+0x288] ;  /* 0x0002883810227980 */ /* 0x002ea8000c101900 */
        /* <DEDUP_REMOVED lines=129> */
[----:B------:R-:W-:Y:S02]  /*25ea0*/  IMAD.MOV.U32 R11, RZ, RZ, R7 ;  /* 0x000000ffff0b7224 */ /* 0x000fe400078e0007 */
[----:B------:R-:W-:Y:S02]  /*25eb0*/  IMAD.U32 R8, RZ, RZ, UR6 ;  /* 0x00000006ff087e24 */ /* 0x000fe4000f8e00ff */
[----:B------:R-:W-:Y:S01]  /*25ec0*/  IMAD.U32 R9, RZ, RZ, UR7 ;  /* 0x00000007ff097e24 */ /* 0x000fe2000f8e00ff */
[----:B--2---:R-:W-:-:S06]  /*25ed0*/  WARPGROUP.ARRIVE ;  /* 0x00000000000079c5 */ /* 0x004fcc0000000000 */
[----:B------:R-:W-:Y:S01]  /*25ee0*/  HGMMA.64x256x16.F32 R24, R156, gdesc[UR8].tnspB, R24, UP0, gsb0 ;  /* 0x43e000089c187df0 */ /* 0x000fe2000b800818 */
[----:B------:R-:W-:Y:S02]  /*25ef0*/  R2UR UR10, R10 ;  /* 0x000000000a0a72ca */ /* 0x000fe400000e0000 */
        /* <DEDUP_REMOVED lines=136> */
[----:B------:R-:W-:Y:S02]  /*26780*/  VIADD R8, R6, 0x100 ;  /* 0x0000010006087836 */ /* 0x000fe40000000000 */
[----:B------:R-:W-:Y:S01]  /*26790*/  IMAD.MOV.U32 R9, RZ, RZ, R7 ;  /* 0x000000ffff097224 */ /* 0x000fe200078e0007 */
[----:B------:R-:W-:Y:S02]  /*267a0*/  STL [R1+0x88], R4 ;  /* 0x0000880401007387 */ /* 0x000fe40000100800 */
[----:B------:R-:W-:Y:S01]  /*267b0*/  R2UR UR10, R8 ;  /* 0x00000000080a72ca */ /* 0x000fe200000e0000 */
[----:B------:R-:W-:Y:S01]  /*267c0*/  IMAD.U32 R8, RZ, RZ, UR6 ;  /* 0x00000006ff087e24 */ /* 0x000fe2000f8e00ff */
[----:B------:R-:W-:Y:S01]  /*267d0*/  R2UR UR11, R9 ;  /* 0x00000000090b72ca */ /* 0x000fe200000e0000 */
[----:B------:R-:W-:Y:S01]  /*267e0*/  IMAD.U32 R9, RZ, RZ, UR7 ;  /* 0x00000007ff097e24 */ /* 0x000fe2000f8e00ff */
[----:B------:R-:W-:-:S02]  /*267f0*/  WARPGROUP.DEPBAR.LE gsb0, 0x0 ;  /* 0x00008000000079c5 */ /* 0x000fc40000010000 */
[----:B------:R-:W-:Y:S01]  /*26800*/  ST.E desc[UR56][R16.64+0x260], R24 ;  /* 0x0002601810007985 */ /* 0x000fe2000c101938 */
[----:B------:R-:W-:Y:S02]  /*26810*/  F2FP.F16.F32.PACK_AB R156, R205, R206 ;  /* 0x000000cecd9c723e */ /* 0x000fe400000000ff */
        /* <DEDUP_REMOVED lines=137> */
[----:B------:R-:W-:Y:S02]  /*270b0*/  R2UR UR11, R9 ;  /* 0x00000000090b72ca */ /* 0x000fe400000e0000 */
[----:B------:R-:W-:Y:S01]  /*270c0*/  MOV R9, UR7 ;  /* 0x0000000700097c02 */ /* 0x000fe20008000f00 */
        /* <DEDUP_REMOVED lines=141> */
[----:B------:R-:W-:Y:S02]  /*279a0*/  IMAD.U32 R9, RZ, RZ, UR7 ;  /* 0x00000007ff097e24 */ /* 0x000fe4000f8e00ff */
[----:B------:R-:W-:Y:S01]  /*279b0*/  VIADD R6, R6, 0x280 ;  /* 0x0000028006067836 */ /* 0x000fe20000000000 */
        /* <DEDUP_REMOVED lines=136> */
[----:B------:R-:W-:Y:S01]  /*28240*/  IMAD.U32 R6, RZ, RZ, UR6 ;  /* 0x00000006ff067e24 */ /* 0x000fe2000f8e00ff */
[----:B------:R-:W-:Y:S01]  /*28250*/  R2UR UR11, R7 ;  /* 0x00000000070b72ca */ /* 0x000fe200000e0000 */
[----:B------:R-:W-:Y:S01]  /*28260*/  IMAD.U32 R7, RZ, RZ, UR7 ;  /* 0x00000007ff077e24 */ /* 0x000fe2000f8e00ff */
[----:B------:R-:W-:Y:S01]  /*28270*/  STL [R1+0x88], R4 ;  /* 0x0000880401007387 */ /* 0x000fe20000100800 */
[----:B------:R-:W-:-:S03]  /*28280*/  WARPGROUP.DEPBAR.LE gsb0, 0x0 ;  /* 0x00008000000079c5 */ /* 0x000fc60000010000 */
        /* <DEDUP_REMOVED lines=134> */
[----:B------:R-:W-:Y:S01]  /*28af0*/  IMAD.U32 R6, RZ, RZ, UR6 ;  /* 0x00000006ff067e24 */ /* 0x000fe2000f8e00ff */
[----:B------:R-:W-:Y:S01]  /*28b00*/  STL [R1+0x88], R4 ;  /* 0x0000880401007387 */ /* 0x000fe20000100800 */
[----:B------:R-:W-:Y:S01]  /*28b10*/  IMAD.U32 R7, RZ, RZ, UR7 ;  /* 0x00000007ff077e24 */ /* 0x000fe2000f8e00ff */
[----:B------:R-:W-:Y:S02]  /*28b20*/  WARPGROUP.DEPBAR.LE gsb0, 0x0 ;  /* 0x00008000000079c5 */ /* 0x000fe40000010000 */
        /* <DEDUP_REMOVED lines=129> */
[----:B------:R-:W2:Y:S04]  /*29340*/  LD.E R5, desc[UR56][R16.64+0x260] ;  /* 0x0002603810057980 */ /* 0x000ea8000c101900 */
[----:B--2---:R1:W-:Y:S04]  /*29350*/  ST.E desc[UR56][R16.64+0x260], R5 ;  /* 0x0002600510007985 */ /* 0x0043e8000c101938 */
[----:B0-----:R-:W2:Y:S01]  /*29360*/  LD.E R6, desc[UR56][R14.64] ;  /* 0x000000380e067980 */ /* 0x001ea2000c101900 */
[----:B------:R-:W-:-:S02]  /*29370*/  IMAD.U32 R8, RZ, RZ, UR6 ;  /* 0x00000006ff087e24 */ /* 0x000fc4000f8e00ff */
[----:B------:R-:W-:Y:S01]  /*29380*/  IMAD.U32 R9, RZ, RZ, UR7 ;  /* 0x00000007ff097e24 */ /* 0x000fe2000f8e00ff */
[----:B--2---:R0:W-:Y:S04]  /*29390*/  ST.E desc[UR56][R14.64], R6 ;  /* 0x000000060e007985 */ /* 0x0041e8000c101938 */
[----:B------:R-:W2:Y:S01]  /*293a0*/  LD.E R7, desc[UR56][R12.64] ;  /* 0x000000380c077980 */ /* 0x000ea2000c101900 */
[----:B------:R-:W-:Y:S01]  /*293b0*/  MOV R10, UR6 ;  /* 0x00000006000a7c02 */ /* 0x000fe20008000f00 */
[----:B------:R-:W-:Y:S02]  /*293c0*/  IMAD.U32 R11, RZ, RZ, UR7 ;  /* 0x00000007ff0b7e24 */ /* 0x000fe4000f8e00ff */
[----:B--2---:R2:W-:Y:S04]  /*293d0*/  ST.E desc[UR56][R12.64], R7 ;  /* 0x000000070c007985 */ /* 0x0045e8000c101938 */
[----:B------:R-:W3:Y:S04]  /*293e0*/  LD.E R8, desc[UR56][R8.64] ;  /* 0x0000003808087980 */ /* 0x000ee8000c101900 */
[----:B---3--:R3:W-:Y:S04]  /*293f0*/  ST.E desc[UR56][R10.64], R8 ;  /* 0x000000080a007985 */ /* 0x0087e8000c101938 */
[----:B------:R-:W4:Y:S04]  /*29400*/  LD.E R19, desc[UR56][R16.64+0x270] ;  /* 0x0002703810137980 */ /* 0x000f28000c101900 */
[----:B------:R-:W5:Y:S04]  /*29410*/  LD.E R21, desc[UR56][R16.64+0x274] ;  /* 0x0002743810157980 */ /* 0x000f68000c101900 */
[----:B-1----:R-:W5:Y:S04]  /*29420*/  LD.E R5, desc[UR56][R16.64+0x278] ;  /* 0x0002783810057980 */ /* 0x002f68000c101900 */
[----:B------:R-:W5:Y:S04]  /*29430*/  LD.E R25, desc[UR56][R16.64+0x27c] ;  /* 0x00027c3810197980 */ /* 0x000f68000c101900 */
[----:B0-----:R-:W5:Y:S04]  /*29440*/  LD.E R15, desc[UR56][R16.64+0x280] ;  /* 0x00028038100f7980 */ /* 0x001f68000c101900 */
[----:B------:R-:W5:Y:S04]  /*29450*/  LD.E R27, desc[UR56][R16.64+0x284] ;  /* 0x00028438101b7980 */ /* 0x000f68000c101900 */
[----:B------:R-:W5:Y:S04]  /*29460*/  LD.E R29, desc[UR56][R16.64+0x288] ;  /* 0x00028838101d7980 */ /* 0x000f68000c101900 */
[----:B--2---:R-:W2:Y:S04]  /*29470*/  LD.E R7, desc[UR56][R16.64+0x28c] ;  /* 0x00028c3810077980 */ /* 0x004ea8000c101900 */
[----:B------:R-:W2:Y:S04]  /*29480*/  LD.E R9, desc[UR56][R16.64+0x290] ;  /* 0x0002903810097980 */ /* 0x000ea8000c101900 */
        /* <DEDUP_REMOVED lines=115> */
[----:B----4-:R0:W-:Y:S04]  /*29bc0*/  ST.E desc[UR56][R16.64+0x270], R19 ;  /* 0x0002701310007985 */ /* 0x0101e8000c101938 */
[----:B-----5:R0:W-:Y:S04]  /*29bd0*/  ST.E desc[UR56][R16.64+0x274], R21 ;  /* 0x0002741510007985 */ /* 0x0201e8000c101938 */
[----:B------:R0:W-:Y:S04]  /*29be0*/  ST.E desc[UR56][R16.64+0x278], R5 ;  /* 0x0002780510007985 */ /* 0x0001e8000c101938 */
[----:B------:R0:W-:Y:S04]  /*29bf0*/  ST.E desc[UR56][R16.64+0x27c], R25 ;  /* 0x00027c1910007985 */ /* 0x0001e8000c101938 */
[----:B------:R0:W-:Y:S04]  /*29c00*/  ST.E desc[UR56][R16.64+0x280], R15 ;  /* 0x0002800f10007985 */ /* 0x0001e8000c101938 */
[----:B------:R0:W-:Y:S04]  /*29c10*/  ST.E desc[UR56][R16.64+0x284], R27 ;  /* 0x0002841b10007985 */ /* 0x0001e8000c101938 */
[----:B------:R0:W-:Y:S04]  /*29c20*/  ST.E desc[UR56][R16.64+0x288], R29 ;  /* 0x0002881d10007985 */ /* 0x0001e8000c101938 */
[----:B--2---:R0:W-:Y:S04]  /*29c30*/  ST.E desc[UR56][R16.64+0x28c], R7 ;  /* 0x00028c0710007985 */ /* 0x0041e8000c101938 */
[----:B------:R0:W-:Y:S04]  /*29c40*/  ST.E desc[UR56][R16.64+0x290], R9 ;  /* 0x0002900910007985 */ /* 0x0001e8000c101938 */
[----:B------:R0:W-:Y:S04]  /*29c50*/  ST.E desc[UR56][R16.64+0x294], R13 ;  /* 0x0002940d10007985 */ /* 0x0001e8000c101938 */
[----:B---3--:R0:W-:Y:S04]  /*29c60*/  ST.E desc[UR56][R16.64+0x298], R11 ;  /* 0x0002980b10007985 */ /* 0x0081e8000c101938 */
        /* <DEDUP_REMOVED lines=121> */
.L_x_10182:
[----:B------:R-:W-:Y:S05]  /*2a400*/  BSYNC B0 ;  /* 0x0000000000007941 */ /* 0x000fea0003800000 */
.L_x_10181:
[C---:B------:R-:W-:Y:S01]  /*2a410*/  ISETP.GT.AND P0, PT, R0.reuse, R164, PT ;  /* 0x000000a40000720c */ /* 0x040fe20003f04270 */
[----:B------:R-:W-:-:S12]  /*2a420*/  VIADD R0, R0, 0xffffffff ;  /* 0xffffffff00007836 */ /* 0x000fd80000000000 */
[----:B------:R-:W-:Y:S05]  /*2a430*/  @P0 BRA `(.L_x_10183) ;  /* 0xffffff4c00500947 */ /* 0x000fea000383ffff */
.L_x_10156:
[----:B0-----:R-:W2:Y:S01]  /*2a440*/  LDL R5, [R1+0x240] ;  /* 0x0002400001057983 */ /* 0x001ea20000100800 */
[----:B------:R-:W-:Y:S05]  /*2a450*/  WARPSYNC.ALL ;  /* 0x0000000000007948 */ /* 0x000fea0003800000 */
        /* <DEDUP_REMOVED lines=64> */
[----:B--2---:R-:W0:Y:S02]  /*2a860*/  SHFL.BFLY PT, R0, R5, 0x2, 0x1f ;  /* 0x0c401f0005007f89 */ /* 0x004e2400000e0000 */
[----:B0-----:R-:W-:-:S05]  /*2a870*/  FADD.FTZ R0, R5, R0 ;  /* 0x0000000005007221 */ /* 0x001fca0000010000 */
[----:B------:R-:W0:Y:S02]  /*2a880*/  SHFL.BFLY PT, R3, R0, 0x1, 0x1f ;  /* 0x0c201f0000037f89 */ /* 0x000e2400000e0000 */
[----:B0-----:R-:W-:Y:S01]  /*2a890*/  FADD.FTZ R2, R0, R3 ;  /* 0x0000000300027221 */ /* 0x001fe20000010000 */
[----:B----4-:R-:W-:Y:S01]  /*2a8a0*/  VIADD R122, R122, 0x1 ;  /* 0x000000017a7a7836 */ /* 0x010fe20000000000 */
[----:B------:R-:W2:Y:S04]  /*2a8b0*/  LDL R0, [R1+0x224] ;  /* 0x0002240001007983 */ /* 0x000ea80000100800 */
[----:B------:R-:W-:Y:S04]  /*2a8c0*/  STL [R1+0x240], R2 ;  /* 0x0002400201007387 */ /* 0x000fe80000100800 */
[----:B------:R-:W4:Y:S04]  /*2a8d0*/  LDL R141, [R1+0x240] ;  /* 0x00024000018d7983 */ /* 0x000f280000100800 */
[----:B---3--:R-:W0:Y:S02]  /*2a8e0*/  SHFL.BFLY PT, R3, R6, 0x2, 0x1f ;  /* 0x0c401f0006037f89 */ /* 0x008e2400000e0000 */
[----:B0-----:R-:W-:Y:S01]  /*2a8f0*/  FADD.FTZ R3, R3, R6 ;  /* 0x0000000603037221 */ /* 0x001fe20000010000 */
[----:B------:R-:W-:Y:S01]  /*2a900*/  ISETP.NE.AND P2, PT, R122, 0x2, PT ;  /* 0x000000027a00780c */ /* 0x000fe20003f45270 */
[----:B------:R-:W3:Y:S04]  /*2a910*/  LDL.64 R6, [R1+0x458] ;  /* 0x0004580001067983 */ /* 0x000ee80000100a00 */
[----:B-1----:R-:W0:Y:S08]  /*2a920*/  SHFL.BFLY PT, R4, R3, 0x1, 0x1f ;  /* 0x0c201f0003047f89 */ /* 0x002e3000000e0000 */
[----:B------:R-:W5:Y:S01]  /*2a930*/  @!P2 LDL R120, [R1+0x21c] ;  /* 0x00021c000178a983 */ /* 0x000f620000100800 */
[----:B0-----:R-:W-:-:S03]  /*2a940*/  FADD.FTZ R134, R3, R4 ;  /* 0x0000000403867221 */ /* 0x001fc60000010000 */
[----:B------:R-:W3:Y:S02]  /*2a950*/  LDL.64 R4, [R1+0x428] ;  /* 0x0004280001047983 */ /* 0x000ee40000100a00 */
[----:B------:R-:W-:Y:S02]  /*2a960*/  FSETP.NE.FTZ.AND P1, PT, R134, RZ, PT ;  /* 0x000000ff8600720b */ /* 0x000fe40003f35000 */
[----:B------:R-:W3:Y:S11]  /*2a970*/  LDL.64 R2, [R1+0x448] ;  /* 0x0004480001027983 */ /* 0x000ef60000100a00 */
[----:B------:R-:W3:Y:S04]  /*2a980*/  @P1 LDL R137, [R1+0x250] ;  /* 0x0002500001891983 */ /* 0x000ee80000100800 */
[----:B------:R-:W3:Y:S01]  /*2a990*/  @P1 LDL R139, [R1+0x234] ;  /* 0x00023400018b1983 */ /* 0x000ee20000100800 */
[----:B------:R-:W-:-:S02]  /*2a9a0*/  IMAD.MOV.U32 R136, RZ, RZ, -0x800000 ;  /* 0xff800000ff887424 */ /* 0x000fc400078e00ff */
[----:B------:R-:W-:Y:S02]  /*2a9b0*/  IMAD.MOV.U32 R123, RZ, RZ, RZ ;  /* 0x000000ffff7b7224 */ /* 0x000fe400078e00ff */
[----:B------:R-:W-:Y:S01]  /*2a9c0*/  IMAD.MOV.U32 R138, RZ, RZ, -0x800000 ;  /* 0xff800000ff8a7424 */ /* 0x000fe200078e00ff */
[----:B------:R1:W-:Y:S08]  /*2a9d0*/  BAR.ARV R180, 0x100 ;  /* 0x000400b40000751d */ /* 0x0003f00000002000 */
[----:B------:R-:W-:Y:S06]  /*2a9e0*/  BAR.ARV 0x8, 0x120 ;  /* 0x0204800000007b1d */ /* 0x000fec0000002000 */
[----:B----4-:R-:W-:-:S13]  /*2a9f0*/  FSETP.NE.FTZ.AND P0, PT, R141, RZ, PT ;  /* 0x000000ff8d00720b */ /* 0x010fda0003f15000 */
[----:B------:R-:W4:Y:S04]  /*2aa00*/  @P0 LDL R124, [R1+0x250] ;  /* 0x00025000017c0983 */ /* 0x000f280000100800 */
[----:B------:R-:W3:Y:S01]  /*2aa10*/  @P0 LDL R125, [R1+0x230] ;  /* 0x00023000017d0983 */ /* 0x000ee20000100800 */
[----:B------:R-:W0:Y:S02]  /*2aa20*/  @P0 MUFU.LG2 R135, R141 ;  /* 0x0000008d00870308 */ /* 0x000e240000000c00 */
[----:B0-----:R-:W-:-:S06]  /*2aa30*/  @P0 FMUL.FTZ R135, R135, 0.69314718246459960938 ;  /* 0x3f31721887870820 */ /* 0x001fcc0000410000 */
[----:B------:R-:W-:Y:S08]  /*2aa40*/  @P1 MUFU.LG2 R140, R134 ;  /* 0x00000086008c1308 */ /* 0x000ff00000000c00 */
[----:B------:R-:W0:Y:S01]  /*2aa50*/  @P0 MUFU.RCP R123, R141 ;  /* 0x0000008d007b0308 */ /* 0x000e220000001000 */
[----:B-----5:R-:W-:Y:S01]  /*2aa60*/  @!P2 LOP3.LUT R120, R120, 0x1, RZ, 0x3c, !PT ;  /* 0x000000017878a812 */ /* 0x020fe200078e3cff */
[----:B--2---:R-:W-:Y:S01]  /*2aa70*/  VIADD R0, R0, 0x1 ;  /* 0x0000000100007836 */ /* 0x004fe20000000000 */
[----:B------:R-:W-:Y:S04]  /*2aa80*/  STL [R1+0x244], R134 ;  /* 0x0002448601007387 */ /* 0x000fe80000100800 */
[----:B------:R-:W-:Y:S04]  /*2aa90*/  STL [R1+0x218], R122 ;  /* 0x0002187a01007387 */ /* 0x000fe80000100800 */
[----:B------:R-:W-:Y:S01]  /*2aaa0*/  @!P2 STL [R1+0x21c], R120 ;  /* 0x00021c780100a387 */ /* 0x000fe20000100800 */
        /* <DEDUP_REMOVED lines=101> */
[----:B------:R-:W0:Y:S01]  /*2b100*/  @P1 MUFU.RCP R124, R134 ;  /* 0x00000086007c1308 */ /* 0x000e220000001000 */
[----:B------:R-:W-:Y:S01]  /*2b110*/  @P1 FMUL.FTZ R125, R140, 0.69314718246459960938 ;  /* 0x3f3172188c7d1820 */ /* 0x000fe20000410000 */
[----:B------:R-:W-:-:S04]  /*2b120*/  @P1 FMUL.FTZ R140, R137, 0.69314718246459960938 ;  /* 0x3f317218898c1820 */ /* 0x000fc80000410000 */
[----:B------:R-:W-:Y:S01]  /*2b130*/  @P1 FFMA.FTZ R138, R140, R139, R125 ;  /* 0x0000008b8c8a1223 */ /* 0x000fe2000001007d */
        /* <DEDUP_REMOVED lines=66> */
[----:B------:R1:W-:Y:S04]  /*2b560*/  STL [R1+0x240], R136 ;  /* 0x0002408801007387 */ /* 0x0003e80000100800 */
        /* <DEDUP_REMOVED lines=32> */
[----:B------:R1:W-:Y:S01]  /*2b770*/  STL [R1+0x220], R12 ;  /* 0x0002200c01007387 */ /* 0x0003e20000100800 */
[----:B------:R-:W-:-:S13]  /*2b780*/  PLOP3.LUT P0, PT, PT, PT, PT, 0x8, 0x0 ;  /* 0x000000000000781c */ /* 0x000fda0003f0e170 */
.L_x_10055:
[----:B------:R-:W-:Y:S05]  /*2b790*/  WARPSYNC.ALL ;  /* 0x0000000000007948 */ /* 0x000fea0003800000 */
[----:B------:R-:W2:Y:S08]  /*2b7a0*/  S2UR UR5, SR_CgaCtaId ;  /* 0x00000000000579c3 */ /* 0x000eb00000008800 */
[----:B------:R-:W-:Y:S06]  /*2b7b0*/  BAR.SYNC.DEFER_BLOCKING 0x5, 0x120 ;  /* 0x0144800000007b1d */ /* 0x000fec0000010000 */
[----:B------:R-:W-:Y:S01]  /*2b7c0*/  UMOV UR4, 0x400 ;  /* 0x0000040000047882 */ /* 0x000fe20000000000 */
[----:B------:R-:W-:Y:S01]  /*2b7d0*/  BSSY B0, `(.L_x_10184) ;  /* 0x00002b2000007945 */ /* 0x000fe20003800000 */
[----:B--2---:R-:W-:-:S06]  /*2b7e0*/  ULEA UR4, UR5, UR4, 0x18 ;  /* 0x0000000405047291 */ /* 0x004fcc000f8ec03f */
[----:B------:R-:W-:-:S05]  /*2b7f0*/  IMAD.U32 R145, RZ, RZ, UR4 ;  /* 0x00000004ff917e24 */ /* 0x000fca000f8e00ff */
[----:B------:R2:W3:Y:S01]  /*2b800*/  LDS.128 R116, [R145+0x324d0] ;  /* 0x0324d00091747984 */ /* 0x0004e20000000c00 */
[----:B------:R-:W-:Y:S06]  /*2b810*/  BAR.ARV 0x4, 0x120 ;  /* 0x0104800000007b1d */ /* 0x000fec0000002000 */
[----:B------:R-:W-:Y:S05]  /*2b820*/  @P0 BRA `(.L_x_10185) ;  /* 0x0000001c00d00947 */ /* 0x000fea0003800000 */
[----:B------:R-:W4:Y:S04]  /*2b830*/  LDL.128 R140, [R1+0x260] ;  /* 0x00026000018c7983 */ /* 0x000f280000100c00 */
[----:B------:R-:W2:Y:S04]  /*2b840*/  LDL.128 R132, [R1+0x280] ;  /* 0x0002800001847983 */ /* 0x000ea80000100c00 */
[----:B-1----:R-:W2:Y:S04]  /*2b850*/  LDL.128 R136, [R1+0x270] ;  /* 0x0002700001887983 */ /* 0x002ea80000100c00 */
[----:B------:R-:W2:Y:S04]  /*2b860*/  LDL.128 R124, [R1+0x2a0] ;  /* 0x0002a000017c7983 */ /* 0x000ea80000100c00 */
        /* <DEDUP_REMOVED lines=10> */
[----:B0-----:R-:W2:Y:S04]  /*2b910*/  LDL.128 R84, [R1+0x330] ;  /* 0x0003300001547983 */ /* 0x001ea80000100c00 */
        /* <DEDUP_REMOVED lines=8> */
[----:B-----5:R-:W2:Y:S04]  /*2b9a0*/  LDL.128 R40, [R1+0x3e0] ;  /* 0x0003e00001287983 */ /* 0x020ea80000100c00 */
[----:B------:R-:W2:Y:S04]  /*2b9b0*/  LDL.128 R44, [R1+0x3d0] ;  /* 0x0003d000012c7983 */ /* 0x000ea80000100c00 */
[----:B------:R-:W2:Y:S04]  /*2b9c0*/  LDL.128 R32, [R1+0x400] ;  /* 0x0004000001207983 */ /* 0x000ea80000100c00 */
[----:B------:R-:W2:Y:S04]  /*2b9d0*/  LDL.128 R36, [R1+0x3f0] ;  /* 0x0003f00001247983 */ /* 0x000ea80000100c00 */
[----:B------:R-:W2:Y:S04]  /*2b9e0*/  LDL.128 R24, [R1+0x420] ;  /* 0x0004200001187983 */ /* 0x000ea80000100c00 */
[----:B------:R-:W2:Y:S04]  /*2b9f0*/  LDL.128 R28, [R1+0x410] ;  /* 0x00041000011c7983 */ /* 0x000ea80000100c00 */
[----:B------:R-:W2:Y:S04]  /*2ba00*/  LDL.128 R8, [R1+0x440] ;  /* 0x0004400001087983 */ /* 0x000ea80000100c00 */
[----:B------:R-:W2:Y:S04]  /*2ba10*/  LDL.128 R12, [R1+0x430] ;  /* 0x00043000010c7983 */ /* 0x000ea80000100c00 */
[----:B------:R-:W2:Y:S01]  /*2ba20*/  LDL.128 R4, [R1+0x450] ;  /* 0x0004500001047983 */ /* 0x000ea20000100c00 */
[----:B------:R-:W0:Y:S01]  /*2ba30*/  S2R R0, SR_SWINHI ;  /* 0x0000000000007919 */ /* 0x000e220000002f00 */
[----:B------:R-:W-:Y:S05]  /*2ba40*/  WARPSYNC.ALL ;  /* 0x0000000000007948 */ /* 0x000fea0003800000 */
[----:B------:R-:W-:Y:S01]  /*2ba50*/  ULDC.64 UR4, c[0x0][0xcd8] ;  /* 0x0003360000047ab9 */ /* 0x000fe20000000a00 */
[----:B------:R-:W-:-:S02]  /*2ba60*/  MOV R2, R145 ;  /* 0x0000009100027202 */ /* 0x000fc40000000f00 */
[----:B0-----:R-:W-:-:S03]  /*2ba70*/  MOV R3, R0 ;  /* 0x0000000000037202 */ /* 0x001fc60000000f00 */
[----:B------:R-:W-:-:S03]  /*2ba80*/  IMAD.WIDE R18, R214, 0x2, R2 ;  /* 0x00000002d6127825 */ /* 0x000fc600078e0202 */
[C---:B------:R-:W-:Y:S02]  /*2ba90*/  LOP3.LUT R0, R18.reuse, 0x380, RZ, 0xc0, !PT ;  /* 0x0000038012007812 */ /* 0x040fe400078ec0ff */
[C---:B------:R-:W-:Y:S02]  /*2baa0*/  IADD3 R21, P2, R18.reuse, 0x40, RZ ;  /* 0x0000004012157810 */ /* 0x040fe40007f5e0ff */
[----:B------:R-:W-:Y:S02]  /*2bab0*/  IADD3 R20, P1, R18, 0x20, RZ ;  /* 0x0000002012147810 */ /* 0x000fe40007f3e0ff */
[----:B------:R-:W-:Y:S02]  /*2bac0*/  SHF.R.U64 R203, R0, 0x3, RZ ;  /* 0x0000000300cb7819 */ /* 0x000fe400000012ff */
[----:B------:R-:W-:Y:S02]  /*2bad0*/  LOP3.LUT R0, R21, 0x380, RZ, 0xc0, !PT ;  /* 0x0000038015007812 */ /* 0x000fe400078ec0ff */
[----:B---3--:R-:W-:-:S02]  /*2bae0*/  IADD3 R116, P3, R18, 0x60, RZ ;  /* 0x0000006012747810 */ /* 0x008fc40007f7e0ff */
[----:B------:R-:W-:Y:S02]  /*2baf0*/  LOP3.LUT R205, R20, 0x380, RZ, 0xc0, !PT ;  /* 0x0000038014cd7812 */ /* 0x000fe400078ec0ff */
[----:B------:R-:W-:Y:S02]  /*2bb00*/  SHF.R.U64 R0, R0, 0x3, RZ ;  /* 0x0000000300007819 */ /* 0x000fe400000012ff */
[C---:B------:R-:W-:Y:S02]  /*2bb10*/  IADD3 R144, P4, R18.reuse, 0x4000, RZ ;  /* 0x0000400012907810 */ /* 0x040fe40007f9e0ff */
[----:B------:R-:W-:Y:S02]  /*2bb20*/  IADD3.X R175, RZ, R19, RZ, P1, !PT ;  /* 0x00000013ffaf7210 */ /* 0x000fe40000ffe4ff */
[----:B------:R-:W-:Y:S02]  /*2bb30*/  IADD3 R209, P1, R18, 0x4060, RZ ;  /* 0x0000406012d17810 */ /* 0x000fe40007f3e0ff */
[----:B------:R-:W-:-:S02]  /*2bb40*/  LOP3.LUT R207, R116, 0x380, RZ, 0xc0, !PT ;  /* 0x0000038074cf7812 */ /* 0x000fc400078ec0ff */
[----:B------:R-:W-:Y:S02]  /*2bb50*/  SHF.R.U64 R205, R205, 0x3, RZ ;  /* 0x00000003cdcd7819 */ /* 0x000fe400000012ff */
[----:B------:R-:W-:Y:S02]  /*2bb60*/  IADD3 R146, P5, R18, 0x4020, RZ ;  /* 0x0000402012927810 */ /* 0x000fe40007fbe0ff */
[----:B------:R-:W-:Y:S02]  /*2bb70*/  LOP3.LUT R186, R0, R21, RZ, 0x3c, !PT ;  /* 0x0000001500ba7212 */ /* 0x000fe400078e3cff */
[----:B------:R-:W-:Y:S02]  /*2bb80*/  LOP3.LUT R21, R144, 0x380, RZ, 0xc0, !PT ;  /* 0x0000038090157812 */ /* 0x000fe400078ec0ff */
[----:B------:R-:W-:Y:S02]  /*2bb90*/  LOP3.LUT R0, R209, 0x380, RZ, 0xc0, !PT ;  /* 0x00000380d1007812 */ /* 0x000fe400078ec0ff */
[----:B------:R-:W-:-:S02]  /*2bba0*/  SHF.R.U64 R207, R207, 0x3, RZ ;  /* 0x00000003cfcf7819 */ /* 0x000fc400000012ff */
[----:B------:R-:W-:Y:S01]  /*2bbb0*/  LOP3.LUT R174, R205, R20, RZ, 0x3c, !PT ;  /* 0x00000014cdae7212 */ /* 0x000fe200078e3cff */
[--C-:B------:R-:W-:Y:S01]  /*2bbc0*/  IMAD.X R187, RZ, RZ, R19.reuse, P2 ;  /* 0x000000ffffbb7224 */ /* 0x100fe200010e0613 */
[----:B------:R-:W-:Y:S01]  /*2bbd0*/  IADD3 R150, P0, R18, 0x4040, RZ ;  /* 0x0000404012967810 */ /* 0x000fe20007f1e0ff */
[--C-:B------:R-:W-:Y:S01]  /*2bbe0*/  IMAD.X R157, RZ, RZ, R19.reuse, P1 ;  /* 0x000000ffff9d7224 */ /* 0x100fe200008e0613 */
[----:B------:R-:W-:Y:S01]  /*2bbf0*/  LOP3.LUT R205, R146, 0x380, RZ, 0xc0, !PT ;  /* 0x0000038092cd7812 */ /* 0x000fe200078ec0ff */
[--C-:B------:R-:W-:Y:S01]  /*2bc00*/  IMAD.X R173, RZ, RZ, R19.reuse, P5 ;  /* 0x000000ffffad7224 */ /* 0x100fe200028e0613 */
[----:B------:R-:W-:Y:S01]  /*2bc10*/  SHF.R.U64 R21, R21, 0x3, RZ ;  /* 0x0000000315157819 */ /* 0x000fe200000012ff */
[----:B------:R-:W-:Y:S01]  /*2bc20*/  IMAD.X R185, RZ, RZ, R19, P3 ;  /* 0x000000ffffb97224 */ /* 0x000fe200018e0613 */
[C---:B------:R-:W-:Y:S02]  /*2bc30*/  IADD3 R190, P2, R18.reuse, 0x8000, RZ ;  /* 0x0000800012be7810 */ /* 0x040fe40007f5e0ff */
[----:B------:R-:W-:-:S02]  /*2bc40*/  IADD3 R181, P1, R18, 0xc020, RZ ;  /* 0x0000c02012b57810 */ /* 0x000fc40007f3e0ff */
[----:B------:R-:W-:Y:S02]  /*2bc50*/  SHF.R.U64 R0, R0, 0x3, RZ ;  /* 0x0000000300007819 */ /* 0x000fe400000012ff */
[C---:B------:R-:W-:Y:S02]  /*2bc60*/  IADD3 R193, P5, R18.reuse, 0x8060, RZ ;  /* 0x0000806012c17810 */ /* 0x040fe40007fbe0ff */
[----:B------:R-:W-:Y:S02]  /*2bc70*/  LOP3.LUT R184, R207, R116, RZ, 0x3c, !PT ;  /* 0x00000074cfb87212 */ /* 0x000fe400078e3cff */
[----:B------:R-:W-:Y:S02]  /*2bc80*/  IADD3 R196, P3, R18, 0x8020, RZ ;  /* 0x0000802012c47810 */ /* 0x000fe40007f7e0ff */
[----:B------:R-:W-:Y:S02]  /*2bc90*/  LOP3.LUT R207, R150, 0x380, RZ, 0xc0, !PT ;  /* 0x0000038096cf7812 */ /* 0x000fe400078ec0ff */
[----:B------:R-:W-:-:S02]  /*2bca0*/  SHF.R.U64 R205, R205, 0x3, RZ ;  /* 0x00000003cdcd7819 */ /* 0x000fc400000012ff */
[----:B------:R-:W-:Y:S01]  /*2bcb0*/  LOP3.LUT R148, R21, R144, RZ, 0x3c, !PT ;  /* 0x0000009015947212 */ /* 0x000fe200078e3cff */
[--C-:B------:R-:W-:Y:S01]  /*2bcc0*/  IMAD.X R151, RZ, RZ, R19.reuse, P2 ;  /* 0x000000ffff977224 */ /* 0x100fe200010e0613 */
[----:B------:R-:W-:Y:S02]  /*2bcd0*/  IADD3.X R195, RZ, R19, RZ, P1, !PT ;  /* 0x00000013ffc37210 */ /* 0x000fe40000ffe4ff */
[----:B------:R-:W-:Y:S02]  /*2bce0*/  LOP3.LUT R156, R0, R209, RZ, 0x3c, !PT ;  /* 0x000000d1009c7212 */ /* 0x000fe400078e3cff */
[----:B------:R-:W-:Y:S01]  /*2bcf0*/  LOP3.LUT R21, R190, 0x380, RZ, 0xc0, !PT ;  /* 0x00000380be157812 */ /* 0x000fe200078ec0ff */
[--C-:B------:R-:W-:Y:S01]  /*2bd00*/  IMAD.X R149, RZ, RZ, R19.reuse, P4 ;  /* 0x000000ffff957224 */ /* 0x100fe200020e0613 */
[----:B------:R-:W-:Y:S02]  /*2bd10*/  LOP3.LUT R0, R193, 0x380, RZ, 0xc0, !PT ;  /* 0x00000380c1007812 */ /* 0x000fe400078ec0ff */
[----:B------:R-:W-:Y:S01]  /*2bd20*/  ISETP.NE.U32.AND P1, PT, RZ, UR4, PT ;  /* 0x00000004ff007c0c */ /* 0x000fe2000bf25070 */
[--C-:B------:R-:W-:Y:S01]  /*2bd30*/  IMAD.X R159, RZ, RZ, R19.reuse, P0 ;  /* 0x000000ffff9f7224 */ /* 0x100fe200000e0613 */
[----:B------:R-:W-:Y:S01]  /*2bd40*/  IADD3 R188, P2, R18, 0xc040, RZ ;  /* 0x0000c04012bc7810 */ /* 0x000fe20007f5e0ff */
[----:B------:R-:W-:Y:S01]  /*2bd50*/  IMAD.X R147, RZ, RZ, R19, P3 ;  /* 0x000000ffff937224 */ /* 0x000fe200018e0613 */
[----:B------:R-:W-:-:S02]  /*2bd60*/  SHF.R.U64 R207, R207, 0x3, RZ ;  /* 0x00000003cfcf7819 */ /* 0x000fc400000012ff */
[----:B------:R-:W-:Y:S02]  /*2bd70*/  LOP3.LUT R172, R205, R146, RZ, 0x3c, !PT ;  /* 0x00000092cdac7212 */ /* 0x000fe400078e3cff */
[----:B------:R-:W-:Y:S02]  /*2bd80*/  IADD3 R194, P4, R18, 0x8040, RZ ;  /* 0x0000804012c27810 */ /* 0x000fe40007f9e0ff */
[----:B------:R-:W-:Y:S02]  /*2bd90*/  LOP3.LUT R205, R196, 0x380, RZ, 0xc0, !PT ;  /* 0x00000380c4cd7812 */ /* 0x000fe400078ec0ff */
[C---:B------:R-:W-:Y:S02]  /*2bda0*/  IADD3 R164, P0, R18.reuse, 0xc000, RZ ;  /* 0x0000c00012a47810 */ /* 0x040fe40007f1e0ff */
[----:B------:R-:W-:Y:S02]  /*2bdb0*/  IADD3 R178, P3, R18, 0xc060, RZ ;  /* 0x0000c06012b27810 */ /* 0x000fe40007f7e0ff */
[----:B------:R-:W-:-:S02]  /*2bdc0*/  SHF.R.U64 R21, R21, 0x3, RZ ;  /* 0x0000000315157819 */ /* 0x000fc400000012ff */
[----:B------:R-:W-:Y:S02]  /*2bdd0*/  LOP3.LUT R18, R203, R18, RZ, 0x3c, !PT ;  /* 0x00000012cb127212 */ /* 0x000fe400078e3cff */
[----:B------:R-:W-:Y:S02]  /*2bde0*/  SHF.R.U64 R0, R0, 0x3, RZ ;  /* 0x0000000300007819 */ /* 0x000fe400000012ff */
[----:B------:R-:W-:Y:S01]  /*2bdf0*/  ISETP.NE.AND.EX P1, PT, RZ, UR5, PT, P1 ;  /* 0x00000005ff007c0c */ /* 0x000fe2000bf25310 */
[----:B------:R-:W-:Y:S01]  /*2be00*/  ULDC.64 UR4, c[0x0][0xce0] ;  /* 0x0003380000047ab9 */ /* 0x000fe20000000a00 */
[----:B------:R-:W-:Y:S01]  /*2be10*/  LOP3.LUT R158, R207, R150, RZ, 0x3c, !PT ;  /* 0x00000096cf9e7212 */ /* 0x000fe200078e3cff */
[----:B------:R-:W-:Y:S01]  /*2be20*/  IMAD.X R189, RZ, RZ, R19, P2 ;  /* 0x000000ffffbd7224 */ /* 0x000fe200010e0613 */
[----:B------:R-:W-:Y:S02]  /*2be30*/  LOP3.LUT R207, R194, 0x380, RZ, 0xc0, !PT ;  /* 0x00000380c2cf7812 */ /* 0x000fe400078ec0ff */
[----:B------:R-:W-:-:S02]  /*2be40*/  SHF.R.U64 R205, R205, 0x3, RZ ;  /* 0x00000003cdcd7819 */ /* 0x000fc400000012ff */
[----:B------:R-:W-:Y:S02]  /*2be50*/  LOP3.LUT R150, R21, R190, RZ, 0x3c, !PT ;  /* 0x000000be15967212 */ /* 0x000fe400078e3cff */
[----:B------:R-:W-:Y:S02]  /*2be60*/  ISETP.NE.U32.AND P2, PT, RZ, UR4, PT ;  /* 0x00000004ff007c0c */ /* 0x000fe4000bf45070 */
[----:B------:R-:W-:Y:S02]  /*2be70*/  LOP3.LUT R198, R0, R193, RZ, 0x3c, !PT ;  /* 0x000000c100c67212 */ /* 0x000fe400078e3cff */
[----:B------:R-:W-:Y:S02]  /*2be80*/  LOP3.LUT R21, R164, 0x380, RZ, 0xc0, !PT ;  /* 0x00000380a4157812 */ /* 0x000fe400078ec0ff */
[----:B------:R-:W-:Y:S02]  /*2be90*/  MOV R18, R18 ;  /* 0x0000001200127202 */ /* 0x000fe40000000f00 */
[----:B------:R-:W-:-:S02]  /*2bea0*/  LOP3.LUT R0, R181, 0x380, RZ, 0xc0, !PT ;  /* 0x00000380b5007812 */ /* 0x000fc400078ec0ff */
[----:B------:R-:W-:Y:S02]  /*2beb0*/  MOV R174, R174 ;  /* 0x000000ae00ae7202 */ /* 0x000fe40000000f00 */
[----:B------:R-:W-:Y:S02]  /*2bec0*/  SHF.R.U64 R207, R207, 0x3, RZ ;  /* 0x00000003cfcf7819 */ /* 0x000fe400000012ff */
[----:B------:R-:W-:Y:S02]  /*2bed0*/  LOP3.LUT R146, R205, R196, RZ, 0x3c, !PT ;  /* 0x000000c4cd927212 */ /* 0x000fe400078e3cff */
[----:B------:R-:W-:Y:S02]  /*2bee0*/  LOP3.LUT R193, R188, 0x380, RZ, 0xc0, !PT ;  /* 0x00000380bcc17812 */ /* 0x000fe400078ec0ff */
[----:B------:R-:W-:Y:S02]  /*2bef0*/  MOV R186, R186 ;  /* 0x000000ba00ba7202 */ /* 0x000fe40000000f00 */
[----:B------:R-:W-:-:S02]  /*2bf00*/  LOP3.LUT R205, R178, 0x380, RZ, 0xc0, !PT ;  /* 0x00000380b2cd7812 */ /* 0x000fc400078ec0ff */
[----:B------:R-:W-:Y:S02]  /*2bf10*/  MOV R184, R184 ;  /* 0x000000b800b87202 */ /* 0x000fe40000000f00 */
[----:B----4-:R-:W-:Y:S02]  /*2bf20*/  F2FP.F16.F32.PACK_AB R140, R141, R140 ;  /* 0x0000008c8d8c723e */ /* 0x010fe400000000ff */
[----:B------:R-:W-:Y:S02]  /*2bf30*/  F2FP.F16.F32.PACK_AB R141, R143, R142 ;  /* 0x0000008e8f8d723e */ /* 0x000fe400000000ff */
[----:B--2---:R-:W-:Y:S02]  /*2bf40*/  F2FP.F16.F32.PACK_AB R132, R133, R132 ;  /* 0x000000848584723e */ /* 0x004fe400000000ff */
[----:B------:R-:W-:Y:S02]  /*2bf50*/  F2FP.F16.F32.PACK_AB R133, R135, R134 ;  /* 0x000000868785723e */ /* 0x000fe400000000ff */
[----:B------:R-:W-:-:S02]  /*2bf60*/  F2FP.F16.F32.PACK_AB R142, R137, R136 ;  /* 0x00000088898e723e */ /* 0x000fc400000000ff */
[----:B------:R-:W-:Y:S01]  /*2bf70*/  F2FP.F16.F32.PACK_AB R143, R139, R138 ;  /* 0x0000008a8b8f723e */ /* 0x000fe200000000ff */
[----:B------:R-:W-:Y:S01]  /*2bf80*/  BAR.SYNC.DEFER_BLOCKING 0x1, 0x100 ;  /* 0x0044000000007b1d */ /* 0x000fe20000010000 */
        /* <DEDUP_REMOVED lines=13> */
[----:B------:R-:W-:Y:S01]  /*2c060*/  ISETP.NE.AND.EX P2, PT, RZ, UR5, PT, P2 ;  /* 0x00000005ff007c0c */ /* 0x000fe2000bf45320 */
[----:B------:R-:W-:Y:S01]  /*2c070*/  IMAD.X R201, RZ, RZ, R19, P4 ;  /* 0x000000ffffc97224 */ /* 0x000fe200020e0613 */
[----:B------:R-:W-:Y:S01]  /*2c080*/  SHF.R.U64 R21, R21, 0x3, RZ ;  /* 0x0000000315157819 */ /* 0x000fe200000012ff */
[----:B------:R0:W-:Y:S01]  /*2c090*/  STSM.16.M88.4 [R18], R140 ;  /* 0x0000008c12007844 */ /* 0x0001e20000000200 */
[----:B------:R-:W-:Y:S02]  /*2c0a0*/  MOV R148, R148 ;  /* 0x0000009400947202 */ /* 0x000fe40000000f00 */
[----:B------:R-:W-:-:S02]  /*2c0b0*/  F2FP.F16.F32.PACK_AB R106, R101, R100 ;  /* 0x00000064656a723e */ /* 0x000fc400000000ff */
[----:B------:R-:W-:Y:S02]  /*2c0c0*/  F2FP.F16.F32.PACK_AB R107, R103, R102 ;  /* 0x00000066676b723e */ /* 0x000fe400000000ff */
[----:B------:R-:W-:Y:S02]  /*2c0d0*/  F2FP.F16.F32.PACK_AB R97, R99, R98 ;  /* 0x000000626361723e */ /* 0x000fe400000000ff */
[----:B------:R-:W-:Y:S01]  /*2c0e0*/  F2FP.F16.F32.PACK_AB R88, R89, R88 ;  /* 0x000000585958723e */ /* 0x000fe200000000ff */
        /* <DEDUP_REMOVED lines=9> */
[----:B------:R-:W-:Y:S01]  /*2c180*/  LOP3.LUT R200, R207, R194, RZ, 0x3c, !PT ;  /* 0x000000c2cfc87212 */ /* 0x000fe200078e3cff */
[----:B------:R1:W-:Y:S01]  /*2c190*/  STSM.16.M88.4 [R186], R124 ;  /* 0x0000007cba007844 */ /* 0x0003e20000000200 */
[----:B------:R-:W-:Y:S02]  /*2c1a0*/  SHF.R.U64 R193, R193, 0x3, RZ ;  /* 0x00000003c1c17819 */ /* 0x000fe400000012ff */
[----:B------:R-:W-:-:S02]  /*2c1b0*/  MOV R158, R158 ;  /* 0x0000009e009e7202 */ /* 0x000fc40000000f00 */
[----:B------:R-:W-:Y:S02]  /*2c1c0*/  F2FP.F16.F32.PACK_AB R90, R85, R84 ;  /* 0x00000054555a723e */ /* 0x000fe400000000ff */
[----:B------:R-:W-:Y:S02]  /*2c1d0*/  F2FP.F16.F32.PACK_AB R91, R87, R86 ;  /* 0x00000056575b723e */ /* 0x000fe400000000ff */
[----:B------:R-:W-:Y:S02]  /*2c1e0*/  F2FP.F16.F32.PACK_AB R81, R83, R82 ;  /* 0x000000525351723e */ /* 0x000fe400000000ff */
[----:B------:R-:W-:Y:S01]  /*2c1f0*/  F2FP.F16.F32.PACK_AB R72, R73, R72 ;  /* 0x000000484948723e */ /* 0x000fe200000000ff */
        /* <DEDUP_REMOVED lines=13> */
[----:B------:R-:W-:Y:S01]  /*2c2d0*/  F2FP.F16.F32.PACK_AB R56, R57, R56 ;  /* 0x000000383938723e */ /* 0x000fe200000000ff */
[----:B------:R-:W-:Y:S01]  /*2c2e0*/  IMAD.X R203, RZ, RZ, R19, P3 ;  /* 0x000000ffffcb7224 */ /* 0x000fe200018e0613 */
[----:B------:R-:W-:Y:S01]  /*2c2f0*/  LOP3.LUT R194, R0, R181, RZ, 0x3c, !PT ;  /* 0x000000b500c27212 */ /* 0x000fe200078e3cff */
[----:B------:R1:W-:Y:S01]  /*2c300*/  STSM.16.M88.4 [R172], R96 ;  /* 0x00000060ac007844 */ /* 0x0003e20000000200 */
[----:B------:R-:W-:Y:S01]  /*2c310*/  MOV R146, R146 ;  /* 0x0000009200927202 */ /* 0x000fe20000000f00 */
[----:B0-----:R-:W0:Y:S01]  /*2c320*/  LDC.64 R18, c[0x0][0xcd8] ;  /* 0x00033600ff127b82 */ /* 0x001e220000000a00 */
        /* <DEDUP_REMOVED lines=34> */
[----:B------:R-:W-:Y:S01]  /*2c550*/  F2FP.F16.F32.PACK_AB R9, R11, R10 ;  /* 0x0000000a0b09723e */ /* 0x000fe200000000ff */
[----:B------:R1:W-:Y:S01]  /*2c560*/  STSM.16.M88.4 [R198], R48 ;  /* 0x00000030c6007844 */ /* 0x0003e20000000200 */
[----:B------:R-:W-:-:S02]  /*2c570*/  MOV R202, R202 ;  /* 0x000000ca00ca7202 */ /* 0x000fc40000000f00 */
[----:B------:R-:W-:Y:S02]  /*2c580*/  F2FP.F16.F32.PACK_AB R10, R5, R4 ;  /* 0x00000004050a723e */ /* 0x000fe400000000ff */
[----:B------:R-:W-:Y:S01]  /*2c590*/  F2FP.F16.F32.PACK_AB R11, R7, R6 ;  /* 0x00000006070b723e */ /* 0x000fe200000000ff */
[----:B------:R1:W-:Y:S01]  /*2c5a0*/  STSM.16.M88.4 [R196], R40 ;  /* 0x00000028c4007844 */ /* 0x0003e20000000200 */
[----:B------:R-:W2:Y:S03]  /*2c5b0*/  @P2 LDC.64 R6, c[0x0][0xce0] ;  /* 0x00033800ff062b82 */ /* 0x000ea60000000a00 */
[----:B------:R1:W-:Y:S04]  /*2c5c0*/  STSM.16.M88.4 [R194], R32 ;  /* 0x00000020c2007844 */ /* 0x0003e80000000200 */
[----:B------:R1:W-:Y:S04]  /*2c5d0*/  STSM.16.M88.4 [R188], R24 ;  /* 0x00000018bc007844 */ /* 0x0003e80000000200 */
[----:B------:R1:W-:Y:S01]  /*2c5e0*/  STSM.16.M88.4 [R202], R8 ;  /* 0x00000008ca007844 */ /* 0x0003e20000000200 */
[----:B------:R-:W-:Y:S01]  /*2c5f0*/  ULDC UR4, c[0x0][0xb88] ;  /* 0x0002e20000047ab9 */ /* 0x000fe20000000800 */
[----:B------:R-:W-:-:S02]  /*2c600*/  IMAD.MOV.U32 R4, RZ, RZ, RZ ;  /* 0x000000ffff047224 */ /* 0x000fc400078e00ff */
[----:B------:R-:W-:Y:S02]  /*2c610*/  IMAD.U32 R20, RZ, RZ, UR4 ;  /* 0x00000004ff147e24 */ /* 0x000fe4000f8e00ff */
[C---:B0-----:R-:W-:Y:S01]  /*2c620*/  IMAD.WIDE R18, R171.reuse, 0x4, R18 ;  /* 0x00000004ab127825 */ /* 0x041fe200078e0212 */
[----:B------:R-:W-:Y:S03]  /*2c630*/  BAR.SYNC.DEFER_BLOCKING 0x1, 0x100 ;  /* 0x0044000000007b1d */ /* 0x000fe60000010000 */
[----:B--2---:R-:W-:-:S03]  /*2c640*/  @P2 IMAD.WIDE R6, R171, 0x4, R6 ;  /* 0x00000004ab062825 */ /* 0x004fc600078e0206 */
[----:B------:R1:W5:Y:S04]  /*2c650*/  @P1 LDG.E R4, desc[UR56][R18.64] ;  /* 0x0000003812041981 */ /* 0x000368000c1e1900 */
[----:B------:R1:W5:Y:S01]  /*2c660*/  @P2 LDG.E R20, desc[UR56][R6.64] ;  /* 0x0000003806142981 */ /* 0x000362000c1e1900 */
[----:B------:R-:W-:Y:S01]  /*2c670*/  IMAD R13, R177, 0x80, R182 ;  /* 0x00000080b10d7824 */ /* 0x000fe200078e02b6 */
[----:B------:R-:W-:-:S03]  /*2c680*/  LOP3.LUT P0, RZ, R212, 0x3, RZ, 0xc0, !PT ;  /* 0x00000003d4ff7812 */ /* 0x000fc6000780c0ff */
[----:B------:R-:W-:Y:S01]  /*2c690*/  VIADD R5, R13, 0x8 ;  /* 0x000000080d057836 */ /* 0x000fe20000000000 */
[----:B------:R-:W-:Y:S09]  /*2c6a0*/  @P2 BRA `(.L_x_10186) ;  /* 0x0000000000102947 */ /* 0x000ff20003800000 */
[----:B------:R-:W-:Y:S05]  /*2c6b0*/  @!P1 BRA `(.L_x_10186) ;  /* 0x00000000000c9947 */ /* 0x000fea0003800000 */
[----:B-1----:R-:W2:Y:S04]  /*2c6c0*/  LDG.E R7, desc[UR56][R18.64] ;  /* 0x0000003812077981 */ /* 0x002ea8000c1e1900 */
[----:B-----5:R-:W2:Y:S02]  /*2c6d0*/  LDG.E R20, desc[UR56][R18.64+0x4] ;  /* 0x0000043812147981 */ /* 0x020ea4000c1e1900 */
[----:B--2---:R-:W-:-:S07]  /*2c6e0*/  IMAD.IADD R20, R20, 0x1, -R7 ;  /* 0x0000000114147824 */ /* 0x004fce00078e0a07 */
.L_x_10186:
[-C--:B-----5:R-:W-:Y:S01]  /*2c6f0*/  ISETP.GE.OR P2, PT, R13, R20.reuse, P0 ;  /* 0x000000140d00720c */ /* 0x0a0fe20000746670 */
[----:B------:R-:W-:Y:S01]  /*2c700*/  ULDC.64 UR4, c[0x0][0xc70] ;  /* 0x00031c0000047ab9 */ /* 0x000fe20000000a00 */
[----:B------:R-:W-:-:S11]  /*2c710*/  ISETP.GE.OR P0, PT, R5, R20, P0 ;  /* 0x000000140500720c */ /* 0x000fd60000706670 */
[----:B------:R-:W2:Y:S04]  /*2c720*/  @!P2 LDL R21, [R1+0x240] ;  /* 0x000240000115a983 */ /* 0x000ea80000100800 */
[----:B-1----:R-:W3:Y:S01]  /*2c730*/  @!P0 LDL R10, [R1+0x244] ;  /* 0x00024400010a8983 */ /* 0x002ee20000100800 */
[----:B------:R-:W-:Y:S02]  /*2c740*/  SHF.R.S32.HI R6, RZ, 0x1f, R170 ;  /* 0x0000001fff067819 */ /* 0x000fe400000114aa */
[--C-:B------:R-:W-:Y:S02]  /*2c750*/  SHF.R.S32.HI R5, RZ, 0x1f, R4.reuse ;  /* 0x0000001fff057819 */ /* 0x100fe40000011404 */
[----:B------:R-:W-:Y:S01]  /*2c760*/  SHF.R.S32.HI R0, RZ, 0x1f, R171 ;  /* 0x0000001fff007819 */ /* 0x000fe200000114ab */
[----:B------:R-:W-:Y:S01]  /*2c770*/  IMAD R7, R6, UR4, RZ ;  /* 0x0000000406077c24 */ /* 0x000fe2000f8e02ff */
[----:B------:R-:W-:Y:S01]  /*2c780*/  SEL R81, R171, RZ, !P1 ;  /* 0x000000ffab517207 */ /* 0x000fe20004800000 */
[----:B------:R-:W-:Y:S01]  /*2c790*/  IMAD.WIDE.U32 R8, R170, UR4, R4 ;  /* 0x00000004aa087c25 */ /* 0x000fe2000f8e0004 */
[----:B------:R-:W-:-:S03]  /*2c7a0*/  SEL R0, R0, RZ, !P1 ;  /* 0x000000ff00007207 */ /* 0x000fc60004800000 */
[----:B------:R-:W-:Y:S01]  /*2c7b0*/  IMAD R11, R170, UR5, R7 ;  /* 0x00000005aa0b7c24 */ /* 0x000fe2000f8e0207 */
[----:B------:R-:W-:Y:S01]  /*2c7c0*/  ULDC.64 UR4, c[0x0][0xc78] ;  /* 0x00031e0000047ab9 */ /* 0x000fe20000000a00 */
[----:B------:R-:W-:Y:S02]  /*2c7d0*/  IMAD R7, R162, 0x40, R160 ;  /* 0x00000040a2077824 */ /* 0x000fe400078e02a0 */
[----:B------:R-:W-:Y:S02]  /*2c7e0*/  IMAD.IADD R9, R9, 0x1, R11 ;  /* 0x0000000109097824 */ /* 0x000fe400078e020b */
[----:B------:R-:W-:-:S04]  /*2c7f0*/  IMAD.WIDE R2, R7, 0x2, R2 ;  /* 0x0000000207027825 */ /* 0x000fc800078e0202 */
[----:B------:R-:W-:Y:S01]  /*2c800*/  IMAD R7, R0, UR4, RZ ;  /* 0x0000000400077c24 */ /* 0x000fe2000f8e02ff */
[C---:B------:R-:W-:Y:S01]  /*2c810*/  IADD3 R25, P5, R2.reuse, 0x1000, RZ ;  /* 0x0000100002197810 */ /* 0x040fe20007fbe0ff */
[----:B------:R-:W-:Y:S01]  /*2c820*/  IMAD.WIDE.U32 R8, R81, UR4, R8 ;  /* 0x0000000451087c25 */ /* 0x000fe2000f8e0008 */
[----:B------:R-:W-:Y:S02]  /*2c830*/  IADD3 R29, P1, R2, 0x2000, RZ ;  /* 0x00002000021d7810 */ /* 0x000fe40007f3e0ff */
[----:B------:R-:W-:Y:S01]  /*2c840*/  LOP3.LUT R24, R25, 0x380, RZ, 0xc0, !PT ;  /* 0x0000038019187812 */ /* 0x000fe200078ec0ff */
[----:B------:R-:W-:Y:S01]  /*2c850*/  IMAD R11, R81, UR5, R7 ;  /* 0x00000005510b7c24 */ /* 0x000fe2000f8e0207 */
[----:B------:R-:W-:Y:S01]  /*2c860*/  SHF.R.S32.HI R7, RZ, 0x1f, R13 ;  /* 0x0000001fff077819 */ /* 0x000fe2000001140d */
[----:B------:R-:W-:Y:S01]  /*2c870*/  ULDC.64 UR4, c[0x0][0xc40] ;  /* 0x0003100000047ab9 */ /* 0x000fe20000000a00 */
[----:B------:R-:W-:Y:S02]  /*2c880*/  IADD3 R8, P3, R13, R8, RZ ;  /* 0x000000080d087210 */ /* 0x000fe40007f7e0ff */
[----:B------:R-:W-:-:S02]  /*2c890*/  LOP3.LUT R28, R29, 0x380, RZ, 0xc0, !PT ;  /* 0x000003801d1c7812 */ /* 0x000fc400078ec0ff */
[----:B------:R-:W-:Y:S02]  /*2c8a0*/  IADD3.X R7, R7, R9, R11, P3, !PT ;  /* 0x0000000907077210 */ /* 0x000fe40001ffe40b */
[----:B------:R-:W-:Y:S02]  /*2c8b0*/  LEA R18, P3, R8, UR4, 0x2 ;  /* 0x0000000408127c11 */ /* 0x000fe4000f8610ff */
[----:B------:R-:W-:Y:S02]  /*2c8c0*/  SHF.R.U64 R24, R24, 0x3, RZ ;  /* 0x0000000318187819 */ /* 0x000fe400000012ff */
[----:B------:R-:W-:Y:S01]  /*2c8d0*/  LEA.HI.X R19, R8, UR5, R7, 0x2, P3 ;  /* 0x0000000508137c11 */ /* 0x000fe200098f1407 */
[----:B------:R-:W-:Y:S01]  /*2c8e0*/  ULDC.64 UR4, c[0x0][0xba0] ;  /* 0x0002e80000047ab9 */ /* 0x000fe20000000a00 */
[----:B------:R-:W-:Y:S02]  /*2c8f0*/  IADD3 R33, P3, R2, 0x3000, RZ ;  /* 0x0000300002217810 */ /* 0x000fe40007f7e0ff */
[----:B------:R-:W-:-:S02]  /*2c900*/  SHF.R.U64 R28, R28, 0x3, RZ ;  /* 0x000000031c1c7819 */ /* 0x000fc400000012ff */
[----:B------:R-:W-:Y:S02]  /*2c910*/  LOP3.LUT R32, R33, 0x380, RZ, 0xc0, !PT ;  /* 0x0000038021207812 */ /* 0x000fe400078ec0ff */
[----:B------:R-:W-:Y:S01]  /*2c920*/  LOP3.LUT R24, R24, R25, RZ, 0x3c, !PT ;  /* 0x0000001918187212 */ /* 0x000fe200078e3cff */
[--C-:B------:R-:W-:Y:S01]  /*2c930*/  IMAD.X R25, RZ, RZ, R3.reuse, P5 ;  /* 0x000000ffff197224 */ /* 0x100fe200028e0603 */
[----:B------:R-:W-:Y:S02]  /*2c940*/  SHF.R.U64 R32, R32, 0x3, RZ ;  /* 0x0000000320207819 */ /* 0x000fe400000012ff */
[----:B------:R-:W-:Y:S01]  /*2c950*/  LOP3.LUT R28, R28, R29, RZ, 0x3c, !PT ;  /* 0x0000001d1c1c7212 */ /* 0x000fe200078e3cff */
[----:B------:R-:W-:Y:S01]  /*2c960*/  IMAD.X R29, RZ, RZ, R3, P1 ;  /* 0x000000ffff1d7224 */ /* 0x000fe200008e0603 */
[----:B------:R-:W-:Y:S02]  /*2c970*/  LOP3.LUT R32, R32, R33, RZ, 0x3c, !PT ;  /* 0x0000002120207212 */ /* 0x000fe400078e3cff */
[----:B------:R-:W-:-:S02]  /*2c980*/  IADD3 R37, P4, R2, 0x4000, RZ ;  /* 0x0000400002257810 */ /* 0x000fc40007f9e0ff */
[C---:B------:R-:W-:Y:S02]  /*2c990*/  IADD3 R41, P5, R2.reuse, 0x5000, RZ ;  /* 0x0000500002297810 */ /* 0x040fe40007fbe0ff */
[C---:B------:R-:W-:Y:S02]  /*2c9a0*/  IADD3 R45, P1, R2.reuse, 0x6000, RZ ;  /* 0x00006000022d7810 */ /* 0x040fe40007f3e0ff */
[----:B------:R-:W-:Y:S02]  /*2c9b0*/  IADD3.X R33, RZ, R3, RZ, P3, !PT ;  /* 0x00000003ff217210 */ /* 0x000fe40001ffe4ff */
        /* <DEDUP_REMOVED lines=40> */
[----:B------:R-:W-:Y:S02]  /*2cc40*/  IADD3 R12, P3, R2, 0xf000, RZ ;  /* 0x0000f000020c7810 */ /* 0x000fe40007f7e0ff */
[----:B------:R-:W-:Y:S02]  /*2cc50*/  LOP3.LUT R64, R65, 0x380, RZ, 0xc0, !PT ;  /* 0x0000038041407812 */ /* 0x000fe400078ec0ff */
        /* <DEDUP_REMOVED lines=13> */
[----:B------:R-:W-:Y:S01]  /*2cd30*/  LOP3.LUT R72, R72, R73, RZ, 0x3c, !PT ;  /* 0x0000004948487212 */ /* 0x000fe200078e3cff */
[----:B------:R-:W-:Y:S01]  /*2cd40*/  IMAD.X R73, RZ, RZ, R3, P1 ;  /* 0x000000ffff497224 */ /* 0x000fe200008e0603 */
[----:B------:R-:W-:Y:S02]  /*2cd50*/  LOP3.LUT R2, R11, R2, RZ, 0x3c, !PT ;  /* 0x000000020b027212 */ /* 0x000fe400078e3cff */
[----:B------:R-:W-:-:S02]  /*2cd60*/  IADD3.X R77, RZ, R3, RZ, P3, !PT ;  /* 0x00000003ff4d7210 */ /* 0x000fc40001ffe4ff */
[----:B------:R-:W-:Y:S01]  /*2cd70*/  LOP3.LUT R76, R7, R12, RZ, 0x3c, !PT ;  /* 0x0000000c074c7212 */ /* 0x000fe200078e3cff */
[----:B------:R-:W-:-:S04]  /*2cd80*/  IMAD R5, R5, UR4, RZ ;  /* 0x0000000405057c24 */ /* 0x000fc8000f8e02ff */
[----:B------:R-:W-:Y:S01]  /*2cd90*/  IMAD R5, R4, UR5, R5 ;  /* 0x0000000504057c24 */ /* 0x000fe2000f8e0205 */
[----:B------:R-:W-:Y:S01]  /*2cda0*/  SHF.R.S32.HI R163, RZ, 0x1f, R162 ;  /* 0x0000001fffa37819 */ /* 0x000fe200000114a2 */
[----:B------:R-:W-:Y:S01]  /*2cdb0*/  BSSY B1, `(.L_x_10187) ;  /* 0x000004a000017945 */ /* 0x000fe20003800000 */
[----:B--2---:R-:W-:Y:S04]  /*2cdc0*/  @!P2 STG.E desc[UR56][R18.64], R21 ;  /* 0x000000151200a986 */ /* 0x004fe8000c101938 */
[----:B---3--:R0:W-:Y:S04]  /*2cdd0*/  @!P0 STG.E desc[UR56][R18.64+0x20], R10 ;  /* 0x0000200a12008986 */ /* 0x0081e8000c101938 */
[----:B------:R1:W5:Y:S04]  /*2cde0*/  LD.E.128 R12, desc[UR56][R2.64] ;  /* 0x00000038020c7980 */ /* 0x000368000c101d00 */
[----:B------:R-:W5:Y:S04]  /*2cdf0*/  LD.E.128 R24, desc[UR56][R24.64] ;  /* 0x0000003818187980 */ /* 0x000f68000c101d00 */
[----:B------:R-:W5:Y:S01]  /*2ce00*/  LD.E.128 R28, desc[UR56][R28.64] ;  /* 0x000000381c1c7980 */ /* 0x000f62000c101d00 */
[--C-:B-1----:R-:W-:Y:S01]  /*2ce10*/  SHF.R.S32.HI R3, RZ, 0x1f, R160.reuse ;  /* 0x0000001fff037819 */ /* 0x102fe200000114a0 */
[----:B------:R-:W-:-:S02]  /*2ce20*/  IMAD.MOV.U32 R2, RZ, RZ, R160 ;  /* 0x000000ffff027224 */ /* 0x000fc400078e00a0 */
[----:B------:R-:W5:Y:S04]  /*2ce30*/  LD.E.128 R32, desc[UR56][R32.64] ;  /* 0x0000003820207980 */ /* 0x000f68000c101d00 */
[----:B------:R-:W5:Y:S04]  /*2ce40*/  LD.E.128 R36, desc[UR56][R36.64] ;  /* 0x0000003824247980 */ /* 0x000f68000c101d00 */
[----:B------:R-:W5:Y:S04]  /*2ce50*/  LD.E.128 R40, desc[UR56][R40.64] ;  /* 0x0000003828287980 */ /* 0x000f68000c101d00 */
[----:B------:R-:W5:Y:S04]  /*2ce60*/  LD.E.128 R44, desc[UR56][R44.64] ;  /* 0x000000382c2c7980 */ /* 0x000f68000c101d00 */
[----:B------:R-:W5:Y:S04]  /*2ce70*/  LD.E.128 R48, desc[UR56][R48.64] ;  /* 0x0000003830307980 */ /* 0x000f68000c101d00 */
[----:B------:R-:W5:Y:S04]  /*2ce80*/  LD.E.128 R52, desc[UR56][R52.64] ;  /* 0x0000003834347980 */ /* 0x000f68000c101d00 */
[----:B------:R-:W5:Y:S04]  /*2ce90*/  LD.E.128 R56, desc[UR56][R56.64] ;  /* 0x0000003838387980 */ /* 0x000f68000c101d00 */
[----:B0-----:R-:W5:Y:S04]  /*2cea0*/  LD.E.128 R8, desc[UR56][R8.64] ;  /* 0x0000003808087980 */ /* 0x001f68000c101d00 */
[----:B------:R-:W5:Y:S04]  /*2ceb0*/  LD.E.128 R60, desc[UR56][R60.64] ;  /* 0x000000383c3c7980 */ /* 0x000f68000c101d00 */
[----:B------:R-:W5:Y:S04]  /*2cec0*/  LD.E.128 R64, desc[UR56][R64.64] ;  /* 0x0000003840407980 */ /* 0x000f68000c101d00 */
[----:B------:R-:W5:Y:S04]  /*2ced0*/  LD.E.128 R68, desc[UR56][R68.64] ;  /* 0x0000003844447980 */ /* 0x000f68000c101d00 */
[----:B------:R-:W5:Y:S04]  /*2cee0*/  LD.E.128 R72, desc[UR56][R72.64] ;  /* 0x0000003848487980 */ /* 0x000f68000c101d00 */
[----:B------:R-:W5:Y:S01]  /*2cef0*/  LD.E.128 R76, desc[UR56][R76.64] ;  /* 0x000000384c4c7980 */ /* 0x000f62000c101d00 */
[----:B------:R-:W-:Y:S01]  /*2cf00*/  IMAD.WIDE.U32 R2, R4, UR4, R2 ;  /* 0x0000000404027c25 */ /* 0x000fe2000f8e0002 */
[----:B------:R-:W-:Y:S01]  /*2cf10*/  ULDC.64 UR4, c[0x0][0xbe0] ;  /* 0x0002f80000047ab9 */ /* 0x000fe20000000a00 */
[----:B------:R-:W-:Y:S01]  /*2cf20*/  @!PT LDS RZ, [RZ] ;  /* 0x00000000fffff984 */ /* 0x000fe20000000800 */
[----:B------:R-:W-:Y:S01]  /*2cf30*/  @!PT LDS RZ, [RZ] ;  /* 0x00000000fffff984 */ /* 0x000fe20000000800 */
[----:B------:R-:W-:Y:S01]  /*2cf40*/  @!PT LDS RZ, [RZ] ;  /* 0x00000000fffff984 */ /* 0x000fe20000000800 */
[----:B------:R-:W-:Y:S01]  /*2cf50*/  @!PT LDS RZ, [RZ] ;  /* 0x00000000fffff984 */ /* 0x000fe20000000800 */
[----:B------:R0:W-:Y:S06]  /*2cf60*/  MEMBAR.ALL.CTA ;  /* 0x0000000000007992 */ /* 0x0001ec0000008000 */
[----:B0-----:R-:W0:Y:S01]  /*2cf70*/  FENCE.VIEW.ASYNC.S ;  /* 0x00000000000073c6 */ /* 0x001e220000000000 */
[----:B------:R-:W-:-:S02]  /*2cf80*/  IMAD.IADD R3, R3, 0x1, R5 ;  /* 0x0000000103037824 */ /* 0x000fc400078e0205 */
[----:B------:R-:W-:Y:S02]  /*2cf90*/  IMAD R7, R6, UR4, RZ ;  /* 0x0000000406077c24 */ /* 0x000fe4000f8e02ff */
[----:B------:R-:W-:Y:S02]  /*2cfa0*/  IMAD R19, R177, -0x80, R20 ;  /* 0xffffff80b1137824 */ /* 0x000fe400078e0214 */
[----:B------:R-:W-:Y:S02]  /*2cfb0*/  VIADD R4, R162, 0x20 ;  /* 0x00000020a2047836 */ /* 0x000fe40000000000 */
[----:B------:R-:W-:Y:S01]  /*2cfc0*/  IMAD R7, R170, UR5, R7 ;  /* 0x00000005aa077c24 */ /* 0x000fe2000f8e0207 */
[-C--:B------:R-:W-:Y:S01]  /*2cfd0*/  ISETP.GE.AND P3, PT, R162, R19.reuse, PT ;  /* 0x00000013a200720c */ /* 0x080fe20003f66270 */
[----:B------:R-:W-:Y:S01]  /*2cfe0*/  IMAD.WIDE.U32 R2, R170, UR4, R2 ;  /* 0x00000004aa027c25 */ /* 0x000fe2000f8e0002 */
[----:B------:R-:W-:Y:S01]  /*2cff0*/  ULDC.64 UR4, c[0x0][0xbe8] ;  /* 0x0002fa0000047ab9 */ /* 0x000fe20000000a00 */
[----:B------:R-:W-:-:S02]  /*2d000*/  ISETP.GE.AND P2, PT, R4, R19, PT ;  /* 0x000000130400720c */ /* 0x000fc40003f46270 */
[----:B------:R-:W-:Y:S02]  /*2d010*/  IMAD R4, R0, UR4, RZ ;  /* 0x0000000400047c24 */ /* 0x000fe4000f8e02ff */
[----:B------:R-:W-:Y:S02]  /*2d020*/  VIADD R0, R145, 0x32420 ;  /* 0x0003242091007836 */ /* 0x000fe40000000000 */
[C---:B------:R-:W-:Y:S02]  /*2d030*/  VIADD R5, R162.reuse, 0x40 ;  /* 0x00000040a2057836 */ /* 0x040fe40000000000 */
[----:B------:R-:W-:Y:S01]  /*2d040*/  VIADD R6, R162, 0x60 ;  /* 0x00000060a2067836 */ /* 0x000fe20000000000 */
[----:B------:R-:W-:Y:S01]  /*2d050*/  PRMT R0, RZ, 0x654, R0 ;  /* 0x00000654ff007816 */ /* 0x000fe20000000000 */
[----:B------:R-:W-:Y:S01]  /*2d060*/  IMAD.IADD R3, R3, 0x1, R7 ;  /* 0x0000000103037824 */ /* 0x000fe200078e0207 */
[-C--:B------:R-:W-:Y:S02]  /*2d070*/  ISETP.GE.AND P0, PT, R5, R19.reuse, PT ;  /* 0x000000130500720c */ /* 0x080fe40003f06270 */
[----:B------:R-:W-:Y:S01]  /*2d080*/  ISETP.GE.AND P1, PT, R6, R19, PT ;  /* 0x000000130600720c */ /* 0x000fe20003f26270 */
[C---:B------:R-:W-:Y:S01]  /*2d090*/  IMAD R19, R81.reuse, UR5, R4 ;  /* 0x0000000551137c24 */ /* 0x040fe2000f8e0204 */
[----:B0-----:R0:W-:Y:S01]  /*2d0a0*/  SYNCS.ARRIVE.TRANS64.RED.A1T0 RZ, [R0+URZ], RZ ;  /* 0x000000ff00ff79a7 */ /* 0x0011e2000810043f */
[----:B------:R-:W-:-:S04]  /*2d0b0*/  IMAD.WIDE.U32 R6, R81, UR4, R2 ;  /* 0x0000000451067c25 */ /* 0x000fc8000f8e0002 */
[----:B------:R-:W-:-:S04]  /*2d0c0*/  IMAD.WIDE R4, R177, 0x80, R162 ;  /* 0x00000080b1047825 */ /* 0x000fc800078e02a2 */
[----:B------:R-:W-:Y:S01]  /*2d0d0*/  IMAD.IADD R21, R7, 0x1, R19 ;  /* 0x0000000107157824 */ /* 0x000fe200078e0213 */
[----:B0-----:R-:W-:Y:S06]  /*2d0e0*/  @P3 BRA `(.L_x_10188) ;  /* 0x0000000000583947 */ /* 0x001fec0003800000 */
[----:B------:R-:W-:Y:S01]  /*2d0f0*/  ULDC.64 UR4, c[0x0][0xbd8] ;  /* 0x0002f60000047ab9 */ /* 0x000fe20000000a00 */
[----:B------:R-:W-:Y:S01]  /*2d100*/  IMAD.MOV.U32 R2, RZ, RZ, R6 ;  /* 0x000000ffff027224 */ /* 0x000fe200078e0006 */
[----:B------:R-:W-:Y:S01]  /*2d110*/  ULDC.64 UR6, c[0x0][0xb80] ;  /* 0x0002e00000067ab9 */ /* 0x000fe20000000a00 */
[----:B------:R-:W-:Y:S01]  /*2d120*/  IMAD.MOV.U32 R3, RZ, RZ, R21 ;  /* 0x000000ffff037224 */ /* 0x000fe200078e0015 */
[----:B------:R-:W-:Y:S01]  /*2d130*/  IADD3 R0, R160, 0x40, RZ ;  /* 0x00000040a0007810 */ /* 0x000fe20007ffe0ff */
[----:B------:R-:W-:Y:S02]  /*2d140*/  IMAD R19, R5, UR4, RZ ;  /* 0x0000000405137c24 */ /* 0x000fe4000f8e02ff */
[----:B------:R-:W-:Y:S01]  /*2d150*/  IMAD.WIDE.U32 R2, R4, UR4, R2 ;  /* 0x0000000404027c25 */ /* 0x000fe2000f8e0002 */
[----:B------:R-:W-:Y:S02]  /*2d160*/  ULDC UR4, c[0x0][0xb8c] ;  /* 0x0002e30000047ab9 */ /* 0x000fe40000000800 */
[----:B------:R-:W-:Y:S01]  /*2d170*/  ISETP.GE.AND P5, PT, R160, UR4, PT ;  /* 0x00000004a0007c0c */ /* 0x000fe2000bfa6270 */
[----:B------:R-:W-:Y:S01]  /*2d180*/  IMAD R19, R4, UR5, R19 ;  /* 0x0000000504137c24 */ /* 0x000fe2000f8e0213 */
[----:B------:R-:W-:-:S02]  /*2d190*/  LEA R18, P3, R2, UR6, 0x1 ;  /* 0x0000000602127c11 */ /* 0x000fc4000f8608ff */
[----:B------:R-:W-:Y:S01]  /*2d1a0*/  ISETP.GE.AND P4, PT, R0, UR4, PT ;  /* 0x0000000400007c0c */ /* 0x000fe2000bf86270 */
[----:B------:R-:W-:Y:S02]  /*2d1b0*/  IMAD.IADD R3, R3, 0x1, R19 ;  /* 0x0000000103037824 */ /* 0x000fe400078e0213 */
        /* <DEDUP_REMOVED lines=9> */
.L_x_10188:
[----:B------:R-:W-:Y:S05]  /*2d250*/  BSYNC B1 ;  /* 0x0000000000017941 */ /* 0x000fea0003800000 */
.L_x_10187:
[----:B------:R-:W-:Y:S04]  /*2d260*/  BSSY B1, `(.L_x_10189) ;  /* 0x000001a000017945 */ /* 0x000fe80003800000 */
[----:B------:R-:W-:Y:S05]  /*2d270*/  @P2 BRA `(.L_x_10190) ;  /* 0x0000000000602947 */ /* 0x000fea0003800000 */
[----:B0----5:R-:W-:Y:S01]  /*2d280*/  IADD3 R13, P2, R4, 0x20, RZ ;  /* 0x00000020040d7810 */ /* 0x021fe20007f5e0ff */
        /* <DEDUP_REMOVED lines=23> */
.L_x_10190:
[----:B------:R-:W-:Y:S05]  /*2d400*/  BSYNC B1 ;  /* 0x0000000000017941 */ /* 0x000fea0003800000 */
.L_x_10189:
[----:B------:R-:W-:Y:S04]  /*2d410*/  BSSY B1, `(.L_x_10191) ;  /* 0x000001a000017945 */ /* 0x000fe80003800000 */
[----:B------:R-:W-:Y:S05]  /*2d420*/  @P0 BRA `(.L_x_10192) ;  /* 0x0000000000600947 */ /* 0x000fea0003800000 */
[----:B01---5:R-:W-:Y:S01]  /*2d430*/  IADD3 R13, P0, R4, 0x40, RZ ;  /* 0x00000040040d7810 */ /* 0x023fe20007f1e0ff */
        /* <DEDUP_REMOVED lines=23> */
.L_x_10192:
[----:B------:R-:W-:Y:S05]  /*2d5b0*/  BSYNC B1 ;  /* 0x0000000000017941 */ /* 0x000fea0003800000 */
.L_x_10191:
        /* <DEDUP_REMOVED lines=21> */
[----:B-----5:R3:W-:Y:S04]  /*2d710*/  @!P1 STG.E.128 desc[UR56][R4.64], R32 ;  /* 0x0000002004009986 */ /* 0x0207e8000c101d38 */
[----:B------:R3:W-:Y:S04]  /*2d720*/  @!P2 STG.E.128 desc[UR56][R4.64+0x80], R48 ;  /* 0x000080300400a986 */ /* 0x0007e8000c101d38 */
[----:B------:R3:W-:Y:S02]  /*2d730*/  @!P3 STG.E.128 desc[UR56][R4.64+0x100], R60 ;  /* 0x0001003c0400b986 */ /* 0x0007e4000c101d38 */
[----:B------:R-:W-:Y:S05]  /*2d740*/  @P0 BRA `(.L_x_10193) ;  /* 0x0000000800e80947 */ /* 0x000fea0003800000 */
[----:B------:R4:W-:Y:S01]  /*2d750*/  STG.E.128 desc[UR56][R4.64+0x180], R76 ;  /* 0x0001804c04007986 */ /* 0x0009e2000c101d38 */
[----:B------:R-:W-:Y:S05]  /*2d760*/  BRA `(.L_x_10193) ;  /* 0x0000000800e07947 */ /* 0x000fea0003800000 */
.L_x_10185:
[----:B------:R-:W-:Y:S01]  /*2d770*/  ULDC.64 UR4, c[0x0][0xcd8] ;  /* 0x0003360000047ab9 */ /* 0x000fe20000000a00 */
[----:B-1----:R-:W1:Y:S01]  /*2d780*/  LDC.64 R2, c[0x0][0xcd8] ;  /* 0x00033600ff027b82 */ /* 0x002e620000000a00 */
[----:B------:R-:W-:Y:S02]  /*2d790*/  ISETP.NE.U32.AND P0, PT, RZ, UR4, PT ;  /* 0x00000004ff007c0c */ /* 0x000fe4000bf05070 */
[----:B------:R-:W-:Y:S02]  /*2d7a0*/  MOV R7, RZ ;  /* 0x000000ff00077202 */ /* 0x000fe40000000f00 */
[----:B------:R-:W-:Y:S01]  /*2d7b0*/  ISETP.NE.AND.EX P0, PT, RZ, UR5, PT, P0 ;  /* 0x00000005ff007c0c */ /* 0x000fe2000bf05300 */
[----:B------:R-:W-:Y:S02]  /*2d7c0*/  ULDC.64 UR4, c[0x0][0xce0] ;  /* 0x0003380000047ab9 */ /* 0x000fe40000000a00 */
[----:B------:R-:W-:-:S04]  /*2d7d0*/  ISETP.NE.U32.AND P1, PT, RZ, UR4, PT ;  /* 0x00000004ff007c0c */ /* 0x000fc8000bf25070 */
[----:B------:R-:W-:Y:S01]  /*2d7e0*/  ISETP.NE.AND.EX P1, PT, RZ, UR5, PT, P1 ;  /* 0x00000005ff007c0c */ /* 0x000fe2000bf25310 */
[----:B-1----:R-:W-:-:S12]  /*2d7f0*/  IMAD.WIDE R2, R171, 0x4, R2 ;  /* 0x00000004ab027825 */ /* 0x002fd800078e0202 */
[----:B------:R-:W1:Y:S01]  /*2d800*/  @P1 LDC.64 R4, c[0x0][0xce0] ;  /* 0x00033800ff041b82 */ /* 0x000e620000000a00 */
[----:B------:R-:W-:Y:S02]  /*2d810*/  ULDC UR4, c[0x0][0xb88] ;  /* 0x0002e20000047ab9 */ /* 0x000fe40000000800 */
[----:B------:R-:W-:Y:S01]  /*2d820*/  IMAD.U32 R0, RZ, RZ, UR4 ;  /* 0x00000004ff007e24 */ /* 0x000fe2000f8e00ff */
[----:B------:R4:W5:Y:S01]  /*2d830*/  @P0 LDG.E R7, desc[UR56][R2.64] ;  /* 0x0000003802070981 */ /* 0x000962000c1e1900 */
[----:B-1----:R-:W-:-:S05]  /*2d840*/  @P1 IMAD.WIDE R4, R171, 0x4, R4 ;  /* 0x00000004ab041825 */ /* 0x002fca00078e0204 */
[----:B------:R4:W5:Y:S01]  /*2d850*/  @P1 LDG.E R0, desc[UR56][R4.64] ;  /* 0x0000003804001981 */ /* 0x000962000c1e1900 */
[----:B------:R-:W-:Y:S01]  /*2d860*/  ISETP.GT.AND P2, PT, R192, 0x7f, PT ;  /* 0x0000007fc000780c */ /* 0x000fe20003f44270 */
[----:B------:R-:W-:-:S12]  /*2d870*/  @P1 BRA `(.L_x_10194) ;  /* 0x0000000000101947 */ /* 0x000fd80003800000 */
[----:B------:R-:W-:Y:S05]  /*2d880*/  @!P0 BRA `(.L_x_10194) ;  /* 0x00000000000c8947 */ /* 0x000fea0003800000 */
[----:B----4-:R-:W4:Y:S04]  /*2d890*/  LDG.E R5, desc[UR56][R2.64] ;  /* 0x0000003802057981 */ /* 0x010f28000c1e1900 */
[----:B-----5:R-:W4:Y:S02]  /*2d8a0*/  LDG.E R0, desc[UR56][R2.64+0x4] ;  /* 0x0000043802007981 */ /* 0x020f24000c1e1900 */
[----:B----4-:R-:W-:-:S07]  /*2d8b0*/  IMAD.IADD R0, R0, 0x1, -R5 ;  /* 0x0000000100007824 */ /* 0x010fce00078e0a05 */
.L_x_10194:
        /* <DEDUP_REMOVED lines=30> */
.L_x_10196:
[----:B------:R-:W-:Y:S05]  /*2daa0*/  BSYNC B1 ;  /* 0x0000000000017941 */ /* 0x000fea0003800000 */
.L_x_10195:
[----:B------:R-:W-:Y:S01]  /*2dab0*/  ULDC.64 UR4, c[0x0][0xba0] ;  /* 0x0002e80000047ab9 */ /* 0x000fe20000000a00 */
[----:B------:R-:W-:Y:S01]  /*2dac0*/  IMAD.MOV.U32 R2, RZ, RZ, R160 ;  /* 0x000000ffff027224 */ /* 0x000fe200078e00a0 */
[----:B------:R-:W-:Y:S01]  /*2dad0*/  BSSY B1, `(.L_x_10197) ;  /* 0x000002f000017945 */ /* 0x000fe20003800000 */
[----:B-1----:R-:W-:Y:S02]  /*2dae0*/  IMAD.MOV.U32 R3, RZ, RZ, R11 ;  /* 0x000000ffff037224 */ /* 0x002fe400078e000b */
[----:B------:R-:W-:Y:S02]  /*2daf0*/  IMAD R4, R6, UR4, RZ ;  /* 0x0000000406047c24 */ /* 0x000fe4000f8e02ff */
[----:B------:R-:W-:-:S04]  /*2db00*/  IMAD.WIDE.U32 R2, R7, UR4, R2 ;  /* 0x0000000407027c25 */ /* 0x000fc8000f8e0002 */
[----:B------:R-:W-:Y:S01]  /*2db10*/  IMAD R7, R7, UR5, R4 ;  /* 0x0000000507077c24 */ /* 0x000fe2000f8e0204 */
[----:B------:R-:W-:Y:S01]  /*2db20*/  ULDC.64 UR4, c[0x0][0xbe0] ;  /* 0x0002f80000047ab9 */ /* 0x000fe20000000a00 */
[----:B------:R-:W-:Y:S02]  /*2db30*/  IMAD R11, R177, -0x80, R0 ;  /* 0xffffff80b10b7824 */ /* 0x000fe400078e0200 */
[----:B------:R-:W-:Y:S02]  /*2db40*/  IMAD R5, R8, UR4, RZ ;  /* 0x0000000408057c24 */ /* 0x000fe4000f8e02ff */
[----:B------:R-:W-:Y:S01]  /*2db50*/  IMAD.IADD R3, R3, 0x1, R7 ;  /* 0x0000000103037824 */ /* 0x000fe200078e0207 */
[----:B------:R-:W-:Y:S01]  /*2db60*/  ISETP.GE.AND P1, PT, R162, R11, PT ;  /* 0x0000000ba200720c */ /* 0x000fe20003f26270 */
[C---:B------:R-:W-:Y:S01]  /*2db70*/  IMAD R5, R170.reuse, UR5, R5 ;  /* 0x00000005aa057c24 */ /* 0x040fe2000f8e0205 */
[----:B------:R-:W-:Y:S01]  /*2db80*/  SHF.R.S32.HI R7, RZ, 0x1f, R162 ;  /* 0x0000001fff077819 */ /* 0x000fe200000114a2 */
[----:B------:R-:W-:Y:S01]  /*2db90*/  IMAD.WIDE.U32 R2, R170, UR4, R2 ;  /* 0x00000004aa027c25 */ /* 0x000fe2000f8e0002 */
[----:B------:R-:W-:-:S03]  /*2dba0*/  ULDC.64 UR4, c[0x0][0xbe8] ;  /* 0x0002fa0000047ab9 */ /* 0x000fc60000000a00 */
[----:B------:R-:W-:Y:S01]  /*2dbb0*/  VIADD R0, R162, 0x20 ;  /* 0x00000020a2007836 */ /* 0x000fe20000000000 */
[----:B------:R-:W-:Y:S01]  /*2dbc0*/  IADD3 R3, R3, R5, RZ ;  /* 0x0000000503037210 */ /* 0x000fe20007ffe0ff */
[----:B------:R-:W-:-:S03]  /*2dbd0*/  IMAD.MOV.U32 R6, RZ, RZ, R162 ;  /* 0x000000ffff067224 */ /* 0x000fc600078e00a2 */
[----:B------:R-:W-:Y:S01]  /*2dbe0*/  ISETP.GE.AND P0, PT, R0, R11, PT ;  /* 0x0000000b0000720c */ /* 0x000fe20003f06270 */
        /* <DEDUP_REMOVED lines=29> */
.L_x_10198:
[----:B------:R-:W-:Y:S05]  /*2ddc0*/  BSYNC B1 ;  /* 0x0000000000017941 */ /* 0x000fea0003800000 */
.L_x_10197:
[----:B------:R-:W-:Y:S01]  /*2ddd0*/  BSSY B1, `(.L_x_10199) ;  /* 0x000001c000017945 */ /* 0x000fe20003800000 */
[----:B------:R-:W-:Y:S01]  /*2dde0*/  ISETP.GE.AND P1, PT, R0, R11, PT ;  /* 0x0000000b0000720c */ /* 0x000fe20003f26270 */
[----:B-1----:R-:W-:Y:S02]  /*2ddf0*/  VIADD R8, R162, 0x60 ;  /* 0x00000060a2087836 */ /* 0x002fe40000000000 */
[----:B------:R-:W-:Y:S10]  /*2de00*/  @P0 BRA `(.L_x_10200) ;  /* 0x0000000000600947 */ /* 0x000ff40003800000 */
        /* <DEDUP_REMOVED lines=24> */
.L_x_10200:
[----:B------:R-:W-:Y:S05]  /*2df90*/  BSYNC B1 ;  /* 0x0000000000017941 */ /* 0x000fea0003800000 */
.L_x_10199:
        /* <DEDUP_REMOVED lines=27> */
.L_x_10202:
[----:B------:R-:W-:Y:S05]  /*2e150*/  BSYNC B1 ;  /* 0x0000000000017941 */ /* 0x000fea0003800000 */
.L_x_10201:
        /* <DEDUP_REMOVED lines=25> */
.L_x_10193:
[----:B------:R-:W-:Y:S05]  /*2e2f0*/  BSYNC B0 ;  /* 0x0000000000007941 */ /* 0x000fea0003800000 */
.L_x_10184:
[----:B------:R-:W-:Y:S02]  /*2e300*/  ULDC UR4, c[0x0][0xd14] ;  /* 0x0003450000047ab9 */ /* 0x000fe40000000800 */
[----:B---3--:R-:W-:-:S13]  /*2e310*/  ISETP.GE.AND P0, PT, R119, UR4, PT ;  /* 0x0000000477007c0c */ /* 0x008fda000bf06270 */
[----:B------:R-:W-:Y:S05]  /*2e320*/  @!P0 BRA `(.L_x_10203) ;  /* 0xfffffd2c006c8947 */ /* 0x000fea000383ffff */
[----:B------:R-:W-:Y:S05]  /*2e330*/  BRA `(.L_x_9981) ;  /* 0x0000006000ac7947 */ /* 0x000fea0003800000 */
.L_x_9979:
[----:B------:R-:W-:-:S08]  /*2e340*/  NOP ;  /* 0x0000000000007918 */ /* 0x000fd00000000000 */
[----:B------:R-:W0:-:S00]  /*2e350*/  USETMAXREG.DEALLOC.CTAPOOL 0x18 ;  /* 0x00000018000079c8 */ /* 0x000e0000080e0500 */
[----:B0-----:R-:W-:-:S06]  /*2e360*/  LOP3.LUT R0, R0, 0x3, RZ, 0xc0, !PT ;  /* 0x0000000300007812 */ /* 0x001fcc00078ec0ff */
[----:B------:R-:W0:Y:S02]  /*2e370*/  SHFL.IDX PT, R0, R0, RZ, 0x1f ;  /* 0x00001fff00007589 */ /* 0x000e2400000e0000 */
[----:B0-----:R-:W-:-:S13]  /*2e380*/  ISETP.NE.AND P0, PT, R0, RZ, PT ;  /* 0x000000ff0000720c */ /* 0x001fda0003f05270 */
[----:B------:R-:W-:Y:S05]  /*2e390*/  @P0 BRA `(.L_x_9981) ;  /* 0x0000006000940947 */ /* 0x000fea0003800000 */
        /* <DEDUP_REMOVED lines=41> */
[----:B0-----:R-:W-:-:S04]  /*2e630*/  SEL R0, R0, RZ, P0 ;  /* 0x000000ff00007207 */ /* 0x001fc80000000000 */
[----:B------:R-:W-:-:S05]  /*2e640*/  IADD3 R0, R3, R0, RZ ;  /* 0x0000000003007210 */ /* 0x000fca0007ffe0ff */
        /* <DEDUP_REMOVED lines=13> */
.L_x_10208:
        /* <DEDUP_REMOVED lines=16> */
.L_x_10207:
[----:B------:R-:W-:Y:S05]  /*2e820*/  BSYNC B0 ;  /* 0x0000000000007941 */ /* 0x000fea0003800000 */
.L_x_10206:
        /* <DEDUP_REMOVED lines=25> */
.L_x_10204:
        /* <DEDUP_REMOVED lines=20> */
.L_x_10209:
        /* <DEDUP_REMOVED lines=51> */
[----:B------:R-:W-:-:S04]  /*2ee30*/  IMAD.MOV R8, RZ, RZ, -R8 ;  /* 0x000000ffff087224 */ /* 0x000fc800078e0a08 */
[----:B------:R-:W-:Y:S01]  /*2ee40*/  IMAD R18, R2, R8, R5 ;  /* 0x0000000802127224 */ /* 0x000fe200078e0205 */
[----:B------:R-:W-:-:S05]  /*2ee50*/  LOP3.LUT R2, RZ, R2, RZ, 0x33, !PT ;  /* 0x00000002ff027212 */ /* 0x000fca00078e33ff */
[----:B------:R-:W-:Y:S01]  /*2ee60*/  IMAD.IADD R17, R17, 0x1, R2 ;  /* 0x0000000111117824 */ /* 0x000fe200078e0202 */
[----:B------:R-:W-:Y:S06]  /*2ee70*/  BRA `(.L_x_10210) ;  /* 0x00000000000c7947 */ /* 0x000fec0003800000 */
.L_x_10205:
[----:B------:R-:W-:Y:S02]  /*2ee80*/  IMAD.MOV.U32 R17, RZ, RZ, RZ ;  /* 0x000000ffff117224 */ /* 0x000fe400078e00ff */
[----:B------:R-:W-:Y:S02]  /*2ee90*/  IMAD.U32 R16, RZ, RZ, UR6 ;  /* 0x00000006ff107e24 */ /* 0x000fe4000f8e00ff */
[----:B------:R-:W-:-:S07]  /*2eea0*/  IMAD.MOV.U32 R18, RZ, RZ, RZ ;  /* 0x000000ffff127224 */ /* 0x000fce00078e00ff */
.L_x_10210:
        /* <DEDUP_REMOVED lines=16> */
[----:B------:R-:W-:Y:S01]  /*2efb0*/  ULDC.64 UR54, c[0x0][0x198] ;  /* 0x0000660000367ab9 */ /* 0x000fe20000000a00 */
[----:B------:R-:W-:Y:S01]  /*2efc0*/  ULDC UR51, c[0x0][0xc] ;  /* 0x0000030000337ab9 */ /* 0x000fe20000000800 */
[----:B------:R-:W-:Y:S01]  /*2efd0*/  UMOV UR52, URZ ;  /* 0x0000003f00347c82 */ /* 0x000fe20008000000 */
[----:B------:R1:W-:Y:S04]  /*2efe0*/  STL [R1+0x47c], R0 ;  /* 0x00047c0001007387 */ /* 0x0003e80000100800 */
[----:B------:R1:W-:Y:S04]  /*2eff0*/  STL [R1+0x470], RZ ;  /* 0x000470ff01007387 */ /* 0x0003e80000100800 */
[----:B------:R1:W-:Y:S02]  /*2f000*/  STL [R1+0x478], R0 ;  /* 0x0004780001007387 */ /* 0x0003e40000100800 */
.L_x_10311:
        /* <DEDUP_REMOVED lines=32> */
[----:B------:R-:W-:Y:S02]  /*2f210*/  ISETP.NE.AND.EX P3, PT, RZ, UR9, PT, P1 ;  /* 0x00000009ff007c0c */ /* 0x000fe4000bf65310 */
[----:B------:R-:W-:Y:S01]  /*2f220*/  ULDC UR5, c[0x0][0x2e0] ;  /* 0x0000b80000057ab9 */ /* 0x000fe20000000800 */
[----:B------:R-:W-:Y:S01]  /*2f230*/  USEL UR4, UR4, 0x1, UP0 ;  /* 0x0000000104047887 */ /* 0x000fe20008000000 */
[----:B------:R-:W-:-:S02]  /*2f240*/  ISETP.NE.U32.AND P1, PT, RZ, UR10, PT ;  /* 0x0000000aff007c0c */ /* 0x000fc4000bf25070 */
[----:B------:R-:W-:Y:S01]  /*2f250*/  MOV R9, UR6 ;  /* 0x0000000600097c02 */ /* 0x000fe20008000f00 */
[----:B------:R-:W-:Y:S01]  /*2f260*/  UIMAD UR4, UR4, UR5, URZ ;  /* 0x00000005040472a4 */ /* 0x000fe2000f8e023f */
[----:B------:R-:W-:-:S05]  /*2f270*/  ISETP.NE.AND.EX P1, PT, RZ, UR11, PT, P1 ;  /* 0x0000000bff007c0c */ /* 0x000fca000bf25310 */
[----:B------:R-:W-:Y:S01]  /*2f280*/  IMAD.U32 R7, RZ, RZ, UR4 ;  /* 0x00000004ff077e24 */ /* 0x000fe2000f8e00ff */
[----:B-1----:R-:W-:Y:S07]  /*2f290*/  @P0 BRA `(.L_x_10212) ;  /* 0x0000000000100947 */ /* 0x002fee0003800000 */
[----:B------:R-:W-:Y:S05]  /*2f2a0*/  @!P2 BRA `(.L_x_10212) ;  /* 0x00000000000ca947 */ /* 0x000fea0003800000 */
[----:B------:R-:W2:Y:S04]  /*2f2b0*/  LDG.E R5, desc[UR56][R2.64] ;  /* 0x0000003802057981 */ /* 0x000ea8000c1e1900 */
[----:B-----5:R-:W2:Y:S02]  /*2f2c0*/  LDG.E R0, desc[UR56][R2.64+0x4] ;  /* 0x0000043802007981 */ /* 0x020ea4000c1e1900 */
[----:B--2---:R-:W-:-:S07]  /*2f2d0*/  IMAD.IADD R0, R0, 0x1, -R5 ;  /* 0x0000000100007824 */ /* 0x004fce00078e0a05 */
.L_x_10212:
        /* <DEDUP_REMOVED lines=18> */
.L_x_10213:
[----:B------:R-:W-:Y:S05]  /*2f400*/  @!P3 BRA `(.L_x_10214) ;  /* 0x00000000000cb947 */ /* 0x000fea0003800000 */
[----:B------:R-:W2:Y:S04]  /*2f410*/  LDG.E R7, desc[UR56][R4.64] ;  /* 0x0000003804077981 */ /* 0x000ea8000c1e1900 */
[----:B-1----:R-:W2:Y:S02]  /*2f420*/  LDG.E R8, desc[UR56][R4.64+0x4] ;  /* 0x0000043804087981 */ /* 0x002ea4000c1e1900 */
[----:B--2---:R-:W-:-:S07]  /*2f430*/  IMAD.IADD R7, R8, 0x1, -R7 ;  /* 0x0000000108077824 */ /* 0x004fce00078e0a07 */
.L_x_10214:
[----:B--2---:R-:W2:Y:S04]  /*2f440*/  @P1 LDG.E R4, desc[UR56][R2.64] ;  /* 0x0000003802041981 */ /* 0x004ea8000c1e1900 */
[----:B------:R1:W2:Y:S02]  /*2f450*/  @P1 LDG.E R5, desc[UR56][R2.64+0x4] ;  /* 0x0000043802051981 */ /* 0x0002a4000c1e1900 */
[----:B-1----:R-:W1:Y:S02]  /*2f460*/  LDC.64 R2, c[0x0][0xad8] ;  /* 0x0002b600ff027b82 */ /* 0x002e640000000a00 */
[----:B-1----:R-:W-:Y:S01]  /*2f470*/  ISETP.GE.AND P2, PT, R3, 0x1, PT ;  /* 0x000000010300780c */ /* 0x002fe20003f46270 */
[----:B--2---:R-:W-:Y:S02]  /*2f480*/  @P1 IMAD.IADD R9, R5, 0x1, -R4 ;  /* 0x0000000105091824 */ /* 0x004fe400078e0a04 */
[----:B-----5:R-:W-:-:S04]  /*2f490*/  IMAD.IADD R5, R7, 0x1, -R6 ;  /* 0x0000000107057824 */ /* 0x020fc800078e0a06 */
[----:B------:R-:W-:-:S04]  /*2f4a0*/  IMAD.IADD R8, R5, 0x1, R9 ;  /* 0x0000000105087824 */ /* 0x000fc800078e0209 */
[----:B------:R-:W-:-:S04]  /*2f4b0*/  VIADD R4, R8, 0x5f ;  /* 0x0000005f08047836 */ /* 0x000fc80000000000 */
[----:B------:R-:W-:-:S05]  /*2f4c0*/  IMAD.HI R4, R4, 0x2aaaaaab, RZ ;  /* 0x2aaaaaab04047827 */ /* 0x000fca00078e02ff */
[----:B------:R-:W-:-:S04]  /*2f4d0*/  SHF.R.U32.HI R7, RZ, 0x1f, R4 ;  /* 0x0000001fff077819 */ /* 0x000fc80000011604 */
[----:B------:R-:W-:Y:S02]  /*2f4e0*/  LEA.HI.SX32 R20, R4, R7, 0x1c ;  /* 0x0000000704147211 */ /* 0x000fe400078fe2ff */
[----:B------:R-:W-:-:S04]  /*2f4f0*/  LEA R4, R17, 0x80, 0x7 ;  /* 0x0000008011047811 */ /* 0x000fc800078e38ff */
[----:B------:R-:W-:-:S05]  /*2f500*/  IADD3 R4, R8, R4, -R0 ;  /* 0x0000000408047210 */ /* 0x000fca0007ffe800 */
[----:B------:R-:W-:Y:S01]  /*2f510*/  IMAD.IADD R2, R4, 0x1, R2 ;  /* 0x0000000104027824 */ /* 0x000fe200078e0202 */
[----:B------:R-:W-:Y:S06]  /*2f520*/  @!P2 BRA `(.L_x_10215) ;  /* 0x000000000048a947 */ /* 0x000fec0003800000 */
[C---:B------:R-:W-:Y:S01]  /*2f530*/  ISETP.GT.AND P0, PT, R4.reuse, RZ, PT ;  /* 0x000000ff0400720c */ /* 0x040fe20003f04270 */
[----:B------:R-:W-:Y:S01]  /*2f540*/  BSSY B0, `(.L_x_10216) ;  /* 0x000000e000007945 */ /* 0x000fe20003800000 */
[----:B0-----:R-:W-:-:S11]  /*2f550*/  IADD3 R11, R4, -0x1, RZ ;  /* 0xffffffff040b7810 */ /* 0x001fd60007ffe0ff */
        /* <DEDUP_REMOVED lines=8> */
.L_x_10217:
[----:B------:R-:W-:-:S13]  /*2f5e0*/  ISETP.NE.AND P0, PT, R3, 0x1, PT ;  /* 0x000000010300780c */ /* 0x000fda0003f05270 */
[----:B------:R-:W0:Y:S02]  /*2f5f0*/  @P0 LDC.64 R6, c[0x0][0xae0] ;  /* 0x0002b800ff060b82 */ /* 0x000e240000000a00 */
[----:B0-----:R-:W-:-:S05]  /*2f600*/  @P0 IMAD.HI.U32 R6, R11, R6, RZ ;  /* 0x000000060b060227 */ /* 0x001fca00078e00ff */
[----:B------:R-:W-:-:S07]  /*2f610*/  @P0 SHF.R.U32.HI R11, RZ, R7, R6 ;  /* 0x00000007ff0b0219 */ /* 0x000fce0000011606 */
.L_x_10218:
[----:B------:R-:W-:Y:S05]  /*2f620*/  BSYNC B0 ;  /* 0x0000000000007941 */ /* 0x000fea0003800000 */
.L_x_10216:
[----:B------:R-:W-:-:S05]  /*2f630*/  IMAD R11, R11, R3, R3 ;  /* 0x000000030b0b7224 */ /* 0x000fca00078e0203 */
[----:B------:R-:W-:-:S07]  /*2f640*/  VIMNMX R2, R2, R11, PT ;  /* 0x0000000b02027248 */ /* 0x000fce0003fe0100 */
.L_x_10215:
        /* <DEDUP_REMOVED lines=9> */
[----:B0-----:R-:W-:-:S11]  /*2f6e0*/  LOP3.LUT R11, RZ, R0, RZ, 0x33, !PT ;  /* 0x00000000ff0b7212 */ /* 0x001fd600078e33ff */
[----:B------:R-:W0:Y:S02]  /*2f6f0*/  @P0 LDC.64 R6, c[0x0][0xae0] ;  /* 0x0002b800ff060b82 */ /* 0x000e240000000a00 */
[----:B0-----:R-:W-:-:S05]  /*2f700*/  @P0 IMAD.HI.U32 R6, R11, R6, RZ ;  /* 0x000000060b060227 */ /* 0x001fca00078e00ff */
[----:B------:R-:W-:-:S04]  /*2f710*/  @P0 SHF.R.U32.HI R11, RZ, R7, R6 ;  /* 0x00000007ff0b0219 */ /* 0x000fc80000011606 */
[----:B------:R-:W-:Y:S01]  /*2f720*/  LOP3.LUT R11, RZ, R11, RZ, 0x33, !PT ;  /* 0x0000000bff0b7212 */ /* 0x000fe200078e33ff */
[----:B------:R-:W-:Y:S06]  /*2f730*/  BRA `(.L_x_10222) ;  /* 0x0000000000147947 */ /* 0x000fec0003800000 */
.L_x_10221:
[----:B------:R-:W-:Y:S01]  /*2f740*/  ISETP.NE.AND P0, PT, R3, 0x1, PT ;  /* 0x000000010300780c */ /* 0x000fe20003f05270 */
[----:B0-----:R-:W-:-:S12]  /*2f750*/  IMAD.MOV.U32 R11, RZ, RZ, R0 ;  /* 0x000000ffff0b7224 */ /* 0x001fd800078e0000 */
[----:B------:R-:W0:Y:S02]  /*2f760*/  @P0 LDC.64 R6, c[0x0][0xae0] ;  /* 0x0002b800ff060b82 */ /* 0x000e240000000a00 */
[----:B0-----:R-:W-:-:S05]  /*2f770*/  @P0 IMAD.HI.U32 R6, R0, R6, RZ ;  /* 0x0000000600060227 */ /* 0x001fca00078e00ff */
[----:B------:R-:W-:-:S07]  /*2f780*/  @P0 SHF.R.U32.HI R11, RZ, R7, R6 ;  /* 0x00000007ff0b0219 */ /* 0x000fce0000011606 */
.L_x_10222:
[----:B------:R-:W-:Y:S05]  /*2f790*/  BSYNC B0 ;  /* 0x0000000000007941 */ /* 0x000fea0003800000 */
.L_x_10220:
[----:B------:R-:W-:-:S05]  /*2f7a0*/  IMAD R3, R11, R3, RZ ;  /* 0x000000030b037224 */ /* 0x000fca00078e02ff */
[----:B------:R-:W-:-:S07]  /*2f7b0*/  VIMNMX R8, R8, R3, !PT ;  /* 0x0000000308087248 */ /* 0x000fce0007fe0100 */
.L_x_10219:
        /* <DEDUP_REMOVED lines=35> */
.L_x_10380:
[----:B------:R-:W-:-:S03]  /*2f9f0*/  UMOV UR4, 0xffffffff ;  /* 0xffffffff00047882 */ /* 0x000fc60000000000 */
[----:B------:R-:W-:Y:S05]  /*2fa00*/  BRA.DIV UR4, `(.L_x_10226) ;  /* 0x0000005a04cc7947 */ /* 0x000fea000b800000 */
[----:B------:R-:W-:-:S13]  /*2fa10*/  ELECT P6, URZ, PT ;  /* 0x00000000003f782f */ /* 0x000fda00038c0000 */
.L_x_10383:
        /* <DEDUP_REMOVED lines=11> */
.L_x_10384:
[----:B------:R-:W-:Y:S04]  /*2fad0*/  BSSY B1, `(.L_x_10228) ;  /* 0x000004d000017945 */ /* 0x000fe80003800000 */
[----:B------:R-:W-:Y:S05]  /*2fae0*/  @!P6 BRA `(.L_x_10229) ;  /* 0x00000004002ce947 */ /* 0x000fea0003800000 */
[----:B0-----:R-:W1:Y:S04]  /*2faf0*/  LDL R11, [R1+0x474] ;  /* 0x00047400010b7983 */ /* 0x001e680000100800 */
[----:B------:R-:W2:Y:S01]  /*2fb00*/  LDL R9, [R1+0x47c] ;  /* 0x00047c0001097983 */ /* 0x000ea20000100800 */
[----:B-1----:R-:W-:Y:S01]  /*2fb10*/  IMAD R8, R11, 0x8, R7 ;  /* 0x000000080b087824 */ /* 0x002fe200078e0207 */
[----:B--2---:R-:W-:-:S04]  /*2fb20*/  SHF.L.U32 R9, R9, 0x1f, RZ ;  /* 0x0000001f09097819 */ /* 0x004fc800000006ff */
[----:B------:R-:W0:Y:S02]  /*2fb30*/  SYNCS.PHASECHK.TRANS64.TRYWAIT P0, [R8+URZ+0x324a0], R9 ;  /* 0x0324a009080075a7 */ /* 0x000e24000800017f */
[----:B0-----:R-:W-:Y:S05]  /*2fb40*/  @!P0 BRA `(.L_x_10230) ;  /* 0x0000005800b08947 */ /* 0x001fea0003800000 */
.L_x_10385:
        /* <DEDUP_REMOVED lines=11> */
.L_x_10231:
        /* <DEDUP_REMOVED lines=12> */
[----:B------:R-:W-:-:S04]  /*2fcc0*/  IMAD R11, R3, 0x60, R10 ;  /* 0x00000060030b7824 */ /* 0x000fc800078e020a */
[----:B------:R-:W-:-:S05]  /*2fcd0*/  VIADD R11, R11, 0xffffffa0 ;  /* 0xffffffa00b0b7836 */ /* 0x000fca0000000000 */
[----:B------:R-:W-:-:S03]  /*2fce0*/  R2UR UR11, R11 ;  /* 0x000000000b0b72ca */ /* 0x000fc600000e0000 */
[----:B------:R-:W-:-:S10]  /*2fcf0*/  UIADD3 UR8, UR8, 0x1c400, URZ ;  /* 0x0001c40008087890 */ /* 0x000fd4000fffe03f */
[----:B------:R1:W-:Y:S01]  /*2fd00*/  UTMALDG.4D [UR8], [UR4], desc[UR6] ;  /* 0x00000608040075b4 */ /* 0x0003e20008019000 */
[----:B------:R-:W2:Y:S02]  /*2fd10*/  SYNCS.PHASECHK.TRANS64.TRYWAIT P0, [R8+URZ+0x324c0], R9 ;  /* 0x0324c009080075a7 */ /* 0x000ea4000800017f */
[----:B-12---:R-:W-:Y:S05]  /*2fd20*/  @!P0 BRA `(.L_x_10232) ;  /* 0x00000058004c8947 */ /* 0x006fea0003800000 */
.L_x_10386:
        /* <DEDUP_REMOVED lines=8> */
.L_x_10233:
        /* <DEDUP_REMOVED lines=31> */
.L_x_10229:
[----:B------:R-:W-:Y:S05]  /*2ffa0*/  BSYNC B1 ;  /* 0x0000000000017941 */ /* 0x000fea0003800000 */
.L_x_10228:
[----:B-1----:R-:W2:Y:S04]  /*2ffb0*/  LDL.LU R8, [R1+0x474] ;  /* 0x0004740001087983 */ /* 0x002ea80000300800 */
[----:B0-----:R-:W3:Y:S01]  /*2ffc0*/  LDL.LU R11, [R1+0x47c] ;  /* 0x00047c00010b7983 */ /* 0x001ee20000300800 */
        /* <DEDUP_REMOVED lines=14> */
.L_x_10240:
        /* <DEDUP_REMOVED lines=9> */
.L_x_10387:
        /* <DEDUP_REMOVED lines=11> */
.L_x_10237:
        /* <DEDUP_REMOVED lines=17> */
.L_x_10388:
        /* <DEDUP_REMOVED lines=8> */
.L_x_10239:
        /* <DEDUP_REMOVED lines=31> */
.L_x_10235:
[----:B------:R-:W-:Y:S05]  /*30570*/  BSYNC B1 ;  /* 0x0000000000017941 */ /* 0x000fea0003800000 */
.L_x_10234:
        /* <DEDUP_REMOVED lines=9> */
[----:B------:R-:W-:Y:S01]  /*30610*/  ISETP.GT.AND P0, PT, R3, R2, PT ;  /* 0x000000020300720c */ /* 0x000fe20003f04270 */
[----:B------:R1:W-:Y:S04]  /*30620*/  STL [R1+0x474], R9 ;  /* 0x0004740901007387 */ /* 0x0003e80000100800 */
[----:B------:R1:W-:Y:S08]  /*30630*/  STL [R1+0x47c], R11 ;  /* 0x00047c0b01007387 */ /* 0x0003f00000100800 */
[----:B------:R-:W-:Y:S05]  /*30640*/  @P0 BRA `(.L_x_10240) ;  /* 0xfffffff800980947 */ /* 0x000fea000383ffff */
.L_x_10224:
[----:B------:R-:W-:Y:S05]  /*30650*/  BSYNC B0 ;  /* 0x0000000000007941 */ /* 0x000fea0003800000 */
.L_x_10223:
        /* <DEDUP_REMOVED lines=17> */
.L_x_10243:
[----:B------:R-:W-:-:S13]  /*30770*/  ISETP.NE.AND P1, PT, R3, 0x1, PT ;  /* 0x000000010300780c */ /* 0x000fda0003f25270 */
[----:B------:R-:W2:Y:S02]  /*30780*/  @P1 LDC.64 R4, c[0x0][0xae0] ;  /* 0x0002b800ff041b82 */ /* 0x000ea40000000a00 */
[----:B--2---:R-:W-:-:S05]  /*30790*/  @P1 IMAD.HI.U32 R4, R6, R4, RZ ;  /* 0x0000000406041227 */ /* 0x004fca00078e00ff */
[----:B------:R-:W-:-:S07]  /*307a0*/  @P1 SHF.R.U32.HI R6, RZ, R5, R4 ;  /* 0x00000005ff061219 */ /* 0x000fce0000011604 */
.L_x_10244:
[----:B------:R-:W-:Y:S05]  /*307b0*/  BSYNC B0 ;  /* 0x0000000000007941 */ /* 0x000fea0003800000 */
.L_x_10242:
[----:B------:R-:W-:-:S05]  /*307c0*/  IMAD R5, R6, R3, R3 ;  /* 0x0000000306057224 */ /* 0x000fca00078e0203 */
[----:B------:R-:W-:-:S07]  /*307d0*/  VIMNMX R2, R2, R5, PT ;  /* 0x0000000502027248 */ /* 0x000fce0003fe0100 */
.L_x_10241:
        /* <DEDUP_REMOVED lines=19> */
.L_x_10247:
[----:B------:R-:W-:-:S13]  /*30910*/  ISETP.NE.AND P0, PT, R3, 0x1, PT ;  /* 0x000000010300780c */ /* 0x000fda0003f05270 */
[----:B------:R-:W3:Y:S02]  /*30920*/  @P0 LDC.64 R4, c[0x0][0xae0] ;  /* 0x0002b800ff040b82 */ /* 0x000ee40000000a00 */
[----:B---3--:R-:W-:-:S05]  /*30930*/  @P0 IMAD.HI.U32 R4, R0, R4, RZ ;  /* 0x0000000400040227 */ /* 0x008fca00078e00ff */
[----:B------:R-:W-:-:S07]  /*30940*/  @P0 SHF.R.U32.HI R0, RZ, R5, R4 ;  /* 0x00000005ff000219 */ /* 0x000fce0000011604 */
.L_x_10248:
[----:B------:R-:W-:Y:S05]  /*30950*/  BSYNC B0 ;  /* 0x0000000000007941 */ /* 0x000fea0003800000 */
.L_x_10246:
[----:B------:R-:W-:-:S05]  /*30960*/  IMAD R3, R0, R3, RZ ;  /* 0x0000000300037224 */ /* 0x000fca00078e02ff */
[----:B------:R-:W-:-:S07]  /*30970*/  VIMNMX R2, R2, R3, !PT ;  /* 0x0000000302027248 */ /* 0x000fce0007fe0100 */
.L_x_10245:
        /* <DEDUP_REMOVED lines=25> */
.L_x_10250:
        /* <DEDUP_REMOVED lines=12> */
[----:B01----:R-:W-:Y:S01]  /*30bd0*/  MOV R11, UR5 ;  /* 0x00000005000b7c02 */ /* 0x003fe20008000f00 */
[----:B------:R-:W0:Y:S01]  /*30be0*/  LDC.64 R2, c[0x4][R2] ;  /* 0x0100000002027b82 */ /* 0x000e220000000a00 */
[----:B------:R-:W-:Y:S02]  /*30bf0*/  IMAD.U32 R5, RZ, RZ, UR7 ;  /* 0x00000007ff057e24 */ /* 0x000fe4000f8e00ff */
[----:B--2---:R-:W-:Y:S02]  /*30c00*/  IMAD.U32 R6, RZ, RZ, UR8 ;  /* 0x00000008ff067e24 */ /* 0x004fe4000f8e00ff */
[----:B------:R-:W-:-:S02]  /*30c10*/  IMAD.U32 R7, RZ, RZ, UR9 ;  /* 0x00000009ff077e24 */ /* 0x000fc4000f8e00ff */
[----:B------:R-:W-:Y:S02]  /*30c20*/  IMAD.U32 R10, RZ, RZ, UR4 ;  /* 0x00000004ff0a7e24 */ /* 0x000fe4000f8e00ff */
[----:B------:R-:W-:Y:S02]  /*30c30*/  IMAD.MOV.U32 R8, RZ, RZ, 0x70 ;  /* 0x00000070ff087424 */ /* 0x000fe400078e00ff */
[----:B------:R-:W-:Y:S02]  /*30c40*/  IMAD.MOV.U32 R12, RZ, RZ, 0x1 ;  /* 0x00000001ff0c7424 */ /* 0x000fe400078e00ff */
[----:B------:R-:W-:-:S07]  /*30c50*/  IMAD.MOV.U32 R13, RZ, RZ, RZ ;  /* 0x000000ffff0d7224 */ /* 0x000fce00078e00ff */
[----:B------:R-:W-:-:S07]  /*30c60*/  LEPC R20, `(.L_x_10252) ;  /* 0x000000001014794e */ /* 0x000fce0000000000 */
[----:B0-----:R-:W-:Y:S05]  /*30c70*/  CALL.ABS.NOINC R2 ;  /* 0x0000000002007343 */ /* 0x001fea0003c00000 */
.L_x_10252:
        /* <DEDUP_REMOVED lines=10> */
[----:B------:R-:W-:Y:S01]  /*30d20*/  MOV R12, 0x1 ;  /* 0x00000001000c7802 */ /* 0x000fe20000000f00 */
[----:B------:R-:W-:Y:S02]  /*30d30*/  IMAD.U32 R5, RZ, RZ, UR7 ;  /* 0x00000007ff057e24 */ /* 0x000fe4000f8e00ff */
[----:B--2---:R-:W-:Y:S02]  /*30d40*/  IMAD.U32 R6, RZ, RZ, UR8 ;  /* 0x00000008ff067e24 */ /* 0x004fe4000f8e00ff */
[----:B------:R-:W-:-:S02]  /*30d50*/  IMAD.U32 R7, RZ, RZ, UR9 ;  /* 0x00000009ff077e24 */ /* 0x000fc4000f8e00ff */
[----:B------:R-:W-:Y:S02]  /*30d60*/  IMAD.U32 R10, RZ, RZ, UR4 ;  /* 0x00000004ff0a7e24 */ /* 0x000fe4000f8e00ff */
[----:B01----:R-:W-:Y:S02]  /*30d70*/  IMAD.U32 R11, RZ, RZ, UR5 ;  /* 0x00000005ff0b7e24 */ /* 0x003fe4000f8e00ff */
[----:B------:R-:W-:Y:S02]  /*30d80*/  IMAD.MOV.U32 R8, RZ, RZ, 0x70 ;  /* 0x00000070ff087424 */ /* 0x000fe400078e00ff */
[----:B---3--:R-:W-:-:S07]  /*30d90*/  IMAD.MOV.U32 R13, RZ, RZ, RZ ;  /* 0x000000ffff0d7224 */ /* 0x008fce00078e00ff */
[----:B------:R-:W-:-:S07]  /*30da0*/  LEPC R20, `(.L_x_10254) ;  /* 0x000000001014794e */ /* 0x000fce0000000000 */
[----:B----4-:R-:W-:Y:S05]  /*30db0*/  CALL.ABS.NOINC R2 ;  /* 0x0000000002007343 */ /* 0x010fea0003c00000 */
.L_x_10254:
        /* <DEDUP_REMOVED lines=16> */
.L_x_10253:
[----:B--2---:R-:W2:Y:S01]  /*30ec0*/  LDL.LU R6, [R1+0x490] ;  /* 0x0004900001067983 */ /* 0x004ea20000300800 */
[----:B------:R-:W3:Y:S01]  /*30ed0*/  LDC R0, c[0x0][0x428] ;  /* 0x00010a00ff007b82 */ /* 0x000ee20000000800 */
[----:B------:R-:W-:Y:S01]  /*30ee0*/  ULDC.64 UR4, c[0x0][0xaf0] ;  /* 0x0002bc0000047ab9 */ /* 0x000fe20000000a00 */
[----:B------:R-:W-:Y:S01]  /*30ef0*/  MOV R4, R19 ;  /* 0x0000001300047202 */ /* 0x000fe20000000f00 */
[----:B------:R-:W4:Y:S01]  /*30f00*/  S2R R5, SR_TID.X ;  /* 0x0000000000057919 */ /* 0x000f220000002100 */
        /* <DEDUP_REMOVED lines=20> */
[----:B------:R-:W-:Y:S01]  /*31050*/  VOTEU.ALL UP0, P6 ;  /* 0x00000000003f7886 */ /* 0x000fe20003000000 */
[----:B---3--:R-:W-:Y:S01]  /*31060*/  SEL R2, R19, RZ, !P0 ;  /* 0x000000ff13027207 */ /* 0x008fe20004000000 */
[----:B--2---:R-:W-:-:S07]  /*31070*/  IMAD R17, R17, 0x80, R6 ;  /* 0x0000008011117824 */ /* 0x004fce00078e0206 */
.L_x_10255:
        /* <DEDUP_REMOVED lines=11> */
[----:B------:R-:W3:Y:S01]  /*31130*/  LDC.64 R20, c[0x0][0x3f8] ;  /* 0x0000fe00ff147b82 */ /* 0x000ee20000000a00 */
[----:B------:R-:W-:Y:S02]  /*31140*/  ULDC.64 UR4, c[0x0][0xb00] ;  /* 0x0002c00000047ab9 */ /* 0x000fe40000000a00 */
[----:B---3--:R-:W-:Y:S01]  /*31150*/  LOP3.LUT P0, RZ, R20, UR4, RZ, 0xfc, !PT ;  /* 0x0000000414ff7c12 */ /* 0x008fe2000f80fcff */
[----:B------:R-:W-:-:S03]  /*31160*/  UMOV UR4, 0xffffffff ;  /* 0xffffffff00047882 */ /* 0x000fc60000000000 */
[----:B------:R-:W-:-:S04]  /*31170*/  LOP3.LUT P0, RZ, R21, UR5, RZ, 0xfc, P0 ;  /* 0x0000000515ff7c12 */ /* 0x000fc8000800fcff */
[----:B-----5:R-:W-:Y:S01]  /*31180*/  SEL R6, R4, RZ, !P0 ;  /* 0x000000ff04067207 */ /* 0x020fe20004000000 */
[----:B--2---:R-:W-:Y:S01]  /*31190*/  VIADD R3, R3, 0xffffffff ;  /* 0xffffffff03037836 */ /* 0x004fe20000000000 */
[----:B------:R-:W-:Y:S07]  /*311a0*/  BRA.DIV UR4, `(.L_x_10256) ;  /* 0x0000004604687947 */ /* 0x000fee000b800000 */
.L_x_10391:
[----:B------:R-:W-:Y:S01]  /*311b0*/  UMOV UR4, 0xffffffff ;  /* 0xffffffff00047882 */ /* 0x000fe20000000000 */
[----:B------:R-:W-:Y:S02]  /*311c0*/  SHF.R.S32.HI R8, RZ, 0x1f, R4 ;  /* 0x0000001fff087819 */ /* 0x000fe40000011404 */
[----:B------:R-:W-:Y:S05]  /*311d0*/  BRA.DIV UR4, `(.L_x_10257) ;  /* 0x0000004604907947 */ /* 0x000fea000b800000 */
[----:B------:R-:W-:-:S13]  /*311e0*/  ELECT P6, URZ, PT ;  /* 0x00000000003f782f */ /* 0x000fda00038c0000 */
.L_x_10394:
[----:B------:R-:W-:Y:S05]  /*311f0*/  @!P6 BRA `(.L_x_10258) ;  /* 0x0000000000fce947 */ /* 0x000fea0003800000 */
[----:B------:R-:W-:-:S04]  /*31200*/  ISETP.NE.U32.AND P0, PT, R20, RZ, PT ;  /* 0x000000ff1400720c */ /* 0x000fc80003f05070 */
[----:B------:R-:W-:-:S13]  /*31210*/  ISETP.NE.AND.EX P0, PT, R21, RZ, PT, P0 ;  /* 0x000000ff1500720c */ /* 0x000fda0003f05300 */
[----:B------:R-:W-:Y:S05]  /*31220*/  @!P0 BRA `(.L_x_10259) ;  /* 0x0000000000488947 */ /* 0x000fea0003800000 */
[----:B-1----:R-:W1:Y:S01]  /*31230*/  LDC R9, c[0x0][0x41c] ;  /* 0x00010700ff097b82 */ /* 0x002e620000000800 */
[----:B------:R-:W-:Y:S01]  /*31240*/  IMAD.MOV.U32 R5, RZ, RZ, R3 ;  /* 0x000000ffff057224 */ /* 0x000fe200078e0003 */
        /* <DEDUP_REMOVED lines=14> */
[----:B0-----:R-:W-:-:S05]  /*31330*/  LEA.HI.X R11, R6, R21, R5, 0x2, P0 ;  /* 0x00000015060b7211 */ /* 0x001fca00000f1405 */
[----:B------:R2:W5:Y:S04]  /*31340*/  LDG.E R6, desc[UR56][R10.64] ;  /* 0x000000380a067981 */ /* 0x000568000c1e1900 */
.L_x_10259:
[----:B------:R-:W3:Y:S01]  /*31350*/  LDL R5, [R1+0x470] ;  /* 0x0004700001057983 */ /* 0x000ee20000100800 */
[----:B-1----:R-:W-:-:S03]  /*31360*/  MOV R9, 0x400 ;  /* 0x0000040000097802 */ /* 0x002fc60000000f00 */
[----:B------:R-:W4:Y:S01]  /*31370*/  LDL R7, [R1+0x478] ;  /* 0x0004780001077983 */ /* 0x000f220000100800 */
[----:B--2---:R-:W1:Y:S02]  /*31380*/  S2R R10, SR_CgaCtaId ;  /* 0x00000000000a7919 */ /* 0x004e640000008800 */
[----:B-1----:R-:W-:-:S05]  /*31390*/  LEA R9, R10, R9, 0x18 ;  /* 0x000000090a097211 */ /* 0x002fca00078ec0ff */
[----:B---3--:R-:W-:Y:S01]  /*313a0*/  IMAD R5, R5, 0x8, R9 ;  /* 0x0000000805057824 */ /* 0x008fe200078e0209 */
[----:B----4-:R-:W-:-:S04]  /*313b0*/  SHF.L.U32 R7, R7, 0x1f, RZ ;  /* 0x0000001f07077819 */ /* 0x010fc800000006ff */
[----:B------:R-:W1:Y:S02]  /*313c0*/  SYNCS.PHASECHK.TRANS64.TRYWAIT P0, [R5+URZ+0x32440], R7 ;  /* 0x03244007050075a7 */ /* 0x000e64000800017f */
[----:B-1----:R-:W-:Y:S05]  /*313d0*/  @!P0 BRA `(.L_x_10260) ;  /* 0x0000004400308947 */ /* 0x002fea0003800000 */
.L_x_10395:
        /* <DEDUP_REMOVED lines=11> */
.L_x_10261:
[----:B------:R-:W2:Y:S01]  /*31490*/  LDL R9, [R1+0x470] ;  /* 0x0004700001097983 */ /* 0x000ea20000100800 */
        /* <DEDUP_REMOVED lines=20> */
[----:B--2---:R-:W-:Y:S01]  /*315e0*/  NOP ;  /* 0x0000000000007918 */ /* 0x004fe20000000000 */
.L_x_10258:
        /* <DEDUP_REMOVED lines=26> */
[----:B--2---:R-:W-:Y:S01]  /*31790*/  IMAD.MOV.U32 R2, RZ, RZ, 0x10000 ;  /* 0x00010000ff027424 */ /* 0x004fe200078e00ff */
        /* <DEDUP_REMOVED lines=28> */
.L_x_10263:
[----:B------:R-:W-:Y:S05]  /*31960*/  BSYNC B0 ;  /* 0x0000000000007941 */ /* 0x000fea0003800000 */
.L_x_10262:
[----:B------:R-:W-:-:S04]  /*31970*/  UIADD3 UR52, UR52, 0x1, URZ ;  /* 0x0000000134347890 */ /* 0x000fc8000fffe03f */
[----:B------:R-:W-:-:S04]  /*31980*/  ULEA.HI UR4, UR52, UR52, URZ, 0x1 ;  /* 0x0000003434047291 */ /* 0x000fc8000f8f083f */
[----:B------:R-:W-:-:S04]  /*31990*/  ULOP3.LUT UR4, UR4, 0xfffffffe, URZ, 0xc0, !UPT ;  /* 0xfffffffe04047892 */ /* 0x000fc8000f8ec03f */
[----:B------:R-:W-:-:S06]  /*319a0*/  UIADD3 UR4, UR52, -UR4, URZ ;  /* 0x8000000434047290 */ /* 0x000fcc000fffe03f */
[----:B------:R-:W-:-:S05]  /*319b0*/  IMAD.U32 R2, RZ, RZ, UR4 ;  /* 0x00000004ff027e24 */ /* 0x000fca000f8e00ff */
[----:B------:R-:W-:-:S04]  /*319c0*/  SHF.L.U32 R2, R2, 0x1f, RZ ;  /* 0x0000001f02027819 */ /* 0x000fc800000006ff */
[----:B------:R-:W2:Y:S02]  /*319d0*/  SYNCS.PHASECHK.TRANS64.TRYWAIT P0, [R5+URZ+0x32420], R2 ;  /* 0x03242002050075a7 */ /* 0x000ea4000800017f */
[----:B--2---:R-:W-:Y:S05]  /*319e0*/  @!P0 BRA `(.L_x_10264) ;  /* 0x0000003c00c08947 */ /* 0x004fea0003800000 */
.L_x_10396:
[----:B------:R-:W-:Y:S01]  /*319f0*/  ULDC.64 UR46, c[0x0][0x3f8] ;  /* 0x0000fe00002e7ab9 */ /* 0x000fe20000000a00 */
[----:B------:R-:W-:Y:S01]  /*31a00*/  ULDC.64 UR38, c[0x0][0x408] ;  /* 0x0001020000267ab9 */ /* 0x000fe20000000a00 */
[----:B------:R-:W-:Y:S04]  /*31a10*/  BSSY B0, `(.L_x_10265) ;  /* 0x000003b000007945 */ /* 0x000fe80003800000 */
[----:B------:R-:W-:Y:S05]  /*31a20*/  @!P6 BRA `(.L_x_10266) ;  /* 0x0000000000e4e947 */ /* 0x000fea0003800000 */
[----:B------:R-:W3:Y:S01]  /*31a30*/  LDL R7, [R1+0x470] ;  /* 0x0004700001077983 */ /* 0x000ee20000100800 */
[----:B-1----:R-:W-:-:S03]  /*31a40*/  MOV R9, 0x400 ;  /* 0x0000040000097802 */ /* 0x002fc60000000f00 */
[----:B--2---:R-:W2:Y:S01]  /*31a50*/  LDL R5, [R1+0x478] ;  /* 0x0004780001057983 */ /* 0x004ea20000100800 */
[----:B------:R-:W1:Y:S02]  /*31a60*/  S2R R10, SR_CgaCtaId ;  /* 0x00000000000a7919 */ /* 0x000e640000008800 */
[----:B-1----:R-:W-:-:S04]  /*31a70*/  LEA R9, R10, R9, 0x18 ;  /* 0x000000090a097211 */ /* 0x002fc800078ec0ff */
[----:B---3--:R-:W-:Y:S02]  /*31a80*/  LEA R2, R7, R9, 0x3 ;  /* 0x0000000907027211 */ /* 0x008fe400078e18ff */
[----:B--2---:R-:W-:-:S04]  /*31a90*/  SHF.L.U32 R5, R5, 0x1f, RZ ;  /* 0x0000001f05057819 */ /* 0x004fc800000006ff */
[----:B------:R-:W1:Y:S02]  /*31aa0*/  SYNCS.PHASECHK.TRANS64.TRYWAIT P0, [R2+URZ+0x32460], R5 ;  /* 0x03246005020075a7 */ /* 0x000e64000800017f */
[----:B-1----:R-:W-:Y:S05]  /*31ab0*/  @!P0 BRA `(.L_x_10267) ;  /* 0x0000003c00ac8947 */ /* 0x002fea0003800000 */
.L_x_10397:
        /* <DEDUP_REMOVED lines=11> */
.L_x_10268:
[----:B------:R-:W2:Y:S01]  /*31b70*/  LDL R7, [R1+0x470] ;  /* 0x0004700001077983 */ /* 0x000ea20000100800 */
        /* <DEDUP_REMOVED lines=35> */
[----:B---3--:R-:W-:Y:S01]  /*31db0*/  NOP ;  /* 0x0000000000007918 */ /* 0x008fe20000000000 */
.L_x_10266:
[----:B------:R-:W-:Y:S05]  /*31dc0*/  BSYNC B0 ;  /* 0x0000000000007941 */ /* 0x000fea0003800000 */
.L_x_10265:
[----:B------:R-:W3:Y:S04]  /*31dd0*/  LDL R3, [R1+0x48c] ;  /* 0x00048c0001037983 */ /* 0x000ee80000100800 */
[----:B--2---:R-:W2:Y:S01]  /*31de0*/  LDL R2, [R1+0x484] ;  /* 0x0004840001027983 */ /* 0x004ea20000100800 */
[----:B------:R-:W-:Y:S01]  /*31df0*/  BSSY B0, `(.L_x_10269) ;  /* 0x000016a000007945 */ /* 0x000fe20003800000 */
[----:B---3--:R-:W-:-:S05]  /*31e00*/  VIADD R5, R3, 0xfffffffe ;  /* 0xfffffffe03057836 */ /* 0x008fca0000000000 */
[----:B--2---:R-:W-:-:S13]  /*31e10*/  ISETP.GE.AND P0, PT, R5, R2, PT ;  /* 0x000000020500720c */ /* 0x004fda0003f06270 */
[----:B------:R-:W-:Y:S05]  /*31e20*/  @!P0 BRA `(.L_x_10270) ;  /* 0x0000001400988947 */ /* 0x000fea0003800000 */
[----:B-1----:R-:W-:Y:S01]  /*31e30*/  LOP3.LUT R9, RZ, R2, RZ, 0x33, !PT ;  /* 0x00000002ff097212 */ /* 0x002fe200078e33ff */
[----:B------:R-:W-:Y:S01]  /*31e40*/  IMAD.MOV R2, RZ, RZ, -R3 ;  /* 0x000000ffff027224 */ /* 0x000fe200078e0a03 */
[----:B------:R-:W-:Y:S04]  /*31e50*/  BSSY B1, `(.L_x_10271) ;  /* 0x000007a000017945 */ /* 0x000fe80003800000 */
[----:B------:R-:W-:-:S05]  /*31e60*/  VIADDMNMX R9, R2, 0x1, R9, !PT ;  /* 0x0000000102097846 */ /* 0x000fca0007800109 */
[----:B------:R-:W-:-:S05]  /*31e70*/  IMAD.IADD R2, R3, 0x1, R9 ;  /* 0x0000000103027824 */ /* 0x000fca00078e0209 */
[----:B------:R-:W-:-:S04]  /*31e80*/  LOP3.LUT R2, R2, 0x1, RZ, 0xc0, !PT ;  /* 0x0000000102027812 */ /* 0x000fc800078ec0ff */
[----:B------:R-:W-:-:S13]  /*31e90*/  ISETP.NE.U32.AND P0, PT, R2, 0x1, PT ;  /* 0x000000010200780c */ /* 0x000fda0003f05070 */
[----:B------:R-:W-:Y:S05]  /*31ea0*/  @P0 BRA `(.L_x_10272) ;  /* 0x0000000400d00947 */ /* 0x000fea0003800000 */
[----:B------:R-:W2:Y:S04]  /*31eb0*/  LDL.LU R3, [R1+0x470] ;  /* 0x0004700001037983 */ /* 0x000ea80000300800 */
        /* <DEDUP_REMOVED lines=13> */
[----:B0-----:R-:W0:Y:S01]  /*31f90*/  LDC R11, c[0x0][0x41c] ;  /* 0x00010700ff0b7b82 */ /* 0x001e220000000800 */
        /* <DEDUP_REMOVED lines=16> */
.L_x_10275:
[----:B------:R-:W3:Y:S01]  /*320a0*/  S2R R3, SR_CgaCtaId ;  /* 0x0000000000037919 */ /* 0x000ee20000008800 */
[----:B------:R-:W-:-:S04]  /*320b0*/  MOV R2, 0x400 ;  /* 0x0000040000027802 */ /* 0x000fc80000000f00 */
[----:B---3--:R-:W-:Y:S02]  /*320c0*/  LEA R2, R3, R2, 0x18 ;  /* 0x0000000203027211 */ /* 0x008fe400078ec0ff */
[----:B------:R-:W-:-:S03]  /*320d0*/  SHF.L.U32 R3, R12, 0x1f, RZ ;  /* 0x0000001f0c037819 */ /* 0x000fc600000006ff */
[----:B------:R-:W-:-:S04]  /*320e0*/  IMAD R2, R13, 0x8, R2 ;  /* 0x000000080d027824 */ /* 0x000fc800078e0202 */
[----:B------:R-:W3:Y:S02]  /*320f0*/  SYNCS.PHASECHK.TRANS64.TRYWAIT P0, [R2+URZ+0x32440], R3 ;  /* 0x03244003020075a7 */ /* 0x000ee4000800017f */
[----:B---3--:R-:W-:Y:S05]  /*32100*/  @!P0 BRA `(.L_x_10276) ;  /* 0x00000038002c8947 */ /* 0x008fea0003800000 */
.L_x_10398:
        /* <DEDUP_REMOVED lines=11> */
.L_x_10277:
[----:B----4-:R-:W4:Y:S01]  /*321c0*/  LDL R7, [R1+0x470] ;  /* 0x0004700001077983 */ /* 0x010f220000100800 */
[----:B0-----:R-:W-:-:S03]  /*321d0*/  MOV R11, 0x400 ;  /* 0x00000400000b7802 */ /* 0x001fc60000000f00 */
[----:B------:R-:W2:Y:S01]  /*321e0*/  LDL R10, [R1+0x480] ;  /* 0x00048000010a7983 */ /* 0x000ea20000100800 */
[----:B-1----:R-:W0:Y:S01]  /*321f0*/  S2R R12, SR_CgaCtaId ;  /* 0x00000000000c7919 */ /* 0x002e220000008800 */
        /* <DEDUP_REMOVED lines=16> */
[----:B------:R-:W1:Y:S02]  /*32300*/  SYNCS.PHASECHK.TRANS64.TRYWAIT P0, [R2+URZ+0x32460], R3 ;  /* 0x03246003020075a7 */ /* 0x000e64000800017f */
[----:B01----:R-:W-:Y:S05]  /*32310*/  @!P0 BRA `(.L_x_10278) ;  /* 0x0000003400bc8947 */ /* 0x003fea0003800000 */
.L_x_10399:
        /* <DEDUP_REMOVED lines=8> */
.L_x_10279:
[----:B0--3--:R-:W2:Y:S01]  /*323a0*/  LDL R3, [R1+0x470] ;  /* 0x0004700001037983 */ /* 0x009ea20000100800 */
        /* <DEDUP_REMOVED lines=33> */
.L_x_10274:
[----:B------:R-:W-:Y:S05]  /*325c0*/  BSYNC B2 ;  /* 0x0000000000027941 */ /* 0x000fea0003800000 */
.L_x_10273:
[----:B------:R-:W2:Y:S02]  /*325d0*/  LDL R2, [R1+0x48c] ;  /* 0x00048c0001027983 */ /* 0x000ea40000100800 */
[----:B--2---:R-:W-:-:S07]  /*325e0*/  IADD3 R5, R2, -0x3, RZ ;  /* 0xfffffffd02057810 */ /* 0x004fce0007ffe0ff */
.L_x_10272:
[----:B------:R-:W-:Y:S05]  /*325f0*/  BSYNC B1 ;  /* 0x0000000000017941 */ /* 0x000fea0003800000 */
.L_x_10271:
[----:B------:R-:W2:Y:S01]  /*32600*/  LDL.LU R2, [R1+0x48c] ;  /* 0x00048c0001027983 */ /* 0x000ea20000300800 */
[----:B------:R-:W-:Y:S01]  /*32610*/  VIADD R9, R9, 0xfffffffe ;  /* 0xfffffffe09097836 */ /* 0x000fe20000000000 */
[----:B--2---:R-:W-:-:S04]  /*32620*/  LOP3.LUT R2, RZ, R2, RZ, 0x33, !PT ;  /* 0x00000002ff027212 */ /* 0x004fc800078e33ff */
[----:B------:R-:W-:-:S13]  /*32630*/  ISETP.NE.AND P0, PT, R9, R2, PT ;  /* 0x000000020900720c */ /* 0x000fda0003f05270 */
[----:B------:R-:W-:Y:S05]  /*32640*/  @!P0 BRA `(.L_x_10270) ;  /* 0x0000000c00908947 */ /* 0x000fea0003800000 */
.L_x_10294:
        /* <DEDUP_REMOVED lines=15> */
[----:B------:R-:W-:Y:S01]  /*32740*/  IMAD R7, R8, UR38, RZ ;  /* 0x0000002608077c24 */ /* 0x000fe2000f8e02ff */
[----:B0-----:R-:W-:-:S13]  /*32750*/  ISETP.NE.AND P0, PT, R6, 0x1, PT ;  /* 0x000000010600780c */ /* 0x001fda0003f05270 */
[----:B------:R-:W1:Y:S02]  /*32760*/  @P0 LDC.64 R2, c[0x0][0x420] ;  /* 0x00010800ff020b82 */ /* 0x000e640000000a00 */
[----:B-1----:R-:W-:-:S04]  /*32770*/  @P0 IMAD.HI.U32 R12, R5, R2, RZ ;  /* 0x00000002050c0227 */ /* 0x002fc800078e00ff */
[----:B------:R-:W-:Y:S01]  /*32780*/  IMAD.MOV.U32 R2, RZ, RZ, R5 ;  /* 0x000000ffff027224 */ /* 0x000fe200078e0005 */
[----:B------:R-:W-:-:S04]  /*32790*/  @P0 SHF.R.U32.HI R2, RZ, R3, R12 ;  /* 0x00000003ff020219 */ /* 0x000fc8000001160c */
[--C-:B------:R-:W-:Y:S01]  /*327a0*/  SHF.R.S32.HI R3, RZ, 0x1f, R2.reuse ;  /* 0x0000001fff037819 */ /* 0x100fe20000011402 */
[----:B------:R-:W-:-:S04]  /*327b0*/  IMAD.MOV R11, RZ, RZ, -R2 ;  /* 0x000000ffff0b7224 */ /* 0x000fc800078e0a02 */
[----:B------:R-:W-:Y:S02]  /*327c0*/  IMAD R11, R6, R11, R5 ;  /* 0x0000000b060b7224 */ /* 0x000fe400078e0205 */
[C---:B------:R-:W-:Y:S02]  /*327d0*/  IMAD R6, R4.reuse, UR39, R7 ;  /* 0x0000002704067c24 */ /* 0x040fe4000f8e0207 */
[----:B------:R-:W-:-:S04]  /*327e0*/  IMAD.WIDE.U32 R2, R4, UR38, R2 ;  /* 0x0000002604027c25 */ /* 0x000fc8000f8e0002 */
[----:B------:R-:W-:Y:S01]  /*327f0*/  IMAD.IADD R3, R6, 0x1, R3 ;  /* 0x0000000106037824 */ /* 0x000fe200078e0203 */
[----:B------:R-:W-:-:S04]  /*32800*/  LEA R6, P0, R2, UR46, 0x2 ;  /* 0x0000002e02067c11 */ /* 0x000fc8000f8010ff */
[----:B------:R-:W-:-:S05]  /*32810*/  LEA.HI.X R7, R2, UR47, R3, 0x2, P0 ;  /* 0x0000002f02077c11 */ /* 0x000fca00080f1403 */
[----:B------:R0:W5:Y:S04]  /*32820*/  LDG.E R6, desc[UR56][R6.64] ;  /* 0x0000003806067981 */ /* 0x000168000c1e1900 */
.L_x_10282:
[----:B------:R-:W2:Y:S01]  /*32830*/  S2R R3, SR_CgaCtaId ;  /* 0x0000000000037919 */ /* 0x000ea20000008800 */
[----:B------:R-:W-:-:S04]  /*32840*/  MOV R2, 0x400 ;  /* 0x0000040000027802 */ /* 0x000fc80000000f00 */
[----:B--2---:R-:W-:Y:S02]  /*32850*/  LEA R2, R3, R2, 0x18 ;  /* 0x0000000203027211 */ /* 0x004fe400078ec0ff */
[----:B------:R-:W-:-:S03]  /*32860*/  SHF.L.U32 R3, R10, 0x1f, RZ ;  /* 0x0000001f0a037819 */ /* 0x000fc600000006ff */
[----:B------:R-:W-:-:S04]  /*32870*/  IMAD R2, R9, 0x8, R2 ;  /* 0x0000000809027824 */ /* 0x000fc800078e0202 */
[----:B------:R-:W2:Y:S02]  /*32880*/  SYNCS.PHASECHK.TRANS64.TRYWAIT P0, [R2+URZ+0x32440], R3 ;  /* 0x03244003020075a7 */ /* 0x000ea4000800017f */
[----:B--2---:R-:W-:Y:S05]  /*32890*/  @!P0 BRA `(.L_x_10283) ;  /* 0x0000003000708947 */ /* 0x004fea0003800000 */
.L_x_10400:
        /* <DEDUP_REMOVED lines=11> */
.L_x_10284:
[----:B-1----:R-:W3:Y:S01]  /*32950*/  LDL R12, [R1+0x480] ;  /* 0x00048000010c7983 */ /* 0x002ee20000100800 */
        /* <DEDUP_REMOVED lines=20> */
.L_x_10401:
        /* <DEDUP_REMOVED lines=8> */
.L_x_10286:
        /* <DEDUP_REMOVED lines=33> */
.L_x_10281:
[----:B------:R-:W-:Y:S05]  /*32d30*/  BSYNC B1 ;  /* 0x0000000000017941 */ /* 0x000fea0003800000 */
.L_x_10280:
[----:B------:R-:W-:Y:S01]  /*32d40*/  VIADD R9, R9, 0x1 ;  /* 0x0000000109097836 */ /* 0x000fe20000000000 */
[----:B------:R-:W-:Y:S04]  /*32d50*/  BSSY B1, `(.L_x_10287) ;  /* 0x000006f000017945 */ /* 0x000fe80003800000 */
[----:B------:R-:W-:-:S04]  /*32d60*/  ISETP.NE.AND P0, PT, R9, 0x2, PT ;  /* 0x000000020900780c */ /* 0x000fc80003f05270 */
[----:B------:R-:W-:Y:S02]  /*32d70*/  SEL R3, RZ, 0x1, P0 ;  /* 0x00000001ff037807 */ /* 0x000fe40000000000 */
[----:B-1----:R-:W-:Y:S01]  /*32d80*/  SEL R12, R9, RZ, P0 ;  /* 0x000000ff090c7207 */ /* 0x002fe20000000000 */
[----:B------:R-:W-:Y:S01]  /*32d90*/  VIADD R9, R5, 0xffffffff ;  /* 0xffffffff05097836 */ /* 0x000fe20000000000 */
[----:B0-----:R-:W-:-:S03]  /*32da0*/  LOP3.LUT R11, R10, R3, RZ, 0x3c, !PT ;  /* 0x000000030a0b7212 */ /* 0x001fc600078e3cff */
[----:B------:R0:W-:Y:S04]  /*32db0*/  STL [R1+0x470], R12 ;  /* 0x0004700c01007387 */ /* 0x0001e80000100800 */
[----:B------:R0:W-:Y:S01]  /*32dc0*/  STL [R1+0x478], R11 ;  /* 0x0004780b01007387 */ /* 0x0001e20000100800 */
[----:B------:R-:W-:Y:S05]  /*32dd0*/  @!P6 BRA `(.L_x_10288) ;  /* 0x000000040098e947 */ /* 0x000fea0003800000 */
[----:B------:R-:W-:Y:S02]  /*32de0*/  ISETP.NE.U32.AND P0, PT, RZ, UR46, PT ;  /* 0x0000002eff007c0c */ /* 0x000fe4000bf05070 */
[----:B------:R-:W-:Y:S02]  /*32df0*/  MOV R10, R9 ;  /* 0x00000009000a7202 */ /* 0x000fe40000000f00 */
        /* <DEDUP_REMOVED lines=18> */
.L_x_10289:
[----:B------:R-:W2:Y:S01]  /*32f20*/  S2R R3, SR_CgaCtaId ;  /* 0x0000000000037919 */ /* 0x000ea20000008800 */
[----:B------:R-:W-:-:S04]  /*32f30*/  MOV R2, 0x400 ;  /* 0x0000040000027802 */ /* 0x000fc80000000f00 */
[----:B--2---:R-:W-:Y:S02]  /*32f40*/  LEA R2, R3, R2, 0x18 ;  /* 0x0000000203027211 */ /* 0x004fe400078ec0ff */
[----:B------:R-:W-:-:S03]  /*32f50*/  SHF.L.U32 R3, R11, 0x1f, RZ ;  /* 0x0000001f0b037819 */ /* 0x000fc600000006ff */
[----:B------:R-:W-:-:S04]  /*32f60*/  IMAD R2, R12, 0x8, R2 ;  /* 0x000000080c027824 */ /* 0x000fc800078e0202 */
[----:B------:R-:W2:Y:S02]  /*32f70*/  SYNCS.PHASECHK.TRANS64.TRYWAIT P0, [R2+URZ+0x32440], R3 ;  /* 0x03244003020075a7 */ /* 0x000ea4000800017f */
[----:B--2---:R-:W-:Y:S05]  /*32f80*/  @!P0 BRA `(.L_x_10290) ;  /* 0x0000002800dc8947 */ /* 0x004fea0003800000 */
.L_x_10402:
        /* <DEDUP_REMOVED lines=11> */
.L_x_10291:
[----:B-1----:R-:W3:Y:S01]  /*33040*/  LDL R7, [R1+0x470] ;  /* 0x0004700001077983 */ /* 0x002ee20000100800 */
        /* <DEDUP_REMOVED lines=21> */
.L_x_10403:
        /* <DEDUP_REMOVED lines=8> */
.L_x_10293:
        /* <DEDUP_REMOVED lines=34> */
.L_x_10288:
[----:B------:R-:W-:Y:S05]  /*33440*/  BSYNC B1 ;  /* 0x0000000000017941 */ /* 0x000fea0003800000 */
.L_x_10287:
[----:B------:R-:W2:Y:S01]  /*33450*/  LDL R2, [R1+0x484] ;  /* 0x0004840001027983 */ /* 0x000ea20000100800 */
[----:B------:R-:W-:Y:S01]  /*33460*/  VIADD R5, R5, 0xfffffffe ;  /* 0xfffffffe05057836 */ /* 0x000fe20000000000 */
[----:B--2---:R-:W-:-:S13]  /*33470*/  ISETP.GT.AND P0, PT, R9, R2, PT ;  /* 0x000000020900720c */ /* 0x004fda0003f04270 */
[----:B------:R-:W-:Y:S05]  /*33480*/  @P0 BRA `(.L_x_10294) ;  /* 0xfffffff000700947 */ /* 0x000fea000383ffff */
.L_x_10270:
[----:B------:R-:W-:Y:S05]  /*33490*/  BSYNC B0 ;  /* 0x0000000000007941 */ /* 0x000fea0003800000 */
.L_x_10269:
[----:B------:R-:W2:Y:S01]  /*334a0*/  LDL.LU R3, [R1+0x470] ;  /* 0x0004700001037983 */ /* 0x000ea20000300800 */
        /* <DEDUP_REMOVED lines=8> */
[----:B------:R2:W-:Y:S01]  /*33530*/  STL [R1+0x470], R2 ;  /* 0x0004700201007387 */ /* 0x0005e20000100800 */
        /* <DEDUP_REMOVED lines=13> */
.L_x_10296:
[----:B------:R-:W-:Y:S05]  /*33610*/  BSYNC B0 ;  /* 0x0000000000007941 */ /* 0x000fea0003800000 */
.L_x_10295:
[----:B--2---:R-:W2:Y:S02]  /*33620*/  LDL.LU R2, [R1+0x478] ;  /* 0x0004780001027983 */ /* 0x004ea40000300800 */
[----:B--2---:R-:W-:-:S05]  /*33630*/  LOP3.LUT R2, R2, R0, RZ, 0x3c, !PT ;  /* 0x0000000002027212 */ /* 0x004fca00078e3cff */
[----:B------:R3:W-:Y:S02]  /*33640*/  STL [R1+0x478], R2 ;  /* 0x0004780201007387 */ /* 0x0007e40000100800 */
.L_x_10251:
[----:B------:R-:W-:Y:S05]  /*33650*/  BSYNC B6 ;  /* 0x0000000000067941 */ /* 0x000fea0003800000 */
.L_x_10249:
[----:B------:R-:W-:-:S03]  /*33660*/  UMOV UR4, 0xffffffff ;  /* 0xffffffff00047882 */ /* 0x000fc60000000000 */
[----:B------:R-:W-:Y:S05]  /*33670*/  BRA.DIV UR4, `(.L_x_10297) ;  /* 0x0000002604487947 */ /* 0x000fea000b800000 */
[----:B------:R4:W0:Y:S04]  /*33680*/  SHFL.IDX PT, R4, R16, RZ, 0x1f ;  /* 0x00001fff10047589 */ /* 0x00082800000e0000 */
[----:B------:R-:W0:Y:S02]  /*33690*/  SHFL.IDX PT, R16, R16, 0x1, 0x1f ;  /* 0x00201f0010107f89 */ /* 0x000e2400000e0000 */
.L_x_10407:
[----:B------:R-:W2:Y:S01]  /*336a0*/  S2R R0, SR_TID.X ;  /* 0x0000000000007919 */ /* 0x000ea20000002100 */
[----:B------:R-:W-:Y:S01]  /*336b0*/  ULDC UR4, c[0x0][0xd14] ;  /* 0x0003450000047ab9 */ /* 0x000fe20000000800 */
[----:B------:R-:W-:Y:S01]  /*336c0*/  BSSY B0, `(.L_x_10298) ;  /* 0x000000b000007945 */ /* 0x000fe20003800000 */
[----:B------:R-:W-:Y:S01]  /*336d0*/  IMAD.MOV.U32 R17, RZ, RZ, RZ ;  /* 0x000000ffff117224 */ /* 0x000fe200078e00ff */
[----:B--2---:R-:W-:Y:S01]  /*336e0*/  LOP3.LUT R6, R0, 0x1f, RZ, 0xc0, !PT ;  /* 0x0000001f00067812 */ /* 0x004fe200078ec0ff */
[----:B------:R-:W-:-:S03]  /*336f0*/  IMAD.U32 R0, RZ, RZ, UR4 ;  /* 0x00000004ff007e24 */ /* 0x000fc6000f8e00ff */
[C---:B------:R-:W-:Y:S01]  /*33700*/  ISETP.NE.AND P0, PT, R6.reuse, 0x1f, PT ;  /* 0x0000001f0600780c */ /* 0x040fe20003f05270 */
[----:B------:R-:W-:-:S05]  /*33710*/  IMAD.IADD R5, R6, 0x1, R19 ;  /* 0x0000000106057824 */ /* 0x000fca00078e0213 */
[----:B------:R-:W-:-:S13]  /*33720*/  ISETP.GE.OR P0, PT, R5, R0, !P0 ;  /* 0x000000000500720c */ /* 0x000fda0004706670 */
[----:B------:R-:W-:Y:S05]  /*33730*/  @P0 BRA `(.L_x_10299) ;  /* 0x00000000000c0947 */ /* 0x000fea0003800000 */
[----:B---3--:R-:W2:Y:S02]  /*33740*/  LDC.64 R2, c[0x0][0xd58] ;  /* 0x00035600ff027b82 */ /* 0x008ea40000000a00 */
[----:B--2---:R-:W-:-:S05]  /*33750*/  IMAD.WIDE R2, R5, 0x4, R2 ;  /* 0x0000000405027825 */ /* 0x004fca00078e0202 */
[----:B------:R2:W5:Y:S02]  /*33760*/  LDG.E R17, desc[UR56][R2.64] ;  /* 0x0000003802117981 */ /* 0x000564000c1e1900 */
.L_x_10299:
[----:B------:R-:W-:Y:S05]  /*33770*/  BSYNC B0 ;  /* 0x0000000000007941 */ /* 0x000fea0003800000 */
.L_x_10298:
[----:B------:R-:W-:-:S03]  /*33780*/  UMOV UR4, 0xffffffff ;  /* 0xffffffff00047882 */ /* 0x000fc60000000000 */
[----:B------:R-:W-:Y:S05]  /*33790*/  BRA.DIV UR4, `(.L_x_10300) ;  /* 0x00000026044c7947 */ /* 0x000fea000b800000 */
[----:B-----5:R-:W0:Y:S01]  /*337a0*/  SHFL.UP PT, R14, R17, 0x1, RZ ;  /* 0x04200000110e7989 */ /* 0x020e2200000e00ff */
[C---:B------:R-:W-:Y:S02]  /*337b0*/  ISETP.NE.AND P0, PT, R6.reuse, RZ, PT ;  /* 0x000000ff0600720c */ /* 0x040fe40003f05270 */
[----:B------:R-:W-:Y:S02]  /*337c0*/  ISETP.GE.U32.AND P1, PT, R6, 0x2, PT ;  /* 0x000000020600780c */ /* 0x000fe40003f26070 */
[----:B0-----:R-:W-:Y:S02]  /*337d0*/  SEL R14, R14, RZ, P0 ;  /* 0x000000ff0e0e7207 */ /* 0x001fe40000000000 */
[----:B------:R-:W-:Y:S02]  /*337e0*/  ISETP.GE.U32.AND P0, PT, R6, 0x4, PT ;  /* 0x000000040600780c */ /* 0x000fe40003f06070 */
[----:B-1----:R-:W-:-:S05]  /*337f0*/  IADD3 R13, R17, R14, RZ ;  /* 0x0000000e110d7210 */ /* 0x002fca0007ffe0ff */
[----:B------:R-:W2:Y:S02]  /*33800*/  SHFL.UP PT, R14, R13, 0x2, RZ ;  /* 0x044000000d0e7989 */ /* 0x000ea400000e00ff */
[----:B--23--:R-:W-:Y:S02]  /*33810*/  SEL R2, R14, RZ, P1 ;  /* 0x000000ff0e027207 */ /* 0x00cfe40000800000 */
        /* <DEDUP_REMOVED lines=13> */
.L_x_10415:
[----:B------:R-:W-:Y:S02]  /*338f0*/  ULDC UR4, c[0x0][0xd10] ;  /* 0x0003440000047ab9 */ /* 0x000fe40000000800 */
[----:B------:R-:W-:-:S04]  /*33900*/  IMAD.U32 R5, RZ, RZ, UR4 ;  /* 0x00000004ff057e24 */ /* 0x000fc8000f8e00ff */
[----:B-1----:R-:W-:-:S04]  /*33910*/  IMAD R3, R14, R5, RZ ;  /* 0x000000050e037224 */ /* 0x002fc800078e02ff */
[----:B----4-:R-:W-:-:S05]  /*33920*/  IMAD.IADD R16, R16, 0x1, R3 ;  /* 0x0000000110107824 */ /* 0x010fca00078e0203 */
[----:B------:R-:W-:-:S13]  /*33930*/  ISETP.GT.AND P0, PT, R16, R4, PT ;  /* 0x000000041000720c */ /* 0x000fda0003f04270 */
[----:B------:R-:W-:Y:S05]  /*33940*/  @P0 BRA `(.L_x_10301) ;  /* 0x0000000000b40947 */ /* 0x000fea0003800000 */
[----:B------:R-:W1:Y:S02]  /*33950*/  LDC R0, c[0x0][0xd14] ;  /* 0x00034500ff007b82 */ /* 0x000e640000000800 */
.L_x_10306:
        /* <DEDUP_REMOVED lines=14> */
.L_x_10304:
[----:B------:R-:W-:Y:S05]  /*33a40*/  BSYNC B0 ;  /* 0x0000000000007941 */ /* 0x000fea0003800000 */
.L_x_10303:
        /* <DEDUP_REMOVED lines=23> */
.L_x_10423:
[----:B------:R-:W-:Y:S02]  /*33bc0*/  ULDC UR4, c[0x0][0xd10] ;  /* 0x0003440000047ab9 */ /* 0x000fe40000000800 */
[----:B------:R-:W-:-:S04]  /*33bd0*/  IMAD.U32 R5, RZ, RZ, UR4 ;  /* 0x00000004ff057e24 */ /* 0x000fc8000f8e00ff */
[----:B-1----:R-:W-:-:S04]  /*33be0*/  IMAD R3, R14, R5, RZ ;  /* 0x000000050e037224 */ /* 0x002fc800078e02ff */
[----:B------:R-:W-:-:S05]  /*33bf0*/  IMAD.IADD R16, R3, 0x1, R16 ;  /* 0x0000000103107824 */ /* 0x000fca00078e0210 */
[----:B------:R-:W-:-:S13]  /*33c00*/  ISETP.GT.AND P0, PT, R16, R4, PT ;  /* 0x000000041000720c */ /* 0x000fda0003f04270 */
[----:B------:R-:W-:Y:S05]  /*33c10*/  @!P0 BRA `(.L_x_10306) ;  /* 0xfffffffc00508947 */ /* 0x000fea000383ffff */
.L_x_10301:
        /* <DEDUP_REMOVED lines=8> */
.L_x_10427:
[----:B------:R-:W-:Y:S01]  /*33ca0*/  ISETP.NE.AND P0, PT, R3, RZ, PT ;  /* 0x000000ff0300720c */ /* 0x000fe20003f05270 */
[----:B------:R-:W-:-:S12]  /*33cb0*/  IMAD.MOV.U32 R7, RZ, RZ, RZ ;  /* 0x000000ffff077224 */ /* 0x000fd800078e00ff */
[----:B------:R-:W-:Y:S05]  /*33cc0*/  @!P0 BRA `(.L_x_10308) ;  /* 0x0000000000108947 */ /* 0x000fea0003800000 */
[----:B------:R-:W-:Y:S01]  /*33cd0*/  UMOV UR4, 0xffffffff ;  /* 0xffffffff00047882 */ /* 0x000fe20000000000 */
[----:B------:R-:W-:Y:S02]  /*33ce0*/  VIADD R12, R6, 0xffffffff ;  /* 0xffffffff060c7836 */ /* 0x000fe40000000000 */
[----:B------:R-:W-:Y:S05]  /*33cf0*/  BRA.DIV UR4, `(.L_x_10309) ;  /* 0x0000002604dc7947 */ /* 0x000fea000b800000 */
[----:B------:R3:W4:Y:S02]  /*33d00*/  SHFL.IDX PT, R7, R2, R12, 0x1f ;  /* 0x00001f0c02077589 */ /* 0x00072400000e0000 */
.L_x_10308:
[----:B0--3--:R-:W0:Y:S01]  /*33d10*/  LDC.64 R2, c[0x0][0xd68] ;  /* 0x00035a00ff027b82 */ /* 0x009e220000000a00 */
[----:B------:R-:W-:-:S04]  /*33d20*/  IMAD.IADD R19, R6, 0x1, R19 ;  /* 0x0000000106137824 */ /* 0x000fc800078e0213 */
[----:B0-----:R-:W-:-:S05]  /*33d30*/  IMAD.WIDE R2, R19, 0x4, R2 ;  /* 0x0000000413027825 */ /* 0x001fca00078e0202 */
[----:B------:R0:W1:Y:S01]  /*33d40*/  LDG.E R8, desc[UR56][R2.64] ;  /* 0x0000003802087981 */ /* 0x000062000c1e1900 */
[----:B----4-:R-:W-:-:S05]  /*33d50*/  IMAD R16, R7, R5, R16 ;  /* 0x0000000507107224 */ /* 0x010fca00078e0210 */
[----:B------:R-:W-:Y:S01]  /*33d60*/  IADD3 R7, R4, -R16, RZ ;  /* 0x8000001004077210 */ /* 0x000fe20007ffe0ff */
        /* <DEDUP_REMOVED lines=42> */
[----:B------:R-:W-:-:S04]  /*34010*/  IABS R9, R8 ;  /* 0x0000000800097213 */ /* 0x000fc80000000000 */
[----:B------:R-:W-:Y:S01]  /*34020*/  IADD3 R2, RZ, -R9, RZ ;  /* 0x80000009ff027210 */ /* 0x000fe20007ffe0ff */
        /* <DEDUP_REMOVED lines=17> */
.L_x_10302:
[----:B------:R-:W-:Y:S01]  /*34140*/  UMOV UR4, URZ ;  /* 0x0000003f00047c82 */ /* 0x000fe20008000000 */
[----:B------:R-:W-:Y:S01]  /*34150*/  UMOV UR5, URZ ;  /* 0x0000003f00057c82 */ /* 0x000fe20008000000 */
[----:B------:R-:W-:Y:S01]  /*34160*/  ULDC UR6, c[0x0][0xd14] ;  /* 0x0003450000067ab9 */ /* 0x000fe20000000800 */
[----:B------:R-:W-:Y:S02]  /*34170*/  IMAD.MOV.U32 R16, RZ, RZ, R4 ;  /* 0x000000ffff107224 */ /* 0x000fe400078e0004 */
[----:B------:R-:W-:Y:S02]  /*34180*/  IMAD.U32 R17, RZ, RZ, UR4 ;  /* 0x00000004ff117e24 */ /* 0x000fe4000f8e00ff */
[----:B------:R-:W-:Y:S02]  /*34190*/  IMAD.U32 R18, RZ, RZ, UR5 ;  /* 0x00000005ff127e24 */ /* 0x000fe4000f8e00ff */
[----:B------:R-:W-:-:S07]  /*341a0*/  IMAD.U32 R19, RZ, RZ, UR6 ;  /* 0x00000006ff137e24 */ /* 0x000fce000f8e00ff */
.L_x_10310:
        /* <DEDUP_REMOVED lines=12> */
.L_x_10211:
[----:B------:R-:W3:Y:S01]  /*34270*/  S2R R3, SR_CgaCtaId ;  /* 0x0000000000037919 */ /* 0x000ee20000008800 */
[----:B------:R-:W-:Y:S01]  /*34280*/  UIADD3 UR4, UR52, 0x1, URZ ;  /* 0x0000000134047890 */ /* 0x000fe2000fffe03f */
[----:B-1----:R-:W-:-:S03]  /*34290*/  MOV R0, 0x400 ;  /* 0x0000040000007802 */ /* 0x002fc60000000f00 */
[----:B------:R-:W-:-:S04]  /*342a0*/  ULEA.HI UR5, UR4, UR4, URZ, 0x1 ;  /* 0x0000000404057291 */ /* 0x000fc8000f8f083f */
[----:B------:R-:W-:-:S04]  /*342b0*/  ULOP3.LUT UR5, UR5, 0xfffffffe, URZ, 0xc0, !UPT ;  /* 0xfffffffe05057892 */ /* 0x000fc8000f8ec03f */
[----:B------:R-:W-:Y:S01]  /*342c0*/  UIADD3 UR5, UR4, -UR5, URZ ;  /* 0x8000000504057290 */ /* 0x000fe2000fffe03f */
[----:B---3--:R-:W-:-:S05]  /*342d0*/  LEA R0, R3, R0, 0x18 ;  /* 0x0000000003007211 */ /* 0x008fca00078ec0ff */
[----:B------:R-:W-:-:S04]  /*342e0*/  MOV R3, UR5 ;  /* 0x0000000500037c02 */ /* 0x000fc80008000f00 */
[----:B------:R-:W-:-:S04]  /*342f0*/  SHF.L.U32 R3, R3, 0x1f, RZ ;  /* 0x0000001f03037819 */ /* 0x000fc800000006ff */
[----:B------:R-:W1:Y:S02]  /*34300*/  SYNCS.PHASECHK.TRANS64.TRYWAIT P0, [R0+URZ+0x32420], R3 ;  /* 0x03242003000075a7 */ /* 0x000e64000800017f */
[----:B-1----:R-:W-:Y:S05]  /*34310*/  @!P0 BRA `(.L_x_10312) ;  /* 0x00000020007c8947 */ /* 0x002fea0003800000 */
.L_x_10430:
[----:B------:R-:W-:-:S03]  /*34320*/  UMOV UR4, 0xffffffff ;  /* 0xffffffff00047882 */ /* 0x000fc60000000000 */
[----:B------:R-:W-:Y:S05]  /*34330*/  BRA.DIV UR4, `(.L_x_10313) ;  /* 0x0000002204887947 */ /* 0x000fea000b800000 */
[----:B--2---:R-:W2:Y:S02]  /*34340*/  S2R R2, SR_TID.X ;  /* 0x0000000000027919 */ /* 0x004ea40000002100 */
[----:B--2---:R-:W-:-:S04]  /*34350*/  SHF.R.U32.HI R2, RZ, 0x5, R2 ;  /* 0x00000005ff027819 */ /* 0x004fc80000011602 */
[----:B------:R-:W-:-:S05]  /*34360*/  LOP3.LUT R2, R2, 0x3, RZ, 0xc0, !PT ;  /* 0x0000000302027812 */ /* 0x000fca00078ec0ff */
[----:B------:R2:W3:Y:S02]  /*34370*/  SHFL.IDX PT, R14, R2, RZ, 0x1f ;  /* 0x00001fff020e7589 */ /* 0x0004e400000e0000 */
.L_x_10433:
[----:B---3--:R-:W-:-:S13]  /*34380*/  ISETP.NE.AND P0, PT, R14, RZ, PT ;  /* 0x000000ff0e00720c */ /* 0x008fda0003f05270 */
[----:B------:R-:W-:Y:S05]  /*34390*/  @P0 BRA `(.L_x_9981) ;  /* 0x0000000000940947 */ /* 0x000fea0003800000 */
[----:B------:R-:W-:-:S03]  /*343a0*/  UMOV UR4, 0xffffffff ;  /* 0xffffffff00047882 */ /* 0x000fc60000000000 */
[----:B------:R-:W-:Y:S05]  /*343b0*/  BRA.DIV UR4, `(.L_x_10314) ;  /* 0x00000022049c7947 */ /* 0x000fea000b800000 */
[----:B------:R-:W-:-:S13]  /*343c0*/  ELECT P6, URZ, PT ;  /* 0x00000000003f782f */ /* 0x000fda00038c0000 */
.L_x_10436:
[----:B------:R-:W-:Y:S05]  /*343d0*/  @!P6 BRA `(.L_x_9981) ;  /* 0x000000000084e947 */ /* 0x000fea0003800000 */
[----:B------:R-:W-:-:S06]  /*343e0*/  ULOP3.LUT UR4, UR50, 0x2, URZ, 0xfc, !UPT ;  /* 0x0000000232047892 */ /* 0x000fcc000f8efc3f */
[----:B--2---:R-:W-:-:S05]  /*343f0*/  IMAD.U32 R2, RZ, RZ, UR4 ;  /* 0x00000004ff027e24 */ /* 0x004fca000f8e00ff */
[----:B------:R-:W-:-:S13]  /*34400*/  ISETP.NE.AND P2, PT, R2, 0x3, PT ;  /* 0x000000030200780c */ /* 0x000fda0003f45270 */
[----:B------:R-:W-:Y:S05]  /*34410*/  @!P2 BRA `(.L_x_10315) ;  /* 0x000000000004a947 */ /* 0x000fea0003800000 */
[----:B------:R-:W-:Y:S01]  /*34420*/  BPT.TRAP 0x1 ;  /* 0x000000040000795c */ /* 0x000fe20000300000 */
.L_x_10315:
        /* <DEDUP_REMOVED lines=14> */
.L_x_10437:
[----:B------:R-:W2:Y:S02]  /*34510*/  SYNCS.PHASECHK.TRANS64.TRYWAIT P0, [R7+URZ], R2 ;  /* 0x00000002070075a7 */ /* 0x000ea4000800017f */
[----:B--2---:R-:W-:Y:S05]  /*34520*/  @!P0 BRA `(.L_x_10317) ;  /* 0x0000002000748947 */ /* 0x004fea0003800000 */
.L_x_10438:
[----:B------:R-:W-:Y:S05]  /*34530*/  @!P2 BRA `(.L_x_10318) ;  /* 0x000000000004a947 */ /* 0x000fea0003800000 */
[----:B------:R-:W-:Y:S01]  /*34540*/  BPT.TRAP 0x1 ;  /* 0x000000040000795c */ /* 0x000fe20000300000 */
.L_x_10318:
[----:B------:R-:W3:Y:S01]  /*34550*/  LDL.LU R4, [R1+0x470] ;  /* 0x0004700001047983 */ /* 0x000ee20000300800 */
[----:B------:R-:W-:-:S04]  /*34560*/  VIADD R0, R0, 0x32460 ;  /* 0x0003246000007836 */ /* 0x000fc80000000000 */
[----:B---3--:R-:W-:-:S04]  /*34570*/  IMAD R4, R4, 0x8, R0 ;  /* 0x0000000804047824 */ /* 0x008fc800078e0200 */
[----:B------:R-:W3:Y:S02]  /*34580*/  SYNCS.PHASECHK.TRANS64.TRYWAIT P0, [R4+URZ], R5 ;  /* 0x00000005040075a7 */ /* 0x000ee4000800017f */
[----:B---3--:R-:W-:Y:S05]  /*34590*/  @!P0 BRA `(.L_x_10319) ;  /* 0x00000020006c8947 */ /* 0x008fea0003800000 */
.L_x_10439:
[----:B------:R-:W-:-:S07]  /*345a0*/  IMAD R3, R3, 0x8, R0 ;  /* 0x0000000803037824 */ /* 0x000fce00078e0200 */
.L_x_10320:
[----:B----4-:R4:W0:Y:S02]  /*345b0*/  SYNCS.PHASECHK.TRANS64.TRYWAIT P0, [R3+URZ], R2 ;  /* 0x00000002030075a7 */ /* 0x010824000800017f */
[----:B0-----:R-:W-:Y:S05]  /*345c0*/  @!P0 NANOSLEEP.SYNCS 0x989680 ;  /* 0x009896800000895d */ /* 0x001fea0003900000 */
[----:B------:R-:W0:Y:S02]  /*345d0*/  @!P0 SYNCS.PHASECHK.TRANS64 P0, [R3+URZ], R2 ;  /* 0x00000002030085a7 */ /* 0x000e24000800007f */
[----:B0-----:R-:W-:Y:S05]  /*345e0*/  @!P0 BRA `(.L_x_10320) ;  /* 0xfffffffc00f08947 */ /* 0x001fea000383ffff */
.L_x_9981:
[----:B------:R-:W-:Y:S05]  /*345f0*/  BSYNC B7 ;  /* 0x0000000000077941 */ /* 0x000fea0003800000 */
.L_x_9978:
[----:B------:R-:W-:Y:S05]  /*34600*/  EXIT ;  /* 0x000000000000794d */ /* 0x000fea0003800000 */
.L_x_10007:
[----:B0-----:R0:W1:Y:S02]  /*34610*/  SYNCS.PHASECHK.TRANS64.TRYWAIT P6, [R86+URZ+0x32490], R107 ;  /* 0x0324906b560075a7 */ /* 0x00106400080c017f */
[----:B-1----:R-:W-:Y:S05]  /*34620*/  @!P6 NANOSLEEP.SYNCS 0x989680 ;  /* 0x009896800000e95d */ /* 0x002fea0003900000 */
[----:B------:R-:W1:Y:S02]  /*34630*/  @!P6 SYNCS.PHASECHK.TRANS64 P6, [R86+URZ+0x32490], R107 ;  /* 0x0324906b5600e5a7 */ /* 0x000e6400080c007f */
[----:B-1----:R-:W-:Y:S05]  /*34640*/  @!P6 BRA `(.L_x_10007) ;  /* 0xfffffffc00f0e947 */ /* 0x002fea000383ffff */
[----:B------:R-:W-:Y:S05]  /*34650*/  BRA `(.L_x_10321) ;  /* 0xfffffce8003c7947 */ /* 0x000fea000383ffff */
.L_x_10025:
[----:B0-----:R0:W1:Y:S02]  /*34660*/  SYNCS.PHASECHK.TRANS64.TRYWAIT P5, [R86+URZ+0x32490], R107 ;  /* 0x0324906b560075a7 */ /* 0x00106400080a017f */
[----:B-1----:R-:W-:Y:S05]  /*34670*/  @!P5 NANOSLEEP.SYNCS 0x989680 ;  /* 0x009896800000d95d */ /* 0x002fea0003900000 */
[----:B------:R-:W1:Y:S02]  /*34680*/  @!P5 SYNCS.PHASECHK.TRANS64 P5, [R86+URZ+0x32490], R107 ;  /* 0x0324906b5600d5a7 */ /* 0x000e6400080a007f */
[----:B-1----:R-:W-:Y:S05]  /*34690*/  @!P5 BRA `(.L_x_10025) ;  /* 0xfffffffc00f0d947 */ /* 0x002fea000383ffff */
[----:B------:R-:W-:Y:S05]  /*346a0*/  BRA `(.L_x_10322) ;  /* 0xfffffcf8008c7947 */ /* 0x000fea000383ffff */
.L_x_10034:
[----:B0-----:R0:W1:Y:S02]  /*346b0*/  SYNCS.PHASECHK.TRANS64.TRYWAIT P4, [R86+URZ+0x32490], R107 ;  /* 0x0324906b560075a7 */ /* 0x001064000808017f */
[----:B-1----:R-:W-:Y:S05]  /*346c0*/  @!P4 NANOSLEEP.SYNCS 0x989680 ;  /* 0x009896800000c95d */ /* 0x002fea0003900000 */
[----:B------:R-:W1:Y:S02]  /*346d0*/  @!P4 SYNCS.PHASECHK.TRANS64 P4, [R86+URZ+0x32490], R107 ;  /* 0x0324906b5600c5a7 */ /* 0x000e64000808007f */
[----:B-1----:R-:W-:Y:S05]  /*346e0*/  @!P4 BRA `(.L_x_10034) ;  /* 0xfffffffc00f0c947 */ /* 0x002fea000383ffff */
[----:B------:R-:W-:Y:S05]  /*346f0*/  BRA `(.L_x_10323) ;  /* 0xfffffd0800647947 */ /* 0x000fea000383ffff */
.L_x_10040:
[----:B--2---:R2:W3:Y:S02]  /*34700*/  SYNCS.PHASECHK.TRANS64.TRYWAIT P3, [R86+URZ+0x324b0], R107 ;  /* 0x0324b06b560075a7 */ /* 0x0044e4000806017f */
[----:B---3--:R-:W-:Y:S05]  /*34710*/  @!P3 NANOSLEEP.SYNCS 0x989680 ;  /* 0x009896800000b95d */ /* 0x008fea0003900000 */
[----:B------:R-:W3:Y:S02]  /*34720*/  @!P3 SYNCS.PHASECHK.TRANS64 P3, [R86+URZ+0x324b0], R107 ;  /* 0x0324b06b5600b5a7 */ /* 0x000ee4000806007f */
[----:B---3--:R-:W-:Y:S05]  /*34730*/  @!P3 BRA `(.L_x_10040) ;  /* 0xfffffffc00f0b947 */ /* 0x008fea000383ffff */
[----:B------:R-:W-:Y:S05]  /*34740*/  BRA `(.L_x_10324) ;  /* 0xfffffd0800f47947 */ /* 0x000fea000383ffff */
.L_x_10056:
        /* <DEDUP_REMOVED lines=8> */
.L_x_10326:
[----:B------:R-:W-:Y:S05]  /*347d0*/  BSYNC B0 ;  /* 0x0000000000007941 */ /* 0x000fea0003800000 */
.L_x_10325:
[----:B------:R-:W-:Y:S05]  /*347e0*/  BRA `(.L_x_10327) ;  /* 0xfffffd1c00247947 */ /* 0x000fea000383ffff */
.L_x_10072:
[----:B------:R-:W-:Y:S01]  /*347f0*/  BSSY B1, `(.L_x_10328) ;  /* 0x0000008000017945 */ /* 0x000fe20003800000 */
[----:B------:R-:W-:Y:S02]  /*34800*/  IMAD.MOV.U32 R13, RZ, RZ, R5 ;  /* 0x000000ffff0d7224 */ /* 0x000fe400078e0005 */
[----:B------:R-:W-:Y:S02]  /*34810*/  IMAD.MOV.U32 R12, RZ, RZ, RZ ;  /* 0x000000ffff0c7224 */ /* 0x000fe400078e00ff */
[----:B------:R-:W-:Y:S02]  /*34820*/  IMAD.MOV.U32 R11, RZ, RZ, 0x1c1f ;  /* 0x00001c1fff0b7424 */ /* 0x000fe400078e00ff */
[----:B01----:R-:W-:-:S07]  /*34830*/  IMAD.MOV.U32 R15, RZ, RZ, -0x1 ;  /* 0xffffffffff0f7424 */ /* 0x003fce00078e00ff */
[----:B------:R-:W-:Y:S05]  /*34840*/  WARPSYNC.COLLECTIVE R15, `(.L_x_10329) ;  /* 0x000000000f087348 */ /* 0x000fea0003c00000 */
[----:B------:R0:W1:Y:S02]  /*34850*/  SHFL.IDX P6, R14, R13, R12, R11 ;  /* 0x0000000c0d0e7389 */ /* 0x00006400000c000b */
[----:B01----:R-:W-:Y:S01]  /*34860*/  ENDCOLLECTIVE ;  /* 0x000000000000791b */ /* 0x003fe20003800000 */
.L_x_10329:
[----:B------:R-:W-:Y:S05]  /*34870*/  BSYNC B1 ;  /* 0x0000000000017941 */ /* 0x000fea0003800000 */
.L_x_10328:
[----:B------:R-:W-:Y:S05]  /*34880*/  BRA `(.L_x_10330) ;  /* 0xfffffd2c00ac7947 */ /* 0x000fea000383ffff */
.L_x_10073:
        /* <DEDUP_REMOVED lines=8> */
.L_x_10332:
[----:B------:R-:W-:Y:S05]  /*34910*/  BSYNC B1 ;  /* 0x0000000000017941 */ /* 0x000fea0003800000 */
.L_x_10331:
[----:B------:R-:W-:Y:S05]  /*34920*/  BRA `(.L_x_10333) ;  /* 0xfffffd2c008c7947 */ /* 0x000fea000383ffff */
.L_x_10074:
[----:B------:R-:W-:Y:S01]  /*34930*/  BSSY B1, `(.L_x_10334) ;  /* 0x0000008000017945 */ /* 0x000fe20003800000 */
[----:B------:R-:W-:Y:S01]  /*34940*/  IMAD.MOV.U32 R13, RZ, RZ, R3 ;  /* 0x000000ffff0d7224 */ /* 0x000fe200078e0003 */
[----:B01----:R-:W-:Y:S01]  /*34950*/  MOV R15, 0xffffffff ;  /* 0xffffffff000f7802 */ /* 0x003fe20000000f00 */
[----:B------:R-:W-:Y:S02]  /*34960*/  IMAD.MOV.U32 R12, RZ, RZ, RZ ;  /* 0x000000ffff0c7224 */ /* 0x000fe400078e00ff */
[----:B------:R-:W-:-:S07]  /*34970*/  IMAD.MOV.U32 R11, RZ, RZ, 0x1c1f ;  /* 0x00001c1fff0b7424 */ /* 0x000fce00078e00ff */
[----:B------:R-:W-:Y:S05]  /*34980*/  WARPSYNC.COLLECTIVE R15, `(.L_x_10335) ;  /* 0x000000000f087348 */ /* 0x000fea0003c00000 */
[----:B------:R0:W1:Y:S02]  /*34990*/  SHFL.IDX P6, R14, R13, R12, R11 ;  /* 0x0000000c0d0e7389 */ /* 0x00006400000c000b */
[----:B01----:R-:W-:Y:S01]  /*349a0*/  ENDCOLLECTIVE ;  /* 0x000000000000791b */ /* 0x003fe20003800000 */
.L_x_10335:
[----:B------:R-:W-:Y:S05]  /*349b0*/  BSYNC B1 ;  /* 0x0000000000017941 */ /* 0x000fea0003800000 */
.L_x_10334:
[----:B------:R-:W-:Y:S05]  /*349c0*/  BRA `(.L_x_10336) ;  /* 0xfffffd2c006c7947 */ /* 0x000fea000383ffff */
.L_x_10075:
        /* <DEDUP_REMOVED lines=8> */
.L_x_10338:
[----:B------:R-:W-:Y:S05]  /*34a50*/  BSYNC B1 ;  /* 0x0000000000017941 */ /* 0x000fea0003800000 */
.L_x_10337:
[----:B------:R-:W-:Y:S05]  /*34a60*/  BRA `(.L_x_10339) ;  /* 0xfffffd2c004c7947 */ /* 0x000fea000383ffff */
.L_x_10076:
[----:B------:R-:W-:Y:S01]  /*34a70*/  BSSY B1, `(.L_x_10340) ;  /* 0x0000008000017945 */ /* 0x000fe20003800000 */
[----:B------:R-:W-:Y:S02]  /*34a80*/  IMAD.MOV.U32 R13, RZ, RZ, R5 ;  /* 0x000000ffff0d7224 */ /* 0x000fe400078e0005 */
[----:B------:R-:W-:Y:S02]  /*34a90*/  IMAD.MOV.U32 R12, RZ, RZ, 0x1 ;  /* 0x00000001ff0c7424 */ /* 0x000fe400078e00ff */
[----:B------:R-:W-:Y:S02]  /*34aa0*/  IMAD.MOV.U32 R11, RZ, RZ, 0x1c1f ;  /* 0x00001c1fff0b7424 */ /* 0x000fe400078e00ff */
[----:B01----:R-:W-:-:S07]  /*34ab0*/  IMAD.MOV.U32 R15, RZ, RZ, -0x1 ;  /* 0xffffffffff0f7424 */ /* 0x003fce00078e00ff */
[----:B------:R-:W-:Y:S05]  /*34ac0*/  WARPSYNC.COLLECTIVE R15, `(.L_x_10341) ;  /* 0x000000000f087348 */ /* 0x000fea0003c00000 */
[----:B------:R0:W1:Y:S02]  /*34ad0*/  SHFL.IDX P6, R14, R13, R12, R11 ;  /* 0x0000000c0d0e7389 */ /* 0x00006400000c000b */
[----:B01----:R-:W-:Y:S01]  /*34ae0*/  ENDCOLLECTIVE ;  /* 0x000000000000791b */ /* 0x003fe20003800000 */
.L_x_10341:
[----:B------:R-:W-:Y:S05]  /*34af0*/  BSYNC B1 ;  /* 0x0000000000017941 */ /* 0x000fea0003800000 */
.L_x_10340:
[----:B------:R-:W-:Y:S05]  /*34b00*/  BRA `(.L_x_10342) ;  /* 0xfffffd2c002c7947 */ /* 0x000fea000383ffff */
.L_x_10077:
[----:B------:R-:W-:Y:S01]  /*34b10*/  BSSY B1, `(.L_x_10343) ;  /* 0x0000008000017945 */ /* 0x000fe20003800000 */
[----:B------:R-:W-:Y:S01]  /*34b20*/  IMAD.MOV.U32 R13, RZ, RZ, R4 ;  /* 0x000000ffff0d7224 */ /* 0x000fe200078e0004 */
[----:B01----:R-:W-:Y:S01]  /*34b30*/  MOV R15, 0xffffffff ;  /* 0xffffffff000f7802 */ /* 0x003fe20000000f00 */
[----:B------:R-:W-:Y:S02]  /*34b40*/  IMAD.MOV.U32 R12, RZ, RZ, 0x1 ;  /* 0x00000001ff0c7424 */ /* 0x000fe400078e00ff */
[----:B------:R-:W-:-:S07]  /*34b50*/  IMAD.MOV.U32 R11, RZ, RZ, 0x1c1f ;  /* 0x00001c1fff0b7424 */ /* 0x000fce00078e00ff */
[----:B------:R-:W-:Y:S05]  /*34b60*/  WARPSYNC.COLLECTIVE R15, `(.L_x_10344) ;  /* 0x000000000f087348 */ /* 0x000fea0003c00000 */
[----:B------:R0:W1:Y:S02]  /*34b70*/  SHFL.IDX P6, R14, R13, R12, R11 ;  /* 0x0000000c0d0e7389 */ /* 0x00006400000c000b */
[----:B01----:R-:W-:Y:S01]  /*34b80*/  ENDCOLLECTIVE ;  /* 0x000000000000791b */ /* 0x003fe20003800000 */
.L_x_10344:
[----:B------:R-:W-:Y:S05]  /*34b90*/  BSYNC B1 ;  /* 0x0000000000017941 */ /* 0x000fea0003800000 */
.L_x_10343:
[----:B------:R-:W-:Y:S05]  /*34ba0*/  BRA `(.L_x_10345) ;  /* 0xfffffd2c000c7947 */ /* 0x000fea000383ffff */
.L_x_10078:
        /* <DEDUP_REMOVED lines=8> */
.L_x_10347:
[----:B------:R-:W-:Y:S05]  /*34c30*/  BSYNC B1 ;  /* 0x0000000000017941 */ /* 0x000fea0003800000 */
.L_x_10346:
[----:B------:R-:W-:Y:S05]  /*34c40*/  BRA `(.L_x_10348) ;  /* 0xfffffd2800ec7947 */ /* 0x000fea000383ffff */
.L_x_10079:
        /* <DEDUP_REMOVED lines=8> */
.L_x_10350:
[----:B------:R-:W-:Y:S05]  /*34cd0*/  BSYNC B1 ;  /* 0x0000000000017941 */ /* 0x000fea0003800000 */
.L_x_10349:
[----:B------:R-:W-:Y:S05]  /*34ce0*/  BRA `(.L_x_10351) ;  /* 0xfffffd2800cc7947 */ /* 0x000fea000383ffff */
.L_x_10081:
[----:B--2---:R2:W3:Y:S02]  /*34cf0*/  SYNCS.PHASECHK.TRANS64.TRYWAIT P0, [R145+URZ+0x32400], R6 ;  /* 0x03240006910075a7 */ /* 0x0044e4000800017f */
[----:B---3--:R-:W-:Y:S05]  /*34d00*/  @!P0 NANOSLEEP.SYNCS 0x989680 ;  /* 0x009896800000895d */ /* 0x008fea0003900000 */
[----:B------:R-:W3:Y:S02]  /*34d10*/  @!P0 SYNCS.PHASECHK.TRANS64 P0, [R145+URZ+0x32400], R6 ;  /* 0x03240006910085a7 */ /* 0x000ee4000800007f */
[----:B---3--:R-:W-:Y:S05]  /*34d20*/  @!P0 BRA `(.L_x_10081) ;  /* 0xfffffffc00f08947 */ /* 0x008fea000383ffff */
[----:B------:R-:W-:Y:S05]  /*34d30*/  BRA `(.L_x_10352) ;  /* 0xfffffd2800c47947 */ /* 0x000fea000383ffff */
.L_x_10089:
        /* <DEDUP_REMOVED lines=8> */
.L_x_10354:
[----:B------:R-:W-:Y:S05]  /*34dc0*/  BSYNC B1 ;  /* 0x0000000000017941 */ /* 0x000fea0003800000 */
.L_x_10353:
[----:B------:R-:W-:Y:S05]  /*34dd0*/  BRA `(.L_x_10355) ;  /* 0xfffffd3c00087947 */ /* 0x000fea000383ffff */
.L_x_10090:
        /* <DEDUP_REMOVED lines=8> */
.L_x_10357:
[----:B------:R-:W-:Y:S05]  /*34e60*/  BSYNC B1 ;  /* 0x0000000000017941 */ /* 0x000fea0003800000 */
.L_x_10356:
[----:B------:R-:W-:Y:S05]  /*34e70*/  BRA `(.L_x_10358) ;  /* 0xfffffd3800e87947 */ /* 0x000fea000383ffff */
.L_x_10091:
        /* <DEDUP_REMOVED lines=8> */
.L_x_10360:
[----:B------:R-:W-:Y:S05]  /*34f00*/  BSYNC B1 ;  /* 0x0000000000017941 */ /* 0x000fea0003800000 */
.L_x_10359:
[----:B------:R-:W-:Y:S05]  /*34f10*/  BRA `(.L_x_10361) ;  /* 0xfffffd3800c87947 */ /* 0x000fea000383ffff */
.L_x_10092:
        /* <DEDUP_REMOVED lines=8> */
.L_x_10363:
[----:B------:R-:W-:Y:S05]  /*34fa0*/  BSYNC B1 ;  /* 0x0000000000017941 */ /* 0x000fea0003800000 */
.L_x_10362:
[----:B------:R-:W-:Y:S05]  /*34fb0*/  BRA `(.L_x_10364) ;  /* 0xfffffd3800a87947 */ /* 0x000fea000383ffff */
.L_x_10093:
        /* <DEDUP_REMOVED lines=8> */
.L_x_10366:
[----:B------:R-:W-:Y:S05]  /*35040*/  BSYNC B1 ;  /* 0x0000000000017941 */ /* 0x000fea0003800000 */
.L_x_10365:
[----:B------:R-:W-:Y:S05]  /*35050*/  BRA `(.L_x_10367) ;  /* 0xfffffd3800887947 */ /* 0x000fea000383ffff */
.L_x_10094:
        /* <DEDUP_REMOVED lines=8> */
.L_x_10369:
[----:B------:R-:W-:Y:S05]  /*350e0*/  BSYNC B1 ;  /* 0x0000000000017941 */ /* 0x000fea0003800000 */
.L_x_10368:
[----:B------:R-:W-:Y:S05]  /*350f0*/  BRA `(.L_x_10370) ;  /* 0xfffffd3800687947 */ /* 0x000fea000383ffff */
.L_x_10095:
        /* <DEDUP_REMOVED lines=8> */
.L_x_10372:
[----:B------:R-:W-:Y:S05]  /*35180*/  BSYNC B1 ;  /* 0x0000000000017941 */ /* 0x000fea0003800000 */
.L_x_10371:
[----:B------:R-:W-:Y:S05]  /*35190*/  BRA `(.L_x_10373) ;  /* 0xfffffd3800487947 */ /* 0x000fea000383ffff */
.L_x_10096:
        /* <DEDUP_REMOVED lines=8> */
.L_x_10375:
[----:B------:R-:W-:Y:S05]  /*35220*/  BSYNC B1 ;  /* 0x0000000000017941 */ /* 0x000fea0003800000 */
.L_x_10374:
[----:B------:R-:W-:Y:S05]  /*35230*/  BRA `(.L_x_10376) ;  /* 0xfffffd3800287947 */ /* 0x000fea000383ffff */
.L_x_10098:
[----:B0-----:R0:W1:Y:S02]  /*35240*/  SYNCS.PHASECHK.TRANS64.TRYWAIT P1, [R145+URZ+0x32400], R0 ;  /* 0x03240000910075a7 */ /* 0x001064000802017f */
[----:B-1----:R-:W-:Y:S05]  /*35250*/  @!P1 NANOSLEEP.SYNCS 0x989680 ;  /* 0x009896800000995d */ /* 0x002fea0003900000 */
[----:B------:R-:W1:Y:S02]  /*35260*/  @!P1 SYNCS.PHASECHK.TRANS64 P1, [R145+URZ+0x32400], R0 ;  /* 0x03240000910095a7 */ /* 0x000e64000802007f */
[----:B-1----:R-:W-:Y:S05]  /*35270*/  @!P1 BRA `(.L_x_10098) ;  /* 0xfffffffc00f09947 */ /* 0x002fea000383ffff */
[----:B------:R-:W-:Y:S05]  /*35280*/  BRA `(.L_x_10377) ;  /* 0xfffffd3800687947 */ /* 0x000fea000383ffff */
.L_x_10113:
[----:B0-----:R0:W1:Y:S02]  /*35290*/  SYNCS.PHASECHK.TRANS64.TRYWAIT P0, [R2+URZ], R7 ;  /* 0x00000007020075a7 */ /* 0x001064000800017f */
[----:B-1----:R-:W-:Y:S05]  /*352a0*/  @!P0 NANOSLEEP.SYNCS 0x989680 ;  /* 0x009896800000895d */ /* 0x002fea0003900000 */
[----:B------:R-:W1:Y:S02]  /*352b0*/  @!P0 SYNCS.PHASECHK.TRANS64 P0, [R2+URZ], R7 ;  /* 0x00000007020085a7 */ /* 0x000e64000800007f */
[----:B-1----:R-:W-:Y:S05]  /*352c0*/  @!P0 BRA `(.L_x_10113) ;  /* 0xfffffffc00f08947 */ /* 0x002fea000383ffff */
[----:B------:R-:W-:Y:S05]  /*352d0*/  BRA `(.L_x_10112) ;  /* 0xfffffd5000007947 */ /* 0x000fea000383ffff */
.L_x_10120:
[----:B0-----:R0:W1:Y:S02]  /*352e0*/  SYNCS.PHASECHK.TRANS64.TRYWAIT P0, [R4+URZ], R5 ;  /* 0x00000005040075a7 */ /* 0x001064000800017f */
[----:B-1----:R-:W-:Y:S05]  /*352f0*/  @!P0 NANOSLEEP.SYNCS 0x989680 ;  /* 0x009896800000895d */ /* 0x002fea0003900000 */
[----:B------:R-:W1:Y:S02]  /*35300*/  @!P0 SYNCS.PHASECHK.TRANS64 P0, [R4+URZ], R5 ;  /* 0x00000005040085a7 */ /* 0x000e64000800007f */
[----:B-1----:R-:W-:Y:S05]  /*35310*/  @!P0 BRA `(.L_x_10120) ;  /* 0xfffffffc00f08947 */ /* 0x002fea000383ffff */
[----:B------:R-:W-:Y:S05]  /*35320*/  BRA `(.L_x_10119) ;  /* 0xfffffd5400247947 */ /* 0x000fea000383ffff */
.L_x_10145:
[----:B-1----:R1:W2:Y:S02]  /*35330*/  SYNCS.PHASECHK.TRANS64.TRYWAIT P1, [R0+URZ], R9 ;  /* 0x00000009000075a7 */ /* 0x0022a4000802017f */
[----:B--2---:R-:W-:Y:S05]  /*35340*/  @!P1 NANOSLEEP.SYNCS 0x989680 ;  /* 0x009896800000995d */ /* 0x004fea0003900000 */
[----:B------:R-:W2:Y:S02]  /*35350*/  @!P1 SYNCS.PHASECHK.TRANS64 P1, [R0+URZ], R9 ;  /* 0x00000009000095a7 */ /* 0x000ea4000802007f */
[----:B--2---:R-:W-:Y:S05]  /*35360*/  @!P1 BRA `(.L_x_10145) ;  /* 0xfffffffc00f09947 */ /* 0x004fea000383ffff */
[----:B------:R-:W-:Y:S05]  /*35370*/  BRA `(.L_x_10144) ;  /* 0xfffffe0000a87947 */ /* 0x000fea000383ffff */
.L_x_10152:
[----:B-1----:R1:W2:Y:S02]  /*35380*/  SYNCS.PHASECHK.TRANS64.TRYWAIT P1, [R6+URZ], R7 ;  /* 0x00000007060075a7 */ /* 0x0022a4000802017f */
[----:B--2---:R-:W-:Y:S05]  /*35390*/  @!P1 NANOSLEEP.SYNCS 0x989680 ;  /* 0x009896800000995d */ /* 0x004fea0003900000 */
[----:B------:R-:W2:Y:S02]  /*353a0*/  @!P1 SYNCS.PHASECHK.TRANS64 P1, [R6+URZ], R7 ;  /* 0x00000007060095a7 */ /* 0x000ea4000802007f */
[----:B--2---:R-:W-:Y:S05]  /*353b0*/  @!P1 BRA `(.L_x_10152) ;  /* 0xfffffffc00f09947 */ /* 0x004fea000383ffff */
[----:B------:R-:W-:Y:S05]  /*353c0*/  BRA `(.L_x_10151) ;  /* 0xfffffe0400cc7947 */ /* 0x000fea000383ffff */
.L_x_10163:
[----:B-1----:R1:W2:Y:S02]  /*353d0*/  SYNCS.PHASECHK.TRANS64.TRYWAIT P0, [R6+URZ], R7 ;  /* 0x00000007060075a7 */ /* 0x0022a4000800017f */
[----:B--2---:R-:W-:Y:S05]  /*353e0*/  @!P0 NANOSLEEP.SYNCS 0x989680 ;  /* 0x009896800000895d */ /* 0x004fea0003900000 */
[----:B------:R-:W2:Y:S02]  /*353f0*/  @!P0 SYNCS.PHASECHK.TRANS64 P0, [R6+URZ], R7 ;  /* 0x00000007060085a7 */ /* 0x000ea4000800007f */
[----:B--2---:R-:W-:Y:S05]  /*35400*/  @!P0 BRA `(.L_x_10163) ;  /* 0xfffffffc00f08947 */ /* 0x004fea000383ffff */
[----:B------:R-:W-:Y:S05]  /*35410*/  BRA `(.L_x_10162) ;  /* 0xfffffea000087947 */ /* 0x000fea000383ffff */
.L_x_10170:
[----:B--2---:R2:W3:Y:S02]  /*35420*/  SYNCS.PHASECHK.TRANS64.TRYWAIT P0, [R6+URZ], R7 ;  /* 0x00000007060075a7 */ /* 0x0044e4000800017f */
[----:B---3--:R-:W-:Y:S05]  /*35430*/  @!P0 NANOSLEEP.SYNCS 0x989680 ;  /* 0x009896800000895d */ /* 0x008fea0003900000 */
[----:B------:R-:W3:Y:S02]  /*35440*/  @!P0 SYNCS.PHASECHK.TRANS64 P0, [R6+URZ], R7 ;  /* 0x00000007060085a7 */ /* 0x000ee4000800007f */
[----:B---3--:R-:W-:Y:S05]  /*35450*/  @!P0 BRA `(.L_x_10170) ;  /* 0xfffffffc00f08947 */ /* 0x008fea000383ffff */
[----:B------:R-:W-:Y:S05]  /*35460*/  BRA `(.L_x_10169) ;  /* 0xfffffea4002c7947 */ /* 0x000fea000383ffff */
.L_x_10225:
[----:B0-----:R-:W0:Y:S01]  /*35470*/  S2R R11, SR_TID.X ;  /* 0x00000000000b7919 */ /* 0x001e220000002100 */
[----:B------:R-:W-:Y:S01]  /*35480*/  BSSY B1, `(.L_x_10378) ;  /* 0x000000a000017945 */ /* 0x000fe20003800000 */
[----:B------:R-:W-:Y:S02]  /*35490*/  IMAD.MOV.U32 R12, RZ, RZ, RZ ;  /* 0x000000ffff0c7224 */ /* 0x000fe400078e00ff */
[----:B------:R-:W-:Y:S01]  /*354a0*/  IMAD.MOV.U32 R15, RZ, RZ, -0x1 ;  /* 0xffffffffff0f7424 */ /* 0x000fe200078e00ff */
[----:B0-----:R-:W-:-:S04]  /*354b0*/  SHF.R.U32.HI R11, RZ, 0x5, R11 ;  /* 0x00000005ff0b7819 */ /* 0x001fc8000001160b */
[----:B------:R-:W-:-:S05]  /*354c0*/  LOP3.LUT R11, R11, 0x3, RZ, 0xc0, !PT ;  /* 0x000000030b0b7812 */ /* 0x000fca00078ec0ff */
[----:B------:R-:W-:Y:S02]  /*354d0*/  IMAD.MOV.U32 R13, RZ, RZ, R11 ;  /* 0x000000ffff0d7224 */ /* 0x000fe400078e000b */
[----:B------:R-:W-:-:S07]  /*354e0*/  IMAD.MOV.U32 R11, RZ, RZ, 0x1f ;  /* 0x0000001fff0b7424 */ /* 0x000fce00078e00ff */
[----:B------:R-:W-:Y:S05]  /*354f0*/  WARPSYNC.COLLECTIVE R15, `(.L_x_10379) ;  /* 0x000000000f087348 */ /* 0x000fea0003c00000 */
[----:B------:R0:W1:Y:S02]  /*35500*/  SHFL.IDX P6, R14, R13, R12, R11 ;  /* 0x0000000c0d0e7389 */ /* 0x00006400000c000b */
[----:B01----:R-:W-:Y:S01]  /*35510*/  ENDCOLLECTIVE ;  /* 0x000000000000791b */ /* 0x003fe20003800000 */
.L_x_10379:
[----:B------:R-:W-:Y:S05]  /*35520*/  BSYNC B1 ;  /* 0x0000000000017941 */ /* 0x000fea0003800000 */
.L_x_10378:
[----:B------:R-:W-:Y:S05]  /*35530*/  BRA `(.L_x_10380) ;  /* 0xffffffa4002c7947 */ /* 0x000fea000383ffff */
.L_x_10226:
[----:B------:R-:W-:Y:S01]  /*35540*/  BSSY B1, `(.L_x_10381) ;  /* 0x0000006000017945 */ /* 0x000fe20003800000 */
[----:B------:R-:W-:-:S07]  /*35550*/  IMAD.MOV.U32 R15, RZ, RZ, -0x1 ;  /* 0xffffffffff0f7424 */ /* 0x000fce00078e00ff */
[----:B0-----:R-:W-:Y:S05]  /*35560*/  WARPSYNC.COLLECTIVE R15, `(.L_x_10382) ;  /* 0x000000000f0c7348 */ /* 0x001fea0003c00000 */
[----:B------:R-:W-:Y:S02]  /*35570*/  ELECT P6, UR62, PT ;  /* 0x00000000003e782f */ /* 0x000fe400038c0000 */
[----:B------:R-:W-:Y:S01]  /*35580*/  MOV R14, UR62 ;  /* 0x0000003e000e7c02 */ /* 0x000fe20008000f00 */
[----:B0-----:R-:W-:Y:S10]  /*35590*/  ENDCOLLECTIVE ;  /* 0x000000000000791b */ /* 0x001ff40003800000 */
.L_x_10382:
[----:B------:R-:W-:Y:S05]  /*355a0*/  BSYNC B1 ;  /* 0x0000000000017941 */ /* 0x000fea0003800000 */
.L_x_10381:
[----:B------:R-:W-:Y:S05]  /*355b0*/  BRA `(.L_x_10383) ;  /* 0xffffffa400187947 */ /* 0x000fea000383ffff */
.L_x_10227:
[----:B-1----:R1:W2:Y:S02]  /*355c0*/  SYNCS.PHASECHK.TRANS64.TRYWAIT P0, [R7+URZ+0x32420], R8 ;  /* 0x03242008070075a7 */ /* 0x0022a4000800017f */
[----:B--2---:R-:W-:Y:S05]  /*355d0*/  @!P0 NANOSLEEP.SYNCS 0x989680 ;  /* 0x009896800000895d */ /* 0x004fea0003900000 */
[----:B------:R-:W2:Y:S02]  /*355e0*/  @!P0 SYNCS.PHASECHK.TRANS64 P0, [R7+URZ+0x32420], R8 ;  /* 0x03242008070085a7 */ /* 0x000ea4000800007f */
[----:B--2---:R-:W-:Y:S05]  /*355f0*/  @!P0 BRA `(.L_x_10227) ;  /* 0xfffffffc00f08947 */ /* 0x004fea000383ffff */
[----:B------:R-:W-:Y:S05]  /*35600*/  BRA `(.L_x_10384) ;  /* 0xffffffa400307947 */ /* 0x000fea000383ffff */
.L_x_10230:
[----:B0-----:R0:W1:Y:S02]  /*35610*/  SYNCS.PHASECHK.TRANS64.TRYWAIT P0, [R8+URZ+0x324a0], R9 ;  /* 0x0324a009080075a7 */ /* 0x001064000800017f */
[----:B-1----:R-:W-:Y:S05]  /*35620*/  @!P0 NANOSLEEP.SYNCS 0x989680 ;  /* 0x009896800000895d */ /* 0x002fea0003900000 */
[----:B------:R-:W1:Y:S02]  /*35630*/  @!P0 SYNCS.PHASECHK.TRANS64 P0, [R8+URZ+0x324a0], R9 ;  /* 0x0324a009080085a7 */ /* 0x000e64000800007f */
[----:B-1----:R-:W-:Y:S05]  /*35640*/  @!P0 BRA `(.L_x_10230) ;  /* 0xfffffffc00f08947 */ /* 0x002fea000383ffff */
[----:B------:R-:W-:Y:S05]  /*35650*/  BRA `(.L_x_10385) ;  /* 0xffffffa4003c7947 */ /* 0x000fea000383ffff */
.L_x_10232:
[----:B-1----:R1:W2:Y:S02]  /*35660*/  SYNCS.PHASECHK.TRANS64.TRYWAIT P0, [R8+URZ+0x324c0], R9 ;  /* 0x0324c009080075a7 */ /* 0x0022a4000800017f */
[----:B--2---:R-:W-:Y:S05]  /*35670*/  @!P0 NANOSLEEP.SYNCS 0x989680 ;  /* 0x009896800000895d */ /* 0x004fea0003900000 */
[----:B------:R-:W2:Y:S02]  /*35680*/  @!P0 SYNCS.PHASECHK.TRANS64 P0, [R8+URZ+0x324c0], R9 ;  /* 0x0324c009080085a7 */ /* 0x000ea4000800007f */
[----:B--2---:R-:W-:Y:S05]  /*35690*/  @!P0 BRA `(.L_x_10232) ;  /* 0xfffffffc00f08947 */ /* 0x004fea000383ffff */
[----:B------:R-:W-:Y:S05]  /*356a0*/  BRA `(.L_x_10386) ;  /* 0xffffffa400a07947 */ /* 0x000fea000383ffff */
.L_x_10236:
[----:B0-----:R0:W1:Y:S02]  /*356b0*/  SYNCS.PHASECHK.TRANS64.TRYWAIT P0, [R9+URZ+0x324a0], R10 ;  /* 0x0324a00a090075a7 */ /* 0x001064000800017f */
[----:B-1----:R-:W-:Y:S05]  /*356c0*/  @!P0 NANOSLEEP.SYNCS 0x989680 ;  /* 0x009896800000895d */ /* 0x002fea0003900000 */
[----:B------:R-:W1:Y:S02]  /*356d0*/  @!P0 SYNCS.PHASECHK.TRANS64 P0, [R9+URZ+0x324a0], R10 ;  /* 0x0324a00a090085a7 */ /* 0x000e64000800007f */
[----:B-1----:R-:W-:Y:S05]  /*356e0*/  @!P0 BRA `(.L_x_10236) ;  /* 0xfffffffc00f08947 */ /* 0x002fea000383ffff */
[----:B------:R-:W-:Y:S05]  /*356f0*/  BRA `(.L_x_10387) ;  /* 0xffffffa800907947 */ /* 0x000fea000383ffff */
.L_x_10238:
[----:B-1----:R1:W2:Y:S02]  /*35700*/  SYNCS.PHASECHK.TRANS64.TRYWAIT P1, [R9+URZ+0x324c0], R10 ;  /* 0x0324c00a090075a7 */ /* 0x0022a4000802017f */
[----:B--2---:R-:W-:Y:S05]  /*35710*/  @!P1 NANOSLEEP.SYNCS 0x989680 ;  /* 0x009896800000995d */ /* 0x004fea0003900000 */
[----:B------:R-:W2:Y:S02]  /*35720*/  @!P1 SYNCS.PHASECHK.TRANS64 P1, [R9+URZ+0x324c0], R10 ;  /* 0x0324c00a090095a7 */ /* 0x000ea4000802007f */
[----:B--2---:R-:W-:Y:S05]  /*35730*/  @!P1 BRA `(.L_x_10238) ;  /* 0xfffffffc00f09947 */ /* 0x004fea000383ffff */
[----:B------:R-:W-:Y:S05]  /*35740*/  BRA `(.L_x_10388) ;  /* 0xffffffa800ec7947 */ /* 0x000fea000383ffff */
.L_x_10256:
[----:B------:R-:W2:Y:S01]  /*35750*/  S2R R5, SR_TID.X ;  /* 0x0000000000057919 */ /* 0x000ea20000002100 */
[----:B------:R-:W-:Y:S01]  /*35760*/  BSSY B0, `(.L_x_10389) ;  /* 0x000000a000007945 */ /* 0x000fe20003800000 */
[----:B------:R-:W-:Y:S01]  /*35770*/  IMAD.MOV.U32 R12, RZ, RZ, RZ ;  /* 0x000000ffff0c7224 */ /* 0x000fe200078e00ff */
[----:B01----:R-:W-:Y:S01]  /*35780*/  MOV R11, 0x1f ;  /* 0x0000001f000b7802 */ /* 0x003fe20000000f00 */
[----:B------:R-:W-:Y:S01]  /*35790*/  IMAD.MOV.U32 R15, RZ, RZ, -0x1 ;  /* 0xffffffffff0f7424 */ /* 0x000fe200078e00ff */
[----:B--2---:R-:W-:-:S04]  /*357a0*/  SHF.R.U32.HI R5, RZ, 0x5, R5 ;  /* 0x00000005ff057819 */ /* 0x004fc80000011605 */
[----:B------:R-:W-:-:S05]  /*357b0*/  LOP3.LUT R5, R5, 0x3, RZ, 0xc0, !PT ;  /* 0x0000000305057812 */ /* 0x000fca00078ec0ff */
[----:B------:R-:W-:-:S07]  /*357c0*/  IMAD.MOV.U32 R13, RZ, RZ, R5 ;  /* 0x000000ffff0d7224 */ /* 0x000fce00078e0005 */
[----:B------:R-:W-:Y:S05]  /*357d0*/  WARPSYNC.COLLECTIVE R15, `(.L_x_10390) ;  /* 0x000000000f087348 */ /* 0x000fea0003c00000 */
[----:B------:R0:W1:Y:S02]  /*357e0*/  SHFL.IDX P6, R14, R13, R12, R11 ;  /* 0x0000000c0d0e7389 */ /* 0x00006400000c000b */
[----:B01----:R-:W-:Y:S01]  /*357f0*/  ENDCOLLECTIVE ;  /* 0x000000000000791b */ /* 0x003fe20003800000 */
.L_x_10390:
[----:B------:R-:W-:Y:S05]  /*35800*/  BSYNC B0 ;  /* 0x0000000000007941 */ /* 0x000fea0003800000 */
.L_x_10389:
[----:B------:R-:W-:Y:S05]  /*35810*/  BRA `(.L_x_10391) ;  /* 0xffffffb800647947 */ /* 0x000fea000383ffff */
.L_x_10257:
[----:B------:R-:W-:Y:S01]  /*35820*/  BSSY B0, `(.L_x_10392) ;  /* 0x0000006000007945 */ /* 0x000fe20003800000 */
[----:B------:R-:W-:-:S07]  /*35830*/  IMAD.MOV.U32 R15, RZ, RZ, -0x1 ;  /* 0xffffffffff0f7424 */ /* 0x000fce00078e00ff */
[----:B01----:R-:W-:Y:S05]  /*35840*/  WARPSYNC.COLLECTIVE R15, `(.L_x_10393) ;  /* 0x000000000f0c7348 */ /* 0x003fea0003c00000 */
[----:B------:R-:W-:Y:S02]  /*35850*/  ELECT P6, UR62, PT ;  /* 0x00000000003e782f */ /* 0x000fe400038c0000 */
[----:B------:R-:W-:Y:S01]  /*35860*/  MOV R14, UR62 ;  /* 0x0000003e000e7c02 */ /* 0x000fe20008000f00 */
[----:B01----:R-:W-:Y:S10]  /*35870*/  ENDCOLLECTIVE ;  /* 0x000000000000791b */ /* 0x003ff40003800000 */
.L_x_10393:
[----:B------:R-:W-:Y:S05]  /*35880*/  BSYNC B0 ;  /* 0x0000000000007941 */ /* 0x000fea0003800000 */
.L_x_10392:
[----:B------:R-:W-:Y:S05]  /*35890*/  BRA `(.L_x_10394) ;  /* 0xffffffb800547947 */ /* 0x000fea000383ffff */
.L_x_10260:
[----:B-1----:R1:W2:Y:S02]  /*358a0*/  SYNCS.PHASECHK.TRANS64.TRYWAIT P0, [R5+URZ+0x32440], R7 ;  /* 0x03244007050075a7 */ /* 0x0022a4000800017f */
[----:B--2---:R-:W-:Y:S05]  /*358b0*/  @!P0 NANOSLEEP.SYNCS 0x989680 ;  /* 0x009896800000895d */ /* 0x004fea0003900000 */
[----:B------:R-:W2:Y:S02]  /*358c0*/  @!P0 SYNCS.PHASECHK.TRANS64 P0, [R5+URZ+0x32440], R7 ;  /* 0x03244007050085a7 */ /* 0x000ea4000800007f */
[----:B--2---:R-:W-:Y:S05]  /*358d0*/  @!P0 BRA `(.L_x_10260) ;  /* 0xfffffffc00f08947 */ /* 0x004fea000383ffff */
[----:B------:R-:W-:Y:S05]  /*358e0*/  BRA `(.L_x_10395) ;  /* 0xffffffb800bc7947 */ /* 0x000fea000383ffff */
.L_x_10264:
        /* <DEDUP_REMOVED lines=8> */
.L_x_10267:
[----:B-1----:R1:W2:Y:S02]  /*35970*/  SYNCS.PHASECHK.TRANS64.TRYWAIT P0, [R2+URZ+0x32460], R5 ;  /* 0x03246005020075a7 */ /* 0x0022a4000800017f */
[----:B--2---:R-:W-:Y:S05]  /*35980*/  @!P0 NANOSLEEP.SYNCS 0x989680 ;  /* 0x009896800000895d */ /* 0x004fea0003900000 */
[----:B------:R-:W2:Y:S02]  /*35990*/  @!P0 SYNCS.PHASECHK.TRANS64 P0, [R2+URZ+0x32460], R5 ;  /* 0x03246005020085a7 */ /* 0x000ea4000800007f */
[----:B--2---:R-:W-:Y:S05]  /*359a0*/  @!P0 BRA `(.L_x_10267) ;  /* 0xfffffffc00f08947 */ /* 0x004fea000383ffff */
[----:B------:R-:W-:Y:S05]  /*359b0*/  BRA `(.L_x_10397) ;  /* 0xffffffc000407947 */ /* 0x000fea000383ffff */
.L_x_10276:
[----:B---3--:R3:W4:Y:S02]  /*359c0*/  SYNCS.PHASECHK.TRANS64.TRYWAIT P0, [R2+URZ+0x32440], R3 ;  /* 0x03244003020075a7 */ /* 0x008724000800017f */
[----:B----4-:R-:W-:Y:S05]  /*359d0*/  @!P0 NANOSLEEP.SYNCS 0x989680 ;  /* 0x009896800000895d */ /* 0x010fea0003900000 */
[----:B------:R-:W4:Y:S02]  /*359e0*/  @!P0 SYNCS.PHASECHK.TRANS64 P0, [R2+URZ+0x32440], R3 ;  /* 0x03244003020085a7 */ /* 0x000f24000800007f */
[----:B----4-:R-:W-:Y:S05]  /*359f0*/  @!P0 BRA `(.L_x_10276) ;  /* 0xfffffffc00f08947 */ /* 0x010fea000383ffff */
[----:B------:R-:W-:Y:S05]  /*35a00*/  BRA `(.L_x_10398) ;  /* 0xffffffc400c07947 */ /* 0x000fea000383ffff */
.L_x_10278:
[----:B0-----:R0:W1:Y:S02]  /*35a10*/  SYNCS.PHASECHK.TRANS64.TRYWAIT P0, [R2+URZ+0x32460], R3 ;  /* 0x03246003020075a7 */ /* 0x001064000800017f */
[----:B-1----:R-:W-:Y:S05]  /*35a20*/  @!P0 NANOSLEEP.SYNCS 0x989680 ;  /* 0x009896800000895d */ /* 0x002fea0003900000 */
[----:B------:R-:W1:Y:S02]  /*35a30*/  @!P0 SYNCS.PHASECHK.TRANS64 P0, [R2+URZ+0x32460], R3 ;  /* 0x03246003020085a7 */ /* 0x000e64000800007f */
[----:B-1----:R-:W-:Y:S05]  /*35a40*/  @!P0 BRA `(.L_x_10278) ;  /* 0xfffffffc00f08947 */ /* 0x002fea000383ffff */
[----:B------:R-:W-:Y:S05]  /*35a50*/  BRA `(.L_x_10399) ;  /* 0xffffffc800307947 */ /* 0x000fea000383ffff */
.L_x_10283:
[----:B--2---:R2:W3:Y:S02]  /*35a60*/  SYNCS.PHASECHK.TRANS64.TRYWAIT P0, [R2+URZ+0x32440], R3 ;  /* 0x03244003020075a7 */ /* 0x0044e4000800017f */
[----:B---3--:R-:W-:Y:S05]  /*35a70*/  @!P0 NANOSLEEP.SYNCS 0x989680 ;  /* 0x009896800000895d */ /* 0x008fea0003900000 */
[----:B------:R-:W3:Y:S02]  /*35a80*/  @!P0 SYNCS.PHASECHK.TRANS64 P0, [R2+URZ+0x32440], R3 ;  /* 0x03244003020085a7 */ /* 0x000ee4000800007f */
[----:B---3--:R-:W-:Y:S05]  /*35a90*/  @!P0 BRA `(.L_x_10283) ;  /* 0xfffffffc00f08947 */ /* 0x008fea000383ffff */
[----:B------:R-:W-:Y:S05]  /*35aa0*/  BRA `(.L_x_10400) ;  /* 0xffffffcc007c7947 */ /* 0x000fea000383ffff */
.L_x_10285:
[----:B0-----:R0:W1:Y:S02]  /*35ab0*/  SYNCS.PHASECHK.TRANS64.TRYWAIT P1, [R2+URZ+0x32460], R3 ;  /* 0x03246003020075a7 */ /* 0x001064000802017f */
[----:B-1----:R-:W-:Y:S05]  /*35ac0*/  @!P1 NANOSLEEP.SYNCS 0x989680 ;  /* 0x009896800000995d */ /* 0x002fea0003900000 */
[----:B------:R-:W1:Y:S02]  /*35ad0*/  @!P1 SYNCS.PHASECHK.TRANS64 P1, [R2+URZ+0x32460], R3 ;  /* 0x03246003020095a7 */ /* 0x000e64000802007f */
[----:B-1----:R-:W-:Y:S05]  /*35ae0*/  @!P1 BRA `(.L_x_10285) ;  /* 0xfffffffc00f09947 */ /* 0x002fea000383ffff */
[----:B------:R-:W-:Y:S05]  /*35af0*/  BRA `(.L_x_10401) ;  /* 0xffffffcc00e87947 */ /* 0x000fea000383ffff */
.L_x_10290:
[----:B--2---:R2:W3:Y:S02]  /*35b00*/  SYNCS.PHASECHK.TRANS64.TRYWAIT P0, [R2+URZ+0x32440], R3 ;  /* 0x03244003020075a7 */ /* 0x0044e4000800017f */
[----:B---3--:R-:W-:Y:S05]  /*35b10*/  @!P0 NANOSLEEP.SYNCS 0x989680 ;  /* 0x009896800000895d */ /* 0x008fea0003900000 */
[----:B------:R-:W3:Y:S02]  /*35b20*/  @!P0 SYNCS.PHASECHK.TRANS64 P0, [R2+URZ+0x32440], R3 ;  /* 0x03244003020085a7 */ /* 0x000ee4000800007f */
[----:B---3--:R-:W-:Y:S05]  /*35b30*/  @!P0 BRA `(.L_x_10290) ;  /* 0xfffffffc00f08947 */ /* 0x008fea000383ffff */
[----:B------:R-:W-:Y:S05]  /*35b40*/  BRA `(.L_x_10402) ;  /* 0xffffffd400107947 */ /* 0x000fea000383ffff */
.L_x_10292:
[----:B0-----:R0:W1:Y:S02]  /*35b50*/  SYNCS.PHASECHK.TRANS64.TRYWAIT P1, [R2+URZ+0x32460], R3 ;  /* 0x03246003020075a7 */ /* 0x001064000802017f */
[----:B-1----:R-:W-:Y:S05]  /*35b60*/  @!P1 NANOSLEEP.SYNCS 0x989680 ;  /* 0x009896800000995d */ /* 0x002fea0003900000 */
[----:B------:R-:W1:Y:S02]  /*35b70*/  @!P1 SYNCS.PHASECHK.TRANS64 P1, [R2+URZ+0x32460], R3 ;  /* 0x03246003020095a7 */ /* 0x000e64000802007f */
[----:B-1----:R-:W-:Y:S05]  /*35b80*/  @!P1 BRA `(.L_x_10292) ;  /* 0xfffffffc00f09947 */ /* 0x002fea000383ffff */
[----:B------:R-:W-:Y:S05]  /*35b90*/  BRA `(.L_x_10403) ;  /* 0xffffffd400807947 */ /* 0x000fea000383ffff */
.L_x_10297:
[----:B------:R-:W-:Y:S01]  /*35ba0*/  BSSY B0, `(.L_x_10404) ;  /* 0x0000008000007945 */ /* 0x000fe20003800000 */
[----:B-1----:R-:W-:Y:S02]  /*35bb0*/  IMAD.MOV.U32 R13, RZ, RZ, R16 ;  /* 0x000000ffff0d7224 */ /* 0x002fe400078e0010 */
[----:B0-----:R-:W-:Y:S02]  /*35bc0*/  IMAD.MOV.U32 R12, RZ, RZ, RZ ;  /* 0x000000ffff0c7224 */ /* 0x001fe400078e00ff */
[----:B------:R-:W-:Y:S02]  /*35bd0*/  IMAD.MOV.U32 R11, RZ, RZ, 0x1f ;  /* 0x0000001fff0b7424 */ /* 0x000fe400078e00ff */
[----:B------:R-:W-:-:S07]  /*35be0*/  IMAD.MOV.U32 R15, RZ, RZ, -0x1 ;  /* 0xffffffffff0f7424 */ /* 0x000fce00078e00ff */
[----:B--23--:R-:W-:Y:S05]  /*35bf0*/  WARPSYNC.COLLECTIVE R15, `(.L_x_10405) ;  /* 0x000000000f087348 */ /* 0x00cfea0003c00000 */
[----:B------:R0:W1:Y:S02]  /*35c00*/  SHFL.IDX P6, R14, R13, R12, R11 ;  /* 0x0000000c0d0e7389 */ /* 0x00006400000c000b */
[----:B0123--:R-:W-:Y:S01]  /*35c10*/  ENDCOLLECTIVE ;  /* 0x000000000000791b */ /* 0x00ffe20003800000 */
.L_x_10405:
[----:B------:R-:W-:Y:S05]  /*35c20*/  BSYNC B0 ;  /* 0x0000000000007941 */ /* 0x000fea0003800000 */
.L_x_10404:
        /* <DEDUP_REMOVED lines=8> */
.L_x_10406:
[----:B------:R-:W-:Y:S01]  /*35cb0*/  MOV R16, R14 ;  /* 0x0000000e00107202 */ /* 0x000fe20000000f00 */
[----:B------:R-:W-:Y:S06]  /*35cc0*/  BRA `(.L_x_10407) ;  /* 0xffffffd800747947 */ /* 0x000fec000383ffff */
.L_x_10300:
[----:B------:R-:W-:Y:S01]  /*35cd0*/  BSSY B0, `(.L_x_10408) ;  /* 0x0000008000007945 */ /* 0x000fe20003800000 */
[----:B-1---5:R-:W-:Y:S02]  /*35ce0*/  IMAD.MOV.U32 R13, RZ, RZ, R17 ;  /* 0x000000ffff0d7224 */ /* 0x022fe400078e0011 */
[----:B0-----:R-:W-:Y:S02]  /*35cf0*/  IMAD.MOV.U32 R12, RZ, RZ, 0x1 ;  /* 0x00000001ff0c7424 */ /* 0x001fe400078e00ff */
[----:B------:R-:W-:Y:S02]  /*35d00*/  IMAD.MOV.U32 R11, RZ, RZ, RZ ;  /* 0x000000ffff0b7224 */ /* 0x000fe400078e00ff */
[----:B------:R-:W-:-:S07]  /*35d10*/  IMAD.MOV.U32 R15, RZ, RZ, -0x1 ;  /* 0xffffffffff0f7424 */ /* 0x000fce00078e00ff */
[----:B--234-:R-:W-:Y:S05]  /*35d20*/  WARPSYNC.COLLECTIVE R15, `(.L_x_10409) ;  /* 0x000000000f087348 */ /* 0x01cfea0003c00000 */
[----:B------:R0:W1:Y:S02]  /*35d30*/  SHFL.UP P6, R14, R13, R12, R11 ;  /* 0x0400000c0d0e7389 */ /* 0x00006400000c000b */
[----:B01234-:R-:W-:Y:S01]  /*35d40*/  ENDCOLLECTIVE ;  /* 0x000000000000791b */ /* 0x01ffe20003800000 */
.L_x_10409:
[----:B------:R-:W-:Y:S05]  /*35d50*/  BSYNC B0 ;  /* 0x0000000000007941 */ /* 0x000fea0003800000 */
.L_x_10408:
        /* <DEDUP_REMOVED lines=10> */
.L_x_10410:
        /* <DEDUP_REMOVED lines=8> */
.L_x_10411:
        /* <DEDUP_REMOVED lines=8> */
.L_x_10412:
        /* <DEDUP_REMOVED lines=8> */
.L_x_10413:
        /* <DEDUP_REMOVED lines=8> */
.L_x_10414:
[----:B------:R-:W-:Y:S05]  /*36000*/  BRA `(.L_x_10415) ;  /* 0xffffffd800387947 */ /* 0x000fea000383ffff */
.L_x_10305:
        /* <DEDUP_REMOVED lines=8> */
.L_x_10417:
[----:B------:R-:W-:Y:S05]  /*36090*/  BSYNC B0 ;  /* 0x0000000000007941 */ /* 0x000fea0003800000 */
.L_x_10416:
        /* <DEDUP_REMOVED lines=10> */
.L_x_10418:
        /* <DEDUP_REMOVED lines=8> */
.L_x_10419:
        /* <DEDUP_REMOVED lines=8> */
.L_x_10420:
        /* <DEDUP_REMOVED lines=8> */
.L_x_10421:
        /* <DEDUP_REMOVED lines=8> */
.L_x_10422:
[----:B------:R-:W-:Y:S05]  /*36340*/  BRA `(.L_x_10423) ;  /* 0xffffffd8001c7947 */ /* 0x000fea000383ffff */
.L_x_10307:
[----:B------:R-:W-:Y:S01]  /*36350*/  BSSY B0, `(.L_x_10424) ;  /* 0x0000006000007945 */ /* 0x000fe20003800000 */
[----:B------:R-:W-:Y:S01]  /*36360*/  PLOP3.LUT P6, PT, P6, PT, PT, 0x8, 0x0 ;  /* 0x000000000000781c */ /* 0x000fe200037ce170 */
[----:B------:R-:W-:-:S12]  /*36370*/  IMAD.MOV.U32 R15, RZ, RZ, -0x1 ;  /* 0xffffffffff0f7424 */ /* 0x000fd800078e00ff */
[----:B0-----:R-:W-:Y:S05]  /*36380*/  WARPSYNC.COLLECTIVE R15, `(.L_x_10425) ;  /* 0x000000000f087348 */ /* 0x001fea0003c00000 */
[----:B------:R-:W-:Y:S01]  /*36390*/  VOTE.ANY R14, PT, P6 ;  /* 0x00000000000e7806 */ /* 0x000fe200030e0100 */
[----:B0-----:R-:W-:Y:S06]  /*363a0*/  ENDCOLLECTIVE ;  /* 0x000000000000791b */ /* 0x001fec0003800000 */
.L_x_10425:
[----:B------:R-:W-:Y:S05]  /*363b0*/  BSYNC B0 ;  /* 0x0000000000007941 */ /* 0x000fea0003800000 */
.L_x_10424:
        /* <DEDUP_REMOVED lines=9> */
.L_x_10426:
[----:B------:R-:W-:Y:S01]  /*36450*/  IMAD.MOV.U32 R17, RZ, RZ, R14 ;  /* 0x000000ffff117224 */ /* 0x000fe200078e000e */
[----:B------:R-:W-:Y:S06]  /*36460*/  BRA `(.L_x_10427) ;  /* 0xffffffd8000c7947 */ /* 0x000fec000383ffff */
.L_x_10309:
[----:B------:R-:W-:Y:S01]  /*36470*/  BSSY B0, `(.L_x_10428) ;  /* 0x0000007000007945 */ /* 0x000fe20003800000 */
[----:B------:R-:W-:Y:S02]  /*36480*/  IMAD.MOV.U32 R13, RZ, RZ, R2 ;  /* 0x000000ffff0d7224 */ /* 0x000fe400078e0002 */
[----:B------:R-:W-:Y:S02]  /*36490*/  IMAD.MOV.U32 R11, RZ, RZ, 0x1f ;  /* 0x0000001fff0b7424 */ /* 0x000fe400078e00ff */
[----:B------:R-:W-:-:S07]  /*364a0*/  IMAD.MOV.U32 R15, RZ, RZ, -0x1 ;  /* 0xffffffffff0f7424 */ /* 0x000fce00078e00ff */
[----:B012---:R-:W-:Y:S05]  /*364b0*/  WARPSYNC.COLLECTIVE R15, `(.L_x_10429) ;  /* 0x000000000f087348 */ /* 0x007fea0003c00000 */
[----:B------:R3:W4:Y:S02]  /*364c0*/  SHFL.IDX P6, R14, R13, R12, R11 ;  /* 0x0000000c0d0e7389 */ /* 0x00072400000c000b */
[----:B01234-:R-:W-:Y:S01]  /*364d0*/  ENDCOLLECTIVE ;  /* 0x000000000000791b */ /* 0x01ffe20003800000 */
.L_x_10429:
[----:B------:R-:W-:Y:S05]  /*364e0*/  BSYNC B0 ;  /* 0x0000000000007941 */ /* 0x000fea0003800000 */
.L_x_10428:
[----:B------:R-:W-:Y:S01]  /*364f0*/  IMAD.MOV.U32 R7, RZ, RZ, R14 ;  /* 0x000000ffff077224 */ /* 0x000fe200078e000e */
[----:B------:R-:W-:Y:S06]  /*36500*/  BRA `(.L_x_10308) ;  /* 0xffffffd800007947 */ /* 0x000fec000383ffff */
.L_x_10312:
[----:B-1----:R1:W3:Y:S02]  /*36510*/  SYNCS.PHASECHK.TRANS64.TRYWAIT P0, [R0+URZ+0x32420], R3 ;  /* 0x03242003000075a7 */ /* 0x0022e4000800017f */
[----:B---3--:R-:W-:Y:S05]  /*36520*/  @!P0 NANOSLEEP.SYNCS 0x989680 ;  /* 0x009896800000895d */ /* 0x008fea0003900000 */
[----:B------:R-:W3:Y:S02]  /*36530*/  @!P0 SYNCS.PHASECHK.TRANS64 P0, [R0+URZ+0x32420], R3 ;  /* 0x03242003000085a7 */ /* 0x000ee4000800007f */
[----:B---3--:R-:W-:Y:S05]  /*36540*/  @!P0 BRA `(.L_x_10312) ;  /* 0xfffffffc00f08947 */ /* 0x008fea000383ffff */
[----:B------:R-:W-:Y:S05]  /*36550*/  BRA `(.L_x_10430) ;  /* 0xffffffdc00707947 */ /* 0x000fea000383ffff */
.L_x_10313:
        /* <DEDUP_REMOVED lines=11> */
.L_x_10432:
[----:B------:R-:W-:Y:S05]  /*36610*/  BSYNC B0 ;  /* 0x0000000000007941 */ /* 0x000fea0003800000 */
.L_x_10431:
[----:B------:R-:W-:Y:S05]  /*36620*/  BRA `(.L_x_10433) ;  /* 0xffffffdc00547947 */ /* 0x000fea000383ffff */
.L_x_10314:
[----:B------:R-:W-:Y:S01]  /*36630*/  BSSY B0, `(.L_x_10434) ;  /* 0x0000006000007945 */ /* 0x000fe20003800000 */
[----:B------:R-:W-:-:S07]  /*36640*/  IMAD.MOV.U32 R15, RZ, RZ, -0x1 ;  /* 0xffffffffff0f7424 */ /* 0x000fce00078e00ff */
[----:B012---:R-:W-:Y:S05]  /*36650*/  WARPSYNC.COLLECTIVE R15, `(.L_x_10435) ;  /* 0x000000000f0c7348 */ /* 0x007fea0003c00000 */
[----:B------:R-:W-:Y:S02]  /*36660*/  ELECT P6, UR62, PT ;  /* 0x00000000003e782f */ /* 0x000fe400038c0000 */
[----:B------:R-:W-:Y:S01]  /*36670*/  MOV R14, UR62 ;  /* 0x0000003e000e7c02 */ /* 0x000fe20008000f00 */
[----:B012---:R-:W-:Y:S10]  /*36680*/  ENDCOLLECTIVE ;  /* 0x000000000000791b */ /* 0x007ff40003800000 */
.L_x_10435:
[----:B------:R-:W-:Y:S05]  /*36690*/  BSYNC B0 ;  /* 0x0000000000007941 */ /* 0x000fea0003800000 */
.L_x_10434:
[----:B------:R-:W-:Y:S05]  /*366a0*/  BRA `(.L_x_10436) ;  /* 0xffffffdc00487947 */ /* 0x000fea000383ffff */
.L_x_10316:
[----:B-1----:R1:W2:Y:S02]  /*366b0*/  SYNCS.PHASECHK.TRANS64.TRYWAIT P0, [R6+URZ], R5 ;  /* 0x00000005060075a7 */ /* 0x0022a4000800017f */
[----:B--2---:R-:W-:Y:S05]  /*366c0*/  @!P0 NANOSLEEP.SYNCS 0x989680 ;  /* 0x009896800000895d */ /* 0x004fea0003900000 */
[----:B------:R-:W2:Y:S02]  /*366d0*/  @!P0 SYNCS.PHASECHK.TRANS64 P0, [R6+URZ], R5 ;  /* 0x00000005060085a7 */ /* 0x000ea4000800007f */
[----:B--2---:R-:W-:Y:S05]  /*366e0*/  @!P0 BRA `(.L_x_10316) ;  /* 0xfffffffc00f08947 */ /* 0x004fea000383ffff */
[----:B------:R-:W-:Y:S05]  /*366f0*/  BRA `(.L_x_10437) ;  /* 0xffffffdc00847947 */ /* 0x000fea000383ffff */
.L_x_10317:
[----:B--2---:R2:W3:Y:S02]  /*36700*/  SYNCS.PHASECHK.TRANS64.TRYWAIT P0, [R7+URZ], R2 ;  /* 0x00000002070075a7 */ /* 0x0044e4000800017f */
[----:B---3--:R-:W-:Y:S05]  /*36710*/  @!P0 NANOSLEEP.SYNCS 0x989680 ;  /* 0x009896800000895d */ /* 0x008fea0003900000 */
[----:B------:R-:W3:Y:S02]  /*36720*/  @!P0 SYNCS.PHASECHK.TRANS64 P0, [R7+URZ], R2 ;  /* 0x00000002070085a7 */ /* 0x000ee4000800007f */
[----:B---3--:R-:W-:Y:S05]  /*36730*/  @!P0 BRA `(.L_x_10317) ;  /* 0xfffffffc00f08947 */ /* 0x008fea000383ffff */
[----:B------:R-:W-:Y:S05]  /*36740*/  BRA `(.L_x_10438) ;  /* 0xffffffdc00787947 */ /* 0x000fea000383ffff */
.L_x_10319:
[----:B---3--:R3:W4:Y:S02]  /*36750*/  SYNCS.PHASECHK.TRANS64.TRYWAIT P0, [R4+URZ], R5 ;  /* 0x00000005040075a7 */ /* 0x008724000800017f */
[----:B----4-:R-:W-:Y:S05]  /*36760*/  @!P0 NANOSLEEP.SYNCS 0x989680 ;  /* 0x009896800000895d */ /* 0x010fea0003900000 */
[----:B------:R-:W4:Y:S02]  /*36770*/  @!P0 SYNCS.PHASECHK.TRANS64 P0, [R4+URZ], R5 ;  /* 0x00000005040085a7 */ /* 0x000f24000800007f */
[----:B----4-:R-:W-:Y:S05]  /*36780*/  @!P0 BRA `(.L_x_10319) ;  /* 0xfffffffc00f08947 */ /* 0x010fea000383ffff */
[----:B------:R-:W-:Y:S05]  /*36790*/  BRA `(.L_x_10439) ;  /* 0xffffffdc00807947 */ /* 0x000fea000383ffff */
        .type           $_ZN7cutlass13device_kernelIN5flash11enable_sm90INS1_16FlashAttnFwdSm90INS1_25CollectiveMainloopFwdSm90ILi2EN4cute5tupleIJNS5_1CILi1EEES8_S8_EEENS6_IJNS7_ILi128EEENS7_ILi96EEENS7_ILi64EEEEEELi256ENS_6half_tEfNS_4arch4Sm90ELb0ELb1ELb1ELb1ELb0ELb1ELb1ELb1ELb0ELb0ELb0ELb0EEENS1_21CollectiveEpilogueFwdINS6_IJSA_NS7_ILi256EEESB_EEES9_SE_SG_Li256ELb1ELb0ELb0ELb0EEENS1_36VarlenDynamicPersistentTileSchedulerILi128ELi96ELi256ELi32ELb0ELb0ELb1ELb1ELb0ELb1EEEEEEEEEvNT_6ParamsE$_ZZN5flash25CollectiveMainloopFwdSm90ILi2EN4cute5tupleIJNS1_1CILi1EEES4_S4_EEENS2_IJNS3_ILi128EEENS3_ILi96EEENS3_ILi64EEEEEELi256EN7cutlass6half_tEfNSA_4arch4Sm90ELb0ELb1ELb1ELb1ELb0ELb1ELb1ELb1ELb0ELb0ELb0ELb0EE3mmaINS_16FlashAttnFwdSm90ISE_NS_21CollectiveEpilogueFwdINS2_IJS6_NS3_ILi256EEES7_EEES5_SB_SD_Li256ELb1ELb0ELb0ELb0EEENS_36VarlenDynamicPersistentTileSchedulerILi128ELi96ELi256ELi32ELb0ELb0ELb1ELb1ELb0ELb1EEEE13SharedStorageENS1_6TensorINS1_11ArrayEngineIfLm128EEENS1_6LayoutINS2_IJNS2_IJNS3_ILi2EEEST_NS3_ILi32EEEEEES4_S4_EEENS2_IJNS2_IJS4_ST_NS3_ILi4EEEEEENS3_ILi0EEESZ_EEEEEEENS_7SoftmaxILi2ELi0EEEEEbRKNSE_6ParamsENSA_25PipelineTmaAsyncNoClusterILi2ENSA_16PipelineTmaAsyncILi2EEEEES1B_RNSA_13PipelineStateILj2EEERT0_RT1_iRiRKNS_16SeqlenInfoQKNewKILb1ELb1EEENS2_IJiiiiEEERT_ENKUliT_T0_T1_E_clIZSF_ISO_S12_S14_EbS17_S1B_S1B_S1E_S1G_S1I_iS1J_S1N_S1O_S1Q_EUlRS1R_iE0_NS3_ILb1EEES1Y_EEDaiS1R_S1S_S1T_,@function
        .size           $_ZN7cutlass13device_kernelIN5flash11enable_sm90INS1_16FlashAttnFwdSm90INS1_25CollectiveMainloopFwdSm90ILi2EN4cute5tupleIJNS5_1CILi1EEES8_S8_EEENS6_IJNS7_ILi128EEENS7_ILi96EEENS7_ILi64EEEEEELi256ENS_6half_tEfNS_4arch4Sm90ELb0ELb1ELb1ELb1ELb0ELb1ELb1ELb1ELb0ELb0ELb0ELb0EEENS1_21CollectiveEpilogueFwdINS6_IJSA_NS7_ILi256EEESB_EEES9_SE_SG_Li256ELb1ELb0ELb0ELb0EEENS1_36VarlenDynamicPersistentTileSchedulerILi128ELi96ELi256ELi32ELb0ELb0ELb1ELb1ELb0ELb1EEEEEEEEEvNT_6ParamsE$_ZZN5flash25CollectiveMainloopFwdSm90ILi2EN4cute5tupleIJNS1_1CILi1EEES4_S4_EEENS2_IJNS3_ILi128EEENS3_ILi96EEENS3_ILi64EEEEEELi256EN7cutlass6half_tEfNSA_4arch4Sm90ELb0ELb1ELb1ELb1ELb0ELb1ELb1ELb1ELb0ELb0ELb0ELb0EE3mmaINS_16FlashAttnFwdSm90ISE_NS_21CollectiveEpilogueFwdINS2_IJS6_NS3_ILi256EEES7_EEES5_SB_SD_Li256ELb1ELb0ELb0ELb0EEENS_36VarlenDynamicPersistentTileSchedulerILi128ELi96ELi256ELi32ELb0ELb0ELb1ELb1ELb0ELb1EEEE13SharedStorageENS1_6TensorINS1_11ArrayEngineIfLm128EEENS1_6LayoutINS2_IJNS2_IJNS3_ILi2EEEST_NS3_ILi32EEEEEES4_S4_EEENS2_IJNS2_IJS4_ST_NS3_ILi4EEEEEENS3_ILi0EEESZ_EEEEEEENS_7SoftmaxILi2ELi0EEEEEbRKNSE_6ParamsENSA_25PipelineTmaAsyncNoClusterILi2ENSA_16PipelineTmaAsyncILi2EEEEES1B_RNSA_13PipelineStateILj2EEERT0_RT1_iRiRKNS_16SeqlenInfoQKNewKILb1ELb1EEENS2_IJiiiiEEERT_ENKUliT_T0_T1_E_clIZSF_ISO_S12_S14_EbS17_S1B_S1B_S1E_S1G_S1I_iS1J_S1N_S1O_S1Q_EUlRS1R_iE0_NS3_ILb1EEES1Y_EEDaiS1R_S1S_S1T_,(.L_x_11972 - $_ZN7cutlass13device_kernelIN5flash11enable_sm90INS1_16FlashAttnFwdSm90INS1_25CollectiveMainloopFwdSm90ILi2EN4cute5tupleIJNS5_1CILi1EEES8_S8_EEENS6_IJNS7_ILi128EEENS7_ILi96EEENS7_ILi64EEEEEELi256ENS_6half_tEfNS_4arch4Sm90ELb0ELb1ELb1ELb1ELb0ELb1ELb1ELb1ELb0ELb0ELb0ELb0EEENS1_21CollectiveEpilogueFwdINS6_IJSA_NS7_ILi256EEESB_EEES9_SE_SG_Li256ELb1ELb0ELb0ELb0EEENS1_36VarlenDynamicPersistentTileSchedulerILi128ELi96ELi256ELi32ELb0ELb0ELb1ELb1ELb0ELb1EEEEEEEEEvNT_6ParamsE$_ZZN5flash25CollectiveMainloopFwdSm90ILi2EN4cute5tupleIJNS1_1CILi1EEES4_S4_EEENS2_IJNS3_ILi128EEENS3_ILi96EEENS3_ILi64EEEEEELi256EN7cutlass6half_tEfNSA_4arch4Sm90ELb0ELb1ELb1ELb1ELb0ELb1ELb1ELb1ELb0ELb0ELb0ELb0EE3mmaINS_16FlashAttnFwdSm90ISE_NS_21CollectiveEpilogueFwdINS2_IJS6_NS3_ILi256EEES7_EEES5_SB_SD_Li256ELb1ELb0ELb0ELb0EEENS_36VarlenDynamicPersistentTileSchedulerILi128ELi96ELi256ELi32ELb0ELb0ELb1ELb1ELb0ELb1EEEE13SharedStorageENS1_6TensorINS1_11ArrayEngineIfLm128EEENS1_6LayoutINS2_IJNS2_IJNS3_ILi2EEEST_NS3_ILi32EEEEEES4_S4_EEENS2_IJNS2_IJS4_ST_NS3_ILi4EEEEEENS3_ILi0EEESZ_EEEEEEENS_7SoftmaxILi2ELi0EEEEEbRKNSE_6ParamsENSA_25PipelineTmaAsyncNoClusterILi2ENSA_16PipelineTmaAsyncILi2EEEEES1B_RNSA_13PipelineStateILj2EEERT0_RT1_iRiRKNS_16SeqlenInfoQKNewKILb1ELb1EEENS2_IJiiiiEEERT_ENKUliT_T0_T1_E_clIZSF_ISO_S12_S14_EbS17_S1B_S1B_S1E_S1G_S1I_iS1J_S1N_S1O_S1Q_EUlRS1R_iE0_NS3_ILb1EEES1Y_EEDaiS1R_S1S_S1T_)
$_ZN7cutlass13device_kernelIN5flash11enable_sm90INS1_16FlashAttnFwdSm90INS1_25CollectiveMainloopFwdSm90ILi2EN4cute5tupleIJNS5_1CILi1EEES8_S8_EEENS6_IJNS7_ILi128EEENS7_ILi96EEENS7_ILi64EEEEEELi256ENS_6half_tEfNS_4arch4Sm90ELb0ELb1ELb1ELb1ELb0ELb1ELb1ELb1ELb0ELb0ELb0ELb0EEENS1_21CollectiveEpilogueFwdINS6_IJSA_NS7_ILi256EEESB_EEES9_SE_SG_Li256ELb1ELb0ELb0ELb0EEENS1_36VarlenDynamicPersistentTileSchedulerILi128ELi96ELi256ELi32ELb0ELb0ELb1ELb1ELb0ELb1EEEEEEEEEvNT_6ParamsE$_ZZN5flash25CollectiveMainloopFwdSm90ILi2EN4cute5tupleIJNS1_1CILi1EEES4_S4_EEENS2_IJNS3_ILi128EEENS3_ILi96EEENS3_ILi64EEEEEELi256EN7cutlass6half_tEfNSA_4arch4Sm90ELb0ELb1ELb1ELb1ELb0ELb1ELb1ELb1ELb0ELb0ELb0ELb0EE3mmaINS_16FlashAttnFwdSm90ISE_NS_21CollectiveEpilogueFwdINS2_IJS6_NS3_ILi256EEES7_EEES5_SB_SD_Li256ELb1ELb0ELb0ELb0EEENS_36VarlenDynamicPersistentTileSchedulerILi128ELi96ELi256ELi32ELb0ELb0ELb1ELb1ELb0ELb1EEEE13SharedStorageENS1_6TensorINS1_11ArrayEngineIfLm128EEENS1_6LayoutINS2_IJNS2_IJNS3_ILi2EEEST_NS3_ILi32EEEEEES4_S4_EEENS2_IJNS2_IJS4_ST_NS3_ILi4EEEEEENS3_ILi0EEESZ_EEEEEEENS_7SoftmaxILi2ELi0EEEEEbRKNSE_6ParamsENSA_25PipelineTmaAsyncNoClusterILi2ENSA_16PipelineTmaAsyncILi2EEEEES1B_RNSA_13PipelineStateILj2EEERT0_RT1_iRiRKNS_16SeqlenInfoQKNewKILb1ELb1EEENS2_IJiiiiEEERT_ENKUliT_T0_T1_E_clIZSF_ISO_S12_S14_EbS17_S1B_S1B_S1E_S1G_S1I_iS1J_S1N_S1O_S1Q_EUlRS1R_iE0_NS3_ILb1EEES1Y_EEDaiS1R_S1S_S1T_:
[----:B------:R-:W-:Y:S01]  /*367a0*/  R2UR UR5, R3 ;  /* 0x00000000030572ca */ /* 0x000fe200000e0000 */
[----:B------:R-:W-:-:S12]  /*367b0*/  ULDC UR4, c[0x0][0x20] ;  /* 0x0000080000047ab9 */ /* 0x000fd80000000800 */
[----:B------:R-:W-:-:S09]  /*367c0*/  UIADD3 UR4, -UR4, UR5, URZ ;  /* 0x0000000504047290 */ /* 0x000fd2000fffe13f */
[----:B------:R-:W2:Y:S04]  /*367d0*/  LDL.64 R6, [UR4+0x18] ;  /* 0x00001804ff067983 */ /* 0x000ea80008100a00 */
[----:B------:R-:W3:Y:S01]  /*367e0*/  LDL.64 R4, [UR4] ;  /* 0x00000004ff047983 */ /* 0x000ee20008100a00 */
[----:B------:R-:W-:-:S03]  /*367f0*/  ULDC.64 UR6, c[0x0][0x208] ;  /* 0x0000820000067ab9 */ /* 0x000fc60000000a00 */
[----:B--2---:R-:W2:Y:S04]  /*36800*/  LD.E R8, desc[UR6][R6.64+0x1c] ;  /* 0x00001c0606087980 */ /* 0x004ea8000c101900 */
[----:B---3--:R0:W5:Y:S04]  /*36810*/  LD.E R3, desc[UR6][R4.64] ;  /* 0x0000000604037980 */ /* 0x008168000c101900 */
[----:B------:R0:W5:Y:S01]  /*36820*/  LD.E R10, desc[UR6][R4.64+0x4] ;  /* 0x00000406040a7980 */ /* 0x000162000c101900 */
[----:B------:R-:W-:Y:S01]  /*36830*/  BSSY B1, `(.L_x_10440) ;  /* 0x0000005000017945 */ /* 0x000fe20003800000 */
[----:B--2---:R-:W-:-:S04]  /*36840*/  LOP3.LUT R8, R8, 0x1, RZ, 0xfc, !PT ;  /* 0x0000000108087812 */ /* 0x004fc800078efcff */
[----:B------:R-:W-:-:S13]  /*36850*/  ISETP.NE.AND P0, PT, R8, 0x3, PT ;  /* 0x000000030800780c */ /* 0x000fda0003f05270 */
[----:B0-----:R-:W-:Y:S05]  /*36860*/  @!P0 BRA `(.L_x_10441) ;  /* 0x0000000000048947 */ /* 0x001fea0003800000 */
[----:B------:R-:W-:Y:S01]  /*36870*/  BPT.TRAP 0x1 ;  /* 0x000000040000795c */ /* 0x000fe20000300000 */
.L_x_10441:
[----:B------:R-:W-:Y:S05]  /*36880*/  BSYNC B1 ;  /* 0x0000000000017941 */ /* 0x000fea0003800000 */
.L_x_10440:
        /* <DEDUP_REMOVED lines=13> */
.L_x_10443:
[----:B------:R-:W-:Y:S05]  /*36960*/  BSYNC B1 ;  /* 0x0000000000017941 */ /* 0x000fea0003800000 */
.L_x_10442:
[----:B------:R-:W-:Y:S04]  /*36970*/  BSSY B1, `(.L_x_10444) ;  /* 0x0000008000017945 */ /* 0x000fe80003800000 */
[----:B------:R-:W-:Y:S05]  /*36980*/  @P0 BRA `(.L_x_10445) ;  /* 0x0000000000180947 */ /* 0x000fea0003800000 */
[----:B------:R-:W2:Y:S01]  /*36990*/  LD.E.64 R6, desc[UR6][R6.64+0x8] ;  /* 0x0000080606067980 */ /* 0x000ea2000c101b00 */
[----:B-----5:R-:W-:Y:S02]  /*369a0*/  SHF.L.U32 R9, R9, 0x1f, RZ ;  /* 0x0000001f09097819 */ /* 0x020fe400000006ff */
[----:B--2---:R-:W-:-:S04]  /*369b0*/  MOV R3, R6 ;  /* 0x0000000600037202 */ /* 0x004fc80000000f00 */
[----:B------:R-:W-:-:S04]  /*369c0*/  LEA R8, R8, R3, 0x3 ;  /* 0x0000000308087211 */ /* 0x000fc800078e18ff */
[----:B------:R-:W0:Y:S02]  /*369d0*/  SYNCS.PHASECHK.TRANS64.TRYWAIT P0, [R8+URZ], R9 ;  /* 0x00000009080075a7 */ /* 0x000e24000800017f */
[----:B0-----:R-:W-:Y:S05]  /*369e0*/  @!P0 BRA `(.L_x_10446) ;  /* 0x000000b400e48947 */ /* 0x001fea0003800000 */
.L_x_10445:
[----:B------:R-:W-:Y:S05]  /*369f0*/  BSYNC B1 ;  /* 0x0000000000017941 */ /* 0x000fea0003800000 */
.L_x_10444:
[----:B0----5:R-:W2:Y:S04]  /*36a00*/  LDL.64 R8, [UR4] ;  /* 0x00000004ff087983 */ /* 0x021ea80008100a00 */
[----:B------:R-:W3:Y:S04]  /*36a10*/  LDL.64 R6, [UR4+0x28] ;  /* 0x00002804ff067983 */ /* 0x000ee80008100a00 */
[----:B------:R-:W4:Y:S04]  /*36a20*/  LDL.64 R4, [UR4+0x20] ;  /* 0x00002004ff047983 */ /* 0x000f280008100a00 */
[----:B------:R-:W4:Y:S04]  /*36a30*/  LDL.64 R10, [UR4+0x8] ;  /* 0x00000804ff0a7983 */ /* 0x000f280008100a00 */
[----:B--2---:R-:W2:Y:S04]  /*36a40*/  LD.E R9, desc[UR6][R8.64] ;  /* 0x0000000608097980 */ /* 0x004ea8000c101900 */
[----:B---3--:R-:W2:Y:S01]  /*36a50*/  LD.E.64 R12, desc[UR6][R6.64] ;  /* 0x00000006060c7980 */ /* 0x008ea2000c101b00 */
[----:B------:R-:W-:Y:S05]  /*36a60*/  WARPSYNC.ALL ;  /* 0x0000000000007948 */ /* 0x000fea0003800000 */
[----:B----4-:R0:W-:Y:S04]  /*36a70*/  ST.E desc[UR6][R10.64], RZ ;  /* 0x000000ff0a007985 */ /* 0x0101e8000c101906 */
[----:B------:R-:W3:Y:S01]  /*36a80*/  LD.E.64 R6, desc[UR6][R4.64] ;  /* 0x0000000604067980 */ /* 0x000ee2000c101b00 */
[----:B--2---:R-:W-:Y:S01]  /*36a90*/  IMAD R8, R9, 0x300, R12 ;  /* 0x0000030009087824 */ /* 0x004fe200078e020c */
[----:B------:R-:W-:Y:S01]  /*36aa0*/  WARPGROUP.ARRIVE ;  /* 0x00000000000079c5 */ /* 0x000fe20000000000 */
[----:B------:R-:W-:-:S02]  /*36ab0*/  IMAD.MOV.U32 R9, RZ, RZ, R13 ;  /* 0x000000ffff097224 */ /* 0x000fc400078e000d */
[----:B------:R-:W-:Y:S01]  /*36ac0*/  IMAD.MOV.U32 R211, RZ, RZ, 0x1 ;  /* 0x00000001ffd37424 */ /* 0x000fe200078e00ff */
        /* <DEDUP_REMOVED lines=10> */
[----:B------:R-:W-:-:S03]  /*36b70*/  WARPGROUP.ARRIVE ;  /* 0x00000000000079c5 */ /* 0x000fc60000000000 */
        /* <DEDUP_REMOVED lines=21> */
[----:B------:R-:W-:-:S03]  /*36cd0*/  IMAD.MOV.U32 R9, RZ, RZ, R13 ;  /* 0x000000ffff097224 */ /* 0x000fc600078e000d */
        /* <DEDUP_REMOVED lines=8> */
[----:B------:R-:W2:Y:S04]  /*36d60*/  LDL.64 R6, [UR4+0x38] ;  /* 0x00003804ff067983 */ /* 0x000ea80008100a00 */
[----:B------:R-:W3:Y:S04]  /*36d70*/  LDL.64 R4, [UR4+0x30] ;  /* 0x00003004ff047983 */ /* 0x000ee80008100a00 */
[----:B--2---:R-:W2:Y:S01]  /*36d80*/  LD.E R6, desc[UR6][R6.64] ;  /* 0x0000000606067980 */ /* 0x004ea2000c101900 */
[----:B---3--:R-:W-:Y:S01]  /*36d90*/  MOV R4, R4 ;  /* 0x0000000400047202 */ /* 0x008fe20000000f00 */
[----:B------:R-:W-:Y:S01]  /*36da0*/  BSSY B1, `(.L_x_10447) ;  /* 0x0000007000017945 */ /* 0x000fe20003800000 */
[----:B--2---:R-:W-:-:S04]  /*36db0*/  LEA.HI R3, R6, R6, RZ, 0x1 ;  /* 0x0000000606037211 */ /* 0x004fc800078f08ff */
[----:B------:R-:W-:-:S05]  /*36dc0*/  LOP3.LUT R3, R3, 0xfffffffe, RZ, 0xc0, !PT ;  /* 0xfffffffe03037812 */ /* 0x000fca00078ec0ff */
[----:B------:R-:W-:-:S05]  /*36dd0*/  IMAD.IADD R3, R6, 0x1, -R3 ;  /* 0x0000000106037824 */ /* 0x000fca00078e0a03 */
[----:B------:R-:W-:-:S04]  /*36de0*/  SHF.L.U32 R3, R3, 0x1f, RZ ;  /* 0x0000001f03037819 */ /* 0x000fc800000006ff */
[----:B------:R-:W1:Y:S02]  /*36df0*/  SYNCS.PHASECHK.TRANS64.TRYWAIT P0, [R4+URZ+0x32410], R3 ;  /* 0x03241003040075a7 */ /* 0x000e64000800017f */
[----:B01----:R-:W-:Y:S05]  /*36e00*/  @!P0 BRA `(.L_x_10448) ;  /* 0x000000b000f08947 */ /* 0x003fea0003800000 */
.L_x_10471:
[----:B------:R-:W-:Y:S05]  /*36e10*/  BSYNC B1 ;  /* 0x0000000000017941 */ /* 0x000fea0003800000 */
.L_x_10447:
[----:B------:R-:W2:Y:S04]  /*36e20*/  LDL.64 R6, [UR4+0x40] ;  /* 0x00004004ff067983 */ /* 0x000ea80008100a00 */
[----:B0-----:R-:W3:Y:S04]  /*36e30*/  LDL.64 R4, [UR4] ;  /* 0x00000004ff047983 */ /* 0x001ee80008100a00 */
        /* <DEDUP_REMOVED lines=8> */
.L_x_10450:
[----:B------:R-:W-:Y:S05]  /*36ec0*/  BSYNC B1 ;  /* 0x0000000000017941 */ /* 0x000fea0003800000 */
.L_x_10449:
        /* <DEDUP_REMOVED lines=13> */
.L_x_10452:
[----:B------:R-:W-:Y:S05]  /*36fa0*/  BSYNC B1 ;  /* 0x0000000000017941 */ /* 0x000fea0003800000 */
.L_x_10451:
        /* <DEDUP_REMOVED lines=8> */
.L_x_10454:
[----:B------:R-:W-:Y:S05]  /*37030*/  BSYNC B1 ;  /* 0x0000000000017941 */ /* 0x000fea0003800000 */
.L_x_10453:
[----:B------:R-:W2:Y:S04]  /*37040*/  LDL.64 R10, [UR4] ;  /* 0x00000004ff0a7983 */ /* 0x000ea80008100a00 */
[----:B0----5:R-:W3:Y:S04]  /*37050*/  LDL.64 R8, [UR4+0x58] ;  /* 0x00005804ff087983 */ /* 0x021ee80008100a00 */
[----:B------:R-:W4:Y:S04]  /*37060*/  LDL.64 R4, [UR4+0x48] ;  /* 0x00004804ff047983 */ /* 0x000f280008100a00 */
[----:B------:R-:W3:Y:S04]  /*37070*/  LDL.64 R6, [UR4+0x50] ;  /* 0x00005004ff067983 */ /* 0x000ee80008100a00 */
[----:B------:R-:W3:Y:S04]  /*37080*/  LDL.LU R18, [R1+0x470] ;  /* 0x0004700001127983 */ /* 0x000ee80000300800 */
[----:B--2---:R-:W2:Y:S04]  /*37090*/  LD.E R15, desc[UR6][R10.64] ;  /* 0x000000060a0f7980 */ /* 0x004ea8000c101900 */
[----:B----4-:R-:W4:Y:S04]  /*370a0*/  LD.E R3, desc[UR6][R4.64] ;  /* 0x0000000604037980 */ /* 0x010f28000c101900 */
[----:B---3--:R-:W2:Y:S04]  /*370b0*/  LD.E.64 R10, desc[UR6][R8.64] ;  /* 0x00000006080a7980 */ /* 0x008ea8000c101b00 */
[----:B------:R-:W3:Y:S01]  /*370c0*/  LD.E.64 R12, desc[UR6][R6.64] ;  /* 0x00000006060c7980 */ /* 0x000ee2000c101b00 */
[----:B------:R-:W-:Y:S05]  /*370d0*/  WARPSYNC.ALL ;  /* 0x0000000000007948 */ /* 0x000fea0003800000 */
[----:B------:R-:W-:Y:S01]  /*370e0*/  WARPGROUP.ARRIVE ;  /* 0x00000000000079c5 */ /* 0x000fe20000000000 */
[----:B----4-:R-:W-:Y:S01]  /*370f0*/  ISETP.NE.U32.AND P0, PT, R3, RZ, PT ;  /* 0x000000ff0300720c */ /* 0x010fe20003f05070 */
[----:B--2---:R-:W-:-:S02]  /*37100*/  IMAD R14, R15, 0xc00, R10 ;  /* 0x00000c000f0e7824 */ /* 0x004fc400078e020a */
[----:B------:R-:W-:Y:S01]  /*37110*/  IMAD.MOV.U32 R15, RZ, RZ, R11 ;  /* 0x000000ffff0f7224 */ /* 0x000fe200078e000b */
[----:B---3--:R-:W-:Y:S02]  /*37120*/  R2UR UR8, R12 ;  /* 0x000000000c0872ca */ /* 0x008fe400000e0000 */
[----:B------:R-:W-:Y:S02]  /*37130*/  R2UR UR9, R13 ;  /* 0x000000000d0972ca */ /* 0x000fe400000e0000 */
[----:B------:R-:W-:Y:S02]  /*37140*/  R2UR UR10, R14 ;  /* 0x000000000e0a72ca */ /* 0x000fe400000e0000 */
[----:B------:R-:W-:-:S03]  /*37150*/  R2UR UR11, R15 ;  /* 0x000000000f0b72ca */ /* 0x000fc600000e0000 */
[----:B------:R-:W-:-:S10]  /*37160*/  VOTEU.ANY UP0, P0 ;  /* 0x00000000003f7886 */ /* 0x000fd40000000100 */
[----:B------:R-:W-:Y:S03]  /*37170*/  HGMMA.64x96x16.F32 R24, gdesc[UR8], R24, UP0, gsb0 ;  /* 0x01600000081879f0 */ /* 0x000fe6000b800818 */
[----:B------:R-:W-:Y:S02]  /*37180*/  WARPGROUP.DEPBAR.LE gsb0, 0x0 ;  /* 0x00008000000079c5 */ /* 0x000fe40000010000 */
[----:B------:R-:W-:Y:S04]  /*37190*/  ST.E desc[UR6][R4.64], R211 ;  /* 0x000000d304007985 */ /* 0x000fe8000c101906 */
[----:B------:R-:W2:Y:S01]  /*371a0*/  LD.E.64 R8, desc[UR6][R6.64] ;  /* 0x0000000606087980 */ /* 0x000ea2000c101b00 */
[----:B------:R-:W-:Y:S01]  /*371b0*/  VIADD R10, R14, 0x2 ;  /* 0x000000020e0a7836 */ /* 0x000fe20000000000 */
[----:B------:R-:W-:-:S04]  /*371c0*/  R2UR UR11, R11 ;  /* 0x000000000b0b72ca */ /* 0x000fc800000e0000 */
[----:B------:R-:W-:Y:S01]  /*371d0*/  R2UR UR10, R10 ;  /* 0x000000000a0a72ca */ /* 0x000fe200000e0000 */
[----:B------:R-:W-:Y:S01]  /*371e0*/  WARPGROUP.ARRIVE ;  /* 0x00000000000079c5 */ /* 0x000fe20000000000 */
        /* <DEDUP_REMOVED lines=51> */
[----:B------:R-:W-:-:S02]  /*37520*/  IADD3 R10, R14, 0x304, RZ ;  /* 0x000003040e0a7810 */ /* 0x000fc40007ffe0ff */
[----:B------:R-:W-:Y:S02]  /*37530*/  R2UR UR11, R11 ;  /* 0x000000000b0b72ca */ /* 0x000fe400000e0000 */
        /* <DEDUP_REMOVED lines=100> */
[----:B------:R-:W-:-:S06]  /*37b80*/  WARPGROUP.ARRIVE ;  /* 0x00000000000079c5 */ /* 0x000fcc0000000000 */
[----:B------:R-:W0:Y:S02]  /*37b90*/  S2R R215, SR_TID.X ;  /* 0x0000000000d77919 */ /* 0x000e240000002100 */
[----:B0-----:R-:W-:Y:S01]  /*37ba0*/  LOP3.LUT P1, RZ, R215, 0x7f, RZ, 0xc0, !PT ;  /* 0x0000007fd7ff7812 */ /* 0x001fe2000782c0ff */
[----:B--2---:R-:W-:Y:S01]  /*37bb0*/  VIADD R8, R8, 0xc06 ;  /* 0x00000c0608087836 */ /* 0x004fe20000000000 */
[----:B------:R-:W-:-:S04]  /*37bc0*/  R2UR UR9, R9 ;  /* 0x00000000090972ca */ /* 0x000fc800000e0000 */
[----:B------:R-:W-:-:S13]  /*37bd0*/  R2UR UR8, R8 ;  /* 0x00000000080872ca */ /* 0x000fda00000e0000 */
[----:B------:R-:W-:Y:S03]  /*37be0*/  HGMMA.64x96x16.F32 R24, gdesc[UR8], R24, gsb0 ;  /* 0x01600000081879f0 */ /* 0x000fe60008000818 */
[----:B------:R-:W-:Y:S02]  /*37bf0*/  WARPGROUP.DEPBAR.LE gsb0, 0x0 ;  /* 0x00008000000079c5 */ /* 0x000fe40000010000 */
[----:B------:R0:W-:Y:S04]  /*37c00*/  ST.E desc[UR6][R4.64], R211 ;  /* 0x000000d304007985 */ /* 0x0001e8000c101906 */
[----:B------:R-:W2:Y:S04]  /*37c10*/  @!P1 LDL.64 R6, [UR4+0x18] ;  /* 0x00001804ff069983 */ /* 0x000ea80008100a00 */
[----:B------:R-:W3:Y:S01]  /*37c20*/  @!P1 LDL.64 R8, [UR4] ;  /* 0x00000004ff089983 */ /* 0x000ee20008100a00 */
[----:B------:R-:W-:-:S04]  /*37c30*/  SHF.R.U32.HI R3, RZ, 0x7, R215 ;  /* 0x00000007ff037819 */ /* 0x000fc800000116d7 */
[----:B------:R-:W-:-:S05]  /*37c40*/  IADD3 R3, -R3, 0xb, RZ ;  /* 0x0000000b03037810 */ /* 0x000fca0007ffe1ff */
[----:B------:R1:W-:Y:S06]  /*37c50*/  BAR.ARV R3, 0x100 ;  /* 0x000400030000751d */ /* 0x0003ec0000002000 */
[----:B--2---:R-:W2:Y:S04]  /*37c60*/  @!P1 LD.E.64 R6, desc[UR6][R6.64+0x30] ;  /* 0x0000300606069980 */ /* 0x004ea8000c101b00 */
[----:B---3--:R-:W3:Y:S01]  /*37c70*/  @!P1 LD.E R8, desc[UR6][R8.64] ;  /* 0x0000000608089980 */ /* 0x008ee2000c101900 */
[----:B--2---:R-:W-:-:S05]  /*37c80*/  @!P1 MOV R11, R6 ;  /* 0x00000006000b9202 */ /* 0x004fca0000000f00 */
[----:B---3--:R-:W-:-:S05]  /*37c90*/  @!P1 IMAD R10, R8, 0x8, R11 ;  /* 0x00000008080a9824 */ /* 0x008fca00078e020b */
[----:B------:R-:W-:-:S04]  /*37ca0*/  @!P1 PRMT R10, RZ, 0x654, R10 ;  /* 0x00000654ff0a9816 */ /* 0x000fc8000000000a */
[----:B------:R2:W-:Y:S02]  /*37cb0*/  @!P1 SYNCS.ARRIVE.TRANS64.RED.A1T0 RZ, [R10+URZ], RZ ;  /* 0x000000ff0aff99a7 */ /* 0x0005e4000810043f */
[----:B--2---:R-:W2:Y:S01]  /*37cc0*/  LDL.64 R10, [UR4+0x68] ;  /* 0x00006804ff0a7983 */ /* 0x004ea20008100a00 */
[----:B------:R-:W-:-:S05]  /*37cd0*/  IMAD.MOV.U32 R74, RZ, RZ, R72 ;  /* 0x000000ffff4a7224 */ /* 0x000fca00078e0048 */
[----:B------:R-:W3:Y:S04]  /*37ce0*/  LD.E R76, desc[UR6][R74.64] ;  /* 0x000000064a4c7980 */ /* 0x000ee8000c101900 */
[----:B--2---:R-:W2:Y:S01]  /*37cf0*/  LD.E.64 R10, desc[UR6][R10.64] ;  /* 0x000000060a0a7980 */ /* 0x004ea2000c101b00 */
[----:B------:R-:W-:-:S03]  /*37d00*/  IMAD.MOV.U32 R72, RZ, RZ, R2 ;  /* 0x000000ffff487224 */ /* 0x000fc600078e0002 */
[----:B0-----:R-:W4:Y:S04]  /*37d10*/  LD.E R5, desc[UR6][R74.64+0x8] ;  /* 0x000008064a057980 */ /* 0x001f28000c101900 */
[----:B------:R0:W4:Y:S04]  /*37d20*/  LD.E R73, desc[UR6][R72.64] ;  /* 0x0000000648497980 */ /* 0x000128000c101900 */
[----:B-1----:R-:W3:Y:S04]  /*37d30*/  LD.E R3, desc[UR6][R74.64+0x18] ;  /* 0x000018064a037980 */ /* 0x002ee8000c101900 */
[----:B------:R-:W4:Y:S04]  /*37d40*/  LD.E R4, desc[UR6][R74.64+0x4] ;  /* 0x000004064a047980 */ /* 0x000f28000c101900 */
[----:B------:R-:W4:Y:S04]  /*37d50*/  LD.E R77, desc[UR6][R74.64+0xc] ;  /* 0x00000c064a4d7980 */ /* 0x000f28000c101900 */
[----:B------:R-:W4:Y:S04]  /*37d60*/  LD.E R78, desc[UR6][R74.64+0x10] ;  /* 0x000010064a4e7980 */ /* 0x000f28000c101900 */
[----:B------:R-:W4:Y:S04]  /*37d70*/  LD.E R79, desc[UR6][R74.64+0x14] ;  /* 0x000014064a4f7980 */ /* 0x000f28000c101900 */
[----:B--2---:R-:W2:Y:S01]  /*37d80*/  LD.E R15, desc[UR6][R10.64] ;  /* 0x000000060a0f7980 */ /* 0x004ea2000c101900 */
[----:B------:R-:W-:-:S04]  /*37d90*/  LOP3.LUT R18, R18, 0xfff7ffff, RZ, 0xc0, !PT ;  /* 0xfff7ffff12127812 */ /* 0x000fc800078ec0ff */
[----:B------:R-:W-:-:S05]  /*37da0*/  @P1 LOP3.LUT R18, R18, 0x80000, RZ, 0xfc, !PT ;  /* 0x0008000012121812 */ /* 0x000fca00078efcff */
[----:B------:R1:W-:Y:S01]  /*37db0*/  STL [R1+0x470], R18 ;  /* 0x0004701201007387 */ /* 0x0003e20000100800 */
[----:B---3--:R-:W-:Y:S01]  /*37dc0*/  ISETP.GE.AND P0, PT, R3, 0x1, PT ;  /* 0x000000010300780c */ /* 0x008fe20003f06270 */
[----:B------:R-:W-:Y:S01]  /*37dd0*/  BSSY B1, `(.L_x_10456) ;  /* 0x000009d000017945 */ /* 0x000fe20003800000 */
[----:B----4-:R-:W-:Y:S02]  /*37de0*/  IMAD R79, R0, -0x60, R79 ;  /* 0xffffffa0004f7824 */ /* 0x010fe400078e024f */
[-C--:B--2---:R-:W-:Y:S01]  /*37df0*/  FMUL.FTZ R9, R31, R15.reuse ;  /* 0x0000000f1f097220 */ /* 0x084fe20000410000 */
[----:B------:R-:W-:Y:S01]  /*37e00*/  SHF.R.S32.HI R31, RZ, 0x1f, R76 ;  /* 0x0000001fff1f7819 */ /* 0x000fe2000001144c */
[----:B------:R-:W-:-:S03]  /*37e10*/  FMUL.FTZ R33, R33, R15 ;  /* 0x0000000f21217220 */ /* 0x000fc60000410000 */
[----:B------:R-:W-:Y:S01]  /*37e20*/  LEA.HI R31, R31, R76, RZ, 0x7 ;  /* 0x0000004c1f1f7211 */ /* 0x000fe200078f38ff */
[----:B------:R2:W3:Y:S01]  /*37e30*/  MUFU.TANH R82, R33 ;  /* 0x0000002100527308 */ /* 0x0004e20000002400 */
[----:B------:R-:W-:Y:S02]  /*37e40*/  FMUL.FTZ R32, R32, R15 ;  /* 0x0000000f20207220 */ /* 0x000fe40000410000 */
[----:B--2---:R-:W-:-:S05]  /*37e50*/  LOP3.LUT R33, R31, 0xffffff80, RZ, 0xc0, !PT ;  /* 0xffffff801f217812 */ /* 0x004fca00078ec0ff */
[----:B------:R2:W4:Y:S01]  /*37e60*/  MUFU.TANH R81, R32 ;  /* 0x0000002000517308 */ /* 0x0005220000002400 */
[----:B------:R-:W-:Y:S02]  /*37e70*/  IMAD.IADD R33, R76, 0x1, -R33 ;  /* 0x000000014c217824 */ /* 0x000fe400078e0a21 */
[----:B------:R-:W-:-:S03]  /*37e80*/  FMUL.FTZ R37, R37, R15 ;  /* 0x0000000f25257220 */ /* 0x000fc60000410000 */
[----:B--2---:R-:W-:Y:S02]  /*37e90*/  SHF.R.S32.HI R32, RZ, 0x1f, R33 ;  /* 0x0000001fff207819 */ /* 0x004fe40000011421 */
[----:B------:R2:W0:Y:S01]  /*37ea0*/  MUFU.TANH R84, R37 ;  /* 0x0000002500547308 */ /* 0x0004220000002400 */
[-C--:B------:R-:W-:Y:S01]  /*37eb0*/  FMUL.FTZ R8, R30, R15.reuse ;  /* 0x0000000f1e087220 */ /* 0x080fe20000410000 */
[----:B------:R-:W-:Y:S01]  /*37ec0*/  SHF.R.S32.HI R30, RZ, 0x7, R31 ;  /* 0x00000007ff1e7819 */ /* 0x000fe2000001141f */
[-C--:B------:R-:W-:Y:S01]  /*37ed0*/  FMUL.FTZ R12, R38, R15.reuse ;  /* 0x0000000f260c7220 */ /* 0x080fe20000410000 */
[----:B------:R-:W-:Y:S01]  /*37ee0*/  FMUL.FTZ R13, R39, R15 ;  /* 0x0000000f270d7220 */ /* 0x000fe20000410000 */
[----:B--2---:R-:W-:Y:S02]  /*37ef0*/  LEA.HI R37, R32, R33, RZ, 0x2 ;  /* 0x0000002120257211 */ /* 0x004fe400078f10ff */
[----:B------:R-:W-:Y:S02]  /*37f00*/  LEA.HI R31, R31, R30, RZ, 0x1 ;  /* 0x0000001e1f1f7211 */ /* 0x000fe400078f08ff */
[----:B------:R-:W-:-:S02]  /*37f10*/  SHF.R.S32.HI R38, RZ, 0x2, R37 ;  /* 0x00000002ff267819 */ /* 0x000fc40000011425 */
[----:B------:R-:W-:Y:S02]  /*37f20*/  SHF.R.S32.HI R39, RZ, 0x1f, R37 ;  /* 0x0000001fff277819 */ /* 0x000fe40000011425 */
[----:B------:R-:W-:Y:S02]  /*37f30*/  LEA.HI R32, R32, R33, RZ, 0x5 ;  /* 0x0000002120207211 */ /* 0x000fe400078f28ff */
[----:B------:R-:W-:Y:S02]  /*37f40*/  LEA.HI R39, R39, R38, RZ, 0x3 ;  /* 0x0000002627277211 */ /* 0x000fe400078f18ff */
[----:B------:R-:W-:Y:S01]  /*37f50*/  LOP3.LUT R31, R31, 0x3fffffe, RZ, 0xc0, !PT ;  /* 0x03fffffe1f1f7812 */ /* 0x000fe200078ec0ff */
[-C--:B------:R-:W-:Y:S01]  /*37f60*/  FMUL.FTZ R28, R28, R15.reuse ;  /* 0x0000000f1c1c7220 */ /* 0x080fe20000410000 */
[-C--:B------:R-:W-:Y:S01]  /*37f70*/  FMUL.FTZ R29, R29, R15.reuse ;  /* 0x0000000f1d1d7220 */ /* 0x080fe20000410000 */
[----:B------:R-:W-:Y:S01]  /*37f80*/  FMUL.FTZ R36, R36, R15 ;  /* 0x0000000f24247220 */ /* 0x000fe20000410000 */
[----:B------:R-:W-:-:S02]  /*37f90*/  SHF.R.S32.HI R32, RZ, 0x5, R32 ;  /* 0x00000005ff207819 */ /* 0x000fc40000011420 */
[----:B------:R-:W-:Y:S02]  /*37fa0*/  LOP3.LUT R39, R39, 0xfffffff8, RZ, 0xc0, !PT ;  /* 0xfffffff827277812 */ /* 0x000fe400078ec0ff */
[----:B------:R-:W-:Y:S01]  /*37fb0*/  IADD3 R31, R30, -R31, RZ ;  /* 0x8000001f1e1f7210 */ /* 0x000fe20007ffe0ff */
[-C--:B------:R-:W-:Y:S01]  /*37fc0*/  FMUL.FTZ R7, R24, R15.reuse ;  /* 0x0000000f18077220 */ /* 0x080fe20000410000 */
[----:B------:R-:W-:Y:S01]  /*37fd0*/  LOP3.LUT R30, R37, 0x7ffffffc, RZ, 0xc0, !PT ;  /* 0x7ffffffc251e7812 */ /* 0x000fe200078ec0ff */
[-C--:B------:R-:W-:Y:S01]  /*37fe0*/  FMUL.FTZ R14, R25, R15.reuse ;  /* 0x0000000f190e7220 */ /* 0x080fe20000410000 */
[-C--:B------:R-:W-:Y:S01]  /*37ff0*/  FMUL.FTZ R2, R26, R15.reuse ;  /* 0x0000000f1a027220 */ /* 0x080fe20000410000 */
[-C--:B------:R-:W-:Y:S01]  /*38000*/  FMUL.FTZ R6, R27, R15.reuse ;  /* 0x0000000f1b067220 */ /* 0x080fe20000410000 */
[----:B0-----:R-:W0:Y:S01]  /*38010*/  MUFU.TANH R72, R28 ;  /* 0x0000001c00487308 */ /* 0x001e220000002400 */
[-C--:B------:R-:W-:Y:S01]  /*38020*/  FMUL.FTZ R10, R34, R15.reuse ;  /* 0x0000000f220a7220 */ /* 0x080fe20000410000 */
[----:B------:R-:W-:Y:S01]  /*38030*/  FMUL.FTZ R11, R35, R15 ;  /* 0x0000000f230b7220 */ /* 0x000fe20000410000 */
[----:B------:R-:W-:-:S02]  /*38040*/  IMAD R37, R0, -0x60, R5 ;  /* 0xffffffa000257824 */ /* 0x000fc400078e0205 */
[-C--:B------:R-:W-:Y:S01]  /*38050*/  FMUL.FTZ R40, R40, R15.reuse ;  /* 0x0000000f28287220 */ /* 0x080fe20000410000 */
[-C--:B-1----:R-:W-:Y:S01]  /*38060*/  FMUL.FTZ R18, R42, R15.reuse ;  /* 0x0000000f2a127220 */ /* 0x082fe20000410000 */
[-C--:B------:R-:W-:Y:S01]  /*38070*/  FMUL.FTZ R44, R44, R15.reuse ;  /* 0x0000000f2c2c7220 */ /* 0x080fe20000410000 */
[-C--:B------:R-:W-:Y:S01]  /*38080*/  FMUL.FTZ R45, R45, R15.reuse ;  /* 0x0000000f2d2d7220 */ /* 0x080fe20000410000 */
[----:B------:R1:W2:Y:S01]  /*38090*/  MUFU.TANH R80, R29 ;  /* 0x0000001d00507308 */ /* 0x0002a20000002400 */
        /* <DEDUP_REMOVED lines=19> */
[----:B------:R-:W-:Y:S01]  /*381d0*/  FMUL.FTZ R69, R69, R15 ;  /* 0x0000000f45457220 */ /* 0x000fe20000410000 */
[----:B------:R-:W-:-:S02]  /*381e0*/  IMAD R32, R73, 0x8, R32 ;  /* 0x0000000849207824 */ /* 0x000fc400078e0220 */
[-C--:B------:R-:W-:Y:S01]  /*381f0*/  FMUL.FTZ R70, R70, R15.reuse ;  /* 0x0000000f46467220 */ /* 0x080fe20000410000 */
[----:B------:R-:W-:Y:S02]  /*38200*/  IMAD.IADD R39, R38, 0x1, -R39 ;  /* 0x0000000126277824 */ /* 0x000fe400078e0a27 */
[-C--:B------:R-:W-:Y:S01]  /*38210*/  FMUL.FTZ R48, R48, R15.reuse ;  /* 0x0000000f30307220 */ /* 0x080fe20000410000 */
[-C--:B------:R-:W-:Y:S01]  /*38220*/  FMUL.FTZ R49, R49, R15.reuse ;  /* 0x0000000f31317220 */ /* 0x080fe20000410000 */
[-C--:B------:R-:W-:Y:S01]  /*38230*/  FMUL.FTZ R52, R52, R15.reuse ;  /* 0x0000000f34347220 */ /* 0x080fe20000410000 */
[-C--:B------:R-:W-:Y:S01]  /*38240*/  FMUL.FTZ R53, R53, R15.reuse ;  /* 0x0000000f35357220 */ /* 0x080fe20000410000 */
[-C--:B------:R-:W-:Y:S01]  /*38250*/  FMUL.FTZ R60, R60, R15.reuse ;  /* 0x0000000f3c3c7220 */ /* 0x080fe20000410000 */
[-C--:B------:R-:W-:Y:S01]  /*38260*/  FMUL.FTZ R41, R41, R15.reuse ;  /* 0x0000000f29297220 */ /* 0x080fe20000410000 */
[----:B------:R-:W-:Y:S01]  /*38270*/  IMAD.IADD R30, R33, 0x1, -R30 ;  /* 0x00000001211e7824 */ /* 0x000fe200078e0a1e */
[----:B------:R-:W-:Y:S01]  /*38280*/  IADD3 R33, -R4, 0x1, R37 ;  /* 0x0000000104217810 */ /* 0x000fe20007ffe125 */
[----:B------:R-:W-:Y:S01]  /*38290*/  IMAD.U32 R32, R32, 0x10, R39 ;  /* 0x0000001020207824 */ /* 0x000fe200078e0027 */
[----:B------:R-:W1:Y:S01]  /*382a0*/  MUFU.TANH R7, R7 ;  /* 0x0000000700077308 */ /* 0x000e620000002400 */
[----:B------:R-:W-:-:S02]  /*382b0*/  FMUL.FTZ R62, R62, R15 ;  /* 0x0000000f3e3e7220 */ /* 0x000fc40000410000 */
[----:B------:R-:W-:-:S05]  /*382c0*/  IMAD R33, R30, -0x2, R33 ;  /* 0xfffffffe1e217824 */ /* 0x000fca00078e0221 */
[----:B------:R-:W3:Y:S01]  /*382d0*/  MUFU.TANH R14, R14 ;  /* 0x0000000e000e7308 */ /* 0x000ee20000002400 */
[----:B------:R-:W-:-:S07]  /*382e0*/  FMUL.FTZ R15, R71, R15 ;  /* 0x0000000f470f7220 */ /* 0x000fce0000410000 */
        /* <DEDUP_REMOVED lines=39> */
[----:B----4-:R-:W-:Y:S01]  /*38560*/  IMAD R41, R31, 0x40, R32 ;  /* 0x000000401f297824 */ /* 0x010fe200078e0220 */
[----:B------:R-:W-:-:S05]  /*38570*/  LOP3.LUT R32, RZ, R77, RZ, 0x33, !PT ;  /* 0x0000004dff207212 */ /* 0x000fca00078e33ff */
[----:B------:R4:W0:Y:S01]  /*38580*/  MUFU.TANH R87, R62 ;  /* 0x0000003e00577308 */ /* 0x0008220000002400 */
[C---:B------:R-:W-:Y:S02]  /*38590*/  IMAD.SHL.U32 R31, R30.reuse, 0x2, RZ ;  /* 0x000000021e1f7824 */ /* 0x040fe400078e00ff */
[----:B------:R-:W-:Y:S02]  /*385a0*/  IMAD.IADD R58, R33, 0x1, R32 ;  /* 0x00000001213a7824 */ /* 0x000fe400078e0220 */
[----:B----4-:R-:W-:-:S03]  /*385b0*/  IMAD R62, R30, -0x2, R37 ;  /* 0xfffffffe1e3e7824 */ /* 0x010fc600078e0225 */
[----:B------:R4:W0:Y:S01]  /*385c0*/  MUFU.TANH R63, R15 ;  /* 0x0000000f003f7308 */ /* 0x0008220000002400 */
[----:B------:R-:W-:Y:S01]  /*385d0*/  IMAD R59, R0, -0x60, -R31 ;  /* 0xffffffa0003b7824 */ /* 0x000fe200078e0a1f */
[----:B------:R-:W-:Y:S01]  /*385e0*/  VIADDMNMX R54, R41, R78, R62, PT ;  /* 0x0000004e29367246 */ /* 0x000fe2000380013e */
[----:B----4-:R-:W-:Y:S01]  /*385f0*/  IMAD.IADD R15, R58, 0x1, R41 ;  /* 0x000000013a0f7824 */ /* 0x010fe200078e0229 */
        /* <DEDUP_REMOVED lines=9> */
[----:B------:R-:W2:Y:S04]  /*38690*/  LD.E R31, desc[UR6][R74.64+0x1c] ;  /* 0x00001c064a1f7980 */ /* 0x000ea8000c101900 */
[----:B------:R-:W3:Y:S01]  /*386a0*/  LD.E R33, desc[UR6][R74.64+0x20] ;  /* 0x000020064a217980 */ /* 0x000ee2000c101900 */
[----:B--2---:R-:W-:-:S05]  /*386b0*/  IMAD.HI.U32 R0, R0, R31, RZ ;  /* 0x0000001f00007227 */ /* 0x004fca00078e00ff */
[----:B---3--:R-:W-:-:S07]  /*386c0*/  SHF.R.U32.HI R0, RZ, R33, R0 ;  /* 0x00000021ff007219 */ /* 0x008fce0000011600 */
.L_x_10461:
[----:B------:R-:W-:Y:S05]  /*386d0*/  BSYNC B3 ;  /* 0x0000000000037941 */ /* 0x000fea0003800000 */
.L_x_10460:
[----:B------:R-:W-:Y:S01]  /*386e0*/  LOP3.LUT R0, RZ, R0, RZ, 0x33, !PT ;  /* 0x00000000ff007212 */ /* 0x000fe200078e33ff */
[----:B------:R-:W-:Y:S06]  /*386f0*/  BRA `(.L_x_10462) ;  /* 0x0000000000187947 */ /* 0x000fec0003800000 */
.L_x_10459:
[----:B------:R-:W-:-:S13]  /*38700*/  ISETP.NE.AND P0, PT, R3, 0x1, PT ;  /* 0x000000010300780c */ /* 0x000fda0003f05270 */
[----:B------:R-:W-:Y:S05]  /*38710*/  @!P0 BRA `(.L_x_10462) ;  /* 0x0000000000108947 */ /* 0x000fea0003800000 */
[----:B------:R-:W2:Y:S04]  /*38720*/  LD.E R31, desc[UR6][R74.64+0x1c] ;  /* 0x00001c064a1f7980 */ /* 0x000ea8000c101900 */
[----:B------:R-:W3:Y:S01]  /*38730*/  LD.E R33, desc[UR6][R74.64+0x20] ;  /* 0x000020064a217980 */ /* 0x000ee2000c101900 */
[----:B--2---:R-:W-:-:S05]  /*38740*/  IMAD.HI.U32 R0, R0, R31, RZ ;  /* 0x0000001f00007227 */ /* 0x004fca00078e00ff */
[----:B---3--:R-:W-:-:S07]  /*38750*/  SHF.R.U32.HI R0, RZ, R33, R0 ;  /* 0x00000021ff007219 */ /* 0x008fce0000011600 */
.L_x_10462:
[----:B------:R-:W-:Y:S05]  /*38760*/  BSYNC B2 ;  /* 0x0000000000027941 */ /* 0x000fea0003800000 */
.L_x_10458:
[----:B------:R-:W-:-:S05]  /*38770*/  IMAD R0, R3, R0, R59 ;  /* 0x0000000003007224 */ /* 0x000fca00078e023b */
[----:B------:R-:W-:Y:S02]  /*38780*/  VIMNMX R15, R15, R0, !PT ;  /* 0x000000000f0f7248 */ /* 0x000fe40007fe0100 */
[----:B------:R-:W-:-:S07]  /*38790*/  VIADDMNMX R54, R0, R3, R54, PT ;  /* 0x0000000300367246 */ /* 0x000fce0003800136 */
.L_x_10457:
[----:B------:R-:W-:Y:S05]  /*387a0*/  BSYNC B1 ;  /* 0x0000000000017941 */ /* 0x000fea0003800000 */
.L_x_10456:
        /* <DEDUP_REMOVED lines=90> */
[----:B------:R-:W-:Y:S02]  /*38d50*/  ISETP.GE.AND P2, PT, R79, 0x4a, PT ;  /* 0x0000004a4f00780c */ /* 0x000fe40003f46270 */
[----:B------:R-:W-:-:S02]  /*38d60*/  VIADDMNMX R62, R41, R78, R62, PT ;  /* 0x0000004e293e7246 */ /* 0x000fc4000380013e */
        /* <DEDUP_REMOVED lines=40> */
.L_x_10468:
[----:B------:R-:W-:Y:S05]  /*38ff0*/  BSYNC B3 ;  /* 0x0000000000037941 */ /* 0x000fea0003800000 */
.L_x_10467:
[----:B------:R-:W-:Y:S01]  /*39000*/  LOP3.LUT R4, RZ, R4, RZ, 0x33, !PT ;  /* 0x00000004ff047212 */ /* 0x000fe200078e33ff */
[----:B------:R-:W-:Y:S06]  /*39010*/  BRA `(.L_x_10469) ;  /* 0x0000000000187947 */ /* 0x000fec0003800000 */
.L_x_10466:
[----:B------:R-:W-:-:S13]  /*39020*/  ISETP.NE.AND P6, PT, R3, 0x1, PT ;  /* 0x000000010300780c */ /* 0x000fda0003fc5270 */
[----:B------:R-:W-:Y:S05]  /*39030*/  @!P6 BRA `(.L_x_10469) ;  /* 0x000000000010e947 */ /* 0x000fea0003800000 */
[----:B------:R-:W2:Y:S04]  /*39040*/  LD.E R5, desc[UR6][R74.64+0x1c] ;  /* 0x00001c064a057980 */ /* 0x000ea8000c101900 */
[----:B------:R-:W3:Y:S01]  /*39050*/  LD.E R41, desc[UR6][R74.64+0x20] ;  /* 0x000020064a297980 */ /* 0x000ee2000c101900 */
[----:B--2---:R-:W-:-:S05]  /*39060*/  IMAD.HI.U32 R4, R4, R5, RZ ;  /* 0x0000000504047227 */ /* 0x004fca00078e00ff */
[----:B---3--:R-:W-:-:S07]  /*39070*/  SHF.R.U32.HI R4, RZ, R41, R4 ;  /* 0x00000029ff047219 */ /* 0x008fce0000011604 */
.L_x_10469:
[----:B------:R-:W-:Y:S05]  /*39080*/  BSYNC B2 ;  /* 0x0000000000027941 */ /* 0x000fea0003800000 */
.L_x_10465:
[----:B------:R-:W-:-:S05]  /*39090*/  IMAD R4, R3, R4, R59 ;  /* 0x0000000403047224 */ /* 0x000fca00078e023b */
[----:B------:R-:W-:Y:S02]  /*390a0*/  VIADDMNMX R62, R4, R3, R62, PT ;  /* 0x00000003043e7246 */ /* 0x000fe4000380013e */
[----:B------:R-:W-:-:S07]  /*390b0*/  VIMNMX R7, R7, R4, !PT ;  /* 0x0000000407077248 */ /* 0x000fce0007fe0100 */
.L_x_10464:
[----:B------:R-:W-:Y:S05]  /*390c0*/  BSYNC B1 ;  /* 0x0000000000017941 */ /* 0x000fea0003800000 */
.L_x_10463:
        /* <DEDUP_REMOVED lines=71> */
[C---:B------:R-:W-:Y:S02]  /*39540*/  ISETP.GT.AND P0, PT, R7.reuse, RZ, !P6 ;  /* 0x000000ff0700720c */ /* 0x040fe40007704270 */
[C---:B------:R-:W-:Y:S02]  /*39550*/  ISETP.GT.AND P2, PT, R7.reuse, 0x49, !P2 ;  /* 0x000000490700780c */ /* 0x040fe40005744270 */
[----:B------:R-:W-:Y:S02]  /*39560*/  ISETP.LT.OR P0, PT, R62, 0x1, P0 ;  /* 0x000000013e00780c */ /* 0x000fe40000701670 */
[----:B------:R-:W-:Y:S02]  /*39570*/  ISETP.GT.AND P3, PT, R7, 0x50, !P3 ;  /* 0x000000500700780c */ /* 0x000fe40005f64270 */
[----:B------:R-:W-:-:S02]  /*39580*/  FSEL R13, R2, -INF , !P0 ;  /* 0xff800000020d7808 */ /* 0x000fc40004000000 */
[----:B------:R-:W2:Y:S01]  /*39590*/  LDL.64 R2, [UR4+0x70] ;  /* 0x00007004ff027983 */ /* 0x000ea20008100a00 */
        /* <DEDUP_REMOVED lines=18> */
[C---:B------:R-:W-:Y:S02]  /*396c0*/  ISETP.LT.OR P2, PT, R62.reuse, 0x4a, P2 ;  /* 0x0000004a3e00780c */ /* 0x040fe40001741670 */
[----:B------:R-:W-:Y:S02]  /*396d0*/  FMNMX.FTZ R9, R5, R6, !PT ;  /* 0x0000000605097209 */ /* 0x000fe40007810000 */
[----:B------:R-:W-:Y:S02]  /*396e0*/  ISETP.LT.OR P3, PT, R62, 0x51, P3 ;  /* 0x000000513e00780c */ /* 0x000fe40001f61670 */
[----:B------:R-:W-:Y:S02]  /*396f0*/  FSEL R26, R26, -INF , !P2 ;  /* 0xff8000001a1a7808 */ /* 0x000fe40005000000 */
[----:B------:R-:W-:-:S02]  /*39700*/  FMNMX.FTZ R9, R4, R9, !PT ;  /* 0x0000000904097209 */ /* 0x000fc40007810000 */
[----:B------:R-:W-:Y:S02]  /*39710*/  ISETP.GT.AND P5, PT, R7, 0x58, !P5 ;  /* 0x000000580700780c */ /* 0x000fe40006fa4270 */
[----:B------:R-:W-:Y:S02]  /*39720*/  ISETP.LT.OR P4, PT, R62, 0x52, P4 ;  /* 0x000000523e00780c */ /* 0x000fe40002781670 */
[----:B------:R-:W-:Y:S02]  /*39730*/  FSEL R25, R25, -INF , !P3 ;  /* 0xff80000019197808 */ /* 0x000fe40005800000 */
[----:B------:R-:W-:Y:S02]  /*39740*/  FMNMX.FTZ R6, R26, R9, !PT ;  /* 0x000000091a067209 */ /* 0x000fe40007810000 */
[----:B------:R-:W-:Y:S02]  /*39750*/  ISETP.GT.AND P0, PT, R7, 0x59, !P6 ;  /* 0x000000590700780c */ /* 0x000fe40007704270 */
[----:B------:R-:W-:-:S02]  /*39760*/  ISETP.LT.OR P5, PT, R62, 0x59, P5 ;  /* 0x000000593e00780c */ /* 0x000fc40002fa1670 */
[----:B------:R-:W-:Y:S02]  /*39770*/  FSEL R28, R28, -INF , !P4 ;  /* 0xff8000001c1c7808 */ /* 0x000fe40006000000 */
[----:B------:R-:W-:Y:S02]  /*39780*/  FMNMX.FTZ R7, R25, R6, !PT ;  /* 0x0000000619077209 */ /* 0x000fe40007810000 */
[----:B------:R-:W-:Y:S02]  /*39790*/  ISETP.LT.OR P0, PT, R62, 0x5a, P0 ;  /* 0x0000005a3e00780c */ /* 0x000fe40000701670 */
[----:B------:R-:W-:Y:S02]  /*397a0*/  FSEL R29, R70, -INF , !P5 ;  /* 0xff800000461d7808 */ /* 0x000fe40006800000 */
[----:B------:R-:W-:Y:S02]  /*397b0*/  FMNMX.FTZ R6, R28, R7, !PT ;  /* 0x000000071c067209 */ /* 0x000fe40007810000 */
[----:B------:R-:W-:-:S02]  /*397c0*/  FSEL R27, R63, -INF , !P0 ;  /* 0xff8000003f1b7808 */ /* 0x000fc40004000000 */
[----:B------:R-:W-:-:S04]  /*397d0*/  FMNMX.FTZ R6, R29, R6, !PT ;  /* 0x000000061d067209 */ /* 0x000fc80007810000 */
[----:B------:R-:W-:-:S05]  /*397e0*/  FMNMX.FTZ R9, R27, R6, !PT ;  /* 0x000000061b097209 */ /* 0x000fca0007810000 */
[----:B--2---:R0:W-:Y:S04]  /*397f0*/  ST.E desc[UR6][R2.64+0x4], R9 ;  /* 0x0000040902007985 */ /* 0x0041e8000c101906 */
        /* <DEDUP_REMOVED lines=23> */
[----:B0-----:R-:W-:-:S05]  /*39970*/  FMNMX.FTZ R9, R15, R6, !PT ;  /* 0x000000060f097209 */ /* 0x001fca0007810000 */
[----:B------:R-:W0:Y:S02]  /*39980*/  SHFL.BFLY PT, R6, R9, 0x2, 0x1f ;  /* 0x0c401f0009067f89 */ /* 0x000e2400000e0000 */
[----:B0-----:R-:W-:Y:S02]  /*39990*/  FMNMX.FTZ R8, R9, R6, !PT ;  /* 0x0000000609087209 */ /* 0x001fe40007810000 */
[----:B------:R-:W-:Y:S04]  /*399a0*/  ST.E desc[UR6][R2.64], R9 ;  /* 0x0000000902007985 */ /* 0x000fe8000c101906 */
[----:B--2---:R-:W0:Y:S02]  /*399b0*/  SHFL.BFLY PT, R7, R10, 0x2, 0x1f ;  /* 0x0c401f000a077f89 */ /* 0x004e2400000e0000 */
[----:B0-----:R-:W-:-:S02]  /*399c0*/  FMNMX.FTZ R12, R10, R7, !PT ;  /* 0x000000070a0c7209 */ /* 0x001fc40007810000 */
[----:B------:R-:W0:Y:S04]  /*399d0*/  SHFL.BFLY PT, R7, R8, 0x1, 0x1f ;  /* 0x0c201f0008077f89 */ /* 0x000e2800000e0000 */
[----:B------:R-:W1:Y:S01]  /*399e0*/  SHFL.BFLY PT, R61, R12, 0x1, 0x1f ;  /* 0x0c201f000c3d7f89 */ /* 0x000e6200000e0000 */
[----:B0-----:R-:W-:Y:S02]  /*399f0*/  FMNMX.FTZ R11, R8, R7, !PT ;  /* 0x00000007080b7209 */ /* 0x001fe40007810000 */
[----:B-1----:R-:W-:-:S03]  /*39a00*/  FMNMX.FTZ R61, R12, R61, !PT ;  /* 0x0000003d0c3d7209 */ /* 0x002fc60007810000 */
[----:B------:R-:W-:Y:S04]  /*39a10*/  ST.E desc[UR6][R2.64], R11 ;  /* 0x0000000b02007985 */ /* 0x000fe8000c101906 */
[----:B------:R0:W-:Y:S04]  /*39a20*/  ST.E desc[UR6][R2.64+0x4], R61 ;  /* 0x0000043d02007985 */ /* 0x0001e8000c101906 */
[----:B------:R-:W2:Y:S04]  /*39a30*/  LDL.64 R6, [UR4+0x70] ;  /* 0x00007004ff067983 */ /* 0x000ea80008100a00 */
[----:B--2---:R-:W2:Y:S04]  /*39a40*/  LD.E R63, desc[UR6][R6.64+0x20] ;  /* 0x00002006063f7980 */ /* 0x004ea8000c101900 */
[----:B------:R-:W2:Y:S04]  /*39a50*/  LD.E R10, desc[UR6][R6.64] ;  /* 0x00000006060a7980 */ /* 0x000ea8000c101900 */
[----:B------:R-:W3:Y:S01]  /*39a60*/  LD.E R62, desc[UR6][R6.64+0x4] ;  /* 0x00000406063e7980 */ /* 0x000ee2000c101900 */
[C---:B--2---:R-:W-:Y:S01]  /*39a70*/  FMUL.FTZ R8, R10.reuse, R63 ;  /* 0x0000003f0a087220 */ /* 0x044fe20000410000 */
[----:B------:R-:W-:-:S04]  /*39a80*/  FSETP.NEU.FTZ.AND P0, PT, R10, -INF , PT ;  /* 0xff8000000a00780b */ /* 0x000fc80003f1d000 */
[----:B------:R-:W-:Y:S02]  /*39a90*/  FSEL R12, R8, RZ, P0 ;  /* 0x000000ff080c7208 */ /* 0x000fe40000000000 */
[----:B---3--:R-:W-:-:S03]  /*39aa0*/  FSETP.NEU.FTZ.AND P0, PT, R62, -INF , PT ;  /* 0xff8000003e00780b */ /* 0x008fc60003f1d000 */
[-CC-:B------:R-:W-:Y:S01]  /*39ab0*/  FFMA.FTZ R209, R0, R63.reuse, -R12.reuse ;  /* 0x0000003f00d17223 */ /* 0x180fe2000001080c */
[----:B------:R-:W-:Y:S01]  /*39ac0*/  FMUL.FTZ R0, R63, R62 ;  /* 0x0000003e3f007220 */ /* 0x000fe20000410000 */
[----:B------:R-:W-:-:S04]  /*39ad0*/  FFMA.FTZ R172, R65, R63, -R12 ;  /* 0x0000003f41ac7223 */ /* 0x000fc8000001080c */
[----:B0-----:R-:W-:Y:S01]  /*39ae0*/  FSEL R2, R0, RZ, P0 ;  /* 0x000000ff00027208 */ /* 0x001fe20000000000 */
[-CC-:B------:R-:W-:Y:S01]  /*39af0*/  FFMA.FTZ R31, R31, R63.reuse, -R12.reuse ;  /* 0x0000003f1f1f7223 */ /* 0x180fe2000001080c */
[----:B------:R-:W-:-:S03]  /*39b00*/  FFMA.FTZ R207, R30, R63, -R12 ;  /* 0x0000003f1ecf7223 */ /* 0x000fc6000001080c */
[-CC-:B------:R-:W-:Y:S01]  /*39b10*/  FFMA.FTZ R173, R13, R63.reuse, -R2.reuse ;  /* 0x0000003f0dad7223 */ /* 0x180fe20000010802 */
[-C--:B------:R-:W-:Y:S01]  /*39b20*/  FFMA.FTZ R30, R54, R63.reuse, -R2 ;  /* 0x0000003f361e7223 */ /* 0x080fe20000010802 */
[-C--:B------:R-:W-:Y:S01]  /*39b30*/  FFMA.FTZ R174, R60, R63.reuse, -R12 ;  /* 0x0000003f3cae7223 */ /* 0x080fe2000001080c */
[-C--:B------:R-:W-:Y:S01]  /*39b40*/  FFMA.FTZ R175, R55, R63.reuse, -R2 ;  /* 0x0000003f37af7223 */ /* 0x080fe20000010802 */
[----:B------:R-:W-:Y:S01]  /*39b50*/  MUFU.EX2 R172, R172 ;  /* 0x000000ac00ac7308 */ /* 0x000fe20000000800 */
[-CC-:B------:R-:W-:Y:S01]  /*39b60*/  FFMA.FTZ R33, R33, R63.reuse, -R12.reuse ;  /* 0x0000003f21217223 */ /* 0x180fe2000001080c */
[-C--:B------:R-:W-:Y:S01]  /*39b70*/  FFMA.FTZ R203, R32, R63.reuse, -R12 ;  /* 0x0000003f20cb7223 */ /* 0x080fe2000001080c */
[----:B------:R-:W-:-:S05]  /*39b80*/  FFMA.FTZ R32, R56, R63, -R2 ;  /* 0x0000003f38207223 */ /* 0x000fca0000010802 */
[----:B------:R-:W0:Y:S01]  /*39b90*/  MUFU.EX2 R31, R31 ;  /* 0x0000001f001f7308 */ /* 0x000e220000000800 */
[-C--:B------:R-:W-:Y:S01]  /*39ba0*/  FFMA.FTZ R9, R53, R63.reuse, -R12 ;  /* 0x0000003f35097223 */ /* 0x080fe2000001080c */
[----:B------:R-:W-:-:S06]  /*39bb0*/  FFMA.FTZ R13, R57, R63, -R2 ;  /* 0x0000003f390d7223 */ /* 0x000fcc0000010802 */
[----:B------:R-:W-:Y:S08]  /*39bc0*/  MUFU.EX2 R173, R173 ;  /* 0x000000ad00ad7308 */ /* 0x000ff00000000800 */
[----:B------:R-:W1:Y:S01]  /*39bd0*/  MUFU.EX2 R30, R30 ;  /* 0x0000001e001e7308 */ /* 0x000e620000000800 */
[-CC-:B------:R-:W-:Y:S01]  /*39be0*/  FFMA.FTZ R8, R52, R63.reuse, -R12.reuse ;  /* 0x0000003f34087223 */ /* 0x180fe2000001080c */
[----:B------:R-:W-:-:S06]  /*39bf0*/  FFMA.FTZ R11, R51, R63, -R12 ;  /* 0x0000003f330b7223 */ /* 0x000fcc000001080c */
[----:B------:R-:W2:Y:S01]  /*39c00*/  MUFU.EX2 R174, R174 ;  /* 0x000000ae00ae7308 */ /* 0x000ea20000000800 */
[-CC-:B------:R-:W-:Y:S01]  /*39c10*/  FFMA.FTZ R10, R50, R63.reuse, -R12.reuse ;  /* 0x0000003f320a7223 */ /* 0x180fe2000001080c */
[-CC-:B------:R-:W-:Y:S01]  /*39c20*/  FFMA.FTZ R185, R49, R63.reuse, -R12.reuse ;  /* 0x0000003f31b97223 */ /* 0x180fe2000001080c */
[----:B------:R-:W-:-:S05]  /*39c30*/  FFMA.FTZ R184, R48, R63, -R12 ;  /* 0x0000003f30b87223 */ /* 0x000fca000001080c */
[----:B------:R-:W3:Y:S01]  /*39c40*/  MUFU.EX2 R175, R175 ;  /* 0x000000af00af7308 */ /* 0x000ee20000000800 */
[-CC-:B------:R-:W-:Y:S01]  /*39c50*/  FFMA.FTZ R187, R46, R63.reuse, -R12.reuse ;  /* 0x0000003f2ebb7223 */ /* 0x180fe2000001080c */
[-CC-:B------:R-:W-:Y:S01]  /*39c60*/  FFMA.FTZ R186, R45, R63.reuse, -R12.reuse ;  /* 0x0000003f2dba7223 */ /* 0x180fe2000001080c */
[-CC-:B------:R-:W-:Y:S01]  /*39c70*/  FFMA.FTZ R194, R44, R63.reuse, -R12.reuse ;  /* 0x0000003f2cc27223 */ /* 0x180fe2000001080c */
[-CC-:B------:R-:W-:Y:S01]  /*39c80*/  FFMA.FTZ R193, R43, R63.reuse, -R12.reuse ;  /* 0x0000003f2bc17223 */ /* 0x180fe2000001080c */
[-CC-:B------:R-:W-:Y:S01]  /*39c90*/  FFMA.FTZ R196, R42, R63.reuse, -R12.reuse ;  /* 0x0000003f2ac47223 */ /* 0x180fe2000001080c */
[-CC-:B------:R-:W-:Y:S02]  /*39ca0*/  FFMA.FTZ R195, R40, R63.reuse, -R12.reuse ;  /* 0x0000003f28c37223 */ /* 0x180fe4000001080c */
[----:B------:R-:W4:Y:S01]  /*39cb0*/  MUFU.EX2 R33, R33 ;  /* 0x0000002100217308 */ /* 0x000f220000000800 */
[-CC-:B------:R-:W-:Y:S01]  /*39cc0*/  FFMA.FTZ R202, R39, R63.reuse, -R12.reuse ;  /* 0x0000003f27ca7223 */ /* 0x180fe2000001080c */
[-CC-:B------:R-:W-:Y:S01]  /*39cd0*/  FFMA.FTZ R201, R38, R63.reuse, -R12.reuse ;  /* 0x0000003f26c97223 */ /* 0x180fe2000001080c */
[-CC-:B------:R-:W-:Y:S01]  /*39ce0*/  FFMA.FTZ R204, R37, R63.reuse, -R12.reuse ;  /* 0x0000003f25cc7223 */ /* 0x180fe2000001080c */
[-CC-:B------:R-:W-:Y:S01]  /*39cf0*/  FFMA.FTZ R206, R14, R63.reuse, -R12.reuse ;  /* 0x0000003f0ece7223 */ /* 0x180fe2000001080c */
[-C--:B------:R-:W-:Y:S01]  /*39d00*/  FFMA.FTZ R208, R15, R63.reuse, -R12 ;  /* 0x0000003f0fd07223 */ /* 0x080fe2000001080c */
[----:B------:R-:W-:-:S02]  /*39d10*/  FFMA.FTZ R12, R58, R63, -R2 ;  /* 0x0000003f3a0c7223 */ /* 0x000fc40000010802 */
[----:B------:R-:W5:Y:S01]  /*39d20*/  MUFU.EX2 R32, R32 ;  /* 0x0000002000207308 */ /* 0x000f620000000800 */
[-CC-:B------:R-:W-:Y:S01]  /*39d30*/  FFMA.FTZ R15, R59, R63.reuse, -R2.reuse ;  /* 0x0000003f3b0f7223 */ /* 0x180fe20000010802 */
[----:B------:R-:W-:Y:S01]  /*39d40*/  FFMA.FTZ R200, R20, R63, -R2 ;  /* 0x0000003f14c87223 */ /* 0x000fe20000010802 */
[----:B0-----:R-:W-:-:S05]  /*39d50*/  FADD.FTZ R3, R172, R31 ;  /* 0x0000001fac037221 */ /* 0x001fca0000010000 */
[----:B------:R-:W0:Y:S01]  /*39d60*/  MUFU.EX2 R9, R9 ;  /* 0x0000000900097308 */ /* 0x000e220000000800 */
[----:B-1----:R-:W-:Y:S01]  /*39d70*/  FADD.FTZ R20, R173, R30 ;  /* 0x0000001ead147221 */ /* 0x002fe20000010000 */
[----:B------:R-:W-:-:S06]  /*39d80*/  FFMA.FTZ R14, R47, R63, -R2 ;  /* 0x0000003f2f0e7223 */ /* 0x000fcc0000010802 */
        /* <DEDUP_REMOVED lines=8> */
[----:B-----5:R-:W-:-:S06]  /*39e10*/  FADD.FTZ R20, R32, R3 ;  /* 0x0000000320147221 */ /* 0x020fcc0000010000 */
[----:B------:R-:W4:Y:S01]  /*39e20*/  MUFU.EX2 R11, R11 ;  /* 0x0000000b000b7308 */ /* 0x000f220000000800 */
[----:B------:R-:W-:-:S07]  /*39e30*/  FFMA.FTZ R188, R36, R63, -R2 ;  /* 0x0000003f24bc7223 */ /* 0x000fce0000010802 */
[----:B------:R-:W5:Y:S01]  /*39e40*/  MUFU.EX2 R15, R15 ;  /* 0x0000000f000f7308 */ /* 0x000f620000000800 */
[----:B------:R-:W-:Y:S01]  /*39e50*/  FFMA.FTZ R199, R19, R63, -R2 ;  /* 0x0000003f13c77223 */ /* 0x000fe20000010802 */
[----:B0-----:R-:W-:-:S06]  /*39e60*/  FADD.FTZ R3, R9, R24 ;  /* 0x0000001809037221 */ /* 0x001fcc0000010000 */
[----:B------:R-:W0:Y:S01]  /*39e70*/  MUFU.EX2 R10, R10 ;  /* 0x0000000a000a7308 */ /* 0x000e220000000800 */
[----:B-1----:R-:W-:Y:S01]  /*39e80*/  FADD.FTZ R19, R13, R20 ;  /* 0x000000140d137221 */ /* 0x002fe20000010000 */
[----:B------:R-:W-:-:S06]  /*39e90*/  FFMA.FTZ R190, R35, R63, -R2 ;  /* 0x0000003f23be7223 */ /* 0x000fcc0000010802 */
[----:B------:R-:W1:Y:S01]  /*39ea0*/  MUFU.EX2 R14, R14 ;  /* 0x0000000e000e7308 */ /* 0x000e620000000800 */
[----:B--2---:R-:W-:Y:S01]  /*39eb0*/  FADD.FTZ R20, R8, R3 ;  /* 0x0000000308147221 */ /* 0x004fe20000010000 */
[----:B---3--:R-:W-:-:S06]  /*39ec0*/  FADD.FTZ R24, R12, R19 ;  /* 0x000000130c187221 */ /* 0x008fcc0000010000 */
[----:B------:R-:W2:Y:S01]  /*39ed0*/  MUFU.EX2 R185, R185 ;  /* 0x000000b900b97308 */ /* 0x000ea20000000800 */
[----:B------:R-:W-:-:S07]  /*39ee0*/  FFMA.FTZ R189, R34, R63, -R2 ;  /* 0x0000003f22bd7223 */ /* 0x000fce0000010802 */
[----:B------:R-:W3:Y:S01]  /*39ef0*/  MUFU.EX2 R0, R0 ;  /* 0x0000000000007308 */ /* 0x000ee20000000800 */
[-CC-:B------:R-:W-:Y:S01]  /*39f00*/  FFMA.FTZ R205, R18, R63.reuse, -R2.reuse ;  /* 0x0000003f12cd7223 */ /* 0x180fe20000010802 */
[----:B------:R-:W-:Y:S01]  /*39f10*/  FFMA.FTZ R18, R5, R63, -R2 ;  /* 0x0000003f05127223 */ /* 0x000fe20000010802 */
[----:B----4-:R-:W-:-:S05]  /*39f20*/  FADD.FTZ R3, R11, R20 ;  /* 0x000000140b037221 */ /* 0x010fca0000010000 */
[----:B------:R-:W4:Y:S01]  /*39f30*/  MUFU.EX2 R184, R184 ;  /* 0x000000b800b87308 */ /* 0x000f220000000800 */
[----:B-----5:R-:W-:-:S07]  /*39f40*/  FADD.FTZ R5, R15, R24 ;  /* 0x000000180f057221 */ /* 0x020fce0000010000 */
[----:B------:R-:W5:Y:S01]  /*39f50*/  MUFU.EX2 R188, R188 ;  /* 0x000000bc00bc7308 */ /* 0x000f620000000800 */
[----:B0-----:R-:W-:Y:S01]  /*39f60*/  FADD.FTZ R24, R10, R3 ;  /* 0x000000030a187221 */ /* 0x001fe20000010000 */
[----:B-1----:R-:W-:-:S06]  /*39f70*/  FADD.FTZ R5, R14, R5 ;  /* 0x000000050e057221 */ /* 0x002fcc0000010000 */
[----:B------:R-:W0:Y:S01]  /*39f80*/  MUFU.EX2 R187, R187 ;  /* 0x000000bb00bb7308 */ /* 0x000e220000000800 */
        /* <DEDUP_REMOVED lines=11> */
[----:B0-----:R-:W-:Y:S01]  /*3a040*/  FADD.FTZ R3, R187, R4 ;  /* 0x00000004bb037221 */ /* 0x001fe20000010000 */
[----:B-1----:R-:W-:-:S06]  /*3a050*/  FADD.FTZ R4, R190, R5 ;  /* 0x00000005be047221 */ /* 0x002fcc0000010000 */
[----:B------:R-:W0:Y:S08]  /*3a060*/  MUFU.EX2 R193, R193 ;  /* 0x000000c100c17308 */ /* 0x000e300000000800 */
        /* <DEDUP_REMOVED lines=47> */
[----:B-----5:R-:W-:-:S03]  /*3a360*/  FADD.FTZ R2, R21, R2 ;  /* 0x0000000215027221 */ /* 0x020fc60000010000 */
[----:B0-----:R-:W-:Y:S01]  /*3a370*/  FADD.FTZ R3, R209, R4 ;  /* 0x00000004d1037221 */ /* 0x001fe20000010000 */
[----:B-1----:R-:W-:-:S03]  /*3a380*/  FADD.FTZ R2, R181, R2 ;  /* 0x00000002b5027221 */ /* 0x002fc60000010000 */
[----:B--2---:R-:W-:Y:S01]  /*3a390*/  FADD.FTZ R27, R208, R3 ;  /* 0x00000003d01b7221 */ /* 0x004fe20000010000 */
[----:B---3--:R-:W-:-:S04]  /*3a3a0*/  FADD.FTZ R29, R159, R2 ;  /* 0x000000029f1d7221 */ /* 0x008fc80000010000 */
[----:B------:R-:W-:Y:S04]  /*3a3b0*/  ST.E desc[UR6][R6.64+0x10], R27 ;  /* 0x0000101b06007985 */ /* 0x000fe8000c101906 */
[----:B------:R0:W-:Y:S04]  /*3a3c0*/  ST.E desc[UR6][R6.64+0x14], R29 ;  /* 0x0000141d06007985 */ /* 0x0001e8000c101906 */
[----:B------:R-:W2:Y:S04]  /*3a3d0*/  LDL.64 R24, [UR4] ;  /* 0x00000004ff187983 */ /* 0x000ea80008100a00 */
[----:B------:R-:W3:Y:S04]  /*3a3e0*/  LDL.64 R4, [UR4+0x98] ;  /* 0x00009804ff047983 */ /* 0x000ee80008100a00 */
[----:B------:R-:W4:Y:S01]  /*3a3f0*/  LDL.64 R2, [UR4+0x80] ;  /* 0x00008004ff027983 */ /* 0x000f220008100a00 */
[----:B------:R-:W-:-:S03]  /*3a400*/  LEA.HI R26, R215, 0x8, RZ, 0x19 ;  /* 0x00000008d71a7811 */ /* 0x000fc600078fc8ff */
[----:B0-----:R-:W5:Y:S02]  /*3a410*/  LDL.64 R6, [UR4+0x88] ;  /* 0x00008804ff067983 */ /* 0x001f640008100a00 */
[----:B------:R0:W-:Y:S06]  /*3a420*/  BAR.SYNC.DEFER_BLOCKING R26, 0x100 ;  /* 0x0004001a0000751d */ /* 0x0001ec0000010000 */
[----:B--2---:R-:W2:Y:S04]  /*3a430*/  LD.E R25, desc[UR6][R24.64] ;  /* 0x0000000618197980 */ /* 0x004ea8000c101900 */
[----:B---3--:R-:W2:Y:S04]  /*3a440*/  LD.E.64 R4, desc[UR6][R4.64] ;  /* 0x0000000604047980 */ /* 0x008ea8000c101b00 */
[----:B----4-:R-:W3:Y:S04]  /*3a450*/  LD.E R35, desc[UR6][R2.64] ;  /* 0x0000000602237980 */ /* 0x010ee8000c101900 */
        /* <DEDUP_REMOVED lines=127> */
[----:B--2---:R-:W-:Y:S01]  /*3ac50*/  IMAD R4, R25, 0xc00, R4 ;  /* 0x00000c0019047824 */ /* 0x004fe200078e0204 */
[----:B------:R-:W-:-:S04]  /*3ac60*/  R2UR UR11, R5 ;  /* 0x00000000050b72ca */ /* 0x000fc800000e0000 */
[----:B------:R-:W-:Y:S02]  /*3ac70*/  R2UR UR10, R4 ;  /* 0x00000000040a72ca */ /* 0x000fe400000e0000 */
[----:B------:R-:W-:Y:S02]  /*3ac80*/  F2FP.F16.F32.PACK_AB R172, R31, R172 ;  /* 0x000000ac1fac723e */ /* 0x000fe400000000ff */
[----:B------:R-:W-:Y:S02]  /*3ac90*/  F2FP.F16.F32.PACK_AB R174, R33, R174 ;  /* 0x000000ae21ae723e */ /* 0x000fe400000000ff */
[----:B------:R-:W-:Y:S02]  /*3aca0*/  F2FP.F16.F32.PACK_AB R173, R30, R173 ;  /* 0x000000ad1ead723e */ /* 0x000fe400000000ff */
[----:B------:R-:W-:Y:S01]  /*3acb0*/  F2FP.F16.F32.PACK_AB R175, R32, R175 ;  /* 0x000000af20af723e */ /* 0x000fe200000000ff */
        /* <DEDUP_REMOVED lines=128> */
[----:B------:R-:W-:Y:S01]  /*3b4c0*/  ST.E desc[UR6][R6.64], RZ ;  /* 0x000000ff06007985 */ /* 0x000fe2000c101906 */
[----:B0-----:R-:W-:-:S06]  /*3b4d0*/  WARPGROUP.ARRIVE ;  /* 0x00000000000079c5 */ /* 0x001fcc0000000000 */
[----:B------:R-:W-:Y:S03]  /*3b4e0*/  HGMMA.64x256x16.F32 R24, R172, gdesc[UR8].tnspB, RZ, !UPT, gsb0 ;  /* 0x43e00008ac187df0 */ /* 0x000fe6000c0008ff */
[----:B------:R-:W-:Y:S02]  /*3b4f0*/  WARPGROUP.DEPBAR.LE gsb0, 0x0 ;  /* 0x00008000000079c5 */ /* 0x000fe40000010000 */
        /* <DEDUP_REMOVED lines=129> */
[----:B0-----:R-:W5:Y:S04]  /*3bd10*/  LD.E R24, desc[UR6][R2.64] ;  /* 0x0000000602187980 */ /* 0x001f68000c101900 */
[----:B-1----:R-:W5:Y:S04]  /*3bd20*/  LD.E R25, desc[UR6][R2.64+0x4] ;  /* 0x0000040602197980 */ /* 0x002f68000c101900 */
[----:B--2---:R-:W2:Y:S04]  /*3bd30*/  LD.E R26, desc[UR6][R2.64+0x8] ;  /* 0x00000806021a7980 */ /* 0x004ea8000c101900 */
[----:B---3--:R-:W2:Y:S04]  /*3bd40*/  LD.E R27, desc[UR6][R2.64+0xc] ;  /* 0x00000c06021b7980 */ /* 0x008ea8000c101900 */
[----:B----4-:R-:W2:Y:S04]  /*3bd50*/  LD.E R28, desc[UR6][R2.64+0x10] ;  /* 0x00001006021c7980 */ /* 0x010ea8000c101900 */
        /* <DEDUP_REMOVED lines=123> */
[----:B------:R-:W-:Y:S01]  /*3c510*/  IMAD.MOV.U32 R173, RZ, RZ, R5 ;  /* 0x000000ffffad7224 */ /* 0x000fe200078e0005 */
[----:B------:R-:W-:-:S04]  /*3c520*/  IADD3 R172, R4, 0x80, RZ ;  /* 0x0000008004ac7810 */ /* 0x000fc80007ffe0ff */
[----:B------:R-:W-:Y:S02]  /*3c530*/  R2UR UR10, R172 ;  /* 0x00000000ac0a72ca */ /* 0x000fe400000e0000 */
[----:B------:R-:W-:Y:S02]  /*3c540*/  R2UR UR11, R173 ;  /* 0x00000000ad0b72ca */ /* 0x000fe400000e0000 */
[----:B------:R-:W-:Y:S02]  /*3c550*/  F2FP.F16.F32.PACK_AB R172, R8, R9 ;  /* 0x0000000908ac723e */ /* 0x000fe400000000ff */
[----:B------:R-:W-:Y:S02]  /*3c560*/  F2FP.F16.F32.PACK_AB R174, R10, R11 ;  /* 0x0000000b0aae723e */ /* 0x000fe400000000ff */
[----:B------:R-:W-:Y:S02]  /*3c570*/  F2FP.F16.F32.PACK_AB R173, R12, R13 ;  /* 0x0000000d0cad723e */ /* 0x000fe400000000ff */
[----:B------:R-:W-:-:S04]  /*3c580*/  F2FP.F16.F32.PACK_AB R175, R14, R15 ;  /* 0x0000000f0eaf723e */ /* 0x000fc800000000ff */
[----:B--2---:R-:W-:-:S06]  /*3c590*/  WARPGROUP.ARRIVE ;  /* 0x00000000000079c5 */ /* 0x004fcc0000000000 */
[----:B------:R-:W-:Y:S03]  /*3c5a0*/  HGMMA.64x256x16.F32 R24, R172, gdesc[UR8].tnspB, R24, gsb0 ;  /* 0x43e00008ac187df0 */ /* 0x000fe60008000818 */
        /* <DEDUP_REMOVED lines=1457> */
[----:B------:R-:W-:-:S13]  /*420c0*/  LOP3.LUT P6, RZ, R215, 0x7f, RZ, 0xc0, !PT ;  /* 0x0000007fd7ff7812 */ /* 0x000fda00078cc0ff */
[----:B0-----:R-:W-:Y:S05]  /*420d0*/  @P6 BRA `(.L_x_10470) ;  /* 0x0000000000206947 */ /* 0x001fea0003800000 */
[----:B------:R-:W2:Y:S04]  /*420e0*/  LDL.64 R2, [UR4+0x40] ;  /* 0x00004004ff027983 */ /* 0x000ea80008100a00 */
[----:B------:R-:W3:Y:S04]  /*420f0*/  LDL.64 R4, [UR4] ;  /* 0x00000004ff047983 */ /* 0x000ee80008100a00 */
[----:B--2---:R-:W2:Y:S04]  /*42100*/  LD.E.64 R2, desc[UR6][R2.64+0x30] ;  /* 0x0000300602027980 */ /* 0x004ea8000c101b00 */
[----:B---3--:R-:W3:Y:S01]  /*42110*/  LD.E R4, desc[UR6][R4.64] ;  /* 0x0000000604047980 */ /* 0x008ee2000c101900 */
[----:B--2---:R-:W-:-:S05]  /*42120*/  MOV R7, R2 ;  /* 0x0000000200077202 */ /* 0x004fca0000000f00 */
[----:B---3--:R-:W-:-:S05]  /*42130*/  IMAD R0, R4, 0x8, R7 ;  /* 0x0000000804007824 */ /* 0x008fca00078e0207 */
[----:B------:R-:W-:-:S04]  /*42140*/  PRMT R0, RZ, 0x654, R0 ;  /* 0x00000654ff007816 */ /* 0x000fc80000000000 */
[----:B------:R0:W-:Y:S03]  /*42150*/  SYNCS.ARRIVE.TRANS64.RED.A1T0 RZ, [R0+URZ], RZ ;  /* 0x000000ff00ff79a7 */ /* 0x0001e6000810043f */
.L_x_10470:
[----:B------:R-:W-:-:S04]  /*42160*/  IMAD.MOV.U32 R217, RZ, RZ, 0x0 ;  /* 0x00000000ffd97424 */ /* 0x000fc800078e00ff */
[----:B0-----:R-:W-:Y:S05]  /*42170*/  RET.REL.NODEC R216 `(_ZN7cutlass13device_kernelIN5flash11enable_sm90INS1_16FlashAttnFwdSm90INS1_25CollectiveMainloopFwdSm90ILi2EN4cute5tupleIJNS5_1CILi1EEES8_S8_EEENS6_IJNS7_ILi128EEENS7_ILi96EEENS7_ILi64EEEEEELi256ENS_6half_tEfNS_4arch4Sm90ELb0ELb1ELb1ELb1ELb0ELb1ELb1ELb1ELb0ELb0ELb0ELb0EEENS1_21CollectiveEpilogueFwdINS6_IJSA_NS7_ILi256EEESB_EEES9_SE_SG_Li256ELb1ELb0ELb0ELb0EEENS1_36VarlenDynamicPersistentTileSchedulerILi128ELi96ELi256ELi32ELb0ELb0ELb1ELb1ELb0ELb1EEEEEEEEEvNT_6ParamsE) ;  /* 0xfffffbdcd8a07950 */ /* 0x001fea0003c3ffff */
.L_x_10446:
[----:B0-----:R0:W1:Y:S02]  /*42180*/  SYNCS.PHASECHK.TRANS64.TRYWAIT P0, [R8+URZ], R9 ;  /* 0x00000009080075a7 */ /* 0x001064000800017f */
[----:B-1----:R-:W-:Y:S05]  /*42190*/  @!P0 NANOSLEEP.SYNCS 0x989680 ;  /* 0x009896800000895d */ /* 0x002fea0003900000 */
[----:B------:R-:W1:Y:S02]  /*421a0*/  @!P0 SYNCS.PHASECHK.TRANS64 P0, [R8+URZ], R9 ;  /* 0x00000009080085a7 */ /* 0x000e64000800007f */
[----:B-1----:R-:W-:Y:S05]  /*421b0*/  @!P0 BRA `(.L_x_10446) ;  /* 0xfffffffc00f08947 */ /* 0x002fea000383ffff */
[----:B------:R-:W-:Y:S05]  /*421c0*/  BRA `(.L_x_10445) ;  /* 0xffffff4800087947 */ /* 0x000fea000383ffff */
.L_x_10448:
[----:B0-----:R0:W1:Y:S02]  /*421d0*/  SYNCS.PHASECHK.TRANS64.TRYWAIT P0, [R4+URZ+0x32410], R3 ;  /* 0x03241003040075a7 */ /* 0x001064000800017f */
[----:B-1----:R-:W-:Y:S05]  /*421e0*/  @!P0 NANOSLEEP.SYNCS 0x989680 ;  /* 0x009896800000895d */ /* 0x002fea0003900000 */
[----:B------:R-:W1:Y:S02]  /*421f0*/  @!P0 SYNCS.PHASECHK.TRANS64 P0, [R4+URZ+0x32410], R3 ;  /* 0x03241003040085a7 */ /* 0x000e64000800007f */
[----:B-1----:R-:W-:Y:S05]  /*42200*/  @!P0 BRA `(.L_x_10448) ;  /* 0xfffffffc00f08947 */ /* 0x002fea000383ffff */
[----:B------:R-:W-:Y:S05]  /*42210*/  BRA `(.L_x_10471) ;  /* 0xffffff4800fc7947 */ /* 0x000fea000383ffff */
.L_x_10455:
[----:B0-----:R0:W1:Y:S02]  /*42220*/  SYNCS.PHASECHK.TRANS64.TRYWAIT P0, [R8+URZ], R9 ;  /* 0x00000009080075a7 */ /* 0x001064000800017f */
[----:B-1----:R-:W-:Y:S05]  /*42230*/  @!P0 NANOSLEEP.SYNCS 0x989680 ;  /* 0x009896800000895d */ /* 0x002fea0003900000 */
[----:B------:R-:W1:Y:S02]  /*42240*/  @!P0 SYNCS.PHASECHK.TRANS64 P0, [R8+URZ], R9 ;  /* 0x00000009080085a7 */ /* 0x000e64000800007f */
[----:B-1----:R-:W-:Y:S05]  /*42250*/  @!P0 BRA `(.L_x_10455) ;  /* 0xfffffffc00f08947 */ /* 0x002fea000383ffff */
[----:B------:R-:W-:Y:S05]  /*42260*/  BRA `(.L_x_10454) ;  /* 0xffffff4c00707947 */ /* 0x000fea000383ffff */
.L_x_10472:
        /* <DEDUP_REMOVED lines=9> */
.L_x_11972:


//--------------------- .text._ZN7cutlass13device_kernelIN5flash11enable_sm90INS1_16FlashAttnFwdSm90INS1_25CollectiveMainloopFwdSm90ILi2EN4cute5tupleIJNS5_1CILi1EEES8_S8_EEENS6_IJNS7_ILi128EEENS7_ILi96EEENS7_ILi64EEEEEELi256ENS_6half_tEfNS_4arch4Sm90ELb1ELb0ELb1ELb0ELb0ELb0ELb0ELb1ELb0ELb0ELb0ELb0EEENS1_21CollectiveEpilogueFwdINS6_IJSA_NS7_ILi256EEESB_EEES9_SE_SG_Li256ELb0ELb0ELb0ELb0EEENS1_30DynamicPersistentTileSchedulerILi256ELi32ELb0ELb0ELb1EEEEEEEEEvNT_6ParamsE --------------------------
	.section	.text._ZN7cutlass13device_kernelIN5flash11enable_sm90INS1_16FlashAttnFwdSm90INS1_25CollectiveMainloopFwdSm90ILi2EN4cute5tupleIJNS5_1CILi1EEES8_S8_EEENS6_IJNS7_ILi128EEENS7_ILi96EEENS7_ILi64EEEEEELi256ENS_6half_tEfNS_4arch4Sm90ELb1ELb0ELb1ELb0ELb0ELb0ELb0ELb1ELb0ELb0ELb0ELb0EEENS1_21CollectiveEpilogueFwdINS6_IJSA_NS7_ILi256EEESB_EEES9_SE_SG_Li256ELb0ELb0ELb0ELb0EEENS1_30DynamicPersistentTileSchedulerILi256ELi32ELb0ELb0ELb1EEEEEEEEEvNT_6ParamsE,"ax",@progbits
	.align	128
.text._ZN7cutlass13device_kernelIN5flash11enable_sm90INS1_16FlashAttnFwdSm90INS1_25CollectiveMainloopFwdSm90ILi2EN4cute5tupleIJNS5_1CILi1EEES8_S8_EEENS6_IJNS7_ILi128EEENS7_ILi96EEENS7_ILi64EEEEEELi256ENS_6half_tEfNS_4arch4Sm90ELb1ELb0ELb1ELb0ELb0ELb0ELb0ELb1ELb0ELb0ELb0ELb0EEENS1_21CollectiveEpilogueFwdINS6_IJSA_NS7_ILi256EEESB_EEES9_SE_SG_Li256ELb0ELb0ELb0ELb0EEENS1_30DynamicPersistentTileSchedulerILi256ELi32ELb0ELb0ELb1EEEEEEEEEvNT_6ParamsE:
        .type           _ZN7cutlass13device_kernelIN5flash11enable_sm90INS1_16FlashAttnFwdSm90INS1_25CollectiveMainloopFwdSm90ILi2EN4cute5tupleIJNS5_1CILi1EEES8_S8_EEENS6_IJNS7_ILi128EEENS7_ILi96EEENS7_ILi64EEEEEELi256ENS_6half_tEfNS_4arch4Sm90ELb1ELb0ELb1ELb0ELb0ELb0ELb0ELb1ELb0ELb0ELb0ELb0EEENS1_21CollectiveEpilogueFwdINS6_IJSA_NS7_ILi256EEESB_EEES9_SE_SG_Li256ELb0ELb0ELb0ELb0EEENS1_30DynamicPersistentTileSchedulerILi256ELi32ELb0ELb0ELb1EEEEEEEEEvNT_6ParamsE,@function
        .size           _ZN7cutlass13device_kernelIN5flash11enable_sm90INS1_16FlashAttnFwdSm90INS1_25CollectiveMainloopFwdSm90ILi2EN4cute5tupleIJNS5_1CILi1EEES8_S8_EEENS6_IJNS7_ILi128EEENS7_ILi96EEENS7_ILi64EEEEEELi256ENS_6half_tEfNS_4arch4Sm90ELb1ELb0ELb1ELb0ELb0ELb0ELb0ELb1ELb0ELb0ELb0ELb0EEENS1_21CollectiveEpilogueFwdINS6_IJSA_NS7_ILi256EEESB_EEES9_SE_SG_Li256ELb0ELb0ELb0ELb0EEENS1_30DynamicPersistentTileSchedulerILi256ELi32ELb0ELb0ELb1EEEEEEEEEvNT_6ParamsE,(.L_x_11974 - _ZN7cutlass13device_kernelIN5flash11enable_sm90INS1_16FlashAttnFwdSm90INS1_25CollectiveMainloopFwdSm90ILi2EN4cute5tupleIJNS5_1CILi1EEES8_S8_EEENS6_IJNS7_ILi128EEENS7_ILi96EEENS7_ILi64EEEEEELi256ENS_6half_tEfNS_4arch4Sm90ELb1ELb0ELb1ELb0ELb0ELb0ELb0ELb1ELb0ELb0ELb0ELb0EEENS1_21CollectiveEpilogueFwdINS6_IJSA_NS7_ILi256EEESB_EEES9_SE_SG_Li256ELb0ELb0ELb0ELb0EEENS1_30DynamicPersistentTileSchedulerILi256ELi32ELb0ELb0ELb1EEEEEEEEEvNT_6ParamsE)
        .other          _ZN7cutlass13device_kernelIN5flash11enable_sm90INS1_16FlashAttnFwdSm90INS1_25CollectiveMainloopFwdSm90ILi2EN4cute5tupleIJNS5_1CILi1EEES8_S8_EEENS6_IJNS7_ILi128EEENS7_ILi96EEENS7_ILi64EEEEEELi256ENS_6half_tEfNS_4arch4Sm90ELb1ELb0ELb1ELb0ELb0ELb0ELb0ELb1ELb0ELb0ELb0ELb0EEENS1_21CollectiveEpilogueFwdINS6_IJSA_NS7_ILi256EEESB_EEES9_SE_SG_Li256ELb0ELb0ELb0ELb0EEENS1_30DynamicPersistentTileSchedulerILi256ELi32ELb0ELb0ELb1EEEEEEEEEvNT_6ParamsE,@"STO_CUDA_ENTRY STV_DEFAULT"
_ZN7cutlass13device_kernelIN5flash11enable_sm90INS1_16FlashAttnFwdSm90INS1_25CollectiveMainloopFwdSm90ILi2EN4cute5tupleIJNS5_1CILi1EEES8_S8_EEENS6_IJNS7_ILi128EEENS7_ILi96EEENS7_ILi64EEEEEELi256ENS_6half_tEfNS_4arch4Sm90ELb1ELb0ELb1ELb0ELb0ELb0ELb0ELb1ELb0ELb0ELb0ELb0EEENS1_21CollectiveEpilogueFwdINS6_IJSA_NS7_ILi256EEESB_EEES9_SE_SG_Li256ELb0ELb0ELb0ELb0EEENS1_30DynamicPersistentTileSchedulerILi256ELi32ELb0ELb0ELb1EEEEEEEEEvNT_6ParamsE:
        /* <DEDUP_REMOVED lines=23> */
.L_x_10474:
[----:B------:R-:W-:Y:S05]  /*0170*/  BSYNC B0 ;  /* 0x0000000000007941 */ /* 0x000fea0003800000 */
.L_x_10473:
        /* <DEDUP_REMOVED lines=37> */
.L_x_10475:
        /* <DEDUP_REMOVED lines=22> */
.L_x_10476:
        /* <DEDUP_REMOVED lines=18> */
.L_x_10477:
        /* <DEDUP_REMOVED lines=22> */
.L_x_10478:
        /* <DEDUP_REMOVED lines=22> */
.L_x_10479:
[----:B------:R-:W-:Y:S01]  /*0910*/  PLOP3.LUT P0, PT, PT, PT, UP0, 0x80, 0x0 ;  /* 0x000000000000781c */ /* 0x000fe20003f0f008 */
[----:B------:R-:W-:Y:S01]  /*0920*/  UMOV UR36, 0x1 ;  /* 0x0000000100247882 */ /* 0x000fe20000000000 */
[----:B------:R-:W-:Y:S01]  /*0930*/  NOP ;  /* 0x0000000000007918 */ /* 0x000fe20000000000 */
[----:B------:R-:W-:Y:S01]  /*0940*/  USEL UR36, UR36, 0x2, !UP0 ;  /* 0x0000000224247887 */ /* 0x000fe2000c000000 */
[----:B------:R-:W-:Y:S01]  /*0950*/  ULDC.64 UR46, c[0x0][0x208] ;  /* 0x00008200002e7ab9 */ /* 0x000fe20000000a00 */
[----:B-123--:R-:W-:Y:S08]  /*0960*/  BAR.SYNC.DEFER_BLOCKING 0x0 ;  /* 0x0000000000007b1d */ /* 0x00eff00000010000 */
[----:B------:R-:W-:Y:S05]  /*0970*/  @!P0 BRA `(.L_x_10480) ;  /* 0x000000a000908947 */ /* 0x000fea0003800000 */
.L_x_10481:
        /* <DEDUP_REMOVED lines=24> */
[----:B---3--:R-:W-:Y:S02]  /*0b00*/  UMOV UR5, UR6 ;  /* 0x0000000600057c82 */ /* 0x008fe40008000000 */
[----:B------:R-:W-:Y:S01]  /*0b10*/  MOV R17, UR5 ;  /* 0x0000000500117c02 */ /* 0x000fe20008000f00 */
[----:B------:R-:W-:Y:S01]  /*0b20*/  IMAD.U32 R16, RZ, RZ, UR4 ;  /* 0x00000004ff107e24 */ /* 0x000fe2000f8e00ff */
[----:B------:R-:W-:Y:S01]  /*0b30*/  SHF.R.S32.HI R0, RZ, 0x1f, R205 ;  /* 0x0000001fff007819 */ /* 0x000fe200000114cd */
[----:B------:R-:W-:-:S03]  /*0b40*/  UMOV UR4, UR7 ;  /* 0x0000000700047c82 */ /* 0x000fc60008000000 */
[CC--:B------:R-:W-:Y:S02]  /*0b50*/  LEA.HI R3, R0.reuse, R205.reuse, RZ, 0x4 ;  /* 0x000000cd00037211 */ /* 0x0c0fe400078f20ff */
[-C--:B------:R-:W-:Y:S02]  /*0b60*/  LEA.HI R2, R0, R205.reuse, RZ, 0x7 ;  /* 0x000000cd00027211 */ /* 0x080fe400078f38ff */
[----:B------:R-:W-:Y:S02]  /*0b70*/  SHF.R.S32.HI R4, RZ, 0x4, R3 ;  /* 0x00000004ff047819 */ /* 0x000fe40000011403 */
[----:B------:R-:W-:Y:S02]  /*0b80*/  LOP3.LUT R202, R2, 0xffffff80, RZ, 0xc0, !PT ;  /* 0xffffff8002ca7812 */ /* 0x000fe400078ec0ff */
[----:B------:R-:W-:Y:S02]  /*0b90*/  LEA.HI R5, R3, R4, RZ, 0x1 ;  /* 0x0000000403057211 */ /* 0x000fe400078f08ff */
[----:B------:R-:W-:Y:S01]  /*0ba0*/  LEA.HI R204, R0, R205, RZ, 0x5 ;  /* 0x000000cd00cc7211 */ /* 0x000fe200078f28ff */
[----:B------:R-:W-:Y:S01]  /*0bb0*/  IMAD.IADD R202, R205, 0x1, -R202 ;  /* 0x00000001cdca7824 */ /* 0x000fe200078e0aca */
[----:B------:R-:W-:-:S02]  /*0bc0*/  LOP3.LUT R5, R5, 0x1ffffffe, RZ, 0xc0, !PT ;  /* 0x1ffffffe05057812 */ /* 0x000fc400078ec0ff */
[----:B------:R-:W-:Y:S02]  /*0bd0*/  SHF.R.S32.HI R204, RZ, 0x5, R204 ;  /* 0x00000005ffcc7819 */ /* 0x000fe400000114cc */
[----:B------:R-:W-:Y:S02]  /*0be0*/  IADD3 R5, R4, -R5, RZ ;  /* 0x8000000504057210 */ /* 0x000fe40007ffe0ff */
[----:B------:R-:W-:Y:S02]  /*0bf0*/  SHF.R.S32.HI R7, RZ, 0x1f, R202 ;  /* 0x0000001fff077819 */ /* 0x000fe400000114ca */
[----:B------:R-:W-:Y:S02]  /*0c00*/  LOP3.LUT R4, R3, 0x3fffff0, RZ, 0xc0, !PT ;  /* 0x03fffff003047812 */ /* 0x000fe400078ec0ff */
[----:B------:R-:W-:Y:S02]  /*0c10*/  LEA.HI R6, R7, R202, RZ, 0x2 ;  /* 0x000000ca07067211 */ /* 0x000fe400078f10ff */
[----:B------:R-:W-:Y:S01]  /*0c20*/  SHF.R.S32.HI R203, RZ, 0x7, R2 ;  /* 0x00000007ffcb7819 */ /* 0x000fe20000011402 */
[----:B------:R-:W-:Y:S01]  /*0c30*/  IMAD.IADD R3, R205, 0x1, -R4 ;  /* 0x00000001cd037824 */ /* 0x000fe200078e0a04 */
[----:B------:R-:W-:-:S02]  /*0c40*/  SHF.R.S32.HI R4, RZ, 0x2, R6 ;  /* 0x00000002ff047819 */ /* 0x000fc40000011406 */
[----:B------:R-:W-:Y:S01]  /*0c50*/  SHF.R.S32.HI R9, RZ, 0x1f, R6 ;  /* 0x0000001fff097819 */ /* 0x000fe20000011406 */
[----:B------:R-:W-:Y:S01]  /*0c60*/  IMAD R8, R204, 0x10, R3 ;  /* 0x00000010cc087824 */ /* 0x000fe200078e0203 */
[----:B------:R-:W-:Y:S02]  /*0c70*/  LEA.HI R2, R2, R203, RZ, 0x1 ;  /* 0x000000cb02027211 */ /* 0x000fe400078f08ff */
[----:B------:R-:W-:Y:S02]  /*0c80*/  LEA.HI R9, R9, R4, RZ, 0x3 ;  /* 0x0000000409097211 */ /* 0x000fe400078f18ff */
[----:B------:R-:W-:Y:S02]  /*0c90*/  LOP3.LUT R2, R2, 0x3fffffe, RZ, 0xc0, !PT ;  /* 0x03fffffe02027812 */ /* 0x000fe400078ec0ff */
[----:B------:R-:W-:Y:S02]  /*0ca0*/  LEA R3, R8, R5, 0x3 ;  /* 0x0000000508037211 */ /* 0x000fe400078e18ff */
[----:B------:R-:W-:-:S02]  /*0cb0*/  LEA.HI R0, R0, R205, RZ, 0x3 ;  /* 0x000000cd00007211 */ /* 0x000fc400078f18ff */
[----:B------:R-:W-:Y:S01]  /*0cc0*/  LOP3.LUT R9, R9, 0xfffffff8, RZ, 0xc0, !PT ;  /* 0xfffffff809097812 */ /* 0x000fe200078ec0ff */
[----:B------:R-:W-:Y:S01]  /*0cd0*/  IMAD.SHL.U32 R3, R3, 0x8, RZ ;  /* 0x0000000803037824 */ /* 0x000fe200078e00ff */
[----:B------:R-:W-:Y:S02]  /*0ce0*/  LEA.HI R7, R7, R202, RZ, 0x5 ;  /* 0x000000ca07077211 */ /* 0x000fe400078f28ff */
[----:B------:R-:W-:Y:S01]  /*0cf0*/  IADD3 R22, R203, -R2, RZ ;  /* 0x80000002cb167210 */ /* 0x000fe20007ffe0ff */
[----:B------:R-:W-:Y:S01]  /*0d00*/  IMAD.IADD R4, R4, 0x1, -R9 ;  /* 0x0000000104047824 */ /* 0x000fe200078e0a09 */
[----:B------:R-:W-:Y:S01]  /*0d10*/  LOP3.LUT R2, R0, 0x1ffffff8, RZ, 0xc0, !PT ;  /* 0x1ffffff800027812 */ /* 0x000fe200078ec0ff */
[----:B------:R-:W-:Y:S01]  /*0d20*/  IMAD.WIDE R16, R3, 0x2, R16 ;  /* 0x0000000203107825 */ /* 0x000fe200078e0210 */
[----:B------:R-:W-:Y:S02]  /*0d30*/  SHF.R.S32.HI R7, RZ, 0x5, R7 ;  /* 0x00000005ff077819 */ /* 0x000fe40000011407 */
[----:B------:R-:W-:Y:S01]  /*0d40*/  LOP3.LUT R3, R6, 0x7ffffffc, RZ, 0xc0, !PT ;  /* 0x7ffffffc06037812 */ /* 0x000fe200078ec0ff */
[----:B------:R-:W-:Y:S01]  /*0d50*/  IMAD.IADD R2, R205, 0x1, -R2 ;  /* 0x00000001cd027824 */ /* 0x000fe200078e0a02 */
[----:B------:R-:W-:Y:S01]  /*0d60*/  SHF.R.S32.HI R200, RZ, 0x3, R0 ;  /* 0x00000003ffc87819 */ /* 0x000fe20000011400 */
[----:B------:R-:W-:-:S03]  /*0d70*/  IMAD R7, R7, 0x10, R4 ;  /* 0x0000001007077824 */ /* 0x000fc600078e0204 */
[----:B------:R-:W-:Y:S01]  /*0d80*/  SHF.L.U32 R18, R2, 0x3, RZ ;  /* 0x0000000302127819 */ /* 0x000fe200000006ff */
[----:B------:R-:W-:Y:S02]  /*0d90*/  IMAD R22, R22, 0x40, R7 ;  /* 0x0000004016167824 */ /* 0x000fe400078e0207 */
[----:B------:R-:W-:-:S07]  /*0da0*/  IMAD.IADD R2, R202, 0x1, -R3 ;  /* 0x00000001ca027824 */ /* 0x000fce00078e0a03 */
.L_x_10528:
        /* <DEDUP_REMOVED lines=20> */
.L_x_10482:
[----:B------:R-:W-:Y:S01]  /*0ef0*/  ULDC UR6, c[0x0][0xdc4] ;  /* 0x0003710000067ab9 */ /* 0x000fe20000000800 */
[----:B------:R-:W-:Y:S01]  /*0f00*/  UMOV UR40, UR7 ;  /* 0x0000000700287c82 */ /* 0x000fe20008000000 */
[----:B------:R-:W-:-:S11]  /*0f10*/  UISETP.NE.AND UP0, UPT, UR6, 0x1, UPT ;  /* 0x000000010600788c */ /* 0x000fd6000bf05270 */
[----:B------:R-:W-:Y:S02]  /*0f20*/  @UP0 ULDC.64 UR10, c[0x0][0xdc8] ;  /* 0x00037200000a0ab9 */ /* 0x000fe40000000a00 */
[----:B------:R-:W-:-:S04]  /*0f30*/  UIMAD.WIDE.U32 UR4, UR7, UR10, URZ ;  /* 0x0000000a070472a5 */ /* 0x000fc8000f8e003f */
[----:B------:R-:W-:-:S04]  /*0f40*/  @UP0 USHF.R.U32.HI UR40, URZ, UR11, UR5 ;  /* 0x0000000b3f280299 */ /* 0x000fc80008011605 */
[----:B------:R-:W-:-:S12]  /*0f50*/  UIMAD UR4, UR40, UR6, URZ ;  /* 0x00000006280472a4 */ /* 0x000fd8000f8e023f */
.L_x_10483:
[----:B------:R-:W-:Y:S01]  /*0f60*/  ULDC.64 UR10, c[0x0][0x3f8] ;  /* 0x0000fe00000a7ab9 */ /* 0x000fe20000000a00 */
[----:B------:R-:W-:Y:S01]  /*0f70*/  UIADD3 UR9, UR7, -UR4, URZ ;  /* 0x8000000407097290 */ /* 0x000fe2000fffe03f */
[----:B------:R-:W-:Y:S01]  /*0f80*/  PLOP3.LUT P0, PT, PT, PT, PT, 0x80, 0x0 ;  /* 0x000000000000781c */ /* 0x000fe20003f0f070 */
[----:B------:R-:W-:Y:S01]  /*0f90*/  UISETP.NE.U32.AND UP0, UPT, UR10, URZ, UPT ;  /* 0x0000003f0a00728c */ /* 0x000fe2000bf05070 */
[----:B------:R-:W-:Y:S01]  /*0fa0*/  CS2R R20, SRZ ;  /* 0x0000000000147805 */ /* 0x000fe2000001ff00 */
[----:B------:R-:W-:Y:S01]  /*0fb0*/  ULOP3.LUT UR4, URZ, UR40, URZ, 0x33, !UPT ;  /* 0x000000283f047292 */ /* 0x000fe2000f8e333f */
[----:B------:R-:W-:Y:S01]  /*0fc0*/  IMAD.MOV.U32 R3, RZ, RZ, RZ ;  /* 0x000000ffff037224 */ /* 0x000fe200078e00ff */
[----:B------:R-:W-:Y:S01]  /*0fd0*/  ULDC UR5, c[0x0][0xdac] ;  /* 0x00036b0000057ab9 */ /* 0x000fe20000000800 */
[----:B------:R-:W-:Y:S01]  /*0fe0*/  UISETP.NE.AND.EX UP0, UPT, UR11, URZ, UPT, UP0 ;  /* 0x0000003f0b00728c */ /* 0x000fe2000bf05300 */
[----:B------:R-:W-:Y:S01]  /*0ff0*/  CS2R R150, SRZ ;  /* 0x0000000000967805 */ /* 0x000fe2000001ff00 */
[----:B------:R-:W-:Y:S01]  /*1000*/  UIADD3 UR4, UR4, UR5, URZ ;  /* 0x0000000504047290 */ /* 0x000fe2000fffe03f */
[----:B------:R-:W-:Y:S01]  /*1010*/  CS2R R148, SRZ ;  /* 0x0000000000947805 */ /* 0x000fe2000001ff00 */
[----:B------:R-:W-:Y:S01]  /*1020*/  ULDC UR45, c[0x0][0x404] ;  /* 0x00010100002d7ab9 */ /* 0x000fe20000000800 */
[----:B------:R-:W-:Y:S01]  /*1030*/  ULDC UR6, c[0x0][0x2e0] ;  /* 0x0000b80000067ab9 */ /* 0x000fe20000000800 */
[----:B------:R-:W-:Y:S01]  /*1040*/  USEL UR45, UR45, 0x1, UP0 ;  /* 0x000000012d2d7887 */ /* 0x000fe20008000000 */
[----:B------:R-:W-:Y:S01]  /*1050*/  CS2R R146, SRZ ;  /* 0x0000000000927805 */ /* 0x000fe2000001ff00 */
[----:B------:R-:W-:Y:S01]  /*1060*/  USHF.L.U32 UR42, UR4, 0x7, URZ ;  /* 0x00000007042a7899 */ /* 0x000fe2000800063f */
[----:B------:R-:W-:Y:S01]  /*1070*/  CS2R R144, SRZ ;  /* 0x0000000000907805 */ /* 0x000fe2000001ff00 */
[----:B------:R-:W-:Y:S01]  /*1080*/  ULDC UR7, c[0x0][0x288] ;  /* 0x0000a20000077ab9 */ /* 0x000fe20000000800 */
[----:B------:R-:W-:Y:S01]  /*1090*/  UIMAD UR45, UR45, UR6, URZ ;  /* 0x000000062d2d72a4 */ /* 0x000fe2000f8e023f */
[----:B------:R-:W-:Y:S01]  /*10a0*/  CS2R R142, SRZ ;  /* 0x00000000008e7805 */ /* 0x000fe2000001ff00 */
[----:B------:R-:W-:Y:S01]  /*10b0*/  UIADD3 UR5, UR42, 0xdf, -UR7 ;  /* 0x000000df2a057890 */ /* 0x000fe2000fffe807 */
[----:B------:R-:W-:Y:S01]  /*10c0*/  CS2R R140, SRZ ;  /* 0x00000000008c7805 */ /* 0x000fe2000001ff00 */
[----:B------:R-:W-:Y:S01]  /*10d0*/  UIADD3 UR4, UR45, 0x5f, URZ ;  /* 0x0000005f2d047890 */ /* 0x000fe2000fffe03f */
[----:B------:R-:W-:Y:S01]  /*10e0*/  CS2R R138, SRZ ;  /* 0x00000000008a7805 */ /* 0x000fe2000001ff00 */
[----:B------:R-:W-:Y:S01]  /*10f0*/  UIADD3 UR6, UR45, UR5, URZ ;  /* 0x000000052d067290 */ /* 0x000fe2000fffe03f */
[----:B------:R-:W-:Y:S01]  /*1100*/  CS2R R136, SRZ ;  /* 0x0000000000887805 */ /* 0x000fe2000001ff00 */
[----:B------:R-:W-:Y:S01]  /*1110*/  UIMAD.WIDE UR4, UR4, 0x2aaaaaab, URZ ;  /* 0x2aaaaaab040478a5 */ /* 0x000fe2000f8e023f */
[----:B------:R-:W-:Y:S01]  /*1120*/  CS2R R134, SRZ ;  /* 0x0000000000867805 */ /* 0x000fe2000001ff00 */
[----:B------:R-:W-:Y:S01]  /*1130*/  UIMAD.WIDE UR6, UR6, 0x2aaaaaab, URZ ;  /* 0x2aaaaaab060678a5 */ /* 0x000fe2000f8e023f */
[----:B------:R-:W-:Y:S01]  /*1140*/  CS2R R132, SRZ ;  /* 0x0000000000847805 */ /* 0x000fe2000001ff00 */
[----:B------:R-:W-:Y:S01]  /*1150*/  USHF.R.U32.HI UR4, URZ, 0x1f, UR5 ;  /* 0x0000001f3f047899 */ /* 0x000fe20008011605 */
[----:B------:R-:W-:Y:S01]  /*1160*/  CS2R R130, SRZ ;  /* 0x0000000000827805 */ /* 0x000fe2000001ff00 */
[----:B------:R-:W-:Y:S01]  /*1170*/  USHF.R.U32.HI UR6, URZ, 0x1f, UR7 ;  /* 0x0000001f3f067899 */ /* 0x000fe20008011607 */
[----:B------:R-:W-:Y:S01]  /*1180*/  CS2R R128, SRZ ;  /* 0x0000000000807805 */ /* 0x000fe2000001ff00 */
[----:B------:R-:W-:Y:S01]  /*1190*/  ULEA.HI.SX32 UR41, UR5, UR4, 0x1c ;  /* 0x0000000405297291 */ /* 0x000fe2000f8fe23f */
[----:B------:R-:W-:Y:S01]  /*11a0*/  CS2R R126, SRZ ;  /* 0x00000000007e7805 */ /* 0x000fe2000001ff00 */
[----:B------:R-:W-:Y:S01]  /*11b0*/  ULEA.HI.SX32 UR6, UR7, UR6, 0x1c ;  /* 0x0000000607067291 */ /* 0x000fe2000f8fe23f */
[----:B------:R-:W-:Y:S01]  /*11c0*/  CS2R R124, SRZ ;  /* 0x00000000007c7805 */ /* 0x000fe2000001ff00 */
[----:B------:R-:W-:Y:S01]  /*11d0*/  ULDC UR43, c[0x0][0xdb8] ;  /* 0x00036e00002b7ab9 */ /* 0x000fe20000000800 */
[----:B------:R-:W-:Y:S01]  /*11e0*/  ULDC UR10, c[0x0][0xdc4] ;  /* 0x00037100000a7ab9 */ /* 0x000fe20000000800 */
[----:B------:R-:W-:Y:S01]  /*11f0*/  UISETP.LT.AND UP0, UPT, UR41, UR6, UPT ;  /* 0x000000062900728c */ /* 0x000fe2000bf01270 */
[----:B------:R-:W-:Y:S01]  /*1200*/  CS2R R122, SRZ ;  /* 0x00000000007a7805 */ /* 0x000fe2000001ff00 */
[----:B------:R-:W-:Y:S01]  /*1210*/  UISETP.NE.AND UP1, UPT, UR43, 0x1, UPT ;  /* 0x000000012b00788c */ /* 0x000fe2000bf25270 */
[----:B------:R-:W-:Y:S01]  /*1220*/  CS2R R120, SRZ ;  /* 0x0000000000787805 */ /* 0x000fe2000001ff00 */
[----:B------:R-:W-:Y:S01]  /*1230*/  USEL UR41, UR41, UR6, UP0 ;  /* 0x0000000629297287 */ /* 0x000fe20008000000 */
[----:B------:R-:W-:Y:S01]  /*1240*/  CS2R R118, SRZ ;  /* 0x0000000000767805 */ /* 0x000fe2000001ff00 */
[----:B------:R-:W-:Y:S01]  /*1250*/  UIMAD UR9, UR8, UR10, UR9 ;  /* 0x0000000a080972a4 */ /* 0x000fe2000f8e0209 */
[----:B------:R-:W-:Y:S01]  /*1260*/  CS2R R116, SRZ ;  /* 0x0000000000747805 */ /* 0x000fe2000001ff00 */
[----:B------:R-:W-:Y:S01]  /*1270*/  UISETP.GE.AND UP0, UPT, UR41, 0x1, UPT ;  /* 0x000000012900788c */ /* 0x000fe2000bf06270 */
[----:B------:R-:W-:-:S02]  /*1280*/  CS2R R114, SRZ ;  /* 0x0000000000727805 */ /* 0x000fc4000001ff00 */
        /* <DEDUP_REMOVED lines=8> */
[----:B------:R-:W-:Y:S01]  /*1310*/  UMOV UR44, UR9 ;  /* 0x00000009002c7c82 */ /* 0x000fe20008000000 */
[----:B------:R-:W-:Y:S01]  /*1320*/  @UP1 USHF.R.U32.HI UR44, URZ, UR7, UR5 ;  /* 0x000000073f2c1299 */ /* 0x000fe20008011605 */
[----:B------:R-:W-:-:S02]  /*1330*/  CS2R R104, SRZ ;  /* 0x0000000000687805 */ /* 0x000fc4000001ff00 */
[----:B------:R-:W-:Y:S02]  /*1340*/  MOV R94, RZ ;  /* 0x000000ff005e7202 */ /* 0x000fe40000000f00 */
[----:B------:R-:W-:Y:S01]  /*1350*/  CS2R R98, SRZ ;  /* 0x0000000000627805 */ /* 0x000fe2000001ff00 */
[----:B------:R-:W-:Y:S01]  /*1360*/  UIADD3 UR4, -UR44, URZ, URZ ;  /* 0x0000003f2c047290 */ /* 0x000fe2000fffe13f */
[----:B------:R-:W-:Y:S02]  /*1370*/  CS2R R100, SRZ ;  /* 0x0000000000647805 */ /* 0x000fe4000001ff00 */
[----:B------:R-:W-:Y:S02]  /*1380*/  CS2R R86, SRZ ;  /* 0x0000000000567805 */ /* 0x000fe4000001ff00 */
[----:B------:R-:W-:Y:S01]  /*1390*/  CS2R R96, SRZ ;  /* 0x0000000000607805 */ /* 0x000fe2000001ff00 */
[----:B------:R-:W-:Y:S01]  /*13a0*/  UIMAD UR43, UR43, UR4, UR9 ;  /* 0x000000042b2b72a4 */ /* 0x000fe2000f8e0209 */
        /* <DEDUP_REMOVED lines=34> */
[----:B------:R-:W-:Y:S01]  /*15d0*/  MOV R175, RZ ;  /* 0x000000ff00af7202 */ /* 0x000fe20000000f00 */
[----:B------:R-:W-:Y:S02]  /*15e0*/  IMAD.MOV.U32 R6, RZ, RZ, RZ ;  /* 0x000000ffff067224 */ /* 0x000fe400078e00ff */
        /* <DEDUP_REMOVED lines=30> */
.L_x_10485:
[----:B------:R-:W-:Y:S01]  /*17d0*/  ULEA.HI UR4, UR39, UR39, URZ, 0x1 ;  /* 0x0000002727047291 */ /* 0x000fe2000f8f083f */
[----:B------:R-:W-:-:S03]  /*17e0*/  IADD3 R6, R23, 0x8, RZ ;  /* 0x0000000817067810 */ /* 0x000fc60007ffe0ff */
[----:B------:R-:W-:-:S04]  /*17f0*/  ULOP3.LUT UR4, UR4, 0xfffffffe, URZ, 0xc0, !UPT ;  /* 0xfffffffe04047892 */ /* 0x000fc8000f8ec03f */
[----:B------:R-:W-:-:S06]  /*1800*/  UIADD3 UR4, UR39, -UR4, URZ ;  /* 0x8000000427047290 */ /* 0x000fcc000fffe03f */
[----:B------:R-:W-:-:S05]  /*1810*/  IMAD.U32 R0, RZ, RZ, UR4 ;  /* 0x00000004ff007e24 */ /* 0x000fca000f8e00ff */
[----:B------:R-:W-:-:S04]  /*1820*/  SHF.L.U32 R0, R0, 0x1f, RZ ;  /* 0x0000001f00007819 */ /* 0x000fc800000006ff */
[----:B------:R-:W1:Y:S02]  /*1830*/  SYNCS.PHASECHK.TRANS64.TRYWAIT P0, [UR49+0x22800], R0 ;  /* 0x02280000ff0075a7 */ /* 0x000e640008000171 */
[----:B-1----:R-:W-:Y:S05]  /*1840*/  @!P0 BRA `(.L_x_10486) ;  /* 0x000000bc00ec8947 */ /* 0x002fea0003800000 */
.L_x_10587:
[----:B-1----:R-:W-:Y:S01]  /*1850*/  IMAD.U32 R0, RZ, RZ, UR48 ;  /* 0x00000030ff007e24 */ /* 0x002fe2000f8e00ff */
[----:B------:R-:W-:Y:S05]  /*1860*/  WARPSYNC.ALL ;  /* 0x0000000000007948 */ /* 0x000fea0003800000 */
[----:B------:R1:W-:Y:S01]  /*1870*/  BAR.SYNC.DEFER_BLOCKING R6, 0x100 ;  /* 0x000400060000751d */ /* 0x0003e20000010000 */
[----:B------:R-:W-:-:S13]  /*1880*/  ISETP.NE.AND P0, PT, R0, 0x3, PT ;  /* 0x000000030000780c */ /* 0x000fda0003f05270 */
[----:B-1----:R-:W-:Y:S05]  /*1890*/  @!P0 BRA `(.L_x_10487) ;  /* 0x0000000000048947 */ /* 0x002fea0003800000 */
[----:B------:R-:W-:Y:S01]  /*18a0*/  BPT.TRAP 0x1 ;  /* 0x000000040000795c */ /* 0x000fe20000300000 */
.L_x_10487:
[----:B------:R-:W-:Y:S01]  /*18b0*/  ULEA UR21, UR37, UR49, 0x3 ;  /* 0x0000003125157291 */ /* 0x000fe2000f8e183f */
[----:B------:R-:W-:-:S05]  /*18c0*/  IMAD.U32 R7, RZ, RZ, UR38 ;  /* 0x00000026ff077e24 */ /* 0x000fca000f8e00ff */
[----:B------:R-:W-:-:S04]  /*18d0*/  SHF.L.U32 R7, R7, 0x1f, RZ ;  /* 0x0000001f07077819 */ /* 0x000fc800000006ff */
[----:B------:R1:W2:Y:S01]  /*18e0*/  SYNCS.PHASECHK.TRANS64.TRYWAIT P1, [UR21+0x22830], R7 ;  /* 0x02283007ff0075a7 */ /* 0x0002a20008020155 */
[----:B------:R-:W-:Y:S05]  /*18f0*/  @!P0 BRA `(.L_x_10488) ;  /* 0x0000000000048947 */ /* 0x000fea0003800000 */
[----:B------:R-:W-:Y:S01]  /*1900*/  BPT.TRAP 0x1 ;  /* 0x000000040000795c */ /* 0x000fe20000300000 */
.L_x_10488:
[----:B--2---:R-:W-:Y:S05]  /*1910*/  @P1 BRA `(.L_x_10489) ;  /* 0x0000000000081947 */ /* 0x004fea0003800000 */
[----:B------:R-:W2:Y:S02]  /*1920*/  SYNCS.PHASECHK.TRANS64.TRYWAIT P1, [UR21+0x22830], R7 ;  /* 0x02283007ff0075a7 */ /* 0x000ea40008020155 */
[----:B--2---:R-:W-:Y:S05]  /*1930*/  @!P1 BRA `(.L_x_10490) ;  /* 0x000000bc00c89947 */ /* 0x004fea0003800000 */
.L_x_10489:
[----:B------:R-:W-:Y:S01]  /*1940*/  UIADD3 UR4, UR49, 0x1c400, URZ ;  /* 0x0001c40031047890 */ /* 0x000fe2000fffe03f */
[----:B------:R-:W-:Y:S01]  /*1950*/  WARPGROUP.ARRIVE ;  /* 0x00000000000079c5 */ /* 0x000fe20000000000 */
[----:B------:R-:W-:Y:S01]  /*1960*/  ULOP3.LUT UR16, UR52, 0x10000, URZ, 0xfc, !UPT ;  /* 0x0001000034107892 */ /* 0x000fe2000f8efc3f */
[----:B------:R-:W-:Y:S01]  /*1970*/  VIADD R4, R22, UR42 ;  /* 0x0000002a16047c36 */ /* 0x000fe20008000000 */
        /* <DEDUP_REMOVED lines=20> */
[----:B------:R-:W-:Y:S01]  /*1ac0*/  ULDC UR27, c[0x0][0x988] ;  /* 0x00026200001b7ab9 */ /* 0x000fe20000000800 */
[----:B------:R-:W-:-:S02]  /*1ad0*/  WARPGROUP.DEPBAR.LE gsb0, 0x0 ;  /* 0x00008000000079c5 */ /* 0x000fc40000010000 */
[----:B------:R-:W-:-:S06]  /*1ae0*/  WARPGROUP.ARRIVE ;  /* 0x00000000000079c5 */ /* 0x000fcc0000000000 */
[----:B------:R-:W-:Y:S01]  /*1af0*/  HGMMA.64x96x16.F32 R24, gdesc[UR4], R24, gsb0 ;  /* 0x01600000041879f0 */ /* 0x000fe20008000818 */
[----:B------:R-:W-:Y:S02]  /*1b00*/  UIMAD UR6, UR41, -0x60, UR45 ;  /* 0xffffffa0290678a4 */ /* 0x000fe4000f8e022d */
[----:B------:R-:W-:Y:S02]  /*1b10*/  WARPGROUP.DEPBAR.LE gsb0, 0x0 ;  /* 0x00008000000079c5 */ /* 0x000fe40000010000 */
[----:B------:R-:W-:-:S06]  /*1b20*/  WARPGROUP.ARRIVE ;  /* 0x00000000000079c5 */ /* 0x000fcc0000000000 */
[----:B------:R-:W-:Y:S01]  /*1b30*/  HGMMA.64x96x16.F32 R24, gdesc[UR8], R24, gsb0 ;  /* 0x01600000081879f0 */ /* 0x000fe20008000818 */
[----:B------:R-:W-:Y:S01]  /*1b40*/  ULDC UR11, c[0x0][0x288] ;  /* 0x0000a200000b7ab9 */ /* 0x000fe20000000800 */
[----:B------:R-:W-:Y:S01]  /*1b50*/  ULDC UR10, c[0x0][0x9d8] ;  /* 0x00027600000a7ab9 */ /* 0x000fe20000000800 */
[----:B------:R-:W-:Y:S02]  /*1b60*/  UIADD3 UR7, -UR11, 0x61, UR6 ;  /* 0x000000610b077890 */ /* 0x000fe4000fffe106 */
[----:B------:R-:W-:-:S04]  /*1b70*/  UIADD3 UR6, UR6, 0x60, URZ ;  /* 0x0000006006067890 */ /* 0x000fc8000fffe03f */
[----:B------:R-:W-:Y:S02]  /*1b80*/  MOV R3, UR7 ;  /* 0x0000000700037c02 */ /* 0x000fe40008000f00 */
[----:B------:R-:W-:-:S03]  /*1b90*/  IMAD.U32 R5, RZ, RZ, UR6 ;  /* 0x00000006ff057e24 */ /* 0x000fc6000f8e00ff */
[C---:B------:R-:W-:Y:S02]  /*1ba0*/  IMAD R3, R2.reuse, -0x2, R3 ;  /* 0xfffffffe02037824 */ /* 0x040fe400078e0203 */
[----:B--2---:R-:W-:-:S03]  /*1bb0*/  IMAD R0, R2, -0x2, R5 ;  /* 0xfffffffe02007824 */ /* 0x004fc600078e0205 */
        /* <DEDUP_REMOVED lines=57> */
[----:B------:R-:W-:Y:S01]  /*1f50*/  FMUL.FTZ R40, R40, UR10 ;  /* 0x0000000a28287c20 */ /* 0x000fe20008410000 */
[----:B------:R-:W5:Y:S01]  /*1f60*/  MUFU.TANH R35, R35 ;  /* 0x0000002300237308 */ /* 0x000f620000002400 */
        /* <DEDUP_REMOVED lines=29> */
[----:B------:R-:W-:-:S02]  /*2140*/  FMUL.FTZ R69, R69, UR10 ;  /* 0x0000000a45457c20 */ /* 0x000fc40008410000 */
[----:B------:R-:W2:Y:S01]  /*2150*/  MUFU.TANH R43, R43 ;  /* 0x0000002b002b7308 */ /* 0x000ea20000002400 */
        /* <DEDUP_REMOVED lines=8> */
[----:B--2---:R-:W-:Y:S02]  /*21e0*/  FSEL R43, R43, -INF , P1 ;  /* 0xff8000002b2b7808 */ /* 0x004fe40000800000 */
[----:B------:R-:W-:Y:S02]  /*21f0*/  ISETP.GT.AND P1, PT, R5, 0x29, PT ;  /* 0x000000290500780c */ /* 0x000fe40003f24270 */
[----:B------:R-:W-:-:S03]  /*2200*/  FMNMX.FTZ R9, R43, R8, !PT ;  /* 0x000000082b097209 */ /* 0x000fc60007810000 */
        /* <DEDUP_REMOVED lines=50> */
[----:B------:R-:W-:Y:S02]  /*2530*/  ISETP.GT.AND P2, PT, R0, RZ, PT ;  /* 0x000000ff0000720c */ /* 0x000fe40003f44270 */
[----:B------:R-:W-:-:S03]  /*2540*/  FMNMX.FTZ R8, R70, R5, !PT ;  /* 0x0000000546087209 */ /* 0x000fc60007810000 */
[----:B------:R-:W4:Y:S01]  /*2550*/  MUFU.TANH R25, R25 ;  /* 0x0000001900197308 */ /* 0x000f220000002400 */
[----:B-----5:R-:W-:Y:S02]  /*2560*/  FSEL R71, R71, -INF , P1 ;  /* 0xff80000047477808 */ /* 0x020fe40000800000 */
[----:B------:R-:W-:Y:S02]  /*2570*/  ISETP.GT.AND P1, PT, R0, 0x10, PT ;  /* 0x000000100000780c */ /* 0x000fe40003f24270 */
[----:B------:R-:W-:-:S03]  /*2580*/  FMNMX.FTZ R8, R71, R8, !PT ;  /* 0x0000000847087209 */ /* 0x000fc60007810000 */
[----:B------:R-:W5:Y:S01]  /*2590*/  MUFU.TANH R28, R28 ;  /* 0x0000001c001c7308 */ /* 0x000f620000002400 */
[----:B--2---:R-:W-:Y:S01]  /*25a0*/  FSEL R24, R24, -INF , P2 ;  /* 0xff80000018187808 */ /* 0x004fe20001000000 */
[----:B------:R-:W2:Y:S06]  /*25b0*/  SHFL.BFLY PT, R5, R8, 0x2, 0x1f ;  /* 0x0c401f0008057f89 */ /* 0x000eac00000e0000 */
[----:B------:R-:W1:Y:S01]  /*25c0*/  MUFU.TANH R29, R29 ;  /* 0x0000001d001d7308 */ /* 0x000e620000002400 */
[----:B----4-:R-:W-:-:S04]  /*25d0*/  FSEL R25, R25, -INF , P3 ;  /* 0xff80000019197808 */ /* 0x010fc80001800000 */
[----:B------:R-:W-:-:S03]  /*25e0*/  FMNMX.FTZ R3, R24, R25, !PT ;  /* 0x0000001918037209 */ /* 0x000fc60007810000 */
[----:B------:R-:W4:Y:S01]  /*25f0*/  MUFU.TANH R32, R32 ;  /* 0x0000002000207308 */ /* 0x000f220000002400 */
[----:B-----5:R-:W-:-:S07]  /*2600*/  FSEL R28, R28, -INF , P4 ;  /* 0xff8000001c1c7808 */ /* 0x020fce0002000000 */
[----:B------:R-:W-:Y:S01]  /*2610*/  MUFU.TANH R33, R33 ;  /* 0x0000002100217308 */ /* 0x000fe20000002400 */
[----:B-1----:R-:W-:Y:S02]  /*2620*/  FSEL R29, R29, -INF , P5 ;  /* 0xff8000001d1d7808 */ /* 0x002fe40002800000 */
[----:B--2---:R-:W-:-:S05]  /*2630*/  FMNMX.FTZ R5, R8, R5, !PT ;  /* 0x0000000508057209 */ /* 0x004fca0007810000 */
[----:B------:R-:W1:Y:S01]  /*2640*/  SHFL.BFLY PT, R8, R5, 0x1, 0x1f ;  /* 0x0c201f0005087f89 */ /* 0x000e6200000e0000 */
[----:B------:R-:W2:Y:S01]  /*2650*/  MUFU.TANH R36, R36 ;  /* 0x0000002400247308 */ /* 0x000ea20000002400 */
[----:B----4-:R-:W-:Y:S02]  /*2660*/  FSEL R32, R32, -INF , P1 ;  /* 0xff80000020207808 */ /* 0x010fe40000800000 */
[----:B------:R-:W-:-:S05]  /*2670*/  ISETP.GT.AND P1, PT, R0, 0x18, PT ;  /* 0x000000180000780c */ /* 0x000fca0003f24270 */
[----:B------:R-:W4:Y:S08]  /*2680*/  MUFU.TANH R37, R37 ;  /* 0x0000002500257308 */ /* 0x000f300000002400 */
[----:B------:R-:W5:Y:S01]  /*2690*/  MUFU.TANH R40, R40 ;  /* 0x0000002800287308 */ /* 0x000f620000002400 */
[----:B--2---:R-:W-:Y:S02]  /*26a0*/  FSEL R36, R36, -INF , P1 ;  /* 0xff80000024247808 */ /* 0x004fe40000800000 */
[----:B------:R-:W-:-:S02]  /*26b0*/  ISETP.GT.AND P1, PT, R0, 0x20, PT ;  /* 0x000000200000780c */ /* 0x000fc40003f24270 */
[----:B-1----:R-:W-:-:S03]  /*26c0*/  FMNMX.FTZ R4, R5, R8, !PT ;  /* 0x0000000805047209 */ /* 0x002fc60007810000 */
[----:B------:R-:W1:Y:S01]  /*26d0*/  MUFU.TANH R41, R41 ;  /* 0x0000002900297308 */ /* 0x000e620000002400 */
[----:B------:R-:W-:Y:S02]  /*26e0*/  FMNMX.FTZ R8, R28, R3, !PT ;  /* 0x000000031c087209 */ /* 0x000fe40007810000 */
[C---:B------:R-:W-:Y:S01]  /*26f0*/  FSETP.NEU.FTZ.AND P2, PT, R4.reuse, -INF , PT ;  /* 0xff8000000400780b */ /* 0x040fe20003f5d000 */
[----:B------:R-:W-:Y:S01]  /*2700*/  FMUL.FTZ R5, R4, UR27 ;  /* 0x0000001b04057c20 */ /* 0x000fe20008410000 */
[----:B------:R-:W-:-:S03]  /*2710*/  FMNMX.FTZ R3, R29, R8, !PT ;  /* 0x000000081d037209 */ /* 0x000fc60007810000 */
[----:B------:R-:W2:Y:S01]  /*2720*/  MUFU.TANH R44, R44 ;  /* 0x0000002c002c7308 */ /* 0x000ea20000002400 */
[----:B------:R-:W-:Y:S02]  /*2730*/  FSEL R9, R5, RZ, P2 ;  /* 0x000000ff05097208 */ /* 0x000fe40001000000 */
[----:B------:R-:W-:Y:S02]  /*2740*/  ISETP.GT.AND P2, PT, R0, 0x11, PT ;  /* 0x000000110000780c */ /* 0x000fe40003f44270 */
[----:B------:R-:W-:Y:S01]  /*2750*/  FMNMX.FTZ R8, R32, R3, !PT ;  /* 0x0000000320087209 */ /* 0x000fe20007810000 */
[--C-:B------:R-:W-:Y:S01]  /*2760*/  FFMA.FTZ R26, R26, UR27, -R9.reuse ;  /* 0x0000001b1a1a7c23 */ /* 0x100fe20008010809 */
[----:B------:R-:W-:Y:S01]  /*2770*/  FSEL R33, R33, -INF , P2 ;  /* 0xff80000021217808 */ /* 0x000fe20001000000 */
[----:B------:R-:W3:Y:S01]  /*2780*/  MUFU.TANH R45, R45 ;  /* 0x0000002d002d7308 */ /* 0x000ee20000002400 */
[----:B------:R-:W-:Y:S01]  /*2790*/  ISETP.GT.AND P2, PT, R0, 0x19, PT ;  /* 0x000000190000780c */ /* 0x000fe20003f44270 */
[--C-:B------:R-:W-:Y:S01]  /*27a0*/  FFMA.FTZ R27, R27, UR27, -R9.reuse ;  /* 0x0000001b1b1b7c23 */ /* 0x100fe20008010809 */
[----:B------:R-:W-:Y:S01]  /*27b0*/  FMNMX.FTZ R3, R33, R8, !PT ;  /* 0x0000000821037209 */ /* 0x000fe20007810000 */
[--C-:B------:R-:W-:Y:S01]  /*27c0*/  FFMA.FTZ R30, R30, UR27, -R9.reuse ;  /* 0x0000001b1e1e7c23 */ /* 0x100fe20008010809 */
[----:B----4-:R-:W-:Y:S01]  /*27d0*/  FSEL R37, R37, -INF , P2 ;  /* 0xff80000025257808 */ /* 0x010fe20001000000 */
[--C-:B------:R-:W-:Y:S01]  /*27e0*/  FFMA.FTZ R31, R31, UR27, -R9.reuse ;  /* 0x0000001b1f1f7c23 */ /* 0x100fe20008010809 */
[----:B------:R-:W-:Y:S01]  /*27f0*/  FMNMX.FTZ R8, R36, R3, !PT ;  /* 0x0000000324087209 */ /* 0x000fe20007810000 */
[----:B------:R-:W4:Y:S01]  /*2800*/  MUFU.TANH R48, R48 ;  /* 0x0000003000307308 */ /* 0x000f220000002400 */
[----:B------:R-:W-:Y:S01]  /*2810*/  ISETP.GT.AND P2, PT, R0, 0x21, PT ;  /* 0x000000210000780c */ /* 0x000fe20003f44270 */
[--C-:B------:R-:W-:Y:S01]  /*2820*/  FFMA.FTZ R34, R34, UR27, -R9.reuse ;  /* 0x0000001b22227c23 */ /* 0x100fe20008010809 */
[----:B-----5:R-:W-:Y:S01]  /*2830*/  FSEL R40, R40, -INF , P1 ;  /* 0xff80000028287808 */ /* 0x020fe20000800000 */
[--C-:B------:R-:W-:Y:S01]  /*2840*/  FFMA.FTZ R35, R35, UR27, -R9.reuse ;  /* 0x0000001b23237c23 */ /* 0x100fe20008010809 */
[----:B------:R-:W-:Y:S01]  /*2850*/  FMNMX.FTZ R3, R37, R8, !PT ;  /* 0x0000000825037209 */ /* 0x000fe20007810000 */
[--C-:B------:R-:W-:Y:S01]  /*2860*/  FFMA.FTZ R38, R38, UR27, -R9.reuse ;  /* 0x0000001b26267c23 */ /* 0x100fe20008010809 */
[----:B------:R-:W-:Y:S01]  /*2870*/  ISETP.GT.AND P1, PT, R0, 0x28, PT ;  /* 0x000000280000780c */ /* 0x000fe20003f24270 */
[----:B------:R-:W5:Y:S01]  /*2880*/  MUFU.TANH R49, R49 ;  /* 0x0000003100317308 */ /* 0x000f620000002400 */
[----:B-1----:R-:W-:Y:S01]  /*2890*/  FSEL R41, R41, -INF , P2 ;  /* 0xff80000029297808 */ /* 0x002fe20001000000 */
[--C-:B------:R-:W-:Y:S01]  /*28a0*/  FFMA.FTZ R39, R39, UR27, -R9.reuse ;  /* 0x0000001b27277c23 */ /* 0x100fe20008010809 */
[----:B------:R-:W-:Y:S01]  /*28b0*/  FMNMX.FTZ R8, R40, R3, !PT ;  /* 0x0000000328087209 */ /* 0x000fe20007810000 */
[--C-:B------:R-:W-:Y:S01]  /*28c0*/  FFMA.FTZ R42, R42, UR27, -R9.reuse ;  /* 0x0000001b2a2a7c23 */ /* 0x100fe20008010809 */
[----:B------:R-:W-:Y:S01]  /*28d0*/  ISETP.GT.AND P2, PT, R0, 0x29, PT ;  /* 0x000000290000780c */ /* 0x000fe20003f44270 */
[--C-:B------:R-:W-:Y:S01]  /*28e0*/  FFMA.FTZ R43, R43, UR27, -R9.reuse ;  /* 0x0000001b2b2b7c23 */ /* 0x100fe20008010809 */
[----:B--2---:R-:W-:Y:S01]  /*28f0*/  FSEL R44, R44, -INF , P1 ;  /* 0xff8000002c2c7808 */ /* 0x004fe20000800000 */
[----:B------:R-:W1:Y:S01]  /*2900*/  MUFU.TANH R52, R52 ;  /* 0x0000003400347308 */ /* 0x000e620000002400 */
[----:B------:R-:W-:Y:S01]  /*2910*/  FMNMX.FTZ R3, R41, R8, !PT ;  /* 0x0000000829037209 */ /* 0x000fe20007810000 */
[--C-:B------:R-:W-:Y:S01]  /*2920*/  FFMA.FTZ R46, R46, UR27, -R9.reuse ;  /* 0x0000001b2e2e7c23 */ /* 0x100fe20008010809 */
[----:B------:R-:W-:Y:S01]  /*2930*/  ISETP.GT.AND P1, PT, R0, 0x30, PT ;  /* 0x000000300000780c */ /* 0x000fe20003f24270 */
[--C-:B------:R-:W-:Y:S01]  /*2940*/  FFMA.FTZ R47, R47, UR27, -R9.reuse ;  /* 0x0000001b2f2f7c23 */ /* 0x100fe20008010809 */
[----:B---3--:R-:W-:Y:S01]  /*2950*/  FSEL R45, R45, -INF , P2 ;  /* 0xff8000002d2d7808 */ /* 0x008fe20001000000 */
[--C-:B------:R-:W-:Y:S01]  /*2960*/  FFMA.FTZ R50, R50, UR27, -R9.reuse ;  /* 0x0000001b32327c23 */ /* 0x100fe20008010809 */
[----:B------:R-:W-:Y:S01]  /*2970*/  FMNMX.FTZ R8, R44, R3, !PT ;  /* 0x000000032c087209 */ /* 0x000fe20007810000 */
[----:B------:R-:W2:Y:S01]  /*2980*/  MUFU.TANH R53, R53 ;  /* 0x0000003500357308 */ /* 0x000ea20000002400 */
[----:B------:R-:W-:Y:S01]  /*2990*/  ISETP.GT.AND P2, PT, R0, 0x31, PT ;  /* 0x000000310000780c */ /* 0x000fe20003f44270 */
[--C-:B------:R-:W-:Y:S01]  /*29a0*/  FFMA.FTZ R51, R51, UR27, -R9.reuse ;  /* 0x0000001b33337c23 */ /* 0x100fe20008010809 */
[----:B----4-:R-:W-:Y:S01]  /*29b0*/  FSEL R48, R48, -INF , P1 ;  /* 0xff80000030307808 */ /* 0x010fe20000800000 */
[--C-:B------:R-:W-:Y:S01]  /*29c0*/  FFMA.FTZ R54, R54, UR27, -R9.reuse ;  /* 0x0000001b36367c23 */ /* 0x100fe20008010809 */
[----:B------:R-:W-:Y:S01]  /*29d0*/  FMNMX.FTZ R3, R45, R8, !PT ;  /* 0x000000082d037209 */ /* 0x000fe20007810000 */
[--C-:B------:R-:W-:Y:S01]  /*29e0*/  FFMA.FTZ R55, R55, UR27, -R9.reuse ;  /* 0x0000001b37377c23 */ /* 0x100fe20008010809 */
[----:B------:R-:W-:Y:S01]  /*29f0*/  ISETP.GT.AND P1, PT, R0, 0x38, PT ;  /* 0x000000380000780c */ /* 0x000fe20003f24270 */
[----:B------:R-:W3:Y:S01]  /*2a00*/  MUFU.TANH R56, R56 ;  /* 0x0000003800387308 */ /* 0x000ee20000002400 */
[----:B-----5:R-:W-:Y:S01]  /*2a10*/  FSEL R49, R49, -INF , P2 ;  /* 0xff80000031317808 */ /* 0x020fe20001000000 */
[--C-:B------:R-:W-:Y:S01]  /*2a20*/  FFMA.FTZ R58, R58, UR27, -R9.reuse ;  /* 0x0000001b3a3a7c23 */ /* 0x100fe20008010809 */
[----:B------:R-:W-:Y:S01]  /*2a30*/  FMNMX.FTZ R8, R48, R3, !PT ;  /* 0x0000000330087209 */ /* 0x000fe20007810000 */
[--C-:B------:R-:W-:Y:S01]  /*2a40*/  FFMA.FTZ R59, R59, UR27, -R9.reuse ;  /* 0x0000001b3b3b7c23 */ /* 0x100fe20008010809 */
[----:B------:R-:W-:Y:S01]  /*2a50*/  ISETP.GT.AND P2, PT, R0, 0x39, PT ;  /* 0x000000390000780c */ /* 0x000fe20003f44270 */
[--C-:B------:R-:W-:Y:S01]  /*2a60*/  FFMA.FTZ R62, R62, UR27, -R9.reuse ;  /* 0x0000001b3e3e7c23 */ /* 0x100fe20008010809 */
[----:B-1----:R-:W-:Y:S01]  /*2a70*/  FSEL R52, R52, -INF , P1 ;  /* 0xff80000034347808 */ /* 0x002fe20000800000 */
[----:B------:R-:W1:Y:S01]  /*2a80*/  MUFU.TANH R57, R57 ;  /* 0x0000003900397308 */ /* 0x000e620000002400 */
[----:B------:R-:W-:Y:S01]  /*2a90*/  FMNMX.FTZ R3, R49, R8, !PT ;  /* 0x0000000831037209 */ /* 0x000fe20007810000 */
[--C-:B------:R-:W-:Y:S01]  /*2aa0*/  FFMA.FTZ R63, R63, UR27, -R9.reuse ;  /* 0x0000001b3f3f7c23 */ /* 0x100fe20008010809 */
[----:B------:R-:W-:Y:S01]  /*2ab0*/  ISETP.GT.AND P1, PT, R0, 0x40, PT ;  /* 0x000000400000780c */ /* 0x000fe20003f24270 */
[--C-:B------:R-:W-:Y:S01]  /*2ac0*/  FFMA.FTZ R66, R66, UR27, -R9.reuse ;  /* 0x0000001b42427c23 */ /* 0x100fe20008010809 */
[----:B--2---:R-:W-:Y:S01]  /*2ad0*/  FSEL R53, R53, -INF , P2 ;  /* 0xff80000035357808 */ /* 0x004fe20001000000 */
[--C-:B------:R-:W-:Y:S01]  /*2ae0*/  FFMA.FTZ R67, R67, UR27, -R9.reuse ;  /* 0x0000001b43437c23 */ /* 0x100fe20008010809 */
[----:B------:R-:W-:Y:S01]  /*2af0*/  FMNMX.FTZ R8, R52, R3, !PT ;  /* 0x0000000334087209 */ /* 0x000fe20007810000 */
[----:B------:R-:W2:Y:S01]  /*2b00*/  MUFU.TANH R60, R60 ;  /* 0x0000003c003c7308 */ /* 0x000ea20000002400 */
[----:B------:R-:W-:Y:S01]  /*2b10*/  ISETP.GT.AND P2, PT, R0, 0x41, PT ;  /* 0x000000410000780c */ /* 0x000fe20003f44270 */
[--C-:B------:R-:W-:Y:S01]  /*2b20*/  FFMA.FTZ R70, R70, UR27, -R9.reuse ;  /* 0x0000001b46467c23 */ /* 0x100fe20008010809 */
[----:B---3--:R-:W-:Y:S01]  /*2b30*/  FSEL R56, R56, -INF , P1 ;  /* 0xff80000038387808 */ /* 0x008fe20000800000 */
[----:B------:R-:W-:Y:S01]  /*2b40*/  FFMA.FTZ R9, R71, UR27, -R9 ;  /* 0x0000001b47097c23 */ /* 0x000fe20008010809 */
[----:B------:R-:W-:-:S02]  /*2b50*/  FMNMX.FTZ R3, R53, R8, !PT ;  /* 0x0000000835037209 */ /* 0x000fc40007810000 */
[----:B------:R-:W-:Y:S01]  /*2b60*/  ISETP.GT.AND P1, PT, R0, 0x48, PT ;  /* 0x000000480000780c */ /* 0x000fe20003f24270 */
[----:B------:R-:W3:Y:S01]  /*2b70*/  MUFU.TANH R61, R61 ;  /* 0x0000003d003d7308 */ /* 0x000ee20000002400 */
[----:B-1----:R-:W-:Y:S02]  /*2b80*/  FSEL R57, R57, -INF , P2 ;  /* 0xff80000039397808 */ /* 0x002fe40001000000 */
[----:B------:R-:W-:Y:S02]  /*2b90*/  FMNMX.FTZ R8, R56, R3, !PT ;  /* 0x0000000338087209 */ /* 0x000fe40007810000 */
[----:B------:R-:W-:Y:S02]  /*2ba0*/  ISETP.GT.AND P2, PT, R0, 0x49, PT ;  /* 0x000000490000780c */ /* 0x000fe40003f44270 */
[----:B------:R-:W-:Y:S01]  /*2bb0*/  FMNMX.FTZ R3, R57, R8, !PT ;  /* 0x0000000839037209 */ /* 0x000fe20007810000 */
[----:B------:R-:W1:Y:S01]  /*2bc0*/  MUFU.TANH R64, R64 ;  /* 0x0000004000407308 */ /* 0x000e620000002400 */
[----:B--2---:R-:W-:-:S02]  /*2bd0*/  FSEL R60, R60, -INF , P1 ;  /* 0xff8000003c3c7808 */ /* 0x004fc40000800000 */
        /* <DEDUP_REMOVED lines=13> */
[----:B------:R-:W-:Y:S02]  /*2cb0*/  FMNMX.FTZ R3, R65, R8, !PT ;  /* 0x0000000841037209 */ /* 0x000fe40007810000 */
[----:B------:R-:W-:Y:S01]  /*2cc0*/  MOV R8, UR21 ;  /* 0x0000001500087c02 */ /* 0x000fe20008000f00 */
[----:B------:R-:W-:Y:S01]  /*2cd0*/  MUFU.EX2 R26, R26 ;  /* 0x0000001a001a7308 */ /* 0x000fe20000000800 */
[----:B---3--:R-:W-:-:S04]  /*2ce0*/  FSEL R68, R68, -INF , P1 ;  /* 0xff80000044447808 */ /* 0x008fc80000800000 */
[----:B------:R-:W-:-:S03]  /*2cf0*/  FMNMX.FTZ R0, R68, R3, !PT ;  /* 0x0000000344007209 */ /* 0x000fc60007810000 */
[----:B------:R-:W2:Y:S01]  /*2d00*/  MUFU.EX2 R27, R27 ;  /* 0x0000001b001b7308 */ /* 0x000ea20000000800 */
[----:B-1----:R-:W-:-:S04]  /*2d10*/  FSEL R69, R69, -INF , P2 ;  /* 0xff80000045457808 */ /* 0x002fc80001000000 */
[----:B------:R-:W-:-:S03]  /*2d20*/  FMNMX.FTZ R0, R69, R0, !PT ;  /* 0x0000000045007209 */ /* 0x000fc60007810000 */
[----:B------:R-:W-:Y:S02]  /*2d30*/  MUFU.EX2 R30, R30 ;  /* 0x0000001e001e7308 */ /* 0x000fe40000000800 */
[----:B------:R-:W1:Y:S06]  /*2d40*/  SHFL.BFLY PT, R3, R0, 0x2, 0x1f ;  /* 0x0c401f0000037f89 */ /* 0x000e6c00000e0000 */
[----:B------:R-:W3:Y:S01]  /*2d50*/  MUFU.EX2 R31, R31 ;  /* 0x0000001f001f7308 */ /* 0x000ee20000000800 */
[----:B--2---:R-:W-:-:S07]  /*2d60*/  F2FP.F16.F32.PACK_AB R153, R27, R26 ;  /* 0x0000001a1b99723e */ /* 0x004fce00000000ff */
[----:B------:R-:W-:Y:S08]  /*2d70*/  MUFU.EX2 R34, R34 ;  /* 0x0000002200227308 */ /* 0x000ff00000000800 */
[----:B------:R-:W2:Y:S01]  /*2d80*/  MUFU.EX2 R35, R35 ;  /* 0x0000002300237308 */ /* 0x000ea20000000800 */
[----:B---3--:R-:W-:Y:S02]  /*2d90*/  F2FP.F16.F32.PACK_AB R155, R31, R30 ;  /* 0x0000001e1f9b723e */ /* 0x008fe400000000ff */
[----:B-1----:R-:W-:-:S05]  /*2da0*/  FMNMX.FTZ R3, R0, R3, !PT ;  /* 0x0000000300037209 */ /* 0x002fca0007810000 */
[----:B------:R-:W1:Y:S01]  /*2db0*/  SHFL.BFLY PT, R0, R3, 0x1, 0x1f ;  /* 0x0c201f0003007f89 */ /* 0x000e6200000e0000 */
[----:B------:R3:W-:Y:S08]  /*2dc0*/  MUFU.EX2 R175, R9 ;  /* 0x0000000900af7308 */ /* 0x0007f00000000800 */
[----:B------:R-:W-:Y:S01]  /*2dd0*/  MUFU.EX2 R38, R38 ;  /* 0x0000002600267308 */ /* 0x000fe20000000800 */
[----:B---3--:R-:W-:Y:S01]  /*2de0*/  FADD.FTZ R9, R26, R27 ;  /* 0x0000001b1a097221 */ /* 0x008fe20000010000 */
[----:B--2---:R-:W-:-:S06]  /*2df0*/  F2FP.F16.F32.PACK_AB R157, R35, R34 ;  /* 0x00000022239d723e */ /* 0x004fcc00000000ff */
[----:B------:R-:W2:Y:S01]  /*2e00*/  MUFU.EX2 R39, R39 ;  /* 0x0000002700277308 */ /* 0x000ea20000000800 */
[----:B-1----:R-:W-:-:S07]  /*2e10*/  FMNMX.FTZ R5, R3, R0, !PT ;  /* 0x0000000003057209 */ /* 0x002fce0007810000 */
[----:B------:R-:W1:Y:S01]  /*2e20*/  MUFU.EX2 R42, R42 ;  /* 0x0000002a002a7308 */ /* 0x000e620000000800 */
[C---:B------:R-:W-:Y:S01]  /*2e30*/  FSETP.NEU.FTZ.AND P1, PT, R5.reuse, -INF , PT ;  /* 0xff8000000500780b */ /* 0x040fe20003f3d000 */
[----:B------:R-:W-:-:S06]  /*2e40*/  FMUL.FTZ R0, R5, UR27 ;  /* 0x0000001b05007c20 */ /* 0x000fcc0008410000 */
[----:B------:R-:W-:Y:S01]  /*2e50*/  MUFU.EX2 R43, R43 ;  /* 0x0000002b002b7308 */ /* 0x000fe20000000800 */
[----:B------:R-:W-:Y:S01]  /*2e60*/  FSEL R3, R0, RZ, P1 ;  /* 0x000000ff00037208 */ /* 0x000fe20000800000 */
[----:B------:R-:W-:Y:S01]  /*2e70*/  FADD.FTZ R0, R30, R9 ;  /* 0x000000091e007221 */ /* 0x000fe20000010000 */
[----:B------:R-:W-:Y:S02]  /*2e80*/  LOP3.LUT P1, RZ, R10, 0x7f, RZ, 0xc0, !PT ;  /* 0x0000007f0aff7812 */ /* 0x000fe4000782c0ff */
[----:B--2---:R-:W-:Y:S01]  /*2e90*/  F2FP.F16.F32.PACK_AB R159, R39, R38 ;  /* 0x00000026279f723e */ /* 0x004fe200000000ff */
        /* <DEDUP_REMOVED lines=8> */
[--C-:B------:R-:W-:Y:S01]  /*2f20*/  FFMA.FTZ R36, R36, UR27, -R3.reuse ;  /* 0x0000001b24247c23 */ /* 0x100fe20008010803 */
[--C-:B------:R-:W-:Y:S01]  /*2f30*/  FFMA.FTZ R37, R37, UR27, -R3.reuse ;  /* 0x0000001b25257c23 */ /* 0x100fe20008010803 */
[----:B------:R-:W-:Y:S01]  /*2f40*/  FFMA.FTZ R40, R40, UR27, -R3 ;  /* 0x0000001b28287c23 */ /* 0x000fe20008010803 */
[----:B------:R-:W-:Y:S01]  /*2f50*/  FADD.FTZ R0, R34, R9 ;  /* 0x0000000922007221 */ /* 0x000fe20000010000 */
[--C-:B------:R-:W-:Y:S01]  /*2f60*/  FFMA.FTZ R41, R41, UR27, -R3.reuse ;  /* 0x0000001b29297c23 */ /* 0x100fe20008010803 */
[--C-:B------:R-:W-:Y:S01]  /*2f70*/  FFMA.FTZ R44, R44, UR27, -R3.reuse ;  /* 0x0000001b2c2c7c23 */ /* 0x100fe20008010803 */
[----:B------:R-:W2:Y:S01]  /*2f80*/  MUFU.EX2 R25, R25 ;  /* 0x0000001900197308 */ /* 0x000ea20000000800 */
[----:B------:R-:W-:Y:S01]  /*2f90*/  FADD.FTZ R13, R35, R0 ;  /* 0x00000000230d7221 */ /* 0x000fe20000010000 */
[--C-:B------:R-:W-:Y:S01]  /*2fa0*/  FFMA.FTZ R45, R45, UR27, -R3.reuse ;  /* 0x0000001b2d2d7c23 */ /* 0x100fe20008010803 */
[----:B------:R-:W-:Y:S01]  /*2fb0*/  FFMA.FTZ R48, R48, UR27, -R3 ;  /* 0x0000001b30307c23 */ /* 0x000fe20008010803 */
[----:B------:R-:W-:Y:S01]  /*2fc0*/  IADD3 R9, -R23, 0xb, RZ ;  /* 0x0000000b17097810 */ /* 0x000fe20007ffe1ff */
[----:B------:R-:W-:Y:S01]  /*2fd0*/  FADD.FTZ R10, R38, R13 ;  /* 0x0000000d260a7221 */ /* 0x000fe20000010000 */
[--C-:B------:R-:W-:Y:S01]  /*2fe0*/  FFMA.FTZ R49, R49, UR27, -R3.reuse ;  /* 0x0000001b31317c23 */ /* 0x100fe20008010803 */
[--C-:B------:R-:W-:Y:S01]  /*2ff0*/  FFMA.FTZ R52, R52, UR27, -R3.reuse ;  /* 0x0000001b34347c23 */ /* 0x100fe20008010803 */
[----:B------:R-:W3:Y:S01]  /*3000*/  MUFU.EX2 R28, R28 ;  /* 0x0000001c001c7308 */ /* 0x000ee20000000800 */
[----:B------:R-:W-:Y:S01]  /*3010*/  FADD.FTZ R13, R39, R10 ;  /* 0x0000000a270d7221 */ /* 0x000fe20000010000 */
[--C-:B------:R-:W-:Y:S01]  /*3020*/  FFMA.FTZ R53, R53, UR27, -R3.reuse ;  /* 0x0000001b35357c23 */ /* 0x100fe20008010803 */
[--C-:B------:R-:W-:Y:S01]  /*3030*/  FFMA.FTZ R56, R56, UR27, -R3.reuse ;  /* 0x0000001b38387c23 */ /* 0x100fe20008010803 */
[----:B------:R-:W-:Y:S01]  /*3040*/  FFMA.FTZ R57, R57, UR27, -R3 ;  /* 0x0000001b39397c23 */ /* 0x000fe20008010803 */
[----:B-1----:R-:W-:Y:S01]  /*3050*/  FADD.FTZ R12, R42, R13 ;  /* 0x0000000d2a0c7221 */ /* 0x002fe20000010000 */
[--C-:B------:R-:W-:Y:S01]  /*3060*/  FFMA.FTZ R60, R60, UR27, -R3.reuse ;  /* 0x0000001b3c3c7c23 */ /* 0x100fe20008010803 */
[----:B------:R-:W-:Y:S01]  /*3070*/  FFMA.FTZ R61, R61, UR27, -R3 ;  /* 0x0000001b3d3d7c23 */ /* 0x000fe20008010803 */
[----:B------:R-:W1:Y:S01]  /*3080*/  MUFU.EX2 R29, R29 ;  /* 0x0000001d001d7308 */ /* 0x000e620000000800 */
[----:B--2---:R-:W-:Y:S01]  /*3090*/  FADD.FTZ R11, R24, R25 ;  /* 0x00000019180b7221 */ /* 0x004fe20000010000 */
[----:B------:R-:W-:Y:S01]  /*30a0*/  FADD.FTZ R13, R43, R12 ;  /* 0x0000000c2b0d7221 */ /* 0x000fe20000010000 */
[--C-:B------:R-:W-:Y:S01]  /*30b0*/  FFMA.FTZ R64, R64, UR27, -R3.reuse ;  /* 0x0000001b40407c23 */ /* 0x100fe20008010803 */
[--C-:B------:R-:W-:Y:S01]  /*30c0*/  FFMA.FTZ R65, R65, UR27, -R3.reuse ;  /* 0x0000001b41417c23 */ /* 0x100fe20008010803 */
[--C-:B------:R-:W-:Y:S01]  /*30d0*/  FFMA.FTZ R68, R68, UR27, -R3.reuse ;  /* 0x0000001b44447c23 */ /* 0x100fe20008010803 */
[----:B------:R-:W-:Y:S01]  /*30e0*/  FFMA.FTZ R3, R69, UR27, -R3 ;  /* 0x0000001b45037c23 */ /* 0x000fe20008010803 */
[----:B------:R-:W-:Y:S01]  /*30f0*/  F2FP.F16.F32.PACK_AB R161, R43, R42 ;  /* 0x0000002a2ba1723e */ /* 0x000fe200000000ff */
[----:B------:R-:W2:Y:S01]  /*3100*/  MUFU.EX2 R32, R32 ;  /* 0x0000002000207308 */ /* 0x000ea20000000800 */
[----:B---3--:R-:W-:Y:S01]  /*3110*/  FADD.FTZ R0, R28, R11 ;  /* 0x0000000b1c007221 */ /* 0x008fe20000010000 */
[----:B------:R-:W-:-:S06]  /*3120*/  F2FP.F16.F32.PACK_AB R152, R25, R24 ;  /* 0x000000181998723e */ /* 0x000fcc00000000ff */
[----:B------:R-:W3:Y:S01]  /*3130*/  MUFU.EX2 R33, R33 ;  /* 0x0000002100217308 */ /* 0x000ee20000000800 */
[C---:B-1----:R-:W-:Y:S01]  /*3140*/  FADD.FTZ R11, R29.reuse, R0 ;  /* 0x000000001d0b7221 */ /* 0x042fe20000010000 */
[----:B------:R-:W-:Y:S01]  /*3150*/  @!P1 VIADD R0, R8, 0x22840 ;  /* 0x0002284008009836 */ /* 0x000fe20000000000 */
[----:B------:R-:W-:-:S04]  /*3160*/  F2FP.F16.F32.PACK_AB R154, R29, R28 ;  /* 0x0000001c1d9a723e */ /* 0x000fc800000000ff */
[----:B------:R-:W-:Y:S01]  /*3170*/  @!P1 PRMT R0, RZ, 0x654, R0 ;  /* 0x00000654ff009816 */ /* 0x000fe20000000000 */
[----:B------:R-:W1:Y:S01]  /*3180*/  MUFU.EX2 R36, R36 ;  /* 0x0000002400247308 */ /* 0x000e620000000800 */
[----:B--2---:R-:W-:Y:S01]  /*3190*/  FADD.FTZ R10, R32, R11 ;  /* 0x0000000b200a7221 */ /* 0x004fe20000010000 */
[----:B------:R2:W-:Y:S06]  /*31a0*/  BAR.ARV R9, 0x100 ;  /* 0x000400090000751d */ /* 0x0005ec0000002000 */
[----:B------:R-:W4:Y:S01]  /*31b0*/  MUFU.EX2 R46, R46 ;  /* 0x0000002e002e7308 */ /* 0x000f220000000800 */
[C---:B---3--:R-:W-:Y:S01]  /*31c0*/  FADD.FTZ R11, R33.reuse, R10 ;  /* 0x0000000a210b7221 */ /* 0x048fe20000010000 */
[----:B------:R3:W-:Y:S01]  /*31d0*/  @!P1 SYNCS.ARRIVE.TRANS64.RED.A1T0 RZ, [R0+URZ], RZ ;  /* 0x000000ff00ff99a7 */ /* 0x0007e2000810043f */
[----:B------:R-:W-:-:S05]  /*31e0*/  F2FP.F16.F32.PACK_AB R156, R33, R32 ;  /* 0x00000020219c723e */ /* 0x000fca00000000ff */
[----:B------:R-:W5:Y:S01]  /*31f0*/  MUFU.EX2 R37, R37 ;  /* 0x0000002500257308 */ /* 0x000f620000000800 */
[----:B-1----:R-:W-:-:S07]  /*3200*/  FADD.FTZ R10, R36, R11 ;  /* 0x0000000b240a7221 */ /* 0x002fce0000010000 */
[----:B------:R-:W1:Y:S01]  /*3210*/  MUFU.EX2 R47, R47 ;  /* 0x0000002f002f7308 */ /* 0x000e620000000800 */
[----:B----4-:R-:W-:-:S07]  /*3220*/  FADD.FTZ R12, R46, R13 ;  /* 0x0000000d2e0c7221 */ /* 0x010fce0000010000 */
[----:B------:R-:W3:Y:S01]  /*3230*/  MUFU.EX2 R40, R40 ;  /* 0x0000002800287308 */ /* 0x000ee20000000800 */
[C---:B-----5:R-:W-:Y:S01]  /*3240*/  FADD.FTZ R11, R37.reuse, R10 ;  /* 0x0000000a250b7221 */ /* 0x060fe20000010000 */
        /* <DEDUP_REMOVED lines=59> */
[----:B----4-:R-:W-:Y:S01]  /*3600*/  FADD.FTZ R13, R61, R0 ;  /* 0x000000003d0d7221 */ /* 0x010fe20000010000 */
[C---:B------:R-:W-:Y:S01]  /*3610*/  FADD.FTZ R0, R175.reuse, R10 ;  /* 0x0000000aaf007221 */ /* 0x040fe20000010000 */
[----:B------:R-:W-:Y:S02]  /*3620*/  F2FP.F16.F32.PACK_AB R175, R175, R70 ;  /* 0x00000046afaf723e */ /* 0x000fe400000000ff */
[----:B------:R-:W-:-:S03]  /*3630*/  F2FP.F16.F32.PACK_AB R170, R61, R60 ;  /* 0x0000003c3daa723e */ /* 0x000fc600000000ff */
        /* <DEDUP_REMOVED lines=10> */
.L_x_10491:
[----:B------:R1:W2:Y:S01]  /*36e0*/  SYNCS.PHASECHK.TRANS64.TRYWAIT P2, [UR21+0x22850], R7 ;  /* 0x02285007ff0075a7 */ /* 0x0002a20008040155 */
[----:B------:R-:W-:Y:S05]  /*36f0*/  @!P0 BRA `(.L_x_10492) ;  /* 0x0000000000048947 */ /* 0x000fea0003800000 */
[----:B------:R-:W-:Y:S01]  /*3700*/  BPT.TRAP 0x1 ;  /* 0x000000040000795c */ /* 0x000fe20000300000 */
.L_x_10492:
[----:B--2---:R-:W-:Y:S05]  /*3710*/  @P2 BRA `(.L_x_10493) ;  /* 0x0000000000082947 */ /* 0x004fea0003800000 */
[----:B------:R-:W2:Y:S02]  /*3720*/  SYNCS.PHASECHK.TRANS64.TRYWAIT P2, [UR21+0x22850], R7 ;  /* 0x02285007ff0075a7 */ /* 0x000ea40008040155 */
[----:B--2---:R-:W-:Y:S05]  /*3730*/  @!P2 BRA `(.L_x_10494) ;  /* 0x000000a00060a947 */ /* 0x004fea0003800000 */
.L_x_10493:
[----:B------:R3:W-:Y:S01]  /*3740*/  BAR.SYNC.DEFER_BLOCKING R6, 0x100 ;  /* 0x000400060000751d */ /* 0x0007e20000010000 */
[----:B------:R-:W-:Y:S01]  /*3750*/  UIADD3 UR6, UR49, 0x400, URZ ;  /* 0x0000040031067890 */ /* 0x000fe2000fffe03f */
[----:B--2---:R-:W-:Y:S01]  /*3760*/  @!P1 VIADD R8, R8, 0x22860 ;  /* 0x0002286008089836 */ /* 0x004fe20000000000 */
[----:B------:R-:W-:Y:S02]  /*3770*/  UIADD3 UR29, UR41, -0x2, URZ ;  /* 0xfffffffe291d7890 */ /* 0x000fe4000fffe03f */
[----:B------:R-:W-:Y:S01]  /*3780*/  USHF.R.U32.HI UR6, URZ, 0x4, UR6 ;  /* 0x000000043f067899 */ /* 0x000fe20008011606 */
[----:B------:R-:W-:Y:S01]  /*3790*/  UMOV UR7, 0x40000040 ;  /* 0x4000004000077882 */ /* 0x000fe20000000000 */
[----:B------:R-:W-:Y:S02]  /*37a0*/  @!P1 PRMT R8, RZ, 0x654, R8 ;  /* 0x00000654ff089816 */ /* 0x000fe40000000008 */
        /* <DEDUP_REMOVED lines=36> */
[----:B------:R-:W-:-:S04]  /*39f0*/  UIADD3 UR6, UR42, -UR11, UR45 ;  /* 0x8000000b2a067290 */ /* 0x000fc8000fffe02d */
[----:B------:R-:W-:-:S04]  /*3a00*/  UIMAD.WIDE UR6, UR6, 0x2aaaaaab, URZ ;  /* 0x2aaaaaab060678a5 */ /* 0x000fc8000f8e023f */
[----:B------:R-:W-:-:S04]  /*3a10*/  USHF.R.U32.HI UR6, URZ, 0x1f, UR7 ;  /* 0x0000001f3f067899 */ /* 0x000fc80008011607 */
[----:B------:R-:W-:-:S04]  /*3a20*/  ULEA.HI.SX32 UR6, UR7, UR6, 0x1c ;  /* 0x0000000607067291 */ /* 0x000fc8000f8fe23f */
[----:B------:R-:W-:-:S04]  /*3a30*/  UISETP.LT.AND UP0, UPT, URZ, UR6, UPT ;  /* 0x000000063f00728c */ /* 0x000fc8000bf01270 */
[----:B------:R-:W-:-:S04]  /*3a40*/  USEL UR28, URZ, UR6, !UP0 ;  /* 0x000000063f1c7287 */ /* 0x000fc8000c000000 */
[----:B------:R-:W-:-:S06]  /*3a50*/  UISETP.GE.AND UP0, UPT, UR29, UR28, UPT ;  /* 0x0000001c1d00728c */ /* 0x000fcc000bf06270 */
[----:B------:R-:W-:Y:S01]  /*3a60*/  PLOP3.LUT P2, PT, PT, PT, UP0, 0x80, 0x0 ;  /* 0x000000000000781c */ /* 0x000fe20003f4f008 */
[----:B------:R-:W-:Y:S02]  /*3a70*/  WARPGROUP.DEPBAR.LE gsb0, 0x0 ;  /* 0x00008000000079c5 */ /* 0x000fe40000010000 */
[----:B------:R3:W-:Y:S10]  /*3a80*/  @!P1 SYNCS.ARRIVE.TRANS64.RED.A1T0 RZ, [R8+URZ], RZ ;  /* 0x000000ff08ff99a7 */ /* 0x0007f4000810043f */
[----:B---3--:R-:W-:Y:S05]  /*3a90*/  @!P2 BRA `(.L_x_10495) ;  /* 0x000000280084a947 */ /* 0x008fea0003800000 */
[----:B------:R-:W-:Y:S01]  /*3aa0*/  MOV R8, R4 ;  /* 0x0000000400087202 */ /* 0x000fe20000000f00 */
[----:B-1----:R-:W-:Y:S01]  /*3ab0*/  IMAD.MOV.U32 R7, RZ, RZ, R5 ;  /* 0x000000ffff077224 */ /* 0x002fe200078e0005 */
[----:B------:R-:W-:Y:S01]  /*3ac0*/  ULDC UR24, c[0x0][0x404] ;  /* 0x0001010000187ab9 */ /* 0x000fe20000000800 */
[----:B------:R-:W-:Y:S01]  /*3ad0*/  ULDC UR25, c[0x0][0x2e0] ;  /* 0x0000b80000197ab9 */ /* 0x000fe20000000800 */
[----:B------:R-:W-:Y:S01]  /*3ae0*/  ULDC UR26, c[0x0][0x9d8] ;  /* 0x00027600001a7ab9 */ /* 0x000fe20000000800 */
[----:B------:R-:W-:Y:S01]  /*3af0*/  ULDC UR27, c[0x0][0x988] ;  /* 0x00026200001b7ab9 */ /* 0x000fe20000000800 */
[----:B------:R-:W-:-:S05]  /*3b00*/  ULDC.64 UR22, c[0x0][0x3f8] ;  /* 0x0000fe0000167ab9 */ /* 0x000fca0000000a00 */
.L_x_10504:
[----:B------:R-:W-:-:S04]  /*3b10*/  UIADD3 UR37, UR37, 0x1, URZ ;  /* 0x0000000125257890 */ /* 0x000fc8000fffe03f */
[----:B------:R-:W-:-:S04]  /*3b20*/  UISETP.NE.AND UP0, UPT, UR37, 0x2, UPT ;  /* 0x000000022500788c */ /* 0x000fc8000bf05270 */
[----:B------:R-:W-:Y:S02]  /*3b30*/  USEL UR6, URZ, 0x1, UP0 ;  /* 0x000000013f067887 */ /* 0x000fe40008000000 */
[----:B------:R-:W-:Y:S02]  /*3b40*/  USEL UR37, UR37, URZ, UP0 ;  /* 0x0000003f25257287 */ /* 0x000fe40008000000 */
[----:B------:R-:W-:Y:S01]  /*3b50*/  ULOP3.LUT UR38, UR38, UR6, URZ, 0x3c, !UPT ;  /* 0x0000000626267292 */ /* 0x000fe2000f8e3c3f */
[----:B--2---:R-:W-:Y:S11]  /*3b60*/  @!P0 BRA `(.L_x_10496) ;  /* 0x0000000000048947 */ /* 0x004ff60003800000 */
[----:B------:R-:W-:Y:S01]  /*3b70*/  BPT.TRAP 0x1 ;  /* 0x000000040000795c */ /* 0x000fe20000300000 */
.L_x_10496:
[----:B------:R-:W-:Y:S01]  /*3b80*/  ULEA UR30, UR37, UR49, 0x3 ;  /* 0x00000031251e7291 */ /* 0x000fe2000f8e183f */
[----:B------:R-:W-:-:S05]  /*3b90*/  IMAD.U32 R6, RZ, RZ, UR38 ;  /* 0x00000026ff067e24 */ /* 0x000fca000f8e00ff */
[----:B------:R-:W-:-:S04]  /*3ba0*/  SHF.L.U32 R6, R6, 0x1f, RZ ;  /* 0x0000001f06067819 */ /* 0x000fc800000006ff */
[----:B------:R1:W2:Y:S01]  /*3bb0*/  SYNCS.PHASECHK.TRANS64.TRYWAIT P2, [UR30+0x22830], R6 ;  /* 0x02283006ff0075a7 */ /* 0x0002a2000804015e */
[----:B------:R-:W-:Y:S05]  /*3bc0*/  @!P0 BRA `(.L_x_10497) ;  /* 0x0000000000048947 */ /* 0x000fea0003800000 */
[----:B------:R-:W-:Y:S01]  /*3bd0*/  BPT.TRAP 0x1 ;  /* 0x000000040000795c */ /* 0x000fe20000300000 */
.L_x_10497:
[----:B--2---:R-:W-:Y:S05]  /*3be0*/  @P2 BRA `(.L_x_10498) ;  /* 0x0000000000082947 */ /* 0x004fea0003800000 */
[----:B------:R-:W2:Y:S02]  /*3bf0*/  SYNCS.PHASECHK.TRANS64.TRYWAIT P2, [UR30+0x22830], R6 ;  /* 0x02283006ff0075a7 */ /* 0x000ea4000804015e */
[----:B--2---:R-:W-:Y:S05]  /*3c00*/  @!P2 BRA `(.L_x_10499) ;  /* 0x0000009c0040a947 */ /* 0x004fea0003800000 */
.L_x_10498:
[----:B------:R-:W-:Y:S01]  /*3c10*/  UIMAD UR18, UR37, 0x300, UR20 ;  /* 0x00000300251278a4 */ /* 0x000fe2000f8e0214 */
[----:B------:R-:W-:Y:S01]  /*3c20*/  WARPGROUP.ARRIVE ;  /* 0x00000000000079c5 */ /* 0x000fe20000000000 */
[----:B------:R-:W-:Y:S01]  /*3c30*/  UMOV UR19, 0x40000040 ;  /* 0x4000004000137882 */ /* 0x000fe20000000000 */
[----:B------:R-:W-:Y:S01]  /*3c40*/  UMOV UR7, 0x40000040 ;  /* 0x4000004000077882 */ /* 0x000fe20000000000 */
[----:B------:R-:W-:Y:S01]  /*3c50*/  UIADD3 UR6, UR18, 0x2, URZ ;  /* 0x0000000212067890 */ /* 0x000fe2000fffe03f */
[----:B------:R-:W3:Y:S01]  /*3c60*/  LDC R13, c[0x0][0x288] ;  /* 0x0000a200ff0d7b82 */ /* 0x000ee20000000800 */
[----:B------:R-:W-:Y:S01]  /*3c70*/  UIADD3 UR10, UR18, 0x4, URZ ;  /* 0x00000004120a7890 */ /* 0x000fe2000fffe03f */
[----:B------:R-:W-:Y:S02]  /*3c80*/  UMOV UR11, 0x40000040 ;  /* 0x40000040000b7882 */ /* 0x000fe40000000000 */
[----:B------:R-:W-:Y:S01]  /*3c90*/  HGMMA.64x96x16.F32 R152, gdesc[UR16], RZ, !UPT, gsb0 ;  /* 0x01600000109879f0 */ /* 0x000fe2000c0008ff */
[----:B------:R-:W-:Y:S01]  /*3ca0*/  UIADD3 UR14, UR18, 0x6, URZ ;  /* 0x00000006120e7890 */ /* 0x000fe2000fffe03f */
[----:B------:R-:W-:Y:S01]  /*3cb0*/  UMOV UR15, 0x40000040 ;  /* 0x40000040000f7882 */ /* 0x000fe20000000000 */
[----:B------:R-:W-:-:S04]  /*3cc0*/  UISETP.NE.U32.AND UP0, UPT, UR22, URZ, UPT ;  /* 0x0000003f1600728c */ /* 0x000fc8000bf05070 */
[----:B------:R-:W-:Y:S01]  /*3cd0*/  UISETP.NE.AND.EX UP0, UPT, UR23, URZ, UPT, UP0 ;  /* 0x0000003f1700728c */ /* 0x000fe2000bf05300 */
[----:B------:R-:W-:Y:S02]  /*3ce0*/  WARPGROUP.DEPBAR.LE gsb0, 0x0 ;  /* 0x00008000000079c5 */ /* 0x000fe40000010000 */
[----:B------:R-:W-:-:S06]  /*3cf0*/  WARPGROUP.ARRIVE ;  /* 0x00000000000079c5 */ /* 0x000fcc0000000000 */
[----:B------:R-:W-:Y:S01]  /*3d00*/  HGMMA.64x96x16.F32 R152, gdesc[UR4], R152, gsb0 ;  /* 0x01600000049879f0 */ /* 0x000fe20008000898 */
[----:B------:R-:W-:Y:S02]  /*3d10*/  UIMAD UR6, UR29, -0x60, UR42 ;  /* 0xffffffa01d0678a4 */ /* 0x000fe4000f8e022a */
[----:B------:R-:W-:Y:S02]  /*3d20*/  USEL UR7, UR24, 0x1, UP0 ;  /* 0x0000000118077887 */ /* 0x000fe40008000000 */
[----:B------:R-:W-:-:S04]  /*3d30*/  UIADD3 UR6, UR6, 0x1, URZ ;  /* 0x0000000106067890 */ /* 0x000fc8000fffe03f */
[----:B------:R-:W-:-:S06]  /*3d40*/  UIMAD UR6, UR7, UR25, UR6 ;  /* 0x00000019070672a4 */ /* 0x000fcc000f8e0206 */
[----:B---3--:R-:W-:-:S05]  /*3d50*/  IADD3 R13, -R13, UR6, RZ ;  /* 0x000000060d0d7c10 */ /* 0x008fca000fffe1ff */
[----:B------:R-:W-:Y:S01]  /*3d60*/  IMAD R13, R2, -0x2, R13 ;  /* 0xfffffffe020d7824 */ /* 0x000fe200078e020d */
        /* <DEDUP_REMOVED lines=13> */
[----:B------:R-:W-:Y:S01]  /*3e40*/  MUFU.TANH R4, R4 ;  /* 0x0000000400047308 */ /* 0x000fe20000002400 */
[----:B------:R-:W-:Y:S01]  /*3e50*/  FMUL.FTZ R163, R167, UR26 ;  /* 0x0000001aa7a37c20 */ /* 0x000fe20008410000 */
[----:B------:R-:W-:Y:S01]  /*3e60*/  IADD3 R167, R22, R13, RZ ;  /* 0x0000000d16a77210 */ /* 0x000fe20007ffe0ff */
[----:B------:R-:W-:Y:S01]  /*3e70*/  FMUL.FTZ R172, R172, UR26 ;  /* 0x0000001aacac7c20 */ /* 0x000fe20008410000 */
[----:B------:R-:W-:Y:S01]  /*3e80*/  FMUL.FTZ R9, R161, UR26 ;  /* 0x0000001aa1097c20 */ /* 0x000fe20008410000 */
[----:B------:R-:W-:Y:S01]  /*3e90*/  FMUL.FTZ R11, R164, UR26 ;  /* 0x0000001aa40b7c20 */ /* 0x000fe20008410000 */
[----:B------:R-:W-:Y:S01]  /*3ea0*/  ISETP.GT.AND P2, PT, R167, RZ, PT ;  /* 0x000000ffa700720c */ /* 0x000fe20003f44270 */
[----:B------:R-:W-:Y:S01]  /*3eb0*/  FMUL.FTZ R12, R165, UR26 ;  /* 0x0000001aa50c7c20 */ /* 0x000fe20008410000 */
[----:B------:R-:W2:Y:S01]  /*3ec0*/  MUFU.TANH R5, R5 ;  /* 0x0000000500057308 */ /* 0x000ea20000002400 */
[----:B------:R-:W-:Y:S01]  /*3ed0*/  ISETP.GT.AND P3, PT, R167, 0x1, PT ;  /* 0x00000001a700780c */ /* 0x000fe20003f64270 */
        /* <DEDUP_REMOVED lines=31> */
[----:B---3--:R-:W-:Y:S01]  /*40d0*/  FSEL R208, R208, -INF , P3 ;  /* 0xff800000d0d07808 */ /* 0x008fe20001800000 */
[----:B------:R-:W-:Y:S01]  /*40e0*/  FMUL.FTZ R182, R182, UR26 ;  /* 0x0000001ab6b67c20 */ /* 0x000fe20008410000 */
[----:B------:R-:W-:Y:S01]  /*40f0*/  ISETP.GT.AND P3, PT, R167, 0x11, PT ;  /* 0x00000011a700780c */ /* 0x000fe20003f64270 */
[----:B------:R-:W-:-:S04]  /*4100*/  FMUL.FTZ R187, R187, UR26 ;  /* 0x0000001abbbb7c20 */ /* 0x000fc80008410000 */
[----:B------:R-:W-:Y:S01]  /*4110*/  MUFU.TANH R9, R9 ;  /* 0x0000000900097308 */ /* 0x000fe20000002400 */
[----:B----4-:R-:W-:Y:S02]  /*4120*/  FSEL R172, R4, -INF , P2 ;  /* 0xff80000004ac7808 */ /* 0x010fe40001000000 */
[C---:B------:R-:W-:Y:S02]  /*4130*/  ISETP.GT.AND P2, PT, R167.reuse, 0x8, PT ;  /* 0x00000008a700780c */ /* 0x040fe40003f44270 */
[----:B------:R-:W-:Y:S02]  /*4140*/  FMNMX.FTZ R5, R172, R7, !PT ;  /* 0x00000007ac057209 */ /* 0x000fe40007810000 */
[----:B------:R-:W-:Y:S01]  /*4150*/  FSEL R210, R210, -INF , P2 ;  /* 0xff800000d2d27808 */ /* 0x000fe20001000000 */
[----:B------:R-:W3:Y:S01]  /*4160*/  MUFU.TANH R11, R11 ;  /* 0x0000000b000b7308 */ /* 0x000ee20000002400 */
[----:B------:R-:W-:Y:S02]  /*4170*/  FMNMX.FTZ R5, R212, R5, !PT ;  /* 0x00000005d4057209 */ /* 0x000fe40007810000 */
[----:B------:R-:W-:-:S02]  /*4180*/  ISETP.GT.AND P2, PT, R167, 0x10, PT ;  /* 0x00000010a700780c */ /* 0x000fc40003f44270 */
[----:B------:R-:W-:-:S03]  /*4190*/  FMNMX.FTZ R5, R210, R5, !PT ;  /* 0x00000005d2057209 */ /* 0x000fc60007810000 */
[----:B------:R-:W-:Y:S01]  /*41a0*/  MUFU.TANH R12, R12 ;  /* 0x0000000c000c7308 */ /* 0x000fe20000002400 */
[----:B------:R-:W-:-:S07]  /*41b0*/  FMNMX.FTZ R5, R208, R5, !PT ;  /* 0x00000005d0057209 */ /* 0x000fce0007810000 */
[----:B------:R-:W4:Y:S08]  /*41c0*/  MUFU.TANH R168, R168 ;  /* 0x000000a800a87308 */ /* 0x000f300000002400 */
[----:B------:R2:W-:Y:S08]  /*41d0*/  MUFU.TANH R152, R180 ;  /* 0x000000b400987308 */ /* 0x0005f00000002400 */
[----:B------:R-:W5:Y:S01]  /*41e0*/  MUFU.TANH R159, R159 ;  /* 0x0000009f009f7308 */ /* 0x000f620000002400 */
[----:B--2---:R-:W-:-:S02]  /*41f0*/  FSEL R180, R10, -INF , P2 ;  /* 0xff8000000ab47808 */ /* 0x004fc40001000000 */
[----:B------:R-:W-:Y:S02]  /*4200*/  ISETP.GT.AND P2, PT, R167, 0x18, PT ;  /* 0x00000018a700780c */ /* 0x000fe40003f44270 */
[----:B------:R-:W-:Y:S02]  /*4210*/  FMNMX.FTZ R5, R180, R5, !PT ;  /* 0x00000005b4057209 */ /* 0x000fe40007810000 */
[----:B---3--:R-:W-:Y:S01]  /*4220*/  FSEL R174, R11, -INF , P2 ;  /* 0xff8000000bae7808 */ /* 0x008fe20001000000 */
[----:B------:R2:W-:Y:S01]  /*4230*/  MUFU.TANH R153, R176 ;  /* 0x000000b000997308 */ /* 0x0005e20000002400 */
[----:B------:R-:W-:-:S04]  /*4240*/  ISETP.GT.AND P2, PT, R167, 0x20, PT ;  /* 0x00000020a700780c */ /* 0x000fc80003f44270 */
[----:B----4-:R-:W-:Y:S02]  /*4250*/  FSEL R168, R168, -INF , P2 ;  /* 0xff800000a8a87808 */ /* 0x010fe40001000000 */
[----:B------:R-:W-:Y:S01]  /*4260*/  ISETP.GT.AND P2, PT, R167, 0x28, PT ;  /* 0x00000028a700780c */ /* 0x000fe20003f44270 */
[----:B------:R-:W3:Y:S01]  /*4270*/  MUFU.TANH R154, R154 ;  /* 0x0000009a009a7308 */ /* 0x000ee20000002400 */
[----:B--2---:R-:W-:Y:S02]  /*4280*/  FSEL R176, R9, -INF , P3 ;  /* 0xff80000009b07808 */ /* 0x004fe40001800000 */
[----:B------:R-:W-:Y:S02]  /*4290*/  ISETP.GT.AND P3, PT, R167, 0x19, PT ;  /* 0x00000019a700780c */ /* 0x000fe40003f64270 */
[----:B------:R-:W-:Y:S02]  /*42a0*/  FMNMX.FTZ R5, R176, R5, !PT ;  /* 0x00000005b0057209 */ /* 0x000fe40007810000 */
[----:B------:R-:W-:Y:S01]  /*42b0*/  FSEL R170, R12, -INF , P3 ;  /* 0xff8000000caa7808 */ /* 0x000fe20001800000 */
[----:B------:R-:W2:Y:S01]  /*42c0*/  MUFU.TANH R21, R177 ;  /* 0x000000b100157308 */ /* 0x000ea20000002400 */
[----:B------:R-:W-:-:S02]  /*42d0*/  FMNMX.FTZ R5, R174, R5, !PT ;  /* 0x00000005ae057209 */ /* 0x000fc40007810000 */
[----:B------:R-:W-:Y:S02]  /*42e0*/  ISETP.GT.AND P3, PT, R167, 0x21, PT ;  /* 0x00000021a700780c */ /* 0x000fe40003f64270 */
[----:B------:R-:W-:Y:S02]  /*42f0*/  FMNMX.FTZ R5, R170, R5, !PT ;  /* 0x00000005aa057209 */ /* 0x000fe40007810000 */
[----:B-----5:R-:W-:Y:S01]  /*4300*/  FSEL R159, R159, -INF , P3 ;  /* 0xff8000009f9f7808 */ /* 0x020fe20001800000 */
[----:B------:R4:W5:Y:S01]  /*4310*/  MUFU.TANH R15, R181 ;  /* 0x000000b5000f7308 */ /* 0x0009620000002400 */
[----:B------:R-:W-:Y:S02]  /*4320*/  FMNMX.FTZ R4, R168, R5, !PT ;  /* 0x00000005a8047209 */ /* 0x000fe40007810000 */
[----:B------:R-:W-:Y:S02]  /*4330*/  ISETP.GT.AND P3, PT, R167, 0x29, PT ;  /* 0x00000029a700780c */ /* 0x000fe40003f64270 */
[----:B------:R-:W-:-:S02]  /*4340*/  FSEL R156, R156, -INF , P2 ;  /* 0xff8000009c9c7808 */ /* 0x000fc40001000000 */
[----:B------:R-:W-:Y:S01]  /*4350*/  FMNMX.FTZ R5, R159, R4, !PT ;  /* 0x000000049f057209 */ /* 0x000fe20007810000 */
[----:B------:R-:W1:Y:S01]  /*4360*/  MUFU.TANH R20, R184 ;  /* 0x000000b800147308 */ /* 0x000e620000002400 */
[----:B------:R-:W-:Y:S01]  /*4370*/  ISETP.GT.AND P2, PT, R167, 0x30, PT ;  /* 0x00000030a700780c */ /* 0x000fe20003f44270 */
[----:B----4-:R-:W-:Y:S01]  /*4380*/  FMUL.FTZ R181, R175, UR26 ;  /* 0x0000001aafb57c20 */ /* 0x010fe20008410000 */
[----:B---3--:R-:W-:Y:S02]  /*4390*/  FSEL R154, R154, -INF , P3 ;  /* 0xff8000009a9a7808 */ /* 0x008fe40001800000 */
[----:B------:R-:W-:Y:S02]  /*43a0*/  FMNMX.FTZ R5, R156, R5, !PT ;  /* 0x000000059c057209 */ /* 0x000fe40007810000 */
[----:B------:R-:W-:Y:S01]  /*43b0*/  ISETP.GT.AND P3, PT, R167, 0x31, PT ;  /* 0x00000031a700780c */ /* 0x000fe20003f64270 */
[----:B------:R3:W4:Y:S01]  /*43c0*/  MUFU.TANH R13, R185 ;  /* 0x000000b9000d7308 */ /* 0x0007220000002400 */
[----:B------:R-:W-:-:S02]  /*43d0*/  FSEL R153, R153, -INF , P2 ;  /* 0xff80000099997808 */ /* 0x000fc40001000000 */
[----:B------:R-:W-:Y:S02]  /*43e0*/  FMNMX.FTZ R4, R154, R5, !PT ;  /* 0x000000059a047209 */ /* 0x000fe40007810000 */
[----:B------:R-:W-:Y:S02]  /*43f0*/  ISETP.GT.AND P2, PT, R167, 0x38, PT ;  /* 0x00000038a700780c */ /* 0x000fe40003f44270 */
[----:B--2---:R-:W-:Y:S01]  /*4400*/  FSEL R21, R21, -INF , P3 ;  /* 0xff80000015157808 */ /* 0x004fe20001800000 */
[----:B------:R2:W4:Y:S01]  /*4410*/  MUFU.TANH R14, R188 ;  /* 0x000000bc000e7308 */ /* 0x0005220000002400 */
[----:B------:R-:W-:Y:S01]  /*4420*/  FMNMX.FTZ R4, R153, R4, !PT ;  /* 0x0000000499047209 */ /* 0x000fe20007810000 */
[----:B---3--:R-:W-:Y:S01]  /*4430*/  FMUL.FTZ R185, R183, UR26 ;  /* 0x0000001ab7b97c20 */ /* 0x008fe20008410000 */
[----:B------:R-:W-:Y:S01]  /*4440*/  ISETP.GT.AND P3, PT, R167, 0x39, PT ;  /* 0x00000039a700780c */ /* 0x000fe20003f64270 */
[----:B------:R-:W-:Y:S01]  /*4450*/  FMUL.FTZ R183, R186, UR26 ;  /* 0x0000001abab77c20 */ /* 0x000fe20008410000 */
[----:B------:R-:W-:Y:S01]  /*4460*/  FSEL R152, R152, -INF , P2 ;  /* 0xff80000098987808 */ /* 0x000fe20001000000 */
[----:B------:R-:W-:Y:S01]  /*4470*/  FMUL.FTZ R186, R190, UR26 ;  /* 0x0000001abeba7c20 */ /* 0x000fe20008410000 */
[----:B------:R-:W-:Y:S01]  /*4480*/  FMNMX.FTZ R5, R21, R4, !PT ;  /* 0x0000000415057209 */ /* 0x000fe20007810000 */
[----:B------:R3:W4:Y:S01]  /*4490*/  MUFU.TANH R11, R189 ;  /* 0x000000bd000b7308 */ /* 0x0007220000002400 */
[----:B------:R-:W-:Y:S01]  /*44a0*/  ISETP.GT.AND P2, PT, R167, 0x40, PT ;  /* 0x00000040a700780c */ /* 0x000fe20003f44270 */
[----:B--2---:R-:W-:Y:S01]  /*44b0*/  FMUL.FTZ R188, R194, UR26 ;  /* 0x0000001ac2bc7c20 */ /* 0x004fe20008410000 */
[----:B-----5:R-:W-:Y:S01]  /*44c0*/  FSEL R15, R15, -INF , P3 ;  /* 0xff8000000f0f7808 */ /* 0x020fe20001800000 */
[----:B------:R-:W-:Y:S01]  /*44d0*/  FMUL.FTZ R190, R195, UR26 ;  /* 0x0000001ac3be7c20 */ /* 0x000fe20008410000 */
[----:B------:R-:W-:-:S02]  /*44e0*/  FMNMX.FTZ R4, R152, R5, !PT ;  /* 0x0000000598047209 */ /* 0x000fc40007810000 */
[----:B------:R-:W-:Y:S01]  /*44f0*/  ISETP.GT.AND P3, PT, R167, 0x41, PT ;  /* 0x00000041a700780c */ /* 0x000fe20003f64270 */
[----:B------:R2:W5:Y:S01]  /*4500*/  MUFU.TANH R12, R192 ;  /* 0x000000c0000c7308 */ /* 0x0005620000002400 */
[----:B-1----:R-:W-:Y:S01]  /*4510*/  FSEL R20, R20, -INF , P2 ;  /* 0xff80000014147808 */ /* 0x002fe20001000000 */
[----:B---3--:R-:W-:Y:S01]  /*4520*/  FMUL.FTZ R189, R191, UR26 ;  /* 0x0000001abfbd7c20 */ /* 0x008fe20008410000 */
[----:B------:R-:W-:Y:S01]  /*4530*/  FMNMX.FTZ R5, R15, R4, !PT ;  /* 0x000000040f057209 */ /* 0x000fe20007810000 */
[----:B------:R-:W-:Y:S01]  /*4540*/  FMUL.FTZ R191, R198, UR26 ;  /* 0x0000001ac6bf7c20 */ /* 0x000fe20008410000 */
[----:B------:R-:W-:Y:S02]  /*4550*/  ISETP.GT.AND P2, PT, R167, 0x48, PT ;  /* 0x00000048a700780c */ /* 0x000fe40003f44270 */
[----:B----4-:R-:W-:Y:S01]  /*4560*/  FSEL R13, R13, -INF , P3 ;  /* 0xff8000000d0d7808 */ /* 0x010fe20001800000 */
[----:B------:R1:W3:Y:S01]  /*4570*/  MUFU.TANH R10, R193 ;  /* 0x000000c1000a7308 */ /* 0x0002e20000002400 */
[----:B------:R-:W-:Y:S01]  /*4580*/  FMNMX.FTZ R184, R20, R5, !PT ;  /* 0x0000000514b87209 */ /* 0x000fe20007810000 */
[C---:B--2---:R-:W-:Y:S01]  /*4590*/  VIADD R192, R167.reuse, 0x8 ;  /* 0x00000008a7c07836 */ /* 0x044fe20000000000 */
[----:B------:R-:W-:-:S02]  /*45a0*/  ISETP.GT.AND P3, PT, R167, 0x49, PT ;  /* 0x00000049a700780c */ /* 0x000fc40003f64270 */
[----:B------:R-:W-:Y:S02]  /*45b0*/  FSEL R14, R14, -INF , P2 ;  /* 0xff8000000e0e7808 */ /* 0x000fe40001000000 */
[----:B------:R-:W-:Y:S01]  /*45c0*/  FMNMX.FTZ R5, R13, R184, !PT ;  /* 0x000000b80d057209 */ /* 0x000fe20007810000 */
[----:B------:R-:W2:Y:S01]  /*45d0*/  MUFU.TANH R4, R196 ;  /* 0x000000c400047308 */ /* 0x000ea20000002400 */
[----:B------:R-:W-:Y:S01]  /*45e0*/  ISETP.GT.AND P2, PT, R167, 0x50, PT ;  /* 0x00000050a700780c */ /* 0x000fe20003f44270 */
[----:B-1----:R-:W-:Y:S01]  /*45f0*/  FMUL.FTZ R193, R199, UR26 ;  /* 0x0000001ac7c17c20 */ /* 0x002fe20008410000 */
[----:B------:R-:W-:Y:S02]  /*4600*/  FSEL R11, R11, -INF , P3 ;  /* 0xff8000000b0b7808 */ /* 0x000fe40001800000 */
[----:B------:R-:W-:Y:S02]  /*4610*/  FMNMX.FTZ R184, R14, R5, !PT ;  /* 0x000000050eb87209 */ /* 0x000fe40007810000 */
[----:B------:R-:W-:Y:S01]  /*4620*/  ISETP.GT.AND P3, PT, R167, 0x51, PT ;  /* 0x00000051a700780c */ /* 0x000fe20003f64270 */
[----:B------:R-:W1:Y:S01]  /*4630*/  MUFU.TANH R9, R197 ;  /* 0x000000c500097308 */ /* 0x000e620000002400 */
[----:B-----5:R-:W-:-:S02]  /*4640*/  FSEL R12, R12, -INF , P2 ;  /* 0xff8000000c0c7808 */ /* 0x020fc40001000000 */
[----:B------:R-:W-:Y:S01]  /*4650*/  FMNMX.FTZ R5, R11, R184, !PT ;  /* 0x000000b80b057209 */ /* 0x000fe20007810000 */
[----:B------:R-:W-:Y:S01]  /*4660*/  FMUL.FTZ R184, R178, UR26 ;  /* 0x0000001ab2b87c20 */ /* 0x000fe20008410000 */
[C---:B------:R-:W-:Y:S02]  /*4670*/  ISETP.GT.AND P2, PT, R167.reuse, 0x58, PT ;  /* 0x00000058a700780c */ /* 0x040fe40003f44270 */
[----:B---3--:R-:W-:Y:S01]  /*4680*/  FSEL R10, R10, -INF , P3 ;  /* 0xff8000000a0a7808 */ /* 0x008fe20001800000 */
[----:B------:R-:W3:Y:S01]  /*4690*/  MUFU.TANH R206, R206 ;  /* 0x000000ce00ce7308 */ /* 0x000ee20000002400 */
[----:B------:R-:W-:Y:S02]  /*46a0*/  FMNMX.FTZ R5, R12, R5, !PT ;  /* 0x000000050c057209 */ /* 0x000fe40007810000 */
[----:B------:R-:W-:Y:S02]  /*46b0*/  ISETP.GT.AND P3, PT, R167, 0x59, PT ;  /* 0x00000059a700780c */ /* 0x000fe40003f64270 */
[----:B--2---:R-:W-:-:S02]  /*46c0*/  FSEL R4, R4, -INF , P2 ;  /* 0xff80000004047808 */ /* 0x004fc40001000000 */
[----:B------:R-:W-:Y:S01]  /*46d0*/  FMNMX.FTZ R5, R10, R5, !PT ;  /* 0x000000050a057209 */ /* 0x000fe20007810000 */
[----:B------:R-:W2:Y:S01]  /*46e0*/  MUFU.TANH R155, R155 ;  /* 0x0000009b009b7308 */ /* 0x000ea20000002400 */
[----:B-1----:R-:W-:Y:S02]  /*46f0*/  FSEL R9, R9, -INF , P3 ;  /* 0xff80000009097808 */ /* 0x002fe40001800000 */
[----:B------:R-:W-:Y:S02]  /*4700*/  FMNMX.FTZ R178, R4, R5, !PT ;  /* 0x0000000504b27209 */ /* 0x000fe40007810000 */
[C---:B------:R-:W-:Y:S02]  /*4710*/  ISETP.GT.AND P3, PT, R192.reuse, RZ, PT ;  /* 0x000000ffc000720c */ /* 0x040fe40003f64270 */
[----:B------:R-:W-:Y:S01]  /*4720*/  FMNMX.FTZ R178, R9, R178, !PT ;  /* 0x000000b209b27209 */ /* 0x000fe20007810000 */
[----:B------:R-:W1:Y:S01]  /*4730*/  MUFU.TANH R158, R158 ;  /* 0x0000009e009e7308 */ /* 0x000e620000002400 */
[----:B------:R-:W-:-:S02]  /*4740*/  ISETP.GT.AND P4, PT, R192, 0x1, PT ;  /* 0x00000001c000780c */ /* 0x000fc40003f84270 */
[----:B---3--:R-:W-:Y:S01]  /*4750*/  FSEL R167, R206, -INF , P3 ;  /* 0xff800000cea77808 */ /* 0x008fe20001800000 */
[----:B------:R-:W3:Y:S01]  /*4760*/  SHFL.BFLY PT, R5, R178, 0x2, 0x1f ;  /* 0x0c401f00b2057f89 */ /* 0x000ee200000e0000 */
[----:B------:R-:W-:-:S03]  /*4770*/  ISETP.GT.AND P3, PT, R192, 0x8, PT ;  /* 0x00000008c000780c */ /* 0x000fc60003f64270 */
[----:B------:R-:W4:Y:S01]  /*4780*/  MUFU.TANH R157, R157 ;  /* 0x0000009d009d7308 */ /* 0x000f220000002400 */
[----:B--2---:R-:W-:Y:S02]  /*4790*/  FSEL R155, R155, -INF , P4 ;  /* 0xff8000009b9b7808 */ /* 0x004fe40002000000 */
[----:B------:R-:W-:-:S05]  /*47a0*/  ISETP.GT.AND P4, PT, R192, 0x9, PT ;  /* 0x00000009c000780c */ /* 0x000fca0003f84270 */
[----:B------:R-:W2:Y:S01]  /*47b0*/  MUFU.TANH R161, R161 ;  /* 0x000000a100a17308 */ /* 0x000ea20000002400 */
[----:B-1----:R-:W-:Y:S02]  /*47c0*/  FSEL R158, R158, -INF , P3 ;  /* 0xff8000009e9e7808 */ /* 0x002fe40001800000 */
[----:B------:R-:W-:-:S05]  /*47d0*/  ISETP.GT.AND P3, PT, R192, 0x10, PT ;  /* 0x00000010c000780c */ /* 0x000fca0003f64270 */
[----:B------:R-:W1:Y:S01]  /*47e0*/  MUFU.TANH R160, R160 ;  /* 0x000000a000a07308 */ /* 0x000e620000002400 */
[----:B----4-:R-:W-:Y:S02]  /*47f0*/  FSEL R157, R157, -INF , P4 ;  /* 0xff8000009d9d7808 */ /* 0x010fe40002000000 */
[----:B------:R-:W-:Y:S02]  /*4800*/  ISETP.GT.AND P4, PT, R192, 0x11, PT ;  /* 0x00000011c000780c */ /* 0x000fe40003f84270 */
[----:B---3--:R-:W-:-:S03]  /*4810*/  FMNMX.FTZ R169, R178, R5, !PT ;  /* 0x00000005b2a97209 */ /* 0x008fc60007810000 */
[----:B------:R-:W3:Y:S01]  /*4820*/  MUFU.TANH R162, R162 ;  /* 0x000000a200a27308 */ /* 0x000ee20000002400 */
[----:B--2---:R-:W-:Y:S01]  /*4830*/  FSEL R161, R161, -INF , P3 ;  /* 0xff800000a1a17808 */ /* 0x004fe20001800000 */
[----:B------:R-:W2:Y:S01]  /*4840*/  SHFL.BFLY PT, R178, R169, 0x1, 0x1f ;  /* 0x0c201f00a9b27f89 */ /* 0x000ea200000e0000 */
[----:B------:R-:W-:-:S05]  /*4850*/  ISETP.GT.AND P3, PT, R192, 0x18, PT ;  /* 0x00000018c000780c */ /* 0x000fca0003f64270 */
[----:B------:R-:W4:Y:S01]  /*4860*/  MUFU.TANH R163, R163 ;  /* 0x000000a300a37308 */ /* 0x000f220000002400 */
[----:B-1----:R-:W-:Y:S02]  /*4870*/  FSEL R160, R160, -INF , P4 ;  /* 0xff800000a0a07808 */ /* 0x002fe40002000000 */
[----:B------:R-:W-:-:S05]  /*4880*/  ISETP.GT.AND P4, PT, R192, 0x19, PT ;  /* 0x00000019c000780c */ /* 0x000fca0003f84270 */
[----:B------:R-:W1:Y:S01]  /*4890*/  MUFU.TANH R164, R164 ;  /* 0x000000a400a47308 */ /* 0x000e620000002400 */
[----:B---3--:R-:W-:Y:S02]  /*48a0*/  FSEL R162, R162, -INF , P3 ;  /* 0xff800000a2a27808 */ /* 0x008fe40001800000 */
[----:B------:R-:W-:-:S05]  /*48b0*/  ISETP.GT.AND P3, PT, R192, 0x20, PT ;  /* 0x00000020c000780c */ /* 0x000fca0003f64270 */
[----:B------:R-:W3:Y:S01]  /*48c0*/  MUFU.TANH R165, R165 ;  /* 0x000000a500a57308 */ /* 0x000ee20000002400 */
[----:B--2---:R-:W-:Y:S02]  /*48d0*/  FMNMX.FTZ R5, R169, R178, !PT ;  /* 0x000000b2a9057209 */ /* 0x004fe40007810000 */
[----:B------:R-:W-:Y:S02]  /*48e0*/  FMNMX.FTZ R178, R167, R8, !PT ;  /* 0x00000008a7b27209 */ /* 0x000fe40007810000 */
[C---:B------:R-:W-:Y:S01]  /*48f0*/  FSETP.NEU.FTZ.AND P2, PT, R5.reuse, -INF , PT ;  /* 0xff8000000500780b */ /* 0x040fe20003f5d000 */
[----:B------:R-:W-:Y:S01]  /*4900*/  FMUL.FTZ R169, R5, UR27 ;  /* 0x0000001b05a97c20 */ /* 0x000fe20008410000 */
[----:B------:R-:W-:Y:S01]  /*4910*/  FMNMX.FTZ R171, R155, R178, !PT ;  /* 0x000000b29bab7209 */ /* 0x000fe20007810000 */
[----:B------:R-:W2:Y:S03]  /*4920*/  MUFU.TANH R166, R166 ;  /* 0x000000a600a67308 */ /* 0x000ea60000002400 */
[----:B------:R-:W-:-:S02]  /*4930*/  FMNMX.FTZ R178, R158, R171, !PT ;  /* 0x000000ab9eb27209 */ /* 0x000fc40007810000 */
[----:B------:R-:W-:Y:S02]  /*4940*/  FSEL R169, R169, RZ, P2 ;  /* 0x000000ffa9a97208 */ /* 0x000fe40001000000 */
[----:B------:R-:W-:Y:S01]  /*4950*/  FMNMX.FTZ R178, R157, R178, !PT ;  /* 0x000000b29db27209 */ /* 0x000fe20007810000 */
[----:B------:R-:W5:Y:S02]  /*4960*/  MUFU.TANH R181, R181 ;  /* 0x000000b500b57308 */ /* 0x000f640000002400 */
[--C-:B------:R-:W-:Y:S01]  /*4970*/  FFMA.FTZ R194, R176, UR27, -R169.reuse ;  /* 0x0000001bb0c27c23 */ /* 0x100fe200080108a9 */
[----:B------:R-:W-:Y:S01]  /*4980*/  FMNMX.FTZ R173, R161, R178, !PT ;  /* 0x000000b2a1ad7209 */ /* 0x000fe20007810000 */
[--C-:B------:R-:W-:Y:S01]  /*4990*/  FFMA.FTZ R172, R172, UR27, -R169.reuse ;  /* 0x0000001bacac7c23 */ /* 0x100fe200080108a9 */
[--C-:B------:R-:W-:Y:S01]  /*49a0*/  FFMA.FTZ R171, R212, UR27, -R169.reuse ;  /* 0x0000001bd4ab7c23 */ /* 0x100fe200080108a9 */
[--C-:B------:R-:W-:Y:S01]  /*49b0*/  FFMA.FTZ R210, R210, UR27, -R169.reuse ;  /* 0x0000001bd2d27c23 */ /* 0x100fe200080108a9 */
[----:B------:R-:W-:Y:S01]  /*49c0*/  FMNMX.FTZ R175, R160, R173, !PT ;  /* 0x000000ada0af7209 */ /* 0x000fe20007810000 */
[----:B------:R-:W5:Y:S01]  /*49d0*/  MUFU.TANH R184, R184 ;  /* 0x000000b800b87308 */ /* 0x000f620000002400 */
[----:B----4-:R-:W-:Y:S01]  /*49e0*/  FSEL R173, R163, -INF , P4 ;  /* 0xff800000a3ad7808 */ /* 0x010fe20002000000 */
        /* <DEDUP_REMOVED lines=14> */
[----:B------:R-:W3:Y:S01]  /*4ad0*/  MUFU.TANH R182, R182 ;  /* 0x000000b600b67308 */ /* 0x000ee20000002400 */
[----:B--2---:R-:W-:Y:S01]  /*4ae0*/  FSEL R177, R166, -INF , P3 ;  /* 0xff800000a6b17808 */ /* 0x004fe20001800000 */
[----:B------:R-:W-:Y:S01]  /*4af0*/  FFMA.FTZ R166, R180, UR27, -R169 ;  /* 0x0000001bb4a67c23 */ /* 0x000fe200080108a9 */
[----:B------:R-:W-:-:S02]  /*4b00*/  ISETP.GT.AND P4, PT, R192, 0x29, PT ;  /* 0x00000029c000780c */ /* 0x000fc40003f84270 */
[----:B------:R-:W-:Y:S02]  /*4b10*/  FMNMX.FTZ R180, R165, R178, !PT ;  /* 0x000000b2a5b47209 */ /* 0x000fe40007810000 */
[----:B-----5:R-:W-:Y:S01]  /*4b20*/  FSEL R178, R181, -INF , P4 ;  /* 0xff800000b5b27808 */ /* 0x020fe20002000000 */
[----:B------:R-:W2:Y:S01]  /*4b30*/  MUFU.TANH R185, R185 ;  /* 0x000000b900b97308 */ /* 0x000ea20000002400 */
[C---:B------:R-:W-:Y:S02]  /*4b40*/  ISETP.GT.AND P3, PT, R192.reuse, 0x30, PT ;  /* 0x00000030c000780c */ /* 0x040fe40003f64270 */
[----:B------:R-:W-:Y:S02]  /*4b50*/  FMNMX.FTZ R181, R177, R180, !PT ;  /* 0x000000b4b1b57209 */ /* 0x000fe40007810000 */
[----:B------:R-:W-:Y:S02]  /*4b60*/  ISETP.GT.AND P4, PT, R192, 0x31, PT ;  /* 0x00000031c000780c */ /* 0x000fe40003f84270 */
[----:B------:R-:W-:Y:S01]  /*4b70*/  FSEL R180, R184, -INF , P3 ;  /* 0xff800000b8b47808 */ /* 0x000fe20001800000 */
[----:B------:R-:W4:Y:S01]  /*4b80*/  MUFU.TANH R183, R183 ;  /* 0x000000b700b77308 */ /* 0x000f220000002400 */
[----:B------:R-:W-:-:S02]  /*4b90*/  FMNMX.FTZ R181, R178, R181, !PT ;  /* 0x000000b5b2b57209 */ /* 0x000fc40007810000 */
[----:B------:R-:W-:Y:S02]  /*4ba0*/  ISETP.GT.AND P3, PT, R192, 0x38, PT ;  /* 0x00000038c000780c */ /* 0x000fe40003f64270 */
[----:B-1----:R-:W-:Y:S02]  /*4bb0*/  FSEL R176, R179, -INF , P4 ;  /* 0xff800000b3b07808 */ /* 0x002fe40002000000 */
[----:B------:R-:W-:Y:S01]  /*4bc0*/  FMNMX.FTZ R195, R180, R181, !PT ;  /* 0x000000b5b4c37209 */ /* 0x000fe20007810000 */
[----:B------:R-:W1:Y:S01]  /*4bd0*/  MUFU.TANH R187, R187 ;  /* 0x000000bb00bb7308 */ /* 0x000e620000002400 */
[----:B------:R-:W-:Y:S02]  /*4be0*/  ISETP.GT.AND P4, PT, R192, 0x39, PT ;  /* 0x00000039c000780c */ /* 0x000fe40003f84270 */
[----:B---3--:R-:W-:Y:S02]  /*4bf0*/  FSEL R181, R182, -INF , P3 ;  /* 0xff800000b6b57808 */ /* 0x008fe40001800000 */
[----:B------:R-:W-:Y:S01]  /*4c00*/  FMNMX.FTZ R184, R176, R195, !PT ;  /* 0x000000c3b0b87209 */ /* 0x000fe20007810000 */
[----:B------:R-:W-:Y:S01]  /*4c10*/  FFMA.FTZ R195, R154, UR27, -R169 ;  /* 0x0000001b9ac37c23 */ /* 0x000fe200080108a9 */
[----:B--2---:R-:W-:Y:S01]  /*4c20*/  FSEL R182, R185, -INF , P4 ;  /* 0xff800000b9b67808 */ /* 0x004fe20002000000 */
[----:B------:R-:W2:Y:S01]  /*4c30*/  MUFU.TANH R186, R186 ;  /* 0x000000ba00ba7308 */ /* 0x000ea20000002400 */
[----:B------:R-:W-:-:S02]  /*4c40*/  ISETP.GT.AND P3, PT, R192, 0x40, PT ;  /* 0x00000040c000780c */ /* 0x000fc40003f64270 */
[----:B------:R-:W-:Y:S02]  /*4c50*/  FMNMX.FTZ R185, R181, R184, !PT ;  /* 0x000000b8b5b97209 */ /* 0x000fe40007810000 */
[----:B------:R-:W-:Y:S02]  /*4c60*/  ISETP.GT.AND P4, PT, R192, 0x41, PT ;  /* 0x00000041c000780c */ /* 0x000fe40003f84270 */
[----:B----4-:R-:W-:Y:S01]  /*4c70*/  FSEL R184, R183, -INF , P3 ;  /* 0xff800000b7b87808 */ /* 0x010fe20001800000 */
[----:B------:R-:W3:Y:S01]  /*4c80*/  MUFU.TANH R189, R189 ;  /* 0x000000bd00bd7308 */ /* 0x000ee20000002400 */
[----:B------:R-:W-:Y:S01]  /*4c90*/  FMNMX.FTZ R185, R182, R185, !PT ;  /* 0x000000b9b6b97209 */ /* 0x000fe20007810000 */
[----:B------:R-:W-:Y:S01]  /*4ca0*/  FFMA.FTZ R183, R170, UR27, -R169 ;  /* 0x0000001baab77c23 */ /* 0x000fe200080108a9 */
[----:B------:R-:W-:Y:S02]  /*4cb0*/  ISETP.GT.AND P3, PT, R192, 0x48, PT ;  /* 0x00000048c000780c */ /* 0x000fe40003f64270 */
[----:B-1----:R-:W-:-:S02]  /*4cc0*/  FSEL R170, R187, -INF , P4 ;  /* 0xff800000bbaa7808 */ /* 0x002fc40002000000 */
[----:B------:R-:W-:Y:S01]  /*4cd0*/  FMNMX.FTZ R187, R184, R185, !PT ;  /* 0x000000b9b8bb7209 */ /* 0x000fe20007810000 */
[----:B------:R-:W-:Y:S01]  /*4ce0*/  MUFU.TANH R188, R188 ;  /* 0x000000bc00bc7308 */ /* 0x000fe20000002400 */
[----:B--2---:R-:W-:Y:S02]  /*4cf0*/  FSEL R185, R186, -INF , P3 ;  /* 0xff800000bab97808 */ /* 0x004fe40001800000 */
[----:B------:R-:W-:Y:S02]  /*4d00*/  ISETP.GT.AND P4, PT, R192, 0x49, PT ;  /* 0x00000049c000780c */ /* 0x000fe40003f84270 */
[----:B------:R-:W-:Y:S02]  /*4d10*/  FMNMX.FTZ R186, R170, R187, !PT ;  /* 0x000000bbaaba7209 */ /* 0x000fe40007810000 */
[----:B------:R-:W-:Y:S01]  /*4d20*/  ISETP.GT.AND P3, PT, R192, 0x50, PT ;  /* 0x00000050c000780c */ /* 0x000fe20003f64270 */
[----:B------:R-:W1:Y:S01]  /*4d30*/  MUFU.TANH R190, R190 ;  /* 0x000000be00be7308 */ /* 0x000e620000002400 */
[----:B---3--:R-:W-:-:S02]  /*4d40*/  FSEL R187, R189, -INF , P4 ;  /* 0xff800000bdbb7808 */ /* 0x008fc40002000000 */
[----:B------:R-:W-:-:S05]  /*4d50*/  ISETP.GT.AND P4, PT, R192, 0x51, PT ;  /* 0x00000051c000780c */ /* 0x000fca0003f84270 */
[----:B------:R-:W2:Y:S08]  /*4d60*/  MUFU.TANH R191, R191 ;  /* 0x000000bf00bf7308 */ /* 0x000eb00000002400 */
[----:B------:R-:W3:Y:S01]  /*4d70*/  MUFU.TANH R193, R193 ;  /* 0x000000c100c17308 */ /* 0x000ee20000002400 */
[----:B-1----:R-:W-:Y:S02]  /*4d80*/  FSEL R190, R190, -INF , P4 ;  /* 0xff800000bebe7808 */ /* 0x002fe40002000000 */
[----:B------:R-:W-:-:S05]  /*4d90*/  ISETP.GT.AND P4, PT, R192, 0x59, PT ;  /* 0x00000059c000780c */ /* 0x000fca0003f84270 */
[----:B------:R1:W-:Y:S08]  /*4da0*/  MUFU.EX2 R179, R194 ;  /* 0x000000c200b37308 */ /* 0x0003f00000000800 */
[----:B------:R-:W-:Y:S01]  /*4db0*/  MUFU.EX2 R172, R172 ;  /* 0x000000ac00ac7308 */ /* 0x000fe20000000800 */
[----:B-1----:R-:W-:Y:S02]  /*4dc0*/  FMNMX.FTZ R194, R185, R186, !PT ;  /* 0x000000bab9c27209 */ /* 0x002fe40007810000 */
[----:B------:R-:W-:Y:S01]  /*4dd0*/  FSEL R186, R188, -INF , P3 ;  /* 0xff800000bcba7808 */ /* 0x000fe20001800000 */
[--C-:B------:R-:W-:Y:S01]  /*4de0*/  FFMA.FTZ R188, R156, UR27, -R169.reuse ;  /* 0x0000001b9cbc7c23 */ /* 0x100fe200080108a9 */
[----:B------:R-:W-:Y:S01]  /*4df0*/  FMNMX.FTZ R189, R187, R194, !PT ;  /* 0x000000c2bbbd7209 */ /* 0x000fe20007810000 */
[--C-:B------:R-:W-:Y:S01]  /*4e00*/  FFMA.FTZ R194, R15, UR27, -R169.reuse ;  /* 0x0000001b0fc27c23 */ /* 0x100fe200080108a9 */
[----:B------:R-:W-:Y:S01]  /*4e10*/  ISETP.GT.AND P3, PT, R192, 0x58, PT ;  /* 0x00000058c000780c */ /* 0x000fe20003f64270 */
[--C-:B------:R-:W-:Y:S01]  /*4e20*/  FFMA.FTZ R15, R20, UR27, -R169.reuse ;  /* 0x0000001b140f7c23 */ /* 0x100fe200080108a9 */
[----:B------:R-:W-:Y:S01]  /*4e30*/  FMNMX.FTZ R189, R186, R189, !PT ;  /* 0x000000bdbabd7209 */ /* 0x000fe20007810000 */
[--C-:B------:R-:W-:Y:S01]  /*4e40*/  FFMA.FTZ R20, R13, UR27, -R169.reuse ;  /* 0x0000001b0d147c23 */ /* 0x100fe200080108a9 */
        /* <DEDUP_REMOVED lines=11> */
[----:B------:R-:W-:Y:S04]  /*4f00*/  MUFU.EX2 R171, R171 ;  /* 0x000000ab00ab7308 */ /* 0x000fe80000000800 */
[----:B------:R-:W1:Y:S04]  /*4f10*/  SHFL.BFLY PT, R193, R154, 0x2, 0x1f ;  /* 0x0c401f009ac17f89 */ /* 0x000e6800000e0000 */
[----:B------:R2:W-:Y:S08]  /*4f20*/  MUFU.EX2 R163, R210 ;  /* 0x000000d200a37308 */ /* 0x0005f00000000800 */
[----:B------:R-:W-:Y:S08]  /*4f30*/  MUFU.EX2 R164, R164 ;  /* 0x000000a400a47308 */ /* 0x000ff00000000800 */
[----:B------:R-:W-:Y:S01]  /*4f40*/  MUFU.EX2 R166, R166 ;  /* 0x000000a600a67308 */ /* 0x000fe20000000800 */
[----:B-1----:R-:W-:Y:S01]  /*4f50*/  FMNMX.FTZ R193, R154, R193, !PT ;  /* 0x000000c19ac17209 */ /* 0x002fe20007810000 */
[----:B------:R-:W-:-:S06]  /*4f60*/  FFMA.FTZ R154, R9, UR27, -R169 ;  /* 0x0000001b099a7c23 */ /* 0x000fcc00080108a9 */
[----:B------:R-:W-:Y:S01]  /*4f70*/  MUFU.EX2 R174, R174 ;  /* 0x000000ae00ae7308 */ /* 0x000fe20000000800 */
[----:B------:R-:W1:Y:S07]  /*4f80*/  SHFL.BFLY PT, R152, R193, 0x1, 0x1f ;  /* 0x0c201f00c1987f89 */ /* 0x000e6e00000e0000 */
[----:B------:R-:W-:Y:S08]  /*4f90*/  MUFU.EX2 R183, R183 ;  /* 0x000000b700b77308 */ /* 0x000ff00000000800 */
[----:B------:R-:W-:Y:S08]  /*4fa0*/  MUFU.EX2 R168, R168 ;  /* 0x000000a800a87308 */ /* 0x000ff00000000800 */
[----:B------:R-:W-:Y:S01]  /*4fb0*/  MUFU.EX2 R159, R159 ;  /* 0x0000009f009f7308 */ /* 0x000fe20000000800 */
[----:B-1----:R-:W-:-:S02]  /*4fc0*/  FMNMX.FTZ R4, R193, R152, !PT ;  /* 0x00000098c1047209 */ /* 0x002fc40007810000 */
[----:B------:R-:W-:Y:S02]  /*4fd0*/  FSEL R152, R5, RZ, P2 ;  /* 0x000000ff05987208 */ /* 0x000fe40001000000 */
[C---:B------:R-:W-:Y:S01]  /*4fe0*/  FSETP.NEU.FTZ.AND P2, PT, R4.reuse, -INF , PT ;  /* 0xff8000000400780b */ /* 0x040fe20003f5d000 */
[----:B------:R-:W-:Y:S02]  /*4ff0*/  FMUL.FTZ R169, R4, UR27 ;  /* 0x0000001b04a97c20 */ /* 0x000fe40008410000 */
[----:B------:R-:W-:Y:S01]  /*5000*/  FADD.FTZ R9, -R152, R7 ;  /* 0x0000000798097221 */ /* 0x000fe20000010100 */
[----:B------:R-:W-:Y:S02]  /*5010*/  MUFU.EX2 R188, R188 ;  /* 0x000000bc00bc7308 */ /* 0x000fe40000000800 */
[----:B------:R-:W-:Y:S01]  /*5020*/  FSEL R152, R169, RZ, P2 ;  /* 0x000000ffa9987208 */ /* 0x000fe20001000000 */
[----:B------:R-:W-:-:S04]  /*5030*/  FMUL.FTZ R9, R9, UR27 ;  /* 0x0000001b09097c20 */ /* 0x000fc80008410000 */
[--C-:B--2---:R-:W-:Y:S01]  /*5040*/  FFMA.FTZ R210, R165, UR27, -R152.reuse ;  /* 0x0000001ba5d27c23 */ /* 0x104fe20008010898 */
[----:B------:R1:W2:Y:S01]  /*5050*/  MUFU.EX2 R169, R9 ;  /* 0x0000000900a97308 */ /* 0x0002a20000000800 */
[--C-:B------:R-:W-:Y:S01]  /*5060*/  FFMA.FTZ R165, R177, UR27, -R152.reuse ;  /* 0x0000001bb1a57c23 */ /* 0x100fe20008010898 */
[--C-:B------:R-:W-:Y:S01]  /*5070*/  FFMA.FTZ R177, R181, UR27, -R152.reuse ;  /* 0x0000001bb5b17c23 */ /* 0x100fe20008010898 */
[--C-:B------:R-:W-:Y:S01]  /*5080*/  FFMA.FTZ R181, R184, UR27, -R152.reuse ;  /* 0x0000001bb8b57c23 */ /* 0x100fe20008010898 */
[--C-:B------:R-:W-:Y:S01]  /*5090*/  FFMA.FTZ R184, R185, UR27, -R152.reuse ;  /* 0x0000001bb9b87c23 */ /* 0x100fe20008010898 */
[----:B------:R-:W-:Y:S02]  /*50a0*/  IMAD.U32 R185, RZ, RZ, UR30 ;  /* 0x0000001effb97e24 */ /* 0x000fe4000f8e00ff */
[--C-:B------:R-:W-:Y:S01]  /*50b0*/  FFMA.FTZ R167, R167, UR27, -R152.reuse ;  /* 0x0000001ba7a77c23 */ /* 0x100fe20008010898 */
[--C-:B------:R-:W-:Y:S01]  /*50c0*/  FFMA.FTZ R196, R155, UR27, -R152.reuse ;  /* 0x0000001b9bc47c23 */ /* 0x100fe20008010898 */
[----:B------:R2:W-:Y:S01]  /*50d0*/  MUFU.EX2 R7, R154 ;  /* 0x0000009a00077308 */ /* 0x0005e20000000800 */
[----:B-1----:R-:W-:Y:S01]  /*50e0*/  IADD3 R9, -R23, 0xb, RZ ;  /* 0x0000000b17097810 */ /* 0x002fe20007ffe1ff */
[--C-:B------:R-:W-:Y:S01]  /*50f0*/  FFMA.FTZ R155, R158, UR27, -R152.reuse ;  /* 0x0000001b9e9b7c23 */ /* 0x100fe20008010898 */
[--C-:B------:R-:W-:Y:S01]  /*5100*/  FFMA.FTZ R198, R157, UR27, -R152.reuse ;  /* 0x0000001b9dc67c23 */ /* 0x100fe20008010898 */
[--C-:B------:R-:W-:Y:S01]  /*5110*/  FFMA.FTZ R157, R161, UR27, -R152.reuse ;  /* 0x0000001ba19d7c23 */ /* 0x100fe20008010898 */
[--C-:B------:R-:W-:Y:S01]  /*5120*/  FFMA.FTZ R206, R160, UR27, -R152.reuse ;  /* 0x0000001ba0ce7c23 */ /* 0x100fe20008010898 */
[--C-:B------:R-:W-:Y:S01]  /*5130*/  FFMA.FTZ R161, R162, UR27, -R152.reuse ;  /* 0x0000001ba2a17c23 */ /* 0x100fe20008010898 */
[----:B------:R-:W-:Y:S01]  /*5140*/  FFMA.FTZ R208, R173, UR27, -R152 ;  /* 0x0000001badd07c23 */ /* 0x000fe20008010898 */
[----:B------:R-:W1:Y:S01]  /*5150*/  MUFU.EX2 R189, R195 ;  /* 0x000000c300bd7308 */ /* 0x000e620000000800 */
[----:B--2---:R-:W-:Y:S01]  /*5160*/  FFMA.FTZ R154, R169, R3, R172 ;  /* 0x00000003a99a7223 */ /* 0x004fe200000100ac */
[--C-:B------:R-:W-:Y:S01]  /*5170*/  FFMA.FTZ R173, R175, UR27, -R152.reuse ;  /* 0x0000001bafad7c23 */ /* 0x100fe20008010898 */
[--C-:B------:R-:W-:Y:S01]  /*5180*/  FFMA.FTZ R178, R178, UR27, -R152.reuse ;  /* 0x0000001bb2b27c23 */ /* 0x100fe20008010898 */
[----:B------:R-:W-:Y:S01]  /*5190*/  FFMA.FTZ R175, R180, UR27, -R152 ;  /* 0x0000001bb4af7c23 */ /* 0x000fe20008010898 */
[----:B------:R-:W-:Y:S01]  /*51a0*/  FADD.FTZ R154, R171, R154 ;  /* 0x0000009aab9a7221 */ /* 0x000fe20000010000 */
[--C-:B------:R-:W-:Y:S01]  /*51b0*/  FFMA.FTZ R176, R176, UR27, -R152.reuse ;  /* 0x0000001bb0b07c23 */ /* 0x100fe20008010898 */
[----:B------:R-:W-:Y:S01]  /*51c0*/  FFMA.FTZ R180, R182, UR27, -R152 ;  /* 0x0000001bb6b47c23 */ /* 0x000fe20008010898 */
[----:B------:R-:W2:Y:S01]  /*51d0*/  MUFU.EX2 R153, R153 ;  /* 0x0000009900997308 */ /* 0x000ea20000000800 */
[----:B------:R-:W-:Y:S01]  /*51e0*/  FADD.FTZ R3, R163, R154 ;  /* 0x0000009aa3037221 */ /* 0x000fe20000010000 */
[--C-:B------:R-:W-:Y:S01]  /*51f0*/  FFMA.FTZ R182, R170, UR27, -R152.reuse ;  /* 0x0000001baab67c23 */ /* 0x100fe20008010898 */
[--C-:B------:R-:W-:Y:S01]  /*5200*/  FFMA.FTZ R187, R187, UR27, -R152.reuse ;  /* 0x0000001bbbbb7c23 */ /* 0x100fe20008010898 */
[--C-:B------:R-:W-:Y:S01]  /*5210*/  FFMA.FTZ R186, R186, UR27, -R152.reuse ;  /* 0x0000001bbaba7c23 */ /* 0x100fe20008010898 */
[----:B------:R-:W-:Y:S01]  /*5220*/  FADD.FTZ R3, R164, R3 ;  /* 0x00000003a4037221 */ /* 0x000fe20000010000 */
[--C-:B------:R-:W-:Y:S01]  /*5230*/  FFMA.FTZ R190, R190, UR27, -R152.reuse ;  /* 0x0000001bbebe7c23 */ /* 0x100fe20008010898 */
[----:B------:R-:W-:Y:S01]  /*5240*/  FFMA.FTZ R191, R191, UR27, -R152 ;  /* 0x0000001bbfbf7c23 */ /* 0x000fe20008010898 */
[----:B------:R-:W3:Y:S01]  /*5250*/  MUFU.EX2 R192, R192 ;  /* 0x000000c000c07308 */ /* 0x000ee20000000800 */
[----:B------:R-:W-:Y:S01]  /*5260*/  FADD.FTZ R154, R166, R3 ;  /* 0x00000003a69a7221 */ /* 0x000fe20000010000 */
[----:B------:R-:W-:Y:S01]  /*5270*/  F2FP.F16.F32.PACK_AB R160, R159, R168 ;  /* 0x000000a89fa0723e */ /* 0x000fe200000000ff */
[-C--:B------:R-:W-:Y:S01]  /*5280*/  FMUL.FTZ R24, R24, R169.reuse ;  /* 0x000000a918187220 */ /* 0x080fe20000410000 */
[-C--:B------:R-:W-:Y:S01]  /*5290*/  FMUL.FTZ R25, R25, R169.reuse ;  /* 0x000000a919197220 */ /* 0x080fe20000410000 */
[----:B------:R-:W-:Y:S01]  /*52a0*/  FADD.FTZ R3, R179, R154 ;  /* 0x0000009ab3037221 */ /* 0x000fe20000010000 */
[-C--:B------:R-:W-:Y:S01]  /*52b0*/  FMUL.FTZ R28, R28, R169.reuse ;  /* 0x000000a91c1c7220 */ /* 0x080fe20000410000 */
[-C--:B------:R-:W-:Y:S01]  /*52c0*/  FMUL.FTZ R29, R29, R169.reuse ;  /* 0x000000a91d1d7220 */ /* 0x080fe20000410000 */
[----:B------:R-:W4:Y:S01]  /*52d0*/  MUFU.EX2 R21, R21 ;  /* 0x0000001500157308 */ /* 0x000f220000000800 */
        /* <DEDUP_REMOVED lines=27> */
[-C--:B------:R-:W-:Y:S01]  /*5490*/  FMUL.FTZ R65, R65, R169.reuse ;  /* 0x000000a941417220 */ /* 0x080fe20000410000 */
[----:B---3--:R-:W-:Y:S01]  /*54a0*/  FADD.FTZ R154, R192, R3 ;  /* 0x00000003c09a7221 */ /* 0x008fe20000010000 */
[----:B------:R-:W-:Y:S01]  /*54b0*/  @!P1 IADD3 R3, R185, 0x22840, RZ ;  /* 0x00022840b9039810 */ /* 0x000fe20007ffe0ff */
[-C--:B------:R-:W-:Y:S01]  /*54c0*/  FMUL.FTZ R68, R68, R169.reuse ;  /* 0x000000a944447220 */ /* 0x080fe20000410000 */
[----:B------:R-:W2:Y:S01]  /*54d0*/  MUFU.EX2 R13, R13 ;  /* 0x0000000d000d7308 */ /* 0x000ea20000000800 */
[----:B----4-:R-:W-:Y:S01]  /*54e0*/  FADD.FTZ R193, R21, R154 ;  /* 0x0000009a15c17221 */ /* 0x010fe20000010000 */
[----:B------:R-:W-:Y:S01]  /*54f0*/  @!P1 PRMT R3, RZ, 0x654, R3 ;  /* 0x00000654ff039816 */ /* 0x000fe20000000003 */
[----:B------:R3:W-:Y:S06]  /*5500*/  BAR.ARV R9, 0x100 ;  /* 0x000400090000751d */ /* 0x0007ec0000002000 */
[----:B------:R-:W4:Y:S01]  /*5510*/  MUFU.EX2 R14, R14 ;  /* 0x0000000e000e7308 */ /* 0x000f220000000800 */
[----:B-----5:R-:W-:Y:S01]  /*5520*/  FADD.FTZ R154, R194, R193 ;  /* 0x000000c1c29a7221 */ /* 0x020fe20000010000 */
[----:B------:R-:W-:Y:S01]  /*5530*/  FSEL R193, R4, RZ, P2 ;  /* 0x000000ff04c17208 */ /* 0x000fe20001000000 */
[----:B------:R5:W-:Y:S01]  /*5540*/  @!P1 SYNCS.ARRIVE.TRANS64.RED.A1T0 RZ, [R3+URZ], RZ ;  /* 0x000000ff03ff99a7 */ /* 0x000be2000810043f */
[-C--:B------:R-:W-:Y:S01]  /*5550*/  FMUL.FTZ R69, R69, R169.reuse ;  /* 0x000000a945457220 */ /* 0x080fe20000410000 */
[----:B------:R-:W-:Y:S01]  /*5560*/  FADD.FTZ R195, R15, R154 ;  /* 0x0000009a0fc37221 */ /* 0x000fe20000010000 */
[-C--:B------:R-:W-:Y:S01]  /*5570*/  FMUL.FTZ R72, R72, R169.reuse ;  /* 0x000000a948487220 */ /* 0x080fe20000410000 */
[----:B------:R-:W-:Y:S01]  /*5580*/  FMUL.FTZ R73, R73, R169 ;  /* 0x000000a949497220 */ /* 0x000fe20000410000 */
[----:B------:R-:W3:Y:S01]  /*5590*/  MUFU.EX2 R11, R11 ;  /* 0x0000000b000b7308 */ /* 0x000ee20000000800 */
[----:B-1----:R-:W-:Y:S01]  /*55a0*/  FADD.FTZ R154, R20, R195 ;  /* 0x000000c3149a7221 */ /* 0x002fe20000010000 */
[----:B------:R-:W-:Y:S01]  /*55b0*/  FFMA.FTZ R195, R156, UR27, -R152 ;  /* 0x0000001b9cc37c23 */ /* 0x000fe20008010898 */
[----:B-----5:R-:W-:Y:S01]  /*55c0*/  FADD.FTZ R3, -R193, R8 ;  /* 0x00000008c1037221 */ /* 0x020fe20000010100 */
[----:B------:R-:W-:Y:S01]  /*55d0*/  F2FP.F16.F32.PACK_AB R152, R171, R172 ;  /* 0x000000acab98723e */ /* 0x000fe200000000ff */
[----:B--2---:R-:W-:Y:S01]  /*55e0*/  FADD.FTZ R197, R13, R154 ;  /* 0x0000009a0dc57221 */ /* 0x004fe20000010000 */
[----:B------:R-:W-:Y:S01]  /*55f0*/  F2FP.F16.F32.PACK_AB R154, R164, R163 ;  /* 0x000000a3a49a723e */ /* 0x000fe200000000ff */
[----:B------:R-:W-:Y:S01]  /*5600*/  FMUL.FTZ R3, R3, UR27 ;  /* 0x0000001b03037c20 */ /* 0x000fe20008410000 */
[----:B------:R-:W1:Y:S01]  /*5610*/  MUFU.EX2 R10, R10 ;  /* 0x0000000a000a7308 */ /* 0x000e620000000800 */
[----:B----4-:R-:W-:Y:S01]  /*5620*/  FADD.FTZ R158, R14, R197 ;  /* 0x000000c50e9e7221 */ /* 0x010fe20000010000 */
[----:B------:R-:W-:Y:S01]  /*5630*/  F2FP.F16.F32.PACK_AB R164, R192, R153 ;  /* 0x00000099c0a4723e */ /* 0x000fe200000000ff */
[-C--:B------:R-:W-:Y:S01]  /*5640*/  FMUL.FTZ R76, R76, R169.reuse ;  /* 0x000000a94c4c7220 */ /* 0x080fe20000410000 */
[----:B------:R-:W-:Y:S01]  /*5650*/  F2FP.F16.F32.PACK_AB R156, R179, R166 ;  /* 0x000000a6b39c723e */ /* 0x000fe200000000ff */
[-C--:B------:R-:W-:Y:S01]  /*5660*/  FMUL.FTZ R77, R77, R169.reuse ;  /* 0x000000a94d4d7220 */ /* 0x080fe20000410000 */
[-C--:B------:R-:W-:Y:S01]  /*5670*/  FMUL.FTZ R80, R80, R169.reuse ;  /* 0x000000a950507220 */ /* 0x080fe20000410000 */
[-C--:B------:R-:W-:Y:S01]  /*5680*/  FMUL.FTZ R81, R81, R169.reuse ;  /* 0x000000a951517220 */ /* 0x080fe20000410000 */
[----:B------:R-:W2:Y:S01]  /*5690*/  MUFU.EX2 R12, R12 ;  /* 0x0000000c000c7308 */ /* 0x000ea20000000800 */
[----:B---3--:R-:W-:Y:S01]  /*56a0*/  FADD.FTZ R163, R11, R158 ;  /* 0x0000009e0ba37221 */ /* 0x008fe20000010000 */
[----:B------:R-:W-:Y:S01]  /*56b0*/  F2FP.F16.F32.PACK_AB R158, R183, R174 ;  /* 0x000000aeb79e723e */ /* 0x000fe200000000ff */
[-C--:B------:R-:W-:Y:S01]  /*56c0*/  FMUL.FTZ R84, R84, R169.reuse ;  /* 0x000000a954547220 */ /* 0x080fe20000410000 */
[-C--:B------:R-:W-:Y:S01]  /*56d0*/  FMUL.FTZ R85, R85, R169.reuse ;  /* 0x000000a955557220 */ /* 0x080fe20000410000 */
[-C--:B------:R-:W-:Y:S01]  /*56e0*/  FMUL.FTZ R88, R88, R169.reuse ;  /* 0x000000a958587220 */ /* 0x080fe20000410000 */
[-C--:B------:R-:W-:Y:S01]  /*56f0*/  FMUL.FTZ R89, R89, R169.reuse ;  /* 0x000000a959597220 */ /* 0x080fe20000410000 */
[----:B------:R-:W-:Y:S01]  /*5700*/  FMUL.FTZ R92, R92, R169 ;  /* 0x000000a95c5c7220 */ /* 0x000fe20000410000 */
[----:B------:R-:W-:Y:S01]  /*5710*/  MUFU.EX2 R167, R167 ;  /* 0x000000a700a77308 */ /* 0x000fe20000000800 */
[C---:B-1----:R-:W-:Y:S01]  /*5720*/  FADD.FTZ R163, R10.reuse, R163 ;  /* 0x000000a30aa37221 */ /* 0x042fe20000010000 */
        /* <DEDUP_REMOVED lines=23> */
[----:B---3--:R-:W-:Y:S01]  /*58a0*/  FFMA.FTZ R7, R8, R0, R167 ;  /* 0x0000000008077223 */ /* 0x008fe200000100a7 */
        /* <DEDUP_REMOVED lines=16> */
[----:B------:R-:W-:Y:S01]  /*59b0*/  FMUL.FTZ R149, R149, R169 ;  /* 0x000000a995957220 */ /* 0x000fe20000410000 */
[----:B------:R-:W-:Y:S01]  /*59c0*/  F2FP.F16.F32.PACK_AB R153, R196, R167 ;  /* 0x000000a7c499723e */ /* 0x000fe200000000ff */
[----:B------:R-:W-:Y:S01]  /*59d0*/  FMUL.FTZ R26, R26, R8 ;  /* 0x000000081a1a7220 */ /* 0x000fe20000410000 */
[----:B------:R-:W-:Y:S01]  /*59e0*/  F2FP.F16.F32.PACK_AB R162, R189, R188 ;  /* 0x000000bcbda2723e */ /* 0x000fe200000000ff */
[-C--:B------:R-:W-:Y:S01]  /*59f0*/  FMUL.FTZ R27, R27, R8.reuse ;  /* 0x000000081b1b7220 */ /* 0x080fe20000410000 */
[----:B------:R-:W-:Y:S01]  /*5a00*/  F2FP.F16.F32.PACK_AB R166, R194, R21 ;  /* 0x00000015c2a6723e */ /* 0x000fe200000000ff */
[----:B------:R-:W1:Y:S01]  /*5a10*/  MUFU.EX2 R206, R206 ;  /* 0x000000ce00ce7308 */ /* 0x000e620000000800 */
[----:B---3--:R-:W-:Y:S01]  /*5a20*/  FADD.FTZ R0, R198, R7 ;  /* 0x00000007c6007221 */ /* 0x008fe20000010000 */
[----:B------:R-:W-:Y:S01]  /*5a30*/  F2FP.F16.F32.PACK_AB R168, R20, R15 ;  /* 0x0000000f14a8723e */ /* 0x000fe200000000ff */
[-C--:B------:R-:W-:Y:S01]  /*5a40*/  FMUL.FTZ R30, R30, R8.reuse ;  /* 0x000000081e1e7220 */ /* 0x080fe20000410000 */
[----:B------:R-:W-:Y:S01]  /*5a50*/  F2FP.F16.F32.PACK_AB R170, R14, R13 ;  /* 0x0000000d0eaa723e */ /* 0x000fe200000000ff */
[-C--:B------:R-:W-:Y:S01]  /*5a60*/  FMUL.FTZ R31, R31, R8.reuse ;  /* 0x000000081f1f7220 */ /* 0x080fe20000410000 */
[----:B------:R-:W-:Y:S01]  /*5a70*/  F2FP.F16.F32.PACK_AB R155, R198, R155 ;  /* 0x0000009bc69b723e */ /* 0x000fe200000000ff */
        /* <DEDUP_REMOVED lines=86> */
[----:B------:R-:W-:-:S03]  /*5fe0*/  FMUL.FTZ R151, R151, R8 ;  /* 0x0000000897977220 */ /* 0x000fc60000410000 */
        /* <DEDUP_REMOVED lines=21> */
[----:B------:R-:W-:Y:S06]  /*6140*/  @!P0 BRA `(.L_x_10500) ;  /* 0x0000000000048947 */ /* 0x000fec0003800000 */
[----:B------:R-:W-:Y:S01]  /*6150*/  BPT.TRAP 0x1 ;  /* 0x000000040000795c */ /* 0x000fe20000300000 */
.L_x_10500:
[----:B------:R1:W2:Y:S01]  /*6160*/  SYNCS.PHASECHK.TRANS64.TRYWAIT P2, [UR30+0x22850], R6 ;  /* 0x02285006ff0075a7 */ /* 0x0002a2000804015e */
[----:B------:R-:W-:Y:S05]  /*6170*/  @!P0 BRA `(.L_x_10501) ;  /* 0x0000000000048947 */ /* 0x000fea0003800000 */
[----:B------:R-:W-:Y:S01]  /*6180*/  BPT.TRAP 0x1 ;  /* 0x000000040000795c */ /* 0x000fe20000300000 */
.L_x_10501:
[----:B--2---:R-:W-:Y:S05]  /*6190*/  @P2 BRA `(.L_x_10502) ;  /* 0x0000000000082947 */ /* 0x004fea0003800000 */
[----:B------:R-:W2:Y:S02]  /*61a0*/  SYNCS.PHASECHK.TRANS64.TRYWAIT P2, [UR30+0x22850], R6 ;  /* 0x02285006ff0075a7 */ /* 0x000ea4000804015e */
[----:B--2---:R-:W-:Y:S05]  /*61b0*/  @!P2 BRA `(.L_x_10503) ;  /* 0x0000007400eca947 */ /* 0x004fea0003800000 */
.L_x_10502:
[----:B-12---:R-:W-:Y:S01]  /*61c0*/  VIADD R6, R23, 0x8 ;  /* 0x0000000817067836 */ /* 0x006fe20000000000 */
[----:B------:R-:W-:Y:S01]  /*61d0*/  UIMAD UR10, UR37, 0xc00, UR21 ;  /* 0x00000c00250a78a4 */ /* 0x000fe2000f8e0215 */
[----:B------:R-:W-:Y:S01]  /*61e0*/  @!P1 VIADD R185, R185, 0x22860 ;  /* 0x00022860b9b99836 */ /* 0x000fe20000000000 */
[----:B------:R-:W-:Y:S01]  /*61f0*/  UMOV UR7, 0x40000040 ;  /* 0x4000004000077882 */ /* 0x000fe20000000000 */
[----:B------:R-:W-:Y:S01]  /*6200*/  UISETP.GT.AND UP0, UPT, UR29, UR28, UPT ;  /* 0x0000001c1d00728c */ /* 0x000fe2000bf04270 */
[----:B------:R2:W-:Y:S01]  /*6210*/  BAR.SYNC.DEFER_BLOCKING R6, 0x100 ;  /* 0x000400060000751d */ /* 0x0005e20000010000 */
[----:B------:R-:W-:Y:S01]  /*6220*/  UIADD3 UR29, UR29, -0x1, URZ ;  /* 0xffffffff1d1d7890 */ /* 0x000fe2000fffe03f */
[----:B------:R-:W-:Y:S01]  /*6230*/  @!P1 PRMT R185, RZ, 0x654, R185 ;  /* 0x00000654ffb99816 */ /* 0x000fe200000000b9 */
[----:B------:R-:W-:Y:S01]  /*6240*/  IMAD.MOV.U32 R7, RZ, RZ, R5 ;  /* 0x000000ffff077224 */ /* 0x000fe200078e0005 */
[----:B------:R-:W-:Y:S02]  /*6250*/  MOV R8, R4 ;  /* 0x0000000400087202 */ /* 0x000fe40000000f00 */
[----:B------:R-:W-:Y:S01]  /*6260*/  UMOV UR6, UR10 ;  /* 0x0000000a00067c82 */ /* 0x000fe20008000000 */
[----:B------:R-:W-:Y:S01]  /*6270*/  PLOP3.LUT P2, PT, PT, PT, UP0, 0x80, 0x0 ;  /* 0x000000000000781c */ /* 0x000fe20003f4f008 */
        /* <DEDUP_REMOVED lines=35> */
.L_x_10495:
[----:B------:R-:W-:-:S13]  /*64b0*/  ISETP.LE.AND P2, PT, RZ, UR29, PT ;  /* 0x0000001dff007c0c */ /* 0x000fda000bf43270 */
[----:B------:R-:W-:Y:S05]  /*64c0*/  @!P2 BRA `(.L_x_10505) ;  /* 0x0000002000b0a947 */ /* 0x000fea0003800000 */
[----:B-1----:R-:W-:Y:S01]  /*64d0*/  IMAD.MOV.U32 R7, RZ, RZ, R4 ;  /* 0x000000ffff077224 */ /* 0x002fe200078e0004 */
[----:B------:R-:W-:Y:S01]  /*64e0*/  MOV R206, R5 ;  /* 0x0000000500ce7202 */ /* 0x000fe20000000f00 */
[----:B------:R-:W-:Y:S01]  /*64f0*/  ULDC UR22, c[0x0][0x9d8] ;  /* 0x0002760000167ab9 */ /* 0x000fe20000000800 */
[----:B------:R-:W-:-:S05]  /*6500*/  ULDC UR27, c[0x0][0x988] ;  /* 0x00026200001b7ab9 */ /* 0x000fca0000000800 */
.L_x_10514:
[----:B------:R-:W-:-:S04]  /*6510*/  UIADD3 UR37, UR37, 0x1, URZ ;  /* 0x0000000125257890 */ /* 0x000fc8000fffe03f */
[----:B------:R-:W-:-:S04]  /*6520*/  UISETP.NE.AND UP0, UPT, UR37, 0x2, UPT ;  /* 0x000000022500788c */ /* 0x000fc8000bf05270 */
[----:B------:R-:W-:Y:S02]  /*6530*/  USEL UR6, URZ, 0x1, UP0 ;  /* 0x000000013f067887 */ /* 0x000fe40008000000 */
[----:B------:R-:W-:Y:S02]  /*6540*/  USEL UR37, UR37, URZ, UP0 ;  /* 0x0000003f25257287 */ /* 0x000fe40008000000 */
[----:B------:R-:W-:Y:S01]  /*6550*/  ULOP3.LUT UR38, UR38, UR6, URZ, 0x3c, !UPT ;  /* 0x0000000626267292 */ /* 0x000fe2000f8e3c3f */
[----:B---3--:R-:W-:Y:S11]  /*6560*/  @!P0 BRA `(.L_x_10506) ;  /* 0x0000000000048947 */ /* 0x008ff60003800000 */
[----:B------:R-:W-:Y:S01]  /*6570*/  BPT.TRAP 0x1 ;  /* 0x000000040000795c */ /* 0x000fe20000300000 */
.L_x_10506:
[----:B------:R-:W-:Y:S01]  /*6580*/  ULEA UR23, UR37, UR49, 0x3 ;  /* 0x0000003125177291 */ /* 0x000fe2000f8e183f */
[----:B--2---:R-:W-:-:S05]  /*6590*/  IMAD.U32 R6, RZ, RZ, UR38 ;  /* 0x00000026ff067e24 */ /* 0x004fca000f8e00ff */
[----:B------:R-:W-:-:S04]  /*65a0*/  SHF.L.U32 R6, R6, 0x1f, RZ ;  /* 0x0000001f06067819 */ /* 0x000fc800000006ff */
[----:B------:R1:W2:Y:S01]  /*65b0*/  SYNCS.PHASECHK.TRANS64.TRYWAIT P2, [UR23+0x22830], R6 ;  /* 0x02283006ff0075a7 */ /* 0x0002a20008040157 */
[----:B------:R-:W-:Y:S05]  /*65c0*/  @!P0 BRA `(.L_x_10507) ;  /* 0x0000000000048947 */ /* 0x000fea0003800000 */
[----:B------:R-:W-:Y:S01]  /*65d0*/  BPT.TRAP 0x1 ;  /* 0x000000040000795c */ /* 0x000fe20000300000 */
.L_x_10507:
[----:B--2---:R-:W-:Y:S05]  /*65e0*/  @P2 BRA `(.L_x_10508) ;  /* 0x0000000000082947 */ /* 0x004fea0003800000 */
[----:B------:R-:W2:Y:S02]  /*65f0*/  SYNCS.PHASECHK.TRANS64.TRYWAIT P2, [UR23+0x22830], R6 ;  /* 0x02283006ff0075a7 */ /* 0x000ea40008040157 */
[----:B--2---:R-:W-:Y:S05]  /*6600*/  @!P2 BRA `(.L_x_10509) ;  /* 0x0000007000eca947 */ /* 0x004fea0003800000 */
.L_x_10508:
        /* <DEDUP_REMOVED lines=77> */
[----:B------:R-:W-:-:S05]  /*6ae0*/  IMAD.U32 R199, RZ, RZ, UR23 ;  /* 0x00000017ffc77e24 */ /* 0x000fca000f8e00ff */
        /* <DEDUP_REMOVED lines=32> */
[----:B----4-:R-:W-:-:S07]  /*6cf0*/  FMNMX.FTZ R162, R188, R5, !PT ;  /* 0x00000005bca27209 */ /* 0x010fce0007810000 */
[----:B------:R-:W4:Y:S01]  /*6d00*/  MUFU.TANH R192, R192 ;  /* 0x000000c000c07308 */ /* 0x000f220000002400 */
[----:B--2---:R-:W-:-:S07]  /*6d10*/  FMNMX.FTZ R162, R193, R162, !PT ;  /* 0x000000a2c1a27209 */ /* 0x004fce0007810000 */
[----:B------:R-:W2:Y:S01]  /*6d20*/  MUFU.TANH R8, R8 ;  /* 0x0000000800087308 */ /* 0x000ea20000002400 */
[----:B---3--:R-:W-:Y:S01]  /*6d30*/  FMNMX.FTZ R5, R189, R162, !PT ;  /* 0x000000a2bd057209 */ /* 0x008fe20007810000 */
[----:B------:R-:W-:-:S06]  /*6d40*/  FMUL.FTZ R162, R182, UR22 ;  /* 0x00000016b6a27c20 */ /* 0x000fcc0008410000 */
[----:B------:R-:W3:Y:S01]  /*6d50*/  MUFU.TANH R9, R9 ;  /* 0x0000000900097308 */ /* 0x000ee20000002400 */
[----:B----4-:R-:W-:-:S05]  /*6d60*/  FMNMX.FTZ R5, R192, R5, !PT ;  /* 0x00000005c0057209 */ /* 0x010fca0007810000 */
        /* <DEDUP_REMOVED lines=10> */
[----:B--2---:R-:W-:Y:S01]  /*6e10*/  FMNMX.FTZ R175, R11, R174, !PT ;  /* 0x000000ae0baf7209 */ /* 0x004fe20007810000 */
[----:B------:R-:W2:Y:S06]  /*6e20*/  SHFL.BFLY PT, R5, R172, 0x1, 0x1f ;  /* 0x0c201f00ac057f89 */ /* 0x000eac00000e0000 */
[----:B------:R-:W5:Y:S08]  /*6e30*/  MUFU.TANH R14, R14 ;  /* 0x0000000e000e7308 */ /* 0x000f700000002400 */
[----:B------:R-:W1:Y:S08]  /*6e40*/  MUFU.TANH R15, R15 ;  /* 0x0000000f000f7308 */ /* 0x000e700000002400 */
[----:B------:R-:W1:Y:S01]  /*6e50*/  MUFU.TANH R20, R20 ;  /* 0x0000001400147308 */ /* 0x000e620000002400 */
[----:B--2---:R-:W-:-:S05]  /*6e60*/  FMNMX.FTZ R5, R172, R5, !PT ;  /* 0x00000005ac057209 */ /* 0x004fca0007810000 */
[C---:B------:R-:W-:Y:S02]  /*6e70*/  FMUL.FTZ R190, R5.reuse, UR27 ;  /* 0x0000001b05be7c20 */ /* 0x040fe40008410000 */
[----:B------:R-:W2:Y:S01]  /*6e80*/  MUFU.TANH R21, R21 ;  /* 0x0000001500157308 */ /* 0x000ea20000002400 */
[----:B------:R-:W-:Y:S01]  /*6e90*/  FADD.FTZ R172, -R5, R206 ;  /* 0x000000ce05ac7221 */ /* 0x000fe20000010100 */
[--C-:B------:R-:W-:Y:S01]  /*6ea0*/  FFMA.FTZ R176, R4, UR27, -R190.reuse ;  /* 0x0000001b04b07c23 */ /* 0x100fe200080108be */
[----:B---3--:R-:W-:Y:S02]  /*6eb0*/  FMNMX.FTZ R4, R12, R175, !PT ;  /* 0x000000af0c047209 */ /* 0x008fe40007810000 */
[----:B------:R-:W-:Y:S01]  /*6ec0*/  FMUL.FTZ R172, R172, UR27 ;  /* 0x0000001bacac7c20 */ /* 0x000fe20008410000 */
[--C-:B------:R-:W-:Y:S01]  /*6ed0*/  FFMA.FTZ R173, R207, UR27, -R190.reuse ;  /* 0x0000001bcfad7c23 */ /* 0x100fe200080108be */
[--C-:B------:R-:W-:Y:S01]  /*6ee0*/  FFMA.FTZ R154, R154, UR27, -R190.reuse ;  /* 0x0000001b9a9a7c23 */ /* 0x100fe200080108be */
[----:B----4-:R-:W-:Y:S01]  /*6ef0*/  FMNMX.FTZ R175, R13, R4, !PT ;  /* 0x000000040daf7209 */ /* 0x010fe20007810000 */
[----:B------:R-:W3:Y:S01]  /*6f00*/  MUFU.TANH R152, R152 ;  /* 0x0000009800987308 */ /* 0x000ee20000002400 */
[--C-:B------:R-:W-:Y:S01]  /*6f10*/  FFMA.FTZ R153, R153, UR27, -R190.reuse ;  /* 0x0000001b99997c23 */ /* 0x100fe200080108be */
[--C-:B------:R-:W-:Y:S01]  /*6f20*/  FFMA.FTZ R156, R156, UR27, -R190.reuse ;  /* 0x0000001b9c9c7c23 */ /* 0x100fe200080108be */
[----:B-----5:R-:W-:Y:S01]  /*6f30*/  FMNMX.FTZ R4, R14, R175, !PT ;  /* 0x000000af0e047209 */ /* 0x020fe20007810000 */
        /* <DEDUP_REMOVED lines=11> */
[----:B--2---:R-:W-:Y:S01]  /*6ff0*/  FMNMX.FTZ R175, R21, R4, !PT ;  /* 0x0000000415af7209 */ /* 0x004fe20007810000 */
[----:B------:R-:W2:Y:S01]  /*7000*/  MUFU.TANH R160, R160 ;  /* 0x000000a000a07308 */ /* 0x000ea20000002400 */
[--C-:B------:R-:W-:Y:S01]  /*7010*/  FFMA.FTZ R184, R184, UR27, -R190.reuse ;  /* 0x0000001bb8b87c23 */ /* 0x100fe200080108be */
[--C-:B------:R-:W-:Y:S01]  /*7020*/  FFMA.FTZ R185, R185, UR27, -R190.reuse ;  /* 0x0000001bb9b97c23 */ /* 0x100fe200080108be */
[----:B---3--:R-:W-:Y:S01]  /*7030*/  FMNMX.FTZ R4, R152, R175, !PT ;  /* 0x000000af98047209 */ /* 0x008fe20007810000 */
[--C-:B------:R-:W-:Y:S01]  /*7040*/  FFMA.FTZ R186, R216, UR27, -R190.reuse ;  /* 0x0000001bd8ba7c23 */ /* 0x100fe200080108be */
[----:B------:R-:W-:-:S03]  /*7050*/  FFMA.FTZ R189, R189, UR27, -R190 ;  /* 0x0000001bbdbd7c23 */ /* 0x000fc600080108be */
        /* <DEDUP_REMOVED lines=12> */
[----:B------:R-:W-:-:S06]  /*7120*/  FFMA.FTZ R175, R208, UR27, -R190 ;  /* 0x0000001bd0af7c23 */ /* 0x000fcc00080108be */
        /* <DEDUP_REMOVED lines=8> */
[----:B------:R-:W-:-:S06]  /*71b0*/  FFMA.FTZ R177, R210, UR27, -R190 ;  /* 0x0000001bd2b17c23 */ /* 0x000fcc00080108be */
[----:B------:R-:W1:Y:S01]  /*71c0*/  MUFU.TANH R171, R171 ;  /* 0x000000ab00ab7308 */ /* 0x000e620000002400 */
[----:B--2---:R-:W-:-:S07]  /*71d0*/  FMNMX.FTZ R179, R169, R4, !PT ;  /* 0x00000004a9b37209 */ /* 0x004fce0007810000 */
[----:B------:R2:W-:Y:S01]  /*71e0*/  MUFU.EX2 R174, R176 ;  /* 0x000000b000ae7308 */ /* 0x0005e20000000800 */
[----:B---3--:R-:W-:Y:S01]  /*71f0*/  FMNMX.FTZ R4, R170, R179, !PT ;  /* 0x000000b3aa047209 */ /* 0x008fe20007810000 */
[----:B------:R-:W-:-:S06]  /*7200*/  FFMA.FTZ R179, R212, UR27, -R190 ;  /* 0x0000001bd4b37c23 */ /* 0x000fcc00080108be */
[----:B------:R-:W3:Y:S01]  /*7210*/  MUFU.EX2 R172, R172 ;  /* 0x000000ac00ac7308 */ /* 0x000ee20000000800 */
[----:B-1----:R-:W-:Y:S01]  /*7220*/  FMNMX.FTZ R4, R171, R4, !PT ;  /* 0x00000004ab047209 */ /* 0x002fe20007810000 */
[----:B--2---:R-:W-:-:S04]  /*7230*/  FFMA.FTZ R176, R209, UR27, -R190 ;  /* 0x0000001bd1b07c23 */ /* 0x004fc800080108be */
[----:B------:R-:W1:Y:S02]  /*7240*/  SHFL.BFLY PT, R187, R4, 0x2, 0x1f ;  /* 0x0c401f0004bb7f89 */ /* 0x000e6400000e0000 */
[----:B------:R-:W2:Y:S08]  /*7250*/  MUFU.EX2 R173, R173 ;  /* 0x000000ad00ad7308 */ /* 0x000eb00000000800 */
        /* <DEDUP_REMOVED lines=14> */
[----:B-1----:R-:W-:Y:S01]  /*7340*/  FMNMX.FTZ R191, R4, R187, !PT ;  /* 0x000000bb04bf7209 */ /* 0x002fe20007810000 */
[--C-:B------:R-:W-:Y:S01]  /*7350*/  FFMA.FTZ R187, R188, UR27, -R190.reuse ;  /* 0x0000001bbcbb7c23 */ /* 0x100fe200080108be */
[--C-:B------:R-:W-:Y:S01]  /*7360*/  FFMA.FTZ R188, R193, UR27, -R190.reuse ;  /* 0x0000001bc1bc7c23 */ /* 0x100fe200080108be */
[----:B------:R-:W-:Y:S01]  /*7370*/  FFMA.FTZ R190, R192, UR27, -R190 ;  /* 0x0000001bc0be7c23 */ /* 0x000fe200080108be */
[----:B------:R-:W-:Y:S01]  /*7380*/  MUFU.EX2 R156, R156 ;  /* 0x0000009c009c7308 */ /* 0x000fe20000000800 */
[----:B------:R-:W1:Y:S01]  /*7390*/  SHFL.BFLY PT, R4, R191, 0x1, 0x1f ;  /* 0x0c201f00bf047f89 */ /* 0x000e6200000e0000 */
        /* <DEDUP_REMOVED lines=37> */
[----:B------:R-:W-:Y:S01]  /*75f0*/  @!P1 IADD3 R152, R199, 0x22840, RZ ;  /* 0x00022840c7989810 */ /* 0x000fe20007ffe0ff */
[----:B------:R-:W-:Y:S01]  /*7600*/  MUFU.EX2 R7, R7 ;  /* 0x0000000700077308 */ /* 0x000fe20000000800 */
[--C-:B------:R-:W-:Y:S01]  /*7610*/  FFMA.FTZ R11, R11, UR27, -R192.reuse ;  /* 0x0000001b0b0b7c23 */ /* 0x100fe200080108c0 */
[----:B------:R-:W-:Y:S01]  /*7620*/  IADD3 R9, -R23, 0xb, RZ ;  /* 0x0000000b17097810 */ /* 0x000fe20007ffe1ff */
[----:B------:R-:W-:Y:S01]  /*7630*/  FFMA.FTZ R12, R12, UR27, -R192 ;  /* 0x0000001b0c0c7c23 */ /* 0x000fe200080108c0 */
[----:B------:R-:W-:Y:S01]  /*7640*/  @!P1 PRMT R152, RZ, 0x654, R152 ;  /* 0x00000654ff989816 */ /* 0x000fe20000000098 */
[--C-:B------:R-:W-:Y:S01]  /*7650*/  FFMA.FTZ R13, R13, UR27, -R192.reuse ;  /* 0x0000001b0d0d7c23 */ /* 0x100fe200080108c0 */
[--C-:B------:R-:W-:Y:S01]  /*7660*/  FFMA.FTZ R14, R14, UR27, -R192.reuse ;  /* 0x0000001b0e0e7c23 */ /* 0x100fe200080108c0 */
[----:B------:R1:W-:Y:S06]  /*7670*/  BAR.ARV R9, 0x100 ;  /* 0x000400090000751d */ /* 0x0003ec0000002000 */
[----:B------:R-:W2:Y:S01]  /*7680*/  MUFU.EX2 R8, R8 ;  /* 0x0000000800087308 */ /* 0x000ea20000000800 */
[----:B------:R4:W-:Y:S01]  /*7690*/  @!P1 SYNCS.ARRIVE.TRANS64.RED.A1T0 RZ, [R152+URZ], RZ ;  /* 0x000000ff98ff99a7 */ /* 0x0009e2000810043f */
[--C-:B------:R-:W-:Y:S01]  /*76a0*/  FFMA.FTZ R15, R15, UR27, -R192.reuse ;  /* 0x0000001b0f0f7c23 */ /* 0x100fe200080108c0 */
[--C-:B------:R-:W-:Y:S01]  /*76b0*/  FFMA.FTZ R20, R20, UR27, -R192.reuse ;  /* 0x0000001b14147c23 */ /* 0x100fe200080108c0 */
[--C-:B------:R-:W-:Y:S01]  /*76c0*/  FFMA.FTZ R21, R21, UR27, -R192.reuse ;  /* 0x0000001b15157c23 */ /* 0x100fe200080108c0 */
[--C-:B------:R-:W-:Y:S01]  /*76d0*/  FFMA.FTZ R194, R159, UR27, -R192.reuse ;  /* 0x0000001b9fc27c23 */ /* 0x100fe200080108c0 */
[--C-:B------:R-:W-:Y:S01]  /*76e0*/  FFMA.FTZ R195, R160, UR27, -R192.reuse ;  /* 0x0000001ba0c37c23 */ /* 0x100fe200080108c0 */
[--C-:B------:R-:W-:Y:S01]  /*76f0*/  FFMA.FTZ R196, R161, UR27, -R192.reuse ;  /* 0x0000001ba1c47c23 */ /* 0x100fe200080108c0 */
[----:B------:R-:W5:Y:S01]  /*7700*/  MUFU.EX2 R191, R191 ;  /* 0x000000bf00bf7308 */ /* 0x000f620000000800 */
[----:B----4-:R-:W-:Y:S01]  /*7710*/  FADD.FTZ R152, R154, R3 ;  /* 0x000000039a987221 */ /* 0x010fe20000010000 */
[----:B---3--:R-:W-:Y:S01]  /*7720*/  F2FP.F16.F32.PACK_AB R154, R153, R154 ;  /* 0x0000009a999a723e */ /* 0x008fe200000000ff */
[--C-:B------:R-:W-:Y:S01]  /*7730*/  FFMA.FTZ R197, R162, UR27, -R192.reuse ;  /* 0x0000001ba2c57c23 */ /* 0x100fe200080108c0 */
[----:B------:R-:W-:Y:S01]  /*7740*/  FFMA.FTZ R198, R163, UR27, -R192 ;  /* 0x0000001ba3c67c23 */ /* 0x000fe200080108c0 */
[----:B------:R-:W-:Y:S01]  /*7750*/  FADD.FTZ R3, R153, R152 ;  /* 0x0000009899037221 */ /* 0x000fe20000010000 */
[--C-:B------:R-:W-:Y:S01]  /*7760*/  FFMA.FTZ R206, R164, UR27, -R192.reuse ;  /* 0x0000001ba4ce7c23 */ /* 0x100fe200080108c0 */
[----:B------:R-:W-:Y:S01]  /*7770*/  FFMA.FTZ R207, R165, UR27, -R192 ;  /* 0x0000001ba5cf7c23 */ /* 0x000fe200080108c0 */
[----:B------:R-:W3:Y:S01]  /*7780*/  MUFU.EX2 R10, R10 ;  /* 0x0000000a000a7308 */ /* 0x000ee20000000800 */
[----:B--2---:R-:W-:Y:S01]  /*7790*/  FFMA.FTZ R0, R7, R0, R8 ;  /* 0x0000000007007223 */ /* 0x004fe20000010008 */
[----:B------:R-:W-:Y:S01]  /*77a0*/  FADD.FTZ R152, R156, R3 ;  /* 0x000000039c987221 */ /* 0x000fe20000010000 */
[--C-:B------:R-:W-:Y:S01]  /*77b0*/  FFMA.FTZ R208, R166, UR27, -R192.reuse ;  /* 0x0000001ba6d07c23 */ /* 0x100fe200080108c0 */
[--C-:B------:R-:W-:Y:S01]  /*77c0*/  FFMA.FTZ R209, R167, UR27, -R192.reuse ;  /* 0x0000001ba7d17c23 */ /* 0x100fe200080108c0 */
[----:B------:R-:W-:Y:S01]  /*77d0*/  FFMA.FTZ R168, R168, UR27, -R192 ;  /* 0x0000001ba8a87c23 */ /* 0x000fe200080108c0 */
[----:B------:R-:W-:Y:S01]  /*77e0*/  FADD.FTZ R3, R155, R152 ;  /* 0x000000989b037221 */ /* 0x000fe20000010000 */
[----:B------:R-:W-:Y:S01]  /*77f0*/  FFMA.FTZ R169, R169, UR27, -R192 ;  /* 0x0000001ba9a97c23 */ /* 0x000fe200080108c0 */
[----:B------:R-:W2:Y:S01]  /*7800*/  MUFU.EX2 R11, R11 ;  /* 0x0000000b000b7308 */ /* 0x000ea20000000800 */
[----:B-----5:R-:W-:Y:S01]  /*7810*/  FADD.FTZ R153, R191, R0 ;  /* 0x00000000bf997221 */ /* 0x020fe20000010000 */
[----:B------:R-:W-:Y:S01]  /*7820*/  FADD.FTZ R152, R158, R3 ;  /* 0x000000039e987221 */ /* 0x000fe20000010000 */
[--C-:B------:R-:W-:Y:S01]  /*7830*/  FFMA.FTZ R159, R170, UR27, -R192.reuse ;  /* 0x0000001baa9f7c23 */ /* 0x100fe200080108c0 */
[----:B------:R-:W-:Y:S01]  /*7840*/  FFMA.FTZ R171, R171, UR27, -R192 ;  /* 0x0000001babab7c23 */ /* 0x000fe200080108c0 */
[C---:B------:R-:W-:Y:S01]  /*7850*/  F2FP.F16.F32.PACK_AB R158, R157.reuse, R158 ;  /* 0x0000009e9d9e723e */ /* 0x040fe200000000ff */
[----:B------:R-:W-:Y:S01]  /*7860*/  FADD.FTZ R152, R157, R152 ;  /* 0x000000989d987221 */ /* 0x000fe20000010000 */
[-C--:B------:R-:W-:Y:S01]  /*7870*/  FMUL.FTZ R26, R26, R7.reuse ;  /* 0x000000071a1a7220 */ /* 0x080fe20000410000 */
[----:B------:R-:W4:Y:S01]  /*7880*/  MUFU.EX2 R12, R12 ;  /* 0x0000000c000c7308 */ /* 0x000f220000000800 */
[----:B---3--:R-:W-:Y:S01]  /*7890*/  FADD.FTZ R0, R10, R153 ;  /* 0x000000990a007221 */ /* 0x008fe20000010000 */
[----:B------:R-:W-:Y:S01]  /*78a0*/  FADD.FTZ R3, R175, R152 ;  /* 0x00000098af037221 */ /* 0x000fe20000010000 */
        /* <DEDUP_REMOVED lines=82> */
[----:B------:R-:W-:Y:S01]  /*7dd0*/  FMUL.FTZ R151, R151, R7 ;  /* 0x0000000797977220 */ /* 0x000fe20000410000 */
        /* <DEDUP_REMOVED lines=38> */
[----:B------:R-:W-:Y:S01]  /*8040*/  FMUL.FTZ R149, R149, R172 ;  /* 0x000000ac95957220 */ /* 0x000fe20000410000 */
[----:B------:R-:W-:-:S02]  /*8050*/  F2FP.F16.F32.PACK_AB R156, R155, R156 ;  /* 0x0000009c9b9c723e */ /* 0x000fc400000000ff */
[----:B------:R-:W-:Y:S01]  /*8060*/  F2FP.F16.F32.PACK_AB R162, R178, R177 ;  /* 0x000000b1b2a2723e */ /* 0x000fe200000000ff */
[----:B------:R-:W3:Y:S01]  /*8070*/  MUFU.EX2 R196, R196 ;  /* 0x000000c400c47308 */ /* 0x000ee20000000800 */
[----:B--2---:R-:W-:Y:S01]  /*8080*/  FADD.FTZ R153, R195, R0 ;  /* 0x00000000c3997221 */ /* 0x004fe20000010000 */
[----:B------:R-:W-:Y:S02]  /*8090*/  F2FP.F16.F32.PACK_AB R164, R180, R179 ;  /* 0x000000b3b4a4723e */ /* 0x000fe400000000ff */
[----:B------:R-:W-:Y:S02]  /*80a0*/  F2FP.F16.F32.PACK_AB R155, R11, R10 ;  /* 0x0000000a0b9b723e */ /* 0x000fe400000000ff */
[----:B------:R-:W-:Y:S02]  /*80b0*/  F2FP.F16.F32.PACK_AB R161, R21, R20 ;  /* 0x0000001415a1723e */ /* 0x000fe400000000ff */
[----:B------:R-:W2:Y:S01]  /*80c0*/  MUFU.EX2 R183, R183 ;  /* 0x000000b700b77308 */ /* 0x000ea20000000800 */
[C---:B----4-:R-:W-:Y:S01]  /*80d0*/  FADD.FTZ R152, R182.reuse, R3 ;  /* 0x00000003b6987221 */ /* 0x050fe20000010000 */
[----:B------:R-:W-:-:S02]  /*80e0*/  F2FP.F16.F32.PACK_AB R166, R182, R181 ;  /* 0x000000b5b6a6723e */ /* 0x000fc400000000ff */
[----:B------:R-:W-:-:S04]  /*80f0*/  F2FP.F16.F32.PACK_AB R163, R194, R193 ;  /* 0x000000c1c2a3723e */ /* 0x000fc800000000ff */
[----:B------:R-:W4:Y:S01]  /*8100*/  MUFU.EX2 R197, R197 ;  /* 0x000000c500c57308 */ /* 0x000f220000000800 */
[C---:B---3--:R-:W-:Y:S01]  /*8110*/  FADD.FTZ R0, R196.reuse, R153 ;  /* 0x00000099c4007221 */ /* 0x048fe20000010000 */
[----:B------:R-:W-:-:S06]  /*8120*/  F2FP.F16.F32.PACK_AB R165, R196, R195 ;  /* 0x000000c3c4a5723e */ /* 0x000fcc00000000ff */
[----:B------:R-:W3:Y:S01]  /*8130*/  MUFU.EX2 R184, R184 ;  /* 0x000000b800b87308 */ /* 0x000ee20000000800 */
[----:B--2---:R-:W-:-:S07]  /*8140*/  FADD.FTZ R3, R183, R152 ;  /* 0x00000098b7037221 */ /* 0x004fce0000010000 */
[----:B------:R-:W2:Y:S01]  /*8150*/  MUFU.EX2 R198, R198 ;  /* 0x000000c600c67308 */ /* 0x000ea20000000800 */
[----:B----4-:R-:W-:-:S07]  /*8160*/  FADD.FTZ R153, R197, R0 ;  /* 0x00000000c5997221 */ /* 0x010fce0000010000 */
[----:B------:R-:W4:Y:S01]  /*8170*/  MUFU.EX2 R185, R185 ;  /* 0x000000b900b97308 */ /* 0x000f220000000800 */
[----:B---3--:R-:W-:-:S07]  /*8180*/  FADD.FTZ R152, R184, R3 ;  /* 0x00000003b8987221 */ /* 0x008fce0000010000 */
[----:B------:R-:W3:Y:S01]  /*8190*/  MUFU.EX2 R206, R206 ;  /* 0x000000ce00ce7308 */ /* 0x000ee20000000800 */
[C---:B--2---:R-:W-:Y:S01]  /*81a0*/  FADD.FTZ R153, R198.reuse, R153 ;  /* 0x00000099c6997221 */ /* 0x044fe20000010000 */
[----:B------:R-:W-:-:S06]  /*81b0*/  F2FP.F16.F32.PACK_AB R167, R198, R197 ;  /* 0x000000c5c6a7723e */ /* 0x000fcc00000000ff */
[----:B------:R-:W2:Y:S01]  /*81c0*/  MUFU.EX2 R186, R186 ;  /* 0x000000ba00ba7308 */ /* 0x000ea20000000800 */
[----:B----4-:R-:W-:Y:S01]  /*81d0*/  FADD.FTZ R3, R185, R152 ;  /* 0x00000098b9037221 */ /* 0x010fe20000010000 */
[----:B------:R-:W-:-:S06]  /*81e0*/  F2FP.F16.F32.PACK_AB R152, R174, R173 ;  /* 0x000000adae98723e */ /* 0x000fcc00000000ff */
[----:B------:R-:W4:Y:S01]  /*81f0*/  MUFU.EX2 R207, R207 ;  /* 0x000000cf00cf7308 */ /* 0x000f220000000800 */
[----:B---3--:R-:W-:-:S07]  /*8200*/  FADD.FTZ R0, R206, R153 ;  /* 0x00000099ce007221 */ /* 0x008fce0000010000 */
[----:B------:R-:W3:Y:S01]  /*8210*/  MUFU.EX2 R187, R187 ;  /* 0x000000bb00bb7308 */ /* 0x000ee20000000800 */
[C---:B--2---:R-:W-:Y:S01]  /*8220*/  FADD.FTZ R160, R186.reuse, R3 ;  /* 0x00000003baa07221 */ /* 0x044fe20000010000 */
[----:B------:R-:W-:-:S06]  /*8230*/  F2FP.F16.F32.PACK_AB R170, R186, R185 ;  /* 0x000000b9baaa723e */ /* 0x000fcc00000000ff */
[----:B------:R-:W2:Y:S01]  /*8240*/  MUFU.EX2 R208, R208 ;  /* 0x000000d000d07308 */ /* 0x000ea20000000800 */
[----:B----4-:R-:W-:-:S07]  /*8250*/  FADD.FTZ R153, R207, R0 ;  /* 0x00000000cf997221 */ /* 0x010fce0000010000 */
[----:B------:R-:W4:Y:S01]  /*8260*/  MUFU.EX2 R209, R209 ;  /* 0x000000d100d17308 */ /* 0x000f220000000800 */
[----:B---3--:R-:W-:Y:S01]  /*8270*/  FADD.FTZ R3, R187, R160 ;  /* 0x000000a0bb037221 */ /* 0x008fe20000010000 */
[----:B------:R-:W-:-:S06]  /*8280*/  F2FP.F16.F32.PACK_AB R160, R176, R175 ;  /* 0x000000afb0a0723e */ /* 0x000fcc00000000ff */
[----:B------:R-:W3:Y:S01]  /*8290*/  MUFU.EX2 R192, R168 ;  /* 0x000000a800c07308 */ /* 0x000ee20000000800 */
[----:B--2---:R-:W-:Y:S01]  /*82a0*/  FADD.FTZ R0, R208, R153 ;  /* 0x00000099d0007221 */ /* 0x004fe20000010000 */
[----:B------:R-:W-:-:S06]  /*82b0*/  F2FP.F16.F32.PACK_AB R153, R191, R8 ;  /* 0x00000008bf99723e */ /* 0x000fcc00000000ff */
[----:B------:R-:W2:Y:S01]  /*82c0*/  MUFU.EX2 R188, R188 ;  /* 0x000000bc00bc7308 */ /* 0x000ea20000000800 */
[----:B----4-:R-:W-:-:S07]  /*82d0*/  FADD.FTZ R157, R209, R0 ;  /* 0x00000000d19d7221 */ /* 0x010fce0000010000 */
[----:B------:R4:W5:Y:S01]  /*82e0*/  MUFU.EX2 R173, R169 ;  /* 0x000000a900ad7308 */ /* 0x0009620000000800 */
[----:B---3--:R-:W-:Y:S01]  /*82f0*/  FADD.FTZ R0, R192, R157 ;  /* 0x0000009dc0007221 */ /* 0x008fe20000010000 */
[----:B------:R-:W-:-:S06]  /*8300*/  F2FP.F16.F32.PACK_AB R157, R13, R12 ;  /* 0x0000000c0d9d723e */ /* 0x000fcc00000000ff */
[----:B------:R-:W3:Y:S01]  /*8310*/  MUFU.EX2 R189, R189 ;  /* 0x000000bd00bd7308 */ /* 0x000ee20000000800 */
[C---:B--2---:R-:W-:Y:S01]  /*8320*/  FADD.FTZ R168, R188.reuse, R3 ;  /* 0x00000003bca87221 */ /* 0x044fe20000010000 */
[----:B------:R-:W-:Y:S02]  /*8330*/  F2FP.F16.F32.PACK_AB R172, R188, R187 ;  /* 0x000000bbbcac723e */ /* 0x000fe400000000ff */
[----:B----4-:R-:W-:-:S04]  /*8340*/  F2FP.F16.F32.PACK_AB R169, R207, R206 ;  /* 0x000000cecfa9723e */ /* 0x010fc800000000ff */
[----:B------:R2:W4:Y:S01]  /*8350*/  MUFU.EX2 R175, R159 ;  /* 0x0000009f00af7308 */ /* 0x0005220000000800 */
[C---:B-----5:R-:W-:Y:S01]  /*8360*/  FADD.FTZ R0, R173.reuse, R0 ;  /* 0x00000000ad007221 */ /* 0x060fe20000010000 */
[----:B------:R-:W-:-:S06]  /*8370*/  F2FP.F16.F32.PACK_AB R173, R173, R192 ;  /* 0x000000c0adad723e */ /* 0x000fcc00000000ff */
[----:B------:R-:W5:Y:S01]  /*8380*/  MUFU.EX2 R190, R190 ;  /* 0x000000be00be7308 */ /* 0x000f620000000800 */
[----:B---3--:R-:W-:Y:S01]  /*8390*/  FADD.FTZ R3, R189, R168 ;  /* 0x000000a8bd037221 */ /* 0x008fe20000010000 */
[----:B------:R-:W-:Y:S02]  /*83a0*/  F2FP.F16.F32.PACK_AB R168, R184, R183 ;  /* 0x000000b7b8a8723e */ /* 0x000fe400000000ff */
[----:B--2---:R-:W-:-:S04]  /*83b0*/  F2FP.F16.F32.PACK_AB R159, R15, R14 ;  /* 0x0000000e0f9f723e */ /* 0x004fc800000000ff */
[----:B------:R2:W3:Y:S01]  /*83c0*/  MUFU.EX2 R176, R171 ;  /* 0x000000ab00b07308 */ /* 0x0004e20000000800 */
[----:B----4-:R-:W-:Y:S01]  /*83d0*/  FADD.FTZ R7, R175, R0 ;  /* 0x00000000af077221 */ /* 0x010fe20000010000 */
[C---:B-----5:R-:W-:Y:S01]  /*83e0*/  FADD.FTZ R3, R190.reuse, R3 ;  /* 0x00000003be037221 */ /* 0x060fe20000010000 */
[----:B------:R-:W-:Y:S02]  /*83f0*/  F2FP.F16.F32.PACK_AB R174, R190, R189 ;  /* 0x000000bdbeae723e */ /* 0x000fe400000000ff */
[----:B--2---:R-:W-:Y:S01]  /*8400*/  F2FP.F16.F32.PACK_AB R171, R209, R208 ;  /* 0x000000d0d1ab723e */ /* 0x004fe200000000ff */
[C---:B---3--:R-:W-:Y:S01]  /*8410*/  FADD.FTZ R0, R176.reuse, R7 ;  /* 0x00000007b0007221 */ /* 0x048fe20000010000 */
[----:B------:R-:W-:Y:S01]  /*8420*/  F2FP.F16.F32.PACK_AB R175, R176, R175 ;  /* 0x000000afb0af723e */ /* 0x000fe200000000ff */
[----:B-1----:R-:W-:Y:S06]  /*8430*/  @!P0 BRA `(.L_x_10510) ;  /* 0x0000000000048947 */ /* 0x002fec0003800000 */
[----:B------:R-:W-:Y:S01]  /*8440*/  BPT.TRAP 0x1 ;  /* 0x000000040000795c */ /* 0x000fe20000300000 */
.L_x_10510:
[----:B------:R1:W2:Y:S01]  /*8450*/  SYNCS.PHASECHK.TRANS64.TRYWAIT P2, [UR23+0x22850], R6 ;  /* 0x02285006ff0075a7 */ /* 0x0002a20008040157 */
[----:B------:R-:W-:Y:S05]  /*8460*/  @!P0 BRA `(.L_x_10511) ;  /* 0x0000000000048947 */ /* 0x000fea0003800000 */
[----:B------:R-:W-:Y:S01]  /*8470*/  BPT.TRAP 0x1 ;  /* 0x000000040000795c */ /* 0x000fe20000300000 */
.L_x_10511:
[----:B--2---:R-:W-:Y:S05]  /*8480*/  @P2 BRA `(.L_x_10512) ;  /* 0x0000000000082947 */ /* 0x004fea0003800000 */
[----:B------:R-:W2:Y:S02]  /*8490*/  SYNCS.PHASECHK.TRANS64.TRYWAIT P2, [UR23+0x22850], R6 ;  /* 0x02285006ff0075a7 */ /* 0x000ea40008040157 */
[----:B--2---:R-:W-:Y:S05]  /*84a0*/  @!P2 BRA `(.L_x_10513) ;  /* 0x00000054005ca947 */ /* 0x004fea0003800000 */
.L_x_10512:
[----:B-12---:R-:W-:Y:S01]  /*84b0*/  VIADD R6, R23, 0x8 ;  /* 0x0000000817067836 */ /* 0x006fe20000000000 */
[----:B------:R-:W-:-:S04]  /*84c0*/  UIMAD UR10, UR37, 0xc00, UR21 ;  /* 0x00000c00250a78a4 */ /* 0x000fc8000f8e0215 */
[----:B------:R3:W-:Y:S01]  /*84d0*/  BAR.SYNC.DEFER_BLOCKING R6, 0x100 ;  /* 0x000400060000751d */ /* 0x0007e20000010000 */
[----:B------:R-:W-:Y:S01]  /*84e0*/  ISETP.LT.AND P2, PT, RZ, UR29, PT ;  /* 0x0000001dff007c0c */ /* 0x000fe2000bf41270 */
[----:B------:R-:W-:Y:S01]  /*84f0*/  @!P1 VIADD R199, R199, 0x22860 ;  /* 0x00022860c7c79836 */ /* 0x000fe20000000000 */
[----:B------:R-:W-:Y:S01]  /*8500*/  UIADD3 UR29, UR29, -0x1, URZ ;  /* 0xffffffff1d1d7890 */ /* 0x000fe2000fffe03f */
[----:B------:R-:W-:Y:S01]  /*8510*/  MOV R7, R4 ;  /* 0x0000000400077202 */ /* 0x000fe20000000f00 */
[----:B------:R-:W-:Y:S01]  /*8520*/  IMAD.MOV.U32 R206, RZ, RZ, R5 ;  /* 0x000000ffffce7224 */ /* 0x000fe200078e0005 */
[----:B------:R-:W-:Y:S01]  /*8530*/  UMOV UR6, UR10 ;  /* 0x0000000a00067c82 */ /* 0x000fe20008000000 */
[----:B------:R-:W-:Y:S01]  /*8540*/  UMOV UR7, 0x40000040 ;  /* 0x4000004000077882 */ /* 0x000fe20000000000 */
        /* <DEDUP_REMOVED lines=36> */
.L_x_10505:
[----:B--23--:R-:W2:Y:S01]  /*8790*/  SHFL.BFLY PT, R6, R3, 0x2, 0x1f ;  /* 0x0c401f0003067f89 */ /* 0x00cea200000e0000 */
[----:B------:R-:W-:Y:S01]  /*87a0*/  IMAD.MOV.U32 R13, RZ, RZ, RZ ;  /* 0x000000ffff0d7224 */ /* 0x000fe200078e00ff */
[----:B------:R-:W-:Y:S01]  /*87b0*/  UIADD3 UR37, UR37, 0x1, URZ ;  /* 0x0000000125257890 */ /* 0x000fe2000fffe03f */
[----:B------:R-:W-:Y:S01]  /*87c0*/  MOV R178, UR27 ;  /* 0x0000001b00b27c02 */ /* 0x000fe20008000f00 */
[----:B------:R-:W3:Y:S01]  /*87d0*/  SHFL.BFLY PT, R11, R0, 0x2, 0x1f ;  /* 0x0c401f00000b7f89 */ /* 0x000ee200000e0000 */
        /* <DEDUP_REMOVED lines=8> */
[----:B--2---:R-:W-:Y:S01]  /*8860*/  FADD.FTZ R6, R6, R3 ;  /* 0x0000000306067221 */ /* 0x004fe20000010000 */
[----:B------:R-:W-:Y:S01]  /*8870*/  IMAD.MOV.U32 R3, RZ, RZ, -0x800000 ;  /* 0xff800000ff037424 */ /* 0x000fe200078e00ff */
[----:B------:R-:W-:Y:S01]  /*8880*/  USEL UR37, UR37, URZ, UP0 ;  /* 0x0000003f25257287 */ /* 0x000fe20008000000 */
[----:B---3--:R-:W-:-:S02]  /*8890*/  FADD.FTZ R11, R11, R0 ;  /* 0x000000000b0b7221 */ /* 0x008fc40000010000 */
[----:B-1----:R-:W1:Y:S01]  /*88a0*/  SHFL.BFLY PT, R7, R6, 0x1, 0x1f ;  /* 0x0c201f0006077f89 */ /* 0x002e6200000e0000 */
[----:B------:R-:W-:-:S03]  /*88b0*/  ULOP3.LUT UR38, UR38, UR4, URZ, 0x3c, !UPT ;  /* 0x0000000426267292 */ /* 0x000fc6000f8e3c3f */
[----:B------:R-:W2:Y:S01]  /*88c0*/  SHFL.BFLY PT, R8, R11, 0x1, 0x1f ;  /* 0x0c201f000b087f89 */ /* 0x000ea200000e0000 */
[----:B-1----:R-:W-:Y:S01]  /*88d0*/  FADD.FTZ R174, R6, R7 ;  /* 0x0000000706ae7221 */ /* 0x002fe20000010000 */
[----:B------:R-:W-:Y:S01]  /*88e0*/  MOV R7, RZ ;  /* 0x000000ff00077202 */ /* 0x000fe20000000f00 */
[----:B--2---:R-:W-:-:S03]  /*88f0*/  FADD.FTZ R176, R11, R8 ;  /* 0x000000080bb07221 */ /* 0x004fc60000010000 */
[----:B------:R-:W-:Y:S02]  /*8900*/  FSETP.NE.FTZ.AND P1, PT, R174, RZ, PT ;  /* 0x000000ffae00720b */ /* 0x000fe40003f35000 */
[----:B------:R-:W-:-:S11]  /*8910*/  FSETP.NE.FTZ.AND P2, PT, R176, RZ, PT ;  /* 0x000000ffb000720b */ /* 0x000fd60003f55000 */
[----:B------:R-:W1:Y:S01]  /*8920*/  @P1 MUFU.RCP R13, R174 ;  /* 0x000000ae000d1308 */ /* 0x000e620000001000 */
[----:B------:R-:W-:Y:S01]  /*8930*/  @P1 FMUL.FTZ R172, R172, 0.69314718246459960938 ;  /* 0x3f317218acac1820 */ /* 0x000fe20000410000 */
[----:B------:R-:W-:-:S06]  /*8940*/  @P2 FMUL.FTZ R178, R178, 0.69314718246459960938 ;  /* 0x3f317218b2b22820 */ /* 0x000fcc0000410000 */
[----:B------:R-:W2:Y:S08]  /*8950*/  @P2 MUFU.RCP R7, R176 ;  /* 0x000000b000072308 */ /* 0x000eb00000001000 */
[----:B------:R-:W3:Y:S01]  /*8960*/  @P1 MUFU.LG2 R174, R174 ;  /* 0x000000ae00ae1308 */ /* 0x000ee20000000c00 */
[-C--:B-1----:R-:W-:Y:S01]  /*8970*/  FMUL.FTZ R0, R24, R13.reuse ;  /* 0x0000000d18007220 */ /* 0x082fe20000410000 */
[-C--:B------:R-:W-:Y:S01]  /*8980*/  FMUL.FTZ R6, R28, R13.reuse ;  /* 0x0000000d1c067220 */ /* 0x080fe20000410000 */
[-C--:B------:R-:W-:Y:S01]  /*8990*/  FMUL.FTZ R25, R25, R13.reuse ;  /* 0x0000000d19197220 */ /* 0x080fe20000410000 */
[-C--:B------:R-:W-:Y:S01]  /*89a0*/  FMUL.FTZ R29, R29, R13.reuse ;  /* 0x0000000d1d1d7220 */ /* 0x080fe20000410000 */
[-C--:B------:R-:W-:Y:S01]  /*89b0*/  FMUL.FTZ R32, R32, R13.reuse ;  /* 0x0000000d20207220 */ /* 0x080fe20000410000 */
[-C--:B------:R-:W-:Y:S01]  /*89c0*/  FMUL.FTZ R33, R33, R13.reuse ;  /* 0x0000000d21217220 */ /* 0x080fe20000410000 */
[----:B------:R-:W-:Y:S01]  /*89d0*/  FMUL.FTZ R36, R36, R13 ;  /* 0x0000000d24247220 */ /* 0x000fe20000410000 */
[----:B------:R-:W1:Y:S01]  /*89e0*/  @P2 MUFU.LG2 R176, R176 ;  /* 0x000000b000b02308 */ /* 0x000e620000000c00 */
[-C--:B--2---:R-:W-:Y:S01]  /*89f0*/  FMUL.FTZ R175, R27, R7.reuse ;  /* 0x000000071baf7220 */ /* 0x084fe20000410000 */
[-C--:B------:R-:W-:Y:S01]  /*8a00*/  FMUL.FTZ R173, R31, R7.reuse ;  /* 0x000000071fad7220 */ /* 0x080fe20000410000 */
[-C--:B------:R-:W-:Y:S01]  /*8a10*/  FMUL.FTZ R157, R87, R7.reuse ;  /* 0x00000007579d7220 */ /* 0x080fe20000410000 */
[----:B------:R-:W-:Y:S01]  /*8a20*/  FMUL.FTZ R155, R91, R7 ;  /* 0x000000075b9b7220 */ /* 0x000fe20000410000 */
        /* <DEDUP_REMOVED lines=121> */
.L_x_10484:
        /* <DEDUP_REMOVED lines=11> */
[----:B------:R-:W-:Y:S01]  /*9270*/  VIADD R95, R22, UR42 ;  /* 0x0000002a165f7c36 */ /* 0x000fe20008000000 */
[----:B------:R-:W-:Y:S01]  /*9280*/  LOP3.LUT R26, R27, 0x380, RZ, 0xc0, !PT ;  /* 0x000003801b1a7812 */ /* 0x000fe200078ec0ff */
[----:B------:R-:W-:Y:S01]  /*9290*/  USHF.R.S32.HI UR5, URZ, 0x1f, UR43 ;  /* 0x0000001f3f057899 */ /* 0x000fe2000801142b */
[----:B------:R-:W-:Y:S01]  /*92a0*/  IADD3 R39, P3, R16, 0x4000, RZ ;  /* 0x0000400010277810 */ /* 0x000fe20007f7e0ff */
[----:B------:R-:W-:Y:S01]  /*92b0*/  ULDC UR10, c[0x0][0xa88] ;  /* 0x0002a200000a7ab9 */ /* 0x000fe20000000800 */
[----:B------:R-:W-:Y:S01]  /*92c0*/  SHF.R.U64 R26, R26, 0x3, RZ ;  /* 0x000000031a1a7819 */ /* 0x000fe200000012ff */
[----:B------:R-:W-:Y:S01]  /*92d0*/  ULDC.64 UR6, c[0x0][0xb70] ;  /* 0x0002dc0000067ab9 */ /* 0x000fe20000000a00 */
[----:B------:R-:W-:Y:S01]  /*92e0*/  LOP3.LUT R34, R35, 0x380, RZ, 0xc0, !PT ;  /* 0x0000038023227812 */ /* 0x000fe200078ec0ff */
[----:B------:R-:W-:Y:S01]  /*92f0*/  UIMAD UR5, UR5, UR6, URZ ;  /* 0x00000006050572a4 */ /* 0x000fe2000f8e023f */
[----:B------:R-:W-:Y:S01]  /*9300*/  LOP3.LUT R26, R26, R27, RZ, 0x3c, !PT ;  /* 0x0000001b1a1a7212 */ /* 0x000fe200078e3cff */
[----:B------:R-:W-:Y:S01]  /*9310*/  IMAD.X R27, RZ, RZ, R17, P6 ;  /* 0x000000ffff1b7224 */ /* 0x000fe200030e0611 */
[C---:B------:R-:W-:Y:S01]  /*9320*/  IADD3 R47, P6, R16.reuse, 0x4040, RZ ;  /* 0x00004040102f7810 */ /* 0x040fe20007fde0ff */
[----:B------:R-:W-:Y:S01]  /*9330*/  UIMAD.WIDE.U32 UR8, UR43, UR6, URZ ;  /* 0x000000062b0872a5 */ /* 0x000fe2000f8e003f */
[----:B------:R-:W-:Y:S01]  /*9340*/  LOP3.LUT R38, R39, 0x380, RZ, 0xc0, !PT ;  /* 0x0000038027267812 */ /* 0x000fe200078ec0ff */
[----:B------:R-:W-:Y:S01]  /*9350*/  UIMAD UR5, UR43, UR7, UR5 ;  /* 0x000000072b0572a4 */ /* 0x000fe2000f8e0205 */
[----:B------:R-:W-:-:S02]  /*9360*/  IADD3 R31, P5, R16, 0x40, RZ ;  /* 0x00000040101f7810 */ /* 0x000fc40007fbe0ff */
[----:B------:R-:W-:Y:S01]  /*9370*/  LOP3.LUT R46, R47, 0x380, RZ, 0xc0, !PT ;  /* 0x000003802f2e7812 */ /* 0x000fe200078ec0ff */
[----:B------:R-:W-:Y:S01]  /*9380*/  UIADD3 UR5, UR9, UR5, URZ ;  /* 0x0000000509057290 */ /* 0x000fe2000fffe03f */
[----:B------:R-:W-:Y:S01]  /*9390*/  SHF.R.U64 R34, R34, 0x3, RZ ;  /* 0x0000000322227819 */ /* 0x000fe200000012ff */
[----:B------:R-:W-:Y:S01]  /*93a0*/  ULDC.64 UR6, c[0x0][0xb40] ;  /* 0x0002d00000067ab9 */ /* 0x000fe20000000a00 */
[----:B------:R-:W-:Y:S02]  /*93b0*/  SHF.R.U64 R38, R38, 0x3, RZ ;  /* 0x0000000326267819 */ /* 0x000fe400000012ff */
[----:B------:R-:W-:Y:S02]  /*93c0*/  IADD3 R43, P2, R16, 0x4020, RZ ;  /* 0x00004020102b7810 */ /* 0x000fe40007f5e0ff */
[----:B------:R-:W-:Y:S02]  /*93d0*/  LOP3.LUT R30, R31, 0x380, RZ, 0xc0, !PT ;  /* 0x000003801f1e7812 */ /* 0x000fe400078ec0ff */
[----:B------:R-:W-:-:S02]  /*93e0*/  SHF.R.U64 R46, R46, 0x3, RZ ;  /* 0x000000032e2e7819 */ /* 0x000fc400000012ff */
[----:B------:R-:W-:Y:S02]  /*93f0*/  LOP3.LUT R34, R34, R35, RZ, 0x3c, !PT ;  /* 0x0000002322227212 */ /* 0x000fe400078e3cff */
[----:B------:R-:W-:Y:S01]  /*9400*/  LOP3.LUT R38, R38, R39, RZ, 0x3c, !PT ;  /* 0x0000002726267212 */ /* 0x000fe200078e3cff */
[----:B------:R-:W-:Y:S01]  /*9410*/  IMAD.X R39, RZ, RZ, R17, P3 ;  /* 0x000000ffff277224 */ /* 0x000fe200018e0611 */
[----:B------:R-:W-:Y:S02]  /*9420*/  IADD3.X R35, RZ, R17, RZ, P4, !PT ;  /* 0x00000011ff237210 */ /* 0x000fe400027fe4ff */
[----:B------:R-:W-:Y:S02]  /*9430*/  LOP3.LUT R42, R43, 0x380, RZ, 0xc0, !PT ;  /* 0x000003802b2a7812 */ /* 0x000fe400078ec0ff */
[----:B------:R-:W-:Y:S02]  /*9440*/  SHF.R.U64 R30, R30, 0x3, RZ ;  /* 0x000000031e1e7819 */ /* 0x000fe400000012ff */
[----:B------:R-:W-:-:S02]  /*9450*/  IADD3 R55, P4, R16, 0x8000, RZ ;  /* 0x0000800010377810 */ /* 0x000fc40007f9e0ff */
[----:B------:R-:W-:Y:S02]  /*9460*/  IADD3 R59, P3, R16, 0x8020, RZ ;  /* 0x00008020103b7810 */ /* 0x000fe40007f7e0ff */
[----:B------:R-:W-:Y:S02]  /*9470*/  LOP3.LUT R46, R46, R47, RZ, 0x3c, !PT ;  /* 0x0000002f2e2e7212 */ /* 0x000fe400078e3cff */
[----:B------:R-:W-:Y:S02]  /*9480*/  LOP3.LUT R5, R16, 0x380, RZ, 0xc0, !PT ;  /* 0x0000038010057812 */ /* 0x000fe400078ec0ff */
[----:B------:R-:W-:Y:S02]  /*9490*/  IADD3.X R47, RZ, R17, RZ, P6, !PT ;  /* 0x00000011ff2f7210 */ /* 0x000fe400037fe4ff */
[----:B------:R-:W-:Y:S02]  /*94a0*/  SHF.R.U64 R42, R42, 0x3, RZ ;  /* 0x000000032a2a7819 */ /* 0x000fe400000012ff */
[----:B------:R-:W-:-:S02]  /*94b0*/  IADD3 R67, P6, R16, 0x8060, RZ ;  /* 0x0000806010437810 */ /* 0x000fc40007fde0ff */
[----:B------:R-:W-:Y:S01]  /*94c0*/  LOP3.LUT R30, R30, R31, RZ, 0x3c, !PT ;  /* 0x0000001f1e1e7212 */ /* 0x000fe200078e3cff */
[----:B------:R-:W-:Y:S01]  /*94d0*/  IMAD.X R31, RZ, RZ, R17, P5 ;  /* 0x000000ffff1f7224 */ /* 0x000fe200028e0611 */
[----:B------:R-:W-:Y:S02]  /*94e0*/  LOP3.LUT R54, R55, 0x380, RZ, 0xc0, !PT ;  /* 0x0000038037367812 */ /* 0x000fe400078ec0ff */
[----:B------:R-:W-:Y:S02]  /*94f0*/  LOP3.LUT R58, R59, 0x380, RZ, 0xc0, !PT ;  /* 0x000003803b3a7812 */ /* 0x000fe400078ec0ff */
[----:B------:R-:W-:Y:S02]  /*9500*/  LOP3.LUT P0, RZ, R202, 0x3, RZ, 0xc0, !PT ;  /* 0x00000003caff7812 */ /* 0x000fe4000780c0ff */
[----:B------:R-:W-:Y:S02]  /*9510*/  IADD3 R4, R95, 0x8, RZ ;  /* 0x000000085f047810 */ /* 0x000fe40007ffe0ff */
[----:B------:R-:W-:-:S02]  /*9520*/  IADD3 R51, P5, R16, 0x4060, RZ ;  /* 0x0000406010337810 */ /* 0x000fc40007fbe0ff */
[----:B------:R-:W-:Y:S02]  /*9530*/  SHF.R.U64 R5, R5, 0x3, RZ ;  /* 0x0000000305057819 */ /* 0x000fe400000012ff */
[----:B------:R-:W-:Y:S01]  /*9540*/  LOP3.LUT R42, R42, R43, RZ, 0x3c, !PT ;  /* 0x0000002b2a2a7212 */ /* 0x000fe200078e3cff */
[----:B------:R-:W-:Y:S01]  /*9550*/  IMAD.X R43, RZ, RZ, R17, P2 ;  /* 0x000000ffff2b7224 */ /* 0x000fe200010e0611 */
[----:B------:R-:W-:Y:S02]  /*9560*/  LOP3.LUT R66, R67, 0x380, RZ, 0xc0, !PT ;  /* 0x0000038043427812 */ /* 0x000fe400078ec0ff */
[----:B------:R-:W-:Y:S02]  /*9570*/  SHF.R.U64 R54, R54, 0x3, RZ ;  /* 0x0000000336367819 */ /* 0x000fe400000012ff */
[----:B------:R-:W-:Y:S02]  /*9580*/  SHF.R.U64 R58, R58, 0x3, RZ ;  /* 0x000000033a3a7819 */ /* 0x000fe400000012ff */
[----:B------:R-:W-:-:S02]  /*9590*/  ISETP.GE.OR P1, PT, R4, UR10, P0 ;  /* 0x0000000a04007c0c */ /* 0x000fc40008726670 */
[----:B------:R-:W-:Y:S02]  /*95a0*/  IADD3 R63, P2, R16, 0x8040, RZ ;  /* 0x00008040103f7810 */ /* 0x000fe40007f5e0ff */
[----:B------:R-:W-:Y:S02]  /*95b0*/  LOP3.LUT R50, R51, 0x380, RZ, 0xc0, !PT ;  /* 0x0000038033327812 */ /* 0x000fe400078ec0ff */
[----:B------:R-:W-:Y:S01]  /*95c0*/  LOP3.LUT R4, R5, R16, RZ, 0x3c, !PT ;  /* 0x0000001005047212 */ /* 0x000fe200078e3cff */
[--C-:B------:R-:W-:Y:S01]  /*95d0*/  IMAD.MOV.U32 R5, RZ, RZ, R17.reuse ;  /* 0x000000ffff057224 */ /* 0x100fe200078e0011 */
[----:B------:R-:W-:Y:S02]  /*95e0*/  SHF.R.U64 R66, R66, 0x3, RZ ;  /* 0x0000000342427819 */ /* 0x000fe400000012ff */
[----:B------:R-:W-:Y:S02]  /*95f0*/  LOP3.LUT R54, R54, R55, RZ, 0x3c, !PT ;  /* 0x0000003736367212 */ /* 0x000fe400078e3cff */
[----:B------:R-:W-:Y:S01]  /*9600*/  LOP3.LUT R58, R58, R59, RZ, 0x3c, !PT ;  /* 0x0000003b3a3a7212 */ /* 0x000fe200078e3cff */
[----:B------:R-:W-:Y:S01]  /*9610*/  IMAD.X R59, RZ, RZ, R17, P3 ;  /* 0x000000ffff3b7224 */ /* 0x000fe200018e0611 */
[----:B------:R-:W-:-:S02]  /*9620*/  LOP3.LUT R62, R63, 0x380, RZ, 0xc0, !PT ;  /* 0x000003803f3e7812 */ /* 0x000fc400078ec0ff */
[----:B------:R-:W-:Y:S02]  /*9630*/  IADD3.X R55, RZ, R17, RZ, P4, !PT ;  /* 0x00000011ff377210 */ /* 0x000fe400027fe4ff */
[----:B------:R-:W-:Y:S02]  /*9640*/  SHF.R.U64 R50, R50, 0x3, RZ ;  /* 0x0000000332327819 */ /* 0x000fe400000012ff */
[C---:B------:R-:W-:Y:S02]  /*9650*/  IADD3 R83, P4, R16.reuse, 0xc020, RZ ;  /* 0x0000c02010537810 */ /* 0x040fe40007f9e0ff */
[----:B------:R-:W-:Y:S02]  /*9660*/  IADD3 R75, P3, R16, 0xc040, RZ ;  /* 0x0000c040104b7810 */ /* 0x000fe40007f7e0ff */
[----:B------:R-:W-:Y:S02]  /*9670*/  LOP3.LUT R66, R66, R67, RZ, 0x3c, !PT ;  /* 0x0000004342427212 */ /* 0x000fe400078e3cff */
[----:B------:R-:W-:-:S02]  /*9680*/  MOV R67, R4 ;  /* 0x0000000400437202 */ /* 0x000fc40000000f00 */
[----:B------:R-:W-:Y:S02]  /*9690*/  SHF.R.U64 R62, R62, 0x3, RZ ;  /* 0x000000033e3e7819 */ /* 0x000fe400000012ff */
[----:B------:R-:W-:Y:S02]  /*96a0*/  F2FP.F16.F32.PACK_AB R4, R25, R0 ;  /* 0x000000001904723e */ /* 0x000fe400000000ff */
[----:B------:R-:W-:Y:S02]  /*96b0*/  F2FP.F16.F32.PACK_AB R5, R175, R168 ;  /* 0x000000a8af05723e */ /* 0x000fe400000000ff */
[----:B------:R-:W-:Y:S02]  /*96c0*/  F2FP.F16.F32.PACK_AB R6, R29, R6 ;  /* 0x000000061d06723e */ /* 0x000fe400000000ff */
[----:B------:R-:W-:Y:S02]  /*96d0*/  F2FP.F16.F32.PACK_AB R7, R173, R170 ;  /* 0x000000aaad07723e */ /* 0x000fe400000000ff */
[----:B------:R-:W-:Y:S01]  /*96e0*/  LOP3.LUT R50, R50, R51, RZ, 0x3c, !PT ;  /* 0x0000003332327212 */ /* 0x000fe200078e3cff */
[----:B------:R-:W-:Y:S01]  /*96f0*/  IMAD.X R51, RZ, RZ, R17, P5 ;  /* 0x000000ffff337224 */ /* 0x000fe200028e0611 */
[----:B------:R-:W-:Y:S01]  /*9700*/  LOP3.LUT R82, R83, 0x380, RZ, 0xc0, !PT ;  /* 0x0000038053527812 */ /* 0x000fe200078ec0ff */
[----:B------:R1:W-:Y:S01]  /*9710*/  STSM.16.M88.4 [R67], R4 ;  /* 0x0000000443007844 */ /* 0x0003e20000000200 */
[----:B------:R-:W-:-:S02]  /*9720*/  LOP3.LUT R74, R75, 0x380, RZ, 0xc0, !PT ;  /* 0x000003804b4a7812 */ /* 0x000fc400078ec0ff */
[----:B------:R-:W-:Y:S02]  /*9730*/  IADD3 R71, P5, R16, 0xc000, RZ ;  /* 0x0000c00010477810 */ /* 0x000fe40007fbe0ff */
[----:B------:R-:W-:Y:S01]  /*9740*/  LOP3.LUT R62, R62, R63, RZ, 0x3c, !PT ;  /* 0x0000003f3e3e7212 */ /* 0x000fe200078e3cff */
[----:B------:R-:W-:Y:S01]  /*9750*/  IMAD.X R63, RZ, RZ, R17, P2 ;  /* 0x000000ffff3f7224 */ /* 0x000fe200010e0611 */
[----:B------:R-:W-:Y:S02]  /*9760*/  SHF.R.U64 R82, R82, 0x3, RZ ;  /* 0x0000000352527819 */ /* 0x000fe400000012ff */
[----:B------:R-:W-:Y:S02]  /*9770*/  SHF.R.U64 R74, R74, 0x3, RZ ;  /* 0x000000034a4a7819 */ /* 0x000fe400000012ff */
[----:B------:R-:W-:Y:S02]  /*9780*/  IADD3 R79, P2, R16, 0xc060, RZ ;  /* 0x0000c060104f7810 */ /* 0x000fe40007f5e0ff */
[----:B------:R-:W-:-:S02]  /*9790*/  LOP3.LUT R70, R71, 0x380, RZ, 0xc0, !PT ;  /* 0x0000038047467812 */ /* 0x000fc400078ec0ff */
[----:B------:R-:W-:Y:S01]  /*97a0*/  LOP3.LUT R82, R82, R83, RZ, 0x3c, !PT ;  /* 0x0000005352527212 */ /* 0x000fe200078e3cff */
[----:B------:R-:W-:Y:S01]  /*97b0*/  IMAD.X R83, RZ, RZ, R17, P4 ;  /* 0x000000ffff537224 */ /* 0x000fe200020e0611 */
[----:B-1----:R-:W-:Y:S02]  /*97c0*/  F2FP.F16.F32.PACK_AB R4, R33, R32 ;  /* 0x000000202104723e */ /* 0x002fe400000000ff */
[----:B------:R-:W1:Y:S01]  /*97d0*/  LDC.64 R32, c[0x0][0xb78] ;  /* 0x0002de00ff207b82 */ /* 0x000e620000000a00 */
[----:B------:R-:W-:Y:S02]  /*97e0*/  LOP3.LUT R74, R74, R75, RZ, 0x3c, !PT ;  /* 0x0000004b4a4a7212 */ /* 0x000fe400078e3cff */
[----:B------:R-:W-:Y:S02]  /*97f0*/  LOP3.LUT R78, R79, 0x380, RZ, 0xc0, !PT ;  /* 0x000003804f4e7812 */ /* 0x000fe400078ec0ff */
[----:B------:R-:W-:Y:S02]  /*9800*/  MOV R168, R26 ;  /* 0x0000001a00a87202 */ /* 0x000fe40000000f00 */
[----:B------:R-:W-:-:S02]  /*9810*/  IADD3.X R75, RZ, R17, RZ, P3, !PT ;  /* 0x00000011ff4b7210 */ /* 0x000fc40001ffe4ff */
[----:B------:R-:W-:Y:S02]  /*9820*/  F2FP.F16.F32.PACK_AB R5, R166, R153 ;  /* 0x00000099a605723e */ /* 0x000fe400000000ff */
[----:B------:R-:W-:Y:S02]  /*9830*/  F2FP.F16.F32.PACK_AB R6, R37, R36 ;  /* 0x000000242506723e */ /* 0x000fe400000000ff */
[----:B------:R-:W-:Y:S02]  /*9840*/  F2FP.F16.F32.PACK_AB R7, R171, R152 ;  /* 0x00000098ab07723e */ /* 0x000fe400000000ff */
[----:B------:R-:W-:Y:S02]  /*9850*/  SHF.R.U64 R70, R70, 0x3, RZ ;  /* 0x0000000346467819 */ /* 0x000fe400000012ff */
[----:B------:R-:W-:Y:S01]  /*9860*/  MOV R103, R30 ;  /* 0x0000001e00677202 */ /* 0x000fe20000000f00 */
[----:B------:R1:W-:Y:S01]  /*9870*/  STSM.16.M88.4 [R168], R4 ;  /* 0x00000004a8007844 */ /* 0x0003e20000000200 */
[----:B------:R-:W-:-:S02]  /*9880*/  F2FP.F16.F32.PACK_AB R8, R41, R8 ;  /* 0x000000082908723e */ /* 0x000fc400000000ff */
[----:B------:R-:W-:Y:S01]  /*9890*/  F2FP.F16.F32.PACK_AB R9, R164, R9 ;  /* 0x00000009a409723e */ /* 0x000fe200000000ff */
[----:B------:R-:W2:Y:S01]  /*98a0*/  SHFL.IDX PT, R6, R204, RZ, 0x1f ;  /* 0x00001fffcc067589 */ /* 0x000ea200000e0000 */
[----:B------:R-:W-:Y:S02]  /*98b0*/  F2FP.F16.F32.PACK_AB R10, R45, R10 ;  /* 0x0000000a2d0a723e */ /* 0x000fe400000000ff */
[----:B------:R-:W-:Y:S02]  /*98c0*/  F2FP.F16.F32.PACK_AB R11, R162, R11 ;  /* 0x0000000ba20b723e */ /* 0x000fe400000000ff */
[----:B------:R-:W-:Y:S01]  /*98d0*/  MOV R102, R34 ;  /* 0x0000002200667202 */ /* 0x000fe20000000f00 */
[----:B------:R-:W-:Y:S01]  /*98e0*/  IMAD.U32 R35, RZ, RZ, UR9 ;  /* 0x00000009ff237e24 */ /* 0x000fe2000f8e00ff */
[----:B------:R-:W-:Y:S01]  /*98f0*/  F2FP.F16.F32.PACK_AB R12, R49, R12 ;  /* 0x0000000c310c723e */ /* 0x000fe200000000ff */
[----:B------:R3:W-:Y:S01]  /*9900*/  STSM.16.M88.4 [R103], R8 ;  /* 0x0000000867007844 */ /* 0x0007e20000000200 */
[----:B------:R-:W-:-:S02]  /*9910*/  F2FP.F16.F32.PACK_AB R13, R160, R13 ;  /* 0x0000000da00d723e */ /* 0x000fc400000000ff */
[----:B------:R-:W-:Y:S02]  /*9920*/  F2FP.F16.F32.PACK_AB R14, R53, R14 ;  /* 0x0000000e350e723e */ /* 0x000fe400000000ff */
[----:B------:R-:W-:Y:S02]  /*9930*/  F2FP.F16.F32.PACK_AB R15, R158, R15 ;  /* 0x0000000f9e0f723e */ /* 0x000fe400000000ff */
[----:B------:R-:W-:Y:S02]  /*9940*/  MOV R39, R38 ;  /* 0x0000002600277202 */ /* 0x000fe40000000f00 */
[----:B------:R-:W-:Y:S01]  /*9950*/  F2FP.F16.F32.PACK_AB R24, R57, R24 ;  /* 0x000000183918723e */ /* 0x000fe200000000ff */
[----:B------:R3:W-:Y:S01]  /*9960*/  STSM.16.M88.4 [R102], R12 ;  /* 0x0000000c66007844 */ /* 0x0007e20000000200 */
[----:B------:R-:W-:Y:S02]  /*9970*/  F2FP.F16.F32.PACK_AB R25, R169, R64 ;  /* 0x00000040a919723e */ /* 0x000fe400000000ff */
[----:B------:R-:W-:-:S02]  /*9980*/  F2FP.F16.F32.PACK_AB R26, R61, R60 ;  /* 0x0000003c3d1a723e */ /* 0x000fc400000000ff */
[----:B------:R-:W-:Y:S02]  /*9990*/  F2FP.F16.F32.PACK_AB R27, R167, R56 ;  /* 0x00000038a71b723e */ /* 0x000fe400000000ff */
[----:B------:R-:W-:Y:S02]  /*99a0*/  SHF.R.U64 R78, R78, 0x3, RZ ;  /* 0x000000034e4e7819 */ /* 0x000fe400000012ff */
[----:B------:R-:W-:Y:S01]  /*99b0*/  MOV R42, R42 ;  /* 0x0000002a002a7202 */ /* 0x000fe20000000f00 */
[----:B------:R3:W-:Y:S01]  /*99c0*/  STSM.16.M88.4 [R39], R24 ;  /* 0x0000001827007844 */ /* 0x0007e20000000200 */
[----:B------:R-:W-:Y:S02]  /*99d0*/  MOV R0, R74 ;  /* 0x0000004a00007202 */ /* 0x000fe40000000f00 */
[----:B------:R-:W-:Y:S02]  /*99e0*/  F2FP.F16.F32.PACK_AB R28, R65, R28 ;  /* 0x0000001c411c723e */ /* 0x000fe400000000ff */
[----:B------:R-:W-:-:S02]  /*99f0*/  F2FP.F16.F32.PACK_AB R29, R165, R52 ;  /* 0x00000034a51d723e */ /* 0x000fc400000000ff */
[----:B------:R-:W-:Y:S02]  /*9a00*/  F2FP.F16.F32.PACK_AB R30, R69, R68 ;  /* 0x00000044451e723e */ /* 0x000fe400000000ff */
[----:B------:R-:W-:Y:S02]  /*9a10*/  F2FP.F16.F32.PACK_AB R31, R163, R48 ;  /* 0x00000030a31f723e */ /* 0x000fe400000000ff */
[----:B------:R-:W-:Y:S02]  /*9a20*/  F2FP.F16.F32.PACK_AB R72, R73, R72 ;  /* 0x000000484948723e */ /* 0x000fe400000000ff */
[----:B------:R-:W-:Y:S01]  /*9a30*/  LOP3.LUT R70, R70, R71, RZ, 0x3c, !PT ;  /* 0x0000004746467212 */ /* 0x000fe200078e3cff */
[----:B------:R-:W-:Y:S01]  /*9a40*/  IMAD.X R71, RZ, RZ, R17, P5 ;  /* 0x000000ffff477224 */ /* 0x000fe200028e0611 */
        /* <DEDUP_REMOVED lines=10> */
[----:B------:R-:W-:Y:S02]  /*9af0*/  IADD3.X R67, RZ, R17, RZ, P6, !PT ;  /* 0x00000011ff437210 */ /* 0x000fe400037fe4ff */
        /* <DEDUP_REMOVED lines=12> */
[----:B------:R-:W-:Y:S01]  /*9bc0*/  LOP3.LUT R78, R78, R79, RZ, 0x3c, !PT ;  /* 0x0000004f4e4e7212 */ /* 0x000fe200078e3cff */
[----:B------:R-:W-:Y:S01]  /*9bd0*/  IMAD.X R79, RZ, RZ, R17, P2 ;  /* 0x000000ffff4f7224 */ /* 0x000fe200010e0611 */
        /* <DEDUP_REMOVED lines=32> */
[----:B------:R-:W-:Y:S01]  /*9de0*/  MOV R35, UR5 ;  /* 0x0000000500237c02 */ /* 0x000fe20008000f00 */
[----:B------:R-:W-:Y:S01]  /*9df0*/  USHF.R.S32.HI UR5, URZ, 0x1f, UR44 ;  /* 0x0000001f3f057899 */ /* 0x000fe2000801142c */
[----:B------:R-:W-:Y:S01]  /*9e00*/  MOV R78, R78 ;  /* 0x0000004e004e7202 */ /* 0x000fe20000000f00 */
[----:B------:R3:W-:Y:S01]  /*9e10*/  STSM.16.M88.4 [R0], R136 ;  /* 0x0000008800007844 */ /* 0x0007e20000000200 */
[----:B------:R-:W-:Y:S02]  /*9e20*/  F2FP.F16.F32.PACK_AB R146, R149, R148 ;  /* 0x000000949592723e */ /* 0x000fe400000000ff */
[----:B------:R-:W-:Y:S01]  /*9e30*/  F2FP.F16.F32.PACK_AB R147, R151, R150 ;  /* 0x000000969793723e */ /* 0x000fe200000000ff */
[----:B-1----:R-:W-:Y:S01]  /*9e40*/  IMAD R4, R32, UR5, RZ ;  /* 0x0000000520047c24 */ /* 0x002fe2000f8e02ff */
[----:B------:R-:W-:-:S02]  /*9e50*/  MOV R34, UR8 ;  /* 0x0000000800227c02 */ /* 0x000fc40008000f00 */
[----:B------:R-:W-:Y:S01]  /*9e60*/  ISETP.GE.OR P0, PT, R95, UR10, P0 ;  /* 0x0000000a5f007c0c */ /* 0x000fe20008706670 */
[----:B------:R3:W-:Y:S01]  /*9e70*/  STSM.16.M88.4 [R78], R144 ;  /* 0x000000904e007844 */ /* 0x0007e20000000200 */
[----:B------:R-:W-:Y:S01]  /*9e80*/  IMAD R4, R33, UR44, R4 ;  /* 0x0000002c21047c24 */ /* 0x000fe2000f8e0204 */
[----:B------:R-:W-:Y:S01]  /*9e90*/  SHF.R.S32.HI R5, RZ, 0x1f, R95 ;  /* 0x0000001fff057819 */ /* 0x000fe2000001145f */
[----:B------:R-:W-:Y:S01]  /*9ea0*/  IMAD.WIDE.U32 R32, R32, UR44, R34 ;  /* 0x0000002c20207c25 */ /* 0x000fe2000f8e0022 */
[----:B------:R-:W-:Y:S01]  /*9eb0*/  @!PT LDS RZ, [RZ] ;  /* 0x00000000fffff984 */ /* 0x000fe20000000800 */
[----:B------:R-:W-:Y:S01]  /*9ec0*/  @!PT LDS RZ, [RZ] ;  /* 0x00000000fffff984 */ /* 0x000fe20000000800 */
[----:B------:R-:W-:Y:S01]  /*9ed0*/  @!PT LDS RZ, [RZ] ;  /* 0x00000000fffff984 */ /* 0x000fe20000000800 */
[----:B------:R1:W-:Y:S06]  /*9ee0*/  MEMBAR.ALL.CTA ;  /* 0x0000000000007992 */ /* 0x0003ec0000008000 */
[----:B-1----:R-:W1:Y:S02]  /*9ef0*/  FENCE.VIEW.ASYNC.S ;  /* 0x00000000000073c6 */ /* 0x002e640000000000 */
[----:B-1----:R-:W-:Y:S06]  /*9f00*/  BAR.ARV 0x1, 0x120 ;  /* 0x0044800000007b1d */ /* 0x002fec0000002000 */
[----:B------:R-:W-:-:S04]  /*9f10*/  IADD3 R95, P2, R95, R32, RZ ;  /* 0x000000205f5f7210 */ /* 0x000fc80007f5e0ff */
[----:B------:R-:W-:Y:S02]  /*9f20*/  IADD3.X R32, R5, R33, R4, P2, !PT ;  /* 0x0000002105207210 */ /* 0x000fe400017fe404 */
[----:B------:R-:W-:-:S04]  /*9f30*/  LEA R4, P2, R95, UR6, 0x2 ;  /* 0x000000065f047c11 */ /* 0x000fc8000f8410ff */
[----:B------:R-:W-:-:S05]  /*9f40*/  LEA.HI.X R5, R95, UR7, R32, 0x2, P2 ;  /* 0x000000075f057c11 */ /* 0x000fca00090f1420 */
        /* <DEDUP_REMOVED lines=34> */
.L_x_10518:
[----:B------:R-:W-:Y:S05]  /*a170*/  BSYNC B0 ;  /* 0x0000000000007941 */ /* 0x000fea0003800000 */
.L_x_10517:
[----:B------:R-:W-:Y:S05]  /*a180*/  BRA `(.L_x_10516) ;  /* 0x00000008007c7947 */ /* 0x000fea0003800000 */
.L_x_10515:
[----:B------:R-:W1:Y:S01]  /*a190*/  LDC.64 R10, c[0x0][0xae0] ;  /* 0x0002b800ff0a7b82 */ /* 0x000e620000000a00 */
        /* <DEDUP_REMOVED lines=23> */
[----:B----4-:R-:W-:-:S03]  /*a310*/  IMAD R0, R14, UR6, RZ ;  /* 0x000000060e007c24 */ /* 0x010fc6000f8e02ff */
        /* <DEDUP_REMOVED lines=8> */
.L_x_10520:
[----:B------:R-:W-:Y:S05]  /*a3a0*/  BSYNC B0 ;  /* 0x0000000000007941 */ /* 0x000fea0003800000 */
.L_x_10519:
[----:B------:R-:W-:Y:S01]  /*a3b0*/  ULDC UR5, c[0x0][0xa88] ;  /* 0x0002a20000057ab9 */ /* 0x000fe20000000800 */
[C---:B------:R-:W-:Y:S01]  /*a3c0*/  VIADD R0, R200.reuse, 0x20 ;  /* 0x00000020c8007836 */ /* 0x040fe20000000000 */
[----:B------:R-:W-:Y:S01]  /*a3d0*/  UIADD3 UR42, -UR42, UR5, URZ ;  /* 0x000000052a2a7290 */ /* 0x000fe2000fffe13f */
[----:B-1----:R-:W-:Y:S01]  /*a3e0*/  IMAD R3, R11, UR43, R10 ;  /* 0x0000002b0b037c24 */ /* 0x002fe2000f8e020a */
[----:B------:R-:W-:Y:S01]  /*a3f0*/  ULOP3.LUT UR40, URZ, UR40, URZ, 0x33, !UPT ;  /* 0x000000283f287292 */ /* 0x000fe2000f8e333f */
[----:B------:R-:W-:Y:S01]  /*a400*/  SHF.R.S32.HI R201, RZ, 0x1f, R200 ;  /* 0x0000001fffc97819 */ /* 0x000fe200000114c8 */
[----:B------:R-:W-:Y:S01]  /*a410*/  BSSY B0, `(.L_x_10521) ;  /* 0x0000024000007945 */ /* 0x000fe20003800000 */
[----:B------:R-:W-:Y:S01]  /*a420*/  IMAD.IADD R9, R9, 0x1, R3 ;  /* 0x0000000109097824 */ /* 0x000fe200078e0203 */
[C---:B------:R-:W-:Y:S01]  /*a430*/  ISETP.GE.AND P2, PT, R200.reuse, UR42, PT ;  /* 0x0000002ac8007c0c */ /* 0x040fe2000bf46270 */
[----:B------:R-:W-:Y:S01]  /*a440*/  VIADD R10, R200, 0x60 ;  /* 0x00000060c80a7836 */ /* 0x000fe20000000000 */
[----:B------:R-:W-:Y:S01]  /*a450*/  ISETP.GE.AND P0, PT, R0, UR42, PT ;  /* 0x0000002a00007c0c */ /* 0x000fe2000bf06270 */
[----:B---3--:R-:W-:Y:S01]  /*a460*/  IMAD R0, R12, UR6, RZ ;  /* 0x000000060c007c24 */ /* 0x008fe2000f8e02ff */
[----:B--2---:R-:W-:Y:S01]  /*a470*/  IADD3 R7, R20, UR40, RZ ;  /* 0x0000002814077c10 */ /* 0x004fe2000fffe0ff */
[----:B------:R-:W-:Y:S01]  /*a480*/  IMAD.WIDE.U32 R8, R12, UR44, R8 ;  /* 0x0000002c0c087c25 */ /* 0x000fe2000f8e0008 */
[----:B------:R-:W-:-:S03]  /*a490*/  IADD3 R4, R200, 0x40, RZ ;  /* 0x00000040c8047810 */ /* 0x000fc60007ffe0ff */
[----:B------:R-:W-:Y:S01]  /*a4a0*/  IMAD R3, R13, UR44, R0 ;  /* 0x0000002c0d037c24 */ /* 0x000fe2000f8e0200 */
[----:B------:R-:W-:Y:S01]  /*a4b0*/  ISETP.GE.AND P1, PT, R4, UR42, PT ;  /* 0x0000002a04007c0c */ /* 0x000fe2000bf26270 */
[----:B------:R-:W-:-:S03]  /*a4c0*/  IMAD.WIDE R6, R7, 0x80, R200 ;  /* 0x0000008007067825 */ /* 0x000fc600078e02c8 */
[----:B------:R-:W-:Y:S01]  /*a4d0*/  IADD3 R11, R9, R3, RZ ;  /* 0x00000003090b7210 */ /* 0x000fe20007ffe0ff */
[----:B------:R-:W-:Y:S08]  /*a4e0*/  @P2 BRA `(.L_x_10522) ;  /* 0x0000000000582947 */ /* 0x000ff00003800000 */
[C---:B------:R-:W-:Y:S01]  /*a4f0*/  VIADD R0, R18.reuse, 0x40 ;  /* 0x0000004012007836 */ /* 0x040fe20000000000 */
[----:B------:R-:W-:Y:S01]  /*a500*/  IADD3 R3, R18, 0x80, RZ ;  /* 0x0000008012037810 */ /* 0x000fe20007ffe0ff */
[----:B------:R-:W-:Y:S01]  /*a510*/  ULDC UR5, c[0x0][0xa8c] ;  /* 0x0002a30000057ab9 */ /* 0x000fe20000000800 */
[----:B------:R-:W-:Y:S01]  /*a520*/  ULDC.64 UR6, c[0x0][0xad8] ;  /* 0x0002b60000067ab9 */ /* 0x000fe20000000a00 */
[----:B------:R-:W-:Y:S01]  /*a530*/  MOV R4, R8 ;  /* 0x0000000800047202 */ /* 0x000fe20000000f00 */
[----:B------:R-:W-:Y:S01]  /*a540*/  IMAD.MOV.U32 R5, RZ, RZ, R11 ;  /* 0x000000ffff057224 */ /* 0x000fe200078e000b */
[----:B------:R-:W-:Y:S01]  /*a550*/  ISETP.GE.AND P3, PT, R0, UR5, PT ;  /* 0x0000000500007c0c */ /* 0x000fe2000bf66270 */
[C---:B------:R-:W-:Y:S01]  /*a560*/  VIADD R0, R18.reuse, 0xc0 ;  /* 0x000000c012007836 */ /* 0x040fe20000000000 */
[----:B------:R-:W-:Y:S01]  /*a570*/  ISETP.GE.AND P4, PT, R3, UR5, PT ;  /* 0x0000000503007c0c */ /* 0x000fe2000bf86270 */
[----:B------:R-:W-:Y:S01]  /*a580*/  IMAD R3, R7, UR6, RZ ;  /* 0x0000000607037c24 */ /* 0x000fe2000f8e02ff */
[----:B------:R-:W-:Y:S01]  /*a590*/  ISETP.GE.AND P2, PT, R18, UR5, PT ;  /* 0x0000000512007c0c */ /* 0x000fe2000bf46270 */
        /* <DEDUP_REMOVED lines=11> */
.L_x_10522:
[----:B------:R-:W-:Y:S05]  /*a650*/  BSYNC B0 ;  /* 0x0000000000007941 */ /* 0x000fea0003800000 */
.L_x_10521:
[----:B------:R-:W-:Y:S01]  /*a660*/  BSSY B0, `(.L_x_10523) ;  /* 0x000001b000007945 */ /* 0x000fe20003800000 */
[----:B------:R-:W-:-:S03]  /*a670*/  ISETP.GE.AND P2, PT, R10, UR42, PT ;  /* 0x0000002a0a007c0c */ /* 0x000fc6000bf46270 */
[----:B------:R-:W-:Y:S10]  /*a680*/  @P0 BRA `(.L_x_10524) ;  /* 0x0000000000600947 */ /* 0x000ff40003800000 */
[----:B------:R-:W-:Y:S01]  /*a690*/  IADD3 R3, P0, R6, 0x20, RZ ;  /* 0x0000002006037810 */ /* 0x000fe20007f1e0ff */
[C---:B------:R-:W-:Y:S01]  /*a6a0*/  VIADD R4, R18.reuse, 0x40 ;  /* 0x0000004012047836 */ /* 0x040fe20000000000 */
[----:B------:R-:W-:Y:S01]  /*a6b0*/  IADD3 R5, R18, 0x80, RZ ;  /* 0x0000008012057810 */ /* 0x000fe20007ffe0ff */
[----:B------:R-:W-:Y:S01]  /*a6c0*/  ULDC UR5, c[0x0][0xa8c] ;  /* 0x0002a30000057ab9 */ /* 0x000fe20000000800 */
[----:B------:R-:W-:Y:S01]  /*a6d0*/  ULDC.64 UR6, c[0x0][0xad8] ;  /* 0x0002b60000067ab9 */ /* 0x000fe20000000a00 */
[----:B------:R-:W-:Y:S01]  /*a6e0*/  IMAD.X R0, RZ, RZ, R7, P0 ;  /* 0x000000ffff007224 */ /* 0x000fe200000e0607 */
[----:B------:R-:W-:Y:S02]  /*a6f0*/  ISETP.GE.AND P5, PT, R5, UR5, PT ;  /* 0x0000000505007c0c */ /* 0x000fe4000bfa6270 */
[----:B------:R-:W-:Y:S01]  /*a700*/  ISETP.GE.AND P4, PT, R4, UR5, PT ;  /* 0x0000000504007c0c */ /* 0x000fe2000bf86270 */
[----:B------:R-:W-:Y:S01]  /*a710*/  IMAD.MOV.U32 R4, RZ, RZ, R8 ;  /* 0x000000ffff047224 */ /* 0x000fe200078e0008 */
[----:B------:R-:W-:Y:S01]  /*a720*/  MOV R5, R11 ;  /* 0x0000000b00057202 */ /* 0x000fe20000000f00 */
[----:B------:R-:W-:Y:S01]  /*a730*/  IMAD R0, R0, UR6, RZ ;  /* 0x0000000600007c24 */ /* 0x000fe2000f8e02ff */
[----:B------:R-:W-:-:S02]  /*a740*/  IADD3 R10, R18, 0xc0, RZ ;  /* 0x000000c0120a7810 */ /* 0x000fc40007ffe0ff */
[----:B------:R-:W-:Y:S01]  /*a750*/  ISETP.GE.AND P3, PT, R18, UR5, PT ;  /* 0x0000000512007c0c */ /* 0x000fe2000bf66270 */
[----:B------:R-:W-:Y:S01]  /*a760*/  IMAD.WIDE.U32 R4, R3, UR6, R4 ;  /* 0x0000000603047c25 */ /* 0x000fe2000f8e0004 */
[----:B------:R-:W-:-:S03]  /*a770*/  ISETP.GE.AND P6, PT, R10, UR5, PT ;  /* 0x000000050a007c0c */ /* 0x000fc6000bfc6270 */
        /* <DEDUP_REMOVED lines=9> */
.L_x_10524:
[----:B------:R-:W-:Y:S05]  /*a810*/  BSYNC B0 ;  /* 0x0000000000007941 */ /* 0x000fea0003800000 */
.L_x_10523:
[----:B------:R-:W-:Y:S04]  /*a820*/  BSSY B0, `(.L_x_10525) ;  /* 0x000001a000007945 */ /* 0x000fe80003800000 */
[----:B------:R-:W-:Y:S05]  /*a830*/  @P1 BRA `(.L_x_10526) ;  /* 0x0000000000601947 */ /* 0x000fea0003800000 */
[----:B------:R-:W-:Y:S01]  /*a840*/  IADD3 R3, P0, R6, 0x40, RZ ;  /* 0x0000004006037810 */ /* 0x000fe20007f1e0ff */
[C---:B------:R-:W-:Y:S01]  /*a850*/  VIADD R5, R18.reuse, 0x80 ;  /* 0x0000008012057836 */ /* 0x040fe20000000000 */
[----:B------:R-:W-:Y:S01]  /*a860*/  IADD3 R4, R18, 0x40, RZ ;  /* 0x0000004012047810 */ /* 0x000fe20007ffe0ff */
[----:B------:R-:W-:Y:S01]  /*a870*/  ULDC UR5, c[0x0][0xa8c] ;  /* 0x0002a30000057ab9 */ /* 0x000fe20000000800 */
[----:B------:R-:W-:Y:S01]  /*a880*/  IADD3.X R0, RZ, R7, RZ, P0, !PT ;  /* 0x00000007ff007210 */ /* 0x000fe200007fe4ff */
[----:B------:R-:W-:Y:S01]  /*a890*/  ULDC.64 UR6, c[0x0][0xad8] ;  /* 0x0002b60000067ab9 */ /* 0x000fe20000000a00 */
        /* <DEDUP_REMOVED lines=11> */
[----:B-12---:R-:W-:Y:S02]  /*a950*/  LEA R12, P0, R4, UR6, 0x1 ;  /* 0x00000006040c7c11 */ /* 0x006fe4000f8008ff */
[----:B------:R-:W-:-:S04]  /*a960*/  IADD3 R3, R5, R3, RZ ;  /* 0x0000000305037210 */ /* 0x000fc80007ffe0ff */
[----:B------:R-:W-:-:S05]  /*a970*/  LEA.HI.X R13, R4, UR7, R3, 0x1, P0 ;  /* 0x00000007040d7c11 */ /* 0x000fca00080f0c03 */
[----:B------:R3:W-:Y:S04]  /*a980*/  @!P1 STG.E.128 desc[UR46][R12.64], RZ ;  /* 0x000000ff0c009986 */ /* 0x0007e8000c101d2e */
[----:B------:R3:W-:Y:S04]  /*a990*/  @!P3 STG.E.128 desc[UR46][R12.64+0x80], RZ ;  /* 0x000080ff0c00b986 */ /* 0x0007e8000c101d2e */
[----:B------:R3:W-:Y:S04]  /*a9a0*/  @!P4 STG.E.128 desc[UR46][R12.64+0x100], RZ ;  /* 0x000100ff0c00c986 */ /* 0x0007e8000c101d2e */
[----:B------:R3:W-:Y:S02]  /*a9b0*/  @!P5 STG.E.128 desc[UR46][R12.64+0x180], RZ ;  /* 0x000180ff0c00d986 */ /* 0x0007e4000c101d2e */
.L_x_10526:
[----:B------:R-:W-:Y:S05]  /*a9c0*/  BSYNC B0 ;  /* 0x0000000000007941 */ /* 0x000fea0003800000 */
.L_x_10525:
[----:B------:R-:W-:Y:S04]  /*a9d0*/  BSSY B0, `(.L_x_10516) ;  /* 0x000001a000007945 */ /* 0x000fe80003800000 */
[----:B------:R-:W-:Y:S05]  /*a9e0*/  @P2 BRA `(.L_x_10527) ;  /* 0x0000000000602947 */ /* 0x000fea0003800000 */
[----:B------:R-:W-:Y:S01]  /*a9f0*/  IADD3 R3, P0, R6, 0x60, RZ ;  /* 0x0000006006037810 */ /* 0x000fe20007f1e0ff */
[----:B------:R-:W-:Y:S01]  /*aa00*/  VIADD R0, R18, 0x40 ;  /* 0x0000004012007836 */ /* 0x000fe20000000000 */
[----:B------:R-:W-:Y:S01]  /*aa10*/  MOV R5, R11 ;  /* 0x0000000b00057202 */ /* 0x000fe20000000f00 */
[----:B------:R-:W-:Y:S01]  /*aa20*/  ULDC UR5, c[0x0][0xa8c] ;  /* 0x0002a30000057ab9 */ /* 0x000fe20000000800 */
[----:B------:R-:W-:Y:S01]  /*aa30*/  IADD3.X R6, RZ, R7, RZ, P0, !PT ;  /* 0x00000007ff067210 */ /* 0x000fe200007fe4ff */
[----:B------:R-:W-:Y:S01]  /*aa40*/  ULDC.64 UR6, c[0x0][0xad8] ;  /* 0x0002b60000067ab9 */ /* 0x000fe20000000a00 */
[----:B------:R-:W-:Y:S01]  /*aa50*/  IMAD.MOV.U32 R4, RZ, RZ, R8 ;  /* 0x000000ffff047224 */ /* 0x000fe200078e0008 */
[----:B------:R-:W-:Y:S01]  /*aa60*/  ISETP.GE.AND P2, PT, R0, UR5, PT ;  /* 0x0000000500007c0c */ /* 0x000fe2000bf46270 */
[C---:B------:R-:W-:Y:S01]  /*aa70*/  VIADD R7, R18.reuse, 0x80 ;  /* 0x0000008012077836 */ /* 0x040fe20000000000 */
[----:B------:R-:W-:Y:S01]  /*aa80*/  IADD3 R0, R18, 0xc0, RZ ;  /* 0x000000c012007810 */ /* 0x000fe20007ffe0ff */
[----:B------:R-:W-:Y:S01]  /*aa90*/  IMAD R6, R6, UR6, RZ ;  /* 0x0000000606067c24 */ /* 0x000fe2000f8e02ff */
[----:B------:R-:W-:Y:S01]  /*aaa0*/  ISETP.GE.AND P1, PT, R18, UR5, PT ;  /* 0x0000000512007c0c */ /* 0x000fe2000bf26270 */
[----:B------:R-:W-:Y:S01]  /*aab0*/  IMAD.WIDE.U32 R4, R3, UR6, R4 ;  /* 0x0000000603047c25 */ /* 0x000fe2000f8e0004 */
[----:B------:R-:W-:-:S02]  /*aac0*/  ISETP.GE.AND P3, PT, R7, UR5, PT ;  /* 0x0000000507007c0c */ /* 0x000fc4000bf66270 */
        /* <DEDUP_REMOVED lines=10> */
.L_x_10527:
[----:B------:R-:W-:Y:S05]  /*ab70*/  BSYNC B0 ;  /* 0x0000000000007941 */ /* 0x000fea0003800000 */
.L_x_10516:
[----:B------:R-:W5:Y:S02]  /*ab80*/  LDC R0, c[0x0][0xda8] ;  /* 0x00036a00ff007b82 */ /* 0x000f640000000800 */
[----:B-----5:R-:W-:-:S13]  /*ab90*/  ISETP.LE.AND P0, PT, R0, UR4, PT ;  /* 0x0000000400007c0c */ /* 0x020fda000bf03270 */
[----:B------:R-:W-:Y:S05]  /*aba0*/  @!P0 BRA `(.L_x_10528) ;  /* 0xffffff6000808947 */ /* 0x000fea000383ffff */
[----:B------:R-:W-:Y:S05]  /*abb0*/  EXIT ;  /* 0x000000000000794d */ /* 0x000fea0003800000 */
.L_x_10480:
        /* <DEDUP_REMOVED lines=14> */
[----:B------:R-:W-:Y:S01]  /*aca0*/  MOV R18, UR4 ;  /* 0x0000000400127c02 */ /* 0x000fe20008000f00 */
[----:B------:R-:W-:Y:S01]  /*acb0*/  IMAD.MOV.U32 R16, RZ, RZ, RZ ;  /* 0x000000ffff107224 */ /* 0x000fe200078e00ff */
[----:B------:R-:W-:Y:S01]  /*acc0*/  MOV R17, 0x1 ;  /* 0x0000000100117802 */ /* 0x000fe20000000f00 */
[----:B------:R-:W-:Y:S01]  /*acd0*/  ULDC UR39, c[0x0][0xc] ;  /* 0x0000030000277ab9 */ /* 0x000fe20000000800 */
[----:B------:R-:W-:Y:S01]  /*ace0*/  ULDC.64 UR48, c[0x0][0x198] ;  /* 0x0000660000307ab9 */ /* 0x000fe20000000a00 */
[----:B------:R-:W-:Y:S01]  /*acf0*/  UMOV UR44, URZ ;  /* 0x0000003f002c7c82 */ /* 0x000fe20008000000 */
[----:B-1----:R-:W-:-:S07]  /*ad00*/  LOP3.LUT R19, R2, 0x1f, RZ, 0xc0, !PT ;  /* 0x0000001f02137812 */ /* 0x002fce00078ec0ff */
.L_x_10577:
        /* <DEDUP_REMOVED lines=21> */
.L_x_10530:
[----:B------:R-:W-:Y:S01]  /*ae60*/  ULDC UR11, c[0x0][0xdc4] ;  /* 0x00037100000b7ab9 */ /* 0x000fe20000000800 */
[----:B------:R-:W-:Y:S01]  /*ae70*/  UMOV UR8, UR9 ;  /* 0x0000000900087c82 */ /* 0x000fe20008000000 */
[----:B------:R-:W-:-:S11]  /*ae80*/  UISETP.NE.AND UP0, UPT, UR11, 0x1, UPT ;  /* 0x000000010b00788c */ /* 0x000fd6000bf05270 */
[----:B------:R-:W-:Y:S02]  /*ae90*/  @UP0 ULDC.64 UR12, c[0x0][0xdc8] ;  /* 0x00037200000c0ab9 */ /* 0x000fe40000000a00 */
[----:B------:R-:W-:-:S04]  /*aea0*/  UIMAD.WIDE.U32 UR6, UR9, UR12, URZ ;  /* 0x0000000c090672a5 */ /* 0x000fc8000f8e003f */
[----:B------:R-:W-:-:S04]  /*aeb0*/  @UP0 USHF.R.U32.HI UR8, URZ, UR13, UR7 ;  /* 0x0000000d3f080299 */ /* 0x000fc80008011607 */
[----:B------:R-:W-:-:S12]  /*aec0*/  UIMAD UR6, UR8, UR11, URZ ;  /* 0x0000000b080672a4 */ /* 0x000fd8000f8e023f */
.L_x_10531:
[----:B------:R-:W-:Y:S01]  /*aed0*/  ULDC.64 UR12, c[0x0][0x3f8] ;  /* 0x0000fe00000c7ab9 */ /* 0x000fe20000000a00 */
[----:B------:R-:W-:Y:S01]  /*aee0*/  ULOP3.LUT UR8, URZ, UR8, URZ, 0x33, !UPT ;  /* 0x000000083f087292 */ /* 0x000fe2000f8e333f */
[----:B------:R-:W-:Y:S01]  /*aef0*/  BSSY B6, `(.L_x_10532) ;  /* 0x000024d000067945 */ /* 0x000fe20003800000 */
[----:B------:R-:W-:Y:S02]  /*af00*/  UISETP.NE.U32.AND UP0, UPT, UR12, URZ, UPT ;  /* 0x0000003f0c00728c */ /* 0x000fe4000bf05070 */
[----:B------:R-:W-:Y:S02]  /*af10*/  UIADD3 UR11, UR9, -UR6, URZ ;  /* 0x80000006090b7290 */ /* 0x000fe4000fffe03f */
[----:B------:R-:W-:Y:S01]  /*af20*/  UISETP.NE.AND.EX UP0, UPT, UR13, URZ, UPT, UP0 ;  /* 0x0000003f0d00728c */ /* 0x000fe2000bf05300 */
[----:B------:R-:W-:Y:S01]  /*af30*/  ULDC UR6, c[0x0][0xdac] ;  /* 0x00036b0000067ab9 */ /* 0x000fe20000000800 */
[----:B------:R-:W-:Y:S01]  /*af40*/  ULDC UR7, c[0x0][0x404] ;  /* 0x0001010000077ab9 */ /* 0x000fe20000000800 */
[----:B------:R-:W-:Y:S01]  /*af50*/  UIADD3 UR8, UR8, UR6, URZ ;  /* 0x0000000608087290 */ /* 0x000fe2000fffe03f */
[----:B------:R-:W-:-:S02]  /*af60*/  ULDC UR9, c[0x0][0x2e0] ;  /* 0x0000b80000097ab9 */ /* 0x000fc40000000800 */
[----:B------:R-:W-:Y:S01]  /*af70*/  ULDC UR6, c[0x0][0x288] ;  /* 0x0000a20000067ab9 */ /* 0x000fe20000000800 */
[----:B------:R-:W-:Y:S02]  /*af80*/  USHF.L.U32 UR41, UR8, 0x7, URZ ;  /* 0x0000000708297899 */ /* 0x000fe4000800063f */
[----:B------:R-:W-:Y:S02]  /*af90*/  USEL UR8, UR7, 0x1, UP0 ;  /* 0x0000000107087887 */ /* 0x000fe40008000000 */
[----:B------:R-:W-:Y:S02]  /*afa0*/  UIADD3 UR7, UR41, 0xdf, -UR6 ;  /* 0x000000df29077890 */ /* 0x000fe4000fffe806 */
[----:B------:R-:W-:Y:S02]  /*afb0*/  UIMAD UR6, UR8, UR9, 0x5f ;  /* 0x0000005f080674a4 */ /* 0x000fe4000f8e0209 */
[----:B------:R-:W-:Y:S02]  /*afc0*/  UIMAD UR8, UR8, UR9, UR7 ;  /* 0x00000009080872a4 */ /* 0x000fe4000f8e0207 */
[----:B------:R-:W-:Y:S01]  /*afd0*/  UIMAD.WIDE UR6, UR6, 0x2aaaaaab, URZ ;  /* 0x2aaaaaab060678a5 */ /* 0x000fe2000f8e023f */
[----:B------:R-:W-:Y:S01]  /*afe0*/  ULDC UR12, c[0x0][0xdc4] ;  /* 0x00037100000c7ab9 */ /* 0x000fe20000000800 */
[----:B------:R-:W-:-:S02]  /*aff0*/  UIMAD.WIDE UR8, UR8, 0x2aaaaaab, URZ ;  /* 0x2aaaaaab080878a5 */ /* 0x000fc4000f8e023f */
[----:B------:R-:W-:Y:S02]  /*b000*/  UIMAD UR12, UR10, UR12, UR11 ;  /* 0x0000000c0a0c72a4 */ /* 0x000fe4000f8e020b */
[----:B------:R-:W-:Y:S01]  /*b010*/  USHF.R.U32.HI UR8, URZ, 0x1f, UR9 ;  /* 0x0000001f3f087899 */ /* 0x000fe20008011609 */
[----:B------:R-:W-:Y:S01]  /*b020*/  UMOV UR10, UR7 ;  /* 0x00000007000a7c82 */ /* 0x000fe20008000000 */
[----:B------:R-:W-:Y:S01]  /*b030*/  ULDC UR13, c[0x0][0xdb8] ;  /* 0x00036e00000d7ab9 */ /* 0x000fe20000000800 */
[----:B------:R-:W-:Y:S02]  /*b040*/  USHF.R.U32.HI UR11, URZ, 0x1f, UR10 ;  /* 0x0000001f3f0b7899 */ /* 0x000fe4000801160a */
[----:B------:R-:W-:Y:S02]  /*b050*/  ULEA.HI.SX32 UR8, UR9, UR8, 0x1c ;  /* 0x0000000809087291 */ /* 0x000fe4000f8fe23f */
[----:B------:R-:W-:Y:S02]  /*b060*/  ULEA.HI.SX32 UR11, UR10, UR11, 0x1c ;  /* 0x0000000b0a0b7291 */ /* 0x000fe4000f8fe23f */
[----:B------:R-:W-:-:S02]  /*b070*/  UISETP.NE.AND UP1, UPT, UR13, 0x1, UPT ;  /* 0x000000010d00788c */ /* 0x000fc4000bf25270 */
[----:B------:R-:W-:Y:S01]  /*b080*/  UISETP.LT.AND UP0, UPT, UR11, UR8, UPT ;  /* 0x000000080b00728c */ /* 0x000fe2000bf01270 */
[----:B------:R-:W-:-:S03]  /*b090*/  UMOV UR43, UR12 ;  /* 0x0000000c002b7c82 */ /* 0x000fc60008000000 */
[----:B------:R-:W-:-:S05]  /*b0a0*/  USEL UR38, UR11, UR8, UP0 ;  /* 0x000000080b267287 */ /* 0x000fca0008000000 */
[----:B------:R-:W-:Y:S01]  /*b0b0*/  @UP1 ULDC UR14, c[0x0][0xdbc] ;  /* 0x00036f00000e1ab9 */ /* 0x000fe20000000800 */
[----:B------:R-:W-:Y:S01]  /*b0c0*/  ISETP.LT.AND P0, PT, RZ, UR38, PT ;  /* 0x00000026ff007c0c */ /* 0x000fe2000bf01270 */
[----:B------:R-:W-:Y:S01]  /*b0d0*/  UIMAD.WIDE.U32 UR6, UR12, UR14, URZ ;  /* 0x0000000e0c0672a5 */ /* 0x000fe2000f8e003f */
[----:B------:R-:W-:-:S03]  /*b0e0*/  @UP1 ULDC UR9, c[0x0][0xdc0] ;  /* 0x0003700000091ab9 */ /* 0x000fc60000000800 */
        /* <DEDUP_REMOVED lines=20> */
.L_x_10533:
        /* <DEDUP_REMOVED lines=22> */
[----:B-1----:R-:W-:Y:S05]  /*b390*/  CALL.ABS.NOINC R2 ;  /* 0x0000000002007343 */ /* 0x002fea0003c00000 */
.L_x_10535:
        /* <DEDUP_REMOVED lines=15> */
[----:B------:R-:W-:Y:S01]  /*b490*/  IMAD.MOV.U32 R8, RZ, RZ, 0x70 ;  /* 0x00000070ff087424 */ /* 0x000fe200078e00ff */
[----:B------:R-:W-:Y:S01]  /*b4a0*/  MOV R12, 0x1 ;  /* 0x00000001000c7802 */ /* 0x000fe20000000f00 */
[----:B-1----:R-:W-:-:S07]  /*b4b0*/  IMAD.MOV.U32 R13, RZ, RZ, RZ ;  /* 0x000000ffff0d7224 */ /* 0x002fce00078e00ff */
[----:B------:R-:W-:-:S07]  /*b4c0*/  LEPC R20, `(.L_x_10537) ;  /* 0x000000001014794e */ /* 0x000fce0000000000 */
[----:B--2---:R-:W-:Y:S05]  /*b4d0*/  CALL.ABS.NOINC R2 ;  /* 0x0000000002007343 */ /* 0x004fea0003c00000 */
.L_x_10537:
        /* <DEDUP_REMOVED lines=16> */
.L_x_10536:
        /* <DEDUP_REMOVED lines=13> */
[----:B------:R-:W-:Y:S01]  /*b6b0*/  MOV R10, UR38 ;  /* 0x00000026000a7c02 */ /* 0x000fe20008000f00 */
[----:B------:R-:W-:Y:S01]  /*b6c0*/  UMOV UR6, 0xffffffff ;  /* 0xffffffff00067882 */ /* 0x000fe20000000000 */
        /* <DEDUP_REMOVED lines=14> */
.L_x_10589:
[----:B------:R-:W-:Y:S01]  /*b7b0*/  UMOV UR4, 0xffffffff ;  /* 0xffffffff00047882 */ /* 0x000fe20000000000 */
[----:B------:R-:W-:Y:S02]  /*b7c0*/  SHF.R.S32.HI R7, RZ, 0x1f, R6 ;  /* 0x0000001fff077819 */ /* 0x000fe40000011406 */
[----:B------:R-:W-:Y:S05]  /*b7d0*/  BRA.DIV UR4, `(.L_x_10539) ;  /* 0x0000002204d07947 */ /* 0x000fea000b800000 */
[----:B------:R-:W-:-:S13]  /*b7e0*/  ELECT P6, URZ, PT ;  /* 0x00000000003f782f */ /* 0x000fda00038c0000 */
.L_x_10592:
        /* <DEDUP_REMOVED lines=16> */
[----:B------:R-:W-:-:S04]  /*b8f0*/  LEA R8, P2, R4, R2, 0x2 ;  /* 0x0000000204087211 */ /* 0x000fc800078410ff */
[----:B------:R-:W-:-:S05]  /*b900*/  LEA.HI.X R9, R4, R3, R5, 0x2, P2 ;  /* 0x0000000304097211 */ /* 0x000fca00010f1405 */
[----:B------:R1:W5:Y:S01]  /*b910*/  LDG.E R4, desc[UR46][R8.64] ;  /* 0x0000002e08047981 */ /* 0x000362000c1e1900 */
[----:B------:R-:W-:-:S05]  /*b920*/  IADD3 R5, -R11, RZ, RZ ;  /* 0x000000ff0b057210 */ /* 0x000fca0007ffe1ff */
[----:B------:R-:W-:-:S07]  /*b930*/  IMAD R10, R12, R5, R10 ;  /* 0x000000050c0a7224 */ /* 0x000fce00078e020a */
.L_x_10541:
[----:B------:R-:W2:Y:S01]  /*b940*/  S2R R5, SR_TID.X ;  /* 0x0000000000057919 */ /* 0x000ea20000002100 */
[----:B-1----:R-:W-:Y:S02]  /*b950*/  LEA R8, R16, UR37, 0x3 ;  /* 0x0000002510087c11 */ /* 0x002fe4000f8e18ff */
[----:B--2---:R-:W-:Y:S02]  /*b960*/  LOP3.LUT R9, R5, 0x7f, RZ, 0xc0, !PT ;  /* 0x0000007f05097812 */ /* 0x004fe400078ec0ff */
[----:B------:R-:W-:Y:S02]  /*b970*/  SHF.L.U32 R5, R17, 0x1f, RZ ;  /* 0x0000001f11057819 */ /* 0x000fe400000006ff */
[----:B------:R-:W-:Y:S02]  /*b980*/  ISETP.NE.AND P3, PT, R9, RZ, PT ;  /* 0x000000ff0900720c */ /* 0x000fe40003f65270 */
[----:B------:R-:W1:Y:S02]  /*b990*/  SYNCS.PHASECHK.TRANS64.TRYWAIT P2, [R8+URZ+0x22840], R5 ;  /* 0x02284005080075a7 */ /* 0x000e64000804017f */
[----:B-1----:R-:W-:Y:S09]  /*b9a0*/  @!P2 BRA `(.L_x_10542) ;  /* 0x00000020007ca947 */ /* 0x002ff20003800000 */
.L_x_10593:
[----:B------:R-:W-:Y:S05]  /*b9b0*/  @P3 BRA `(.L_x_10543) ;  /* 0x0000000000143947 */ /* 0x000fea0003800000 */
[----:B------:R-:W-:Y:S01]  /*b9c0*/  ISETP.NE.AND P2, PT, R19, RZ, PT ;  /* 0x000000ff1300720c */ /* 0x000fe20003f45270 */
[----:B-1----:R-:W-:-:S04]  /*b9d0*/  IMAD.MOV.U32 R5, RZ, RZ, 0x3000 ;  /* 0x00003000ff057424 */ /* 0x002fc800078e00ff */
[----:B------:R2:W-:Y:S08]  /*b9e0*/  SYNCS.ARRIVE.TRANS64 RZ, [R8+URZ+0x22830], R5 ;  /* 0x0228300508ff79a7 */ /* 0x0005f0000800003f */
[----:B------:R-:W-:Y:S05]  /*b9f0*/  @!P2 BRA `(.L_x_10543) ;  /* 0x000000000004a947 */ /* 0x000fea0003800000 */
[----:B------:R-:W-:Y:S01]  /*ba00*/  BPT.TRAP 0x1 ;  /* 0x000000040000795c */ /* 0x000fe20000300000 */
.L_x_10543:
        /* <DEDUP_REMOVED lines=16> */
.L_x_10540:
        /* <DEDUP_REMOVED lines=24> */
.L_x_10594:
        /* <DEDUP_REMOVED lines=10> */
.L_x_10595:
[----:B------:R-:W-:Y:S05]  /*bd30*/  @P3 BRA `(.L_x_10548) ;  /* 0x0000000000143947 */ /* 0x000fea0003800000 */
[----:B------:R-:W-:Y:S02]  /*bd40*/  ISETP.NE.AND P2, PT, R19, RZ, PT ;  /* 0x000000ff1300720c */ /* 0x000fe40003f45270 */
[----:B-1----:R-:W-:-:S04]  /*bd50*/  MOV R5, 0xc000 ;  /* 0x0000c00000057802 */ /* 0x002fc80000000f00 */
[----:B------:R2:W-:Y:S07]  /*bd60*/  SYNCS.ARRIVE.TRANS64 RZ, [R8+URZ+0x22850], R5 ;  /* 0x0228500508ff79a7 */ /* 0x0005ee000800003f */
[----:B------:R-:W-:Y:S05]  /*bd70*/  @!P2 BRA `(.L_x_10548) ;  /* 0x000000000004a947 */ /* 0x000fea0003800000 */
[----:B------:R-:W-:Y:S01]  /*bd80*/  BPT.TRAP 0x1 ;  /* 0x000000040000795c */ /* 0x000fe20000300000 */
.L_x_10548:
        /* <DEDUP_REMOVED lines=31> */
.L_x_10546:
[----:B------:R-:W-:Y:S05]  /*bf80*/  BSYNC B0 ;  /* 0x0000000000007941 */ /* 0x000fea0003800000 */
.L_x_10545:
[----:B------:R-:W-:-:S06]  /*bf90*/  UISETP.GE.AND UP0, UPT, UR38, 0x2, UPT ;  /* 0x000000022600788c */ /* 0x000fcc000bf06270 */
[----:B------:R-:W-:-:S13]  /*bfa0*/  PLOP3.LUT P2, PT, PT, PT, UP0, 0x80, 0x0 ;  /* 0x000000000000781c */ /* 0x000fda0003f4f008 */
[----:B------:R-:W-:Y:S05]  /*bfb0*/  @!P2 BRA `(.L_x_10549) ;  /* 0x0000001000aca947 */ /* 0x000fea0003800000 */
[----:B------:R-:W-:Y:S02]  /*bfc0*/  ULOP3.LUT UR6, UR38, 0x1, URZ, 0xc0, !UPT ;  /* 0x0000000126067892 */ /* 0x000fe4000f8ec03f */
[----:B------:R-:W-:Y:S02]  /*bfd0*/  IMAD.U32 R9, RZ, RZ, UR38 ;  /* 0x00000026ff097e24 */ /* 0x000fe4000f8e00ff */
[----:B------:R-:W-:-:S03]  /*bfe0*/  UISETP.NE.U32.AND UP0, UPT, UR6, 0x1, UPT ;  /* 0x000000010600788c */ /* 0x000fc6000bf05070 */
[----:B------:R-:W-:-:S03]  /*bff0*/  IADD3 R9, R9, -0x2, RZ ;  /* 0xfffffffe09097810 */ /* 0x000fc60007ffe0ff */
[----:B------:R-:W-:Y:S02]  /*c000*/  PLOP3.LUT P2, PT, PT, PT, UP0, 0x80, 0x0 ;  /* 0x000000000000781c */ /* 0x000fe40003f4f008 */
[----:B-12---:R-:W-:-:S11]  /*c010*/  IMAD.MOV.U32 R8, RZ, RZ, R9 ;  /* 0x000000ffff087224 */ /* 0x006fd600078e0009 */
[----:B------:R-:W-:Y:S05]  /*c020*/  @!P2 BRA `(.L_x_10550) ;  /* 0x000000040080a947 */ /* 0x000fea0003800000 */
        /* <DEDUP_REMOVED lines=27> */
.L_x_10553:
[----:B-1----:R-:W1:Y:S01]  /*c1e0*/  S2R R2, SR_TID.X ;  /* 0x0000000000027919 */ /* 0x002e620000002100 */
[----:B------:R-:W-:Y:S02]  /*c1f0*/  SHF.L.U32 R3, R17, 0x1f, RZ ;  /* 0x0000001f11037819 */ /* 0x000fe400000006ff */
[----:B-1----:R-:W-:Y:S02]  /*c200*/  LOP3.LUT R5, R2, 0x7f, RZ, 0xc0, !PT ;  /* 0x0000007f02057812 */ /* 0x002fe400078ec0ff */
[----:B------:R-:W-:Y:S02]  /*c210*/  LEA R2, R16, UR37, 0x3 ;  /* 0x0000002510027c11 */ /* 0x000fe4000f8e18ff */
[----:B------:R-:W-:Y:S02]  /*c220*/  ISETP.NE.AND P2, PT, R5, RZ, PT ;  /* 0x000000ff0500720c */ /* 0x000fe40003f45270 */
[----:B------:R-:W1:Y:S02]  /*c230*/  SYNCS.PHASECHK.TRANS64.TRYWAIT P3, [R2+URZ+0x22840], R3 ;  /* 0x02284003020075a7 */ /* 0x000e64000806017f */
[----:B-1----:R-:W-:Y:S09]  /*c240*/  @!P3 BRA `(.L_x_10554) ;  /* 0x000000180094b947 */ /* 0x002ff20003800000 */
.L_x_10596:
[----:B------:R-:W-:Y:S05]  /*c250*/  @P2 BRA `(.L_x_10555) ;  /* 0x0000000000142947 */ /* 0x000fea0003800000 */
[----:B------:R-:W-:Y:S02]  /*c260*/  ISETP.NE.AND P3, PT, R19, RZ, PT ;  /* 0x000000ff1300720c */ /* 0x000fe40003f65270 */
[----:B------:R-:W-:-:S04]  /*c270*/  MOV R5, 0x3000 ;  /* 0x0000300000057802 */ /* 0x000fc80000000f00 */
[----:B------:R2:W-:Y:S07]  /*c280*/  SYNCS.ARRIVE.TRANS64 RZ, [R2+URZ+0x22830], R5 ;  /* 0x0228300502ff79a7 */ /* 0x0005ee000800003f */
[----:B------:R-:W-:Y:S05]  /*c290*/  @!P3 BRA `(.L_x_10555) ;  /* 0x000000000004b947 */ /* 0x000fea0003800000 */
[----:B------:R-:W-:Y:S01]  /*c2a0*/  BPT.TRAP 0x1 ;  /* 0x000000040000795c */ /* 0x000fe20000300000 */
.L_x_10555:
        /* <DEDUP_REMOVED lines=17> */
.L_x_10597:
[----:B------:R-:W-:Y:S05]  /*c3c0*/  @P2 BRA `(.L_x_10557) ;  /* 0x0000000000142947 */ /* 0x000fea0003800000 */
[----:B------:R-:W-:Y:S01]  /*c3d0*/  ISETP.NE.AND P2, PT, R19, RZ, PT ;  /* 0x000000ff1300720c */ /* 0x000fe20003f45270 */
[----:B-12---:R-:W-:-:S04]  /*c3e0*/  IMAD.MOV.U32 R3, RZ, RZ, 0xc000 ;  /* 0x0000c000ff037424 */ /* 0x006fc800078e00ff */
[----:B------:R3:W-:Y:S08]  /*c3f0*/  SYNCS.ARRIVE.TRANS64 RZ, [R2+URZ+0x22850], R3 ;  /* 0x0228500302ff79a7 */ /* 0x0007f0000800003f */
[----:B------:R-:W-:Y:S05]  /*c400*/  @!P2 BRA `(.L_x_10557) ;  /* 0x000000000004a947 */ /* 0x000fea0003800000 */
[----:B------:R-:W-:Y:S01]  /*c410*/  BPT.TRAP 0x1 ;  /* 0x000000040000795c */ /* 0x000fe20000300000 */
.L_x_10557:
        /* <DEDUP_REMOVED lines=30> */
.L_x_10552:
[----:B------:R-:W-:Y:S05]  /*c600*/  BSYNC B0 ;  /* 0x0000000000007941 */ /* 0x000fea0003800000 */
.L_x_10551:
[----:B------:R-:W-:-:S06]  /*c610*/  UIADD3 UR6, UR38, -0x3, URZ ;  /* 0xfffffffd26067890 */ /* 0x000fcc000fffe03f */
[----:B------:R-:W-:-:S07]  /*c620*/  MOV R8, UR6 ;  /* 0x0000000600087c02 */ /* 0x000fce0008000f00 */
.L_x_10550:
[----:B------:R-:W-:Y:S01]  /*c630*/  ISETP.NE.AND P2, PT, R9, RZ, PT ;  /* 0x000000ff0900720c */ /* 0x000fe20003f45270 */
[----:B------:R-:W-:-:S12]  /*c640*/  BSSY B0, `(.L_x_10549) ;  /* 0x00000c2000007945 */ /* 0x000fd80003800000 */
[----:B------:R-:W-:Y:S05]  /*c650*/  @!P2 BRA `(.L_x_10558) ;  /* 0x0000000c0000a947 */ /* 0x000fea0003800000 */
.L_x_10573:
        /* <DEDUP_REMOVED lines=28> */
.L_x_10561:
[----:B------:R-:W1:Y:S01]  /*c820*/  S2R R2, SR_TID.X ;  /* 0x0000000000027919 */ /* 0x000e620000002100 */
[----:B------:R-:W-:Y:S02]  /*c830*/  LEA R3, R9, UR37, 0x3 ;  /* 0x0000002509037c11 */ /* 0x000fe4000f8e18ff */
[----:B-1----:R-:W-:Y:S02]  /*c840*/  LOP3.LUT R5, R2, 0x7f, RZ, 0xc0, !PT ;  /* 0x0000007f02057812 */ /* 0x002fe400078ec0ff */
[----:B------:R-:W-:Y:S02]  /*c850*/  SHF.L.U32 R2, R17, 0x1f, RZ ;  /* 0x0000001f11027819 */ /* 0x000fe400000006ff */
[----:B------:R-:W-:Y:S02]  /*c860*/  ISETP.NE.AND P2, PT, R5, RZ, PT ;  /* 0x000000ff0500720c */ /* 0x000fe40003f45270 */
[----:B------:R-:W1:Y:S02]  /*c870*/  SYNCS.PHASECHK.TRANS64.TRYWAIT P3, [R3+URZ+0x22840], R2 ;  /* 0x02284002030075a7 */ /* 0x000e64000806017f */
[----:B-1----:R-:W-:Y:S09]  /*c880*/  @!P3 BRA `(.L_x_10562) ;  /* 0x00000014002cb947 */ /* 0x002ff20003800000 */
.L_x_10598:
[----:B------:R-:W-:Y:S05]  /*c890*/  @P2 BRA `(.L_x_10563) ;  /* 0x0000000000142947 */ /* 0x000fea0003800000 */
[----:B------:R-:W-:Y:S01]  /*c8a0*/  ISETP.NE.AND P3, PT, R19, RZ, PT ;  /* 0x000000ff1300720c */ /* 0x000fe20003f65270 */
[----:B------:R-:W-:-:S04]  /*c8b0*/  IMAD.MOV.U32 R12, RZ, RZ, 0x3000 ;  /* 0x00003000ff0c7424 */ /* 0x000fc800078e00ff */
[----:B------:R2:W-:Y:S08]  /*c8c0*/  SYNCS.ARRIVE.TRANS64 RZ, [R3+URZ+0x22830], R12 ;  /* 0x0228300c03ff79a7 */ /* 0x0005f0000800003f */
[----:B------:R-:W-:Y:S05]  /*c8d0*/  @!P3 BRA `(.L_x_10563) ;  /* 0x000000000004b947 */ /* 0x000fea0003800000 */
[----:B------:R-:W-:Y:S01]  /*c8e0*/  BPT.TRAP 0x1 ;  /* 0x000000040000795c */ /* 0x000fe20000300000 */
.L_x_10563:
        /* <DEDUP_REMOVED lines=17> */
.L_x_10599:
[----:B------:R-:W-:Y:S05]  /*ca00*/  @P2 BRA `(.L_x_10565) ;  /* 0x0000000000142947 */ /* 0x000fea0003800000 */
[----:B------:R-:W-:Y:S02]  /*ca10*/  ISETP.NE.AND P2, PT, R19, RZ, PT ;  /* 0x000000ff1300720c */ /* 0x000fe40003f45270 */
[----:B-1-3--:R-:W-:-:S04]  /*ca20*/  MOV R2, 0xc000 ;  /* 0x0000c00000027802 */ /* 0x00afc80000000f00 */
[----:B------:R4:W-:Y:S07]  /*ca30*/  SYNCS.ARRIVE.TRANS64 RZ, [R3+URZ+0x22850], R2 ;  /* 0x0228500203ff79a7 */ /* 0x0009ee000800003f */
[----:B------:R-:W-:Y:S05]  /*ca40*/  @!P2 BRA `(.L_x_10565) ;  /* 0x000000000004a947 */ /* 0x000fea0003800000 */
[----:B------:R-:W-:Y:S01]  /*ca50*/  BPT.TRAP 0x1 ;  /* 0x000000040000795c */ /* 0x000fe20000300000 */
.L_x_10565:
        /* <DEDUP_REMOVED lines=30> */
.L_x_10560:
[----:B------:R-:W-:Y:S05]  /*cc40*/  BSYNC B1 ;  /* 0x0000000000017941 */ /* 0x000fea0003800000 */
.L_x_10559:
        /* <DEDUP_REMOVED lines=18> */
[----:B------:R-:W-:Y:S02]  /*cd70*/  SHF.R.S32.HI R3, RZ, 0x1f, R11 ;  /* 0x0000001fff037819 */ /* 0x000fe4000001140b */
[----:B------:R-:W-:-:S05]  /*cd80*/  MOV R2, R11 ;  /* 0x0000000b00027202 */ /* 0x000fca0000000f00 */
[----:B------:R-:W-:-:S04]  /*cd90*/  IMAD.WIDE.U32 R2, R6, UR4, R2 ;  /* 0x0000000406027c25 */ /* 0x000fc8000f8e0002 */
[----:B------:R-:W-:Y:S01]  /*cda0*/  IMAD.IADD R3, R13, 0x1, R3 ;  /* 0x000000010d037824 */ /* 0x000fe200078e0203 */
[----:B---3--:R-:W-:-:S04]  /*cdb0*/  LEA R4, P2, R2, R4, 0x2 ;  /* 0x0000000402047211 */ /* 0x008fc800078410ff */
[----:B------:R-:W-:-:S05]  /*cdc0*/  LEA.HI.X R5, R2, R5, R3, 0x2, P2 ;  /* 0x0000000502057211 */ /* 0x000fca00010f1403 */
[----:B------:R1:W5:Y:S01]  /*cdd0*/  LDG.E R4, desc[UR46][R4.64] ;  /* 0x0000002e04047981 */ /* 0x000362000c1e1900 */
[----:B------:R-:W-:-:S05]  /*cde0*/  IADD3 R2, -R11, RZ, RZ ;  /* 0x000000ff0b027210 */ /* 0x000fca0007ffe1ff */
[----:B------:R-:W-:-:S07]  /*cdf0*/  IMAD R10, R9, R2, R10 ;  /* 0x00000002090a7224 */ /* 0x000fce00078e020a */
.L_x_10568:
[----:B------:R-:W1:Y:S01]  /*ce00*/  S2R R2, SR_TID.X ;  /* 0x0000000000027919 */ /* 0x000e620000002100 */
[----:B--2---:R-:W-:Y:S02]  /*ce10*/  SHF.L.U32 R3, R17, 0x1f, RZ ;  /* 0x0000001f11037819 */ /* 0x004fe400000006ff */
[----:B-1----:R-:W-:Y:S02]  /*ce20*/  LOP3.LUT R5, R2, 0x7f, RZ, 0xc0, !PT ;  /* 0x0000007f02057812 */ /* 0x002fe400078ec0ff */
[----:B------:R-:W-:Y:S02]  /*ce30*/  LEA R2, R16, UR37, 0x3 ;  /* 0x0000002510027c11 */ /* 0x000fe4000f8e18ff */
[----:B------:R-:W-:Y:S02]  /*ce40*/  ISETP.NE.AND P2, PT, R5, RZ, PT ;  /* 0x000000ff0500720c */ /* 0x000fe40003f45270 */
[----:B------:R-:W1:Y:S02]  /*ce50*/  SYNCS.PHASECHK.TRANS64.TRYWAIT P3, [R2+URZ+0x22840], R3 ;  /* 0x02284003020075a7 */ /* 0x000e64000806017f */
[----:B-1----:R-:W-:Y:S09]  /*ce60*/  @!P3 BRA `(.L_x_10569) ;  /* 0x0000000c00dcb947 */ /* 0x002ff20003800000 */
.L_x_10600:
[----:B------:R-:W-:Y:S05]  /*ce70*/  @P2 BRA `(.L_x_10570) ;  /* 0x0000000000142947 */ /* 0x000fea0003800000 */
[----:B------:R-:W-:Y:S01]  /*ce80*/  ISETP.NE.AND P3, PT, R19, RZ, PT ;  /* 0x000000ff1300720c */ /* 0x000fe20003f65270 */
[----:B------:R-:W-:-:S04]  /*ce90*/  IMAD.MOV.U32 R5, RZ, RZ, 0x3000 ;  /* 0x00003000ff057424 */ /* 0x000fc800078e00ff */
[----:B------:R2:W-:Y:S08]  /*cea0*/  SYNCS.ARRIVE.TRANS64 RZ, [R2+URZ+0x22830], R5 ;  /* 0x0228300502ff79a7 */ /* 0x0005f0000800003f */
[----:B------:R-:W-:Y:S05]  /*ceb0*/  @!P3 BRA `(.L_x_10570) ;  /* 0x000000000004b947 */ /* 0x000fea0003800000 */
[----:B------:R-:W-:Y:S01]  /*cec0*/  BPT.TRAP 0x1 ;  /* 0x000000040000795c */ /* 0x000fe20000300000 */
.L_x_10570:
        /* <DEDUP_REMOVED lines=17> */
.L_x_10601:
[----:B------:R-:W-:Y:S05]  /*cfe0*/  @P2 BRA `(.L_x_10572) ;  /* 0x0000000000142947 */ /* 0x000fea0003800000 */
[----:B------:R-:W-:Y:S02]  /*cff0*/  ISETP.NE.AND P2, PT, R19, RZ, PT ;  /* 0x000000ff1300720c */ /* 0x000fe40003f45270 */
[----:B-1-3--:R-:W-:-:S04]  /*d000*/  MOV R3, 0xc000 ;  /* 0x0000c00000037802 */ /* 0x00afc80000000f00 */
[----:B------:R4:W-:Y:S07]  /*d010*/  SYNCS.ARRIVE.TRANS64 RZ, [R2+URZ+0x22850], R3 ;  /* 0x0228500302ff79a7 */ /* 0x0009ee000800003f */
[----:B------:R-:W-:Y:S05]  /*d020*/  @!P2 BRA `(.L_x_10572) ;  /* 0x000000000004a947 */ /* 0x000fea0003800000 */
[----:B------:R-:W-:Y:S01]  /*d030*/  BPT.TRAP 0x1 ;  /* 0x000000040000795c */ /* 0x000fe20000300000 */
.L_x_10572:
        /* <DEDUP_REMOVED lines=30> */
.L_x_10567:
[----:B------:R-:W-:Y:S05]  /*d220*/  BSYNC B1 ;  /* 0x0000000000017941 */ /* 0x000fea0003800000 */
.L_x_10566:
[C---:B------:R-:W-:Y:S01]  /*d230*/  ISETP.GT.AND P2, PT, R8.reuse, 0x1, PT ;  /* 0x000000010800780c */ /* 0x040fe20003f44270 */
[----:B------:R-:W-:-:S12]  /*d240*/  VIADD R8, R8, 0xfffffffe ;  /* 0xfffffffe08087836 */ /* 0x000fd80000000000 */
[----:B------:R-:W-:Y:S05]  /*d250*/  @P2 BRA `(.L_x_10573) ;  /* 0xfffffff400002947 */ /* 0x000fea000383ffff */
.L_x_10558:
[----:B------:R-:W-:Y:S05]  /*d260*/  BSYNC B0 ;  /* 0x0000000000007941 */ /* 0x000fea0003800000 */
.L_x_10549:
        /* <DEDUP_REMOVED lines=18> */
.L_x_10575:
[----:B------:R-:W-:Y:S05]  /*d390*/  BSYNC B0 ;  /* 0x0000000000007941 */ /* 0x000fea0003800000 */
.L_x_10574:
[----:B------:R-:W-:Y:S01]  /*d3a0*/  SEL R16, R16, RZ, P0 ;  /* 0x000000ff10107207 */ /* 0x000fe20000000000 */
[----:B------:R-:W-:-:S07]  /*d3b0*/  IMAD.MOV.U32 R13, RZ, RZ, R18 ;  /* 0x000000ffff0d7224 */ /* 0x000fce00078e0012 */
.L_x_10534:
[----:B------:R-:W-:Y:S05]  /*d3c0*/  BSYNC B6 ;  /* 0x0000000000067941 */ /* 0x000fea0003800000 */
.L_x_10532:
[----:B------:R-:W-:-:S03]  /*d3d0*/  UMOV UR6, 0xffffffff ;  /* 0xffffffff00067882 */ /* 0x000fc60000000000 */
[----:B------:R-:W-:Y:S05]  /*d3e0*/  BRA.DIV UR6, `(.L_x_10576) ;  /* 0x0000000a06a47947 */ /* 0x000fea000b800000 */
[----:B------:R1:W1:Y:S02]  /*d3f0*/  SHFL.IDX PT, R14, R13, RZ, 0x1f ;  /* 0x00001fff0d0e7589 */ /* 0x00026400000e0000 */
.L_x_10604:
        /* <DEDUP_REMOVED lines=12> */
.L_x_10529:
        /* <DEDUP_REMOVED lines=11> */
.L_x_10605:
        /* <DEDUP_REMOVED lines=14> */
.L_x_10581:
        /* <DEDUP_REMOVED lines=12> */
.L_x_10606:
[----:B------:R-:W2:Y:S02]  /*d710*/  SYNCS.PHASECHK.TRANS64.TRYWAIT P0, [R3+URZ], R0 ;  /* 0x00000000030075a7 */ /* 0x000ea4000800017f */
[----:B--2---:R-:W-:Y:S05]  /*d720*/  @!P0 BRA `(.L_x_10583) ;  /* 0x0000000800208947 */ /* 0x004fea0003800000 */
.L_x_10607:
[----:B------:R-:W-:Y:S05]  /*d730*/  @!P2 BRA `(.L_x_10584) ;  /* 0x000000000004a947 */ /* 0x000fea0003800000 */
[----:B------:R-:W-:Y:S01]  /*d740*/  BPT.TRAP 0x1 ;  /* 0x000000040000795c */ /* 0x000fe20000300000 */
.L_x_10584:
[----:B--2---:R-:W-:-:S05]  /*d750*/  VIADD R3, R7, 0x22860 ;  /* 0x0002286007037836 */ /* 0x004fca0000000000 */
[----:B-1----:R-:W-:-:S04]  /*d760*/  LEA R5, R16, R3, 0x3 ;  /* 0x0000000310057211 */ /* 0x002fc800078e18ff */
[----:B------:R-:W1:Y:S02]  /*d770*/  SYNCS.PHASECHK.TRANS64.TRYWAIT P0, [R5+URZ], R4 ;  /* 0x00000004050075a7 */ /* 0x000e64000800017f */
[----:B-1----:R-:W-:Y:S05]  /*d780*/  @!P0 BRA `(.L_x_10585) ;  /* 0x00000008001c8947 */ /* 0x002fea0003800000 */
.L_x_10608:
[----:B------:R-:W-:-:S07]  /*d790*/  IMAD R3, R2, 0x8, R3 ;  /* 0x0000000802037824 */ /* 0x000fce00078e0203 */
.L_x_10586:
[----:B--2---:R2:W3:Y:S02]  /*d7a0*/  SYNCS.PHASECHK.TRANS64.TRYWAIT P0, [R3+URZ], R0 ;  /* 0x00000000030075a7 */ /* 0x0044e4000800017f */
[----:B---3--:R-:W-:Y:S05]  /*d7b0*/  @!P0 NANOSLEEP.SYNCS 0x989680 ;  /* 0x009896800000895d */ /* 0x008fea0003900000 */
[----:B------:R-:W3:Y:S02]  /*d7c0*/  @!P0 SYNCS.PHASECHK.TRANS64 P0, [R3+URZ], R0 ;  /* 0x00000000030085a7 */ /* 0x000ee4000800007f */
[----:B---3--:R-:W-:Y:S05]  /*d7d0*/  @!P0 BRA `(.L_x_10586) ;  /* 0xfffffffc00f08947 */ /* 0x008fea000383ffff */
.L_x_10580:
[----:B------:R-:W-:Y:S05]  /*d7e0*/  BSYNC B0 ;  /* 0x0000000000007941 */ /* 0x000fea0003800000 */
.L_x_10579:
[----:B------:R-:W-:Y:S05]  /*d7f0*/  EXIT ;  /* 0x000000000000794d */ /* 0x000fea0003800000 */
.L_x_10486:
[----:B-1----:R-:W-:-:S04]  /*d800*/  MOV R3, UR49 ;  /* 0x0000003100037c02 */ /* 0x002fc80008000f00 */
[----:B------:R1:W2:Y:S03]  /*d810*/  SYNCS.PHASECHK.TRANS64.TRYWAIT P0, [R3+URZ+0x22800], R0 ;  /* 0x02280000030075a7 */ /* 0x0002a6000800017f */
[----:B--2---:R-:W-:Y:S05]  /*d820*/  @!P0 NANOSLEEP.SYNCS 0x989680 ;  /* 0x009896800000895d */ /* 0x004fea0003900000 */
[----:B------:R-:W2:Y:S02]  /*d830*/  @!P0 SYNCS.PHASECHK.TRANS64 P0, [R3+URZ+0x22800], R0 ;  /* 0x02280000030085a7 */ /* 0x000ea4000800007f */
[----:B--2---:R-:W-:Y:S05]  /*d840*/  @!P0 BRA `(.L_x_10486) ;  /* 0xfffffffc00ec8947 */ /* 0x004fea000383ffff */
[----:B------:R-:W-:Y:S05]  /*d850*/  BRA `(.L_x_10587) ;  /* 0xffffff3c00fc7947 */ /* 0x000fea000383ffff */
.L_x_10490:
[----:B--2---:R-:W-:-:S04]  /*d860*/  IMAD.U32 R0, RZ, RZ, UR21 ;  /* 0x00000015ff007e24 */ /* 0x004fc8000f8e00ff */
[----:B------:R2:W3:Y:S03]  /*d870*/  SYNCS.PHASECHK.TRANS64.TRYWAIT P1, [R0+URZ+0x22830], R7 ;  /* 0x02283007000075a7 */ /* 0x0004e6000802017f */
[----:B---3--:R-:W-:Y:S05]  /*d880*/  @!P1 NANOSLEEP.SYNCS 0x989680 ;  /* 0x009896800000995d */ /* 0x008fea0003900000 */
[----:B------:R-:W3:Y:S02]  /*d890*/  @!P1 SYNCS.PHASECHK.TRANS64 P1, [R0+URZ+0x22830], R7 ;  /* 0x02283007000095a7 */ /* 0x000ee4000802007f */
[----:B---3--:R-:W-:Y:S05]  /*d8a0*/  @!P1 BRA `(.L_x_10490) ;  /* 0xfffffffc00ec9947 */ /* 0x008fea000383ffff */
[----:B------:R-:W-:Y:S05]  /*d8b0*/  BRA `(.L_x_10489) ;  /* 0xffffff4000207947 */ /* 0x000fea000383ffff */
.L_x_10494:
[----:B--2---:R2:W3:Y:S02]  /*d8c0*/  SYNCS.PHASECHK.TRANS64.TRYWAIT P2, [R8+URZ+0x22850], R7 ;  /* 0x02285007080075a7 */ /* 0x0044e4000804017f */
[----:B---3--:R-:W-:Y:S05]  /*d8d0*/  @!P2 NANOSLEEP.SYNCS 0x989680 ;  /* 0x009896800000a95d */ /* 0x008fea0003900000 */
[----:B------:R-:W3:Y:S02]  /*d8e0*/  @!P2 SYNCS.PHASECHK.TRANS64 P2, [R8+URZ+0x22850], R7 ;  /* 0x022850070800a5a7 */ /* 0x000ee4000804007f */
[----:B---3--:R-:W-:Y:S05]  /*d8f0*/  @!P2 BRA `(.L_x_10494) ;  /* 0xfffffffc00f0a947 */ /* 0x008fea000383ffff */
[----:B------:R-:W-:Y:S05]  /*d900*/  BRA `(.L_x_10493) ;  /* 0xffffff5c008c7947 */ /* 0x000fea000383ffff */
.L_x_10499:
[----:B--2---:R-:W-:-:S04]  /*d910*/  MOV R5, UR30 ;  /* 0x0000001e00057c02 */ /* 0x004fc80008000f00 */
[----:B------:R2:W3:Y:S03]  /*d920*/  SYNCS.PHASECHK.TRANS64.TRYWAIT P2, [R5+URZ+0x22830], R6 ;  /* 0x02283006050075a7 */ /* 0x0004e6000804017f */
[----:B---3--:R-:W-:Y:S05]  /*d930*/  @!P2 NANOSLEEP.SYNCS 0x989680 ;  /* 0x009896800000a95d */ /* 0x008fea0003900000 */
[----:B------:R-:W3:Y:S02]  /*d940*/  @!P2 SYNCS.PHASECHK.TRANS64 P2, [R5+URZ+0x22830], R6 ;  /* 0x022830060500a5a7 */ /* 0x000ee4000804007f */
[----:B---3--:R-:W-:Y:S05]  /*d950*/  @!P2 BRA `(.L_x_10499) ;  /* 0xfffffffc00eca947 */ /* 0x008fea000383ffff */
[----:B------:R-:W-:Y:S05]  /*d960*/  BRA `(.L_x_10498) ;  /* 0xffffff6000a87947 */ /* 0x000fea000383ffff */
.L_x_10503:
[----:B--2---:R2:W3:Y:S02]  /*d970*/  SYNCS.PHASECHK.TRANS64.TRYWAIT P2, [R185+URZ+0x22850], R6 ;  /* 0x02285006b90075a7 */ /* 0x0044e4000804017f */
[----:B---3--:R-:W-:Y:S05]  /*d980*/  @!P2 NANOSLEEP.SYNCS 0x989680 ;  /* 0x009896800000a95d */ /* 0x008fea0003900000 */
[----:B------:R-:W3:Y:S02]  /*d990*/  @!P2 SYNCS.PHASECHK.TRANS64 P2, [R185+URZ+0x22850], R6 ;  /* 0x02285006b900a5a7 */ /* 0x000ee4000804007f */
[----:B---3--:R-:W-:Y:S05]  /*d9a0*/  @!P2 BRA `(.L_x_10503) ;  /* 0xfffffffc00f0a947 */ /* 0x008fea000383ffff */
[----:B------:R-:W-:Y:S05]  /*d9b0*/  BRA `(.L_x_10502) ;  /* 0xffffff8800007947 */ /* 0x000fea000383ffff */
.L_x_10509:
[----:B--2---:R-:W-:-:S04]  /*d9c0*/  IMAD.U32 R5, RZ, RZ, UR23 ;  /* 0x00000017ff057e24 */ /* 0x004fc8000f8e00ff */
[----:B------:R2:W3:Y:S03]  /*d9d0*/  SYNCS.PHASECHK.TRANS64.TRYWAIT P2, [R5+URZ+0x22830], R6 ;  /* 0x02283006050075a7 */ /* 0x0004e6000804017f */
[----:B---3--:R-:W-:Y:S05]  /*d9e0*/  @!P2 NANOSLEEP.SYNCS 0x989680 ;  /* 0x009896800000a95d */ /* 0x008fea0003900000 */
[----:B------:R-:W3:Y:S02]  /*d9f0*/  @!P2 SYNCS.PHASECHK.TRANS64 P2, [R5+URZ+0x22830], R6 ;  /* 0x022830060500a5a7 */ /* 0x000ee4000804007f */
[----:B---3--:R-:W-:Y:S05]  /*da00*/  @!P2 BRA `(.L_x_10509) ;  /* 0xfffffffc00eca947 */ /* 0x008fea000383ffff */
[----:B------:R-:W-:Y:S05]  /*da10*/  BRA `(.L_x_10508) ;  /* 0xffffff8800fc7947 */ /* 0x000fea000383ffff */
.L_x_10513:
[----:B--2---:R2:W3:Y:S02]  /*da20*/  SYNCS.PHASECHK.TRANS64.TRYWAIT P2, [R199+URZ+0x22850], R6 ;  /* 0x02285006c70075a7 */ /* 0x0044e4000804017f */
[----:B---3--:R-:W-:Y:S05]  /*da30*/  @!P2 NANOSLEEP.SYNCS 0x989680 ;  /* 0x009896800000a95d */ /* 0x008fea0003900000 */
[----:B------:R-:W3:Y:S02]  /*da40*/  @!P2 SYNCS.PHASECHK.TRANS64 P2, [R199+URZ+0x22850], R6 ;  /* 0x02285006c700a5a7 */ /* 0x000ee4000804007f */
[----:B---3--:R-:W-:Y:S05]  /*da50*/  @!P2 BRA `(.L_x_10513) ;  /* 0xfffffffc00f0a947 */ /* 0x008fea000383ffff */
[----:B------:R-:W-:Y:S05]  /*da60*/  BRA `(.L_x_10512) ;  /* 0xffffffa800907947 */ /* 0x000fea000383ffff */
.L_x_10538:
        /* <DEDUP_REMOVED lines=10> */
.L_x_10588:
[----:B------:R-:W-:Y:S05]  /*db10*/  BRA `(.L_x_10589) ;  /* 0xffffffdc00247947 */ /* 0x000fea000383ffff */
.L_x_10539:
[----:B------:R-:W-:Y:S01]  /*db20*/  BSSY B0, `(.L_x_10590) ;  /* 0x0000006000007945 */ /* 0x000fe20003800000 */
[----:B------:R-:W-:-:S07]  /*db30*/  MOV R15, 0xffffffff ;  /* 0xffffffff000f7802 */ /* 0x000fce0000000f00 */
[----:B------:R-:W-:Y:S05]  /*db40*/  WARPSYNC.COLLECTIVE R15, `(.L_x_10591) ;  /* 0x000000000f0c7348 */ /* 0x000fea0003c00000 */
[----:B------:R-:W-:Y:S02]  /*db50*/  ELECT P6, UR62, PT ;  /* 0x00000000003e782f */ /* 0x000fe400038c0000 */
[----:B------:R-:W-:Y:S01]  /*db60*/  MOV R14, UR62 ;  /* 0x0000003e000e7c02 */ /* 0x000fe20008000f00 */
[----:B------:R-:W-:Y:S10]  /*db70*/  ENDCOLLECTIVE ;  /* 0x000000000000791b */ /* 0x000ff40003800000 */
.L_x_10591:
[----:B------:R-:W-:Y:S05]  /*db80*/  BSYNC B0 ;  /* 0x0000000000007941 */ /* 0x000fea0003800000 */
.L_x_10590:
[----:B------:R-:W-:Y:S05]  /*db90*/  BRA `(.L_x_10592) ;  /* 0xffffffdc00147947 */ /* 0x000fea000383ffff */
.L_x_10542:
[----:B-1----:R1:W2:Y:S02]  /*dba0*/  SYNCS.PHASECHK.TRANS64.TRYWAIT P2, [R8+URZ+0x22840], R5 ;  /* 0x02284005080075a7 */ /* 0x0022a4000804017f */
[----:B--2---:R-:W-:Y:S05]  /*dbb0*/  @!P2 NANOSLEEP.SYNCS 0x989680 ;  /* 0x009896800000a95d */ /* 0x004fea0003900000 */
[----:B------:R-:W2:Y:S02]  /*dbc0*/  @!P2 SYNCS.PHASECHK.TRANS64 P2, [R8+URZ+0x22840], R5 ;  /* 0x022840050800a5a7 */ /* 0x000ea4000804007f */
[----:B--2---:R-:W-:Y:S05]  /*dbd0*/  @!P2 BRA `(.L_x_10542) ;  /* 0xfffffffc00f0a947 */ /* 0x004fea000383ffff */
[----:B------:R-:W-:Y:S05]  /*dbe0*/  BRA `(.L_x_10593) ;  /* 0xffffffdc00707947 */ /* 0x000fea000383ffff */
.L_x_10544:
[----:B-1----:R-:W-:-:S04]  /*dbf0*/  IMAD.U32 R8, RZ, RZ, UR37 ;  /* 0x00000025ff087e24 */ /* 0x002fc8000f8e00ff */
[----:B------:R1:W2:Y:S03]  /*dc00*/  SYNCS.PHASECHK.TRANS64.TRYWAIT P2, [R8+URZ+0x22820], R5 ;  /* 0x02282005080075a7 */ /* 0x0002a6000804017f */
[----:B--2---:R-:W-:Y:S05]  /*dc10*/  @!P2 NANOSLEEP.SYNCS 0x989680 ;  /* 0x009896800000a95d */ /* 0x004fea0003900000 */
[----:B------:R-:W2:Y:S02]  /*dc20*/  @!P2 SYNCS.PHASECHK.TRANS64 P2, [R8+URZ+0x22820], R5 ;  /* 0x022820050800a5a7 */ /* 0x000ea4000804007f */
[----:B--2---:R-:W-:Y:S05]  /*dc30*/  @!P2 BRA `(.L_x_10544) ;  /* 0xfffffffc00eca947 */ /* 0x004fea000383ffff */
[----:B------:R-:W-:Y:S05]  /*dc40*/  BRA `(.L_x_10594) ;  /* 0xffffffe000107947 */ /* 0x000fea000383ffff */
.L_x_10547:
[----:B-1----:R1:W2:Y:S02]  /*dc50*/  SYNCS.PHASECHK.TRANS64.TRYWAIT P2, [R8+URZ+0x22860], R5 ;  /* 0x02286005080075a7 */ /* 0x0022a4000804017f */
[----:B--2---:R-:W-:Y:S05]  /*dc60*/  @!P2 NANOSLEEP.SYNCS 0x989680 ;  /* 0x009896800000a95d */ /* 0x004fea0003900000 */
[----:B------:R-:W2:Y:S02]  /*dc70*/  @!P2 SYNCS.PHASECHK.TRANS64 P2, [R8+URZ+0x22860], R5 ;  /* 0x022860050800a5a7 */ /* 0x000ea4000804007f */
[----:B--2---:R-:W-:Y:S05]  /*dc80*/  @!P2 BRA `(.L_x_10547) ;  /* 0xfffffffc00f0a947 */ /* 0x004fea000383ffff */
[----:B------:R-:W-:Y:S05]  /*dc90*/  BRA `(.L_x_10595) ;  /* 0xffffffe000247947 */ /* 0x000fea000383ffff */
.L_x_10554:
[----:B-1----:R1:W2:Y:S02]  /*dca0*/  SYNCS.PHASECHK.TRANS64.TRYWAIT P3, [R2+URZ+0x22840], R3 ;  /* 0x02284003020075a7 */ /* 0x0022a4000806017f */
[----:B--2---:R-:W-:Y:S05]  /*dcb0*/  @!P3 NANOSLEEP.SYNCS 0x989680 ;  /* 0x009896800000b95d */ /* 0x004fea0003900000 */
[----:B------:R-:W2:Y:S02]  /*dcc0*/  @!P3 SYNCS.PHASECHK.TRANS64 P3, [R2+URZ+0x22840], R3 ;  /* 0x022840030200b5a7 */ /* 0x000ea4000806007f */
[----:B--2---:R-:W-:Y:S05]  /*dcd0*/  @!P3 BRA `(.L_x_10554) ;  /* 0xfffffffc00f0b947 */ /* 0x004fea000383ffff */
[----:B------:R-:W-:Y:S05]  /*dce0*/  BRA `(.L_x_10596) ;  /* 0xffffffe400587947 */ /* 0x000fea000383ffff */
.L_x_10556:
[----:B--2---:R2:W3:Y:S02]  /*dcf0*/  SYNCS.PHASECHK.TRANS64.TRYWAIT P3, [R2+URZ+0x22860], R3 ;  /* 0x02286003020075a7 */ /* 0x0044e4000806017f */
[----:B---3--:R-:W-:Y:S05]  /*dd00*/  @!P3 NANOSLEEP.SYNCS 0x989680 ;  /* 0x009896800000b95d */ /* 0x008fea0003900000 */
[----:B------:R-:W3:Y:S02]  /*dd10*/  @!P3 SYNCS.PHASECHK.TRANS64 P3, [R2+URZ+0x22860], R3 ;  /* 0x022860030200b5a7 */ /* 0x000ee4000806007f */
[----:B---3--:R-:W-:Y:S05]  /*dd20*/  @!P3 BRA `(.L_x_10556) ;  /* 0xfffffffc00f0b947 */ /* 0x008fea000383ffff */
[----:B------:R-:W-:Y:S05]  /*dd30*/  BRA `(.L_x_10597) ;  /* 0xffffffe400a07947 */ /* 0x000fea000383ffff */
.L_x_10562:
[----:B-1----:R1:W2:Y:S02]  /*dd40*/  SYNCS.PHASECHK.TRANS64.TRYWAIT P3, [R3+URZ+0x22840], R2 ;  /* 0x02284002030075a7 */ /* 0x0022a4000806017f */
[----:B--2---:R-:W-:Y:S05]  /*dd50*/  @!P3 NANOSLEEP.SYNCS 0x989680 ;  /* 0x009896800000b95d */ /* 0x004fea0003900000 */
[----:B------:R-:W2:Y:S02]  /*dd60*/  @!P3 SYNCS.PHASECHK.TRANS64 P3, [R3+URZ+0x22840], R2 ;  /* 0x022840020300b5a7 */ /* 0x000ea4000806007f */
[----:B--2---:R-:W-:Y:S05]  /*dd70*/  @!P3 BRA `(.L_x_10562) ;  /* 0xfffffffc00f0b947 */ /* 0x004fea000383ffff */
[----:B------:R-:W-:Y:S05]  /*dd80*/  BRA `(.L_x_10598) ;  /* 0xffffffe800c07947 */ /* 0x000fea000383ffff */
.L_x_10564:
[----:B---3--:R3:W4:Y:S02]  /*dd90*/  SYNCS.PHASECHK.TRANS64.TRYWAIT P3, [R3+URZ+0x22860], R2 ;  /* 0x02286002030075a7 */ /* 0x008724000806017f */
[----:B----4-:R-:W-:Y:S05]  /*dda0*/  @!P3 NANOSLEEP.SYNCS 0x989680 ;  /* 0x009896800000b95d */ /* 0x010fea0003900000 */
[----:B------:R-:W4:Y:S02]  /*ddb0*/  @!P3 SYNCS.PHASECHK.TRANS64 P3, [R3+URZ+0x22860], R2 ;  /* 0x022860020300b5a7 */ /* 0x000f24000806007f */
[----:B----4-:R-:W-:Y:S05]  /*ddc0*/  @!P3 BRA `(.L_x_10564) ;  /* 0xfffffffc00f0b947 */ /* 0x010fea000383ffff */
[----:B------:R-:W-:Y:S05]  /*ddd0*/  BRA `(.L_x_10599) ;  /* 0xffffffec00087947 */ /* 0x000fea000383ffff */
.L_x_10569:
[----:B-1----:R1:W2:Y:S02]  /*dde0*/  SYNCS.PHASECHK.TRANS64.TRYWAIT P3, [R2+URZ+0x22840], R3 ;  /* 0x02284003020075a7 */ /* 0x0022a4000806017f */
[----:B--2---:R-:W-:Y:S05]  /*ddf0*/  @!P3 NANOSLEEP.SYNCS 0x989680 ;  /* 0x009896800000b95d */ /* 0x004fea0003900000 */
[----:B------:R-:W2:Y:S02]  /*de00*/  @!P3 SYNCS.PHASECHK.TRANS64 P3, [R2+URZ+0x22840], R3 ;  /* 0x022840030200b5a7 */ /* 0x000ea4000806007f */
[----:B--2---:R-:W-:Y:S05]  /*de10*/  @!P3 BRA `(.L_x_10569) ;  /* 0xfffffffc00f0b947 */ /* 0x004fea000383ffff */
[----:B------:R-:W-:Y:S05]  /*de20*/  BRA `(.L_x_10600) ;  /* 0xfffffff000107947 */ /* 0x000fea000383ffff */
.L_x_10571:
[----:B---3--:R3:W4:Y:S02]  /*de30*/  SYNCS.PHASECHK.TRANS64.TRYWAIT P3, [R2+URZ+0x22860], R3 ;  /* 0x02286003020075a7 */ /* 0x008724000806017f */
[----:B----4-:R-:W-:Y:S05]  /*de40*/  @!P3 NANOSLEEP.SYNCS 0x989680 ;  /* 0x009896800000b95d */ /* 0x010fea0003900000 */
[----:B------:R-:W4:Y:S02]  /*de50*/  @!P3 SYNCS.PHASECHK.TRANS64 P3, [R2+URZ+0x22860], R3 ;  /* 0x022860030200b5a7 */ /* 0x000f24000806007f */
[----:B----4-:R-:W-:Y:S05]  /*de60*/  @!P3 BRA `(.L_x_10571) ;  /* 0xfffffffc00f0b947 */ /* 0x010fea000383ffff */
[----:B------:R-:W-:Y:S05]  /*de70*/  BRA `(.L_x_10601) ;  /* 0xfffffff000587947 */ /* 0x000fea000383ffff */
.L_x_10576:
[----:B------:R-:W-:Y:S01]  /*de80*/  BSSY B0, `(.L_x_10602) ;  /* 0x0000007000007945 */ /* 0x000fe20003800000 */
[----:B--2---:R-:W-:Y:S01]  /*de90*/  MOV R12, RZ ;  /* 0x000000ff000c7202 */ /* 0x004fe20000000f00 */
[----:B------:R-:W-:Y:S01]  /*dea0*/  IMAD.MOV.U32 R11, RZ, RZ, 0x1f ;  /* 0x0000001fff0b7424 */ /* 0x000fe200078e00ff */
[----:B------:R-:W-:-:S07]  /*deb0*/  MOV R15, 0xffffffff ;  /* 0xffffffff000f7802 */ /* 0x000fce0000000f00 */
[----:B-1-34-:R-:W-:Y:S05]  /*dec0*/  WARPSYNC.COLLECTIVE R15, `(.L_x_10603) ;  /* 0x000000000f087348 */ /* 0x01afea0003c00000 */
[----:B------:R2:W1:Y:S02]  /*ded0*/  SHFL.IDX P6, R14, R13, R12, R11 ;  /* 0x0000000c0d0e7389 */ /* 0x00046400000c000b */
[----:B-1234-:R-:W-:Y:S01]  /*dee0*/  ENDCOLLECTIVE ;  /* 0x000000000000791b */ /* 0x01efe20003800000 */
.L_x_10603:
[----:B------:R-:W-:Y:S05]  /*def0*/  BSYNC B0 ;  /* 0x0000000000007941 */ /* 0x000fea0003800000 */
.L_x_10602:
[----:B------:R-:W-:Y:S05]  /*df00*/  BRA `(.L_x_10604) ;  /* 0xfffffff4003c7947 */ /* 0x000fea000383ffff */
.L_x_10578:
[----:B-1----:R1:W2:Y:S02]  /*df10*/  SYNCS.PHASECHK.TRANS64.TRYWAIT P0, [R7+URZ+0x22820], R0 ;  /* 0x02282000070075a7 */ /* 0x0022a4000800017f */
[----:B--2---:R-:W-:Y:S05]  /*df20*/  @!P0 NANOSLEEP.SYNCS 0x989680 ;  /* 0x009896800000895d */ /* 0x004fea0003900000 */
[----:B------:R-:W2:Y:S02]  /*df30*/  @!P0 SYNCS.PHASECHK.TRANS64 P0, [R7+URZ+0x22820], R0 ;  /* 0x02282000070085a7 */ /* 0x000ea4000800007f */
[----:B--2---:R-:W-:Y:S05]  /*df40*/  @!P0 BRA `(.L_x_10578) ;  /* 0xfffffffc00f08947 */ /* 0x004fea000383ffff */
[----:B------:R-:W-:Y:S05]  /*df50*/  BRA `(.L_x_10605) ;  /* 0xfffffff400847947 */ /* 0x000fea000383ffff */
.L_x_10582:
[----:B-1----:R1:W2:Y:S02]  /*df60*/  SYNCS.PHASECHK.TRANS64.TRYWAIT P0, [R5+URZ], R4 ;  /* 0x00000004050075a7 */ /* 0x0022a4000800017f */
[----:B--2---:R-:W-:Y:S05]  /*df70*/  @!P0 NANOSLEEP.SYNCS 0x989680 ;  /* 0x009896800000895d */ /* 0x004fea0003900000 */
[----:B------:R-:W2:Y:S02]  /*df80*/  @!P0 SYNCS.PHASECHK.TRANS64 P0, [R5+URZ], R4 ;  /* 0x00000004050085a7 */ /* 0x000ea4000800007f */
[----:B--2---:R-:W-:Y:S05]  /*df90*/  @!P0 BRA `(.L_x_10582) ;  /* 0xfffffffc00f08947 */ /* 0x004fea000383ffff */
[----:B------:R-:W-:Y:S05]  /*dfa0*/  BRA `(.L_x_10606) ;  /* 0xfffffff400d87947 */ /* 0x000fea000383ffff */
.L_x_10583:
[----:B--2---:R2:W3:Y:S02]  /*dfb0*/  SYNCS.PHASECHK.TRANS64.TRYWAIT P0, [R3+URZ], R0 ;  /* 0x00000000030075a7 */ /* 0x0044e4000800017f */
[----:B---3--:R-:W-:Y:S05]  /*dfc0*/  @!P0 NANOSLEEP.SYNCS 0x989680 ;  /* 0x009896800000895d */ /* 0x008fea0003900000 */
[----:B------:R-:W3:Y:S02]  /*dfd0*/  @!P0 SYNCS.PHASECHK.TRANS64 P0, [R3+URZ], R0 ;  /* 0x00000000030085a7 */ /* 0x000ee4000800007f */
[----:B---3--:R-:W-:Y:S05]  /*dfe0*/  @!P0 BRA `(.L_x_10583) ;  /* 0xfffffffc00f08947 */ /* 0x008fea000383ffff */
[----:B------:R-:W-:Y:S05]  /*dff0*/  BRA `(.L_x_10607) ;  /* 0xfffffff400cc7947 */ /* 0x000fea000383ffff */
.L_x_10585:
[----:B-1----:R1:W2:Y:S02]  /*e000*/  SYNCS.PHASECHK.TRANS64.TRYWAIT P0, [R5+URZ], R4 ;  /* 0x00000004050075a7 */ /* 0x0022a4000800017f */
[----:B--2---:R-:W-:Y:S05]  /*e010*/  @!P0 NANOSLEEP.SYNCS 0x989680 ;  /* 0x009896800000895d */ /* 0x004fea0003900000 */
[----:B------:R-:W2:Y:S02]  /*e020*/  @!P0 SYNCS.PHASECHK.TRANS64 P0, [R5+URZ], R4 ;  /* 0x00000004050085a7 */ /* 0x000ea4000800007f */
[----:B--2---:R-:W-:Y:S05]  /*e030*/  @!P0 BRA `(.L_x_10585) ;  /* 0xfffffffc00f08947 */ /* 0x004fea000383ffff */
[----:B------:R-:W-:Y:S05]  /*e040*/  BRA `(.L_x_10608) ;  /* 0xfffffff400d07947 */ /* 0x000fea000383ffff */
.L_x_10609:
        /* <DEDUP_REMOVED lines=11> */
.L_x_11974:


//--------------------- .text._ZN7cutlass13device_kernelIN5flash11enable_sm90INS1_16FlashAttnFwdSm90INS1_25CollectiveMainloopFwdSm90ILi2EN4cute5tupleIJNS5_1CILi1EEES8_S8_EEENS6_IJNS7_ILi128EEENS7_ILi96EEENS7_ILi64EEEEEELi256ENS_6half_tEfNS_4arch4Sm90ELb1ELb0ELb1ELb0ELb0ELb0ELb1ELb1ELb0ELb0ELb0ELb0EEENS1_21CollectiveEpilogueFwdINS6_IJSA_NS7_ILi256EEESB_EEES9_SE_SG_Li256ELb0ELb0ELb0ELb0EEENS1_30DynamicPersistentTileSchedulerILi256ELi32ELb0ELb0ELb1EEEEEEEEEvNT_6ParamsE --------------------------
	.section	.text._ZN7cutlass13device_kernelIN5flash11enable_sm90INS1_16FlashAttnFwdSm90INS1_25CollectiveMainloopFwdSm90ILi2EN4cute5tupleIJNS5_1CILi1EEES8_S8_EEENS6_IJNS7_ILi128EEENS7_ILi96EEENS7_ILi64EEEEEELi256ENS_6half_tEfNS_4arch4Sm90ELb1ELb0ELb1ELb0ELb0ELb0ELb1ELb1ELb0ELb0ELb0ELb0EEENS1_21CollectiveEpilogueFwdINS6_IJSA_NS7_ILi256EEESB_EEES9_SE_SG_Li256ELb0ELb0ELb0ELb0EEENS1_30DynamicPersistentTileSchedulerILi256ELi32ELb0ELb0ELb1EEEEEEEEEvNT_6ParamsE,"ax",@progbits
	.align	128
.text._ZN7cutlass13device_kernelIN5flash11enable_sm90INS1_16FlashAttnFwdSm90INS1_25CollectiveMainloopFwdSm90ILi2EN4cute5tupleIJNS5_1CILi1EEES8_S8_EEENS6_IJNS7_ILi128EEENS7_ILi96EEENS7_ILi64EEEEEELi256ENS_6half_tEfNS_4arch4Sm90ELb1ELb0ELb1ELb0ELb0ELb0ELb1ELb1ELb0ELb0ELb0ELb0EEENS1_21CollectiveEpilogueFwdINS6_IJSA_NS7_ILi256EEESB_EEES9_SE_SG_Li256ELb0ELb0ELb0ELb0EEENS1_30DynamicPersistentTileSchedulerILi256ELi32ELb0ELb0ELb1EEEEEEEEEvNT_6ParamsE:
        .type           _ZN7cutlass13device_kernelIN5flash11enable_sm90INS1_16FlashAttnFwdSm90INS1_25CollectiveMainloopFwdSm90ILi2EN4cute5tupleIJNS5_1CILi1EEES8_S8_EEENS6_IJNS7_ILi128EEENS7_ILi96EEENS7_ILi64EEEEEELi256ENS_6half_tEfNS_4arch4Sm90ELb1ELb0ELb1ELb0ELb0ELb0ELb1ELb1ELb0ELb0ELb0ELb0EEENS1_21CollectiveEpilogueFwdINS6_IJSA_NS7_ILi256EEESB_EEES9_SE_SG_Li256ELb0ELb0ELb0ELb0EEENS1_30DynamicPersistentTileSchedulerILi256ELi32ELb0ELb0ELb1EEEEEEEEEvNT_6ParamsE,@function
        .size           _ZN7cutlass13device_kernelIN5flash11enable_sm90INS1_16FlashAttnFwdSm90INS1_25CollectiveMainloopFwdSm90ILi2EN4cute5tupleIJNS5_1CILi1EEES8_S8_EEENS6_IJNS7_ILi128EEENS7_ILi96EEENS7_ILi64EEEEEELi256ENS_6half_tEfNS_4arch4Sm90ELb1ELb0ELb1ELb0ELb0ELb0ELb1ELb1ELb0ELb0ELb0ELb0EEENS1_21CollectiveEpilogueFwdINS6_IJSA_NS7_ILi256EEESB_EEES9_SE_SG_Li256ELb0ELb0ELb0ELb0EEENS1_30DynamicPersistentTileSchedulerILi256ELi32ELb0ELb0ELb1EEEEEEEEEvNT_6ParamsE,(.L_x_11975 - _ZN7cutlass13device_kernelIN5flash11enable_sm90INS1_16FlashAttnFwdSm90INS1_25CollectiveMainloopFwdSm90ILi2EN4cute5tupleIJNS5_1CILi1EEES8_S8_EEENS6_IJNS7_ILi128EEENS7_ILi96EEENS7_ILi64EEEEEELi256ENS_6half_tEfNS_4arch4Sm90ELb1ELb0ELb1ELb0ELb0ELb0ELb1ELb1ELb0ELb0ELb0ELb0EEENS1_21CollectiveEpilogueFwdINS6_IJSA_NS7_ILi256EEESB_EEES9_SE_SG_Li256ELb0ELb0ELb0ELb0EEENS1_30DynamicPersistentTileSchedulerILi256ELi32ELb0ELb0ELb1EEEEEEEEEvNT_6ParamsE)
        .other          _ZN7cutlass13device_kernelIN5flash11enable_sm90INS1_16FlashAttnFwdSm90INS1_25CollectiveMainloopFwdSm90ILi2EN4cute5tupleIJNS5_1CILi1EEES8_S8_EEENS6_IJNS7_ILi128EEENS7_ILi96EEENS7_ILi64EEEEEELi256ENS_6half_tEfNS_4arch4Sm90ELb1ELb0ELb1ELb0ELb0ELb0ELb1ELb1ELb0ELb0ELb0ELb0EEENS1_21CollectiveEpilogueFwdINS6_IJSA_NS7_ILi256EEESB_EEES9_SE_SG_Li256ELb0ELb0ELb0ELb0EEENS1_30DynamicPersistentTileSchedulerILi256ELi32ELb0ELb0ELb1EEEEEEEEEvNT_6ParamsE,@"STO_CUDA_ENTRY STV_DEFAULT"
_ZN7cutlass13device_kernelIN5flash11enable_sm90INS1_16FlashAttnFwdSm90INS1_25CollectiveMainloopFwdSm90ILi2EN4cute5tupleIJNS5_1CILi1EEES8_S8_EEENS6_IJNS7_ILi128EEENS7_ILi96EEENS7_ILi64EEEEEELi256ENS_6half_tEfNS_4arch4Sm90ELb1ELb0ELb1ELb0ELb0ELb0ELb1ELb1ELb0ELb0ELb0ELb0EEENS1_21CollectiveEpilogueFwdINS6_IJSA_NS7_ILi256EEESB_EEES9_SE_SG_Li256ELb0ELb0ELb0ELb0EEENS1_30DynamicPersistentTileSchedulerILi256ELi32ELb0ELb0ELb1EEEEEEEEEvNT_6ParamsE:
        /* <DEDUP_REMOVED lines=26> */
.L_x_10611:
[----:B------:R-:W-:Y:S05]  /*01a0*/  BSYNC B0 ;  /* 0x0000000000007941 */ /* 0x000fea0003800000 */
.L_x_10610:
        /* <DEDUP_REMOVED lines=38> */
.L_x_10612:
        /* <DEDUP_REMOVED lines=22> */
.L_x_10613:
        /* <DEDUP_REMOVED lines=18> */
.L_x_10614:
        /* <DEDUP_REMOVED lines=22> */
.L_x_10615:
        /* <DEDUP_REMOVED lines=22> */
.L_x_10616:
[----:B---3--:R-:W-:Y:S01]  /*0950*/  ISETP.NE.AND P0, PT, R2, RZ, PT ;  /* 0x000000ff0200720c */ /* 0x008fe20003f05270 */
[----:B------:R-:W-:Y:S01]  /*0960*/  IMAD.MOV.U32 R2, RZ, RZ, 0x1 ;  /* 0x00000001ff027424 */ /* 0x000fe200078e00ff */
[----:B------:R-:W-:Y:S01]  /*0970*/  NOP ;  /* 0x0000000000007918 */ /* 0x000fe20000000000 */
[----:B------:R-:W-:-:S03]  /*0980*/  ULDC.64 UR46, c[0x0][0x208] ;  /* 0x00008200002e7ab9 */ /* 0x000fc60000000a00 */
[----:B------:R-:W-:-:S05]  /*0990*/  SEL R2, R2, 0x2, !P0 ;  /* 0x0000000202027807 */ /* 0x000fca0004000000 */
[----:B------:R3:W-:Y:S01]  /*09a0*/  STL [R1+0x8], R2 ;  /* 0x0000080201007387 */ /* 0x0007e20000100800 */
[----:B-12-4-:R-:W-:Y:S06]  /*09b0*/  BAR.SYNC.DEFER_BLOCKING 0x0 ;  /* 0x0000000000007b1d */ /* 0x016fec0000010000 */
[----:B------:R-:W-:Y:S05]  /*09c0*/  @!P0 BRA `(.L_x_10617) ;  /* 0x000000b800608947 */ /* 0x000fea0003800000 */
.L_x_10618:
[----:B------:R-:W-:-:S08]  /*09d0*/  NOP ;  /* 0x0000000000007918 */ /* 0x000fd00000000000 */
[----:B------:R-:W1:Y:S02]  /*09e0*/  USETMAXREG.TRY_ALLOC.CTAPOOL UP0, 0xf0 ;  /* 0x000000f0000079c8 */ /* 0x000e640008000600 */
[----:B-1----:R-:W-:-:S13]  /*09f0*/  PLOP3.LUT P0, PT, PT, PT, UP0, 0x80, 0x0 ;  /* 0x000000000000781c */ /* 0x002fda0003f0f008 */
[----:B------:R-:W-:Y:S05]  /*0a00*/  @!P0 BRA `(.L_x_10618) ;  /* 0xfffffffc00f08947 */ /* 0x000fea000383ffff */
[----:B------:R-:W1:Y:S01]  /*0a10*/  S2R R0, SR_TID.X ;  /* 0x0000000000007919 */ /* 0x000e620000002100 */
[----:B------:R-:W2:Y:S08]  /*0a20*/  S2UR UR7, SR_CTAID.X ;  /* 0x00000000000779c3 */ /* 0x000eb00000002500 */
[----:B------:R-:W-:Y:S08]  /*0a30*/  BAR.ARV 0x4, 0x120 ;  /* 0x0104800000007b1d */ /* 0x000ff00000002000 */
[----:B------:R-:W-:Y:S06]  /*0a40*/  BAR.ARV 0x8, 0x120 ;  /* 0x0204800000007b1d */ /* 0x000fec0000002000 */
[----:B-1----:R-:W-:-:S04]  /*0a50*/  SHF.R.U32.HI R0, RZ, 0x7, R0 ;  /* 0x00000007ff007819 */ /* 0x002fc80000011600 */
[----:B------:R-:W-:Y:S02]  /*0a60*/  ISETP.NE.AND P0, PT, R0, 0x1, PT ;  /* 0x000000010000780c */ /* 0x000fe40003f05270 */
[----:B------:R-:W2:Y:S11]  /*0a70*/  LDC R0, c[0x0][0xea8] ;  /* 0x0003aa00ff007b82 */ /* 0x000eb60000000800 */
[----:B------:R-:W-:Y:S06]  /*0a80*/  @!P0 BAR.ARV 0x9, 0x100 ;  /* 0x0244000000008b1d */ /* 0x000fec0000002000 */
[----:B--2---:R-:W-:-:S13]  /*0a90*/  ISETP.LE.AND P0, PT, R0, UR7, PT ;  /* 0x0000000700007c0c */ /* 0x004fda000bf03270 */
[----:B------:R-:W-:Y:S05]  /*0aa0*/  @P0 EXIT ;  /* 0x000000000000094d */ /* 0x000fea0003800000 */
[----:B------:R-:W2:Y:S01]  /*0ab0*/  LDL.LU R11, [R1+0x8] ;  /* 0x00000800010b7983 */ /* 0x000ea20000300800 */
[----:B---3--:R-:W1:Y:S01]  /*0ac0*/  S2R R2, SR_TID.X ;  /* 0x0000000000027919 */ /* 0x008e620000002100 */
[----:B------:R-:W3:Y:S08]  /*0ad0*/  S2UR UR4, SR_CgaCtaId ;  /* 0x00000000000479c3 */ /* 0x000ef00000008800 */
[----:B------:R-:W4:Y:S01]  /*0ae0*/  S2UR UR6, SR_SWINHI ;  /* 0x00000000000679c3 */ /* 0x000f220000002f00 */
[----:B-1----:R-:W-:-:S05]  /*0af0*/  VIADD R227, R2, 0xffffff80 ;  /* 0xffffff8002e37836 */ /* 0x002fca0000000000 */
[----:B------:R-:W-:-:S04]  /*0b00*/  SHF.R.S32.HI R0, RZ, 0x1f, R227 ;  /* 0x0000001fff007819 */ /* 0x000fc800000114e3 */
[----:B------:R-:W-:-:S04]  /*0b10*/  LEA.HI R2, R0, R227, RZ, 0x7 ;  /* 0x000000e300027211 */ /* 0x000fc800078f38ff */
[----:B------:R-:W-:Y:S02]  /*0b20*/  LOP3.LUT R4, R2, 0xffffff80, RZ, 0xc0, !PT ;  /* 0xffffff8002047812 */ /* 0x000fe400078ec0ff */
[CC--:B------:R-:W-:Y:S02]  /*0b30*/  LEA.HI R3, R0.reuse, R227.reuse, RZ, 0x4 ;  /* 0x000000e300037211 */ /* 0x0c0fe400078f20ff */
[----:B------:R-:W-:Y:S02]  /*0b40*/  IADD3 R224, R227, -R4, RZ ;  /* 0x80000004e3e07210 */ /* 0x000fe40007ffe0ff */
[----:B------:R-:W-:Y:S02]  /*0b50*/  LEA.HI R4, R0, R227, RZ, 0x5 ;  /* 0x000000e300047211 */ /* 0x000fe400078f28ff */
[----:B------:R-:W-:Y:S02]  /*0b60*/  SHF.R.S32.HI R6, RZ, 0x4, R3 ;  /* 0x00000004ff067819 */ /* 0x000fe40000011403 */
[----:B------:R-:W-:-:S02]  /*0b70*/  SHF.R.S32.HI R7, RZ, 0x1f, R224 ;  /* 0x0000001fff077819 */ /* 0x000fc400000114e0 */
[----:B------:R-:W-:Y:S02]  /*0b80*/  SHF.R.S32.HI R5, RZ, 0x5, R4 ;  /* 0x00000005ff057819 */ /* 0x000fe40000011404 */
[C---:B------:R-:W-:Y:S02]  /*0b90*/  LOP3.LUT R4, R3.reuse, 0x3fffff0, RZ, 0xc0, !PT ;  /* 0x03fffff003047812 */ /* 0x040fe400078ec0ff */
[----:B------:R-:W-:Y:S02]  /*0ba0*/  LEA.HI R3, R3, R6, RZ, 0x1 ;  /* 0x0000000603037211 */ /* 0x000fe400078f08ff */
[----:B------:R-:W-:Y:S02]  /*0bb0*/  LEA.HI R8, R7, R224, RZ, 0x2 ;  /* 0x000000e007087211 */ /* 0x000fe400078f10ff */
[----:B------:R-:W-:Y:S02]  /*0bc0*/  LOP3.LUT R3, R3, 0x1ffffffe, RZ, 0xc0, !PT ;  /* 0x1ffffffe03037812 */ /* 0x000fe400078ec0ff */
[----:B------:R-:W-:-:S02]  /*0bd0*/  SHF.R.S32.HI R9, RZ, 0x2, R8 ;  /* 0x00000002ff097819 */ /* 0x000fc40000011408 */
[----:B------:R-:W-:Y:S01]  /*0be0*/  SHF.R.S32.HI R10, RZ, 0x1f, R8 ;  /* 0x0000001fff0a7819 */ /* 0x000fe20000011408 */
[----:B------:R-:W-:Y:S01]  /*0bf0*/  IMAD.IADD R6, R6, 0x1, -R3 ;  /* 0x0000000106067824 */ /* 0x000fe200078e0a03 */
[----:B------:R-:W-:Y:S01]  /*0c00*/  SHF.R.S32.HI R3, RZ, 0x7, R2 ;  /* 0x00000007ff037819 */ /* 0x000fe20000011402 */
[----:B------:R-:W-:Y:S01]  /*0c10*/  IMAD.IADD R4, R227, 0x1, -R4 ;  /* 0x00000001e3047824 */ /* 0x000fe200078e0a04 */
[----:B------:R-:W-:Y:S01]  /*0c20*/  LEA.HI R10, R10, R9, RZ, 0x3 ;  /* 0x000000090a0a7211 */ /* 0x000fe200078f18ff */
[----:B------:R-:W-:Y:S01]  /*0c30*/  UMOV UR39, 0x400 ;  /* 0x0000040000277882 */ /* 0x000fe20000000000 */
[----:B------:R-:W-:Y:S01]  /*0c40*/  LEA.HI R2, R2, R3, RZ, 0x1 ;  /* 0x0000000302027211 */ /* 0x000fe200078f08ff */
[----:B------:R-:W-:Y:S01]  /*0c50*/  IMAD R5, R5, 0x10, R4 ;  /* 0x0000001005057824 */ /* 0x000fe200078e0204 */
[----:B------:R-:W-:Y:S01]  /*0c60*/  LOP3.LUT R10, R10, 0xfffffff8, RZ, 0xc0, !PT ;  /* 0xfffffff80a0a7812 */ /* 0x000fe200078ec0ff */
[----:B---3--:R-:W-:Y:S01]  /*0c70*/  ULEA UR39, UR4, UR39, 0x18 ;  /* 0x0000002704277291 */ /* 0x008fe2000f8ec03f */
[----:B------:R-:W-:-:S02]  /*0c80*/  LEA.HI R7, R7, R224, RZ, 0x5 ;  /* 0x000000e007077211 */ /* 0x000fc400078f28ff */
[----:B------:R-:W-:Y:S01]  /*0c90*/  LEA.HI R0, R0, R227, RZ, 0x3 ;  /* 0x000000e300007211 */ /* 0x000fe200078f18ff */
[----:B------:R-:W-:Y:S01]  /*0ca0*/  IMAD.IADD R10, R9, 0x1, -R10 ;  /* 0x00000001090a7824 */ /* 0x000fe200078e0a0a */
[----:B------:R-:W-:Y:S02]  /*0cb0*/  LOP3.LUT R2, R2, 0x3fffffe, RZ, 0xc0, !PT ;  /* 0x03fffffe02027812 */ /* 0x000fe400078ec0ff */
[----:B------:R-:W-:Y:S02]  /*0cc0*/  SHF.R.S32.HI R7, RZ, 0x5, R7 ;  /* 0x00000005ff077819 */ /* 0x000fe40000011407 */
[----:B------:R-:W-:Y:S02]  /*0cd0*/  LEA R5, R5, R6, 0x3 ;  /* 0x0000000605057211 */ /* 0x000fe400078e18ff */
[----:B------:R-:W-:Y:S01]  /*0ce0*/  LOP3.LUT R0, R0, 0x1ffffff8, RZ, 0xc0, !PT ;  /* 0x1ffffff800007812 */ /* 0x000fe200078ec0ff */
[----:B------:R-:W-:Y:S01]  /*0cf0*/  UMOV UR4, UR39 ;  /* 0x0000002700047c82 */ /* 0x000fe20008000000 */
[----:B----4-:R-:W-:Y:S01]  /*0d00*/  UMOV UR5, UR6 ;  /* 0x0000000600057c82 */ /* 0x010fe20008000000 */
[----:B------:R-:W-:Y:S01]  /*0d10*/  LOP3.LUT R9, R8, 0x7ffffffc, RZ, 0xc0, !PT ;  /* 0x7ffffffc08097812 */ /* 0x000fe200078ec0ff */
[----:B------:R-:W-:Y:S01]  /*0d20*/  IMAD.IADD R2, R3, 0x1, -R2 ;  /* 0x0000000103027824 */ /* 0x000fe200078e0a02 */
[----:B------:R-:W-:Y:S01]  /*0d30*/  SHF.L.U32 R5, R5, 0x3, RZ ;  /* 0x0000000305057819 */ /* 0x000fe200000006ff */
[----:B------:R-:W-:-:S02]  /*0d40*/  IMAD R7, R7, 0x10, R10 ;  /* 0x0000001007077824 */ /* 0x000fc400078e020a */
[----:B------:R-:W-:Y:S02]  /*0d50*/  IMAD.U32 R202, RZ, RZ, UR4 ;  /* 0x00000004ffca7e24 */ /* 0x000fe4000f8e00ff */
[----:B------:R-:W-:Y:S02]  /*0d60*/  IMAD.U32 R203, RZ, RZ, UR5 ;  /* 0x00000005ffcb7e24 */ /* 0x000fe4000f8e00ff */
[----:B------:R-:W-:Y:S01]  /*0d70*/  IMAD.IADD R0, R227, 0x1, -R0 ;  /* 0x00000001e3007824 */ /* 0x000fe200078e0a00 */
[----:B------:R-:W-:Y:S01]  /*0d80*/  LEA R225, R2, R7, 0x6 ;  /* 0x0000000702e17211 */ /* 0x000fe200078e30ff */
[----:B------:R-:W-:Y:S02]  /*0d90*/  IMAD.IADD R224, R224, 0x1, -R9 ;  /* 0x00000001e0e07824 */ /* 0x000fe400078e0a09 */
[----:B------:R-:W-:Y:S01]  /*0da0*/  IMAD.WIDE R202, R5, 0x2, R202 ;  /* 0x0000000205ca7825 */ /* 0x000fe200078e02ca */
[----:B------:R-:W-:-:S03]  /*0db0*/  UMOV UR4, UR7 ;  /* 0x0000000700047c82 */ /* 0x000fc60008000000 */
[----:B------:R-:W-:Y:S02]  /*0dc0*/  IMAD.MOV.U32 R226, RZ, RZ, RZ ;  /* 0x000000ffffe27224 */ /* 0x000fe400078e00ff */
[----:B------:R-:W-:Y:S01]  /*0dd0*/  IMAD.SHL.U32 R204, R0, 0x8, RZ ;  /* 0x0000000800cc7824 */ /* 0x000fe200078e00ff */
[----:B------:R-:W-:Y:S01]  /*0de0*/  ULDC.64 UR60, c[0x0][0x198] ;  /* 0x00006600003c7ab9 */ /* 0x000fe20000000a00 */
[----:B------:R-:W-:Y:S01]  /*0df0*/  UMOV UR37, URZ ;  /* 0x0000003f00257c82 */ /* 0x000fe20008000000 */
[----:B------:R-:W-:Y:S01]  /*0e00*/  UMOV UR36, URZ ;  /* 0x0000003f00247c82 */ /* 0x000fe20008000000 */
[----:B--2---:R-:W-:-:S07]  /*0e10*/  LOP3.LUT R219, R11, 0x1, RZ, 0xfc, !PT ;  /* 0x000000010bdb7812 */ /* 0x004fce00078efcff */
.L_x_10666:
        /* <DEDUP_REMOVED lines=20> */
.L_x_10619:
[----:B------:R-:W-:Y:S01]  /*0f60*/  ULDC UR6, c[0x0][0xec4] ;  /* 0x0003b10000067ab9 */ /* 0x000fe20000000800 */
[----:B------:R-:W-:Y:S01]  /*0f70*/  UMOV UR40, UR7 ;  /* 0x0000000700287c82 */ /* 0x000fe20008000000 */
[----:B------:R-:W-:-:S11]  /*0f80*/  UISETP.NE.AND UP0, UPT, UR6, 0x1, UPT ;  /* 0x000000010600788c */ /* 0x000fd6000bf05270 */
[----:B------:R-:W-:Y:S02]  /*0f90*/  @UP0 ULDC.64 UR10, c[0x0][0xec8] ;  /* 0x0003b200000a0ab9 */ /* 0x000fe40000000a00 */
[----:B------:R-:W-:-:S04]  /*0fa0*/  UIMAD.WIDE.U32 UR4, UR7, UR10, URZ ;  /* 0x0000000a070472a5 */ /* 0x000fc8000f8e003f */
[----:B------:R-:W-:-:S04]  /*0fb0*/  @UP0 USHF.R.U32.HI UR40, URZ, UR11, UR5 ;  /* 0x0000000b3f280299 */ /* 0x000fc80008011605 */
[----:B------:R-:W-:-:S12]  /*0fc0*/  UIMAD UR4, UR40, UR6, URZ ;  /* 0x00000006280472a4 */ /* 0x000fd8000f8e023f */
.L_x_10620:
[----:B------:R-:W1:Y:S01]  /*0fd0*/  LDC R2, c[0x0][0x288] ;  /* 0x0000a200ff027b82 */ /* 0x000e620000000800 */
[----:B------:R-:W-:Y:S01]  /*0fe0*/  ULOP3.LUT UR5, URZ, UR40, URZ, 0x33, !UPT ;  /* 0x000000283f057292 */ /* 0x000fe2000f8e333f */
[----:B------:R-:W-:Y:S01]  /*0ff0*/  PLOP3.LUT P0, PT, PT, PT, PT, 0x80, 0x0 ;  /* 0x000000000000781c */ /* 0x000fe20003f0f070 */
[----:B------:R-:W-:Y:S01]  /*1000*/  ULDC UR6, c[0x0][0xeac] ;  /* 0x0003ab0000067ab9 */ /* 0x000fe20000000800 */
[----:B------:R-:W-:Y:S01]  /*1010*/  ULDC.64 UR10, c[0x0][0x3f8] ;  /* 0x0000fe00000a7ab9 */ /* 0x000fe20000000a00 */
[----:B------:R-:W-:Y:S01]  /*1020*/  UIADD3 UR5, UR5, UR6, URZ ;  /* 0x0000000605057290 */ /* 0x000fe2000fffe03f */
[----:B------:R-:W-:Y:S01]  /*1030*/  MOV R150, RZ ;  /* 0x000000ff00967202 */ /* 0x000fe20000000f00 */
[----:B------:R-:W-:Y:S01]  /*1040*/  UISETP.NE.U32.AND UP0, UPT, UR10, URZ, UPT ;  /* 0x0000003f0a00728c */ /* 0x000fe2000bf05070 */
[----:B------:R-:W2:Y:S01]  /*1050*/  LDC R157, c[0x0][0x2e0] ;  /* 0x0000b800ff9d7b82 */ /* 0x000ea20000000800 */
[----:B------:R-:W-:Y:S01]  /*1060*/  USHF.L.U32 UR42, UR5, 0x7, URZ ;  /* 0x00000007052a7899 */ /* 0x000fe2000800063f */
[----:B------:R-:W-:Y:S01]  /*1070*/  CS2R R148, SRZ ;  /* 0x0000000000947805 */ /* 0x000fe2000001ff00 */
[----:B------:R-:W-:Y:S01]  /*1080*/  UISETP.NE.AND.EX UP0, UPT, UR11, URZ, UPT, UP0 ;  /* 0x0000003f0b00728c */ /* 0x000fe2000bf05300 */
[----:B------:R-:W-:Y:S01]  /*1090*/  CS2R R146, SRZ ;  /* 0x0000000000927805 */ /* 0x000fe2000001ff00 */
[----:B------:R-:W-:Y:S01]  /*10a0*/  ULDC UR6, c[0x0][0x404] ;  /* 0x0001010000067ab9 */ /* 0x000fe20000000800 */
[----:B------:R-:W-:Y:S01]  /*10b0*/  ULDC UR43, c[0x0][0xeb8] ;  /* 0x0003ae00002b7ab9 */ /* 0x000fe20000000800 */
[----:B------:R-:W-:Y:S01]  /*10c0*/  USEL UR5, UR6, 0x1, UP0 ;  /* 0x0000000106057887 */ /* 0x000fe20008000000 */
[----:B------:R-:W-:Y:S01]  /*10d0*/  MOV R223, UR42 ;  /* 0x0000002a00df7c02 */ /* 0x000fe20008000f00 */
[----:B------:R-:W-:Y:S01]  /*10e0*/  UISETP.NE.AND UP0, UPT, UR43, 0x1, UPT ;  /* 0x000000012b00788c */ /* 0x000fe2000bf05270 */
[----:B------:R-:W-:Y:S01]  /*10f0*/  CS2R R144, SRZ ;  /* 0x0000000000907805 */ /* 0x000fe2000001ff00 */
[----:B------:R-:W-:Y:S01]  /*1100*/  UIADD3 UR4, UR7, -UR4, URZ ;  /* 0x8000000407047290 */ /* 0x000fe2000fffe03f */
[----:B------:R-:W-:-:S02]  /*1110*/  CS2R R142, SRZ ;  /* 0x00000000008e7805 */ /* 0x000fc4000001ff00 */
[----:B------:R-:W-:Y:S02]  /*1120*/  CS2R R140, SRZ ;  /* 0x00000000008c7805 */ /* 0x000fe4000001ff00 */
[----:B------:R-:W-:Y:S02]  /*1130*/  CS2R R138, SRZ ;  /* 0x00000000008a7805 */ /* 0x000fe4000001ff00 */
[----:B------:R-:W-:Y:S02]  /*1140*/  CS2R R136, SRZ ;  /* 0x0000000000887805 */ /* 0x000fe4000001ff00 */
[----:B-1----:R-:W-:Y:S02]  /*1150*/  IADD3 R2, R223, 0xdf, -R2 ;  /* 0x000000dfdf027810 */ /* 0x002fe40007ffe802 */
[----:B------:R-:W-:Y:S02]  /*1160*/  CS2R R134, SRZ ;  /* 0x0000000000867805 */ /* 0x000fe4000001ff00 */
[----:B------:R-:W-:-:S02]  /*1170*/  CS2R R132, SRZ ;  /* 0x0000000000847805 */ /* 0x000fc4000001ff00 */
[----:B------:R-:W-:Y:S01]  /*1180*/  CS2R R130, SRZ ;  /* 0x0000000000827805 */ /* 0x000fe2000001ff00 */
[----:B------:R-:W-:Y:S01]  /*1190*/  @UP0 ULDC UR6, c[0x0][0xec0] ;  /* 0x0003b00000060ab9 */ /* 0x000fe20000000800 */
[----:B------:R-:W-:Y:S02]  /*11a0*/  CS2R R128, SRZ ;  /* 0x0000000000807805 */ /* 0x000fe4000001ff00 */
[----:B------:R-:W-:Y:S02]  /*11b0*/  CS2R R126, SRZ ;  /* 0x00000000007e7805 */ /* 0x000fe4000001ff00 */
[----:B------:R-:W-:Y:S01]  /*11c0*/  CS2R R124, SRZ ;  /* 0x00000000007c7805 */ /* 0x000fe2000001ff00 */
[----:B--2---:R-:W-:Y:S01]  /*11d0*/  IMAD R157, R157, UR5, RZ ;  /* 0x000000059d9d7c24 */ /* 0x004fe2000f8e02ff */
[----:B------:R-:W-:Y:S01]  /*11e0*/  ULDC UR5, c[0x0][0xec4] ;  /* 0x0003b10000057ab9 */ /* 0x000fe20000000800 */
[----:B------:R-:W-:Y:S01]  /*11f0*/  CS2R R122, SRZ ;  /* 0x00000000007a7805 */ /* 0x000fe2000001ff00 */
[----:B------:R-:W-:Y:S01]  /*1200*/  UIMAD UR8, UR8, UR5, UR4 ;  /* 0x00000005080872a4 */ /* 0x000fe2000f8e0204 */
[C---:B------:R-:W-:Y:S01]  /*1210*/  VIADD R0, R157.reuse, 0x5f ;  /* 0x0000005f9d007836 */ /* 0x040fe20000000000 */
[----:B------:R-:W-:Y:S01]  /*1220*/  CS2R R120, SRZ ;  /* 0x0000000000787805 */ /* 0x000fe2000001ff00 */
[----:B------:R-:W-:Y:S01]  /*1230*/  IMAD.IADD R2, R157, 0x1, R2 ;  /* 0x000000019d027824 */ /* 0x000fe200078e0202 */
[----:B------:R-:W-:Y:S01]  /*1240*/  @UP0 ULDC UR4, c[0x0][0xebc] ;  /* 0x0003af0000040ab9 */ /* 0x000fe20000000800 */
[----:B------:R-:W-:Y:S01]  /*1250*/  IMAD.HI R0, R0, 0x2aaaaaab, RZ ;  /* 0x2aaaaaab00007827 */ /* 0x000fe200078e02ff */
[----:B------:R-:W-:Y:S01]  /*1260*/  UIMAD.WIDE.U32 UR4, UR8, UR4, URZ ;  /* 0x00000004080472a5 */ /* 0x000fe2000f8e003f */
[----:B------:R-:W-:Y:S01]  /*1270*/  CS2R R118, SRZ ;  /* 0x0000000000767805 */ /* 0x000fe2000001ff00 */
[----:B------:R-:W-:Y:S01]  /*1280*/  UMOV UR44, UR8 ;  /* 0x00000008002c7c82 */ /* 0x000fe20008000000 */
[----:B------:R-:W-:Y:S01]  /*1290*/  IMAD.HI R2, R2, 0x2aaaaaab, RZ ;  /* 0x2aaaaaab02027827 */ /* 0x000fe200078e02ff */
[----:B------:R-:W-:Y:S01]  /*12a0*/  SHF.R.U32.HI R3, RZ, 0x1f, R0 ;  /* 0x0000001fff037819 */ /* 0x000fe20000011600 */
[----:B------:R-:W-:Y:S01]  /*12b0*/  @UP0 USHF.R.U32.HI UR44, URZ, UR6, UR5 ;  /* 0x000000063f2c0299 */ /* 0x000fe20008011605 */
[----:B------:R-:W-:-:S02]  /*12c0*/  CS2R R116, SRZ ;  /* 0x0000000000747805 */ /* 0x000fc4000001ff00 */
[----:B------:R-:W-:Y:S02]  /*12d0*/  CS2R R114, SRZ ;  /* 0x0000000000727805 */ /* 0x000fe4000001ff00 */
[----:B------:R-:W-:Y:S01]  /*12e0*/  SHF.R.U32.HI R5, RZ, 0x1f, R2 ;  /* 0x0000001fff057819 */ /* 0x000fe20000011602 */
[----:B------:R-:W-:Y:S01]  /*12f0*/  UIADD3 UR4, -UR44, URZ, URZ ;  /* 0x0000003f2c047290 */ /* 0x000fe2000fffe13f */
[----:B------:R-:W-:Y:S01]  /*1300*/  LEA.HI.SX32 R3, R0, R3, 0x1c ;  /* 0x0000000300037211 */ /* 0x000fe200078fe2ff */
[----:B------:R-:W-:Y:S01]  /*1310*/  IMAD.MOV.U32 R0, RZ, RZ, RZ ;  /* 0x000000ffff007224 */ /* 0x000fe200078e00ff */
[----:B------:R-:W-:Y:S01]  /*1320*/  LEA.HI.SX32 R2, R2, R5, 0x1c ;  /* 0x0000000502027211 */ /* 0x000fe200078fe2ff */
[----:B------:R-:W-:Y:S01]  /*1330*/  UIMAD UR43, UR43, UR4, UR8 ;  /* 0x000000042b2b72a4 */ /* 0x000fe2000f8e0208 */
[----:B------:R-:W-:Y:S02]  /*1340*/  CS2R R112, SRZ ;  /* 0x0000000000707805 */ /* 0x000fe4000001ff00 */
[----:B------:R-:W-:-:S02]  /*1350*/  CS2R R110, SRZ ;  /* 0x00000000006e7805 */ /* 0x000fc4000001ff00 */
[----:B------:R-:W-:Y:S02]  /*1360*/  VIMNMX R159, R3, R2, PT ;  /* 0x00000002039f7248 */ /* 0x000fe40003fe0100 */
[----:B------:R-:W-:Y:S02]  /*1370*/  CS2R R2, SRZ ;  /* 0x0000000000027805 */ /* 0x000fe4000001ff00 */
[----:B------:R-:W-:Y:S02]  /*1380*/  CS2R R108, SRZ ;  /* 0x00000000006c7805 */ /* 0x000fe4000001ff00 */
[----:B------:R-:W-:Y:S02]  /*1390*/  CS2R R106, SRZ ;  /* 0x00000000006a7805 */ /* 0x000fe4000001ff00 */
[----:B------:R-:W-:Y:S02]  /*13a0*/  ISETP.GE.AND P1, PT, R159, 0x1, PT ;  /* 0x000000019f00780c */ /* 0x000fe40003f26270 */
        /* <DEDUP_REMOVED lines=42> */
[----:B------:R-:W-:Y:S01]  /*1650*/  MOV R25, RZ ;  /* 0x000000ff00197202 */ /* 0x000fe20000000f00 */
        /* <DEDUP_REMOVED lines=13> */
[----:B------:R-:W-:Y:S02]  /*1730*/  USHF.R.U32.HI UR4, URZ, 0x4, UR5 ;  /* 0x000000043f047899 */ /* 0x000fe40008011605 */
[----:B------:R-:W-:Y:S02]  /*1740*/  UIADD3 UR5, UR5, 0xa000, URZ ;  /* 0x0000a00005057890 */ /* 0x000fe4000fffe03f */
[----:B------:R-:W-:Y:S02]  /*1750*/  ULOP3.LUT UR4, UR4, 0x3fff, URZ, 0xc0, !UPT ;  /* 0x00003fff04047892 */ /* 0x000fe4000f8ec03f */
[----:B------:R-:W-:Y:S02]  /*1760*/  USHF.R.U32.HI UR5, URZ, 0x4, UR5 ;  /* 0x000000043f057899 */ /* 0x000fe40008011605 */
[----:B------:R-:W-:Y:S02]  /*1770*/  ULOP3.LUT UR41, UR4, 0x10000, URZ, 0xfc, !UPT ;  /* 0x0001000004297892 */ /* 0x000fe4000f8efc3f */
[----:B------:R-:W-:-:S03]  /*1780*/  ULOP3.LUT UR45, UR5, 0x3fff, URZ, 0xc0, !UPT ;  /* 0x00003fff052d7892 */ /* 0x000fc6000f8ec03f */
[----:B------:R-:W-:Y:S02]  /*1790*/  UMOV UR5, 0x40000040 ;  /* 0x4000004000057882 */ /* 0x000fe40000000000 */
[----:B------:R-:W-:Y:S01]  /*17a0*/  UMOV UR4, UR41 ;  /* 0x0000002900047c82 */ /* 0x000fe20008000000 */
[----:B------:R-:W-:Y:S02]  /*17b0*/  IMAD.U32 R201, RZ, RZ, UR5 ;  /* 0x00000005ffc97e24 */ /* 0x000fe4000f8e00ff */
[----:B------:R-:W-:Y:S01]  /*17c0*/  IMAD.U32 R200, RZ, RZ, UR4 ;  /* 0x00000004ffc87e24 */ /* 0x000fe2000f8e00ff */
        /* <DEDUP_REMOVED lines=17> */
.L_x_10622:
[----:B------:R-:W-:Y:S01]  /*18e0*/  LEA.HI R0, R226, R226, RZ, 0x1 ;  /* 0x000000e2e2007211 */ /* 0x000fe200078f08ff */
[----:B------:R-:W1:Y:S03]  /*18f0*/  S2R R2, SR_TID.X ;  /* 0x0000000000027919 */ /* 0x000e660000002100 */
[----:B------:R-:W-:-:S04]  /*1900*/  LOP3.LUT R3, R0, 0xfffffffe, RZ, 0xc0, !PT ;  /* 0xfffffffe00037812 */ /* 0x000fc800078ec0ff */
[----:B------:R-:W-:-:S04]  /*1910*/  IADD3 R0, R226, -R3, RZ ;  /* 0x80000003e2007210 */ /* 0x000fc80007ffe0ff */
[----:B------:R-:W-:-:S04]  /*1920*/  SHF.L.U32 R0, R0, 0x1f, RZ ;  /* 0x0000001f00007819 */ /* 0x000fc800000006ff */
[----:B------:R-:W2:Y:S01]  /*1930*/  SYNCS.PHASECHK.TRANS64.TRYWAIT P0, [UR39+0x32400], R0 ;  /* 0x03240000ff0075a7 */ /* 0x000ea20008000167 */
[----:B-1----:R-:W-:-:S05]  /*1940*/  SHF.R.U32.HI R2, RZ, 0x7, R2 ;  /* 0x00000007ff027819 */ /* 0x002fca0000011602 */
[----:B------:R-:W-:Y:S01]  /*1950*/  VIADD R188, R2, 0x8 ;  /* 0x0000000802bc7836 */ /* 0x000fe20000000000 */
[----:B--2---:R-:W-:Y:S06]  /*1960*/  @!P0 BRA `(.L_x_10623) ;  /* 0x000000d800488947 */ /* 0x004fec0003800000 */
.L_x_10727:
[----:B------:R-:W-:Y:S01]  /*1970*/  ISETP.NE.AND P0, PT, R219, 0x3, PT ;  /* 0x00000003db00780c */ /* 0x000fe20003f05270 */
[----:B------:R-:W-:Y:S05]  /*1980*/  WARPSYNC.ALL ;  /* 0x0000000000007948 */ /* 0x000fea0003800000 */
[----:B------:R2:W-:Y:S07]  /*1990*/  BAR.SYNC.DEFER_BLOCKING R188, 0x100 ;  /* 0x000400bc0000751d */ /* 0x0005ee0000010000 */
[----:B------:R-:W-:Y:S05]  /*19a0*/  @!P0 BRA `(.L_x_10624) ;  /* 0x0000000000048947 */ /* 0x000fea0003800000 */
[----:B------:R-:W-:Y:S01]  /*19b0*/  BPT.TRAP 0x1 ;  /* 0x000000040000795c */ /* 0x000fe20000300000 */
.L_x_10624:
[----:B------:R-:W-:Y:S01]  /*19c0*/  ULEA UR7, UR36, UR39, 0x3 ;  /* 0x0000002724077291 */ /* 0x000fe2000f8e183f */
[----:B------:R-:W-:-:S05]  /*19d0*/  IMAD.U32 R2, RZ, RZ, UR37 ;  /* 0x00000025ff027e24 */ /* 0x000fca000f8e00ff */
[----:B------:R-:W-:-:S04]  /*19e0*/  SHF.L.U32 R2, R2, 0x1f, RZ ;  /* 0x0000001f02027819 */ /* 0x000fc800000006ff */
[----:B------:R3:W4:Y:S01]  /*19f0*/  SYNCS.PHASECHK.TRANS64.TRYWAIT P1, [UR7+0x32430], R2 ;  /* 0x03243002ff0075a7 */ /* 0x0007220008020147 */
[----:B------:R-:W-:Y:S05]  /*1a00*/  @!P0 BRA `(.L_x_10625) ;  /* 0x0000000000048947 */ /* 0x000fea0003800000 */
[----:B------:R-:W-:Y:S01]  /*1a10*/  BPT.TRAP 0x1 ;  /* 0x000000040000795c */ /* 0x000fe20000300000 */
.L_x_10625:
[----:B----4-:R-:W-:Y:S05]  /*1a20*/  @P1 BRA `(.L_x_10626) ;  /* 0x0000000000081947 */ /* 0x010fea0003800000 */
[----:B------:R-:W4:Y:S02]  /*1a30*/  SYNCS.PHASECHK.TRANS64.TRYWAIT P1, [UR7+0x32430], R2 ;  /* 0x03243002ff0075a7 */ /* 0x000f240008020147 */
[----:B----4-:R-:W-:Y:S05]  /*1a40*/  @!P1 BRA `(.L_x_10627) ;  /* 0x000000d800289947 */ /* 0x010fea0003800000 */
.L_x_10626:
[----:B------:R-:W-:Y:S01]  /*1a50*/  UIADD3 UR4, UR39, 0x1c400, URZ ;  /* 0x0001c40027047890 */ /* 0x000fe2000fffe03f */
[----:B------:R-:W-:Y:S01]  /*1a60*/  R2UR UR8, R200 ;  /* 0x00000000c80872ca */ /* 0x000fe200000e0000 */
[----:B------:R-:W-:Y:S01]  /*1a70*/  WARPGROUP.ARRIVE ;  /* 0x00000000000079c5 */ /* 0x000fe20000000000 */
[----:B------:R-:W-:Y:S01]  /*1a80*/  R2UR UR9, R201 ;  /* 0x00000000c90972ca */ /* 0x000fe200000e0000 */
[----:B------:R-:W-:Y:S01]  /*1a90*/  USHF.R.U32.HI UR4, URZ, 0x4, UR4 ;  /* 0x000000043f047899 */ /* 0x000fe20008011604 */
[----:B------:R-:W-:Y:S01]  /*1aa0*/  UMOV UR11, 0x40000040 ;  /* 0x40000040000b7882 */ /* 0x000fe20000000000 */
[----:B------:R-:W-:Y:S02]  /*1ab0*/  UIADD3 UR5, UR41, 0x2, URZ ;  /* 0x0000000229057890 */ /* 0x000fe4000fffe03f */
[----:B------:R-:W-:-:S04]  /*1ac0*/  ULOP3.LUT UR4, UR4, 0x3fff, URZ, 0xc0, !UPT ;  /* 0x00003fff04047892 */ /* 0x000fc8000f8ec03f */
[----:B------:R-:W-:-:S04]  /*1ad0*/  ULOP3.LUT UR38, UR4, 0x10000, URZ, 0xfc, !UPT ;  /* 0x0001000004267892 */ /* 0x000fc8000f8efc3f */
[----:B------:R-:W-:-:S04]  /*1ae0*/  UIMAD UR4, UR36, 0x300, UR38 ;  /* 0x00000300240478a4 */ /* 0x000fc8000f8e0226 */
[----:B------:R-:W-:-:S03]  /*1af0*/  UIADD3 UR6, UR4, 0x2, URZ ;  /* 0x0000000204067890 */ /* 0x000fc6000fffe03f */
[----:B------:R-:W-:Y:S02]  /*1b00*/  UMOV UR10, UR4 ;  /* 0x00000004000a7c82 */ /* 0x000fe40008000000 */
        /* <DEDUP_REMOVED lines=27> */
[----:B------:R-:W-:Y:S01]  /*1cc0*/  IMAD.U32 R18, RZ, RZ, UR8 ;  /* 0x00000008ff127e24 */ /* 0x000fe2000f8e00ff */
[----:B------:R-:W-:Y:S01]  /*1cd0*/  MOV R19, UR9 ;  /* 0x0000000900137c02 */ /* 0x000fe20008000f00 */
[----:B------:R-:W-:Y:S02]  /*1ce0*/  WARPGROUP.DEPBAR.LE gsb0, 0x0 ;  /* 0x00008000000079c5 */ /* 0x000fe40000010000 */
[----:B------:R-:W-:-:S06]  /*1cf0*/  WARPGROUP.ARRIVE ;  /* 0x00000000000079c5 */ /* 0x000fcc0000000000 */
[----:B------:R-:W-:Y:S03]  /*1d00*/  HGMMA.64x96x16.F32 R24, gdesc[UR8], R24, gsb0 ;  /* 0x01600000081879f0 */ /* 0x000fe60008000818 */
[----:B------:R-:W-:Y:S02]  /*1d10*/  WARPGROUP.DEPBAR.LE gsb0, 0x0 ;  /* 0x00008000000079c5 */ /* 0x000fe40000010000 */
[----:B------:R-:W4:Y:S02]  /*1d20*/  SYNCS.PHASECHK.TRANS64.TRYWAIT P1, [UR39+0x32410], R0 ;  /* 0x03241000ff0075a7 */ /* 0x000f240008020167 */
[----:B----4-:R-:W-:Y:S05]  /*1d30*/  @!P1 BRA `(.L_x_10628) ;  /* 0x000000d400849947 */ /* 0x010fea0003800000 */
.L_x_10728:
[----:B------:R-:W-:Y:S05]  /*1d40*/  @!P0 BRA `(.L_x_10629) ;  /* 0x0000000000048947 */ /* 0x000fea0003800000 */
[----:B------:R-:W-:Y:S01]  /*1d50*/  BPT.TRAP 0x1 ;  /* 0x000000040000795c */ /* 0x000fe20000300000 */
.L_x_10629:
[----:B------:R4:W1:Y:S01]  /*1d60*/  SYNCS.PHASECHK.TRANS64.TRYWAIT P1, [UR7+0x32450], R2 ;  /* 0x03245002ff0075a7 */ /* 0x0008620008020147 */
[----:B------:R-:W-:Y:S05]  /*1d70*/  @!P0 BRA `(.L_x_10630) ;  /* 0x0000000000048947 */ /* 0x000fea0003800000 */
[----:B------:R-:W-:Y:S01]  /*1d80*/  BPT.TRAP 0x1 ;  /* 0x000000040000795c */ /* 0x000fe20000300000 */
.L_x_10630:
[----:B-1----:R-:W-:Y:S05]  /*1d90*/  @P1 BRA `(.L_x_10631) ;  /* 0x0000000000081947 */ /* 0x002fea0003800000 */
[----:B------:R-:W1:Y:S02]  /*1da0*/  SYNCS.PHASECHK.TRANS64.TRYWAIT P1, [UR7+0x32450], R2 ;  /* 0x03245002ff0075a7 */ /* 0x000e640008020147 */
[----:B-1----:R-:W-:Y:S05]  /*1db0*/  @!P1 BRA `(.L_x_10632) ;  /* 0x000000d4007c9947 */ /* 0x002fea0003800000 */
.L_x_10631:
        /* <DEDUP_REMOVED lines=9> */
[----:B------:R-:W-:Y:S01]  /*1e50*/  MOV R15, UR13 ;  /* 0x0000000d000f7c02 */ /* 0x000fe20008000f00 */
[----:B------:R-:W-:Y:S01]  /*1e60*/  ULOP3.LUT UR4, UR45, 0x10000, URZ, 0xfc, !UPT ;  /* 0x000100002d047892 */ /* 0x000fe2000f8efc3f */
[----:B------:R-:W1:Y:S01]  /*1e70*/  LDC R0, c[0x0][0x288] ;  /* 0x0000a200ff007b82 */ /* 0x000e620000000800 */
[----:B------:R-:W-:Y:S01]  /*1e80*/  ULOP3.LUT UR6, UR41, 0x10000, URZ, 0xfc, !UPT ;  /* 0x0001000029067892 */ /* 0x000fe2000f8efc3f */
[----:B------:R-:W-:Y:S01]  /*1e90*/  IMAD R13, R159, -0x60, R157 ;  /* 0xffffffa09f0d7824 */ /* 0x000fe200078e029d */
[----:B------:R-:W-:Y:S01]  /*1ea0*/  UIADD3 UR16, UR4, 0x800, URZ ;  /* 0x0000080004107890 */ /* 0x000fe2000fffe03f */
[----:B------:R-:W5:Y:S01]  /*1eb0*/  S2R R74, SR_TID.X ;  /* 0x00000000004a7919 */ /* 0x000f620000002100 */
[----:B------:R-:W-:Y:S01]  /*1ec0*/  UIMAD UR5, UR36, 0xc00, UR6 ;  /* 0x00000c00240578a4 */ /* 0x000fe2000f8e0206 */
[----:B------:R-:W-:Y:S01]  /*1ed0*/  VIADD R73, R13, 0x60 ;  /* 0x000000600d497836 */ /* 0x000fe20000000000 */
[----:B------:R-:W-:Y:S01]  /*1ee0*/  UMOV UR8, UR4 ;  /* 0x0000000400087c82 */ /* 0x000fe20008000000 */
[----:B------:R-:W-:Y:S01]  /*1ef0*/  UMOV UR17, 0x40000040 ;  /* 0x4000004000117882 */ /* 0x000fe20000000000 */
[----:B------:R-:W-:Y:S01]  /*1f00*/  IMAD.U32 R16, RZ, RZ, UR8 ;  /* 0x00000008ff107e24 */ /* 0x000fe2000f8e00ff */
[----:B------:R-:W-:Y:S01]  /*1f10*/  UIADD3 UR18, UR5, 0x600, URZ ;  /* 0x0000060005127890 */ /* 0x000fe2000fffe03f */
[----:B------:R-:W-:Y:S01]  /*1f20*/  IMAD R73, R224, -0x2, R73 ;  /* 0xfffffffee0497824 */ /* 0x000fe200078e0249 */
[----:B------:R-:W-:Y:S01]  /*1f30*/  UMOV UR10, UR5 ;  /* 0x00000005000a7c82 */ /* 0x000fe20008000000 */
[----:B------:R-:W-:Y:S01]  /*1f40*/  UMOV UR19, 0x40000040 ;  /* 0x4000004000137882 */ /* 0x000fe20000000000 */
[----:B------:R-:W-:Y:S01]  /*1f50*/  HGMMA.64x96x16.F32 R24, gdesc[UR8], R24, gsb0 ;  /* 0x01600000081879f0 */ /* 0x000fe20008000818 */
[----:B------:R-:W-:Y:S01]  /*1f60*/  UIADD3 UR8, UR4, 0x2, URZ ;  /* 0x0000000204087890 */ /* 0x000fe2000fffe03f */
[----:B------:R-:W-:Y:S01]  /*1f70*/  IMAD.U32 R165, RZ, RZ, UR7 ;  /* 0x00000007ffa57e24 */ /* 0x000fe2000f8e00ff */
[----:B------:R-:W-:-:S02]  /*1f80*/  UIADD3 UR9, UR5, 0x2, URZ ;  /* 0x0000000205097890 */ /* 0x000fc4000fffe03f */
[----:B------:R-:W-:Y:S01]  /*1f90*/  UIADD3 UR10, UR5, 0x304, URZ ;  /* 0x00000304050a7890 */ /* 0x000fe2000fffe03f */
[----:B------:R-:W-:Y:S02]  /*1fa0*/  UMOV UR11, 0x40000040 ;  /* 0x40000040000b7882 */ /* 0x000fe40000000000 */
[----:B------:R-:W-:Y:S01]  /*1fb0*/  UMOV UR12, UR8 ;  /* 0x00000008000c7c82 */ /* 0x000fe20008000000 */
[----:B------:R-:W-:Y:S01]  /*1fc0*/  UIADD3 UR8, UR4, 0x4, URZ ;  /* 0x0000000404087890 */ /* 0x000fe2000fffe03f */
[----:B------:R-:W-:Y:S01]  /*1fd0*/  IMAD.U32 R14, RZ, RZ, UR12 ;  /* 0x0000000cff0e7e24 */ /* 0x000fe2000f8e00ff */
[----:B------:R-:W-:Y:S01]  /*1fe0*/  UMOV UR14, UR9 ;  /* 0x00000009000e7c82 */ /* 0x000fe20008000000 */
[----:B------:R-:W-:Y:S01]  /*1ff0*/  UIADD3 UR9, UR5, 0x4, URZ ;  /* 0x0000000405097890 */ /* 0x000fe2000fffe03f */
[C---:B-1----:R-:W-:Y:S01]  /*2000*/  IADD3 R13, -R0.reuse, 0x61, R13 ;  /* 0x00000061000d7810 */ /* 0x042fe20007ffe10d */
[----:B------:R-:W-:Y:S01]  /*2010*/  UIADD3 UR20, UR4, 0x802, URZ ;  /* 0x0000080204147890 */ /* 0x000fe2000fffe03f */
[----:B------:R-:W-:Y:S01]  /*2020*/  IADD3 R0, -R0, UR42, R157 ;  /* 0x0000002a00007c10 */ /* 0x000fe2000fffe19d */
[----:B------:R-:W-:Y:S01]  /*2030*/  UIADD3 UR22, UR5, 0x602, URZ ;  /* 0x0000060205167890 */ /* 0x000fe2000fffe03f */
[----:B------:R-:W-:Y:S01]  /*2040*/  UMOV UR21, 0x40000040 ;  /* 0x4000004000157882 */ /* 0x000fe20000000000 */
[----:B------:R-:W-:Y:S01]  /*2050*/  UMOV UR23, 0x40000040 ;  /* 0x4000004000177882 */ /* 0x000fe20000000000 */
[----:B------:R-:W-:Y:S01]  /*2060*/  UIADD3 UR24, UR4, 0x804, URZ ;  /* 0x0000080404187890 */ /* 0x000fe2000fffe03f */
[----:B------:R-:W-:Y:S01]  /*2070*/  IMAD R12, R224, -0x2, R13 ;  /* 0xfffffffee00c7824 */ /* 0x000fe200078e020d */
[----:B------:R-:W-:Y:S01]  /*2080*/  UIADD3 UR26, UR5, 0x604, URZ ;  /* 0x00000604051a7890 */ /* 0x000fe2000fffe03f */
[----:B------:R-:W-:Y:S01]  /*2090*/  IADD3 R13, R225, UR42, RZ ;  /* 0x0000002ae10d7c10 */ /* 0x000fe2000fffe0ff */
[----:B------:R-:W-:Y:S01]  /*20a0*/  UMOV UR25, 0x40000040 ;  /* 0x4000004000197882 */ /* 0x000fe20000000000 */
[----:B------:R-:W-:Y:S01]  /*20b0*/  UMOV UR27, 0x40000040 ;  /* 0x40000040001b7882 */ /* 0x000fe20000000000 */
[----:B------:R-:W-:Y:S01]  /*20c0*/  UIADD3 UR28, UR4, 0x806, URZ ;  /* 0x00000806041c7890 */ /* 0x000fe2000fffe03f */
[----:B------:R-:W-:Y:S01]  /*20d0*/  VIADDMNMX R72, R13, R12, R73, PT ;  /* 0x0000000c0d487246 */ /* 0x000fe20003800149 */
[----:B------:R-:W-:Y:S01]  /*20e0*/  UIADD3 UR30, UR5, 0x606, URZ ;  /* 0x00000606051e7890 */ /* 0x000fe2000fffe03f */
[----:B------:R-:W-:Y:S01]  /*20f0*/  IADD3 R12, R12, 0x8, R13 ;  /* 0x000000080c0c7810 */ /* 0x000fe20007ffe00d */
[----:B------:R-:W-:Y:S01]  /*2100*/  UMOV UR29, 0x40000040 ;  /* 0x40000040001d7882 */ /* 0x000fe20000000000 */
[----:B------:R-:W-:Y:S01]  /*2110*/  UMOV UR31, 0x40000040 ;  /* 0x40000040001f7882 */ /* 0x000fe20000000000 */
[----:B------:R-:W-:Y:S01]  /*2120*/  UIADD3 UR32, UR4, 0xc00, URZ ;  /* 0x00000c0004207890 */ /* 0x000fe2000fffe03f */
[C---:B------:R-:W-:Y:S01]  /*2130*/  ISETP.GT.AND P5, PT, R72.reuse, RZ, PT ;  /* 0x000000ff4800720c */ /* 0x040fe20003fa4270 */
[----:B------:R-:W-:Y:S01]  /*2140*/  UIADD3 UR34, UR5, 0x900, URZ ;  /* 0x0000090005227890 */ /* 0x000fe2000fffe03f */
[C---:B------:R-:W-:Y:S01]  /*2150*/  ISETP.GT.AND P6, PT, R72.reuse, 0x1, PT ;  /* 0x000000014800780c */ /* 0x040fe20003fc4270 */
[----:B------:R-:W-:Y:S01]  /*2160*/  UMOV UR33, 0x40000040 ;  /* 0x4000004000217882 */ /* 0x000fe20000000000 */
[----:B------:R-:W-:Y:S01]  /*2170*/  UMOV UR35, 0x40000040 ;  /* 0x4000004000237882 */ /* 0x000fe20000000000 */
[----:B------:R-:W-:Y:S01]  /*2180*/  UIADD3 UR48, UR4, 0xc02, URZ ;  /* 0x00000c0204307890 */ /* 0x000fe2000fffe03f */
[C---:B------:R-:W-:Y:S01]  /*2190*/  ISETP.GT.AND P1, PT, R72.reuse, 0x8, PT ;  /* 0x000000084800780c */ /* 0x040fe20003f24270 */
[----:B------:R-:W-:Y:S01]  /*21a0*/  UIADD3 UR50, UR5, 0x902, URZ ;  /* 0x0000090205327890 */ /* 0x000fe2000fffe03f */
[----:B------:R-:W-:Y:S01]  /*21b0*/  VIMNMX R12, R73, R12, PT ;  /* 0x0000000c490c7248 */ /* 0x000fe20003fe0100 */
[----:B------:R-:W-:Y:S01]  /*21c0*/  UMOV UR49, 0x40000040 ;  /* 0x4000004000317882 */ /* 0x000fe20000000000 */
[----:B------:R-:W-:Y:S01]  /*21d0*/  UMOV UR51, 0x40000040 ;  /* 0x4000004000337882 */ /* 0x000fe20000000000 */
        /* <DEDUP_REMOVED lines=8> */
[----:B------:R-:W-:Y:S01]  /*2260*/  ISETP.GT.AND P4, PT, R72, 0x11, PT ;  /* 0x000000114800780c */ /* 0x000fe20003f84270 */
[----:B------:R-:W-:Y:S01]  /*2270*/  ULOP3.LUT UR7, UR41, 0x3000000, URZ, 0xfc, !UPT ;  /* 0x0300000029077892 */ /* 0x000fe2000f8efc3f */
[----:B------:R-:W-:-:S04]  /*2280*/  IMAD.HI R0, R0, 0x2aaaaaab, RZ ;  /* 0x2aaaaaab00007827 */ /* 0x000fc800078e02ff */
        /* <DEDUP_REMOVED lines=43> */
[----:B------:R-:W-:Y:S01]  /*2540*/  UMOV UR9, 0x40000040 ;  /* 0x4000004000097882 */ /* 0x000fe20000000000 */
[----:B------:R-:W-:Y:S01]  /*2550*/  MOV R5, UR13 ;  /* 0x0000000d00057c02 */ /* 0x000fe20008000f00 */
[----:B------:R-:W-:Y:S02]  /*2560*/  WARPGROUP.DEPBAR.LE gsb0, 0x0 ;  /* 0x00008000000079c5 */ /* 0x000fe40000010000 */
[----:B------:R-:W-:-:S06]  /*2570*/  WARPGROUP.ARRIVE ;  /* 0x00000000000079c5 */ /* 0x000fcc0000000000 */
[----:B------:R-:W-:Y:S01]  /*2580*/  HGMMA.64x96x16.F32 R24, gdesc[UR12], R24, gsb0 ;  /* 0x016000000c1879f0 */ /* 0x000fe20008000818 */
[----:B------:R-:W-:Y:S02]  /*2590*/  UIADD3 UR12, UR4, 0x406, URZ ;  /* 0x00000406040c7890 */ /* 0x000fe4000fffe03f */
[----:B------:R-:W-:Y:S01]  /*25a0*/  UIADD3 UR14, UR5, 0x306, URZ ;  /* 0x00000306050e7890 */ /* 0x000fe2000fffe03f */
[----:B------:R-:W-:Y:S01]  /*25b0*/  UMOV UR13, 0x40000040 ;  /* 0x40000040000d7882 */ /* 0x000fe20000000000 */
[----:B------:R-:W-:Y:S01]  /*25c0*/  UMOV UR15, 0x40000040 ;  /* 0x40000040000f7882 */ /* 0x000fe20000000000 */
[----:B------:R-:W-:Y:S02]  /*25d0*/  UIADD3 UR4, UR4, 0xc06, URZ ;  /* 0x00000c0604047890 */ /* 0x000fe4000fffe03f */
[----:B------:R-:W-:-:S05]  /*25e0*/  UIADD3 UR5, UR5, 0x906, URZ ;  /* 0x0000090605057890 */ /* 0x000fca000fffe03f */
[----:B------:R-:W-:Y:S01]  /*25f0*/  UMOV UR56, UR4 ;  /* 0x0000000400387c82 */ /* 0x000fe20008000000 */
[----:B------:R-:W-:Y:S01]  /*2600*/  ULDC UR4, c[0x0][0xad0] ;  /* 0x0002b40000047ab9 */ /* 0x000fe20000000800 */
[----:B------:R-:W-:Y:S01]  /*2610*/  UMOV UR58, UR5 ;  /* 0x00000005003a7c82 */ /* 0x000fe20008000000 */
[----:B---34-:R-:W-:Y:S01]  /*2620*/  IMAD.U32 R2, RZ, RZ, UR56 ;  /* 0x00000038ff027e24 */ /* 0x018fe2000f8e00ff */
        /* <DEDUP_REMOVED lines=57> */
[----:B-1----:R-:W-:Y:S01]  /*29c0*/  FSEL R13, R24, -INF , P5 ;  /* 0xff800000180d7808 */ /* 0x002fe20002800000 */
[----:B------:R-:W-:Y:S01]  /*29d0*/  FMUL.FTZ R30, R30, UR4 ;  /* 0x000000041e1e7c20 */ /* 0x000fe20008410000 */
[----:B------:R-:W-:Y:S01]  /*29e0*/  ISETP.GT.AND P5, PT, R72, 0x18, PT ;  /* 0x000000184800780c */ /* 0x000fe20003fa4270 */
        /* <DEDUP_REMOVED lines=46> */
[----:B------:R-:W-:-:S02]  /*2cd0*/  ULDC UR4, c[0x0][0xa80] ;  /* 0x0002a00000047ab9 */ /* 0x000fc40000000800 */
[----:B------:R-:W-:Y:S01]  /*2ce0*/  IMAD.U32 R195, RZ, RZ, UR4 ;  /* 0x00000004ffc37e24 */ /* 0x000fe2000f8e00ff */
[----:B------:R-:W-:Y:S01]  /*2cf0*/  UIMAD UR4, UR36, 0xc00, UR7 ;  /* 0x00000c00240478a4 */ /* 0x000fe2000f8e0207 */
[----:B------:R-:W1:Y:S01]  /*2d00*/  MUFU.TANH R32, R32 ;  /* 0x0000002000207308 */ /* 0x000e620000002400 */
[----:B---3--:R-:W-:Y:S02]  /*2d10*/  FSEL R233, R48, -INF , P5 ;  /* 0xff80000030e97808 */ /* 0x008fe40002800000 */
[----:B------:R-:W-:-:S03]  /*2d20*/  ISETP.GT.AND P5, PT, R72, 0x48, PT ;  /* 0x000000484800780c */ /* 0x000fc60003fa4270 */
[----:B------:R-:W-:Y:S02]  /*2d30*/  UMOV UR10, UR4 ;  /* 0x00000004000a7c82 */ /* 0x000fe40008000000 */
[----:B------:R-:W3:Y:S01]  /*2d40*/  MUFU.TANH R41, R41 ;  /* 0x0000002900297308 */ /* 0x000ee20000002400 */
[----:B----4-:R-:W-:Y:S02]  /*2d50*/  FSEL R215, R49, -INF , P6 ;  /* 0xff80000031d77808 */ /* 0x010fe40003000000 */
[----:B------:R-:W-:-:S05]  /*2d60*/  ISETP.GT.AND P6, PT, R72, 0x49, PT ;  /* 0x000000494800780c */ /* 0x000fca0003fc4270 */
[----:B------:R-:W4:Y:S01]  /*2d70*/  MUFU.TANH R52, R52 ;  /* 0x0000003400347308 */ /* 0x000f220000002400 */
[----:B-1----:R-:W-:Y:S02]  /*2d80*/  FSEL R169, R32, -INF , P3 ;  /* 0xff80000020a97808 */ /* 0x002fe40001800000 */
[----:B------:R-:W-:Y:S02]  /*2d90*/  ISETP.GT.AND P3, PT, R72, 0x28, PT ;  /* 0x000000284800780c */ /* 0x000fe40003f64270 */
[----:B------:R-:W-:-:S03]  /*2da0*/  FMNMX.FTZ R24, R169, R24, !PT ;  /* 0x00000018a9187209 */ /* 0x000fc60007810000 */
[----:B------:R-:W1:Y:S01]  /*2db0*/  MUFU.TANH R60, R60 ;  /* 0x0000003c003c7308 */ /* 0x000e620000002400 */
[----:B---3--:R-:W-:Y:S02]  /*2dc0*/  FSEL R194, R41, -INF , P2 ;  /* 0xff80000029c27808 */ /* 0x008fe40001000000 */
[----:B------:R-:W-:-:S05]  /*2dd0*/  ISETP.GT.AND P2, PT, R72, 0x39, PT ;  /* 0x000000394800780c */ /* 0x000fca0003f44270 */
[----:B------:R-:W3:Y:S01]  /*2de0*/  MUFU.TANH R61, R61 ;  /* 0x0000003d003d7308 */ /* 0x000ee20000002400 */
[----:B----4-:R-:W-:Y:S02]  /*2df0*/  FSEL R231, R52, -INF , P1 ;  /* 0xff80000034e77808 */ /* 0x010fe40000800000 */
[----:B------:R-:W-:-:S05]  /*2e00*/  ISETP.GT.AND P1, PT, R72, 0x50, PT ;  /* 0x000000504800780c */ /* 0x000fca0003f24270 */
[----:B------:R-:W4:Y:S01]  /*2e10*/  MUFU.TANH R44, R44 ;  /* 0x0000002c002c7308 */ /* 0x000f220000002400 */
[----:B-1----:R-:W-:Y:S02]  /*2e20*/  FSEL R181, R60, -INF , P5 ;  /* 0xff8000003cb57808 */ /* 0x002fe40002800000 */
[----:B------:R-:W-:-:S05]  /*2e30*/  ISETP.GT.AND P5, PT, R12, RZ, PT ;  /* 0x000000ff0c00720c */ /* 0x000fca0003fa4270 */
        /* <DEDUP_REMOVED lines=17> */
[----:B------:R-:W-:Y:S02]  /*2f50*/  FMNMX.FTZ R26, R171, R24, !PT ;  /* 0x00000018ab1a7209 */ /* 0x000fe40007810000 */
[----:B------:R-:W-:Y:S02]  /*2f60*/  ISETP.GT.AND P5, PT, R12, 0x11, PT ;  /* 0x000000110c00780c */ /* 0x000fe40003fa4270 */
[----:B------:R-:W-:Y:S01]  /*2f70*/  FMNMX.FTZ R26, R173, R26, !PT ;  /* 0x0000001aad1a7209 */ /* 0x000fe20007810000 */
[----:B------:R-:W1:Y:S01]  /*2f80*/  MUFU.TANH R65, R65 ;  /* 0x0000004100417308 */ /* 0x000e620000002400 */
[----:B---3--:R-:W-:Y:S02]  /*2f90*/  FSEL R27, R27, -INF , P6 ;  /* 0xff8000001b1b7808 */ /* 0x008fe40003000000 */
[----:B------:R-:W-:-:S02]  /*2fa0*/  FMNMX.FTZ R26, R175, R26, !PT ;  /* 0x0000001aaf1a7209 */ /* 0x000fc40007810000 */
[----:B------:R-:W-:Y:S02]  /*2fb0*/  FMNMX.FTZ R24, R33, R27, !PT ;  /* 0x0000001b21187209 */ /* 0x000fe40007810000 */
[----:B------:R-:W-:Y:S01]  /*2fc0*/  FMNMX.FTZ R41, R193, R26, !PT ;  /* 0x0000001ac1297209 */ /* 0x000fe20007810000 */
[----:B------:R-:W3:Y:S01]  /*2fd0*/  MUFU.TANH R30, R30 ;  /* 0x0000001e001e7308 */ /* 0x000ee20000002400 */
[----:B----4-:R-:W-:Y:S02]  /*2fe0*/  FSEL R177, R56, -INF , P3 ;  /* 0xff80000038b17808 */ /* 0x010fe40001800000 */
[----:B------:R-:W-:Y:S02]  /*2ff0*/  ISETP.GT.AND P3, PT, R72, 0x58, PT ;  /* 0x000000584800780c */ /* 0x000fe40003f64270 */
[----:B------:R-:W-:Y:S02]  /*3000*/  ISETP.GT.AND P6, PT, R12, 0x18, PT ;  /* 0x000000180c00780c */ /* 0x000fe40003fc4270 */
[----:B------:R-:W-:Y:S01]  /*3010*/  FMNMX.FTZ R41, R194, R41, !PT ;  /* 0x00000029c2297209 */ /* 0x000fe20007810000 */
[----:B------:R-:W4:Y:S01]  /*3020*/  MUFU.TANH R68, R68 ;  /* 0x0000004400447308 */ /* 0x000f220000002400 */
[----:B-1----:R-:W-:-:S02]  /*3030*/  FSEL R168, R65, -INF , P2 ;  /* 0xff80000041a87808 */ /* 0x002fc40001000000 */
[----:B------:R-:W-:-:S05]  /*3040*/  ISETP.GT.AND P2, PT, R12, 0x9, PT ;  /* 0x000000090c00780c */ /* 0x000fca0003f44270 */
[----:B------:R-:W1:Y:S01]  /*3050*/  MUFU.TANH R31, R31 ;  /* 0x0000001f001f7308 */ /* 0x000e620000002400 */
[----:B---3--:R-:W-:Y:S02]  /*3060*/  FSEL R37, R30, -INF , P1 ;  /* 0xff8000001e257808 */ /* 0x008fe40000800000 */
[----:B------:R-:W-:Y:S02]  /*3070*/  ISETP.GT.AND P1, PT, R12, 0x19, PT ;  /* 0x000000190c00780c */ /* 0x000fe40003f24270 */
[----:B------:R-:W-:-:S03]  /*3080*/  FMNMX.FTZ R24, R37, R24, !PT ;  /* 0x0000001825187209 */ /* 0x000fc60007810000 */
        /* <DEDUP_REMOVED lines=8> */
[----:B------:R-:W-:Y:S02]  /*3110*/  FMNMX.FTZ R35, R31, R24, !PT ;  /* 0x000000181f237209 */ /* 0x000fe40007810000 */
[----:B------:R-:W-:Y:S02]  /*3120*/  FMNMX.FTZ R24, R196, R41, !PT ;  /* 0x00000029c4187209 */ /* 0x000fe40007810000 */
[----:B------:R-:W-:Y:S01]  /*3130*/  ISETP.GT.AND P5, PT, R12, 0x28, PT ;  /* 0x000000280c00780c */ /* 0x000fe20003fa4270 */
[----:B------:R-:W3:Y:S01]  /*3140*/  MUFU.TANH R45, R45 ;  /* 0x0000002d002d7308 */ /* 0x000ee20000002400 */
[----:B----4-:R-:W-:Y:S02]  /*3150*/  FSEL R190, R34, -INF , P3 ;  /* 0xff80000022be7808 */ /* 0x010fe40001800000 */
[----:B------:R-:W-:-:S02]  /*3160*/  ISETP.GT.AND P3, PT, R12, 0x21, PT ;  /* 0x000000210c00780c */ /* 0x000fc40003f64270 */
[----:B------:R-:W-:-:S03]  /*3170*/  FMNMX.FTZ R35, R190, R35, !PT ;  /* 0x00000023be237209 */ /* 0x000fc60007810000 */
[----:B------:R-:W4:Y:S01]  /*3180*/  MUFU.TANH R39, R39 ;  /* 0x0000002700277308 */ /* 0x000f220000002400 */
[----:B-1----:R-:W-:Y:S02]  /*3190*/  FSEL R198, R38, -INF , P6 ;  /* 0xff80000026c67808 */ /* 0x002fe40003000000 */
[----:B------:R-:W-:Y:S02]  /*31a0*/  FMNMX.FTZ R35, R192, R35, !PT ;  /* 0x00000023c0237209 */ /* 0x000fe40007810000 */
[----:B------:R-:W-:Y:S02]  /*31b0*/  ISETP.GT.AND P6, PT, R12, 0x29, PT ;  /* 0x000000290c00780c */ /* 0x000fe40003fc4270 */
[----:B------:R-:W-:Y:S01]  /*31c0*/  FMNMX.FTZ R35, R198, R35, !PT ;  /* 0x00000023c6237209 */ /* 0x000fe20007810000 */
[----:B------:R-:W1:Y:S01]  /*31d0*/  MUFU.TANH R42, R42 ;  /* 0x0000002a002a7308 */ /* 0x000e620000002400 */
[----:B---3--:R-:W-:Y:S02]  /*31e0*/  FSEL R199, R45, -INF , P4 ;  /* 0xff8000002dc77808 */ /* 0x008fe40002000000 */
[----:B------:R-:W-:-:S02]  /*31f0*/  ISETP.GT.AND P4, PT, R72, 0x41, PT ;  /* 0x000000414800780c */ /* 0x000fc40003f84270 */
[----:B------:R-:W-:-:S03]  /*3200*/  FMNMX.FTZ R26, R199, R24, !PT ;  /* 0x00000018c71a7209 */ /* 0x000fc60007810000 */
[----:B------:R-:W3:Y:S01]  /*3210*/  MUFU.TANH R43, R43 ;  /* 0x0000002b002b7308 */ /* 0x000ee20000002400 */
[----:B----4-:R-:W-:Y:S02]  /*3220*/  FSEL R206, R39, -INF , P1 ;  /* 0xff80000027ce7808 */ /* 0x010fe40000800000 */
[----:B------:R-:W-:Y:S02]  /*3230*/  FMNMX.FTZ R26, R233, R26, !PT ;  /* 0x0000001ae91a7209 */ /* 0x000fe40007810000 */
[----:B------:R-:W-:Y:S02]  /*3240*/  FMNMX.FTZ R24, R206, R35, !PT ;  /* 0x00000023ce187209 */ /* 0x000fe40007810000 */
[----:B------:R-:W-:Y:S01]  /*3250*/  FMNMX.FTZ R26, R215, R26, !PT ;  /* 0x0000001ad71a7209 */ /* 0x000fe20007810000 */
[----:B------:R-:W4:Y:S01]  /*3260*/  MUFU.TANH R46, R46 ;  /* 0x0000002e002e7308 */ /* 0x000f220000002400 */
[----:B-1----:R-:W-:Y:S02]  /*3270*/  FSEL R237, R42, -INF , P2 ;  /* 0xff8000002aed7808 */ /* 0x002fe40001000000 */
[----:B------:R-:W-:-:S02]  /*3280*/  FMNMX.FTZ R26, R231, R26, !PT ;  /* 0x0000001ae71a7209 */ /* 0x000fc40007810000 */
[----:B------:R-:W-:Y:S02]  /*3290*/  FMNMX.FTZ R24, R237, R24, !PT ;  /* 0x00000018ed187209 */ /* 0x000fe40007810000 */
[C---:B------:R-:W-:Y:S01]  /*32a0*/  ISETP.GT.AND P1, PT, R12.reuse, 0x30, PT ;  /* 0x000000300c00780c */ /* 0x040fe20003f24270 */
[----:B------:R-:W1:Y:S01]  /*32b0*/  MUFU.TANH R47, R47 ;  /* 0x0000002f002f7308 */ /* 0x000e620000002400 */
[----:B---3--:R-:W-:Y:S02]  /*32c0*/  FSEL R207, R43, -INF , P3 ;  /* 0xff8000002bcf7808 */ /* 0x008fe40001800000 */
[----:B------:R-:W-:Y:S02]  /*32d0*/  FMNMX.FTZ R26, R229, R26, !PT ;  /* 0x0000001ae51a7209 */ /* 0x000fe40007810000 */
[----:B------:R-:W-:Y:S02]  /*32e0*/  FMNMX.FTZ R24, R207, R24, !PT ;  /* 0x00000018cf187209 */ /* 0x000fe40007810000 */
[----:B------:R-:W-:Y:S01]  /*32f0*/  ISETP.GT.AND P2, PT, R12, 0x31, PT ;  /* 0x000000310c00780c */ /* 0x000fe20003f44270 */
[----:B------:R-:W3:Y:S01]  /*3300*/  MUFU.TANH R50, R50 ;  /* 0x0000003200327308 */ /* 0x000ee20000002400 */
[----:B----4-:R-:W-:-:S02]  /*3310*/  FSEL R235, R46, -INF , P5 ;  /* 0xff8000002eeb7808 */ /* 0x010fc40002800000 */
[----:B------:R-:W-:Y:S02]  /*3320*/  FMNMX.FTZ R26, R177, R26, !PT ;  /* 0x0000001ab11a7209 */ /* 0x000fe40007810000 */
[----:B------:R-:W-:Y:S02]  /*3330*/  FMNMX.FTZ R24, R235, R24, !PT ;  /* 0x00000018eb187209 */ /* 0x000fe40007810000 */
[C---:B------:R-:W-:Y:S01]  /*3340*/  ISETP.GT.AND P3, PT, R12.reuse, 0x38, PT ;  /* 0x000000380c00780c */ /* 0x040fe20003f64270 */
[----:B------:R-:W4:Y:S01]  /*3350*/  MUFU.TANH R57, R57 ;  /* 0x0000003900397308 */ /* 0x000f220000002400 */
[----:B-1----:R-:W-:Y:S02]  /*3360*/  FSEL R209, R47, -INF , P6 ;  /* 0xff8000002fd17808 */ /* 0x002fe40003000000 */
[----:B------:R-:W-:Y:S02]  /*3370*/  ISETP.GT.AND P5, PT, R12, 0x39, PT ;  /* 0x000000390c00780c */ /* 0x000fe40003fa4270 */
[----:B------:R-:W-:-:S02]  /*3380*/  FMNMX.FTZ R24, R209, R24, !PT ;  /* 0x00000018d1187209 */ /* 0x000fc40007810000 */
[----:B------:R-:W-:Y:S01]  /*3390*/  ISETP.GT.AND P6, PT, R12, 0x40, PT ;  /* 0x000000400c00780c */ /* 0x000fe20003fc4270 */
        /* <DEDUP_REMOVED lines=10> */
[----:B------:R-:W-:Y:S02]  /*3440*/  FMNMX.FTZ R26, R181, R26, !PT ;  /* 0x0000001ab51a7209 */ /* 0x000fe40007810000 */
[----:B------:R-:W-:Y:S02]  /*3450*/  FMNMX.FTZ R24, R217, R24, !PT ;  /* 0x00000018d9187209 */ /* 0x000fe40007810000 */
[----:B------:R-:W-:Y:S01]  /*3460*/  FMNMX.FTZ R35, R183, R26, !PT ;  /* 0x0000001ab7237209 */ /* 0x000fe20007810000 */
[----:B------:R-:W1:Y:S01]  /*3470*/  MUFU.TANH R58, R58 ;  /* 0x0000003a003a7308 */ /* 0x000e620000002400 */
[----:B---3--:R-:W-:Y:S02]  /*3480*/  FSEL R213, R54, -INF , P3 ;  /* 0xff80000036d57808 */ /* 0x008fe40001800000 */
[----:B------:R-:W-:-:S02]  /*3490*/  FMNMX.FTZ R35, R166, R35, !PT ;  /* 0x00000023a6237209 */ /* 0x000fc40007810000 */
[----:B------:R-:W-:Y:S02]  /*34a0*/  FMNMX.FTZ R24, R213, R24, !PT ;  /* 0x00000018d5187209 */ /* 0x000fe40007810000 */
[----:B------:R-:W-:Y:S01]  /*34b0*/  ISETP.GT.AND P2, PT, R12, 0x48, PT ;  /* 0x000000480c00780c */ /* 0x000fe20003f44270 */
[----:B------:R-:W3:Y:S01]  /*34c0*/  MUFU.TANH R59, R59 ;  /* 0x0000003b003b7308 */ /* 0x000ee20000002400 */
[----:B----4-:R-:W-:Y:S02]  /*34d0*/  FSEL R211, R55, -INF , P5 ;  /* 0xff80000037d37808 */ /* 0x010fe40002800000 */
[----:B------:R-:W-:Y:S02]  /*34e0*/  FMNMX.FTZ R35, R168, R35, !PT ;  /* 0x00000023a8237209 */ /* 0x000fe40007810000 */
[----:B------:R-:W-:Y:S02]  /*34f0*/  FMNMX.FTZ R24, R211, R24, !PT ;  /* 0x00000018d3187209 */ /* 0x000fe40007810000 */
[----:B------:R-:W-:Y:S01]  /*3500*/  ISETP.GT.AND P3, PT, R12, 0x49, PT ;  /* 0x000000490c00780c */ /* 0x000fe20003f64270 */
[----:B------:R-:W4:Y:S01]  /*3510*/  MUFU.TANH R62, R62 ;  /* 0x0000003e003e7308 */ /* 0x000f220000002400 */
[----:B-1----:R-:W-:-:S02]  /*3520*/  FSEL R185, R58, -INF , P6 ;  /* 0xff8000003ab97808 */ /* 0x002fc40003000000 */
[----:B------:R-:W-:Y:S02]  /*3530*/  FMNMX.FTZ R35, R170, R35, !PT ;  /* 0x00000023aa237209 */ /* 0x000fe40007810000 */
[----:B------:R-:W-:Y:S02]  /*3540*/  FMNMX.FTZ R24, R185, R24, !PT ;  /* 0x00000018b9187209 */ /* 0x000fe40007810000 */
[C---:B------:R-:W-:Y:S01]  /*3550*/  ISETP.GT.AND P5, PT, R12.reuse, 0x50, PT ;  /* 0x000000500c00780c */ /* 0x040fe20003fa4270 */
        /* <DEDUP_REMOVED lines=9> */
[----:B-1----:R-:W-:-:S04]  /*35f0*/  FSEL R172, R69, -INF , P4 ;  /* 0xff80000045ac7808 */ /* 0x002fc80002000000 */
[----:B------:R-:W-:-:S03]  /*3600*/  FMNMX.FTZ R26, R172, R35, !PT ;  /* 0x00000023ac1a7209 */ /* 0x000fc60007810000 */
[----:B------:R-:W1:Y:S01]  /*3610*/  MUFU.TANH R67, R67 ;  /* 0x0000004300437308 */ /* 0x000e620000002400 */
[----:B---3--:R-:W-:Y:S01]  /*3620*/  FSEL R191, R63, -INF , P3 ;  /* 0xff8000003fbf7808 */ /* 0x008fe20001800000 */
[----:B------:R-:W3:Y:S03]  /*3630*/  SHFL.BFLY PT, R39, R26, 0x2, 0x1f ;  /* 0x0c401f001a277f89 */ /* 0x000ee600000e0000 */
[----:B------:R-:W-:-:S03]  /*3640*/  FMNMX.FTZ R35, R191, R24, !PT ;  /* 0x00000018bf237209 */ /* 0x000fc60007810000 */
[----:B------:R-:W2:Y:S01]  /*3650*/  MUFU.TANH R70, R70 ;  /* 0x0000004600467308 */ /* 0x000ea20000002400 */
[----:B----4-:R-:W-:-:S04]  /*3660*/  FSEL R174, R66, -INF , P5 ;  /* 0xff80000042ae7808 */ /* 0x010fc80002800000 */
[----:B------:R-:W-:-:S03]  /*3670*/  FMNMX.FTZ R35, R174, R35, !PT ;  /* 0x00000023ae237209 */ /* 0x000fc60007810000 */
[----:B------:R-:W4:Y:S01]  /*3680*/  MUFU.TANH R71, R71 ;  /* 0x0000004700477308 */ /* 0x000f220000002400 */
[----:B-1----:R-:W-:Y:S02]  /*3690*/  FSEL R176, R67, -INF , P1 ;  /* 0xff80000043b07808 */ /* 0x002fe40000800000 */
[----:B------:R-:W-:Y:S02]  /*36a0*/  ISETP.GT.AND P1, PT, R12, 0x59, PT ;  /* 0x000000590c00780c */ /* 0x000fe40003f24270 */
[----:B------:R-:W-:Y:S02]  /*36b0*/  FMNMX.FTZ R35, R176, R35, !PT ;  /* 0x00000023b0237209 */ /* 0x000fe40007810000 */
[----:B--2---:R-:W-:Y:S02]  /*36c0*/  FSEL R178, R70, -INF , P2 ;  /* 0xff80000046b27808 */ /* 0x004fe40001000000 */
[----:B---3--:R-:W-:Y:S02]  /*36d0*/  FMNMX.FTZ R39, R26, R39, !PT ;  /* 0x000000271a277209 */ /* 0x008fe40007810000 */
[----:B------:R-:W-:-:S03]  /*36e0*/  FMNMX.FTZ R35, R178, R35, !PT ;  /* 0x00000023b2237209 */ /* 0x000fc60007810000 */
[----:B------:R-:W1:Y:S01]  /*36f0*/  SHFL.BFLY PT, R12, R39, 0x1, 0x1f ;  /* 0x0c201f00270c7f89 */ /* 0x000e6200000e0000 */
[----:B----4-:R-:W-:-:S04]  /*3700*/  FSEL R180, R71, -INF , P1 ;  /* 0xff80000047b47808 */ /* 0x010fc80000800000 */
[----:B------:R-:W-:-:S05]  /*3710*/  FMNMX.FTZ R35, R180, R35, !PT ;  /* 0x00000023b4237209 */ /* 0x000fca0007810000 */
[----:B------:R-:W2:Y:S01]  /*3720*/  SHFL.BFLY PT, R24, R35, 0x2, 0x1f ;  /* 0x0c401f0023187f89 */ /* 0x000ea200000e0000 */
[----:B-1----:R-:W-:-:S04]  /*3730*/  FMNMX.FTZ R197, R39, R12, !PT ;  /* 0x0000000c27c57209 */ /* 0x002fc80007810000 */
[C---:B------:R-:W-:Y:S01]  /*3740*/  FSETP.NEU.FTZ.AND P1, PT, R197.reuse, -INF , PT ;  /* 0xff800000c500780b */ /* 0x040fe20003f3d000 */
[----:B------:R-:W-:Y:S01]  /*3750*/  FMUL.FTZ R182, R197, R195 ;  /* 0x000000c3c5b67220 */ /* 0x000fe20000410000 */
[----:B--2---:R-:W-:-:S04]  /*3760*/  FMNMX.FTZ R24, R35, R24, !PT ;  /* 0x0000001823187209 */ /* 0x004fc80007810000 */
[----:B------:R-:W-:Y:S01]  /*3770*/  FSEL R182, R182, RZ, P1 ;  /* 0x000000ffb6b67208 */ /* 0x000fe20000800000 */
[----:B------:R-:W1:Y:S04]  /*3780*/  SHFL.BFLY PT, R41, R24, 0x1, 0x1f ;  /* 0x0c201f0018297f89 */ /* 0x000e6800000e0000 */
        /* <DEDUP_REMOVED lines=22> */
[----:B-1----:R-:W-:Y:S01]  /*38f0*/  FMNMX.FTZ R156, R24, R41, !PT ;  /* 0x00000029189c7209 */ /* 0x002fe20007810000 */
[----:B------:R-:W-:Y:S03]  /*3900*/  MUFU.EX2 R160, R160 ;  /* 0x000000a000a07308 */ /* 0x000fe60000000800 */
[C---:B------:R-:W-:Y:S01]  /*3910*/  FSETP.NEU.FTZ.AND P1, PT, R156.reuse, -INF , PT ;  /* 0xff8000009c00780b */ /* 0x040fe20003f3d000 */
[----:B------:R-:W-:-:S04]  /*3920*/  FMUL.FTZ R184, R156, R195 ;  /* 0x000000c39cb87220 */ /* 0x000fc80000410000 */
[----:B------:R-:W1:Y:S01]  /*3930*/  MUFU.EX2 R161, R161 ;  /* 0x000000a100a17308 */ /* 0x000e620000000800 */
[----:B------:R-:W-:Y:S02]  /*3940*/  FSEL R184, R184, RZ, P1 ;  /* 0x000000ffb8b87208 */ /* 0x000fe40000800000 */
[----:B-----5:R-:W-:Y:S02]  /*3950*/  LOP3.LUT P1, RZ, R74, 0x7f, RZ, 0xc0, !PT ;  /* 0x0000007f4aff7812 */ /* 0x020fe4000782c0ff */
[----:B------:R-:W-:Y:S01]  /*3960*/  SHF.R.U32.HI R74, RZ, 0x7, R74 ;  /* 0x00000007ff4a7819 */ /* 0x000fe2000001164a */
[-CC-:B------:R-:W-:Y:S01]  /*3970*/  FFMA.FTZ R162, R33, R195.reuse, -R184.reuse ;  /* 0x000000c321a27223 */ /* 0x180fe200000108b8 */
[-CC-:B------:R-:W-:Y:S01]  /*3980*/  FFMA.FTZ R163, R27, R195.reuse, -R184.reuse ;  /* 0x000000c31ba37223 */ /* 0x180fe200000108b8 */
[-CC-:B------:R-:W-:Y:S01]  /*3990*/  FFMA.FTZ R164, R37, R195.reuse, -R184.reuse ;  /* 0x000000c325a47223 */ /* 0x180fe200000108b8 */
[----:B------:R-:W-:Y:S01]  /*39a0*/  IADD3 R158, -R74, 0xb, RZ ;  /* 0x0000000b4a9e7810 */ /* 0x000fe20007ffe1ff */
[-CC-:B------:R-:W-:Y:S01]  /*39b0*/  FFMA.FTZ R167, R31, R195.reuse, -R184.reuse ;  /* 0x000000c31fa77223 */ /* 0x180fe200000108b8 */
[----:B--2---:R-:W-:Y:S01]  /*39c0*/  F2FP.F16.F32.PACK_AB R152, R13, R12 ;  /* 0x0000000c0d98723e */ /* 0x004fe200000000ff */
[----:B------:R-:W-:Y:S01]  /*39d0*/  MUFU.EX2 R162, R162 ;  /* 0x000000a200a27308 */ /* 0x000fe20000000800 */
[-CC-:B------:R-:W-:Y:S01]  /*39e0*/  FFMA.FTZ R173, R190, R195.reuse, -R184.reuse ;  /* 0x000000c3bead7223 */ /* 0x180fe200000108b8 */
[-CC-:B------:R-:W-:Y:S01]  /*39f0*/  FFMA.FTZ R190, R192, R195.reuse, -R184.reuse ;  /* 0x000000c3c0be7223 */ /* 0x180fe200000108b8 */
[-CC-:B------:R-:W-:Y:S01]  /*3a00*/  FFMA.FTZ R192, R206, R195.reuse, -R184.reuse ;  /* 0x000000c3cec07223 */ /* 0x180fe200000108b8 */
[----:B------:R-:W-:Y:S01]  /*3a10*/  @!P1 VIADD R24, R165, 0x32440 ;  /* 0x00032440a5189836 */ /* 0x000fe20000000000 */
[----:B-1----:R-:W-:Y:S01]  /*3a20*/  F2FP.F16.F32.PACK_AB R154, R161, R160 ;  /* 0x000000a0a19a723e */ /* 0x002fe200000000ff */
[-CC-:B------:R-:W-:Y:S01]  /*3a30*/  FFMA.FTZ R207, R207, R195.reuse, -R184.reuse ;  /* 0x000000c3cfcf7223 */ /* 0x180fe200000108b8 */
[-C--:B------:R-:W-:Y:S01]  /*3a40*/  FFMA.FTZ R206, R235, R195.reuse, -R184 ;  /* 0x000000c3ebce7223 */ /* 0x080fe200000108b8 */
[----:B------:R-:W1:Y:S01]  /*3a50*/  MUFU.EX2 R163, R163 ;  /* 0x000000a300a37308 */ /* 0x000e620000000800 */
[----:B------:R-:W-:Y:S01]  /*3a60*/  @!P1 PRMT R24, RZ, 0x654, R24 ;  /* 0x00000654ff189816 */ /* 0x000fe20000000018 */
[----:B------:R2:W-:Y:S06]  /*3a70*/  BAR.ARV R158, 0x100 ;  /* 0x0004009e0000751d */ /* 0x0005ec0000002000 */
[----:B------:R3:W-:Y:S01]  /*3a80*/  @!P1 SYNCS.ARRIVE.TRANS64.RED.A1T0 RZ, [R24+URZ], RZ ;  /* 0x000000ff18ff99a7 */ /* 0x0007e2000810043f */
[----:B------:R-:W-:Y:S01]  /*3a90*/  MUFU.EX2 R164, R164 ;  /* 0x000000a400a47308 */ /* 0x000fe20000000800 */
[----:B------:R4:W-:Y:S01]  /*3aa0*/  BAR.SYNC.DEFER_BLOCKING R188, 0x100 ;  /* 0x000400bc0000751d */ /* 0x0009e20000010000 */
[-CC-:B------:R-:W-:Y:S01]  /*3ab0*/  FFMA.FTZ R209, R209, R195.reuse, -R184.reuse ;  /* 0x000000c3d1d17223 */ /* 0x180fe200000108b8 */
[-CC-:B------:R-:W-:Y:S01]  /*3ac0*/  FFMA.FTZ R212, R221, R195.reuse, -R184.reuse ;  /* 0x000000c3ddd47223 */ /* 0x180fe200000108b8 */
[-CC-:B------:R-:W-:Y:S01]  /*3ad0*/  FFMA.FTZ R217, R217, R195.reuse, -R184.reuse ;  /* 0x000000c3d9d97223 */ /* 0x180fe200000108b8 */
[-CC-:B------:R-:W-:Y:S01]  /*3ae0*/  FFMA.FTZ R213, R213, R195.reuse, -R184.reuse ;  /* 0x000000c3d5d57223 */ /* 0x180fe200000108b8 */
[-CC-:B------:R-:W-:Y:S01]  /*3af0*/  FFMA.FTZ R214, R211, R195.reuse, -R184.reuse ;  /* 0x000000c3d3d67223 */ /* 0x180fe200000108b8 */
[-C--:B------:R-:W-:Y:S01]  /*3b00*/  FFMA.FTZ R181, R185, R195.reuse, -R184 ;  /* 0x000000c3b9b57223 */ /* 0x080fe200000108b8 */
[----:B------:R-:W5:Y:S01]  /*3b10*/  MUFU.EX2 R167, R167 ;  /* 0x000000a700a77308 */ /* 0x000f620000000800 */
[----:B-1----:R-:W-:Y:S01]  /*3b20*/  F2FP.F16.F32.PACK_AB R153, R163, R162 ;  /* 0x000000a2a399723e */ /* 0x002fe200000000ff */
[-C--:B----4-:R-:W-:Y:S01]  /*3b30*/  FFMA.FTZ R188, R175, R195.reuse, -R182 ;  /* 0x000000c3afbc7223 */ /* 0x090fe200000108b6 */
[-CC-:B------:R-:W-:Y:S01]  /*3b40*/  FFMA.FTZ R175, R198, R195.reuse, -R184.reuse ;  /* 0x000000c3c6af7223 */ /* 0x180fe200000108b8 */
[-CC-:B------:R-:W-:Y:S01]  /*3b50*/  FFMA.FTZ R198, R237, R195.reuse, -R184.reuse ;  /* 0x000000c3edc67223 */ /* 0x180fe200000108b8 */
[-CC-:B------:R-:W-:Y:S01]  /*3b60*/  FFMA.FTZ R220, R187, R195.reuse, -R184.reuse ;  /* 0x000000c3bbdc7223 */ /* 0x180fe200000108b8 */
[-CC-:B------:R-:W-:Y:S01]  /*3b70*/  FFMA.FTZ R183, R189, R195.reuse, -R184.reuse ;  /* 0x000000c3bdb77223 */ /* 0x180fe200000108b8 */
[-C--:B------:R-:W-:Y:S01]  /*3b80*/  FFMA.FTZ R222, R191, R195.reuse, -R184 ;  /* 0x000000c3bfde7223 */ /* 0x080fe200000108b8 */
[----:B------:R-:W-:Y:S01]  /*3b90*/  MUFU.EX2 R169, R169 ;  /* 0x000000a900a97308 */ /* 0x000fe20000000800 */
[-CC-:B------:R-:W-:Y:S01]  /*3ba0*/  FFMA.FTZ R185, R168, R195.reuse, -R182.reuse ;  /* 0x000000c3a8b97223 */ /* 0x180fe200000108b6 */
[-CC-:B------:R-:W-:Y:S01]  /*3bb0*/  FFMA.FTZ R168, R170, R195.reuse, -R182.reuse ;  /* 0x000000c3aaa87223 */ /* 0x180fe200000108b6 */
[-C--:B------:R-:W-:Y:S01]  /*3bc0*/  FFMA.FTZ R187, R172, R195.reuse, -R182 ;  /* 0x000000c3acbb7223 */ /* 0x080fe200000108b6 */
[-CC-:B------:R-:W-:Y:S01]  /*3bd0*/  FFMA.FTZ R189, R174, R195.reuse, -R184.reuse ;  /* 0x000000c3aebd7223 */ /* 0x180fe200000108b8 */
[-CC-:B------:R-:W-:Y:S01]  /*3be0*/  FFMA.FTZ R170, R176, R195.reuse, -R184.reuse ;  /* 0x000000c3b0aa7223 */ /* 0x180fe200000108b8 */
[-CC-:B------:R-:W-:Y:S01]  /*3bf0*/  FFMA.FTZ R172, R178, R195.reuse, -R184.reuse ;  /* 0x000000c3b2ac7223 */ /* 0x180fe200000108b8 */
[----:B------:R-:W-:Y:S01]  /*3c00*/  FFMA.FTZ R191, R180, R195, -R184 ;  /* 0x000000c3b4bf7223 */ /* 0x000fe200000108b8 */
[----:B------:R-:W1:Y:S01]  /*3c10*/  MUFU.EX2 R186, R186 ;  /* 0x000000ba00ba7308 */ /* 0x000e620000000800 */
[----:B-----5:R-:W-:Y:S01]  /*3c20*/  F2FP.F16.F32.PACK_AB R155, R167, R164 ;  /* 0x000000a4a79b723e */ /* 0x020fe200000000ff */
[----:B------:R-:W-:Y:S01]  /*3c30*/  FADD.FTZ R13, R12, R13 ;  /* 0x0000000d0c0d7221 */ /* 0x000fe20000010000 */
[----:B------:R-:W-:Y:S01]  /*3c40*/  FADD.FTZ R163, R162, R163 ;  /* 0x000000a3a2a37221 */ /* 0x000fe20000010000 */
[----:B------:R-:W-:Y:S01]  /*3c50*/  @!P1 IADD3 R165, R165, 0x32460, RZ ;  /* 0x00032460a5a59810 */ /* 0x000fe20007ffe0ff */
[----:B---3--:R-:W-:Y:S01]  /*3c60*/  WARPGROUP.ARRIVE ;  /* 0x00000000000079c5 */ /* 0x008fe20000000000 */
[----:B------:R-:W-:Y:S01]  /*3c70*/  FADD.FTZ R160, R160, R13 ;  /* 0x0000000da0a07221 */ /* 0x000fe20000010000 */
[----:B------:R-:W-:Y:S01]  /*3c80*/  FADD.FTZ R164, R164, R163 ;  /* 0x000000a3a4a47221 */ /* 0x000fe20000010000 */
[----:B------:R-:W-:Y:S01]  /*3c90*/  MUFU.EX2 R171, R171 ;  /* 0x000000ab00ab7308 */ /* 0x000fe20000000800 */
[----:B------:R-:W-:Y:S01]  /*3ca0*/  SHF.R.U32.HI R13, RZ, 0x1f, R0 ;  /* 0x0000001fff0d7819 */ /* 0x000fe20000011600 */
[----:B------:R-:W-:Y:S01]  /*3cb0*/  FADD.FTZ R160, R161, R160 ;  /* 0x000000a0a1a07221 */ /* 0x000fe20000010000 */
[----:B------:R-:W-:Y:S01]  /*3cc0*/  HGMMA.64x256x16.F32 R24, R152, gdesc[UR8].tnspB, RZ, !UPT, gsb0 ;  /* 0x43e0000898187df0 */ /* 0x000fe2000c0008ff */
[----:B------:R-:W-:Y:S01]  /*3cd0*/  UIADD3 UR10, UR4, 0x80, URZ ;  /* 0x00000080040a7890 */ /* 0x000fe2000fffe03f */
[----:B------:R-:W-:Y:S01]  /*3ce0*/  FADD.FTZ R164, R167, R164 ;  /* 0x000000a4a7a47221 */ /* 0x000fe20000010000 */
[----:B------:R-:W-:Y:S01]  /*3cf0*/  UMOV UR11, 0x40000040 ;  /* 0x40000040000b7882 */ /* 0x000fe20000000000 */
[----:B------:R-:W-:Y:S01]  /*3d00*/  @!P1 PRMT R165, RZ, 0x654, R165 ;  /* 0x00000654ffa59816 */ /* 0x000fe200000000a5 */
        /* <DEDUP_REMOVED lines=70> */
[----:B------:R-:W-:Y:S01]  /*4170*/  LEA.HI.SX32 R206, R0, R13, 0x1c ;  /* 0x0000000d00ce7211 */ /* 0x000fe200078fe2ff */
[----:B------:R-:W-:Y:S01]  /*4180*/  UMOV UR11, 0x40000040 ;  /* 0x40000040000b7882 */ /* 0x000fe20000000000 */
[----:B------:R-:W-:Y:S02]  /*4190*/  VIADD R13, R159, 0xfffffffe ;  /* 0xfffffffe9f0d7836 */ /* 0x000fe40000000000 */
[----:B------:R-:W-:-:S04]  /*41a0*/  VIMNMX R206, RZ, R206, !PT ;  /* 0x000000ceffce7248 */ /* 0x000fc80007fe0100 */
[----:B------:R-:W-:Y:S01]  /*41b0*/  ISETP.GE.AND P2, PT, R13, R206, PT ;  /* 0x000000ce0d00720c */ /* 0x000fe20003f46270 */
        /* <DEDUP_REMOVED lines=17> */
[----:B------:R-:W-:Y:S01]  /*42d0*/  UIADD3 UR4, UR4, 0x280, URZ ;  /* 0x0000028004047890 */ /* 0x000fe2000fffe03f */
        /* <DEDUP_REMOVED lines=13> */
[----:B------:R-:W-:-:S07]  /*43b0*/  FADD.FTZ R222, R222, R183 ;  /* 0x000000b7dede7221 */ /* 0x000fce0000010000 */
[----:B------:R-:W-:Y:S01]  /*43c0*/  HGMMA.64x256x16.F32 R24, R152, gdesc[UR8].tnspB, R24, gsb0 ;  /* 0x43e0000898187df0 */ /* 0x000fe20008000818 */
[----:B------:R-:W-:Y:S01]  /*43d0*/  UMOV UR10, UR4 ;  /* 0x00000004000a7c82 */ /* 0x000fe20008000000 */
[----:B------:R-:W-:Y:S01]  /*43e0*/  UMOV UR11, 0x40000040 ;  /* 0x40000040000b7882 */ /* 0x000fe20000000000 */
[----:B------:R-:W-:Y:S02]  /*43f0*/  WARPGROUP.DEPBAR.LE gsb0, 0x0 ;  /* 0x00008000000079c5 */ /* 0x000fe40000010000 */
[----:B------:R-:W-:Y:S01]  /*4400*/  F2FP.F16.F32.PACK_AB R152, R185, R166 ;  /* 0x000000a6b998723e */ /* 0x000fe200000000ff */
[----:B------:R-:W-:Y:S01]  /*4410*/  FADD.FTZ R166, R166, R179 ;  /* 0x000000b3a6a67221 */ /* 0x000fe20000010000 */
[C---:B-1----:R-:W-:Y:S01]  /*4420*/  F2FP.F16.F32.PACK_AB R153, R170.reuse, R189 ;  /* 0x000000bdaa99723e */ /* 0x042fe200000000ff */
        /* <DEDUP_REMOVED lines=14> */
[----:B------:R-:W-:Y:S02]  /*4510*/  IMAD.MOV.U32 R207, RZ, RZ, R156 ;  /* 0x000000ffffcf7224 */ /* 0x000fe400078e009c */
[----:B------:R-:W-:-:S07]  /*4520*/  IMAD.MOV.U32 R208, RZ, RZ, R197 ;  /* 0x000000ffffd07224 */ /* 0x000fce00078e00c5 */
.L_x_10642:
[----:B------:R-:W-:-:S04]  /*4530*/  UIADD3 UR36, UR36, 0x1, URZ ;  /* 0x0000000124247890 */ /* 0x000fc8000fffe03f */
[----:B------:R-:W-:-:S04]  /*4540*/  UISETP.NE.AND UP0, UPT, UR36, 0x2, UPT ;  /* 0x000000022400788c */ /* 0x000fc8000bf05270 */
[----:B------:R-:W-:Y:S02]  /*4550*/  USEL UR4, URZ, 0x1, UP0 ;  /* 0x000000013f047887 */ /* 0x000fe40008000000 */
[----:B------:R-:W-:Y:S02]  /*4560*/  USEL UR36, UR36, URZ, UP0 ;  /* 0x0000003f24247287 */ /* 0x000fe40008000000 */
[----:B------:R-:W-:Y:S01]  /*4570*/  ULOP3.LUT UR37, UR37, UR4, URZ, 0x3c, !UPT ;  /* 0x0000000425257292 */ /* 0x000fe2000f8e3c3f */
[----:B--2---:R-:W-:Y:S11]  /*4580*/  @!P0 BRA `(.L_x_10634) ;  /* 0x0000000000048947 */ /* 0x004ff60003800000 */
[----:B------:R-:W-:Y:S01]  /*4590*/  BPT.TRAP 0x1 ;  /* 0x000000040000795c */ /* 0x000fe20000300000 */
.L_x_10634:
[----:B------:R-:W-:Y:S01]  /*45a0*/  ULEA UR4, UR36, UR39, 0x3 ;  /* 0x0000002724047291 */ /* 0x000fe2000f8e183f */
[----:B------:R-:W-:-:S04]  /*45b0*/  MOV R209, UR37 ;  /* 0x0000002500d17c02 */ /* 0x000fc80008000f00 */
[----:B------:R-:W-:-:S04]  /*45c0*/  SHF.L.U32 R209, R209, 0x1f, RZ ;  /* 0x0000001fd1d17819 */ /* 0x000fc800000006ff */
[----:B------:R2:W3:Y:S01]  /*45d0*/  SYNCS.PHASECHK.TRANS64.TRYWAIT P2, [UR4+0x32430], R209 ;  /* 0x032430d1ff0075a7 */ /* 0x0004e20008040144 */
[----:B------:R-:W-:Y:S05]  /*45e0*/  @!P0 BRA `(.L_x_10635) ;  /* 0x0000000000048947 */ /* 0x000fea0003800000 */
[----:B------:R-:W-:Y:S01]  /*45f0*/  BPT.TRAP 0x1 ;  /* 0x000000040000795c */ /* 0x000fe20000300000 */
.L_x_10635:
[----:B---3--:R-:W-:Y:S05]  /*4600*/  @P2 BRA `(.L_x_10636) ;  /* 0x0000000000082947 */ /* 0x008fea0003800000 */
[----:B------:R-:W3:Y:S02]  /*4610*/  SYNCS.PHASECHK.TRANS64.TRYWAIT P2, [UR4+0x32430], R209 ;  /* 0x032430d1ff0075a7 */ /* 0x000ee40008040144 */
[----:B---3--:R-:W-:Y:S05]  /*4620*/  @!P2 BRA `(.L_x_10637) ;  /* 0x000000ac0078a947 */ /* 0x008fea0003800000 */
.L_x_10636:
[----:B------:R-:W-:Y:S01]  /*4630*/  R2UR UR56, R200 ;  /* 0x00000000c83872ca */ /* 0x000fe200000e0000 */
[----:B------:R-:W-:Y:S01]  /*4640*/  UIMAD UR5, UR36, 0x300, UR38 ;  /* 0x00000300240578a4 */ /* 0x000fe2000f8e0226 */
[----:B------:R-:W-:Y:S01]  /*4650*/  R2UR UR57, R201 ;  /* 0x00000000c93972ca */ /* 0x000fe200000e0000 */
[----:B-1-3--:R-:W-:Y:S01]  /*4660*/  WARPGROUP.ARRIVE ;  /* 0x00000000000079c5 */ /* 0x00afe20000000000 */
        /* <DEDUP_REMOVED lines=27> */
.L_x_10638:
[----:B------:R1:W3:Y:S01]  /*4820*/  SYNCS.PHASECHK.TRANS64.TRYWAIT P2, [UR4+0x32450], R209 ;  /* 0x032450d1ff0075a7 */ /* 0x0002e20008040144 */
[----:B------:R-:W-:Y:S05]  /*4830*/  @!P0 BRA `(.L_x_10639) ;  /* 0x0000000000048947 */ /* 0x000fea0003800000 */
[----:B------:R-:W-:Y:S01]  /*4840*/  BPT.TRAP 0x1 ;  /* 0x000000040000795c */ /* 0x000fe20000300000 */
.L_x_10639:
[----:B---3--:R-:W-:Y:S05]  /*4850*/  @P2 BRA `(.L_x_10640) ;  /* 0x0000000000082947 */ /* 0x008fea0003800000 */
[----:B------:R-:W3:Y:S02]  /*4860*/  SYNCS.PHASECHK.TRANS64.TRYWAIT P2, [UR4+0x32450], R209 ;  /* 0x032450d1ff0075a7 */ /* 0x000ee40008040144 */
[----:B---3--:R-:W-:Y:S05]  /*4870*/  @!P2 BRA `(.L_x_10641) ;  /* 0x000000a800fca947 */ /* 0x008fea0003800000 */
.L_x_10640:
[----:B------:R-:W-:Y:S01]  /*4880*/  R2UR UR56, R16 ;  /* 0x00000000103872ca */ /* 0x000fe200000e0000 */
[----:B------:R-:W-:Y:S01]  /*4890*/  UIMAD UR5, UR36, 0xc00, UR6 ;  /* 0x00000c00240578a4 */ /* 0x000fe2000f8e0206 */
[----:B------:R-:W-:Y:S01]  /*48a0*/  R2UR UR57, R17 ;  /* 0x00000000113972ca */ /* 0x000fe200000e0000 */
[----:B------:R-:W-:Y:S01]  /*48b0*/  WARPGROUP.ARRIVE ;  /* 0x00000000000079c5 */ /* 0x000fe20000000000 */
[----:B------:R-:W-:Y:S01]  /*48c0*/  UMOV UR59, 0x40000040 ;  /* 0x40000040003b7882 */ /* 0x000fe20000000000 */
[----:B------:R-:W-:-:S04]  /*48d0*/  UIADD3 UR10, UR5, 0x304, URZ ;  /* 0x00000304050a7890 */ /* 0x000fc8000fffe03f */
[----:B------:R-:W4:Y:S01]  /*48e0*/  S2R R229, SR_TID.X ;  /* 0x0000000000e57919 */ /* 0x000f220000002100 */
        /* <DEDUP_REMOVED lines=23> */
[----:B----4-:R-:W-:Y:S01]  /*4a60*/  SHF.R.U32.HI R229, RZ, 0x7, R229 ;  /* 0x00000007ffe57819 */ /* 0x010fe200000116e5 */
        /* <DEDUP_REMOVED lines=35> */
[----:B------:R-:W-:Y:S01]  /*4ca0*/  ULDC UR5, c[0x0][0xad0] ;  /* 0x0002b40000057ab9 */ /* 0x000fe20000000800 */
[----:B------:R-:W-:Y:S02]  /*4cb0*/  WARPGROUP.DEPBAR.LE gsb0, 0x0 ;  /* 0x00008000000079c5 */ /* 0x000fe40000010000 */
[----:B------:R-:W-:-:S06]  /*4cc0*/  WARPGROUP.ARRIVE ;  /* 0x00000000000079c5 */ /* 0x000fcc0000000000 */
[----:B------:R-:W-:Y:S01]  /*4cd0*/  HGMMA.64x96x16.F32 R152, gdesc[UR8], R152, gsb0 ;  /* 0x01600000089879f0 */ /* 0x000fe20008000898 */
[----:B------:R-:W-:Y:S02]  /*4ce0*/  ULDC.64 UR10, c[0x0][0x3f8] ;  /* 0x0000fe00000a7ab9 */ /* 0x000fe40000000a00 */
[----:B------:R-:W-:-:S03]  /*4cf0*/  UISETP.NE.U32.AND UP0, UPT, UR10, URZ, UPT ;  /* 0x0000003f0a00728c */ /* 0x000fc6000bf05070 */
[----:B------:R-:W-:Y:S01]  /*4d00*/  ULDC UR10, c[0x0][0x404] ;  /* 0x00010100000a7ab9 */ /* 0x000fe20000000800 */
[----:B------:R-:W-:-:S03]  /*4d10*/  UISETP.NE.AND.EX UP0, UPT, UR11, URZ, UPT, UP0 ;  /* 0x0000003f0b00728c */ /* 0x000fc6000bf05300 */
[----:B------:R-:W-:Y:S01]  /*4d20*/  UMOV UR11, 0x40000040 ;  /* 0x40000040000b7882 */ /* 0x000fe20000000000 */
[----:B------:R-:W-:Y:S01]  /*4d30*/  USEL UR10, UR10, 0x1, UP0 ;  /* 0x000000010a0a7887 */ /* 0x000fe20008000000 */
        /* <DEDUP_REMOVED lines=29> */
[----:B---3--:R-:W-:Y:S01]  /*4f10*/  FMUL.FTZ R210, R152, UR5 ;  /* 0x0000000598d27c20 */ /* 0x008fe20008410000 */
[----:B------:R-:W3:Y:S01]  /*4f20*/  LDC R165, c[0x0][0x2e0] ;  /* 0x0000b800ffa57b82 */ /* 0x000ee20000000800 */
[----:B------:R-:W-:Y:S01]  /*4f30*/  FMUL.FTZ R152, R154, UR5 ;  /* 0x000000059a987c20 */ /* 0x000fe20008410000 */
[----:B------:R-:W-:Y:S01]  /*4f40*/  FMUL.FTZ R154, R158, UR5 ;  /* 0x000000059e9a7c20 */ /* 0x000fe20008410000 */
[----:B------:R-:W-:Y:S01]  /*4f50*/  FMUL.FTZ R158, R163, UR5 ;  /* 0x00000005a39e7c20 */ /* 0x000fe20008410000 */
[----:B------:R-:W-:-:S02]  /*4f60*/  IMAD R163, R13, -0x60, R223 ;  /* 0xffffffa00da37824 */ /* 0x000fc400078e02df */
[----:B------:R-:W-:Y:S01]  /*4f70*/  FMUL.FTZ R213, R160, UR5 ;  /* 0x00000005a0d57c20 */ /* 0x000fe20008410000 */
[----:B------:R-:W-:Y:S01]  /*4f80*/  FMUL.FTZ R160, R164, UR5 ;  /* 0x00000005a4a07c20 */ /* 0x000fe20008410000 */
[----:B-12---:R-:W-:Y:S01]  /*4f90*/  FMUL.FTZ R209, R153, UR5 ;  /* 0x0000000599d17c20 */ /* 0x006fe20008410000 */
[----:B------:R-:W-:Y:S02]  /*4fa0*/  VIADD R164, R163, 0x1 ;  /* 0x00000001a3a47836 */ /* 0x000fe40000000000 */
        /* <DEDUP_REMOVED lines=15> */
[----:B---3--:R-:W-:Y:S01]  /*50a0*/  IMAD R164, R165, UR10, R164 ;  /* 0x0000000aa5a47c24 */ /* 0x008fe2000f8e02a4 */
[----:B------:R-:W-:Y:S01]  /*50b0*/  ULDC UR10, c[0x0][0x288] ;  /* 0x0000a200000a7ab9 */ /* 0x000fe20000000800 */
[----:B------:R-:W-:Y:S01]  /*50c0*/  FMUL.FTZ R180, R181, UR5 ;  /* 0x00000005b5b47c20 */ /* 0x000fe20008410000 */
[----:B------:R-:W-:Y:S01]  /*50d0*/  FMUL.FTZ R174, R176, UR5 ;  /* 0x00000005b0ae7c20 */ /* 0x000fe20008410000 */
[----:B------:R-:W-:Y:S01]  /*50e0*/  VIADD R165, R164, -UR10 ;  /* 0x8000000aa4a57c36 */ /* 0x000fe20008000000 */
[----:B------:R-:W3:Y:S01]  /*50f0*/  MUFU.TANH R211, R211 ;  /* 0x000000d300d37308 */ /* 0x000ee20000002400 */
[----:B------:R-:W-:Y:S01]  /*5100*/  FMUL.FTZ R221, R177, UR5 ;  /* 0x00000005b1dd7c20 */ /* 0x000fe20008410000 */
[----:B------:R-:W-:Y:S01]  /*5110*/  FMUL.FTZ R181, R184, UR5 ;  /* 0x00000005b8b57c20 */ /* 0x000fe20008410000 */
[----:B------:R-:W-:-:S02]  /*5120*/  IMAD R164, R224, -0x2, R165 ;  /* 0xfffffffee0a47824 */ /* 0x000fc400078e02a5 */
[----:B------:R-:W-:Y:S01]  /*5130*/  FMUL.FTZ R161, R166, UR5 ;  /* 0x00000005a6a17c20 */ /* 0x000fe20008410000 */
[----:B------:R-:W-:Y:S01]  /*5140*/  FMUL.FTZ R185, R185, UR5 ;  /* 0x00000005b9b97c20 */ /* 0x000fe20008410000 */
[----:B------:R-:W-:Y:S01]  /*5150*/  FMUL.FTZ R177, R183, UR5 ;  /* 0x00000005b7b17c20 */ /* 0x000fe20008410000 */
[----:B------:R-:W-:Y:S01]  /*5160*/  IMAD.IADD R175, R225, 0x1, R164 ;  /* 0x00000001e1af7824 */ /* 0x000fe200078e02a4 */
[----:B------:R-:W-:Y:S01]  /*5170*/  MUFU.TANH R157, R157 ;  /* 0x0000009d009d7308 */ /* 0x000fe20000002400 */
[----:B------:R-:W-:Y:S01]  /*5180*/  FMUL.FTZ R164, R188, UR5 ;  /* 0x00000005bca47c20 */ /* 0x000fe20008410000 */
[----:B------:R-:W-:Y:S01]  /*5190*/  FMUL.FTZ R183, R189, UR5 ;  /* 0x00000005bdb77c20 */ /* 0x000fe20008410000 */
[----:B------:R-:W-:Y:S01]  /*51a0*/  FMUL.FTZ R156, R162, UR5 ;  /* 0x00000005a29c7c20 */ /* 0x000fe20008410000 */
[----:B------:R-:W-:Y:S01]  /*51b0*/  ISETP.GT.AND P5, PT, R175, 0x1, PT ;  /* 0x00000001af00780c */ /* 0x000fe20003fa4270 */
[----:B------:R-:W-:Y:S01]  /*51c0*/  FMUL.FTZ R162, R167, UR5 ;  /* 0x00000005a7a27c20 */ /* 0x000fe20008410000 */
[C---:B------:R-:W-:Y:S01]  /*51d0*/  ISETP.GT.AND P6, PT, R175.reuse, RZ, PT ;  /* 0x000000ffaf00720c */ /* 0x040fe20003fc4270 */
[----:B------:R-:W-:Y:S01]  /*51e0*/  FMUL.FTZ R228, R196, UR5 ;  /* 0x00000005c4e47c20 */ /* 0x000fe20008410000 */
[----:B------:R-:W4:Y:S01]  /*51f0*/  MUFU.TANH R160, R160 ;  /* 0x000000a000a07308 */ /* 0x000f220000002400 */
[----:B------:R-:W-:Y:S01]  /*5200*/  ISETP.GT.AND P2, PT, R175, 0x8, PT ;  /* 0x00000008af00780c */ /* 0x000fe20003f44270 */
[----:B------:R-:W-:Y:S01]  /*5210*/  FMUL.FTZ R184, R192, UR5 ;  /* 0x00000005c0b87c20 */ /* 0x000fe20008410000 */
[----:B-1----:R-:W-:Y:S01]  /*5220*/  FSEL R166, R209, -INF , P5 ;  /* 0xff800000d1a67808 */ /* 0x002fe20002800000 */
[----:B------:R-:W-:Y:S01]  /*5230*/  FMUL.FTZ R214, R170, UR5 ;  /* 0x00000005aad67c20 */ /* 0x000fe20008410000 */
[----:B------:R-:W-:Y:S01]  /*5240*/  ISETP.GT.AND P4, PT, R175, 0x9, PT ;  /* 0x00000009af00780c */ /* 0x000fe20003f84270 */
[----:B------:R-:W-:Y:S01]  /*5250*/  FMUL.FTZ R170, R191, UR5 ;  /* 0x00000005bfaa7c20 */ /* 0x000fe20008410000 */
[C---:B------:R-:W-:Y:S01]  /*5260*/  ISETP.GT.AND P5, PT, R175.reuse, 0x18, PT ;  /* 0x00000018af00780c */ /* 0x040fe20003fa4270 */
[----:B------:R-:W1:Y:S01]  /*5270*/  MUFU.TANH R213, R213 ;  /* 0x000000d500d57308 */ /* 0x000e620000002400 */
[----:B------:R-:W-:Y:S01]  /*5280*/  ISETP.GT.AND P3, PT, R175, 0x10, PT ;  /* 0x00000010af00780c */ /* 0x000fe20003f64270 */
[----:B------:R-:W-:Y:S01]  /*5290*/  FMUL.FTZ R222, R193, UR5 ;  /* 0x00000005c1de7c20 */ /* 0x000fe20008410000 */
[----:B--2---:R-:W-:Y:S01]  /*52a0*/  FSEL R167, R210, -INF , P6 ;  /* 0xff800000d2a77808 */ /* 0x004fe20003000000 */
[----:B------:R-:W-:Y:S01]  /*52b0*/  FMUL.FTZ R176, R194, UR5 ;  /* 0x00000005c2b07c20 */ /* 0x000fe20008410000 */
[----:B---3--:R-:W-:Y:S01]  /*52c0*/  FSEL R165, R211, -INF , P2 ;  /* 0xff800000d3a57808 */ /* 0x008fe20001000000 */
[----:B------:R-:W-:Y:S01]  /*52d0*/  FMUL.FTZ R215, R171, UR5 ;  /* 0x00000005abd77c20 */ /* 0x000fe20008410000 */
[----:B------:R-:W-:Y:S01]  /*52e0*/  ISETP.GT.AND P6, PT, R175, 0x11, PT ;  /* 0x00000011af00780c */ /* 0x000fe20003fc4270 */
[----:B------:R-:W2:Y:S01]  /*52f0*/  MUFU.TANH R159, R159 ;  /* 0x0000009f009f7308 */ /* 0x000ea20000002400 */
[----:B----4-:R-:W-:Y:S01]  /*5300*/  FSEL R211, R160, -INF , P5 ;  /* 0xff800000a0d37808 */ /* 0x010fe20002800000 */
[----:B------:R-:W-:Y:S01]  /*5310*/  FMUL.FTZ R179, R179, UR5 ;  /* 0x00000005b3b37c20 */ /* 0x000fe20008410000 */
[C---:B------:R-:W-:Y:S01]  /*5320*/  ISETP.GT.AND P2, PT, R175.reuse, 0x19, PT ;  /* 0x00000019af00780c */ /* 0x040fe20003f44270 */
[----:B------:R-:W-:Y:S01]  /*5330*/  FMUL.FTZ R171, R186, UR5 ;  /* 0x00000005baab7c20 */ /* 0x000fe20008410000 */
[----:B------:R-:W-:Y:S01]  /*5340*/  ISETP.GT.AND P5, PT, R175, 0x29, PT ;  /* 0x00000029af00780c */ /* 0x000fe20003fa4270 */
        /* <DEDUP_REMOVED lines=11> */
[----:B--2---:R-:W-:-:S02]  /*5400*/  FSEL R210, R159, -INF , P6 ;  /* 0xff8000009fd27808 */ /* 0x004fc40003000000 */
[----:B------:R-:W-:-:S05]  /*5410*/  ISETP.GT.AND P6, PT, R175, 0x28, PT ;  /* 0x00000028af00780c */ /* 0x000fca0003fc4270 */
[----:B------:R-:W1:Y:S01]  /*5420*/  MUFU.TANH R173, R173 ;  /* 0x000000ad00ad7308 */ /* 0x000e620000002400 */
[----:B---3--:R-:W-:Y:S02]  /*5430*/  FSEL R212, R212, -INF , P2 ;  /* 0xff800000d4d47808 */ /* 0x008fe40001000000 */
[----:B------:R-:W-:-:S05]  /*5440*/  ISETP.GT.AND P2, PT, R175, 0x30, PT ;  /* 0x00000030af00780c */ /* 0x000fca0003f44270 */
[----:B------:R-:W2:Y:S08]  /*5450*/  MUFU.TANH R220, R220 ;  /* 0x000000dc00dc7308 */ /* 0x000eb00000002400 */
[----:B------:R-:W3:Y:S01]  /*5460*/  MUFU.TANH R172, R172 ;  /* 0x000000ac00ac7308 */ /* 0x000ee20000002400 */
[----:B-1----:R-:W-:Y:S02]  /*5470*/  FSEL R194, R173, -INF , P5 ;  /* 0xff800000adc27808 */ /* 0x002fe40002800000 */
[----:B------:R-:W-:-:S05]  /*5480*/  ISETP.GT.AND P5, PT, R175, 0x40, PT ;  /* 0x00000040af00780c */ /* 0x000fca0003fa4270 */
[----:B------:R-:W1:Y:S01]  /*5490*/  MUFU.TANH R174, R174 ;  /* 0x000000ae00ae7308 */ /* 0x000e620000002400 */
[----:B--2---:R-:W-:Y:S02]  /*54a0*/  FSEL R192, R220, -INF , P3 ;  /* 0xff800000dcc07808 */ /* 0x004fe40001800000 */
[----:B------:R-:W-:-:S05]  /*54b0*/  ISETP.GT.AND P3, PT, R175, 0x38, PT ;  /* 0x00000038af00780c */ /* 0x000fca0003f64270 */
[----:B------:R-:W-:Y:S01]  /*54c0*/  MUFU.TANH R221, R221 ;  /* 0x000000dd00dd7308 */ /* 0x000fe20000002400 */
[----:B---3--:R-:W-:Y:S02]  /*54d0*/  FSEL R193, R172, -INF , P6 ;  /* 0xff800000acc17808 */ /* 0x008fe40003000000 */
[----:B------:R-:W-:-:S05]  /*54e0*/  ISETP.GT.AND P6, PT, R175, 0x39, PT ;  /* 0x00000039af00780c */ /* 0x000fca0003fc4270 */
[----:B------:R-:W2:Y:S01]  /*54f0*/  MUFU.TANH R181, R181 ;  /* 0x000000b500b57308 */ /* 0x000ea20000002400 */
[----:B-1----:R-:W-:Y:S02]  /*5500*/  FSEL R186, R174, -INF , P2 ;  /* 0xff800000aeba7808 */ /* 0x002fe40001000000 */
[----:B------:R-:W-:-:S05]  /*5510*/  ISETP.GT.AND P2, PT, R175, 0x41, PT ;  /* 0x00000041af00780c */ /* 0x000fca0003f44270 */
[----:B------:R-:W-:Y:S08]  /*5520*/  MUFU.TANH R178, R178 ;  /* 0x000000b200b27308 */ /* 0x000ff00000002400 */
[----:B------:R-:W1:Y:S01]  /*5530*/  MUFU.TANH R180, R180 ;  /* 0x000000b400b47308 */ /* 0x000e620000002400 */
[----:B--2---:R-:W-:Y:S02]  /*5540*/  FSEL R172, R181, -INF , P5 ;  /* 0xff800000b5ac7808 */ /* 0x004fe40002800000 */
[----:B------:R-:W-:-:S02]  /*5550*/  FMNMX.FTZ R181, R167, R208, !PT ;  /* 0x000000d0a7b57209 */ /* 0x000fc40007810000 */
[----:B------:R-:W-:-:S03]  /*5560*/  ISETP.GT.AND P5, PT, R175, 0x51, PT ;  /* 0x00000051af00780c */ /* 0x000fc60003fa4270 */
[----:B------:R1:W2:Y:S08]  /*5570*/  MUFU.TANH R188, R185 ;  /* 0x000000b900bc7308 */ /* 0x0002b00000002400 */
[----:B------:R3:W4:Y:S01]  /*5580*/  MUFU.TANH R189, R164 ;  /* 0x000000a400bd7308 */ /* 0x0007220000002400 */
[----:B-1----:R-:W-:Y:S02]  /*5590*/  FSEL R185, R180, -INF , P6 ;  /* 0xff800000b4b97808 */ /* 0x002fe40003000000 */
[----:B------:R-:W-:-:S05]  /*55a0*/  ISETP.GT.AND P6, PT, R175, 0x50, PT ;  /* 0x00000050af00780c */ /* 0x000fca0003fc4270 */
[----:B------:R1:W-:Y:S01]  /*55b0*/  MUFU.TANH R196, R183 ;  /* 0x000000b700c47308 */ /* 0x0003e20000002400 */
[----:B---3--:R-:W-:Y:S02]  /*55c0*/  FSEL R164, R157, -INF , P4 ;  /* 0xff8000009da47808 */ /* 0x008fe40002000000 */
[C---:B------:R-:W-:Y:S02]  /*55d0*/  ISETP.GT.AND P4, PT, R175.reuse, 0x20, PT ;  /* 0x00000020af00780c */ /* 0x040fe40003f84270 */
[----:B--2---:R-:W-:Y:S02]  /*55e0*/  FSEL R173, R188, -INF , P2 ;  /* 0xff800000bcad7808 */ /* 0x004fe40001000000 */
[----:B------:R-:W-:Y:S01]  /*55f0*/  FSEL R191, R218, -INF , P4 ;  /* 0xff800000dabf7808 */ /* 0x000fe20002000000 */
[----:B------:R-:W-:Y:S01]  /*5600*/  MUFU.TANH R152, R152 ;  /* 0x0000009800987308 */ /* 0x000fe20000002400 */
[C---:B------:R-:W-:Y:S02]  /*5610*/  ISETP.GT.AND P4, PT, R175.reuse, 0x31, PT ;  /* 0x00000031af00780c */ /* 0x040fe40003f84270 */
[----:B------:R-:W-:-:S02]  /*5620*/  ISETP.GT.AND P2, PT, R175, 0x58, PT ;  /* 0x00000058af00780c */ /* 0x000fc40003f44270 */
[----:B-1----:R-:W-:Y:S02]  /*5630*/  FSEL R183, R221, -INF , P4 ;  /* 0xff800000ddb77808 */ /* 0x002fe40002000000 */
[----:B------:R-:W-:Y:S01]  /*5640*/  ISETP.GT.AND P4, PT, R175, 0x48, PT ;  /* 0x00000048af00780c */ /* 0x000fe20003f84270 */
[----:B------:R1:W2:Y:S03]  /*5650*/  MUFU.TANH R157, R184 ;  /* 0x000000b8009d7308 */ /* 0x0002a60000002400 */
[----:B----4-:R-:W-:Y:S02]  /*5660*/  FSEL R174, R189, -INF , P4 ;  /* 0xff800000bdae7808 */ /* 0x010fe40002000000 */
[----:B------:R-:W-:-:S03]  /*5670*/  ISETP.GT.AND P4, PT, R175, 0x59, PT ;  /* 0x00000059af00780c */ /* 0x000fc60003f84270 */
[----:B------:R-:W-:Y:S01]  /*5680*/  MUFU.TANH R156, R156 ;  /* 0x0000009c009c7308 */ /* 0x000fe20000002400 */
[----:B-1----:R-:W-:Y:S02]  /*5690*/  FSEL R184, R178, -INF , P3 ;  /* 0xff800000b2b87808 */ /* 0x002fe40001800000 */
[----:B------:R-:W-:Y:S02]  /*56a0*/  ISETP.GT.AND P3, PT, R175, 0x49, PT ;  /* 0x00000049af00780c */ /* 0x000fe40003f64270 */
[----:B------:R-:W-:-:S03]  /*56b0*/  FMNMX.FTZ R178, R166, R181, !PT ;  /* 0x000000b5a6b27209 */ /* 0x000fc60007810000 */
[----:B------:R-:W1:Y:S01]  /*56c0*/  MUFU.TANH R222, R222 ;  /* 0x000000de00de7308 */ /* 0x000e620000002400 */
[----:B------:R-:W-:Y:S02]  /*56d0*/  FMNMX.FTZ R181, R165, R178, !PT ;  /* 0x000000b2a5b57209 */ /* 0x000fe40007810000 */
[----:B--2---:R-:W-:Y:S02]  /*56e0*/  FSEL R160, R157, -INF , P6 ;  /* 0xff8000009da07808 */ /* 0x004fe40003000000 */
[----:B------:R-:W-:-:S03]  /*56f0*/  FMNMX.FTZ R178, R164, R181, !PT ;  /* 0x000000b5a4b27209 */ /* 0x000fc60007810000 */
[----:B------:R-:W2:Y:S01]  /*5700*/  MUFU.TANH R153, R153 ;  /* 0x0000009900997308 */ /* 0x000ea20000002400 */
[----:B------:R-:W-:-:S04]  /*5710*/  FMNMX.FTZ R181, R213, R178, !PT ;  /* 0x000000b2d5b57209 */ /* 0x000fc80007810000 */
[----:B------:R-:W-:-:S03]  /*5720*/  FMNMX.FTZ R178, R210, R181, !PT ;  /* 0x000000b5d2b27209 */ /* 0x000fc60007810000 */
[----:B------:R3:W-:Y:S01]  /*5730*/  MUFU.TANH R198, R179 ;  /* 0x000000b300c67308 */ /* 0x0007e20000002400 */
[----:B-1----:R-:W-:Y:S02]  /*5740*/  FSEL R157, R222, -INF , P5 ;  /* 0xff800000de9d7808 */ /* 0x002fe40002800000 */
[----:B------:R-:W-:-:S05]  /*5750*/  FMNMX.FTZ R189, R211, R178, !PT ;  /* 0x000000b2d3bd7209 */ /* 0x000fca0007810000 */
[----:B------:R-:W1:Y:S01]  /*5760*/  MUFU.TANH R159, R228 ;  /* 0x000000e4009f7308 */ /* 0x000e620000002400 */
[----:B---3--:R-:W-:Y:S02]  /*5770*/  IADD3 R179, R175, 0x8, RZ ;  /* 0x00000008afb37810 */ /* 0x008fe40007ffe0ff */
[----:B------:R-:W-:Y:S02]  /*5780*/  FSEL R175, R196, -INF , P3 ;  /* 0xff800000c4af7808 */ /* 0x000fe40001800000 */
[C---:B------:R-:W-:Y:S02]  /*5790*/  ISETP.GT.AND P3, PT, R179.reuse, RZ, PT ;  /* 0x000000ffb300720c */ /* 0x040fe40003f64270 */
[C---:B------:R-:W-:Y:S01]  /*57a0*/  ISETP.GT.AND P6, PT, R179.reuse, 0x1, PT ;  /* 0x00000001b300780c */ /* 0x040fe20003fc4270 */
[----:B------:R-:W3:Y:S01]  /*57b0*/  MUFU.TANH R154, R154 ;  /* 0x0000009a009a7308 */ /* 0x000ee20000002400 */
[----:B------:R-:W-:Y:S02]  /*57c0*/  FSEL R152, R152, -INF , P3 ;  /* 0xff80000098987808 */ /* 0x000fe40001800000 */
[----:B------:R-:W-:-:S02]  /*57d0*/  ISETP.GT.AND P3, PT, R179, 0x10, PT ;  /* 0x00000010b300780c */ /* 0x000fc40003f64270 */
[----:B------:R-:W-:Y:S02]  /*57e0*/  ISETP.GT.AND P5, PT, R179, 0x8, PT ;  /* 0x00000008b300780c */ /* 0x000fe40003fa4270 */
[----:B------:R-:W-:Y:S01]  /*57f0*/  FSEL R218, R156, -INF , P3 ;  /* 0xff8000009cda7808 */ /* 0x000fe20001800000 */
[----:B------:R-:W4:Y:S01]  /*5800*/  MUFU.TANH R155, R155 ;  /* 0x0000009b009b7308 */ /* 0x000f220000002400 */
[----:B--2---:R-:W-:Y:S02]  /*5810*/  FSEL R153, R153, -INF , P6 ;  /* 0xff80000099997808 */ /* 0x004fe40003000000 */
[----:B------:R-:W-:Y:S02]  /*5820*/  FMNMX.FTZ R156, R152, R207, !PT ;  /* 0x000000cf989c7209 */ /* 0x000fe40007810000 */
[----:B-1----:R-:W-:Y:S02]  /*5830*/  FSEL R159, R159, -INF , P2 ;  /* 0xff8000009f9f7808 */ /* 0x002fe40001000000 */
[----:B------:R-:W-:Y:S01]  /*5840*/  ISETP.GT.AND P2, PT, R179, 0x9, PT ;  /* 0x00000009b300780c */ /* 0x000fe20003f44270 */
[----:B------:R-:W1:Y:S01]  /*5850*/  MUFU.TANH R158, R158 ;  /* 0x0000009e009e7308 */ /* 0x000e620000002400 */
[----:B---3--:R-:W-:-:S02]  /*5860*/  FSEL R154, R154, -INF , P5 ;  /* 0xff8000009a9a7808 */ /* 0x008fc40002800000 */
[----:B------:R-:W-:Y:S02]  /*5870*/  FMNMX.FTZ R181, R153, R156, !PT ;  /* 0x0000009c99b57209 */ /* 0x000fe40007810000 */
[C---:B------:R-:W-:Y:S02]  /*5880*/  ISETP.GT.AND P6, PT, R179.reuse, 0x11, PT ;  /* 0x00000011b300780c */ /* 0x040fe40003fc4270 */
[----:B------:R-:W-:Y:S01]  /*5890*/  ISETP.GT.AND P5, PT, R179, 0x18, PT ;  /* 0x00000018b300780c */ /* 0x000fe20003fa4270 */
[----:B------:R-:W2:Y:S01]  /*58a0*/  MUFU.TANH R161, R161 ;  /* 0x000000a100a17308 */ /* 0x000ea20000002400 */
[----:B----4-:R-:W-:Y:S02]  /*58b0*/  FSEL R155, R155, -INF , P2 ;  /* 0xff8000009b9b7808 */ /* 0x010fe40001000000 */
[----:B------:R-:W-:Y:S02]  /*58c0*/  FMNMX.FTZ R156, R154, R181, !PT ;  /* 0x000000b59a9c7209 */ /* 0x000fe40007810000 */
[----:B------:R-:W-:-:S02]  /*58d0*/  ISETP.GT.AND P2, PT, R179, 0x19, PT ;  /* 0x00000019b300780c */ /* 0x000fc40003f44270 */
[C---:B------:R-:W-:Y:S01]  /*58e0*/  ISETP.GT.AND P3, PT, R179.reuse, 0x20, PT ;  /* 0x00000020b300780c */ /* 0x040fe20003f64270 */
[----:B------:R-:W3:Y:S01]  /*58f0*/  MUFU.TANH R162, R162 ;  /* 0x000000a200a27308 */ /* 0x000ee20000002400 */
[----:B-1----:R-:W-:Y:S02]  /*5900*/  FSEL R220, R158, -INF , P6 ;  /* 0xff8000009edc7808 */ /* 0x002fe40003000000 */
[----:B------:R-:W-:Y:S02]  /*5910*/  FMNMX.FTZ R158, R212, R189, !PT ;  /* 0x000000bdd49e7209 */ /* 0x000fe40007810000 */
[----:B------:R-:W-:Y:S02]  /*5920*/  ISETP.GT.AND P6, PT, R179, 0x21, PT ;  /* 0x00000021b300780c */ /* 0x000fe40003fc4270 */
[----:B------:R-:W-:Y:S01]  /*5930*/  FMNMX.FTZ R181, R191, R158, !PT ;  /* 0x0000009ebfb57209 */ /* 0x000fe20007810000 */
[----:B------:R-:W1:Y:S01]  /*5940*/  MUFU.TANH R214, R214 ;  /* 0x000000d600d67308 */ /* 0x000e620000002400 */
[----:B--2---:R-:W-:-:S02]  /*5950*/  FSEL R221, R161, -INF , P5 ;  /* 0xff800000a1dd7808 */ /* 0x004fc40002800000 */
[----:B------:R-:W-:Y:S02]  /*5960*/  FMNMX.FTZ R161, R155, R156, !PT ;  /* 0x0000009c9ba17209 */ /* 0x000fe40007810000 */
[----:B------:R-:W-:Y:S02]  /*5970*/  FMNMX.FTZ R158, R192, R181, !PT ;  /* 0x000000b5c09e7209 */ /* 0x000fe40007810000 */
[----:B------:R-:W-:Y:S01]  /*5980*/  FMNMX.FTZ R161, R218, R161, !PT ;  /* 0x000000a1daa17209 */ /* 0x000fe20007810000 */
[----:B------:R-:W2:Y:S01]  /*5990*/  MUFU.TANH R215, R215 ;  /* 0x000000d700d77308 */ /* 0x000ea20000002400 */
[----:B------:R-:W-:Y:S02]  /*59a0*/  FMNMX.FTZ R181, R193, R158, !PT ;  /* 0x0000009ec1b57209 */ /* 0x000fe40007810000 */
[----:B------:R-:W-:Y:S02]  /*59b0*/  FMNMX.FTZ R156, R220, R161, !PT ;  /* 0x000000a1dc9c7209 */ /* 0x000fe40007810000 */
[----:B---3--:R-:W-:-:S02]  /*59c0*/  FSEL R222, R162, -INF , P2 ;  /* 0xff800000a2de7808 */ /* 0x008fc40001000000 */
[----:B------:R-:W-:Y:S01]  /*59d0*/  FMNMX.FTZ R161, R221, R156, !PT ;  /* 0x0000009cdda17209 */ /* 0x000fe20007810000 */
[----:B------:R-:W3:Y:S01]  /*59e0*/  MUFU.TANH R216, R216 ;  /* 0x000000d800d87308 */ /* 0x000ee20000002400 */
[----:B------:R-:W-:Y:S02]  /*59f0*/  FMNMX.FTZ R181, R194, R181, !PT ;  /* 0x000000b5c2b57209 */ /* 0x000fe40007810000 */
[----:B-1----:R-:W-:Y:S02]  /*5a00*/  FSEL R214, R214, -INF , P3 ;  /* 0xff800000d6d67808 */ /* 0x002fe40001800000 */
[----:B------:R-:W-:Y:S02]  /*5a10*/  FMNMX.FTZ R161, R222, R161, !PT ;  /* 0x000000a1dea17209 */ /* 0x000fe40007810000 */
[----:B------:R-:W-:Y:S01]  /*5a20*/  FMNMX.FTZ R162, R186, R181, !PT ;  /* 0x000000b5baa27209 */ /* 0x000fe20007810000 */
[----:B------:R-:W1:Y:S01]  /*5a30*/  MUFU.TANH R217, R217 ;  /* 0x000000d900d97308 */ /* 0x000e620000002400 */
[----:B------:R-:W-:-:S02]  /*5a40*/  ISETP.GT.AND P5, PT, R179, 0x28, PT ;  /* 0x00000028b300780c */ /* 0x000fc40003fa4270 */
[----:B--2---:R-:W-:Y:S02]  /*5a50*/  FSEL R215, R215, -INF , P6 ;  /* 0xff800000d7d77808 */ /* 0x004fe40003000000 */
[----:B------:R-:W-:Y:S02]  /*5a60*/  FMNMX.FTZ R158, R214, R161, !PT ;  /* 0x000000a1d69e7209 */ /* 0x000fe40007810000 */
[----:B------:R-:W-:Y:S01]  /*5a70*/  FMNMX.FTZ R181, R183, R162, !PT ;  /* 0x000000a2b7b57209 */ /* 0x000fe20007810000 */
[----:B------:R-:W2:Y:S01]  /*5a80*/  MUFU.TANH R163, R163 ;  /* 0x000000a300a37308 */ /* 0x000ea20000002400 */
[----:B------:R-:W-:Y:S02]  /*5a90*/  ISETP.GT.AND P2, PT, R179, 0x29, PT ;  /* 0x00000029b300780c */ /* 0x000fe40003f44270 */
[----:B---3--:R-:W-:Y:S02]  /*5aa0*/  FSEL R216, R216, -INF , P5 ;  /* 0xff800000d8d87808 */ /* 0x008fe40002800000 */
[----:B------:R-:W-:-:S02]  /*5ab0*/  FMNMX.FTZ R161, R215, R158, !PT ;  /* 0x0000009ed7a17209 */ /* 0x000fc40007810000 */
[----:B------:R-:W-:Y:S01]  /*5ac0*/  ISETP.GT.AND P3, PT, R179, 0x30, PT ;  /* 0x00000030b300780c */ /* 0x000fe20003f64270 */
[----:B------:R-:W3:Y:S01]  /*5ad0*/  MUFU.TANH R182, R182 ;  /* 0x000000b600b67308 */ /* 0x000ee20000002400 */
[----:B------:R-:W-:Y:S02]  /*5ae0*/  FMNMX.FTZ R162, R184, R181, !PT ;  /* 0x000000b5b8a27209 */ /* 0x000fe40007810000 */
[----:B-1----:R-:W-:Y:S02]  /*5af0*/  FSEL R217, R217, -INF , P2 ;  /* 0xff800000d9d97808 */ /* 0x002fe40001000000 */
[----:B------:R-:W-:Y:S02]  /*5b00*/  FMNMX.FTZ R158, R216, R161, !PT ;  /* 0x000000a1d89e7209 */ /* 0x000fe40007810000 */
[----:B------:R-:W-:Y:S01]  /*5b10*/  ISETP.GT.AND P6, PT, R179, 0x31, PT ;  /* 0x00000031b300780c */ /* 0x000fe20003fc4270 */
[----:B------:R-:W1:Y:S01]  /*5b20*/  MUFU.TANH R177, R177 ;  /* 0x000000b100b17308 */ /* 0x000e620000002400 */
[----:B--2---:R-:W-:-:S02]  /*5b30*/  FSEL R196, R163, -INF , P3 ;  /* 0xff800000a3c47808 */ /* 0x004fc40001800000 */
[----:B------:R-:W-:Y:S02]  /*5b40*/  FMNMX.FTZ R163, R185, R162, !PT ;  /* 0x000000a2b9a37209 */ /* 0x000fe40007810000 */
[----:B------:R-:W-:Y:S02]  /*5b50*/  FMNMX.FTZ R161, R217, R158, !PT ;  /* 0x0000009ed9a17209 */ /* 0x000fe40007810000 */
[----:B------:R-:W-:Y:S01]  /*5b60*/  FMNMX.FTZ R158, R172, R163, !PT ;  /* 0x000000a3ac9e7209 */ /* 0x000fe20007810000 */
[----:B------:R-:W2:Y:S01]  /*5b70*/  MUFU.TANH R171, R171 ;  /* 0x000000ab00ab7308 */ /* 0x000ea20000002400 */
[----:B------:R-:W-:Y:S02]  /*5b80*/  ISETP.GT.AND P5, PT, R179, 0x38, PT ;  /* 0x00000038b300780c */ /* 0x000fe40003fa4270 */
[----:B------:R-:W-:Y:S02]  /*5b90*/  FSEL R198, R198, -INF , P6 ;  /* 0xff800000c6c67808 */ /* 0x000fe40003000000 */
[----:B------:R-:W-:-:S02]  /*5ba0*/  FMNMX.FTZ R161, R196, R161, !PT ;  /* 0x000000a1c4a17209 */ /* 0x000fc40007810000 */
[----:B------:R-:W-:Y:S01]  /*5bb0*/  FMNMX.FTZ R163, R173, R158, !PT ;  /* 0x0000009eada37209 */ /* 0x000fe20007810000 */
[----:B------:R2:W4:Y:S01]  /*5bc0*/  MUFU.TANH R188, R187 ;  /* 0x000000bb00bc7308 */ /* 0x0005220000002400 */
[C---:B------:R-:W-:Y:S02]  /*5bd0*/  ISETP.GT.AND P2, PT, R179.reuse, 0x39, PT ;  /* 0x00000039b300780c */ /* 0x040fe40003f44270 */
[----:B---3--:R-:W-:Y:S02]  /*5be0*/  FSEL R199, R182, -INF , P5 ;  /* 0xff800000b6c77808 */ /* 0x008fe40002800000 */
[----:B------:R-:W-:Y:S02]  /*5bf0*/  FMNMX.FTZ R158, R198, R161, !PT ;  /* 0x000000a1c69e7209 */ /* 0x000fe40007810000 */
[----:B------:R-:W-:Y:S01]  /*5c00*/  FMNMX.FTZ R162, R174, R163, !PT ;  /* 0x000000a3aea27209 */ /* 0x000fe20007810000 */
[----:B------:R-:W3:Y:S01]  /*5c10*/  MUFU.TANH R189, R190 ;  /* 0x000000be00bd7308 */ /* 0x000ee20000002400 */
[----:B------:R-:W-:-:S02]  /*5c20*/  ISETP.GT.AND P3, PT, R179, 0x40, PT ;  /* 0x00000040b300780c */ /* 0x000fc40003f64270 */
[----:B-1----:R-:W-:Y:S02]  /*5c30*/  FSEL R209, R177, -INF , P2 ;  /* 0xff800000b1d17808 */ /* 0x002fe40001000000 */
[----:B------:R-:W-:Y:S02]  /*5c40*/  FMNMX.FTZ R158, R199, R158, !PT ;  /* 0x0000009ec79e7209 */ /* 0x000fe40007810000 */
[----:B------:R-:W-:Y:S01]  /*5c50*/  FMNMX.FTZ R161, R175, R162, !PT ;  /* 0x000000a2afa17209 */ /* 0x000fe20007810000 */
[----:B------:R-:W1:Y:S01]  /*5c60*/  MUFU.TANH R170, R170 ;  /* 0x000000aa00aa7308 */ /* 0x000e620000002400 */
[----:B------:R-:W-:Y:S02]  /*5c70*/  ISETP.GT.AND P6, PT, R179, 0x41, PT ;  /* 0x00000041b300780c */ /* 0x000fe40003fc4270 */
[----:B--2---:R-:W-:Y:S02]  /*5c80*/  FSEL R187, R171, -INF , P3 ;  /* 0xff800000abbb7808 */ /* 0x004fe40001800000 */
[----:B------:R-:W-:-:S02]  /*5c90*/  FMNMX.FTZ R158, R209, R158, !PT ;  /* 0x0000009ed19e7209 */ /* 0x000fc40007810000 */
[----:B------:R-:W-:Y:S01]  /*5ca0*/  FMNMX.FTZ R162, R160, R161, !PT ;  /* 0x000000a1a0a27209 */ /* 0x000fe20007810000 */
[----:B------:R-:W2:Y:S01]  /*5cb0*/  MUFU.TANH R156, R176 ;  /* 0x000000b0009c7308 */ /* 0x000ea20000002400 */
[----:B------:R-:W-:Y:S02]  /*5cc0*/  ISETP.GT.AND P5, PT, R179, 0x48, PT ;  /* 0x00000048b300780c */ /* 0x000fe40003fa4270 */
[----:B----4-:R-:W-:Y:S02]  /*5cd0*/  FSEL R188, R188, -INF , P6 ;  /* 0xff800000bcbc7808 */ /* 0x010fe40003000000 */
[----:B------:R-:W-:Y:S02]  /*5ce0*/  FMNMX.FTZ R161, R187, R158, !PT ;  /* 0x0000009ebba17209 */ /* 0x000fe40007810000 */
[----:B------:R-:W-:Y:S01]  /*5cf0*/  ISETP.GT.AND P2, PT, R179, 0x49, PT ;  /* 0x00000049b300780c */ /* 0x000fe20003f44270 */
[----:B------:R4:W5:Y:S01]  /*5d00*/  MUFU.TANH R178, R195 ;  /* 0x000000c300b27308 */ /* 0x0009620000002400 */
[----:B---3--:R-:W-:-:S02]  /*5d10*/  FSEL R189, R189, -INF , P5 ;  /* 0xff800000bdbd7808 */ /* 0x008fc40002800000 */
[----:B------:R-:W-:Y:S02]  /*5d20*/  FMNMX.FTZ R158, R188, R161, !PT ;  /* 0x000000a1bc9e7209 */ /* 0x000fe40007810000 */
[----:B------:R-:W-:Y:S02]  /*5d30*/  ISETP.GT.AND P3, PT, R179, 0x50, PT ;  /* 0x00000050b300780c */ /* 0x000fe40003f64270 */
[----:B-1----:R-:W-:Y:S01]  /*5d40*/  FSEL R190, R170, -INF , P2 ;  /* 0xff800000aabe7808 */ /* 0x002fe20001000000 */
[----:B------:R-:W1:Y:S01]  /*5d50*/  MUFU.TANH R169, R169 ;  /* 0x000000a900a97308 */ /* 0x000e620000002400 */
[----:B------:R-:W-:Y:S01]  /*5d60*/  FMNMX.FTZ R161, R189, R158, !PT ;  /* 0x0000009ebda17209 */ /* 0x000fe20007810000 */
[----:B----4-:R-:W3:Y:S01]  /*5d70*/  LDC R195, c[0x0][0xa80] ;  /* 0x0002a000ffc37b82 */ /* 0x010ee20000000800 */
[----:B--2---:R-:W-:Y:S02]  /*5d80*/  FSEL R177, R156, -INF , P3 ;  /* 0xff8000009cb17808 */ /* 0x004fe40001800000 */
[----:B------:R-:W-:-:S02]  /*5d90*/  ISETP.GT.AND P2, PT, R179, 0x51, PT ;  /* 0x00000051b300780c */ /* 0x000fc40003f44270 */
[----:B------:R-:W-:Y:S01]  /*5da0*/  FMNMX.FTZ R156, R190, R161, !PT ;  /* 0x000000a1be9c7209 */ /* 0x000fe20007810000 */
[----:B------:R-:W2:Y:S01]  /*5db0*/  MUFU.TANH R176, R197 ;  /* 0x000000c500b07308 */ /* 0x000ea20000002400 */
[----:B------:R-:W-:Y:S02]  /*5dc0*/  ISETP.GT.AND P3, PT, R179, 0x58, PT ;  /* 0x00000058b300780c */ /* 0x000fe40003f64270 */
[----:B-----5:R-:W-:Y:S02]  /*5dd0*/  FSEL R178, R178, -INF , P2 ;  /* 0xff800000b2b27808 */ /* 0x020fe40001000000 */
[----:B------:R-:W-:Y:S02]  /*5de0*/  FMNMX.FTZ R161, R177, R156, !PT ;  /* 0x0000009cb1a17209 */ /* 0x000fe40007810000 */
[----:B------:R-:W-:Y:S01]  /*5df0*/  FMNMX.FTZ R162, R157, R162, !PT ;  /* 0x000000a29da27209 */ /* 0x000fe20007810000 */
[----:B------:R-:W4:Y:S01]  /*5e00*/  MUFU.TANH R168, R168 ;  /* 0x000000a800a87308 */ /* 0x000f220000002400 */
[----:B------:R-:W-:-:S02]  /*5e10*/  ISETP.GT.AND P2, PT, R179, 0x59, PT ;  /* 0x00000059b300780c */ /* 0x000fc40003f44270 */
[----:B-1----:R-:W-:Y:S01]  /*5e20*/  FSEL R179, R169, -INF , P3 ;  /* 0xff800000a9b37808 */ /* 0x002fe20001800000 */
[----:B------:R-:W-:Y:S01]  /*5e30*/  IMAD.U32 R169, RZ, RZ, UR4 ;  /* 0x00000004ffa97e24 */ /* 0x000fe2000f8e00ff */
[----:B------:R-:W-:Y:S01]  /*5e40*/  FMNMX.FTZ R156, R178, R161, !PT ;  /* 0x000000a1b29c7209 */ /* 0x000fe20007810000 */
[----:B------:R-:W-:Y:S01]  /*5e50*/  UIMAD UR4, UR36, 0xc00, UR7 ;  /* 0x00000c00240478a4 */ /* 0x000fe2000f8e0207 */
[----:B------:R-:W-:Y:S02]  /*5e60*/  FMNMX.FTZ R163, R159, R162, !PT ;  /* 0x000000a29fa37209 */ /* 0x000fe40007810000 */
[----:B--2---:R-:W-:Y:S02]  /*5e70*/  FSEL R176, R176, -INF , P4 ;  /* 0xff800000b0b07808 */ /* 0x004fe40002000000 */
[----:B------:R-:W-:Y:S02]  /*5e80*/  FMNMX.FTZ R161, R179, R156, !PT ;  /* 0x0000009cb3a17209 */ /* 0x000fe40007810000 */
[----:B------:R-:W-:Y:S01]  /*5e90*/  FMNMX.FTZ R163, R176, R163, !PT ;  /* 0x000000a3b0a37209 */ /* 0x000fe20007810000 */
[----:B------:R-:W-:Y:S01]  /*5ea0*/  UMOV UR10, UR4 ;  /* 0x00000004000a7c82 */ /* 0x000fe20008000000 */
[----:B----4-:R-:W-:-:S03]  /*5eb0*/  FSEL R180, R168, -INF , P2 ;  /* 0xff800000a8b47808 */ /* 0x010fc60001000000 */
[----:B------:R-:W1:Y:S01]  /*5ec0*/  SHFL.BFLY PT, R158, R163, 0x2, 0x1f ;  /* 0x0c401f00a39e7f89 */ /* 0x000e6200000e0000 */
[----:B------:R-:W-:-:S05]  /*5ed0*/  FMNMX.FTZ R161, R180, R161, !PT ;  /* 0x000000a1b4a17209 */ /* 0x000fca0007810000 */
[----:B------:R-:W2:Y:S01]  /*5ee0*/  SHFL.BFLY PT, R156, R161, 0x2, 0x1f ;  /* 0x0c401f00a19c7f89 */ /* 0x000ea200000e0000 */
[----:B-1----:R-:W-:-:S05]  /*5ef0*/  FMNMX.FTZ R158, R163, R158, !PT ;  /* 0x0000009ea39e7209 */ /* 0x002fca0007810000 */
[----:B------:R-:W1:Y:S01]  /*5f00*/  SHFL.BFLY PT, R197, R158, 0x1, 0x1f ;  /* 0x0c201f009ec57f89 */ /* 0x000e6200000e0000 */
[----:B--2---:R-:W-:-:S05]  /*5f10*/  FMNMX.FTZ R163, R161, R156, !PT ;  /* 0x0000009ca1a37209 */ /* 0x004fca0007810000 */
[----:B------:R-:W2:Y:S01]  /*5f20*/  SHFL.BFLY PT, R156, R163, 0x1, 0x1f ;  /* 0x0c201f00a39c7f89 */ /* 0x000ea200000e0000 */
[----:B-1----:R-:W-:Y:S02]  /*5f30*/  FMNMX.FTZ R197, R158, R197, !PT ;  /* 0x000000c59ec57209 */ /* 0x002fe40007810000 */
[----:B------:R-:W-:-:S05]  /*5f40*/  IADD3 R158, -R229, 0xb, RZ ;  /* 0x0000000be59e7810 */ /* 0x000fca0007ffe1ff */
[----:B------:R4:W-:Y:S06]  /*5f50*/  BAR.ARV R158, 0x100 ;  /* 0x0004009e0000751d */ /* 0x0009ec0000002000 */
[----:B--2---:R-:W-:Y:S01]  /*5f60*/  FMNMX.FTZ R156, R163, R156, !PT ;  /* 0x0000009ca39c7209 */ /* 0x004fe20007810000 */
[CC--:B---3--:R-:W-:Y:S01]  /*5f70*/  FMUL.FTZ R181, R197.reuse, R195.reuse ;  /* 0x000000c3c5b57220 */ /* 0x0c8fe20000410000 */
[----:B------:R-:W-:Y:S02]  /*5f80*/  FSETP.NEU.FTZ.AND P2, PT, R197, -INF , PT ;  /* 0xff800000c500780b */ /* 0x000fe40003f5d000 */
[C---:B------:R-:W-:Y:S01]  /*5f90*/  FSETP.NEU.FTZ.AND P3, PT, R156.reuse, -INF , PT ;  /* 0xff8000009c00780b */ /* 0x040fe20003f7d000 */
[----:B------:R-:W-:Y:S01]  /*5fa0*/  FMUL.FTZ R182, R156, R195 ;  /* 0x000000c39cb67220 */ /* 0x000fe20000410000 */
[----:B------:R-:W-:-:S04]  /*5fb0*/  FSEL R181, R181, RZ, P2 ;  /* 0x000000ffb5b57208 */ /* 0x000fc80001000000 */
[----:B------:R-:W-:Y:S01]  /*5fc0*/  FSEL R182, R182, RZ, P3 ;  /* 0x000000ffb6b67208 */ /* 0x000fe20001800000 */
[-CC-:B------:R-:W-:Y:S01]  /*5fd0*/  FFMA.FTZ R162, R166, R195.reuse, -R181.reuse ;  /* 0x000000c3a6a27223 */ /* 0x180fe200000108b5 */
[-CC-:B------:R-:W-:Y:S01]  /*5fe0*/  FFMA.FTZ R167, R167, R195.reuse, -R181.reuse ;  /* 0x000000c3a7a77223 */ /* 0x180fe200000108b5 */
[-CC-:B------:R-:W-:Y:S01]  /*5ff0*/  FFMA.FTZ R163, R165, R195.reuse, -R181.reuse ;  /* 0x000000c3a5a37223 */ /* 0x180fe200000108b5 */
[-CC-:B------:R-:W-:Y:S01]  /*6000*/  FFMA.FTZ R164, R164, R195.reuse, -R181.reuse ;  /* 0x000000c3a4a47223 */ /* 0x180fe200000108b5 */
[-CC-:B------:R-:W-:Y:S01]  /*6010*/  FFMA.FTZ R166, R153, R195.reuse, -R182.reuse ;  /* 0x000000c399a67223 */ /* 0x180fe200000108b6 */
[----:B------:R-:W-:Y:S01]  /*6020*/  FSEL R153, R197, RZ, P2 ;  /* 0x000000ffc5997208 */ /* 0x000fe20001000000 */
[----:B------:R1:W-:Y:S01]  /*6030*/  MUFU.EX2 R161, R167 ;  /* 0x000000a700a17308 */ /* 0x0003e20000000800 */
[-CC-:B------:R-:W-:Y:S01]  /*6040*/  FFMA.FTZ R165, R152, R195.reuse, -R182.reuse ;  /* 0x000000c398a57223 */ /* 0x180fe200000108b6 */
[-C--:B------:R-:W-:Y:S01]  /*6050*/  FFMA.FTZ R168, R155, R195.reuse, -R182 ;  /* 0x000000c39ba87223 */ /* 0x080fe200000108b6 */
[-CC-:B------:R-:W-:Y:S01]  /*6060*/  FFMA.FTZ R191, R191, R195.reuse, -R181.reuse ;  /* 0x000000c3bfbf7223 */ /* 0x180fe200000108b5 */
[----:B------:R-:W-:Y:S01]  /*6070*/  FADD.FTZ R152, -R153, R208 ;  /* 0x000000d099987221 */ /* 0x000fe20000010100 */
[-CC-:B------:R-:W-:Y:S01]  /*6080*/  FFMA.FTZ R208, R210, R195.reuse, -R181.reuse ;  /* 0x000000c3d2d07223 */ /* 0x180fe200000108b5 */
[-CC-:B------:R-:W-:Y:S01]  /*6090*/  FFMA.FTZ R210, R211, R195.reuse, -R181.reuse ;  /* 0x000000c3d3d27223 */ /* 0x180fe200000108b5 */
[-C--:B------:R-:W-:Y:S01]  /*60a0*/  FFMA.FTZ R211, R212, R195.reuse, -R181 ;  /* 0x000000c3d4d37223 */ /* 0x080fe200000108b5 */
[-C--:B------:R-:W-:Y:S01]  /*60b0*/  FMUL.FTZ R170, R152, R195.reuse ;  /* 0x000000c398aa7220 */ /* 0x080fe20000410000 */
[-CC-:B-1----:R-:W-:Y:S01]  /*60c0*/  FFMA.FTZ R167, R154, R195.reuse, -R182.reuse ;  /* 0x000000c39aa77223 */ /* 0x182fe200000108b6 */
[----:B------:R-:W-:Y:S01]  /*60d0*/  FSEL R154, R156, RZ, P3 ;  /* 0x000000ff9c9a7208 */ /* 0x000fe20001800000 */
[----:B------:R-:W-:Y:S01]  /*60e0*/  @!P1 VIADD R152, R169, 0x32440 ;  /* 0x00032440a9989836 */ /* 0x000fe20000000000 */
[----:B------:R-:W1:Y:S01]  /*60f0*/  MUFU.EX2 R162, R162 ;  /* 0x000000a200a27308 */ /* 0x000e620000000800 */
[-CC-:B------:R-:W-:Y:S01]  /*6100*/  FFMA.FTZ R212, R218, R195.reuse, -R182.reuse ;  /* 0x000000c3dad47223 */ /* 0x180fe200000108b6 */
[-C--:B------:R-:W-:Y:S01]  /*6110*/  FFMA.FTZ R218, R221, R195.reuse, -R182 ;  /* 0x000000c3ddda7223 */ /* 0x080fe200000108b6 */
[----:B------:R-:W-:Y:S01]  /*6120*/  FADD.FTZ R154, -R154, R207 ;  /* 0x000000cf9a9a7221 */ /* 0x000fe20000010100 */
[----:B------:R-:W-:Y:S01]  /*6130*/  VIADD R207, R229, 0x8 ;  /* 0x00000008e5cf7836 */ /* 0x000fe20000000000 */
[----:B------:R-:W-:Y:S01]  /*6140*/  @!P1 PRMT R152, RZ, 0x654, R152 ;  /* 0x00000654ff989816 */ /* 0x000fe20000000098 */
[-CC-:B------:R-:W-:Y:S01]  /*6150*/  FFMA.FTZ R192, R192, R195.reuse, -R181.reuse ;  /* 0x000000c3c0c07223 */ /* 0x180fe200000108b5 */
[-C--:B------:R-:W-:Y:S01]  /*6160*/  FMUL.FTZ R171, R154, R195.reuse ;  /* 0x000000c39aab7220 */ /* 0x080fe20000410000 */
[----:B------:R-:W2:Y:S01]  /*6170*/  MUFU.EX2 R170, R170 ;  /* 0x000000aa00aa7308 */ /* 0x000ea20000000800 */
[----:B------:R1:W-:Y:S01]  /*6180*/  @!P1 SYNCS.ARRIVE.TRANS64.RED.A1T0 RZ, [R152+URZ], RZ ;  /* 0x000000ff98ff99a7 */ /* 0x0003e2000810043f */
[----:B------:R3:W-:Y:S01]  /*6190*/  BAR.SYNC.DEFER_BLOCKING R207, 0x100 ;  /* 0x000400cf0000751d */ /* 0x0007e20000010000 */
[-CC-:B------:R-:W-:Y:S01]  /*61a0*/  FFMA.FTZ R193, R193, R195.reuse, -R181.reuse ;  /* 0x000000c3c1c17223 */ /* 0x180fe200000108b5 */
[-CC-:B------:R-:W-:Y:S01]  /*61b0*/  FFMA.FTZ R194, R194, R195.reuse, -R181.reuse ;  /* 0x000000c3c2c27223 */ /* 0x180fe200000108b5 */
[-CC-:B------:R-:W-:Y:S01]  /*61c0*/  FFMA.FTZ R214, R214, R195.reuse, -R182.reuse ;  /* 0x000000c3d6d67223 */ /* 0x180fe200000108b6 */
[-CC-:B------:R-:W-:Y:S01]  /*61d0*/  FFMA.FTZ R215, R215, R195.reuse, -R182.reuse ;  /* 0x000000c3d7d77223 */ /* 0x180fe200000108b6 */
[--C-:B------:R-:W-:Y:S01]  /*61e0*/  FFMA.FTZ R216, R216, R195, -R182.reuse ;  /* 0x000000c3d8d87223 */ /* 0x100fe200000108b6 */
[----:B------:R-:W5:Y:S01]  /*61f0*/  MUFU.EX2 R171, R171 ;  /* 0x000000ab00ab7308 */ /* 0x000f620000000800 */
[----:B-1----:R-:W-:Y:S01]  /*6200*/  F2FP.F16.F32.PACK_AB R152, R162, R161 ;  /* 0x000000a1a298723e */ /* 0x002fe200000000ff */
[-CC-:B---3--:R-:W-:Y:S01]  /*6210*/  FFMA.FTZ R207, R213, R195.reuse, -R181.reuse ;  /* 0x000000c3d5cf7223 */ /* 0x188fe200000108b5 */
[-CC-:B------:R-:W-:Y:S01]  /*6220*/  FFMA.FTZ R213, R220, R195.reuse, -R182.reuse ;  /* 0x000000c3dcd57223 */ /* 0x180fe200000108b6 */
[-CC-:B------:R-:W-:Y:S01]  /*6230*/  FFMA.FTZ R220, R222, R195.reuse, -R182.reuse ;  /* 0x000000c3dedc7223 */ /* 0x180fe200000108b6 */
[-CC-:B------:R-:W-:Y:S01]  /*6240*/  FFMA.FTZ R217, R217, R195.reuse, -R182.reuse ;  /* 0x000000c3d9d97223 */ /* 0x180fe200000108b6 */
[-CC-:B------:R-:W-:Y:S01]  /*6250*/  FFMA.FTZ R221, R198, R195.reuse, -R182.reuse ;  /* 0x000000c3c6dd7223 */ /* 0x180fe200000108b6 */
[--C-:B------:R-:W-:Y:S01]  /*6260*/  FFMA.FTZ R198, R199, R195, -R182.reuse ;  /* 0x000000c3c7c67223 */ /* 0x100fe200000108b6 */
        /* <DEDUP_REMOVED lines=134> */
[----:B-1----:R-:W-:Y:S01]  /*6ad0*/  F2FP.F16.F32.PACK_AB R154, R164, R163 ;  /* 0x000000a3a49a723e */ /* 0x002fe200000000ff */
[----:B------:R-:W-:Y:S01]  /*6ae0*/  MUFU.EX2 R207, R207 ;  /* 0x000000cf00cf7308 */ /* 0x000fe20000000800 */
[----:B--2---:R-:W-:Y:S01]  /*6af0*/  F2FP.F16.F32.PACK_AB R153, R166, R165 ;  /* 0x000000a5a699723e */ /* 0x004fe200000000ff */
[--C-:B------:R-:W-:Y:S01]  /*6b00*/  FFMA.FTZ R186, R186, R195, -R181.reuse ;  /* 0x000000c3baba7223 */ /* 0x100fe200000108b5 */
[----:B---3--:R-:W-:Y:S01]  /*6b10*/  F2FP.F16.F32.PACK_AB R155, R168, R167 ;  /* 0x000000a7a89b723e */ /* 0x008fe200000000ff */
[-CC-:B------:R-:W-:Y:S01]  /*6b20*/  FFMA.FTZ R183, R183, R195.reuse, -R181.reuse ;  /* 0x000000c3b7b77223 */ /* 0x180fe200000108b5 */
[-CC-:B------:R-:W-:Y:S01]  /*6b30*/  FFMA.FTZ R184, R184, R195.reuse, -R181.reuse ;  /* 0x000000c3b8b87223 */ /* 0x180fe200000108b5 */
[-CC-:B------:R-:W-:Y:S01]  /*6b40*/  FFMA.FTZ R185, R185, R195.reuse, -R181.reuse ;  /* 0x000000c3b9b97223 */ /* 0x180fe200000108b5 */
[----:B------:R-:W-:Y:S01]  /*6b50*/  WARPGROUP.ARRIVE ;  /* 0x00000000000079c5 */ /* 0x000fe20000000000 */
[----:B------:R-:W1:Y:S01]  /*6b60*/  MUFU.EX2 R208, R208 ;  /* 0x000000d000d07308 */ /* 0x000e620000000800 */
[-CC-:B------:R-:W-:Y:S01]  /*6b70*/  FFMA.FTZ R196, R196, R195.reuse, -R182.reuse ;  /* 0x000000c3c4c47223 */ /* 0x180fe200000108b6 */
[-CC-:B------:R-:W-:Y:S01]  /*6b80*/  FFMA.FTZ R199, R209, R195.reuse, -R182.reuse ;  /* 0x000000c3d1c77223 */ /* 0x180fe200000108b6 */
[-CC-:B------:R-:W-:Y:S01]  /*6b90*/  FFMA.FTZ R172, R172, R195.reuse, -R181.reuse ;  /* 0x000000c3acac7223 */ /* 0x180fe200000108b5 */
[-CC-:B------:R-:W-:Y:S01]  /*6ba0*/  FFMA.FTZ R173, R173, R195.reuse, -R181.reuse ;  /* 0x000000c3adad7223 */ /* 0x180fe200000108b5 */
[----:B------:R-:W-:Y:S01]  /*6bb0*/  HGMMA.64x256x16.F32 R24, R152, gdesc[UR8].tnspB, R24, gsb0 ;  /* 0x43e0000898187df0 */ /* 0x000fe20008000818 */
[----:B------:R-:W-:Y:S01]  /*6bc0*/  UIADD3 UR10, UR4, 0x80, URZ ;  /* 0x00000080040a7890 */ /* 0x000fe2000fffe03f */
[-CC-:B------:R-:W-:Y:S01]  /*6bd0*/  FFMA.FTZ R174, R174, R195.reuse, -R181.reuse ;  /* 0x000000c3aeae7223 */ /* 0x180fe200000108b5 */
[----:B------:R-:W-:Y:S01]  /*6be0*/  MUFU.EX2 R210, R210 ;  /* 0x000000d200d27308 */ /* 0x000fe20000000800 */
[----:B------:R-:W-:Y:S01]  /*6bf0*/  UMOV UR11, 0x40000040 ;  /* 0x40000040000b7882 */ /* 0x000fe20000000000 */
        /* <DEDUP_REMOVED lines=14> */
[----:B------:R-:W-:Y:S01]  /*6ce0*/  MUFU.EX2 R212, R212 ;  /* 0x000000d400d47308 */ /* 0x000fe20000000800 */
[----:B------:R-:W-:Y:S01]  /*6cf0*/  FFMA.FTZ R161, R170, R12, R161 ;  /* 0x0000000caaa17223 */ /* 0x000fe200000100a1 */
[----:B------:R-:W-:Y:S01]  /*6d00*/  FFMA.FTZ R165, R171, R0, R165 ;  /* 0x00000000aba57223 */ /* 0x000fe200000100a5 */
[C---:B------:R-:W-:Y:S01]  /*6d10*/  ISETP.GT.AND P2, PT, R13.reuse, R206, PT ;  /* 0x000000ce0d00720c */ /* 0x040fe20003f44270 */
[----:B------:R-:W-:-:S02]  /*6d20*/  VIADD R13, R13, 0xffffffff ;  /* 0xffffffff0d0d7836 */ /* 0x000fc40000000000 */
[----:B------:R-:W-:Y:S01]  /*6d30*/  FADD.FTZ R162, R162, R161 ;  /* 0x000000a1a2a27221 */ /* 0x000fe20000010000 */
[----:B------:R-:W-:Y:S01]  /*6d40*/  FADD.FTZ R166, R166, R165 ;  /* 0x000000a5a6a67221 */ /* 0x000fe20000010000 */
[----:B------:R-:W-:Y:S01]  /*6d50*/  @!P1 IADD3 R169, R169, 0x32460, RZ ;  /* 0x00032460a9a99810 */ /* 0x000fe20007ffe0ff */
[----:B------:R-:W2:Y:S01]  /*6d60*/  MUFU.EX2 R213, R213 ;  /* 0x000000d500d57308 */ /* 0x000ea20000000800 */
[----:B------:R-:W-:Y:S01]  /*6d70*/  FADD.FTZ R163, R163, R162 ;  /* 0x000000a2a3a37221 */ /* 0x000fe20000010000 */
[----:B------:R-:W-:Y:S01]  /*6d80*/  FADD.FTZ R167, R167, R166 ;  /* 0x000000a6a7a77221 */ /* 0x000fe20000010000 */
[----:B------:R-:W-:Y:S02]  /*6d90*/  @!P1 PRMT R169, RZ, 0x654, R169 ;  /* 0x00000654ffa99816 */ /* 0x000fe400000000a9 */
[----:B------:R-:W-:Y:S01]  /*6da0*/  FADD.FTZ R164, R164, R163 ;  /* 0x000000a3a4a47221 */ /* 0x000fe20000010000 */
[----:B------:R-:W-:Y:S02]  /*6db0*/  FADD.FTZ R167, R168, R167 ;  /* 0x000000a7a8a77221 */ /* 0x000fe40000010000 */
[----:B------:R-:W-:Y:S08]  /*6dc0*/  MUFU.EX2 R218, R218 ;  /* 0x000000da00da7308 */ /* 0x000ff00000000800 */
[----:B------:R-:W3:Y:S08]  /*6dd0*/  MUFU.EX2 R220, R220 ;  /* 0x000000dc00dc7308 */ /* 0x000ef00000000800 */
[----:B------:R-:W-:Y:S08]  /*6de0*/  MUFU.EX2 R191, R191 ;  /* 0x000000bf00bf7308 */ /* 0x000ff00000000800 */
[----:B------:R-:W5:Y:S08]  /*6df0*/  MUFU.EX2 R192, R192 ;  /* 0x000000c000c07308 */ /* 0x000f700000000800 */
[----:B------:R-:W-:Y:S08]  /*6e00*/  MUFU.EX2 R193, R193 ;  /* 0x000000c100c17308 */ /* 0x000ff00000000800 */
[----:B------:R-:W-:Y:S08]  /*6e10*/  MUFU.EX2 R194, R194 ;  /* 0x000000c200c27308 */ /* 0x000ff00000000800 */
[----:B------:R-:W-:Y:S08]  /*6e20*/  MUFU.EX2 R214, R214 ;  /* 0x000000d600d67308 */ /* 0x000ff00000000800 */
[----:B------:R-:W4:Y:S08]  /*6e30*/  MUFU.EX2 R215, R215 ;  /* 0x000000d700d77308 */ /* 0x000f300000000800 */
[----:B------:R-:W-:Y:S08]  /*6e40*/  MUFU.EX2 R216, R216 ;  /* 0x000000d800d87308 */ /* 0x000ff00000000800 */
[----:B------:R-:W4:Y:S08]  /*6e50*/  MUFU.EX2 R217, R217 ;  /* 0x000000d900d97308 */ /* 0x000f300000000800 */
[----:B------:R-:W-:Y:S08]  /*6e60*/  MUFU.EX2 R186, R186 ;  /* 0x000000ba00ba7308 */ /* 0x000ff00000000800 */
[----:B------:R-:W4:Y:S08]  /*6e70*/  MUFU.EX2 R183, R183 ;  /* 0x000000b700b77308 */ /* 0x000f300000000800 */
        /* <DEDUP_REMOVED lines=17> */
[----:B------:R-:W-:Y:S01]  /*6f90*/  MUFU.EX2 R176, R176 ;  /* 0x000000b000b07308 */ /* 0x000fe20000000800 */
[----:B------:R-:W-:-:S02]  /*6fa0*/  WARPGROUP.DEPBAR.LE gsb0, 0x0 ;  /* 0x00008000000079c5 */ /* 0x000fc40000010000 */
[----:B-1----:R-:W-:Y:S01]  /*6fb0*/  F2FP.F16.F32.PACK_AB R152, R208, R207 ;  /* 0x000000cfd098723e */ /* 0x002fe200000000ff */
[----:B------:R-:W-:Y:S01]  /*6fc0*/  FADD.FTZ R207, R207, R164 ;  /* 0x000000a4cfcf7221 */ /* 0x000fe20000010000 */
[----:B--2---:R-:W-:-:S03]  /*6fd0*/  F2FP.F16.F32.PACK_AB R153, R213, R212 ;  /* 0x000000d4d599723e */ /* 0x004fc600000000ff */
[----:B------:R-:W-:Y:S01]  /*6fe0*/  MUFU.EX2 R177, R177 ;  /* 0x000000b100b17308 */ /* 0x000fe20000000800 */
[----:B------:R-:W-:Y:S01]  /*6ff0*/  F2FP.F16.F32.PACK_AB R154, R211, R210 ;  /* 0x000000d2d39a723e */ /* 0x000fe200000000ff */
[----:B------:R-:W-:Y:S01]  /*7000*/  FADD.FTZ R212, R212, R167 ;  /* 0x000000a7d4d47221 */ /* 0x000fe20000010000 */
[----:B---3--:R-:W-:Y:S01]  /*7010*/  F2FP.F16.F32.PACK_AB R155, R220, R218 ;  /* 0x000000dadc9b723e */ /* 0x008fe200000000ff */
[----:B------:R-:W-:Y:S01]  /*7020*/  FADD.FTZ R207, R208, R207 ;  /* 0x000000cfd0cf7221 */ /* 0x000fe20000010000 */
[----:B------:R-:W-:Y:S02]  /*7030*/  IMAD.MOV.U32 R208, RZ, RZ, R197 ;  /* 0x000000ffffd07224 */ /* 0x000fe400078e00c5 */
[----:B------:R-:W-:Y:S01]  /*7040*/  FADD.FTZ R213, R213, R212 ;  /* 0x000000d4d5d57221 */ /* 0x000fe20000010000 */
[----:B------:R-:W-:Y:S01]  /*7050*/  WARPGROUP.ARRIVE ;  /* 0x00000000000079c5 */ /* 0x000fe20000000000 */
[----:B------:R-:W1:Y:S01]  /*7060*/  MUFU.EX2 R178, R178 ;  /* 0x000000b200b27308 */ /* 0x000e620000000800 */
[----:B------:R-:W-:Y:S01]  /*7070*/  FADD.FTZ R210, R210, R207 ;  /* 0x000000cfd2d27221 */ /* 0x000fe20000010000 */
[----:B------:R-:W-:Y:S01]  /*7080*/  FADD.FTZ R213, R218, R213 ;  /* 0x000000d5dad57221 */ /* 0x000fe20000010000 */
[----:B------:R-:W-:-:S02]  /*7090*/  IMAD.MOV.U32 R207, RZ, RZ, R156 ;  /* 0x000000ffffcf7224 */ /* 0x000fc400078e009c */
[----:B------:R-:W-:Y:S01]  /*70a0*/  HGMMA.64x256x16.F32 R24, R152, gdesc[UR8].tnspB, R24, gsb0 ;  /* 0x43e0000898187df0 */ /* 0x000fe20008000818 */
[----:B------:R-:W-:Y:S01]  /*70b0*/  UIADD3 UR10, UR4, 0x100, URZ ;  /* 0x00000100040a7890 */ /* 0x000fe2000fffe03f */
[----:B------:R-:W-:Y:S01]  /*70c0*/  FADD.FTZ R210, R211, R210 ;  /* 0x000000d2d3d27221 */ /* 0x000fe20000010000 */
[----:B------:R-:W-:Y:S01]  /*70d0*/  UMOV UR11, 0x40000040 ;  /* 0x40000040000b7882 */ /* 0x000fe20000000000 */
[----:B------:R-:W-:Y:S01]  /*70e0*/  MUFU.EX2 R179, R179 ;  /* 0x000000b300b37308 */ /* 0x000fe20000000800 */
[----:B------:R-:W-:-:S07]  /*70f0*/  FADD.FTZ R213, R220, R213 ;  /* 0x000000d5dcd57221 */ /* 0x000fce0000010000 */
[----:B------:R-:W2:Y:S01]  /*7100*/  MUFU.EX2 R180, R180 ;  /* 0x000000b400b47308 */ /* 0x000ea20000000800 */
[----:B------:R-:W-:Y:S02]  /*7110*/  WARPGROUP.DEPBAR.LE gsb0, 0x0 ;  /* 0x00008000000079c5 */ /* 0x000fe40000010000 */
[----:B-----5:R-:W-:Y:S01]  /*7120*/  F2FP.F16.F32.PACK_AB R152, R192, R191 ;  /* 0x000000bfc098723e */ /* 0x020fe200000000ff */
[----:B------:R-:W-:Y:S01]  /*7130*/  FADD.FTZ R191, R191, R210 ;  /* 0x000000d2bfbf7221 */ /* 0x000fe20000010000 */
[----:B----4-:R-:W-:Y:S01]  /*7140*/  F2FP.F16.F32.PACK_AB R153, R215, R214 ;  /* 0x000000d6d799723e */ /* 0x010fe200000000ff */
        /* <DEDUP_REMOVED lines=30> */
[----:B------:R-:W-:Y:S01]  /*7330*/  UIADD3 UR4, UR4, 0x280, URZ ;  /* 0x0000028004047890 */ /* 0x000fe2000fffe03f */
        /* <DEDUP_REMOVED lines=35> */
.L_x_10633:
[----:B------:R-:W-:-:S13]  /*7570*/  ISETP.GE.AND P2, PT, R13, RZ, PT ;  /* 0x000000ff0d00720c */ /* 0x000fda0003f46270 */
[----:B------:R-:W-:Y:S05]  /*7580*/  @!P2 BRA `(.L_x_10643) ;  /* 0x000000280048a947 */ /* 0x000fea0003800000 */
[----:B------:R-:W-:Y:S01]  /*7590*/  MOV R207, R156 ;  /* 0x0000009c00cf7202 */ /* 0x000fe20000000f00 */
[----:B------:R-:W-:-:S07]  /*75a0*/  IMAD.MOV.U32 R206, RZ, RZ, R197 ;  /* 0x000000ffffce7224 */ /* 0x000fce00078e00c5 */
.L_x_10652:
[----:B------:R-:W-:-:S04]  /*75b0*/  UIADD3 UR36, UR36, 0x1, URZ ;  /* 0x0000000124247890 */ /* 0x000fc8000fffe03f */
[----:B------:R-:W-:-:S04]  /*75c0*/  UISETP.NE.AND UP0, UPT, UR36, 0x2, UPT ;  /* 0x000000022400788c */ /* 0x000fc8000bf05270 */
[----:B------:R-:W-:Y:S02]  /*75d0*/  USEL UR4, URZ, 0x1, UP0 ;  /* 0x000000013f047887 */ /* 0x000fe40008000000 */
[----:B------:R-:W-:Y:S02]  /*75e0*/  USEL UR36, UR36, URZ, UP0 ;  /* 0x0000003f24247287 */ /* 0x000fe40008000000 */
[----:B------:R-:W-:Y:S01]  /*75f0*/  ULOP3.LUT UR37, UR37, UR4, URZ, 0x3c, !UPT ;  /* 0x0000000425257292 */ /* 0x000fe2000f8e3c3f */
[----:B---3--:R-:W-:Y:S11]  /*7600*/  @!P0 BRA `(.L_x_10644) ;  /* 0x0000000000048947 */ /* 0x008ff60003800000 */
[----:B------:R-:W-:Y:S01]  /*7610*/  BPT.TRAP 0x1 ;  /* 0x000000040000795c */ /* 0x000fe20000300000 */
.L_x_10644:
[----:B------:R-:W-:Y:S01]  /*7620*/  ULEA UR4, UR36, UR39, 0x3 ;  /* 0x0000002724047291 */ /* 0x000fe2000f8e183f */
[----:B------:R-:W-:-:S05]  /*7630*/  IMAD.U32 R208, RZ, RZ, UR37 ;  /* 0x00000025ffd07e24 */ /* 0x000fca000f8e00ff */
[----:B------:R-:W-:-:S04]  /*7640*/  SHF.L.U32 R208, R208, 0x1f, RZ ;  /* 0x0000001fd0d07819 */ /* 0x000fc800000006ff */
[----:B------:R3:W4:Y:S01]  /*7650*/  SYNCS.PHASECHK.TRANS64.TRYWAIT P2, [UR4+0x32430], R208 ;  /* 0x032430d0ff0075a7 */ /* 0x0007220008040144 */
[----:B------:R-:W-:Y:S05]  /*7660*/  @!P0 BRA `(.L_x_10645) ;  /* 0x0000000000048947 */ /* 0x000fea0003800000 */
[----:B------:R-:W-:Y:S01]  /*7670*/  BPT.TRAP 0x1 ;  /* 0x000000040000795c */ /* 0x000fe20000300000 */
.L_x_10645:
[----:B----4-:R-:W-:Y:S05]  /*7680*/  @P2 BRA `(.L_x_10646) ;  /* 0x0000000000082947 */ /* 0x010fea0003800000 */
[----:B------:R-:W4:Y:S02]  /*7690*/  SYNCS.PHASECHK.TRANS64.TRYWAIT P2, [UR4+0x32430], R208 ;  /* 0x032430d0ff0075a7 */ /* 0x000f240008040144 */
[----:B----4-:R-:W-:Y:S05]  /*76a0*/  @!P2 BRA `(.L_x_10647) ;  /* 0x0000007c0088a947 */ /* 0x010fea0003800000 */
.L_x_10646:
[----:B------:R-:W-:Y:S01]  /*76b0*/  R2UR UR56, R200 ;  /* 0x00000000c83872ca */ /* 0x000fe200000e0000 */
[----:B------:R-:W-:Y:S01]  /*76c0*/  UIMAD UR5, UR36, 0x300, UR38 ;  /* 0x00000300240578a4 */ /* 0x000fe2000f8e0226 */
[----:B------:R-:W-:Y:S01]  /*76d0*/  R2UR UR57, R201 ;  /* 0x00000000c93972ca */ /* 0x000fe200000e0000 */
[----:B-12-4-:R-:W-:Y:S01]  /*76e0*/  WARPGROUP.ARRIVE ;  /* 0x00000000000079c5 */ /* 0x016fe20000000000 */
        /* <DEDUP_REMOVED lines=27> */
.L_x_10648:
[----:B------:R1:W2:Y:S01]  /*78a0*/  SYNCS.PHASECHK.TRANS64.TRYWAIT P2, [UR4+0x32450], R208 ;  /* 0x032450d0ff0075a7 */ /* 0x0002a20008040144 */
[----:B------:R-:W-:Y:S05]  /*78b0*/  @!P0 BRA `(.L_x_10649) ;  /* 0x0000000000048947 */ /* 0x000fea0003800000 */
[----:B------:R-:W-:Y:S01]  /*78c0*/  BPT.TRAP 0x1 ;  /* 0x000000040000795c */ /* 0x000fe20000300000 */
.L_x_10649:
[----:B--2---:R-:W-:Y:S05]  /*78d0*/  @P2 BRA `(.L_x_10650) ;  /* 0x0000000000082947 */ /* 0x004fea0003800000 */
[----:B------:R-:W2:Y:S02]  /*78e0*/  SYNCS.PHASECHK.TRANS64.TRYWAIT P2, [UR4+0x32450], R208 ;  /* 0x032450d0ff0075a7 */ /* 0x000ea40008040144 */
[----:B--2---:R-:W-:Y:S05]  /*78f0*/  @!P2 BRA `(.L_x_10651) ;  /* 0x0000007c000ca947 */ /* 0x004fea0003800000 */
.L_x_10650:
        /* <DEDUP_REMOVED lines=10> */
[C---:B------:R-:W-:Y:S01]  /*79a0*/  ISETP.GT.AND P2, PT, R13.reuse, RZ, PT ;  /* 0x000000ff0d00720c */ /* 0x040fe20003f44270 */
[----:B------:R-:W-:Y:S01]  /*79b0*/  UMOV UR15, 0x40000040 ;  /* 0x40000040000f7882 */ /* 0x000fe20000000000 */
[----:B------:R-:W-:Y:S01]  /*79c0*/  UIADD3 UR18, UR5, 0x600, URZ ;  /* 0x0000060005127890 */ /* 0x000fe2000fffe03f */
[----:B------:R-:W-:Y:S01]  /*79d0*/  VIADD R13, R13, 0xffffffff ;  /* 0xffffffff0d0d7836 */ /* 0x000fe20000000000 */
        /* <DEDUP_REMOVED lines=116> */
[----:B-123--:R-:W-:Y:S01]  /*8120*/  FMNMX.FTZ R208, R152, R206, !PT ;  /* 0x000000ce98d07209 */ /* 0x00efe20007810000 */
[----:B------:R-:W1:Y:S01]  /*8130*/  MUFU.TANH R157, R157 ;  /* 0x0000009d009d7308 */ /* 0x000e620000002400 */
[----:B------:R-:W-:Y:S01]  /*8140*/  FMUL.FTZ R181, R182, UR5 ;  /* 0x00000005b6b57c20 */ /* 0x000fe20008410000 */
[----:B------:R-:W-:Y:S01]  /*8150*/  FMUL.FTZ R154, R154, UR5 ;  /* 0x000000059a9a7c20 */ /* 0x000fe20008410000 */
[----:B------:R-:W-:Y:S01]  /*8160*/  FMUL.FTZ R182, R183, UR5 ;  /* 0x00000005b7b67c20 */ /* 0x000fe20008410000 */
[----:B------:R-:W-:Y:S01]  /*8170*/  FMUL.FTZ R183, R184, UR5 ;  /* 0x00000005b8b77c20 */ /* 0x000fe20008410000 */
[----:B------:R-:W-:Y:S01]  /*8180*/  FMUL.FTZ R184, R185, UR5 ;  /* 0x00000005b9b87c20 */ /* 0x000fe20008410000 */
[----:B----4-:R-:W-:Y:S01]  /*8190*/  FMNMX.FTZ R209, R153, R208, !PT ;  /* 0x000000d099d17209 */ /* 0x010fe20007810000 */
[----:B------:R-:W-:Y:S01]  /*81a0*/  FMUL.FTZ R185, R186, UR5 ;  /* 0x00000005bab97c20 */ /* 0x000fe20008410000 */
[----:B------:R-:W2:Y:S01]  /*81b0*/  MUFU.TANH R217, R217 ;  /* 0x000000d900d97308 */ /* 0x000ea20000002400 */
[----:B------:R-:W-:Y:S01]  /*81c0*/  FMUL.FTZ R155, R155, UR5 ;  /* 0x000000059b9b7c20 */ /* 0x000fe20008410000 */
[----:B------:R-:W-:Y:S01]  /*81d0*/  FMUL.FTZ R186, R187, UR5 ;  /* 0x00000005bbba7c20 */ /* 0x000fe20008410000 */
[----:B------:R-:W-:Y:S01]  /*81e0*/  FMUL.FTZ R187, R188, UR5 ;  /* 0x00000005bcbb7c20 */ /* 0x000fe20008410000 */
[----:B-----5:R-:W-:Y:S01]  /*81f0*/  FMNMX.FTZ R188, R156, R209, !PT ;  /* 0x000000d19cbc7209 */ /* 0x020fe20007810000 */
[----:B------:R-:W-:Y:S01]  /*8200*/  FMUL.FTZ R158, R158, UR5 ;  /* 0x000000059e9e7c20 */ /* 0x000fe20008410000 */
[----:B------:R-:W-:-:S02]  /*8210*/  FMUL.FTZ R159, R159, UR5 ;  /* 0x000000059f9f7c20 */ /* 0x000fc40008410000 */
[----:B------:R-:W3:Y:S01]  /*8220*/  MUFU.TANH R160, R160 ;  /* 0x000000a000a07308 */ /* 0x000ee20000002400 */
[----:B-1----:R-:W-:Y:S01]  /*8230*/  FMNMX.FTZ R208, R157, R188, !PT ;  /* 0x000000bc9dd07209 */ /* 0x002fe20007810000 */
[----:B------:R-:W-:-:S06]  /*8240*/  FMUL.FTZ R188, R189, UR5 ;  /* 0x00000005bdbc7c20 */ /* 0x000fcc0008410000 */
        /* <DEDUP_REMOVED lines=21> */
[----:B------:R-:W-:-:S05]  /*83a0*/  FMUL.FTZ R192, R193, UR5 ;  /* 0x00000005c1c07c20 */ /* 0x000fca0008410000 */
        /* <DEDUP_REMOVED lines=61> */
[----:B--2---:R-:W-:-:S05]  /*8780*/  FMNMX.FTZ R197, R196, R197, !PT ;  /* 0x000000c5c4c57209 */ /* 0x004fca0007810000 */
[----:B------:R-:W2:Y:S02]  /*8790*/  SHFL.BFLY PT, R210, R197, 0x2, 0x1f ;  /* 0x0c401f00c5d27f89 */ /* 0x000ea400000e0000 */
[----:B------:R-:W4:Y:S01]  /*87a0*/  MUFU.TANH R190, R190 ;  /* 0x000000be00be7308 */ /* 0x000f220000002400 */
[----:B---3--:R-:W-:-:S07]  /*87b0*/  FMNMX.FTZ R198, R186, R195, !PT ;  /* 0x000000c3bac67209 */ /* 0x008fce0007810000 */
[----:B------:R-:W3:Y:S01]  /*87c0*/  MUFU.TANH R193, R193 ;  /* 0x000000c100c17308 */ /* 0x000ee20000002400 */
[----:B-1----:R-:W-:-:S07]  /*87d0*/  FMNMX.FTZ R195, R189, R198, !PT ;  /* 0x000000c6bdc37209 */ /* 0x002fce0007810000 */
[----:B------:R-:W1:Y:S01]  /*87e0*/  MUFU.TANH R208, R208 ;  /* 0x000000d000d07308 */ /* 0x000e620000002400 */
[----:B----4-:R-:W-:Y:S02]  /*87f0*/  FMNMX.FTZ R198, R190, R195, !PT ;  /* 0x000000c3bec67209 */ /* 0x010fe40007810000 */
[----:B--2---:R-:W-:-:S05]  /*8800*/  FMNMX.FTZ R210, R197, R210, !PT ;  /* 0x000000d2c5d27209 */ /* 0x004fca0007810000 */
[----:B------:R-:W2:Y:S01]  /*8810*/  MUFU.TANH R209, R209 ;  /* 0x000000d100d17308 */ /* 0x000ea20000002400 */
[----:B---3--:R-:W-:Y:S01]  /*8820*/  FMNMX.FTZ R195, R193, R198, !PT ;  /* 0x000000c6c1c37209 */ /* 0x008fe20007810000 */
[----:B------:R-:W3:Y:S06]  /*8830*/  SHFL.BFLY PT, R213, R210, 0x1, 0x1f ;  /* 0x0c201f00d2d57f89 */ /* 0x000eec00000e0000 */
[----:B------:R-:W4:Y:S01]  /*8840*/  MUFU.TANH R211, R211 ;  /* 0x000000d300d37308 */ /* 0x000f220000002400 */
[----:B-1----:R-:W-:Y:S02]  /*8850*/  FMNMX.FTZ R198, R208, R195, !PT ;  /* 0x000000c3d0c67209 */ /* 0x002fe40007810000 */
[----:B------:R-:W1:Y:S02]  /*8860*/  LDC R195, c[0x0][0xa80] ;  /* 0x0002a000ffc37b82 */ /* 0x000e640000000800 */
[----:B--2---:R-:W-:-:S04]  /*8870*/  FMNMX.FTZ R198, R209, R198, !PT ;  /* 0x000000c6d1c67209 */ /* 0x004fc80007810000 */
[----:B----4-:R-:W-:Y:S02]  /*8880*/  FMNMX.FTZ R199, R211, R198, !PT ;  /* 0x000000c6d3c77209 */ /* 0x010fe40007810000 */
[----:B---3--:R-:W-:-:S03]  /*8890*/  FMNMX.FTZ R197, R210, R213, !PT ;  /* 0x000000d5d2c57209 */ /* 0x008fc60007810000 */
[----:B------:R-:W2:Y:S02]  /*88a0*/  SHFL.BFLY PT, R198, R199, 0x2, 0x1f ;  /* 0x0c401f00c7c67f89 */ /* 0x000ea400000e0000 */
[----:B-1----:R-:W-:-:S04]  /*88b0*/  FMUL.FTZ R212, R197, R195 ;  /* 0x000000c3c5d47220 */ /* 0x002fc80000410000 */
        /* <DEDUP_REMOVED lines=15> */
[----:B--2---:R-:W-:Y:S01]  /*89b0*/  FMNMX.FTZ R214, R199, R198, !PT ;  /* 0x000000c6c7d67209 */ /* 0x004fe20007810000 */
[----:B------:R-:W-:Y:S01]  /*89c0*/  FADD.FTZ R198, -R197, R206 ;  /* 0x000000cec5c67221 */ /* 0x000fe20000010100 */
[-CC-:B------:R-:W-:Y:S01]  /*89d0*/  FFMA.FTZ R206, R153, R195.reuse, -R212.reuse ;  /* 0x000000c399ce7223 */ /* 0x180fe200000108d4 */
[-CC-:B------:R-:W-:Y:S01]  /*89e0*/  FFMA.FTZ R153, R157, R195.reuse, -R212.reuse ;  /* 0x000000c39d997223 */ /* 0x180fe200000108d4 */
[-CC-:B------:R-:W-:Y:S01]  /*89f0*/  FFMA.FTZ R180, R180, R195.reuse, -R212.reuse ;  /* 0x000000c3b4b47223 */ /* 0x180fe200000108d4 */
[----:B------:R-:W1:Y:S01]  /*8a00*/  SHFL.BFLY PT, R213, R214, 0x1, 0x1f ;  /* 0x0c201f00d6d57f89 */ /* 0x000e6200000e0000 */
        /* <DEDUP_REMOVED lines=10> */
[----:B------:R-:W-:-:S07]  /*8ab0*/  FFMA.FTZ R194, R194, R195, -R212 ;  /* 0x000000c3c2c27223 */ /* 0x000fce00000108d4 */
[----:B------:R-:W-:Y:S01]  /*8ac0*/  MUFU.EX2 R206, R206 ;  /* 0x000000ce00ce7308 */ /* 0x000fe20000000800 */
[----:B-1----:R-:W-:Y:S01]  /*8ad0*/  FMNMX.FTZ R156, R214, R213, !PT ;  /* 0x000000d5d69c7209 */ /* 0x002fe20007810000 */
[----:B------:R-:W-:Y:S01]  /*8ae0*/  IMAD.U32 R214, RZ, RZ, UR4 ;  /* 0x00000004ffd67e24 */ /* 0x000fe2000f8e00ff */
[----:B------:R-:W-:Y:S01]  /*8af0*/  UIMAD UR4, UR36, 0xc00, UR7 ;  /* 0x00000c00240478a4 */ /* 0x000fe2000f8e0207 */
[-C--:B--2---:R-:W-:Y:S01]  /*8b00*/  FMUL.FTZ R24, R24, R198.reuse ;  /* 0x000000c618187220 */ /* 0x084fe20000410000 */
[-C--:B------:R-:W-:Y:S01]  /*8b10*/  FMUL.FTZ R25, R25, R198.reuse ;  /* 0x000000c619197220 */ /* 0x080fe20000410000 */
[C---:B------:R-:W-:Y:S01]  /*8b20*/  FADD.FTZ R152, -R156.reuse, R207 ;  /* 0x000000cf9c987221 */ /* 0x040fe20000010100 */
[-C--:B------:R-:W-:Y:S01]  /*8b30*/  FMUL.FTZ R218, R156, R195.reuse ;  /* 0x000000c39cda7220 */ /* 0x080fe20000410000 */
[----:B------:R1:W-:Y:S01]  /*8b40*/  MUFU.EX2 R207, R153 ;  /* 0x0000009900cf7308 */ /* 0x0003e20000000800 */
[----:B------:R-:W-:Y:S01]  /*8b50*/  FMUL.FTZ R28, R28, R198 ;  /* 0x000000c61c1c7220 */ /* 0x000fe20000410000 */
[-C--:B------:R-:W-:Y:S01]  /*8b60*/  FMUL.FTZ R157, R152, R195.reuse ;  /* 0x000000c3989d7220 */ /* 0x080fe20000410000 */
[----:B------:R-:W-:Y:S01]  /*8b70*/  @!P1 IADD3 R152, R214, 0x32440, RZ ;  /* 0x00032440d6989810 */ /* 0x000fe20007ffe0ff */
[-CC-:B------:R-:W-:Y:S01]  /*8b80*/  FFMA.FTZ R216, R158, R195.reuse, -R218.reuse ;  /* 0x000000c39ed87223 */ /* 0x180fe200000108da */
[----:B------:R-:W-:Y:S01]  /*8b90*/  IADD3 R158, -R220, 0xb, RZ ;  /* 0x0000000bdc9e7810 */ /* 0x000fe20007ffe1ff */
[-C--:B------:R-:W-:Y:S01]  /*8ba0*/  FFMA.FTZ R213, R154, R195.reuse, -R218 ;  /* 0x000000c39ad57223 */ /* 0x080fe200000108da */
[----:B------:R-:W-:Y:S01]  /*8bb0*/  @!P1 PRMT R152, RZ, 0x654, R152 ;  /* 0x00000654ff989816 */ /* 0x000fe20000000098 */
[----:B------:R-:W-:Y:S01]  /*8bc0*/  FFMA.FTZ R215, R155, R195, -R218 ;  /* 0x000000c39bd77223 */ /* 0x000fe200000108da */
[----:B-1----:R-:W-:-:S02]  /*8bd0*/  VIADD R153, R220, 0x8 ;  /* 0x00000008dc997836 */ /* 0x002fc40000000000 */
[--C-:B------:R-:W-:Y:S01]  /*8be0*/  FFMA.FTZ R159, R159, R195, -R218.reuse ;  /* 0x000000c39f9f7223 */ /* 0x100fe200000108da */
[----:B------:R3:W-:Y:S06]  /*8bf0*/  BAR.ARV R158, 0x100 ;  /* 0x0004009e0000751d */ /* 0x0007ec0000002000 */
[----:B------:R1:W-:Y:S01]  /*8c00*/  @!P1 SYNCS.ARRIVE.TRANS64.RED.A1T0 RZ, [R152+URZ], RZ ;  /* 0x000000ff98ff99a7 */ /* 0x0003e2000810043f */
        /* <DEDUP_REMOVED lines=132> */
[----:B------:R-:W-:Y:S01]  /*9450*/  UMOV UR10, UR4 ;  /* 0x00000004000a7c82 */ /* 0x000fe20008000000 */
[----:B------:R-:W-:Y:S01]  /*9460*/  F2FP.F16.F32.PACK_AB R154, R207, R210 ;  /* 0x000000d2cf9a723e */ /* 0x000fe200000000ff */
[--C-:B------:R-:W-:Y:S01]  /*9470*/  FFMA.FTZ R161, R161, R195, -R218.reuse ;  /* 0x000000c3a1a17223 */ /* 0x100fe200000108da */
[----:B----4-:R-:W-:Y:S01]  /*9480*/  F2FP.F16.F32.PACK_AB R153, R215, R213 ;  /* 0x000000d5d799723e */ /* 0x010fe200000000ff */
[-CC-:B------:R-:W-:Y:S01]  /*9490*/  FFMA.FTZ R162, R162, R195.reuse, -R218.reuse ;  /* 0x000000c3a2a27223 */ /* 0x180fe200000108da */
[----:B-----5:R-:W-:Y:S01]  /*94a0*/  F2FP.F16.F32.PACK_AB R155, R159, R216 ;  /* 0x000000d89f9b723e */ /* 0x020fe200000000ff */
[-CC-:B------:R-:W-:Y:S01]  /*94b0*/  FFMA.FTZ R165, R165, R195.reuse, -R218.reuse ;  /* 0x000000c3a5a57223 */ /* 0x180fe200000108da */
[-CC-:B------:R-:W-:Y:S01]  /*94c0*/  FFMA.FTZ R166, R166, R195.reuse, -R218.reuse ;  /* 0x000000c3a6a67223 */ /* 0x180fe200000108da */
[----:B------:R-:W1:Y:S01]  /*94d0*/  MUFU.EX2 R160, R160 ;  /* 0x000000a000a07308 */ /* 0x000e620000000800 */
[----:B------:R-:W-:Y:S01]  /*94e0*/  WARPGROUP.ARRIVE ;  /* 0x00000000000079c5 */ /* 0x000fe20000000000 */
[-CC-:B------:R-:W-:Y:S01]  /*94f0*/  FFMA.FTZ R169, R169, R195.reuse, -R218.reuse ;  /* 0x000000c3a9a97223 */ /* 0x180fe200000108da */
[-CC-:B------:R-:W-:Y:S01]  /*9500*/  FFMA.FTZ R170, R170, R195.reuse, -R218.reuse ;  /* 0x000000c3aaaa7223 */ /* 0x180fe200000108da */
[-CC-:B------:R-:W-:Y:S01]  /*9510*/  FFMA.FTZ R173, R173, R195.reuse, -R218.reuse ;  /* 0x000000c3adad7223 */ /* 0x180fe200000108da */
[-CC-:B------:R-:W-:Y:S01]  /*9520*/  FFMA.FTZ R174, R174, R195.reuse, -R218.reuse ;  /* 0x000000c3aeae7223 */ /* 0x180fe200000108da */
[-CC-:B------:R-:W-:Y:S01]  /*9530*/  FFMA.FTZ R177, R177, R195.reuse, -R218.reuse ;  /* 0x000000c3b1b17223 */ /* 0x180fe200000108da */
[----:B------:R-:W-:Y:S01]  /*9540*/  HGMMA.64x256x16.F32 R24, R152, gdesc[UR8].tnspB, R24, gsb0 ;  /* 0x43e0000898187df0 */ /* 0x000fe20008000818 */
[----:B------:R-:W-:Y:S01]  /*9550*/  MUFU.EX2 R163, R163 ;  /* 0x000000a300a37308 */ /* 0x000fe20000000800 */
[----:B------:R-:W-:Y:S01]  /*9560*/  UIADD3 UR10, UR4, 0x80, URZ ;  /* 0x00000080040a7890 */ /* 0x000fe2000fffe03f */
[-CC-:B------:R-:W-:Y:S01]  /*9570*/  FFMA.FTZ R178, R178, R195.reuse, -R218.reuse ;  /* 0x000000c3b2b27223 */ /* 0x180fe200000108da */
[----:B------:R-:W-:Y:S01]  /*9580*/  UMOV UR11, 0x40000040 ;  /* 0x40000040000b7882 */ /* 0x000fe20000000000 */
        /* <DEDUP_REMOVED lines=10> */
[----:B------:R-:W-:Y:S01]  /*9630*/  FFMA.FTZ R209, R211, R195, -R218 ;  /* 0x000000c3d3d17223 */ /* 0x000fe200000108da */
[----:B------:R-:W-:Y:S01]  /*9640*/  FFMA.FTZ R199, R198, R12, R199 ;  /* 0x0000000cc6c77223 */ /* 0x000fe200000100c7 */
[----:B------:R-:W-:Y:S01]  /*9650*/  MUFU.EX2 R161, R161 ;  /* 0x000000a100a17308 */ /* 0x000fe20000000800 */
[----:B------:R-:W-:Y:S01]  /*9660*/  FFMA.FTZ R0, R157, R0, R213 ;  /* 0x000000009d007223 */ /* 0x000fe200000100d5 */
[----:B------:R-:W-:-:S02]  /*9670*/  @!P1 VIADD R214, R214, 0x32460 ;  /* 0x00032460d6d69836 */ /* 0x000fc40000000000 */
[----:B------:R-:W-:Y:S01]  /*9680*/  FADD.FTZ R199, R206, R199 ;  /* 0x000000c7cec77221 */ /* 0x000fe20000010000 */
[----:B------:R-:W-:Y:S02]  /*9690*/  IMAD.MOV.U32 R206, RZ, RZ, R197 ;  /* 0x000000ffffce7224 */ /* 0x000fe400078e00c5 */
[----:B------:R-:W-:Y:S01]  /*96a0*/  FADD.FTZ R215, R215, R0 ;  /* 0x00000000d7d77221 */ /* 0x000fe20000010000 */
[----:B------:R-:W-:Y:S01]  /*96b0*/  FADD.FTZ R210, R210, R199 ;  /* 0x000000c7d2d27221 */ /* 0x000fe20000010000 */
[----:B------:R-:W4:Y:S02]  /*96c0*/  MUFU.EX2 R162, R162 ;  /* 0x000000a200a27308 */ /* 0x000f240000000800 */
[----:B------:R-:W-:Y:S01]  /*96d0*/  FADD.FTZ R216, R216, R215 ;  /* 0x000000d7d8d87221 */ /* 0x000fe20000010000 */
[----:B------:R-:W-:Y:S01]  /*96e0*/  @!P1 PRMT R214, RZ, 0x654, R214 ;  /* 0x00000654ffd69816 */ /* 0x000fe200000000d6 */
[----:B------:R-:W-:Y:S01]  /*96f0*/  FADD.FTZ R210, R207, R210 ;  /* 0x000000d2cfd27221 */ /* 0x000fe20000010000 */
[----:B------:R-:W-:Y:S01]  /*9700*/  MOV R207, R156 ;  /* 0x0000009c00cf7202 */ /* 0x000fe20000000f00 */
[----:B------:R-:W-:-:S02]  /*9710*/  FADD.FTZ R216, R159, R216 ;  /* 0x000000d89fd87221 */ /* 0x000fc40000010000 */
[----:B------:R-:W-:Y:S08]  /*9720*/  MUFU.EX2 R165, R165 ;  /* 0x000000a500a57308 */ /* 0x000ff00000000800 */
[----:B------:R-:W5:Y:S08]  /*9730*/  MUFU.EX2 R166, R166 ;  /* 0x000000a600a67308 */ /* 0x000f700000000800 */
[----:B------:R-:W-:Y:S08]  /*9740*/  MUFU.EX2 R167, R167 ;  /* 0x000000a700a77308 */ /* 0x000ff00000000800 */
[----:B------:R-:W3:Y:S08]  /*9750*/  MUFU.EX2 R168, R168 ;  /* 0x000000a800a87308 */ /* 0x000ef00000000800 */
        /* <DEDUP_REMOVED lines=25> */
[----:B------:R-:W3:Y:S01]  /*98f0*/  MUFU.EX2 R221, R221 ;  /* 0x000000dd00dd7308 */ /* 0x000ee20000000800 */
[----:B------:R-:W-:-:S02]  /*9900*/  WARPGROUP.DEPBAR.LE gsb0, 0x0 ;  /* 0x00008000000079c5 */ /* 0x000fc40000010000 */
[----:B-1----:R-:W-:-:S05]  /*9910*/  F2FP.F16.F32.PACK_AB R152, R160, R217 ;  /* 0x000000d9a098723e */ /* 0x002fca00000000ff */
[----:B------:R-:W-:Y:S01]  /*9920*/  MUFU.EX2 R193, R193 ;  /* 0x000000c100c17308 */ /* 0x000fe20000000800 */
[----:B--2---:R-:W-:Y:S01]  /*9930*/  F2FP.F16.F32.PACK_AB R154, R164, R163 ;  /* 0x000000a3a49a723e */ /* 0x004fe200000000ff */
[----:B------:R-:W-:Y:S01]  /*9940*/  FADD.FTZ R217, R217, R210 ;  /* 0x000000d2d9d97221 */ /* 0x000fe20000010000 */
[----:B----4-:R-:W-:Y:S01]  /*9950*/  F2FP.F16.F32.PACK_AB R153, R162, R161 ;  /* 0x000000a1a299723e */ /* 0x010fe200000000ff */
[----:B------:R-:W-:Y:S01]  /*9960*/  FADD.FTZ R161, R161, R216 ;  /* 0x000000d8a1a17221 */ /* 0x000fe20000010000 */
[----:B-----5:R-:W-:Y:S01]  /*9970*/  F2FP.F16.F32.PACK_AB R155, R166, R165 ;  /* 0x000000a5a69b723e */ /* 0x020fe200000000ff */
[----:B------:R-:W-:Y:S02]  /*9980*/  FADD.FTZ R160, R160, R217 ;  /* 0x000000d9a0a07221 */ /* 0x000fe40000010000 */
[----:B------:R-:W1:Y:S01]  /*9990*/  MUFU.EX2 R196, R196 ;  /* 0x000000c400c47308 */ /* 0x000e620000000800 */
[----:B------:R-:W-:Y:S01]  /*99a0*/  WARPGROUP.ARRIVE ;  /* 0x00000000000079c5 */ /* 0x000fe20000000000 */
[----:B------:R-:W-:Y:S01]  /*99b0*/  FADD.FTZ R162, R162, R161 ;  /* 0x000000a1a2a27221 */ /* 0x000fe20000010000 */
[----:B------:R-:W-:-:S03]  /*99c0*/  FADD.FTZ R163, R163, R160 ;  /* 0x000000a0a3a37221 */ /* 0x000fc60000010000 */
[----:B------:R-:W-:Y:S01]  /*99d0*/  FADD.FTZ R165, R165, R162 ;  /* 0x000000a2a5a57221 */ /* 0x000fe20000010000 */
[----:B------:R-:W-:Y:S01]  /*99e0*/  HGMMA.64x256x16.F32 R24, R152, gdesc[UR8].tnspB, R24, gsb0 ;  /* 0x43e0000898187df0 */ /* 0x000fe20008000818 */
[----:B------:R-:W-:Y:S01]  /*99f0*/  UIADD3 UR10, UR4, 0x100, URZ ;  /* 0x00000100040a7890 */ /* 0x000fe2000fffe03f */
[----:B------:R-:W-:Y:S01]  /*9a00*/  MUFU.EX2 R208, R208 ;  /* 0x000000d000d07308 */ /* 0x000fe20000000800 */
[----:B------:R-:W-:Y:S01]  /*9a10*/  UMOV UR11, 0x40000040 ;  /* 0x40000040000b7882 */ /* 0x000fe20000000000 */
[----:B------:R-:W-:Y:S01]  /*9a20*/  FADD.FTZ R164, R164, R163 ;  /* 0x000000a3a4a47221 */ /* 0x000fe20000010000 */
[----:B------:R-:W-:-:S05]  /*9a30*/  FADD.FTZ R166, R166, R165 ;  /* 0x000000a5a6a67221 */ /* 0x000fca0000010000 */
[----:B------:R-:W2:Y:S01]  /*9a40*/  MUFU.EX2 R209, R209 ;  /* 0x000000d100d17308 */ /* 0x000ea20000000800 */
[----:B------:R-:W-:Y:S02]  /*9a50*/  WARPGROUP.DEPBAR.LE gsb0, 0x0 ;  /* 0x00008000000079c5 */ /* 0x000fe40000010000 */
[----:B---3--:R-:W-:Y:S01]  /*9a60*/  F2FP.F16.F32.PACK_AB R152, R168, R167 ;  /* 0x000000a7a898723e */ /* 0x008fe200000000ff */
        /* <DEDUP_REMOVED lines=13> */
[----:B------:R-:W-:Y:S01]  /*9b40*/  FADD.FTZ R174, R174, R173 ;  /* 0x000000adaeae7221 */ /* 0x000fe20000010000 */
[----:B------:R-:W-:Y:S01]  /*9b50*/  UMOV UR11, 0x40000040 ;  /* 0x40000040000b7882 */ /* 0x000fe20000000000 */
[----:B------:R-:W-:-:S02]  /*9b60*/  WARPGROUP.DEPBAR.LE gsb0, 0x0 ;  /* 0x00008000000079c5 */ /* 0x000fc40000010000 */
[----:B------:R-:W-:Y:S01]  /*9b70*/  F2FP.F16.F32.PACK_AB R152, R176, R175 ;  /* 0x000000afb098723e */ /* 0x000fe200000000ff */
[----:B------:R-:W-:Y:S01]  /*9b80*/  FADD.FTZ R175, R175, R172 ;  /* 0x000000acafaf7221 */ /* 0x000fe20000010000 */
[----:B------:R-:W-:Y:S02]  /*9b90*/  F2FP.F16.F32.PACK_AB R154, R180, R179 ;  /* 0x000000b3b49a723e */ /* 0x000fe400000000ff */
        /* <DEDUP_REMOVED lines=10> */
[----:B------:R-:W-:Y:S01]  /*9c40*/  UIADD3 UR10, UR4, 0x200, URZ ;  /* 0x00000200040a7890 */ /* 0x000fe2000fffe03f */
[----:B------:R-:W-:Y:S01]  /*9c50*/  FADD.FTZ R182, R182, R181 ;  /* 0x000000b5b6b67221 */ /* 0x000fe20000010000 */
[----:B------:R-:W-:Y:S01]  /*9c60*/  UMOV UR11, 0x40000040 ;  /* 0x40000040000b7882 */ /* 0x000fe20000000000 */
[----:B------:R-:W-:Y:S01]  /*9c70*/  UIADD3 UR4, UR4, 0x280, URZ ;  /* 0x0000028004047890 */ /* 0x000fe2000fffe03f */
        /* <DEDUP_REMOVED lines=12> */
[----:B------:R-:W-:-:S06]  /*9d40*/  FADD.FTZ R188, R188, R187 ;  /* 0x000000bbbcbc7221 */ /* 0x000fcc0000010000 */
[----:B------:R-:W-:Y:S01]  /*9d50*/  HGMMA.64x256x16.F32 R24, R152, gdesc[UR8].tnspB, R24, gsb0 ;  /* 0x43e0000898187df0 */ /* 0x000fe20008000818 */
[----:B------:R-:W-:Y:S01]  /*9d60*/  UMOV UR10, UR4 ;  /* 0x00000004000a7c82 */ /* 0x000fe20008000000 */
[----:B------:R-:W-:Y:S01]  /*9d70*/  UMOV UR11, 0x40000040 ;  /* 0x40000040000b7882 */ /* 0x000fe20000000000 */
[----:B------:R-:W-:Y:S01]  /*9d80*/  FADD.FTZ R190, R190, R189 ;  /* 0x000000bdbebe7221 */ /* 0x000fe20000010000 */
[----:B------:R-:W-:Y:S02]  /*9d90*/  WARPGROUP.DEPBAR.LE gsb0, 0x0 ;  /* 0x00008000000079c5 */ /* 0x000fe40000010000 */
[----:B------:R-:W-:Y:S01]  /*9da0*/  F2FP.F16.F32.PACK_AB R152, R192, R191 ;  /* 0x000000bfc098723e */ /* 0x000fe200000000ff */
[----:B------:R-:W-:Y:S01]  /*9db0*/  FADD.FTZ R191, R191, R188 ;  /* 0x000000bcbfbf7221 */ /* 0x000fe20000010000 */
[----:B------:R-:W-:Y:S02]  /*9dc0*/  F2FP.F16.F32.PACK_AB R154, R221, R194 ;  /* 0x000000c2dd9a723e */ /* 0x000fe400000000ff */
[----:B-1----:R-:W-:Y:S01]  /*9dd0*/  F2FP.F16.F32.PACK_AB R153, R196, R193 ;  /* 0x000000c1c499723e */ /* 0x002fe200000000ff */
[----:B------:R-:W-:Y:S01]  /*9de0*/  FADD.FTZ R193, R193, R190 ;  /* 0x000000bec1c17221 */ /* 0x000fe20000010000 */
[----:B--2---:R-:W-:Y:S01]  /*9df0*/  F2FP.F16.F32.PACK_AB R155, R209, R208 ;  /* 0x000000d0d19b723e */ /* 0x004fe200000000ff */
        /* <DEDUP_REMOVED lines=11> */
.L_x_10643:
[----:B------:R-:W4:Y:S01]  /*9eb0*/  SHFL.BFLY PT, R3, R12, 0x2, 0x1f ;  /* 0x0c401f000c037f89 */ /* 0x000f2200000e0000 */
[----:B------:R-:W-:Y:S01]  /*9ec0*/  IMAD.MOV.U32 R7, RZ, RZ, RZ ;  /* 0x000000ffff077224 */ /* 0x000fe200078e00ff */
[----:B------:R-:W-:Y:S01]  /*9ed0*/  UIADD3 UR36, UR36, 0x1, URZ ;  /* 0x0000000124247890 */ /* 0x000fe2000fffe03f */
[----:B------:R5:W-:Y:S06]  /*9ee0*/  BAR.ARV R158, 0x100 ;  /* 0x0004009e0000751d */ /* 0x000bec0000002000 */
[----:B------:R-:W-:Y:S02]  /*9ef0*/  UISETP.NE.AND UP0, UPT, UR36, 0x2, UPT ;  /* 0x000000022400788c */ /* 0x000fe4000bf05270 */
[----:B------:R-:W-:Y:S06]  /*9f00*/  BAR.ARV 0x8, 0x120 ;  /* 0x0204800000007b1d */ /* 0x000fec0000002000 */
[----:B------:R-:W-:Y:S01]  /*9f10*/  USEL UR4, URZ, 0x1, UP0 ;  /* 0x000000013f047887 */ /* 0x000fe20008000000 */
[----:B------:R-:W-:Y:S01]  /*9f20*/  PLOP3.LUT P0, PT, PT, PT, PT, 0x8, 0x0 ;  /* 0x000000000000781c */ /* 0x000fe20003f0e170 */
[----:B------:R-:W1:Y:S01]  /*9f30*/  SHFL.BFLY PT, R5, R0, 0x2, 0x1f ;  /* 0x0c401f0000057f89 */ /* 0x000e6200000e0000 */
[----:B------:R-:W-:Y:S01]  /*9f40*/  VIADD R226, R226, 0x1 ;  /* 0x00000001e2e27836 */ /* 0x000fe20000000000 */
[----:B------:R-:W-:Y:S01]  /*9f50*/  USEL UR36, UR36, URZ, UP0 ;  /* 0x0000003f24247287 */ /* 0x000fe20008000000 */
[----:B----4-:R-:W-:Y:S01]  /*9f60*/  FADD.FTZ R2, R3, R12 ;  /* 0x0000000c03027221 */ /* 0x010fe20000010000 */
[----:B------:R-:W-:-:S04]  /*9f70*/  ULOP3.LUT UR37, UR37, UR4, URZ, 0x3c, !UPT ;  /* 0x0000000425257292 */ /* 0x000fc8000f8e3c3f */
[----:B------:R-:W4:Y:S01]  /*9f80*/  SHFL.BFLY PT, R3, R2, 0x1, 0x1f ;  /* 0x0c201f0002037f89 */ /* 0x000f2200000e0000 */
[----:B-1----:R-:W-:Y:S01]  /*9f90*/  FADD.FTZ R5, R5, R0 ;  /* 0x0000000005057221 */ /* 0x002fe20000010000 */
[----:B------:R-:W-:-:S04]  /*9fa0*/  MOV R0, 0xff800000 ;  /* 0xff80000000007802 */ /* 0x000fc80000000f00 */
[----:B------:R-:W1:Y:S01]  /*9fb0*/  SHFL.BFLY PT, R4, R5, 0x1, 0x1f ;  /* 0x0c201f0005047f89 */ /* 0x000e6200000e0000 */
[----:B----4-:R-:W-:Y:S01]  /*9fc0*/  FADD.FTZ R21, R2, R3 ;  /* 0x0000000302157221 */ /* 0x010fe20000010000 */
[----:B------:R-:W-:Y:S02]  /*9fd0*/  IMAD.MOV.U32 R3, RZ, RZ, RZ ;  /* 0x000000ffff037224 */ /* 0x000fe400078e00ff */
[----:B------:R-:W-:Y:S02]  /*9fe0*/  IMAD.MOV.U32 R2, RZ, RZ, -0x800000 ;  /* 0xff800000ff027424 */ /* 0x000fe400078e00ff */
[----:B------:R-:W-:-:S13]  /*9ff0*/  FSETP.NE.FTZ.AND P1, PT, R21, RZ, PT ;  /* 0x000000ff1500720b */ /* 0x000fda0003f35000 */
[----:B------:R-:W4:Y:S01]  /*a000*/  @P1 MUFU.RCP R7, R21 ;  /* 0x0000001500071308 */ /* 0x000f220000001000 */
[----:B------:R-:W-:Y:S01]  /*a010*/  @P1 FMUL.FTZ R20, R195, 0.69314718246459960938 ;  /* 0x3f317218c3141820 */ /* 0x000fe20000410000 */
[----:B-1----:R-:W-:-:S05]  /*a020*/  FADD.FTZ R22, R5, R4 ;  /* 0x0000000405167221 */ /* 0x002fca0000010000 */
[----:B------:R-:W-:Y:S01]  /*a030*/  FSETP.NE.FTZ.AND P2, PT, R22, RZ, PT ;  /* 0x000000ff1600720b */ /* 0x000fe20003f55000 */
[----:B------:R-:W1:Y:S01]  /*a040*/  @P1 MUFU.LG2 R21, R21 ;  /* 0x0000001500151308 */ /* 0x000e620000000c00 */
[-C--:B----4-:R-:W-:Y:S01]  /*a050*/  FMUL.FTZ R4, R24, R7.reuse ;  /* 0x0000000718047220 */ /* 0x090fe20000410000 */
[-C--:B------:R-:W-:Y:S01]  /*a060*/  FMUL.FTZ R25, R25, R7.reuse ;  /* 0x0000000719197220 */ /* 0x080fe20000410000 */
[----:B------:R-:W-:-:S09]  /*a070*/  FMUL.FTZ R6, R28, R7 ;  /* 0x000000071c067220 */ /* 0x000fd20000410000 */
[----:B------:R-:W4:Y:S01]  /*a080*/  @P2 MUFU.RCP R3, R22 ;  /* 0x0000001600032308 */ /* 0x000f220000001000 */
[----:B------:R-:W-:Y:S01]  /*a090*/  @P2 FMUL.FTZ R24, R195, 0.69314718246459960938 ;  /* 0x3f317218c3182820 */ /* 0x000fe20000410000 */
[-C--:B------:R-:W-:Y:S01]  /*a0a0*/  FMUL.FTZ R29, R29, R7.reuse ;  /* 0x000000071d1d7220 */ /* 0x080fe20000410000 */
[-C--:B------:R-:W-:Y:S01]  /*a0b0*/  FMUL.FTZ R32, R32, R7.reuse ;  /* 0x0000000720207220 */ /* 0x080fe20000410000 */
[-C--:B------:R-:W-:Y:S01]  /*a0c0*/  FMUL.FTZ R33, R33, R7.reuse ;  /* 0x0000000721217220 */ /* 0x080fe20000410000 */
[----:B-1----:R-:W-:Y:S01]  /*a0d0*/  @P1 FMUL.FTZ R21, R21, 0.69314718246459960938 ;  /* 0x3f31721815151820 */ /* 0x002fe20000410000 */
        /* <DEDUP_REMOVED lines=14> */
[----:B------:R-:W-:Y:S01]  /*a1c0*/  FMUL.FTZ R78, R79, R3 ;  /* 0x000000034f4e7220 */ /* 0x000fe20000410000 */
        /* <DEDUP_REMOVED lines=111> */
.L_x_10621:
        /* <DEDUP_REMOVED lines=16> */
[----:B------:R-:W-:Y:S01]  /*a9c0*/  UIMAD.WIDE.U32 UR8, UR43, UR6, URZ ;  /* 0x000000062b0872a5 */ /* 0x000fe2000f8e003f */
[----:B------:R-:W-:Y:S01]  /*a9d0*/  SHF.R.U64 R34, R34, 0x3, RZ ;  /* 0x0000000322227819 */ /* 0x000fe200000012ff */
[----:B------:R-:W-:Y:S01]  /*a9e0*/  UIMAD UR5, UR5, UR6, URZ ;  /* 0x00000006050572a4 */ /* 0x000fe2000f8e023f */
[----:B------:R-:W-:-:S02]  /*a9f0*/  LOP3.LUT R22, R22, R23, RZ, 0x3c, !PT ;  /* 0x0000001716167212 */ /* 0x000fc400078e3cff */
[----:B------:R-:W-:Y:S01]  /*aa00*/  LOP3.LUT R34, R34, R35, RZ, 0x3c, !PT ;  /* 0x0000002322227212 */ /* 0x000fe200078e3cff */
[----:B------:R-:W-:Y:S01]  /*aa10*/  ULDC UR6, c[0x0][0xb88] ;  /* 0x0002e20000067ab9 */ /* 0x000fe20000000800 */
[----:B------:R-:W-:Y:S01]  /*aa20*/  IADD3.X R23, RZ, R203, RZ, P0, !PT ;  /* 0x000000cbff177210 */ /* 0x000fe200007fe4ff */
[----:B------:R-:W-:Y:S01]  /*aa30*/  UIMAD UR5, UR43, UR7, UR5 ;  /* 0x000000072b0572a4 */ /* 0x000fe2000f8e0205 */
[C---:B------:R-:W-:Y:S02]  /*aa40*/  IADD3 R35, P0, R202.reuse, 0x8020, RZ ;  /* 0x00008020ca237810 */ /* 0x040fe40007f1e0ff */
[C---:B------:R-:W-:Y:S01]  /*aa50*/  IADD3 R21, P6, R202.reuse, 0x20, RZ ;  /* 0x00000020ca157810 */ /* 0x040fe20007fde0ff */
[----:B------:R-:W-:Y:S01]  /*aa60*/  UIADD3 UR5, UR9, UR5, URZ ;  /* 0x0000000509057290 */ /* 0x000fe2000fffe03f */
[----:B------:R-:W-:Y:S02]  /*aa70*/  LOP3.LUT R24, R35, 0x380, RZ, 0xc0, !PT ;  /* 0x0000038023187812 */ /* 0x000fe400078ec0ff */
[----:B------:R-:W-:-:S02]  /*aa80*/  IADD3 R31, P2, R202, 0x4000, RZ ;  /* 0x00004000ca1f7810 */ /* 0x000fc40007f5e0ff */
[----:B------:R-:W-:Y:S02]  /*aa90*/  SHF.R.U64 R24, R24, 0x3, RZ ;  /* 0x0000000318187819 */ /* 0x000fe400000012ff */
[----:B------:R-:W-:Y:S02]  /*aaa0*/  LOP3.LUT R20, R21, 0x380, RZ, 0xc0, !PT ;  /* 0x0000038015147812 */ /* 0x000fe400078ec0ff */
[----:B------:R-:W-:Y:S02]  /*aab0*/  LOP3.LUT R30, R31, 0x380, RZ, 0xc0, !PT ;  /* 0x000003801f1e7812 */ /* 0x000fe400078ec0ff */
[----:B------:R-:W-:Y:S01]  /*aac0*/  LOP3.LUT R24, R24, R35, RZ, 0x3c, !PT ;  /* 0x0000002318187212 */ /* 0x000fe200078e3cff */
[----:B------:R-:W-:Y:S01]  /*aad0*/  IMAD.X R35, RZ, RZ, R203, P3 ;  /* 0x000000ffff237224 */ /* 0x000fe200018e06cb */
[----:B------:R-:W-:Y:S02]  /*aae0*/  IADD3 R27, P1, R202, 0x60, RZ ;  /* 0x00000060ca1b7810 */ /* 0x000fe40007f3e0ff */
[----:B------:R-:W-:-:S02]  /*aaf0*/  SHF.R.U64 R20, R20, 0x3, RZ ;  /* 0x0000000314147819 */ /* 0x000fc400000012ff */
[----:B------:R-:W-:Y:S02]  /*ab00*/  IADD3 R39, P4, R202, 0x4040, RZ ;  /* 0x00004040ca277810 */ /* 0x000fe40007f9e0ff */
[----:B------:R-:W-:Y:S02]  /*ab10*/  SHF.R.U64 R30, R30, 0x3, RZ ;  /* 0x000000031e1e7819 */ /* 0x000fe400000012ff */
[----:B------:R-:W-:Y:S02]  /*ab20*/  IADD3 R55, P3, R202, 0xc000, RZ ;  /* 0x0000c000ca377810 */ /* 0x000fe40007f7e0ff */
[----:B------:R-:W-:Y:S02]  /*ab30*/  LOP3.LUT R26, R27, 0x380, RZ, 0xc0, !PT ;  /* 0x000003801b1a7812 */ /* 0x000fe400078ec0ff */
[----:B------:R-:W-:Y:S01]  /*ab40*/  LOP3.LUT R20, R20, R21, RZ, 0x3c, !PT ;  /* 0x0000001514147212 */ /* 0x000fe200078e3cff */
[----:B------:R-:W-:Y:S01]  /*ab50*/  IMAD.X R21, RZ, RZ, R203, P6 ;  /* 0x000000ffff157224 */ /* 0x000fe200030e06cb */
[----:B------:R-:W-:-:S02]  /*ab60*/  LOP3.LUT R38, R39, 0x380, RZ, 0xc0, !PT ;  /* 0x0000038027267812 */ /* 0x000fc400078ec0ff */
[----:B------:R-:W-:Y:S01]  /*ab70*/  LOP3.LUT R30, R30, R31, RZ, 0x3c, !PT ;  /* 0x0000001f1e1e7212 */ /* 0x000fe200078e3cff */
[----:B------:R-:W-:Y:S01]  /*ab80*/  IMAD.X R31, RZ, RZ, R203, P2 ;  /* 0x000000ffff1f7224 */ /* 0x000fe200010e06cb */
[----:B------:R-:W-:Y:S02]  /*ab90*/  LOP3.LUT R54, R55, 0x380, RZ, 0xc0, !PT ;  /* 0x0000038037367812 */ /* 0x000fe400078ec0ff */
[C---:B------:R-:W-:Y:S02]  /*aba0*/  IADD3 R47, P6, R202.reuse, 0x8000, RZ ;  /* 0x00008000ca2f7810 */ /* 0x040fe40007fde0ff */
[----:B------:R-:W-:Y:S02]  /*abb0*/  IADD3 R51, P2, R202, 0x8060, RZ ;  /* 0x00008060ca337810 */ /* 0x000fe40007f5e0ff */
[----:B------:R-:W-:Y:S02]  /*abc0*/  SHF.R.U64 R26, R26, 0x3, RZ ;  /* 0x000000031a1a7819 */ /* 0x000fe400000012ff */
[----:B------:R-:W-:-:S02]  /*abd0*/  LOP3.LUT R67, R202, 0x380, RZ, 0xc0, !PT ;  /* 0x00000380ca437812 */ /* 0x000fc400078ec0ff */
[----:B------:R-:W-:Y:S02]  /*abe0*/  SHF.R.U64 R38, R38, 0x3, RZ ;  /* 0x0000000326267819 */ /* 0x000fe400000012ff */
[----:B------:R-:W-:Y:S02]  /*abf0*/  SHF.R.U64 R54, R54, 0x3, RZ ;  /* 0x0000000336367819 */ /* 0x000fe400000012ff */
[----:B------:R-:W-:Y:S02]  /*ac00*/  LOP3.LUT R46, R47, 0x380, RZ, 0xc0, !PT ;  /* 0x000003802f2e7812 */ /* 0x000fe400078ec0ff */
[----:B------:R-:W-:Y:S02]  /*ac10*/  SHF.R.S32.HI R86, RZ, 0x1f, R227 ;  /* 0x0000001fff567819 */ /* 0x000fe400000114e3 */
[----:B------:R-:W-:Y:S02]  /*ac20*/  LOP3.LUT R50, R51, 0x380, RZ, 0xc0, !PT ;  /* 0x0000038033327812 */ /* 0x000fe400078ec0ff */
[----:B------:R-:W-:Y:S01]  /*ac30*/  LOP3.LUT R26, R26, R27, RZ, 0x3c, !PT ;  /* 0x0000001b1a1a7212 */ /* 0x000fe200078e3cff */
[----:B------:R-:W-:Y:S01]  /*ac40*/  IMAD.X R27, RZ, RZ, R203, P1 ;  /* 0x000000ffff1b7224 */ /* 0x000fe200008e06cb */
[----:B------:R-:W-:-:S02]  /*ac50*/  SHF.R.U64 R67, R67, 0x3, RZ ;  /* 0x0000000343437819 */ /* 0x000fc400000012ff */
[----:B------:R-:W-:Y:S02]  /*ac60*/  LOP3.LUT R38, R38, R39, RZ, 0x3c, !PT ;  /* 0x0000002726267212 */ /* 0x000fe400078e3cff */
[----:B------:R-:W-:Y:S02]  /*ac70*/  LOP3.LUT R54, R54, R55, RZ, 0x3c, !PT ;  /* 0x0000003736367212 */ /* 0x000fe400078e3cff */
[C---:B------:R-:W-:Y:S02]  /*ac80*/  IADD3 R43, P5, R202.reuse, 0x4060, RZ ;  /* 0x00004060ca2b7810 */ /* 0x040fe40007fbe0ff */
[----:B------:R-:W-:Y:S02]  /*ac90*/  IADD3 R39, P1, R202, 0x8040, RZ ;  /* 0x00008040ca277810 */ /* 0x000fe40007f3e0ff */
[----:B------:R-:W-:Y:S02]  /*aca0*/  SHF.R.U64 R46, R46, 0x3, RZ ;  /* 0x000000032e2e7819 */ /* 0x000fe400000012ff */
[----:B------:R-:W-:-:S02]  /*acb0*/  LEA.HI R55, R86, R227, RZ, 0x7 ;  /* 0x000000e356377211 */ /* 0x000fc400078f38ff */
[----:B------:R-:W-:Y:S02]  /*acc0*/  SHF.R.U64 R50, R50, 0x3, RZ ;  /* 0x0000000332327819 */ /* 0x000fe400000012ff */
[----:B------:R-:W-:Y:S02]  /*acd0*/  LOP3.LUT R66, R67, R202, RZ, 0x3c, !PT ;  /* 0x000000ca43427212 */ /* 0x000fe400078e3cff */
[----:B------:R-:W-:Y:S02]  /*ace0*/  MOV R67, R203 ;  /* 0x000000cb00437202 */ /* 0x000fe40000000f00 */
[----:B------:R-:W-:Y:S02]  /*acf0*/  LOP3.LUT R42, R43, 0x380, RZ, 0xc0, !PT ;  /* 0x000003802b2a7812 */ /* 0x000fe400078ec0ff */
[----:B------:R-:W-:Y:S02]  /*ad00*/  LOP3.LUT R28, R39, 0x380, RZ, 0xc0, !PT ;  /* 0x00000380271c7812 */ /* 0x000fe400078ec0ff */
[----:B------:R-:W-:Y:S01]  /*ad10*/  LOP3.LUT R46, R46, R47, RZ, 0x3c, !PT ;  /* 0x0000002f2e2e7212 */ /* 0x000fe200078e3cff */
[--C-:B------:R-:W-:Y:S01]  /*ad20*/  IMAD.X R47, RZ, RZ, R203.reuse, P6 ;  /* 0x000000ffff2f7224 */ /* 0x100fe200030e06cb */
[----:B------:R-:W-:Y:S01]  /*ad30*/  LOP3.LUT R94, R55, 0xffffff80, RZ, 0xc0, !PT ;  /* 0xffffff80375e7812 */ /* 0x000fe200078ec0ff */
[----:B------:R-:W-:Y:S01]  /*ad40*/  IMAD.X R55, RZ, RZ, R203, P3 ;  /* 0x000000ffff377224 */ /* 0x000fe200018e06cb */
[----:B------:R-:W-:-:S02]  /*ad50*/  LOP3.LUT R50, R50, R51, RZ, 0x3c, !PT ;  /* 0x0000003332327212 */ /* 0x000fc400078e3cff */
[----:B------:R-:W-:Y:S01]  /*ad60*/  IADD3 R51, P6, R202, 0xc060, RZ ;  /* 0x0000c060ca337810 */ /* 0x000fe20007fde0ff */
[----:B------:R-:W-:Y:S01]  /*ad70*/  IMAD.IADD R94, R227, 0x1, -R94 ;  /* 0x00000001e35e7824 */ /* 0x000fe200078e0a5e */
[----:B------:R-:W-:Y:S02]  /*ad80*/  MOV R67, R66 ;  /* 0x0000004200437202 */ /* 0x000fe40000000f00 */
[----:B------:R-:W-:Y:S01]  /*ad90*/  F2FP.F16.F32.PACK_AB R4, R25, R4 ;  /* 0x000000041904723e */ /* 0x000fe200000000ff */
[----:B------:R-:W-:Y:S01]  /*ada0*/  IMAD.X R25, RZ, RZ, R203, P0 ;  /* 0x000000ffff197224 */ /* 0x000fe200000e06cb */
[----:B------:R-:W-:Y:S02]  /*adb0*/  F2FP.F16.F32.PACK_AB R5, R168, R5 ;  /* 0x00000005a805723e */ /* 0x000fe400000000ff */
[----:B------:R-:W-:Y:S02]  /*adc0*/  F2FP.F16.F32.PACK_AB R6, R29, R6 ;  /* 0x000000061d06723e */ /* 0x000fe400000000ff */
[----:B------:R-:W-:-:S02]  /*add0*/  F2FP.F16.F32.PACK_AB R7, R166, R7 ;  /* 0x00000007a607723e */ /* 0x000fc400000000ff */
[----:B------:R-:W-:Y:S02]  /*ade0*/  SHF.R.U64 R42, R42, 0x3, RZ ;  /* 0x000000032a2a7819 */ /* 0x000fe400000012ff */
[----:B------:R-:W-:Y:S01]  /*adf0*/  SHF.R.U64 R28, R28, 0x3, RZ ;  /* 0x000000031c1c7819 */ /* 0x000fe200000012ff */
[----:B------:R1:W-:Y:S01]  /*ae00*/  STSM.16.M88.4 [R67], R4 ;  /* 0x0000000443007844 */ /* 0x0003e20000000200 */
[----:B------:R-:W-:Y:S01]  /*ae10*/  MOV R26, R26 ;  /* 0x0000001a001a7202 */ /* 0x000fe20000000f00 */
[----:B------:R-:W-:Y:S01]  /*ae20*/  VIADD R27, R225, UR42 ;  /* 0x0000002ae11b7c36 */ /* 0x000fe20008000000 */
[----:B------:R-:W-:Y:S02]  /*ae30*/  LOP3.LUT R66, R51, 0x380, RZ, 0xc0, !PT ;  /* 0x0000038033427812 */ /* 0x000fe400078ec0ff */
[----:B------:R-:W-:Y:S01]  /*ae40*/  LOP3.LUT R42, R42, R43, RZ, 0x3c, !PT ;  /* 0x0000002b2a2a7212 */ /* 0x000fe200078e3cff */
[----:B------:R-:W-:Y:S01]  /*ae50*/  IMAD.X R43, RZ, RZ, R203, P5 ;  /* 0x000000ffff2b7224 */ /* 0x000fe200028e06cb */
[----:B------:R-:W-:-:S02]  /*ae60*/  LOP3.LUT R28, R28, R39, RZ, 0x3c, !PT ;  /* 0x000000271c1c7212 */ /* 0x000fc400078e3cff */
[-C--:B------:R-:W-:Y:S02]  /*ae70*/  IADD3.X R39, RZ, R203.reuse, RZ, P4, !PT ;  /* 0x000000cbff277210 */ /* 0x080fe400027fe4ff */
[C---:B------:R-:W-:Y:S02]  /*ae80*/  IADD3 R59, P4, R202.reuse, 0xc020, RZ ;  /* 0x0000c020ca3b7810 */ /* 0x040fe40007f9e0ff */
[----:B------:R-:W-:Y:S02]  /*ae90*/  IADD3 R63, P5, R202, 0xc040, RZ ;  /* 0x0000c040ca3f7810 */ /* 0x000fe40007fbe0ff */
[----:B------:R-:W-:Y:S01]  /*aea0*/  SHF.R.U64 R66, R66, 0x3, RZ ;  /* 0x0000000342427819 */ /* 0x000fe200000012ff */
[----:B-1----:R-:W-:Y:S01]  /*aeb0*/  VIADD R4, R27, 0x8 ;  /* 0x000000081b047836 */ /* 0x002fe20000000000 */
[----:B------:R-:W-:Y:S02]  /*aec0*/  LOP3.LUT P0, RZ, R94, 0x3, RZ, 0xc0, !PT ;  /* 0x000000035eff7812 */ /* 0x000fe4000780c0ff */
[----:B------:R-:W-:-:S02]  /*aed0*/  IADD3.X R29, RZ, R203, RZ, P1, !PT ;  /* 0x000000cbff1d7210 */ /* 0x000fc40000ffe4ff */
[----:B------:R-:W-:Y:S02]  /*aee0*/  LOP3.LUT R58, R59, 0x380, RZ, 0xc0, !PT ;  /* 0x000003803b3a7812 */ /* 0x000fe400078ec0ff */
[----:B------:R-:W-:Y:S02]  /*aef0*/  LOP3.LUT R62, R63, 0x380, RZ, 0xc0, !PT ;  /* 0x000003803f3e7812 */ /* 0x000fe400078ec0ff */
[----:B------:R-:W-:Y:S01]  /*af00*/  LOP3.LUT R66, R66, R51, RZ, 0x3c, !PT ;  /* 0x0000003342427212 */ /* 0x000fe200078e3cff */
[----:B------:R-:W-:Y:S01]  /*af10*/  IMAD.X R51, RZ, RZ, R203, P2 ;  /* 0x000000ffff337224 */ /* 0x000fe200010e06cb */
[----:B------:R-:W-:Y:S02]  /*af20*/  IADD3.X R67, RZ, R203, RZ, P6, !PT ;  /* 0x000000cbff437210 */ /* 0x000fe400037fe4ff */
[----:B------:R-:W-:Y:S02]  /*af30*/  ISETP.GE.OR P1, PT, R4, UR6, P0 ;  /* 0x0000000604007c0c */ /* 0x000fe40008726670 */
[----:B------:R-:W-:Y:S01]  /*af40*/  MOV R94, R20 ;  /* 0x00000014005e7202 */ /* 0x000fe20000000f00 */
[----:B------:R-:W-:Y:S01]  /*af50*/  IMAD.U32 R21, RZ, RZ, UR9 ;  /* 0x00000009ff157e24 */ /* 0x000fe2000f8e00ff */
[----:B------:R-:W-:Y:S01]  /*af60*/  F2FP.F16.F32.PACK_AB R4, R33, R32 ;  /* 0x000000202104723e */ /* 0x000fe200000000ff */
[----:B------:R-:W-:Y:S01]  /*af70*/  IMAD.U32 R20, RZ, RZ, UR8 ;  /* 0x00000008ff147e24 */ /* 0x000fe2000f8e00ff */
[----:B------:R-:W-:-:S02]  /*af80*/  F2FP.F16.F32.PACK_AB R5, R167, R48 ;  /* 0x00000030a705723e */ /* 0x000fc400000000ff */
[----:B------:R-:W-:Y:S02]  /*af90*/  F2FP.F16.F32.PACK_AB R6, R37, R36 ;  /* 0x000000242506723e */ /* 0x000fe400000000ff */
[----:B------:R-:W-:Y:S02]  /*afa0*/  F2FP.F16.F32.PACK_AB R7, R165, R44 ;  /* 0x0000002ca507723e */ /* 0x000fe400000000ff */
[----:B------:R-:W-:Y:S02]  /*afb0*/  MOV R87, R22 ;  /* 0x0000001600577202 */ /* 0x000fe40000000f00 */
[----:B------:R-:W-:Y:S01]  /*afc0*/  F2FP.F16.F32.PACK_AB R8, R41, R8 ;  /* 0x000000082908723e */ /* 0x000fe200000000ff */
[----:B------:R-:W1:Y:S01]  /*afd0*/  LDC.64 R22, c[0x0][0xc78] ;  /* 0x00031e00ff167b82 */ /* 0x000e620000000a00 */
[----:B------:R-:W-:Y:S01]  /*afe0*/  F2FP.F16.F32.PACK_AB R9, R164, R9 ;  /* 0x00000009a409723e */ /* 0x000fe200000000ff */
[----:B------:R4:W-:Y:S01]  /*aff0*/  STSM.16.M88.4 [R94], R4 ;  /* 0x000000045e007844 */ /* 0x0009e20000000200 */
[----:B------:R-:W-:-:S02]  /*b000*/  F2FP.F16.F32.PACK_AB R10, R45, R10 ;  /* 0x0000000a2d0a723e */ /* 0x000fc400000000ff */
[----:B------:R-:W-:Y:S02]  /*b010*/  F2FP.F16.F32.PACK_AB R11, R162, R11 ;  /* 0x0000000ba20b723e */ /* 0x000fe400000000ff */
[----:B------:R-:W-:Y:S02]  /*b020*/  MOV R25, R24 ;  /* 0x0000001800197202 */ /* 0x000fe40000000f00 */
[----:B------:R-:W-:Y:S01]  /*b030*/  F2FP.F16.F32.PACK_AB R12, R49, R12 ;  /* 0x0000000c310c723e */ /* 0x000fe200000000ff */
[----:B------:R-:W-:Y:S01]  /*b040*/  STSM.16.M88.4 [R87], R8 ;  /* 0x0000000857007844 */ /* 0x000fe20000000200 */
[----:B------:R-:W-:Y:S02]  /*b050*/  F2FP.F16.F32.PACK_AB R13, R160, R13 ;  /* 0x0000000da00d723e */ /* 0x000fe400000000ff */
[----:B------:R-:W-:Y:S02]  /*b060*/  F2FP.F16.F32.PACK_AB R14, R53, R14 ;  /* 0x0000000e350e723e */ /* 0x000fe400000000ff */
[----:B------:R-:W-:-:S02]  /*b070*/  F2FP.F16.F32.PACK_AB R15, R158, R15 ;  /* 0x0000000f9e0f723e */ /* 0x000fc400000000ff */
[----:B------:R-:W-:Y:S02]  /*b080*/  SHF.R.U64 R58, R58, 0x3, RZ ;  /* 0x000000033a3a7819 */ /* 0x000fe400000012ff */
[----:B------:R-:W-:Y:S01]  /*b090*/  SHF.R.U64 R62, R62, 0x3, RZ ;  /* 0x000000033e3e7819 */ /* 0x000fe200000012ff */
[----:B------:R-:W-:Y:S01]  /*b0a0*/  STSM.16.M88.4 [R26], R12 ;  /* 0x0000000c1a007844 */ /* 0x000fe20000000200 */
[----:B------:R-:W-:Y:S02]  /*b0b0*/  MOV R30, R30 ;  /* 0x0000001e001e7202 */ /* 0x000fe40000000f00 */
[----:B------:R-:W-:Y:S02]  /*b0c0*/  MOV R24, R66 ;  /* 0x0000004200187202 */ /* 0x000fe40000000f00 */
[----:B------:R-:W-:Y:S02]  /*b0d0*/  F2FP.F16.F32.PACK_AB R16, R57, R16 ;  /* 0x000000103910723e */ /* 0x000fe400000000ff */
[----:B------:R-:W-:-:S02]  /*b0e0*/  F2FP.F16.F32.PACK_AB R17, R154, R17 ;  /* 0x000000119a11723e */ /* 0x000fc400000000ff */
        /* <DEDUP_REMOVED lines=24> */
[----:B------:R-:W-:Y:S02]  /*b270*/  LOP3.LUT R58, R58, R59, RZ, 0x3c, !PT ;  /* 0x0000003b3a3a7212 */ /* 0x000fe400078e3cff */
[----:B------:R-:W-:Y:S01]  /*b280*/  LOP3.LUT R62, R62, R63, RZ, 0x3c, !PT ;  /* 0x0000003f3e3e7212 */ /* 0x000fe200078e3cff */
[----:B------:R-:W-:Y:S01]  /*b290*/  IMAD.X R63, RZ, RZ, R203, P5 ;  /* 0x000000ffff3f7224 */ /* 0x000fe200028e06cb */
[----:B------:R-:W-:Y:S02]  /*b2a0*/  MOV R46, R46 ;  /* 0x0000002e002e7202 */ /* 0x000fe40000000f00 */
[----:B------:R-:W-:-:S02]  /*b2b0*/  F2FP.F16.F32.PACK_AB R90, R93, R92 ;  /* 0x0000005c5d5a723e */ /* 0x000fc400000000ff */
[----:B------:R-:W-:Y:S02]  /*b2c0*/  F2FP.F16.F32.PACK_AB R91, R56, R91 ;  /* 0x0000005b385b723e */ /* 0x000fe400000000ff */
[----:B------:R-:W-:Y:S02]  /*b2d0*/  F2FP.F16.F32.PACK_AB R97, R71, R98 ;  /* 0x000000624761723e */ /* 0x000fe400000000ff */
[----:B------:R-:W-:Y:S01]  /*b2e0*/  F2FP.F16.F32.PACK_AB R104, R105, R104 ;  /* 0x000000686968723e */ /* 0x000fe200000000ff */
[----:B------:R-:W-:Y:S01]  /*b2f0*/  STSM.16.M88.4 [R46], R88 ;  /* 0x000000582e007844 */ /* 0x000fe20000000200 */
[----:B------:R-:W-:Y:S02]  /*b300*/  IADD3.X R59, RZ, R203, RZ, P4, !PT ;  /* 0x000000cbff3b7210 */ /* 0x000fe400027fe4ff */
        /* <DEDUP_REMOVED lines=35> */
[----:B------:R-:W-:Y:S02]  /*b540*/  F2FP.F16.F32.PACK_AB R147, R3, R150 ;  /* 0x000000960393723e */ /* 0x000fe400000000ff */
[----:B------:R-:W-:Y:S02]  /*b550*/  LEA.HI R86, R86, R227, RZ, 0x5 ;  /* 0x000000e356567211 */ /* 0x000fe400078f28ff */
[----:B------:R-:W-:Y:S01]  /*b560*/  MOV R21, UR5 ;  /* 0x0000000500157c02 */ /* 0x000fe20008000f00 */
[----:B------:R-:W-:Y:S01]  /*b570*/  STSM.16.M88.4 [R24], R144 ;  /* 0x0000009018007844 */ /* 0x000fe20000000200 */
[----:B------:R-:W-:Y:S01]  /*b580*/  USHF.R.S32.HI UR5, URZ, 0x1f, UR44 ;  /* 0x0000001f3f057899 */ /* 0x000fe2000801142c */
[----:B------:R-:W-:Y:S01]  /*b590*/  SHF.R.S32.HI R86, RZ, 0x5, R86 ;  /* 0x00000005ff567819 */ /* 0x000fe20000011456 */
[----:B------:R-:W-:Y:S01]  /*b5a0*/  @!PT LDS RZ, [RZ] ;  /* 0x00000000fffff984 */ /* 0x000fe20000000800 */
[----:B------:R-:W-:Y:S01]  /*b5b0*/  @!PT LDS RZ, [RZ] ;  /* 0x00000000fffff984 */ /* 0x000fe20000000800 */
[----:B------:R-:W-:Y:S01]  /*b5c0*/  @!PT LDS RZ, [RZ] ;  /* 0x00000000fffff984 */ /* 0x000fe20000000800 */
[----:B------:R-:W-:Y:S01]  /*b5d0*/  @!PT LDS RZ, [RZ] ;  /* 0x00000000fffff984 */ /* 0x000fe20000000800 */
[----:B------:R5:W-:Y:S06]  /*b5e0*/  MEMBAR.ALL.CTA ;  /* 0x0000000000007992 */ /* 0x000bec0000008000 */
[----:B-----5:R-:W5:Y:S01]  /*b5f0*/  FENCE.VIEW.ASYNC.S ;  /* 0x00000000000073c6 */ /* 0x020f620000000000 */
[----:B-1----:R-:W-:Y:S01]  /*b600*/  IMAD.WIDE.U32 R20, R22, UR44, R20 ;  /* 0x0000002c16147c25 */ /* 0x002fe2000f8e0014 */
[----:B----4-:R-:W-:-:S02]  /*b610*/  SHF.R.S32.HI R5, RZ, 0x1f, R27 ;  /* 0x0000001fff057819 */ /* 0x010fc4000001141b */
[----:B-----5:R-:W1:Y:S01]  /*b620*/  SHFL.IDX PT, R3, R86, RZ, 0x1f ;  /* 0x00001fff56037589 */ /* 0x020e6200000e0000 */
[----:B------:R-:W-:Y:S01]  /*b630*/  IMAD R4, R22, UR5, RZ ;  /* 0x0000000516047c24 */ /* 0x000fe2000f8e02ff */
[----:B------:R-:W-:Y:S06]  /*b640*/  BAR.ARV 0x1, 0x120 ;  /* 0x0044800000007b1d */ /* 0x000fec0000002000 */
[----:B------:R-:W-:Y:S01]  /*b650*/  IMAD R4, R23, UR44, R4 ;  /* 0x0000002c17047c24 */ /* 0x000fe2000f8e0204 */
[C---:B------:R-:W-:Y:S02]  /*b660*/  IADD3 R6, P2, R27.reuse, R20, RZ ;  /* 0x000000141b067210 */ /* 0x040fe40007f5e0ff */
[----:B------:R-:W-:Y:S01]  /*b670*/  ISETP.GE.OR P0, PT, R27, UR6, P0 ;  /* 0x000000061b007c0c */ /* 0x000fe20008706670 */
[----:B------:R-:W-:Y:S01]  /*b680*/  ULDC.64 UR6, c[0x0][0xc40] ;  /* 0x0003100000067ab9 */ /* 0x000fe20000000a00 */
[----:B------:R-:W-:-:S02]  /*b690*/  IADD3.X R5, R5, R21, R4, P2, !PT ;  /* 0x0000001505057210 */ /* 0x000fc400017fe404 */
[----:B------:R-:W-:-:S04]  /*b6a0*/  LEA R4, P2, R6, UR6, 0x2 ;  /* 0x0000000606047c11 */ /* 0x000fc8000f8410ff */
[----:B------:R-:W-:-:S05]  /*b6b0*/  LEA.HI.X R5, R6, UR7, R5, 0x2, P2 ;  /* 0x0000000706057c11 */ /* 0x000fca00090f1405 */
[----:B------:R4:W-:Y:S04]  /*b6c0*/  @!P1 STG.E desc[UR46][R4.64+0x20], R2 ;  /* 0x0000200204009986 */ /* 0x0009e8000c10192e */
[----:B------:R4:W-:Y:S01]  /*b6d0*/  @!P0 STG.E desc[UR46][R4.64], R0 ;  /* 0x0000000004008986 */ /* 0x0009e2000c10192e */
[----:B-1----:R-:W-:-:S13]  /*b6e0*/  ISETP.NE.AND P0, PT, R3, 0x7, PT ;  /* 0x000000070300780c */ /* 0x002fda0003f05270 */
        /* <DEDUP_REMOVED lines=31> */
.L_x_10656:
[----:B------:R-:W-:Y:S05]  /*b8e0*/  BSYNC B0 ;  /* 0x0000000000007941 */ /* 0x000fea0003800000 */
.L_x_10655:
[----:B------:R-:W-:Y:S05]  /*b8f0*/  BRA `(.L_x_10654) ;  /* 0x0000000800847947 */ /* 0x000fea0003800000 */
.L_x_10653:
[----:B------:R-:W1:Y:S01]  /*b900*/  LDC R12, c[0x0][0xeac] ;  /* 0x0003ab00ff0c7b82 */ /* 0x000e620000000800 */
[----:B------:R-:W-:Y:S01]  /*b910*/  ISETP.GT.AND P0, PT, R227, 0x7f, PT ;  /* 0x0000007fe300780c */ /* 0x000fe20003f04270 */
[----:B------:R-:W-:Y:S01]  /*b920*/  USHF.R.S32.HI UR5, URZ, 0x1f, UR43 ;  /* 0x0000001f3f057899 */ /* 0x000fe2000801142b */
[----:B------:R-:W-:Y:S01]  /*b930*/  BSSY B0, `(.L_x_10657) ;  /* 0x000001c000007945 */ /* 0x000fe20003800000 */
[----:B------:R-:W-:Y:S01]  /*b940*/  USHF.R.S32.HI UR6, URZ, 0x1f, UR44 ;  /* 0x0000001f3f067899 */ /* 0x000fe2000801142c */
[----:B------:R-:W-:Y:S02]  /*b950*/  SHF.R.S32.HI R205, RZ, 0x1f, R204 ;  /* 0x0000001fffcd7819 */ /* 0x000fe400000114cc */
[----:B------:R-:W-:Y:S01]  /*b960*/  SHF.R.S32.HI R14, RZ, 0x1f, R227 ;  /* 0x0000001fff0e7819 */ /* 0x000fe200000114e3 */
[----:B------:R-:W4:Y:S08]  /*b970*/  LDC.64 R6, c[0x0][0xbe0] ;  /* 0x0002f800ff067b82 */ /* 0x000f300000000a00 */
[----:B------:R-:W1:Y:S01]  /*b980*/  LDC.64 R8, c[0x0][0xbe8] ;  /* 0x0002fa00ff087b82 */ /* 0x000e620000000a00 */
[----:B------:R-:W-:Y:S05]  /*b990*/  @P0 BRA `(.L_x_10658) ;  /* 0x0000000000540947 */ /* 0x000fea0003800000 */
[----:B------:R-:W5:Y:S01]  /*b9a0*/  S2R R0, SR_TID.X ;  /* 0x0000000000007919 */ /* 0x000f620000002100 */
[----:B------:R-:W-:Y:S01]  /*b9b0*/  ULDC UR7, c[0x0][0xb88] ;  /* 0x0002e20000077ab9 */ /* 0x000fe20000000800 */
[----:B-----5:R-:W-:-:S04]  /*b9c0*/  IADD3 R2, R223, -0x80, R0 ;  /* 0xffffff80df027810 */ /* 0x020fc80007ffe000 */
[----:B------:R-:W-:-:S13]  /*b9d0*/  ISETP.GE.AND P0, PT, R2, UR7, PT ;  /* 0x0000000702007c0c */ /* 0x000fda000bf06270 */
[----:B------:R-:W-:Y:S05]  /*b9e0*/  @P0 BRA `(.L_x_10658) ;  /* 0x0000000000400947 */ /* 0x000fea0003800000 */
[----:B------:R-:W5:Y:S01]  /*b9f0*/  LDC.64 R4, c[0x0][0xc70] ;  /* 0x00031c00ff047b82 */ /* 0x000f620000000a00 */
[----:B------:R-:W-:Y:S01]  /*ba00*/  SHF.R.S32.HI R3, RZ, 0x1f, R2 ;  /* 0x0000001fff037819 */ /* 0x000fe20000011402 */
[----:B------:R-:W-:-:S06]  /*ba10*/  ULDC.64 UR8, c[0x0][0xc40] ;  /* 0x0003100000087ab9 */ /* 0x000fcc0000000a00 */
[----:B------:R-:W1:Y:S01]  /*ba20*/  LDC.64 R10, c[0x0][0xc78] ;  /* 0x00031e00ff0a7b82 */ /* 0x000e620000000a00 */
[C---:B-----5:R-:W-:Y:S02]  /*ba30*/  IMAD R0, R4.reuse, UR5, RZ ;  /* 0x0000000504007c24 */ /* 0x060fe4000f8e02ff */
[----:B------:R-:W-:-:S04]  /*ba40*/  IMAD.WIDE.U32 R2, R4, UR43, R2 ;  /* 0x0000002b04027c25 */ /* 0x000fc8000f8e0002 */
[----:B------:R-:W-:Y:S02]  /*ba50*/  IMAD R5, R5, UR43, R0 ;  /* 0x0000002b05057c24 */ /* 0x000fe4000f8e0200 */
[C---:B-1----:R-:W-:Y:S02]  /*ba60*/  IMAD R0, R10.reuse, UR6, RZ ;  /* 0x000000060a007c24 */ /* 0x042fe4000f8e02ff */
        /* <DEDUP_REMOVED lines=8> */
.L_x_10658:
[----:B------:R-:W-:Y:S05]  /*baf0*/  BSYNC B0 ;  /* 0x0000000000007941 */ /* 0x000fea0003800000 */
.L_x_10657:
[----:B----4-:R-:W-:Y:S01]  /*bb00*/  IMAD R0, R6, UR5, RZ ;  /* 0x0000000506007c24 */ /* 0x010fe2000f8e02ff */
[----:B------:R-:W-:Y:S01]  /*bb10*/  LEA.HI R14, R14, R227, RZ, 0x3 ;  /* 0x000000e30e0e7211 */ /* 0x000fe200078f18ff */
[----:B------:R-:W-:Y:S01]  /*bb20*/  ULDC UR5, c[0x0][0xb88] ;  /* 0x0002e20000057ab9 */ /* 0x000fe20000000800 */
[----:B-1----:R-:W-:Y:S01]  /*bb30*/  IMAD.WIDE.U32 R4, R6, UR43, R204 ;  /* 0x0000002b06047c25 */ /* 0x002fe2000f8e00cc */
[----:B------:R-:W-:Y:S01]  /*bb40*/  UIADD3 UR42, -UR42, UR5, URZ ;  /* 0x000000052a2a7290 */ /* 0x000fe2000fffe13f */
[----:B------:R-:W-:Y:S01]  /*bb50*/  SHF.R.S32.HI R2, RZ, 0x3, R14 ;  /* 0x00000003ff027819 */ /* 0x000fe2000001140e */
[----:B------:R-:W-:Y:S01]  /*bb60*/  ULOP3.LUT UR40, URZ, UR40, URZ, 0x33, !UPT ;  /* 0x000000283f287292 */ /* 0x000fe2000f8e333f */
[----:B------:R-:W-:Y:S01]  /*bb70*/  IMAD R3, R7, UR43, R0 ;  /* 0x0000002b07037c24 */ /* 0x000fe2000f8e0200 */
[----:B------:R-:W-:Y:S01]  /*bb80*/  BSSY B0, `(.L_x_10659) ;  /* 0x0000026000007945 */ /* 0x000fe20003800000 */
[C---:B------:R-:W-:Y:S01]  /*bb90*/  IADD3 R6, R2.reuse, 0x40, RZ ;  /* 0x0000004002067810 */ /* 0x040fe20007ffe0ff */
[C---:B------:R-:W-:Y:S01]  /*bba0*/  VIADD R0, R2.reuse, 0x20 ;  /* 0x0000002002007836 */ /* 0x040fe20000000000 */
[----:B------:R-:W-:Y:S01]  /*bbb0*/  ISETP.GE.AND P2, PT, R2, UR42, PT ;  /* 0x0000002a02007c0c */ /* 0x000fe2000bf46270 */
[----:B------:R-:W-:Y:S01]  /*bbc0*/  IMAD.IADD R5, R5, 0x1, R3 ;  /* 0x0000000105057824 */ /* 0x000fe200078e0203 */
[----:B------:R-:W-:Y:S01]  /*bbd0*/  SHF.R.S32.HI R3, RZ, 0x1f, R2 ;  /* 0x0000001fff037819 */ /* 0x000fe20000011402 */
[----:B------:R-:W-:Y:S01]  /*bbe0*/  VIADD R11, R12, UR40 ;  /* 0x000000280c0b7c36 */ /* 0x000fe20008000000 */
[----:B------:R-:W-:Y:S01]  /*bbf0*/  ISETP.GE.AND P0, PT, R0, UR42, PT ;  /* 0x0000002a00007c0c */ /* 0x000fe2000bf06270 */
[----:B------:R-:W-:Y:S01]  /*bc00*/  IMAD R0, R8, UR6, RZ ;  /* 0x0000000608007c24 */ /* 0x000fe2000f8e02ff */
[----:B------:R-:W-:Y:S01]  /*bc10*/  ISETP.GE.AND P1, PT, R6, UR42, PT ;  /* 0x0000002a06007c0c */ /* 0x000fe2000bf26270 */
[----:B------:R-:W-:-:S04]  /*bc20*/  IMAD.WIDE.U32 R6, R8, UR44, R4 ;  /* 0x0000002c08067c25 */ /* 0x000fc8000f8e0004 */
[----:B------:R-:W-:Y:S01]  /*bc30*/  IMAD R9, R9, UR44, R0 ;  /* 0x0000002c09097c24 */ /* 0x000fe2000f8e0200 */
[----:B------:R-:W-:Y:S01]  /*bc40*/  IADD3 R0, R2, 0x60, RZ ;  /* 0x0000006002007810 */ /* 0x000fe20007ffe0ff */
        /* <DEDUP_REMOVED lines=12> */
[----:B------:R-:W-:Y:S01]  /*bd10*/  MOV R3, R11 ;  /* 0x0000000b00037202 */ /* 0x000fe20000000f00 */
[----:B------:R-:W-:Y:S01]  /*bd20*/  IMAD R9, R4, UR7, R9 ;  /* 0x0000000704097c24 */ /* 0x000fe2000f8e0209 */
[----:B------:R-:W-:-:S02]  /*bd30*/  ISETP.GE.AND P2, PT, R204, UR5, PT ;  /* 0x00000005cc007c0c */ /* 0x000fc4000bf46270 */
        /* <DEDUP_REMOVED lines=10> */
.L_x_10660:
[----:B------:R-:W-:Y:S05]  /*bde0*/  BSYNC B0 ;  /* 0x0000000000007941 */ /* 0x000fea0003800000 */
.L_x_10659:
[----:B------:R-:W-:Y:S01]  /*bdf0*/  BSSY B0, `(.L_x_10661) ;  /* 0x000001b000007945 */ /* 0x000fe20003800000 */
[----:B------:R-:W-:-:S03]  /*be00*/  ISETP.GE.AND P2, PT, R0, UR42, PT ;  /* 0x0000002a00007c0c */ /* 0x000fc6000bf46270 */
[----:B------:R-:W-:Y:S10]  /*be10*/  @P0 BRA `(.L_x_10662) ;  /* 0x0000000000600947 */ /* 0x000ff40003800000 */
[----:B-1----:R-:W-:Y:S01]  /*be20*/  IADD3 R9, P0, R4, 0x20, RZ ;  /* 0x0000002004097810 */ /* 0x002fe20007f1e0ff */
[C---:B------:R-:W-:Y:S01]  /*be30*/  VIADD R2, R204.reuse, 0x40 ;  /* 0x00000040cc027836 */ /* 0x040fe20000000000 */
[----:B------:R-:W-:Y:S01]  /*be40*/  IADD3 R3, R204, 0x80, RZ ;  /* 0x00000080cc037810 */ /* 0x000fe20007ffe0ff */
[----:B------:R-:W-:Y:S01]  /*be50*/  ULDC UR5, c[0x0][0xb8c] ;  /* 0x0002e30000057ab9 */ /* 0x000fe20000000800 */
        /* <DEDUP_REMOVED lines=20> */
.L_x_10662:
[----:B------:R-:W-:Y:S05]  /*bfa0*/  BSYNC B0 ;  /* 0x0000000000007941 */ /* 0x000fea0003800000 */
.L_x_10661:
[----:B------:R-:W-:Y:S04]  /*bfb0*/  BSSY B0, `(.L_x_10663) ;  /* 0x000001a000007945 */ /* 0x000fe80003800000 */
[----:B------:R-:W-:Y:S05]  /*bfc0*/  @P1 BRA `(.L_x_10664) ;  /* 0x0000000000601947 */ /* 0x000fea0003800000 */
[----:B-1--4-:R-:W-:Y:S01]  /*bfd0*/  IADD3 R9, P0, R4, 0x40, RZ ;  /* 0x0000004004097810 */ /* 0x012fe20007f1e0ff */
        /* <DEDUP_REMOVED lines=9> */
[----:B------:R-:W-:Y:S01]  /*c070*/  IADD3 R8, R204, 0xc0, RZ ;  /* 0x000000c0cc087810 */ /* 0x000fe20007ffe0ff */
        /* <DEDUP_REMOVED lines=13> */
.L_x_10664:
[----:B------:R-:W-:Y:S05]  /*c150*/  BSYNC B0 ;  /* 0x0000000000007941 */ /* 0x000fea0003800000 */
.L_x_10663:
[----:B------:R-:W-:Y:S04]  /*c160*/  BSSY B0, `(.L_x_10654) ;  /* 0x000001a000007945 */ /* 0x000fe80003800000 */
[----:B------:R-:W-:Y:S05]  /*c170*/  @P2 BRA `(.L_x_10665) ;  /* 0x0000000000602947 */ /* 0x000fea0003800000 */
[----:B------:R-:W-:Y:S01]  /*c180*/  IADD3 R7, P0, R4, 0x60, RZ ;  /* 0x0000006004077810 */ /* 0x000fe20007f1e0ff */
[----:B------:R-:W-:Y:S01]  /*c190*/  ULDC UR5, c[0x0][0xb8c] ;  /* 0x0002e30000057ab9 */ /* 0x000fe20000000800 */
[C---:B------:R-:W-:Y:S01]  /*c1a0*/  IADD3 R0, R204.reuse, 0x40, RZ ;  /* 0x00000040cc007810 */ /* 0x040fe20007ffe0ff */
        /* <DEDUP_REMOVED lines=21> */
.L_x_10665:
[----:B------:R-:W-:Y:S05]  /*c300*/  BSYNC B0 ;  /* 0x0000000000007941 */ /* 0x000fea0003800000 */
.L_x_10654:
[----:B------:R-:W5:Y:S02]  /*c310*/  LDC R0, c[0x0][0xea8] ;  /* 0x0003aa00ff007b82 */ /* 0x000f640000000800 */
[----:B-----5:R-:W-:-:S13]  /*c320*/  ISETP.LE.AND P0, PT, R0, UR4, PT ;  /* 0x0000000400007c0c */ /* 0x020fda000bf03270 */
[----:B------:R-:W-:Y:S05]  /*c330*/  @!P0 BRA `(.L_x_10666) ;  /* 0xffffff4800b88947 */ /* 0x000fea000383ffff */
[----:B------:R-:W-:Y:S05]  /*c340*/  EXIT ;  /* 0x000000000000794d */ /* 0x000fea0003800000 */
.L_x_10617:
[----:B------:R-:W-:-:S08]  /*c350*/  NOP ;  /* 0x0000000000007918 */ /* 0x000fd00000000000 */
[----:B---3--:R-:W1:-:S00]  /*c360*/  USETMAXREG.DEALLOC.CTAPOOL 0x18 ;  /* 0x00000018000079c8 */ /* 0x008e4000080e0500 */
[----:B-1----:R-:W-:-:S06]  /*c370*/  LOP3.LUT R0, R0, 0x3, RZ, 0xc0, !PT ;  /* 0x0000000300007812 */ /* 0x002fcc00078ec0ff */
[----:B------:R-:W1:Y:S02]  /*c380*/  SHFL.IDX PT, R0, R0, RZ, 0x1f ;  /* 0x00001fff00007589 */ /* 0x000e6400000e0000 */
[----:B-1----:R-:W-:-:S13]  /*c390*/  ISETP.NE.AND P0, PT, R0, RZ, PT ;  /* 0x000000ff0000720c */ /* 0x002fda0003f05270 */
[----:B------:R-:W-:Y:S05]  /*c3a0*/  @P0 EXIT ;  /* 0x000000000000094d */ /* 0x000fea0003800000 */
[----:B------:R-:W1:Y:S01]  /*c3b0*/  S2UR UR4, SR_CTAID.X ;  /* 0x00000000000479c3 */ /* 0x000e620000002500 */
[----:B------:R2:W-:Y:S01]  /*c3c0*/  STL [R1+0x4], RZ ;  /* 0x000004ff01007387 */ /* 0x0005e20000100800 */
[----:B------:R-:W-:Y:S01]  /*c3d0*/  IMAD.MOV.U32 R16, RZ, RZ, RZ ;  /* 0x000000ffff107224 */ /* 0x000fe200078e00ff */
[----:B------:R-:W-:-:S05]  /*c3e0*/  MOV R17, 0x1 ;  /* 0x0000000100117802 */ /* 0x000fca0000000f00 */
[----:B------:R-:W1:Y:S02]  /*c3f0*/  LDC R0, c[0x0][0xea8] ;  /* 0x0003aa00ff007b82 */ /* 0x000e640000000800 */
[----:B-1----:R-:W-:-:S13]  /*c400*/  ISETP.LE.AND P0, PT, R0, UR4, PT ;  /* 0x0000000400007c0c */ /* 0x002fda000bf03270 */
[----:B--2---:R-:W-:Y:S05]  /*c410*/  @P0 BRA `(.L_x_10667) ;  /* 0x0000002800cc0947 */ /* 0x004fea0003800000 */
[----:B------:R-:W-:Y:S01]  /*c420*/  IMAD.U32 R0, RZ, RZ, UR4 ;  /* 0x00000004ff007e24 */ /* 0x000fe2000f8e00ff */
[----:B------:R-:W-:Y:S01]  /*c430*/  MOV R16, RZ ;  /* 0x000000ff00107202 */ /* 0x000fe20000000f00 */
[----:B------:R-:W-:Y:S01]  /*c440*/  IMAD.MOV.U32 R17, RZ, RZ, 0x1 ;  /* 0x00000001ff117424 */ /* 0x000fe200078e00ff */
[----:B------:R-:W-:Y:S01]  /*c450*/  ULDC UR44, c[0x0][0xc] ;  /* 0x00000300002c7ab9 */ /* 0x000fe20000000800 */
[----:B------:R-:W-:Y:S01]  /*c460*/  ULDC.64 UR38, c[0x0][0x198] ;  /* 0x0000660000267ab9 */ /* 0x000fe20000000a00 */
[----:B------:R1:W-:Y:S04]  /*c470*/  STL [R1], R0 ;  /* 0x0000000001007387 */ /* 0x0003e80000100800 */
[----:B------:R1:W-:Y:S02]  /*c480*/  STL [R1+0x4], RZ ;  /* 0x000004ff01007387 */ /* 0x0003e40000100800 */
.L_x_10717:
[----:B--23--:R-:W2:Y:S01]  /*c490*/  LDL R6, [R1] ;  /* 0x0000000001067983 */ /* 0x00cea20000100800 */
        /* <DEDUP_REMOVED lines=12> */
[----:B----4-:R-:W-:Y:S05]  /*c560*/  @!P0 BRA `(.L_x_10668) ;  /* 0x0000000000208947 */ /* 0x010fea0003800000 */
        /* <DEDUP_REMOVED lines=8> */
.L_x_10668:
[----:B------:R-:W-:Y:S01]  /*c5f0*/  ULDC UR11, c[0x0][0xec4] ;  /* 0x0003b100000b7ab9 */ /* 0x000fe20000000800 */
[----:B------:R-:W-:Y:S01]  /*c600*/  UMOV UR9, UR10 ;  /* 0x0000000a00097c82 */ /* 0x000fe20008000000 */
[----:B------:R-:W-:-:S11]  /*c610*/  UISETP.NE.AND UP0, UPT, UR11, 0x1, UPT ;  /* 0x000000010b00788c */ /* 0x000fd6000bf05270 */
[----:B------:R-:W-:Y:S02]  /*c620*/  @UP0 ULDC.64 UR12, c[0x0][0xec8] ;  /* 0x0003b200000c0ab9 */ /* 0x000fe40000000a00 */
[----:B------:R-:W-:-:S04]  /*c630*/  UIMAD.WIDE.U32 UR6, UR10, UR12, URZ ;  /* 0x0000000c0a0672a5 */ /* 0x000fc8000f8e003f */
[----:B------:R-:W-:-:S04]  /*c640*/  @UP0 USHF.R.U32.HI UR9, URZ, UR13, UR7 ;  /* 0x0000000d3f090299 */ /* 0x000fc80008011607 */
[----:B------:R-:W-:-:S12]  /*c650*/  UIMAD UR6, UR9, UR11, URZ ;  /* 0x0000000b090672a4 */ /* 0x000fd8000f8e023f */
.L_x_10669:
[----:B------:R-:W1:Y:S01]  /*c660*/  LDC R0, c[0x0][0x404] ;  /* 0x00010100ff007b82 */ /* 0x000e620000000800 */
[----:B------:R-:W-:Y:S01]  /*c670*/  ULOP3.LUT UR7, URZ, UR9, URZ, 0x33, !UPT ;  /* 0x000000093f077292 */ /* 0x000fe2000f8e333f */
[----:B------:R-:W-:Y:S01]  /*c680*/  BSSY B6, `(.L_x_10670) ;  /* 0x000027a000067945 */ /* 0x000fe20003800000 */
[----:B------:R-:W-:Y:S01]  /*c690*/  ULDC.64 UR12, c[0x0][0x3f8] ;  /* 0x0000fe00000c7ab9 */ /* 0x000fe20000000a00 */
[----:B------:R-:W-:Y:S01]  /*c6a0*/  ULDC UR9, c[0x0][0xeac] ;  /* 0x0003ab0000097ab9 */ /* 0x000fe20000000800 */
[----:B------:R-:W-:Y:S01]  /*c6b0*/  ISETP.NE.U32.AND P0, PT, RZ, UR12, PT ;  /* 0x0000000cff007c0c */ /* 0x000fe2000bf05070 */
[----:B------:R-:W-:Y:S02]  /*c6c0*/  UIADD3 UR7, UR7, UR9, URZ ;  /* 0x0000000907077290 */ /* 0x000fe4000fffe03f */
[----:B------:R-:W2:Y:S01]  /*c6d0*/  LDC R2, c[0x0][0x288] ;  /* 0x0000a200ff027b82 */ /* 0x000ea20000000800 */
[----:B------:R-:W-:Y:S01]  /*c6e0*/  ISETP.NE.AND.EX P0, PT, RZ, UR13, PT, P0 ;  /* 0x0000000dff007c0c */ /* 0x000fe2000bf05300 */
[----:B------:R-:W-:Y:S01]  /*c6f0*/  USHF.L.U32 UR41, UR7, 0x7, URZ ;  /* 0x0000000707297899 */ /* 0x000fe2000800063f */
[----:B------:R-:W-:Y:S01]  /*c700*/  ULDC UR9, c[0x0][0xeb8] ;  /* 0x0003ae0000097ab9 */ /* 0x000fe20000000800 */
[----:B------:R-:W-:-:S02]  /*c710*/  UIADD3 UR6, UR10, -UR6, URZ ;  /* 0x800000060a067290 */ /* 0x000fc4000fffe03f */
[----:B------:R-:W-:Y:S02]  /*c720*/  UISETP.NE.AND UP0, UPT, UR9, 0x1, UPT ;  /* 0x000000010900788c */ /* 0x000fe4000bf05270 */
[----:B------:R-:W3:Y:S01]  /*c730*/  LDC R4, c[0x0][0x2e0] ;  /* 0x0000b800ff047b82 */ /* 0x000ee20000000800 */
[----:B------:R-:W-:Y:S01]  /*c740*/  IMAD.U32 R5, RZ, RZ, UR41 ;  /* 0x00000029ff057e24 */ /* 0x000fe2000f8e00ff */
[----:B------:R-:W-:Y:S02]  /*c750*/  ULDC UR7, c[0x0][0xec4] ;  /* 0x0003b10000077ab9 */ /* 0x000fe40000000800 */
[----:B------:R-:W-:Y:S01]  /*c760*/  UIMAD UR8, UR8, UR7, UR6 ;  /* 0x00000007080872a4 */ /* 0x000fe2000f8e0206 */
[----:B-1----:R-:W-:-:S04]  /*c770*/  SEL R3, R0, 0x1, P0 ;  /* 0x0000000100037807 */ /* 0x002fc80000000000 */
[----:B------:R-:W-:Y:S01]  /*c780*/  @UP0 ULDC UR6, c[0x0][0xebc] ;  /* 0x0003af0000060ab9 */ /* 0x000fe20000000800 */
[----:B------:R-:W-:Y:S01]  /*c790*/  @UP0 ULDC UR10, c[0x0][0xec0] ;  /* 0x0003b000000a0ab9 */ /* 0x000fe20000000800 */
[----:B------:R-:W-:Y:S02]  /*c7a0*/  UIMAD.WIDE.U32 UR6, UR8, UR6, URZ ;  /* 0x00000006080672a5 */ /* 0x000fe4000f8e003f */
[----:B------:R-:W-:Y:S01]  /*c7b0*/  UMOV UR43, UR8 ;  /* 0x00000008002b7c82 */ /* 0x000fe20008000000 */
[----:B--2---:R-:W-:Y:S01]  /*c7c0*/  IADD3 R2, R5, 0xdf, -R2 ;  /* 0x000000df05027810 */ /* 0x004fe20007ffe802 */
[----:B------:R-:W-:-:S04]  /*c7d0*/  @UP0 USHF.R.U32.HI UR43, URZ, UR10, UR7 ;  /* 0x0000000a3f2b0299 */ /* 0x000fc80008011607 */
[----:B------:R-:W-:Y:S01]  /*c7e0*/  UIADD3 UR42, -UR43, URZ, URZ ;  /* 0x0000003f2b2a7290 */ /* 0x000fe2000fffe13f */
[----:B---3--:R-:W-:-:S03]  /*c7f0*/  IMAD R0, R3, R4, 0x5f ;  /* 0x0000005f03007424 */ /* 0x008fc600078e0204 */
[----:B------:R-:W-:Y:S01]  /*c800*/  UIMAD UR42, UR9, UR42, UR8 ;  /* 0x0000002a092a72a4 */ /* 0x000fe2000f8e0208 */
[----:B------:R-:W-:Y:S02]  /*c810*/  IMAD R2, R3, R4, R2 ;  /* 0x0000000403027224 */ /* 0x000fe400078e0202 */
[----:B------:R-:W-:-:S04]  /*c820*/  IMAD.HI R0, R0, 0x2aaaaaab, RZ ;  /* 0x2aaaaaab00007827 */ /* 0x000fc800078e02ff */
[----:B------:R-:W-:Y:S01]  /*c830*/  IMAD.HI R2, R2, 0x2aaaaaab, RZ ;  /* 0x2aaaaaab02027827 */ /* 0x000fe200078e02ff */
[----:B------:R-:W-:-:S04]  /*c840*/  SHF.R.U32.HI R3, RZ, 0x1f, R0 ;  /* 0x0000001fff037819 */ /* 0x000fc80000011600 */
[----:B------:R-:W-:Y:S02]  /*c850*/  SHF.R.U32.HI R5, RZ, 0x1f, R2 ;  /* 0x0000001fff057819 */ /* 0x000fe40000011602 */
[----:B------:R-:W-:Y:S02]  /*c860*/  LEA.HI.SX32 R3, R0, R3, 0x1c ;  /* 0x0000000300037211 */ /* 0x000fe400078fe2ff */
[----:B------:R-:W-:-:S04]  /*c870*/  LEA.HI.SX32 R2, R2, R5, 0x1c ;  /* 0x0000000502027211 */ /* 0x000fc800078fe2ff */
[----:B------:R-:W-:-:S04]  /*c880*/  VIMNMX R19, R3, R2, PT ;  /* 0x0000000203137248 */ /* 0x000fc80003fe0100 */
[----:B------:R-:W-:-:S13]  /*c890*/  ISETP.GT.AND P0, PT, R19, RZ, PT ;  /* 0x000000ff1300720c */ /* 0x000fda0003f04270 */
        /* <DEDUP_REMOVED lines=19> */
.L_x_10671:
[----:B------:R-:W1:Y:S01]  /*c9d0*/  S2R R3, SR_CgaCtaId ;  /* 0x0000000000037919 */ /* 0x000e620000008800 */
[----:B------:R-:W-:-:S04]  /*c9e0*/  MOV R18, 0x400 ;  /* 0x0000040000127802 */ /* 0x000fc80000000f00 */
[----:B-1----:R-:W-:-:S04]  /*c9f0*/  LEA R18, R3, R18, 0x18 ;  /* 0x0000001203127211 */ /* 0x002fc800078ec0ff */
[----:B------:R-:W-:-:S04]  /*ca00*/  IADD3 R0, R18, 0x1c400, RZ ;  /* 0x0001c40012007810 */ /* 0x000fc80007ffe0ff */
[----:B------:R-:W-:-:S13]  /*ca10*/  LOP3.LUT P0, RZ, R0, 0x3ff, RZ, 0xc0, !PT ;  /* 0x000003ff00ff7812 */ /* 0x000fda000780c0ff */
        /* <DEDUP_REMOVED lines=17> */
.L_x_10673:
        /* <DEDUP_REMOVED lines=19> */
.L_x_10675:
        /* <DEDUP_REMOVED lines=16> */
.L_x_10674:
[----:B------:R-:W-:Y:S01]  /*cd60*/  ULDC.64 UR4, c[0x0][0xaf0] ;  /* 0x0002bc0000047ab9 */ /* 0x000fe20000000a00 */
[----:B------:R-:W-:Y:S01]  /*cd70*/  IMAD.U32 R5, RZ, RZ, UR43 ;  /* 0x0000002bff057e24 */ /* 0x000fe2000f8e00ff */
[----:B------:R-:W-:Y:S01]  /*cd80*/  ISETP.NE.U32.AND P0, PT, RZ, UR4, PT ;  /* 0x00000004ff007c0c */ /* 0x000fe2000bf05070 */
[----:B------:R-:W1:Y:S01]  /*cd90*/  LDC R0, c[0x0][0x428] ;  /* 0x00010a00ff007b82 */ /* 0x000e620000000800 */
[----:B------:R-:W-:Y:S01]  /*cda0*/  MOV R6, UR43 ;  /* 0x0000002b00067c02 */ /* 0x000fe20008000f00 */
        /* <DEDUP_REMOVED lines=25> */
.L_x_10730:
[----:B------:R-:W-:Y:S01]  /*cf40*/  UMOV UR4, 0xffffffff ;  /* 0xffffffff00047882 */ /* 0x000fe20000000000 */
[----:B------:R-:W-:Y:S02]  /*cf50*/  SHF.R.S32.HI R7, RZ, 0x1f, R6 ;  /* 0x0000001fff077819 */ /* 0x000fe40000011406 */
[----:B------:R-:W-:Y:S05]  /*cf60*/  BRA.DIV UR4, `(.L_x_10677) ;  /* 0x0000002604b47947 */ /* 0x000fea000b800000 */
[----:B------:R-:W-:-:S13]  /*cf70*/  ELECT P6, URZ, PT ;  /* 0x00000000003f782f */ /* 0x000fda00038c0000 */
.L_x_10733:
[----:B------:R-:W-:Y:S05]  /*cf80*/  @!P6 BRA `(.L_x_10678) ;  /* 0x0000000000c8e947 */ /* 0x000fea0003800000 */
[----:B------:R-:W-:Y:S01]  /*cf90*/  MOV R4, R6 ;  /* 0x0000000600047202 */ /* 0x000fe20000000f00 */
        /* <DEDUP_REMOVED lines=15> */
[----:B------:R-:W-:-:S04]  /*d090*/  LEA R10, P2, R4, R2, 0x2 ;  /* 0x00000002040a7211 */ /* 0x000fc800078410ff */
[----:B------:R-:W-:-:S05]  /*d0a0*/  LEA.HI.X R11, R4, R3, R9, 0x2, P2 ;  /* 0x00000003040b7211 */ /* 0x000fca00010f1409 */
[----:B------:R1:W5:Y:S04]  /*d0b0*/  LDG.E R4, desc[UR46][R10.64] ;  /* 0x0000002e0a047981 */ /* 0x000368000c1e1900 */
.L_x_10679:
[----:B-1----:R-:W-:Y:S01]  /*d0c0*/  IMAD R10, R16, 0x8, R18 ;  /* 0x00000008100a7824 */ /* 0x002fe200078e0212 */
[----:B------:R-:W-:-:S04]  /*d0d0*/  SHF.L.U32 R5, R17, 0x1f, RZ ;  /* 0x0000001f11057819 */ /* 0x000fc800000006ff */
[----:B------:R-:W1:Y:S02]  /*d0e0*/  SYNCS.PHASECHK.TRANS64.TRYWAIT P2, [R10+URZ+0x32440], R5 ;  /* 0x032440050a0075a7 */ /* 0x000e64000804017f */
[----:B-1----:R-:W-:Y:S05]  /*d0f0*/  @!P2 BRA `(.L_x_10680) ;  /* 0x000000240070a947 */ /* 0x002fea0003800000 */
.L_x_10734:
        /* <DEDUP_REMOVED lines=11> */
.L_x_10681:
        /* <DEDUP_REMOVED lines=16> */
.L_x_10678:
[----:B------:R-:W2:Y:S01]  /*d2b0*/  LDL.LU R9, [R1+0x4] ;  /* 0x0000040001097983 */ /* 0x000ea20000300800 */
[----:B------:R-:W-:Y:S05]  /*d2c0*/  WARPSYNC.ALL ;  /* 0x0000000000007948 */ /* 0x000fea0003800000 */
[----:B------:R-:W-:Y:S01]  /*d2d0*/  BAR.SYNC.DEFER_BLOCKING 0x8, 0x120 ;  /* 0x0204800000007b1d */ /* 0x000fe20000010000 */
[----:B------:R-:W-:-:S05]  /*d2e0*/  ELECT P2, URZ, PT ;  /* 0x00000000003f782f */ /* 0x000fca0003840000 */
[----:B------:R-:W-:Y:S01]  /*d2f0*/  BSSY B0, `(.L_x_10682) ;  /* 0x0000030000007945 */ /* 0x000fe20003800000 */
[----:B--2---:R-:W-:-:S05]  /*d300*/  IADD3 R9, R9, 0x1, RZ ;  /* 0x0000000109097810 */ /* 0x004fca0007ffe0ff */
[----:B------:R1:W-:Y:S02]  /*d310*/  STL [R1+0x4], R9 ;  /* 0x0000040901007387 */ /* 0x0003e40000100800 */
[----:B------:R-:W-:Y:S05]  /*d320*/  @!P2 BRA `(.L_x_10683) ;  /* 0x0000000000b0a947 */ /* 0x000fea0003800000 */
        /* <DEDUP_REMOVED lines=14> */
[----:B--2---:R-:W-:Y:S01]  /*d410*/  IMAD.MOV.U32 R5, RZ, RZ, 0x10000 ;  /* 0x00010000ff057424 */ /* 0x004fe200078e00ff */
        /* <DEDUP_REMOVED lines=22> */
[----:B--2---:R-:W-:Y:S01]  /*d580*/  UIADD3 UR8, UR17, 0x2e400, URZ ;  /* 0x0002e40011087890 */ /* 0x004fe2000fffe03f */
[----:B------:R-:W-:-:S02]  /*d590*/  UMOV UR10, 0xc0 ;  /* 0x000000c0000a7882 */ /* 0x000fc40000000000 */
[----:B------:R-:W-:Y:S01]  /*d5a0*/  UMOV UR17, UR33 ;  /* 0x0000002100117c82 */ /* 0x000fe20008000000 */
[----:B------:R-:W-:Y:S01]  /*d5b0*/  UMOV UR9, UR33 ;  /* 0x0000002100097c82 */ /* 0x000fe20008000000 */
[----:B------:R3:W-:Y:S04]  /*d5c0*/  UTMALDG.4D [UR16], [UR6], desc[UR14] ;  /* 0x00000e10060075b4 */ /* 0x0007e80008019000 */
[----:B------:R3:W-:Y:S02]  /*d5d0*/  UTMALDG.4D [UR8], [UR6], desc[UR14] ;  /* 0x00000e08060075b4 */ /* 0x0007e40008019000 */
[----:B---3--:R-:W-:Y:S01]  /*d5e0*/  NOP ;  /* 0x0000000000007918 */ /* 0x008fe20000000000 */
.L_x_10683:
[----:B------:R-:W-:Y:S05]  /*d5f0*/  BSYNC B0 ;  /* 0x0000000000007941 */ /* 0x000fea0003800000 */
.L_x_10682:
[----:B------:R-:W-:-:S04]  /*d600*/  LEA.HI R5, R9, R9, RZ, 0x1 ;  /* 0x0000000909057211 */ /* 0x000fc800078f08ff */
[----:B------:R-:W-:-:S04]  /*d610*/  LOP3.LUT R5, R5, 0xfffffffe, RZ, 0xc0, !PT ;  /* 0xfffffffe05057812 */ /* 0x000fc800078ec0ff */
[----:B------:R-:W-:-:S04]  /*d620*/  IADD3 R5, R9, -R5, RZ ;  /* 0x8000000509057210 */ /* 0x000fc80007ffe0ff */
[----:B------:R-:W-:-:S04]  /*d630*/  SHF.L.U32 R5, R5, 0x1f, RZ ;  /* 0x0000001f05057819 */ /* 0x000fc800000006ff */
[----:B------:R-:W2:Y:S02]  /*d640*/  SYNCS.PHASECHK.TRANS64.TRYWAIT P2, [R18+URZ+0x32420], R5 ;  /* 0x03242005120075a7 */ /* 0x000ea4000804017f */
[----:B--2---:R-:W-:Y:S05]  /*d650*/  @!P2 BRA `(.L_x_10684) ;  /* 0x00000020002ca947 */ /* 0x004fea0003800000 */
.L_x_10735:
[----:B------:R-:W-:Y:S01]  /*d660*/  ULDC.64 UR4, c[0x0][0x408] ;  /* 0x0001020000047ab9 */ /* 0x000fe20000000a00 */
[----:B------:R-:W-:Y:S04]  /*d670*/  BSSY B0, `(.L_x_10685) ;  /* 0x0000030000007945 */ /* 0x000fe80003800000 */
[----:B------:R-:W-:Y:S05]  /*d680*/  @!P6 BRA `(.L_x_10686) ;  /* 0x0000000000b8e947 */ /* 0x000fea0003800000 */
[----:B------:R-:W-:Y:S01]  /*d690*/  IMAD R10, R16, 0x8, R18 ;  /* 0x00000008100a7824 */ /* 0x000fe200078e0212 */
[----:B--2---:R-:W-:Y:S01]  /*d6a0*/  SHF.L.U32 R5, R17, 0x1f, RZ ;  /* 0x0000001f11057819 */ /* 0x004fe200000006ff */
[----:B-1----:R-:W1:Y:S03]  /*d6b0*/  S2R R9, SR_TID.X ;  /* 0x0000000000097919 */ /* 0x002e660000002100 */
[----:B------:R-:W2:Y:S01]  /*d6c0*/  SYNCS.PHASECHK.TRANS64.TRYWAIT P2, [R10+URZ+0x32460], R5 ;  /* 0x032460050a0075a7 */ /* 0x000ea2000804017f */
[----:B-1----:R-:W-:-:S04]  /*d6d0*/  LOP3.LUT R9, R9, 0x7f, RZ, 0xc0, !PT ;  /* 0x0000007f09097812 */ /* 0x002fc800078ec0ff */
[----:B------:R-:W-:Y:S01]  /*d6e0*/  ISETP.NE.AND P3, PT, R9, RZ, PT ;  /* 0x000000ff0900720c */ /* 0x000fe20003f65270 */
[----:B--2---:R-:W-:-:S12]  /*d6f0*/  @!P2 BRA `(.L_x_10687) ;  /* 0x000000200018a947 */ /* 0x004fd80003800000 */
.L_x_10736:
        /* <DEDUP_REMOVED lines=8> */
.L_x_10688:
        /* <DEDUP_REMOVED lines=31> */
.L_x_10686:
[----:B------:R-:W-:Y:S05]  /*d970*/  BSYNC B0 ;  /* 0x0000000000007941 */ /* 0x000fea0003800000 */
.L_x_10685:
[----:B------:R-:W-:-:S13]  /*d980*/  ISETP.GE.AND P2, PT, R19, 0x2, PT ;  /* 0x000000021300780c */ /* 0x000fda0003f46270 */
[----:B------:R-:W-:Y:S05]  /*d990*/  @!P2 BRA `(.L_x_10689) ;  /* 0x0000001000c4a947 */ /* 0x000fea0003800000 */
[C---:B--2---:R-:W-:Y:S02]  /*d9a0*/  LOP3.LUT R5, R19.reuse, 0x1, RZ, 0xc0, !PT ;  /* 0x0000000113057812 */ /* 0x044fe400078ec0ff */
[----:B-1----:R-:W-:Y:S02]  /*d9b0*/  IADD3 R9, R19, -0x2, RZ ;  /* 0xfffffffe13097810 */ /* 0x002fe40007ffe0ff */
[----:B------:R-:W-:-:S03]  /*d9c0*/  ISETP.NE.U32.AND P2, PT, R5, 0x1, PT ;  /* 0x000000010500780c */ /* 0x000fc60003f45070 */
[----:B------:R-:W-:-:S10]  /*d9d0*/  IMAD.MOV.U32 R8, RZ, RZ, R9 ;  /* 0x000000ffff087224 */ /* 0x000fd400078e0009 */
        /* <DEDUP_REMOVED lines=22> */
[----:B------:R-:W-:-:S03]  /*db40*/  IMAD.WIDE.U32 R4, R6, UR6, R4 ;  /* 0x0000000606047c25 */ /* 0x000fc6000f8e0004 */
[----:B------:R-:W-:Y:S02]  /*db50*/  LEA R2, P2, R4, R2, 0x2 ;  /* 0x0000000204027211 */ /* 0x000fe400078410ff */
[----:B------:R-:W-:-:S04]  /*db60*/  IADD3 R10, R10, R5, RZ ;  /* 0x000000050a0a7210 */ /* 0x000fc80007ffe0ff */
[----:B------:R-:W-:-:S05]  /*db70*/  LEA.HI.X R3, R4, R3, R10, 0x2, P2 ;  /* 0x0000000304037211 */ /* 0x000fca00010f140a */
[----:B------:R1:W5:Y:S02]  /*db80*/  LDG.E R4, desc[UR46][R2.64] ;  /* 0x0000002e02047981 */ /* 0x000364000c1e1900 */
.L_x_10693:
[----:B-1----:R-:W1:Y:S01]  /*db90*/  S2R R2, SR_TID.X ;  /* 0x0000000000027919 */ /* 0x002e620000002100 */
[----:B------:R-:W-:Y:S02]  /*dba0*/  SHF.L.U32 R3, R17, 0x1f, RZ ;  /* 0x0000001f11037819 */ /* 0x000fe400000006ff */
[----:B-1----:R-:W-:Y:S01]  /*dbb0*/  LOP3.LUT R5, R2, 0x7f, RZ, 0xc0, !PT ;  /* 0x0000007f02057812 */ /* 0x002fe200078ec0ff */
[----:B------:R-:W-:-:S03]  /*dbc0*/  IMAD R2, R16, 0x8, R18 ;  /* 0x0000000810027824 */ /* 0x000fc600078e0212 */
[----:B------:R-:W-:Y:S01]  /*dbd0*/  ISETP.NE.AND P2, PT, R5, RZ, PT ;  /* 0x000000ff0500720c */ /* 0x000fe20003f45270 */
[----:B------:R-:W1:Y:S02]  /*dbe0*/  SYNCS.PHASECHK.TRANS64.TRYWAIT P3, [R2+URZ+0x32440], R3 ;  /* 0x03244003020075a7 */ /* 0x000e64000806017f */
[----:B-1----:R-:W-:Y:S10]  /*dbf0*/  @!P3 BRA `(.L_x_10694) ;  /* 0x0000001800ecb947 */ /* 0x002ff40003800000 */
.L_x_10737:
        /* <DEDUP_REMOVED lines=8> */
.L_x_10695:
        /* <DEDUP_REMOVED lines=17> */
.L_x_10738:
        /* <DEDUP_REMOVED lines=8> */
.L_x_10697:
        /* <DEDUP_REMOVED lines=30> */
.L_x_10692:
[----:B------:R-:W-:Y:S05]  /*dff0*/  BSYNC B0 ;  /* 0x0000000000007941 */ /* 0x000fea0003800000 */
.L_x_10691:
[----:B------:R-:W-:-:S07]  /*e000*/  VIADD R8, R19, 0xfffffffd ;  /* 0xfffffffd13087836 */ /* 0x000fce0000000000 */
.L_x_10690:
[----:B------:R-:W-:Y:S01]  /*e010*/  ISETP.NE.AND P2, PT, R9, RZ, PT ;  /* 0x000000ff0900720c */ /* 0x000fe20003f45270 */
[----:B------:R-:W-:-:S12]  /*e020*/  BSSY B0, `(.L_x_10689) ;  /* 0x00000c8000007945 */ /* 0x000fd80003800000 */
[----:B------:R-:W-:Y:S05]  /*e030*/  @!P2 BRA `(.L_x_10698) ;  /* 0x0000000c0018a947 */ /* 0x000fea0003800000 */
.L_x_10713:
        /* <DEDUP_REMOVED lines=8> */
[----:B------:R-:W-:Y:S01]  /*e0c0*/  MOV R10, R8 ;  /* 0x00000008000a7202 */ /* 0x000fe20000000f00 */
        /* <DEDUP_REMOVED lines=18> */
.L_x_10701:
[----:B------:R-:W1:Y:S01]  /*e1f0*/  S2R R2, SR_TID.X ;  /* 0x0000000000027919 */ /* 0x000e620000002100 */
[----:B------:R-:W-:Y:S01]  /*e200*/  IMAD R3, R9, 0x8, R18 ;  /* 0x0000000809037824 */ /* 0x000fe200078e0212 */
[----:B-1----:R-:W-:Y:S02]  /*e210*/  LOP3.LUT R5, R2, 0x7f, RZ, 0xc0, !PT ;  /* 0x0000007f02057812 */ /* 0x002fe400078ec0ff */
[----:B------:R-:W-:Y:S02]  /*e220*/  SHF.L.U32 R2, R17, 0x1f, RZ ;  /* 0x0000001f11027819 */ /* 0x000fe400000006ff */
[----:B------:R-:W-:Y:S02]  /*e230*/  ISETP.NE.AND P2, PT, R5, RZ, PT ;  /* 0x000000ff0500720c */ /* 0x000fe40003f45270 */
[----:B------:R-:W1:Y:S02]  /*e240*/  SYNCS.PHASECHK.TRANS64.TRYWAIT P3, [R3+URZ+0x32440], R2 ;  /* 0x03244002030075a7 */ /* 0x000e64000806017f */
[----:B-1----:R-:W-:Y:S09]  /*e250*/  @!P3 BRA `(.L_x_10702) ;  /* 0x00000014007cb947 */ /* 0x002ff20003800000 */
.L_x_10739:
        /* <DEDUP_REMOVED lines=8> */
.L_x_10703:
        /* <DEDUP_REMOVED lines=17> */
.L_x_10740:
        /* <DEDUP_REMOVED lines=8> */
.L_x_10705:
        /* <DEDUP_REMOVED lines=30> */
.L_x_10700:
[----:B------:R-:W-:Y:S05]  /*e650*/  BSYNC B1 ;  /* 0x0000000000017941 */ /* 0x000fea0003800000 */
.L_x_10699:
[----:B------:R-:W-:Y:S01]  /*e660*/  VIADD R9, R9, 0x1 ;  /* 0x0000000109097836 */ /* 0x000fe20000000000 */
[----:B------:R-:W-:Y:S04]  /*e670*/  BSSY B1, `(.L_x_10706) ;  /* 0x000005f000017945 */ /* 0x000fe80003800000 */
        /* <DEDUP_REMOVED lines=24> */
.L_x_10708:
[----:B------:R-:W1:Y:S01]  /*e800*/  S2R R2, SR_TID.X ;  /* 0x0000000000027919 */ /* 0x000e620000002100 */
[----:B------:R-:W-:Y:S02]  /*e810*/  SHF.L.U32 R3, R17, 0x1f, RZ ;  /* 0x0000001f11037819 */ /* 0x000fe400000006ff */
[----:B-1----:R-:W-:Y:S02]  /*e820*/  LOP3.LUT R5, R2, 0x7f, RZ, 0xc0, !PT ;  /* 0x0000007f02057812 */ /* 0x002fe400078ec0ff */
[----:B------:R-:W-:Y:S02]  /*e830*/  LEA R2, R16, R18, 0x3 ;  /* 0x0000001210027211 */ /* 0x000fe400078e18ff */
[----:B------:R-:W-:Y:S02]  /*e840*/  ISETP.NE.AND P2, PT, R5, RZ, PT ;  /* 0x000000ff0500720c */ /* 0x000fe40003f45270 */
[----:B------:R-:W1:Y:S02]  /*e850*/  SYNCS.PHASECHK.TRANS64.TRYWAIT P3, [R2+URZ+0x32440], R3 ;  /* 0x03244003020075a7 */ /* 0x000e64000806017f */
[----:B-1----:R-:W-:Y:S09]  /*e860*/  @!P3 BRA `(.L_x_10709) ;  /* 0x000000100020b947 */ /* 0x002ff20003800000 */
.L_x_10741:
        /* <DEDUP_REMOVED lines=8> */
.L_x_10710:
        /* <DEDUP_REMOVED lines=17> */
.L_x_10742:
        /* <DEDUP_REMOVED lines=8> */
.L_x_10712:
        /* <DEDUP_REMOVED lines=30> */
.L_x_10707:
[----:B------:R-:W-:Y:S05]  /*ec60*/  BSYNC B1 ;  /* 0x0000000000017941 */ /* 0x000fea0003800000 */
.L_x_10706:
[C---:B------:R-:W-:Y:S02]  /*ec70*/  ISETP.GT.AND P2, PT, R8.reuse, 0x1, PT ;  /* 0x000000010800780c */ /* 0x040fe40003f44270 */
[----:B------:R-:W-:-:S11]  /*ec80*/  IADD3 R8, R8, -0x2, RZ ;  /* 0xfffffffe08087810 */ /* 0x000fd60007ffe0ff */
[----:B------:R-:W-:Y:S05]  /*ec90*/  @P2 BRA `(.L_x_10713) ;  /* 0xfffffff000e82947 */ /* 0x000fea000383ffff */
.L_x_10698:
[----:B------:R-:W-:Y:S05]  /*eca0*/  BSYNC B0 ;  /* 0x0000000000007941 */ /* 0x000fea0003800000 */
.L_x_10689:
[----:B------:R3:W5:Y:S01]  /*ecb0*/  LDL R6, [R1] ;  /* 0x0000000001067983 */ /* 0x0007620000100800 */
[----:B------:R-:W-:Y:S01]  /*ecc0*/  VIADD R16, R16, 0x1 ;  /* 0x0000000110107836 */ /* 0x000fe20000000000 */
[----:B------:R-:W-:Y:S04]  /*ecd0*/  BSSY B0, `(.L_x_10714) ;  /* 0x0000012000007945 */ /* 0x000fe80003800000 */
[----:B------:R-:W-:-:S04]  /*ece0*/  ISETP.NE.AND P0, PT, R16, 0x2, PT ;  /* 0x000000021000780c */ /* 0x000fc80003f05270 */
[----:B------:R-:W-:-:S04]  /*ecf0*/  SEL R0, RZ, 0x1, P0 ;  /* 0x00000001ff007807 */ /* 0x000fc80000000000 */
[----:B------:R-:W-:Y:S01]  /*ed00*/  LOP3.LUT R17, R17, R0, RZ, 0x3c, !PT ;  /* 0x0000000011117212 */ /* 0x000fe200078e3cff */
[----:B---3--:R-:W-:Y:S06]  /*ed10*/  @P1 BRA `(.L_x_10715) ;  /* 0x0000000000341947 */ /* 0x008fec0003800000 */
[----:B--2---:R-:W2:Y:S01]  /*ed20*/  S2R R5, SR_LANEID ;  /* 0x0000000000057919 */ /* 0x004ea20000000000 */
[----:B------:R-:W-:Y:S01]  /*ed30*/  VOTEU.ANY UR6, UPT, PT ;  /* 0x0000000000067886 */ /* 0x000fe200038e0100 */
[----:B------:R-:W3:Y:S01]  /*ed40*/  LDC.64 R2, c[0x0][0xef0] ;  /* 0x0003bc00ff027b82 */ /* 0x000ee20000000a00 */
[----:B------:R-:W2:Y:S02]  /*ed50*/  FLO.U32 R0, UR6 ;  /* 0x0000000600007d00 */ /* 0x000ea400080e0000 */
[----:B--2---:R-:W-:-:S06]  /*ed60*/  ISETP.EQ.U32.AND P1, PT, R0, R5, PT ;  /* 0x000000050000720c */ /* 0x004fcc0003f22070 */
[----:B------:R-:W3:Y:S07]  /*ed70*/  POPC R5, UR6 ;  /* 0x0000000600057d09 */ /* 0x000eee0008000000 */
[----:B---3--:R-:W2:Y:S01]  /*ed80*/  @P1 ATOMG.E.ADD.STRONG.GPU PT, R3, desc[UR46][R2.64], R5 ;  /* 0x00000005020319a8 */ /* 0x008ea200081ee1ee */
[----:B------:R-:W3:Y:S02]  /*ed90*/  S2R R4, SR_LTMASK ;  /* 0x0000000000047919 */ /* 0x000ee40000003900 */
[----:B---3--:R-:W-:-:S04]  /*eda0*/  LOP3.LUT R4, R4, UR6, RZ, 0xc0, !PT ;  /* 0x0000000604047c12 */ /* 0x008fc8000f8ec0ff */
[----:B------:R-:W3:Y:S01]  /*edb0*/  POPC R7, R4 ;  /* 0x0000000400077309 */ /* 0x000ee20000000000 */
[----:B--2---:R-:W3:Y:S02]  /*edc0*/  SHFL.IDX PT, R0, R3, R0, 0x1f ;  /* 0x00001f0003007589 */ /* 0x004ee400000e0000 */
[----:B---3-5:R-:W-:-:S05]  /*edd0*/  IADD3 R6, R0, UR44, R7 ;  /* 0x0000002c00067c10 */ /* 0x028fca000fffe007 */
[----:B------:R3:W-:Y:S02]  /*ede0*/  STL [R1], R6 ;  /* 0x0000000601007387 */ /* 0x0007e40000100800 */
.L_x_10715:
[----:B------:R-:W-:Y:S05]  /*edf0*/  BSYNC B0 ;  /* 0x0000000000007941 */ /* 0x000fea0003800000 */
.L_x_10714:
[----:B------:R-:W-:Y:S01]  /*ee00*/  SEL R16, R16, RZ, P0 ;  /* 0x000000ff10107207 */ /* 0x000fe20000000000 */
[----:B-----5:R-:W-:-:S07]  /*ee10*/  IMAD.MOV.U32 R13, RZ, RZ, R6 ;  /* 0x000000ffff0d7224 */ /* 0x020fce00078e0006 */
.L_x_10672:
[----:B------:R-:W-:Y:S05]  /*ee20*/  BSYNC B6 ;  /* 0x0000000000067941 */ /* 0x000fea0003800000 */
.L_x_10670:
[----:B------:R-:W-:-:S03]  /*ee30*/  UMOV UR6, 0xffffffff ;  /* 0xffffffff00067882 */ /* 0x000fc60000000000 */
[----:B------:R-:W-:Y:S05]  /*ee40*/  BRA.DIV UR6, `(.L_x_10716) ;  /* 0x0000000a06d07947 */ /* 0x000fea000b800000 */
[----:B------:R4:W1:Y:S02]  /*ee50*/  SHFL.IDX PT, R14, R13, RZ, 0x1f ;  /* 0x00001fff0d0e7589 */ /* 0x00086400000e0000 */
.L_x_10745:
[----:B------:R-:W5:Y:S01]  /*ee60*/  S2R R0, SR_TID.X ;  /* 0x0000000000007919 */ /* 0x000f620000002100 */
[----:B------:R-:W-:Y:S05]  /*ee70*/  WARPSYNC.ALL ;  /* 0x0000000000007948 */ /* 0x000fea0003800000 */
[----:B------:R-:W-:Y:S01]  /*ee80*/  BAR.SYNC.DEFER_BLOCKING 0x4, 0x120 ;  /* 0x0104800000007b1d */ /* 0x000fe20000010000 */
[----:B-1----:R-:W-:-:S05]  /*ee90*/  MOV R2, R14 ;  /* 0x0000000e00027202 */ /* 0x002fca0000000f00 */
[----:B------:R-:W-:Y:S01]  /*eea0*/  ULDC UR6, c[0x0][0xea8] ;  /* 0x0003aa0000067ab9 */ /* 0x000fe20000000800 */
[----:B------:R1:W-:Y:S01]  /*eeb0*/  STL [R1], R2 ;  /* 0x0000000201007387 */ /* 0x0003e20000100800 */
        /* <DEDUP_REMOVED lines=8> */
[----:B-1----:R-:W-:Y:S05]  /*ef40*/  @!P0 BRA `(.L_x_10717) ;  /* 0xffffffd400508947 */ /* 0x002fea000383ffff */
.L_x_10667:
[----:B------:R-:W5:Y:S01]  /*ef50*/  LDL.LU R0, [R1+0x4] ;  /* 0x0000040001007983 */ /* 0x000f620000300800 */
[----:B--2---:R-:W1:Y:S01]  /*ef60*/  S2R R5, SR_CgaCtaId ;  /* 0x0000000000057919 */ /* 0x004e620000008800 */
[----:B-----5:R-:W-:-:S05]  /*ef70*/  VIADD R0, R0, 0x1 ;  /* 0x0000000100007836 */ /* 0x020fca0000000000 */
        /* <DEDUP_REMOVED lines=8> */
.L_x_10746:
        /* <DEDUP_REMOVED lines=9> */
[----:B------:R-:W2:Y:S02]  /*f090*/  LDL.LU R2, [R1+0x8] ;  /* 0x0000080001027983 */ /* 0x000ea40000300800 */
[----:B--2---:R-:W-:-:S04]  /*f0a0*/  LOP3.LUT R0, R2, 0x2, RZ, 0xfc, !PT ;  /* 0x0000000202007812 */ /* 0x004fc800078efcff */
[----:B------:R-:W-:-:S13]  /*f0b0*/  ISETP.NE.AND P2, PT, R0, 0x3, PT ;  /* 0x000000030000780c */ /* 0x000fda0003f45270 */
[----:B------:R-:W-:Y:S05]  /*f0c0*/  @!P2 BRA `(.L_x_10721) ;  /* 0x000000000004a947 */ /* 0x000fea0003800000 */
[----:B------:R-:W-:Y:S01]  /*f0d0*/  BPT.TRAP 0x1 ;  /* 0x000000040000795c */ /* 0x000fe20000300000 */
.L_x_10721:
[----:B------:R-:W-:Y:S01]  /*f0e0*/  IADD3 R3, R7, 0x32440, RZ ;  /* 0x0003244007037810 */ /* 0x000fe20007ffe0ff */
[----:B------:R-:W-:Y:S01]  /*f0f0*/  VIADD R0, R16, 0x1 ;  /* 0x0000000110007836 */ /* 0x000fe20000000000 */
[----:B------:R-:W-:-:S03]  /*f100*/  SHF.L.U32 R4, R17, 0x1f, RZ ;  /* 0x0000001f11047819 */ /* 0x000fc600000006ff */
[----:B------:R-:W-:Y:S01]  /*f110*/  IMAD R5, R16, 0x8, R3 ;  /* 0x0000000810057824 */ /* 0x000fe200078e0203 */
[----:B------:R-:W-:-:S03]  /*f120*/  ISETP.NE.AND P1, PT, R0, 0x2, PT ;  /* 0x000000020000780c */ /* 0x000fc60003f25270 */
[----:B------:R-:W1:Y:S01]  /*f130*/  SYNCS.PHASECHK.TRANS64.TRYWAIT P0, [R5+URZ], R4 ;  /* 0x00000004050075a7 */ /* 0x000e62000800017f */
[----:B------:R-:W-:-:S04]  /*f140*/  SEL R2, RZ, 0x1, P1 ;  /* 0x00000001ff027807 */ /* 0x000fc80000800000 */
[----:B------:R-:W-:Y:S02]  /*f150*/  LOP3.LUT R17, R17, R2, RZ, 0x3c, !PT ;  /* 0x0000000211117212 */ /* 0x000fe400078e3cff */
[----:B------:R-:W-:Y:S02]  /*f160*/  SEL R2, R0, RZ, P1 ;  /* 0x000000ff00027207 */ /* 0x000fe40000800000 */
[----:B------:R-:W-:Y:S02]  /*f170*/  SHF.L.U32 R0, R17, 0x1f, RZ ;  /* 0x0000001f11007819 */ /* 0x000fe400000006ff */
[----:B------:R-:W-:Y:S01]  /*f180*/  LEA R3, R2, R3, 0x3 ;  /* 0x0000000302037211 */ /* 0x000fe200078e18ff */
[----:B-1----:R-:W-:Y:S06]  /*f190*/  @!P0 BRA `(.L_x_10722) ;  /* 0x0000000800348947 */ /* 0x002fec0003800000 */
.L_x_10747:
[----:B------:R-:W2:Y:S02]  /*f1a0*/  SYNCS.PHASECHK.TRANS64.TRYWAIT P0, [R3+URZ], R0 ;  /* 0x00000000030075a7 */ /* 0x000ea4000800017f */
[----:B--2---:R-:W-:Y:S05]  /*f1b0*/  @!P0 BRA `(.L_x_10723) ;  /* 0x0000000800408947 */ /* 0x004fea0003800000 */
.L_x_10748:
[----:B------:R-:W-:Y:S05]  /*f1c0*/  @!P2 BRA `(.L_x_10724) ;  /* 0x000000000004a947 */ /* 0x000fea0003800000 */
[----:B------:R-:W-:Y:S01]  /*f1d0*/  BPT.TRAP 0x1 ;  /* 0x000000040000795c */ /* 0x000fe20000300000 */
.L_x_10724:
[----:B--2---:R-:W-:-:S04]  /*f1e0*/  VIADD R3, R7, 0x32460 ;  /* 0x0003246007037836 */ /* 0x004fc80000000000 */
[----:B-1----:R-:W-:-:S04]  /*f1f0*/  IMAD R5, R16, 0x8, R3 ;  /* 0x0000000810057824 */ /* 0x002fc800078e0203 */
[----:B------:R-:W1:Y:S02]  /*f200*/  SYNCS.PHASECHK.TRANS64.TRYWAIT P0, [R5+URZ], R4 ;  /* 0x00000004050075a7 */ /* 0x000e64000800017f */
[----:B-1----:R-:W-:Y:S05]  /*f210*/  @!P0 BRA `(.L_x_10725) ;  /* 0x00000008003c8947 */ /* 0x002fea0003800000 */
.L_x_10749:
[----:B------:R-:W-:-:S07]  /*f220*/  LEA R3, R2, R3, 0x3 ;  /* 0x0000000302037211 */ /* 0x000fce00078e18ff */
.L_x_10726:
[----:B--2---:R2:W1:Y:S02]  /*f230*/  SYNCS.PHASECHK.TRANS64.TRYWAIT P0, [R3+URZ], R0 ;  /* 0x00000000030075a7 */ /* 0x004464000800017f */
[----:B-1----:R-:W-:Y:S05]  /*f240*/  @!P0 NANOSLEEP.SYNCS 0x989680 ;  /* 0x009896800000895d */ /* 0x002fea0003900000 */
[----:B------:R-:W1:Y:S02]  /*f250*/  @!P0 SYNCS.PHASECHK.TRANS64 P0, [R3+URZ], R0 ;  /* 0x00000000030085a7 */ /* 0x000e64000800007f */
[----:B-1----:R-:W-:Y:S05]  /*f260*/  @!P0 BRA `(.L_x_10726) ;  /* 0xfffffffc00f08947 */ /* 0x002fea000383ffff */
.L_x_10720:
[----:B------:R-:W-:Y:S05]  /*f270*/  BSYNC B0 ;  /* 0x0000000000007941 */ /* 0x000fea0003800000 */
.L_x_10719:
[----:B------:R-:W-:Y:S05]  /*f280*/  EXIT ;  /* 0x000000000000794d */ /* 0x000fea0003800000 */
.L_x_10623:
[----:B-1----:R-:W-:-:S04]  /*f290*/  IMAD.U32 R3, RZ, RZ, UR39 ;  /* 0x00000027ff037e24 */ /* 0x002fc8000f8e00ff */
[----:B------:R1:W2:Y:S03]  /*f2a0*/  SYNCS.PHASECHK.TRANS64.TRYWAIT P0, [R3+URZ+0x32400], R0 ;  /* 0x03240000030075a7 */ /* 0x0002a6000800017f */
[----:B--2---:R-:W-:Y:S05]  /*f2b0*/  @!P0 NANOSLEEP.SYNCS 0x989680 ;  /* 0x009896800000895d */ /* 0x004fea0003900000 */
[----:B------:R-:W2:Y:S02]  /*f2c0*/  @!P0 SYNCS.PHASECHK.TRANS64 P0, [R3+URZ+0x32400], R0 ;  /* 0x03240000030085a7 */ /* 0x000ea4000800007f */
[----:B--2---:R-:W-:Y:S05]  /*f2d0*/  @!P0 BRA `(.L_x_10623) ;  /* 0xfffffffc00ec8947 */ /* 0x004fea000383ffff */
[----:B------:R-:W-:Y:S05]  /*f2e0*/  BRA `(.L_x_10727) ;  /* 0xffffff2400a07947 */ /* 0x000fea000383ffff */
.L_x_10627:
[----:B-1----:R-:W-:-:S04]  /*f2f0*/  IMAD.U32 R3, RZ, RZ, UR7 ;  /* 0x00000007ff037e24 */ /* 0x002fc8000f8e00ff */
[----:B------:R1:W4:Y:S03]  /*f300*/  SYNCS.PHASECHK.TRANS64.TRYWAIT P1, [R3+URZ+0x32430], R2 ;  /* 0x03243002030075a7 */ /* 0x000326000802017f */
[----:B----4-:R-:W-:Y:S05]  /*f310*/  @!P1 NANOSLEEP.SYNCS 0x989680 ;  /* 0x009896800000995d */ /* 0x010fea0003900000 */
[----:B------:R-:W4:Y:S02]  /*f320*/  @!P1 SYNCS.PHASECHK.TRANS64 P1, [R3+URZ+0x32430], R2 ;  /* 0x03243002030095a7 */ /* 0x000f24000802007f */
[----:B----4-:R-:W-:Y:S05]  /*f330*/  @!P1 BRA `(.L_x_10627) ;  /* 0xfffffffc00ec9947 */ /* 0x010fea000383ffff */
[----:B------:R-:W-:Y:S05]  /*f340*/  BRA `(.L_x_10626) ;  /* 0xffffff2400c07947 */ /* 0x000fea000383ffff */
.L_x_10628:
[----:B-1----:R-:W-:-:S04]  /*f350*/  MOV R3, UR39 ;  /* 0x0000002700037c02 */ /* 0x002fc80008000f00 */
[----:B------:R1:W4:Y:S03]  /*f360*/  SYNCS.PHASECHK.TRANS64.TRYWAIT P1, [R3+URZ+0x32410], R0 ;  /* 0x03241000030075a7 */ /* 0x000326000802017f */
[----:B----4-:R-:W-:Y:S05]  /*f370*/  @!P1 NANOSLEEP.SYNCS 0x989680 ;  /* 0x009896800000995d */ /* 0x010fea0003900000 */
[----:B------:R-:W4:Y:S02]  /*f380*/  @!P1 SYNCS.PHASECHK.TRANS64 P1, [R3+URZ+0x32410], R0 ;  /* 0x03241000030095a7 */ /* 0x000f24000802007f */
[----:B----4-:R-:W-:Y:S05]  /*f390*/  @!P1 BRA `(.L_x_10628) ;  /* 0xfffffffc00ec9947 */ /* 0x010fea000383ffff */
[----:B------:R-:W-:Y:S05]  /*f3a0*/  BRA `(.L_x_10728) ;  /* 0xffffff2800647947 */ /* 0x000fea000383ffff */
.L_x_10632:
[----:B------:R-:W-:-:S04]  /*f3b0*/  IMAD.U32 R3, RZ, RZ, UR7 ;  /* 0x00000007ff037e24 */ /* 0x000fc8000f8e00ff */
[----:B------:R1:W1:Y:S03]  /*f3c0*/  SYNCS.PHASECHK.TRANS64.TRYWAIT P1, [R3+URZ+0x32450], R2 ;  /* 0x03245002030075a7 */ /* 0x000266000802017f */
[----:B-1----:R-:W-:Y:S05]  /*f3d0*/  @!P1 NANOSLEEP.SYNCS 0x989680 ;  /* 0x009896800000995d */ /* 0x002fea0003900000 */
[----:B------:R-:W1:Y:S02]  /*f3e0*/  @!P1 SYNCS.PHASECHK.TRANS64 P1, [R3+URZ+0x32450], R2 ;  /* 0x03245002030095a7 */ /* 0x000e64000802007f */
[----:B-1----:R-:W-:Y:S05]  /*f3f0*/  @!P1 BRA `(.L_x_10632) ;  /* 0xfffffffc00ec9947 */ /* 0x002fea000383ffff */
[----:B------:R-:W-:Y:S05]  /*f400*/  BRA `(.L_x_10631) ;  /* 0xffffff28006c7947 */ /* 0x000fea000383ffff */
.L_x_10637:
[----:B---3--:R-:W-:-:S04]  /*f410*/  IMAD.U32 R152, RZ, RZ, UR4 ;  /* 0x00000004ff987e24 */ /* 0x008fc8000f8e00ff */
[----:B------:R3:W4:Y:S03]  /*f420*/  SYNCS.PHASECHK.TRANS64.TRYWAIT P2, [R152+URZ+0x32430], R209 ;  /* 0x032430d1980075a7 */ /* 0x000726000804017f */
[----:B----4-:R-:W-:Y:S05]  /*f430*/  @!P2 NANOSLEEP.SYNCS 0x989680 ;  /* 0x009896800000a95d */ /* 0x010fea0003900000 */
[----:B------:R-:W4:Y:S02]  /*f440*/  @!P2 SYNCS.PHASECHK.TRANS64 P2, [R152+URZ+0x32430], R209 ;  /* 0x032430d19800a5a7 */ /* 0x000f24000804007f */
[----:B----4-:R-:W-:Y:S05]  /*f450*/  @!P2 BRA `(.L_x_10637) ;  /* 0xfffffffc00eca947 */ /* 0x010fea000383ffff */
[----:B------:R-:W-:Y:S05]  /*f460*/  BRA `(.L_x_10636) ;  /* 0xffffff5000707947 */ /* 0x000fea000383ffff */
.L_x_10641:
[----:B---3--:R-:W-:-:S04]  /*f470*/  MOV R210, UR4 ;  /* 0x0000000400d27c02 */ /* 0x008fc80008000f00 */
[----:B------:R3:W4:Y:S03]  /*f480*/  SYNCS.PHASECHK.TRANS64.TRYWAIT P2, [R210+URZ+0x32450], R209 ;  /* 0x032450d1d20075a7 */ /* 0x000726000804017f */
[----:B----4-:R-:W-:Y:S05]  /*f490*/  @!P2 NANOSLEEP.SYNCS 0x989680 ;  /* 0x009896800000a95d */ /* 0x010fea0003900000 */
[----:B------:R-:W4:Y:S02]  /*f4a0*/  @!P2 SYNCS.PHASECHK.TRANS64 P2, [R210+URZ+0x32450], R209 ;  /* 0x032450d1d200a5a7 */ /* 0x000f24000804007f */
[----:B----4-:R-:W-:Y:S05]  /*f4b0*/  @!P2 BRA `(.L_x_10641) ;  /* 0xfffffffc00eca947 */ /* 0x010fea000383ffff */
[----:B------:R-:W-:Y:S05]  /*f4c0*/  BRA `(.L_x_10640) ;  /* 0xffffff5000ec7947 */ /* 0x000fea000383ffff */
.L_x_10647:
[----:B----4-:R-:W-:-:S04]  /*f4d0*/  IMAD.U32 R153, RZ, RZ, UR4 ;  /* 0x00000004ff997e24 */ /* 0x010fc8000f8e00ff */
[----:B------:R4:W1:Y:S03]  /*f4e0*/  SYNCS.PHASECHK.TRANS64.TRYWAIT P2, [R153+URZ+0x32430], R208 ;  /* 0x032430d0990075a7 */ /* 0x000866000804017f */
[----:B-1----:R-:W-:Y:S05]  /*f4f0*/  @!P2 NANOSLEEP.SYNCS 0x989680 ;  /* 0x009896800000a95d */ /* 0x002fea0003900000 */
[----:B------:R-:W1:Y:S02]  /*f500*/  @!P2 SYNCS.PHASECHK.TRANS64 P2, [R153+URZ+0x32430], R208 ;  /* 0x032430d09900a5a7 */ /* 0x000e64000804007f */
[----:B-1----:R-:W-:Y:S05]  /*f510*/  @!P2 BRA `(.L_x_10647) ;  /* 0xfffffffc00eca947 */ /* 0x002fea000383ffff */
[----:B------:R-:W-:Y:S05]  /*f520*/  BRA `(.L_x_10646) ;  /* 0xffffff8000607947 */ /* 0x000fea000383ffff */
.L_x_10651:
[----:B--2---:R-:W-:-:S04]  /*f530*/  IMAD.U32 R209, RZ, RZ, UR4 ;  /* 0x00000004ffd17e24 */ /* 0x004fc8000f8e00ff */
[----:B------:R2:W4:Y:S03]  /*f540*/  SYNCS.PHASECHK.TRANS64.TRYWAIT P2, [R209+URZ+0x32450], R208 ;  /* 0x032450d0d10075a7 */ /* 0x000526000804017f */
[----:B----4-:R-:W-:Y:S05]  /*f550*/  @!P2 NANOSLEEP.SYNCS 0x989680 ;  /* 0x009896800000a95d */ /* 0x010fea0003900000 */
[----:B------:R-:W4:Y:S02]  /*f560*/  @!P2 SYNCS.PHASECHK.TRANS64 P2, [R209+URZ+0x32450], R208 ;  /* 0x032450d0d100a5a7 */ /* 0x000f24000804007f */
[----:B----4-:R-:W-:Y:S05]  /*f570*/  @!P2 BRA `(.L_x_10651) ;  /* 0xfffffffc00eca947 */ /* 0x010fea000383ffff */
[----:B------:R-:W-:Y:S05]  /*f580*/  BRA `(.L_x_10650) ;  /* 0xffffff8000dc7947 */ /* 0x000fea000383ffff */
.L_x_10676:
[----:B------:R-:W1:Y:S01]  /*f590*/  S2R R7, SR_TID.X ;  /* 0x0000000000077919 */ /* 0x000e620000002100 */
[----:B------:R-:W-:Y:S01]  /*f5a0*/  IMAD.MOV.U32 R12, RZ, RZ, RZ ;  /* 0x000000ffff0c7224 */ /* 0x000fe200078e00ff */
[----:B------:R-:W-:Y:S01]  /*f5b0*/  MOV R15, 0xffffffff ;  /* 0xffffffff000f7802 */ /* 0x000fe20000000f00 */
[----:B------:R-:W-:Y:S01]  /*f5c0*/  IMAD.MOV.U32 R11, RZ, RZ, 0x1f ;  /* 0x0000001fff0b7424 */ /* 0x000fe200078e00ff */
[----:B-1----:R-:W-:-:S04]  /*f5d0*/  SHF.R.U32.HI R7, RZ, 0x5, R7 ;  /* 0x00000005ff077819 */ /* 0x002fc80000011607 */
[----:B------:R-:W-:-:S04]  /*f5e0*/  LOP3.LUT R7, R7, 0x3, RZ, 0xc0, !PT ;  /* 0x0000000307077812 */ /* 0x000fc800078ec0ff */
[----:B------:R-:W-:-:S07]  /*f5f0*/  MOV R13, R7 ;  /* 0x00000007000d7202 */ /* 0x000fce0000000f00 */
[----:B------:R-:W-:Y:S05]  /*f600*/  WARPSYNC.COLLECTIVE R15, `(.L_x_10729) ;  /* 0x000000000f087348 */ /* 0x000fea0003c00000 */
[----:B------:R1:W2:Y:S02]  /*f610*/  SHFL.IDX P6, R14, R13, R12, R11 ;  /* 0x0000000c0d0e7389 */ /* 0x0002a400000c000b */
[----:B-12---:R-:W-:Y:S01]  /*f620*/  ENDCOLLECTIVE ;  /* 0x000000000000791b */ /* 0x006fe20003800000 */
.L_x_10729:
[----:B------:R-:W-:Y:S05]  /*f630*/  BRA `(.L_x_10730) ;  /* 0xffffffd800407947 */ /* 0x000fea000383ffff */
.L_x_10677:
[----:B------:R-:W-:Y:S01]  /*f640*/  BSSY B0, `(.L_x_10731) ;  /* 0x0000006000007945 */ /* 0x000fe20003800000 */
[----:B------:R-:W-:-:S07]  /*f650*/  IMAD.MOV.U32 R15, RZ, RZ, -0x1 ;  /* 0xffffffffff0f7424 */ /* 0x000fce00078e00ff */
[----:B------:R-:W-:Y:S05]  /*f660*/  WARPSYNC.COLLECTIVE R15, `(.L_x_10732) ;  /* 0x000000000f0c7348 */ /* 0x000fea0003c00000 */
[----:B------:R-:W-:Y:S02]  /*f670*/  ELECT P6, UR62, PT ;  /* 0x00000000003e782f */ /* 0x000fe400038c0000 */
[----:B------:R-:W-:Y:S01]  /*f680*/  MOV R14, UR62 ;  /* 0x0000003e000e7c02 */ /* 0x000fe20008000f00 */
[----:B------:R-:W-:Y:S10]  /*f690*/  ENDCOLLECTIVE ;  /* 0x000000000000791b */ /* 0x000ff40003800000 */
.L_x_10732:
[----:B------:R-:W-:Y:S05]  /*f6a0*/  BSYNC B0 ;  /* 0x0000000000007941 */ /* 0x000fea0003800000 */
.L_x_10731:
[----:B------:R-:W-:Y:S05]  /*f6b0*/  BRA `(.L_x_10733) ;  /* 0xffffffd800307947 */ /* 0x000fea000383ffff */
.L_x_10680:
[----:B-1----:R1:W2:Y:S02]  /*f6c0*/  SYNCS.PHASECHK.TRANS64.TRYWAIT P2, [R10+URZ+0x32440], R5 ;  /* 0x032440050a0075a7 */ /* 0x0022a4000804017f */
[----:B--2---:R-:W-:Y:S05]  /*f6d0*/  @!P2 NANOSLEEP.SYNCS 0x989680 ;  /* 0x009896800000a95d */ /* 0x004fea0003900000 */
[----:B------:R-:W2:Y:S02]  /*f6e0*/  @!P2 SYNCS.PHASECHK.TRANS64 P2, [R10+URZ+0x32440], R5 ;  /* 0x032440050a00a5a7 */ /* 0x000ea4000804007f */
[----:B--2---:R-:W-:Y:S05]  /*f6f0*/  @!P2 BRA `(.L_x_10680) ;  /* 0xfffffffc00f0a947 */ /* 0x004fea000383ffff */
[----:B------:R-:W-:Y:S05]  /*f700*/  BRA `(.L_x_10734) ;  /* 0xffffffd8007c7947 */ /* 0x000fea000383ffff */
.L_x_10684:
[----:B--2---:R2:W3:Y:S02]  /*f710*/  SYNCS.PHASECHK.TRANS64.TRYWAIT P2, [R18+URZ+0x32420], R5 ;  /* 0x03242005120075a7 */ /* 0x0044e4000804017f */
[----:B---3--:R-:W-:Y:S05]  /*f720*/  @!P2 NANOSLEEP.SYNCS 0x989680 ;  /* 0x009896800000a95d */ /* 0x008fea0003900000 */
[----:B------:R-:W3:Y:S02]  /*f730*/  @!P2 SYNCS.PHASECHK.TRANS64 P2, [R18+URZ+0x32420], R5 ;  /* 0x032420051200a5a7 */ /* 0x000ee4000804007f */
[----:B---3--:R-:W-:Y:S05]  /*f740*/  @!P2 BRA `(.L_x_10684) ;  /* 0xfffffffc00f0a947 */ /* 0x008fea000383ffff */
[----:B------:R-:W-:Y:S05]  /*f750*/  BRA `(.L_x_10735) ;  /* 0xffffffdc00c07947 */ /* 0x000fea000383ffff */
.L_x_10687:
[----:B-1----:R1:W2:Y:S02]  /*f760*/  SYNCS.PHASECHK.TRANS64.TRYWAIT P2, [R10+URZ+0x32460], R5 ;  /* 0x032460050a0075a7 */ /* 0x0022a4000804017f */
[----:B--2---:R-:W-:Y:S05]  /*f770*/  @!P2 NANOSLEEP.SYNCS 0x989680 ;  /* 0x009896800000a95d */ /* 0x004fea0003900000 */
[----:B------:R-:W2:Y:S02]  /*f780*/  @!P2 SYNCS.PHASECHK.TRANS64 P2, [R10+URZ+0x32460], R5 ;  /* 0x032460050a00a5a7 */ /* 0x000ea4000804007f */
[----:B--2---:R-:W-:Y:S05]  /*f790*/  @!P2 BRA `(.L_x_10687) ;  /* 0xfffffffc00f0a947 */ /* 0x004fea000383ffff */
[----:B------:R-:W-:Y:S05]  /*f7a0*/  BRA `(.L_x_10736) ;  /* 0xffffffdc00d47947 */ /* 0x000fea000383ffff */
.L_x_10694:
[----:B-1----:R1:W2:Y:S02]  /*f7b0*/  SYNCS.PHASECHK.TRANS64.TRYWAIT P3, [R2+URZ+0x32440], R3 ;  /* 0x03244003020075a7 */ /* 0x0022a4000806017f */
[----:B--2---:R-:W-:Y:S05]  /*f7c0*/  @!P3 NANOSLEEP.SYNCS 0x989680 ;  /* 0x009896800000b95d */ /* 0x004fea0003900000 */
[----:B------:R-:W2:Y:S02]  /*f7d0*/  @!P3 SYNCS.PHASECHK.TRANS64 P3, [R2+URZ+0x32440], R3 ;  /* 0x032440030200b5a7 */ /* 0x000ea4000806007f */
[----:B--2---:R-:W-:Y:S05]  /*f7e0*/  @!P3 BRA `(.L_x_10694) ;  /* 0xfffffffc00f0b947 */ /* 0x004fea000383ffff */
[----:B------:R-:W-:Y:S05]  /*f7f0*/  BRA `(.L_x_10737) ;  /* 0xffffffe400007947 */ /* 0x000fea000383ffff */
.L_x_10696:
[----:B--2---:R2:W3:Y:S02]  /*f800*/  SYNCS.PHASECHK.TRANS64.TRYWAIT P3, [R2+URZ+0x32460], R3 ;  /* 0x03246003020075a7 */ /* 0x0044e4000806017f */
[----:B---3--:R-:W-:Y:S05]  /*f810*/  @!P3 NANOSLEEP.SYNCS 0x989680 ;  /* 0x009896800000b95d */ /* 0x008fea0003900000 */
[----:B------:R-:W3:Y:S02]  /*f820*/  @!P3 SYNCS.PHASECHK.TRANS64 P3, [R2+URZ+0x32460], R3 ;  /* 0x032460030200b5a7 */ /* 0x000ee4000806007f */
[----:B---3--:R-:W-:Y:S05]  /*f830*/  @!P3 BRA `(.L_x_10696) ;  /* 0xfffffffc00f0b947 */ /* 0x008fea000383ffff */
[----:B------:R-:W-:Y:S05]  /*f840*/  BRA `(.L_x_10738) ;  /* 0xffffffe400507947 */ /* 0x000fea000383ffff */
.L_x_10702:
[----:B-1----:R1:W2:Y:S02]  /*f850*/  SYNCS.PHASECHK.TRANS64.TRYWAIT P3, [R3+URZ+0x32440], R2 ;  /* 0x03244002030075a7 */ /* 0x0022a4000806017f */
[----:B--2---:R-:W-:Y:S05]  /*f860*/  @!P3 NANOSLEEP.SYNCS 0x989680 ;  /* 0x009896800000b95d */ /* 0x004fea0003900000 */
[----:B------:R-:W2:Y:S02]  /*f870*/  @!P3 SYNCS.PHASECHK.TRANS64 P3, [R3+URZ+0x32440], R2 ;  /* 0x032440020300b5a7 */ /* 0x000ea4000806007f */
[----:B--2---:R-:W-:Y:S05]  /*f880*/  @!P3 BRA `(.L_x_10702) ;  /* 0xfffffffc00f0b947 */ /* 0x004fea000383ffff */
[----:B------:R-:W-:Y:S05]  /*f890*/  BRA `(.L_x_10739) ;  /* 0xffffffe800707947 */ /* 0x000fea000383ffff */
.L_x_10704:
[----:B--2---:R2:W3:Y:S02]  /*f8a0*/  SYNCS.PHASECHK.TRANS64.TRYWAIT P3, [R3+URZ+0x32460], R2 ;  /* 0x03246002030075a7 */ /* 0x0044e4000806017f */
[----:B---3--:R-:W-:Y:S05]  /*f8b0*/  @!P3 NANOSLEEP.SYNCS 0x989680 ;  /* 0x009896800000b95d */ /* 0x008fea0003900000 */
[----:B------:R-:W3:Y:S02]  /*f8c0*/  @!P3 SYNCS.PHASECHK.TRANS64 P3, [R3+URZ+0x32460], R2 ;  /* 0x032460020300b5a7 */ /* 0x000ee4000806007f */
[----:B---3--:R-:W-:Y:S05]  /*f8d0*/  @!P3 BRA `(.L_x_10704) ;  /* 0xfffffffc00f0b947 */ /* 0x008fea000383ffff */
[----:B------:R-:W-:Y:S05]  /*f8e0*/  BRA `(.L_x_10740) ;  /* 0xffffffe800c07947 */ /* 0x000fea000383ffff */
.L_x_10709:
[----:B-1----:R1:W2:Y:S02]  /*f8f0*/  SYNCS.PHASECHK.TRANS64.TRYWAIT P3, [R2+URZ+0x32440], R3 ;  /* 0x03244003020075a7 */ /* 0x0022a4000806017f */
[----:B--2---:R-:W-:Y:S05]  /*f900*/  @!P3 NANOSLEEP.SYNCS 0x989680 ;  /* 0x009896800000b95d */ /* 0x004fea0003900000 */
[----:B------:R-:W2:Y:S02]  /*f910*/  @!P3 SYNCS.PHASECHK.TRANS64 P3, [R2+URZ+0x32440], R3 ;  /* 0x032440030200b5a7 */ /* 0x000ea4000806007f */
[----:B--2---:R-:W-:Y:S05]  /*f920*/  @!P3 BRA `(.L_x_10709) ;  /* 0xfffffffc00f0b947 */ /* 0x004fea000383ffff */
[----:B------:R-:W-:Y:S05]  /*f930*/  BRA `(.L_x_10741) ;  /* 0xffffffec00cc7947 */ /* 0x000fea000383ffff */
.L_x_10711:
[----:B--2---:R2:W3:Y:S02]  /*f940*/  SYNCS.PHASECHK.TRANS64.TRYWAIT P3, [R2+URZ+0x32460], R3 ;  /* 0x03246003020075a7 */ /* 0x0044e4000806017f */
[----:B---3--:R-:W-:Y:S05]  /*f950*/  @!P3 NANOSLEEP.SYNCS 0x989680 ;  /* 0x009896800000b95d */ /* 0x008fea0003900000 */
[----:B------:R-:W3:Y:S02]  /*f960*/  @!P3 SYNCS.PHASECHK.TRANS64 P3, [R2+URZ+0x32460], R3 ;  /* 0x032460030200b5a7 */ /* 0x000ee4000806007f */
[----:B---3--:R-:W-:Y:S05]  /*f970*/  @!P3 BRA `(.L_x_10711) ;  /* 0xfffffffc00f0b947 */ /* 0x008fea000383ffff */
[----:B------:R-:W-:Y:S05]  /*f980*/  BRA `(.L_x_10742) ;  /* 0xfffffff0001c7947 */ /* 0x000fea000383ffff */
.L_x_10716:
[----:B------:R-:W-:Y:S01]  /*f990*/  BSSY B0, `(.L_x_10743) ;  /* 0x0000007000007945 */ /* 0x000fe20003800000 */
[----:B------:R-:W-:Y:S01]  /*f9a0*/  IMAD.MOV.U32 R12, RZ, RZ, RZ ;  /* 0x000000ffff0c7224 */ /* 0x000fe200078e00ff */
[----:B------:R-:W-:Y:S01]  /*f9b0*/  MOV R11, 0x1f ;  /* 0x0000001f000b7802 */ /* 0x000fe20000000f00 */
[----:B------:R-:W-:-:S07]  /*f9c0*/  IMAD.MOV.U32 R15, RZ, RZ, -0x1 ;  /* 0xffffffffff0f7424 */ /* 0x000fce00078e00ff */
[----:B-123--:R-:W-:Y:S05]  /*f9d0*/  WARPSYNC.COLLECTIVE R15, `(.L_x_10744) ;  /* 0x000000000f087348 */ /* 0x00efea0003c00000 */
[----:B------:R4:W1:Y:S02]  /*f9e0*/  SHFL.IDX P6, R14, R13, R12, R11 ;  /* 0x0000000c0d0e7389 */ /* 0x00086400000c000b */
[----:B-1234-:R-:W-:Y:S01]  /*f9f0*/  ENDCOLLECTIVE ;  /* 0x000000000000791b */ /* 0x01efe20003800000 */
.L_x_10744:
[----:B------:R-:W-:Y:S05]  /*fa00*/  BSYNC B0 ;  /* 0x0000000000007941 */ /* 0x000fea0003800000 */
.L_x_10743:
[----:B------:R-:W-:Y:S05]  /*fa10*/  BRA `(.L_x_10745) ;  /* 0xfffffff400107947 */ /* 0x000fea000383ffff */
.L_x_10718:
[----:B-1----:R1:W2:Y:S02]  /*fa20*/  SYNCS.PHASECHK.TRANS64.TRYWAIT P0, [R7+URZ+0x32420], R0 ;  /* 0x03242000070075a7 */ /* 0x0022a4000800017f */
[----:B--2---:R-:W-:Y:S05]  /*fa30*/  @!P0 NANOSLEEP.SYNCS 0x989680 ;  /* 0x009896800000895d */ /* 0x004fea0003900000 */
[----:B------:R-:W2:Y:S02]  /*fa40*/  @!P0 SYNCS.PHASECHK.TRANS64 P0, [R7+URZ+0x32420], R0 ;  /* 0x03242000070085a7 */ /* 0x000ea4000800007f */
[----:B--2---:R-:W-:Y:S05]  /*fa50*/  @!P0 BRA `(.L_x_10718) ;  /* 0xfffffffc00f08947 */ /* 0x004fea000383ffff */
[----:B------:R-:W-:Y:S05]  /*fa60*/  BRA `(.L_x_10746) ;  /* 0xfffffff400647947 */ /* 0x000fea000383ffff */
.L_x_10722:
[----:B-1----:R1:W2:Y:S02]  /*fa70*/  SYNCS.PHASECHK.TRANS64.TRYWAIT P0, [R5+URZ], R4 ;  /* 0x00000004050075a7 */ /* 0x0022a4000800017f */
[----:B--2---:R-:W-:Y:S05]  /*fa80*/  @!P0 NANOSLEEP.SYNCS 0x989680 ;  /* 0x009896800000895d */ /* 0x004fea0003900000 */
[----:B------:R-:W2:Y:S02]  /*fa90*/  @!P0 SYNCS.PHASECHK.TRANS64 P0, [R5+URZ], R4 ;  /* 0x00000004050085a7 */ /* 0x000ea4000800007f */
[----:B--2---:R-:W-:Y:S05]  /*faa0*/  @!P0 BRA `(.L_x_10722) ;  /* 0xfffffffc00f08947 */ /* 0x004fea000383ffff */
[----:B------:R-:W-:Y:S05]  /*fab0*/  BRA `(.L_x_10747) ;  /* 0xfffffff400b87947 */ /* 0x000fea000383ffff */
.L_x_10723:
[----:B--2---:R2:W1:Y:S02]  /*fac0*/  SYNCS.PHASECHK.TRANS64.TRYWAIT P0, [R3+URZ], R0 ;  /* 0x00000000030075a7 */ /* 0x004464000800017f */
[----:B-1----:R-:W-:Y:S05]  /*fad0*/  @!P0 NANOSLEEP.SYNCS 0x989680 ;  /* 0x009896800000895d */ /* 0x002fea0003900000 */
[----:B------:R-:W1:Y:S02]  /*fae0*/  @!P0 SYNCS.PHASECHK.TRANS64 P0, [R3+URZ], R0 ;  /* 0x00000000030085a7 */ /* 0x000e64000800007f */
[----:B-1----:R-:W-:Y:S05]  /*faf0*/  @!P0 BRA `(.L_x_10723) ;  /* 0xfffffffc00f08947 */ /* 0x002fea000383ffff */
[----:B------:R-:W-:Y:S05]  /*fb00*/  BRA `(.L_x_10748) ;  /* 0xfffffff400ac7947 */ /* 0x000fea000383ffff */
.L_x_10725:
[----:B-1----:R1:W2:Y:S02]  /*fb10*/  SYNCS.PHASECHK.TRANS64.TRYWAIT P0, [R5+URZ], R4 ;  /* 0x00000004050075a7 */ /* 0x0022a4000800017f */
[----:B--2---:R-:W-:Y:S05]  /*fb20*/  @!P0 NANOSLEEP.SYNCS 0x989680 ;  /* 0x009896800000895d */ /* 0x004fea0003900000 */
[----:B------:R-:W2:Y:S02]  /*fb30*/  @!P0 SYNCS.PHASECHK.TRANS64 P0, [R5+URZ], R4 ;  /* 0x00000004050085a7 */ /* 0x000ea4000800007f */
[----:B--2---:R-:W-:Y:S05]  /*fb40*/  @!P0 BRA `(.L_x_10725) ;  /* 0xfffffffc00f08947 */ /* 0x004fea000383ffff */
[----:B------:R-:W-:Y:S05]  /*fb50*/  BRA `(.L_x_10749) ;  /* 0xfffffff400b07947 */ /* 0x000fea000383ffff */
.L_x_10750:
        /* <DEDUP_REMOVED lines=10> */
.L_x_11975:


//--------------------- .text._ZN7cutlass13device_kernelIN5flash11enable_sm90INS1_16FlashAttnFwdSm90INS1_25CollectiveMainloopFwdSm90ILi2EN4cute5tupleIJNS5_1CILi1EEES8_S8_EEENS6_IJNS7_ILi128EEENS7_ILi96EEENS7_ILi64EEEEEELi256ENS_6half_tEfNS_4arch4Sm90ELb1ELb0ELb1ELb1ELb0ELb0ELb0ELb1ELb0ELb0ELb0ELb0EEENS1_21CollectiveEpilogueFwdINS6_IJSA_NS7_ILi256EEESB_EEES9_SE_SG_Li256ELb1ELb0ELb0ELb0EEENS1_36VarlenDynamicPersistentTileSchedulerILi128ELi96ELi256ELi32ELb0ELb0ELb1ELb1ELb1ELb1EEEEEEEEEvNT_6ParamsE --------------------------
	.section	.text._ZN7cutlass13device_kernelIN5flash11enable_sm90INS1_16FlashAttnFwdSm90INS1_25CollectiveMainloopFwdSm90ILi2EN4cute5tupleIJNS5_1CILi1EEES8_S8_EEENS6_IJNS7_ILi128EEENS7_ILi96EEENS7_ILi64EEEEEELi256ENS_6half_tEfNS_4arch4Sm90ELb1ELb0ELb1ELb1ELb0ELb0ELb0ELb1ELb0ELb0ELb0ELb0EEENS1_21CollectiveEpilogueFwdINS6_IJSA_NS7_ILi256EEESB_EEES9_SE_SG_Li256ELb1ELb0ELb0ELb0EEENS1_36VarlenDynamicPersistentTileSchedulerILi128ELi96ELi256ELi32ELb0ELb0ELb1ELb1ELb1ELb1EEEEEEEEEvNT_6ParamsE,"ax",@progbits
	.align	128
.text._ZN7cutlass13device_kernelIN5flash11enable_sm90INS1_16FlashAttnFwdSm90INS1_25CollectiveMainloopFwdSm90ILi2EN4cute5tupleIJNS5_1CILi1EEES8_S8_EEENS6_IJNS7_ILi128EEENS7_ILi96EEENS7_ILi64EEEEEELi256ENS_6half_tEfNS_4arch4Sm90ELb1ELb0ELb1ELb1ELb0ELb0ELb0ELb1ELb0ELb0ELb0ELb0EEENS1_21CollectiveEpilogueFwdINS6_IJSA_NS7_ILi256EEESB_EEES9_SE_SG_Li256ELb1ELb0ELb0ELb0EEENS1_36VarlenDynamicPersistentTileSchedulerILi128ELi96ELi256ELi32ELb0ELb0ELb1ELb1ELb1ELb1EEEEEEEEEvNT_6ParamsE:
        .type           _ZN7cutlass13device_kernelIN5flash11enable_sm90INS1_16FlashAttnFwdSm90INS1_25CollectiveMainloopFwdSm90ILi2EN4cute5tupleIJNS5_1CILi1EEES8_S8_EEENS6_IJNS7_ILi128EEENS7_ILi96EEENS7_ILi64EEEEEELi256ENS_6half_tEfNS_4arch4Sm90ELb1ELb0ELb1ELb1ELb0ELb0ELb0ELb1ELb0ELb0ELb0ELb0EEENS1_21CollectiveEpilogueFwdINS6_IJSA_NS7_ILi256EEESB_EEES9_SE_SG_Li256ELb1ELb0ELb0ELb0EEENS1_36VarlenDynamicPersistentTileSchedulerILi128ELi96ELi256ELi32ELb0ELb0ELb1ELb1ELb1ELb1EEEEEEEEEvNT_6ParamsE,@function
        .size           _ZN7cutlass13device_kernelIN5flash11enable_sm90INS1_16FlashAttnFwdSm90INS1_25CollectiveMainloopFwdSm90ILi2EN4cute5tupleIJNS5_1CILi1EEES8_S8_EEENS6_IJNS7_ILi128EEENS7_ILi96EEENS7_ILi64EEEEEELi256ENS_6half_tEfNS_4arch4Sm90ELb1ELb0ELb1ELb1ELb0ELb0ELb0ELb1ELb0ELb0ELb0ELb0EEENS1_21CollectiveEpilogueFwdINS6_IJSA_NS7_ILi256EEESB_EEES9_SE_SG_Li256ELb1ELb0ELb0ELb0EEENS1_36VarlenDynamicPersistentTileSchedulerILi128ELi96ELi256ELi32ELb0ELb0ELb1ELb1ELb1ELb1EEEEEEEEEvNT_6ParamsE,(.L_x_11976 - _ZN7cutlass13device_kernelIN5flash11enable_sm90INS1_16FlashAttnFwdSm90INS1_25CollectiveMainloopFwdSm90ILi2EN4cute5tupleIJNS5_1CILi1EEES8_S8_EEENS6_IJNS7_ILi128EEENS7_ILi96EEENS7_ILi64EEEEEELi256ENS_6half_tEfNS_4arch4Sm90ELb1ELb0ELb1ELb1ELb0ELb0ELb0ELb1ELb0ELb0ELb0ELb0EEENS1_21CollectiveEpilogueFwdINS6_IJSA_NS7_ILi256EEESB_EEES9_SE_SG_Li256ELb1ELb0ELb0ELb0EEENS1_36VarlenDynamicPersistentTileSchedulerILi128ELi96ELi256ELi32ELb0ELb0ELb1ELb1ELb1ELb1EEEEEEEEEvNT_6ParamsE)
        .other          _ZN7cutlass13device_kernelIN5flash11enable_sm90INS1_16FlashAttnFwdSm90INS1_25CollectiveMainloopFwdSm90ILi2EN4cute5tupleIJNS5_1CILi1EEES8_S8_EEENS6_IJNS7_ILi128EEENS7_ILi96EEENS7_ILi64EEEEEELi256ENS_6half_tEfNS_4arch4Sm90ELb1ELb0ELb1ELb1ELb0ELb0ELb0ELb1ELb0ELb0ELb0ELb0EEENS1_21CollectiveEpilogueFwdINS6_IJSA_NS7_ILi256EEESB_EEES9_SE_SG_Li256ELb1ELb0ELb0ELb0EEENS1_36VarlenDynamicPersistentTileSchedulerILi128ELi96ELi256ELi32ELb0ELb0ELb1ELb1ELb1ELb1EEEEEEEEEvNT_6ParamsE,@"STO_CUDA_ENTRY STV_DEFAULT"
_ZN7cutlass13device_kernelIN5flash11enable_sm90INS1_16FlashAttnFwdSm90INS1_25CollectiveMainloopFwdSm90ILi2EN4cute5tupleIJNS5_1CILi1EEES8_S8_EEENS6_IJNS7_ILi128EEENS7_ILi96EEENS7_ILi64EEEEEELi256ENS_6half_tEfNS_4arch4Sm90ELb1ELb0ELb1ELb1ELb0ELb0ELb0ELb1ELb0ELb0ELb0ELb0EEENS1_21CollectiveEpilogueFwdINS6_IJSA_NS7_ILi256EEESB_EEES9_SE_SG_Li256ELb1ELb0ELb0ELb0EEENS1_36VarlenDynamicPersistentTileSchedulerILi128ELi96ELi256ELi32ELb0ELb0ELb1ELb1ELb1ELb1EEEEEEEEEvNT_6ParamsE:
        /* <DEDUP_REMOVED lines=21> */
.L_x_10752:
[----:B------:R-:W-:Y:S05]  /*0150*/  BSYNC B0 ;  /* 0x0000000000007941 */ /* 0x000fea0003800000 */
.L_x_10751:
        /* <DEDUP_REMOVED lines=41> */
.L_x_10753:
        /* <DEDUP_REMOVED lines=22> */
.L_x_10754:
        /* <DEDUP_REMOVED lines=18> */
.L_x_10755:
        /* <DEDUP_REMOVED lines=22> */
.L_x_10756:
        /* <DEDUP_REMOVED lines=22> */
.L_x_10757:
[----:B------:R-:W-:Y:S01]  /*0930*/  PLOP3.LUT P0, PT, PT, PT, UP0, 0x80, 0x0 ;  /* 0x000000000000781c */ /* 0x000fe20003f0f008 */
[----:B------:R-:W-:Y:S01]  /*0940*/  UMOV UR36, 0x1 ;  /* 0x0000000100247882 */ /* 0x000fe20000000000 */
[----:B------:R-:W-:Y:S01]  /*0950*/  NOP ;  /* 0x0000000000007918 */ /* 0x000fe20000000000 */
[----:B------:R-:W-:Y:S01]  /*0960*/  USEL UR36, UR36, 0x2, !UP0 ;  /* 0x0000000224247887 */ /* 0x000fe2000c000000 */
[----:B------:R-:W-:Y:S01]  /*0970*/  ULDC.64 UR38, c[0x0][0x208] ;  /* 0x0000820000267ab9 */ /* 0x000fe20000000a00 */
[----:B012-4-:R-:W-:Y:S08]  /*0980*/  BAR.SYNC.DEFER_BLOCKING 0x0 ;  /* 0x0000000000007b1d */ /* 0x017ff00000010000 */
[----:B------:R-:W-:Y:S05]  /*0990*/  @!P0 BRA `(.L_x_10758) ;  /* 0x000000b400648947 */ /* 0x000fea0003800000 */
.L_x_10759:
        /* <DEDUP_REMOVED lines=42> */
[----:B------:R-:W-:Y:S02]  /*0c40*/  LOP3.LUT R18, R6, 0x7ffffffc, RZ, 0xc0, !PT ;  /* 0x7ffffffc06127812 */ /* 0x000fe400078ec0ff */
[----:B------:R-:W-:Y:S02]  /*0c50*/  LOP3.LUT R8, R0, 0xfffffff8, RZ, 0xc0, !PT ;  /* 0xfffffff800087812 */ /* 0x000fe400078ec0ff */
[-C--:B------:R-:W-:Y:S01]  /*0c60*/  LEA.HI R0, R3, R202.reuse, RZ, 0x4 ;  /* 0x000000ca03007211 */ /* 0x080fe200078f20ff */
[----:B------:R-:W-:Y:S01]  /*0c70*/  IMAD.IADD R18, R23, 0x1, -R18 ;  /* 0x0000000117127824 */ /* 0x000fe200078e0a12 */
[----:B------:R-:W-:Y:S01]  /*0c80*/  LEA.HI R3, R3, R202, RZ, 0x3 ;  /* 0x000000ca03037211 */ /* 0x000fe200078f18ff */
[----:B------:R-:W-:Y:S01]  /*0c90*/  IMAD.IADD R11, R7, 0x1, -R8 ;  /* 0x00000001070b7824 */ /* 0x000fe200078e0a08 */
[----:B------:R-:W-:-:S02]  /*0ca0*/  SHF.R.S32.HI R9, RZ, 0x4, R0 ;  /* 0x00000004ff097819 */ /* 0x000fc40000011400 */
[----:B------:R-:W-:Y:S01]  /*0cb0*/  LOP3.LUT R7, R0, 0x3fffff0, RZ, 0xc0, !PT ;  /* 0x03fffff000077812 */ /* 0x000fe200078ec0ff */
[----:B------:R-:W-:Y:S01]  /*0cc0*/  IMAD R4, R4, 0x10, R11 ;  /* 0x0000001004047824 */ /* 0x000fe200078e020b */
[----:B------:R-:W-:Y:S02]  /*0cd0*/  LEA.HI R0, R0, R9, RZ, 0x1 ;  /* 0x0000000900007211 */ /* 0x000fe400078f08ff */
[----:B------:R-:W-:Y:S01]  /*0ce0*/  LOP3.LUT R5, R3, 0x1ffffff8, RZ, 0xc0, !PT ;  /* 0x1ffffff803057812 */ /* 0x000fe200078ec0ff */
[----:B------:R-:W-:Y:S01]  /*0cf0*/  IMAD.IADD R7, R202, 0x1, -R7 ;  /* 0x00000001ca077824 */ /* 0x000fe200078e0a07 */
[----:B------:R-:W-:Y:S01]  /*0d00*/  LOP3.LUT R0, R0, 0x1ffffffe, RZ, 0xc0, !PT ;  /* 0x1ffffffe00007812 */ /* 0x000fe200078ec0ff */
[----:B------:R-:W-:Y:S01]  /*0d10*/  IMAD R19, R19, 0x40, R4 ;  /* 0x0000004013137824 */ /* 0x000fe200078e0204 */
[----:B------:R-:W-:Y:S02]  /*0d20*/  SHF.R.S32.HI R16, RZ, 0x3, R3 ;  /* 0x00000003ff107819 */ /* 0x000fe40000011403 */
[----:B------:R-:W-:Y:S01]  /*0d30*/  LEA R7, R7, R2, 0x6 ;  /* 0x0000000207077211 */ /* 0x000fe200078e30ff */
[----:B------:R-:W-:-:S02]  /*0d40*/  IMAD.IADD R2, R202, 0x1, -R5 ;  /* 0x00000001ca027824 */ /* 0x000fc400078e0a05 */
[----:B------:R-:W-:-:S03]  /*0d50*/  IMAD.IADD R0, R9, 0x1, -R0 ;  /* 0x0000000109007824 */ /* 0x000fc600078e0a00 */
[----:B------:R-:W-:Y:S01]  /*0d60*/  SHF.L.U32 R2, R2, 0x3, RZ ;  /* 0x0000000302027819 */ /* 0x000fe200000006ff */
[----:B------:R-:W-:-:S07]  /*0d70*/  IMAD R201, R0, 0x8, R7 ;  /* 0x0000000800c97824 */ /* 0x000fce00078e0207 */
.L_x_10813:
[----:B0--3-5:R-:W0:Y:S01]  /*0d80*/  LDC.64 R4, c[0x0][0xc60] ;  /* 0x00031800ff047b82 */ /* 0x029e220000000a00 */
        /* <DEDUP_REMOVED lines=18> */
[----:B------:R-:W-:Y:S01]  /*0eb0*/  IMAD.U32 R5, RZ, RZ, UR7 ;  /* 0x00000007ff057e24 */ /* 0x000fe2000f8e00ff */
[----:B------:R-:W-:Y:S01]  /*0ec0*/  ULDC.64 UR6, c[0x0][0x3f8] ;  /* 0x0000fe0000067ab9 */ /* 0x000fe20000000a00 */
[----:B------:R-:W-:-:S03]  /*0ed0*/  IMAD.U32 R6, RZ, RZ, UR8 ;  /* 0x00000008ff067e24 */ /* 0x000fc6000f8e00ff */
[----:B------:R-:W-:Y:S01]  /*0ee0*/  IMAD.U32 R7, RZ, RZ, UR9 ;  /* 0x00000009ff077e24 */ /* 0x000fe2000f8e00ff */
        /* <DEDUP_REMOVED lines=29> */
.L_x_10760:
        /* <DEDUP_REMOVED lines=9> */
.L_x_10761:
        /* <DEDUP_REMOVED lines=13> */
.L_x_10762:
[----:B------:R-:W-:Y:S01]  /*1220*/  UIADD3 UR41, -UR41, UR6, URZ ;  /* 0x0000000629297290 */ /* 0x000fe2000fffe13f */
[----:B------:R-:W-:Y:S01]  /*1230*/  PLOP3.LUT P0, PT, PT, PT, PT, 0x80, 0x0 ;  /* 0x000000000000781c */ /* 0x000fe20003f0f070 */
[----:B------:R-:W-:Y:S01]  /*1240*/  ULEA UR5, UR49, 0xdf, 0x7 ;  /* 0x000000df31057891 */ /* 0x000fe2000f8e383f */
[----:B------:R-:W-:Y:S01]  /*1250*/  CS2R R40, SRZ ;  /* 0x0000000000287805 */ /* 0x000fe2000001ff00 */
[----:B------:R-:W-:Y:S01]  /*1260*/  UIADD3 UR4, UR41, 0x5f, URZ ;  /* 0x0000005f29047890 */ /* 0x000fe2000fffe03f */
[----:B------:R-:W-:Y:S01]  /*1270*/  CS2R R20, SRZ ;  /* 0x0000000000147805 */ /* 0x000fe2000001ff00 */
[----:B------:R-:W-:Y:S01]  /*1280*/  UIADD3 UR6, UR41, UR5, -UR44 ;  /* 0x0000000529067290 */ /* 0x000fe2000fffe82c */
        /* <DEDUP_REMOVED lines=27> */
[----:B------:R-:W-:-:S02]  /*1440*/  CS2R R114, SRZ ;  /* 0x0000000000727805 */ /* 0x000fc4000001ff00 */
[----:B------:R-:W-:Y:S02]  /*1450*/  CS2R R112, SRZ ;  /* 0x0000000000707805 */ /* 0x000fe4000001ff00 */
[----:B------:R-:W-:Y:S02]  /*1460*/  PLOP3.LUT P1, PT, PT, PT, UP0, 0x80, 0x0 ;  /* 0x000000000000781c */ /* 0x000fe40003f2f008 */
        /* <DEDUP_REMOVED lines=78> */
.L_x_10764:
[----:B------:R-:W0:Y:S01]  /*1950*/  S2R R0, SR_CgaCtaId ;  /* 0x0000000000007919 */ /* 0x000e220000008800 */
[----:B------:R-:W-:Y:S01]  /*1960*/  ULEA.HI UR4, UR47, UR47, URZ, 0x1 ;  /* 0x0000002f2f047291 */ /* 0x000fe2000f8f083f */
[----:B------:R-:W-:Y:S02]  /*1970*/  MOV R7, 0x400 ;  /* 0x0000040000077802 */ /* 0x000fe40000000f00 */
[----:B------:R-:W-:Y:S01]  /*1980*/  IADD3 R8, R22, 0x8, RZ ;  /* 0x0000000816087810 */ /* 0x000fe20007ffe0ff */
[----:B------:R-:W-:-:S04]  /*1990*/  ULOP3.LUT UR4, UR4, 0xfffffffe, URZ, 0xc0, !UPT ;  /* 0xfffffffe04047892 */ /* 0x000fc8000f8ec03f */
[----:B------:R-:W-:-:S06]  /*19a0*/  UIADD3 UR4, UR47, -UR4, URZ ;  /* 0x800000042f047290 */ /* 0x000fcc000fffe03f */
[----:B------:R-:W-:Y:S01]  /*19b0*/  IMAD.U32 R3, RZ, RZ, UR4 ;  /* 0x00000004ff037e24 */ /* 0x000fe2000f8e00ff */
[----:B0-----:R-:W-:-:S04]  /*19c0*/  LEA R7, R0, R7, 0x18 ;  /* 0x0000000700077211 */ /* 0x001fc800078ec0ff */
[----:B------:R-:W-:-:S04]  /*19d0*/  SHF.L.U32 R0, R3, 0x1f, RZ ;  /* 0x0000001f03007819 */ /* 0x000fc800000006ff */
[----:B------:R-:W0:Y:S02]  /*19e0*/  SYNCS.PHASECHK.TRANS64.TRYWAIT P0, [R7+URZ+0x22800], R0 ;  /* 0x02280000070075a7 */ /* 0x000e24000800017f */
[----:B0-----:R-:W-:Y:S05]  /*19f0*/  @!P0 BRA `(.L_x_10765) ;  /* 0x000000f000408947 */ /* 0x001fea0003800000 */
.L_x_10899:
[----:B0-----:R-:W-:Y:S01]  /*1a00*/  IMAD.U32 R0, RZ, RZ, UR48 ;  /* 0x00000030ff007e24 */ /* 0x001fe2000f8e00ff */
[----:B------:R-:W-:Y:S05]  /*1a10*/  WARPSYNC.ALL ;  /* 0x0000000000007948 */ /* 0x000fea0003800000 */
[----:B------:R0:W-:Y:S01]  /*1a20*/  BAR.SYNC.DEFER_BLOCKING R8, 0x100 ;  /* 0x000400080000751d */ /* 0x0001e20000010000 */
[----:B------:R-:W-:-:S13]  /*1a30*/  ISETP.NE.AND P0, PT, R0, 0x3, PT ;  /* 0x000000030000780c */ /* 0x000fda0003f05270 */
[----:B0-----:R-:W-:Y:S05]  /*1a40*/  @!P0 BRA `(.L_x_10766) ;  /* 0x0000000000048947 */ /* 0x001fea0003800000 */
[----:B------:R-:W-:Y:S01]  /*1a50*/  BPT.TRAP 0x1 ;  /* 0x000000040000795c */ /* 0x000fe20000300000 */
.L_x_10766:
[----:B------:R-:W-:Y:S02]  /*1a60*/  IMAD.U32 R11, RZ, RZ, UR40 ;  /* 0x00000028ff0b7e24 */ /* 0x000fe4000f8e00ff */
[----:B------:R-:W-:-:S03]  /*1a70*/  IMAD.U32 R6, RZ, RZ, UR37 ;  /* 0x00000025ff067e24 */ /* 0x000fc6000f8e00ff */
[----:B------:R-:W-:Y:S01]  /*1a80*/  SHF.L.U32 R11, R11, 0x1f, RZ ;  /* 0x0000001f0b0b7819 */ /* 0x000fe200000006ff */
[----:B------:R-:W-:-:S04]  /*1a90*/  IMAD R6, R6, 0x8, R7 ;  /* 0x0000000806067824 */ /* 0x000fc800078e0207 */
[----:B------:R0:W1:Y:S01]  /*1aa0*/  SYNCS.PHASECHK.TRANS64.TRYWAIT P1, [R6+URZ+0x22830], R11 ;  /* 0x0228300b060075a7 */ /* 0x000062000802017f */
[----:B------:R-:W-:Y:S05]  /*1ab0*/  @!P0 BRA `(.L_x_10767) ;  /* 0x0000000000048947 */ /* 0x000fea0003800000 */
[----:B------:R-:W-:Y:S01]  /*1ac0*/  BPT.TRAP 0x1 ;  /* 0x000000040000795c */ /* 0x000fe20000300000 */
.L_x_10767:
[----:B-1----:R-:W-:Y:S05]  /*1ad0*/  @P1 BRA `(.L_x_10768) ;  /* 0x0000000000081947 */ /* 0x002fea0003800000 */
[----:B------:R-:W1:Y:S02]  /*1ae0*/  SYNCS.PHASECHK.TRANS64.TRYWAIT P1, [R6+URZ+0x22830], R11 ;  /* 0x0228300b060075a7 */ /* 0x000e64000802017f */
[----:B-1----:R-:W-:Y:S05]  /*1af0*/  @!P1 BRA `(.L_x_10769) ;  /* 0x000000f000149947 */ /* 0x002fea0003800000 */
.L_x_10768:
[----:B------:R-:W-:Y:S01]  /*1b00*/  R2UR UR4, R7 ;  /* 0x00000000070472ca */ /* 0x000fe200000e0000 */
[----:B------:R-:W-:Y:S01]  /*1b10*/  ULOP3.LUT UR16, UR51, 0x10000, URZ, 0xfc, !UPT ;  /* 0x0001000033107892 */ /* 0x000fe2000f8efc3f */
[----:B------:R-:W-:Y:S01]  /*1b20*/  WARPGROUP.ARRIVE ;  /* 0x00000000000079c5 */ /* 0x000fe20000000000 */
[----:B------:R-:W-:Y:S01]  /*1b30*/  UMOV UR17, 0x40000040 ;  /* 0x4000004000117882 */ /* 0x000fe20000000000 */
[----:B------:R-:W-:Y:S01]  /*1b40*/  UMOV UR19, 0x40000040 ;  /* 0x4000004000137882 */ /* 0x000fe20000000000 */
[----:B------:R-:W-:Y:S01]  /*1b50*/  UMOV UR5, 0x40000040 ;  /* 0x4000004000057882 */ /* 0x000fe20000000000 */
[----:B------:R-:W-:Y:S01]  /*1b60*/  UMOV UR7, 0x40000040 ;  /* 0x4000004000077882 */ /* 0x000fe20000000000 */
[----:B------:R-:W-:Y:S01]  /*1b70*/  UIADD3 UR8, UR16, 0x4, URZ ;  /* 0x0000000410087890 */ /* 0x000fe2000fffe03f */
[----:B------:R-:W-:Y:S01]  /*1b80*/  IMAD.U32 R4, RZ, RZ, UR49 ;  /* 0x00000031ff047e24 */ /* 0x000fe2000f8e00ff */
[----:B------:R-:W-:Y:S01]  /*1b90*/  UMOV UR9, 0x40000040 ;  /* 0x4000004000097882 */ /* 0x000fe20000000000 */
[----:B------:R-:W-:Y:S01]  /*1ba0*/  UMOV UR11, 0x40000040 ;  /* 0x40000040000b7882 */ /* 0x000fe20000000000 */
[----:B------:R-:W-:Y:S01]  /*1bb0*/  UIADD3 UR12, UR16, 0x6, URZ ;  /* 0x00000006100c7890 */ /* 0x000fe2000fffe03f */
[----:B------:R-:W-:Y:S01]  /*1bc0*/  IMAD R4, R4, 0x80, R19 ;  /* 0x0000008004047824 */ /* 0x000fe200078e0213 */
[----:B------:R-:W-:Y:S01]  /*1bd0*/  UIADD3 UR4, UR4, 0x1c400, URZ ;  /* 0x0001c40004047890 */ /* 0x000fe2000fffe03f */
[----:B------:R-:W2:Y:S01]  /*1be0*/  S2R R12, SR_TID.X ;  /* 0x00000000000c7919 */ /* 0x000ea20000002100 */
[----:B------:R-:W-:Y:S01]  /*1bf0*/  UMOV UR13, 0x40000040 ;  /* 0x40000040000d7882 */ /* 0x000fe20000000000 */
[----:B------:R-:W-:Y:S01]  /*1c00*/  UMOV UR15, 0x40000040 ;  /* 0x40000040000f7882 */ /* 0x000fe20000000000 */
[----:B------:R-:W-:-:S04]  /*1c10*/  USHF.R.U32.HI UR4, URZ, 0x4, UR4 ;  /* 0x000000043f047899 */ /* 0x000fc80008011604 */
[----:B------:R-:W-:-:S04]  /*1c20*/  ULOP3.LUT UR4, UR4, 0x3fff, URZ, 0xc0, !UPT ;  /* 0x00003fff04047892 */ /* 0x000fc8000f8ec03f */
[----:B------:R-:W-:Y:S02]  /*1c30*/  ULOP3.LUT UR20, UR4, 0x10000, URZ, 0xfc, !UPT ;  /* 0x0001000004147892 */ /* 0x000fe4000f8efc3f */
[----:B------:R-:W-:Y:S02]  /*1c40*/  UIADD3 UR4, UR16, 0x2, URZ ;  /* 0x0000000210047890 */ /* 0x000fe4000fffe03f */
[----:B------:R-:W-:-:S04]  /*1c50*/  UIMAD UR18, UR37, 0x300, UR20 ;  /* 0x00000300251278a4 */ /* 0x000fc8000f8e0214 */
[----:B------:R-:W-:Y:S02]  /*1c60*/  UIADD3 UR6, UR18, 0x2, URZ ;  /* 0x0000000212067890 */ /* 0x000fe4000fffe03f */
[----:B------:R-:W-:Y:S02]  /*1c70*/  UIADD3 UR10, UR18, 0x4, URZ ;  /* 0x00000004120a7890 */ /* 0x000fe4000fffe03f */
[----:B------:R-:W-:Y:S02]  /*1c80*/  UIADD3 UR14, UR18, 0x6, URZ ;  /* 0x00000006120e7890 */ /* 0x000fe4000fffe03f */
[----:B------:R-:W-:Y:S03]  /*1c90*/  HGMMA.64x96x16.F32 R24, gdesc[UR16], RZ, !UPT, gsb0 ;  /* 0x01600000101879f0 */ /* 0x000fe6000c0008ff */
[----:B------:R-:W-:Y:S02]  /*1ca0*/  WARPGROUP.DEPBAR.LE gsb0, 0x0 ;  /* 0x00008000000079c5 */ /* 0x000fe40000010000 */
[----:B------:R-:W-:-:S06]  /*1cb0*/  WARPGROUP.ARRIVE ;  /* 0x00000000000079c5 */ /* 0x000fcc0000000000 */
[----:B------:R-:W-:Y:S01]  /*1cc0*/  HGMMA.64x96x16.F32 R24, gdesc[UR4], R24, gsb0 ;  /* 0x01600000041879f0 */ /* 0x000fe20008000818 */
[----:B------:R-:W-:-:S04]  /*1cd0*/  UIMAD UR6, UR50, -0x60, UR41 ;  /* 0xffffffa0320678a4 */ /* 0x000fc8000f8e0229 */
[----:B------:R-:W-:Y:S02]  /*1ce0*/  UIADD3 UR7, -UR44, 0x61, UR6 ;  /* 0x000000612c077890 */ /* 0x000fe4000fffe106 */
[----:B------:R-:W-:-:S04]  /*1cf0*/  UIADD3 UR6, UR6, 0x60, URZ ;  /* 0x0000006006067890 */ /* 0x000fc8000fffe03f */
[----:B------:R-:W-:Y:S02]  /*1d00*/  IMAD.U32 R3, RZ, RZ, UR7 ;  /* 0x00000007ff037e24 */ /* 0x000fe4000f8e00ff */
[----:B------:R-:W-:Y:S02]  /*1d10*/  MOV R5, UR6 ;  /* 0x0000000600057c02 */ /* 0x000fe40008000f00 */
[----:B------:R-:W-:-:S03]  /*1d20*/  IMAD R3, R18, -0x2, R3 ;  /* 0xfffffffe12037824 */ /* 0x000fc600078e0203 */
[----:B------:R-:W-:Y:S02]  /*1d30*/  IMAD R0, R18, -0x2, R5 ;  /* 0xfffffffe12007824 */ /* 0x000fe400078e0205 */
        /* <DEDUP_REMOVED lines=95> */
[----:B----4-:R-:W-:-:S02]  /*2330*/  FSEL R39, R39, -INF , P1 ;  /* 0xff80000027277808 */ /* 0x010fc40000800000 */
[----:B------:R-:W-:Y:S02]  /*2340*/  ISETP.GT.AND P1, PT, R5, 0x21, PT ;  /* 0x000000210500780c */ /* 0x000fe40003f24270 */
[----:B------:R-:W-:-:S03]  /*2350*/  FMNMX.FTZ R9, R39, R10, !PT ;  /* 0x0000000a27097209 */ /* 0x000fc60007810000 */
[----:B------:R-:W4:Y:S01]  /*2360*/  MUFU.TANH R46, R46 ;  /* 0x0000002e002e7308 */ /* 0x000f220000002400 */
[----:B-----5:R-:W-:Y:S02]  /*2370*/  FSEL R42, R42, -INF , P2 ;  /* 0xff8000002a2a7808 */ /* 0x020fe40001000000 */
[----:B------:R-:W-:Y:S02]  /*2380*/  ISETP.GT.AND P2, PT, R5, 0x28, PT ;  /* 0x000000280500780c */ /* 0x000fe40003f44270 */
[----:B------:R-:W-:-:S03]  /*2390*/  FMNMX.FTZ R10, R42, R9, !PT ;  /* 0x000000092a0a7209 */ /* 0x000fc60007810000 */
[----:B------:R-:W5:Y:S01]  /*23a0*/  MUFU.TANH R47, R47 ;  /* 0x0000002f002f7308 */ /* 0x000f620000002400 */
        /* <DEDUP_REMOVED lines=60> */
[----:B---3--:R-:W-:Y:S01]  /*2770*/  FSEL R24, R24, -INF , P2 ;  /* 0xff80000018187808 */ /* 0x008fe20001000000 */
[----:B------:R-:W3:Y:S06]  /*2780*/  SHFL.BFLY PT, R5, R10, 0x2, 0x1f ;  /* 0x0c401f000a057f89 */ /* 0x000eec00000e0000 */
[----:B------:R-:W0:Y:S01]  /*2790*/  MUFU.TANH R29, R29 ;  /* 0x0000001d001d7308 */ /* 0x000e220000002400 */
[----:B----4-:R-:W-:-:S04]  /*27a0*/  FSEL R25, R25, -INF , P3 ;  /* 0xff80000019197808 */ /* 0x010fc80001800000 */
[----:B------:R-:W-:-:S03]  /*27b0*/  FMNMX.FTZ R3, R24, R25, !PT ;  /* 0x0000001918037209 */ /* 0x000fc60007810000 */
[----:B------:R-:W4:Y:S01]  /*27c0*/  MUFU.TANH R32, R32 ;  /* 0x0000002000207308 */ /* 0x000f220000002400 */
[----:B-----5:R-:W-:-:S07]  /*27d0*/  FSEL R28, R28, -INF , P4 ;  /* 0xff8000001c1c7808 */ /* 0x020fce0002000000 */
[----:B------:R-:W-:Y:S01]  /*27e0*/  MUFU.TANH R33, R33 ;  /* 0x0000002100217308 */ /* 0x000fe20000002400 */
[----:B0-----:R-:W-:Y:S02]  /*27f0*/  FSEL R29, R29, -INF , P5 ;  /* 0xff8000001d1d7808 */ /* 0x001fe40002800000 */
[----:B---3--:R-:W-:-:S05]  /*2800*/  FMNMX.FTZ R5, R10, R5, !PT ;  /* 0x000000050a057209 */ /* 0x008fca0007810000 */
[----:B------:R-:W0:Y:S01]  /*2810*/  SHFL.BFLY PT, R10, R5, 0x1, 0x1f ;  /* 0x0c201f00050a7f89 */ /* 0x000e2200000e0000 */
[----:B------:R-:W3:Y:S01]  /*2820*/  MUFU.TANH R36, R36 ;  /* 0x0000002400247308 */ /* 0x000ee20000002400 */
[----:B----4-:R-:W-:Y:S02]  /*2830*/  FSEL R32, R32, -INF , P1 ;  /* 0xff80000020207808 */ /* 0x010fe40000800000 */
[----:B------:R-:W-:-:S05]  /*2840*/  ISETP.GT.AND P1, PT, R0, 0x18, PT ;  /* 0x000000180000780c */ /* 0x000fca0003f24270 */
[----:B------:R-:W4:Y:S08]  /*2850*/  MUFU.TANH R37, R37 ;  /* 0x0000002500257308 */ /* 0x000f300000002400 */
[----:B------:R-:W5:Y:S01]  /*2860*/  MUFU.TANH R40, R40 ;  /* 0x0000002800287308 */ /* 0x000f620000002400 */
[----:B---3--:R-:W-:Y:S02]  /*2870*/  FSEL R36, R36, -INF , P1 ;  /* 0xff80000024247808 */ /* 0x008fe40000800000 */
[----:B------:R-:W-:-:S02]  /*2880*/  ISETP.GT.AND P1, PT, R0, 0x20, PT ;  /* 0x000000200000780c */ /* 0x000fc40003f24270 */
[----:B0-----:R-:W-:-:S03]  /*2890*/  FMNMX.FTZ R5, R5, R10, !PT ;  /* 0x0000000a05057209 */ /* 0x001fc60007810000 */
[----:B------:R-:W0:Y:S01]  /*28a0*/  MUFU.TANH R41, R41 ;  /* 0x0000002900297308 */ /* 0x000e220000002400 */
[C---:B------:R-:W-:Y:S01]  /*28b0*/  FSETP.NEU.FTZ.AND P2, PT, R5.reuse, -INF , PT ;  /* 0xff8000000500780b */ /* 0x040fe20003f5d000 */
[----:B------:R-:W-:-:S06]  /*28c0*/  FMUL.FTZ R4, R5, UR10 ;  /* 0x0000000a05047c20 */ /* 0x000fcc0008410000 */
[----:B------:R-:W3:Y:S01]  /*28d0*/  MUFU.TANH R44, R44 ;  /* 0x0000002c002c7308 */ /* 0x000ee20000002400 */
[----:B------:R-:W-:Y:S02]  /*28e0*/  FSEL R9, R4, RZ, P2 ;  /* 0x000000ff04097208 */ /* 0x000fe40001000000 */
[----:B------:R-:W-:Y:S02]  /*28f0*/  FMNMX.FTZ R4, R28, R3, !PT ;  /* 0x000000031c047209 */ /* 0x000fe40007810000 */
[----:B------:R-:W-:Y:S01]  /*2900*/  ISETP.GT.AND P2, PT, R0, 0x11, PT ;  /* 0x000000110000780c */ /* 0x000fe20003f44270 */
[--C-:B------:R-:W-:Y:S01]  /*2910*/  FFMA.FTZ R26, R26, UR10, -R9.reuse ;  /* 0x0000000a1a1a7c23 */ /* 0x100fe20008010809 */
[----:B------:R-:W-:Y:S01]  /*2920*/  FMNMX.FTZ R3, R29, R4, !PT ;  /* 0x000000041d037209 */ /* 0x000fe20007810000 */
[----:B------:R-:W1:Y:S01]  /*2930*/  MUFU.TANH R45, R45 ;  /* 0x0000002d002d7308 */ /* 0x000e620000002400 */
[----:B------:R-:W-:Y:S01]  /*2940*/  FSEL R33, R33, -INF , P2 ;  /* 0xff80000021217808 */ /* 0x000fe20001000000 */
[--C-:B------:R-:W-:Y:S01]  /*2950*/  FFMA.FTZ R27, R27, UR10, -R9.reuse ;  /* 0x0000000a1b1b7c23 */ /* 0x100fe20008010809 */
[----:B------:R-:W-:Y:S01]  /*2960*/  FMNMX.FTZ R4, R32, R3, !PT ;  /* 0x0000000320047209 */ /* 0x000fe20007810000 */
[--C-:B------:R-:W-:Y:S01]  /*2970*/  FFMA.FTZ R30, R30, UR10, -R9.reuse ;  /* 0x0000000a1e1e7c23 */ /* 0x100fe20008010809 */
[----:B------:R-:W-:Y:S01]  /*2980*/  ISETP.GT.AND P2, PT, R0, 0x19, PT ;  /* 0x000000190000780c */ /* 0x000fe20003f44270 */
[--C-:B------:R-:W-:Y:S01]  /*2990*/  FFMA.FTZ R31, R31, UR10, -R9.reuse ;  /* 0x0000000a1f1f7c23 */ /* 0x100fe20008010809 */
[----:B------:R-:W-:Y:S01]  /*29a0*/  FMNMX.FTZ R3, R33, R4, !PT ;  /* 0x0000000421037209 */ /* 0x000fe20007810000 */
[----:B------:R-:W2:Y:S01]  /*29b0*/  MUFU.TANH R48, R48 ;  /* 0x0000003000307308 */ /* 0x000ea20000002400 */
[----:B----4-:R-:W-:Y:S01]  /*29c0*/  FSEL R37, R37, -INF , P2 ;  /* 0xff80000025257808 */ /* 0x010fe20001000000 */
[--C-:B------:R-:W-:Y:S01]  /*29d0*/  FFMA.FTZ R34, R34, UR10, -R9.reuse ;  /* 0x0000000a22227c23 */ /* 0x100fe20008010809 */
[----:B------:R-:W-:Y:S01]  /*29e0*/  FMNMX.FTZ R4, R36, R3, !PT ;  /* 0x0000000324047209 */ /* 0x000fe20007810000 */
[--C-:B------:R-:W-:Y:S01]  /*29f0*/  FFMA.FTZ R35, R35, UR10, -R9.reuse ;  /* 0x0000000a23237c23 */ /* 0x100fe20008010809 */
[----:B------:R-:W-:Y:S01]  /*2a00*/  ISETP.GT.AND P2, PT, R0, 0x21, PT ;  /* 0x000000210000780c */ /* 0x000fe20003f44270 */
[--C-:B------:R-:W-:Y:S01]  /*2a10*/  FFMA.FTZ R38, R38, UR10, -R9.reuse ;  /* 0x0000000a26267c23 */ /* 0x100fe20008010809 */
[----:B-----5:R-:W-:Y:S01]  /*2a20*/  FSEL R40, R40, -INF , P1 ;  /* 0xff80000028287808 */ /* 0x020fe20000800000 */
[----:B------:R-:W4:Y:S01]  /*2a30*/  MUFU.TANH R49, R49 ;  /* 0x0000003100317308 */ /* 0x000f220000002400 */
[----:B------:R-:W-:Y:S01]  /*2a40*/  FMNMX.FTZ R3, R37, R4, !PT ;  /* 0x0000000425037209 */ /* 0x000fe20007810000 */
[--C-:B------:R-:W-:Y:S01]  /*2a50*/  FFMA.FTZ R39, R39, UR10, -R9.reuse ;  /* 0x0000000a27277c23 */ /* 0x100fe20008010809 */
[----:B------:R-:W-:Y:S01]  /*2a60*/  ISETP.GT.AND P1, PT, R0, 0x28, PT ;  /* 0x000000280000780c */ /* 0x000fe20003f24270 */
[--C-:B------:R-:W-:Y:S01]  /*2a70*/  FFMA.FTZ R42, R42, UR10, -R9.reuse ;  /* 0x0000000a2a2a7c23 */ /* 0x100fe20008010809 */
[----:B0-----:R-:W-:Y:S01]  /*2a80*/  FSEL R41, R41, -INF , P2 ;  /* 0xff80000029297808 */ /* 0x001fe20001000000 */
[--C-:B------:R-:W-:Y:S01]  /*2a90*/  FFMA.FTZ R43, R43, UR10, -R9.reuse ;  /* 0x0000000a2b2b7c23 */ /* 0x100fe20008010809 */
[----:B------:R-:W-:Y:S01]  /*2aa0*/  FMNMX.FTZ R4, R40, R3, !PT ;  /* 0x0000000328047209 */ /* 0x000fe20007810000 */
[----:B------:R-:W0:Y:S01]  /*2ab0*/  MUFU.TANH R52, R52 ;  /* 0x0000003400347308 */ /* 0x000e220000002400 */
[----:B------:R-:W-:Y:S01]  /*2ac0*/  ISETP.GT.AND P2, PT, R0, 0x29, PT ;  /* 0x000000290000780c */ /* 0x000fe20003f44270 */
[--C-:B------:R-:W-:Y:S01]  /*2ad0*/  FFMA.FTZ R46, R46, UR10, -R9.reuse ;  /* 0x0000000a2e2e7c23 */ /* 0x100fe20008010809 */
[----:B---3--:R-:W-:Y:S01]  /*2ae0*/  FSEL R44, R44, -INF , P1 ;  /* 0xff8000002c2c7808 */ /* 0x008fe20000800000 */
[--C-:B------:R-:W-:Y:S01]  /*2af0*/  FFMA.FTZ R47, R47, UR10, -R9.reuse ;  /* 0x0000000a2f2f7c23 */ /* 0x100fe20008010809 */
[----:B------:R-:W-:Y:S01]  /*2b00*/  FMNMX.FTZ R3, R41, R4, !PT ;  /* 0x0000000429037209 */ /* 0x000fe20007810000 */
[--C-:B------:R-:W-:Y:S01]  /*2b10*/  FFMA.FTZ R50, R50, UR10, -R9.reuse ;  /* 0x0000000a32327c23 */ /* 0x100fe20008010809 */
[----:B------:R-:W-:Y:S01]  /*2b20*/  ISETP.GT.AND P1, PT, R0, 0x30, PT ;  /* 0x000000300000780c */ /* 0x000fe20003f24270 */
[----:B------:R-:W3:Y:S01]  /*2b30*/  MUFU.TANH R53, R53 ;  /* 0x0000003500357308 */ /* 0x000ee20000002400 */
        /* <DEDUP_REMOVED lines=12> */
[----:B----4-:R-:W-:Y:S01]  /*2c00*/  FSEL R49, R49, -INF , P2 ;  /* 0xff80000031317808 */ /* 0x010fe20001000000 */
[--C-:B------:R-:W-:Y:S01]  /*2c10*/  FFMA.FTZ R62, R62, UR10, -R9.reuse ;  /* 0x0000000a3e3e7c23 */ /* 0x100fe20008010809 */
[----:B------:R-:W-:Y:S01]  /*2c20*/  FMNMX.FTZ R4, R48, R3, !PT ;  /* 0x0000000330047209 */ /* 0x000fe20007810000 */
[----:B------:R-:W2:Y:S01]  /*2c30*/  MUFU.TANH R57, R57 ;  /* 0x0000003900397308 */ /* 0x000ea20000002400 */
[----:B------:R-:W-:Y:S01]  /*2c40*/  ISETP.GT.AND P2, PT, R0, 0x39, PT ;  /* 0x000000390000780c */ /* 0x000fe20003f44270 */
[--C-:B------:R-:W-:Y:S01]  /*2c50*/  FFMA.FTZ R63, R63, UR10, -R9.reuse ;  /* 0x0000000a3f3f7c23 */ /* 0x100fe20008010809 */
[----:B0-----:R-:W-:Y:S01]  /*2c60*/  FSEL R52, R52, -INF , P1 ;  /* 0xff80000034347808 */ /* 0x001fe20000800000 */
[--C-:B------:R-:W-:Y:S01]  /*2c70*/  FFMA.FTZ R66, R66, UR10, -R9.reuse ;  /* 0x0000000a42427c23 */ /* 0x100fe20008010809 */
[----:B------:R-:W-:Y:S01]  /*2c80*/  FMNMX.FTZ R3, R49, R4, !PT ;  /* 0x0000000431037209 */ /* 0x000fe20007810000 */
[--C-:B------:R-:W-:Y:S01]  /*2c90*/  FFMA.FTZ R67, R67, UR10, -R9.reuse ;  /* 0x0000000a43437c23 */ /* 0x100fe20008010809 */
[----:B------:R-:W-:Y:S01]  /*2ca0*/  ISETP.GT.AND P1, PT, R0, 0x40, PT ;  /* 0x000000400000780c */ /* 0x000fe20003f24270 */
[----:B------:R-:W0:Y:S01]  /*2cb0*/  MUFU.TANH R60, R60 ;  /* 0x0000003c003c7308 */ /* 0x000e220000002400 */
[----:B---3--:R-:W-:Y:S01]  /*2cc0*/  FSEL R53, R53, -INF , P2 ;  /* 0xff80000035357808 */ /* 0x008fe20001000000 */
[--C-:B------:R-:W-:Y:S01]  /*2cd0*/  FFMA.FTZ R70, R70, UR10, -R9.reuse ;  /* 0x0000000a46467c23 */ /* 0x100fe20008010809 */
[----:B------:R-:W-:Y:S01]  /*2ce0*/  FMNMX.FTZ R4, R52, R3, !PT ;  /* 0x0000000334047209 */ /* 0x000fe20007810000 */
[----:B------:R-:W-:Y:S01]  /*2cf0*/  FFMA.FTZ R9, R71, UR10, -R9 ;  /* 0x0000000a47097c23 */ /* 0x000fe20008010809 */
        /* <DEDUP_REMOVED lines=31> */
[----:B------:R-:W-:Y:S02]  /*2ef0*/  MUFU.EX2 R30, R30 ;  /* 0x0000001e001e7308 */ /* 0x000fe40000000800 */
[----:B------:R-:W1:Y:S06]  /*2f00*/  SHFL.BFLY PT, R3, R0, 0x2, 0x1f ;  /* 0x0c401f0000037f89 */ /* 0x000e6c00000e0000 */
[----:B------:R-:W2:Y:S01]  /*2f10*/  MUFU.EX2 R31, R31 ;  /* 0x0000001f001f7308 */ /* 0x000ea20000000800 */
[----:B0-----:R-:W-:-:S07]  /*2f20*/  F2FP.F16.F32.PACK_AB R173, R27, R26 ;  /* 0x0000001a1bad723e */ /* 0x001fce00000000ff */
[----:B------:R-:W-:Y:S08]  /*2f30*/  MUFU.EX2 R34, R34 ;  /* 0x0000002200227308 */ /* 0x000ff00000000800 */
[----:B------:R-:W0:Y:S01]  /*2f40*/  MUFU.EX2 R35, R35 ;  /* 0x0000002300237308 */ /* 0x000e220000000800 */
[----:B--2---:R-:W-:Y:S02]  /*2f50*/  F2FP.F16.F32.PACK_AB R175, R31, R30 ;  /* 0x0000001e1faf723e */ /* 0x004fe400000000ff */
[----:B-1----:R-:W-:-:S05]  /*2f60*/  FMNMX.FTZ R3, R0, R3, !PT ;  /* 0x0000000300037209 */ /* 0x002fca0007810000 */
[----:B------:R-:W1:Y:S01]  /*2f70*/  SHFL.BFLY PT, R4, R3, 0x1, 0x1f ;  /* 0x0c201f0003047f89 */ /* 0x000e6200000e0000 */
[----:B------:R2:W-:Y:S08]  /*2f80*/  MUFU.EX2 R155, R9 ;  /* 0x00000009009b7308 */ /* 0x0005f00000000800 */
[----:B------:R-:W-:Y:S01]  /*2f90*/  MUFU.EX2 R38, R38 ;  /* 0x0000002600267308 */ /* 0x000fe20000000800 */
[----:B--2---:R-:W-:Y:S01]  /*2fa0*/  FADD.FTZ R9, R26, R27 ;  /* 0x0000001b1a097221 */ /* 0x004fe20000010000 */
[----:B0-----:R-:W-:-:S06]  /*2fb0*/  F2FP.F16.F32.PACK_AB R169, R35, R34 ;  /* 0x0000002223a9723e */ /* 0x001fcc00000000ff */
[----:B------:R-:W0:Y:S01]  /*2fc0*/  MUFU.EX2 R39, R39 ;  /* 0x0000002700277308 */ /* 0x000e220000000800 */
        /* <DEDUP_REMOVED lines=8> */
[----:B0-----:R-:W-:Y:S01]  /*3050*/  F2FP.F16.F32.PACK_AB R171, R39, R38 ;  /* 0x0000002627ab723e */ /* 0x001fe200000000ff */
        /* <DEDUP_REMOVED lines=14> */
[----:B------:R-:W0:Y:S01]  /*3140*/  MUFU.EX2 R25, R25 ;  /* 0x0000001900197308 */ /* 0x000e220000000800 */
        /* <DEDUP_REMOVED lines=16> */
[----:B0-----:R-:W-:Y:S01]  /*3250*/  FADD.FTZ R9, R24, R25 ;  /* 0x0000001918097221 */ /* 0x001fe20000010000 */
[----:B------:R-:W-:Y:S01]  /*3260*/  FADD.FTZ R15, R43, R12 ;  /* 0x0000000c2b0f7221 */ /* 0x000fe20000010000 */
[--C-:B------:R-:W-:Y:S01]  /*3270*/  FFMA.FTZ R65, R65, UR10, -R3.reuse ;  /* 0x0000000a41417c23 */ /* 0x100fe20008010803 */
[--C-:B------:R-:W-:Y:S01]  /*3280*/  FFMA.FTZ R68, R68, UR10, -R3.reuse ;  /* 0x0000000a44447c23 */ /* 0x100fe20008010803 */
[----:B------:R-:W-:Y:S01]  /*3290*/  FFMA.FTZ R3, R69, UR10, -R3 ;  /* 0x0000000a45037c23 */ /* 0x000fe20008010803 */
[----:B------:R-:W-:-:S02]  /*32a0*/  F2FP.F16.F32.PACK_AB R165, R43, R42 ;  /* 0x0000002a2ba5723e */ /* 0x000fc400000000ff */
[----:B------:R-:W0:Y:S01]  /*32b0*/  MUFU.EX2 R32, R32 ;  /* 0x0000002000207308 */ /* 0x000e220000000800 */
[----:B--2---:R-:W-:Y:S01]  /*32c0*/  FADD.FTZ R0, R28, R9 ;  /* 0x000000091c007221 */ /* 0x004fe20000010000 */
[----:B------:R-:W-:Y:S02]  /*32d0*/  IADD3 R9, -R22, 0xb, RZ ;  /* 0x0000000b16097810 */ /* 0x000fe40007ffe1ff */
[----:B------:R-:W-:-:S04]  /*32e0*/  F2FP.F16.F32.PACK_AB R172, R25, R24 ;  /* 0x0000001819ac723e */ /* 0x000fc800000000ff */
[----:B------:R-:W2:Y:S01]  /*32f0*/  MUFU.EX2 R33, R33 ;  /* 0x0000002100217308 */ /* 0x000ea20000000800 */
[C---:B-1----:R-:W-:Y:S01]  /*3300*/  FADD.FTZ R13, R29.reuse, R0 ;  /* 0x000000001d0d7221 */ /* 0x042fe20000010000 */
[----:B------:R-:W-:Y:S01]  /*3310*/  @!P1 VIADD R0, R6, 0x22840 ;  /* 0x0002284006009836 */ /* 0x000fe20000000000 */
[----:B------:R-:W-:-:S04]  /*3320*/  F2FP.F16.F32.PACK_AB R174, R29, R28 ;  /* 0x0000001c1dae723e */ /* 0x000fc800000000ff */
[----:B------:R-:W-:Y:S01]  /*3330*/  @!P1 PRMT R0, RZ, 0x654, R0 ;  /* 0x00000654ff009816 */ /* 0x000fe20000000000 */
[----:B------:R-:W1:Y:S01]  /*3340*/  MUFU.EX2 R36, R36 ;  /* 0x0000002400247308 */ /* 0x000e620000000800 */
[----:B0-----:R-:W-:Y:S01]  /*3350*/  FADD.FTZ R10, R32, R13 ;  /* 0x0000000d200a7221 */ /* 0x001fe20000010000 */
[----:B------:R0:W-:Y:S06]  /*3360*/  BAR.ARV R9, 0x100 ;  /* 0x000400090000751d */ /* 0x0001ec0000002000 */
[----:B------:R-:W3:Y:S01]  /*3370*/  MUFU.EX2 R46, R46 ;  /* 0x0000002e002e7308 */ /* 0x000ee20000000800 */
[C---:B--2---:R-:W-:Y:S01]  /*3380*/  FADD.FTZ R13, R33.reuse, R10 ;  /* 0x0000000a210d7221 */ /* 0x044fe20000010000 */
[----:B------:R2:W-:Y:S01]  /*3390*/  @!P1 SYNCS.ARRIVE.TRANS64.RED.A1T0 RZ, [R0+URZ], RZ ;  /* 0x000000ff00ff99a7 */ /* 0x0005e2000810043f */
[----:B------:R-:W-:-:S05]  /*33a0*/  F2FP.F16.F32.PACK_AB R168, R33, R32 ;  /* 0x0000002021a8723e */ /* 0x000fca00000000ff */
[----:B------:R-:W4:Y:S01]  /*33b0*/  MUFU.EX2 R37, R37 ;  /* 0x0000002500257308 */ /* 0x000f220000000800 */
[----:B-1----:R-:W-:-:S07]  /*33c0*/  FADD.FTZ R10, R36, R13 ;  /* 0x0000000d240a7221 */ /* 0x002fce0000010000 */
[----:B------:R-:W1:Y:S01]  /*33d0*/  MUFU.EX2 R47, R47 ;  /* 0x0000002f002f7308 */ /* 0x000e620000000800 */
[----:B---3--:R-:W-:-:S07]  /*33e0*/  FADD.FTZ R12, R46, R15 ;  /* 0x0000000f2e0c7221 */ /* 0x008fce0000010000 */
[----:B------:R-:W2:Y:S01]  /*33f0*/  MUFU.EX2 R40, R40 ;  /* 0x0000002800287308 */ /* 0x000ea20000000800 */
[C---:B----4-:R-:W-:Y:S01]  /*3400*/  FADD.FTZ R13, R37.reuse, R10 ;  /* 0x0000000a250d7221 */ /* 0x050fe20000010000 */
[----:B------:R-:W-:-:S06]  /*3410*/  F2FP.F16.F32.PACK_AB R170, R37, R36 ;  /* 0x0000002425aa723e */ /* 0x000fcc00000000ff */
        /* <DEDUP_REMOVED lines=58> */
[----:B---3--:R-:W-:Y:S01]  /*37c0*/  FADD.FTZ R15, R61, R0 ;  /* 0x000000003d0f7221 */ /* 0x008fe20000010000 */
[C---:B------:R-:W-:Y:S01]  /*37d0*/  FADD.FTZ R0, R155.reuse, R10 ;  /* 0x0000000a9b007221 */ /* 0x040fe20000010000 */
[----:B------:R-:W-:Y:S02]  /*37e0*/  F2FP.F16.F32.PACK_AB R155, R155, R70 ;  /* 0x000000469b9b723e */ /* 0x000fe400000000ff */
[----:B------:R-:W-:-:S03]  /*37f0*/  F2FP.F16.F32.PACK_AB R158, R61, R60 ;  /* 0x0000003c3d9e723e */ /* 0x000fc600000000ff */
[----:B------:R-:W3:Y:S01]  /*3800*/  MUFU.EX2 R68, R68 ;  /* 0x0000004400447308 */ /* 0x000ee20000000800 */
[----:B-1----:R-:W-:-:S07]  /*3810*/  FADD.FTZ R10, R64, R15 ;  /* 0x0000000f400a7221 */ /* 0x002fce0000010000 */
[----:B------:R-:W1:Y:S01]  /*3820*/  MUFU.EX2 R13, R3 ;  /* 0x00000003000d7308 */ /* 0x000e620000000800 */
[C---:B--2---:R-:W-:Y:S01]  /*3830*/  FADD.FTZ R15, R65.reuse, R10 ;  /* 0x0000000a410f7221 */ /* 0x044fe20000010000 */
[----:B------:R-:W-:-:S03]  /*3840*/  F2FP.F16.F32.PACK_AB R152, R65, R64 ;  /* 0x000000404198723e */ /* 0x000fc600000000ff */
[----:B---3--:R-:W-:-:S04]  /*3850*/  FADD.FTZ R10, R68, R15 ;  /* 0x0000000f440a7221 */ /* 0x008fc80000010000 */
[C---:B-1----:R-:W-:Y:S01]  /*3860*/  FADD.FTZ R3, R13.reuse, R10 ;  /* 0x0000000a0d037221 */ /* 0x042fe20000010000 */
[----:B------:R-:W-:Y:S01]  /*3870*/  F2FP.F16.F32.PACK_AB R154, R13, R68 ;  /* 0x000000440d9a723e */ /* 0x000fe200000000ff */
[----:B0-----:R-:W-:Y:S06]  /*3880*/  @!P0 BRA `(.L_x_10770) ;  /* 0x0000000000048947 */ /* 0x001fec0003800000 */
[----:B------:R-:W-:Y:S01]  /*3890*/  BPT.TRAP 0x1 ;  /* 0x000000040000795c */ /* 0x000fe20000300000 */
.L_x_10770:
[----:B------:R0:W1:Y:S01]  /*38a0*/  SYNCS.PHASECHK.TRANS64.TRYWAIT P2, [R6+URZ+0x22850], R11 ;  /* 0x0228500b060075a7 */ /* 0x000062000804017f */
[----:B------:R-:W-:Y:S05]  /*38b0*/  @!P0 BRA `(.L_x_10771) ;  /* 0x0000000000048947 */ /* 0x000fea0003800000 */
[----:B------:R-:W-:Y:S01]  /*38c0*/  BPT.TRAP 0x1 ;  /* 0x000000040000795c */ /* 0x000fe20000300000 */
.L_x_10771:
[----:B-1----:R-:W-:Y:S05]  /*38d0*/  @P2 BRA `(.L_x_10772) ;  /* 0x0000000000082947 */ /* 0x002fea0003800000 */
[----:B------:R-:W1:Y:S02]  /*38e0*/  SYNCS.PHASECHK.TRANS64.TRYWAIT P2, [R6+URZ+0x22850], R11 ;  /* 0x0228500b060075a7 */ /* 0x000e64000804017f */
[----:B-1----:R-:W-:Y:S05]  /*38f0*/  @!P2 BRA `(.L_x_10773) ;  /* 0x000000d000a8a947 */ /* 0x002fea0003800000 */
.L_x_10772:
[----:B------:R-:W-:Y:S01]  /*3900*/  R2UR UR6, R7 ;  /* 0x00000000070672ca */ /* 0x000fe200000e0000 */
[----:B------:R2:W-:Y:S01]  /*3910*/  BAR.SYNC.DEFER_BLOCKING R8, 0x100 ;  /* 0x000400080000751d */ /* 0x0005e20000010000 */
[----:B------:R-:W-:Y:S01]  /*3920*/  UIADD3 UR23, UR50, -0x2, URZ ;  /* 0xfffffffe32177890 */ /* 0x000fe2000fffe03f */
[----:B01----:R-:W-:-:S04]  /*3930*/  @!P1 VIADD R6, R6, 0x22860 ;  /* 0x0002286006069836 */ /* 0x003fc80000000000 */
[----:B------:R-:W-:Y:S01]  /*3940*/  UMOV UR7, 0x40000040 ;  /* 0x4000004000077882 */ /* 0x000fe20000000000 */
[----:B------:R-:W-:-:S05]  /*3950*/  @!P1 PRMT R6, RZ, 0x654, R6 ;  /* 0x00000654ff069816 */ /* 0x000fca0000000006 */
        /* <DEDUP_REMOVED lines=49> */
[----:B--2---:R-:W-:Y:S05]  /*3c70*/  @!P2 BRA `(.L_x_10774) ;  /* 0x00000028007ca947 */ /* 0x004fea0003800000 */
[----:B------:R-:W-:Y:S01]  /*3c80*/  IMAD.MOV.U32 R8, RZ, RZ, R5 ;  /* 0x000000ffff087224 */ /* 0x000fe200078e0005 */
[----:B------:R-:W-:Y:S01]  /*3c90*/  ULDC UR25, c[0x0][0x9d8] ;  /* 0x0002760000197ab9 */ /* 0x000fe20000000800 */
[----:B------:R-:W-:Y:S01]  /*3ca0*/  IMAD.MOV.U32 R7, RZ, RZ, R4 ;  /* 0x000000ffff077224 */ /* 0x000fe200078e0004 */
[----:B------:R-:W-:-:S06]  /*3cb0*/  ULDC UR24, c[0x0][0x988] ;  /* 0x0002620000187ab9 */ /* 0x000fcc0000000800 */
.L_x_10783:
[----:B------:R-:W-:-:S04]  /*3cc0*/  UIADD3 UR37, UR37, 0x1, URZ ;  /* 0x0000000125257890 */ /* 0x000fc8000fffe03f */
[----:B------:R-:W-:-:S04]  /*3cd0*/  UISETP.NE.AND UP0, UPT, UR37, 0x2, UPT ;  /* 0x000000022500788c */ /* 0x000fc8000bf05270 */
[----:B------:R-:W-:Y:S02]  /*3ce0*/  USEL UR6, URZ, 0x1, UP0 ;  /* 0x000000013f067887 */ /* 0x000fe40008000000 */
[----:B------:R-:W-:Y:S02]  /*3cf0*/  USEL UR37, UR37, URZ, UP0 ;  /* 0x0000003f25257287 */ /* 0x000fe40008000000 */
[----:B------:R-:W-:Y:S01]  /*3d00*/  ULOP3.LUT UR40, UR40, UR6, URZ, 0x3c, !UPT ;  /* 0x0000000628287292 */ /* 0x000fe2000f8e3c3f */
[----:B0-----:R-:W-:Y:S11]  /*3d10*/  @!P0 BRA `(.L_x_10775) ;  /* 0x0000000000048947 */ /* 0x001ff60003800000 */
[----:B------:R-:W-:Y:S01]  /*3d20*/  BPT.TRAP 0x1 ;  /* 0x000000040000795c */ /* 0x000fe20000300000 */
.L_x_10775:
        /* <DEDUP_REMOVED lines=9> */
.L_x_10776:
[----:B-1----:R-:W-:Y:S05]  /*3dc0*/  @P2 BRA `(.L_x_10777) ;  /* 0x0000000000082947 */ /* 0x002fea0003800000 */
[----:B------:R-:W1:Y:S02]  /*3dd0*/  SYNCS.PHASECHK.TRANS64.TRYWAIT P2, [UR26+0x22830], R6 ;  /* 0x02283006ff0075a7 */ /* 0x000e64000804015a */
[----:B-1----:R-:W-:Y:S05]  /*3de0*/  @!P2 BRA `(.L_x_10778) ;  /* 0x000000cc0080a947 */ /* 0x002fea0003800000 */
.L_x_10777:
[----:B------:R-:W-:Y:S01]  /*3df0*/  UIMAD UR18, UR37, 0x300, UR20 ;  /* 0x00000300251278a4 */ /* 0x000fe2000f8e0214 */
[----:B------:R-:W-:Y:S01]  /*3e00*/  WARPGROUP.ARRIVE ;  /* 0x00000000000079c5 */ /* 0x000fe20000000000 */
[----:B------:R-:W-:Y:S01]  /*3e10*/  UMOV UR19, 0x40000040 ;  /* 0x4000004000137882 */ /* 0x000fe20000000000 */
[----:B------:R-:W-:Y:S01]  /*3e20*/  UMOV UR7, 0x40000040 ;  /* 0x4000004000077882 */ /* 0x000fe20000000000 */
[----:B------:R-:W-:Y:S01]  /*3e30*/  UIADD3 UR6, UR18, 0x2, URZ ;  /* 0x0000000212067890 */ /* 0x000fe2000fffe03f */
[----:B------:R-:W-:Y:S01]  /*3e40*/  MOV R13, 0xfffffffe ;  /* 0xfffffffe000d7802 */ /* 0x000fe20000000f00 */
        /* <DEDUP_REMOVED lines=8> */
[----:B------:R-:W-:-:S04]  /*3ed0*/  USHF.L.U32 UR6, UR49, 0x7, URZ ;  /* 0x0000000731067899 */ /* 0x000fc8000800063f */
[----:B------:R-:W-:-:S04]  /*3ee0*/  UIMAD UR6, UR23, -0x60, UR6 ;  /* 0xffffffa0170678a4 */ /* 0x000fc8000f8e0206 */
[----:B------:R-:W-:-:S04]  /*3ef0*/  UIADD3 UR6, UR6, 0x1, UR41 ;  /* 0x0000000106067890 */ /* 0x000fc8000fffe029 */
[----:B------:R-:W-:Y:S01]  /*3f00*/  UIADD3 UR6, UR6, -UR44, URZ ;  /* 0x8000002c06067290 */ /* 0x000fe2000fffe03f */
        /* <DEDUP_REMOVED lines=15> */
[----:B------:R-:W-:-:S02]  /*4000*/  IMAD R170, R18, R13, UR6 ;  /* 0x0000000612aa7e24 */ /* 0x000fc4000f8e020d */
[----:B------:R-:W-:Y:S01]  /*4010*/  FMUL.FTZ R10, R157, UR25 ;  /* 0x000000199d0a7c20 */ /* 0x000fe20008410000 */
[----:B------:R-:W-:Y:S01]  /*4020*/  FMUL.FTZ R205, R160, UR25 ;  /* 0x00000019a0cd7c20 */ /* 0x000fe20008410000 */
[----:B------:R-:W-:Y:S01]  /*4030*/  FMUL.FTZ R11, R161, UR25 ;  /* 0x00000019a10b7c20 */ /* 0x000fe20008410000 */
[----:B------:R-:W-:Y:S02]  /*4040*/  IMAD.IADD R170, R19, 0x1, R170 ;  /* 0x0000000113aa7824 */ /* 0x000fe400078e02aa */
[----:B------:R-:W-:Y:S01]  /*4050*/  FMUL.FTZ R161, R163, UR25 ;  /* 0x00000019a3a17c20 */ /* 0x000fe20008410000 */
[----:B------:R-:W-:Y:S01]  /*4060*/  FMUL.FTZ R163, R167, UR25 ;  /* 0x00000019a7a37c20 */ /* 0x000fe20008410000 */
[----:B------:R-:W2:Y:S01]  /*4070*/  MUFU.TANH R5, R5 ;  /* 0x0000000500057308 */ /* 0x000ea20000002400 */
[----:B------:R-:W-:Y:S01]  /*4080*/  FMUL.FTZ R15, R154, UR25 ;  /* 0x000000199a0f7c20 */ /* 0x000fe20008410000 */
[C---:B------:R-:W-:Y:S01]  /*4090*/  ISETP.GT.AND P2, PT, R170.reuse, RZ, PT ;  /* 0x000000ffaa00720c */ /* 0x040fe20003f44270 */
[----:B------:R-:W-:Y:S01]  /*40a0*/  FMUL.FTZ R167, R171, UR25 ;  /* 0x00000019aba77c20 */ /* 0x000fe20008410000 */
[----:B------:R-:W-:Y:S01]  /*40b0*/  ISETP.GT.AND P3, PT, R170, 0x1, PT ;  /* 0x00000001aa00780c */ /* 0x000fe20003f64270 */
        /* <DEDUP_REMOVED lines=32> */
[----:B------:R-:W-:Y:S08]  /*42c0*/  MUFU.TANH R12, R12 ;  /* 0x0000000c000c7308 */ /* 0x000ff00000002400 */
[----:B------:R3:W-:Y:S08]  /*42d0*/  MUFU.TANH R152, R173 ;  /* 0x000000ad00987308 */ /* 0x0007f00000002400 */
[----:B------:R-:W4:Y:S01]  /*42e0*/  MUFU.TANH R165, R165 ;  /* 0x000000a500a57308 */ /* 0x000f220000002400 */
[----:B---3--:R-:W-:-:S02]  /*42f0*/  FSEL R173, R9, -INF , P2 ;  /* 0xff80000009ad7808 */ /* 0x008fc40001000000 */
[C---:B------:R-:W-:Y:S02]  /*4300*/  ISETP.GT.AND P2, PT, R170.reuse, 0x10, PT ;  /* 0x00000010aa00780c */ /* 0x040fe40003f44270 */
[----:B------:R-:W-:Y:S02]  /*4310*/  FMNMX.FTZ R154, R173, R154, !PT ;  /* 0x0000009aad9a7209 */ /* 0x000fe40007810000 */
[----:B-1----:R-:W-:Y:S01]  /*4320*/  FSEL R205, R205, -INF , P2 ;  /* 0xff800000cdcd7808 */ /* 0x002fe20001000000 */
[----:B------:R1:W-:Y:S01]  /*4330*/  MUFU.TANH R13, R177 ;  /* 0x000000b1000d7308 */ /* 0x0003e20000002400 */
[----:B------:R-:W-:-:S07]  /*4340*/  ISETP.GT.AND P2, PT, R170, 0x18, PT ;  /* 0x00000018aa00780c */ /* 0x000fce0003f44270 */
[----:B------:R3:W5:Y:S01]  /*4350*/  MUFU.TANH R160, R168 ;  /* 0x000000a800a07308 */ /* 0x0007620000002400 */
[----:B-1----:R-:W-:Y:S02]  /*4360*/  FSEL R177, R10, -INF , P3 ;  /* 0xff8000000ab17808 */ /* 0x002fe40001800000 */
[----:B------:R-:W-:Y:S02]  /*4370*/  ISETP.GT.AND P3, PT, R170, 0x11, PT ;  /* 0x00000011aa00780c */ /* 0x000fe40003f64270 */
[----:B------:R-:W-:Y:S02]  /*4380*/  FMNMX.FTZ R154, R177, R154, !PT ;  /* 0x0000009ab19a7209 */ /* 0x000fe40007810000 */
[----:B--2---:R-:W-:Y:S01]  /*4390*/  FSEL R181, R11, -INF , P3 ;  /* 0xff8000000bb57808 */ /* 0x004fe20001800000 */
[----:B------:R1:W2:Y:S01]  /*43a0*/  MUFU.TANH R153, R169 ;  /* 0x000000a900997308 */ /* 0x0002a20000002400 */
[----:B------:R-:W-:Y:S01]  /*43b0*/  FMNMX.FTZ R154, R205, R154, !PT ;  /* 0x0000009acd9a7209 */ /* 0x000fe20007810000 */
[----:B---3--:R-:W-:Y:S01]  /*43c0*/  FMUL.FTZ R168, R174, UR25 ;  /* 0x00000019aea87c20 */ /* 0x008fe20008410000 */
[----:B------:R-:W-:-:S02]  /*43d0*/  ISETP.GT.AND P3, PT, R170, 0x19, PT ;  /* 0x00000019aa00780c */ /* 0x000fc40003f64270 */
[----:B------:R-:W-:Y:S02]  /*43e0*/  FMNMX.FTZ R154, R181, R154, !PT ;  /* 0x0000009ab59a7209 */ /* 0x000fe40007810000 */
[----:B----4-:R-:W-:Y:S01]  /*43f0*/  FSEL R165, R165, -INF , P3 ;  /* 0xff800000a5a57808 */ /* 0x010fe20001800000 */
[----:B------:R-:W3:Y:S01]  /*4400*/  MUFU.TANH R155, R172 ;  /* 0x000000ac009b7308 */ /* 0x000ee20000002400 */
[----:B-1----:R-:W-:Y:S02]  /*4410*/  FSEL R169, R12, -INF , P2 ;  /* 0xff8000000ca97808 */ /* 0x002fe40001000000 */
[C---:B------:R-:W-:Y:S02]  /*4420*/  ISETP.GT.AND P2, PT, R170.reuse, 0x20, PT ;  /* 0x00000020aa00780c */ /* 0x040fe40003f44270 */
[----:B------:R-:W-:Y:S02]  /*4430*/  FMNMX.FTZ R154, R169, R154, !PT ;  /* 0x0000009aa99a7209 */ /* 0x000fe40007810000 */
[----:B------:R-:W-:Y:S01]  /*4440*/  ISETP.GT.AND P3, PT, R170, 0x21, PT ;  /* 0x00000021aa00780c */ /* 0x000fe20003f64270 */
[----:B------:R1:W4:Y:S01]  /*4450*/  MUFU.TANH R20, R176 ;  /* 0x000000b000147308 */ /* 0x0003220000002400 */
[----:B-----5:R-:W-:-:S02]  /*4460*/  FSEL R160, R160, -INF , P2 ;  /* 0xff800000a0a07808 */ /* 0x020fc40001000000 */
[----:B------:R-:W-:Y:S02]  /*4470*/  FMNMX.FTZ R5, R165, R154, !PT ;  /* 0x0000009aa5057209 */ /* 0x000fe40007810000 */
[----:B------:R-:W-:Y:S02]  /*4480*/  ISETP.GT.AND P2, PT, R170, 0x28, PT ;  /* 0x00000028aa00780c */ /* 0x000fe40003f44270 */
[----:B--2---:R-:W-:Y:S01]  /*4490*/  FSEL R153, R153, -INF , P3 ;  /* 0xff80000099997808 */ /* 0x004fe20001800000 */
[----:B------:R-:W2:Y:S01]  /*44a0*/  MUFU.TANH R180, R180 ;  /* 0x000000b400b47308 */ /* 0x000ea20000002400 */
[----:B------:R-:W-:Y:S01]  /*44b0*/  FMNMX.FTZ R10, R160, R5, !PT ;  /* 0x00000005a00a7209 */ /* 0x000fe20007810000 */
[----:B-1----:R-:W-:Y:S01]  /*44c0*/  FMUL.FTZ R176, R178, UR25 ;  /* 0x00000019b2b07c20 */ /* 0x002fe20008410000 */
[C---:B------:R-:W-:Y:S01]  /*44d0*/  ISETP.GT.AND P3, PT, R170.reuse, 0x29, PT ;  /* 0x00000029aa00780c */ /* 0x040fe20003f64270 */
[----:B------:R-:W-:Y:S01]  /*44e0*/  FMUL.FTZ R178, R179, UR25 ;  /* 0x00000019b3b27c20 */ /* 0x000fe20008410000 */
[----:B---3--:R-:W-:Y:S01]  /*44f0*/  FSEL R155, R155, -INF , P2 ;  /* 0xff8000009b9b7808 */ /* 0x008fe20001000000 */
[----:B------:R-:W-:Y:S01]  /*4500*/  FMUL.FTZ R179, R183, UR25 ;  /* 0x00000019b7b37c20 */ /* 0x000fe20008410000 */
[----:B------:R-:W-:Y:S01]  /*4510*/  FMNMX.FTZ R10, R153, R10, !PT ;  /* 0x0000000a990a7209 */ /* 0x000fe20007810000 */
[----:B------:R-:W1:Y:S01]  /*4520*/  MUFU.TANH R4, R4 ;  /* 0x0000000400047308 */ /* 0x000e620000002400 */
[----:B------:R-:W-:Y:S01]  /*4530*/  ISETP.GT.AND P2, PT, R170, 0x30, PT ;  /* 0x00000030aa00780c */ /* 0x000fe20003f44270 */
[----:B------:R-:W-:Y:S01]  /*4540*/  FMUL.FTZ R183, R187, UR25 ;  /* 0x00000019bbb77c20 */ /* 0x000fe20008410000 */
[----:B------:R-:W-:Y:S01]  /*4550*/  FSEL R152, R152, -INF , P3 ;  /* 0xff80000098987808 */ /* 0x000fe20001800000 */
[----:B------:R-:W-:Y:S01]  /*4560*/  FMUL.FTZ R187, R195, UR25 ;  /* 0x00000019c3bb7c20 */ /* 0x000fe20008410000 */
[----:B------:R-:W-:-:S02]  /*4570*/  FMNMX.FTZ R5, R155, R10, !PT ;  /* 0x0000000a9b057209 */ /* 0x000fc40007810000 */
[----:B------:R-:W-:Y:S01]  /*4580*/  ISETP.GT.AND P3, PT, R170, 0x31, PT ;  /* 0x00000031aa00780c */ /* 0x000fe20003f64270 */
[----:B------:R-:W3:Y:S01]  /*4590*/  MUFU.TANH R184, R184 ;  /* 0x000000b800b87308 */ /* 0x000ee20000002400 */
[----:B----4-:R-:W-:Y:S02]  /*45a0*/  FSEL R20, R20, -INF , P2 ;  /* 0xff80000014147808 */ /* 0x010fe40001000000 */
[----:B------:R-:W-:Y:S02]  /*45b0*/  FMNMX.FTZ R5, R152, R5, !PT ;  /* 0x0000000598057209 */ /* 0x000fe40007810000 */
[----:B------:R-:W-:Y:S02]  /*45c0*/  ISETP.GT.AND P2, PT, R170, 0x38, PT ;  /* 0x00000038aa00780c */ /* 0x000fe40003f44270 */
[----:B------:R-:W-:Y:S01]  /*45d0*/  FSEL R12, R13, -INF , P3 ;  /* 0xff8000000d0c7808 */ /* 0x000fe20001800000 */
[----:B------:R-:W4:Y:S01]  /*45e0*/  MUFU.TANH R9, R185 ;  /* 0x000000b900097308 */ /* 0x000f220000002400 */
[----:B------:R-:W-:-:S02]  /*45f0*/  FMNMX.FTZ R5, R20, R5, !PT ;  /* 0x0000000514057209 */ /* 0x000fc40007810000 */
[----:B------:R-:W-:Y:S02]  /*4600*/  ISETP.GT.AND P3, PT, R170, 0x39, PT ;  /* 0x00000039aa00780c */ /* 0x000fe40003f64270 */
[----:B--2---:R-:W-:Y:S01]  /*4610*/  FSEL R10, R180, -INF , P2 ;  /* 0xff800000b40a7808 */ /* 0x004fe20001000000 */
[----:B------:R-:W-:Y:S01]  /*4620*/  FMUL.FTZ R180, R182, UR25 ;  /* 0x00000019b6b47c20 */ /* 0x000fe20008410000 */
[----:B------:R-:W-:Y:S01]  /*4630*/  FMNMX.FTZ R11, R12, R5, !PT ;  /* 0x000000050c0b7209 */ /* 0x000fe20007810000 */
[----:B------:R-:W2:Y:S01]  /*4640*/  MUFU.TANH R188, R188 ;  /* 0x000000bc00bc7308 */ /* 0x000ea20000002400 */
[----:B-1----:R-:W-:Y:S01]  /*4650*/  FSEL R5, R4, -INF , P3 ;  /* 0xff80000004057808 */ /* 0x002fe20001800000 */
[----:B------:R-:W-:Y:S01]  /*4660*/  FMUL.FTZ R182, R186, UR25 ;  /* 0x00000019bab67c20 */ /* 0x000fe20008410000 */
[----:B------:R-:W-:Y:S01]  /*4670*/  ISETP.GT.AND P2, PT, R170, 0x40, PT ;  /* 0x00000040aa00780c */ /* 0x000fe20003f44270 */
[----:B------:R-:W-:Y:S01]  /*4680*/  FMUL.FTZ R186, R194, UR25 ;  /* 0x00000019c2ba7c20 */ /* 0x000fe20008410000 */
[----:B------:R-:W-:-:S02]  /*4690*/  FMNMX.FTZ R4, R10, R11, !PT ;  /* 0x0000000b0a047209 */ /* 0x000fc40007810000 */
[----:B------:R-:W-:Y:S01]  /*46a0*/  ISETP.GT.AND P3, PT, R170, 0x41, PT ;  /* 0x00000041aa00780c */ /* 0x000fe20003f64270 */
[----:B------:R1:W5:Y:S01]  /*46b0*/  MUFU.TANH R21, R189 ;  /* 0x000000bd00157308 */ /* 0x0003620000002400 */
[----:B---3--:R-:W-:Y:S01]  /*46c0*/  FSEL R11, R184, -INF , P2 ;  /* 0xff800000b80b7808 */ /* 0x008fe20001000000 */
[----:B------:R-:W-:Y:S01]  /*46d0*/  FMUL.FTZ R184, R191, UR25 ;  /* 0x00000019bfb87c20 */ /* 0x000fe20008410000 */
[----:B------:R-:W-:Y:S02]  /*46e0*/  FMNMX.FTZ R4, R5, R4, !PT ;  /* 0x0000000405047209 */ /* 0x000fe40007810000 */
[C---:B------:R-:W-:Y:S02]  /*46f0*/  ISETP.GT.AND P2, PT, R170.reuse, 0x48, PT ;  /* 0x00000048aa00780c */ /* 0x040fe40003f44270 */
[----:B----4-:R-:W-:Y:S01]  /*4700*/  FSEL R9, R9, -INF , P3 ;  /* 0xff80000009097808 */ /* 0x010fe20001800000 */
[----:B------:R-:W3:Y:S01]  /*4710*/  MUFU.TANH R154, R192 ;  /* 0x000000c0009a7308 */ /* 0x000ee20000002400 */
[----:B------:R-:W-:Y:S01]  /*4720*/  FMNMX.FTZ R4, R11, R4, !PT ;  /* 0x000000040b047209 */ /* 0x000fe20007810000 */
[C---:B-1----:R-:W-:Y:S01]  /*4730*/  VIADD R189, R170.reuse, 0x8 ;  /* 0x00000008aabd7836 */ /* 0x042fe20000000000 */
[----:B------:R-:W-:-:S02]  /*4740*/  ISETP.GT.AND P3, PT, R170, 0x49, PT ;  /* 0x00000049aa00780c */ /* 0x000fc40003f64270 */
[----:B--2---:R-:W-:Y:S01]  /*4750*/  FSEL R13, R188, -INF , P2 ;  /* 0xff800000bc0d7808 */ /* 0x004fe20001000000 */
[----:B------:R-:W-:Y:S01]  /*4760*/  FMUL.FTZ R188, R198, UR25 ;  /* 0x00000019c6bc7c20 */ /* 0x000fe20008410000 */
[----:B------:R-:W-:Y:S01]  /*4770*/  FMNMX.FTZ R4, R9, R4, !PT ;  /* 0x0000000409047209 */ /* 0x000fe20007810000 */
[----:B------:R-:W1:Y:S01]  /*4780*/  MUFU.TANH R159, R193 ;  /* 0x000000c1009f7308 */ /* 0x000e620000002400 */
[C---:B------:R-:W-:Y:S02]  /*4790*/  ISETP.GT.AND P2, PT, R170.reuse, 0x50, PT ;  /* 0x00000050aa00780c */ /* 0x040fe40003f44270 */
[----:B-----5:R-:W-:Y:S02]  /*47a0*/  FSEL R21, R21, -INF , P3 ;  /* 0xff80000015157808 */ /* 0x020fe40001800000 */
[----:B------:R-:W-:Y:S02]  /*47b0*/  FMNMX.FTZ R4, R13, R4, !PT ;  /* 0x000000040d047209 */ /* 0x000fe40007810000 */
[----:B------:R-:W-:Y:S01]  /*47c0*/  ISETP.GT.AND P3, PT, R170, 0x51, PT ;  /* 0x00000051aa00780c */ /* 0x000fe20003f64270 */
[----:B------:R-:W2:Y:S01]  /*47d0*/  MUFU.TANH R156, R196 ;  /* 0x000000c4009c7308 */ /* 0x000ea20000002400 */
[----:B---3--:R-:W-:-:S02]  /*47e0*/  FSEL R154, R154, -INF , P2 ;  /* 0xff8000009a9a7808 */ /* 0x008fc40001000000 */
[----:B------:R-:W-:Y:S02]  /*47f0*/  FMNMX.FTZ R185, R21, R4, !PT ;  /* 0x0000000415b97209 */ /* 0x000fe40007810000 */
[----:B------:R-:W-:Y:S02]  /*4800*/  ISETP.GT.AND P2, PT, R170, 0x58, PT ;  /* 0x00000058aa00780c */ /* 0x000fe40003f44270 */
[----:B------:R-:W-:Y:S01]  /*4810*/  FMNMX.FTZ R4, R154, R185, !PT ;  /* 0x000000b99a047209 */ /* 0x000fe20007810000 */
[----:B------:R-:W3:Y:S01]  /*4820*/  MUFU.TANH R157, R197 ;  /* 0x000000c5009d7308 */ /* 0x000ee20000002400 */
[----:B-1----:R-:W-:Y:S02]  /*4830*/  FSEL R159, R159, -INF , P3 ;  /* 0xff8000009f9f7808 */ /* 0x002fe40001800000 */
[----:B------:R-:W-:Y:S02]  /*4840*/  ISETP.GT.AND P3, PT, R170, 0x59, PT ;  /* 0x00000059aa00780c */ /* 0x000fe40003f64270 */
[----:B------:R-:W-:-:S02]  /*4850*/  FMNMX.FTZ R185, R159, R4, !PT ;  /* 0x000000049fb97209 */ /* 0x000fc40007810000 */
[C---:B------:R-:W-:Y:S01]  /*4860*/  ISETP.GT.AND P4, PT, R189.reuse, 0x8, PT ;  /* 0x00000008bd00780c */ /* 0x040fe20003f84270 */
[----:B------:R-:W1:Y:S01]  /*4870*/  MUFU.TANH R15, R15 ;  /* 0x0000000f000f7308 */ /* 0x000e620000002400 */
[----:B--2---:R-:W-:Y:S02]  /*4880*/  FSEL R156, R156, -INF , P2 ;  /* 0xff8000009c9c7808 */ /* 0x004fe40001000000 */
[C---:B------:R-:W-:Y:S02]  /*4890*/  ISETP.GT.AND P2, PT, R189.reuse, RZ, PT ;  /* 0x000000ffbd00720c */ /* 0x040fe40003f44270 */
[----:B------:R-:W-:Y:S02]  /*48a0*/  FMNMX.FTZ R4, R156, R185, !PT ;  /* 0x000000b99c047209 */ /* 0x000fe40007810000 */
[----:B------:R-:W-:Y:S01]  /*48b0*/  ISETP.GT.AND P5, PT, R189, 0x9, PT ;  /* 0x00000009bd00780c */ /* 0x000fe20003fa4270 */
[----:B------:R-:W2:Y:S01]  /*48c0*/  MUFU.TANH R14, R14 ;  /* 0x0000000e000e7308 */ /* 0x000ea20000002400 */
[----:B---3--:R-:W-:-:S02]  /*48d0*/  FSEL R157, R157, -INF , P3 ;  /* 0xff8000009d9d7808 */ /* 0x008fc40001800000 */
[----:B------:R-:W-:Y:S02]  /*48e0*/  ISETP.GT.AND P3, PT, R189, 0x1, PT ;  /* 0x00000001bd00780c */ /* 0x000fe40003f64270 */
[----:B------:R-:W-:-:S03]  /*48f0*/  FMNMX.FTZ R4, R157, R4, !PT ;  /* 0x000000049d047209 */ /* 0x000fc60007810000 */
[----:B------:R-:W3:Y:S01]  /*4900*/  MUFU.TANH R203, R203 ;  /* 0x000000cb00cb7308 */ /* 0x000ee20000002400 */
[----:B-1----:R-:W-:Y:S01]  /*4910*/  FSEL R15, R15, -INF , P2 ;  /* 0xff8000000f0f7808 */ /* 0x002fe20001000000 */
[----:B------:R-:W1:Y:S03]  /*4920*/  SHFL.BFLY PT, R185, R4, 0x2, 0x1f ;  /* 0x0c401f0004b97f89 */ /* 0x000e6600000e0000 */
[----:B------:R-:W-:-:S03]  /*4930*/  FMNMX.FTZ R191, R15, R8, !PT ;  /* 0x000000080fbf7209 */ /* 0x000fc60007810000 */
[----:B------:R-:W4:Y:S01]  /*4940*/  MUFU.TANH R158, R158 ;  /* 0x0000009e009e7308 */ /* 0x000f220000002400 */
[----:B--2---:R-:W-:Y:S02]  /*4950*/  FSEL R14, R14, -INF , P3 ;  /* 0xff8000000e0e7808 */ /* 0x004fe40001800000 */
[----:B------:R-:W-:-:S05]  /*4960*/  ISETP.GT.AND P3, PT, R189, 0x10, PT ;  /* 0x00000010bd00780c */ /* 0x000fca0003f64270 */
[----:B------:R-:W2:Y:S01]  /*4970*/  MUFU.TANH R162, R162 ;  /* 0x000000a200a27308 */ /* 0x000ea20000002400 */
[----:B---3--:R-:W-:Y:S02]  /*4980*/  FSEL R203, R203, -INF , P4 ;  /* 0xff800000cbcb7808 */ /* 0x008fe40002000000 */
[----:B------:R-:W-:-:S05]  /*4990*/  ISETP.GT.AND P4, PT, R189, 0x11, PT ;  /* 0x00000011bd00780c */ /* 0x000fca0003f84270 */
[----:B------:R-:W3:Y:S01]  /*49a0*/  MUFU.TANH R161, R161 ;  /* 0x000000a100a17308 */ /* 0x000ee20000002400 */
[----:B----4-:R-:W-:Y:S02]  /*49b0*/  FSEL R158, R158, -INF , P5 ;  /* 0xff8000009e9e7808 */ /* 0x010fe40002800000 */
[----:B-1----:R-:W-:Y:S01]  /*49c0*/  FMNMX.FTZ R172, R4, R185, !PT ;  /* 0x000000b904ac7209 */ /* 0x002fe20007810000 */
[----:B------:R-:W-:Y:S01]  /*49d0*/  FMUL.FTZ R185, R190, UR25 ;  /* 0x00000019beb97c20 */ /* 0x000fe20008410000 */
[----:B------:R-:W-:-:S03]  /*49e0*/  FMUL.FTZ R190, R199, UR25 ;  /* 0x00000019c7be7c20 */ /* 0x000fc60008410000 */
[----:B------:R-:W1:Y:S01]  /*49f0*/  SHFL.BFLY PT, R193, R172, 0x1, 0x1f ;  /* 0x0c201f00acc17f89 */ /* 0x000e6200000e0000 */
[----:B------:R-:W4:Y:S01]  /*4a00*/  MUFU.TANH R164, R164 ;  /* 0x000000a400a47308 */ /* 0x000f220000002400 */
[----:B--2---:R-:W-:Y:S02]  /*4a10*/  FSEL R162, R162, -INF , P3 ;  /* 0xff800000a2a27808 */ /* 0x004fe40001800000 */
[----:B------:R-:W-:-:S05]  /*4a20*/  ISETP.GT.AND P3, PT, R189, 0x18, PT ;  /* 0x00000018bd00780c */ /* 0x000fca0003f64270 */
[----:B------:R-:W-:Y:S01]  /*4a30*/  MUFU.TANH R163, R163 ;  /* 0x000000a300a37308 */ /* 0x000fe20000002400 */
[----:B---3--:R-:W-:Y:S02]  /*4a40*/  FSEL R161, R161, -INF , P4 ;  /* 0xff800000a1a17808 */ /* 0x008fe40002000000 */
[----:B------:R-:W-:-:S05]  /*4a50*/  ISETP.GT.AND P4, PT, R189, 0x19, PT ;  /* 0x00000019bd00780c */ /* 0x000fca0003f84270 */
[----:B------:R-:W2:Y:S01]  /*4a60*/  MUFU.TANH R166, R166 ;  /* 0x000000a600a67308 */ /* 0x000ea20000002400 */
[----:B----4-:R-:W-:Y:S02]  /*4a70*/  FSEL R164, R164, -INF , P3 ;  /* 0xff800000a4a47808 */ /* 0x010fe40001800000 */
[----:B------:R-:W-:Y:S02]  /*4a80*/  ISETP.GT.AND P3, PT, R189, 0x20, PT ;  /* 0x00000020bd00780c */ /* 0x000fe40003f64270 */
[----:B-1----:R-:W-:-:S03]  /*4a90*/  FMNMX.FTZ R4, R172, R193, !PT ;  /* 0x000000c1ac047209 */ /* 0x002fc60007810000 */
[----:B------:R-:W1:Y:S01]  /*4aa0*/  MUFU.TANH R167, R167 ;  /* 0x000000a700a77308 */ /* 0x000e620000002400 */
[----:B------:R-:W-:Y:S02]  /*4ab0*/  FMNMX.FTZ R172, R14, R191, !PT ;  /* 0x000000bf0eac7209 */ /* 0x000fe40007810000 */
[C---:B------:R-:W-:Y:S01]  /*4ac0*/  FSETP.NEU.FTZ.AND P2, PT, R4.reuse, -INF , PT ;  /* 0xff8000000400780b */ /* 0x040fe20003f5d000 */
[----:B------:R-:W-:Y:S01]  /*4ad0*/  FMUL.FTZ R170, R4, UR10 ;  /* 0x0000000a04aa7c20 */ /* 0x000fe20008410000 */
[----:B------:R-:W-:-:S03]  /*4ae0*/  FMNMX.FTZ R191, R203, R172, !PT ;  /* 0x000000accbbf7209 */ /* 0x000fc60007810000 */
[----:B------:R-:W3:Y:S01]  /*4af0*/  MUFU.TANH R168, R168 ;  /* 0x000000a800a87308 */ /* 0x000ee20000002400 */
[----:B------:R-:W-:Y:S02]  /*4b00*/  FMNMX.FTZ R191, R158, R191, !PT ;  /* 0x000000bf9ebf7209 */ /* 0x000fe40007810000 */
[----:B------:R-:W-:Y:S02]  /*4b10*/  FSEL R170, R170, RZ, P2 ;  /* 0x000000ffaaaa7208 */ /* 0x000fe40001000000 */
[----:B------:R-:W-:Y:S02]  /*4b20*/  FMNMX.FTZ R174, R162, R191, !PT ;  /* 0x000000bfa2ae7209 */ /* 0x000fe40007810000 */
[----:B--2---:R-:W-:Y:S01]  /*4b30*/  FSEL R166, R166, -INF , P3 ;  /* 0xff800000a6a67808 */ /* 0x004fe20001800000 */
[----:B------:R-:W2:Y:S01]  /*4b40*/  MUFU.TANH R175, R175 ;  /* 0x000000af00af7308 */ /* 0x000ea20000002400 */
[----:B------:R-:W-:Y:S01]  /*4b50*/  FMNMX.FTZ R191, R161, R174, !PT ;  /* 0x000000aea1bf7209 */ /* 0x000fe20007810000 */
[--C-:B------:R-:W-:Y:S01]  /*4b60*/  FFMA.FTZ R192, R171, UR10, -R170.reuse ;  /* 0x0000000aabc07c23 */ /* 0x100fe200080108aa */
[----:B------:R-:W-:Y:S01]  /*4b70*/  FSEL R171, R163, -INF , P4 ;  /* 0xff800000a3ab7808 */ /* 0x000fe20002000000 */
[--C-:B------:R-:W-:Y:S01]  /*4b80*/  FFMA.FTZ R193, R173, UR10, -R170.reuse ;  /* 0x0000000aadc17c23 */ /* 0x100fe200080108aa */
[----:B------:R-:W-:Y:S01]  /*4b90*/  FMNMX.FTZ R174, R164, R191, !PT ;  /* 0x000000bfa4ae7209 */ /* 0x000fe20007810000 */
[--C-:B------:R-:W-:Y:S01]  /*4ba0*/  FFMA.FTZ R194, R177, UR10, -R170.reuse ;  /* 0x0000000ab1c27c23 */ /* 0x100fe200080108aa */
[----:B------:R-:W-:Y:S01]  /*4bb0*/  ISETP.GT.AND P4, PT, R189, 0x21, PT ;  /* 0x00000021bd00780c */ /* 0x000fe20003f84270 */
[----:B------:R-:W-:Y:S01]  /*4bc0*/  MUFU.TANH R176, R176 ;  /* 0x000000b000b07308 */ /* 0x000fe20000002400 */
[----:B------:R-:W-:Y:S01]  /*4bd0*/  FMNMX.FTZ R191, R171, R174, !PT ;  /* 0x000000aeabbf7209 */ /* 0x000fe20007810000 */
[--C-:B------:R-:W-:Y:S01]  /*4be0*/  FFMA.FTZ R172, R207, UR10, -R170.reuse ;  /* 0x0000000acfac7c23 */ /* 0x100fe200080108aa */
[----:B------:R-:W-:Y:S01]  /*4bf0*/  ISETP.GT.AND P3, PT, R189, 0x28, PT ;  /* 0x00000028bd00780c */ /* 0x000fe20003f64270 */
[--C-:B------:R-:W-:Y:S01]  /*4c00*/  FFMA.FTZ R196, R157, UR10, -R170.reuse ;  /* 0x0000000a9dc47c23 */ /* 0x100fe200080108aa */
[----:B-1----:R-:W-:Y:S01]  /*4c10*/  FSEL R173, R167, -INF , P4 ;  /* 0xff800000a7ad7808 */ /* 0x002fe20002000000 */
[--C-:B------:R-:W-:Y:S01]  /*4c20*/  FFMA.FTZ R169, R169, UR10, -R170.reuse ;  /* 0x0000000aa9a97c23 */ /* 0x100fe200080108aa */
[----:B------:R-:W-:Y:S01]  /*4c30*/  FMNMX.FTZ R174, R166, R191, !PT ;  /* 0x000000bfa6ae7209 */ /* 0x000fe20007810000 */
[----:B------:R-:W1:Y:S01]  /*4c40*/  MUFU.TANH R178, R178 ;  /* 0x000000b200b27308 */ /* 0x000e620000002400 */
        /* <DEDUP_REMOVED lines=8> */
[----:B--2---:R-:W-:Y:S01]  /*4cd0*/  FSEL R175, R175, -INF , P4 ;  /* 0xff800000afaf7808 */ /* 0x004fe20002000000 */
[--C-:B------:R-:W-:Y:S01]  /*4ce0*/  FFMA.FTZ R20, R20, UR10, -R170.reuse ;  /* 0x0000000a14147c23 */ /* 0x100fe200080108aa */
[----:B------:R-:W-:Y:S01]  /*4cf0*/  ISETP.GT.AND P4, PT, R189, 0x31, PT ;  /* 0x00000031bd00780c */ /* 0x000fe20003f84270 */
[--C-:B------:R-:W-:Y:S01]  /*4d00*/  FFMA.FTZ R10, R10, UR10, -R170.reuse ;  /* 0x0000000a0a0a7c23 */ /* 0x100fe200080108aa */
[--C-:B------:R-:W-:Y:S01]  /*4d10*/  FFMA.FTZ R11, R11, UR10, -R170.reuse ;  /* 0x0000000a0b0b7c23 */ /* 0x100fe200080108aa */
[----:B------:R-:W-:-:S02]  /*4d20*/  FFMA.FTZ R13, R13, UR10, -R170 ;  /* 0x0000000a0d0d7c23 */ /* 0x000fc400080108aa */
[----:B------:R-:W-:Y:S01]  /*4d30*/  MUFU.TANH R179, R179 ;  /* 0x000000b300b37308 */ /* 0x000fe20000002400 */
[----:B-1----:R-:W-:Y:S02]  /*4d40*/  FSEL R178, R178, -INF , P4 ;  /* 0xff800000b2b27808 */ /* 0x002fe40002000000 */
[----:B------:R-:W-:-:S05]  /*4d50*/  ISETP.GT.AND P4, PT, R189, 0x39, PT ;  /* 0x00000039bd00780c */ /* 0x000fca0003f84270 */
[----:B------:R1:W-:Y:S08]  /*4d60*/  MUFU.EX2 R163, R192 ;  /* 0x000000c000a37308 */ /* 0x0003f00000000800 */
[----:B------:R-:W2:Y:S01]  /*4d70*/  MUFU.TANH R182, R182 ;  /* 0x000000b600b67308 */ /* 0x000ea20000002400 */
[----:B-1----:R-:W-:Y:S02]  /*4d80*/  FMNMX.FTZ R192, R168, R177, !PT ;  /* 0x000000b1a8c07209 */ /* 0x002fe40007810000 */
[----:B------:R-:W-:Y:S01]  /*4d90*/  FSEL R177, R176, -INF , P3 ;  /* 0xff800000b0b17808 */ /* 0x000fe20001800000 */
[----:B------:R-:W-:Y:S01]  /*4da0*/  FFMA.FTZ R176, R205, UR10, -R170 ;  /* 0x0000000acdb07c23 */ /* 0x000fe200080108aa */
[----:B------:R-:W-:-:S02]  /*4db0*/  FMNMX.FTZ R192, R175, R192, !PT ;  /* 0x000000c0afc07209 */ /* 0x000fc40007810000 */
[----:B------:R-:W-:Y:S01]  /*4dc0*/  ISETP.GT.AND P3, PT, R189, 0x38, PT ;  /* 0x00000038bd00780c */ /* 0x000fe20003f64270 */
[----:B------:R-:W1:Y:S01]  /*4dd0*/  MUFU.TANH R183, R183 ;  /* 0x000000b700b77308 */ /* 0x000e620000002400 */
[----:B------:R-:W-:Y:S02]  /*4de0*/  FMNMX.FTZ R191, R177, R192, !PT ;  /* 0x000000c0b1bf7209 */ /* 0x000fe40007810000 */
[----:B---3--:R-:W-:Y:S02]  /*4df0*/  FSEL R180, R180, -INF , P3 ;  /* 0xff800000b4b47808 */ /* 0x008fe40001800000 */
[----:B------:R-:W-:Y:S02]  /*4e00*/  FMNMX.FTZ R191, R178, R191, !PT ;  /* 0x000000bfb2bf7209 */ /* 0x000fe40007810000 */
[----:B------:R-:W-:Y:S01]  /*4e10*/  ISETP.GT.AND P3, PT, R189, 0x40, PT ;  /* 0x00000040bd00780c */ /* 0x000fe20003f64270 */
[----:B------:R-:W3:Y:S01]  /*4e20*/  MUFU.TANH R185, R185 ;  /* 0x000000b900b97308 */ /* 0x000ee20000002400 */
[----:B------:R-:W-:-:S02]  /*4e30*/  FMNMX.FTZ R192, R180, R191, !PT ;  /* 0x000000bfb4c07209 */ /* 0x000fc40007810000 */
[----:B--2---:R-:W-:Y:S02]  /*4e40*/  FSEL R182, R182, -INF , P3 ;  /* 0xff800000b6b67808 */ /* 0x004fe40001800000 */
[----:B------:R-:W-:-:S03]  /*4e50*/  ISETP.GT.AND P3, PT, R189, 0x48, PT ;  /* 0x00000048bd00780c */ /* 0x000fc60003f64270 */
[----:B------:R2:W-:Y:S08]  /*4e60*/  MUFU.EX2 R167, R193 ;  /* 0x000000c100a77308 */ /* 0x0005f00000000800 */
[----:B------:R-:W-:Y:S01]  /*4e70*/  MUFU.TANH R184, R184 ;  /* 0x000000b800b87308 */ /* 0x000fe20000002400 */
[----:B--2---:R-:W-:Y:S01]  /*4e80*/  FFMA.FTZ R193, R181, UR10, -R170 ;  /* 0x0000000ab5c17c23 */ /* 0x004fe200080108aa */
[----:B------:R-:W-:-:S02]  /*4e90*/  FSEL R181, R179, -INF , P4 ;  /* 0xff800000b3b57808 */ /* 0x000fc40002000000 */
[----:B------:R-:W-:Y:S02]  /*4ea0*/  ISETP.GT.AND P4, PT, R189, 0x41, PT ;  /* 0x00000041bd00780c */ /* 0x000fe40003f84270 */
[----:B------:R-:W-:Y:S02]  /*4eb0*/  FMNMX.FTZ R191, R181, R192, !PT ;  /* 0x000000c0b5bf7209 */ /* 0x000fe40007810000 */
[----:B------:R-:W2:Y:S01]  /*4ec0*/  MUFU.TANH R186, R186 ;  /* 0x000000ba00ba7308 */ /* 0x000ea20000002400 */
[----:B-1----:R-:W-:Y:S02]  /*4ed0*/  FSEL R183, R183, -INF , P4 ;  /* 0xff800000b7b77808 */ /* 0x002fe40002000000 */
[----:B------:R-:W-:Y:S02]  /*4ee0*/  FMNMX.FTZ R192, R182, R191, !PT ;  /* 0x000000bfb6c07209 */ /* 0x000fe40007810000 */
[----:B------:R-:W-:Y:S02]  /*4ef0*/  ISETP.GT.AND P4, PT, R189, 0x49, PT ;  /* 0x00000049bd00780c */ /* 0x000fe40003f84270 */
[----:B---3--:R-:W-:Y:S01]  /*4f00*/  FSEL R185, R185, -INF , P3 ;  /* 0xff800000b9b97808 */ /* 0x008fe20001800000 */
[----:B------:R-:W1:Y:S01]  /*4f10*/  MUFU.TANH R187, R187 ;  /* 0x000000bb00bb7308 */ /* 0x000e620000002400 */
[----:B------:R-:W-:-:S02]  /*4f20*/  FMNMX.FTZ R192, R183, R192, !PT ;  /* 0x000000c0b7c07209 */ /* 0x000fc40007810000 */
[----:B------:R-:W-:Y:S02]  /*4f30*/  ISETP.GT.AND P3, PT, R189, 0x50, PT ;  /* 0x00000050bd00780c */ /* 0x000fe40003f64270 */
[----:B------:R-:W-:-:S03]  /*4f40*/  FMNMX.FTZ R192, R185, R192, !PT ;  /* 0x000000c0b9c07209 */ /* 0x000fc60007810000 */
[----:B------:R-:W3:Y:S01]  /*4f50*/  MUFU.TANH R188, R188 ;  /* 0x000000bc00bc7308 */ /* 0x000ee20000002400 */
[----:B--2---:R-:W-:Y:S02]  /*4f60*/  FSEL R186, R186, -INF , P3 ;  /* 0xff800000baba7808 */ /* 0x004fe40001800000 */
[----:B------:R-:W-:-:S05]  /*4f70*/  ISETP.GT.AND P3, PT, R189, 0x58, PT ;  /* 0x00000058bd00780c */ /* 0x000fca0003f64270 */
[----:B------:R2:W-:Y:S08]  /*4f80*/  MUFU.EX2 R179, R193 ;  /* 0x000000c100b37308 */ /* 0x0005f00000000800 */
[----:B------:R-:W4:Y:S01]  /*4f90*/  MUFU.TANH R190, R190 ;  /* 0x000000be00be7308 */ /* 0x000f220000002400 */
[----:B--2---:R-:W-:Y:S01]  /*4fa0*/  FFMA.FTZ R193, R165, UR10, -R170 ;  /* 0x0000000aa5c17c23 */ /* 0x004fe200080108aa */
[----:B------:R-:W-:-:S02]  /*4fb0*/  FSEL R165, R184, -INF , P4 ;  /* 0xff800000b8a57808 */ /* 0x000fc40002000000 */
[----:B------:R-:W-:Y:S02]  /*4fc0*/  ISETP.GT.AND P4, PT, R189, 0x51, PT ;  /* 0x00000051bd00780c */ /* 0x000fe40003f84270 */
[----:B------:R-:W-:Y:S02]  /*4fd0*/  FMNMX.FTZ R191, R165, R192, !PT ;  /* 0x000000c0a5bf7209 */ /* 0x000fe40007810000 */
[----:B-1----:R-:W-:Y:S01]  /*4fe0*/  FSEL R187, R187, -INF , P4 ;  /* 0xff800000bbbb7808 */ /* 0x002fe20002000000 */
[----:B------:R1:W-:Y:S01]  /*4ff0*/  MUFU.EX2 R184, R193 ;  /* 0x000000c100b87308 */ /* 0x0003e20000000800 */
[----:B------:R-:W-:Y:S02]  /*5000*/  FMNMX.FTZ R192, R186, R191, !PT ;  /* 0x000000bfbac07209 */ /* 0x000fe40007810000 */
[----:B------:R-:W-:Y:S02]  /*5010*/  ISETP.GT.AND P4, PT, R189, 0x59, PT ;  /* 0x00000059bd00780c */ /* 0x000fe40003f84270 */
[----:B---3--:R-:W-:Y:S01]  /*5020*/  FSEL R191, R188, -INF , P3 ;  /* 0xff800000bcbf7808 */ /* 0x008fe20001800000 */
[--C-:B------:R-:W-:Y:S01]  /*5030*/  FFMA.FTZ R188, R152, UR10, -R170.reuse ;  /* 0x0000000a98bc7c23 */ /* 0x100fe200080108aa */
[----:B------:R-:W-:Y:S01]  /*5040*/  FMNMX.FTZ R192, R187, R192, !PT ;  /* 0x000000c0bbc07209 */ /* 0x000fe20007810000 */
[----:B------:R-:W-:Y:S01]  /*5050*/  MUFU.EX2 R172, R172 ;  /* 0x000000ac00ac7308 */ /* 0x000fe20000000800 */
[----:B----4-:R-:W-:Y:S01]  /*5060*/  FSEL R190, R190, -INF , P4 ;  /* 0xff800000bebe7808 */ /* 0x010fe20002000000 */
[----:B-1----:R-:W-:Y:S01]  /*5070*/  FFMA.FTZ R193, R5, UR10, -R170 ;  /* 0x0000000a05c17c23 */ /* 0x002fe200080108aa */
[----:B------:R-:W-:-:S04]  /*5080*/  FMNMX.FTZ R189, R191, R192, !PT ;  /* 0x000000c0bfbd7209 */ /* 0x000fc80007810000 */
[----:B------:R-:W-:Y:S01]  /*5090*/  FMNMX.FTZ R192, R190, R189, !PT ;  /* 0x000000bdbec07209 */ /* 0x000fe20007810000 */
[--C-:B------:R-:W-:Y:S01]  /*50a0*/  FFMA.FTZ R189, R12, UR10, -R170.reuse ;  /* 0x0000000a0cbd7c23 */ /* 0x100fe200080108aa */
[--C-:B------:R-:W-:Y:S01]  /*50b0*/  FFMA.FTZ R12, R9, UR10, -R170.reuse ;  /* 0x0000000a090c7c23 */ /* 0x100fe200080108aa */
[----:B------:R1:W-:Y:S02]  /*50c0*/  MUFU.EX2 R174, R194 ;  /* 0x000000c200ae7308 */ /* 0x0003e40000000800 */
[----:B------:R-:W2:Y:S06]  /*50d0*/  SHFL.BFLY PT, R195, R192, 0x2, 0x1f ;  /* 0x0c401f00c0c37f89 */ /* 0x000eac00000e0000 */
[----:B------:R-:W-:Y:S01]  /*50e0*/  MUFU.EX2 R176, R176 ;  /* 0x000000b000b07308 */ /* 0x000fe20000000800 */
[--C-:B-1----:R-:W-:Y:S01]  /*50f0*/  FFMA.FTZ R194, R159, UR10, -R170.reuse ;  /* 0x0000000a9fc27c23 */ /* 0x102fe200080108aa */
[----:B------:R-:W-:-:S06]  /*5100*/  FFMA.FTZ R159, R156, UR10, -R170 ;  /* 0x0000000a9c9f7c23 */ /* 0x000fcc00080108aa */
[----:B------:R-:W-:Y:S08]  /*5110*/  MUFU.EX2 R169, R169 ;  /* 0x000000a900a97308 */ /* 0x000ff00000000800 */
[----:B------:R-:W-:Y:S01]  /*5120*/  MUFU.EX2 R160, R160 ;  /* 0x000000a000a07308 */ /* 0x000fe20000000800 */
[----:B--2---:R-:W-:Y:S01]  /*5130*/  FMNMX.FTZ R195, R192, R195, !PT ;  /* 0x000000c3c0c37209 */ /* 0x004fe20007810000 */
[--C-:B------:R-:W-:Y:S01]  /*5140*/  FFMA.FTZ R192, R21, UR10, -R170.reuse ;  /* 0x0000000a15c07c23 */ /* 0x100fe200080108aa */
[----:B------:R-:W-:Y:S01]  /*5150*/  FFMA.FTZ R21, R154, UR10, -R170 ;  /* 0x0000000a9a157c23 */ /* 0x000fe200080108aa */
[----:B------:R-:W-:-:S02]  /*5160*/  FSEL R154, R4, RZ, P2 ;  /* 0x000000ff049a7208 */ /* 0x000fc40001000000 */
[----:B------:R-:W1:Y:S02]  /*5170*/  SHFL.BFLY PT, R152, R195, 0x1, 0x1f ;  /* 0x0c201f00c3987f89 */ /* 0x000e6400000e0000 */
[----:B------:R-:W-:Y:S01]  /*5180*/  MUFU.EX2 R153, R153 ;  /* 0x0000009900997308 */ /* 0x000fe20000000800 */
[----:B------:R-:W-:-:S04]  /*5190*/  FADD.FTZ R154, -R154, R7 ;  /* 0x000000079a9a7221 */ /* 0x000fc80000010100 */
[----:B------:R-:W-:-:S03]  /*51a0*/  FMUL.FTZ R7, R154, UR10 ;  /* 0x0000000a9a077c20 */ /* 0x000fc60008410000 */
[----:B------:R-:W-:Y:S08]  /*51b0*/  MUFU.EX2 R155, R155 ;  /* 0x0000009b009b7308 */ /* 0x000ff00000000800 */
[----:B------:R-:W2:Y:S01]  /*51c0*/  MUFU.EX2 R7, R7 ;  /* 0x0000000700077308 */ /* 0x000ea20000000800 */
[----:B-1----:R-:W-:-:S07]  /*51d0*/  FMNMX.FTZ R5, R195, R152, !PT ;  /* 0x00000098c3057209 */ /* 0x002fce0007810000 */
[----:B------:R-:W-:Y:S01]  /*51e0*/  MUFU.EX2 R188, R188 ;  /* 0x000000bc00bc7308 */ /* 0x000fe20000000800 */
[C---:B------:R-:W-:Y:S01]  /*51f0*/  FSETP.NEU.FTZ.AND P3, PT, R5.reuse, -INF , PT ;  /* 0xff8000000500780b */ /* 0x040fe20003f7d000 */
[----:B------:R-:W-:-:S03]  /*5200*/  FMUL.FTZ R152, R5, UR10 ;  /* 0x0000000a05987c20 */ /* 0x000fc60008410000 */
[----:B------:R-:W-:-:S03]  /*5210*/  FSEL R9, R5, RZ, P3 ;  /* 0x000000ff05097208 */ /* 0x000fc60001800000 */
[----:B------:R-:W-:Y:S01]  /*5220*/  MUFU.EX2 R20, R20 ;  /* 0x0000001400147308 */ /* 0x000fe20000000800 */
[----:B------:R-:W-:Y:S01]  /*5230*/  FSEL R152, R152, RZ, P3 ;  /* 0x000000ff98987208 */ /* 0x000fe20001800000 */
[----:B--2---:R-:W-:Y:S01]  /*5240*/  FFMA.FTZ R154, R7, R3, R172 ;  /* 0x00000003079a7223 */ /* 0x004fe200000100ac */
[-C--:B------:R-:W-:Y:S01]  /*5250*/  FMUL.FTZ R24, R24, R7.reuse ;  /* 0x0000000718187220 */ /* 0x080fe20000410000 */
[----:B------:R-:W-:Y:S01]  /*5260*/  FADD.FTZ R9, -R9, R8 ;  /* 0x0000000809097221 */ /* 0x000fe20000010100 */
[----:B------:R-:W-:Y:S01]  /*5270*/  FMUL.FTZ R25, R25, R7 ;  /* 0x0000000719197220 */ /* 0x000fe20000410000 */
[--C-:B------:R-:W-:Y:S01]  /*5280*/  FFMA.FTZ R15, R15, UR10, -R152.reuse ;  /* 0x0000000a0f0f7c23 */ /* 0x100fe20008010898 */
[--C-:B------:R-:W-:Y:S01]  /*5290*/  FFMA.FTZ R14, R14, UR10, -R152.reuse ;  /* 0x0000000a0e0e7c23 */ /* 0x100fe20008010898 */
[----:B------:R-:W-:Y:S01]  /*52a0*/  FMUL.FTZ R8, R9, UR10 ;  /* 0x0000000a09087c20 */ /* 0x000fe20008410000 */
[--C-:B------:R-:W-:Y:S01]  /*52b0*/  FFMA.FTZ R157, R203, UR10, -R152.reuse ;  /* 0x0000000acb9d7c23 */ /* 0x100fe20008010898 */
[----:B------:R-:W-:Y:S01]  /*52c0*/  FFMA.FTZ R198, R158, UR10, -R152 ;  /* 0x0000000a9ec67c23 */ /* 0x000fe20008010898 */
[----:B------:R-:W-:Y:S01]  /*52d0*/  FADD.FTZ R154, R163, R154 ;  /* 0x0000009aa39a7221 */ /* 0x000fe20000010000 */
[----:B------:R-:W-:Y:S01]  /*52e0*/  MUFU.EX2 R15, R15 ;  /* 0x0000000f000f7308 */ /* 0x000fe20000000800 */
[--C-:B------:R-:W-:Y:S01]  /*52f0*/  FFMA.FTZ R195, R162, UR10, -R152.reuse ;  /* 0x0000000aa2c37c23 */ /* 0x100fe20008010898 */
[----:B------:R-:W-:Y:S01]  /*5300*/  FFMA.FTZ R204, R161, UR10, -R152 ;  /* 0x0000000aa1cc7c23 */ /* 0x000fe20008010898 */
[----:B------:R-:W-:Y:S01]  /*5310*/  FADD.FTZ R3, R167, R154 ;  /* 0x0000009aa7037221 */ /* 0x000fe20000010000 */
[--C-:B------:R-:W-:Y:S01]  /*5320*/  FFMA.FTZ R161, R164, UR10, -R152.reuse ;  /* 0x0000000aa4a17c23 */ /* 0x100fe20008010898 */
[--C-:B------:R-:W-:Y:S01]  /*5330*/  FFMA.FTZ R206, R171, UR10, -R152.reuse ;  /* 0x0000000aabce7c23 */ /* 0x100fe20008010898 */
[--C-:B------:R-:W-:Y:S01]  /*5340*/  FFMA.FTZ R171, R166, UR10, -R152.reuse ;  /* 0x0000000aa6ab7c23 */ /* 0x100fe20008010898 */
[----:B------:R-:W-:Y:S01]  /*5350*/  FADD.FTZ R9, R174, R3 ;  /* 0x00000003ae097221 */ /* 0x000fe20000010000 */
[----:B------:R-:W1:Y:S01]  /*5360*/  MUFU.EX2 R8, R8 ;  /* 0x0000000800087308 */ /* 0x000e620000000800 */
[--C-:B------:R-:W-:Y:S01]  /*5370*/  FFMA.FTZ R208, R173, UR10, -R152.reuse ;  /* 0x0000000aadd07c23 */ /* 0x100fe20008010898 */
[--C-:B------:R-:W-:Y:S01]  /*5380*/  FFMA.FTZ R210, R175, UR10, -R152.reuse ;  /* 0x0000000aafd27c23 */ /* 0x100fe20008010898 */
[----:B------:R-:W-:Y:S01]  /*5390*/  FADD.FTZ R156, R176, R9 ;  /* 0x00000009b09c7221 */ /* 0x000fe20000010000 */
[--C-:B------:R-:W-:Y:S01]  /*53a0*/  FFMA.FTZ R173, R168, UR10, -R152.reuse ;  /* 0x0000000aa8ad7c23 */ /* 0x100fe20008010898 */
[----:B------:R-:W-:Y:S01]  /*53b0*/  FFMA.FTZ R175, R177, UR10, -R152 ;  /* 0x0000000ab1af7c23 */ /* 0x000fe20008010898 */
[----:B------:R-:W-:-:S02]  /*53c0*/  IMAD.U32 R177, RZ, RZ, UR26 ;  /* 0x0000001affb17e24 */ /* 0x000fc4000f8e00ff */
[----:B------:R-:W-:Y:S01]  /*53d0*/  FADD.FTZ R156, R179, R156 ;  /* 0x0000009cb39c7221 */ /* 0x000fe20000010000 */
[----:B------:R-:W2:Y:S01]  /*53e0*/  MUFU.EX2 R14, R14 ;  /* 0x0000000e000e7308 */ /* 0x000ea20000000800 */
[----:B------:R-:W-:Y:S01]  /*53f0*/  IADD3 R9, -R22, 0xb, RZ ;  /* 0x0000000b16097810 */ /* 0x000fe20007ffe1ff */
[----:B------:R-:W-:Y:S01]  /*5400*/  FFMA.FTZ R178, R178, UR10, -R152 ;  /* 0x0000000ab2b27c23 */ /* 0x000fe20008010898 */
[----:B------:R-:W-:Y:S01]  /*5410*/  FADD.FTZ R197, R169, R156 ;  /* 0x0000009ca9c57221 */ /* 0x000fe20000010000 */
[--C-:B------:R-:W-:Y:S01]  /*5420*/  FFMA.FTZ R181, R181, UR10, -R152.reuse ;  /* 0x0000000ab5b57c23 */ /* 0x100fe20008010898 */
[--C-:B------:R-:W-:Y:S01]  /*5430*/  FFMA.FTZ R183, R183, UR10, -R152.reuse ;  /* 0x0000000ab7b77c23 */ /* 0x100fe20008010898 */
[--C-:B------:R-:W-:Y:S01]  /*5440*/  FFMA.FTZ R186, R186, UR10, -R152.reuse ;  /* 0x0000000ababa7c23 */ /* 0x100fe20008010898 */
[----:B------:R-:W-:Y:S01]  /*5450*/  FADD.FTZ R199, R184, R197 ;  /* 0x000000c5b8c77221 */ /* 0x000fe20000010000 */
[----:B------:R-:W3:Y:S01]  /*5460*/  MUFU.EX2 R157, R157 ;  /* 0x0000009d009d7308 */ /* 0x000ee20000000800 */
[----:B-1----:R-:W-:Y:S01]  /*5470*/  FFMA.FTZ R3, R8, R0, R15 ;  /* 0x0000000008037223 */ /* 0x002fe2000001000f */
[--C-:B------:R-:W-:Y:S01]  /*5480*/  FFMA.FTZ R0, R180, UR10, -R152.reuse ;  /* 0x0000000ab4007c23 */ /* 0x100fe20008010898 */
[----:B------:R-:W-:Y:S01]  /*5490*/  FADD.FTZ R156, R160, R199 ;  /* 0x000000c7a09c7221 */ /* 0x000fe20000010000 */
[--C-:B------:R-:W-:Y:S01]  /*54a0*/  FFMA.FTZ R180, R182, UR10, -R152.reuse ;  /* 0x0000000ab6b47c23 */ /* 0x100fe20008010898 */
[--C-:B------:R-:W-:Y:S01]  /*54b0*/  FFMA.FTZ R182, R185, UR10, -R152.reuse ;  /* 0x0000000ab9b67c23 */ /* 0x100fe20008010898 */
[----:B------:R-:W-:Y:S01]  /*54c0*/  FFMA.FTZ R185, R165, UR10, -R152 ;  /* 0x0000000aa5b97c23 */ /* 0x000fe20008010898 */
[----:B------:R-:W-:Y:S01]  /*54d0*/  FADD.FTZ R156, R153, R156 ;  /* 0x0000009c999c7221 */ /* 0x000fe20000010000 */
[----:B------:R-:W1:Y:S01]  /*54e0*/  MUFU.EX2 R198, R198 ;  /* 0x000000c600c67308 */ /* 0x000e620000000800 */
[----:B--2---:R-:W-:Y:S01]  /*54f0*/  FADD.FTZ R154, R14, R3 ;  /* 0x000000030e9a7221 */ /* 0x004fe20000010000 */
[----:B------:R-:W-:Y:S01]  /*5500*/  FFMA.FTZ R187, R187, UR10, -R152 ;  /* 0x0000000abbbb7c23 */ /* 0x000fe20008010898 */
[----:B------:R-:W-:Y:S01]  /*5510*/  FADD.FTZ R199, R155, R156 ;  /* 0x0000009c9bc77221 */ /* 0x000fe20000010000 */
[--C-:B------:R-:W-:Y:S01]  /*5520*/  FFMA.FTZ R191, R191, UR10, -R152.reuse ;  /* 0x0000000abfbf7c23 */ /* 0x100fe20008010898 */
[----:B------:R-:W-:Y:S01]  /*5530*/  FFMA.FTZ R190, R190, UR10, -R152 ;  /* 0x0000000abebe7c23 */ /* 0x000fe20008010898 */
[----:B------:R-:W-:Y:S01]  /*5540*/  F2FP.F16.F32.PACK_AB R152, R163, R172 ;  /* 0x000000aca398723e */ /* 0x000fe200000000ff */
[----:B------:R-:W-:Y:S01]  /*5550*/  FADD.FTZ R199, R188, R199 ;  /* 0x000000c7bcc77221 */ /* 0x000fe20000010000 */
[----:B------:R-:W2:Y:S01]  /*5560*/  MUFU.EX2 R195, R195 ;  /* 0x000000c300c37308 */ /* 0x000ea20000000800 */
[----:B---3--:R-:W-:Y:S01]  /*5570*/  FADD.FTZ R3, R157, R154 ;  /* 0x0000009a9d037221 */ /* 0x008fe20000010000 */
[----:B------:R-:W-:Y:S01]  /*5580*/  F2FP.F16.F32.PACK_AB R160, R153, R160 ;  /* 0x000000a099a0723e */ /* 0x000fe200000000ff */
[----:B------:R-:W-:Y:S01]  /*5590*/  FADD.FTZ R156, R20, R199 ;  /* 0x000000c7149c7221 */ /* 0x000fe20000010000 */
[----:B------:R-:W-:Y:S01]  /*55a0*/  F2FP.F16.F32.PACK_AB R158, R184, R169 ;  /* 0x000000a9b89e723e */ /* 0x000fe200000000ff */
[-C--:B------:R-:W-:Y:S01]  /*55b0*/  FMUL.FTZ R28, R28, R7.reuse ;  /* 0x000000071c1c7220 */ /* 0x080fe20000410000 */
[-C--:B------:R-:W-:Y:S01]  /*55c0*/  FMUL.FTZ R29, R29, R7.reuse ;  /* 0x000000071d1d7220 */ /* 0x080fe20000410000 */
[----:B------:R-:W-:Y:S01]  /*55d0*/  FMUL.FTZ R32, R32, R7 ;  /* 0x0000000720207220 */ /* 0x000fe20000410000 */
[----:B------:R-:W3:Y:S01]  /*55e0*/  MUFU.EX2 R204, R204 ;  /* 0x000000cc00cc7308 */ /* 0x000ee20000000800 */
[----:B-1----:R-:W-:Y:S01]  /*55f0*/  FADD.FTZ R154, R198, R3 ;  /* 0x00000003c69a7221 */ /* 0x002fe20000010000 */
[----:B------:R-:W-:-:S02]  /*5600*/  @!P1 VIADD R3, R177, 0x22840 ;  /* 0x00022840b1039836 */ /* 0x000fc40000000000 */
[-C--:B------:R-:W-:Y:S01]  /*5610*/  FMUL.FTZ R33, R33, R7.reuse ;  /* 0x0000000721217220 */ /* 0x080fe20000410000 */
[-C--:B------:R-:W-:Y:S01]  /*5620*/  FMUL.FTZ R36, R36, R7.reuse ;  /* 0x0000000724247220 */ /* 0x080fe20000410000 */
[-C--:B------:R-:W-:Y:S01]  /*5630*/  FMUL.FTZ R37, R37, R7.reuse ;  /* 0x0000000725257220 */ /* 0x080fe20000410000 */
[-C--:B------:R-:W-:Y:S01]  /*5640*/  FMUL.FTZ R40, R40, R7.reuse ;  /* 0x0000000728287220 */ /* 0x080fe20000410000 */
[----:B------:R-:W-:Y:S01]  /*5650*/  @!P1 PRMT R3, RZ, 0x654, R3 ;  /* 0x00000654ff039816 */ /* 0x000fe20000000003 */
[----:B------:R-:W1:Y:S01]  /*5660*/  MUFU.EX2 R161, R161 ;  /* 0x000000a100a17308 */ /* 0x000e620000000800 */
[----:B--2---:R-:W-:Y:S01]  /*5670*/  FADD.FTZ R197, R195, R154 ;  /* 0x0000009ac3c57221 */ /* 0x004fe20000010000 */
[----:B------:R2:W-:Y:S06]  /*5680*/  BAR.ARV R9, 0x100 ;  /* 0x000400090000751d */ /* 0x0005ec0000002000 */
[----:B------:R-:W4:Y:S01]  /*5690*/  MUFU.EX2 R206, R206 ;  /* 0x000000ce00ce7308 */ /* 0x000f220000000800 */
[----:B---3--:R-:W-:Y:S01]  /*56a0*/  FADD.FTZ R154, R204, R197 ;  /* 0x000000c5cc9a7221 */ /* 0x008fe20000010000 */
[----:B------:R3:W-:Y:S01]  /*56b0*/  @!P1 SYNCS.ARRIVE.TRANS64.RED.A1T0 RZ, [R3+URZ], RZ ;  /* 0x000000ff03ff99a7 */ /* 0x0007e2000810043f */
        /* <DEDUP_REMOVED lines=70> */
[----:B---3--:R-:W-:Y:S01]  /*5b20*/  FADD.FTZ R3, R175, R154 ;  /* 0x0000009aaf037221 */ /* 0x008fe20000010000 */
[----:B------:R-:W-:Y:S01]  /*5b30*/  F2FP.F16.F32.PACK_AB R154, R174, R167 ;  /* 0x000000a7ae9a723e */ /* 0x000fe200000000ff */
        /* <DEDUP_REMOVED lines=14> */
[C---:B----4-:R-:W-:Y:S01]  /*5c20*/  FADD.FTZ R3, R178.reuse, R3 ;  /* 0x00000003b2037221 */ /* 0x050fe20000010000 */
[----:B------:R-:W-:Y:S01]  /*5c30*/  F2FP.F16.F32.PACK_AB R165, R178, R175 ;  /* 0x000000afb2a5723e */ /* 0x000fe200000000ff */
        /* <DEDUP_REMOVED lines=30> */
[----:B---3--:R-:W-:Y:S01]  /*5e20*/  FADD.FTZ R3, R181, R162 ;  /* 0x000000a2b5037221 */ /* 0x008fe20000010000 */
[----:B------:R-:W-:Y:S01]  /*5e30*/  F2FP.F16.F32.PACK_AB R162, R188, R155 ;  /* 0x0000009bbca2723e */ /* 0x000fe200000000ff */
[-C--:B------:R-:W-:Y:S01]  /*5e40*/  FMUL.FTZ R86, R86, R8.reuse ;  /* 0x0000000856567220 */ /* 0x080fe20000410000 */
[----:B------:R-:W-:Y:S01]  /*5e50*/  F2FP.F16.F32.PACK_AB R155, R198, R157 ;  /* 0x0000009dc69b723e */ /* 0x000fe200000000ff */
[----:B------:R-:W-:Y:S01]  /*5e60*/  FMUL.FTZ R87, R87, R8 ;  /* 0x0000000857577220 */ /* 0x000fe20000410000 */
[----:B------:R-:W-:Y:S01]  /*5e70*/  F2FP.F16.F32.PACK_AB R167, R181, R0 ;  /* 0x00000000b5a7723e */ /* 0x000fe200000000ff */
[----:B------:R-:W-:Y:S01]  /*5e80*/  FMUL.FTZ R90, R90, R8 ;  /* 0x000000085a5a7220 */ /* 0x000fe20000410000 */
[----:B------:R-:W3:Y:S01]  /*5e90*/  MUFU.EX2 R192, R192 ;  /* 0x000000c000c07308 */ /* 0x000ee20000000800 */
[----:B-1----:R-:W-:Y:S01]  /*5ea0*/  FADD.FTZ R163, R13, R164 ;  /* 0x000000a40da37221 */ /* 0x002fe20000010000 */
[----:B------:R-:W-:Y:S01]  /*5eb0*/  F2FP.F16.F32.PACK_AB R164, R189, R20 ;  /* 0x00000014bda4723e */ /* 0x000fe200000000ff */
        /* <DEDUP_REMOVED lines=30> */
[----:B----4-:R-:W-:Y:S01]  /*60a0*/  FADD.FTZ R153, R21, R166 ;  /* 0x000000a615997221 */ /* 0x010fe20000010000 */
        /* <DEDUP_REMOVED lines=16> */
[----:B------:R-:W-:-:S06]  /*61b0*/  FMUL.FTZ R151, R151, R8 ;  /* 0x0000000897977220 */ /* 0x000fcc0000410000 */
[----:B------:R-:W1:Y:S01]  /*61c0*/  MUFU.EX2 R187, R187 ;  /* 0x000000bb00bb7308 */ /* 0x000e620000000800 */
[----:B----4-:R-:W-:-:S07]  /*61d0*/  FADD.FTZ R10, R186, R11 ;  /* 0x0000000bba0a7221 */ /* 0x010fce0000010000 */
[----:B------:R-:W4:Y:S01]  /*61e0*/  MUFU.EX2 R159, R159 ;  /* 0x0000009f009f7308 */ /* 0x000f220000000800 */
[C---:B---3--:R-:W-:Y:S01]  /*61f0*/  FADD.FTZ R20, R194.reuse, R153 ;  /* 0x00000099c2147221 */ /* 0x048fe20000010000 */
[----:B------:R-:W-:Y:S02]  /*6200*/  F2FP.F16.F32.PACK_AB R172, R194, R21 ;  /* 0x00000015c2ac723e */ /* 0x000fe400000000ff */
[----:B------:R-:W-:-:S04]  /*6210*/  F2FP.F16.F32.PACK_AB R153, R14, R15 ;  /* 0x0000000f0e99723e */ /* 0x000fc800000000ff */
[----:B------:R-:W3:Y:S01]  /*6220*/  MUFU.EX2 R191, R191 ;  /* 0x000000bf00bf7308 */ /* 0x000ee20000000800 */
[C---:B-1----:R-:W-:Y:S01]  /*6230*/  FADD.FTZ R10, R187.reuse, R10 ;  /* 0x0000000abb0a7221 */ /* 0x042fe20000010000 */
[----:B------:R-:W-:-:S06]  /*6240*/  F2FP.F16.F32.PACK_AB R173, R187, R186 ;  /* 0x000000babbad723e */ /* 0x000fcc00000000ff */
[----:B------:R-:W1:Y:S01]  /*6250*/  MUFU.EX2 R196, R196 ;  /* 0x000000c400c47308 */ /* 0x000e620000000800 */
[----:B----4-:R-:W-:-:S07]  /*6260*/  FADD.FTZ R3, R159, R20 ;  /* 0x000000149f037221 */ /* 0x010fce0000010000 */
[----:B------:R-:W4:Y:S01]  /*6270*/  MUFU.EX2 R190, R190 ;  /* 0x000000be00be7308 */ /* 0x000f220000000800 */
[----:B---3--:R-:W-:Y:S01]  /*6280*/  FADD.FTZ R11, R191, R10 ;  /* 0x0000000abf0b7221 */ /* 0x008fe20000010000 */
[C---:B-1----:R-:W-:Y:S01]  /*6290*/  F2FP.F16.F32.PACK_AB R174, R196.reuse, R159 ;  /* 0x0000009fc4ae723e */ /* 0x042fe200000000ff */
[----:B------:R-:W-:Y:S01]  /*62a0*/  FADD.FTZ R3, R196, R3 ;  /* 0x00000003c4037221 */ /* 0x000fe20000010000 */
[----:B------:R-:W-:Y:S02]  /*62b0*/  F2FP.F16.F32.PACK_AB R159, R206, R161 ;  /* 0x000000a1ce9f723e */ /* 0x000fe400000000ff */
[----:B------:R-:W-:Y:S02]  /*62c0*/  F2FP.F16.F32.PACK_AB R161, R208, R171 ;  /* 0x000000abd0a1723e */ /* 0x000fe400000000ff */
[----:B------:R-:W-:Y:S01]  /*62d0*/  F2FP.F16.F32.PACK_AB R171, R185, R182 ;  /* 0x000000b6b9ab723e */ /* 0x000fe200000000ff */
[C---:B----4-:R-:W-:Y:S01]  /*62e0*/  FADD.FTZ R0, R190.reuse, R11 ;  /* 0x0000000bbe007221 */ /* 0x050fe20000010000 */
[----:B------:R-:W-:Y:S01]  /*62f0*/  F2FP.F16.F32.PACK_AB R175, R190, R191 ;  /* 0x000000bfbeaf723e */ /* 0x000fe200000000ff */
[----:B--2---:R-:W-:Y:S06]  /*6300*/  @!P0 BRA `(.L_x_10779) ;  /* 0x0000000000048947 */ /* 0x004fec0003800000 */
[----:B------:R-:W-:Y:S01]  /*6310*/  BPT.TRAP 0x1 ;  /* 0x000000040000795c */ /* 0x000fe20000300000 */
.L_x_10779:
[----:B------:R1:W2:Y:S01]  /*6320*/  SYNCS.PHASECHK.TRANS64.TRYWAIT P2, [UR26+0x22850], R6 ;  /* 0x02285006ff0075a7 */ /* 0x0002a2000804015a */
[----:B------:R-:W-:Y:S05]  /*6330*/  @!P0 BRA `(.L_x_10780) ;  /* 0x0000000000048947 */ /* 0x000fea0003800000 */
[----:B------:R-:W-:Y:S01]  /*6340*/  BPT.TRAP 0x1 ;  /* 0x000000040000795c */ /* 0x000fe20000300000 */
.L_x_10780:
[----:B--2---:R-:W-:Y:S05]  /*6350*/  @P2 BRA `(.L_x_10781) ;  /* 0x0000000000082947 */ /* 0x004fea0003800000 */
[----:B------:R-:W2:Y:S02]  /*6360*/  SYNCS.PHASECHK.TRANS64.TRYWAIT P2, [UR26+0x22850], R6 ;  /* 0x02285006ff0075a7 */ /* 0x000ea4000804015a */
[----:B--2---:R-:W-:Y:S05]  /*6370*/  @!P2 BRA `(.L_x_10782) ;  /* 0x000000a80034a947 */ /* 0x004fea0003800000 */
.L_x_10781:
[----:B012---:R-:W-:Y:S01]  /*6380*/  VIADD R6, R22, 0x8 ;  /* 0x0000000816067836 */ /* 0x007fe20000000000 */
        /* <DEDUP_REMOVED lines=46> */
.L_x_10774:
[----:B------:R-:W-:-:S13]  /*6670*/  ISETP.LE.AND P2, PT, RZ, UR23, PT ;  /* 0x00000017ff007c0c */ /* 0x000fda000bf43270 */
[----:B------:R-:W-:Y:S05]  /*6680*/  @!P2 BRA `(.L_x_10784) ;  /* 0x0000002000c0a947 */ /* 0x000fea0003800000 */
[----:B------:R-:W-:Y:S01]  /*6690*/  IMAD.MOV.U32 R8, RZ, RZ, R5 ;  /* 0x000000ffff087224 */ /* 0x000fe200078e0005 */
[----:B------:R-:W-:Y:S01]  /*66a0*/  ULDC UR24, c[0x0][0x9d8] ;  /* 0x0002760000187ab9 */ /* 0x000fe20000000800 */
[----:B------:R-:W-:Y:S01]  /*66b0*/  IMAD.MOV.U32 R21, RZ, RZ, R4 ;  /* 0x000000ffff157224 */ /* 0x000fe200078e0004 */
[----:B------:R-:W-:-:S06]  /*66c0*/  ULDC UR22, c[0x0][0x988] ;  /* 0x0002620000167ab9 */ /* 0x000fcc0000000800 */
.L_x_10793:
[----:B------:R-:W-:-:S04]  /*66d0*/  UIADD3 UR37, UR37, 0x1, URZ ;  /* 0x0000000125257890 */ /* 0x000fc8000fffe03f */
[----:B------:R-:W-:-:S04]  /*66e0*/  UISETP.NE.AND UP0, UPT, UR37, 0x2, UPT ;  /* 0x000000022500788c */ /* 0x000fc8000bf05270 */
[----:B------:R-:W-:Y:S02]  /*66f0*/  USEL UR6, URZ, 0x1, UP0 ;  /* 0x000000013f067887 */ /* 0x000fe40008000000 */
[----:B------:R-:W-:Y:S02]  /*6700*/  USEL UR37, UR37, URZ, UP0 ;  /* 0x0000003f25257287 */ /* 0x000fe40008000000 */
[----:B------:R-:W-:Y:S01]  /*6710*/  ULOP3.LUT UR40, UR40, UR6, URZ, 0x3c, !UPT ;  /* 0x0000000628287292 */ /* 0x000fe2000f8e3c3f */
[----:B-1----:R-:W-:Y:S11]  /*6720*/  @!P0 BRA `(.L_x_10785) ;  /* 0x0000000000048947 */ /* 0x002ff60003800000 */
[----:B------:R-:W-:Y:S01]  /*6730*/  BPT.TRAP 0x1 ;  /* 0x000000040000795c */ /* 0x000fe20000300000 */
.L_x_10785:
[----:B------:R-:W1:Y:S01]  /*6740*/  S2UR UR7, SR_CgaCtaId ;  /* 0x00000000000779c3 */ /* 0x000e620000008800 */
[----:B------:R-:W-:Y:S01]  /*6750*/  UMOV UR6, 0x400 ;  /* 0x0000040000067882 */ /* 0x000fe20000000000 */
[----:B0-----:R-:W-:-:S05]  /*6760*/  IMAD.U32 R6, RZ, RZ, UR40 ;  /* 0x00000028ff067e24 */ /* 0x001fca000f8e00ff */
[----:B------:R-:W-:Y:S01]  /*6770*/  SHF.L.U32 R6, R6, 0x1f, RZ ;  /* 0x0000001f06067819 */ /* 0x000fe200000006ff */
[----:B-1----:R-:W-:-:S04]  /*6780*/  ULEA UR6, UR7, UR6, 0x18 ;  /* 0x0000000607067291 */ /* 0x002fc8000f8ec03f */
[----:B------:R-:W-:-:S09]  /*6790*/  ULEA UR25, UR37, UR6, 0x3 ;  /* 0x0000000625197291 */ /* 0x000fd2000f8e183f */
[----:B------:R0:W1:Y:S01]  /*67a0*/  SYNCS.PHASECHK.TRANS64.TRYWAIT P2, [UR25+0x22830], R6 ;  /* 0x02283006ff0075a7 */ /* 0x0000620008040159 */
[----:B------:R-:W-:Y:S05]  /*67b0*/  @!P0 BRA `(.L_x_10786) ;  /* 0x0000000000048947 */ /* 0x000fea0003800000 */
[----:B------:R-:W-:Y:S01]  /*67c0*/  BPT.TRAP 0x1 ;  /* 0x000000040000795c */ /* 0x000fe20000300000 */
.L_x_10786:
[----:B-1----:R-:W-:Y:S05]  /*67d0*/  @P2 BRA `(.L_x_10787) ;  /* 0x0000000000082947 */ /* 0x002fea0003800000 */
[----:B------:R-:W1:Y:S02]  /*67e0*/  SYNCS.PHASECHK.TRANS64.TRYWAIT P2, [UR25+0x22830], R6 ;  /* 0x02283006ff0075a7 */ /* 0x000e640008040159 */
[----:B-1----:R-:W-:Y:S05]  /*67f0*/  @!P2 BRA `(.L_x_10788) ;  /* 0x000000a40028a947 */ /* 0x002fea0003800000 */
.L_x_10787:
        /* <DEDUP_REMOVED lines=77> */
[----:B------:R-:W-:-:S06]  /*6cd0*/  IMAD.U32 R197, RZ, RZ, UR25 ;  /* 0x00000019ffc57e24 */ /* 0x000fcc000f8e00ff */
        /* <DEDUP_REMOVED lines=39> */
[----:B---3--:R-:W-:Y:S01]  /*6f50*/  FMNMX.FTZ R4, R184, R163, !PT ;  /* 0x000000a3b8047209 */ /* 0x008fe20007810000 */
[----:B------:R-:W-:-:S04]  /*6f60*/  FMUL.FTZ R163, R183, UR24 ;  /* 0x00000018b7a37c20 */ /* 0x000fc80008410000 */
        /* <DEDUP_REMOVED lines=14> */
[C---:B------:R-:W-:Y:S01]  /*7050*/  FADD.FTZ R21, -R4.reuse, R21 ;  /* 0x0000001504157221 */ /* 0x040fe20000010100 */
[----:B------:R-:W-:Y:S01]  /*7060*/  FMUL.FTZ R186, R4, UR10 ;  /* 0x0000000a04ba7c20 */ /* 0x000fe20008410000 */
[----:B------:R-:W0:Y:S02]  /*7070*/  MUFU.TANH R153, R153 ;  /* 0x0000009900997308 */ /* 0x000e240000002400 */
[----:B------:R-:W-:Y:S01]  /*7080*/  FMUL.FTZ R172, R21, UR10 ;  /* 0x0000000a15ac7c20 */ /* 0x000fe20008410000 */
        /* <DEDUP_REMOVED lines=9> */
[----:B-----5:R-:W-:Y:S01]  /*7120*/  FMNMX.FTZ R174, R12, R5, !PT ;  /* 0x000000050cae7209 */ /* 0x020fe20007810000 */
[--C-:B------:R-:W-:Y:S01]  /*7130*/  FFMA.FTZ R188, R192, UR10, -R186.reuse ;  /* 0x0000000ac0bc7c23 */ /* 0x100fe200080108ba */
[--C-:B------:R-:W-:Y:S01]  /*7140*/  FFMA.FTZ R192, R184, UR10, -R186.reuse ;  /* 0x0000000ab8c07c23 */ /* 0x100fe200080108ba */
[--C-:B------:R-:W-:Y:S01]  /*7150*/  FFMA.FTZ R157, R157, UR10, -R186.reuse ;  /* 0x0000000a9d9d7c23 */ /* 0x100fe200080108ba */
[----:B---3--:R-:W-:Y:S01]  /*7160*/  FMNMX.FTZ R5, R13, R174, !PT ;  /* 0x000000ae0d057209 */ /* 0x008fe20007810000 */
        /* <DEDUP_REMOVED lines=14> */
[--C-:B------:R-:W-:Y:S01]  /*7250*/  FFMA.FTZ R194, R215, UR10, -R186.reuse ;  /* 0x0000000ad7c27c23 */ /* 0x100fe200080108ba */
[----:B0-----:R-:W-:Y:S01]  /*7260*/  FMNMX.FTZ R5, R153, R154, !PT ;  /* 0x0000009a99057209 */ /* 0x001fe20007810000 */
[----:B------:R-:W0:Y:S01]  /*7270*/  MUFU.TANH R161, R161 ;  /* 0x000000a100a17308 */ /* 0x000e220000002400 */
[----:B------:R-:W-:-:S02]  /*7280*/  FFMA.FTZ R189, R189, UR10, -R186 ;  /* 0x0000000abdbd7c23 */ /* 0x000fc400080108ba */
        /* <DEDUP_REMOVED lines=35> */
[----:B------:R2:W5:Y:S01]  /*74c0*/  MUFU.EX2 R174, R175 ;  /* 0x000000af00ae7308 */ /* 0x0005620000000800 */
[--C-:B---3--:R-:W-:Y:S01]  /*74d0*/  FFMA.FTZ R173, R204, UR10, -R186.reuse ;  /* 0x0000000accad7c23 */ /* 0x108fe200080108ba */
[----:B0-----:R-:W-:Y:S01]  /*74e0*/  FFMA.FTZ R3, R172, R3, R21 ;  /* 0x00000003ac037223 */ /* 0x001fe20000010015 */
[-C--:B------:R-:W-:Y:S01]  /*74f0*/  FMUL.FTZ R37, R37, R172.reuse ;  /* 0x000000ac25257220 */ /* 0x080fe20000410000 */
[-C--:B------:R-:W-:Y:S01]  /*7500*/  FMUL.FTZ R40, R40, R172.reuse ;  /* 0x000000ac28287220 */ /* 0x080fe20000410000 */
[-C--:B------:R-:W-:Y:S01]  /*7510*/  FMUL.FTZ R41, R41, R172.reuse ;  /* 0x000000ac29297220 */ /* 0x080fe20000410000 */
[-C--:B------:R-:W-:Y:S01]  /*7520*/  FMUL.FTZ R44, R44, R172.reuse ;  /* 0x000000ac2c2c7220 */ /* 0x080fe20000410000 */
[-C--:B------:R-:W-:Y:S01]  /*7530*/  FMUL.FTZ R45, R45, R172.reuse ;  /* 0x000000ac2d2d7220 */ /* 0x080fe20000410000 */
[----:B------:R0:W-:Y:S01]  /*7540*/  MUFU.EX2 R154, R177 ;  /* 0x000000b1009a7308 */ /* 0x0001e20000000800 */
[--C-:B--2---:R-:W-:Y:S01]  /*7550*/  FFMA.FTZ R175, R205, UR10, -R186.reuse ;  /* 0x0000000acdaf7c23 */ /* 0x104fe200080108ba */
[----:B----4-:R-:W-:Y:S01]  /*7560*/  FADD.FTZ R3, R152, R3 ;  /* 0x0000000398037221 */ /* 0x010fe20000010000 */
[-C--:B------:R-:W-:Y:S01]  /*7570*/  FMUL.FTZ R48, R48, R172.reuse ;  /* 0x000000ac30307220 */ /* 0x080fe20000410000 */
[-C--:B------:R-:W-:Y:S01]  /*7580*/  FMUL.FTZ R49, R49, R172.reuse ;  /* 0x000000ac31317220 */ /* 0x080fe20000410000 */
[----:B------:R-:W-:Y:S01]  /*7590*/  FMUL.FTZ R52, R52, R172 ;  /* 0x000000ac34347220 */ /* 0x000fe20000410000 */
[----:B-1----:R-:W-:Y:S01]  /*75a0*/  FMNMX.FTZ R191, R5, R190, !PT ;  /* 0x000000be05bf7209 */ /* 0x002fe20007810000 */
[--C-:B------:R-:W-:Y:S01]  /*75b0*/  FFMA.FTZ R190, R214, UR10, -R186.reuse ;  /* 0x0000000ad6be7c23 */ /* 0x100fe200080108ba */
[----:B------:R-:W-:Y:S01]  /*75c0*/  MUFU.EX2 R155, R155 ;  /* 0x0000009b009b7308 */ /* 0x000fe20000000800 */
[----:B0-----:R-:W-:Y:S01]  /*75d0*/  FFMA.FTZ R177, R207, UR10, -R186 ;  /* 0x0000000acfb17c23 */ /* 0x001fe200080108ba */
        /* <DEDUP_REMOVED lines=37> */
[----:B------:R-:W-:Y:S01]  /*7830*/  IADD3 R9, -R22, 0xb, RZ ;  /* 0x0000000b16097810 */ /* 0x000fe20007ffe1ff */
[--C-:B------:R-:W-:Y:S01]  /*7840*/  FFMA.FTZ R10, R10, UR10, -R186.reuse ;  /* 0x0000000a0a0a7c23 */ /* 0x100fe200080108ba */
[--C-:B------:R-:W-:Y:S01]  /*7850*/  FFMA.FTZ R11, R11, UR10, -R186.reuse ;  /* 0x0000000a0b0b7c23 */ /* 0x100fe200080108ba */
[----:B------:R-:W-:Y:S01]  /*7860*/  MUFU.EX2 R191, R191 ;  /* 0x000000bf00bf7308 */ /* 0x000fe20000000800 */
[----:B0-----:R-:W-:Y:S01]  /*7870*/  FFMA.FTZ R192, R156, UR10, -R186 ;  /* 0x0000000a9cc07c23 */ /* 0x001fe200080108ba */
[----:B------:R-:W-:-:S02]  /*7880*/  @!P1 VIADD R156, R197, 0x22840 ;  /* 0x00022840c59c9836 */ /* 0x000fc40000000000 */
[--C-:B------:R-:W-:Y:S01]  /*7890*/  FFMA.FTZ R12, R12, UR10, -R186.reuse ;  /* 0x0000000a0c0c7c23 */ /* 0x100fe200080108ba */
[--C-:B------:R-:W-:Y:S01]  /*78a0*/  FFMA.FTZ R13, R13, UR10, -R186.reuse ;  /* 0x0000000a0d0d7c23 */ /* 0x100fe200080108ba */
[--C-:B------:R-:W-:Y:S01]  /*78b0*/  FFMA.FTZ R168, R168, UR10, -R186.reuse ;  /* 0x0000000aa8a87c23 */ /* 0x100fe200080108ba */
[----:B------:R-:W-:Y:S01]  /*78c0*/  FFMA.FTZ R196, R161, UR10, -R186 ;  /* 0x0000000aa1c47c23 */ /* 0x000fe200080108ba */
[----:B------:R-:W-:Y:S01]  /*78d0*/  @!P1 PRMT R156, RZ, 0x654, R156 ;  /* 0x00000654ff9c9816 */ /* 0x000fe2000000009c */
[----:B------:R-:W0:Y:S01]  /*78e0*/  MUFU.EX2 R184, R184 ;  /* 0x000000b800b87308 */ /* 0x000e220000000800 */
        /* <DEDUP_REMOVED lines=10> */
[----:B------:R-:W-:Y:S01]  /*7990*/  MUFU.EX2 R10, R10 ;  /* 0x0000000a000a7308 */ /* 0x000fe20000000800 */
[----:B0-----:R-:W-:Y:S01]  /*79a0*/  FFMA.FTZ R0, R191, R0, R184 ;  /* 0x00000000bf007223 */ /* 0x001fe200000100b8 */
[----:B------:R-:W-:Y:S01]  /*79b0*/  FFMA.FTZ R195, R162, UR10, -R186 ;  /* 0x0000000aa2c37c23 */ /* 0x000fe200080108ba */
[----:B------:R-:W-:Y:S01]  /*79c0*/  FADD.FTZ R3, R155, R156 ;  /* 0x0000009c9b037221 */ /* 0x000fe20000010000 */
[--C-:B------:R-:W-:Y:S01]  /*79d0*/  FFMA.FTZ R198, R163, UR10, -R186.reuse ;  /* 0x0000000aa3c67c23 */ /* 0x100fe200080108ba */
[--C-:B------:R-:W-:Y:S01]  /*79e0*/  FFMA.FTZ R199, R164, UR10, -R186.reuse ;  /* 0x0000000aa4c77c23 */ /* 0x100fe200080108ba */
[--C-:B------:R-:W-:Y:S01]  /*79f0*/  FFMA.FTZ R204, R165, UR10, -R186.reuse ;  /* 0x0000000aa5cc7c23 */ /* 0x100fe200080108ba */
[----:B------:R-:W-:Y:S01]  /*7a00*/  FADD.FTZ R156, R154, R3 ;  /* 0x000000039a9c7221 */ /* 0x000fe20000010000 */
[----:B------:R-:W-:Y:S01]  /*7a10*/  MUFU.EX2 R11, R11 ;  /* 0x0000000b000b7308 */ /* 0x000fe20000000800 */
[--C-:B------:R-:W-:Y:S01]  /*7a20*/  FFMA.FTZ R203, R166, UR10, -R186.reuse ;  /* 0x0000000aa6cb7c23 */ /* 0x100fe200080108ba */
[--C-:B------:R-:W-:Y:S01]  /*7a30*/  FFMA.FTZ R169, R169, UR10, -R186.reuse ;  /* 0x0000000aa9a97c23 */ /* 0x100fe200080108ba */
[--C-:B------:R-:W-:Y:S01]  /*7a40*/  FFMA.FTZ R161, R170, UR10, -R186.reuse ;  /* 0x0000000aaaa17c23 */ /* 0x100fe200080108ba */
[----:B------:R-:W-:Y:S01]  /*7a50*/  FFMA.FTZ R171, R171, UR10, -R186 ;  /* 0x0000000aabab7c23 */ /* 0x000fe200080108ba */
        /* <DEDUP_REMOVED lines=28> */
[----:B--2---:R-:W-:Y:S01]  /*7c20*/  FFMA.FTZ R206, R167, UR10, -R186 ;  /* 0x0000000aa7ce7c23 */ /* 0x004fe200080108ba */
[-C--:B------:R-:W-:Y:S01]  /*7c30*/  FMUL.FTZ R145, R145, R172.reuse ;  /* 0x000000ac91917220 */ /* 0x080fe20000410000 */
[-C--:B------:R-:W-:Y:S01]  /*7c40*/  FMUL.FTZ R148, R148, R172.reuse ;  /* 0x000000ac94947220 */ /* 0x080fe20000410000 */
[----:B------:R-:W-:Y:S01]  /*7c50*/  FMUL.FTZ R149, R149, R172 ;  /* 0x000000ac95957220 */ /* 0x000fe20000410000 */
[----:B------:R-:W-:Y:S01]  /*7c60*/  F2FP.F16.F32.PACK_AB R172, R152, R21 ;  /* 0x0000001598ac723e */ /* 0x000fe200000000ff */
[-C--:B------:R-:W-:Y:S01]  /*7c70*/  FMUL.FTZ R26, R26, R191.reuse ;  /* 0x000000bf1a1a7220 */ /* 0x080fe20000410000 */
[----:B------:R-:W-:Y:S01]  /*7c80*/  F2FP.F16.F32.PACK_AB R174, R155, R174 ;  /* 0x000000ae9bae723e */ /* 0x000fe200000000ff */
[----:B------:R0:W-:Y:S01]  /*7c90*/  MUFU.EX2 R186, R168 ;  /* 0x000000a800ba7308 */ /* 0x0001e20000000800 */
[----:B---3--:R-:W-:Y:S01]  /*7ca0*/  FADD.FTZ R156, R176, R3 ;  /* 0x00000003b09c7221 */ /* 0x008fe20000010000 */
[----:B------:R-:W-:Y:S01]  /*7cb0*/  F2FP.F16.F32.PACK_AB R170, R173, R158 ;  /* 0x0000009eadaa723e */ /* 0x000fe200000000ff */
[-C--:B------:R-:W-:Y:S01]  /*7cc0*/  FMUL.FTZ R27, R27, R191.reuse ;  /* 0x000000bf1b1b7220 */ /* 0x080fe20000410000 */
[----:B------:R-:W-:Y:S01]  /*7cd0*/  F2FP.F16.F32.PACK_AB R173, R7, R184 ;  /* 0x000000b807ad723e */ /* 0x000fe200000000ff */
[----:B------:R-:W-:Y:S01]  /*7ce0*/  FMUL.FTZ R30, R30, R191 ;  /* 0x000000bf1e1e7220 */ /* 0x000fe20000410000 */
[----:B------:R-:W-:Y:S01]  /*7cf0*/  F2FP.F16.F32.PACK_AB R164, R176, R175 ;  /* 0x000000afb0a4723e */ /* 0x000fe200000000ff */
[-C--:B------:R-:W-:Y:S01]  /*7d00*/  FMUL.FTZ R31, R31, R191.reuse ;  /* 0x000000bf1f1f7220 */ /* 0x080fe20000410000 */
[----:B------:R-:W2:Y:S01]  /*7d10*/  MUFU.EX2 R177, R177 ;  /* 0x000000b100b17308 */ /* 0x000ea20000000800 */
[----:B0-----:R-:W-:Y:S01]  /*7d20*/  F2FP.F16.F32.PACK_AB R168, R157, R154 ;  /* 0x0000009a9da8723e */ /* 0x001fe200000000ff */
[----:B------:R-:W-:Y:S01]  /*7d30*/  FADD.FTZ R157, R7, R0 ;  /* 0x00000000079d7221 */ /* 0x000fe20000010000 */
[-C--:B------:R-:W-:Y:S01]  /*7d40*/  FMUL.FTZ R34, R34, R191.reuse ;  /* 0x000000bf22227220 */ /* 0x080fe20000410000 */
[-C--:B------:R-:W-:Y:S01]  /*7d50*/  FMUL.FTZ R35, R35, R191.reuse ;  /* 0x000000bf23237220 */ /* 0x080fe20000410000 */
[-C--:B------:R-:W-:Y:S01]  /*7d60*/  FMUL.FTZ R38, R38, R191.reuse ;  /* 0x000000bf26267220 */ /* 0x080fe20000410000 */
[----:B------:R-:W-:Y:S01]  /*7d70*/  FADD.FTZ R0, R10, R157 ;  /* 0x0000009d0a007221 */ /* 0x000fe20000010000 */
[-C--:B------:R-:W-:Y:S01]  /*7d80*/  FMUL.FTZ R39, R39, R191.reuse ;  /* 0x000000bf27277220 */ /* 0x080fe20000410000 */
[----:B------:R-:W0:Y:S01]  /*7d90*/  MUFU.EX2 R14, R14 ;  /* 0x0000000e000e7308 */ /* 0x000e220000000800 */
[-C--:B------:R-:W-:Y:S01]  /*7da0*/  FMUL.FTZ R42, R42, R191.reuse ;  /* 0x000000bf2a2a7220 */ /* 0x080fe20000410000 */
[----:B------:R-:W-:Y:S01]  /*7db0*/  FADD.FTZ R157, R11, R0 ;  /* 0x000000000b9d7221 */ /* 0x000fe20000010000 */
[-C--:B------:R-:W-:Y:S01]  /*7dc0*/  FMUL.FTZ R43, R43, R191.reuse ;  /* 0x000000bf2b2b7220 */ /* 0x080fe20000410000 */
[-C--:B------:R-:W-:Y:S01]  /*7dd0*/  FMUL.FTZ R46, R46, R191.reuse ;  /* 0x000000bf2e2e7220 */ /* 0x080fe20000410000 */
[-C--:B------:R-:W-:Y:S01]  /*7de0*/  FMUL.FTZ R47, R47, R191.reuse ;  /* 0x000000bf2f2f7220 */ /* 0x080fe20000410000 */
[----:B------:R-:W-:Y:S01]  /*7df0*/  FADD.FTZ R0, R12, R157 ;  /* 0x0000009d0c007221 */ /* 0x000fe20000010000 */
[-C--:B------:R-:W-:Y:S01]  /*7e00*/  FMUL.FTZ R50, R50, R191.reuse ;  /* 0x000000bf32327220 */ /* 0x080fe20000410000 */
        /* <DEDUP_REMOVED lines=74> */
[----:B------:R-:W-:Y:S01]  /*82b0*/  FMUL.FTZ R151, R151, R191 ;  /* 0x000000bf97977220 */ /* 0x000fe20000410000 */
[----:B------:R-:W-:-:S05]  /*82c0*/  F2FP.F16.F32.PACK_AB R175, R11, R10 ;  /* 0x0000000a0baf723e */ /* 0x000fca00000000ff */
[----:B------:R-:W2:Y:S01]  /*82d0*/  MUFU.EX2 R183, R183 ;  /* 0x000000b700b77308 */ /* 0x000ea20000000800 */
[C---:B0-----:R-:W-:Y:S01]  /*82e0*/  FADD.FTZ R156, R182.reuse, R3 ;  /* 0x00000003b69c7221 */ /* 0x041fe20000010000 */
[----:B------:R-:W-:-:S06]  /*82f0*/  F2FP.F16.F32.PACK_AB R162, R182, R181 ;  /* 0x000000b5b6a2723e */ /* 0x000fcc00000000ff */
[----:B------:R-:W0:Y:S01]  /*8300*/  MUFU.EX2 R193, R193 ;  /* 0x000000c100c17308 */ /* 0x000e220000000800 */
[C---:B---3--:R-:W-:Y:S01]  /*8310*/  FADD.FTZ R0, R159.reuse, R0 ;  /* 0x000000009f007221 */ /* 0x048fe20000010000 */
[----:B------:R-:W-:-:S06]  /*8320*/  F2FP.F16.F32.PACK_AB R167, R159, R192 ;  /* 0x000000c09fa7723e */ /* 0x000fcc00000000ff */
[----:B------:R-:W3:Y:S01]  /*8330*/  MUFU.EX2 R190, R190 ;  /* 0x000000be00be7308 */ /* 0x000ee20000000800 */
[----:B--2---:R-:W-:-:S07]  /*8340*/  FADD.FTZ R3, R183, R156 ;  /* 0x0000009cb7037221 */ /* 0x004fce0000010000 */
[----:B------:R-:W2:Y:S01]  /*8350*/  MUFU.EX2 R196, R196 ;  /* 0x000000c400c47308 */ /* 0x000ea20000000800 */
[----:B0-----:R-:W-:-:S07]  /*8360*/  FADD.FTZ R157, R193, R0 ;  /* 0x00000000c19d7221 */ /* 0x001fce0000010000 */
[----:B------:R-:W0:Y:S01]  /*8370*/  MUFU.EX2 R185, R185 ;  /* 0x000000b900b97308 */ /* 0x000e220000000800 */
[----:B---3--:R-:W-:-:S07]  /*8380*/  FADD.FTZ R156, R190, R3 ;  /* 0x00000003be9c7221 */ /* 0x008fce0000010000 */
[----:B------:R-:W3:Y:S01]  /*8390*/  MUFU.EX2 R195, R195 ;  /* 0x000000c300c37308 */ /* 0x000ee20000000800 */
[----:B--2---:R-:W-:-:S07]  /*83a0*/  FADD.FTZ R0, R196, R157 ;  /* 0x0000009dc4007221 */ /* 0x004fce0000010000 */
[----:B------:R-:W2:Y:S01]  /*83b0*/  MUFU.EX2 R194, R194 ;  /* 0x000000c200c27308 */ /* 0x000ea20000000800 */
[----:B0-----:R-:W-:Y:S01]  /*83c0*/  FADD.FTZ R3, R185, R156 ;  /* 0x0000009cb9037221 */ /* 0x001fe20000010000 */
[----:B------:R-:W-:-:S06]  /*83d0*/  F2FP.F16.F32.PACK_AB R156, R190, R183 ;  /* 0x000000b7be9c723e */ /* 0x000fcc00000000ff */
[----:B------:R-:W0:Y:S01]  /*83e0*/  MUFU.EX2 R198, R198 ;  /* 0x000000c600c67308 */ /* 0x000e220000000800 */
[----:B---3--:R-:W-:-:S07]  /*83f0*/  FADD.FTZ R157, R195, R0 ;  /* 0x00000000c39d7221 */ /* 0x008fce0000010000 */
[----:B------:R-:W3:Y:S01]  /*8400*/  MUFU.EX2 R187, R187 ;  /* 0x000000bb00bb7308 */ /* 0x000ee20000000800 */
[C---:B--2---:R-:W-:Y:S01]  /*8410*/  FADD.FTZ R152, R194.reuse, R3 ;  /* 0x00000003c2987221 */ /* 0x044fe20000010000 */
[----:B------:R-:W-:-:S06]  /*8420*/  F2FP.F16.F32.PACK_AB R158, R194, R185 ;  /* 0x000000b9c29e723e */ /* 0x000fcc00000000ff */
[----:B------:R-:W2:Y:S01]  /*8430*/  MUFU.EX2 R199, R199 ;  /* 0x000000c700c77308 */ /* 0x000ea20000000800 */
[C---:B0-----:R-:W-:Y:S01]  /*8440*/  FADD.FTZ R0, R198.reuse, R157 ;  /* 0x0000009dc6007221 */ /* 0x041fe20000010000 */
[----:B------:R-:W-:-:S06]  /*8450*/  F2FP.F16.F32.PACK_AB R163, R198, R195 ;  /* 0x000000c3c6a3723e */ /* 0x000fcc00000000ff */
[----:B------:R-:W0:Y:S01]  /*8460*/  MUFU.EX2 R188, R188 ;  /* 0x000000bc00bc7308 */ /* 0x000e220000000800 */
[----:B---3--:R-:W-:-:S07]  /*8470*/  FADD.FTZ R3, R187, R152 ;  /* 0x00000098bb037221 */ /* 0x008fce0000010000 */
[----:B------:R-:W3:Y:S01]  /*8480*/  MUFU.EX2 R204, R204 ;  /* 0x000000cc00cc7308 */ /* 0x000ee20000000800 */
[----:B--2---:R-:W-:-:S07]  /*8490*/  FADD.FTZ R157, R199, R0 ;  /* 0x00000000c79d7221 */ /* 0x004fce0000010000 */
[----:B------:R-:W2:Y:S01]  /*84a0*/  MUFU.EX2 R189, R189 ;  /* 0x000000bd00bd7308 */ /* 0x000ea20000000800 */
[----:B0-----:R-:W-:-:S07]  /*84b0*/  FADD.FTZ R152, R188, R3 ;  /* 0x00000003bc987221 */ /* 0x001fce0000010000 */
[----:B------:R-:W0:Y:S01]  /*84c0*/  MUFU.EX2 R203, R203 ;  /* 0x000000cb00cb7308 */ /* 0x000e220000000800 */
[----:B---3--:R-:W-:-:S07]  /*84d0*/  FADD.FTZ R0, R204, R157 ;  /* 0x0000009dcc007221 */ /* 0x008fce0000010000 */
[----:B------:R-:W3:Y:S01]  /*84e0*/  MUFU.EX2 R206, R206 ;  /* 0x000000ce00ce7308 */ /* 0x000ee20000000800 */
[----:B--2---:R-:W-:Y:S01]  /*84f0*/  FADD.FTZ R3, R189, R152 ;  /* 0x00000098bd037221 */ /* 0x004fe20000010000 */
[----:B------:R-:W-:Y:S02]  /*8500*/  F2FP.F16.F32.PACK_AB R154, R8, R189 ;  /* 0x000000bd089a723e */ /* 0x000fe400000000ff */
[----:B------:R-:W-:Y:S01]  /*8510*/  F2FP.F16.F32.PACK_AB R152, R188, R187 ;  /* 0x000000bbbc98723e */ /* 0x000fe200000000ff */
[----:B------:R-:W-:-:S03]  /*8520*/  FADD.FTZ R3, R8, R3 ;  /* 0x0000000308037221 */ /* 0x000fc60000010000 */
[----:B------:R2:W4:Y:S01]  /*8530*/  MUFU.EX2 R21, R169 ;  /* 0x000000a900157308 */ /* 0x0005220000000800 */
[----:B0-----:R-:W-:-:S07]  /*8540*/  FADD.FTZ R157, R203, R0 ;  /* 0x00000000cb9d7221 */ /* 0x001fce0000010000 */
[----:B------:R0:W5:Y:S01]  /*8550*/  MUFU.EX2 R155, R161 ;  /* 0x000000a1009b7308 */ /* 0x0001620000000800 */
[C---:B---3--:R-:W-:Y:S01]  /*8560*/  FADD.FTZ R157, R206.reuse, R157 ;  /* 0x0000009dce9d7221 */ /* 0x048fe20000010000 */
[----:B--2---:R-:W-:Y:S02]  /*8570*/  F2FP.F16.F32.PACK_AB R169, R13, R12 ;  /* 0x0000000c0da9723e */ /* 0x004fe400000000ff */
[----:B------:R-:W-:Y:S01]  /*8580*/  F2FP.F16.F32.PACK_AB R159, R206, R203 ;  /* 0x000000cbce9f723e */ /* 0x000fe200000000ff */
[----:B------:R-:W-:Y:S01]  /*8590*/  FADD.FTZ R0, R186, R157 ;  /* 0x0000009dba007221 */ /* 0x000fe20000010000 */
[----:B------:R-:W-:Y:S02]  /*85a0*/  F2FP.F16.F32.PACK_AB R157, R204, R199 ;  /* 0x000000c7cc9d723e */ /* 0x000fe400000000ff */
[----:B------:R2:W3:Y:S01]  /*85b0*/  MUFU.EX2 R8, R171 ;  /* 0x000000ab00087308 */ /* 0x0004e20000000800 */
[----:B----4-:R-:W-:Y:S01]  /*85c0*/  FADD.FTZ R0, R21, R0 ;  /* 0x0000000015007221 */ /* 0x010fe20000010000 */
[----:B0-----:R-:W-:-:S02]  /*85d0*/  F2FP.F16.F32.PACK_AB R161, R196, R193 ;  /* 0x000000c1c4a1723e */ /* 0x001fc400000000ff */
[----:B------:R-:W-:Y:S01]  /*85e0*/  F2FP.F16.F32.PACK_AB R153, R21, R186 ;  /* 0x000000ba1599723e */ /* 0x000fe200000000ff */
[----:B-----5:R-:W-:Y:S01]  /*85f0*/  FADD.FTZ R7, R155, R0 ;  /* 0x000000009b077221 */ /* 0x020fe20000010000 */
[----:B--2---:R-:W-:-:S03]  /*8600*/  F2FP.F16.F32.PACK_AB R171, R15, R14 ;  /* 0x0000000e0fab723e */ /* 0x004fc600000000ff */
[C---:B---3--:R-:W-:Y:S01]  /*8610*/  FADD.FTZ R0, R8.reuse, R7 ;  /* 0x0000000708007221 */ /* 0x048fe20000010000 */
[----:B------:R-:W-:Y:S01]  /*8620*/  F2FP.F16.F32.PACK_AB R155, R8, R155 ;  /* 0x0000009b089b723e */ /* 0x000fe200000000ff */
[----:B-1----:R-:W-:Y:S06]  /*8630*/  @!P0 BRA `(.L_x_10789) ;  /* 0x0000000000048947 */ /* 0x002fec0003800000 */
[----:B------:R-:W-:Y:S01]  /*8640*/  BPT.TRAP 0x1 ;  /* 0x000000040000795c */ /* 0x000fe20000300000 */
.L_x_10789:
[----:B------:R0:W1:Y:S01]  /*8650*/  SYNCS.PHASECHK.TRANS64.TRYWAIT P2, [UR25+0x22850], R6 ;  /* 0x02285006ff0075a7 */ /* 0x0000620008040159 */
[----:B------:R-:W-:Y:S05]  /*8660*/  @!P0 BRA `(.L_x_10790) ;  /* 0x0000000000048947 */ /* 0x000fea0003800000 */
[----:B------:R-:W-:Y:S01]  /*8670*/  BPT.TRAP 0x1 ;  /* 0x000000040000795c */ /* 0x000fe20000300000 */
.L_x_10790:
[----:B-1----:R-:W-:Y:S05]  /*8680*/  @P2 BRA `(.L_x_10791) ;  /* 0x0000000000082947 */ /* 0x002fea0003800000 */
[----:B------:R-:W1:Y:S02]  /*8690*/  SYNCS.PHASECHK.TRANS64.TRYWAIT P2, [UR25+0x22850], R6 ;  /* 0x02285006ff0075a7 */ /* 0x000e640008040159 */
[----:B-1----:R-:W-:Y:S05]  /*86a0*/  @!P2 BRA `(.L_x_10792) ;  /* 0x000000840094a947 */ /* 0x002fea0003800000 */
.L_x_10791:
[----:B01----:R-:W-:Y:S01]  /*86b0*/  IADD3 R6, R22, 0x8, RZ ;  /* 0x0000000816067810 */ /* 0x003fe20007ffe0ff */
[----:B------:R-:W-:-:S04]  /*86c0*/  UIMAD UR11, UR37, 0xc00, UR21 ;  /* 0x00000c00250b78a4 */ /* 0x000fc8000f8e0215 */
[----:B------:R1:W-:Y:S01]  /*86d0*/  BAR.SYNC.DEFER_BLOCKING R6, 0x100 ;  /* 0x000400060000751d */ /* 0x0003e20000010000 */
[----:B------:R-:W-:Y:S01]  /*86e0*/  ISETP.LT.AND P2, PT, RZ, UR23, PT ;  /* 0x00000017ff007c0c */ /* 0x000fe2000bf41270 */
[----:B------:R-:W-:Y:S01]  /*86f0*/  @!P1 VIADD R197, R197, 0x22860 ;  /* 0x00022860c5c59836 */ /* 0x000fe20000000000 */
[----:B------:R-:W-:Y:S01]  /*8700*/  UIADD3 UR23, UR23, -0x1, URZ ;  /* 0xffffffff17177890 */ /* 0x000fe2000fffe03f */
[----:B------:R-:W-:Y:S02]  /*8710*/  IMAD.MOV.U32 R8, RZ, RZ, R5 ;  /* 0x000000ffff087224 */ /* 0x000fe400078e0005 */
[----:B------:R-:W-:Y:S01]  /*8720*/  UMOV UR6, UR11 ;  /* 0x0000000b00067c82 */ /* 0x000fe20008000000 */
[----:B------:R-:W-:Y:S01]  /*8730*/  UMOV UR7, 0x40000040 ;  /* 0x4000004000077882 */ /* 0x000fe20000000000 */
[----:B------:R-:W-:Y:S01]  /*8740*/  @!P1 PRMT R197, RZ, 0x654, R197 ;  /* 0x00000654ffc59816 */ /* 0x000fe200000000c5 */
[----:B------:R-:W-:Y:S01]  /*8750*/  IMAD.MOV.U32 R21, RZ, RZ, R4 ;  /* 0x000000ffff157224 */ /* 0x000fe200078e0004 */
        /* <DEDUP_REMOVED lines=35> */
.L_x_10784:
[----:B01----:R-:W0:Y:S01]  /*8990*/  SHFL.BFLY PT, R6, R3, 0x2, 0x1f ;  /* 0x0c401f0003067f89 */ /* 0x003e2200000e0000 */
[----:B------:R-:W-:Y:S01]  /*89a0*/  IMAD.MOV.U32 R13, RZ, RZ, RZ ;  /* 0x000000ffff0d7224 */ /* 0x000fe200078e00ff */
[----:B------:R-:W-:Y:S01]  /*89b0*/  UIADD3 UR37, UR37, 0x1, URZ ;  /* 0x0000000125257890 */ /* 0x000fe2000fffe03f */
[----:B------:R-:W-:Y:S01]  /*89c0*/  IMAD.U32 R181, RZ, RZ, UR10 ;  /* 0x0000000affb57e24 */ /* 0x000fe2000f8e00ff */
[----:B------:R-:W1:Y:S01]  /*89d0*/  SHFL.BFLY PT, R11, R0, 0x2, 0x1f ;  /* 0x0c401f00000b7f89 */ /* 0x000e6200000e0000 */
[----:B------:R-:W-:Y:S01]  /*89e0*/  MOV R21, 0xff800000 ;  /* 0xff80000000157802 */ /* 0x000fe20000000f00 */
[----:B------:R-:W-:Y:S01]  /*89f0*/  UISETP.NE.AND UP0, UPT, UR37, 0x2, UPT ;  /* 0x000000022500788c */ /* 0x000fe2000bf05270 */
        /* <DEDUP_REMOVED lines=12> */
[----:B------:R-:W-:-:S02]  /*8ac0*/  IMAD.MOV.U32 R7, RZ, RZ, RZ ;  /* 0x000000ffff077224 */ /* 0x000fc400078e00ff */
[----:B-1----:R-:W-:Y:S02]  /*8ad0*/  FADD.FTZ R176, R11, R8 ;  /* 0x000000080bb07221 */ /* 0x002fe40000010000 */
[----:B------:R-:W-:-:S03]  /*8ae0*/  FSETP.NE.FTZ.AND P1, PT, R15, RZ, PT ;  /* 0x000000ff0f00720b */ /* 0x000fc60003f35000 */
[----:B------:R-:W-:-:S10]  /*8af0*/  FSETP.NE.FTZ.AND P2, PT, R176, RZ, PT ;  /* 0x000000ffb000720b */ /* 0x000fd40003f55000 */
[----:B------:R-:W0:Y:S03]  /*8b00*/  @P1 MUFU.RCP R13, R15 ;  /* 0x0000000f000d1308 */ /* 0x000e260000001000 */
[----:B------:R-:W-:-:S05]  /*8b10*/  @P2 FMUL.FTZ R181, R181, 0.69314718246459960938 ;  /* 0x3f317218b5b52820 */ /* 0x000fca0000410000 */
[----:B------:R-:W1:Y:S08]  /*8b20*/  @P2 MUFU.RCP R7, R176 ;  /* 0x000000b000072308 */ /* 0x000e700000001000 */
[----:B------:R-:W3:Y:S01]  /*8b30*/  @P2 MUFU.LG2 R176, R176 ;  /* 0x000000b000b02308 */ /* 0x000ee20000000c00 */
[-C--:B0-----:R-:W-:Y:S01]  /*8b40*/  FMUL.FTZ R3, R108, R13.reuse ;  /* 0x0000000d6c037220 */ /* 0x081fe20000410000 */
[----:B------:R-:W-:Y:S01]  /*8b50*/  FMUL.FTZ R20, R109, R13 ;  /* 0x0000000d6d147220 */ /* 0x000fe20000410000 */
[----:B------:R-:W-:-:S02]  /*8b60*/  IMAD.U32 R109, RZ, RZ, UR10 ;  /* 0x0000000aff6d7e24 */ /* 0x000fc4000f8e00ff */
[-C--:B------:R-:W-:Y:S01]  /*8b70*/  FMUL.FTZ R0, R24, R13.reuse ;  /* 0x0000000d18007220 */ /* 0x080fe20000410000 */
[-C--:B------:R-:W-:Y:S01]  /*8b80*/  FMUL.FTZ R6, R28, R13.reuse ;  /* 0x0000000d1c067220 */ /* 0x080fe20000410000 */
[----:B------:R-:W-:Y:S01]  /*8b90*/  FMUL.FTZ R8, R40, R13 ;  /* 0x0000000d28087220 */ /* 0x000fe20000410000 */
[----:B------:R-:W-:Y:S01]  /*8ba0*/  @P1 FMUL.FTZ R109, R109, 0.69314718246459960938 ;  /* 0x3f3172186d6d1820 */ /* 0x000fe20000410000 */
[----:B------:R-:W0:Y:S01]  /*8bb0*/  @P1 MUFU.LG2 R108, R15 ;  /* 0x0000000f006c1308 */ /* 0x000e220000000c00 */
[----:B-1----:R-:W-:Y:S01]  /*8bc0*/  FMUL.FTZ R161, R91, R7 ;  /* 0x000000075ba17220 */ /* 0x002fe20000410000 */
        /* <DEDUP_REMOVED lines=127> */
.L_x_10763:
        /* <DEDUP_REMOVED lines=16> */
[----:B------:R-:W-:Y:S01]  /*94c0*/  ULDC.64 UR6, c[0x0][0xbd8] ;  /* 0x0002f60000067ab9 */ /* 0x000fe20000000a00 */
[----:B------:R-:W-:Y:S01]  /*94d0*/  F2FP.F16.F32.PACK_AB R10, R45, R10 ;  /* 0x0000000a2d0a723e */ /* 0x000fe200000000ff */
[----:B------:R-:W-:Y:S01]  /*94e0*/  UISETP.NE.AND.EX UP0, UPT, UR9, URZ, UPT, UP0 ;  /* 0x0000003f0900728c */ /* 0x000fe2000bf05300 */
        /* <DEDUP_REMOVED lines=11> */
[----:B------:R-:W-:Y:S01]  /*95a0*/  @UP0 UIADD3 UR6, UP3, UR10, UR8, URZ ;  /* 0x000000080a060290 */ /* 0x000fe2000ff7e03f */
[----:B------:R-:W-:Y:S01]  /*95b0*/  F2FP.F16.F32.PACK_AB R28, R65, R28 ;  /* 0x0000001c411c723e */ /* 0x000fe200000000ff */
[----:B------:R-:W-:Y:S01]  /*95c0*/  UIADD3.X UR8, UR11, UR7, URZ, UP2, !UPT ;  /* 0x000000070b087290 */ /* 0x000fe200097fe43f */
[----:B------:R-:W-:Y:S01]  /*95d0*/  F2FP.F16.F32.PACK_AB R72, R73, R72 ;  /* 0x000000484948723e */ /* 0x000fe200000000ff */
[----:B------:R-:W-:Y:S01]  /*95e0*/  @UP0 UIADD3.X UR7, UR11, UR9, URZ, UP3, !UPT ;  /* 0x000000090b070290 */ /* 0x000fe20009ffe43f */
[----:B------:R-:W-:-:S02]  /*95f0*/  F2FP.F16.F32.PACK_AB R73, R169, R64 ;  /* 0x00000040a949723e */ /* 0x000fc400000000ff */
[----:B------:R-:W-:Y:S02]  /*9600*/  F2FP.F16.F32.PACK_AB R80, R81, R80 ;  /* 0x000000505150723e */ /* 0x000fe400000000ff */
[----:B------:R-:W-:Y:S02]  /*9610*/  F2FP.F16.F32.PACK_AB R88, R89, R88 ;  /* 0x000000585958723e */ /* 0x000fe400000000ff */
[----:B------:R-:W-:Y:S02]  /*9620*/  F2FP.F16.F32.PACK_AB R81, R165, R52 ;  /* 0x00000034a551723e */ /* 0x000fe400000000ff */
[----:B------:R-:W-:Y:S02]  /*9630*/  MOV R34, R102 ;  /* 0x0000006600227202 */ /* 0x000fe40000000f00 */
[----:B0-----:R-:W-:Y:S02]  /*9640*/  MOV R35, R5 ;  /* 0x0000000500237202 */ /* 0x001fe40000000f00 */
[----:B------:R-:W-:-:S02]  /*9650*/  F2FP.F16.F32.PACK_AB R89, R161, R90 ;  /* 0x0000005aa159723e */ /* 0x000fc400000000ff */
[----:B------:R-:W-:Y:S01]  /*9660*/  F2FP.F16.F32.PACK_AB R96, R97, R96 ;  /* 0x000000606160723e */ /* 0x000fe200000000ff */
[----:B------:R-:W-:Y:S01]  /*9670*/  IMAD.WIDE R4, R201, 0x2, R34 ;  /* 0x00000002c9047825 */ /* 0x000fe200078e0222 */
[----:B------:R-:W-:Y:S02]  /*9680*/  F2FP.F16.F32.PACK_AB R90, R93, R92 ;  /* 0x0000005c5d5a723e */ /* 0x000fe400000000ff */
[----:B------:R-:W-:Y:S02]  /*9690*/  F2FP.F16.F32.PACK_AB R91, R160, R91 ;  /* 0x0000005ba05b723e */ /* 0x000fe400000000ff */
[C---:B------:R-:W-:Y:S02]  /*96a0*/  IADD3 R26, P1, R4.reuse, 0x20, RZ ;  /* 0x00000020041a7810 */ /* 0x040fe40007f3e0ff */
[C---:B------:R-:W-:Y:S02]  /*96b0*/  LOP3.LUT R7, R4.reuse, 0x380, RZ, 0xc0, !PT ;  /* 0x0000038004077812 */ /* 0x040fe400078ec0ff */
        /* <DEDUP_REMOVED lines=28> */
[--C-:B------:R-:W-:Y:S01]  /*9880*/  IMAD.X R87, RZ, RZ, R5.reuse, P2 ;  /* 0x000000ffff577224 */ /* 0x100fe200010e0605 */
[----:B------:R-:W-:Y:S01]  /*9890*/  LOP3.LUT R7, R26, 0x380, RZ, 0xc0, !PT ;  /* 0x000003801a077812 */ /* 0x000fe200078ec0ff */
[----:B------:R-:W-:Y:S01]  /*98a0*/  IMAD.X R31, RZ, RZ, R5, P1 ;  /* 0x000000ffff1f7224 */ /* 0x000fe200008e0605 */
[----:B------:R-:W-:Y:S02]  /*98b0*/  LOP3.LUT R38, R103, 0x380, RZ, 0xc0, !PT ;  /* 0x0000038067267812 */ /* 0x000fe400078ec0ff */
[----:B------:R-:W-:Y:S02]  /*98c0*/  SHF.R.U64 R7, R7, 0x3, RZ ;  /* 0x0000000307077819 */ /* 0x000fe400000012ff */
[----:B------:R-:W-:-:S02]  /*98d0*/  LOP3.LUT R42, R109, 0x380, RZ, 0xc0, !PT ;  /* 0x000003806d2a7812 */ /* 0x000fc400078ec0ff */
[----:B------:R-:W-:Y:S02]  /*98e0*/  LOP3.LUT R26, R7, R26, RZ, 0x3c, !PT ;  /* 0x0000001a071a7212 */ /* 0x000fe400078e3cff */
[----:B------:R-:W-:Y:S02]  /*98f0*/  LOP3.LUT R7, R50, 0x380, RZ, 0xc0, !PT ;  /* 0x0000038032077812 */ /* 0x000fe400078ec0ff */
[----:B------:R-:W-:Y:S02]  /*9900*/  LOP3.LUT R46, R181, 0x380, RZ, 0xc0, !PT ;  /* 0x00000380b52e7812 */ /* 0x000fe400078ec0ff */
[----:B------:R-:W-:Y:S02]  /*9910*/  SHF.R.U64 R7, R7, 0x3, RZ ;  /* 0x0000000307077819 */ /* 0x000fe400000012ff */
[----:B------:R-:W-:Y:S02]  /*9920*/  MOV R108, R4 ;  /* 0x00000004006c7202 */ /* 0x000fe40000000f00 */
[----:B------:R-:W-:-:S02]  /*9930*/  LOP3.LUT R50, R7, R50, RZ, 0x3c, !PT ;  /* 0x0000003207327212 */ /* 0x000fc400078e3cff */
[----:B------:R-:W-:Y:S02]  /*9940*/  LOP3.LUT R7, R66, 0x380, RZ, 0xc0, !PT ;  /* 0x0000038042077812 */ /* 0x000fe400078ec0ff */
[----:B------:R-:W-:Y:S02]  /*9950*/  LOP3.LUT R74, R191, 0x380, RZ, 0xc0, !PT ;  /* 0x00000380bf4a7812 */ /* 0x000fe400078ec0ff */
[----:B------:R-:W-:Y:S02]  /*9960*/  SHF.R.U64 R7, R7, 0x3, RZ ;  /* 0x0000000307077819 */ /* 0x000fe400000012ff */
[----:B------:R-:W-:Y:S02]  /*9970*/  F2FP.F16.F32.PACK_AB R4, R25, R0 ;  /* 0x000000001904723e */ /* 0x000fe400000000ff */
[----:B------:R-:W-:Y:S02]  /*9980*/  LOP3.LUT R66, R7, R66, RZ, 0x3c, !PT ;  /* 0x0000004207427212 */ /* 0x000fe400078e3cff */
[----:B------:R-:W-:-:S02]  /*9990*/  LOP3.LUT R7, R110, 0x380, RZ, 0xc0, !PT ;  /* 0x000003806e077812 */ /* 0x000fc400078ec0ff */
[----:B------:R-:W-:Y:S02]  /*99a0*/  IADD3.X R79, RZ, R5, RZ, P6, !PT ;  /* 0x00000005ff4f7210 */ /* 0x000fe400037fe4ff */
[----:B------:R-:W-:Y:S02]  /*99b0*/  SHF.R.U64 R38, R38, 0x3, RZ ;  /* 0x0000000326267819 */ /* 0x000fe400000012ff */
[----:B------:R-:W-:Y:S02]  /*99c0*/  LOP3.LUT R54, R183, 0x380, RZ, 0xc0, !PT ;  /* 0x00000380b7367812 */ /* 0x000fe400078ec0ff */
[----:B------:R-:W-:Y:S02]  /*99d0*/  LOP3.LUT R0, R195, 0x380, RZ, 0xc0, !PT ;  /* 0x00000380c3007812 */ /* 0x000fe400078ec0ff */
[----:B------:R-:W-:Y:S02]  /*99e0*/  SHF.R.U64 R29, R7, 0x3, RZ ;  /* 0x00000003071d7819 */ /* 0x000fe400000012ff */
[----:B------:R-:W-:-:S02]  /*99f0*/  SHF.R.U64 R42, R42, 0x3, RZ ;  /* 0x000000032a2a7819 */ /* 0x000fc400000012ff */
[----:B------:R-:W-:Y:S02]  /*9a00*/  LOP3.LUT R58, R185, 0x380, RZ, 0xc0, !PT ;  /* 0x00000380b93a7812 */ /* 0x000fe400078ec0ff */
[----:B------:R-:W-:Y:S02]  /*9a10*/  F2FP.F16.F32.PACK_AB R5, R179, R158 ;  /* 0x0000009eb305723e */ /* 0x000fe400000000ff */
[----:B------:R-:W-:Y:S02]  /*9a20*/  LOP3.LUT R25, R86, 0x380, RZ, 0xc0, !PT ;  /* 0x0000038056197812 */ /* 0x000fe400078ec0ff */
[----:B------:R-:W-:Y:S01]  /*9a30*/  F2FP.F16.F32.PACK_AB R7, R177, R30 ;  /* 0x0000001eb107723e */ /* 0x000fe200000000ff */
[----:B------:R-:W-:Y:S01]  /*9a40*/  BAR.SYNC.DEFER_BLOCKING 0x1, 0x100 ;  /* 0x0044000000007b1d */ /* 0x000fe20000010000 */
[----:B------:R-:W-:Y:S02]  /*9a50*/  SHF.R.U64 R46, R46, 0x3, RZ ;  /* 0x000000032e2e7819 */ /* 0x000fe400000012ff */
[----:B------:R-:W-:-:S02]  /*9a60*/  LOP3.LUT R62, R187, 0x380, RZ, 0xc0, !PT ;  /* 0x00000380bb3e7812 */ /* 0x000fc400078ec0ff */
[----:B------:R-:W-:Y:S02]  /*9a70*/  SHF.R.U64 R74, R74, 0x3, RZ ;  /* 0x000000034a4a7819 */ /* 0x000fe400000012ff */
[----:B------:R-:W-:Y:S02]  /*9a80*/  LOP3.LUT R38, R38, R103, RZ, 0x3c, !PT ;  /* 0x0000006726267212 */ /* 0x000fe400078e3cff */
[----:B------:R-:W-:Y:S02]  /*9a90*/  SHF.R.U64 R54, R54, 0x3, RZ ;  /* 0x0000000336367819 */ /* 0x000fe400000012ff */
[----:B------:R-:W-:Y:S02]  /*9aa0*/  LOP3.LUT R70, R189, 0x380, RZ, 0xc0, !PT ;  /* 0x00000380bd467812 */ /* 0x000fe400078ec0ff */
[----:B------:R-:W-:Y:S02]  /*9ab0*/  SHF.R.U64 R0, R0, 0x3, RZ ;  /* 0x0000000300007819 */ /* 0x000fe400000012ff */
[----:B------:R-:W-:-:S02]  /*9ac0*/  LOP3.LUT R42, R42, R109, RZ, 0x3c, !PT ;  /* 0x0000006d2a2a7212 */ /* 0x000fc400078e3cff */
[----:B------:R-:W-:Y:S02]  /*9ad0*/  SHF.R.U64 R58, R58, 0x3, RZ ;  /* 0x000000033a3a7819 */ /* 0x000fe400000012ff */
[----:B------:R-:W-:Y:S02]  /*9ae0*/  SHF.R.U64 R25, R25, 0x3, RZ ;  /* 0x0000000319197819 */ /* 0x000fe400000012ff */
[----:B------:R-:W-:Y:S02]  /*9af0*/  LOP3.LUT R46, R46, R181, RZ, 0x3c, !PT ;  /* 0x000000b52e2e7212 */ /* 0x000fe400078e3cff */
[----:B------:R-:W-:Y:S01]  /*9b00*/  SHF.R.U64 R62, R62, 0x3, RZ ;  /* 0x000000033e3e7819 */ /* 0x000fe200000012ff */
[----:B------:R0:W-:Y:S01]  /*9b10*/  STSM.16.M88.4 [R108], R4 ;  /* 0x000000046c007844 */ /* 0x0001e20000000200 */
[----:B------:R-:W-:Y:S02]  /*9b20*/  LOP3.LUT R78, R193, 0x380, RZ, 0xc0, !PT ;  /* 0x00000380c14e7812 */ /* 0x000fe400078ec0ff */
[----:B------:R-:W-:-:S02]  /*9b30*/  LOP3.LUT R30, R29, R110, RZ, 0x3c, !PT ;  /* 0x0000006e1d1e7212 */ /* 0x000fc400078e3cff */
[----:B------:R-:W-:Y:S02]  /*9b40*/  LOP3.LUT R74, R74, R191, RZ, 0x3c, !PT ;  /* 0x000000bf4a4a7212 */ /* 0x000fe400078e3cff */
[----:B------:R-:W-:Y:S02]  /*9b50*/  MOV R103, R26 ;  /* 0x0000001a00677202 */ /* 0x000fe40000000f00 */
        /* <DEDUP_REMOVED lines=8> */
[----:B------:R-:W-:Y:S02]  /*9be0*/  LOP3.LUT R58, R58, R185, RZ, 0x3c, !PT ;  /* 0x000000b93a3a7212 */ /* 0x000fe400078e3cff */
        /* <DEDUP_REMOVED lines=8> */
[----:B------:R-:W-:Y:S02]  /*9c70*/  F2FP.F16.F32.PACK_AB R25, R164, R155 ;  /* 0x0000009ba419723e */ /* 0x000fe400000000ff */
[----:B------:R-:W-:Y:S02]  /*9c80*/  F2FP.F16.F32.PACK_AB R26, R61, R60 ;  /* 0x0000003c3d1a723e */ /* 0x000fe400000000ff */
[----:B------:R-:W-:-:S02]  /*9c90*/  F2FP.F16.F32.PACK_AB R27, R173, R154 ;  /* 0x0000009aad1b723e */ /* 0x000fc400000000ff */
[----:B------:R-:W-:Y:S01]  /*9ca0*/  MOV R32, R30 ;  /* 0x0000001e00207202 */ /* 0x000fe20000000f00 */
[----:B0-----:R-:W-:Y:S01]  /*9cb0*/  IMAD.U32 R4, RZ, RZ, UR4 ;  /* 0x00000004ff047e24 */ /* 0x001fe2000f8e00ff */
[----:B------:R-:W-:Y:S01]  /*9cc0*/  MOV R50, R50 ;  /* 0x0000003200327202 */ /* 0x000fe20000000f00 */
[----:B------:R-:W-:Y:S01]  /*9cd0*/  STSM.16.M88.4 [R46], R24 ;  /* 0x000000182e007844 */ /* 0x000fe20000000200 */
[----:B------:R-:W-:Y:S01]  /*9ce0*/  MOV R0, R74 ;  /* 0x0000004a00007202 */ /* 0x000fe20000000f00 */
[----:B------:R-:W-:Y:S01]  /*9cf0*/  IMAD.U32 R5, RZ, RZ, UR8 ;  /* 0x00000008ff057e24 */ /* 0x000fe2000f8e00ff */
[----:B------:R-:W-:Y:S02]  /*9d00*/  F2FP.F16.F32.PACK_AB R29, R162, R153 ;  /* 0x00000099a21d723e */ /* 0x000fe400000000ff */
[----:B------:R-:W-:Y:S02]  /*9d10*/  F2FP.F16.F32.PACK_AB R30, R69, R68 ;  /* 0x00000044451e723e */ /* 0x000fe400000000ff */
[----:B------:R-:W-:-:S02]  /*9d20*/  F2FP.F16.F32.PACK_AB R31, R171, R152 ;  /* 0x00000098ab1f723e */ /* 0x000fc400000000ff */
[----:B------:R-:W-:Y:S02]  /*9d30*/  LOP3.LUT R70, R70, R189, RZ, 0x3c, !PT ;  /* 0x000000bd46467212 */ /* 0x000fe400078e3cff */
[----:B------:R-:W-:Y:S01]  /*9d40*/  MOV R54, R54 ;  /* 0x0000003600367202 */ /* 0x000fe20000000f00 */
[----:B------:R-:W-:Y:S01]  /*9d50*/  STSM.16.M88.4 [R50], R28 ;  /* 0x0000001c32007844 */ /* 0x000fe20000000200 */
[----:B------:R-:W-:Y:S02]  /*9d60*/  MOV R38, R82 ;  /* 0x0000005200267202 */ /* 0x000fe40000000f00 */
[----:B------:R-:W-:Y:S02]  /*9d70*/  F2FP.F16.F32.PACK_AB R74, R77, R76 ;  /* 0x0000004c4d4a723e */ /* 0x000fe400000000ff */
[----:B------:R-:W-:Y:S02]  /*9d80*/  F2FP.F16.F32.PACK_AB R75, R167, R56 ;  /* 0x00000038a74b723e */ /* 0x000fe400000000ff */
[----:B------:R-:W-:-:S02]  /*9d90*/  MOV R58, R58 ;  /* 0x0000003a003a7202 */ /* 0x000fc40000000f00 */
[----:B------:R-:W-:Y:S01]  /*9da0*/  F2FP.F16.F32.PACK_AB R82, R85, R84 ;  /* 0x000000545552723e */ /* 0x000fe200000000ff */
[----:B------:R-:W-:Y:S01]  /*9db0*/  STSM.16.M88.4 [R54], R72 ;  /* 0x0000004836007844 */ /* 0x000fe20000000200 */
[----:B------:R-:W-:Y:S02]  /*9dc0*/  F2FP.F16.F32.PACK_AB R83, R163, R48 ;  /* 0x00000030a353723e */ /* 0x000fe400000000ff */
[----:B------:R-:W-:Y:S02]  /*9dd0*/  LOP3.LUT R78, R78, R193, RZ, 0x3c, !PT ;  /* 0x000000c14e4e7212 */ /* 0x000fe400078e3cff */
[----:B------:R-:W-:Y:S01]  /*9de0*/  MOV R62, R62 ;  /* 0x0000003e003e7202 */ /* 0x000fe20000000f00 */
[----:B------:R-:W-:Y:S01]  /*9df0*/  STSM.16.M88.4 [R58], R80 ;  /* 0x000000503a007844 */ /* 0x000fe20000000200 */
[----:B------:R-:W-:Y:S02]  /*9e00*/  F2FP.F16.F32.PACK_AB R97, R159, R98 ;  /* 0x000000629f61723e */ /* 0x000fe400000000ff */
[----:B------:R-:W-:Y:S01]  /*9e10*/  MOV R66, R66 ;  /* 0x0000004200427202 */ /* 0x000fe20000000f00 */
[----:B------:R-:W-:Y:S01]  /*9e20*/  STSM.16.M88.4 [R62], R88 ;  /* 0x000000583e007844 */ /* 0x000fe20000000200 */
        /* <DEDUP_REMOVED lines=34> */
[----:B------:R-:W-:Y:S02]  /*a050*/  F2FP.F16.F32.PACK_AB R147, R151, R150 ;  /* 0x000000969793723e */ /* 0x000fe400000000ff */
[----:B------:R-:W-:Y:S02]  /*a060*/  PLOP3.LUT P1, PT, PT, PT, UP1, 0x80, 0x0 ;  /* 0x000000000000781c */ /* 0x000fe40003f2f018 */
[----:B------:R-:W-:Y:S01]  /*a070*/  PLOP3.LUT P2, PT, PT, PT, UP0, 0x80, 0x0 ;  /* 0x000000000000781c */ /* 0x000fe20003f4f008 */
[----:B------:R1:W-:Y:S01]  /*a080*/  STSM.16.M88.4 [R32], R144 ;  /* 0x0000009020007844 */ /* 0x0003e20000000200 */
[----:B------:R-:W-:Y:S01]  /*a090*/  BAR.SYNC.DEFER_BLOCKING 0x1, 0x100 ;  /* 0x0044000000007b1d */ /* 0x000fe20000010000 */
[----:B------:R-:W-:Y:S01]  /*a0a0*/  IMAD.U32 R6, RZ, RZ, UR6 ;  /* 0x00000006ff067e24 */ /* 0x000fe2000f8e00ff */
[----:B------:R-:W-:-:S07]  /*a0b0*/  MOV R7, UR7 ;  /* 0x0000000700077c02 */ /* 0x000fce0008000f00 */
[----:B0-----:R-:W2:Y:S04]  /*a0c0*/  @P1 LDG.E R0, desc[UR38][R4.64] ;  /* 0x0000002604001981 */ /* 0x001ea8000c1e1900 */
        /* <DEDUP_REMOVED lines=8> */
[----:B-1----:R-:W-:-:S14]  /*a150*/  @P2 BRA `(.L_x_10796) ;  /* 0x0000000000182947 */ /* 0x002fdc0003800000 */
[----:B------:R-:W-:Y:S05]  /*a160*/  @!P1 BRA `(.L_x_10796) ;  /* 0x0000000000149947 */ /* 0x000fea0003800000 */
[----:B------:R-:W2:Y:S04]  /*a170*/  LDG.E R3, desc[UR38][R4.64] ;  /* 0x0000002604037981 */ /* 0x000ea8000c1e1900 */
[----:B------:R-:W3:Y:S01]  /*a180*/  LDG.E R0, desc[UR38][R4.64+0x4] ;  /* 0x0000042604007981 */ /* 0x000ee2000c1e1900 */
[----:B--2---:R-:W-:Y:S02]  /*a190*/  R2UR UR6, R3 ;  /* 0x00000000030672ca */ /* 0x004fe400000e0000 */
[----:B---3--:R-:W-:-:S13]  /*a1a0*/  R2UR UR10, R0 ;  /* 0x00000000000a72ca */ /* 0x008fda00000e0000 */
[----:B------:R-:W-:-:S12]  /*a1b0*/  UIADD3 UR10, -UR6, UR10, URZ ;  /* 0x0000000a060a7290 */ /* 0x000fd8000fffe13f */
.L_x_10796:
[----:B------:R-:W-:Y:S01]  /*a1c0*/  USHF.R.S32.HI UR14, URZ, 0x1f, UR43 ;  /* 0x0000001f3f0e7899 */ /* 0x000fe2000801142b */
[----:B------:R-:W-:Y:S01]  /*a1d0*/  IADD3 R5, P2, R34, 0x3000, RZ ;  /* 0x0000300022057810 */ /* 0x000fe20007f5e0ff */
[----:B------:R-:W-:Y:S01]  /*a1e0*/  ULDC.64 UR12, c[0x0][0xb70] ;  /* 0x0002dc00000c7ab9 */ /* 0x000fe20000000a00 */
[----:B------:R-:W-:Y:S01]  /*a1f0*/  USHF.R.S32.HI UR9, URZ, 0x1f, UR4 ;  /* 0x0000001f3f097899 */ /* 0x000fe20008011404 */
[----:B------:R-:W-:Y:S01]  /*a200*/  IMAD.U32 R6, RZ, RZ, UR42 ;  /* 0x0000002aff067e24 */ /* 0x000fe2000f8e00ff */
[----:B------:R-:W-:Y:S01]  /*a210*/  UIMAD UR11, UR14, UR12, URZ ;  /* 0x0000000c0e0b72a4 */ /* 0x000fe2000f8e023f */
[----:B------:R-:W-:Y:S01]  /*a220*/  LOP3.LUT R4, R5, 0x380, RZ, 0xc0, !PT ;  /* 0x0000038005047812 */ /* 0x000fe200078ec0ff */
[----:B------:R-:W-:Y:S01]  /*a230*/  UMOV UR8, UR4 ;  /* 0x0000000400087c82 */ /* 0x000fe20008000000 */
[----:B------:R-:W-:Y:S01]  /*a240*/  USEL UR45, UR45, URZ, !UP1 ;  /* 0x0000003f2d2d7287 */ /* 0x000fe2000c800000 */
[----:B------:R-:W-:Y:S01]  /*a250*/  IMAD R6, R6, 0x80, R19 ;  /* 0x0000008006067824 */ /* 0x000fe200078e0213 */
[----:B------:R-:W-:Y:S01]  /*a260*/  UIMAD.WIDE.U32 UR6, UR43, UR12, UR8 ;  /* 0x0000000c2b0672a5 */ /* 0x000fe2000f8e0008 */
[----:B------:R-:W-:Y:S01]  /*a270*/  SHF.R.U64 R4, R4, 0x3, RZ ;  /* 0x0000000304047819 */ /* 0x000fe200000012ff */
[----:B------:R-:W-:Y:S01]  /*a280*/  UIMAD UR11, UR43, UR13, UR11 ;  /* 0x0000000d2b0b72a4 */ /* 0x000fe2000f8e020b */
[----:B------:R-:W-:Y:S01]  /*a290*/  LOP3.LUT R32, R33, 0x380, RZ, 0xc0, !PT ;  /* 0x0000038021207812 */ /* 0x000fe200078ec0ff */
[----:B------:R-:W-:Y:S01]  /*a2a0*/  USEL UR46, UR46, URZ, !UP1 ;  /* 0x0000003f2e2e7287 */ /* 0x000fe2000c800000 */
[----:B------:R-:W-:Y:S01]  /*a2b0*/  LOP3.LUT R4, R4, R5, RZ, 0x3c, !PT ;  /* 0x0000000504047212 */ /* 0x000fe200078e3cff */
[----:B------:R-:W-:Y:S01]  /*a2c0*/  ULDC.64 UR12, c[0x0][0xb78] ;  /* 0x0002de00000c7ab9 */ /* 0x000fe20000000a00 */
[----:B------:R-:W-:Y:S01]  /*a2d0*/  UIADD3 UR7, UR7, UR11, URZ ;  /* 0x0000000b07077290 */ /* 0x000fe2000fffe03f */
[----:B------:R-:W-:Y:S01]  /*a2e0*/  IADD3 R9, P1, R34, 0x2000, RZ ;  /* 0x0000200022097810 */ /* 0x000fe20007f3e0ff */
[----:B------:R-:W-:Y:S01]  /*a2f0*/  UIMAD UR8, UR45, UR12, URZ ;  /* 0x0000000c2d0872a4 */ /* 0x000fe2000f8e023f */
[----:B------:R-:W-:Y:S01]  /*a300*/  SHF.R.S32.HI R0, RZ, 0x1f, R6 ;  /* 0x0000001fff007819 */ /* 0x000fe20000011406 */
[----:B------:R-:W-:Y:S01]  /*a310*/  UIMAD.WIDE.U32 UR6, UR46, UR12, UR6 ;  /* 0x0000000c2e0672a5 */ /* 0x000fe2000f8e0006 */
[----:B------:R-:W-:Y:S01]  /*a320*/  SHF.R.U64 R32, R32, 0x3, RZ ;  /* 0x0000000320207819 */ /* 0x000fe200000012ff */
[----:B------:R-:W-:Y:S01]  /*a330*/  UIMAD UR8, UR46, UR13, UR8 ;  /* 0x0000000d2e0872a4 */ /* 0x000fe2000f8e0208 */
[----:B------:R-:W-:-:S02]  /*a340*/  LOP3.LUT R8, R9, 0x380, RZ, 0xc0, !PT ;  /* 0x0000038009087812 */ /* 0x000fc400078ec0ff */
[----:B------:R-:W-:Y:S01]  /*a350*/  LOP3.LUT R32, R32, R33, RZ, 0x3c, !PT ;  /* 0x0000002120207212 */ /* 0x000fe200078e3cff */
[----:B------:R-:W-:Y:S01]  /*a360*/  IMAD.X R33, RZ, RZ, R35, P0 ;  /* 0x000000ffff217224 */ /* 0x000fe200000e0623 */
[----:B------:R-:W-:Y:S01]  /*a370*/  IADD3 R3, P3, R6, UR6, RZ ;  /* 0x0000000606037c10 */ /* 0x000fe2000ff7e0ff */
[----:B------:R-:W-:Y:S01]  /*a380*/  IMAD.U32 R5, RZ, RZ, UR8 ;  /* 0x00000008ff057e24 */ /* 0x000fe2000f8e00ff */
[----:B------:R-:W-:Y:S01]  /*a390*/  SHF.R.U64 R8, R8, 0x3, RZ ;  /* 0x0000000308087819 */ /* 0x000fe200000012ff */
[----:B------:R-:W-:Y:S01]  /*a3a0*/  ULDC.64 UR12, c[0x0][0xaa0] ;  /* 0x0002a800000c7ab9 */ /* 0x000fe20000000a00 */
[----:B------:R-:W-:Y:S02]  /*a3b0*/  IADD3 R69, P0, R34, 0x8000, RZ ;  /* 0x0000800022457810 */ /* 0x000fe40007f1e0ff */
[----:B------:R-:W-:Y:S01]  /*a3c0*/  IADD3.X R0, R0, UR7, R5, P3, !PT ;  /* 0x0000000700007c10 */ /* 0x000fe20009ffe405 */
[----:B------:R-:W-:Y:S01]  /*a3d0*/  ULDC.64 UR6, c[0x0][0xb40] ;  /* 0x0002d00000067ab9 */ /* 0x000fe20000000a00 */
[----:B------:R-:W-:Y:S01]  /*a3e0*/  LOP3.LUT R8, R8, R9, RZ, 0x3c, !PT ;  /* 0x0000000908087212 */ /* 0x000fe200078e3cff */
[----:B------:R-:W-:Y:S01]  /*a3f0*/  IMAD.X R9, RZ, RZ, R35, P1 ;  /* 0x000000ffff097224 */ /* 0x000fe200008e0623 */
[----:B------:R-:W-:-:S02]  /*a400*/  LEA R26, P3, R3, UR6, 0x2 ;  /* 0x00000006031a7c11 */ /* 0x000fc4000f8610ff */
[C---:B------:R-:W-:Y:S02]  /*a410*/  IADD3 R61, P6, R34.reuse, 0x4000, RZ ;  /* 0x00004000223d7810 */ /* 0x040fe40007fde0ff */
[----:B------:R-:W-:Y:S02]  /*a420*/  LEA.HI.X R27, R3, UR7, R0, 0x2, P3 ;  /* 0x00000007031b7c11 */ /* 0x000fe400098f1400 */
[C---:B------:R-:W-:Y:S02]  /*a430*/  IADD3 R45, P5, R34.reuse, 0x5000, RZ ;  /* 0x00005000222d7810 */ /* 0x040fe40007fbe0ff */
[C---:B------:R-:W-:Y:S02]  /*a440*/  IADD3 R29, P4, R34.reuse, 0x6000, RZ ;  /* 0x00006000221d7810 */ /* 0x040fe40007f9e0ff */
[----:B------:R-:W-:Y:S02]  /*a450*/  IADD3 R13, P3, R34, 0x7000, RZ ;  /* 0x00007000220d7810 */ /* 0x000fe40007f7e0ff */
[----:B------:R-:W-:-:S02]  /*a460*/  IADD3.X R5, RZ, R35, RZ, P2, !PT ;  /* 0x00000023ff057210 */ /* 0x000fc400017fe4ff */
[C---:B------:R-:W-:Y:S02]  /*a470*/  IADD3 R43, P2, R34.reuse, 0xa000, RZ ;  /* 0x0000a000222b7810 */ /* 0x040fe40007f5e0ff */
[----:B------:R-:W-:Y:S02]  /*a480*/  IADD3 R57, P1, R34, 0x9000, RZ ;  /* 0x0000900022397810 */ /* 0x000fe40007f3e0ff */
[----:B------:R-:W-:Y:S02]  /*a490*/  LOP3.LUT R68, R69, 0x380, RZ, 0xc0, !PT ;  /* 0x0000038045447812 */ /* 0x000fe400078ec0ff */
[----:B------:R-:W-:Y:S02]  /*a4a0*/  LOP3.LUT R60, R61, 0x380, RZ, 0xc0, !PT ;  /* 0x000003803d3c7812 */ /* 0x000fe400078ec0ff */
        /* <DEDUP_REMOVED lines=23> */
[----:B------:R-:W-:Y:S01]  /*a620*/  LOP3.LUT R42, R42, R43, RZ, 0x3c, !PT ;  /* 0x0000002b2a2a7212 */ /* 0x000fe200078e3cff */
[--C-:B------:R-:W-:Y:S01]  /*a630*/  IMAD.X R43, RZ, RZ, R35.reuse, P2 ;  /* 0x000000ffff2b7224 */ /* 0x100fe200010e0623 */
[----:B------:R-:W-:Y:S01]  /*a640*/  LOP3.LUT R56, R56, R57, RZ, 0x3c, !PT ;  /* 0x0000003938387212 */ /* 0x000fe200078e3cff */
[----:B------:R-:W-:Y:S01]  /*a650*/  IMAD.X R57, RZ, RZ, R35, P1 ;  /* 0x000000ffff397224 */ /* 0x000fe200008e0623 */
[C---:B------:R-:W-:Y:S02]  /*a660*/  IADD3 R25, P6, R34.reuse, 0xb000, RZ ;  /* 0x0000b00022197810 */ /* 0x040fe40007fde0ff */
[C---:B------:R-:W-:Y:S02]  /*a670*/  IADD3 R73, P5, R34.reuse, 0xc000, RZ ;  /* 0x0000c00022497810 */ /* 0x040fe40007fbe0ff */
[C---:B------:R-:W-:Y:S02]  /*a680*/  IADD3 R65, P4, R34.reuse, 0xd000, RZ ;  /* 0x0000d00022417810 */ /* 0x040fe40007f9e0ff */
[----:B------:R-:W-:-:S02]  /*a690*/  IADD3 R49, P3, R34, 0xe000, RZ ;  /* 0x0000e00022317810 */ /* 0x000fc40007f7e0ff */
[----:B------:R-:W-:Y:S02]  /*a6a0*/  IADD3 R0, R6, 0x8, RZ ;  /* 0x0000000806007810 */ /* 0x000fe40007ffe0ff */
[----:B------:R-:W-:Y:S02]  /*a6b0*/  IADD3 R3, P2, R34, 0xf000, RZ ;  /* 0x0000f00022037810 */ /* 0x000fe40007f5e0ff */
[----:B------:R-:W-:Y:S02]  /*a6c0*/  ISETP.GE.OR P1, PT, R6, UR10, P0 ;  /* 0x0000000a06007c0c */ /* 0x000fe40008726670 */
[----:B------:R-:W-:Y:S01]  /*a6d0*/  LOP3.LUT R24, R25, 0x380, RZ, 0xc0, !PT ;  /* 0x0000038019187812 */ /* 0x000fe200078ec0ff */
[----:B------:R-:W-:Y:S01]  /*a6e0*/  IMAD.X R37, RZ, RZ, R35, P2 ;  /* 0x000000ffff257224 */ /* 0x000fe200010e0623 */
[----:B------:R-:W-:Y:S02]  /*a6f0*/  LOP3.LUT R72, R73, 0x380, RZ, 0xc0, !PT ;  /* 0x0000038049487812 */ /* 0x000fe400078ec0ff */
[----:B------:R-:W-:-:S02]  /*a700*/  LOP3.LUT R64, R65, 0x380, RZ, 0xc0, !PT ;  /* 0x0000038041407812 */ /* 0x000fc400078ec0ff */
[----:B------:R-:W-:Y:S02]  /*a710*/  LOP3.LUT R48, R49, 0x380, RZ, 0xc0, !PT ;  /* 0x0000038031307812 */ /* 0x000fe400078ec0ff */
[----:B------:R-:W-:Y:S02]  /*a720*/  LOP3.LUT R53, R34, 0x380, RZ, 0xc0, !PT ;  /* 0x0000038022357812 */ /* 0x000fe400078ec0ff */
[----:B------:R-:W-:Y:S01]  /*a730*/  ISETP.GE.OR P0, PT, R0, UR10, P0 ;  /* 0x0000000a00007c0c */ /* 0x000fe20008706670 */
[----:B------:R-:W-:Y:S01]  /*a740*/  UIMAD UR6, UR9, UR12, URZ ;  /* 0x0000000c090672a4 */ /* 0x000fe2000f8e023f */
[----:B------:R-:W-:Y:S01]  /*a750*/  LOP3.LUT R0, R3, 0x380, RZ, 0xc0, !PT ;  /* 0x0000038003007812 */ /* 0x000fe200078ec0ff */
[----:B------:R0:W-:Y:S01]  /*a760*/  @!P1 STG.E desc[UR38][R26.64], R21 ;  /* 0x000000151a009986 */ /* 0x0001e2000c101926 */
[----:B------:R-:W-:Y:S01]  /*a770*/  SHF.R.U64 R24, R24, 0x3, RZ ;  /* 0x0000000318187819 */ /* 0x000fe200000012ff */
[----:B------:R-:W-:Y:S01]  /*a780*/  ULDC.64 UR8, c[0x0][0xae0] ;  /* 0x0002b80000087ab9 */ /* 0x000fe20000000a00 */
[----:B------:R-:W-:-:S02]  /*a790*/  SHF.R.U64 R72, R72, 0x3, RZ ;  /* 0x0000000348487819 */ /* 0x000fc400000012ff */
[----:B------:R-:W-:Y:S02]  /*a7a0*/  SHF.R.U64 R64, R64, 0x3, RZ ;  /* 0x0000000340407819 */ /* 0x000fe400000012ff */
[----:B------:R-:W-:Y:S02]  /*a7b0*/  SHF.R.U64 R48, R48, 0x3, RZ ;  /* 0x0000000330307819 */ /* 0x000fe400000012ff */
        /* <DEDUP_REMOVED lines=12> */
[----:B0-----:R-:W-:Y:S01]  /*a880*/  IMAD.U32 R21, RZ, RZ, UR12 ;  /* 0x0000000cff157e24 */ /* 0x001fe2000f8e00ff */
[----:B------:R-:W-:Y:S01]  /*a890*/  MOV R53, R35 ;  /* 0x0000002300357202 */ /* 0x000fe20000000f00 */
[----:B------:R-:W-:Y:S01]  /*a8a0*/  UIMAD UR6, UR4, UR13, UR6 ;  /* 0x0000000d040672a4 */ /* 0x000fe2000f8e0206 */
[----:B------:R-:W-:Y:S01]  /*a8b0*/  LOP3.LUT R36, R0, R3, RZ, 0x3c, !PT ;  /* 0x0000000300247212 */ /* 0x000fe200078e3cff */
[----:B------:R-:W5:Y:S01]  /*a8c0*/  LD.E.128 R32, desc[UR38][R32.64] ;  /* 0x0000002620207980 */ /* 0x000f62000c101d00 */
[----:B------:R-:W-:-:S03]  /*a8d0*/  SHF.R.S32.HI R3, RZ, 0x1f, R2 ;  /* 0x0000001fff037819 */ /* 0x000fc60000011402 */
[----:B------:R-:W5:Y:S01]  /*a8e0*/  LD.E.128 R52, desc[UR38][R52.64] ;  /* 0x0000002634347980 */ /* 0x000f62000c101d00 */
[----:B------:R-:W-:-:S03]  /*a8f0*/  IMAD.WIDE.U32 R20, R21, UR4, R2 ;  /* 0x0000000415147c25 */ /* 0x000fc6000f8e0002 */
        /* <DEDUP_REMOVED lines=21> */
[----:B------:R-:W-:-:S02]  /*aa50*/  VIADD R21, R21, UR6 ;  /* 0x0000000615157c36 */ /* 0x000fc40008000000 */
[----:B------:R-:W-:Y:S01]  /*aa60*/  IMAD.U32 R3, RZ, RZ, UR8 ;  /* 0x00000008ff037e24 */ /* 0x000fe2000f8e00ff */
[----:B------:R-:W-:Y:S02]  /*aa70*/  UIMAD UR10, UR42, -0x80, UR10 ;  /* 0xffffff802a0a78a4 */ /* 0x000fe4000f8e020a */
[----:B------:R-:W-:Y:S02]  /*aa80*/  UIMAD UR4, UR43, UR9, UR4 ;  /* 0x000000092b0472a4 */ /* 0x000fe4000f8e0204 */
[----:B------:R-:W-:Y:S01]  /*aa90*/  IMAD.WIDE.U32 R20, R3, UR43, R20 ;  /* 0x0000002b03147c25 */ /* 0x000fe2000f8e0014 */
[----:B------:R-:W-:Y:S01]  /*aaa0*/  ULDC.64 UR6, c[0x0][0xae8] ;  /* 0x0002ba0000067ab9 */ /* 0x000fe20000000a00 */
[----:B------:R-:W-:-:S03]  /*aab0*/  ISETP.GE.AND P3, PT, R16, UR10, PT ;  /* 0x0000000a10007c0c */ /* 0x000fc6000bf66270 */
[----:B------:R-:W-:Y:S01]  /*aac0*/  IADD3 R21, R21, UR4, RZ ;  /* 0x0000000415157c10 */ /* 0x000fe2000fffe0ff */
[----:B------:R-:W-:Y:S01]  /*aad0*/  UIMAD UR4, UR45, UR6, URZ ;  /* 0x000000062d0472a4 */ /* 0x000fe2000f8e023f */
[----:B------:R-:W-:Y:S02]  /*aae0*/  VIADD R102, R102, 0x22820 ;  /* 0x0002282066667836 */ /* 0x000fe40000000000 */
[C---:B------:R-:W-:Y:S02]  /*aaf0*/  VIADD R17, R16.reuse, 0x60 ;  /* 0x0000006010117836 */ /* 0x040fe40000000000 */
[----:B------:R-:W-:Y:S01]  /*ab00*/  IMAD.U32 R79, RZ, RZ, UR6 ;  /* 0x00000006ff4f7e24 */ /* 0x000fe2000f8e00ff */
[----:B------:R-:W-:Y:S01]  /*ab10*/  UIMAD UR4, UR46, UR7, UR4 ;  /* 0x000000072e0472a4 */ /* 0x000fe2000f8e0204 */
[----:B------:R-:W-:Y:S02]  /*ab20*/  PRMT R102, RZ, 0x654, R102 ;  /* 0x00000654ff667816 */ /* 0x000fe40000000066 */
[----:B------:R-:W-:Y:S01]  /*ab30*/  IMAD.WIDE.U32 R78, R79, UR46, R20 ;  /* 0x0000002e4f4e7c25 */ /* 0x000fe2000f8e0014 */
[----:B------:R-:W-:Y:S01]  /*ab40*/  ISETP.GE.AND P2, PT, R17, UR10, PT ;  /* 0x0000000a11007c0c */ /* 0x000fe2000bf46270 */
[----:B0-----:R0:W-:Y:S01]  /*ab50*/  SYNCS.ARRIVE.TRANS64.RED.A1T0 RZ, [R102+URZ], RZ ;  /* 0x000000ff66ff79a7 */ /* 0x0011e2000810043f */
[----:B------:R-:W-:Y:S01]  /*ab60*/  SHF.R.S32.HI R17, RZ, 0x1f, R16 ;  /* 0x0000001fff117819 */ /* 0x000fe20000011410 */
[----:B------:R-:W-:-:S02]  /*ab70*/  VIADD R0, R16, 0x20 ;  /* 0x0000002010007836 */ /* 0x000fc40000000000 */
[----:B------:R-:W-:Y:S01]  /*ab80*/  VIADD R3, R16, 0x40 ;  /* 0x0000004010037836 */ /* 0x000fe20000000000 */
[----:B------:R-:W-:Y:S01]  /*ab90*/  BSSY B1, `(.L_x_10797) ;  /* 0x000001d000017945 */ /* 0x000fe20003800000 */
[----:B------:R-:W-:Y:S02]  /*aba0*/  IMAD.U32 R77, RZ, RZ, UR42 ;  /* 0x0000002aff4d7e24 */ /* 0x000fe4000f8e00ff */
        /* <DEDUP_REMOVED lines=9> */
[----:B------:R-:W-:Y:S01]  /*ac40*/  IMAD.MOV.U32 R20, RZ, RZ, R78 ;  /* 0x000000ffff147224 */ /* 0x000fe200078e004e */
[C---:B------:R-:W-:Y:S01]  /*ac50*/  ISETP.GE.AND P4, PT, R2.reuse, UR4, PT ;  /* 0x0000000402007c0c */ /* 0x040fe2000bf86270 */
        /* <DEDUP_REMOVED lines=16> */
.L_x_10798:
[----:B------:R-:W-:Y:S05]  /*ad60*/  BSYNC B1 ;  /* 0x0000000000017941 */ /* 0x000fea0003800000 */
.L_x_10797:
        /* <DEDUP_REMOVED lines=12> */
[----:B0----5:R-:W-:Y:S01]  /*ae30*/  IADD3 R52, R2, 0xc0, RZ ;  /* 0x000000c002347810 */ /* 0x021fe20007ffe0ff */
        /* <DEDUP_REMOVED lines=13> */
.L_x_10800:
[----:B------:R-:W-:Y:S05]  /*af10*/  BSYNC B1 ;  /* 0x0000000000017941 */ /* 0x000fea0003800000 */
.L_x_10799:
        /* <DEDUP_REMOVED lines=12> */
[----:B-1---5:R-:W-:Y:S01]  /*afe0*/  IADD3 R32, R2, 0xc0, RZ ;  /* 0x000000c002207810 */ /* 0x022fe20007ffe0ff */
        /* <DEDUP_REMOVED lines=13> */
.L_x_10802:
[----:B------:R-:W-:Y:S05]  /*b0c0*/  BSYNC B1 ;  /* 0x0000000000017941 */ /* 0x000fea0003800000 */
.L_x_10801:
[----:B------:R-:W-:Y:S05]  /*b0d0*/  @P2 BRA `(.L_x_10803) ;  /* 0x0000000c00802947 */ /* 0x000fea0003800000 */
[----:B------:R-:W-:Y:S01]  /*b0e0*/  IADD3 R3, P0, R76, 0x60, RZ ;  /* 0x000000604c037810 */ /* 0x000fe20007f1e0ff */
[----:B------:R-:W-:Y:S01]  /*b0f0*/  ULDC UR4, c[0x0][0xa8c] ;  /* 0x0002a30000047ab9 */ /* 0x000fe20000000800 */
[C---:B------:R-:W-:Y:S01]  /*b100*/  IADD3 R0, R2.reuse, 0x40, RZ ;  /* 0x0000004002007810 */ /* 0x040fe20007ffe0ff */
        /* <DEDUP_REMOVED lines=23> */
.L_x_10795:
[----:B------:R-:W-:Y:S01]  /*b280*/  ULDC.64 UR6, c[0x0][0xbe0] ;  /* 0x0002f80000067ab9 */ /* 0x000fe20000000a00 */
[----:B------:R-:W-:Y:S02]  /*b290*/  USHF.L.U32 UR4, UR46, 0x2, URZ ;  /* 0x000000022e047899 */ /* 0x000fe4000800063f */
[----:B------:R-:W-:Y:S01]  /*b2a0*/  UISETP.NE.U32.AND UP0, UPT, UR6, URZ, UPT ;  /* 0x0000003f0600728c */ /* 0x000fe2000bf05070 */
[----:B------:R-:W-:Y:S01]  /*b2b0*/  ULDC.64 UR8, c[0x0][0xbd8] ;  /* 0x0002f60000087ab9 */ /* 0x000fe20000000a00 */
[----:B------:R-:W-:Y:S02]  /*b2c0*/  USHF.L.U64.HI UR10, UR46, 0x2, UR45 ;  /* 0x000000022e0a7899 */ /* 0x000fe4000801022d */
[----:B------:R-:W-:Y:S02]  /*b2d0*/  UISETP.NE.AND.EX UP1, UPT, UR7, URZ, UPT, UP0 ;  /* 0x0000003f0700728c */ /* 0x000fe4000bf25300 */
[----:B------:R-:W-:-:S04]  /*b2e0*/  UISETP.NE.U32.AND UP0, UPT, UR8, URZ, UPT ;  /* 0x0000003f0800728c */ /* 0x000fc8000bf05070 */
[----:B------:R-:W-:Y:S01]  /*b2f0*/  PLOP3.LUT P2, PT, PT, PT, UP1, 0x80, 0x0 ;  /* 0x000000000000781c */ /* 0x000fe20003f4f018 */
[----:B------:R-:W-:-:S04]  /*b300*/  UISETP.NE.AND.EX UP0, UPT, UR9, URZ, UPT, UP0 ;  /* 0x0000003f0900728c */ /* 0x000fc8000bf05300 */
[----:B------:R-:W-:Y:S02]  /*b310*/  @UP1 UIADD3 UR6, UP2, UR4, UR6, URZ ;  /* 0x0000000604061290 */ /* 0x000fe4000ff5e03f */
[----:B------:R-:W-:Y:S02]  /*b320*/  PLOP3.LUT P1, PT, PT, PT, UP0, 0x80, 0x0 ;  /* 0x000000000000781c */ /* 0x000fe40003f2f008 */
[----:B------:R-:W-:Y:S02]  /*b330*/  @UP1 UIADD3.X UR7, UR10, UR7, URZ, UP2, !UPT ;  /* 0x000000070a071290 */ /* 0x000fe400097fe43f */
[----:B------:R-:W-:Y:S01]  /*b340*/  UIADD3 UR4, UP1, UR4, UR8, URZ ;  /* 0x0000000804047290 */ /* 0x000fe2000ff3e03f */
[----:B------:R-:W-:-:S03]  /*b350*/  IMAD.U32 R6, RZ, RZ, UR6 ;  /* 0x00000006ff067e24 */ /* 0x000fc6000f8e00ff */
[----:B------:R-:W-:Y:S01]  /*b360*/  IMAD.U32 R7, RZ, RZ, UR7 ;  /* 0x00000007ff077e24 */ /* 0x000fe2000f8e00ff */
[----:B------:R-:W-:Y:S01]  /*b370*/  UIADD3.X UR6, UR10, UR9, URZ, UP1, !UPT ;  /* 0x000000090a067290 */ /* 0x000fe20008ffe43f */
[----:B------:R-:W-:-:S03]  /*b380*/  IMAD.MOV.U32 R9, RZ, RZ, RZ ;  /* 0x000000ffff097224 */ /* 0x000fc600078e00ff */
[----:B------:R-:W2:Y:S01]  /*b390*/  @P2 LDG.E R6, desc[UR38][R6.64] ;  /* 0x0000002606062981 */ /* 0x000ea2000c1e1900 */
[----:B------:R-:W-:Y:S01]  /*b3a0*/  IMAD.U32 R4, RZ, RZ, UR4 ;  /* 0x00000004ff047e24 */ /* 0x000fe2000f8e00ff */
[----:B------:R-:W-:-:S05]  /*b3b0*/  MOV R5, UR6 ;  /* 0x0000000600057c02 */ /* 0x000fca0008000f00 */
[----:B------:R0:W5:Y:S01]  /*b3c0*/  @P1 LDG.E R9, desc[UR38][R4.64] ;  /* 0x0000002604091981 */ /* 0x000162000c1e1900 */
[----:B------:R-:W-:Y:S01]  /*b3d0*/  ULDC UR4, c[0x0][0xa88] ;  /* 0x0002a20000047ab9 */ /* 0x000fe20000000800 */
        /* <DEDUP_REMOVED lines=9> */
.L_x_10804:
        /* <DEDUP_REMOVED lines=32> */
.L_x_10806:
[----:B------:R-:W-:Y:S05]  /*b670*/  BSYNC B1 ;  /* 0x0000000000017941 */ /* 0x000fea0003800000 */
.L_x_10805:
[----:B------:R-:W-:Y:S01]  /*b680*/  ULDC.64 UR6, c[0x0][0xaa0] ;  /* 0x0002a80000067ab9 */ /* 0x000fe20000000a00 */
[----:B0-----:R-:W-:Y:S01]  /*b690*/  IMAD.MOV.U32 R3, RZ, RZ, R11 ;  /* 0x000000ffff037224 */ /* 0x001fe200078e000b */
[----:B------:R-:W-:Y:S01]  /*b6a0*/  ULDC.64 UR10, c[0x0][0xae0] ;  /* 0x0002b800000a7ab9 */ /* 0x000fe20000000a00 */
[----:B------:R-:W-:Y:S01]  /*b6b0*/  IMAD R0, R8, UR6, RZ ;  /* 0x0000000608007c24 */ /* 0x000fe2000f8e02ff */
[----:B------:R-:W-:Y:S01]  /*b6c0*/  BSSY B1, `(.L_x_10807) ;  /* 0x0000031000017945 */ /* 0x000fe20003800000 */
[----:B------:R-:W-:Y:S01]  /*b6d0*/  IMAD.WIDE.U32 R4, R9, UR6, R2 ;  /* 0x0000000609047c25 */ /* 0x000fe2000f8e0002 */
[----:B------:R-:W-:-:S03]  /*b6e0*/  UIMAD UR6, UR8, UR10, URZ ;  /* 0x0000000a080672a4 */ /* 0x000fc6000f8e023f */
[----:B------:R-:W-:Y:S01]  /*b6f0*/  IMAD R9, R9, UR7, R0 ;  /* 0x0000000709097c24 */ /* 0x000fe2000f8e0200 */
[----:B------:R-:W-:Y:S01]  /*b700*/  UIMAD UR7, UR42, -0x80, UR4 ;  /* 0xffffff802a0778a4 */ /* 0x000fe2000f8e0204 */
[----:B------:R-:W-:Y:S01]  /*b710*/  IMAD.U32 R3, RZ, RZ, UR10 ;  /* 0x0000000aff037e24 */ /* 0x000fe2000f8e00ff */
[----:B------:R-:W-:Y:S01]  /*b720*/  UIMAD UR6, UR43, UR11, UR6 ;  /* 0x0000000b2b0672a4 */ /* 0x000fe2000f8e0206 */
[----:B------:R-:W-:Y:S01]  /*b730*/  IMAD.IADD R5, R5, 0x1, R9 ;  /* 0x0000000105057824 */ /* 0x000fe200078e0209 */
[----:B------:R-:W-:Y:S01]  /*b740*/  ULDC.64 UR8, c[0x0][0xae8] ;  /* 0x0002ba0000087ab9 */ /* 0x000fe20000000a00 */
[C---:B------:R-:W-:Y:S01]  /*b750*/  VIADD R0, R16.reuse, 0x20 ;  /* 0x0000002010007836 */ /* 0x040fe20000000000 */
[C---:B------:R-:W-:Y:S01]  /*b760*/  ISETP.GE.AND P2, PT, R16.reuse, UR7, PT ;  /* 0x0000000710007c0c */ /* 0x040fe2000bf46270 */
[----:B------:R-:W-:Y:S01]  /*b770*/  IMAD.WIDE.U32 R4, R3, UR43, R4 ;  /* 0x0000002b03047c25 */ /* 0x000fe2000f8e0004 */
[----:B------:R-:W-:Y:S01]  /*b780*/  UIMAD UR4, UR45, UR8, URZ ;  /* 0x000000082d0472a4 */ /* 0x000fe2000f8e023f */
[----:B------:R-:W-:-:S02]  /*b790*/  IADD3 R3, R16, 0x40, RZ ;  /* 0x0000004010037810 */ /* 0x000fc40007ffe0ff */
[----:B------:R-:W-:Y:S01]  /*b7a0*/  VIADD R5, R5, UR6 ;  /* 0x0000000605057c36 */ /* 0x000fe20008000000 */
[----:B------:R-:W-:Y:S01]  /*b7b0*/  UIMAD UR4, UR46, UR9, UR4 ;  /* 0x000000092e0472a4 */ /* 0x000fe2000f8e0204 */
[----:B------:R-:W-:Y:S01]  /*b7c0*/  IMAD.U32 R7, RZ, RZ, UR8 ;  /* 0x00000008ff077e24 */ /* 0x000fe2000f8e00ff */
[----:B------:R-:W-:Y:S01]  /*b7d0*/  ISETP.GE.AND P0, PT, R3, UR7, PT ;  /* 0x0000000703007c0c */ /* 0x000fe2000bf06270 */
[----:B------:R-:W-:Y:S01]  /*b7e0*/  IMAD.U32 R3, RZ, RZ, UR42 ;  /* 0x0000002aff037e24 */ /* 0x000fe2000f8e00ff */
[----:B------:R-:W-:Y:S01]  /*b7f0*/  SHF.R.S32.HI R9, RZ, 0x1f, R16 ;  /* 0x0000001fff097819 */ /* 0x000fe20000011410 */
[----:B------:R-:W-:Y:S01]  /*b800*/  IMAD.WIDE.U32 R6, R7, UR46, R4 ;  /* 0x0000002e07067c25 */ /* 0x000fe2000f8e0004 */
[----:B------:R-:W-:-:S03]  /*b810*/  ISETP.GE.AND P1, PT, R0, UR7, PT ;  /* 0x0000000700007c0c */ /* 0x000fc6000bf26270 */
[----:B------:R-:W-:Y:S02]  /*b820*/  IMAD.MOV.U32 R8, RZ, RZ, R16 ;  /* 0x000000ffff087224 */ /* 0x000fe400078e0010 */
[----:B------:R-:W-:Y:S02]  /*b830*/  VIADD R11, R7, UR4 ;  /* 0x00000004070b7c36 */ /* 0x000fe40008000000 */
[----:B------:R-:W-:-:S04]  /*b840*/  IMAD.WIDE R8, R3, 0x80, R8 ;  /* 0x0000008003087825 */ /* 0x000fc800078e0208 */
[----:B------:R-:W-:Y:S01]  /*b850*/  VIADD R10, R16, 0x60 ;  /* 0x00000060100a7836 */ /* 0x000fe20000000000 */
[----:B------:R-:W-:Y:S06]  /*b860*/  @P2 BRA `(.L_x_10808) ;  /* 0x0000000000582947 */ /* 0x000fec0003800000 */
[C---:B------:R-:W-:Y:S01]  /*b870*/  VIADD R3, R2.reuse, 0x80 ;  /* 0x0000008002037836 */ /* 0x040fe20000000000 */
[----:B------:R-:W-:Y:S01]  /*b880*/  IADD3 R0, R2, 0x40, RZ ;  /* 0x0000004002007810 */ /* 0x000fe20007ffe0ff */
[----:B------:R-:W-:Y:S01]  /*b890*/  ULDC UR4, c[0x0][0xa8c] ;  /* 0x0002a30000047ab9 */ /* 0x000fe20000000800 */
[----:B------:R-:W-:Y:S01]  /*b8a0*/  ULDC.64 UR8, c[0x0][0xad8] ;  /* 0x0002b60000087ab9 */ /* 0x000fe20000000a00 */
[----:B------:R-:W-:Y:S01]  /*b8b0*/  IMAD.MOV.U32 R4, RZ, RZ, R6 ;  /* 0x000000ffff047224 */ /* 0x000fe200078e0006 */
[----:B------:R-:W-:Y:S01]  /*b8c0*/  ISETP.GE.AND P4, PT, R0, UR4, PT ;  /* 0x0000000400007c0c */ /* 0x000fe2000bf86270 */
[C---:B------:R-:W-:Y:S01]  /*b8d0*/  VIADD R0, R2.reuse, 0xc0 ;  /* 0x000000c002007836 */ /* 0x040fe20000000000 */
[----:B------:R-:W-:Y:S01]  /*b8e0*/  ISETP.GE.AND P5, PT, R3, UR4, PT ;  /* 0x0000000403007c0c */ /* 0x000fe2000bfa6270 */
[----:B------:R-:W-:Y:S01]  /*b8f0*/  IMAD R3, R9, UR8, RZ ;  /* 0x0000000809037c24 */ /* 0x000fe2000f8e02ff */
        /* <DEDUP_REMOVED lines=13> */
.L_x_10808:
[----:B------:R-:W-:Y:S05]  /*b9d0*/  BSYNC B1 ;  /* 0x0000000000017941 */ /* 0x000fea0003800000 */
.L_x_10807:
        /* <DEDUP_REMOVED lines=20> */
[----:B0-----:R-:W-:Y:S01]  /*bb20*/  LEA R12, P1, R4, UR8, 0x1 ;  /* 0x00000008040c7c11 */ /* 0x001fe2000f8208ff */
[----:B------:R-:W-:-:S05]  /*bb30*/  IMAD.IADD R3, R5, 0x1, R3 ;  /* 0x0000000105037824 */ /* 0x000fca00078e0203 */
[----:B------:R-:W-:-:S05]  /*bb40*/  LEA.HI.X R13, R4, UR9, R3, 0x1, P1 ;  /* 0x00000009040d7c11 */ /* 0x000fca00088f0c03 */
[----:B------:R1:W-:Y:S04]  /*bb50*/  @!P3 STG.E.128 desc[UR38][R12.64], RZ ;  /* 0x000000ff0c00b986 */ /* 0x0003e8000c101d26 */
[----:B------:R1:W-:Y:S04]  /*bb60*/  @!P4 STG.E.128 desc[UR38][R12.64+0x80], RZ ;  /* 0x000080ff0c00c986 */ /* 0x0003e8000c101d26 */
[----:B------:R1:W-:Y:S04]  /*bb70*/  @!P5 STG.E.128 desc[UR38][R12.64+0x100], RZ ;  /* 0x000100ff0c00d986 */ /* 0x0003e8000c101d26 */
[----:B------:R1:W-:Y:S02]  /*bb80*/  @!P6 STG.E.128 desc[UR38][R12.64+0x180], RZ ;  /* 0x000180ff0c00e986 */ /* 0x0003e4000c101d26 */
.L_x_10810:
[----:B------:R-:W-:Y:S05]  /*bb90*/  BSYNC B1 ;  /* 0x0000000000017941 */ /* 0x000fea0003800000 */
.L_x_10809:
        /* <DEDUP_REMOVED lines=19> */
[----:B01----:R-:W-:Y:S01]  /*bcd0*/  LEA R12, P0, R4, UR8, 0x1 ;  /* 0x00000008040c7c11 */ /* 0x003fe2000f8008ff */
[----:B------:R-:W-:-:S05]  /*bce0*/  IMAD.IADD R3, R5, 0x1, R3 ;  /* 0x0000000105037824 */ /* 0x000fca00078e0203 */
[----:B------:R-:W-:-:S05]  /*bcf0*/  LEA.HI.X R13, R4, UR9, R3, 0x1, P0 ;  /* 0x00000009040d7c11 */ /* 0x000fca00080f0c03 */
[----:B------:R2:W-:Y:S04]  /*bd00*/  @!P1 STG.E.128 desc[UR38][R12.64], RZ ;  /* 0x000000ff0c009986 */ /* 0x0005e8000c101d26 */
[----:B------:R2:W-:Y:S04]  /*bd10*/  @!P3 STG.E.128 desc[UR38][R12.64+0x80], RZ ;  /* 0x000080ff0c00b986 */ /* 0x0005e8000c101d26 */
[----:B------:R2:W-:Y:S04]  /*bd20*/  @!P4 STG.E.128 desc[UR38][R12.64+0x100], RZ ;  /* 0x000100ff0c00c986 */ /* 0x0005e8000c101d26 */
[----:B------:R2:W-:Y:S02]  /*bd30*/  @!P5 STG.E.128 desc[UR38][R12.64+0x180], RZ ;  /* 0x000180ff0c00d986 */ /* 0x0005e4000c101d26 */
.L_x_10812:
[----:B------:R-:W-:Y:S05]  /*bd40*/  BSYNC B1 ;  /* 0x0000000000017941 */ /* 0x000fea0003800000 */
.L_x_10811:
[----:B------:R-:W-:Y:S05]  /*bd50*/  @P2 BRA `(.L_x_10803) ;  /* 0x0000000000602947 */ /* 0x000fea0003800000 */
[----:B------:R-:W-:Y:S01]  /*bd60*/  IADD3 R3, P0, R8, 0x60, RZ ;  /* 0x0000006008037810 */ /* 0x000fe20007f1e0ff */
[----:B------:R-:W-:Y:S01]  /*bd70*/  VIADD R0, R2, 0x40 ;  /* 0x0000004002007836 */ /* 0x000fe20000000000 */
[----:B------:R-:W-:Y:S01]  /*bd80*/  ULDC UR4, c[0x0][0xa8c] ;  /* 0x0002a30000047ab9 */ /* 0x000fe20000000800 */
[----:B------:R-:W-:Y:S01]  /*bd90*/  MOV R5, R11 ;  /* 0x0000000b00057202 */ /* 0x000fe20000000f00 */
[----:B------:R-:W-:Y:S01]  /*bda0*/  ULDC.64 UR6, c[0x0][0xad8] ;  /* 0x0002b60000067ab9 */ /* 0x000fe20000000a00 */
[----:B------:R-:W-:Y:S01]  /*bdb0*/  IMAD.X R8, RZ, RZ, R9, P0 ;  /* 0x000000ffff087224 */ /* 0x000fe200000e0609 */
        /* <DEDUP_REMOVED lines=18> */
.L_x_10803:
[----:B------:R-:W-:Y:S05]  /*bee0*/  BSYNC B0 ;  /* 0x0000000000007941 */ /* 0x000fea0003800000 */
.L_x_10794:
[----:B------:R-:W-:Y:S02]  /*bef0*/  ULDC UR4, c[0x0][0xc14] ;  /* 0x0003050000047ab9 */ /* 0x000fe40000000800 */
[----:B------:R-:W-:-:S13]  /*bf00*/  ISETP.GE.AND P0, PT, R111, UR4, PT ;  /* 0x000000046f007c0c */ /* 0x000fda000bf06270 */
[----:B------:R-:W-:Y:S05]  /*bf10*/  @!P0 BRA `(.L_x_10813) ;  /* 0xffffff4c00988947 */ /* 0x000fea000383ffff */
[----:B------:R-:W-:Y:S05]  /*bf20*/  EXIT ;  /* 0x000000000000794d */ /* 0x000fea0003800000 */
.L_x_10758:
        /* <DEDUP_REMOVED lines=61> */
.L_x_10818:
        /* <DEDUP_REMOVED lines=15> */
.L_x_10817:
[----:B------:R-:W-:Y:S05]  /*c3f0*/  BSYNC B0 ;  /* 0x0000000000007941 */ /* 0x000fea0003800000 */
.L_x_10816:
        /* <DEDUP_REMOVED lines=25> */
.L_x_10814:
        /* <DEDUP_REMOVED lines=20> */
.L_x_10819:
        /* <DEDUP_REMOVED lines=56> */
.L_x_10815:
[----:B------:R-:W-:Y:S02]  /*ca50*/  IMAD.MOV.U32 R17, RZ, RZ, RZ ;  /* 0x000000ffff117224 */ /* 0x000fe400078e00ff */
[----:B------:R-:W-:Y:S02]  /*ca60*/  IMAD.U32 R16, RZ, RZ, UR6 ;  /* 0x00000006ff107e24 */ /* 0x000fe4000f8e00ff */
[----:B------:R-:W-:-:S07]  /*ca70*/  IMAD.MOV.U32 R18, RZ, RZ, RZ ;  /* 0x000000ffff127224 */ /* 0x000fce00078e00ff */
.L_x_10820:
        /* <DEDUP_REMOVED lines=20> */
.L_x_10886:
        /* <DEDUP_REMOVED lines=35> */
[----:B-1----:R-:W-:Y:S01]  /*cdf0*/  IMAD.U32 R6, RZ, RZ, UR4 ;  /* 0x00000004ff067e24 */ /* 0x002fe2000f8e00ff */
        /* <DEDUP_REMOVED lines=15> */
.L_x_10822:
[----:B------:R-:W-:Y:S01]  /*cef0*/  IMAD.MOV.U32 R3, RZ, RZ, RZ ;  /* 0x000000ffff037224 */ /* 0x000fe200078e00ff */
[----:B------:R-:W-:-:S05]  /*cf00*/  ULDC.64 UR4, c[0x0][0xa20] ;  /* 0x0002880000047ab9 */ /* 0x000fca0000000a00 */
[----:B------:R-:W2:Y:S01]  /*cf10*/  @P0 LDG.E R3, desc[UR38][R4.64] ;  /* 0x0000002604030981 */ /* 0x000ea2000c1e1900 */
[----:B------:R-:W-:-:S04]  /*cf20*/  ISETP.NE.U32.AND P1, PT, RZ, UR4, PT ;  /* 0x00000004ff007c0c */ /* 0x000fc8000bf25070 */
[----:B------:R-:W-:Y:S02]  /*cf30*/  ISETP.NE.AND.EX P1, PT, RZ, UR5, PT, P1 ;  /* 0x00000005ff007c0c */ /* 0x000fe4000bf25310 */
[----:B--2--5:R-:W-:-:S05]  /*cf40*/  IADD3 R2, R3, R0, RZ ;  /* 0x0000000003027210 */ /* 0x024fca0007ffe0ff */
[----:B------:R1:W-:Y:S06]  /*cf50*/  STL [R1+0x8], R2 ;  /* 0x0000080201007387 */ /* 0x0003ec0000100800 */
[----:B------:R-:W-:Y:S05]  /*cf60*/  @!P1 BRA `(.L_x_10823) ;  /* 0x0000000000109947 */ /* 0x000fea0003800000 */
[----:B-1----:R-:W-:-:S04]  /*cf70*/  IADD3 R2, P0, R11, UR4, RZ ;  /* 0x000000040b027c10 */ /* 0x002fc8000ff1e0ff */
[----:B------:R-:W-:-:S05]  /*cf80*/  IADD3.X R3, R10, UR5, RZ, P0, !PT ;  /* 0x000000050a037c10 */ /* 0x000fca00087fe4ff */
[----:B------:R1:W5:Y:S01]  /*cf90*/  LDG.E R7, desc[UR38][R2.64] ;  /* 0x0000002602077981 */ /* 0x000362000c1e1900 */
[----:B------:R-:W-:Y:S05]  /*cfa0*/  BRA `(.L_x_10824) ;  /* 0x0000000000107947 */ /* 0x000fea0003800000 */
.L_x_10823:
[----:B------:R-:W-:Y:S05]  /*cfb0*/  @!P0 BRA `(.L_x_10824) ;  /* 0x00000000000c8947 */ /* 0x000fea0003800000 */
[----:B-1----:R-:W2:Y:S04]  /*cfc0*/  LDG.E R2, desc[UR38][R4.64] ;  /* 0x0000002604027981 */ /* 0x002ea8000c1e1900 */
[----:B------:R-:W2:Y:S02]  /*cfd0*/  LDG.E R7, desc[UR38][R4.64+0x4] ;  /* 0x0000042604077981 */ /* 0x000ea4000c1e1900 */
[----:B--2---:R-:W-:-:S07]  /*cfe0*/  IMAD.IADD R7, R7, 0x1, -R2 ;  /* 0x0000000107077824 */ /* 0x004fce00078e0a02 */
.L_x_10824:
[----:B-----5:R-:W-:Y:S01]  /*cff0*/  IMAD.IADD R7, R7, 0x1, -R0 ;  /* 0x0000000107077824 */ /* 0x020fe200078e0a00 */
[----:B------:R-:W-:Y:S01]  /*d000*/  LEA R0, R17, 0xdf, 0x7 ;  /* 0x000000df11007811 */ /* 0x000fe200078e38ff */
[----:B------:R-:W-:Y:S03]  /*d010*/  BSSY B6, `(.L_x_10825) ;  /* 0x00002b0000067945 */ /* 0x000fe60003800000 */
[C---:B------:R-:W-:Y:S01]  /*d020*/  IADD3 R0, R7.reuse, R0, -R6 ;  /* 0x0000000007007210 */ /* 0x040fe20007ffe806 */
[----:B------:R-:W-:-:S04]  /*d030*/  VIADD R7, R7, 0x5f ;  /* 0x0000005f07077836 */ /* 0x000fc80000000000 */
[----:B------:R-:W-:-:S04]  /*d040*/  IMAD.HI R7, R7, 0x2aaaaaab, RZ ;  /* 0x2aaaaaab07077827 */ /* 0x000fc800078e02ff */
[----:B-1----:R-:W-:Y:S01]  /*d050*/  IMAD.HI R2, R0, 0x2aaaaaab, RZ ;  /* 0x2aaaaaab00027827 */ /* 0x002fe200078e02ff */
[----:B------:R-:W-:-:S04]  /*d060*/  SHF.R.U32.HI R0, RZ, 0x1f, R7 ;  /* 0x0000001fff007819 */ /* 0x000fc80000011607 */
[----:B------:R-:W-:Y:S02]  /*d070*/  SHF.R.U32.HI R3, RZ, 0x1f, R2 ;  /* 0x0000001fff037819 */ /* 0x000fe40000011602 */
[----:B------:R-:W-:Y:S02]  /*d080*/  LEA.HI.SX32 R0, R7, R0, 0x1c ;  /* 0x0000000007007211 */ /* 0x000fe400078fe2ff */
[----:B------:R-:W-:-:S04]  /*d090*/  LEA.HI.SX32 R3, R2, R3, 0x1c ;  /* 0x0000000302037211 */ /* 0x000fc800078fe2ff */
        /* <DEDUP_REMOVED lines=21> */
.L_x_10826:
        /* <DEDUP_REMOVED lines=23> */
.L_x_10828:
        /* <DEDUP_REMOVED lines=20> */
.L_x_10830:
        /* <DEDUP_REMOVED lines=16> */
.L_x_10829:
        /* <DEDUP_REMOVED lines=31> */
.L_x_10831:
        /* <DEDUP_REMOVED lines=19> */
.L_x_10902:
[----:B------:R-:W-:Y:S01]  /*d8c0*/  UMOV UR4, 0xffffffff ;  /* 0xffffffff00047882 */ /* 0x000fe20000000000 */
[----:B------:R-:W-:Y:S02]  /*d8d0*/  SHF.R.S32.HI R5, RZ, 0x1f, R0 ;  /* 0x0000001fff057819 */ /* 0x000fe40000011400 */
[----:B------:R-:W-:Y:S05]  /*d8e0*/  BRA.DIV UR4, `(.L_x_10833) ;  /* 0x00000036044c7947 */ /* 0x000fea000b800000 */
[----:B------:R-:W-:-:S13]  /*d8f0*/  ELECT P6, URZ, PT ;  /* 0x00000000003f782f */ /* 0x000fda00038c0000 */
.L_x_10905:
        /* <DEDUP_REMOVED lines=21> */
.L_x_10835:
        /* <DEDUP_REMOVED lines=9> */
.L_x_10906:
        /* <DEDUP_REMOVED lines=11> */
.L_x_10837:
        /* <DEDUP_REMOVED lines=22> */
.L_x_10834:
        /* <DEDUP_REMOVED lines=30> */
.L_x_10907:
[----:B------:R-:W-:Y:S05]  /*ded0*/  BSYNC B0 ;  /* 0x0000000000007941 */ /* 0x000fea0003800000 */
.L_x_10838:
        /* <DEDUP_REMOVED lines=11> */
.L_x_10908:
        /* <DEDUP_REMOVED lines=11> */
.L_x_10843:
        /* <DEDUP_REMOVED lines=37> */
.L_x_10841:
[----:B------:R-:W-:Y:S05]  /*e290*/  BSYNC B0 ;  /* 0x0000000000007941 */ /* 0x000fea0003800000 */
.L_x_10840:
        /* <DEDUP_REMOVED lines=43> */
.L_x_10850:
[----:B-1----:R-:W1:Y:S01]  /*e550*/  S2R R3, SR_CgaCtaId ;  /* 0x0000000000037919 */ /* 0x002e620000008800 */
[----:B------:R-:W-:-:S04]  /*e560*/  MOV R2, 0x400 ;  /* 0x0000040000027802 */ /* 0x000fc80000000f00 */
[----:B-1----:R-:W-:Y:S02]  /*e570*/  LEA R2, R3, R2, 0x18 ;  /* 0x0000000203027211 */ /* 0x002fe400078ec0ff */
[----:B------:R-:W-:-:S03]  /*e580*/  SHF.L.U32 R3, R12, 0x1f, RZ ;  /* 0x0000001f0c037819 */ /* 0x000fc600000006ff */
[----:B------:R-:W-:-:S04]  /*e590*/  IMAD R2, R13, 0x8, R2 ;  /* 0x000000080d027824 */ /* 0x000fc800078e0202 */
[----:B------:R-:W1:Y:S02]  /*e5a0*/  SYNCS.PHASECHK.TRANS64.TRYWAIT P0, [R2+URZ+0x22840], R3 ;  /* 0x02284003020075a7 */ /* 0x000e64000800017f */
[----:B-1----:R-:W-:Y:S05]  /*e5b0*/  @!P0 BRA `(.L_x_10851) ;  /* 0x0000002800808947 */ /* 0x002fea0003800000 */
.L_x_10909:
[----:B------:R-:W2:Y:S02]  /*e5c0*/  S2R R6, SR_TID.X ;  /* 0x0000000000067919 */ /* 0x000ea40000002100 */
[----:B--2---:R-:W-:-:S04]  /*e5d0*/  LOP3.LUT R6, R6, 0x7f, RZ, 0xc0, !PT ;  /* 0x0000007f06067812 */ /* 0x004fc800078ec0ff */
[----:B------:R-:W-:-:S13]  /*e5e0*/  ISETP.NE.AND P1, PT, R6, RZ, PT ;  /* 0x000000ff0600720c */ /* 0x000fda0003f25270 */
        /* <DEDUP_REMOVED lines=8> */
.L_x_10852:
        /* <DEDUP_REMOVED lines=22> */
.L_x_10910:
        /* <DEDUP_REMOVED lines=8> */
.L_x_10854:
        /* <DEDUP_REMOVED lines=34> */
.L_x_10849:
[----:B------:R-:W-:Y:S05]  /*ea70*/  BSYNC B2 ;  /* 0x0000000000027941 */ /* 0x000fea0003800000 */
.L_x_10848:
[----:B------:R-:W2:Y:S02]  /*ea80*/  LDL.LU R2, [R1+0x14] ;  /* 0x0000140001027983 */ /* 0x000ea40000300800 */
[----:B--2---:R-:W-:-:S07]  /*ea90*/  VIADD R8, R2, 0xfffffffd ;  /* 0xfffffffd02087836 */ /* 0x004fce0000000000 */
.L_x_10847:
[----:B------:R-:W-:Y:S05]  /*eaa0*/  BSYNC B1 ;  /* 0x0000000000017941 */ /* 0x000fea0003800000 */
.L_x_10846:
[----:B------:R-:W-:-:S13]  /*eab0*/  ISETP.NE.AND P0, PT, R10, RZ, PT ;  /* 0x000000ff0a00720c */ /* 0x000fda0003f05270 */
[----:B------:R-:W-:Y:S05]  /*eac0*/  @!P0 BRA `(.L_x_10845) ;  /* 0x0000000c00a08947 */ /* 0x000fea0003800000 */
.L_x_10869:
        /* <DEDUP_REMOVED lines=11> */
[----:B0-----:R-:W-:Y:S01]  /*eb80*/  IMAD.MOV.U32 R12, RZ, RZ, R8 ;  /* 0x000000ffff0c7224 */ /* 0x001fe200078e0008 */
[----:B------:R-:W-:-:S04]  /*eb90*/  ISETP.NE.U32.AND P0, PT, RZ, UR4, PT ;  /* 0x00000004ff007c0c */ /* 0x000fc8000bf05070 */
[----:B------:R-:W-:-:S13]  /*eba0*/  ISETP.NE.AND.EX P0, PT, RZ, UR5, PT, P0 ;  /* 0x00000005ff007c0c */ /* 0x000fda000bf05300 */
[----:B------:R-:W-:Y:S05]  /*ebb0*/  @!P0 BRA `(.L_x_10857) ;  /* 0x0000000000488947 */ /* 0x000fea0003800000 */
[----:B------:R-:W0:Y:S01]  /*ebc0*/  LDC R12, c[0x0][0x41c] ;  /* 0x00010700ff0c7b82 */ /* 0x000e220000000800 */
[----:B------:R-:W-:Y:S01]  /*ebd0*/  IMAD.MOV.U32 R9, RZ, RZ, R8 ;  /* 0x000000ffff097224 */ /* 0x000fe200078e0008 */
        /* <DEDUP_REMOVED lines=16> */
.L_x_10857:
[----:B------:R-:W1:Y:S01]  /*ece0*/  S2R R3, SR_CgaCtaId ;  /* 0x0000000000037919 */ /* 0x000e620000008800 */
[----:B------:R-:W-:-:S04]  /*ecf0*/  MOV R2, 0x400 ;  /* 0x0000040000027802 */ /* 0x000fc80000000f00 */
[----:B-1----:R-:W-:Y:S02]  /*ed00*/  LEA R2, R3, R2, 0x18 ;  /* 0x0000000203027211 */ /* 0x002fe400078ec0ff */
[----:B------:R-:W-:-:S03]  /*ed10*/  SHF.L.U32 R3, R11, 0x1f, RZ ;  /* 0x0000001f0b037819 */ /* 0x000fc600000006ff */
[----:B------:R-:W-:-:S04]  /*ed20*/  IMAD R2, R10, 0x8, R2 ;  /* 0x000000080a027824 */ /* 0x000fc800078e0202 */
[----:B------:R-:W1:Y:S02]  /*ed30*/  SYNCS.PHASECHK.TRANS64.TRYWAIT P0, [R2+URZ+0x22840], R3 ;  /* 0x02284003020075a7 */ /* 0x000e64000800017f */
[----:B-1----:R-:W-:Y:S05]  /*ed40*/  @!P0 BRA `(.L_x_10858) ;  /* 0x0000002000c48947 */ /* 0x002fea0003800000 */
.L_x_10911:
        /* <DEDUP_REMOVED lines=11> */
.L_x_10859:
        /* <DEDUP_REMOVED lines=21> */
.L_x_10912:
        /* <DEDUP_REMOVED lines=8> */
.L_x_10861:
        /* <DEDUP_REMOVED lines=33> */
.L_x_10856:
[----:B------:R-:W-:Y:S05]  /*f1e0*/  BSYNC B1 ;  /* 0x0000000000017941 */ /* 0x000fea0003800000 */
.L_x_10855:
        /* <DEDUP_REMOVED lines=31> */
.L_x_10864:
[----:B------:R-:W2:Y:S01]  /*f3e0*/  S2R R3, SR_CgaCtaId ;  /* 0x0000000000037919 */ /* 0x000ea20000008800 */
[----:B------:R-:W-:-:S04]  /*f3f0*/  MOV R2, 0x400 ;  /* 0x0000040000027802 */ /* 0x000fc80000000f00 */
[----:B--2---:R-:W-:Y:S02]  /*f400*/  LEA R2, R3, R2, 0x18 ;  /* 0x0000000203027211 */ /* 0x004fe400078ec0ff */
[----:B------:R-:W-:-:S03]  /*f410*/  SHF.L.U32 R3, R11, 0x1f, RZ ;  /* 0x0000001f0b037819 */ /* 0x000fc600000006ff */
[----:B------:R-:W-:-:S04]  /*f420*/  IMAD R2, R12, 0x8, R2 ;  /* 0x000000080c027824 */ /* 0x000fc800078e0202 */
[----:B------:R-:W2:Y:S02]  /*f430*/  SYNCS.PHASECHK.TRANS64.TRYWAIT P0, [R2+URZ+0x22840], R3 ;  /* 0x02284003020075a7 */ /* 0x000ea4000800017f */
[----:B--2---:R-:W-:Y:S05]  /*f440*/  @!P0 BRA `(.L_x_10865) ;  /* 0x0000001c002c8947 */ /* 0x004fea0003800000 */
.L_x_10913:
        /* <DEDUP_REMOVED lines=11> */
.L_x_10866:
        /* <DEDUP_REMOVED lines=22> */
.L_x_10914:
        /* <DEDUP_REMOVED lines=8> */
.L_x_10868:
        /* <DEDUP_REMOVED lines=34> */
.L_x_10863:
[----:B------:R-:W-:Y:S05]  /*f900*/  BSYNC B1 ;  /* 0x0000000000017941 */ /* 0x000fea0003800000 */
.L_x_10862:
[C---:B------:R-:W-:Y:S01]  /*f910*/  ISETP.GT.AND P0, PT, R8.reuse, 0x1, PT ;  /* 0x000000010800780c */ /* 0x040fe20003f04270 */
[----:B------:R-:W-:-:S05]  /*f920*/  VIADD R2, R8, 0xfffffffe ;  /* 0xfffffffe08027836 */ /* 0x000fca0000000000 */
[----:B------:R-:W-:-:S07]  /*f930*/  MOV R8, R2 ;  /* 0x0000000200087202 */ /* 0x000fce0000000f00 */
[----:B------:R-:W-:Y:S05]  /*f940*/  @P0 BRA `(.L_x_10869) ;  /* 0xfffffff000600947 */ /* 0x000fea000383ffff */
.L_x_10845:
[----:B------:R-:W-:Y:S05]  /*f950*/  BSYNC B0 ;  /* 0x0000000000007941 */ /* 0x000fea0003800000 */
.L_x_10844:
        /* <DEDUP_REMOVED lines=23> */
.L_x_10871:
[----:B------:R-:W-:Y:S05]  /*fad0*/  BSYNC B0 ;  /* 0x0000000000007941 */ /* 0x000fea0003800000 */
.L_x_10870:
[----:B-1----:R-:W2:Y:S02]  /*fae0*/  LDL.LU R2, [R1+0x4] ;  /* 0x0000040001027983 */ /* 0x002ea40000300800 */
[----:B--2---:R-:W-:-:S05]  /*faf0*/  LOP3.LUT R2, R2, R0, RZ, 0x3c, !PT ;  /* 0x0000000002027212 */ /* 0x004fca00078e3cff */
[----:B------:R1:W-:Y:S02]  /*fb00*/  STL [R1+0x4], R2 ;  /* 0x0000040201007387 */ /* 0x0003e40000100800 */
.L_x_10827:
[----:B------:R-:W-:Y:S05]  /*fb10*/  BSYNC B6 ;  /* 0x0000000000067941 */ /* 0x000fea0003800000 */
.L_x_10825:
[----:B------:R-:W-:-:S03]  /*fb20*/  UMOV UR4, 0xffffffff ;  /* 0xffffffff00047882 */ /* 0x000fc60000000000 */
[----:B------:R-:W-:Y:S05]  /*fb30*/  BRA.DIV UR4, `(.L_x_10872) ;  /* 0x0000001604987947 */ /* 0x000fea000b800000 */
[----:B------:R2:W3:Y:S04]  /*fb40*/  SHFL.IDX PT, R4, R16, RZ, 0x1f ;  /* 0x00001fff10047589 */ /* 0x0004e800000e0000 */
[----:B------:R2:W4:Y:S02]  /*fb50*/  SHFL.IDX PT, R7, R16, 0x1, 0x1f ;  /* 0x00201f0010077f89 */ /* 0x00052400000e0000 */
.L_x_10918:
        /* <DEDUP_REMOVED lines=13> */
.L_x_10874:
[----:B------:R-:W-:Y:S05]  /*fc30*/  BSYNC B0 ;  /* 0x0000000000007941 */ /* 0x000fea0003800000 */
.L_x_10873:
        /* <DEDUP_REMOVED lines=23> */
.L_x_10926:
[----:B------:R-:W-:Y:S02]  /*fdb0*/  ULDC UR4, c[0x0][0xc10] ;  /* 0x0003040000047ab9 */ /* 0x000fe40000000800 */
[----:B------:R-:W-:-:S04]  /*fdc0*/  IMAD.U32 R5, RZ, RZ, UR4 ;  /* 0x00000004ff057e24 */ /* 0x000fc8000f8e00ff */
[----:B-1----:R-:W-:-:S04]  /*fdd0*/  IMAD R14, R14, R5, RZ ;  /* 0x000000050e0e7224 */ /* 0x002fc800078e02ff */
[----:B----4-:R-:W-:-:S05]  /*fde0*/  IMAD.IADD R7, R7, 0x1, R14 ;  /* 0x0000000107077824 */ /* 0x010fca00078e020e */
[----:B---3--:R-:W-:-:S13]  /*fdf0*/  ISETP.GT.AND P0, PT, R7, R4, PT ;  /* 0x000000040700720c */ /* 0x008fda0003f04270 */
[----:B------:R-:W-:Y:S05]  /*fe00*/  @P0 BRA `(.L_x_10876) ;  /* 0x0000000000b40947 */ /* 0x000fea0003800000 */
[----:B------:R-:W1:Y:S02]  /*fe10*/  LDC R0, c[0x0][0xc14] ;  /* 0x00030500ff007b82 */ /* 0x000e640000000800 */
.L_x_10881:
[----:B------:R-:W-:-:S05]  /*fe20*/  VIADD R19, R19, 0x1f ;  /* 0x0000001f13137836 */ /* 0x000fca0000000000 */
[----:B-1----:R-:W-:-:S13]  /*fe30*/  ISETP.GE.AND P0, PT, R19, R0, PT ;  /* 0x000000001300720c */ /* 0x002fda0003f06270 */
[----:B------:R-:W-:Y:S05]  /*fe40*/  @P0 BRA `(.L_x_10877) ;  /* 0x0000000400ec0947 */ /* 0x000fea0003800000 */
[----:B0-----:R-:W0:Y:S01]  /*fe50*/  S2R R2, SR_TID.X ;  /* 0x0000000000027919 */ /* 0x001e220000002100 */
[----:B------:R-:W-:Y:S01]  /*fe60*/  BSSY B0, `(.L_x_10878) ;  /* 0x000000a000007945 */ /* 0x000fe20003800000 */
[----:B------:R-:W-:Y:S02]  /*fe70*/  MOV R17, RZ ;  /* 0x000000ff00117202 */ /* 0x000fe40000000f00 */
        /* <DEDUP_REMOVED lines=8> */
.L_x_10879:
[----:B------:R-:W-:Y:S05]  /*ff00*/  BSYNC B0 ;  /* 0x0000000000007941 */ /* 0x000fea0003800000 */
.L_x_10878:
        /* <DEDUP_REMOVED lines=23> */
.L_x_10934:
[----:B------:R-:W-:Y:S02]  /*10080*/  ULDC UR4, c[0x0][0xc10] ;  /* 0x0003040000047ab9 */ /* 0x000fe40000000800 */
[----:B------:R-:W-:-:S04]  /*10090*/  IMAD.U32 R5, RZ, RZ, UR4 ;  /* 0x00000004ff057e24 */ /* 0x000fc8000f8e00ff */
[----:B-1----:R-:W-:-:S05]  /*100a0*/  IMAD R14, R14, R5, RZ ;  /* 0x000000050e0e7224 */ /* 0x002fca00078e02ff */
[----:B------:R-:W-:-:S04]  /*100b0*/  IADD3 R7, R14, R7, RZ ;  /* 0x000000070e077210 */ /* 0x000fc80007ffe0ff */
[----:B------:R-:W-:-:S13]  /*100c0*/  ISETP.GT.AND P0, PT, R7, R4, PT ;  /* 0x000000040700720c */ /* 0x000fda0003f04270 */
[----:B------:R-:W-:Y:S05]  /*100d0*/  @!P0 BRA `(.L_x_10881) ;  /* 0xfffffffc00508947 */ /* 0x000fea000383ffff */
.L_x_10876:
        /* <DEDUP_REMOVED lines=8> */
.L_x_10938:
[----:B------:R-:W-:Y:S01]  /*10160*/  ISETP.NE.AND P0, PT, R3, RZ, PT ;  /* 0x000000ff0300720c */ /* 0x000fe20003f05270 */
[----:B------:R-:W-:-:S12]  /*10170*/  IMAD.MOV.U32 R7, RZ, RZ, RZ ;  /* 0x000000ffff077224 */ /* 0x000fd800078e00ff */
[----:B------:R-:W-:Y:S05]  /*10180*/  @!P0 BRA `(.L_x_10883) ;  /* 0x0000000000108947 */ /* 0x000fea0003800000 */
[----:B------:R-:W-:Y:S01]  /*10190*/  UMOV UR4, 0xffffffff ;  /* 0xffffffff00047882 */ /* 0x000fe20000000000 */
[----:B------:R-:W-:Y:S02]  /*101a0*/  VIADD R12, R6, 0xffffffff ;  /* 0xffffffff060c7836 */ /* 0x000fe40000000000 */
[----:B------:R-:W-:Y:S05]  /*101b0*/  BRA.DIV UR4, `(.L_x_10884) ;  /* 0x0000001a042c7947 */ /* 0x000fea000b800000 */
[----:B------:R3:W4:Y:S02]  /*101c0*/  SHFL.IDX PT, R7, R2, R12, 0x1f ;  /* 0x00001f0c02077589 */ /* 0x00072400000e0000 */
.L_x_10883:
        /* <DEDUP_REMOVED lines=67> */
.L_x_10877:
[----:B------:R-:W-:Y:S01]  /*10600*/  UMOV UR4, URZ ;  /* 0x0000003f00047c82 */ /* 0x000fe20008000000 */
[----:B------:R-:W-:Y:S01]  /*10610*/  UMOV UR5, URZ ;  /* 0x0000003f00057c82 */ /* 0x000fe20008000000 */
[----:B------:R-:W-:Y:S01]  /*10620*/  ULDC UR6, c[0x0][0xc14] ;  /* 0x0003050000067ab9 */ /* 0x000fe20000000800 */
[----:B--2---:R-:W-:Y:S01]  /*10630*/  MOV R16, R4 ;  /* 0x0000000400107202 */ /* 0x004fe20000000f00 */
[----:B------:R-:W-:Y:S02]  /*10640*/  IMAD.U32 R17, RZ, RZ, UR4 ;  /* 0x00000004ff117e24 */ /* 0x000fe4000f8e00ff */
[----:B------:R-:W-:Y:S02]  /*10650*/  IMAD.U32 R18, RZ, RZ, UR5 ;  /* 0x00000005ff127e24 */ /* 0x000fe4000f8e00ff */
[----:B------:R-:W-:-:S07]  /*10660*/  IMAD.U32 R19, RZ, RZ, UR6 ;  /* 0x00000006ff137e24 */ /* 0x000fce000f8e00ff */
.L_x_10885:
        /* <DEDUP_REMOVED lines=12> */
.L_x_10821:
        /* <DEDUP_REMOVED lines=12> */
.L_x_10941:
[----:B------:R-:W-:Y:S05]  /*107f0*/  BSYNC B0 ;  /* 0x0000000000007941 */ /* 0x000fea0003800000 */
.L_x_10887:
[----:B------:R-:W-:-:S03]  /*10800*/  UMOV UR4, 0xffffffff ;  /* 0xffffffff00047882 */ /* 0x000fc60000000000 */
[----:B------:R-:W-:Y:S05]  /*10810*/  BRA.DIV UR4, `(.L_x_10889) ;  /* 0x0000001204d07947 */ /* 0x000fea000b800000 */
[----:B------:R-:W2:Y:S02]  /*10820*/  S2R R2, SR_TID.X ;  /* 0x0000000000027919 */ /* 0x000ea40000002100 */
[----:B--2---:R-:W-:-:S04]  /*10830*/  SHF.R.U32.HI R2, RZ, 0x5, R2 ;  /* 0x00000005ff027819 */ /* 0x004fc80000011602 */
[----:B------:R-:W-:-:S05]  /*10840*/  LOP3.LUT R2, R2, 0x3, RZ, 0xc0, !PT ;  /* 0x0000000302027812 */ /* 0x000fca00078ec0ff */
[----:B------:R2:W3:Y:S02]  /*10850*/  SHFL.IDX PT, R14, R2, RZ, 0x1f ;  /* 0x00001fff020e7589 */ /* 0x0004e400000e0000 */
.L_x_10944:
[----:B---3--:R-:W-:Y:S01]  /*10860*/  ISETP.NE.AND P0, PT, R14, RZ, PT ;  /* 0x000000ff0e00720c */ /* 0x008fe20003f05270 */
[----:B------:R-:W-:-:S12]  /*10870*/  BSSY B0, `(.L_x_10890) ;  /* 0x0000027000007945 */ /* 0x000fd80003800000 */
[----:B------:R-:W-:Y:S05]  /*10880*/  @P0 BRA `(.L_x_10891) ;  /* 0x0000000000940947 */ /* 0x000fea0003800000 */
[----:B------:R-:W-:-:S03]  /*10890*/  UMOV UR4, 0xffffffff ;  /* 0xffffffff00047882 */ /* 0x000fc60000000000 */
[----:B------:R-:W-:Y:S05]  /*108a0*/  BRA.DIV UR4, `(.L_x_10892) ;  /* 0x0000001204e07947 */ /* 0x000fea000b800000 */
[----:B------:R-:W-:-:S13]  /*108b0*/  ELECT P6, URZ, PT ;  /* 0x00000000003f782f */ /* 0x000fda00038c0000 */
.L_x_10947:
[----:B------:R-:W-:Y:S05]  /*108c0*/  @!P6 BRA `(.L_x_10891) ;  /* 0x000000000084e947 */ /* 0x000fea0003800000 */
[----:B------:R-:W-:-:S06]  /*108d0*/  ULOP3.LUT UR4, UR36, 0x2, URZ, 0xfc, !UPT ;  /* 0x0000000224047892 */ /* 0x000fcc000f8efc3f */
[----:B--2---:R-:W-:-:S04]  /*108e0*/  MOV R2, UR4 ;  /* 0x0000000400027c02 */ /* 0x004fc80008000f00 */
[----:B------:R-:W-:-:S13]  /*108f0*/  ISETP.NE.AND P2, PT, R2, 0x3, PT ;  /* 0x000000030200780c */ /* 0x000fda0003f45270 */
[----:B------:R-:W-:Y:S05]  /*10900*/  @!P2 BRA `(.L_x_10893) ;  /* 0x000000000004a947 */ /* 0x000fea0003800000 */
[----:B------:R-:W-:Y:S01]  /*10910*/  BPT.TRAP 0x1 ;  /* 0x000000040000795c */ /* 0x000fe20000300000 */
.L_x_10893:
        /* <DEDUP_REMOVED lines=14> */
.L_x_10948:
[----:B------:R-:W2:Y:S02]  /*10a00*/  SYNCS.PHASECHK.TRANS64.TRYWAIT P0, [R7+URZ], R2 ;  /* 0x00000002070075a7 */ /* 0x000ea4000800017f */
[----:B--2---:R-:W-:Y:S05]  /*10a10*/  @!P0 BRA `(.L_x_10895) ;  /* 0x0000001000b88947 */ /* 0x004fea0003800000 */
.L_x_10949:
[----:B------:R-:W-:Y:S05]  /*10a20*/  @!P2 BRA `(.L_x_10896) ;  /* 0x000000000004a947 */ /* 0x000fea0003800000 */
[----:B------:R-:W-:Y:S01]  /*10a30*/  BPT.TRAP 0x1 ;  /* 0x000000040000795c */ /* 0x000fe20000300000 */
.L_x_10896:
[----:B------:R-:W3:Y:S01]  /*10a40*/  LDL.LU R4, [R1] ;  /* 0x0000000001047983 */ /* 0x000ee20000300800 */
[----:B------:R-:W-:-:S05]  /*10a50*/  VIADD R0, R0, 0x22860 ;  /* 0x0002286000007836 */ /* 0x000fca0000000000 */
[----:B---3--:R-:W-:-:S04]  /*10a60*/  LEA R4, R4, R0, 0x3 ;  /* 0x0000000004047211 */ /* 0x008fc800078e18ff */
[----:B------:R-:W3:Y:S02]  /*10a70*/  SYNCS.PHASECHK.TRANS64.TRYWAIT P0, [R4+URZ], R5 ;  /* 0x00000005040075a7 */ /* 0x000ee4000800017f */
[----:B---3--:R-:W-:Y:S05]  /*10a80*/  @!P0 BRA `(.L_x_10897) ;  /* 0x0000001000b08947 */ /* 0x008fea0003800000 */
.L_x_10950:
[----:B------:R-:W-:-:S07]  /*10a90*/  IMAD R3, R3, 0x8, R0 ;  /* 0x0000000803037824 */ /* 0x000fce00078e0200 */
.L_x_10898:
[----:B----4-:R4:W0:Y:S02]  /*10aa0*/  SYNCS.PHASECHK.TRANS64.TRYWAIT P0, [R3+URZ], R2 ;  /* 0x00000002030075a7 */ /* 0x010824000800017f */
[----:B0-----:R-:W-:Y:S05]  /*10ab0*/  @!P0 NANOSLEEP.SYNCS 0x989680 ;  /* 0x009896800000895d */ /* 0x001fea0003900000 */
[----:B------:R-:W0:Y:S02]  /*10ac0*/  @!P0 SYNCS.PHASECHK.TRANS64 P0, [R3+URZ], R2 ;  /* 0x00000002030085a7 */ /* 0x000e24000800007f */
[----:B0-----:R-:W-:Y:S05]  /*10ad0*/  @!P0 BRA `(.L_x_10898) ;  /* 0xfffffffc00f08947 */ /* 0x001fea000383ffff */
.L_x_10891:
[----:B------:R-:W-:Y:S05]  /*10ae0*/  BSYNC B0 ;  /* 0x0000000000007941 */ /* 0x000fea0003800000 */
.L_x_10890:
[----:B------:R-:W-:Y:S05]  /*10af0*/  EXIT ;  /* 0x000000000000794d */ /* 0x000fea0003800000 */
.L_x_10765:
[----:B0-----:R0:W1:Y:S02]  /*10b00*/  SYNCS.PHASECHK.TRANS64.TRYWAIT P0, [R7+URZ+0x22800], R0 ;  /* 0x02280000070075a7 */ /* 0x001064000800017f */
[----:B-1----:R-:W-:Y:S05]  /*10b10*/  @!P0 NANOSLEEP.SYNCS 0x989680 ;  /* 0x009896800000895d */ /* 0x002fea0003900000 */
[----:B------:R-:W1:Y:S02]  /*10b20*/  @!P0 SYNCS.PHASECHK.TRANS64 P0, [R7+URZ+0x22800], R0 ;  /* 0x02280000070085a7 */ /* 0x000e64000800007f */
[----:B-1----:R-:W-:Y:S05]  /*10b30*/  @!P0 BRA `(.L_x_10765) ;  /* 0xfffffffc00f08947 */ /* 0x002fea000383ffff */
[----:B------:R-:W-:Y:S05]  /*10b40*/  BRA `(.L_x_10899) ;  /* 0xffffff0c00ac7947 */ /* 0x000fea000383ffff */
.L_x_10769:
[----:B-1----:R1:W2:Y:S02]  /*10b50*/  SYNCS.PHASECHK.TRANS64.TRYWAIT P1, [R6+URZ+0x22830], R11 ;  /* 0x0228300b060075a7 */ /* 0x0022a4000802017f */
[----:B--2---:R-:W-:Y:S05]  /*10b60*/  @!P1 NANOSLEEP.SYNCS 0x989680 ;  /* 0x009896800000995d */ /* 0x004fea0003900000 */
[----:B------:R-:W2:Y:S02]  /*10b70*/  @!P1 SYNCS.PHASECHK.TRANS64 P1, [R6+URZ+0x22830], R11 ;  /* 0x0228300b060095a7 */ /* 0x000ea4000802007f */
[----:B--2---:R-:W-:Y:S05]  /*10b80*/  @!P1 BRA `(.L_x_10769) ;  /* 0xfffffffc00f09947 */ /* 0x004fea000383ffff */
[----:B------:R-:W-:Y:S05]  /*10b90*/  BRA `(.L_x_10768) ;  /* 0xffffff0c00d87947 */ /* 0x000fea000383ffff */
.L_x_10773:
[----:B-1----:R1:W2:Y:S02]  /*10ba0*/  SYNCS.PHASECHK.TRANS64.TRYWAIT P2, [R6+URZ+0x22850], R11 ;  /* 0x0228500b060075a7 */ /* 0x0022a4000804017f */
[----:B--2---:R-:W-:Y:S05]  /*10bb0*/  @!P2 NANOSLEEP.SYNCS 0x989680 ;  /* 0x009896800000a95d */ /* 0x004fea0003900000 */
[----:B------:R-:W2:Y:S02]  /*10bc0*/  @!P2 SYNCS.PHASECHK.TRANS64 P2, [R6+URZ+0x22850], R11 ;  /* 0x0228500b0600a5a7 */ /* 0x000ea4000804007f */
[----:B--2---:R-:W-:Y:S05]  /*10bd0*/  @!P2 BRA `(.L_x_10773) ;  /* 0xfffffffc00f0a947 */ /* 0x004fea000383ffff */
[----:B------:R-:W-:Y:S05]  /*10be0*/  BRA `(.L_x_10772) ;  /* 0xffffff2c00447947 */ /* 0x000fea000383ffff */
.L_x_10778:
[----:B-1----:R-:W-:-:S04]  /*10bf0*/  IMAD.U32 R5, RZ, RZ, UR26 ;  /* 0x0000001aff057e24 */ /* 0x002fc8000f8e00ff */
[----:B------:R1:W2:Y:S03]  /*10c00*/  SYNCS.PHASECHK.TRANS64.TRYWAIT P2, [R5+URZ+0x22830], R6 ;  /* 0x02283006050075a7 */ /* 0x0002a6000804017f */
[----:B--2---:R-:W-:Y:S05]  /*10c10*/  @!P2 NANOSLEEP.SYNCS 0x989680 ;  /* 0x009896800000a95d */ /* 0x004fea0003900000 */
[----:B------:R-:W2:Y:S02]  /*10c20*/  @!P2 SYNCS.PHASECHK.TRANS64 P2, [R5+URZ+0x22830], R6 ;  /* 0x022830060500a5a7 */ /* 0x000ea4000804007f */
[----:B--2---:R-:W-:Y:S05]  /*10c30*/  @!P2 BRA `(.L_x_10778) ;  /* 0xfffffffc00eca947 */ /* 0x004fea000383ffff */
[----:B------:R-:W-:Y:S05]  /*10c40*/  BRA `(.L_x_10777) ;  /* 0xffffff3000687947 */ /* 0x000fea000383ffff */
.L_x_10782:
[----:B--2---:R2:W3:Y:S02]  /*10c50*/  SYNCS.PHASECHK.TRANS64.TRYWAIT P2, [R177+URZ+0x22850], R6 ;  /* 0x02285006b10075a7 */ /* 0x0044e4000804017f */
[----:B---3--:R-:W-:Y:S05]  /*10c60*/  @!P2 NANOSLEEP.SYNCS 0x989680 ;  /* 0x009896800000a95d */ /* 0x008fea0003900000 */
[----:B------:R-:W3:Y:S02]  /*10c70*/  @!P2 SYNCS.PHASECHK.TRANS64 P2, [R177+URZ+0x22850], R6 ;  /* 0x02285006b100a5a7 */ /* 0x000ee4000804007f */
[----:B---3--:R-:W-:Y:S05]  /*10c80*/  @!P2 BRA `(.L_x_10782) ;  /* 0xfffffffc00f0a947 */ /* 0x008fea000383ffff */
[----:B------:R-:W-:Y:S05]  /*10c90*/  BRA `(.L_x_10781) ;  /* 0xffffff5400b87947 */ /* 0x000fea000383ffff */
.L_x_10788:
[----:B-1----:R-:W-:-:S04]  /*10ca0*/  IMAD.U32 R5, RZ, RZ, UR25 ;  /* 0x00000019ff057e24 */ /* 0x002fc8000f8e00ff */
[----:B------:R1:W2:Y:S03]  /*10cb0*/  SYNCS.PHASECHK.TRANS64.TRYWAIT P2, [R5+URZ+0x22830], R6 ;  /* 0x02283006050075a7 */ /* 0x0002a6000804017f */
[----:B--2---:R-:W-:Y:S05]  /*10cc0*/  @!P2 NANOSLEEP.SYNCS 0x989680 ;  /* 0x009896800000a95d */ /* 0x004fea0003900000 */
[----:B------:R-:W2:Y:S02]  /*10cd0*/  @!P2 SYNCS.PHASECHK.TRANS64 P2, [R5+URZ+0x22830], R6 ;  /* 0x022830060500a5a7 */ /* 0x000ea4000804007f */
[----:B--2---:R-:W-:Y:S05]  /*10ce0*/  @!P2 BRA `(.L_x_10788) ;  /* 0xfffffffc00eca947 */ /* 0x004fea000383ffff */
[----:B------:R-:W-:Y:S05]  /*10cf0*/  BRA `(.L_x_10787) ;  /* 0xffffff5800c07947 */ /* 0x000fea000383ffff */
.L_x_10792:
[----:B-1----:R1:W2:Y:S02]  /*10d00*/  SYNCS.PHASECHK.TRANS64.TRYWAIT P2, [R197+URZ+0x22850], R6 ;  /* 0x02285006c50075a7 */ /* 0x0022a4000804017f */
[----:B--2---:R-:W-:Y:S05]  /*10d10*/  @!P2 NANOSLEEP.SYNCS 0x989680 ;  /* 0x009896800000a95d */ /* 0x004fea0003900000 */
[----:B------:R-:W2:Y:S02]  /*10d20*/  @!P2 SYNCS.PHASECHK.TRANS64 P2, [R197+URZ+0x22850], R6 ;  /* 0x02285006c500a5a7 */ /* 0x000ea4000804007f */
[----:B--2---:R-:W-:Y:S05]  /*10d30*/  @!P2 BRA `(.L_x_10792) ;  /* 0xfffffffc00f0a947 */ /* 0x004fea000383ffff */
[----:B------:R-:W-:Y:S05]  /*10d40*/  BRA `(.L_x_10791) ;  /* 0xffffff7800587947 */ /* 0x000fea000383ffff */
.L_x_10832:
        /* <DEDUP_REMOVED lines=11> */
.L_x_10901:
[----:B------:R-:W-:Y:S05]  /*10e00*/  BSYNC B0 ;  /* 0x0000000000007941 */ /* 0x000fea0003800000 */
.L_x_10900:
[----:B------:R-:W-:Y:S05]  /*10e10*/  BRA `(.L_x_10902) ;  /* 0xffffffc800a87947 */ /* 0x000fea000383ffff */
.L_x_10833:
[----:B------:R-:W-:Y:S01]  /*10e20*/  BSSY B0, `(.L_x_10903) ;  /* 0x0000006000007945 */ /* 0x000fe20003800000 */
[----:B------:R-:W-:-:S07]  /*10e30*/  IMAD.MOV.U32 R15, RZ, RZ, -0x1 ;  /* 0xffffffffff0f7424 */ /* 0x000fce00078e00ff */
[----:B------:R-:W-:Y:S05]  /*10e40*/  WARPSYNC.COLLECTIVE R15, `(.L_x_10904) ;  /* 0x000000000f0c7348 */ /* 0x000fea0003c00000 */
[----:B------:R-:W-:Y:S02]  /*10e50*/  ELECT P6, UR62, PT ;  /* 0x00000000003e782f */ /* 0x000fe400038c0000 */
[----:B------:R-:W-:Y:S01]  /*10e60*/  MOV R14, UR62 ;  /* 0x0000003e000e7c02 */ /* 0x000fe20008000f00 */
[----:B------:R-:W-:Y:S10]  /*10e70*/  ENDCOLLECTIVE ;  /* 0x000000000000791b */ /* 0x000ff40003800000 */
.L_x_10904:
[----:B------:R-:W-:Y:S05]  /*10e80*/  BSYNC B0 ;  /* 0x0000000000007941 */ /* 0x000fea0003800000 */
.L_x_10903:
[----:B------:R-:W-:Y:S05]  /*10e90*/  BRA `(.L_x_10905) ;  /* 0xffffffc800987947 */ /* 0x000fea000383ffff */
.L_x_10836:
[----:B0-----:R0:W1:Y:S02]  /*10ea0*/  SYNCS.PHASECHK.TRANS64.TRYWAIT P0, [R8+URZ+0x22840], R10 ;  /* 0x0228400a080075a7 */ /* 0x001064000800017f */
[----:B-1----:R-:W-:Y:S05]  /*10eb0*/  @!P0 NANOSLEEP.SYNCS 0x989680 ;  /* 0x009896800000895d */ /* 0x002fea0003900000 */
[----:B------:R-:W1:Y:S02]  /*10ec0*/  @!P0 SYNCS.PHASECHK.TRANS64 P0, [R8+URZ+0x22840], R10 ;  /* 0x0228400a080085a7 */ /* 0x000e64000800007f */
[----:B-1----:R-:W-:Y:S05]  /*10ed0*/  @!P0 BRA `(.L_x_10836) ;  /* 0xfffffffc00f08947 */ /* 0x002fea000383ffff */
[----:B------:R-:W-:Y:S05]  /*10ee0*/  BRA `(.L_x_10906) ;  /* 0xffffffc800fc7947 */ /* 0x000fea000383ffff */
.L_x_10839:
        /* <DEDUP_REMOVED lines=8> */
.L_x_10842:
[----:B0-----:R0:W1:Y:S02]  /*10f70*/  SYNCS.PHASECHK.TRANS64.TRYWAIT P0, [R11+URZ+0x22860], R6 ;  /* 0x022860060b0075a7 */ /* 0x001064000800017f */
[----:B-1----:R-:W-:Y:S05]  /*10f80*/  @!P0 NANOSLEEP.SYNCS 0x989680 ;  /* 0x009896800000895d */ /* 0x002fea0003900000 */
[----:B------:R-:W1:Y:S02]  /*10f90*/  @!P0 SYNCS.PHASECHK.TRANS64 P0, [R11+URZ+0x22860], R6 ;  /* 0x022860060b0085a7 */ /* 0x000e64000800007f */
[----:B-1----:R-:W-:Y:S05]  /*10fa0*/  @!P0 BRA `(.L_x_10842) ;  /* 0xfffffffc00f08947 */ /* 0x002fea000383ffff */
[----:B------:R-:W-:Y:S05]  /*10fb0*/  BRA `(.L_x_10908) ;  /* 0xffffffcc00f47947 */ /* 0x000fea000383ffff */
.L_x_10851:
[----:B-1----:R1:W2:Y:S02]  /*10fc0*/  SYNCS.PHASECHK.TRANS64.TRYWAIT P0, [R2+URZ+0x22840], R3 ;  /* 0x02284003020075a7 */ /* 0x0022a4000800017f */
[----:B--2---:R-:W-:Y:S05]  /*10fd0*/  @!P0 NANOSLEEP.SYNCS 0x989680 ;  /* 0x009896800000895d */ /* 0x004fea0003900000 */
[----:B------:R-:W2:Y:S02]  /*10fe0*/  @!P0 SYNCS.PHASECHK.TRANS64 P0, [R2+URZ+0x22840], R3 ;  /* 0x02284003020085a7 */ /* 0x000ea4000800007f */
[----:B--2---:R-:W-:Y:S05]  /*10ff0*/  @!P0 BRA `(.L_x_10851) ;  /* 0xfffffffc00f08947 */ /* 0x004fea000383ffff */
[----:B------:R-:W-:Y:S05]  /*11000*/  BRA `(.L_x_10909) ;  /* 0xffffffd4006c7947 */ /* 0x000fea000383ffff */
.L_x_10853:
[----:B0-----:R0:W2:Y:S02]  /*11010*/  SYNCS.PHASECHK.TRANS64.TRYWAIT P0, [R2+URZ+0x22860], R3 ;  /* 0x02286003020075a7 */ /* 0x0010a4000800017f */
[----:B--2---:R-:W-:Y:S05]  /*11020*/  @!P0 NANOSLEEP.SYNCS 0x989680 ;  /* 0x009896800000895d */ /* 0x004fea0003900000 */
[----:B------:R-:W2:Y:S02]  /*11030*/  @!P0 SYNCS.PHASECHK.TRANS64 P0, [R2+URZ+0x22860], R3 ;  /* 0x02286003020085a7 */ /* 0x000ea4000800007f */
[----:B--2---:R-:W-:Y:S05]  /*11040*/  @!P0 BRA `(.L_x_10853) ;  /* 0xfffffffc00f08947 */ /* 0x004fea000383ffff */
[----:B------:R-:W-:Y:S05]  /*11050*/  BRA `(.L_x_10910) ;  /* 0xffffffd400dc7947 */ /* 0x000fea000383ffff */
.L_x_10858:
[----:B-1----:R1:W2:Y:S02]  /*11060*/  SYNCS.PHASECHK.TRANS64.TRYWAIT P0, [R2+URZ+0x22840], R3 ;  /* 0x02284003020075a7 */ /* 0x0022a4000800017f */
[----:B--2---:R-:W-:Y:S05]  /*11070*/  @!P0 NANOSLEEP.SYNCS 0x989680 ;  /* 0x009896800000895d */ /* 0x004fea0003900000 */
[----:B------:R-:W2:Y:S02]  /*11080*/  @!P0 SYNCS.PHASECHK.TRANS64 P0, [R2+URZ+0x22840], R3 ;  /* 0x02284003020085a7 */ /* 0x000ea4000800007f */
[----:B--2---:R-:W-:Y:S05]  /*11090*/  @!P0 BRA `(.L_x_10858) ;  /* 0xfffffffc00f08947 */ /* 0x004fea000383ffff */
[----:B------:R-:W-:Y:S05]  /*110a0*/  BRA `(.L_x_10911) ;  /* 0xffffffdc00287947 */ /* 0x000fea000383ffff */
.L_x_10860:
[----:B0-----:R0:W2:Y:S02]  /*110b0*/  SYNCS.PHASECHK.TRANS64.TRYWAIT P1, [R2+URZ+0x22860], R3 ;  /* 0x02286003020075a7 */ /* 0x0010a4000802017f */
[----:B--2---:R-:W-:Y:S05]  /*110c0*/  @!P1 NANOSLEEP.SYNCS 0x989680 ;  /* 0x009896800000995d */ /* 0x004fea0003900000 */
[----:B------:R-:W2:Y:S02]  /*110d0*/  @!P1 SYNCS.PHASECHK.TRANS64 P1, [R2+URZ+0x22860], R3 ;  /* 0x02286003020095a7 */ /* 0x000ea4000802007f */
[----:B--2---:R-:W-:Y:S05]  /*110e0*/  @!P1 BRA `(.L_x_10860) ;  /* 0xfffffffc00f09947 */ /* 0x004fea000383ffff */
[----:B------:R-:W-:Y:S05]  /*110f0*/  BRA `(.L_x_10912) ;  /* 0xffffffdc00947947 */ /* 0x000fea000383ffff */
.L_x_10865:
[----:B--2---:R2:W3:Y:S02]  /*11100*/  SYNCS.PHASECHK.TRANS64.TRYWAIT P0, [R2+URZ+0x22840], R3 ;  /* 0x02284003020075a7 */ /* 0x0044e4000800017f */
[----:B---3--:R-:W-:Y:S05]  /*11110*/  @!P0 NANOSLEEP.SYNCS 0x989680 ;  /* 0x009896800000895d */ /* 0x008fea0003900000 */
[----:B------:R-:W3:Y:S02]  /*11120*/  @!P0 SYNCS.PHASECHK.TRANS64 P0, [R2+URZ+0x22840], R3 ;  /* 0x02284003020085a7 */ /* 0x000ee4000800007f */
[----:B---3--:R-:W-:Y:S05]  /*11130*/  @!P0 BRA `(.L_x_10865) ;  /* 0xfffffffc00f08947 */ /* 0x008fea000383ffff */
[----:B------:R-:W-:Y:S05]  /*11140*/  BRA `(.L_x_10913) ;  /* 0xffffffe000c07947 */ /* 0x000fea000383ffff */
.L_x_10867:
[----:B0-----:R0:W1:Y:S02]  /*11150*/  SYNCS.PHASECHK.TRANS64.TRYWAIT P1, [R2+URZ+0x22860], R3 ;  /* 0x02286003020075a7 */ /* 0x001064000802017f */
[----:B-1----:R-:W-:Y:S05]  /*11160*/  @!P1 NANOSLEEP.SYNCS 0x989680 ;  /* 0x009896800000995d */ /* 0x002fea0003900000 */
[----:B------:R-:W1:Y:S02]  /*11170*/  @!P1 SYNCS.PHASECHK.TRANS64 P1, [R2+URZ+0x22860], R3 ;  /* 0x02286003020095a7 */ /* 0x000e64000802007f */
[----:B-1----:R-:W-:Y:S05]  /*11180*/  @!P1 BRA `(.L_x_10867) ;  /* 0xfffffffc00f09947 */ /* 0x002fea000383ffff */
[----:B------:R-:W-:Y:S05]  /*11190*/  BRA `(.L_x_10914) ;  /* 0xffffffe400307947 */ /* 0x000fea000383ffff */
.L_x_10872:
        /* <DEDUP_REMOVED lines=8> */
.L_x_10916:
[----:B------:R-:W-:Y:S05]  /*11220*/  BSYNC B0 ;  /* 0x0000000000007941 */ /* 0x000fea0003800000 */
.L_x_10915:
        /* <DEDUP_REMOVED lines=8> */
.L_x_10917:
[----:B------:R-:W-:Y:S01]  /*112b0*/  MOV R7, R14 ;  /* 0x0000000e00077202 */ /* 0x000fe20000000f00 */
[----:B------:R-:W-:Y:S06]  /*112c0*/  BRA `(.L_x_10918) ;  /* 0xffffffe800247947 */ /* 0x000fec000383ffff */
.L_x_10875:
        /* <DEDUP_REMOVED lines=8> */
.L_x_10920:
[----:B------:R-:W-:Y:S05]  /*11350*/  BSYNC B0 ;  /* 0x0000000000007941 */ /* 0x000fea0003800000 */
.L_x_10919:
        /* <DEDUP_REMOVED lines=10> */
.L_x_10921:
        /* <DEDUP_REMOVED lines=8> */
.L_x_10922:
        /* <DEDUP_REMOVED lines=8> */
.L_x_10923:
        /* <DEDUP_REMOVED lines=8> */
.L_x_10924:
        /* <DEDUP_REMOVED lines=8> */
.L_x_10925:
[----:B------:R-:W-:Y:S05]  /*11600*/  BRA `(.L_x_10926) ;  /* 0xffffffe400e87947 */ /* 0x000fea000383ffff */
.L_x_10880:
        /* <DEDUP_REMOVED lines=8> */
.L_x_10928:
[----:B------:R-:W-:Y:S05]  /*11690*/  BSYNC B0 ;  /* 0x0000000000007941 */ /* 0x000fea0003800000 */
.L_x_10927:
        /* <DEDUP_REMOVED lines=10> */
.L_x_10929:
        /* <DEDUP_REMOVED lines=8> */
.L_x_10930:
        /* <DEDUP_REMOVED lines=8> */
.L_x_10931:
        /* <DEDUP_REMOVED lines=8> */
.L_x_10932:
        /* <DEDUP_REMOVED lines=8> */
.L_x_10933:
[----:B------:R-:W-:Y:S05]  /*11940*/  BRA `(.L_x_10934) ;  /* 0xffffffe400cc7947 */ /* 0x000fea000383ffff */
.L_x_10882:
[----:B------:R-:W-:Y:S01]  /*11950*/  BSSY B0, `(.L_x_10935) ;  /* 0x0000006000007945 */ /* 0x000fe20003800000 */
[----:B------:R-:W-:Y:S01]  /*11960*/  PLOP3.LUT P6, PT, P6, PT, PT, 0x8, 0x0 ;  /* 0x000000000000781c */ /* 0x000fe200037ce170 */
[----:B------:R-:W-:-:S12]  /*11970*/  IMAD.MOV.U32 R15, RZ, RZ, -0x1 ;  /* 0xffffffffff0f7424 */ /* 0x000fd800078e00ff */
[----:B0-----:R-:W-:Y:S05]  /*11980*/  WARPSYNC.COLLECTIVE R15, `(.L_x_10936) ;  /* 0x000000000f087348 */ /* 0x001fea0003c00000 */
[----:B------:R-:W-:Y:S01]  /*11990*/  VOTE.ANY R14, PT, P6 ;  /* 0x00000000000e7806 */ /* 0x000fe200030e0100 */
[----:B0-----:R-:W-:Y:S06]  /*119a0*/  ENDCOLLECTIVE ;  /* 0x000000000000791b */ /* 0x001fec0003800000 */
.L_x_10936:
[----:B------:R-:W-:Y:S05]  /*119b0*/  BSYNC B0 ;  /* 0x0000000000007941 */ /* 0x000fea0003800000 */
.L_x_10935:
        /* <DEDUP_REMOVED lines=9> */
.L_x_10937:
[----:B------:R-:W-:Y:S01]  /*11a50*/  IMAD.MOV.U32 R17, RZ, RZ, R14 ;  /* 0x000000ffff117224 */ /* 0x000fe200078e000e */
[----:B------:R-:W-:Y:S06]  /*11a60*/  BRA `(.L_x_10938) ;  /* 0xffffffe400bc7947 */ /* 0x000fec000383ffff */
.L_x_10884:
[----:B------:R-:W-:Y:S01]  /*11a70*/  BSSY B0, `(.L_x_10939) ;  /* 0x0000007000007945 */ /* 0x000fe20003800000 */
[----:B------:R-:W-:Y:S02]  /*11a80*/  IMAD.MOV.U32 R13, RZ, RZ, R2 ;  /* 0x000000ffff0d7224 */ /* 0x000fe400078e0002 */
[----:B------:R-:W-:Y:S02]  /*11a90*/  IMAD.MOV.U32 R11, RZ, RZ, 0x1f ;  /* 0x0000001fff0b7424 */ /* 0x000fe400078e00ff */
[----:B------:R-:W-:-:S07]  /*11aa0*/  IMAD.MOV.U32 R15, RZ, RZ, -0x1 ;  /* 0xffffffffff0f7424 */ /* 0x000fce00078e00ff */
[----:B012---:R-:W-:Y:S05]  /*11ab0*/  WARPSYNC.COLLECTIVE R15, `(.L_x_10940) ;  /* 0x000000000f087348 */ /* 0x007fea0003c00000 */
[----:B------:R3:W4:Y:S02]  /*11ac0*/  SHFL.IDX P6, R14, R13, R12, R11 ;  /* 0x0000000c0d0e7389 */ /* 0x00072400000c000b */
[----:B01234-:R-:W-:Y:S01]  /*11ad0*/  ENDCOLLECTIVE ;  /* 0x000000000000791b */ /* 0x01ffe20003800000 */
.L_x_10940:
[----:B------:R-:W-:Y:S05]  /*11ae0*/  BSYNC B0 ;  /* 0x0000000000007941 */ /* 0x000fea0003800000 */
.L_x_10939:
[----:B------:R-:W-:Y:S01]  /*11af0*/  IMAD.MOV.U32 R7, RZ, RZ, R14 ;  /* 0x000000ffff077224 */ /* 0x000fe200078e000e */
[----:B------:R-:W-:Y:S06]  /*11b00*/  BRA `(.L_x_10883) ;  /* 0xffffffe400b07947 */ /* 0x000fec000383ffff */
.L_x_10888:
[----:B-1----:R1:W2:Y:S02]  /*11b10*/  SYNCS.PHASECHK.TRANS64.TRYWAIT P0, [R0+URZ+0x22820], R3 ;  /* 0x02282003000075a7 */ /* 0x0022a4000800017f */
[----:B--2---:R-:W-:Y:S05]  /*11b20*/  @!P0 NANOSLEEP.SYNCS 0x989680 ;  /* 0x009896800000895d */ /* 0x004fea0003900000 */
[----:B------:R-:W2:Y:S02]  /*11b30*/  @!P0 SYNCS.PHASECHK.TRANS64 P0, [R0+URZ+0x22820], R3 ;  /* 0x02282003000085a7 */ /* 0x000ea4000800007f */
[----:B--2---:R-:W-:Y:S05]  /*11b40*/  @!P0 BRA `(.L_x_10888) ;  /* 0xfffffffc00f08947 */ /* 0x004fea000383ffff */
[----:B------:R-:W-:Y:S05]  /*11b50*/  BRA `(.L_x_10941) ;  /* 0xffffffec00247947 */ /* 0x000fea000383ffff */
.L_x_10889:
[----:B------:R-:W2:Y:S01]  /*11b60*/  S2R R2, SR_TID.X ;  /* 0x0000000000027919 */ /* 0x000ea20000002100 */
        /* <DEDUP_REMOVED lines=10> */
.L_x_10943:
[----:B------:R-:W-:Y:S05]  /*11c10*/  BSYNC B0 ;  /* 0x0000000000007941 */ /* 0x000fea0003800000 */
.L_x_10942:
[----:B------:R-:W-:Y:S05]  /*11c20*/  BRA `(.L_x_10944) ;  /* 0xffffffec000c7947 */ /* 0x000fea000383ffff */
.L_x_10892:
[----:B------:R-:W-:Y:S01]  /*11c30*/  BSSY B1, `(.L_x_10945) ;  /* 0x0000006000017945 */ /* 0x000fe20003800000 */
[----:B------:R-:W-:-:S07]  /*11c40*/  IMAD.MOV.U32 R15, RZ, RZ, -0x1 ;  /* 0xffffffffff0f7424 */ /* 0x000fce00078e00ff */
[----:B012---:R-:W-:Y:S05]  /*11c50*/  WARPSYNC.COLLECTIVE R15, `(.L_x_10946) ;  /* 0x000000000f0c7348 */ /* 0x007fea0003c00000 */
[----:B------:R-:W-:Y:S02]  /*11c60*/  ELECT P6, UR62, PT ;  /* 0x00000000003e782f */ /* 0x000fe400038c0000 */
[----:B------:R-:W-:Y:S01]  /*11c70*/  MOV R14, UR62 ;  /* 0x0000003e000e7c02 */ /* 0x000fe20008000f00 */
[----:B012---:R-:W-:Y:S10]  /*11c80*/  ENDCOLLECTIVE ;  /* 0x000000000000791b */ /* 0x007ff40003800000 */
.L_x_10946:
[----:B------:R-:W-:Y:S05]  /*11c90*/  BSYNC B1 ;  /* 0x0000000000017941 */ /* 0x000fea0003800000 */
.L_x_10945:
[----:B------:R-:W-:Y:S05]  /*11ca0*/  BRA `(.L_x_10947) ;  /* 0xffffffec00047947 */ /* 0x000fea000383ffff */
.L_x_10894:
[----:B-1----:R1:W2:Y:S02]  /*11cb0*/  SYNCS.PHASECHK.TRANS64.TRYWAIT P0, [R6+URZ], R5 ;  /* 0x00000005060075a7 */ /* 0x0022a4000800017f */
[----:B--2---:R-:W-:Y:S05]  /*11cc0*/  @!P0 NANOSLEEP.SYNCS 0x989680 ;  /* 0x009896800000895d */ /* 0x004fea0003900000 */
[----:B------:R-:W2:Y:S02]  /*11cd0*/  @!P0 SYNCS.PHASECHK.TRANS64 P0, [R6+URZ], R5 ;  /* 0x00000005060085a7 */ /* 0x000ea4000800007f */
[----:B--2---:R-:W-:Y:S05]  /*11ce0*/  @!P0 BRA `(.L_x_10894) ;  /* 0xfffffffc00f08947 */ /* 0x004fea000383ffff */
[----:B------:R-:W-:Y:S05]  /*11cf0*/  BRA `(.L_x_10948) ;  /* 0xffffffec00407947 */ /* 0x000fea000383ffff */
.L_x_10895:
[----:B--2---:R2:W3:Y:S02]  /*11d00*/  SYNCS.PHASECHK.TRANS64.TRYWAIT P0, [R7+URZ], R2 ;  /* 0x00000002070075a7 */ /* 0x0044e4000800017f */
[----:B---3--:R-:W-:Y:S05]  /*11d10*/  @!P0 NANOSLEEP.SYNCS 0x989680 ;  /* 0x009896800000895d */ /* 0x008fea0003900000 */
[----:B------:R-:W3:Y:S02]  /*11d20*/  @!P0 SYNCS.PHASECHK.TRANS64 P0, [R7+URZ], R2 ;  /* 0x00000002070085a7 */ /* 0x000ee4000800007f */
[----:B---3--:R-:W-:Y:S05]  /*11d30*/  @!P0 BRA `(.L_x_10895) ;  /* 0xfffffffc00f08947 */ /* 0x008fea000383ffff */
[----:B------:R-:W-:Y:S05]  /*11d40*/  BRA `(.L_x_10949) ;  /* 0xffffffec00347947 */ /* 0x000fea000383ffff */
.L_x_10897:
[----:B---3--:R3:W4:Y:S02]  /*11d50*/  SYNCS.PHASECHK.TRANS64.TRYWAIT P0, [R4+URZ], R5 ;  /* 0x00000005040075a7 */ /* 0x008724000800017f */
[----:B----4-:R-:W-:Y:S05]  /*11d60*/  @!P0 NANOSLEEP.SYNCS 0x989680 ;  /* 0x009896800000895d */ /* 0x010fea0003900000 */
[----:B------:R-:W4:Y:S02]  /*11d70*/  @!P0 SYNCS.PHASECHK.TRANS64 P0, [R4+URZ], R5 ;  /* 0x00000005040085a7 */ /* 0x000f24000800007f */
[----:B----4-:R-:W-:Y:S05]  /*11d80*/  @!P0 BRA `(.L_x_10897) ;  /* 0xfffffffc00f08947 */ /* 0x010fea000383ffff */
[----:B------:R-:W-:Y:S05]  /*11d90*/  BRA `(.L_x_10950) ;  /* 0xffffffec003c7947 */ /* 0x000fea000383ffff */
.L_x_10951:
        /* <DEDUP_REMOVED lines=14> */
.L_x_11976:


//--------------------- .text._ZN7cutlass13device_kernelIN5flash11enable_sm90INS1_16FlashAttnFwdSm90INS1_25CollectiveMainloopFwdSm90ILi2EN4cute5tupleIJNS5_1CILi1EEES8_S8_EEENS6_IJNS7_ILi128EEENS7_ILi96EEENS7_ILi64EEEEEELi256ENS_6half_tEfNS_4arch4Sm90ELb1ELb0ELb1ELb1ELb0ELb1ELb0ELb1ELb0ELb0ELb0ELb0EEENS1_21CollectiveEpilogueFwdINS6_IJSA_NS7_ILi256EEESB_EEES9_SE_SG_Li256ELb1ELb0ELb0ELb0EEENS1_36VarlenDynamicPersistentTileSchedulerILi128ELi96ELi256ELi32ELb0ELb0ELb1ELb1ELb1ELb1EEEEEEEEEvNT_6ParamsE --------------------------
	.section	.text._ZN7cutlass13device_kernelIN5flash11enable_sm90INS1_16FlashAttnFwdSm90INS1_25CollectiveMainloopFwdSm90ILi2EN4cute5tupleIJNS5_1CILi1EEES8_S8_EEENS6_IJNS7_ILi128EEENS7_ILi96EEENS7_ILi64EEEEEELi256ENS_6half_tEfNS_4arch4Sm90ELb1ELb0ELb1ELb1ELb0ELb1ELb0ELb1ELb0ELb0ELb0ELb0EEENS1_21CollectiveEpilogueFwdINS6_IJSA_NS7_ILi256EEESB_EEES9_SE_SG_Li256ELb1ELb0ELb0ELb0EEENS1_36VarlenDynamicPersistentTileSchedulerILi128ELi96ELi256ELi32ELb0ELb0ELb1ELb1ELb1ELb1EEEEEEEEEvNT_6ParamsE,"ax",@progbits
	.align	128
.text._ZN7cutlass13device_kernelIN5flash11enable_sm90INS1_16FlashAttnFwdSm90INS1_25CollectiveMainloopFwdSm90ILi2EN4cute5tupleIJNS5_1CILi1EEES8_S8_EEENS6_IJNS7_ILi128EEENS7_ILi96EEENS7_ILi64EEEEEELi256ENS_6half_tEfNS_4arch4Sm90ELb1ELb0ELb1ELb1ELb0ELb1ELb0ELb1ELb0ELb0ELb0ELb0EEENS1_21CollectiveEpilogueFwdINS6_IJSA_NS7_ILi256EEESB_EEES9_SE_SG_Li256ELb1ELb0ELb0ELb0EEENS1_36VarlenDynamicPersistentTileSchedulerILi128ELi96ELi256ELi32ELb0ELb0ELb1ELb1ELb1ELb1EEEEEEEEEvNT_6ParamsE:
        .type           _ZN7cutlass13device_kernelIN5flash11enable_sm90INS1_16FlashAttnFwdSm90INS1_25CollectiveMainloopFwdSm90ILi2EN4cute5tupleIJNS5_1CILi1EEES8_S8_EEENS6_IJNS7_ILi128EEENS7_ILi96EEENS7_ILi64EEEEEELi256ENS_6half_tEfNS_4arch4Sm90ELb1ELb0ELb1ELb1ELb0ELb1ELb0ELb1ELb0ELb0ELb0ELb0EEENS1_21CollectiveEpilogueFwdINS6_IJSA_NS7_ILi256EEESB_EEES9_SE_SG_Li256ELb1ELb0ELb0ELb0EEENS1_36VarlenDynamicPersistentTileSchedulerILi128ELi96ELi256ELi32ELb0ELb0ELb1ELb1ELb1ELb1EEEEEEEEEvNT_6ParamsE,@function
        .size           _ZN7cutlass13device_kernelIN5flash11enable_sm90INS1_16FlashAttnFwdSm90INS1_25CollectiveMainloopFwdSm90ILi2EN4cute5tupleIJNS5_1CILi1EEES8_S8_EEENS6_IJNS7_ILi128EEENS7_ILi96EEENS7_ILi64EEEEEELi256ENS_6half_tEfNS_4arch4Sm90ELb1ELb0ELb1ELb1ELb0ELb1ELb0ELb1ELb0ELb0ELb0ELb0EEENS1_21CollectiveEpilogueFwdINS6_IJSA_NS7_ILi256EEESB_EEES9_SE_SG_Li256ELb1ELb0ELb0ELb0EEENS1_36VarlenDynamicPersistentTileSchedulerILi128ELi96ELi256ELi32ELb0ELb0ELb1ELb1ELb1ELb1EEEEEEEEEvNT_6ParamsE,(.L_x_11977 - _ZN7cutlass13device_kernelIN5flash11enable_sm90INS1_16FlashAttnFwdSm90INS1_25CollectiveMainloopFwdSm90ILi2EN4cute5tupleIJNS5_1CILi1EEES8_S8_EEENS6_IJNS7_ILi128EEENS7_ILi96EEENS7_ILi64EEEEEELi256ENS_6half_tEfNS_4arch4Sm90ELb1ELb0ELb1ELb1ELb0ELb1ELb0ELb1ELb0ELb0ELb0ELb0EEENS1_21CollectiveEpilogueFwdINS6_IJSA_NS7_ILi256EEESB_EEES9_SE_SG_Li256ELb1ELb0ELb0ELb0EEENS1_36VarlenDynamicPersistentTileSchedulerILi128ELi96ELi256ELi32ELb0ELb0ELb1ELb1ELb1ELb1EEEEEEEEEvNT_6ParamsE)
        .other          _ZN7cutlass13device_kernelIN5flash11enable_sm90INS1_16FlashAttnFwdSm90INS1_25CollectiveMainloopFwdSm90ILi2EN4cute5tupleIJNS5_1CILi1EEES8_S8_EEENS6_IJNS7_ILi128EEENS7_ILi96EEENS7_ILi64EEEEEELi256ENS_6half_tEfNS_4arch4Sm90ELb1ELb0ELb1ELb1ELb0ELb1ELb0ELb1ELb0ELb0ELb0ELb0EEENS1_21CollectiveEpilogueFwdINS6_IJSA_NS7_ILi256EEESB_EEES9_SE_SG_Li256ELb1ELb0ELb0ELb0EEENS1_36VarlenDynamicPersistentTileSchedulerILi128ELi96ELi256ELi32ELb0ELb0ELb1ELb1ELb1ELb1EEEEEEEEEvNT_6ParamsE,@"STO_CUDA_ENTRY STV_DEFAULT"
_ZN7cutlass13device_kernelIN5flash11enable_sm90INS1_16FlashAttnFwdSm90INS1_25CollectiveMainloopFwdSm90ILi2EN4cute5tupleIJNS5_1CILi1EEES8_S8_EEENS6_IJNS7_ILi128EEENS7_ILi96EEENS7_ILi64EEEEEELi256ENS_6half_tEfNS_4arch4Sm90ELb1ELb0ELb1ELb1ELb0ELb1ELb0ELb1ELb0ELb0ELb0ELb0EEENS1_21CollectiveEpilogueFwdINS6_IJSA_NS7_ILi256EEESB_EEES9_SE_SG_Li256ELb1ELb0ELb0ELb0EEENS1_36VarlenDynamicPersistentTileSchedulerILi128ELi96ELi256ELi32ELb0ELb0ELb1ELb1ELb1ELb1EEEEEEEEEvNT_6ParamsE:
        /* <DEDUP_REMOVED lines=27> */
.L_x_10953:
[----:B------:R-:W-:Y:S05]  /*01b0*/  BSYNC B0 ;  /* 0x0000000000007941 */ /* 0x000fea0003800000 */
.L_x_10952:
        /* <DEDUP_REMOVED lines=41> */
.L_x_10954:
        /* <DEDUP_REMOVED lines=22> */
.L_x_10955:
        /* <DEDUP_REMOVED lines=18> */
.L_x_10956:
        /* <DEDUP_REMOVED lines=22> */
.L_x_10957:
        /* <DEDUP_REMOVED lines=22> */
.L_x_10958:
        /* <DEDUP_REMOVED lines=8> */
.L_x_10961:
        /* <DEDUP_REMOVED lines=21> */
[----:B------:R-:W-:Y:S01]  /*0b60*/  CS2R R22, SRZ ;  /* 0x0000000000167805 */ /* 0x000fe2000001ff00 */
[----:B------:R-:W-:Y:S01]  /*0b70*/  IMAD.MOV.U32 R204, RZ, RZ, RZ ;  /* 0x000000ffffcc7224 */ /* 0x000fe200078e00ff */
[----:B------:R-:W-:Y:S01]  /*0b80*/  ULOP3.LUT UR44, UR36, 0x1, URZ, 0xfc, !UPT ;  /* 0x00000001242c7892 */ /* 0x000fe2000f8efc3f */
[----:B0-----:R-:W-:-:S05]  /*0b90*/  VIADD R10, R2, 0xffffff80 ;  /* 0xffffff80020a7836 */ /* 0x001fca0000000000 */
[----:B------:R-:W-:-:S04]  /*0ba0*/  SHF.R.S32.HI R0, RZ, 0x1f, R10 ;  /* 0x0000001fff007819 */ /* 0x000fc8000001140a */
[CC--:B------:R-:W-:Y:S02]  /*0bb0*/  LEA.HI R2, R0.reuse, R10.reuse, RZ, 0x7 ;  /* 0x0000000a00027211 */ /* 0x0c0fe400078f38ff */
[----:B------:R-:W-:Y:S02]  /*0bc0*/  LEA.HI R209, R0, R10, RZ, 0x5 ;  /* 0x0000000a00d17211 */ /* 0x000fe400078f28ff */
[----:B------:R-:W-:Y:S02]  /*0bd0*/  LOP3.LUT R236, R2, 0xffffff80, RZ, 0xc0, !PT ;  /* 0xffffff8002ec7812 */ /* 0x000fe400078ec0ff */
[----:B------:R-:W-:Y:S02]  /*0be0*/  SHF.R.S32.HI R209, RZ, 0x5, R209 ;  /* 0x00000005ffd17819 */ /* 0x000fe400000114d1 */
[----:B------:R-:W-:Y:S02]  /*0bf0*/  IADD3 R236, R10, -R236, RZ ;  /* 0x800000ec0aec7210 */ /* 0x000fe40007ffe0ff */
        /* <DEDUP_REMOVED lines=17> */
[----:B------:R-:W-:Y:S01]  /*0d10*/  LOP3.LUT R211, R7, 0x7ffffffc, RZ, 0xc0, !PT ;  /* 0x7ffffffc07d37812 */ /* 0x000fe200078ec0ff */
[----:B------:R-:W-:Y:S01]  /*0d20*/  IMAD.IADD R4, R10, 0x1, -R4 ;  /* 0x000000010a047824 */ /* 0x000fe200078e0a04 */
[----:B------:R-:W-:Y:S01]  /*0d30*/  LOP3.LUT R3, R3, 0x1ffffffe, RZ, 0xc0, !PT ;  /* 0x1ffffffe03037812 */ /* 0x000fe200078ec0ff */
[----:B------:R-:W-:Y:S01]  /*0d40*/  IMAD.IADD R2, R11, 0x1, -R2 ;  /* 0x000000010b027824 */ /* 0x000fe200078e0a02 */
[----:B------:R-:W-:Y:S02]  /*0d50*/  IADD3 R211, R236, -R211, RZ ;  /* 0x800000d3ecd37210 */ /* 0x000fe40007ffe0ff */
[----:B------:R-:W-:Y:S01]  /*0d60*/  LEA R4, R209, R4, 0x4 ;  /* 0x00000004d1047211 */ /* 0x000fe200078e20ff */
[----:B------:R-:W-:Y:S01]  /*0d70*/  IMAD.IADD R3, R6, 0x1, -R3 ;  /* 0x0000000106037824 */ /* 0x000fe200078e0a03 */
[----:B------:R-:W-:Y:S01]  /*0d80*/  LEA R212, R2, R5, 0x6 ;  /* 0x0000000502d47211 */ /* 0x000fe200078e30ff */
[----:B------:R-:W-:-:S02]  /*0d90*/  IMAD.MOV.U32 R2, RZ, RZ, RZ ;  /* 0x000000ffff027224 */ /* 0x000fc400078e00ff */
[----:B------:R-:W-:Y:S01]  /*0da0*/  IMAD R8, R4, 0x8, R3 ;  /* 0x0000000804087824 */ /* 0x000fe200078e0203 */
[CC--:B------:R-:W-:Y:S02]  /*0db0*/  LEA.HI R3, R0.reuse, R10.reuse, RZ, 0x2 ;  /* 0x0000000a00037211 */ /* 0x0c0fe400078f10ff */
[----:B------:R-:W-:Y:S02]  /*0dc0*/  LEA.HI R0, R0, R10, RZ, 0x3 ;  /* 0x0000000a00007211 */ /* 0x000fe400078f18ff */
[----:B------:R-:W-:Y:S02]  /*0dd0*/  SHF.R.S32.HI R19, RZ, 0x2, R3 ;  /* 0x00000002ff137819 */ /* 0x000fe40000011403 */
[----:B------:R-:W-:Y:S02]  /*0de0*/  SHF.R.S32.HI R206, RZ, 0x3, R0 ;  /* 0x00000003ffce7819 */ /* 0x000fe40000011400 */
[----:B------:R-:W-:Y:S02]  /*0df0*/  LOP3.LUT R0, R0, 0x1ffffff8, RZ, 0xc0, !PT ;  /* 0x1ffffff800007812 */ /* 0x000fe400078ec0ff */
[----:B------:R-:W-:-:S02]  /*0e00*/  IADD3 R225, R19, 0x40, RZ ;  /* 0x0000004013e17810 */ /* 0x000fc40007ffe0ff */
[----:B------:R-:W-:Y:S01]  /*0e10*/  LOP3.LUT R235, R3, 0xfffffffc, RZ, 0xc0, !PT ;  /* 0xfffffffc03eb7812 */ /* 0x000fe200078ec0ff */
[----:B------:R-:W-:Y:S01]  /*0e20*/  IMAD.IADD R0, R10, 0x1, -R0 ;  /* 0x000000010a007824 */ /* 0x000fe200078e0a00 */
[----:B------:R-:W-:Y:S01]  /*0e30*/  SHF.R.S32.HI R6, RZ, 0x1f, R225 ;  /* 0x0000001fff067819 */ /* 0x000fe200000114e1 */
[----:B------:R-:W-:Y:S01]  /*0e40*/  IMAD.SHL.U32 R208, R225, 0x40, RZ ;  /* 0x00000040e1d07824 */ /* 0x000fe200078e00ff */
[----:B------:R-:W-:Y:S01]  /*0e50*/  SHF.R.S32.HI R4, RZ, 0x1f, R3 ;  /* 0x0000001fff047819 */ /* 0x000fe20000011403 */
[----:B------:R-:W-:Y:S01]  /*0e60*/  IMAD.SHL.U32 R205, R0, 0x8, RZ ;  /* 0x0000000800cd7824 */ /* 0x000fe200078e00ff */
[----:B------:R-:W-:Y:S01]  /*0e70*/  LEA.HI R6, R6, R225, RZ, 0x3 ;  /* 0x000000e106067211 */ /* 0x000fe200078f18ff */
[----:B------:R-:W-:Y:S01]  /*0e80*/  IMAD.SHL.U32 R0, R8, 0x8, RZ ;  /* 0x0000000808007824 */ /* 0x000fe200078e00ff */
[----:B------:R-:W-:Y:S01]  /*0e90*/  LOP3.LUT R208, R208, 0x1c0, RZ, 0xc0, !PT ;  /* 0x000001c0d0d07812 */ /* 0x000fe200078ec0ff */
[----:B------:R-:W-:Y:S01]  /*0ea0*/  IMAD.IADD R235, R10, 0x1, -R235 ;  /* 0x000000010aeb7824 */ /* 0x000fe200078e0aeb */
[----:B------:R-:W-:Y:S01]  /*0eb0*/  LEA.HI R4, R4, R19, RZ, 0x3 ;  /* 0x0000001304047211 */ /* 0x000fe200078f18ff */
[----:B------:R-:W-:Y:S01]  /*0ec0*/  IMAD.SHL.U32 R6, R6, 0x40, RZ ;  /* 0x0000004006067824 */ /* 0x000fe200078e00ff */
[----:B------:R0:W-:Y:S01]  /*0ed0*/  STL [R1+0x8], R0 ;  /* 0x0000080001007387 */ /* 0x0001e20000100800 */
[----:B------:R-:W-:-:S02]  /*0ee0*/  SHF.R.U32.HI R5, RZ, 0x3, R208 ;  /* 0x00000003ff057819 */ /* 0x000fc400000116d0 */
[----:B------:R-:W-:Y:S02]  /*0ef0*/  SHF.L.U32 R16, R235, 0x3, RZ ;  /* 0x00000003eb107819 */ /* 0x000fe400000006ff */
[----:B------:R-:W-:Y:S02]  /*0f00*/  LOP3.LUT R210, R6, 0xfffffe00, RZ, 0xc0, !PT ;  /* 0xfffffe0006d27812 */ /* 0x000fe400078ec0ff */
[----:B------:R-:W-:Y:S02]  /*0f10*/  LOP3.LUT R3, R208, 0x38, R16, 0xf8, !PT ;  /* 0x00000038d0037812 */ /* 0x000fe400078ef810 */
[----:B------:R-:W-:Y:S02]  /*0f20*/  LOP3.LUT R4, R4, 0xfffffff8, RZ, 0xc0, !PT ;  /* 0xfffffff804047812 */ /* 0x000fe400078ec0ff */
[----:B------:R-:W-:Y:S02]  /*0f30*/  LOP3.LUT R3, R210, R3, R5, 0xf6, !PT ;  /* 0x00000003d2037212 */ /* 0x000fe400078ef605 */
[----:B------:R-:W-:Y:S01]  /*0f40*/  SHF.R.S32.HI R228, RZ, 0x1f, R19 ;  /* 0x0000001fffe47819 */ /* 0x000fe20000011413 */
[----:B------:R-:W-:Y:S01]  /*0f50*/  IMAD.IADD R233, R19, 0x1, -R4 ;  /* 0x0000000113e97824 */ /* 0x000fe200078e0a04 */
[----:B------:R-:W-:Y:S01]  /*0f60*/  SHF.R.S32.HI R17, RZ, 0x1f, R16 ;  /* 0x0000001fff117819 */ /* 0x000fe20000011410 */
[----:B0-----:R-:W-:-:S07]  /*0f70*/  IMAD R237, R3, 0x2, R18 ;  /* 0x0000000203ed7824 */ /* 0x001fce00078e0212 */
.L_x_11116:
[----:B0-----:R-:W0:Y:S02]  /*0f80*/  LDC.64 R220, c[0x0][0xc60] ;  /* 0x00031800ffdc7b82 */ /* 0x001e240000000a00 */
[----:B0-----:R-:W-:-:S06]  /*0f90*/  IMAD.WIDE R220, R203, 0x4, R220 ;  /* 0x00000004cbdc7825 */ /* 0x001fcc00078e02dc */
[----:B--2---:R-:W2:Y:S01]  /*0fa0*/  LDG.E R220, desc[UR40][R220.64] ;  /* 0x00000028dcdc7981 */ /* 0x004ea2000c1e1900 */
[----:B------:R-:W-:Y:S05]  /*0fb0*/  YIELD ;  /* 0x0000000000007946 */ /* 0x000fea0003800000 */
[----:B------:R-:W-:Y:S01]  /*0fc0*/  ULDC.64 UR4, c[0x0][0xa28] ;  /* 0x00028a0000047ab9 */ /* 0x000fe20000000a00 */
[----:B------:R-:W-:Y:S01]  /*0fd0*/  ULDC.64 UR8, c[0x0][0xa18] ;  /* 0x0002860000087ab9 */ /* 0x000fe20000000a00 */
[----:B------:R-:W-:Y:S01]  /*0fe0*/  ISETP.NE.U32.AND P1, PT, RZ, UR4, PT ;  /* 0x00000004ff007c0c */ /* 0x000fe2000bf25070 */
[----:B------:R-:W-:Y:S01]  /*0ff0*/  ULDC.64 UR6, c[0x0][0xa08] ;  /* 0x0002820000067ab9 */ /* 0x000fe20000000a00 */
[----:B------:R-:W-:Y:S01]  /*1000*/  MOV R3, RZ ;  /* 0x000000ff00037202 */ /* 0x000fe20000000f00 */
[----:B-----5:R-:W-:Y:S01]  /*1010*/  IMAD.MOV.U32 R27, RZ, RZ, RZ ;  /* 0x000000ffff1b7224 */ /* 0x020fe200078e00ff */
[----:B------:R-:W-:-:S02]  /*1020*/  ISETP.NE.AND.EX P1, PT, RZ, UR5, PT, P1 ;  /* 0x00000005ff007c0c */ /* 0x000fc4000bf25310 */
[----:B------:R-:W-:-:S04]  /*1030*/  ISETP.NE.U32.AND P0, PT, RZ, UR6, PT ;  /* 0x00000006ff007c0c */ /* 0x000fc8000bf05070 */
[----:B------:R-:W-:Y:S02]  /*1040*/  ISETP.NE.AND.EX P0, PT, RZ, UR7, PT, P0 ;  /* 0x00000007ff007c0c */ /* 0x000fe4000bf05300 */
[----:B--2---:R-:W-:Y:S01]  /*1050*/  SHF.R.S32.HI R234, RZ, 0x1f, R220 ;  /* 0x0000001fffea7819 */ /* 0x004fe200000114dc */
[----:B------:R-:W-:-:S04]  /*1060*/  IMAD.SHL.U32 R218, R220, 0x4, RZ ;  /* 0x00000004dcda7824 */ /* 0x000fc800078e00ff */
[C---:B-1----:R-:W-:Y:S02]  /*1070*/  @P1 LEA R4, P2, R220.reuse, UR4, 0x2 ;  /* 0x00000004dc041c11 */ /* 0x042fe4000f8410ff */
[C-C-:B------:R-:W-:Y:S02]  /*1080*/  SHF.L.U64.HI R219, R220.reuse, 0x2, R234.reuse ;  /* 0x00000002dcdb7819 */ /* 0x140fe400000102ea */
[----:B------:R-:W-:Y:S02]  /*1090*/  @P1 LEA.HI.X R5, R220, UR5, R234, 0x2, P2 ;  /* 0x00000005dc051c11 */ /* 0x000fe400090f14ea */
[----:B------:R-:W-:Y:S01]  /*10a0*/  ISETP.NE.U32.AND P2, PT, RZ, UR8, PT ;  /* 0x00000008ff007c0c */ /* 0x000fe2000bf45070 */
[----:B------:R-:W-:Y:S01]  /*10b0*/  ULDC UR4, c[0x0][0x288] ;  /* 0x0000a20000047ab9 */ /* 0x000fe20000000800 */
[----:B------:R-:W-:Y:S01]  /*10c0*/  IADD3 R8, P3, R218, UR6, RZ ;  /* 0x00000006da087c10 */ /* 0x000fe2000ff7e0ff */
[----:B------:R0:W5:Y:S01]  /*10d0*/  @P1 LDG.E R3, desc[UR40][R4.64] ;  /* 0x0000002804031981 */ /* 0x000162000c1e1900 */
[----:B------:R-:W-:Y:S01]  /*10e0*/  ISETP.NE.AND.EX P2, PT, RZ, UR9, PT, P2 ;  /* 0x00000009ff007c0c */ /* 0x000fe2000bf45320 */
[----:B------:R-:W-:Y:S01]  /*10f0*/  IMAD.U32 R200, RZ, RZ, UR4 ;  /* 0x00000004ffc87e24 */ /* 0x000fe2000f8e00ff */
[----:B------:R-:W-:Y:S01]  /*1100*/  IADD3.X R9, R219, UR7, RZ, P3, !PT ;  /* 0x00000007db097c10 */ /* 0x000fe20009ffe4ff */
[----:B------:R-:W-:-:S04]  /*1110*/  ULDC.64 UR4, c[0x0][0x3f8] ;  /* 0x0000fe0000047ab9 */ /* 0x000fc80000000a00 */
[----:B------:R0:W5:Y:S06]  /*1120*/  @P0 LDG.E R27, desc[UR40][R8.64] ;  /* 0x00000028081b0981 */ /* 0x00016c000c1e1900 */
        /* <DEDUP_REMOVED lines=12> */
[----:B------:R-:W-:Y:S01]  /*11f0*/  MOV R25, R220 ;  /* 0x000000dc00197202 */ /* 0x000fe20000000f00 */
        /* <DEDUP_REMOVED lines=10> */
.L_x_10963:
[----:B------:R-:W-:Y:S01]  /*12a0*/  ULDC.64 UR4, c[0x0][0xa20] ;  /* 0x0002880000047ab9 */ /* 0x000fe20000000a00 */
[----:B------:R-:W-:Y:S01]  /*12b0*/  IMAD.MOV.U32 R229, RZ, RZ, R201 ;  /* 0x000000ffffe57224 */ /* 0x000fe200078e00c9 */
[----:B------:R-:W-:Y:S02]  /*12c0*/  ISETP.NE.U32.AND P1, PT, RZ, UR4, PT ;  /* 0x00000004ff007c0c */ /* 0x000fe4000bf25070 */
[----:B------:R-:W-:Y:S02]  /*12d0*/  MOV R213, R202 ;  /* 0x000000ca00d57202 */ /* 0x000fe40000000f00 */
[----:B------:R-:W-:-:S13]  /*12e0*/  ISETP.NE.AND.EX P1, PT, RZ, UR5, PT, P1 ;  /* 0x00000005ff007c0c */ /* 0x000fda000bf25310 */
[----:B------:R-:W-:Y:S05]  /*12f0*/  @!P1 BRA `(.L_x_10964) ;  /* 0x0000000000109947 */ /* 0x000fea0003800000 */
[----:B------:R-:W-:-:S04]  /*1300*/  IADD3 R4, P0, R218, UR4, RZ ;  /* 0x00000004da047c10 */ /* 0x000fc8000ff1e0ff */
[----:B------:R-:W-:-:S05]  /*1310*/  IADD3.X R5, R219, UR5, RZ, P0, !PT ;  /* 0x00000005db057c10 */ /* 0x000fca00087fe4ff */
[----:B------:R0:W5:Y:S01]  /*1320*/  LDG.E R24, desc[UR40][R4.64] ;  /* 0x0000002804187981 */ /* 0x000162000c1e1900 */
[----:B------:R-:W-:Y:S05]  /*1330*/  BRA `(.L_x_10965) ;  /* 0x0000000000107947 */ /* 0x000fea0003800000 */
.L_x_10964:
[----:B------:R-:W-:Y:S05]  /*1340*/  @!P0 BRA `(.L_x_10965) ;  /* 0x00000000000c8947 */ /* 0x000fea0003800000 */
[----:B------:R-:W2:Y:S04]  /*1350*/  LDG.E R5, desc[UR40][R8.64] ;  /* 0x0000002808057981 */ /* 0x000ea8000c1e1900 */
[----:B------:R-:W2:Y:S02]  /*1360*/  LDG.E R24, desc[UR40][R8.64+0x4] ;  /* 0x0000042808187981 */ /* 0x000ea4000c1e1900 */
[----:B--2---:R-:W-:-:S07]  /*1370*/  IMAD.IADD R24, R24, 0x1, -R5 ;  /* 0x0000000118187824 */ /* 0x004fce00078e0a05 */
.L_x_10965:
        /* <DEDUP_REMOVED lines=21> */
[----:B------:R-:W-:-:S03]  /*14d0*/  IADD3 R3, R203, R3, -R200 ;  /* 0x00000003cb037210 */ /* 0x000fc60007ffe8c8 */
[----:B------:R-:W-:-:S04]  /*14e0*/  IMAD.HI R0, R0, 0x2aaaaaab, RZ ;  /* 0x2aaaaaab00007827 */ /* 0x000fc800078e02ff */
[----:B------:R-:W-:Y:S01]  /*14f0*/  IMAD.HI R4, R3, 0x2aaaaaab, RZ ;  /* 0x2aaaaaab03047827 */ /* 0x000fe200078e02ff */
[----:B------:R-:W-:-:S04]  /*1500*/  SHF.R.U32.HI R3, RZ, 0x1f, R0 ;  /* 0x0000001fff037819 */ /* 0x000fc80000011600 */
[----:B------:R-:W-:Y:S02]  /*1510*/  SHF.R.U32.HI R5, RZ, 0x1f, R4 ;  /* 0x0000001fff057819 */ /* 0x000fe40000011604 */
[----:B------:R-:W-:Y:S02]  /*1520*/  LEA.HI.SX32 R3, R0, R3, 0x1c ;  /* 0x0000000300037211 */ /* 0x000fe400078fe2ff */
[----:B------:R-:W-:-:S04]  /*1530*/  LEA.HI.SX32 R176, R4, R5, 0x1c ;  /* 0x0000000504b07211 */ /* 0x000fc800078fe2ff */
[----:B------:R-:W-:-:S05]  /*1540*/  VIMNMX R176, R3, R176, PT ;  /* 0x000000b003b07248 */ /* 0x000fca0003fe0100 */
[----:B------:R-:W-:-:S05]  /*1550*/  IMAD R3, R176, 0x60, -R11 ;  /* 0x00000060b0037824 */ /* 0x000fca00078e0a0b */
[----:B------:R-:W-:-:S04]  /*1560*/  VIMNMX R3, R3, R60, PT ;  /* 0x0000003c03037248 */ /* 0x000fc80003fe0100 */
[----:B------:R-:W-:Y:S01]  /*1570*/  ISETP.GT.AND P0, PT, R3, R58, PT ;  /* 0x0000003a0300720c */ /* 0x000fe20003f04270 */
[----:B------:R-:W-:-:S05]  /*1580*/  IMAD.WIDE.U32 R58, R58, -0x55555555, RZ ;  /* 0xaaaaaaab3a3a7825 */ /* 0x000fca00078e00ff */
[----:B------:R-:W-:-:S05]  /*1590*/  SHF.R.U32.HI R58, RZ, 0x6, R59 ;  /* 0x00000006ff3a7819 */ /* 0x000fca000001163b */
[----:B------:R-:W-:Y:S02]  /*15a0*/  IMAD.MOV.U32 R59, RZ, RZ, R58 ;  /* 0x000000ffff3b7224 */ /* 0x000fe400078e003a */
[----:B------:R-:W-:-:S05]  /*15b0*/  @P0 IADD3 R0, R3, 0x5f, RZ ;  /* 0x0000005f03000810 */ /* 0x000fca0007ffe0ff */
        /* <DEDUP_REMOVED lines=26> */
.L_x_10968:
[----:B------:R-:W-:Y:S05]  /*1760*/  BSYNC B6 ;  /* 0x0000000000067941 */ /* 0x000fea0003800000 */
.L_x_10967:
        /* <DEDUP_REMOVED lines=20> */
.L_x_10970:
[----:B------:R-:W-:Y:S05]  /*18b0*/  BSYNC B6 ;  /* 0x0000000000067941 */ /* 0x000fea0003800000 */
.L_x_10969:
        /* <DEDUP_REMOVED lines=8> */
[C---:B------:R-:W-:Y:S02]  /*1940*/  VIADD R97, R16.reuse, 0x20 ;  /* 0x0000002010617836 */ /* 0x040fe40000000000 */
        /* <DEDUP_REMOVED lines=10> */
[C---:B------:R-:W-:Y:S01]  /*19f0*/  VIADD R90, R16.reuse, 0xa0 ;  /* 0x000000a0105a7836 */ /* 0x040fe20000000000 */
[----:B------:R-:W-:Y:S01]  /*1a00*/  IADD3 R92, R16, 0x80, RZ ;  /* 0x00000080105c7810 */ /* 0x000fe20007ffe0ff */
[----:B------:R-:W-:Y:S01]  /*1a10*/  IMAD.SHL.U32 R28, R235, 0x4, RZ ;  /* 0x00000004eb1c7824 */ /* 0x000fe200078e00ff */
[----:B-1----:R-:W-:Y:S01]  /*1a20*/  SHF.L.U64.HI R86, R42, 0x6, R43 ;  /* 0x000000062a567819 */ /* 0x002fe2000001022b */
[-C--:B------:R-:W-:Y:S01]  /*1a30*/  IMAD R6, R33, R42.reuse, RZ ;  /* 0x0000002a21067224 */ /* 0x080fe200078e02ff */
[----:B---3--:R-:W-:Y:S01]  /*1a40*/  SHF.L.U64.HI R85, R54, 0x6, R55 ;  /* 0x0000000636557819 */ /* 0x008fe20000010237 */
[----:B--2---:R-:W-:Y:S01]  /*1a50*/  IMAD.WIDE.U32 R4, R56, R42, RZ ;  /* 0x0000002a38047225 */ /* 0x004fe200078e00ff */
[----:B------:R-:W-:-:S02]  /*1a60*/  SHF.R.U32.HI R26, RZ, 0x7, R20 ;  /* 0x00000007ff1a7819 */ /* 0x000fc40000011614 */
[----:B------:R-:W-:Y:S01]  /*1a70*/  SHF.R.S32.HI R29, RZ, 0x1f, R28 ;  /* 0x0000001fff1d7819 */ /* 0x000fe2000001141c */
[----:B------:R-:W0:Y:S01]  /*1a80*/  @P0 LDC R3, c[0x0][0x42c] ;  /* 0x00010b00ff030b82 */ /* 0x000e220000000800 */
[----:B------:R-:W-:Y:S01]  /*1a90*/  ISETP.NE.AND P6, PT, R26, 0x1, PT ;  /* 0x000000011a00780c */ /* 0x000fe20003fc5270 */
[----:B------:R-:W-:Y:S01]  /*1aa0*/  IMAD.SHL.U32 R87, R233, 0x40, RZ ;  /* 0x00000040e9577824 */ /* 0x000fe200078e00ff */
[----:B------:R-:W-:Y:S01]  /*1ab0*/  SHF.L.U32 R83, R54, 0x6, RZ ;  /* 0x0000000636537819 */ /* 0x000fe200000006ff */
[----:B------:R-:W-:Y:S01]  /*1ac0*/  IMAD.MOV.U32 R78, RZ, RZ, 0x20 ;  /* 0x00000020ff4e7424 */ /* 0x000fe200078e00ff */
[----:B------:R-:W-:Y:S01]  /*1ad0*/  SHF.R.S32.HI R81, RZ, 0x1f, R225 ;  /* 0x0000001fff517819 */ /* 0x000fe200000114e1 */
[----:B------:R-:W-:Y:S01]  /*1ae0*/  VIADD R79, R26, 0x8 ;  /* 0x000000081a4f7836 */ /* 0x000fe20000000000 */
[----:B------:R-:W-:Y:S01]  /*1af0*/  LOP3.LUT R87, R87, 0x1c0, RZ, 0xc0, !PT ;  /* 0x000001c057577812 */ /* 0x000fe200078ec0ff */
[----:B------:R-:W1:Y:S01]  /*1b00*/  @P0 LDC R7, c[0x0][0x430] ;  /* 0x00010c00ff070b82 */ /* 0x000e620000000800 */
[----:B------:R-:W-:Y:S01]  /*1b10*/  SHF.R.U32.HI R26, RZ, 0x3, R208 ;  /* 0x00000003ff1a7819 */ /* 0x000fe200000116d0 */
[----:B------:R-:W-:Y:S01]  /*1b20*/  IMAD R75, R43, 0x60, RZ ;  /* 0x000000602b4b7824 */ /* 0x000fe200078e02ff */
[----:B------:R-:W-:Y:S01]  /*1b30*/  SHF.R.U32.HI R80, RZ, 0x3, R87 ;  /* 0x00000003ff507819 */ /* 0x000fe20000011657 */
[----:B------:R-:W-:-:S02]  /*1b40*/  IMAD.SHL.U32 R84, R42, 0x40, RZ ;  /* 0x000000402a547824 */ /* 0x000fc400078e00ff */
[----:B----4-:R-:W-:Y:S02]  /*1b50*/  IMAD.SHL.U32 R76, R27, 0x2, RZ ;  /* 0x000000021b4c7824 */ /* 0x010fe400078e00ff */
        /* <DEDUP_REMOVED lines=16> */
[----:B------:R-:W-:Y:S01]  /*1c60*/  SEL R8, R0, RZ, !P0 ;  /* 0x000000ff00087207 */ /* 0x000fe20004000000 */
[----:B------:R-:W0:Y:S02]  /*1c70*/  LDC.64 R24, c[0x0][0x3e8] ;  /* 0x0000fa00ff187b82 */ /* 0x000e240000000a00 */
[----:B------:R-:W-:-:S04]  /*1c80*/  IMAD.WIDE.U32 R20, R41, UR4, R4 ;  /* 0x0000000429147c25 */ /* 0x000fc8000f8e0004 */
[----:B------:R-:W-:Y:S02]  /*1c90*/  IMAD R0, R8, UR4, RZ ;  /* 0x0000000408007c24 */ /* 0x000fe4000f8e02ff */
[----:B------:R-:W-:-:S04]  /*1ca0*/  IMAD.WIDE.U32 R4, R19, R42, R16 ;  /* 0x0000002a13047225 */ /* 0x000fc800078e0010 */
[----:B------:R-:W-:Y:S01]  /*1cb0*/  IMAD R95, R41, UR5, R0 ;  /* 0x00000005295f7c24 */ /* 0x000fe2000f8e0200 */
[----:B------:R-:W-:Y:S05]  /*1cc0*/  @!P6 WARPSYNC.ALL ;  /* 0x000000000000e948 */ /* 0x000fea0003800000 */
[----:B------:R-:W-:Y:S01]  /*1cd0*/  ULDC UR4, c[0x0][0x310] ;  /* 0x0000c40000047ab9 */ /* 0x000fe20000000800 */
[----:B------:R-:W-:Y:S01]  /*1ce0*/  IMAD.IADD R95, R21, 0x1, R95 ;  /* 0x00000001155f7824 */ /* 0x000fe200078e025f */
[----:B------:R-:W-:Y:S01]  /*1cf0*/  ISETP.GE.AND P1, PT, R97, UR4, PT ;  /* 0x0000000461007c0c */ /* 0x000fe2000bf26270 */
[----:B------:R-:W-:Y:S01]  /*1d00*/  ULDC.64 UR6, c[0x0][0x320] ;  /* 0x0000c80000067ab9 */ /* 0x000fe20000000a00 */
[----:B------:R-:W-:Y:S01]  /*1d10*/  @!P6 BAR.SYNC.DEFER_BLOCKING 0x9, 0x100 ;  /* 0x024400000000eb1d */ /* 0x000fe20000010000 */
[----:B------:R-:W-:Y:S01]  /*1d20*/  IADD3 R93, P0, R20, R4, RZ ;  /* 0x00000004145d7210 */ /* 0x000fe20007f1e0ff */
[----:B------:R-:W-:Y:S01]  /*1d30*/  VIADD R4, R16, 0xc0 ;  /* 0x000000c010047836 */ /* 0x000fe20000000000 */
[----:B------:R-:W-:Y:S01]  /*1d40*/  SEL R3, RZ, 0xffffffff, P1 ;  /* 0xffffffffff037807 */ /* 0x000fe20000800000 */
[----:B0-----:R-:W-:Y:S01]  /*1d50*/  IMAD.WIDE.U32 R10, R19, R24, R16 ;  /* 0x00000018130a7225 */ /* 0x001fe200078e0010 */
[----:B------:R-:W-:-:S02]  /*1d60*/  IADD3.X R91, R95, R5, R6, P0, !PT ;  /* 0x000000055f5b7210 */ /* 0x000fc400007fe406 */
[C---:B------:R-:W-:Y:S01]  /*1d70*/  ISETP.GE.AND P0, PT, R16.reuse, UR4, PT ;  /* 0x0000000410007c0c */ /* 0x040fe2000bf06270 */
[----:B------:R-:W-:Y:S01]  /*1d80*/  IMAD.SHL.U32 R5, R3, 0x2, RZ ;  /* 0x0000000203057824 */ /* 0x000fe200078e00ff */
[----:B------:R-:W-:Y:S01]  /*1d90*/  IADD3 R6, R16, 0xe0, RZ ;  /* 0x000000e010067810 */ /* 0x000fe20007ffe0ff */
[----:B------:R-:W-:Y:S01]  /*1da0*/  IMAD R3, R7, UR6, RZ ;  /* 0x0000000607037c24 */ /* 0x000fe2000f8e02ff */
[----:B------:R-:W-:Y:S01]  /*1db0*/  SEL R0, RZ, 0x1, P0 ;  /* 0x00000001ff007807 */ /* 0x000fe20000000000 */
[----:B------:R-:W-:Y:S01]  /*1dc0*/  IMAD.WIDE.U32 R42, R42, 0x60, RZ ;  /* 0x000000602a2a7825 */ /* 0x000fe200078e00ff */
[----:B------:R-:W-:Y:S02]  /*1dd0*/  ISETP.GE.AND P0, PT, R96, UR4, PT ;  /* 0x0000000460007c0c */ /* 0x000fe4000bf06270 */
[----:B------:R-:W-:Y:S01]  /*1de0*/  ISETP.GE.AND P1, PT, R94, UR4, PT ;  /* 0x000000045e007c0c */ /* 0x000fe2000bf26270 */
[----:B------:R-:W-:Y:S01]  /*1df0*/  IMAD R7, R202, UR7, R3 ;  /* 0x00000007ca077c24 */ /* 0x000fe2000f8e0203 */
[----:B------:R-:W-:Y:S01]  /*1e00*/  ISETP.GE.AND P3, PT, R6, UR4, PT ;  /* 0x0000000406007c0c */ /* 0x000fe2000bf66270 */
[----:B------:R-:W-:Y:S01]  /*1e10*/  IMAD.WIDE.U32 R48, R24, 0x60, RZ ;  /* 0x0000006018307825 */ /* 0x000fe200078e00ff */
[----:B------:R-:W-:-:S02]  /*1e20*/  LOP3.LUT R0, R5, 0x2, R0, 0xe2, !PT ;  /* 0x0000000205007812 */ /* 0x000fc400078ee200 */
[----:B------:R-:W-:Y:S01]  /*1e30*/  SEL R3, RZ, 0x4, P0 ;  /* 0x00000004ff037807 */ /* 0x000fe20000000000 */
[----:B------:R-:W-:Y:S01]  /*1e40*/  IMAD.SHL.U32 R89, R24, 0x40, RZ ;  /* 0x0000004018597824 */ /* 0x000fe200078e00ff */
[----:B------:R-:W-:Y:S01]  /*1e50*/  SEL R6, RZ, 0x8, P1 ;  /* 0x00000008ff067807 */ /* 0x000fe20000800000 */
[----:B------:R-:W-:Y:S01]  /*1e60*/  IMAD.IADD R75, R43, 0x1, R75 ;  /* 0x000000012b4b7824 */ /* 0x000fe200078e024b */
[----:B------:R-:W-:Y:S02]  /*1e70*/  ISETP.GE.AND P0, PT, R92, UR4, PT ;  /* 0x000000045c007c0c */ /* 0x000fe4000bf06270 */
[----:B------:R-:W-:Y:S02]  /*1e80*/  ISETP.GE.AND P1, PT, R90, UR4, PT ;  /* 0x000000045a007c0c */ /* 0x000fe4000bf26270 */
[----:B------:R-:W-:Y:S01]  /*1e90*/  ISETP.GE.AND P2, PT, R4, UR4, PT ;  /* 0x0000000404007c0c */ /* 0x000fe2000bf46270 */
[----:B------:R-:W-:Y:S01]  /*1ea0*/  IMAD.WIDE.U32 R4, R202, UR6, R16 ;  /* 0x00000006ca047c25 */ /* 0x000fe2000f8e0010 */
[----:B------:R-:W-:Y:S01]  /*1eb0*/  LOP3.LUT R0, R6, R0, R3, 0xfe, !PT ;  /* 0x0000000006007212 */ /* 0x000fe200078efe03 */
[----:B------:R-:W-:Y:S01]  /*1ec0*/  ULDC.64 UR4, c[0x0][0x328] ;  /* 0x0000ca0000047ab9 */ /* 0x000fe20000000a00 */
[----:B------:R-:W-:Y:S01]  /*1ed0*/  SEL R3, RZ, 0x10, P0 ;  /* 0x00000010ff037807 */ /* 0x000fe20000000000 */
[----:B------:R-:W-:Y:S01]  /*1ee0*/  IMAD.IADD R5, R5, 0x1, R7 ;  /* 0x0000000105057824 */ /* 0x000fe200078e0207 */
[----:B------:R-:W-:Y:S01]  /*1ef0*/  SEL R6, RZ, 0x20, P1 ;  /* 0x00000020ff067807 */ /* 0x000fe20000800000 */
[----:B------:R-:W-:Y:S01]  /*1f00*/  IMAD R7, R8, UR4, RZ ;  /* 0x0000000408077c24 */ /* 0x000fe2000f8e02ff */
[----:B------:R-:W-:Y:S01]  /*1f10*/  ISETP.GE.AND P0, PT, R16, R27, PT ;  /* 0x0000001b1000720c */ /* 0x000fe20003f06270 */
[----:B------:R-:W-:Y:S01]  /*1f20*/  IMAD.WIDE.U32 R8, R19, R54, R16 ;  /* 0x0000003613087225 */ /* 0x000fe200078e0010 */
[----:B------:R-:W-:-:S02]  /*1f30*/  LOP3.LUT R3, R6, R0, R3, 0xfe, !PT ;  /* 0x0000000006037212 */ /* 0x000fc400078efe03 */
[----:B------:R-:W-:Y:S01]  /*1f40*/  SEL R0, RZ, 0x40, P2 ;  /* 0x00000040ff007807 */ /* 0x000fe20001000000 */
[----:B------:R-:W-:Y:S01]  /*1f50*/  IMAD R63, R41, UR5, R7 ;  /* 0x00000005293f7c24 */ /* 0x000fe2000f8e0207 */
[----:B------:R-:W-:Y:S01]  /*1f60*/  LOP3.LUT P1, RZ, R233, 0x4, RZ, 0xc0, !PT ;  /* 0x00000004e9ff7812 */ /* 0x000fe2000782c0ff */
[----:B------:R-:W-:Y:S01]  /*1f70*/  IMAD.WIDE.U32 R40, R41, UR4, R4 ;  /* 0x0000000429287c25 */ /* 0x000fe2000f8e0004 */
[----:B------:R-:W-:Y:S01]  /*1f80*/  LOP3.LUT R0, R3, R0, RZ, 0xfc, !PT ;  /* 0x0000000003007212 */ /* 0x000fe200078efcff */
[----:B------:R-:W-:Y:S01]  /*1f90*/  ULDC UR4, c[0x0][0x2e4] ;  /* 0x0000b90000047ab9 */ /* 0x000fe20000000800 */
[----:B------:R-:W-:Y:S01]  /*1fa0*/  SEL R3, R27, RZ, P0 ;  /* 0x000000ff1b037207 */ /* 0x000fe20000000000 */
[----:B------:R-:W-:Y:S01]  /*1fb0*/  IMAD R4, R228, R54, RZ ;  /* 0x00000036e4047224 */ /* 0x000fe200078e02ff */
[----:B------:R-:W-:Y:S01]  /*1fc0*/  SHF.L.U64.HI R82, R24, 0x6, R25 ;  /* 0x0000000618527819 */ /* 0x000fe20000010219 */
[----:B------:R-:W-:Y:S01]  /*1fd0*/  IMAD R6, R228, R24, RZ ;  /* 0x00000018e4067224 */ /* 0x000fe200078e02ff */
[C---:B------:R-:W-:Y:S01]  /*1fe0*/  IADD3 R56, P2, R19.reuse, R56, RZ ;  /* 0x0000003813387210 */ /* 0x040fe20007f5e0ff */
[C---:B------:R-:W-:Y:S01]  /*1ff0*/  IMAD R13, R19.reuse, R55, R4 ;  /* 0x00000037130d7224 */ /* 0x040fe200078e0204 */
[----:B------:R-:W-:Y:S01]  /*2000*/  SEL R78, R78, 0xffffffe0, !P1 ;  /* 0xffffffe04e4e7807 */ /* 0x000fe20004800000 */
[----:B------:R-:W-:Y:S01]  /*2010*/  IMAD.WIDE.U32 R4, R19, R54, R28 ;  /* 0x0000003613047225 */ /* 0x000fe200078e001c */
[----:B------:R-:W-:-:S02]  /*2020*/  IADD3.X R57, R228, R33, RZ, P2, !PT ;  /* 0x00000021e4397210 */ /* 0x000fc400017fe4ff */
[C---:B------:R-:W-:Y:S01]  /*2030*/  ISETP.GE.AND P1, PT, R16.reuse, UR4, PT ;  /* 0x0000000410007c0c */ /* 0x040fe2000bf26270 */
[----:B------:R-:W-:Y:S01]  /*2040*/  IMAD.IADD R3, R16, 0x1, R3 ;  /* 0x0000000110037824 */ /* 0x000fe200078e0203 */
[----:B------:R-:W-:Y:S01]  /*2050*/  IADD3 R5, R5, R13, RZ ;  /* 0x0000000d05057210 */ /* 0x000fe20007ffe0ff */
[----:B------:R-:W-:Y:S01]  /*2060*/  IMAD.IADD R9, R13, 0x1, R9 ;  /* 0x000000010d097824 */ /* 0x000fe200078e0209 */
[----:B-----5:R-:W-:Y:S01]  /*2070*/  SHF.R.S32.HI R13, RZ, 0x1f, R31 ;  /* 0x0000001fff0d7819 */ /* 0x020fe2000001141f */
[C---:B------:R-:W-:Y:S01]  /*2080*/  IMAD R15, R19.reuse, R25, R6 ;  /* 0x00000019130f7224 */ /* 0x040fe200078e0206 */
[----:B------:R-:W-:Y:S01]  /*2090*/  SHF.R.S32.HI R12, RZ, 0x1f, R3 ;  /* 0x0000001fff0c7819 */ /* 0x000fe20000011403 */
[-C--:B------:R-:W-:Y:S01]  /*20a0*/  IMAD.WIDE.U32 R6, R19, R24.reuse, R28 ;  /* 0x0000001813067225 */ /* 0x080fe200078e001c */
[----:B------:R-:W-:Y:S02]  /*20b0*/  ISETP.GE.AND P2, PT, R97, UR4, PT ;  /* 0x0000000461007c0c */ /* 0x000fe4000bf46270 */
[----:B------:R-:W-:Y:S01]  /*20c0*/  LEA.HI R12, R12, R3, RZ, 0x3 ;  /* 0x000000030c0c7211 */ /* 0x000fe200078f18ff */
[----:B------:R-:W-:Y:S01]  /*20d0*/  IMAD R14, R13, R24, RZ ;  /* 0x000000180d0e7224 */ /* 0x000fe200078e02ff */
[----:B------:R-:W-:Y:S01]  /*20e0*/  LOP3.LUT R3, R87, 0x18, R16, 0xf8, !PT ;  /* 0x0000001857037812 */ /* 0x000fe200078ef810 */
[----:B------:R-:W-:Y:S01]  /*20f0*/  IMAD.WIDE.U32 R52, R31, R54, R4 ;  /* 0x000000361f347225 */ /* 0x000fe200078e0004 */
[----:B------:R-:W-:-:S02]  /*2100*/  IADD3 R11, R15, R11, RZ ;  /* 0x0000000b0f0b7210 */ /* 0x000fc40007ffe0ff */
[----:B------:R-:W-:Y:S01]  /*2110*/  LOP3.LUT R4, R3, R80, RZ, 0x3c, !PT ;  /* 0x0000005003047212 */ /* 0x000fe200078e3cff */
[----:B------:R-:W-:Y:S01]  /*2120*/  IMAD.IADD R7, R7, 0x1, R15 ;  /* 0x0000000107077824 */ /* 0x000fe200078e020f */
[----:B------:R-:W-:Y:S01]  /*2130*/  LOP3.LUT R3, R87, 0x38, R12, 0xf8, !PT ;  /* 0x0000003857037812 */ /* 0x000fe200078ef80c */
[----:B------:R-:W-:Y:S01]  /*2140*/  IMAD R15, R31, R25, R14 ;  /* 0x000000191f0f7224 */ /* 0x000fe200078e020e */
[----:B------:R-:W-:Y:S01]  /*2150*/  SHF.R.S32.HI R68, RZ, 0x3, R12 ;  /* 0x00000003ff447819 */ /* 0x000fe2000001140c */
[----:B------:R-:W-:Y:S01]  /*2160*/  IMAD R14, R13, R54, RZ ;  /* 0x000000360d0e7224 */ /* 0x000fe200078e02ff */
[----:B------:R-:W-:Y:S01]  /*2170*/  LOP3.LUT R69, R12, 0xfffffff8, RZ, 0xc0, !PT ;  /* 0xfffffff80c457812 */ /* 0x000fe200078ec0ff */
[CC--:B------:R-:W-:Y:S01]  /*2180*/  IMAD.WIDE.U32 R44, R31.reuse, R24.reuse, R10 ;  /* 0x000000181f2c7225 */ /* 0x0c0fe200078e000a */
[----:B------:R-:W-:Y:S02]  /*2190*/  LOP3.LUT R12, R208, 0x38, R12, 0xf8, !PT ;  /* 0x00000038d00c7812 */ /* 0x000fe400078ef80c */
[----:B------:R-:W-:Y:S01]  /*21a0*/  SHF.R.S32.HI R62, RZ, 0x1f, R69 ;  /* 0x0000001fff3e7819 */ /* 0x000fe20000011445 */
[----:B------:R-:W-:Y:S01]  /*21b0*/  IMAD.WIDE.U32 R46, R31, R24, R6 ;  /* 0x000000181f2e7225 */ /* 0x000fe200078e0006 */
[----:B------:R-:W-:-:S02]  /*21c0*/  LOP3.LUT R65, R12, R26, RZ, 0x3c, !PT ;  /* 0x0000001a0c417212 */ /* 0x000fc400078e3cff */
[----:B------:R-:W-:Y:S01]  /*21d0*/  IADD3 R63, R41, R63, RZ ;  /* 0x0000003f293f7210 */ /* 0x000fe20007ffe0ff */
[----:B------:R-:W-:Y:S01]  /*21e0*/  IMAD R77, R209, 0x200, R4 ;  /* 0x00000200d14d7824 */ /* 0x000fe200078e0204 */
[----:B------:R-:W-:Y:S01]  /*21f0*/  LOP3.LUT R4, R3, R80, RZ, 0x3c, !PT ;  /* 0x0000005003047212 */ /* 0x000fe200078e3cff */
[----:B------:R-:W-:Y:S01]  /*2200*/  IMAD R7, R31, R55, R14 ;  /* 0x000000371f077224 */ /* 0x000fe200078e020e */
[----:B------:R-:W-:Y:S01]  /*2210*/  SEL R3, RZ, 0xffffff80, P3 ;  /* 0xffffff80ff037807 */ /* 0x000fe20001800000 */
[----:B------:R-:W-:Y:S01]  /*2220*/  IMAD R11, R55, 0x60, RZ ;  /* 0x00000060370b7824 */ /* 0x000fe200078e02ff */
[----:B------:R-:W-:Y:S01]  /*2230*/  IADD3 R66, R47, R15, RZ ;  /* 0x0000000f2f427210 */ /* 0x000fe20007ffe0ff */
[----:B------:R-:W-:Y:S01]  /*2240*/  IMAD.WIDE.U32 R50, R31, R54, R8 ;  /* 0x000000361f327225 */ /* 0x000fe200078e0008 */
[C---:B------:R-:W-:Y:S02]  /*2250*/  LOP3.LUT R3, R0.reuse, 0x80, R3, 0xc8, !PT ;  /* 0x0000008000037812 */ /* 0x040fe400078ec803 */
[----:B------:R-:W-:Y:S01]  /*2260*/  LOP3.LUT R0, R0, 0x40, RZ, 0xc0, !PT ;  /* 0x0000004000007812 */ /* 0x000fe200078ec0ff */
[----:B------:R-:W-:-:S04]  /*2270*/  IMAD.WIDE.U32 R54, R54, 0x60, RZ ;  /* 0x0000006036367825 */ /* 0x000fc800078e00ff */
[----:B------:R-:W-:Y:S01]  /*2280*/  IMAD R25, R25, 0x60, RZ ;  /* 0x0000006019197824 */ /* 0x000fe200078e02ff */
[----:B------:R-:W-:Y:S01]  /*2290*/  IADD3 R72, R55, R11, RZ ;  /* 0x0000000b37487210 */ /* 0x000fe20007ffe0ff */
[----:B------:R-:W-:Y:S02]  /*22a0*/  IMAD.IADD R73, R78, 0x1, R77 ;  /* 0x000000014e497824 */ /* 0x000fe400078e024d */
[----:B------:R-:W-:Y:S02]  /*22b0*/  IMAD.IADD R74, R49, 0x1, R25 ;  /* 0x00000001314a7824 */ /* 0x000fe400078e0219 */
[----:B------:R-:W-:Y:S02]  /*22c0*/  IMAD.IADD R71, R15, 0x1, R45 ;  /* 0x000000010f477824 */ /* 0x000fe400078e022d */
[----:B------:R-:W-:Y:S02]  /*22d0*/  IMAD.IADD R70, R7, 0x1, R51 ;  /* 0x0000000107467824 */ /* 0x000fe400078e0233 */
[----:B------:R-:W-:-:S02]  /*22e0*/  IMAD.IADD R64, R53, 0x1, R7 ;  /* 0x0000000135407824 */ /* 0x000fc400078e0207 */
[----:B------:R-:W-:Y:S02]  /*22f0*/  IMAD R67, R209, 0x200, R4 ;  /* 0x00000200d1437824 */ /* 0x000fe400078e0204 */
[----:B------:R-:W-:-:S07]  /*2300*/  IMAD.IADD R65, R210, 0x1, R65 ;  /* 0x00000001d2417824 */ /* 0x000fce00078e0241 */
.L_x_11018:
        /* <DEDUP_REMOVED lines=9> */
[CC--:B------:R-:W-:Y:S01]  /*23a0*/  IADD3 R4, P3, P4, R93.reuse, R106.reuse, R84 ;  /* 0x0000006a5d047210 */ /* 0x0c0fe20007c7e054 */
[----:B------:R-:W-:Y:S01]  /*23b0*/  IMAD R105, R2, 0x1800, R77 ;  /* 0x0000180002697824 */ /* 0x000fe200078e024d */
[----:B------:R-:W-:Y:S01]  /*23c0*/  IADD3 R6, P5, R93, R106, RZ ;  /* 0x0000006a5d067210 */ /* 0x000fe20007fbe0ff */
[----:B------:R-:W-:-:S03]  /*23d0*/  IMAD.IADD R38, R107, 0x1, R5 ;  /* 0x000000016b267824 */ /* 0x000fc600078e0205 */
[----:B------:R-:W-:Y:S01]  /*23e0*/  LEA R105, R105, R30, 0x1 ;  /* 0x0000001e69697211 */ /* 0x000fe200078e08ff */
[----:B------:R-:W-:Y:S01]  /*23f0*/  IMAD.X R7, R38, 0x1, R91, P5 ;  /* 0x0000000126077824 */ /* 0x000fe200028e065b */
[----:B------:R-:W-:Y:S02]  /*2400*/  IADD3.X R5, R91, R38, R86, P3, P4 ;  /* 0x000000265b057210 */ /* 0x000fe40001fe8456 */
[-C--:B0-----:R-:W-:Y:S02]  /*2410*/  LEA R12, P3, R4, R100.reuse, 0x1 ;  /* 0x00000064040c7211 */ /* 0x081fe400078608ff */
[----:B------:R-:W-:Y:S02]  /*2420*/  LEA R14, P5, R6, R100, 0x1 ;  /* 0x00000064060e7211 */ /* 0x000fe400078a08ff */
[----:B------:R-:W-:Y:S01]  /*2430*/  LEA.HI.X R13, R4, R101, R5, 0x1, P3 ;  /* 0x00000065040d7211 */ /* 0x000fe200018f0c05 */
[----:B------:R-:W-:Y:S01]  /*2440*/  IMAD R5, R2, 0x1800, R73 ;  /* 0x0000180002057824 */ /* 0x000fe200078e0249 */
[----:B-1----:R-:W-:-:S02]  /*2450*/  ISETP.GE.AND P3, PT, R103, 0x1, PT ;  /* 0x000000016700780c */ /* 0x002fc40003f66270 */
[----:B------:R-:W-:Y:S01]  /*2460*/  ISETP.GT.AND P4, PT, R59, R58, PT ;  /* 0x0000003a3b00720c */ /* 0x000fe20003f84270 */
[----:B------:R-:W-:Y:S01]  /*2470*/  IMAD R104, R5, 0x2, R30 ;  /* 0x0000000205687824 */ /* 0x000fe200078e021e */
[----:B------:R-:W-:Y:S02]  /*2480*/  LEA.HI.X R15, R6, R101, R7, 0x1, P5 ;  /* 0x00000065060f7211 */ /* 0x000fe400028f0c07 */
        /* <DEDUP_REMOVED lines=26> */
[----:B------:R-:W-:Y:S02]  /*2630*/  CS2R R36, SRZ ;  /* 0x0000000000247805 */ /* 0x000fe4000001ff00 */
[----:B------:R-:W-:Y:S02]  /*2640*/  IADD3.X R24, R99, R64, RZ, P3, !PT ;  /* 0x0000004063187210 */ /* 0x000fe40001ffe4ff */
        /* <DEDUP_REMOVED lines=16> */
.L_x_10975:
[----:B------:R-:W-:Y:S05]  /*2750*/  BSYNC B1 ;  /* 0x0000000000017941 */ /* 0x000fea0003800000 */
.L_x_10974:
[----:B------:R-:W-:Y:S01]  /*2760*/  ISETP.GE.AND P5, PT, R225, R102, PT ;  /* 0x00000066e100720c */ /* 0x000fe20003fa6270 */
[----:B------:R-:W-:Y:S01]  /*2770*/  BSSY B1, `(.L_x_10976) ;  /* 0x000001c000017945 */ /* 0x000fe20003800000 */
[----:B------:R-:W-:Y:S02]  /*2780*/  CS2R R26, SRZ ;  /* 0x00000000001a7805 */ /* 0x000fe4000001ff00 */
[----:B0-----:R-:W-:Y:S01]  /*2790*/  CS2R R8, SRZ ;  /* 0x0000000000087805 */ /* 0x001fe2000001ff00 */
        /* <DEDUP_REMOVED lines=25> */
.L_x_10977:
[----:B------:R-:W-:Y:S05]  /*2930*/  BSYNC B1 ;  /* 0x0000000000017941 */ /* 0x000fea0003800000 */
.L_x_10976:
        /* <DEDUP_REMOVED lines=28> */
.L_x_10978:
[----:B------:R-:W-:Y:S01]  /*2b00*/  LEA R88, R2, R18, 0x3 ;  /* 0x0000001202587211 */ /* 0x000fe200078e18ff */
[----:B------:R-:W-:Y:S01]  /*2b10*/  BSSY B1, `(.L_x_10979) ;  /* 0x0000004000017945 */ /* 0x000fe20003800000 */
[----:B------:R-:W-:-:S04]  /*2b20*/  SHF.L.U32 R99, R204, 0x1f, RZ ;  /* 0x0000001fcc637819 */ /* 0x000fc800000006ff */
[----:B------:R-:W0:Y:S02]  /*2b30*/  SYNCS.PHASECHK.TRANS64.TRYWAIT P6, [R88+URZ+0x22890], R99 ;  /* 0x02289063580075a7 */ /* 0x000e2400080c017f */
[----:B0-----:R-:W-:Y:S05]  /*2b40*/  @!P6 BRA `(.L_x_10980) ;  /* 0x0000016000d8e947 */ /* 0x001fea0003800000 */
.L_x_11219:
[----:B------:R-:W-:Y:S05]  /*2b50*/  BSYNC B1 ;  /* 0x0000000000017941 */ /* 0x000fea0003800000 */
.L_x_10979:
        /* <DEDUP_REMOVED lines=49> */
.L_x_10986:
[----:B------:R-:W-:Y:S05]  /*2e70*/  BSYNC B3 ;  /* 0x0000000000037941 */ /* 0x000fea0003800000 */
.L_x_10985:
[----:B--2---:R1:W-:Y:S02]  /*2e80*/  STG.E.128 desc[UR40][R14.64], R4 ;  /* 0x000000040e007986 */ /* 0x0043e4000c101d28 */
.L_x_10984:
[----:B------:R-:W-:Y:S05]  /*2e90*/  BSYNC B2 ;  /* 0x0000000000027941 */ /* 0x000fea0003800000 */
.L_x_10983:
        /* <DEDUP_REMOVED lines=47> */
.L_x_10988:
[----:B------:R-:W-:Y:S05]  /*3190*/  BSYNC B2 ;  /* 0x0000000000027941 */ /* 0x000fea0003800000 */
.L_x_10987:
[----:B--2---:R2:W-:Y:S02]  /*31a0*/  STG.E.128 desc[UR40][R14.64+0x40], R4 ;  /* 0x000040040e007986 */ /* 0x0045e4000c101d28 */
.L_x_10982:
[----:B------:R-:W-:Y:S05]  /*31b0*/  BSYNC B1 ;  /* 0x0000000000017941 */ /* 0x000fea0003800000 */
.L_x_10981:
[----:B------:R-:W-:Y:S05]  /*31c0*/  @P5 BRA `(.L_x_10989) ;  /* 0x0000001800f85947 */ /* 0x000fea0003800000 */
[----:B------:R-:W-:Y:S04]  /*31d0*/  BSSY B1, `(.L_x_10990) ;  /* 0x0000031000017945 */ /* 0x000fe80003800000 */
[----:B------:R-:W-:Y:S05]  /*31e0*/  @P1 BRA `(.L_x_10991) ;  /* 0x0000000000bc1947 */ /* 0x000fea0003800000 */
[----:B-12---:R1:W2:Y:S01]  /*31f0*/  LDS.128 R4, [R105+0x2000] ;  /* 0x0020000069047984 */ /* 0x0062a20000000c00 */
[----:B------:R-:W-:Y:S01]  /*3200*/  ISETP.GE.AND P4, PT, R28, R103, PT ;  /* 0x000000671c00720c */ /* 0x000fe20003f86270 */
[----:B------:R-:W-:-:S12]  /*3210*/  BSSY B2, `(.L_x_10992) ;  /* 0x000002b000027945 */ /* 0x000fd80003800000 */
[----:B-1----:R-:W-:Y:S05]  /*3220*/  @P4 BRA `(.L_x_10993) ;  /* 0x0000000000a44947 */ /* 0x002fea0003800000 */
[--C-:B------:R-:W-:Y:S02]  /*3230*/  SHF.R.U64 R15, R24, 0x10, R25.reuse ;  /* 0x00000010180f7819 */ /* 0x100fe40000001219 */
[----:B------:R-:W-:Y:S02]  /*3240*/  SHF.R.U32.HI R32, RZ, 0x10, R25 ;  /* 0x00000010ff207819 */ /* 0x000fe40000011619 */
[--C-:B------:R-:W-:Y:S01]  /*3250*/  SHF.R.U64 R33, R26, 0x10, R27.reuse ;  /* 0x000000101a217819 */ /* 0x100fe2000000121b */
[----:B------:R-:W-:Y:S01]  /*3260*/  HADD2.F32 R25, -RZ, R15.H0_H0 ;  /* 0x2000000fff197230 */ /* 0x000fe20000004100 */
[----:B--2---:R-:W-:Y:S01]  /*3270*/  MOV R14, R6 ;  /* 0x00000006000e7202 */ /* 0x004fe20000000f00 */
[--C-:B------:R-:W-:Y:S01]  /*3280*/  HADD2.F32 R6, -RZ, R5.reuse.H1_H1 ;  /* 0x30000005ff067230 */ /* 0x100fe20000004100 */
[----:B------:R-:W-:Y:S01]  /*3290*/  SHF.R.U32.HI R26, RZ, 0x10, R27 ;  /* 0x00000010ff1a7819 */ /* 0x000fe2000001161b */
[----:B------:R-:W-:Y:S02]  /*32a0*/  HADD2.F32 R32, -RZ, R32.H0_H0 ;  /* 0x20000020ff207230 */ /* 0x000fe40000004100 */
[----:B------:R-:W-:-:S02]  /*32b0*/  HADD2.F32 R5, -RZ, R5.H0_H0 ;  /* 0x20000005ff057230 */ /* 0x000fc40000004100 */
[CC--:B------:R-:W-:Y:S01]  /*32c0*/  FMUL.FTZ R34, R6.reuse, R25.reuse ;  /* 0x0000001906227220 */ /* 0x0c0fe20000410000 */
[----:B------:R-:W-:Y:S02]  /*32d0*/  HADD2.F32 R15, -RZ, R7.H1_H1 ;  /* 0x30000007ff0f7230 */ /* 0x000fe40000004100 */
        /* <DEDUP_REMOVED lines=30> */
.L_x_10993:
[----:B------:R-:W-:Y:S05]  /*34c0*/  BSYNC B2 ;  /* 0x0000000000027941 */ /* 0x000fea0003800000 */
.L_x_10992:
[----:B--2---:R3:W-:Y:S02]  /*34d0*/  STG.E.128 desc[UR40][R12.64], R4 ;  /* 0x000000040c007986 */ /* 0x0047e4000c101d28 */
.L_x_10991:
[----:B------:R-:W-:Y:S05]  /*34e0*/  BSYNC B1 ;  /* 0x0000000000017941 */ /* 0x000fea0003800000 */
.L_x_10990:
        /* <DEDUP_REMOVED lines=47> */
.L_x_10995:
[----:B------:R-:W-:Y:S05]  /*37e0*/  BSYNC B1 ;  /* 0x0000000000017941 */ /* 0x000fea0003800000 */
.L_x_10994:
[----:B--2---:R1:W-:Y:S01]  /*37f0*/  STG.E.128 desc[UR40][R12.64+0x40], R4 ;  /* 0x000040040c007986 */ /* 0x0043e2000c101d28 */
[----:B------:R-:W-:Y:S05]  /*3800*/  BRA `(.L_x_10989) ;  /* 0x0000001400687947 */ /* 0x000fea0003800000 */
.L_x_10973:
        /* <DEDUP_REMOVED lines=41> */
[----:B------:R-:W-:Y:S01]  /*3aa0*/  IMAD.MOV.U32 R39, RZ, RZ, R12 ;  /* 0x000000ffff277224 */ /* 0x000fe200078e000c */
[----:B------:R-:W-:Y:S02]  /*3ab0*/  MOV R88, R13 ;  /* 0x0000000d00587202 */ /* 0x000fe40000000f00 */
[----:B------:R-:W-:-:S02]  /*3ac0*/  PRMT R119, R32, 0x7610, R119 ;  /* 0x0000761020777816 */ /* 0x000fc40000000077 */
[----:B------:R-:W-:Y:S02]  /*3ad0*/  PRMT R125, R33, 0x7610, R125 ;  /* 0x00007610217d7816 */ /* 0x000fe4000000007d */
[----:B------:R-:W-:Y:S01]  /*3ae0*/  PRMT R131, R39, 0x7610, R131 ;  /* 0x0000761027837816 */ /* 0x000fe20000000083 */
[----:B---3--:R-:W-:Y:S02]  /*3af0*/  IMAD.MOV.U32 R32, RZ, RZ, R26 ;  /* 0x000000ffff207224 */ /* 0x008fe400078e001a */
[----:B------:R-:W-:Y:S02]  /*3b00*/  IMAD.MOV.U32 R33, RZ, RZ, R27 ;  /* 0x000000ffff217224 */ /* 0x000fe400078e001b */
[----:B0-----:R-:W-:Y:S01]  /*3b10*/  IMAD.MOV.U32 R34, RZ, RZ, R24 ;  /* 0x000000ffff227224 */ /* 0x001fe200078e0018 */
[----:B------:R-:W-:Y:S02]  /*3b20*/  PRMT R121, R88, 0x7610, R121 ;  /* 0x0000761058797816 */ /* 0x000fe40000000079 */
[----:B------:R-:W-:-:S02]  /*3b30*/  MOV R35, R25 ;  /* 0x0000001900237202 */ /* 0x000fc40000000f00 */
[----:B------:R-:W-:Y:S02]  /*3b40*/  PRMT R119, R119, 0x5410, R32 ;  /* 0x0000541077777816 */ /* 0x000fe40000000020 */
[----:B------:R-:W-:Y:S01]  /*3b50*/  PRMT R125, R125, 0x5410, R33 ;  /* 0x000054107d7d7816 */ /* 0x000fe20000000021 */
[----:B--2---:R-:W-:Y:S01]  /*3b60*/  IMAD.MOV.U32 R32, RZ, RZ, R6 ;  /* 0x000000ffff207224 */ /* 0x004fe200078e0006 */
[----:B------:R-:W-:Y:S01]  /*3b70*/  PRMT R131, R131, 0x5410, R34 ;  /* 0x0000541083837816 */ /* 0x000fe20000000022 */
[----:B------:R-:W-:Y:S01]  /*3b80*/  IMAD.MOV.U32 R33, RZ, RZ, R7 ;  /* 0x000000ffff217224 */ /* 0x000fe200078e0007 */
[----:B------:R-:W-:Y:S01]  /*3b90*/  PRMT R121, R121, 0x5410, R35 ;  /* 0x0000541079797816 */ /* 0x000fe20000000023 */
[----:B------:R-:W-:Y:S01]  /*3ba0*/  IMAD.MOV.U32 R34, RZ, RZ, R4 ;  /* 0x000000ffff227224 */ /* 0x000fe200078e0004 */
[----:B------:R-:W-:Y:S02]  /*3bb0*/  MOV R35, R5 ;  /* 0x0000000500237202 */ /* 0x000fe40000000f00 */
[----:B------:R-:W-:Y:S01]  /*3bc0*/  PRMT R110, R32, 0x5410, R33 ;  /* 0x00005410206e7816 */ /* 0x000fe20000000021 */
[----:B-----5:R-:W-:Y:S01]  /*3bd0*/  IMAD.MOV.U32 R32, RZ, RZ, R10 ;  /* 0x000000ffff207224 */ /* 0x020fe200078e000a */
        /* <DEDUP_REMOVED lines=8> */
.L_x_10996:
        /* <DEDUP_REMOVED lines=9> */
.L_x_11220:
[----:B------:R-:W-:Y:S05]  /*3cf0*/  BSYNC B1 ;  /* 0x0000000000017941 */ /* 0x000fea0003800000 */
.L_x_10997:
        /* <DEDUP_REMOVED lines=20> */
[----:B------:R-:W-:-:S05]  /*3e40*/  IMAD R35, R2, 0x1800, R35 ;  /* 0x0000180002237824 */ /* 0x000fca00078e0223 */
[----:B------:R-:W-:Y:S02]  /*3e50*/  LEA R36, R35, R18, 0x1 ;  /* 0x0000001223247211 */ /* 0x000fe400078e08ff */
        /* <DEDUP_REMOVED lines=85> */
.L_x_11002:
[----:B------:R-:W-:Y:S05]  /*43b0*/  BSYNC B2 ;  /* 0x0000000000027941 */ /* 0x000fea0003800000 */
.L_x_11001:
        /* <DEDUP_REMOVED lines=12> */
.L_x_11000:
[----:B------:R-:W-:Y:S05]  /*4480*/  BSYNC B1 ;  /* 0x0000000000017941 */ /* 0x000fea0003800000 */
.L_x_10999:
        /* <DEDUP_REMOVED lines=15> */
[----:B------:R-:W-:-:S04]  /*4580*/  LEA.HI.SX32 R35, R111, R68, 0x1c ;  /* 0x000000446f237211 */ /* 0x000fc800078fe2ff */
[----:B------:R-:W-:-:S04]  /*4590*/  SHF.L.U32 R35, R35, 0x3, RZ ;  /* 0x0000000323237819 */ /* 0x000fc800000006ff */
        /* <DEDUP_REMOVED lines=92> */
.L_x_11004:
[----:B------:R-:W-:Y:S05]  /*4b60*/  BSYNC B1 ;  /* 0x0000000000017941 */ /* 0x000fea0003800000 */
.L_x_11003:
        /* <DEDUP_REMOVED lines=10> */
.L_x_10972:
[----:B------:R-:W-:-:S06]  /*4c10*/  UISETP.NE.AND UP0, UPT, UR44, 0x3, UPT ;  /* 0x000000032c00788c */ /* 0x000fcc000bf05270 */
[----:B------:R-:W-:-:S13]  /*4c20*/  PLOP3.LUT P3, PT, PT, PT, UP0, 0x80, 0x0 ;  /* 0x000000000000781c */ /* 0x000fda0003f6f008 */
[----:B------:R-:W-:Y:S05]  /*4c30*/  @!P3 BRA `(.L_x_11005) ;  /* 0x000000000004b947 */ /* 0x000fea0003800000 */
[----:B------:R-:W-:Y:S01]  /*4c40*/  BPT.TRAP 0x1 ;  /* 0x000000040000795c */ /* 0x000fe20000300000 */
.L_x_11005:
[----:B------:R-:W-:Y:S01]  /*4c50*/  IMAD R88, R2, 0x8, R18 ;  /* 0x0000000802587824 */ /* 0x000fe200078e0212 */
[----:B------:R-:W-:Y:S01]  /*4c60*/  SHF.L.U32 R99, R204, 0x1f, RZ ;  /* 0x0000001fcc637819 */ /* 0x000fe200000006ff */
[----:B------:R-:W-:Y:S01]  /*4c70*/  IMAD R102, R59, -0x60, R60 ;  /* 0xffffffa03b667824 */ /* 0x000fe200078e023c */
[----:B------:R-:W-:Y:S02]  /*4c80*/  BSSY B1, `(.L_x_11006) ;  /* 0x0000004000017945 */ /* 0x000fe40003800000 */
[----:B------:R-:W0:Y:S02]  /*4c90*/  SYNCS.PHASECHK.TRANS64.TRYWAIT P4, [R88+URZ+0x22890], R99 ;  /* 0x02289063580075a7 */ /* 0x000e24000808017f */
[----:B------:R-:W-:Y:S01]  /*4ca0*/  VIMNMX R102, R102, 0x60, PT ;  /* 0x0000006066667848 */ /* 0x000fe20003fe0100 */
[----:B0-----:R-:W-:Y:S06]  /*4cb0*/  @!P4 BRA `(.L_x_11007) ;  /* 0x0000014000a4c947 */ /* 0x001fec0003800000 */
.L_x_11221:
[----:B------:R-:W-:Y:S05]  /*4cc0*/  BSYNC B1 ;  /* 0x0000000000017941 */ /* 0x000fea0003800000 */
.L_x_11006:
        /* <DEDUP_REMOVED lines=8> */
.L_x_11009:
[----:B------:R-:W-:Y:S05]  /*4d50*/  BSYNC B1 ;  /* 0x0000000000017941 */ /* 0x000fea0003800000 */
.L_x_11008:
[----:B------:R-:W-:Y:S05]  /*4d60*/  @P4 BRA `(.L_x_10989) ;  /* 0x0000000000104947 */ /* 0x000fea0003800000 */
[----:B-1----:R-:W1:Y:S04]  /*4d70*/  @!P1 LDS.128 R4, [R105+0x2000] ;  /* 0x0020000069049984 */ /* 0x002e680000000c00 */
[----:B------:R-:W2:Y:S04]  /*4d80*/  @!P2 LDS.128 R8, [R104+0x2000] ;  /* 0x002000006808a984 */ /* 0x000ea80000000c00 */
[----:B-1----:R3:W-:Y:S04]  /*4d90*/  @!P1 STG.E.128 desc[UR40][R12.64], R4 ;  /* 0x000000040c009986 */ /* 0x0027e8000c101d28 */
[----:B--2---:R3:W-:Y:S02]  /*4da0*/  @!P2 STG.E.128 desc[UR40][R12.64+0x40], R8 ;  /* 0x000040080c00a986 */ /* 0x0047e4000c101d28 */
.L_x_10989:
[----:B------:R-:W-:Y:S05]  /*4db0*/  BSYNC B0 ;  /* 0x0000000000007941 */ /* 0x000fea0003800000 */
.L_x_10971:
        /* <DEDUP_REMOVED lines=17> */
.L_x_11011:
[----:B------:R-:W-:Y:S05]  /*4ed0*/  BSYNC B0 ;  /* 0x0000000000007941 */ /* 0x000fea0003800000 */
.L_x_11010:
[----:B------:R-:W2:Y:S01]  /*4ee0*/  SYNCS.PHASECHK.TRANS64.TRYWAIT P3, [R88+URZ+0x228b0], R99 ;  /* 0x0228b063580075a7 */ /* 0x000ea2000806017f */
[----:B------:R-:W-:Y:S01]  /*4ef0*/  ULDC UR45, c[0x0][0x310] ;  /* 0x0000c400002d7ab9 */ /* 0x000fe20000000800 */
[----:B------:R-:W-:Y:S01]  /*4f00*/  ULDC.64 UR42, c[0x0][0x318] ;  /* 0x0000c600002a7ab9 */ /* 0x000fe20000000a00 */
[----:B------:R-:W-:Y:S01]  /*4f10*/  ULDC.64 UR38, c[0x0][0x308] ;  /* 0x0000c20000267ab9 */ /* 0x000fe20000000a00 */
[----:B------:R-:W-:Y:S01]  /*4f20*/  BSSY B0, `(.L_x_11012) ;  /* 0x0000003000007945 */ /* 0x000fe20003800000 */
[----:B-1----:R-:W-:-:S03]  /*4f30*/  IMAD R4, R2, 0x6000, R77 ;  /* 0x0000600002047824 */ /* 0x002fc600078e024d */
[----:B--2---:R-:W-:Y:S05]  /*4f40*/  @!P3 BRA `(.L_x_11013) ;  /* 0x000001400014b947 */ /* 0x004fea0003800000 */
.L_x_11222:
[----:B------:R-:W-:Y:S05]  /*4f50*/  BSYNC B0 ;  /* 0x0000000000007941 */ /* 0x000fea0003800000 */
.L_x_11012:
[----:B------:R-:W-:Y:S01]  /*4f60*/  ISETP.GE.AND P3, PT, R19, R102, PT ;  /* 0x000000661300720c */ /* 0x000fe20003f66270 */
[----:B------:R-:W-:Y:S01]  /*4f70*/  BSSY B0, `(.L_x_11014) ;  /* 0x0000026000007945 */ /* 0x000fe20003800000 */
[----:B------:R-:W-:Y:S01]  /*4f80*/  IADD3 R6, R78, R4, RZ ;  /* 0x000000044e067210 */ /* 0x000fe20007ffe0ff */
        /* <DEDUP_REMOVED lines=36> */
.L_x_11015:
[----:B------:R-:W-:Y:S05]  /*51d0*/  BSYNC B0 ;  /* 0x0000000000007941 */ /* 0x000fea0003800000 */
.L_x_11014:
[----:B------:R-:W-:Y:S01]  /*51e0*/  ISETP.GE.AND P3, PT, R225, R102, PT ;  /* 0x00000066e100720c */ /* 0x000fe20003f66270 */
[----:B------:R-:W-:-:S12]  /*51f0*/  BSSY B0, `(.L_x_11016) ;  /* 0x0000024000007945 */ /* 0x000fd80003800000 */
[----:B------:R-:W-:Y:S05]  /*5200*/  @P3 BRA `(.L_x_11017) ;  /* 0x0000000000883947 */ /* 0x000fea0003800000 */
[----:B------:R-:W-:Y:S01]  /*5210*/  IADD3 R7, P3, R32, 0x40, RZ ;  /* 0x0000004020077810 */ /* 0x000fe20007f7e0ff */
[----:B------:R-:W-:Y:S01]  /*5220*/  IMAD.MOV.U32 R4, RZ, RZ, R40 ;  /* 0x000000ffff047224 */ /* 0x000fe200078e0028 */
[----:B------:R-:W-:-:S03]  /*5230*/  MOV R5, R63 ;  /* 0x0000003f00057202 */ /* 0x000fc60000000f00 */
        /* <DEDUP_REMOVED lines=31> */
.L_x_11017:
[----:B------:R-:W-:Y:S05]  /*5430*/  BSYNC B0 ;  /* 0x0000000000007941 */ /* 0x000fea0003800000 */
.L_x_11016:
        /* <DEDUP_REMOVED lines=22> */
.L_x_10966:
[----:B------:R-:W-:Y:S02]  /*55a0*/  ISETP.GE.AND P2, PT, R176, 0x1, PT ;  /* 0x00000001b000780c */ /* 0x000fe40003f46270 */
[----:B------:R-:W-:Y:S02]  /*55b0*/  CS2R R4, SRZ ;  /* 0x0000000000047805 */ /* 0x000fe4000001ff00 */
[----:B------:R-:W-:Y:S01]  /*55c0*/  PLOP3.LUT P1, PT, PT, PT, PT, 0x80, 0x0 ;  /* 0x000000000000781c */ /* 0x000fe20003f2f070 */
[----:B------:R-:W-:Y:S01]  /*55d0*/  IMAD.MOV.U32 R0, RZ, RZ, RZ ;  /* 0x000000ffff007224 */ /* 0x000fe200078e00ff */
[----:B------:R-:W-:Y:S01]  /*55e0*/  MOV R3, RZ ;  /* 0x000000ff00037202 */ /* 0x000fe20000000f00 */
        /* <DEDUP_REMOVED lines=67> */
.L_x_11019:
[----:B------:R-:W-:Y:S01]  /*5a20*/  CS2R R24, SRZ ;  /* 0x0000000000187805 */ /* 0x000fe2000001ff00 */
[----:B------:R-:W-:Y:S06]  /*5a30*/  @!P2 BRA `(.L_x_11020) ;  /* 0x000000ac00f0a947 */ /* 0x000fec0003800000 */
[----:B------:R-:W-:-:S03]  /*5a40*/  UMOV UR4, 0xffffffff ;  /* 0xffffffff00047882 */ /* 0x000fc60000000000 */
[----:B------:R-:W-:Y:S05]  /*5a50*/  BRA.DIV UR4, `(.L_x_11021) ;  /* 0x0000013604647947 */ /* 0x000fea000b800000 */
[----:B------:R-:W0:Y:S02]  /*5a60*/  S2R R0, SR_TID.X ;  /* 0x0000000000007919 */ /* 0x000e240000002100 */
[----:B0-----:R-:W-:-:S04]  /*5a70*/  IADD3 R3, R0, -0x80, RZ ;  /* 0xffffff8000037810 */ /* 0x001fc80007ffe0ff */
[----:B------:R-:W-:-:S04]  /*5a80*/  SHF.R.S32.HI R0, RZ, 0x1f, R3 ;  /* 0x0000001fff007819 */ /* 0x000fc80000011403 */
[----:B------:R-:W-:-:S04]  /*5a90*/  LEA.HI R0, R0, R3, RZ, 0x7 ;  /* 0x0000000300007211 */ /* 0x000fc800078f38ff */
[----:B------:R-:W-:-:S05]  /*5aa0*/  SHF.R.S32.HI R0, RZ, 0x7, R0 ;  /* 0x00000007ff007819 */ /* 0x000fca0000011400 */
[----:B------:R0:W1:Y:S02]  /*5ab0*/  SHFL.IDX PT, R14, R0, RZ, 0x1f ;  /* 0x00001fff000e7589 */ /* 0x00006400000e0000 */
.L_x_11225:
[----:B01----:R-:W-:Y:S01]  /*5ac0*/  LEA.HI R0, R14, R14, RZ, 0x1 ;  /* 0x0000000e0e007211 */ /* 0x003fe200078f08ff */
[----:B------:R-:W-:Y:S01]  /*5ad0*/  VIADD R26, R18, 0x18400 ;  /* 0x00018400121a7836 */ /* 0x000fe20000000000 */
[----:B------:R-:W-:Y:S02]  /*5ae0*/  BSSY B6, `(.L_x_11022) ;  /* 0x0000018000067945 */ /* 0x000fe40003800000 */
        /* <DEDUP_REMOVED lines=23> */
.L_x_11023:
[----:B------:R-:W-:Y:S05]  /*5c60*/  BSYNC B6 ;  /* 0x0000000000067941 */ /* 0x000fea0003800000 */
.L_x_11022:
        /* <DEDUP_REMOVED lines=12> */
.L_x_11027:
[----:B-1----:R1:W2:Y:S02]  /*5d30*/  SYNCS.PHASECHK.TRANS64.TRYWAIT P0, [R18+URZ+0x22800], R3 ;  /* 0x02280003120075a7 */ /* 0x0022a4000800017f */
[----:B--2---:R-:W-:Y:S05]  /*5d40*/  @!P0 NANOSLEEP.SYNCS 0x989680 ;  /* 0x009896800000895d */ /* 0x004fea0003900000 */
[----:B------:R-:W2:Y:S02]  /*5d50*/  @!P0 SYNCS.PHASECHK.TRANS64 P0, [R18+URZ+0x22800], R3 ;  /* 0x02280003120085a7 */ /* 0x000ea4000800007f */
[----:B--2---:R-:W-:Y:S05]  /*5d60*/  @!P0 BRA `(.L_x_11027) ;  /* 0xfffffffc00f08947 */ /* 0x004fea000383ffff */
.L_x_11026:
[----:B------:R-:W-:Y:S05]  /*5d70*/  BSYNC B0 ;  /* 0x0000000000007941 */ /* 0x000fea0003800000 */
.L_x_11025:
[----:B------:R-:W-:Y:S05]  /*5d80*/  BRA `(.L_x_11028) ;  /* 0x0000002c004c7947 */ /* 0x000fea0003800000 */
.L_x_11024:
[----:B------:R-:W0:Y:S01]  /*5d90*/  LDC.64 R14, c[0x0][0x3e8] ;  /* 0x0000fa00ff0e7b82 */ /* 0x000e220000000a00 */
[----:B-----5:R-:W-:Y:S01]  /*5da0*/  SHF.R.S32.HI R3, RZ, 0x1f, R31 ;  /* 0x0000001fff037819 */ /* 0x020fe2000001141f */
[----:B------:R-:W-:Y:S01]  /*5db0*/  IMAD.SHL.U32 R24, R235, 0x4, RZ ;  /* 0x00000004eb187824 */ /* 0x000fe200078e00ff */
[----:B------:R-:W-:Y:S01]  /*5dc0*/  LOP3.LUT P0, RZ, R26, 0x3ff, RZ, 0xc0, !PT ;  /* 0x000003ff1aff7812 */ /* 0x000fe2000780c0ff */
[----:B------:R-:W-:Y:S01]  /*5dd0*/  IMAD.MOV.U32 R4, RZ, RZ, R16 ;  /* 0x000000ffff047224 */ /* 0x000fe200078e0010 */
[----:B------:R-:W-:Y:S01]  /*5de0*/  MOV R5, R17 ;  /* 0x0000001100057202 */ /* 0x000fe20000000f00 */
[----:B------:R-:W-:Y:S01]  /*5df0*/  BSSY B6, `(.L_x_11029) ;  /* 0x0000030000067945 */ /* 0x000fe20003800000 */
[----:B------:R-:W-:Y:S01]  /*5e00*/  SHF.R.S32.HI R25, RZ, 0x1f, R24 ;  /* 0x0000001fff197819 */ /* 0x000fe20000011418 */
[----:B------:R-:W1:Y:S01]  /*5e10*/  LDC.64 R12, c[0x0][0x3d8] ;  /* 0x0000f600ff0c7b82 */ /* 0x000e620000000a00 */
[-C--:B0-----:R-:W-:Y:S01]  /*5e20*/  IMAD R6, R3, R14.reuse, RZ ;  /* 0x0000000e03067224 */ /* 0x081fe200078e02ff */
[C---:B------:R-:W-:Y:S01]  /*5e30*/  SHF.L.U64.HI R57, R14.reuse, 0x6, R15 ;  /* 0x000000060e397819 */ /* 0x040fe2000001020f */
[----:B------:R-:W-:Y:S01]  /*5e40*/  IMAD.WIDE.U32 R10, R19, R14, R4 ;  /* 0x0000000e130a7225 */ /* 0x000fe200078e0004 */
[----:B------:R-:W-:-:S03]  /*5e50*/  SHF.L.U32 R59, R14, 0x6, RZ ;  /* 0x000000060e3b7819 */ /* 0x000fc600000006ff */
[----:B------:R-:W-:Y:S02]  /*5e60*/  IMAD R28, R228, R14, RZ ;  /* 0x0000000ee41c7224 */ /* 0x000fe400078e02ff */
[-C--:B-1----:R-:W-:Y:S01]  /*5e70*/  IMAD R0, R3, R12.reuse, RZ ;  /* 0x0000000c03007224 */ /* 0x082fe200078e02ff */
[----:B------:R-:W-:Y:S01]  /*5e80*/  SHF.L.U64.HI R56, R12, 0x6, R13 ;  /* 0x000000060c387819 */ /* 0x000fe2000001020d */
[----:B------:R-:W-:-:S04]  /*5e90*/  IMAD.WIDE.U32 R8, R19, R12, R4 ;  /* 0x0000000c13087225 */ /* 0x000fc800078e0004 */
[C---:B------:R-:W-:Y:S02]  /*5ea0*/  IMAD R47, R31.reuse, R15, R6 ;  /* 0x0000000f1f2f7224 */ /* 0x040fe400078e0206 */
[----:B------:R-:W-:-:S04]  /*5eb0*/  IMAD.WIDE.U32 R42, R31, R14, RZ ;  /* 0x0000000e1f2a7225 */ /* 0x000fc800078e00ff */
[-C--:B------:R-:W-:Y:S02]  /*5ec0*/  IMAD R20, R228, R12.reuse, RZ ;  /* 0x0000000ce4147224 */ /* 0x080fe400078e02ff */
[----:B------:R-:W-:-:S04]  /*5ed0*/  IMAD.WIDE.U32 R44, R31, R12, RZ ;  /* 0x0000000c1f2c7225 */ /* 0x000fc800078e00ff */
[----:B------:R-:W-:Y:S01]  /*5ee0*/  IMAD R41, R31, R13, R0 ;  /* 0x0000000d1f297224 */ /* 0x000fe200078e0200 */
[----:B------:R-:W-:Y:S01]  /*5ef0*/  IADD3 R26, P3, R8, R44, RZ ;  /* 0x0000002c081a7210 */ /* 0x000fe20007f7e0ff */
[----:B------:R-:W-:-:S04]  /*5f00*/  IMAD.WIDE.U32 R4, R19, R12, R24 ;  /* 0x0000000c13047225 */ /* 0x000fc800078e0018 */
[----:B------:R-:W-:Y:S01]  /*5f10*/  IMAD.WIDE.U32 R6, R19, R14, R24 ;  /* 0x0000000e13067225 */ /* 0x000fe200078e0018 */
[----:B------:R-:W-:-:S03]  /*5f20*/  IADD3 R46, P1, R4, R44, RZ ;  /* 0x0000002c042e7210 */ /* 0x000fc60007f3e0ff */
[----:B------:R-:W-:Y:S01]  /*5f30*/  IMAD R50, R19, R15, R28 ;  /* 0x0000000f13327224 */ /* 0x000fe200078e021c */
[-C--:B------:R-:W-:Y:S01]  /*5f40*/  IADD3 R28, P4, R10, R42.reuse, RZ ;  /* 0x0000002a0a1c7210 */ /* 0x080fe20007f9e0ff */
[----:B------:R-:W-:Y:S01]  /*5f50*/  IMAD.IADD R47, R47, 0x1, R43 ;  /* 0x000000012f2f7824 */ /* 0x000fe200078e022b */
[----:B------:R-:W-:Y:S01]  /*5f60*/  IADD3 R49, P2, R6, R42, RZ ;  /* 0x0000002a06317210 */ /* 0x000fe20007f5e0ff */
[----:B------:R-:W-:Y:S02]  /*5f70*/  IMAD R20, R19, R13, R20 ;  /* 0x0000000d13147224 */ /* 0x000fe400078e0214 */
[----:B------:R-:W-:Y:S01]  /*5f80*/  IMAD.IADD R41, R41, 0x1, R45 ;  /* 0x0000000129297824 */ /* 0x000fe200078e022d */
[C---:B------:R-:W-:Y:S01]  /*5f90*/  IADD3.X R29, R47.reuse, R50, R11, P4, !PT ;  /* 0x000000322f1d7210 */ /* 0x040fe200027fe40b */
[----:B------:R-:W-:Y:S01]  /*5fa0*/  IMAD.SHL.U32 R55, R12, 0x40, RZ ;  /* 0x000000400c377824 */ /* 0x000fe200078e00ff */
[----:B------:R-:W-:Y:S02]  /*5fb0*/  IADD3.X R50, R47, R7, R50, P2, !PT ;  /* 0x000000072f327210 */ /* 0x000fe400017fe432 */
        /* <DEDUP_REMOVED lines=19> */
.L_x_11030:
[----:B------:R-:W-:Y:S05]  /*60f0*/  BSYNC B6 ;  /* 0x0000000000067941 */ /* 0x000fea0003800000 */
.L_x_11029:
        /* <DEDUP_REMOVED lines=35> */
[----:B0-----:R-:W-:Y:S01]  /*6330*/  ISETP.NE.AND P2, PT, R0, 0x1, PT ;  /* 0x000000010000780c */ /* 0x001fe20003f45270 */
[----:B------:R-:W-:-:S04]  /*6340*/  IMAD R0, R201, 0x80, R19 ;  /* 0x00000080c9007824 */ /* 0x000fc800078e0213 */
[----:B------:R-:W-:-:S08]  /*6350*/  IMAD R3, R235, 0x40, R0 ;  /* 0x00000040eb037824 */ /* 0x000fd000078e0200 */
[----:B------:R-:W0:Y:S08]  /*6360*/  @P2 LDC R10, c[0x0][0x42c] ;  /* 0x00010b00ff0a2b82 */ /* 0x000e300000000800 */
[----:B------:R-:W1:Y:S01]  /*6370*/  @P2 LDC R9, c[0x0][0x430] ;  /* 0x00010c00ff092b82 */ /* 0x000e620000000800 */
[----:B0-----:R-:W-:Y:S01]  /*6380*/  @P2 IMAD.HI.U32 R0, R3, R10, RZ ;  /* 0x0000000a03002227 */ /* 0x001fe200078e00ff */
[----:B------:R-:W-:-:S04]  /*6390*/  MOV R10, R44 ;  /* 0x0000002c000a7202 */ /* 0x000fc80000000f00 */
[----:B-1----:R-:W-:Y:S02]  /*63a0*/  @P2 SHF.R.U32.HI R3, RZ, R9, R0 ;  /* 0x00000009ff032219 */ /* 0x002fe40000011600 */
[----:B------:R-:W-:Y:S02]  /*63b0*/  CS2R R8, SRZ ;  /* 0x0000000000087805 */ /* 0x000fe4000001ff00 */
[----:B------:R-:W-:Y:S01]  /*63c0*/  SHF.R.S32.HI R41, RZ, 0x1f, R3 ;  /* 0x0000001fff297819 */ /* 0x000fe20000011403 */
[----:B------:R-:W-:Y:S06]  /*63d0*/  @P0 BRA `(.L_x_11034) ;  /* 0x0000000000580947 */ /* 0x000fec0003800000 */
[----:B------:R-:W-:Y:S01]  /*63e0*/  IADD3 R15, P2, R53, R46, RZ ;  /* 0x0000002e350f7210 */ /* 0x000fe20007f5e0ff */
[----:B------:R-:W-:Y:S01]  /*63f0*/  ULDC UR4, c[0x0][0x3d4] ;  /* 0x0000f50000047ab9 */ /* 0x000fe20000000800 */
[C---:B------:R-:W-:Y:S01]  /*6400*/  IADD3 R0, R24.reuse, 0x10, RZ ;  /* 0x0000001018007810 */ /* 0x040fe20007ffe0ff */
[----:B------:R-:W-:Y:S01]  /*6410*/  ULDC.64 UR6, c[0x0][0x3c8] ;  /* 0x0000f20000067ab9 */ /* 0x000fe20000000a00 */
[----:B------:R-:W-:Y:S01]  /*6420*/  ISETP.GE.AND P5, PT, R24, UR4, PT ;  /* 0x0000000418007c0c */ /* 0x000fe2000bfa6270 */
[----:B------:R-:W-:Y:S01]  /*6430*/  IMAD.X R30, R51, 0x1, R48, P2 ;  /* 0x00000001331e7824 */ /* 0x000fe200010e0630 */
[----:B------:R-:W-:Y:S01]  /*6440*/  ISETP.GE.AND P2, PT, R0, UR4, PT ;  /* 0x0000000400007c0c */ /* 0x000fe2000bf46270 */
[----:B------:R-:W-:Y:S01]  /*6450*/  ULDC.64 UR4, c[0x0][0x3e0] ;  /* 0x0000f80000047ab9 */ /* 0x000fe20000000a00 */
[----:B------:R-:W-:Y:S02]  /*6460*/  IADD3 R0, P4, R54, R49, RZ ;  /* 0x0000003136007210 */ /* 0x000fe40007f9e0ff */
[----:B------:R-:W-:-:S02]  /*6470*/  CS2R R36, SRZ ;  /* 0x0000000000247805 */ /* 0x000fc4000001ff00 */
[C---:B------:R-:W-:Y:S02]  /*6480*/  LEA R14, P3, R15.reuse, UR6, 0x1 ;  /* 0x000000060f0e7c11 */ /* 0x040fe4000f8608ff */
[----:B------:R-:W-:Y:S02]  /*6490*/  CS2R R32, SRZ ;  /* 0x0000000000207805 */ /* 0x000fe4000001ff00 */
[----:B------:R-:W-:Y:S01]  /*64a0*/  CS2R R34, SRZ ;  /* 0x0000000000227805 */ /* 0x000fe2000001ff00 */
[----:B------:R-:W-:Y:S01]  /*64b0*/  IMAD.X R31, R52, 0x1, R50, P4 ;  /* 0x00000001341f7824 */ /* 0x000fe200020e0632 */
[----:B------:R-:W-:Y:S02]  /*64c0*/  LEA.HI.X R15, R15, UR7, R30, 0x1, P3 ;  /* 0x000000070f0f7c11 */ /* 0x000fe400098f0c1e */
[----:B------:R-:W-:-:S03]  /*64d0*/  LEA R38, P3, R0, UR4, 0x1 ;  /* 0x0000000400267c11 */ /* 0x000fc6000f8608ff */
[----:B------:R0:W5:Y:S01]  /*64e0*/  @!P5 LDG.E.64 R36, desc[UR40][R14.64] ;  /* 0x000000280e24d981 */ /* 0x000162000c1e1b00 */
[----:B------:R-:W-:Y:S02]  /*64f0*/  LEA.HI.X R39, R0, UR5, R31, 0x1, P3 ;  /* 0x0000000500277c11 */ /* 0x000fe400098f0c1f */
[----:B------:R-:W-:Y:S01]  /*6500*/  CS2R R30, SRZ ;  /* 0x00000000001e7805 */ /* 0x000fe2000001ff00 */
[----:B------:R0:W5:Y:S04]  /*6510*/  @!P2 LDG.E.64 R32, desc[UR40][R14.64+0x20] ;  /* 0x000020280e20a981 */ /* 0x000168000c1e1b00 */
[----:B------:R0:W5:Y:S04]  /*6520*/  @!P5 LDG.E.64 R34, desc[UR40][R38.64] ;  /* 0x000000282622d981 */ /* 0x000168000c1e1b00 */
[----:B------:R0:W5:Y:S02]  /*6530*/  @!P2 LDG.E.64 R30, desc[UR40][R38.64+0x20] ;  /* 0x00002028261ea981 */ /* 0x000164000c1e1b00 */
.L_x_11034:
[----:B------:R-:W-:Y:S05]  /*6540*/  BSYNC B1 ;  /* 0x0000000000017941 */ /* 0x000fea0003800000 */
.L_x_11033:
        /* <DEDUP_REMOVED lines=24> */
.L_x_11036:
[----:B------:R-:W-:Y:S05]  /*66d0*/  BSYNC B1 ;  /* 0x0000000000017941 */ /* 0x000fea0003800000 */
.L_x_11035:
[----:B------:R-:W-:Y:S01]  /*66e0*/  IMAD.WIDE.U32 R10, R3, R6, R10 ;  /* 0x00000006030a7225 */ /* 0x000fe200078e000a */
[----:B------:R-:W-:Y:S01]  /*66f0*/  LEA.HI R0, R226, R226, RZ, 0x1 ;  /* 0x000000e2e2007211 */ /* 0x000fe200078f08ff */
[----:B------:R-:W-:Y:S01]  /*6700*/  ULDC.64 UR4, c[0x0][0x3c8] ;  /* 0x0000f20000047ab9 */ /* 0x000fe20000000a00 */
[----:B01----:R-:W-:Y:S01]  /*6710*/  SHF.L.U32 R14, R233, 0x6, RZ ;  /* 0x00000006e90e7819 */ /* 0x003fe200000006ff */
[----:B------:R-:W-:Y:S01]  /*6720*/  IMAD.WIDE.U32 R12, R3, R4, R12 ;  /* 0x00000004030c7225 */ /* 0x000fe200078e000c */
[----:B------:R-:W-:Y:S01]  /*6730*/  LOP3.LUT R15, R0, 0xfffffffe, RZ, 0xc0, !PT ;  /* 0xfffffffe000f7812 */ /* 0x000fe200078ec0ff */
[----:B------:R-:W-:Y:S01]  /*6740*/  ULDC.64 UR6, c[0x0][0x3e0] ;  /* 0x0000f80000067ab9 */ /* 0x000fe20000000a00 */
[----:B------:R-:W-:Y:S01]  /*6750*/  LOP3.LUT R39, R14, 0x1c0, RZ, 0xc0, !PT ;  /* 0x000001c00e277812 */ /* 0x000fe200078ec0ff */
[C---:B------:R-:W-:Y:S01]  /*6760*/  IMAD R6, R41.reuse, R6, RZ ;  /* 0x0000000629067224 */ /* 0x040fe200078e02ff */
[----:B------:R-:W-:Y:S01]  /*6770*/  LEA R0, P3, R12, UR6, 0x1 ;  /* 0x000000060c007c11 */ /* 0x000fe2000f8608ff */
[----:B------:R-:W-:-:S02]  /*6780*/  IMAD R4, R41, R4, RZ ;  /* 0x0000000429047224 */ /* 0x000fc400078e02ff */
[----:B------:R-:W-:Y:S01]  /*6790*/  IMAD R7, R3, R7, R6 ;  /* 0x0000000703077224 */ /* 0x000fe200078e0206 */
[----:B------:R-:W-:Y:S01]  /*67a0*/  LOP3.LUT R6, R39, 0x18, R16, 0xf8, !PT ;  /* 0x0000001827067812 */ /* 0x000fe200078ef810 */
[----:B------:R-:W-:Y:S01]  /*67b0*/  IMAD R3, R3, R5, R4 ;  /* 0x0000000503037224 */ /* 0x000fe200078e0204 */
[----:B------:R-:W-:Y:S01]  /*67c0*/  LEA R4, P2, R10, UR4, 0x1 ;  /* 0x000000040a047c11 */ /* 0x000fe2000f8408ff */
[----:B------:R-:W-:Y:S01]  /*67d0*/  IMAD.IADD R5, R11, 0x1, R7 ;  /* 0x000000010b057824 */ /* 0x000fe200078e0207 */
[----:B------:R-:W-:Y:S01]  /*67e0*/  UMOV UR4, 0xffffffff ;  /* 0xffffffff00047882 */ /* 0x000fe20000000000 */
[----:B------:R-:W-:Y:S01]  /*67f0*/  IMAD.IADD R3, R13, 0x1, R3 ;  /* 0x000000010d037824 */ /* 0x000fe200078e0203 */
[----:B------:R-:W-:Y:S01]  /*6800*/  SHF.R.U32.HI R39, RZ, 0x3, R39 ;  /* 0x00000003ff277819 */ /* 0x000fe20000011627 */
[----:B------:R-:W-:Y:S01]  /*6810*/  IMAD.IADD R7, R226, 0x1, -R15 ;  /* 0x00000001e2077824 */ /* 0x000fe200078e0a0f */
[----:B------:R-:W-:Y:S02]  /*6820*/  LEA.HI.X R5, R10, UR5, R5, 0x1, P2 ;  /* 0x000000050a057c11 */ /* 0x000fe400090f0c05 */
[----:B------:R-:W-:-:S02]  /*6830*/  LEA.HI.X R3, R12, UR7, R3, 0x1, P3 ;  /* 0x000000070c037c11 */ /* 0x000fc400098f0c03 */
[----:B------:R-:W-:Y:S02]  /*6840*/  LOP3.LUT R6, R6, R39, RZ, 0x3c, !PT ;  /* 0x0000002706067212 */ /* 0x000fe400078e3cff */
[----:B------:R-:W-:Y:S01]  /*6850*/  SHF.L.U32 R7, R7, 0x1f, RZ ;  /* 0x0000001f07077819 */ /* 0x000fe200000006ff */
[----:B------:R-:W-:Y:S06]  /*6860*/  BRA.DIV UR4, `(.L_x_11037) ;  /* 0x0000012a041c7947 */ /* 0x000fec000b800000 */
.L_x_11228:
[----:B------:R-:W-:-:S03]  /*6870*/  UMOV UR4, 0xffffffff ;  /* 0xffffffff00047882 */ /* 0x000fc60000000000 */
[----:B------:R-:W-:Y:S05]  /*6880*/  BRA.DIV UR4, `(.L_x_11038) ;  /* 0x0000012a043c7947 */ /* 0x000fea000b800000 */
.L_x_11231:
[----:B------:R-:W-:-:S03]  /*6890*/  UMOV UR4, 0xffffffff ;  /* 0xffffffff00047882 */ /* 0x000fc60000000000 */
[----:B------:R-:W-:Y:S05]  /*68a0*/  BRA.DIV UR4, `(.L_x_11039) ;  /* 0x0000012a045c7947 */ /* 0x000fea000b800000 */
.L_x_11234:
[----:B------:R-:W-:-:S03]  /*68b0*/  UMOV UR4, 0xffffffff ;  /* 0xffffffff00047882 */ /* 0x000fc60000000000 */
[----:B------:R-:W-:Y:S05]  /*68c0*/  BRA.DIV UR4, `(.L_x_11040) ;  /* 0x0000012a047c7947 */ /* 0x000fea000b800000 */
.L_x_11237:
[----:B------:R-:W-:-:S03]  /*68d0*/  UMOV UR4, 0xffffffff ;  /* 0xffffffff00047882 */ /* 0x000fc60000000000 */
[----:B------:R-:W-:Y:S05]  /*68e0*/  BRA.DIV UR4, `(.L_x_11041) ;  /* 0x0000012a049c7947 */ /* 0x000fea000b800000 */
.L_x_11240:
[----:B------:R-:W-:-:S03]  /*68f0*/  UMOV UR4, 0xffffffff ;  /* 0xffffffff00047882 */ /* 0x000fc60000000000 */
[----:B------:R-:W-:Y:S05]  /*6900*/  BRA.DIV UR4, `(.L_x_11042) ;  /* 0x0000012a04bc7947 */ /* 0x000fea000b800000 */
.L_x_11243:
[----:B------:R-:W-:-:S03]  /*6910*/  UMOV UR4, 0xffffffff ;  /* 0xffffffff00047882 */ /* 0x000fc60000000000 */
[----:B------:R-:W-:Y:S05]  /*6920*/  BRA.DIV UR4, `(.L_x_11043) ;  /* 0x0000012a04dc7947 */ /* 0x000fea000b800000 */
.L_x_11246:
[----:B------:R-:W-:-:S03]  /*6930*/  UMOV UR4, 0xffffffff ;  /* 0xffffffff00047882 */ /* 0x000fc60000000000 */
[----:B------:R-:W-:Y:S05]  /*6940*/  BRA.DIV UR4, `(.L_x_11044) ;  /* 0x0000012a04fc7947 */ /* 0x000fea000b800000 */
.L_x_11249:
        /* <DEDUP_REMOVED lines=12> */
[----:B------:R-:W-:Y:S01]  /*6a10*/  LEA R3, R3, R18, 0x1 ;  /* 0x0000001203037211 */ /* 0x000fe200078e08ff */
[----:B------:R-:W-:Y:S01]  /*6a20*/  IMAD.MOV.U32 R11, RZ, RZ, R9 ;  /* 0x000000ffff0b7224 */ /* 0x000fe200078e0009 */
[----:B------:R-:W-:Y:S01]  /*6a30*/  MOV R0, R30 ;  /* 0x0000001e00007202 */ /* 0x000fe20000000f00 */
[----:B------:R-:W-:Y:S01]  /*6a40*/  BSSY B1, `(.L_x_11045) ;  /* 0x0000014000017945 */ /* 0x000fe20003800000 */
[----:B------:R-:W-:Y:S01]  /*6a50*/  PRMT R45, R4, 0x7610, R45 ;  /* 0x00007610042d7816 */ /* 0x000fe2000000002d */
[----:B------:R-:W-:Y:S01]  /*6a60*/  VIADD R4, R3, 0x18400 ;  /* 0x0001840003047836 */ /* 0x000fe20000000000 */
[----:B------:R-:W-:Y:S01]  /*6a70*/  PRMT R10, R5, 0x7610, R10 ;  /* 0x00007610050a7816 */ /* 0x000fe2000000000a */
[----:B------:R-:W-:Y:S01]  /*6a80*/  IMAD.MOV.U32 R5, RZ, RZ, R35 ;  /* 0x000000ffff057224 */ /* 0x000fe200078e0023 */
[----:B------:R-:W-:-:S02]  /*6a90*/  MOV R6, R8 ;  /* 0x0000000800067202 */ /* 0x000fc40000000f00 */
[----:B------:R-:W-:Y:S01]  /*6aa0*/  PRMT R44, R44, 0x5410, R0 ;  /* 0x000054102c2c7816 */ /* 0x000fe20000000000 */
[----:B------:R-:W-:Y:S01]  /*6ab0*/  VIADD R0, R3, 0x18440 ;  /* 0x0001844003007836 */ /* 0x000fe20000000000 */
[----:B------:R-:W-:Y:S01]  /*6ac0*/  PRMT R45, R45, 0x5410, R5 ;  /* 0x000054102d2d7816 */ /* 0x000fe20000000005 */
[----:B------:R-:W-:Y:S01]  /*6ad0*/  @P3 VIADD R0, R4, 0xffffffc0 ;  /* 0xffffffc004003836 */ /* 0x000fe20000000000 */
[----:B------:R-:W-:Y:S01]  /*6ae0*/  PRMT R46, R6, 0x5410, R11 ;  /* 0x00005410062e7816 */ /* 0x000fe2000000000b */
[----:B------:R-:W-:Y:S01]  /*6af0*/  IMAD.MOV.U32 R4, RZ, RZ, R26 ;  /* 0x000000ffff047224 */ /* 0x000fe200078e001a */
[----:B------:R-:W-:Y:S01]  /*6b00*/  MOV R5, R27 ;  /* 0x0000001b00057202 */ /* 0x000fe20000000f00 */
[----:B------:R-:W-:Y:S02]  /*6b10*/  IMAD.MOV.U32 R6, RZ, RZ, R20 ;  /* 0x000000ffff067224 */ /* 0x000fe400078e0014 */
[----:B------:R-:W-:Y:S01]  /*6b20*/  IMAD.MOV.U32 R11, RZ, RZ, R21 ;  /* 0x000000ffff0b7224 */ /* 0x000fe200078e0015 */
[----:B------:R-:W-:Y:S01]  /*6b30*/  PRMT R47, R4, 0x5410, R5 ;  /* 0x00005410042f7816 */ /* 0x000fe20000000005 */
[----:B------:R-:W-:Y:S01]  /*6b40*/  IMAD.MOV.U32 R4, RZ, RZ, R28 ;  /* 0x000000ffff047224 */ /* 0x000fe200078e001c */
[----:B------:R-:W-:-:S02]  /*6b50*/  MOV R5, R29 ;  /* 0x0000001d00057202 */ /* 0x000fc40000000f00 */
[----:B------:R-:W-:Y:S01]  /*6b60*/  PRMT R48, R6, 0x5410, R11 ;  /* 0x0000541006307816 */ /* 0x000fe2000000000b */
[----:B0-----:R-:W-:Y:S06]  /*6b70*/  @!P2 BRA `(.L_x_11046) ;  /* 0x000001280098a947 */ /* 0x001fec0003800000 */
.L_x_11250:
[----:B------:R-:W-:Y:S05]  /*6b80*/  BSYNC B1 ;  /* 0x0000000000017941 */ /* 0x000fea0003800000 */
.L_x_11045:
        /* <DEDUP_REMOVED lines=51> */
.L_x_11050:
[----:B------:R-:W-:Y:S05]  /*6ec0*/  BSYNC B2 ;  /* 0x0000000000027941 */ /* 0x000fea0003800000 */
.L_x_11049:
        /* <DEDUP_REMOVED lines=43> */
.L_x_11048:
[----:B------:R-:W-:Y:S05]  /*7180*/  BSYNC B1 ;  /* 0x0000000000017941 */ /* 0x000fea0003800000 */
.L_x_11047:
        /* <DEDUP_REMOVED lines=49> */
.L_x_11053:
[----:B------:R-:W-:Y:S05]  /*74a0*/  BSYNC B1 ;  /* 0x0000000000017941 */ /* 0x000fea0003800000 */
.L_x_11052:
        /* <DEDUP_REMOVED lines=44> */
.L_x_11032:
        /* <DEDUP_REMOVED lines=11> */
[----:B------:R-:W-:Y:S02]  /*7820*/  @!P1 IADD3.X R20, R27, R56, R51, P2, P3 ;  /* 0x000000381b149210 */ /* 0x000fe400017e6433 */
[----:B------:R-:W-:Y:S01]  /*7830*/  @!P1 IADD3 R0, P3, P4, R28, R59, R54 ;  /* 0x0000003b1c009210 */ /* 0x000fe20007c7e036 */
[----:B------:R-:W1:Y:S01]  /*7840*/  @!P1 LDC.64 R30, c[0x0][0x3e0] ;  /* 0x0000f800ff1e9b82 */ /* 0x000e620000000a00 */
[----:B------:R-:W-:Y:S01]  /*7850*/  @!P0 IADD3 R11, P2, R54, R28, RZ ;  /* 0x0000001c360b8210 */ /* 0x000fe20007f5e0ff */
[----:B------:R-:W-:Y:S01]  /*7860*/  @!P0 IMAD.X R10, R51, 0x1, R27, P5 ;  /* 0x00000001330a8824 */ /* 0x000fe200028e061b */
[----:B------:R-:W-:-:S02]  /*7870*/  @!P1 IADD3.X R3, R29, R57, R52, P3, P4 ;  /* 0x000000391d039210 */ /* 0x000fc40001fe8434 */
[----:B------:R-:W-:Y:S02]  /*7880*/  @!P0 IADD3.X R24, R52, R29, RZ, P2, !PT ;  /* 0x0000001d34188210 */ /* 0x000fe400017fe4ff */
[----:B------:R-:W-:Y:S02]  /*7890*/  CS2R R28, SRZ ;  /* 0x00000000001c7805 */ /* 0x000fe4000001ff00 */
[----:B------:R-:W-:-:S04]  /*78a0*/  @!P0 LEA R8, P5, R9, UR4, 0x1 ;  /* 0x0000000409088c11 */ /* 0x000fc8000f8a08ff */
[----:B------:R-:W-:Y:S02]  /*78b0*/  @!P0 LEA.HI.X R9, R9, UR5, R10, 0x1, P5 ;  /* 0x0000000509098c11 */ /* 0x000fe4000a8f0c0a */
[----:B------:R-:W-:Y:S02]  /*78c0*/  @!P0 LEA R10, P2, R11, UR6, 0x1 ;  /* 0x000000060b0a8c11 */ /* 0x000fe4000f8408ff */
[----:B0-----:R-:W-:Y:S01]  /*78d0*/  @!P1 LEA R12, P3, R13, R14, 0x1 ;  /* 0x0000000e0d0c9211 */ /* 0x001fe200078608ff */
[----:B------:R0:W5:Y:S01]  /*78e0*/  @!P0 LDG.E.128 R32, desc[UR40][R8.64] ;  /* 0x0000002808208981 */ /* 0x000162000c1e1d00 */
[----:B------:R-:W-:Y:S02]  /*78f0*/  @!P0 LEA.HI.X R11, R11, UR7, R24, 0x1, P2 ;  /* 0x000000070b0b8c11 */ /* 0x000fe400090f0c18 */
        /* <DEDUP_REMOVED lines=9> */
[----:B------:R-:W-:-:S04]  /*7990*/  IMAD R0, R201, 0x80, R19 ;  /* 0x00000080c9007824 */ /* 0x000fc800078e0213 */
[----:B------:R-:W-:Y:S01]  /*79a0*/  IMAD R3, R235, 0x40, R0 ;  /* 0x00000040eb037824 */ /* 0x000fe200078e0200 */
        /* <DEDUP_REMOVED lines=10> */
[----:B------:R-:W-:Y:S01]  /*7a50*/  MOV R9, R41 ;  /* 0x0000002900097202 */ /* 0x000fe20000000f00 */
[----:B--2---:R-:W-:Y:S02]  /*7a60*/  IMAD.MOV.U32 R10, RZ, RZ, R42 ;  /* 0x000000ffff0a7224 */ /* 0x004fe400078e002a */
        /* <DEDUP_REMOVED lines=16> */
.L_x_11253:
[----:B------:R-:W-:-:S03]  /*7b70*/  UMOV UR4, 0xffffffff ;  /* 0xffffffff00047882 */ /* 0x000fc60000000000 */
[----:B------:R-:W-:Y:S05]  /*7b80*/  BRA.DIV UR4, `(.L_x_11055) ;  /* 0x0000011a04d07947 */ /* 0x000fea000b800000 */
.L_x_11256:
[----:B------:R-:W-:-:S03]  /*7b90*/  UMOV UR4, 0xffffffff ;  /* 0xffffffff00047882 */ /* 0x000fc60000000000 */
[----:B------:R-:W-:Y:S05]  /*7ba0*/  BRA.DIV UR4, `(.L_x_11056) ;  /* 0x0000011a04f07947 */ /* 0x000fea000b800000 */
.L_x_11259:
[----:B------:R-:W-:-:S03]  /*7bb0*/  UMOV UR4, 0xffffffff ;  /* 0xffffffff00047882 */ /* 0x000fc60000000000 */
[----:B------:R-:W-:Y:S05]  /*7bc0*/  BRA.DIV UR4, `(.L_x_11057) ;  /* 0x0000011e04107947 */ /* 0x000fea000b800000 */
.L_x_11262:
[----:B------:R-:W-:-:S03]  /*7bd0*/  UMOV UR4, 0xffffffff ;  /* 0xffffffff00047882 */ /* 0x000fc60000000000 */
[----:B------:R-:W-:Y:S05]  /*7be0*/  BRA.DIV UR4, `(.L_x_11058) ;  /* 0x0000011e04307947 */ /* 0x000fea000b800000 */
.L_x_11265:
[----:B------:R-:W-:Y:S01]  /*7bf0*/  UMOV UR4, 0xffffffff ;  /* 0xffffffff00047882 */ /* 0x000fe20000000000 */
[----:B------:R-:W-:Y:S02]  /*7c00*/  LOP3.LUT R5, R6, 0xfffffffe, RZ, 0xc0, !PT ;  /* 0xfffffffe06057812 */ /* 0x000fe400078ec0ff */
[----:B------:R-:W-:Y:S05]  /*7c10*/  BRA.DIV UR4, `(.L_x_11059) ;  /* 0x0000011e044c7947 */ /* 0x000fea000b800000 */
.L_x_11268:
[----:B------:R-:W-:Y:S01]  /*7c20*/  UMOV UR4, 0xffffffff ;  /* 0xffffffff00047882 */ /* 0x000fe20000000000 */
[----:B------:R-:W-:Y:S02]  /*7c30*/  IMAD.IADD R5, R226, 0x1, -R5 ;  /* 0x00000001e2057824 */ /* 0x000fe400078e0a05 */
[----:B------:R-:W-:Y:S05]  /*7c40*/  BRA.DIV UR4, `(.L_x_11060) ;  /* 0x0000011e04687947 */ /* 0x000fea000b800000 */
.L_x_11271:
[----:B------:R-:W-:Y:S01]  /*7c50*/  UMOV UR4, 0xffffffff ;  /* 0xffffffff00047882 */ /* 0x000fe20000000000 */
[----:B------:R-:W-:Y:S02]  /*7c60*/  SHF.L.U32 R3, R5, 0x1f, RZ ;  /* 0x0000001f05037819 */ /* 0x000fe400000006ff */
[----:B------:R-:W-:Y:S05]  /*7c70*/  BRA.DIV UR4, `(.L_x_11061) ;  /* 0x0000011e04847947 */ /* 0x000fea000b800000 */
.L_x_11274:
        /* <DEDUP_REMOVED lines=26> */
[----:B------:R-:W-:Y:S01]  /*7e20*/  IADD3 R0, R16, R43, RZ ;  /* 0x0000002b10007210 */ /* 0x000fe20007ffe0ff */
[----:B0-----:R-:W-:Y:S06]  /*7e30*/  @!P2 BRA `(.L_x_11063) ;  /* 0x0000011c003ca947 */ /* 0x001fec0003800000 */
.L_x_11275:
[----:B------:R-:W-:Y:S05]  /*7e40*/  BSYNC B1 ;  /* 0x0000000000017941 */ /* 0x000fea0003800000 */
.L_x_11062:
        /* <DEDUP_REMOVED lines=17> */
[----:B------:R-:W-:Y:S02]  /*7f60*/  LEA R5, R209, R0, 0x9 ;  /* 0x00000000d1057211 */ /* 0x000fe400078e48ff */
[----:B------:R-:W-:Y:S02]  /*7f70*/  LOP3.LUT R0, R7, R3, R4, 0x1e, !PT ;  /* 0x0000000307007212 */ /* 0x000fe400078e1e04 */
[--C-:B------:R-:W-:Y:S01]  /*7f80*/  SHF.R.U64 R45, R38, 0x10, R39.reuse ;  /* 0x00000010262d7819 */ /* 0x100fe20000001227 */
[----:B------:R-:W-:Y:S01]  /*7f90*/  IMAD R43, R5, 0x2, R18 ;  /* 0x00000002052b7824 */ /* 0x000fe200078e0212 */
[----:B------:R-:W-:Y:S01]  /*7fa0*/  SHF.R.U32.HI R41, RZ, 0x10, R39 ;  /* 0x00000010ff297819 */ /* 0x000fe20000011627 */
[----:B------:R-:W-:Y:S01]  /*7fb0*/  IMAD R5, R209, 0x200, R0 ;  /* 0x00000200d1057824 */ /* 0x000fe200078e0200 */
[----:B------:R-:W-:Y:S01]  /*7fc0*/  SHF.R.U32.HI R47, RZ, 0x10, R35 ;  /* 0x00000010ff2f7819 */ /* 0x000fe20000011623 */
[----:B------:R-:W-:Y:S01]  /*7fd0*/  HADD2.F32 R35, -RZ, R36.H0_H0 ;  /* 0x20000024ff237230 */ /* 0x000fe20000004100 */
[----:B------:R-:W0:Y:S01]  /*7fe0*/  LDS.128 R8, [R43+0x18400] ;  /* 0x018400002b087984 */ /* 0x000e220000000c00 */
[----:B------:R-:W-:-:S02]  /*7ff0*/  IMAD R44, R5, 0x2, R18 ;  /* 0x00000002052c7824 */ /* 0x000fc400078e0212 */
[----:B------:R-:W-:-:S03]  /*8000*/  HADD2.F32 R36, -RZ, R51.H0_H0 ;  /* 0x20000033ff247230 */ /* 0x000fc60000004100 */
[----:B------:R-:W1:Y:S01]  /*8010*/  LDS.128 R4, [R44+0x18400] ;  /* 0x018400002c047984 */ /* 0x000e620000000c00 */
[--C-:B0-----:R-:W-:Y:S02]  /*8020*/  HADD2.F32 R12, -RZ, R9.reuse.H0_H0 ;  /* 0x20000009ff0c7230 */ /* 0x101fe40000004100 */
[----:B------:R-:W-:Y:S02]  /*8030*/  HADD2.F32 R9, -RZ, R9.H1_H1 ;  /* 0x30000009ff097230 */ /* 0x000fe40000004100 */
[----:B------:R-:W-:Y:S02]  /*8040*/  HADD2.F32 R13, -RZ, R11.H0_H0 ;  /* 0x2000000bff0d7230 */ /* 0x000fe40000004100 */
[--C-:B-1----:R-:W-:Y:S02]  /*8050*/  HADD2.F32 R15, -RZ, R5.reuse.H0_H0 ;  /* 0x20000005ff0f7230 */ /* 0x102fe40000004100 */
        /* <DEDUP_REMOVED lines=66> */
.L_x_11065:
[----:B------:R-:W-:Y:S05]  /*8480*/  BSYNC B1 ;  /* 0x0000000000017941 */ /* 0x000fea0003800000 */
.L_x_11064:
[----:B------:R-:W-:Y:S01]  /*8490*/  PRMT R39, R56, 0x5410, R57 ;  /* 0x0000541038277816 */ /* 0x000fe20000000039 */
[----:B------:R-:W-:Y:S06]  /*84a0*/  @P1 BRA `(.L_x_11051) ;  /* 0x0000000400601947 */ /* 0x000fec0003800000 */
[--C-:B------:R-:W-:Y:S01]  /*84b0*/  SHF.R.U32.HI R0, RZ, 0x3, R208.reuse ;  /* 0x00000003ff007819 */ /* 0x100fe200000116d0 */
[----:B0-----:R-:W0:Y:S01]  /*84c0*/  LDS.128 R8, [R237+0x18400] ;  /* 0x01840000ed087984 */ /* 0x001e220000000c00 */
[----:B------:R-:W-:Y:S02]  /*84d0*/  SHF.R.U64 R36, R28, 0x10, R29 ;  /* 0x000000101c247819 */ /* 0x000fe4000000121d */
[----:B------:R-:W-:Y:S02]  /*84e0*/  LOP3.LUT R3, R0, R3, R208, 0x1e, !PT ;  /* 0x0000000300037212 */ /* 0x000fe400078e1ed0 */
[----:B------:R-:W-:Y:S01]  /*84f0*/  SHF.R.U64 R37, R26, 0x10, R27 ;  /* 0x000000101a257819 */ /* 0x000fe2000000121b */
[----:B------:R-:W-:Y:S01]  /*8500*/  HADD2.F32 R26, -RZ, R53.H1_H1 ;  /* 0x30000035ff1a7230 */ /* 0x000fe20000004100 */
[----:B------:R-:W-:Y:S02]  /*8510*/  IADD3 R3, R210, R3, RZ ;  /* 0x00000003d2037210 */ /* 0x000fe40007ffe0ff */
[----:B------:R-:W-:-:S02]  /*8520*/  SHF.R.U32.HI R28, RZ, 0x10, R29 ;  /* 0x00000010ff1c7819 */ /* 0x000fc4000001161d */
[--C-:B------:R-:W-:Y:S01]  /*8530*/  SHF.R.U64 R38, R24, 0x10, R25.reuse ;  /* 0x0000001018267819 */ /* 0x100fe20000001219 */
[----:B------:R-:W-:Y:S01]  /*8540*/  IMAD R3, R3, 0x2, R18 ;  /* 0x0000000203037824 */ /* 0x000fe200078e0212 */
[----:B------:R-:W-:Y:S01]  /*8550*/  SHF.R.U32.HI R32, RZ, 0x10, R25 ;  /* 0x00000010ff207819 */ /* 0x000fe20000011619 */
[----:B------:R-:W-:Y:S01]  /*8560*/  HADD2.F32 R25, -RZ, R54.H1_H1 ;  /* 0x30000036ff197230 */ /* 0x000fe20000004100 */
[----:B------:R-:W-:Y:S01]  /*8570*/  SHF.R.U32.HI R34, RZ, 0x10, R27 ;  /* 0x00000010ff227819 */ /* 0x000fe2000001161b */
[----:B------:R-:W-:Y:S01]  /*8580*/  HADD2.F32 R27, -RZ, R28.H0_H0 ;  /* 0x2000001cff1b7230 */ /* 0x000fe20000004100 */
[----:B------:R-:W1:Y:S01]  /*8590*/  LDS.128 R4, [R3+0x18400] ;  /* 0x0184000003047984 */ /* 0x000e620000000c00 */
[--C-:B------:R-:W-:Y:S02]  /*85a0*/  SHF.R.U64 R35, R30, 0x10, R31.reuse ;  /* 0x000000101e237819 */ /* 0x100fe4000000121f */
[----:B------:R-:W-:Y:S01]  /*85b0*/  SHF.R.U32.HI R33, RZ, 0x10, R31 ;  /* 0x00000010ff217819 */ /* 0x000fe2000001161f */
[----:B0-----:R-:W-:-:S02]  /*85c0*/  HADD2.F32 R12, -RZ, R9.H0_H0 ;  /* 0x20000009ff0c7230 */ /* 0x001fc40000004100 */
[----:B------:R-:W-:Y:S02]  /*85d0*/  HADD2.F32 R9, -RZ, R9.H1_H1 ;  /* 0x30000009ff097230 */ /* 0x000fe40000004100 */
[----:B------:R-:W-:Y:S02]  /*85e0*/  HADD2.F32 R0, -RZ, R8.H0_H0 ;  /* 0x20000008ff007230 */ /* 0x000fe40000004100 */
[----:B------:R-:W-:Y:S02]  /*85f0*/  HADD2.F32 R13, -RZ, R10.H0_H0 ;  /* 0x2000000aff0d7230 */ /* 0x000fe40000004100 */
[--C-:B------:R-:W-:Y:S02]  /*8600*/  HADD2.F32 R14, -RZ, R11.reuse.H0_H0 ;  /* 0x2000000bff0e7230 */ /* 0x100fe40000004100 */
[----:B------:R-:W-:Y:S02]  /*8610*/  HADD2.F32 R11, -RZ, R11.H1_H1 ;  /* 0x3000000bff0b7230 */ /* 0x000fe40000004100 */
        /* <DEDUP_REMOVED lines=20> */
[----:B------:R-:W-:Y:S01]  /*8760*/  FFMA.FTZ R30, R9, R27, R30 ;  /* 0x0000001b091e7223 */ /* 0x000fe2000001001e */
[----:B------:R-:W-:Y:S02]  /*8770*/  HADD2.F32 R12, -RZ, R55.H0_H0 ;  /* 0x20000037ff0c7230 */ /* 0x000fe40000004100 */
[----:B------:R-:W-:Y:S01]  /*8780*/  FFMA.FTZ R26, R0, R25, R26 ;  /* 0x00000019001a7223 */ /* 0x000fe2000001001a */
[----:B------:R-:W-:Y:S02]  /*8790*/  HADD2.F32 R24, -RZ, R7.H0_H0 ;  /* 0x20000007ff187230 */ /* 0x000fe40000004100 */
[----:B------:R-:W-:Y:S01]  /*87a0*/  FMUL.FTZ R0, R21, R20 ;  /* 0x0000001415007220 */ /* 0x000fe20000410000 */
[----:B------:R-:W-:-:S02]  /*87b0*/  HADD2.F32 R9, -RZ, R39.H1_H1 ;  /* 0x30000027ff097230 */ /* 0x000fc40000004100 */
[-C--:B------:R-:W-:Y:S01]  /*87c0*/  FMUL.FTZ R32, R21, R12.reuse ;  /* 0x0000000c15207220 */ /* 0x080fe20000410000 */
[----:B------:R-:W-:Y:S02]  /*87d0*/  HADD2.F32 R5, -RZ, R55.H1_H1 ;  /* 0x30000037ff057230 */ /* 0x000fe40000004100 */
[----:B------:R-:W-:Y:S01]  /*87e0*/  FFMA.FTZ R21, R13, R12, -R0 ;  /* 0x0000000c0d157223 */ /* 0x000fe20000010800 */
[----:B------:R-:W-:Y:S02]  /*87f0*/  HADD2.F32 R7, -RZ, R7.H1_H1 ;  /* 0x30000007ff077230 */ /* 0x000fe40000004100 */
[C---:B------:R-:W-:Y:S01]  /*8800*/  FMUL.FTZ R25, R24.reuse, R9 ;  /* 0x0000000918197220 */ /* 0x040fe20000410000 */
[----:B------:R-:W-:Y:S02]  /*8810*/  HADD2.F32 R12, -RZ, R33.H0_H0 ;  /* 0x20000021ff0c7230 */ /* 0x000fe40000004100 */
[----:B------:R-:W-:Y:S01]  /*8820*/  FMUL.FTZ R24, R24, R5 ;  /* 0x0000000518187220 */ /* 0x000fe20000410000 */
[----:B------:R-:W-:-:S02]  /*8830*/  HADD2.F32 R0, -RZ, R34.H0_H0 ;  /* 0x20000022ff007230 */ /* 0x000fc40000004100 */
[----:B------:R-:W-:Y:S01]  /*8840*/  FFMA.FTZ R32, R13, R20, R32 ;  /* 0x000000140d207223 */ /* 0x000fe20000010020 */
[C---:B------:R-:W-:Y:S01]  /*8850*/  FFMA.FTZ R20, R14.reuse, R5, -R25 ;  /* 0x000000050e147223 */ /* 0x040fe20000010819 */
[----:B------:R-:W-:Y:S01]  /*8860*/  FFMA.FTZ R24, R14, R9, R24 ;  /* 0x000000090e187223 */ /* 0x000fe20000010018 */
[----:B------:R-:W-:Y:S02]  /*8870*/  HADD2.F32 R4, -RZ, R4.H1_H1 ;  /* 0x30000004ff047230 */ /* 0x000fe40000004100 */
[C---:B------:R-:W-:Y:S01]  /*8880*/  FMUL.FTZ R34, R7.reuse, R12 ;  /* 0x0000000c07227220 */ /* 0x040fe20000410000 */
[-C--:B------:R-:W-:Y:S01]  /*8890*/  FMUL.FTZ R14, R7, R0.reuse ;  /* 0x00000000070e7220 */ /* 0x080fe20000410000 */
[----:B------:R-:W-:Y:S02]  /*88a0*/  HADD2.F32 R9, -RZ, R36.H0_H0 ;  /* 0x20000024ff097230 */ /* 0x000fe40000004100 */
[----:B------:R-:W-:Y:S02]  /*88b0*/  HADD2.F32 R5, -RZ, R38.H0_H0 ;  /* 0x20000026ff057230 */ /* 0x000fe40000004100 */
[----:B------:R-:W-:Y:S01]  /*88c0*/  FFMA.FTZ R27, R11, R0, -R34 ;  /* 0x000000000b1b7223 */ /* 0x000fe20000010822 */
[----:B------:R-:W-:-:S02]  /*88d0*/  HADD2.F32 R6, -RZ, R6.H1_H1 ;  /* 0x30000006ff067230 */ /* 0x000fc40000004100 */
[----:B------:R-:W-:Y:S01]  /*88e0*/  FFMA.FTZ R33, R11, R12, R14 ;  /* 0x0000000c0b217223 */ /* 0x000fe2000001000e */
[----:B------:R-:W-:Y:S02]  /*88f0*/  HADD2.F32 R13, -RZ, R35.H0_H0 ;  /* 0x20000023ff0d7230 */ /* 0x000fe40000004100 */
[C---:B------:R-:W-:Y:S01]  /*8900*/  FMUL.FTZ R11, R4.reuse, R9 ;  /* 0x00000009040b7220 */ /* 0x040fe20000410000 */
[----:B------:R-:W-:Y:S02]  /*8910*/  HADD2.F32 R7, -RZ, R37.H0_H0 ;  /* 0x20000025ff077230 */ /* 0x000fe40000004100 */
[----:B------:R-:W-:Y:S01]  /*8920*/  FMUL.FTZ R4, R4, R5 ;  /* 0x0000000504047220 */ /* 0x000fe20000410000 */
[----:B------:R-:W-:Y:S01]  /*8930*/  F2FP.F16.F32.PACK_AB R39, R33, R24 ;  /* 0x000000182127723e */ /* 0x000fe200000000ff */
[----:B------:R-:W-:Y:S01]  /*8940*/  FMUL.FTZ R25, R6, R13 ;  /* 0x0000000d06197220 */ /* 0x000fe20000410000 */
[----:B------:R-:W-:Y:S01]  /*8950*/  FFMA.FTZ R0, R8, R5, -R11 ;  /* 0x0000000508007223 */ /* 0x000fe2000001080b */
[----:B------:R-:W-:Y:S01]  /*8960*/  FMUL.FTZ R6, R6, R7 ;  /* 0x0000000706067220 */ /* 0x000fe20000410000 */
[----:B------:R-:W-:Y:S01]  /*8970*/  FFMA.FTZ R9, R8, R9, R4 ;  /* 0x0000000908097223 */ /* 0x000fe20000010004 */
        /* <DEDUP_REMOVED lines=11> */
.L_x_11051:
[----:B------:R-:W-:Y:S05]  /*8a30*/  BSYNC B0 ;  /* 0x0000000000007941 */ /* 0x000fea0003800000 */
.L_x_11031:
        /* <DEDUP_REMOVED lines=8> */
.L_x_11028:
[----:B--23--:R-:W0:Y:S01]  /*8ac0*/  S2R R0, SR_TID.X ;  /* 0x0000000000007919 */ /* 0x00ce220000002100 */
[----:B------:R-:W-:Y:S05]  /*8ad0*/  WARPSYNC.ALL ;  /* 0x0000000000007948 */ /* 0x000fea0003800000 */
[----:B01--4-:R-:W-:Y:S01]  /*8ae0*/  SHF.R.U32.HI R3, RZ, 0x7, R0 ;  /* 0x00000007ff037819 */ /* 0x013fe20000011600 */
[----:B------:R-:W-:-:S04]  /*8af0*/  IMAD.U32 R0, RZ, RZ, UR44 ;  /* 0x0000002cff007e24 */ /* 0x000fc8000f8e00ff */
[----:B------:R-:W-:-:S05]  /*8b00*/  VIADD R20, R3, 0x8 ;  /* 0x0000000803147836 */ /* 0x000fca0000000000 */
[----:B------:R0:W-:Y:S01]  /*8b10*/  BAR.SYNC.DEFER_BLOCKING R20, 0x100 ;  /* 0x000400140000751d */ /* 0x0001e20000010000 */
[----:B------:R-:W-:-:S13]  /*8b20*/  ISETP.NE.AND P0, PT, R0, 0x3, PT ;  /* 0x000000030000780c */ /* 0x000fda0003f05270 */
[----:B0-----:R-:W-:Y:S05]  /*8b30*/  @!P0 BRA `(.L_x_11066) ;  /* 0x0000000000048947 */ /* 0x001fea0003800000 */
[----:B------:R-:W-:Y:S01]  /*8b40*/  BPT.TRAP 0x1 ;  /* 0x000000040000795c */ /* 0x000fe20000300000 */
.L_x_11066:
[----:B------:R-:W-:Y:S02]  /*8b50*/  LEA R13, R22, R18, 0x3 ;  /* 0x00000012160d7211 */ /* 0x000fe400078e18ff */
[----:B------:R-:W-:-:S04]  /*8b60*/  SHF.L.U32 R14, R23, 0x1f, RZ ;  /* 0x0000001f170e7819 */ /* 0x000fc800000006ff */
[----:B------:R0:W1:Y:S01]  /*8b70*/  SYNCS.PHASECHK.TRANS64.TRYWAIT P1, [R13+URZ+0x22830], R14 ;  /* 0x0228300e0d0075a7 */ /* 0x000062000802017f */
[----:B------:R-:W-:Y:S05]  /*8b80*/  @!P0 BRA `(.L_x_11067) ;  /* 0x0000000000048947 */ /* 0x000fea0003800000 */
[----:B------:R-:W-:Y:S01]  /*8b90*/  BPT.TRAP 0x1 ;  /* 0x000000040000795c */ /* 0x000fe20000300000 */
.L_x_11067:
[----:B------:R-:W-:Y:S01]  /*8ba0*/  VIADD R0, R18, 0x1c400 ;  /* 0x0001c40012007836 */ /* 0x000fe20000000000 */
[----:B------:R-:W-:Y:S01]  /*8bb0*/  LOP3.LUT R4, R40, 0x10000, RZ, 0xfc, !PT ;  /* 0x0001000028047812 */ /* 0x000fe200078efcff */
[----:B------:R-:W-:-:S03]  /*8bc0*/  IMAD.MOV.U32 R5, RZ, RZ, 0x40000040 ;  /* 0x40000040ff057424 */ /* 0x000fc600078e00ff */
[----:B------:R-:W-:-:S04]  /*8bd0*/  SHF.R.U32.HI R0, RZ, 0x4, R0 ;  /* 0x00000004ff007819 */ /* 0x000fc80000011600 */
[----:B------:R-:W-:-:S04]  /*8be0*/  LOP3.LUT R0, R0, 0x3fff, RZ, 0xc0, !PT ;  /* 0x00003fff00007812 */ /* 0x000fc800078ec0ff */
[----:B------:R-:W-:Y:S01]  /*8bf0*/  LOP3.LUT R12, R0, 0x10000, RZ, 0xfc, !PT ;  /* 0x00010000000c7812 */ /* 0x000fe200078efcff */
[----:B-1----:R-:W-:Y:S06]  /*8c00*/  @P1 BRA `(.L_x_11068) ;  /* 0x0000000000081947 */ /* 0x002fec0003800000 */
[----:B------:R-:W1:Y:S02]  /*8c10*/  SYNCS.PHASECHK.TRANS64.TRYWAIT P1, [R13+URZ+0x22830], R14 ;  /* 0x0228300e0d0075a7 */ /* 0x000e64000802017f */
[----:B-1----:R-:W-:Y:S05]  /*8c20*/  @!P1 BRA `(.L_x_11069) ;  /* 0x0000010c00d49947 */ /* 0x002fea0003800000 */
.L_x_11068:
        /* <DEDUP_REMOVED lines=15> */
[----:B------:R-:W2:Y:S07]  /*8d20*/  S2R R77, SR_TID.X ;  /* 0x00000000004d7919 */ /* 0x000eae0000002100 */
        /* <DEDUP_REMOVED lines=8> */
[----:B--2---:R-:W-:Y:S01]  /*8db0*/  LOP3.LUT R77, R77, 0x7f, RZ, 0xc0, !PT ;  /* 0x0000007f4d4d7812 */ /* 0x004fe200078ec0ff */
        /* <DEDUP_REMOVED lines=19> */
[----:B------:R-:W-:Y:S02]  /*8ef0*/  ULDC UR4, c[0x0][0x9d8] ;  /* 0x0002760000047ab9 */ /* 0x000fe40000000800 */
[----:B------:R-:W-:Y:S02]  /*8f00*/  WARPGROUP.DEPBAR.LE gsb0, 0x0 ;  /* 0x00008000000079c5 */ /* 0x000fe40000010000 */
[----:B------:R-:W-:Y:S01]  /*8f10*/  FMUL.FTZ R73, R28, UR4 ;  /* 0x000000041c497c20 */ /* 0x000fe20008410000 */
[----:B------:R-:W-:Y:S01]  /*8f20*/  FMUL.FTZ R28, R33, UR4 ;  /* 0x00000004211c7c20 */ /* 0x000fe20008410000 */
[----:B------:R-:W-:Y:S02]  /*8f30*/  IMAD R33, R176, -0x60, R203 ;  /* 0xffffffa0b0217824 */ /* 0x000fe400078e02cb */
[----:B------:R-:W-:Y:S01]  /*8f40*/  FMUL.FTZ R21, R24, UR4 ;  /* 0x0000000418157c20 */ /* 0x000fe20008410000 */
[----:B------:R-:W-:Y:S01]  /*8f50*/  FMUL.FTZ R24, R36, UR4 ;  /* 0x0000000424187c20 */ /* 0x000fe20008410000 */
[----:B------:R-:W-:Y:S01]  /*8f60*/  FMUL.FTZ R26, R26, UR4 ;  /* 0x000000041a1a7c20 */ /* 0x000fe20008410000 */
[----:B------:R-:W-:Y:S01]  /*8f70*/  FMUL.FTZ R27, R27, UR4 ;  /* 0x000000041b1b7c20 */ /* 0x000fe20008410000 */
[----:B------:R-:W-:Y:S01]  /*8f80*/  IADD3 R36, -R200, 0x61, R33 ;  /* 0x00000061c8247810 */ /* 0x000fe20007ffe121 */
[----:B------:R-:W-:Y:S01]  /*8f90*/  FMUL.FTZ R3, R40, UR4 ;  /* 0x0000000428037c20 */ /* 0x000fe20008410000 */
[----:B------:R-:W-:Y:S01]  /*8fa0*/  FMUL.FTZ R30, R30, UR4 ;  /* 0x000000041e1e7c20 */ /* 0x000fe20008410000 */
[----:B------:R-:W-:Y:S01]  /*8fb0*/  FMUL.FTZ R15, R37, UR4 ;  /* 0x00000004250f7c20 */ /* 0x000fe20008410000 */
[----:B------:R-:W-:Y:S01]  /*8fc0*/  IADD3 R40, R33, 0x60, RZ ;  /* 0x0000006021287810 */ /* 0x000fe20007ffe0ff */
[----:B------:R-:W2:Y:S01]  /*8fd0*/  MUFU.TANH R26, R26 ;  /* 0x0000001a001a7308 */ /* 0x000ea20000002400 */
[----:B------:R-:W-:-:S02]  /*8fe0*/  IMAD R74, R211, -0x2, R36 ;  /* 0xfffffffed34a7824 */ /* 0x000fc400078e0224 */
[----:B------:R-:W-:Y:S01]  /*8ff0*/  FMUL.FTZ R31, R31, UR4 ;  /* 0x000000041f1f7c20 */ /* 0x000fe20008410000 */
[----:B------:R-:W-:Y:S02]  /*9000*/  IMAD R37, R201, 0x80, R212 ;  /* 0x00000080c9257824 */ /* 0x000fe400078e02d4 */
[----:B------:R-:W-:Y:S01]  /*9010*/  FMUL.FTZ R34, R34, UR4 ;  /* 0x0000000422227c20 */ /* 0x000fe20008410000 */
[----:B------:R-:W-:Y:S02]  /*9020*/  IMAD R33, R211, -0x2, R40 ;  /* 0xfffffffed3217824 */ /* 0x000fe400078e0228 */
[----:B------:R-:W-:Y:S01]  /*9030*/  FMUL.FTZ R0, R41, UR4 ;  /* 0x0000000429007c20 */ /* 0x000fe20008410000 */
[----:B------:R-:W-:Y:S01]  /*9040*/  FMUL.FTZ R35, R35, UR4 ;  /* 0x0000000423237c20 */ /* 0x000fe20008410000 */
[----:B------:R-:W3:Y:S01]  /*9050*/  MUFU.TANH R27, R27 ;  /* 0x0000001b001b7308 */ /* 0x000ee20000002400 */
[----:B------:R-:W-:Y:S01]  /*9060*/  IADD3 R40, R74, 0x8, R37 ;  /* 0x000000084a287810 */ /* 0x000fe20007ffe025 */
[----:B------:R-:W-:Y:S01]  /*9070*/  FMUL.FTZ R38, R38, UR4 ;  /* 0x0000000426267c20 */ /* 0x000fe20008410000 */
[----:B------:R-:W-:Y:S01]  /*9080*/  FMUL.FTZ R39, R39, UR4 ;  /* 0x0000000427277c20 */ /* 0x000fe20008410000 */
[----:B------:R-:W-:Y:S01]  /*9090*/  FMUL.FTZ R42, R42, UR4 ;  /* 0x000000042a2a7c20 */ /* 0x000fe20008410000 */
[----:B------:R-:W-:Y:S01]  /*90a0*/  VIMNMX R41, R33, R40, PT ;  /* 0x0000002821297248 */ /* 0x000fe20003fe0100 */
[----:B------:R-:W-:Y:S01]  /*90b0*/  FMUL.FTZ R72, R29, UR4 ;  /* 0x000000041d487c20 */ /* 0x000fe20008410000 */
[----:B------:R-:W-:Y:S01]  /*90c0*/  FMUL.FTZ R43, R43, UR4 ;  /* 0x000000042b2b7c20 */ /* 0x000fe20008410000 */
[----:B------:R-:W4:Y:S01]  /*90d0*/  MUFU.TANH R30, R30 ;  /* 0x0000001e001e7308 */ /* 0x000f220000002400 */
[C---:B------:R-:W-:Y:S01]  /*90e0*/  ISETP.GT.AND P1, PT, R41.reuse, RZ, PT ;  /* 0x000000ff2900720c */ /* 0x040fe20003f24270 */
[----:B------:R-:W-:Y:S01]  /*90f0*/  FMUL.FTZ R29, R32, UR4 ;  /* 0x00000004201d7c20 */ /* 0x000fe20008410000 */
[C---:B------:R-:W-:Y:S01]  /*9100*/  ISETP.GT.AND P2, PT, R41.reuse, 0x1, PT ;  /* 0x000000012900780c */ /* 0x040fe20003f44270 */
[----:B------:R-:W-:Y:S01]  /*9110*/  FMUL.FTZ R46, R46, UR4 ;  /* 0x000000042e2e7c20 */ /* 0x000fe20008410000 */
[----:B------:R-:W-:Y:S01]  /*9120*/  ISETP.GT.AND P3, PT, R41, 0x8, PT ;  /* 0x000000082900780c */ /* 0x000fe20003f64270 */
[----:B------:R-:W-:Y:S01]  /*9130*/  FMUL.FTZ R47, R47, UR4 ;  /* 0x000000042f2f7c20 */ /* 0x000fe20008410000 */
[----:B--2---:R-:W-:Y:S01]  /*9140*/  FSEL R76, R26, -INF , P1 ;  /* 0xff8000001a4c7808 */ /* 0x004fe20000800000 */
[----:B------:R-:W2:Y:S01]  /*9150*/  MUFU.TANH R31, R31 ;  /* 0x0000001f001f7308 */ /* 0x000ea20000002400 */
[----:B---3--:R-:W-:Y:S01]  /*9160*/  FSEL R75, R27, -INF , P2 ;  /* 0xff8000001b4b7808 */ /* 0x008fe20001000000 */
[----:B------:R-:W-:Y:S01]  /*9170*/  FMUL.FTZ R50, R50, UR4 ;  /* 0x0000000432327c20 */ /* 0x000fe20008410000 */
[----:B------:R-:W-:Y:S01]  /*9180*/  ISETP.GT.AND P1, PT, R41, 0x9, PT ;  /* 0x000000092900780c */ /* 0x000fe20003f24270 */
[----:B------:R-:W-:Y:S01]  /*9190*/  FMUL.FTZ R51, R51, UR4 ;  /* 0x0000000433337c20 */ /* 0x000fe20008410000 */
[----:B------:R-:W-:Y:S01]  /*91a0*/  FMNMX.FTZ R27, R76, R75, !PT ;  /* 0x0000004b4c1b7209 */ /* 0x000fe20007810000 */
[----:B------:R-:W-:Y:S01]  /*91b0*/  FMUL.FTZ R54, R54, UR4 ;  /* 0x0000000436367c20 */ /* 0x000fe20008410000 */
[----:B------:R-:W-:Y:S01]  /*91c0*/  ISETP.GT.AND P2, PT, R41, 0x10, PT ;  /* 0x000000102900780c */ /* 0x000fe20003f44270 */
        /* <DEDUP_REMOVED lines=23> */
[----:B------:R-:W-:Y:S01]  /*9340*/  VIADDMNMX R33, R37, R74, R33, PT ;  /* 0x0000004a25217246 */ /* 0x000fe20003800121 */
[----:B------:R-:W3:Y:S01]  /*9350*/  MUFU.TANH R39, R39 ;  /* 0x0000002700277308 */ /* 0x000ee20000002400 */
[----:B----4-:R-:W-:Y:S01]  /*9360*/  FSEL R90, R35, -INF , P1 ;  /* 0xff800000235a7808 */ /* 0x010fe20000800000 */
[----:B------:R-:W-:Y:S01]  /*9370*/  FMUL.FTZ R49, R49, UR4 ;  /* 0x0000000431317c20 */ /* 0x000fe20008410000 */
[----:B------:R-:W-:Y:S01]  /*9380*/  ISETP.GT.AND P1, PT, R41, 0x19, PT ;  /* 0x000000192900780c */ /* 0x000fe20003f24270 */
[----:B------:R-:W-:Y:S01]  /*9390*/  FMUL.FTZ R52, R52, UR4 ;  /* 0x0000000434347c20 */ /* 0x000fe20008410000 */
[----:B------:R-:W-:Y:S01]  /*93a0*/  FMNMX.FTZ R27, R90, R27, !PT ;  /* 0x0000001b5a1b7209 */ /* 0x000fe20007810000 */
[----:B------:R-:W-:Y:S01]  /*93b0*/  FMUL.FTZ R53, R53, UR4 ;  /* 0x0000000435357c20 */ /* 0x000fe20008410000 */
[----:B------:R-:W-:Y:S01]  /*93c0*/  ISETP.GT.AND P4, PT, R33, RZ, PT ;  /* 0x000000ff2100720c */ /* 0x000fe20003f84270 */
[----:B------:R-:W4:Y:S01]  /*93d0*/  MUFU.TANH R32, R42 ;  /* 0x0000002a00207308 */ /* 0x000f220000002400 */
        /* <DEDUP_REMOVED lines=18> */
[----:B------:R-:W-:Y:S01]  /*9500*/  ISETP.GT.AND P2, PT, R41, 0x28, PT ;  /* 0x000000282900780c */ /* 0x000fe20003f44270 */
[----:B------:R-:W-:Y:S01]  /*9510*/  FMUL.FTZ R69, R69, UR4 ;  /* 0x0000000445457c20 */ /* 0x000fe20008410000 */
[----:B------:R-:W-:-:S03]  /*9520*/  FMNMX.FTZ R27, R32, R27, !PT ;  /* 0x0000001b201b7209 */ /* 0x000fc60007810000 */
[----:B------:R-:W4:Y:S01]  /*9530*/  MUFU.TANH R47, R47 ;  /* 0x0000002f002f7308 */ /* 0x000f220000002400 */
        /* <DEDUP_REMOVED lines=38> */
[----:B------:R-:W-:Y:S01]  /*97a0*/  FMNMX.FTZ R31, R54, R27, !PT ;  /* 0x0000001b361f7209 */ /* 0x000fe20007810000 */
[----:B------:R-:W-:Y:S01]  /*97b0*/  FMUL.FTZ R27, R44, UR4 ;  /* 0x000000042c1b7c20 */ /* 0x000fe20008410000 */
[----:B------:R-:W-:Y:S01]  /*97c0*/  ULDC UR4, c[0x0][0x988] ;  /* 0x0002620000047ab9 */ /* 0x000fe20000000800 */
[----:B------:R-:W2:Y:S01]  /*97d0*/  MUFU.TANH R67, R67 ;  /* 0x0000004300437308 */ /* 0x000ea20000002400 */
[----:B---3--:R-:W-:Y:S01]  /*97e0*/  FSEL R58, R63, -INF , P1 ;  /* 0xff8000003f3a7808 */ /* 0x008fe20000800000 */
[----:B------:R-:W-:Y:S01]  /*97f0*/  IMAD.U32 R177, RZ, RZ, UR4 ;  /* 0x00000004ffb17e24 */ /* 0x000fe2000f8e00ff */
[----:B------:R-:W-:-:S02]  /*9800*/  ISETP.GT.AND P1, PT, R41, 0x51, PT ;  /* 0x000000512900780c */ /* 0x000fc40003f24270 */
        /* <DEDUP_REMOVED lines=9> */
[----:B------:R-:W-:Y:S01]  /*98a0*/  MUFU.TANH R21, R21 ;  /* 0x0000001500157308 */ /* 0x000fe20000002400 */
[----:B---3--:R-:W-:Y:S02]  /*98b0*/  FSEL R98, R70, -INF , P2 ;  /* 0xff80000046627808 */ /* 0x008fe40001000000 */
[----:B------:R-:W-:Y:S02]  /*98c0*/  ISETP.GT.AND P2, PT, R33, 0x9, PT ;  /* 0x000000092100780c */ /* 0x000fe40003f44270 */
[----:B------:R-:W-:-:S03]  /*98d0*/  FMNMX.FTZ R31, R98, R31, !PT ;  /* 0x0000001f621f7209 */ /* 0x000fc60007810000 */
[----:B------:R-:W2:Y:S01]  /*98e0*/  MUFU.TANH R25, R25 ;  /* 0x0000001900197308 */ /* 0x000ea20000002400 */
[----:B----4-:R-:W-:Y:S02]  /*98f0*/  FSEL R100, R71, -INF , P1 ;  /* 0xff80000047647808 */ /* 0x010fe40000800000 */
[----:B------:R-:W-:Y:S02]  /*9900*/  ISETP.GT.AND P1, PT, R33, 0x10, PT ;  /* 0x000000102100780c */ /* 0x000fe40003f24270 */
[----:B------:R-:W-:-:S03]  /*9910*/  FMNMX.FTZ R31, R100, R31, !PT ;  /* 0x0000001f641f7209 */ /* 0x000fc60007810000 */
[----:B------:R-:W3:Y:S02]  /*9920*/  MUFU.TANH R73, R73 ;  /* 0x0000004900497308 */ /* 0x000ee40000002400 */
[----:B------:R-:W4:Y:S06]  /*9930*/  SHFL.BFLY PT, R62, R31, 0x2, 0x1f ;  /* 0x0c401f001f3e7f89 */ /* 0x000f2c00000e0000 */
[----:B------:R-:W0:Y:S01]  /*9940*/  MUFU.TANH R72, R72 ;  /* 0x0000004800487308 */ /* 0x000e220000002400 */
[----:B--2---:R-:W-:-:S07]  /*9950*/  FSEL R25, R25, -INF , P5 ;  /* 0xff80000019197808 */ /* 0x004fce0002800000 */
[----:B------:R-:W2:Y:S01]  /*9960*/  MUFU.TANH R29, R29 ;  /* 0x0000001d001d7308 */ /* 0x000ea20000002400 */
[----:B---3--:R-:W-:-:S07]  /*9970*/  FSEL R66, R73, -INF , P3 ;  /* 0xff80000049427808 */ /* 0x008fce0001800000 */
[----:B------:R-:W3:Y:S01]  /*9980*/  MUFU.TANH R28, R28 ;  /* 0x0000001c001c7308 */ /* 0x000ee20000002400 */
[----:B0-----:R-:W-:Y:S02]  /*9990*/  FSEL R72, R72, -INF , P2 ;  /* 0xff80000048487808 */ /* 0x001fe40001000000 */
[----:B----4-:R-:W-:Y:S02]  /*99a0*/  FMNMX.FTZ R62, R31, R62, !PT ;  /* 0x0000003e1f3e7209 */ /* 0x010fe40007810000 */
[----:B------:R-:W-:-:S03]  /*99b0*/  ISETP.GT.AND P2, PT, R33, 0x11, PT ;  /* 0x000000112100780c */ /* 0x000fc60003f44270 */
[----:B------:R-:W0:Y:S01]  /*99c0*/  SHFL.BFLY PT, R31, R62, 0x1, 0x1f ;  /* 0x0c201f003e1f7f89 */ /* 0x000e2200000e0000 */
[----:B------:R-:W-:Y:S01]  /*99d0*/  MUFU.TANH R24, R24 ;  /* 0x0000001800187308 */ /* 0x000fe20000002400 */
[----:B--2---:R-:W-:Y:S02]  /*99e0*/  FSEL R70, R29, -INF , P1 ;  /* 0xff8000001d467808 */ /* 0x004fe40000800000 */
[----:B------:R-:W-:-:S05]  /*99f0*/  ISETP.GT.AND P1, PT, R33, 0x18, PT ;  /* 0x000000182100780c */ /* 0x000fca0003f24270 */
[----:B------:R-:W2:Y:S01]  /*9a00*/  MUFU.TANH R15, R15 ;  /* 0x0000000f000f7308 */ /* 0x000ea20000002400 */
[----:B---3--:R-:W-:Y:S02]  /*9a10*/  FSEL R74, R28, -INF , P2 ;  /* 0xff8000001c4a7808 */ /* 0x008fe40001000000 */
[----:B------:R-:W-:-:S05]  /*9a20*/  ISETP.GT.AND P2, PT, R33, 0x19, PT ;  /* 0x000000192100780c */ /* 0x000fca0003f44270 */
[----:B------:R-:W3:Y:S01]  /*9a30*/  MUFU.TANH R3, R3 ;  /* 0x0000000300037308 */ /* 0x000ee20000002400 */
[----:B0-----:R-:W-:-:S07]  /*9a40*/  FMNMX.FTZ R178, R62, R31, !PT ;  /* 0x0000001f3eb27209 */ /* 0x001fce0007810000 */
[----:B------:R-:W0:Y:S01]  /*9a50*/  MUFU.TANH R0, R0 ;  /* 0x0000000000007308 */ /* 0x000e220000002400 */
[----:B------:R-:W-:Y:S02]  /*9a60*/  FSEL R62, R21, -INF , P4 ;  /* 0xff800000153e7808 */ /* 0x000fe40002000000 */
[C---:B------:R-:W-:Y:S01]  /*9a70*/  FSETP.NEU.FTZ.AND P4, PT, R178.reuse, -INF , PT ;  /* 0xff800000b200780b */ /* 0x040fe20003f9d000 */
[----:B------:R-:W-:Y:S01]  /*9a80*/  FMUL.FTZ R31, R178, R177 ;  /* 0x000000b1b21f7220 */ /* 0x000fe20000410000 */
[----:B------:R-:W-:Y:S02]  /*9a90*/  FMNMX.FTZ R21, R62, R25, !PT ;  /* 0x000000193e157209 */ /* 0x000fe40007810000 */
[----:B--2---:R-:W-:Y:S01]  /*9aa0*/  FSEL R78, R15, -INF , P2 ;  /* 0xff8000000f4e7808 */ /* 0x004fe20001000000 */
[----:B------:R-:W2:Y:S01]  /*9ab0*/  MUFU.TANH R27, R27 ;  /* 0x0000001b001b7308 */ /* 0x000ea20000002400 */
[----:B------:R-:W-:Y:S02]  /*9ac0*/  FMNMX.FTZ R21, R66, R21, !PT ;  /* 0x0000001542157209 */ /* 0x000fe40007810000 */
[----:B------:R-:W-:-:S02]  /*9ad0*/  FSEL R31, R31, RZ, P4 ;  /* 0x000000ff1f1f7208 */ /* 0x000fc40002000000 */
[----:B------:R-:W-:Y:S02]  /*9ae0*/  FMNMX.FTZ R21, R72, R21, !PT ;  /* 0x0000001548157209 */ /* 0x000fe40007810000 */
[C---:B------:R-:W-:Y:S01]  /*9af0*/  ISETP.GT.AND P2, PT, R33.reuse, 0x21, PT ;  /* 0x000000212100780c */ /* 0x040fe20003f44270 */
[--C-:B------:R-:W-:Y:S01]  /*9b00*/  FFMA.FTZ R153, R76, R177, -R31.reuse ;  /* 0x000000b14c997223 */ /* 0x100fe2000001081f */
[----:B------:R-:W-:Y:S01]  /*9b10*/  FMNMX.FTZ R21, R70, R21, !PT ;  /* 0x0000001546157209 */ /* 0x000fe20007810000 */
[----:B------:R-:W4:Y:S01]  /*9b20*/  MUFU.TANH R45, R45 ;  /* 0x0000002d002d7308 */ /* 0x000f220000002400 */
[----:B------:R-:W-:Y:S01]  /*9b30*/  FSEL R76, R24, -INF , P1 ;  /* 0xff800000184c7808 */ /* 0x000fe20000800000 */
[--C-:B------:R-:W-:Y:S01]  /*9b40*/  FFMA.FTZ R155, R82, R177, -R31.reuse ;  /* 0x000000b1529b7223 */ /* 0x100fe2000001081f */
[----:B------:R-:W-:Y:S01]  /*9b50*/  FMNMX.FTZ R21, R74, R21, !PT ;  /* 0x000000154a157209 */ /* 0x000fe20007810000 */
[-CC-:B------:R-:W-:Y:S01]  /*9b60*/  FFMA.FTZ R157, R88, R177.reuse, -R31.reuse ;  /* 0x000000b1589d7223 */ /* 0x180fe2000001081f */
[----:B------:R-:W-:Y:S01]  /*9b70*/  ISETP.GT.AND P1, PT, R33, 0x20, PT ;  /* 0x000000202100780c */ /* 0x000fe20003f24270 */
[--C-:B------:R-:W-:Y:S01]  /*9b80*/  FFMA.FTZ R28, R90, R177, -R31.reuse ;  /* 0x000000b15a1c7223 */ /* 0x100fe2000001081f */
[----:B------:R-:W-:Y:S01]  /*9b90*/  FMNMX.FTZ R21, R76, R21, !PT ;  /* 0x000000154c157209 */ /* 0x000fe20007810000 */
[----:B------:R-:W1:Y:S01]  /*9ba0*/  MUFU.TANH R48, R48 ;  /* 0x0000003000307308 */ /* 0x000e620000002400 */
[----:B---3--:R-:W-:Y:S01]  /*9bb0*/  FSEL R80, R3, -INF , P1 ;  /* 0xff80000003507808 */ /* 0x008fe20000800000 */
[--C-:B------:R-:W-:Y:S01]  /*9bc0*/  FFMA.FTZ R159, R92, R177, -R31.reuse ;  /* 0x000000b15c9f7223 */ /* 0x100fe2000001081f */
[----:B------:R-:W-:Y:S01]  /*9bd0*/  FMNMX.FTZ R21, R78, R21, !PT ;  /* 0x000000154e157209 */ /* 0x000fe20007810000 */
[-CC-:B------:R-:W-:Y:S01]  /*9be0*/  FFMA.FTZ R3, R94, R177.reuse, -R31.reuse ;  /* 0x000000b15e037223 */ /* 0x180fe2000001081f */
[C---:B------:R-:W-:Y:S01]  /*9bf0*/  ISETP.GT.AND P1, PT, R33.reuse, 0x28, PT ;  /* 0x000000282100780c */ /* 0x040fe20003f24270 */
[--C-:B------:R-:W-:Y:S01]  /*9c00*/  FFMA.FTZ R15, R32, R177, -R31.reuse ;  /* 0x000000b1200f7223 */ /* 0x100fe2000001081f */
[----:B0-----:R-:W-:Y:S01]  /*9c10*/  FSEL R82, R0, -INF , P2 ;  /* 0xff80000000527808 */ /* 0x001fe20001000000 */
[----:B------:R-:W0:Y:S01]  /*9c20*/  MUFU.TANH R49, R49 ;  /* 0x0000003100317308 */ /* 0x000e220000002400 */
        /* <DEDUP_REMOVED lines=10> */
[----:B----4-:R-:W-:Y:S01]  /*9cd0*/  FSEL R86, R45, -INF , P2 ;  /* 0xff8000002d567808 */ /* 0x010fe20001000000 */
[--C-:B------:R-:W-:Y:S01]  /*9ce0*/  FFMA.FTZ R34, R34, R177, -R31.reuse ;  /* 0x000000b122227223 */ /* 0x100fe2000001081f */
[----:B------:R-:W-:Y:S01]  /*9cf0*/  FMNMX.FTZ R21, R84, R21, !PT ;  /* 0x0000001554157209 */ /* 0x000fe20007810000 */
[-CC-:B------:R-:W-:Y:S01]  /*9d00*/  FFMA.FTZ R36, R36, R177.reuse, -R31.reuse ;  /* 0x000000b124247223 */ /* 0x180fe2000001081f */
[C---:B------:R-:W-:Y:S01]  /*9d10*/  ISETP.GT.AND P2, PT, R33.reuse, 0x31, PT ;  /* 0x000000312100780c */ /* 0x040fe20003f44270 */
[----:B------:R-:W3:Y:S01]  /*9d20*/  MUFU.TANH R53, R53 ;  /* 0x0000003500357308 */ /* 0x000ee20000002400 */
[----:B-1----:R-:W-:Y:S01]  /*9d30*/  FSEL R48, R48, -INF , P1 ;  /* 0xff80000030307808 */ /* 0x002fe20000800000 */
        /* <DEDUP_REMOVED lines=9> */
[C---:B------:R-:W-:Y:S01]  /*9dd0*/  ISETP.GT.AND P2, PT, R33.reuse, 0x39, PT ;  /* 0x000000392100780c */ /* 0x040fe20003f44270 */
[-CC-:B------:R-:W-:Y:S01]  /*9de0*/  FFMA.FTZ R54, R54, R177.reuse, -R31.reuse ;  /* 0x000000b136367223 */ /* 0x180fe2000001081f */
[----:B--2---:R-:W-:Y:S01]  /*9df0*/  FSEL R52, R52, -INF , P1 ;  /* 0xff80000034347808 */ /* 0x004fe20000800000 */
[--C-:B------:R-:W-:Y:S01]  /*9e00*/  FFMA.FTZ R58, R58, R177, -R31.reuse ;  /* 0x000000b13a3a7223 */ /* 0x100fe2000001081f */
[----:B------:R-:W-:Y:S01]  /*9e10*/  FMNMX.FTZ R21, R88, R21, !PT ;  /* 0x0000001558157209 */ /* 0x000fe20007810000 */
[----:B------:R-:W1:Y:S01]  /*9e20*/  MUFU.TANH R57, R57 ;  /* 0x0000003900397308 */ /* 0x000e620000002400 */
[----:B------:R-:W-:Y:S01]  /*9e30*/  ISETP.GT.AND P1, PT, R33, 0x40, PT ;  /* 0x000000402100780c */ /* 0x000fe20003f24270 */
[-CC-:B------:R-:W-:Y:S01]  /*9e40*/  FFMA.FTZ R44, R44, R177.reuse, -R31.reuse ;  /* 0x000000b12c2c7223 */ /* 0x180fe2000001081f */
[----:B---3--:R-:W-:Y:S01]  /*9e50*/  FSEL R90, R53, -INF , P2 ;  /* 0xff800000355a7808 */ /* 0x008fe20001000000 */
[--C-:B------:R-:W-:Y:S01]  /*9e60*/  FFMA.FTZ R96, R96, R177, -R31.reuse ;  /* 0x000000b160607223 */ /* 0x100fe2000001081f */
[----:B------:R-:W-:Y:S01]  /*9e70*/  FMNMX.FTZ R21, R52, R21, !PT ;  /* 0x0000001534157209 */ /* 0x000fe20007810000 */
[----:B------:R-:W-:Y:S01]  /*9e80*/  FFMA.FTZ R98, R98, R177, -R31 ;  /* 0x000000b162627223 */ /* 0x000fe2000001081f */
[----:B------:R-:W-:Y:S01]  /*9e90*/  ISETP.GT.AND P2, PT, R33, 0x41, PT ;  /* 0x000000412100780c */ /* 0x000fe20003f44270 */
[----:B------:R-:W2:Y:S01]  /*9ea0*/  MUFU.TANH R60, R60 ;  /* 0x0000003c003c7308 */ /* 0x000ea20000002400 */
[----:B0-----:R-:W-:-:S02]  /*9eb0*/  FSEL R56, R56, -INF , P1 ;  /* 0xff80000038387808 */ /* 0x001fc40000800000 */
[----:B------:R-:W-:Y:S02]  /*9ec0*/  FMNMX.FTZ R21, R90, R21, !PT ;  /* 0x000000155a157209 */ /* 0x000fe40007810000 */
[----:B------:R-:W-:Y:S02]  /*9ed0*/  ISETP.GT.AND P1, PT, R33, 0x48, PT ;  /* 0x000000482100780c */ /* 0x000fe40003f24270 */
[----:B------:R-:W-:Y:S01]  /*9ee0*/  FMNMX.FTZ R21, R56, R21, !PT ;  /* 0x0000001538157209 */ /* 0x000fe20007810000 */
        /* <DEDUP_REMOVED lines=20> */
[----:B------:R2:W-:Y:S01]  /*a030*/  MUFU.EX2 R102, R3 ;  /* 0x0000000300667308 */ /* 0x0005e20000000800 */
[----:B0-----:R-:W-:-:S04]  /*a040*/  FSEL R68, R68, -INF , P1 ;  /* 0xff80000044447808 */ /* 0x001fc80000800000 */
[----:B------:R-:W-:-:S03]  /*a050*/  FMNMX.FTZ R21, R68, R21, !PT ;  /* 0x0000001544157209 */ /* 0x000fc60007810000 */
[----:B------:R-:W-:Y:S01]  /*a060*/  MUFU.EX2 R153, R153 ;  /* 0x0000009900997308 */ /* 0x000fe20000000800 */
[-CC-:B--2---:R-:W-:Y:S01]  /*a070*/  FFMA.FTZ R3, R26, R177.reuse, -R31.reuse ;  /* 0x000000b11a037223 */ /* 0x184fe2000001081f */
[----:B-1----:R-:W-:Y:S01]  /*a080*/  FSEL R26, R69, -INF , P2 ;  /* 0xff800000451a7808 */ /* 0x002fe20001000000 */
[----:B------:R-:W-:-:S03]  /*a090*/  FFMA.FTZ R31, R100, R177, -R31 ;  /* 0x000000b1641f7223 */ /* 0x000fc6000001081f */
[----:B------:R-:W-:Y:S02]  /*a0a0*/  FMNMX.FTZ R21, R26, R21, !PT ;  /* 0x000000151a157209 */ /* 0x000fe40007810000 */
[----:B------:R-:W-:Y:S03]  /*a0b0*/  MUFU.EX2 R104, R3 ;  /* 0x0000000300687308 */ /* 0x000fe60000000800 */
[----:B------:R-:W0:Y:S05]  /*a0c0*/  SHFL.BFLY PT, R30, R21, 0x2, 0x1f ;  /* 0x0c401f00151e7f89 */ /* 0x000e2a00000e0000 */
[----:B------:R-:W1:Y:S08]  /*a0d0*/  MUFU.EX2 R24, R24 ;  /* 0x0000001800187308 */ /* 0x000e700000000800 */
[----:B------:R2:W-:Y:S08]  /*a0e0*/  MUFU.EX2 R161, R15 ;  /* 0x0000000f00a17308 */ /* 0x0005f00000000800 */
[----:B------:R-:W3:Y:S01]  /*a0f0*/  MUFU.EX2 R155, R155 ;  /* 0x0000009b009b7308 */ /* 0x000ee20000000800 */
[----:B0-----:R-:W-:-:S05]  /*a100*/  FMNMX.FTZ R30, R21, R30, !PT ;  /* 0x0000001e151e7209 */ /* 0x001fca0007810000 */
[----:B------:R-:W0:Y:S02]  /*a110*/  SHFL.BFLY PT, R21, R30, 0x1, 0x1f ;  /* 0x0c201f001e157f89 */ /* 0x000e2400000e0000 */
[----:B------:R-:W4:Y:S08]  /*a120*/  MUFU.EX2 R0, R0 ;  /* 0x0000000000007308 */ /* 0x000f300000000800 */
[----:B------:R-:W4:Y:S08]  /*a130*/  MUFU.EX2 R157, R157 ;  /* 0x0000009d009d7308 */ /* 0x000f300000000800 */
[----:B------:R-:W-:Y:S01]  /*a140*/  MUFU.EX2 R28, R28 ;  /* 0x0000001c001c7308 */ /* 0x000fe20000000800 */
[----:B0-----:R-:W-:Y:S01]  /*a150*/  FMNMX.FTZ R21, R30, R21, !PT ;  /* 0x000000151e157209 */ /* 0x001fe20007810000 */
[----:B-1----:R-:W-:-:S06]  /*a160*/  FADD.FTZ R30, R153, R24 ;  /* 0x00000018991e7221 */ /* 0x002fcc0000010000 */
[----:B------:R-:W-:Y:S01]  /*a170*/  MUFU.EX2 R159, R159 ;  /* 0x0000009f009f7308 */ /* 0x000fe20000000800 */
[----:B------:R-:W-:Y:S01]  /*a180*/  F2FP.F16.F32.PACK_AB R153, R24, R153 ;  /* 0x000000991899723e */ /* 0x000fe200000000ff */
[C---:B------:R-:W-:Y:S01]  /*a190*/  FMUL.FTZ R3, R21.reuse, R177 ;  /* 0x000000b115037220 */ /* 0x040fe20000410000 */
[----:B------:R-:W-:-:S04]  /*a1a0*/  FSETP.NEU.FTZ.AND P1, PT, R21, -INF , PT ;  /* 0xff8000001500780b */ /* 0x000fc80003f3d000 */
[----:B--2---:R-:W-:Y:S01]  /*a1b0*/  FSEL R15, R3, RZ, P1 ;  /* 0x000000ff030f7208 */ /* 0x004fe20000800000 */
[----:B------:R-:W-:Y:S01]  /*a1c0*/  MUFU.EX2 R163, R27 ;  /* 0x0000001b00a37308 */ /* 0x000fe20000000800 */
[----:B------:R-:W-:Y:S01]  /*a1d0*/  ISETP.NE.AND P1, PT, R77, RZ, PT ;  /* 0x000000ff4d00720c */ /* 0x000fe20003f25270 */
[----:B---3--:R-:W-:Y:S01]  /*a1e0*/  FADD.FTZ R3, R155, R30 ;  /* 0x0000001e9b037221 */ /* 0x008fe20000010000 */
[----:B------:R-:W0:Y:S01]  /*a1f0*/  S2R R77, SR_TID.X ;  /* 0x00000000004d7919 */ /* 0x000e220000002100 */
[-CC-:B------:R-:W-:Y:S01]  /*a200*/  FFMA.FTZ R62, R62, R177.reuse, -R15.reuse ;  /* 0x000000b13e3e7223 */ /* 0x180fe2000001080f */
[-CC-:B------:R-:W-:Y:S01]  /*a210*/  FFMA.FTZ R25, R25, R177.reuse, -R15.reuse ;  /* 0x000000b119197223 */ /* 0x180fe2000001080f */
[-CC-:B------:R-:W-:Y:S01]  /*a220*/  FFMA.FTZ R66, R66, R177.reuse, -R15.reuse ;  /* 0x000000b142427223 */ /* 0x180fe2000001080f */
[-CC-:B------:R-:W-:Y:S01]  /*a230*/  FFMA.FTZ R72, R72, R177.reuse, -R15.reuse ;  /* 0x000000b148487223 */ /* 0x180fe2000001080f */
[-CC-:B------:R-:W-:Y:S01]  /*a240*/  FFMA.FTZ R70, R70, R177.reuse, -R15.reuse ;  /* 0x000000b146467223 */ /* 0x180fe2000001080f */
[-C--:B------:R-:W-:Y:S01]  /*a250*/  FFMA.FTZ R74, R74, R177.reuse, -R15 ;  /* 0x000000b14a4a7223 */ /* 0x080fe2000001080f */
[----:B------:R-:W-:Y:S01]  /*a260*/  MUFU.EX2 R62, R62 ;  /* 0x0000003e003e7308 */ /* 0x000fe20000000800 */
[----:B----4-:R-:W-:Y:S01]  /*a270*/  FADD.FTZ R30, R0, R3 ;  /* 0x00000003001e7221 */ /* 0x010fe20000010000 */
[-CC-:B------:R-:W-:Y:S01]  /*a280*/  FFMA.FTZ R76, R76, R177.reuse, -R15.reuse ;  /* 0x000000b14c4c7223 */ /* 0x180fe2000001080f */
[-CC-:B------:R-:W-:Y:S01]  /*a290*/  FFMA.FTZ R78, R78, R177.reuse, -R15.reuse ;  /* 0x000000b14e4e7223 */ /* 0x180fe2000001080f */
[-CC-:B------:R-:W-:Y:S01]  /*a2a0*/  FFMA.FTZ R80, R80, R177.reuse, -R15.reuse ;  /* 0x000000b150507223 */ /* 0x180fe2000001080f */
[----:B------:R-:W-:Y:S01]  /*a2b0*/  FADD.FTZ R39, R157, R30 ;  /* 0x0000001e9d277221 */ /* 0x000fe20000010000 */
        /* <DEDUP_REMOVED lines=17> */
[----:B------:R-:W-:Y:S01]  /*a3d0*/  F2FP.F16.F32.PACK_AB R155, R0, R155 ;  /* 0x0000009b009b723e */ /* 0x000fe200000000ff */
[----:B------:R-:W3:Y:S01]  /*a3e0*/  MUFU.EX2 R27, R72 ;  /* 0x00000048001b7308 */ /* 0x000ee20000000800 */
[----:B-1----:R-:W-:Y:S01]  /*a3f0*/  FADD.FTZ R3, R62, R25 ;  /* 0x000000193e037221 */ /* 0x002fe20000010000 */
[----:B0-----:R-:W-:-:S02]  /*a400*/  SHF.R.U32.HI R77, RZ, 0x7, R77 ;  /* 0x00000007ff4d7819 */ /* 0x001fc4000001164d */
[----:B------:R-:W-:Y:S02]  /*a410*/  F2FP.F16.F32.PACK_AB R152, R25, R62 ;  /* 0x0000003e1998723e */ /* 0x000fe400000000ff */
[----:B------:R-:W-:Y:S02]  /*a420*/  IADD3 R179, -R77, 0xb, RZ ;  /* 0x0000000b4db37810 */ /* 0x000fe40007ffe1ff */
[----:B------:R-:W0:Y:S01]  /*a430*/  MUFU.EX2 R70, R70 ;  /* 0x0000004600467308 */ /* 0x000e220000000800 */
[----:B--2---:R-:W-:Y:S01]  /*a440*/  FADD.FTZ R30, R66, R3 ;  /* 0x00000003421e7221 */ /* 0x004fe20000010000 */
[----:B------:R-:W-:-:S06]  /*a450*/  F2FP.F16.F32.PACK_AB R157, R28, R157 ;  /* 0x0000009d1c9d723e */ /* 0x000fcc00000000ff */
[----:B------:R-:W1:Y:S01]  /*a460*/  MUFU.EX2 R29, R74 ;  /* 0x0000004a001d7308 */ /* 0x000e620000000800 */
[C---:B---3--:R-:W-:Y:S01]  /*a470*/  FADD.FTZ R41, R27.reuse, R30 ;  /* 0x0000001e1b297221 */ /* 0x048fe20000010000 */
[----:B------:R-:W-:-:S06]  /*a480*/  F2FP.F16.F32.PACK_AB R154, R27, R66 ;  /* 0x000000421b9a723e */ /* 0x000fcc00000000ff */
[----:B------:R2:W-:Y:S01]  /*a490*/  MUFU.EX2 R165, R38 ;  /* 0x0000002600a57308 */ /* 0x0005e20000000800 */
[----:B0-----:R-:W-:-:S07]  /*a4a0*/  FADD.FTZ R30, R70, R41 ;  /* 0x00000029461e7221 */ /* 0x001fce0000010000 */
[----:B------:R-:W0:Y:S01]  /*a4b0*/  MUFU.EX2 R76, R76 ;  /* 0x0000004c004c7308 */ /* 0x000e220000000800 */
[----:B--2---:R-:W-:Y:S01]  /*a4c0*/  FADD.FTZ R38, R28, R39 ;  /* 0x000000271c267221 */ /* 0x004fe20000010000 */
[C---:B-1----:R-:W-:Y:S01]  /*a4d0*/  FADD.FTZ R41, R29.reuse, R30 ;  /* 0x0000001e1d297221 */ /* 0x042fe20000010000 */
[----:B------:R-:W-:Y:S02]  /*a4e0*/  F2FP.F16.F32.PACK_AB R156, R29, R70 ;  /* 0x000000461d9c723e */ /* 0x000fe400000000ff */
[----:B------:R-:W-:Y:S01]  /*a4f0*/  FADD.FTZ R3, R159, R38 ;  /* 0x000000269f037221 */ /* 0x000fe20000010000 */
[C---:B------:R-:W-:Y:S02]  /*a500*/  F2FP.F16.F32.PACK_AB R159, R102.reuse, R159 ;  /* 0x0000009f669f723e */ /* 0x040fe400000000ff */
[----:B------:R-:W-:Y:S01]  /*a510*/  MUFU.EX2 R175, R31 ;  /* 0x0000001f00af7308 */ /* 0x000fe20000000800 */
[----:B------:R-:W-:Y:S01]  /*a520*/  FADD.FTZ R38, R102, R3 ;  /* 0x0000000366267221 */ /* 0x000fe20000010000 */
[----:B------:R-:W-:-:S03]  /*a530*/  @!P1 VIADD R3, R13, 0x22840 ;  /* 0x000228400d039836 */ /* 0x000fc60000000000 */
[----:B------:R-:W-:Y:S01]  /*a540*/  FADD.FTZ R43, R161, R38 ;  /* 0x00000026a12b7221 */ /* 0x000fe20000010000 */
[C---:B------:R-:W-:Y:S02]  /*a550*/  F2FP.F16.F32.PACK_AB R161, R104.reuse, R161 ;  /* 0x000000a168a1723e */ /* 0x040fe400000000ff */
[----:B------:R-:W1:Y:S01]  /*a560*/  MUFU.EX2 R31, R78 ;  /* 0x0000004e001f7308 */ /* 0x000e620000000800 */
[----:B------:R-:W-:Y:S01]  /*a570*/  FADD.FTZ R38, R104, R43 ;  /* 0x0000002b68267221 */ /* 0x000fe20000010000 */
[----:B0-----:R-:W-:Y:S01]  /*a580*/  FADD.FTZ R30, R76, R41 ;  /* 0x000000294c1e7221 */ /* 0x001fe20000010000 */
[----:B------:R-:W-:Y:S01]  /*a590*/  @!P1 PRMT R3, RZ, 0x654, R3 ;  /* 0x00000654ff039816 */ /* 0x000fe20000000003 */
[----:B------:R0:W-:Y:S06]  /*a5a0*/  BAR.ARV R179, 0x100 ;  /* 0x000400b30000751d */ /* 0x0001ec0000002000 */
[----:B------:R-:W2:Y:S01]  /*a5b0*/  MUFU.EX2 R34, R34 ;  /* 0x0000002200227308 */ /* 0x000ea20000000800 */
[----:B------:R-:W-:Y:S01]  /*a5c0*/  FADD.FTZ R45, R163, R38 ;  /* 0x00000026a32d7221 */ /* 0x000fe20000010000 */
[----:B------:R3:W-:Y:S01]  /*a5d0*/  @!P1 SYNCS.ARRIVE.TRANS64.RED.A1T0 RZ, [R3+URZ], RZ ;  /* 0x000000ff03ff99a7 */ /* 0x0007e2000810043f */
[----:B-1----:R-:W-:-:S05]  /*a5e0*/  FADD.FTZ R43, R31, R30 ;  /* 0x0000001e1f2b7221 */ /* 0x002fca0000010000 */
[----:B------:R-:W1:Y:S01]  /*a5f0*/  MUFU.EX2 R80, R80 ;  /* 0x0000005000507308 */ /* 0x000e620000000800 */
[----:B------:R-:W-:-:S07]  /*a600*/  F2FP.F16.F32.PACK_AB R158, R31, R76 ;  /* 0x0000004c1f9e723e */ /* 0x000fce00000000ff */
[----:B------:R-:W4:Y:S01]  /*a610*/  MUFU.EX2 R36, R36 ;  /* 0x0000002400247308 */ /* 0x000f220000000800 */
[C---:B--2---:R-:W-:Y:S01]  /*a620*/  FADD.FTZ R45, R34.reuse, R45 ;  /* 0x0000002d222d7221 */ /* 0x044fe20000010000 */
[----:B------:R-:W-:-:S06]  /*a630*/  F2FP.F16.F32.PACK_AB R163, R34, R163 ;  /* 0x000000a322a3723e */ /* 0x000fcc00000000ff */
[----:B------:R-:W3:Y:S01]  /*a640*/  MUFU.EX2 R33, R82 ;  /* 0x0000005200217308 */ /* 0x000ee20000000800 */
[----:B-1----:R-:W-:-:S07]  /*a650*/  FADD.FTZ R30, R80, R43 ;  /* 0x0000002b501e7221 */ /* 0x002fce0000010000 */
[----:B------:R-:W1:Y:S01]  /*a660*/  MUFU.EX2 R84, R84 ;  /* 0x0000005400547308 */ /* 0x000e620000000800 */
[----:B----4-:R-:W-:-:S04]  /*a670*/  FADD.FTZ R38, R36, R45 ;  /* 0x0000002d24267221 */ /* 0x010fc80000010000 */
[C---:B------:R-:W-:Y:S01]  /*a680*/  FADD.FTZ R43, R165.reuse, R38 ;  /* 0x00000026a52b7221 */ /* 0x040fe20000010000 */
[----:B------:R-:W-:Y:S02]  /*a690*/  F2FP.F16.F32.PACK_AB R165, R165, R36 ;  /* 0x00000024a5a5723e */ /* 0x000fe400000000ff */
        /* <DEDUP_REMOVED lines=48> */
[----:B-1----:R-:W-:Y:S01]  /*a9a0*/  FADD.FTZ R45, R3, R0 ;  /* 0x00000000032d7221 */ /* 0x002fe20000010000 */
[----:B------:R-:W-:Y:S01]  /*a9b0*/  FADD.FTZ R0, R175, R24 ;  /* 0x00000018af007221 */ /* 0x000fe20000010000 */
[----:B------:R-:W-:Y:S02]  /*a9c0*/  F2FP.F16.F32.PACK_AB R170, R3, R60 ;  /* 0x0000003c03aa723e */ /* 0x000fe400000000ff */
[----:B------:R-:W-:-:S03]  /*a9d0*/  F2FP.F16.F32.PACK_AB R175, R175, R98 ;  /* 0x00000062afaf723e */ /* 0x000fc600000000ff */
[----:B------:R-:W1:Y:S01]  /*a9e0*/  MUFU.EX2 R68, R68 ;  /* 0x0000004400447308 */ /* 0x000e620000000800 */
[----:B--2---:R-:W-:-:S07]  /*a9f0*/  FADD.FTZ R24, R64, R45 ;  /* 0x0000002d40187221 */ /* 0x004fce0000010000 */
[----:B------:R-:W2:Y:S01]  /*aa00*/  MUFU.EX2 R43, R26 ;  /* 0x0000001a002b7308 */ /* 0x000ea20000000800 */
[C---:B---3--:R-:W-:Y:S01]  /*aa10*/  FADD.FTZ R25, R15.reuse, R24 ;  /* 0x000000180f197221 */ /* 0x048fe20000010000 */
[----:B------:R-:W-:-:S03]  /*aa20*/  F2FP.F16.F32.PACK_AB R172, R15, R64 ;  /* 0x000000400fac723e */ /* 0x000fc600000000ff */
[----:B-1----:R-:W-:-:S04]  /*aa30*/  FADD.FTZ R24, R68, R25 ;  /* 0x0000001944187221 */ /* 0x002fc80000010000 */
[C---:B--2---:R-:W-:Y:S01]  /*aa40*/  FADD.FTZ R3, R43.reuse, R24 ;  /* 0x000000182b037221 */ /* 0x044fe20000010000 */
[----:B------:R-:W-:Y:S01]  /*aa50*/  F2FP.F16.F32.PACK_AB R174, R43, R68 ;  /* 0x000000442bae723e */ /* 0x000fe200000000ff */
[----:B0-----:R-:W-:Y:S06]  /*aa60*/  @!P0 BRA `(.L_x_11070) ;  /* 0x0000000000048947 */ /* 0x001fec0003800000 */
[----:B------:R-:W-:Y:S01]  /*aa70*/  BPT.TRAP 0x1 ;  /* 0x000000040000795c */ /* 0x000fe20000300000 */
.L_x_11070:
[----:B------:R0:W1:Y:S01]  /*aa80*/  SYNCS.PHASECHK.TRANS64.TRYWAIT P2, [R13+URZ+0x22850], R14 ;  /* 0x0228500e0d0075a7 */ /* 0x000062000804017f */
[----:B------:R-:W-:Y:S05]  /*aa90*/  @!P0 BRA `(.L_x_11071) ;  /* 0x0000000000048947 */ /* 0x000fea0003800000 */
[----:B------:R-:W-:Y:S01]  /*aaa0*/  BPT.TRAP 0x1 ;  /* 0x000000040000795c */ /* 0x000fe20000300000 */
.L_x_11071:
[----:B------:R-:W-:Y:S04]  /*aab0*/  BSSY B0, `(.L_x_11072) ;  /* 0x0000004000007945 */ /* 0x000fe80003800000 */
[----:B-1----:R-:W-:Y:S05]  /*aac0*/  @P2 BRA `(.L_x_11073) ;  /* 0x0000000000082947 */ /* 0x002fea0003800000 */
[----:B------:R-:W1:Y:S02]  /*aad0*/  SYNCS.PHASECHK.TRANS64.TRYWAIT P2, [R13+URZ+0x22850], R14 ;  /* 0x0228500e0d0075a7 */ /* 0x000e64000804017f */
[----:B-1----:R-:W-:Y:S05]  /*aae0*/  @!P2 BRA `(.L_x_11074) ;  /* 0x000000f00038a947 */ /* 0x002fea0003800000 */
.L_x_11073:
[----:B------:R-:W-:Y:S05]  /*aaf0*/  BSYNC B0 ;  /* 0x0000000000007941 */ /* 0x000fea0003800000 */
.L_x_11072:
[----:B------:R-:W-:Y:S05]  /*ab00*/  WARPSYNC.ALL ;  /* 0x0000000000007948 */ /* 0x000fea0003800000 */
[----:B------:R-:W-:Y:S01]  /*ab10*/  R2UR UR4, R18 ;  /* 0x00000000120472ca */ /* 0x000fe200000e0000 */
[----:B------:R2:W-:Y:S01]  /*ab20*/  BAR.SYNC.DEFER_BLOCKING R20, 0x100 ;  /* 0x000400140000751d */ /* 0x0005e20000010000 */
[----:B------:R-:W-:Y:S01]  /*ab30*/  MOV R15, 0xc00 ;  /* 0x00000c00000f7802 */ /* 0x000fe20000000f00 */
[----:B01----:R-:W-:-:S04]  /*ab40*/  @!P1 VIADD R13, R13, 0x22860 ;  /* 0x000228600d0d9836 */ /* 0x003fc80000000000 */
[----:B------:R-:W-:Y:S01]  /*ab50*/  ULDC UR48, c[0x0][0x9d8] ;  /* 0x0002760000307ab9 */ /* 0x000fe20000000800 */
[----:B------:R-:W-:Y:S01]  /*ab60*/  @!P1 PRMT R13, RZ, 0x654, R13 ;  /* 0x00000654ff0d9816 */ /* 0x000fe2000000000d */
[----:B--2---:R-:W-:Y:S01]  /*ab70*/  VIADD R20, R176, 0xfffffffe ;  /* 0xfffffffeb0147836 */ /* 0x004fe20000000000 */
[----:B------:R-:W-:Y:S01]  /*ab80*/  ULDC UR49, c[0x0][0x9d8] ;  /* 0x0002760000317ab9 */ /* 0x000fe20000000800 */
[----:B------:R-:W-:Y:S01]  /*ab90*/  ULDC UR46, c[0x0][0x988] ;  /* 0x00026200002e7ab9 */ /* 0x000fe20000000800 */
[----:B------:R-:W-:Y:S01]  /*aba0*/  ULDC UR47, c[0x0][0x988] ;  /* 0x00026200002f7ab9 */ /* 0x000fe20000000800 */
[----:B------:R-:W-:-:S04]  /*abb0*/  UIADD3 UR4, UR4, 0x400, URZ ;  /* 0x0000040004047890 */ /* 0x000fc8000fffe03f */
[----:B------:R-:W-:-:S04]  /*abc0*/  USHF.R.U32.HI UR4, URZ, 0x4, UR4 ;  /* 0x000000043f047899 */ /* 0x000fc80008011604 */
[----:B------:R-:W-:-:S04]  /*abd0*/  ULOP3.LUT UR4, UR4, 0x3fff, URZ, 0xc0, !UPT ;  /* 0x00003fff04047892 */ /* 0x000fc8000f8ec03f */
[----:B------:R-:W-:Y:S01]  /*abe0*/  ULOP3.LUT UR37, UR4, 0x3000000, URZ, 0xfc, !UPT ;  /* 0x0300000004257892 */ /* 0x000fe2000f8efc3f */
[----:B------:R-:W-:-:S05]  /*abf0*/  WARPGROUP.ARRIVE ;  /* 0x00000000000079c5 */ /* 0x000fca0000000000 */
[----:B------:R-:W-:Y:S02]  /*ac00*/  IMAD R14, R22, R15, UR37 ;  /* 0x00000025160e7e24 */ /* 0x000fe4000f8e020f */
[----:B------:R-:W-:-:S03]  /*ac10*/  IMAD.MOV.U32 R15, RZ, RZ, 0x40000040 ;  /* 0x40000040ff0f7424 */ /* 0x000fc600078e00ff */
        /* <DEDUP_REMOVED lines=37> */
[----:B------:R-:W-:Y:S02]  /*ae70*/  R2UR UR7, R15 ;  /* 0x000000000f0772ca */ /* 0x000fe400000e0000 */
[----:B------:R-:W-:-:S05]  /*ae80*/  IADD3 R14, R203, -R200, RZ ;  /* 0x800000c8cb0e7210 */ /* 0x000fca0007ffe0ff */
[----:B------:R-:W-:-:S04]  /*ae90*/  IMAD R14, R201, 0x80, R14 ;  /* 0x00000080c90e7824 */ /* 0x000fc800078e020e */
[----:B------:R-:W-:-:S05]  /*aea0*/  IMAD.HI R14, R14, 0x2aaaaaab, RZ ;  /* 0x2aaaaaab0e0e7827 */ /* 0x000fca00078e02ff */
[----:B------:R-:W-:-:S04]  /*aeb0*/  SHF.R.U32.HI R15, RZ, 0x1f, R14 ;  /* 0x0000001fff0f7819 */ /* 0x000fc8000001160e */
[----:B------:R-:W-:-:S04]  /*aec0*/  LEA.HI.SX32 R15, R14, R15, 0x1c ;  /* 0x0000000f0e0f7211 */ /* 0x000fc800078fe2ff */
[----:B------:R-:W-:-:S04]  /*aed0*/  VIMNMX R15, RZ, R15, !PT ;  /* 0x0000000fff0f7248 */ /* 0x000fc80007fe0100 */
[----:B------:R-:W-:Y:S01]  /*aee0*/  ISETP.GE.AND P2, PT, R20, R15, PT ;  /* 0x0000000f1400720c */ /* 0x000fe20003f46270 */
[----:B------:R-:W-:Y:S02]  /*aef0*/  WARPGROUP.DEPBAR.LE gsb0, 0x0 ;  /* 0x00008000000079c5 */ /* 0x000fe40000010000 */
[----:B------:R-:W-:-:S06]  /*af00*/  WARPGROUP.ARRIVE ;  /* 0x00000000000079c5 */ /* 0x000fcc0000000000 */
[----:B------:R-:W-:Y:S03]  /*af10*/  HGMMA.64x256x16.F32 R24, R172, gdesc[UR4].tnspB, R24, gsb0 ;  /* 0x43e00004ac187df0 */ /* 0x000fe60008000818 */
[----:B------:R-:W-:Y:S02]  /*af20*/  WARPGROUP.DEPBAR.LE gsb0, 0x0 ;  /* 0x00008000000079c5 */ /* 0x000fe40000010000 */
[----:B------:R0:W-:Y:S01]  /*af30*/  @!P1 SYNCS.ARRIVE.TRANS64.RED.A1T0 RZ, [R13+URZ], RZ ;  /* 0x000000ff0dff99a7 */ /* 0x0001e2000810043f */
[----:B------:R-:W-:Y:S05]  /*af40*/  @!P2 BRA `(.L_x_11075) ;  /* 0x0000002800e8a947 */ /* 0x000fea0003800000 */
[----:B------:R-:W-:Y:S01]  /*af50*/  MOV R202, R178 ;  /* 0x000000b200ca7202 */ /* 0x000fe20000000f00 */
[----:B------:R-:W-:-:S07]  /*af60*/  IMAD.MOV.U32 R221, RZ, RZ, R21 ;  /* 0x000000ffffdd7224 */ /* 0x000fce00078e0015 */
.L_x_11085:
[----:B------:R-:W-:Y:S01]  /*af70*/  VIADD R22, R22, 0x1 ;  /* 0x0000000116167836 */ /* 0x000fe20000000000 */
[----:B------:R-:W-:Y:S05]  /*af80*/  YIELD ;  /* 0x0000000000007946 */ /* 0x000fea0003800000 */
[----:B------:R-:W-:-:S04]  /*af90*/  ISETP.NE.AND P2, PT, R22, 0x2, PT ;  /* 0x000000021600780c */ /* 0x000fc80003f45270 */
[----:B-1----:R-:W-:Y:S02]  /*afa0*/  SEL R14, RZ, 0x1, P2 ;  /* 0x00000001ff0e7807 */ /* 0x002fe40001000000 */
[----:B------:R-:W-:Y:S02]  /*afb0*/  SEL R22, R22, RZ, P2 ;  /* 0x000000ff16167207 */ /* 0x000fe40001000000 */
[----:B------:R-:W-:Y:S01]  /*afc0*/  LOP3.LUT R23, R23, R14, RZ, 0x3c, !PT ;  /* 0x0000000e17177212 */ /* 0x000fe200078e3cff */
[----:B------:R-:W-:Y:S06]  /*afd0*/  @!P0 BRA `(.L_x_11076) ;  /* 0x0000000000048947 */ /* 0x000fec0003800000 */
[----:B------:R-:W-:Y:S01]  /*afe0*/  BPT.TRAP 0x1 ;  /* 0x000000040000795c */ /* 0x000fe20000300000 */
.L_x_11076:
[----:B------:R-:W-:Y:S01]  /*aff0*/  IMAD R14, R22, 0x8, R18 ;  /* 0x00000008160e7824 */ /* 0x000fe200078e0212 */
[----:B0-----:R-:W-:-:S04]  /*b000*/  SHF.L.U32 R13, R23, 0x1f, RZ ;  /* 0x0000001f170d7819 */ /* 0x001fc800000006ff */
[----:B------:R0:W1:Y:S01]  /*b010*/  SYNCS.PHASECHK.TRANS64.TRYWAIT P2, [R14+URZ+0x22830], R13 ;  /* 0x0228300d0e0075a7 */ /* 0x000062000804017f */
[----:B------:R-:W-:Y:S05]  /*b020*/  @!P0 BRA `(.L_x_11077) ;  /* 0x0000000000048947 */ /* 0x000fea0003800000 */
[----:B------:R-:W-:Y:S01]  /*b030*/  BPT.TRAP 0x1 ;  /* 0x000000040000795c */ /* 0x000fe20000300000 */
.L_x_11077:
[----:B------:R-:W-:Y:S01]  /*b040*/  IMAD R214, R22, 0x300, R12 ;  /* 0x0000030016d67824 */ /* 0x000fe200078e020c */
[----:B------:R-:W-:Y:S01]  /*b050*/  MOV R215, 0x40000040 ;  /* 0x4000004000d77802 */ /* 0x000fe20000000f00 */
[----:B-1----:R-:W-:Y:S06]  /*b060*/  @P2 BRA `(.L_x_11078) ;  /* 0x0000000000082947 */ /* 0x002fec0003800000 */
[----:B------:R-:W1:Y:S02]  /*b070*/  SYNCS.PHASECHK.TRANS64.TRYWAIT P2, [R14+URZ+0x22830], R13 ;  /* 0x0228300d0e0075a7 */ /* 0x000e64000804017f */
[----:B-1----:R-:W-:Y:S05]  /*b080*/  @!P2 BRA `(.L_x_11079) ;  /* 0x000000e800e4a947 */ /* 0x002fea0003800000 */
.L_x_11078:
[----:B------:R-:W-:Y:S05]  /*b090*/  WARPSYNC.ALL ;  /* 0x0000000000007948 */ /* 0x000fea0003800000 */
        /* <DEDUP_REMOVED lines=8> */
[----:B------:R-:W-:Y:S01]  /*b120*/  HGMMA.64x96x16.F32 R152, gdesc[UR4], RZ, !UPT, gsb0 ;  /* 0x01600000049879f0 */ /* 0x000fe2000c0008ff */
        /* <DEDUP_REMOVED lines=27> */
[----:B------:R-:W-:Y:S02]  /*b2e0*/  IMAD.SHL.U32 R153, R201, 0x80, RZ ;  /* 0x00000080c9997824 */ /* 0x000fe400078e00ff */
[----:B------:R-:W-:Y:S01]  /*b2f0*/  FMUL.FTZ R156, R156, UR49 ;  /* 0x000000319c9c7c20 */ /* 0x000fe20008410000 */
[----:B------:R-:W-:Y:S01]  /*b300*/  FMUL.FTZ R157, R157, UR49 ;  /* 0x000000319d9d7c20 */ /* 0x000fe20008410000 */
[----:B------:R-:W-:Y:S01]  /*b310*/  FMUL.FTZ R160, R160, UR49 ;  /* 0x00000031a0a07c20 */ /* 0x000fe20008410000 */
[----:B------:R-:W-:Y:S01]  /*b320*/  IMAD R214, R20, -0x60, R153 ;  /* 0xffffffa014d67824 */ /* 0x000fe200078e0299 */
[----:B------:R-:W2:Y:S01]  /*b330*/  MUFU.TANH R217, R217 ;  /* 0x000000d900d97308 */ /* 0x000ea20000002400 */
[----:B------:R-:W-:Y:S01]  /*b340*/  FMUL.FTZ R161, R161, UR49 ;  /* 0x00000031a1a17c20 */ /* 0x000fe20008410000 */
[----:B------:R-:W-:Y:S01]  /*b350*/  FMUL.FTZ R21, R164, UR49 ;  /* 0x00000031a4157c20 */ /* 0x000fe20008410000 */
[----:B------:R-:W-:Y:S01]  /*b360*/  FMUL.FTZ R164, R165, UR49 ;  /* 0x00000031a5a47c20 */ /* 0x000fe20008410000 */
[----:B------:R-:W-:Y:S01]  /*b370*/  IADD3 R153, R214, 0x1, R203 ;  /* 0x00000001d6997810 */ /* 0x000fe20007ffe0cb */
[----:B------:R-:W-:Y:S01]  /*b380*/  FMUL.FTZ R214, R176, UR49 ;  /* 0x00000031b0d67c20 */ /* 0x000fe20008410000 */
[----:B------:R-:W-:Y:S01]  /*b390*/  FMUL.FTZ R176, R177, UR49 ;  /* 0x00000031b1b07c20 */ /* 0x000fe20008410000 */
[----:B------:R-:W-:Y:S01]  /*b3a0*/  FMUL.FTZ R168, R168, UR49 ;  /* 0x00000031a8a87c20 */ /* 0x000fe20008410000 */
[----:B------:R-:W-:Y:S01]  /*b3b0*/  IADD3 R222, R153, -R200, RZ ;  /* 0x800000c899de7210 */ /* 0x000fe20007ffe0ff */
[----:B------:R-:W3:Y:S01]  /*b3c0*/  MUFU.TANH R152, R152 ;  /* 0x0000009800987308 */ /* 0x000ee20000002400 */
[----:B------:R-:W-:Y:S01]  /*b3d0*/  FMUL.FTZ R215, R169, UR49 ;  /* 0x00000031a9d77c20 */ /* 0x000fe20008410000 */
[----:B------:R-:W-:Y:S01]  /*b3e0*/  FMUL.FTZ R180, R180, UR49 ;  /* 0x00000031b4b47c20 */ /* 0x000fe20008410000 */
[----:B------:R-:W-:Y:S01]  /*b3f0*/  FMUL.FTZ R216, R172, UR49 ;  /* 0x00000031acd87c20 */ /* 0x000fe20008410000 */
[----:B------:R-:W-:-:S02]  /*b400*/  IMAD R153, R211, -0x2, R222 ;  /* 0xfffffffed3997824 */ /* 0x000fc400078e02de */
[----:B------:R-:W-:Y:S01]  /*b410*/  FMUL.FTZ R172, R173, UR49 ;  /* 0x00000031adac7c20 */ /* 0x000fe20008410000 */
[----:B------:R-:W-:Y:S01]  /*b420*/  FMUL.FTZ R181, R181, UR49 ;  /* 0x00000031b5b57c20 */ /* 0x000fe20008410000 */
[----:B------:R-:W-:Y:S01]  /*b430*/  FMUL.FTZ R222, R184, UR49 ;  /* 0x00000031b8de7c20 */ /* 0x000fe20008410000 */
[----:B------:R-:W4:Y:S01]  /*b440*/  MUFU.TANH R156, R156 ;  /* 0x0000009c009c7308 */ /* 0x000f220000002400 */
[----:B------:R-:W-:Y:S02]  /*b450*/  IMAD.IADD R177, R212, 0x1, R153 ;  /* 0x00000001d4b17824 */ /* 0x000fe400078e0299 */
[----:B------:R-:W-:Y:S01]  /*b460*/  FMUL.FTZ R185, R185, UR49 ;  /* 0x00000031b9b97c20 */ /* 0x000fe20008410000 */
[----:B------:R-:W-:Y:S01]  /*b470*/  FMUL.FTZ R189, R189, UR49 ;  /* 0x00000031bdbd7c20 */ /* 0x000fe20008410000 */
[----:B------:R-:W-:Y:S01]  /*b480*/  FMUL.FTZ R192, R192, UR49 ;  /* 0x00000031c0c07c20 */ /* 0x000fe20008410000 */
[----:B------:R-:W-:Y:S01]  /*b490*/  FMUL.FTZ R196, R196, UR49 ;  /* 0x00000031c4c47c20 */ /* 0x000fe20008410000 */
[C---:B------:R-:W-:Y:S01]  /*b4a0*/  ISETP.GT.AND P2, PT, R177.reuse, RZ, PT ;  /* 0x000000ffb100720c */ /* 0x040fe20003f44270 */
[----:B------:R-:W-:Y:S01]  /*b4b0*/  FMUL.FTZ R230, R170, UR49 ;  /* 0x00000031aae67c20 */ /* 0x000fe20008410000 */
[----:B------:R-:W5:Y:S01]  /*b4c0*/  MUFU.TANH R157, R157 ;  /* 0x0000009d009d7308 */ /* 0x000f620000002400 */
[----:B------:R-:W-:Y:S01]  /*b4d0*/  ISETP.GT.AND P3, PT, R177, 0x1, PT ;  /* 0x00000001b100780c */ /* 0x000fe20003f64270 */
[----:B------:R-:W-:Y:S01]  /*b4e0*/  FMUL.FTZ R175, R175, UR49 ;  /* 0x00000031afaf7c20 */ /* 0x000fe20008410000 */
[----:B--2---:R-:W-:Y:S01]  /*b4f0*/  FSEL R153, R217, -INF , P2 ;  /* 0xff800000d9997808 */ /* 0x004fe20001000000 */
[----:B------:R-:W-:Y:S01]  /*b500*/  FMUL.FTZ R227, R167, UR49 ;  /* 0x00000031a7e37c20 */ /* 0x000fe20008410000 */
[----:B------:R-:W-:Y:S01]  /*b510*/  ISETP.GT.AND P4, PT, R177, 0x8, PT ;  /* 0x00000008b100780c */ /* 0x000fe20003f84270 */
[----:B------:R-:W-:Y:S01]  /*b520*/  FMUL.FTZ R231, R171, UR49 ;  /* 0x00000031abe77c20 */ /* 0x000fe20008410000 */
[----:B---3--:R-:W-:Y:S01]  /*b530*/  FSEL R152, R152, -INF , P3 ;  /* 0xff80000098987808 */ /* 0x008fe20001800000 */
[----:B------:R-:W2:Y:S01]  /*b540*/  MUFU.TANH R160, R160 ;  /* 0x000000a000a07308 */ /* 0x000ea20000002400 */
[----:B------:R-:W-:Y:S01]  /*b550*/  FMNMX.FTZ R165, R153, R221, !PT ;  /* 0x000000dd99a57209 */ /* 0x000fe20007810000 */
[----:B------:R-:W-:Y:S01]  /*b560*/  FMUL.FTZ R182, R182, UR49 ;  /* 0x00000031b6b67c20 */ /* 0x000fe20008410000 */
[C---:B------:R-:W-:Y:S01]  /*b570*/  ISETP.GT.AND P2, PT, R177.reuse, 0x9, PT ;  /* 0x00000009b100780c */ /* 0x040fe20003f44270 */
[----:B------:R-:W-:Y:S01]  /*b580*/  FMUL.FTZ R232, R174, UR49 ;  /* 0x00000031aee87c20 */ /* 0x000fe20008410000 */
[----:B----4-:R-:W-:Y:S01]  /*b590*/  FSEL R156, R156, -INF , P4 ;  /* 0xff8000009c9c7808 */ /* 0x010fe20002000000 */
[----:B------:R-:W-:Y:S01]  /*b5a0*/  FMUL.FTZ R178, R178, UR49 ;  /* 0x00000031b2b27c20 */ /* 0x000fe20008410000 */
[----:B------:R-:W-:Y:S01]  /*b5b0*/  FMNMX.FTZ R165, R152, R165, !PT ;  /* 0x000000a598a57209 */ /* 0x000fe20007810000 */
[----:B------:R-:W3:Y:S01]  /*b5c0*/  MUFU.TANH R161, R161 ;  /* 0x000000a100a17308 */ /* 0x000ee20000002400 */
[----:B------:R-:W-:Y:S01]  /*b5d0*/  ISETP.GT.AND P3, PT, R177, 0x10, PT ;  /* 0x00000010b100780c */ /* 0x000fe20003f64270 */
[----:B------:R-:W-:Y:S01]  /*b5e0*/  FMUL.FTZ R179, R179, UR49 ;  /* 0x00000031b3b37c20 */ /* 0x000fe20008410000 */
[----:B-----5:R-:W-:Y:S01]  /*b5f0*/  FSEL R157, R157, -INF , P2 ;  /* 0xff8000009d9d7808 */ /* 0x020fe20001000000 */
[----:B------:R-:W-:Y:S01]  /*b600*/  FMUL.FTZ R183, R183, UR49 ;  /* 0x00000031b7b77c20 */ /* 0x000fe20008410000 */
[----:B------:R-:W-:Y:S01]  /*b610*/  FMNMX.FTZ R224, R156, R165, !PT ;  /* 0x000000a59ce07209 */ /* 0x000fe20007810000 */
[----:B------:R-:W-:Y:S01]  /*b620*/  FMUL.FTZ R187, R187, UR49 ;  /* 0x00000031bbbb7c20 */ /* 0x000fe20008410000 */
[----:B------:R-:W-:Y:S01]  /*b630*/  ISETP.GT.AND P2, PT, R177, 0x11, PT ;  /* 0x00000011b100780c */ /* 0x000fe20003f44270 */
[----:B------:R-:W-:Y:S01]  /*b640*/  MUFU.TANH R21, R21 ;  /* 0x0000001500157308 */ /* 0x000fe20000002400 */
[----:B--2---:R-:W-:Y:S01]  /*b650*/  FSEL R160, R160, -INF , P3 ;  /* 0xff800000a0a07808 */ /* 0x004fe20001800000 */
[----:B------:R-:W-:Y:S01]  /*b660*/  FMUL.FTZ R186, R186, UR49 ;  /* 0x00000031baba7c20 */ /* 0x000fe20008410000 */
[----:B------:R-:W-:Y:S01]  /*b670*/  FMNMX.FTZ R165, R157, R224, !PT ;  /* 0x000000e09da57209 */ /* 0x000fe20007810000 */
[----:B------:R-:W-:Y:S01]  /*b680*/  FMUL.FTZ R224, R166, UR49 ;  /* 0x00000031a6e07c20 */ /* 0x000fe20008410000 */
[----:B------:R-:W-:Y:S01]  /*b690*/  ISETP.GT.AND P3, PT, R177, 0x18, PT ;  /* 0x00000018b100780c */ /* 0x000fe20003f64270 */
[----:B------:R-:W-:Y:S01]  /*b6a0*/  FMUL.FTZ R194, R194, UR49 ;  /* 0x00000031c2c27c20 */ /* 0x000fe20008410000 */
[----:B------:R-:W-:Y:S01]  /*b6b0*/  FMUL.FTZ R195, R195, UR49 ;  /* 0x00000031c3c37c20 */ /* 0x000fe20008410000 */
[----:B------:R-:W2:Y:S01]  /*b6c0*/  MUFU.TANH R164, R164 ;  /* 0x000000a400a47308 */ /* 0x000ea20000002400 */
[----:B---3--:R-:W-:-:S02]  /*b6d0*/  FSEL R161, R161, -INF , P2 ;  /* 0xff800000a1a17808 */ /* 0x008fc40001000000 */
[----:B------:R-:W-:-:S05]  /*b6e0*/  ISETP.GT.AND P2, PT, R177, 0x19, PT ;  /* 0x00000019b100780c */ /* 0x000fca0003f44270 */
[----:B------:R-:W3:Y:S08]  /*b6f0*/  MUFU.TANH R168, R168 ;  /* 0x000000a800a87308 */ /* 0x000ef00000002400 */
[----:B------:R-:W4:Y:S01]  /*b700*/  MUFU.TANH R215, R215 ;  /* 0x000000d700d77308 */ /* 0x000f220000002400 */
[----:B--2---:R-:W-:Y:S02]  /*b710*/  FSEL R164, R164, -INF , P2 ;  /* 0xff800000a4a47808 */ /* 0x004fe40001000000 */
[----:B------:R-:W-:-:S05]  /*b720*/  ISETP.GT.AND P2, PT, R177, 0x21, PT ;  /* 0x00000021b100780c */ /* 0x000fca0003f44270 */
[----:B------:R2:W-:Y:S08]  /*b730*/  MUFU.TANH R217, R180 ;  /* 0x000000b400d97308 */ /* 0x0005f00000002400 */
[----:B------:R-:W5:Y:S01]  /*b740*/  MUFU.TANH R216, R216 ;  /* 0x000000d800d87308 */ /* 0x000f620000002400 */
[----:B--2---:R-:W-:Y:S02]  /*b750*/  FMNMX.FTZ R180, R160, R165, !PT ;  /* 0x000000a5a0b47209 */ /* 0x004fe40007810000 */
[----:B------:R-:W-:Y:S01]  /*b760*/  FSEL R165, R21, -INF , P3 ;  /* 0xff80000015a57808 */ /* 0x000fe20001800000 */
[----:B------:R-:W-:Y:S01]  /*b770*/  FMUL.FTZ R21, R188, UR49 ;  /* 0x00000031bc157c20 */ /* 0x000fe20008410000 */
[----:B------:R-:W-:-:S02]  /*b780*/  FMNMX.FTZ R180, R161, R180, !PT ;  /* 0x000000b4a1b47209 */ /* 0x000fc40007810000 */
[----:B------:R-:W-:Y:S01]  /*b790*/  ISETP.GT.AND P3, PT, R177, 0x20, PT ;  /* 0x00000020b100780c */ /* 0x000fe20003f64270 */
[----:B------:R-:W2:Y:S01]  /*b7a0*/  MUFU.TANH R172, R172 ;  /* 0x000000ac00ac7308 */ /* 0x000ea20000002400 */
[----:B------:R-:W-:Y:S02]  /*b7b0*/  FMNMX.FTZ R173, R165, R180, !PT ;  /* 0x000000b4a5ad7209 */ /* 0x000fe40007810000 */
[----:B---3--:R-:W-:Y:S02]  /*b7c0*/  FSEL R169, R168, -INF , P3 ;  /* 0xff800000a8a97808 */ /* 0x008fe40001800000 */
[----:B------:R-:W-:Y:S02]  /*b7d0*/  FMNMX.FTZ R180, R164, R173, !PT ;  /* 0x000000ada4b47209 */ /* 0x000fe40007810000 */
[----:B----4-:R-:W-:Y:S01]  /*b7e0*/  FSEL R168, R215, -INF , P2 ;  /* 0xff800000d7a87808 */ /* 0x010fe20001000000 */
[----:B------:R-:W3:Y:S01]  /*b7f0*/  MUFU.TANH R214, R214 ;  /* 0x000000d600d67308 */ /* 0x000ee20000002400 */
[----:B------:R-:W-:-:S02]  /*b800*/  ISETP.GT.AND P3, PT, R177, 0x28, PT ;  /* 0x00000028b100780c */ /* 0x000fc40003f64270 */
[----:B------:R-:W-:Y:S02]  /*b810*/  FMNMX.FTZ R215, R169, R180, !PT ;  /* 0x000000b4a9d77209 */ /* 0x000fe40007810000 */
[C---:B------:R-:W-:Y:S02]  /*b820*/  ISETP.GT.AND P2, PT, R177.reuse, 0x29, PT ;  /* 0x00000029b100780c */ /* 0x040fe40003f44270 */
[----:B-----5:R-:W-:Y:S01]  /*b830*/  FSEL R173, R216, -INF , P3 ;  /* 0xff800000d8ad7808 */ /* 0x020fe20001800000 */
[----:B------:R-:W4:Y:S01]  /*b840*/  MUFU.TANH R176, R176 ;  /* 0x000000b000b07308 */ /* 0x000f220000002400 */
[----:B------:R-:W-:Y:S02]  /*b850*/  FMNMX.FTZ R180, R168, R215, !PT ;  /* 0x000000d7a8b47209 */ /* 0x000fe40007810000 */
[----:B------:R-:W-:Y:S02]  /*b860*/  ISETP.GT.AND P3, PT, R177, 0x30, PT ;  /* 0x00000030b100780c */ /* 0x000fe40003f64270 */
[----:B--2---:R-:W-:-:S02]  /*b870*/  FSEL R172, R172, -INF , P2 ;  /* 0xff800000acac7808 */ /* 0x004fc40001000000 */
[----:B------:R-:W-:Y:S01]  /*b880*/  FMNMX.FTZ R215, R173, R180, !PT ;  /* 0x000000b4add77209 */ /* 0x000fe20007810000 */
[----:B------:R-:W2:Y:S01]  /*b890*/  MUFU.TANH R181, R181 ;  /* 0x000000b500b57308 */ /* 0x000ea20000002400 */
[C---:B------:R-:W-:Y:S02]  /*b8a0*/  ISETP.GT.AND P2, PT, R177.reuse, 0x31, PT ;  /* 0x00000031b100780c */ /* 0x040fe40003f44270 */
[----:B---3--:R-:W-:Y:S02]  /*b8b0*/  FSEL R180, R214, -INF , P3 ;  /* 0xff800000d6b47808 */ /* 0x008fe40001800000 */
[----:B------:R-:W-:Y:S02]  /*b8c0*/  FMNMX.FTZ R215, R172, R215, !PT ;  /* 0x000000d7acd77209 */ /* 0x000fe40007810000 */
[----:B------:R-:W-:Y:S01]  /*b8d0*/  ISETP.GT.AND P3, PT, R177, 0x38, PT ;  /* 0x00000038b100780c */ /* 0x000fe20003f64270 */
[----:B------:R-:W3:Y:S01]  /*b8e0*/  MUFU.TANH R222, R222 ;  /* 0x000000de00de7308 */ /* 0x000ee20000002400 */
[----:B----4-:R-:W-:-:S02]  /*b8f0*/  FSEL R176, R176, -INF , P2 ;  /* 0xff800000b0b07808 */ /* 0x010fc40001000000 */
[----:B------:R-:W-:Y:S01]  /*b900*/  FMNMX.FTZ R223, R180, R215, !PT ;  /* 0x000000d7b4df7209 */ /* 0x000fe20007810000 */
[----:B------:R-:W-:Y:S01]  /*b910*/  FMUL.FTZ R215, R193, UR49 ;  /* 0x00000031c1d77c20 */ /* 0x000fe20008410000 */
[----:B------:R-:W-:Y:S02]  /*b920*/  ISETP.GT.AND P2, PT, R177, 0x39, PT ;  /* 0x00000039b100780c */ /* 0x000fe40003f44270 */
[----:B------:R-:W-:Y:S01]  /*b930*/  FSEL R184, R217, -INF , P3 ;  /* 0xff800000d9b87808 */ /* 0x000fe20001800000 */
[----:B------:R-:W4:Y:S01]  /*b940*/  MUFU.TANH R185, R185 ;  /* 0x000000b900b97308 */ /* 0x000f220000002400 */
[----:B------:R-:W-:Y:S01]  /*b950*/  FMNMX.FTZ R223, R176, R223, !PT ;  /* 0x000000dfb0df7209 */ /* 0x000fe20007810000 */
[C---:B------:R-:W-:Y:S01]  /*b960*/  VIADD R217, R177.reuse, 0x8 ;  /* 0x00000008b1d97836 */ /* 0x040fe20000000000 */
[----:B------:R-:W-:Y:S02]  /*b970*/  ISETP.GT.AND P3, PT, R177, 0x40, PT ;  /* 0x00000040b100780c */ /* 0x000fe40003f64270 */
[----:B--2---:R-:W-:-:S02]  /*b980*/  FSEL R181, R181, -INF , P2 ;  /* 0xff800000b5b57808 */ /* 0x004fc40001000000 */
[----:B------:R-:W-:Y:S01]  /*b990*/  FMNMX.FTZ R216, R184, R223, !PT ;  /* 0x000000dfb8d87209 */ /* 0x000fe20007810000 */
[----:B------:R-:W2:Y:S01]  /*b9a0*/  MUFU.TANH R21, R21 ;  /* 0x0000001500157308 */ /* 0x000ea20000002400 */
[----:B------:R-:W-:Y:S01]  /*b9b0*/  ISETP.GT.AND P2, PT, R177, 0x41, PT ;  /* 0x00000041b100780c */ /* 0x000fe20003f44270 */
[----:B------:R-:W-:Y:S01]  /*b9c0*/  FMUL.FTZ R223, R163, UR49 ;  /* 0x00000031a3df7c20 */ /* 0x000fe20008410000 */
[----:B---3--:R-:W-:Y:S02]  /*b9d0*/  FSEL R188, R222, -INF , P3 ;  /* 0xff800000debc7808 */ /* 0x008fe40001800000 */
[----:B------:R-:W-:Y:S01]  /*b9e0*/  FMNMX.FTZ R193, R181, R216, !PT ;  /* 0x000000d8b5c17209 */ /* 0x000fe20007810000 */
[----:B------:R-:W-:Y:S01]  /*b9f0*/  FMUL.FTZ R216, R197, UR49 ;  /* 0x00000031c5d87c20 */ /* 0x000fe20008410000 */
[----:B------:R-:W-:Y:S01]  /*ba00*/  ISETP.GT.AND P3, PT, R177, 0x48, PT ;  /* 0x00000048b100780c */ /* 0x000fe20003f64270 */
[----:B------:R-:W3:Y:S01]  /*ba10*/  MUFU.TANH R189, R189 ;  /* 0x000000bd00bd7308 */ /* 0x000ee20000002400 */
[----:B----4-:R-:W-:Y:S01]  /*ba20*/  FSEL R185, R185, -INF , P2 ;  /* 0xff800000b9b97808 */ /* 0x010fe20001000000 */
[----:B------:R-:W-:Y:S01]  /*ba30*/  FMUL.FTZ R197, R154, UR49 ;  /* 0x000000319ac57c20 */ /* 0x000fe20008410000 */
[----:B------:R-:W-:-:S02]  /*ba40*/  FMNMX.FTZ R222, R188, R193, !PT ;  /* 0x000000c1bcde7209 */ /* 0x000fc40007810000 */
[----:B------:R-:W-:Y:S02]  /*ba50*/  ISETP.GT.AND P2, PT, R177, 0x49, PT ;  /* 0x00000049b100780c */ /* 0x000fe40003f44270 */
[----:B------:R-:W-:Y:S01]  /*ba60*/  FMNMX.FTZ R193, R185, R222, !PT ;  /* 0x000000deb9c17209 */ /* 0x000fe20007810000 */
[----:B------:R2:W4:Y:S01]  /*ba70*/  MUFU.TANH R214, R192 ;  /* 0x000000c000d67308 */ /* 0x0005220000002400 */
[C---:B------:R-:W-:Y:S02]  /*ba80*/  ISETP.GT.AND P4, PT, R217.reuse, RZ, PT ;  /* 0x000000ffd900720c */ /* 0x040fe40003f84270 */
[C---:B------:R-:W-:Y:S02]  /*ba90*/  ISETP.GT.AND P5, PT, R217.reuse, 0x1, PT ;  /* 0x00000001d900780c */ /* 0x040fe40003fa4270 */
[----:B------:R-:W-:-:S03]  /*baa0*/  ISETP.GT.AND P6, PT, R217, 0x59, PT ;  /* 0x00000059d900780c */ /* 0x000fc60003fc4270 */
[----:B------:R-:W5:Y:S01]  /*bab0*/  MUFU.TANH R215, R215 ;  /* 0x000000d700d77308 */ /* 0x000f620000002400 */
[----:B--2---:R-:W-:Y:S02]  /*bac0*/  FSEL R192, R21, -INF , P3 ;  /* 0xff80000015c07808 */ /* 0x004fe40001800000 */
[----:B------:R-:W-:Y:S02]  /*bad0*/  ISETP.GT.AND P3, PT, R177, 0x50, PT ;  /* 0x00000050b100780c */ /* 0x000fe40003f64270 */
[----:B---3--:R-:W-:Y:S02]  /*bae0*/  FSEL R189, R189, -INF , P2 ;  /* 0xff800000bdbd7808 */ /* 0x008fe40001000000 */
[----:B------:R-:W-:Y:S01]  /*baf0*/  FMNMX.FTZ R222, R192, R193, !PT ;  /* 0x000000c1c0de7209 */ /* 0x000fe20007810000 */
[----:B------:R-:W2:Y:S01]  /*bb00*/  MUFU.TANH R196, R196 ;  /* 0x000000c400c47308 */ /* 0x000ea20000002400 */
[----:B------:R-:W-:Y:S02]  /*bb10*/  ISETP.GT.AND P2, PT, R177, 0x51, PT ;  /* 0x00000051b100780c */ /* 0x000fe40003f44270 */
[----:B----4-:R-:W-:Y:S01]  /*bb20*/  FSEL R193, R214, -INF , P3 ;  /* 0xff800000d6c17808 */ /* 0x010fe20001800000 */
[----:B------:R-:W-:Y:S01]  /*bb30*/  FMUL.FTZ R214, R155, UR49 ;  /* 0x000000319bd67c20 */ /* 0x000fe20008410000 */
[----:B------:R-:W-:-:S02]  /*bb40*/  FMNMX.FTZ R222, R189, R222, !PT ;  /* 0x000000debdde7209 */ /* 0x000fc40007810000 */
[----:B------:R-:W-:Y:S01]  /*bb50*/  ISETP.GT.AND P3, PT, R177, 0x58, PT ;  /* 0x00000058b100780c */ /* 0x000fe20003f64270 */
[----:B------:R3:W4:Y:S01]  /*bb60*/  MUFU.TANH R21, R216 ;  /* 0x000000d800157308 */ /* 0x0007220000002400 */
[----:B-----5:R-:W-:Y:S02]  /*bb70*/  FSEL R154, R215, -INF , P2 ;  /* 0xff800000d79a7808 */ /* 0x020fe40001000000 */
[----:B------:R-:W-:Y:S01]  /*bb80*/  FMNMX.FTZ R215, R193, R222, !PT ;  /* 0x000000dec1d77209 */ /* 0x000fe20007810000 */
[----:B------:R-:W-:Y:S01]  /*bb90*/  FMUL.FTZ R222, R162, UR49 ;  /* 0x00000031a2de7c20 */ /* 0x000fe20008410000 */
[----:B------:R-:W-:-:S03]  /*bba0*/  ISETP.GT.AND P2, PT, R177, 0x59, PT ;  /* 0x00000059b100780c */ /* 0x000fc60003f44270 */
[----:B------:R-:W5:Y:S01]  /*bbb0*/  MUFU.TANH R197, R197 ;  /* 0x000000c500c57308 */ /* 0x000f620000002400 */
[----:B--2---:R-:W-:Y:S02]  /*bbc0*/  FSEL R155, R196, -INF , P3 ;  /* 0xff800000c49b7808 */ /* 0x004fe40001800000 */
[----:B---3--:R-:W-:Y:S01]  /*bbd0*/  FMNMX.FTZ R216, R154, R215, !PT ;  /* 0x000000d79ad87209 */ /* 0x008fe20007810000 */
[----:B------:R-:W-:Y:S01]  /*bbe0*/  FMUL.FTZ R215, R158, UR49 ;  /* 0x000000319ed77c20 */ /* 0x000fe20008410000 */
[----:B------:R-:W-:-:S03]  /*bbf0*/  ISETP.GT.AND P3, PT, R217, 0x8, PT ;  /* 0x00000008d900780c */ /* 0x000fc60003f64270 */
[----:B------:R-:W-:Y:S01]  /*bc00*/  MUFU.TANH R223, R223 ;  /* 0x000000df00df7308 */ /* 0x000fe20000002400 */
[----:B----4-:R-:W-:Y:S02]  /*bc10*/  FSEL R196, R21, -INF , P2 ;  /* 0xff80000015c47808 */ /* 0x010fe40001000000 */
[----:B------:R-:W-:Y:S01]  /*bc20*/  FMNMX.FTZ R21, R155, R216, !PT ;  /* 0x000000d89b157209 */ /* 0x000fe20007810000 */
[----:B------:R-:W-:-:S03]  /*bc30*/  FMUL.FTZ R216, R159, UR49 ;  /* 0x000000319fd87c20 */ /* 0x000fc60008410000 */
[----:B------:R-:W-:Y:S01]  /*bc40*/  FMNMX.FTZ R21, R196, R21, !PT ;  /* 0x00000015c4157209 */ /* 0x000fe20007810000 */
[----:B------:R-:W2:Y:S01]  /*bc50*/  MUFU.TANH R215, R215 ;  /* 0x000000d700d77308 */ /* 0x000ea20000002400 */
[----:B-----5:R-:W-:Y:S02]  /*bc60*/  FSEL R162, R197, -INF , P4 ;  /* 0xff800000c5a27808 */ /* 0x020fe40002000000 */
[----:B------:R-:W-:Y:S01]  /*bc70*/  ISETP.GT.AND P4, PT, R217, 0x9, PT ;  /* 0x00000009d900780c */ /* 0x000fe20003f84270 */
[----:B------:R-:W3:Y:S04]  /*bc80*/  SHFL.BFLY PT, R158, R21, 0x2, 0x1f ;  /* 0x0c401f00159e7f89 */ /* 0x000ee800000e0000 */
[----:B------:R-:W4:Y:S08]  /*bc90*/  MUFU.TANH R214, R214 ;  /* 0x000000d600d67308 */ /* 0x000f300000002400 */
[----:B------:R-:W5:Y:S01]  /*bca0*/  MUFU.TANH R216, R216 ;  /* 0x000000d800d87308 */ /* 0x000f620000002400 */
[----:B--2---:R-:W-:-:S02]  /*bcb0*/  FSEL R166, R215, -INF , P3 ;  /* 0xff800000d7a67808 */ /* 0x004fc40001800000 */
[----:B------:R-:W-:-:S04]  /*bcc0*/  ISETP.GT.AND P3, PT, R217, 0x11, PT ;  /* 0x00000011d900780c */ /* 0x000fc80003f64270 */
[----:B------:R-:W-:Y:S01]  /*bcd0*/  FSEL R171, R223, -INF , P3 ;  /* 0xff800000dfab7808 */ /* 0x000fe20001800000 */
[----:B------:R-:W2:Y:S01]  /*bce0*/  MUFU.TANH R230, R230 ;  /* 0x000000e600e67308 */ /* 0x000ea20000002400 */
[----:B------:R-:W-:Y:S02]  /*bcf0*/  ISETP.GT.AND P3, PT, R217, 0x20, PT ;  /* 0x00000020d900780c */ /* 0x000fe40003f64270 */
[----:B----4-:R-:W-:Y:S02]  /*bd00*/  FSEL R159, R214, -INF , P5 ;  /* 0xff800000d69f7808 */ /* 0x010fe40002800000 */
[----:B---3--:R-:W-:Y:S02]  /*bd10*/  FMNMX.FTZ R21, R21, R158, !PT ;  /* 0x0000009e15157209 */ /* 0x008fe40007810000 */
[C---:B------:R-:W-:Y:S01]  /*bd20*/  ISETP.GT.AND P5, PT, R217.reuse, 0x10, PT ;  /* 0x00000010d900780c */ /* 0x040fe20003fa4270 */
[----:B------:R-:W3:Y:S01]  /*bd30*/  MUFU.TANH R222, R222 ;  /* 0x000000de00de7308 */ /* 0x000ee20000002400 */
[----:B-----5:R-:W-:Y:S01]  /*bd40*/  FSEL R163, R216, -INF , P4 ;  /* 0xff800000d8a37808 */ /* 0x020fe20002000000 */
[----:B------:R-:W4:Y:S01]  /*bd50*/  SHFL.BFLY PT, R158, R21, 0x1, 0x1f ;  /* 0x0c201f00159e7f89 */ /* 0x000f2200000e0000 */
[----:B------:R-:W-:-:S05]  /*bd60*/  ISETP.GT.AND P4, PT, R217, 0x18, PT ;  /* 0x00000018d900780c */ /* 0x000fca0003f84270 */
[----:B------:R-:W5:Y:S01]  /*bd70*/  MUFU.TANH R224, R224 ;  /* 0x000000e000e07308 */ /* 0x000f620000002400 */
[----:B--2---:R-:W-:Y:S02]  /*bd80*/  FSEL R216, R230, -INF , P3 ;  /* 0xff800000e6d87808 */ /* 0x004fe40001800000 */
[----:B------:R-:W-:-:S05]  /*bd90*/  ISETP.GT.AND P3, PT, R217, 0x29, PT ;  /* 0x00000029d900780c */ /* 0x000fca0003f64270 */
[----:B------:R-:W2:Y:S01]  /*bda0*/  MUFU.TANH R175, R175 ;  /* 0x000000af00af7308 */ /* 0x000ea20000002400 */
[----:B---3--:R-:W-:Y:S02]  /*bdb0*/  FSEL R167, R222, -INF , P5 ;  /* 0xff800000dea77808 */ /* 0x008fe40002800000 */
[----:B------:R-:W-:-:S05]  /*bdc0*/  ISETP.GT.AND P5, PT, R217, 0x19, PT ;  /* 0x00000019d900780c */ /* 0x000fca0003fa4270 */
[----:B------:R-:W3:Y:S01]  /*bdd0*/  MUFU.TANH R227, R227 ;  /* 0x000000e300e37308 */ /* 0x000ee20000002400 */
[----:B-----5:R-:W-:Y:S02]  /*bde0*/  FSEL R174, R224, -INF , P4 ;  /* 0xff800000e0ae7808 */ /* 0x020fe40002000000 */
[----:B----4-:R-:W-:Y:S02]  /*bdf0*/  FMNMX.FTZ R21, R21, R158, !PT ;  /* 0x0000009e15157209 */ /* 0x010fe40007810000 */
[----:B------:R-:W-:Y:S02]  /*be00*/  ISETP.GT.AND P4, PT, R217, 0x21, PT ;  /* 0x00000021d900780c */ /* 0x000fe40003f84270 */
[----:B------:R-:W-:Y:S01]  /*be10*/  FSETP.NEU.FTZ.AND P2, PT, R21, -INF , PT ;  /* 0xff8000001500780b */ /* 0x000fe20003f5d000 */
[----:B------:R-:W4:Y:S01]  /*be20*/  MUFU.TANH R231, R231 ;  /* 0x000000e700e77308 */ /* 0x000f220000002400 */
[----:B--2---:R-:W-:Y:S02]  /*be30*/  FSEL R175, R175, -INF , P3 ;  /* 0xff800000afaf7808 */ /* 0x004fe40001800000 */
[----:B------:R-:W-:-:S02]  /*be40*/  FSEL R158, R21, RZ, P2 ;  /* 0x000000ff159e7208 */ /* 0x000fc40001000000 */
[----:B------:R-:W-:-:S03]  /*be50*/  ISETP.GT.AND P3, PT, R217, 0x38, PT ;  /* 0x00000038d900780c */ /* 0x000fc60003f64270 */
[----:B------:R-:W2:Y:S01]  /*be60*/  MUFU.TANH R177, R182 ;  /* 0x000000b600b17308 */ /* 0x000ea20000002400 */
[----:B------:R-:W-:Y:S01]  /*be70*/  FADD.FTZ R158, -R158, R221 ;  /* 0x000000dd9e9e7221 */ /* 0x000fe20000010100 */
[----:B------:R-:W-:Y:S01]  /*be80*/  FMUL.FTZ R221, R190, UR49 ;  /* 0x00000031bedd7c20 */ /* 0x000fe20008410000 */
[----:B---3--:R-:W-:Y:S02]  /*be90*/  FSEL R170, R227, -INF , P5 ;  /* 0xff800000e3aa7808 */ /* 0x008fe40002800000 */
[----:B------:R-:W-:Y:S01]  /*bea0*/  ISETP.GT.AND P5, PT, R217, 0x28, PT ;  /* 0x00000028d900780c */ /* 0x000fe20003fa4270 */
[----:B------:R-:W3:Y:S02]  /*beb0*/  S2R R227, SR_TID.X ;  /* 0x0000000000e37919 */ /* 0x000ee40000002100 */
[----:B------:R-:W5:Y:S01]  /*bec0*/  MUFU.TANH R232, R232 ;  /* 0x000000e800e87308 */ /* 0x000f620000002400 */
[----:B----4-:R-:W-:Y:S02]  /*bed0*/  FSEL R215, R231, -INF , P4 ;  /* 0xff800000e7d77808 */ /* 0x010fe40002000000 */
[----:B------:R-:W-:-:S05]  /*bee0*/  ISETP.GT.AND P4, PT, R217, 0x30, PT ;  /* 0x00000030d900780c */ /* 0x000fca0003f84270 */
[----:B------:R-:W4:Y:S01]  /*bef0*/  MUFU.TANH R178, R178 ;  /* 0x000000b200b27308 */ /* 0x000f220000002400 */
[----:B--2---:R-:W-:Y:S01]  /*bf00*/  FSEL R190, R177, -INF , P3 ;  /* 0xff800000b1be7808 */ /* 0x004fe20001800000 */
[----:B------:R-:W-:Y:S01]  /*bf10*/  IMAD.U32 R177, RZ, RZ, UR47 ;  /* 0x0000002fffb17e24 */ /* 0x000fe2000f8e00ff */
[----:B------:R-:W-:-:S03]  /*bf20*/  ISETP.GT.AND P3, PT, R217, 0x41, PT ;  /* 0x00000041d900780c */ /* 0x000fc60003f64270 */
[----:B------:R-:W-:Y:S02]  /*bf30*/  FMUL.FTZ R158, R158, R177 ;  /* 0x000000b19e9e7220 */ /* 0x000fe40000410000 */
[----:B------:R-:W2:Y:S01]  /*bf40*/  MUFU.TANH R179, R179 ;  /* 0x000000b300b37308 */ /* 0x000ea20000002400 */
[----:B-----5:R-:W-:Y:S02]  /*bf50*/  FSEL R182, R232, -INF , P5 ;  /* 0xff800000e8b67808 */ /* 0x020fe40002800000 */
[----:B------:R-:W-:-:S05]  /*bf60*/  ISETP.GT.AND P5, PT, R217, 0x31, PT ;  /* 0x00000031d900780c */ /* 0x000fca0003fa4270 */
[----:B------:R-:W5:Y:S01]  /*bf70*/  MUFU.TANH R183, R183 ;  /* 0x000000b700b77308 */ /* 0x000f620000002400 */
[----:B----4-:R-:W-:Y:S01]  /*bf80*/  FSEL R197, R178, -INF , P4 ;  /* 0xff800000b2c57808 */ /* 0x010fe20002000000 */
[----:B------:R-:W-:Y:S01]  /*bf90*/  FMUL.FTZ R178, R21, R177 ;  /* 0x000000b115b27220 */ /* 0x000fe20000410000 */
[----:B------:R-:W-:Y:S02]  /*bfa0*/  ISETP.GT.AND P4, PT, R217, 0x39, PT ;  /* 0x00000039d900780c */ /* 0x000fe40003f84270 */
[----:B---3--:R-:W-:-:S03]  /*bfb0*/  SHF.R.U32.HI R227, RZ, 0x7, R227 ;  /* 0x00000007ffe37819 */ /* 0x008fc600000116e3 */
[----:B------:R-:W3:Y:S01]  /*bfc0*/  MUFU.TANH R187, R187 ;  /* 0x000000bb00bb7308 */ /* 0x000ee20000002400 */
[----:B--2---:R-:W-:Y:S02]  /*bfd0*/  FSEL R214, R179, -INF , P5 ;  /* 0xff800000b3d67808 */ /* 0x004fe40002800000 */
[C---:B------:R-:W-:Y:S02]  /*bfe0*/  ISETP.GT.AND P5, PT, R217.reuse, 0x40, PT ;  /* 0x00000040d900780c */ /* 0x040fe40003fa4270 */
[----:B------:R-:W-:Y:S02]  /*bff0*/  FSEL R178, R178, RZ, P2 ;  /* 0x000000ffb2b27208 */ /* 0x000fe40001000000 */
[----:B------:R-:W-:Y:S01]  /*c000*/  ISETP.GT.AND P2, PT, R217, 0x49, PT ;  /* 0x00000049d900780c */ /* 0x000fe20003f44270 */
[----:B------:R-:W2:Y:S01]  /*c010*/  MUFU.TANH R186, R186 ;  /* 0x000000ba00ba7308 */ /* 0x000ea20000002400 */
[----:B-----5:R-:W-:Y:S01]  /*c020*/  FSEL R183, R183, -INF , P4 ;  /* 0xff800000b7b77808 */ /* 0x020fe20002000000 */
[-CC-:B------:R-:W-:Y:S01]  /*c030*/  FFMA.FTZ R153, R153, R177.reuse, -R178.reuse ;  /* 0x000000b199997223 */ /* 0x180fe200000108b2 */
[----:B------:R-:W-:Y:S01]  /*c040*/  ISETP.GT.AND P4, PT, R217, 0x48, PT ;  /* 0x00000048d900780c */ /* 0x000fe20003f84270 */
[-CC-:B------:R-:W-:Y:S01]  /*c050*/  FFMA.FTZ R152, R152, R177.reuse, -R178.reuse ;  /* 0x000000b198987223 */ /* 0x180fe200000108b2 */
[-CC-:B------:R-:W-:Y:S01]  /*c060*/  FFMA.FTZ R156, R156, R177.reuse, -R178.reuse ;  /* 0x000000b19c9c7223 */ /* 0x180fe200000108b2 */
[-CC-:B------:R-:W-:Y:S01]  /*c070*/  FFMA.FTZ R157, R157, R177.reuse, -R178.reuse ;  /* 0x000000b19d9d7223 */ /* 0x180fe200000108b2 */
[-CC-:B------:R-:W-:Y:S01]  /*c080*/  FFMA.FTZ R160, R160, R177.reuse, -R178.reuse ;  /* 0x000000b1a0a07223 */ /* 0x180fe200000108b2 */
[----:B------:R-:W4:Y:S01]  /*c090*/  MUFU.TANH R221, R221 ;  /* 0x000000dd00dd7308 */ /* 0x000f220000002400 */
[----:B---3--:R-:W-:Y:S01]  /*c0a0*/  FSEL R179, R187, -INF , P3 ;  /* 0xff800000bbb37808 */ /* 0x008fe20001800000 */
[-CC-:B------:R-:W-:Y:S01]  /*c0b0*/  FFMA.FTZ R161, R161, R177.reuse, -R178.reuse ;  /* 0x000000b1a1a17223 */ /* 0x180fe200000108b2 */
[----:B------:R-:W-:Y:S01]  /*c0c0*/  ISETP.GT.AND P3, PT, R217, 0x50, PT ;  /* 0x00000050d900780c */ /* 0x000fe20003f64270 */
[-CC-:B------:R-:W-:Y:S01]  /*c0d0*/  FFMA.FTZ R165, R165, R177.reuse, -R178.reuse ;  /* 0x000000b1a5a57223 */ /* 0x180fe200000108b2 */
[-CC-:B------:R-:W-:Y:S01]  /*c0e0*/  FFMA.FTZ R164, R164, R177.reuse, -R178.reuse ;  /* 0x000000b1a4a47223 */ /* 0x180fe200000108b2 */
[-CC-:B------:R-:W-:Y:S01]  /*c0f0*/  FFMA.FTZ R169, R169, R177.reuse, -R178.reuse ;  /* 0x000000b1a9a97223 */ /* 0x180fe200000108b2 */
[-CC-:B------:R-:W-:Y:S01]  /*c100*/  FFMA.FTZ R168, R168, R177.reuse, -R178.reuse ;  /* 0x000000b1a8a87223 */ /* 0x180fe200000108b2 */
[-CC-:B------:R-:W-:Y:S01]  /*c110*/  FFMA.FTZ R173, R173, R177.reuse, -R178.reuse ;  /* 0x000000b1adad7223 */ /* 0x180fe200000108b2 */
[----:B--2---:R-:W-:Y:S01]  /*c120*/  FSEL R186, R186, -INF , P5 ;  /* 0xff800000baba7808 */ /* 0x004fe20002800000 */
[-CC-:B------:R-:W-:Y:S01]  /*c130*/  FFMA.FTZ R172, R172, R177.reuse, -R178.reuse ;  /* 0x000000b1acac7223 */ /* 0x180fe200000108b2 */
[----:B------:R-:W-:Y:S01]  /*c140*/  ISETP.GT.AND P5, PT, R217, 0x58, PT ;  /* 0x00000058d900780c */ /* 0x000fe20003fa4270 */
[-CC-:B------:R-:W-:Y:S01]  /*c150*/  FFMA.FTZ R180, R180, R177.reuse, -R178.reuse ;  /* 0x000000b1b4b47223 */ /* 0x180fe200000108b2 */
[-CC-:B------:R-:W-:Y:S01]  /*c160*/  FFMA.FTZ R176, R176, R177.reuse, -R178.reuse ;  /* 0x000000b1b0b07223 */ /* 0x180fe200000108b2 */
[-CC-:B------:R-:W-:Y:S01]  /*c170*/  FFMA.FTZ R184, R184, R177.reuse, -R178.reuse ;  /* 0x000000b1b8b87223 */ /* 0x180fe200000108b2 */
[-CC-:B------:R-:W-:Y:S01]  /*c180*/  FFMA.FTZ R181, R181, R177.reuse, -R178.reuse ;  /* 0x000000b1b5b57223 */ /* 0x180fe200000108b2 */
[-CC-:B------:R-:W-:Y:S01]  /*c190*/  FFMA.FTZ R188, R188, R177.reuse, -R178.reuse ;  /* 0x000000b1bcbc7223 */ /* 0x180fe200000108b2 */
[----:B----4-:R-:W-:Y:S01]  /*c1a0*/  FSEL R187, R221, -INF , P4 ;  /* 0xff800000ddbb7808 */ /* 0x010fe20002000000 */
[-CC-:B------:R-:W-:Y:S01]  /*c1b0*/  FFMA.FTZ R185, R185, R177.reuse, -R178.reuse ;  /* 0x000000b1b9b97223 */ /* 0x180fe200000108b2 */
[----:B------:R-:W-:Y:S01]  /*c1c0*/  ISETP.GT.AND P4, PT, R217, 0x51, PT ;  /* 0x00000051d900780c */ /* 0x000fe20003f84270 */
[----:B------:R-:W-:Y:S01]  /*c1d0*/  FMUL.FTZ R217, R191, UR49 ;  /* 0x00000031bfd97c20 */ /* 0x000fe20008410000 */
[-CC-:B------:R-:W-:Y:S01]  /*c1e0*/  FFMA.FTZ R192, R192, R177.reuse, -R178.reuse ;  /* 0x000000b1c0c07223 */ /* 0x180fe200000108b2 */
[-CC-:B------:R-:W-:Y:S01]  /*c1f0*/  FFMA.FTZ R189, R189, R177.reuse, -R178.reuse ;  /* 0x000000b1bdbd7223 */ /* 0x180fe200000108b2 */
[-CC-:B------:R-:W-:Y:S01]  /*c200*/  FFMA.FTZ R193, R193, R177.reuse, -R178.reuse ;  /* 0x000000b1c1c17223 */ /* 0x180fe200000108b2 */
[-CC-:B------:R-:W-:Y:S01]  /*c210*/  FFMA.FTZ R154, R154, R177.reuse, -R178.reuse ;  /* 0x000000b19a9a7223 */ /* 0x180fe200000108b2 */
[-CC-:B------:R-:W-:Y:S01]  /*c220*/  FFMA.FTZ R155, R155, R177.reuse, -R178.reuse ;  /* 0x000000b19b9b7223 */ /* 0x180fe200000108b2 */
[----:B------:R-:W-:Y:S01]  /*c230*/  FFMA.FTZ R196, R196, R177, -R178 ;  /* 0x000000b1c4c47223 */ /* 0x000fe200000108b2 */
[----:B------:R-:W-:Y:S01]  /*c240*/  FMNMX.FTZ R178, R162, R202, !PT ;  /* 0x000000caa2b27209 */ /* 0x000fe20007810000 */
[----:B------:R2:W3:Y:S08]  /*c250*/  MUFU.TANH R191, R217 ;  /* 0x000000d900bf7308 */ /* 0x0004f00000002400 */
[----:B------:R-:W4:Y:S01]  /*c260*/  MUFU.TANH R194, R194 ;  /* 0x000000c200c27308 */ /* 0x000f220000002400 */
[----:B--2---:R-:W-:-:S04]  /*c270*/  FMNMX.FTZ R217, R159, R178, !PT ;  /* 0x000000b29fd97209 */ /* 0x004fc80007810000 */
[----:B------:R-:W-:-:S03]  /*c280*/  FMNMX.FTZ R178, R166, R217, !PT ;  /* 0x000000d9a6b27209 */ /* 0x000fc60007810000 */
[----:B------:R-:W2:Y:S01]  /*c290*/  MUFU.TANH R195, R195 ;  /* 0x000000c300c37308 */ /* 0x000ea20000002400 */
[----:B------:R-:W-:Y:S02]  /*c2a0*/  FMNMX.FTZ R178, R163, R178, !PT ;  /* 0x000000b2a3b27209 */ /* 0x000fe40007810000 */
[----:B---3--:R-:W-:Y:S02]  /*c2b0*/  FSEL R191, R191, -INF , P2 ;  /* 0xff800000bfbf7808 */ /* 0x008fe40001000000 */
[----:B------:R-:W-:-:S03]  /*c2c0*/  FMNMX.FTZ R178, R167, R178, !PT ;  /* 0x000000b2a7b27209 */ /* 0x000fc60007810000 */
[----:B------:R-:W-:Y:S01]  /*c2d0*/  MUFU.EX2 R153, R153 ;  /* 0x0000009900997308 */ /* 0x000fe20000000800 */
[----:B------:R-:W-:Y:S02]  /*c2e0*/  FMNMX.FTZ R217, R171, R178, !PT ;  /* 0x000000b2abd97209 */ /* 0x000fe40007810000 */
[----:B----4-:R-:W-:Y:S02]  /*c2f0*/  FSEL R194, R194, -INF , P3 ;  /* 0xff800000c2c27808 */ /* 0x010fe40001800000 */
[----:B------:R-:W-:-:S03]  /*c300*/  FMNMX.FTZ R217, R174, R217, !PT ;  /* 0x000000d9aed97209 */ /* 0x000fc60007810000 */
[----:B------:R-:W-:Y:S01]  /*c310*/  MUFU.EX2 R152, R152 ;  /* 0x0000009800987308 */ /* 0x000fe20000000800 */
[----:B------:R-:W-:Y:S02]  /*c320*/  FMNMX.FTZ R217, R170, R217, !PT ;  /* 0x000000d9aad97209 */ /* 0x000fe40007810000 */
[----:B--2---:R-:W-:Y:S02]  /*c330*/  FSEL R195, R195, -INF , P4 ;  /* 0xff800000c3c37808 */ /* 0x004fe40002000000 */
[----:B------:R-:W-:-:S03]  /*c340*/  FMNMX.FTZ R178, R216, R217, !PT ;  /* 0x000000d9d8b27209 */ /* 0x000fc60007810000 */
[----:B------:R-:W-:Y:S01]  /*c350*/  MUFU.EX2 R156, R156 ;  /* 0x0000009c009c7308 */ /* 0x000fe20000000800 */
[----:B------:R-:W-:-:S04]  /*c360*/  FMNMX.FTZ R217, R215, R178, !PT ;  /* 0x000000b2d7d97209 */ /* 0x000fc80007810000 */
[----:B------:R-:W-:-:S03]  /*c370*/  FMNMX.FTZ R178, R182, R217, !PT ;  /* 0x000000d9b6b27209 */ /* 0x000fc60007810000 */
[----:B------:R-:W-:Y:S01]  /*c380*/  MUFU.EX2 R157, R157 ;  /* 0x0000009d009d7308 */ /* 0x000fe20000000800 */
[----:B------:R-:W-:-:S04]  /*c390*/  FMNMX.FTZ R178, R175, R178, !PT ;  /* 0x000000b2afb27209 */ /* 0x000fc80007810000 */
[----:B------:R-:W-:Y:S01]  /*c3a0*/  FMNMX.FTZ R217, R197, R178, !PT ;  /* 0x000000b2c5d97209 */ /* 0x000fe20007810000 */
[----:B------:R-:W-:Y:S02]  /*c3b0*/  FMUL.FTZ R178, R198, UR49 ;  /* 0x00000031c6b27c20 */ /* 0x000fe40008410000 */
[----:B------:R-:W-:Y:S01]  /*c3c0*/  MUFU.EX2 R160, R160 ;  /* 0x000000a000a07308 */ /* 0x000fe20000000800 */
[----:B------:R-:W-:-:S04]  /*c3d0*/  FMNMX.FTZ R217, R214, R217, !PT ;  /* 0x000000d9d6d97209 */ /* 0x000fc80007810000 */
[----:B------:R-:W-:-:S03]  /*c3e0*/  FMNMX.FTZ R222, R190, R217, !PT ;  /* 0x000000d9bede7209 */ /* 0x000fc60007810000 */
[----:B------:R-:W2:Y:S01]  /*c3f0*/  MUFU.TANH R198, R178 ;  /* 0x000000b200c67308 */ /* 0x000ea20000002400 */
[----:B------:R-:W-:-:S04]  /*c400*/  FMNMX.FTZ R217, R183, R222, !PT ;  /* 0x000000deb7d97209 */ /* 0x000fc80007810000 */
[----:B------:R-:W-:Y:S01]  /*c410*/  FMNMX.FTZ R222, R186, R217, !PT ;  /* 0x000000d9bade7209 */ /* 0x000fe20007810000 */
[----:B------:R-:W-:Y:S02]  /*c420*/  FMUL.FTZ R217, R199, UR49 ;  /* 0x00000031c7d97c20 */ /* 0x000fe40008410000 */
[----:B------:R-:W-:Y:S01]  /*c430*/  MUFU.EX2 R161, R161 ;  /* 0x000000a100a17308 */ /* 0x000fe20000000800 */
[----:B------:R-:W-:-:S04]  /*c440*/  FMNMX.FTZ R222, R179, R222, !PT ;  /* 0x000000deb3de7209 */ /* 0x000fc80007810000 */
[----:B------:R-:W-:-:S03]  /*c450*/  FMNMX.FTZ R222, R187, R222, !PT ;  /* 0x000000debbde7209 */ /* 0x000fc60007810000 */
[----:B------:R-:W3:Y:S01]  /*c460*/  MUFU.TANH R199, R217 ;  /* 0x000000d900c77308 */ /* 0x000ee20000002400 */
[----:B------:R-:W-:Y:S02]  /*c470*/  FMNMX.FTZ R221, R191, R222, !PT ;  /* 0x000000debfdd7209 */ /* 0x000fe40007810000 */
[----:B--2---:R-:W-:Y:S02]  /*c480*/  FSEL R198, R198, -INF , P5 ;  /* 0xff800000c6c67808 */ /* 0x004fe40002800000 */
[----:B------:R-:W-:-:S03]  /*c490*/  FMNMX.FTZ R222, R194, R221, !PT ;  /* 0x000000ddc2de7209 */ /* 0x000fc60007810000 */
[----:B------:R-:W-:Y:S01]  /*c4a0*/  MUFU.EX2 R165, R165 ;  /* 0x000000a500a57308 */ /* 0x000fe20000000800 */
[----:B------:R-:W-:-:S04]  /*c4b0*/  FMNMX.FTZ R221, R195, R222, !PT ;  /* 0x000000dec3dd7209 */ /* 0x000fc80007810000 */
[----:B------:R-:W-:-:S03]  /*c4c0*/  FMNMX.FTZ R178, R198, R221, !PT ;  /* 0x000000ddc6b27209 */ /* 0x000fc60007810000 */
[----:B------:R-:W-:Y:S01]  /*c4d0*/  MUFU.EX2 R164, R164 ;  /* 0x000000a400a47308 */ /* 0x000fe20000000800 */
[----:B---3--:R-:W-:-:S04]  /*c4e0*/  FSEL R199, R199, -INF , P6 ;  /* 0xff800000c7c77808 */ /* 0x008fc80003000000 */
[----:B------:R-:W-:-:S03]  /*c4f0*/  FMNMX.FTZ R178, R199, R178, !PT ;  /* 0x000000b2c7b27209 */ /* 0x000fc60007810000 */
[----:B------:R-:W-:Y:S02]  /*c500*/  MUFU.EX2 R169, R169 ;  /* 0x000000a900a97308 */ /* 0x000fe40000000800 */
[----:B------:R-:W2:Y:S06]  /*c510*/  SHFL.BFLY PT, R217, R178, 0x2, 0x1f ;  /* 0x0c401f00b2d97f89 */ /* 0x000eac00000e0000 */
[----:B------:R-:W-:Y:S08]  /*c520*/  MUFU.EX2 R168, R168 ;  /* 0x000000a800a87308 */ /* 0x000ff00000000800 */
[----:B------:R-:W-:Y:S08]  /*c530*/  MUFU.EX2 R173, R173 ;  /* 0x000000ad00ad7308 */ /* 0x000ff00000000800 */
[----:B------:R-:W-:Y:S01]  /*c540*/  MUFU.EX2 R172, R172 ;  /* 0x000000ac00ac7308 */ /* 0x000fe20000000800 */
[----:B--2---:R-:W-:-:S05]  /*c550*/  FMNMX.FTZ R178, R178, R217, !PT ;  /* 0x000000d9b2b27209 */ /* 0x004fca0007810000 */
[----:B------:R-:W2:Y:S02]  /*c560*/  SHFL.BFLY PT, R221, R178, 0x1, 0x1f ;  /* 0x0c201f00b2dd7f89 */ /* 0x000ea400000e0000 */
[----:B------:R-:W-:Y:S08]  /*c570*/  MUFU.EX2 R217, R189 ;  /* 0x000000bd00d97308 */ /* 0x000ff00000000800 */
[----:B------:R-:W3:Y:S08]  /*c580*/  MUFU.EX2 R189, R158 ;  /* 0x0000009e00bd7308 */ /* 0x000ef00000000800 */
[----:B------:R-:W-:Y:S01]  /*c590*/  MUFU.EX2 R180, R180 ;  /* 0x000000b400b47308 */ /* 0x000fe20000000800 */
[----:B--2---:R-:W-:-:S07]  /*c5a0*/  FMNMX.FTZ R178, R178, R221, !PT ;  /* 0x000000ddb2b27209 */ /* 0x004fce0007810000 */
[----:B------:R-:W-:Y:S01]  /*c5b0*/  MUFU.EX2 R176, R176 ;  /* 0x000000b000b07308 */ /* 0x000fe20000000800 */
[----:B---3--:R-:W-:Y:S01]  /*c5c0*/  FFMA.FTZ R3, R189, R3, R153 ;  /* 0x00000003bd037223 */ /* 0x008fe20000010099 */
[----:B------:R-:W-:Y:S01]  /*c5d0*/  FMUL.FTZ R24, R24, R189 ;  /* 0x000000bd18187220 */ /* 0x000fe20000410000 */
[C---:B------:R-:W-:Y:S01]  /*c5e0*/  FSETP.NEU.FTZ.AND P2, PT, R178.reuse, -INF , PT ;  /* 0xff800000b200780b */ /* 0x040fe20003f5d000 */
[----:B------:R-:W-:Y:S01]  /*c5f0*/  FMUL.FTZ R222, R178, R177 ;  /* 0x000000b1b2de7220 */ /* 0x000fe20000410000 */
[C---:B------:R-:W-:Y:S01]  /*c600*/  FADD.FTZ R3, R152.reuse, R3 ;  /* 0x0000000398037221 */ /* 0x040fe20000010000 */
[----:B------:R-:W-:Y:S01]  /*c610*/  F2FP.F16.F32.PACK_AB R152, R152, R153 ;  /* 0x000000999898723e */ /* 0x000fe200000000ff */
[-C--:B------:R-:W-:Y:S01]  /*c620*/  FMUL.FTZ R25, R25, R189.reuse ;  /* 0x000000bd19197220 */ /* 0x080fe20000410000 */
[----:B------:R2:W-:Y:S01]  /*c630*/  MUFU.EX2 R221, R154 ;  /* 0x0000009a00dd7308 */ /* 0x0005e20000000800 */
[----:B------:R-:W-:Y:S01]  /*c640*/  FSEL R222, R222, RZ, P2 ;  /* 0x000000ffdede7208 */ /* 0x000fe20001000000 */
[-C--:B------:R-:W-:Y:S01]  /*c650*/  FMUL.FTZ R28, R28, R189.reuse ;  /* 0x000000bd1c1c7220 */ /* 0x080fe20000410000 */
[----:B------:R-:W-:Y:S01]  /*c660*/  FSEL R153, R178, RZ, P2 ;  /* 0x000000ffb2997208 */ /* 0x000fe20001000000 */
[-C--:B------:R-:W-:Y:S01]  /*c670*/  FMUL.FTZ R29, R29, R189.reuse ;  /* 0x000000bd1d1d7220 */ /* 0x080fe20000410000 */
[----:B------:R-:W-:Y:S01]  /*c680*/  FMUL.FTZ R32, R32, R189 ;  /* 0x000000bd20207220 */ /* 0x000fe20000410000 */
[-CC-:B------:R-:W-:Y:S01]  /*c690*/  FFMA.FTZ R162, R162, R177.reuse, -R222.reuse ;  /* 0x000000b1a2a27223 */ /* 0x180fe200000108de */
[-CC-:B------:R-:W-:Y:S01]  /*c6a0*/  FFMA.FTZ R158, R175, R177.reuse, -R222.reuse ;  /* 0x000000b1af9e7223 */ /* 0x180fe200000108de */
[-CC-:B------:R-:W-:Y:S01]  /*c6b0*/  FFMA.FTZ R175, R179, R177.reuse, -R222.reuse ;  /* 0x000000b1b3af7223 */ /* 0x180fe200000108de */
[-C--:B--2---:R-:W-:Y:S01]  /*c6c0*/  FFMA.FTZ R154, R174, R177.reuse, -R222 ;  /* 0x000000b1ae9a7223 */ /* 0x084fe200000108de */
[----:B------:R-:W-:Y:S01]  /*c6d0*/  FADD.FTZ R153, -R153, R202 ;  /* 0x000000ca99997221 */ /* 0x000fe20000010100 */
[----:B------:R-:W-:Y:S01]  /*c6e0*/  MUFU.EX2 R174, R196 ;  /* 0x000000c400ae7308 */ /* 0x000fe20000000800 */
[----:B------:R-:W-:Y:S01]  /*c6f0*/  IADD3 R179, -R227, 0xb, RZ ;  /* 0x0000000be3b37810 */ /* 0x000fe20007ffe1ff */
[-CC-:B------:R-:W-:Y:S01]  /*c700*/  FFMA.FTZ R182, R182, R177.reuse, -R222.reuse ;  /* 0x000000b1b6b67223 */ /* 0x180fe200000108de */
[-C--:B------:R-:W-:Y:S01]  /*c710*/  FMUL.FTZ R153, R153, R177.reuse ;  /* 0x000000b199997220 */ /* 0x080fe20000410000 */
        /* <DEDUP_REMOVED lines=13> */
[----:B--2---:R-:W-:Y:S01]  /*c7f0*/  FADD.FTZ R154, R156, R3 ;  /* 0x000000039c9a7221 */ /* 0x004fe20000010000 */
[-CC-:B------:R-:W-:Y:S01]  /*c800*/  FFMA.FTZ R183, R183, R177.reuse, -R222.reuse ;  /* 0x000000b1b7b77223 */ /* 0x180fe200000108de */
[-CC-:B------:R-:W-:Y:S01]  /*c810*/  FFMA.FTZ R186, R186, R177.reuse, -R222.reuse ;  /* 0x000000b1baba7223 */ /* 0x180fe200000108de */
[-C--:B------:R-:W-:Y:S01]  /*c820*/  FFMA.FTZ R187, R187, R177.reuse, -R222 ;  /* 0x000000b1bbbb7223 */ /* 0x080fe200000108de */
[C---:B------:R-:W-:Y:S01]  /*c830*/  FADD.FTZ R3, R157.reuse, R154 ;  /* 0x0000009a9d037221 */ /* 0x040fe20000010000 */
[----:B------:R-:W-:Y:S01]  /*c840*/  F2FP.F16.F32.PACK_AB R154, R157, R156 ;  /* 0x0000009c9d9a723e */ /* 0x000fe200000000ff */
[-CC-:B------:R-:W-:Y:S01]  /*c850*/  FFMA.FTZ R191, R191, R177.reuse, -R222.reuse ;  /* 0x000000b1bfbf7223 */ /* 0x180fe200000108de */
[----:B------:R-:W-:Y:S01]  /*c860*/  MUFU.EX2 R202, R182 ;  /* 0x000000b600ca7308 */ /* 0x000fe20000000800 */
[----:B---3--:R-:W-:Y:S01]  /*c870*/  @!P1 IADD3 R162, R14, 0x22840, RZ ;  /* 0x000228400ea29810 */ /* 0x008fe20007ffe0ff */
[----:B------:R-:W-:Y:S01]  /*c880*/  FADD.FTZ R156, R160, R3 ;  /* 0x00000003a09c7221 */ /* 0x000fe20000010000 */
[-CC-:B------:R-:W-:Y:S01]  /*c890*/  FFMA.FTZ R194, R194, R177.reuse, -R222.reuse ;  /* 0x000000b1c2c27223 */ /* 0x180fe200000108de */
[-C--:B------:R-:W-:Y:S01]  /*c8a0*/  FFMA.FTZ R195, R195, R177.reuse, -R222 ;  /* 0x000000b1c3c37223 */ /* 0x080fe200000108de */
[----:B------:R-:W-:Y:S01]  /*c8b0*/  @!P1 PRMT R162, RZ, 0x654, R162 ;  /* 0x00000654ffa29816 */ /* 0x000fe200000000a2 */
[----:B------:R2:W-:Y:S06]  /*c8c0*/  BAR.ARV R179, 0x100 ;  /* 0x000400b30000751d */ /* 0x0005ec0000002000 */
[----:B------:R3:W-:Y:S01]  /*c8d0*/  @!P1 SYNCS.ARRIVE.TRANS64.RED.A1T0 RZ, [R162+URZ], RZ ;  /* 0x000000ffa2ff99a7 */ /* 0x0007e2000810043f */
[----:B------:R-:W4:Y:S01]  /*c8e0*/  MUFU.EX2 R182, R153 ;  /* 0x0000009900b67308 */ /* 0x000f220000000800 */
[-CC-:B------:R-:W-:Y:S01]  /*c8f0*/  FFMA.FTZ R198, R198, R177.reuse, -R222.reuse ;  /* 0x000000b1c6c67223 */ /* 0x180fe200000108de */
[----:B------:R-:W-:Y:S01]  /*c900*/  FFMA.FTZ R199, R199, R177, -R222 ;  /* 0x000000b1c7c77223 */ /* 0x000fe200000108de */
[-C--:B------:R-:W-:Y:S01]  /*c910*/  FMUL.FTZ R33, R33, R189.reuse ;  /* 0x000000bd21217220 */ /* 0x080fe20000410000 */
[-C--:B------:R-:W-:Y:S01]  /*c920*/  FMUL.FTZ R36, R36, R189.reuse ;  /* 0x000000bd24247220 */ /* 0x080fe20000410000 */
[-C--:B------:R-:W-:Y:S01]  /*c930*/  FMUL.FTZ R37, R37, R189.reuse ;  /* 0x000000bd25257220 */ /* 0x080fe20000410000 */
[-C--:B------:R-:W-:Y:S01]  /*c940*/  FMUL.FTZ R40, R40, R189.reuse ;  /* 0x000000bd28287220 */ /* 0x080fe20000410000 */
[C---:B---3--:R-:W-:Y:S01]  /*c950*/  FADD.FTZ R162, R161.reuse, R156 ;  /* 0x0000009ca1a27221 */ /* 0x048fe20000010000 */
[----:B------:R-:W3:Y:S01]  /*c960*/  MUFU.EX2 R159, R159 ;  /* 0x0000009f009f7308 */ /* 0x000ee20000000800 */
[----:B------:R-:W-:Y:S01]  /*c970*/  F2FP.F16.F32.PACK_AB R156, R161, R160 ;  /* 0x000000a0a19c723e */ /* 0x000fe200000000ff */
[-C--:B------:R-:W-:Y:S01]  /*c980*/  FMUL.FTZ R41, R41, R189.reuse ;  /* 0x000000bd29297220 */ /* 0x080fe20000410000 */
[----:B------:R-:W-:Y:S01]  /*c990*/  FADD.FTZ R3, R165, R162 ;  /* 0x000000a2a5037221 */ /* 0x000fe20000010000 */
[-C--:B------:R-:W-:Y:S01]  /*c9a0*/  FMUL.FTZ R44, R44, R189.reuse ;  /* 0x000000bd2c2c7220 */ /* 0x080fe20000410000 */
[-C--:B------:R-:W-:Y:S01]  /*c9b0*/  FMUL.FTZ R45, R45, R189.reuse ;  /* 0x000000bd2d2d7220 */ /* 0x080fe20000410000 */
[-C--:B------:R-:W-:Y:S01]  /*c9c0*/  FMUL.FTZ R48, R48, R189.reuse ;  /* 0x000000bd30307220 */ /* 0x080fe20000410000 */
[----:B------:R-:W-:Y:S01]  /*c9d0*/  FADD.FTZ R160, R164, R3 ;  /* 0x00000003a4a07221 */ /* 0x000fe20000010000 */
[----:B------:R-:W5:Y:S01]  /*c9e0*/  MUFU.EX2 R222, R166 ;  /* 0x000000a600de7308 */ /* 0x000f620000000800 */
[----:B----4-:R-:W-:Y:S01]  /*c9f0*/  FFMA.FTZ R0, R182, R0, R196 ;  /* 0x00000000b6007223 */ /* 0x010fe200000100c4 */
[----:B------:R-:W-:Y:S01]  /*ca00*/  FMUL.FTZ R49, R49, R189 ;  /* 0x000000bd31317220 */ /* 0x000fe20000410000 */
[----:B------:R-:W-:Y:S01]  /*ca10*/  FADD.FTZ R3, R169, R160 ;  /* 0x000000a0a9037221 */ /* 0x000fe20000010000 */
[----:B------:R-:W-:Y:S01]  /*ca20*/  F2FP.F16.F32.PACK_AB R160, R168, R169 ;  /* 0x000000a9a8a0723e */ /* 0x000fe200000000ff */
[-C--:B------:R-:W-:Y:S01]  /*ca30*/  FMUL.FTZ R52, R52, R189.reuse ;  /* 0x000000bd34347220 */ /* 0x080fe20000410000 */
[-C--:B------:R-:W-:Y:S01]  /*ca40*/  FMUL.FTZ R53, R53, R189.reuse ;  /* 0x000000bd35357220 */ /* 0x080fe20000410000 */
[----:B------:R-:W-:Y:S01]  /*ca50*/  FADD.FTZ R162, R168, R3 ;  /* 0x00000003a8a27221 */ /* 0x000fe20000010000 */
[----:B------:R-:W4:Y:S01]  /*ca60*/  MUFU.EX2 R163, R163 ;  /* 0x000000a300a37308 */ /* 0x000f220000000800 */
[----:B---3--:R-:W-:Y:S01]  /*ca70*/  FADD.FTZ R3, R159, R0 ;  /* 0x000000009f037221 */ /* 0x008fe20000010000 */
[----:B------:R-:W-:Y:S01]  /*ca80*/  FMUL.FTZ R56, R56, R189 ;  /* 0x000000bd38387220 */ /* 0x000fe20000410000 */
[----:B------:R-:W-:Y:S01]  /*ca90*/  FADD.FTZ R153, R173, R162 ;  /* 0x000000a2ad997221 */ /* 0x000fe20000010000 */
[----:B------:R-:W-:Y:S01]  /*caa0*/  F2FP.F16.F32.PACK_AB R162, R172, R173 ;  /* 0x000000adaca2723e */ /* 0x000fe200000000ff */
[-C--:B------:R-:W-:Y:S01]  /*cab0*/  FMUL.FTZ R57, R57, R189.reuse ;  /* 0x000000bd39397220 */ /* 0x080fe20000410000 */
[-C--:B------:R-:W-:Y:S01]  /*cac0*/  FMUL.FTZ R60, R60, R189.reuse ;  /* 0x000000bd3c3c7220 */ /* 0x080fe20000410000 */
[----:B------:R-:W-:Y:S01]  /*cad0*/  FADD.FTZ R153, R172, R153 ;  /* 0x00000099ac997221 */ /* 0x000fe20000010000 */
[----:B------:R-:W3:Y:S01]  /*cae0*/  MUFU.EX2 R167, R167 ;  /* 0x000000a700a77308 */ /* 0x000ee20000000800 */
[----:B-----5:R-:W-:Y:S01]  /*caf0*/  FADD.FTZ R0, R222, R3 ;  /* 0x00000003de007221 */ /* 0x020fe20000010000 */
[-C--:B------:R-:W-:Y:S01]  /*cb00*/  FMUL.FTZ R61, R61, R189.reuse ;  /* 0x000000bd3d3d7220 */ /* 0x080fe20000410000 */
[----:B------:R-:W-:Y:S01]  /*cb10*/  FADD.FTZ R153, R180, R153 ;  /* 0x00000099b4997221 */ /* 0x000fe20000010000 */
[-C--:B------:R-:W-:Y:S01]  /*cb20*/  FMUL.FTZ R64, R64, R189.reuse ;  /* 0x000000bd40407220 */ /* 0x080fe20000410000 */
[-C--:B------:R-:W-:Y:S01]  /*cb30*/  FMUL.FTZ R65, R65, R189.reuse ;  /* 0x000000bd41417220 */ /* 0x080fe20000410000 */
[-C--:B------:R-:W-:Y:S01]  /*cb40*/  FMUL.FTZ R68, R68, R189.reuse ;  /* 0x000000bd44447220 */ /* 0x080fe20000410000 */
[----:B------:R-:W-:Y:S01]  /*cb50*/  FADD.FTZ R153, R176, R153 ;  /* 0x00000099b0997221 */ /* 0x000fe20000010000 */
[----:B------:R-:W5:Y:S01]  /*cb60*/  MUFU.EX2 R184, R184 ;  /* 0x000000b800b87308 */ /* 0x000f620000000800 */
        /* <DEDUP_REMOVED lines=23> */
[----:B------:R-:W5:Y:S01]  /*cce0*/  MUFU.EX2 R188, R188 ;  /* 0x000000bc00bc7308 */ /* 0x000f620000000800 */
[----:B----4-:R-:W-:Y:S01]  /*ccf0*/  FADD.FTZ R0, R171, R0 ;  /* 0x00000000ab007221 */ /* 0x010fe20000010000 */
[-C--:B------:R-:W-:Y:S01]  /*cd00*/  FMUL.FTZ R105, R105, R189.reuse ;  /* 0x000000bd69697220 */ /* 0x080fe20000410000 */
[-C--:B------:R-:W-:Y:S01]  /*cd10*/  FMUL.FTZ R108, R108, R189.reuse ;  /* 0x000000bd6c6c7220 */ /* 0x080fe20000410000 */
[-C--:B------:R-:W-:Y:S01]  /*cd20*/  FMUL.FTZ R109, R109, R189.reuse ;  /* 0x000000bd6d6d7220 */ /* 0x080fe20000410000 */
[----:B------:R-:W-:Y:S01]  /*cd30*/  FADD.FTZ R3, R223, R0 ;  /* 0x00000000df037221 */ /* 0x000fe20000010000 */
[-C--:B------:R-:W-:Y:S01]  /*cd40*/  FMUL.FTZ R112, R112, R189.reuse ;  /* 0x000000bd70707220 */ /* 0x080fe20000410000 */
[-C--:B------:R-:W-:Y:S01]  /*cd50*/  FMUL.FTZ R113, R113, R189.reuse ;  /* 0x000000bd71717220 */ /* 0x080fe20000410000 */
[----:B------:R-:W4:Y:S01]  /*cd60*/  MUFU.EX2 R224, R170 ;  /* 0x000000aa00e07308 */ /* 0x000f220000000800 */
        /* <DEDUP_REMOVED lines=24> */
[C---:B---3--:R-:W-:Y:S01]  /*cef0*/  FADD.FTZ R153, R185.reuse, R0 ;  /* 0x00000000b9997221 */ /* 0x048fe20000010000 */
[----:B------:R-:W-:Y:S01]  /*cf00*/  F2FP.F16.F32.PACK_AB R168, R185, R188 ;  /* 0x000000bcb9a8723e */ /* 0x000fe200000000ff */
[----:B------:R-:W-:Y:S01]  /*cf10*/  FMUL.FTZ R149, R149, R189 ;  /* 0x000000bd95957220 */ /* 0x000fe20000410000 */
        /* <DEDUP_REMOVED lines=11> */
[----:B------:R-:W-:Y:S01]  /*cfd0*/  FMUL.FTZ R43, R43, R182 ;  /* 0x000000b62b2b7220 */ /* 0x000fe20000410000 */
[----:B------:R5:W0:Y:S01]  /*cfe0*/  MUFU.EX2 R227, R158 ;  /* 0x0000009e00e37308 */ /* 0x000a220000000800 */
[C---:B----4-:R-:W-:Y:S01]  /*cff0*/  FADD.FTZ R3, R215.reuse, R0 ;  /* 0x00000000d7037221 */ /* 0x050fe20000010000 */
[----:B------:R-:W-:Y:S01]  /*d000*/  F2FP.F16.F32.PACK_AB R161, R215, R216 ;  /* 0x000000d8d7a1723e */ /* 0x000fe200000000ff */
[-C--:B------:R-:W-:Y:S01]  /*d010*/  FMUL.FTZ R46, R46, R182.reuse ;  /* 0x000000b62e2e7220 */ /* 0x080fe20000410000 */
[-C--:B------:R-:W-:Y:S01]  /*d020*/  FMUL.FTZ R47, R47, R182.reuse ;  /* 0x000000b62f2f7220 */ /* 0x080fe20000410000 */
[----:B------:R-:W-:Y:S01]  /*d030*/  FADD.FTZ R172, R202, R3 ;  /* 0x00000003caac7221 */ /* 0x000fe20000010000 */
[-C--:B------:R-:W-:Y:S01]  /*d040*/  FMUL.FTZ R50, R50, R182.reuse ;  /* 0x000000b632327220 */ /* 0x080fe20000410000 */
[----:B------:R-:W-:Y:S01]  /*d050*/  FMUL.FTZ R51, R51, R182 ;  /* 0x000000b633337220 */ /* 0x000fe20000410000 */
[----:B------:R-:W4:Y:S01]  /*d060*/  MUFU.EX2 R193, R193 ;  /* 0x000000c100c17308 */ /* 0x000f220000000800 */
[----:B-----5:R-:W-:Y:S01]  /*d070*/  F2FP.F16.F32.PACK_AB R158, R164, R165 ;  /* 0x000000a5a49e723e */ /* 0x020fe200000000ff */
[----:B---3--:R-:W-:Y:S01]  /*d080*/  FADD.FTZ R170, R192, R153 ;  /* 0x00000099c0aa7221 */ /* 0x008fe20000010000 */
[----:B------:R-:W-:Y:S01]  /*d090*/  F2FP.F16.F32.PACK_AB R164, R176, R180 ;  /* 0x000000b4b0a4723e */ /* 0x000fe200000000ff */
[-C--:B------:R-:W-:Y:S01]  /*d0a0*/  FMUL.FTZ R54, R54, R182.reuse ;  /* 0x000000b636367220 */ /* 0x080fe20000410000 */
[----:B------:R-:W-:Y:S01]  /*d0b0*/  FMUL.FTZ R55, R55, R182 ;  /* 0x000000b637377220 */ /* 0x000fe20000410000 */
[C---:B------:R-:W-:Y:S01]  /*d0c0*/  FADD.FTZ R0, R217.reuse, R170 ;  /* 0x000000aad9007221 */ /* 0x040fe20000010000 */
[----:B------:R-:W-:Y:S01]  /*d0d0*/  F2FP.F16.F32.PACK_AB R170, R217, R192 ;  /* 0x000000c0d9aa723e */ /* 0x000fe200000000ff */
        /* <DEDUP_REMOVED lines=33> */
[----:B----4-:R-:W-:Y:S01]  /*d2f0*/  FADD.FTZ R3, R155, R180 ;  /* 0x000000b49b037221 */ /* 0x010fe20000010000 */
[-C--:B------:R-:W-:Y:S01]  /*d300*/  FMUL.FTZ R99, R99, R182.reuse ;  /* 0x000000b663637220 */ /* 0x080fe20000410000 */
[-C--:B------:R-:W-:Y:S01]  /*d310*/  FMUL.FTZ R102, R102, R182.reuse ;  /* 0x000000b666667220 */ /* 0x080fe20000410000 */
[-C--:B------:R-:W-:Y:S01]  /*d320*/  FMUL.FTZ R103, R103, R182.reuse ;  /* 0x000000b667677220 */ /* 0x080fe20000410000 */
[C---:B------:R-:W-:Y:S01]  /*d330*/  FADD.FTZ R3, R174.reuse, R3 ;  /* 0x00000003ae037221 */ /* 0x040fe20000010000 */
[----:B------:R-:W-:Y:S01]  /*d340*/  F2FP.F16.F32.PACK_AB R174, R174, R155 ;  /* 0x0000009baeae723e */ /* 0x000fe200000000ff */
[----:B------:R-:W-:Y:S01]  /*d350*/  FMUL.FTZ R106, R106, R182 ;  /* 0x000000b66a6a7220 */ /* 0x000fe20000410000 */
[----:B------:R-:W4:Y:S01]  /*d360*/  MUFU.EX2 R169, R186 ;  /* 0x000000ba00a97308 */ /* 0x000f220000000800 */
[----:B---3--:R-:W-:Y:S01]  /*d370*/  FADD.FTZ R180, R190, R153 ;  /* 0x00000099beb47221 */ /* 0x008fe20000010000 */
[----:B------:R-:W-:Y:S01]  /*d380*/  F2FP.F16.F32.PACK_AB R155, R163, R222 ;  /* 0x000000dea39b723e */ /* 0x000fe200000000ff */
[----:B------:R-:W-:Y:S01]  /*d390*/  FMUL.FTZ R107, R107, R182 ;  /* 0x000000b66b6b7220 */ /* 0x000fe20000410000 */
[----:B------:R-:W-:Y:S01]  /*d3a0*/  F2FP.F16.F32.PACK_AB R153, R159, R196 ;  /* 0x000000c49f99723e */ /* 0x000fe200000000ff */
[-C--:B------:R-:W-:Y:S01]  /*d3b0*/  FMUL.FTZ R110, R110, R182.reuse ;  /* 0x000000b66e6e7220 */ /* 0x080fe20000410000 */
[----:B------:R-:W-:Y:S01]  /*d3c0*/  F2FP.F16.F32.PACK_AB R159, R224, R223 ;  /* 0x000000dfe09f723e */ /* 0x000fe200000000ff */
        /* <DEDUP_REMOVED lines=29> */
[----:B------:R-:W-:-:S04]  /*d5a0*/  FMUL.FTZ R151, R151, R182 ;  /* 0x000000b697977220 */ /* 0x000fc80000410000 */
[----:B------:R-:W0:Y:S01]  /*d5b0*/  MUFU.EX2 R176, R195 ;  /* 0x000000c300b07308 */ /* 0x000e220000000800 */
[----:B----4-:R-:W-:Y:S01]  /*d5c0*/  FADD.FTZ R180, R0, R157 ;  /* 0x0000009d00b47221 */ /* 0x010fe20000010000 */
[----:B------:R-:W-:Y:S02]  /*d5d0*/  F2FP.F16.F32.PACK_AB R157, R171, R167 ;  /* 0x000000a7ab9d723e */ /* 0x000fe400000000ff */
[----:B------:R-:W-:-:S04]  /*d5e0*/  F2FP.F16.F32.PACK_AB R167, R183, R190 ;  /* 0x000000beb7a7723e */ /* 0x000fc800000000ff */
[----:B------:R-:W4:Y:S01]  /*d5f0*/  MUFU.EX2 R198, R198 ;  /* 0x000000c600c67308 */ /* 0x000f220000000800 */
[----:B---3--:R-:W-:-:S07]  /*d600*/  FADD.FTZ R163, R173, R180 ;  /* 0x000000b4ada37221 */ /* 0x008fce0000010000 */
[----:B------:R-:W3:Y:S01]  /*d610*/  MUFU.EX2 R199, R199 ;  /* 0x000000c700c77308 */ /* 0x000ee20000000800 */
[C---:B0-----:R-:W-:Y:S01]  /*d620*/  FADD.FTZ R171, R176.reuse, R163 ;  /* 0x000000a3b0ab7221 */ /* 0x041fe20000010000 */
[----:B------:R-:W-:Y:S02]  /*d630*/  F2FP.F16.F32.PACK_AB R163, R227, R202 ;  /* 0x000000cae3a3723e */ /* 0x000fe400000000ff */
[----:B------:R-:W-:Y:S01]  /*d640*/  F2FP.F16.F32.PACK_AB R173, R176, R173 ;  /* 0x000000adb0ad723e */ /* 0x000fe200000000ff */
[----:B----4-:R-:W-:Y:S01]  /*d650*/  FADD.FTZ R180, R198, R171 ;  /* 0x000000abc6b47221 */ /* 0x010fe20000010000 */
[----:B------:R-:W-:-:S03]  /*d660*/  F2FP.F16.F32.PACK_AB R171, R0, R187 ;  /* 0x000000bb00ab723e */ /* 0x000fc600000000ff */
[C---:B---3--:R-:W-:Y:S01]  /*d670*/  FADD.FTZ R0, R199.reuse, R180 ;  /* 0x000000b4c7007221 */ /* 0x048fe20000010000 */
[----:B------:R-:W-:Y:S01]  /*d680*/  F2FP.F16.F32.PACK_AB R175, R199, R198 ;  /* 0x000000c6c7af723e */ /* 0x000fe200000000ff */
[----:B--2---:R-:W-:Y:S06]  /*d690*/  @!P0 BRA `(.L_x_11080) ;  /* 0x0000000000048947 */ /* 0x004fec0003800000 */
[----:B------:R-:W-:Y:S01]  /*d6a0*/  BPT.TRAP 0x1 ;  /* 0x000000040000795c */ /* 0x000fe20000300000 */
.L_x_11080:
[----:B------:R0:W2:Y:S01]  /*d6b0*/  SYNCS.PHASECHK.TRANS64.TRYWAIT P2, [R14+URZ+0x22850], R13 ;  /* 0x0228500d0e0075a7 */ /* 0x0000a2000804017f */
[----:B------:R-:W-:Y:S05]  /*d6c0*/  @!P0 BRA `(.L_x_11081) ;  /* 0x0000000000048947 */ /* 0x000fea0003800000 */
[----:B------:R-:W-:Y:S01]  /*d6d0*/  BPT.TRAP 0x1 ;  /* 0x000000040000795c */ /* 0x000fe20000300000 */
.L_x_11081:
[----:B------:R-:W-:Y:S04]  /*d6e0*/  BSSY B0, `(.L_x_11082) ;  /* 0x0000004000007945 */ /* 0x000fe80003800000 */
[----:B--2---:R-:W-:Y:S05]  /*d6f0*/  @P2 BRA `(.L_x_11083) ;  /* 0x0000000000082947 */ /* 0x004fea0003800000 */
[----:B------:R-:W2:Y:S02]  /*d700*/  SYNCS.PHASECHK.TRANS64.TRYWAIT P2, [R14+URZ+0x22850], R13 ;  /* 0x0228500d0e0075a7 */ /* 0x000ea4000804017f */
[----:B--2---:R-:W-:Y:S05]  /*d710*/  @!P2 BRA `(.L_x_11084) ;  /* 0x000000c40054a947 */ /* 0x004fea0003800000 */
.L_x_11083:
[----:B------:R-:W-:Y:S05]  /*d720*/  BSYNC B0 ;  /* 0x0000000000007941 */ /* 0x000fea0003800000 */
.L_x_11082:
[----:B------:R-:W3:Y:S01]  /*d730*/  S2R R176, SR_TID.X ;  /* 0x0000000000b07919 */ /* 0x000ee20000002100 */
[----:B------:R-:W-:Y:S05]  /*d740*/  WARPSYNC.ALL ;  /* 0x0000000000007948 */ /* 0x000fea0003800000 */
[----:B------:R-:W-:Y:S01]  /*d750*/  IMAD.MOV.U32 R181, RZ, RZ, 0xc00 ;  /* 0x00000c00ffb57424 */ /* 0x000fe200078e00ff */
[----:B------:R-:W-:Y:S01]  /*d760*/  ISETP.GT.AND P2, PT, R20, R15, PT ;  /* 0x0000000f1400720c */ /* 0x000fe20003f44270 */
[----:B012---:R-:W-:Y:S01]  /*d770*/  @!P1 VIADD R14, R14, 0x22860 ;  /* 0x000228600e0e9836 */ /* 0x007fe20000000000 */
[----:B------:R-:W-:Y:S01]  /*d780*/  MOV R202, R178 ;  /* 0x000000b200ca7202 */ /* 0x000fe20000000f00 */
[----:B------:R-:W-:-:S02]  /*d790*/  IMAD R180, R22, R181, UR37 ;  /* 0x0000002516b47e24 */ /* 0x000fc4000f8e02b5 */
[----:B------:R-:W-:Y:S01]  /*d7a0*/  IMAD.MOV.U32 R181, RZ, RZ, 0x40000040 ;  /* 0x40000040ffb57424 */ /* 0x000fe200078e00ff */
[----:B------:R-:W-:Y:S01]  /*d7b0*/  @!P1 PRMT R14, RZ, 0x654, R14 ;  /* 0x00000654ff0e9816 */ /* 0x000fe2000000000e */
[----:B------:R-:W-:Y:S01]  /*d7c0*/  VIADD R20, R20, 0xffffffff ;  /* 0xffffffff14147836 */ /* 0x000fe20000000000 */
[----:B------:R-:W-:Y:S01]  /*d7d0*/  R2UR UR6, R180 ;  /* 0x00000000b40672ca */ /* 0x000fe200000e0000 */
[----:B------:R-:W-:Y:S01]  /*d7e0*/  IMAD.MOV.U32 R221, RZ, RZ, R21 ;  /* 0x000000ffffdd7224 */ /* 0x000fe200078e0015 */
[----:B------:R-:W-:Y:S01]  /*d7f0*/  R2UR UR7, R181 ;  /* 0x00000000b50772ca */ /* 0x000fe200000e0000 */
[----:B------:R-:W-:Y:S01]  /*d800*/  IMAD.MOV.U32 R181, RZ, RZ, 0x40000040 ;  /* 0x40000040ffb57424 */ /* 0x000fe200078e00ff */
[----:B---3--:R-:W-:-:S05]  /*d810*/  SHF.R.U32.HI R176, RZ, 0x7, R176 ;  /* 0x00000007ffb07819 */ /* 0x008fca00000116b0 */
[----:B------:R-:W-:-:S05]  /*d820*/  VIADD R13, R176, 0x8 ;  /* 0x00000008b00d7836 */ /* 0x000fca0000000000 */
[----:B------:R1:W-:Y:S06]  /*d830*/  BAR.SYNC.DEFER_BLOCKING R13, 0x100 ;  /* 0x0004000d0000751d */ /* 0x0003ec0000010000 */
[----:B------:R-:W-:-:S06]  /*d840*/  WARPGROUP.ARRIVE ;  /* 0x00000000000079c5 */ /* 0x000fcc0000000000 */
[----:B------:R-:W-:Y:S03]  /*d850*/  HGMMA.64x256x16.F32 R24, R152, gdesc[UR4].tnspB, R24, gsb0 ;  /* 0x43e0000498187df0 */ /* 0x000fe60008000818 */
[----:B------:R-:W-:Y:S02]  /*d860*/  WARPGROUP.DEPBAR.LE gsb0, 0x0 ;  /* 0x00008000000079c5 */ /* 0x000fe40000010000 */
[----:B------:R-:W-:Y:S01]  /*d870*/  IMAD.MOV.U32 R153, RZ, RZ, 0x40000040 ;  /* 0x40000040ff997424 */ /* 0x000fe200078e00ff */
[----:B------:R-:W-:Y:S01]  /*d880*/  IADD3 R152, R180, 0x80, RZ ;  /* 0x00000080b4987810 */ /* 0x000fe20007ffe0ff */
[----:B------:R-:W-:-:S03]  /*d890*/  WARPGROUP.ARRIVE ;  /* 0x00000000000079c5 */ /* 0x000fc60000000000 */
[----:B------:R-:W-:Y:S01]  /*d8a0*/  R2UR UR6, R152 ;  /* 0x00000000980672ca */ /* 0x000fe200000e0000 */
[----:B------:R-:W-:Y:S01]  /*d8b0*/  VIADD R152, R180, 0x100 ;  /* 0x00000100b4987836 */ /* 0x000fe20000000000 */
[----:B------:R-:W-:Y:S01]  /*d8c0*/  R2UR UR7, R153 ;  /* 0x00000000990772ca */ /* 0x000fe200000e0000 */
[----:B------:R-:W-:-:S15]  /*d8d0*/  IMAD.MOV.U32 R153, RZ, RZ, 0x40000040 ;  /* 0x40000040ff997424 */ /* 0x000fde00078e00ff */
        /* <DEDUP_REMOVED lines=33> */
.L_x_11075:
[----:B------:R-:W-:-:S13]  /*daf0*/  ISETP.GE.AND P2, PT, R20, RZ, PT ;  /* 0x000000ff1400720c */ /* 0x000fda0003f46270 */
[----:B------:R-:W-:Y:S05]  /*db00*/  @!P2 BRA `(.L_x_11086) ;  /* 0x000000240034a947 */ /* 0x000fea0003800000 */
[----:B------:R-:W-:Y:S02]  /*db10*/  IMAD.MOV.U32 R214, RZ, RZ, R178 ;  /* 0x000000ffffd67224 */ /* 0x000fe400078e00b2 */
[----:B------:R-:W-:-:S07]  /*db20*/  IMAD.MOV.U32 R15, RZ, RZ, R21 ;  /* 0x000000ffff0f7224 */ /* 0x000fce00078e0015 */
.L_x_11096:
[----:B------:R-:W-:Y:S01]  /*db30*/  IADD3 R22, R22, 0x1, RZ ;  /* 0x0000000116167810 */ /* 0x000fe20007ffe0ff */
[----:B------:R-:W-:Y:S05]  /*db40*/  YIELD ;  /* 0x0000000000007946 */ /* 0x000fea0003800000 */
[----:B------:R-:W-:-:S04]  /*db50*/  ISETP.NE.AND P2, PT, R22, 0x2, PT ;  /* 0x000000021600780c */ /* 0x000fc80003f45270 */
[----:B-1----:R-:W-:Y:S02]  /*db60*/  SEL R14, RZ, 0x1, P2 ;  /* 0x00000001ff0e7807 */ /* 0x002fe40001000000 */
[----:B------:R-:W-:Y:S02]  /*db70*/  SEL R22, R22, RZ, P2 ;  /* 0x000000ff16167207 */ /* 0x000fe40001000000 */
[----:B------:R-:W-:Y:S01]  /*db80*/  LOP3.LUT R23, R23, R14, RZ, 0x3c, !PT ;  /* 0x0000000e17177212 */ /* 0x000fe200078e3cff */
[----:B--2---:R-:W-:Y:S06]  /*db90*/  @!P0 BRA `(.L_x_11087) ;  /* 0x0000000000048947 */ /* 0x004fec0003800000 */
[----:B------:R-:W-:Y:S01]  /*dba0*/  BPT.TRAP 0x1 ;  /* 0x000000040000795c */ /* 0x000fe20000300000 */
.L_x_11087:
[----:B0-----:R-:W-:Y:S01]  /*dbb0*/  IMAD R13, R22, 0x8, R18 ;  /* 0x00000008160d7824 */ /* 0x001fe200078e0212 */
[----:B------:R-:W-:-:S04]  /*dbc0*/  SHF.L.U32 R14, R23, 0x1f, RZ ;  /* 0x0000001f170e7819 */ /* 0x000fc800000006ff */
[----:B------:R0:W1:Y:S01]  /*dbd0*/  SYNCS.PHASECHK.TRANS64.TRYWAIT P2, [R13+URZ+0x22830], R14 ;  /* 0x0228300e0d0075a7 */ /* 0x000062000804017f */
[----:B------:R-:W-:Y:S05]  /*dbe0*/  @!P0 BRA `(.L_x_11088) ;  /* 0x0000000000048947 */ /* 0x000fea0003800000 */
[----:B------:R-:W-:Y:S01]  /*dbf0*/  BPT.TRAP 0x1 ;  /* 0x000000040000795c */ /* 0x000fe20000300000 */
.L_x_11088:
[----:B------:R-:W-:Y:S02]  /*dc00*/  IMAD R200, R22, 0x300, R12 ;  /* 0x0000030016c87824 */ /* 0x000fe400078e020c */
[----:B------:R-:W-:Y:S01]  /*dc10*/  IMAD.MOV.U32 R201, RZ, RZ, 0x40000040 ;  /* 0x40000040ffc97424 */ /* 0x000fe200078e00ff */
[----:B-1----:R-:W-:Y:S06]  /*dc20*/  @P2 BRA `(.L_x_11089) ;  /* 0x0000000000082947 */ /* 0x002fec0003800000 */
[----:B------:R-:W1:Y:S02]  /*dc30*/  SYNCS.PHASECHK.TRANS64.TRYWAIT P2, [R13+URZ+0x22830], R14 ;  /* 0x0228300e0d0075a7 */ /* 0x000e64000804017f */
[----:B-1----:R-:W-:Y:S05]  /*dc40*/  @!P2 BRA `(.L_x_11090) ;  /* 0x000000c0001ca947 */ /* 0x002fea0003800000 */
.L_x_11089:
        /* <DEDUP_REMOVED lines=18> */
[----:B--2---:R-:W-:Y:S01]  /*dd70*/  SHF.R.U32.HI R223, RZ, 0x7, R222 ;  /* 0x00000007ffdf7819 */ /* 0x004fe200000116de */
        /* <DEDUP_REMOVED lines=62> */
[----:B------:R-:W-:-:S02]  /*e160*/  IMAD.U32 R177, RZ, RZ, UR46 ;  /* 0x0000002effb17e24 */ /* 0x000fc4000f8e00ff */
        /* <DEDUP_REMOVED lines=14> */
[----:B------:R-:W-:-:S03]  /*e250*/  FMUL.FTZ R199, R199, UR48 ;  /* 0x00000030c7c77c20 */ /* 0x000fc60008410000 */
        /* <DEDUP_REMOVED lines=40> */
[----:B------:R-:W5:Y:S08]  /*e4e0*/  MUFU.TANH R158, R158 ;  /* 0x0000009e009e7308 */ /* 0x000f700000002400 */
[----:B------:R-:W0:Y:S08]  /*e4f0*/  MUFU.TANH R159, R159 ;  /* 0x0000009f009f7308 */ /* 0x000e300000002400 */
[----:B------:R-:W1:Y:S01]  /*e500*/  MUFU.TANH R161, R161 ;  /* 0x000000a100a17308 */ /* 0x000e620000002400 */
[----:B----4-:R-:W-:-:S07]  /*e510*/  FMNMX.FTZ R178, R21, R178, !PT ;  /* 0x000000b215b27209 */ /* 0x010fce0007810000 */
[----:B------:R-:W4:Y:S01]  /*e520*/  MUFU.TANH R162, R162 ;  /* 0x000000a200a27308 */ /* 0x000f220000002400 */
[----:B------:R-:W2:Y:S07]  /*e530*/  SHFL.BFLY PT, R21, R178, 0x1, 0x1f ;  /* 0x0c201f00b2157f89 */ /* 0x000eae00000e0000 */
[----:B------:R-:W4:Y:S08]  /*e540*/  MUFU.TANH R164, R164 ;  /* 0x000000a400a47308 */ /* 0x000f300000002400 */
[----:B------:R-:W4:Y:S08]  /*e550*/  MUFU.TANH R166, R166 ;  /* 0x000000a600a67308 */ /* 0x000f300000002400 */
[----:B------:R-:W4:Y:S01]  /*e560*/  MUFU.TANH R169, R169 ;  /* 0x000000a900a97308 */ /* 0x000f220000002400 */
[----:B--2---:R-:W-:-:S05]  /*e570*/  FMNMX.FTZ R21, R178, R21, !PT ;  /* 0x00000015b2157209 */ /* 0x004fca0007810000 */
[C---:B------:R-:W-:Y:S02]  /*e580*/  FADD.FTZ R178, -R21.reuse, R15 ;  /* 0x0000000f15b27221 */ /* 0x040fe40000010100 */
[----:B------:R-:W2:Y:S01]  /*e590*/  MUFU.TANH R170, R170 ;  /* 0x000000aa00aa7308 */ /* 0x000ea20000002400 */
[-C--:B------:R-:W-:Y:S01]  /*e5a0*/  FMUL.FTZ R216, R21, R177.reuse ;  /* 0x000000b115d87220 */ /* 0x080fe20000410000 */
[-C--:B------:R-:W-:Y:S01]  /*e5b0*/  FMUL.FTZ R15, R178, R177.reuse ;  /* 0x000000b1b20f7220 */ /* 0x080fe20000410000 */
[----:B------:R-:W-:Y:S02]  /*e5c0*/  FMNMX.FTZ R178, R154, R214, !PT ;  /* 0x000000d69ab27209 */ /* 0x000fe40007810000 */
[-CC-:B------:R-:W-:Y:S01]  /*e5d0*/  FFMA.FTZ R203, R196, R177.reuse, -R216.reuse ;  /* 0x000000b1c4cb7223 */ /* 0x180fe200000108d8 */
[-CC-:B------:R-:W-:Y:S01]  /*e5e0*/  FFMA.FTZ R152, R152, R177.reuse, -R216.reuse ;  /* 0x000000b198987223 */ /* 0x180fe200000108d8 */
[-CC-:B------:R-:W-:Y:S01]  /*e5f0*/  FFMA.FTZ R153, R153, R177.reuse, -R216.reuse ;  /* 0x000000b199997223 */ /* 0x180fe200000108d8 */
[----:B---3--:R-:W-:Y:S01]  /*e600*/  FMNMX.FTZ R179, R155, R178, !PT ;  /* 0x000000b29bb37209 */ /* 0x008fe20007810000 */
[----:B------:R-:W3:Y:S01]  /*e610*/  MUFU.TANH R171, R171 ;  /* 0x000000ab00ab7308 */ /* 0x000ee20000002400 */
[-CC-:B------:R-:W-:Y:S01]  /*e620*/  FFMA.FTZ R156, R156, R177.reuse, -R216.reuse ;  /* 0x000000b19c9c7223 */ /* 0x180fe200000108d8 */
[--C-:B------:R-:W-:Y:S01]  /*e630*/  FFMA.FTZ R157, R157, R177, -R216.reuse ;  /* 0x000000b19d9d7223 */ /* 0x100fe200000108d8 */
[----:B-----5:R-:W-:Y:S01]  /*e640*/  FMNMX.FTZ R178, R158, R179, !PT ;  /* 0x000000b39eb27209 */ /* 0x020fe20007810000 */
[-CC-:B------:R-:W-:Y:S01]  /*e650*/  FFMA.FTZ R160, R160, R177.reuse, -R216.reuse ;  /* 0x000000b1a0a07223 */ /* 0x180fe200000108d8 */
[-CC-:B------:R-:W-:Y:S01]  /*e660*/  FFMA.FTZ R200, R200, R177.reuse, -R216.reuse ;  /* 0x000000b1c8c87223 */ /* 0x180fe200000108d8 */
[-CC-:B------:R-:W-:Y:S01]  /*e670*/  FFMA.FTZ R163, R163, R177.reuse, -R216.reuse ;  /* 0x000000b1a3a37223 */ /* 0x180fe200000108d8 */
[----:B0-----:R-:W-:Y:S01]  /*e680*/  FMNMX.FTZ R178, R159, R178, !PT ;  /* 0x000000b29fb27209 */ /* 0x001fe20007810000 */
[----:B------:R-:W0:Y:S01]  /*e690*/  MUFU.TANH R175, R175 ;  /* 0x000000af00af7308 */ /* 0x000e220000002400 */
[-CC-:B------:R-:W-:Y:S01]  /*e6a0*/  FFMA.FTZ R165, R165, R177.reuse, -R216.reuse ;  /* 0x000000b1a5a57223 */ /* 0x180fe200000108d8 */
[-CC-:B------:R-:W-:Y:S01]  /*e6b0*/  FFMA.FTZ R167, R167, R177.reuse, -R216.reuse ;  /* 0x000000b1a7a77223 */ /* 0x180fe200000108d8 */
[----:B-1----:R-:W-:Y:S01]  /*e6c0*/  FMNMX.FTZ R179, R161, R178, !PT ;  /* 0x000000b2a1b37209 */ /* 0x002fe20007810000 */
[-CC-:B------:R-:W-:Y:S01]  /*e6d0*/  FFMA.FTZ R168, R168, R177.reuse, -R216.reuse ;  /* 0x000000b1a8a87223 */ /* 0x180fe200000108d8 */
[-CC-:B------:R-:W-:Y:S01]  /*e6e0*/  FFMA.FTZ R172, R172, R177.reuse, -R216.reuse ;  /* 0x000000b1acac7223 */ /* 0x180fe200000108d8 */
[--C-:B------:R-:W-:Y:S01]  /*e6f0*/  FFMA.FTZ R173, R173, R177, -R216.reuse ;  /* 0x000000b1adad7223 */ /* 0x100fe200000108d8 */
[----:B----4-:R-:W-:Y:S01]  /*e700*/  FMNMX.FTZ R179, R162, R179, !PT ;  /* 0x000000b3a2b37209 */ /* 0x010fe20007810000 */
[----:B------:R-:W1:Y:S01]  /*e710*/  MUFU.TANH R197, R197 ;  /* 0x000000c500c57308 */ /* 0x000e620000002400 */
        /* <DEDUP_REMOVED lines=9> */
[-CC-:B------:R-:W-:Y:S01]  /*e7b0*/  FFMA.FTZ R188, R188, R177.reuse, -R216.reuse ;  /* 0x000000b1bcbc7223 */ /* 0x180fe200000108d8 */
[----:B------:R-:W-:Y:S01]  /*e7c0*/  FMNMX.FTZ R179, R169, R178, !PT ;  /* 0x000000b2a9b37209 */ /* 0x000fe20007810000 */
[-CC-:B------:R-:W-:Y:S01]  /*e7d0*/  FFMA.FTZ R189, R189, R177.reuse, -R216.reuse ;  /* 0x000000b1bdbd7223 */ /* 0x180fe200000108d8 */
[-CC-:B------:R-:W-:Y:S01]  /*e7e0*/  FFMA.FTZ R192, R192, R177.reuse, -R216.reuse ;  /* 0x000000b1c0c07223 */ /* 0x180fe200000108d8 */
[--C-:B------:R-:W-:Y:S01]  /*e7f0*/  FFMA.FTZ R201, R201, R177, -R216.reuse ;  /* 0x000000b1c9c97223 */ /* 0x100fe200000108d8 */
[----:B--2---:R-:W-:Y:S01]  /*e800*/  FMNMX.FTZ R178, R170, R179, !PT ;  /* 0x000000b3aab27209 */ /* 0x004fe20007810000 */
[----:B------:R-:W2:Y:S01]  /*e810*/  MUFU.TANH R182, R182 ;  /* 0x000000b600b67308 */ /* 0x000ea20000002400 */
[----:B------:R-:W-:-:S02]  /*e820*/  FFMA.FTZ R193, R193, R177, -R216 ;  /* 0x000000b1c1c17223 */ /* 0x000fc400000108d8 */
[----:B---3--:R-:W-:-:S04]  /*e830*/  FMNMX.FTZ R178, R171, R178, !PT ;  /* 0x000000b2abb27209 */ /* 0x008fc80007810000 */
[----:B0-----:R-:W-:Y:S01]  /*e840*/  FMNMX.FTZ R178, R175, R178, !PT ;  /* 0x000000b2afb27209 */ /* 0x001fe20007810000 */
[----:B------:R-:W0:Y:S03]  /*e850*/  MUFU.TANH R183, R183 ;  /* 0x000000b700b77308 */ /* 0x000e260000002400 */
[----:B-1----:R-:W-:-:S04]  /*e860*/  FMNMX.FTZ R179, R197, R178, !PT ;  /* 0x000000b2c5b37209 */ /* 0x002fc80007810000 */
[----:B----4-:R-:W-:Y:S01]  /*e870*/  FMNMX.FTZ R179, R202, R179, !PT ;  /* 0x000000b3cab37209 */ /* 0x010fe20007810000 */
[----:B------:R-:W1:Y:S03]  /*e880*/  MUFU.TANH R186, R186 ;  /* 0x000000ba00ba7308 */ /* 0x000e660000002400 */
[----:B--2---:R-:W-:-:S05]  /*e890*/  FMNMX.FTZ R178, R182, R179, !PT ;  /* 0x000000b3b6b27209 */ /* 0x004fca0007810000 */
        /* <DEDUP_REMOVED lines=72> */
[----:B------:R-:W-:Y:S01]  /*ed20*/  IADD3 R179, -R223, 0xb, RZ ;  /* 0x0000000bdfb37810 */ /* 0x000fe20007ffe1ff */
        /* <DEDUP_REMOVED lines=8> */
[-CC-:B------:R-:W-:Y:S01]  /*edb0*/  FFMA.FTZ R155, R155, R177.reuse, -R224.reuse ;  /* 0x000000b19b9b7223 */ /* 0x180fe200000108e0 */
[-CC-:B------:R-:W-:Y:S01]  /*edc0*/  FFMA.FTZ R215, R158, R177.reuse, -R224.reuse ;  /* 0x000000b19ed77223 */ /* 0x180fe200000108e0 */
[-CC-:B------:R-:W-:Y:S01]  /*edd0*/  FFMA.FTZ R159, R159, R177.reuse, -R224.reuse ;  /* 0x000000b19f9f7223 */ /* 0x180fe200000108e0 */
[----:B------:R-:W-:Y:S01]  /*ede0*/  @!P1 VIADD R154, R13, 0x22840 ;  /* 0x000228400d9a9836 */ /* 0x000fe20000000000 */
[----:B------:R-:W-:Y:S01]  /*edf0*/  MUFU.EX2 R196, R196 ;  /* 0x000000c400c47308 */ /* 0x000fe20000000800 */
[-CC-:B------:R-:W-:Y:S01]  /*ee00*/  FFMA.FTZ R161, R161, R177.reuse, -R224.reuse ;  /* 0x000000b1a1a17223 */ /* 0x180fe200000108e0 */
[-CC-:B------:R-:W-:Y:S01]  /*ee10*/  FFMA.FTZ R216, R162, R177.reuse, -R224.reuse ;  /* 0x000000b1a2d87223 */ /* 0x180fe200000108e0 */
[-C--:B------:R-:W-:Y:S01]  /*ee20*/  FFMA.FTZ R217, R164, R177.reuse, -R224 ;  /* 0x000000b1a4d97223 */ /* 0x080fe200000108e0 */
[----:B------:R-:W-:Y:S01]  /*ee30*/  @!P1 PRMT R154, RZ, 0x654, R154 ;  /* 0x00000654ff9a9816 */ /* 0x000fe2000000009a */
[----:B------:R0:W-:Y:S06]  /*ee40*/  BAR.ARV R179, 0x100 ;  /* 0x000400b30000751d */ /* 0x0001ec0000002000 */
[----:B------:R-:W2:Y:S01]  /*ee50*/  MUFU.EX2 R214, R214 ;  /* 0x000000d600d67308 */ /* 0x000ea20000000800 */
[----:B------:R1:W-:Y:S01]  /*ee60*/  @!P1 SYNCS.ARRIVE.TRANS64.RED.A1T0 RZ, [R154+URZ], RZ ;  /* 0x000000ff9aff99a7 */ /* 0x0003e2000810043f */
[-CC-:B------:R-:W-:Y:S01]  /*ee70*/  FFMA.FTZ R221, R166, R177.reuse, -R224.reuse ;  /* 0x000000b1a6dd7223 */ /* 0x180fe200000108e0 */
[-CC-:B------:R-:W-:Y:S01]  /*ee80*/  FFMA.FTZ R169, R169, R177.reuse, -R224.reuse ;  /* 0x000000b1a9a97223 */ /* 0x180fe200000108e0 */
[-CC-:B------:R-:W-:Y:S01]  /*ee90*/  FFMA.FTZ R222, R170, R177.reuse, -R224.reuse ;  /* 0x000000b1aade7223 */ /* 0x180fe200000108e0 */
[-CC-:B------:R-:W-:Y:S01]  /*eea0*/  FFMA.FTZ R171, R171, R177.reuse, -R224.reuse ;  /* 0x000000b1abab7223 */ /* 0x180fe200000108e0 */
[-CC-:B------:R-:W-:Y:S01]  /*eeb0*/  FFMA.FTZ R175, R175, R177.reuse, -R224.reuse ;  /* 0x000000b1afaf7223 */ /* 0x180fe200000108e0 */
[----:B------:R-:W-:Y:S01]  /*eec0*/  FFMA.FTZ R197, R197, R177, -R224 ;  /* 0x000000b1c5c57223 */ /* 0x000fe200000108e0 */
[----:B------:R-:W4:Y:S01]  /*eed0*/  MUFU.EX2 R155, R155 ;  /* 0x0000009b009b7308 */ /* 0x000f220000000800 */
[----:B-1----:R-:W-:Y:S01]  /*eee0*/  FFMA.FTZ R154, R15, R3, R152 ;  /* 0x000000030f9a7223 */ /* 0x002fe20000010098 */
[----:B---3--:R-:W-:Y:S01]  /*eef0*/  F2FP.F16.F32.PACK_AB R152, R153, R152 ;  /* 0x000000989998723e */ /* 0x008fe200000000ff */
[-C--:B------:R-:W-:Y:S01]  /*ef00*/  FMUL.FTZ R116, R116, R15.reuse ;  /* 0x0000000f74747220 */ /* 0x080fe20000410000 */
[-C--:B------:R-:W-:Y:S01]  /*ef10*/  FMUL.FTZ R117, R117, R15.reuse ;  /* 0x0000000f75757220 */ /* 0x080fe20000410000 */
[----:B------:R-:W-:Y:S01]  /*ef20*/  FADD.FTZ R3, R153, R154 ;  /* 0x0000009a99037221 */ /* 0x000fe20000010000 */
[-C--:B------:R-:W-:Y:S01]  /*ef30*/  FMUL.FTZ R120, R120, R15.reuse ;  /* 0x0000000f78787220 */ /* 0x080fe20000410000 */
[-C--:B------:R-:W-:Y:S01]  /*ef40*/  FMUL.FTZ R121, R121, R15.reuse ;  /* 0x0000000f79797220 */ /* 0x080fe20000410000 */
[----:B------:R-:W1:Y:S01]  /*ef50*/  MUFU.EX2 R215, R215 ;  /* 0x000000d700d77308 */ /* 0x000e620000000800 */
[----:B--2---:R-:W-:Y:S01]  /*ef60*/  FFMA.FTZ R0, R196, R0, R214 ;  /* 0x00000000c4007223 */ /* 0x004fe200000100d6 */
[----:B------:R-:W-:Y:S01]  /*ef70*/  FADD.FTZ R154, R156, R3 ;  /* 0x000000039c9a7221 */ /* 0x000fe20000010000 */
[-C--:B------:R-:W-:Y:S01]  /*ef80*/  FMUL.FTZ R124, R124, R15.reuse ;  /* 0x0000000f7c7c7220 */ /* 0x080fe20000410000 */
[-C--:B------:R-:W-:Y:S01]  /*ef90*/  FMUL.FTZ R125, R125, R15.reuse ;  /* 0x0000000f7d7d7220 */ /* 0x080fe20000410000 */
[-C--:B------:R-:W-:Y:S01]  /*efa0*/  FMUL.FTZ R128, R128, R15.reuse ;  /* 0x0000000f80807220 */ /* 0x080fe20000410000 */
[C---:B------:R-:W-:Y:S01]  /*efb0*/  FADD.FTZ R3, R157.reuse, R154 ;  /* 0x0000009a9d037221 */ /* 0x040fe20000010000 */
[----:B------:R-:W-:Y:S01]  /*efc0*/  F2FP.F16.F32.PACK_AB R154, R157, R156 ;  /* 0x0000009c9d9a723e */ /* 0x000fe200000000ff */
[----:B------:R-:W2:Y:S01]  /*efd0*/  MUFU.EX2 R159, R159 ;  /* 0x0000009f009f7308 */ /* 0x000ea20000000800 */
[----:B----4-:R-:W-:Y:S01]  /*efe0*/  FADD.FTZ R0, R155, R0 ;  /* 0x000000009b007221 */ /* 0x010fe20000010000 */
[----:B------:R-:W-:Y:S01]  /*eff0*/  FADD.FTZ R3, R160, R3 ;  /* 0x00000003a0037221 */ /* 0x000fe20000010000 */
[-C--:B------:R-:W-:Y:S01]  /*f000*/  FMUL.FTZ R129, R129, R15.reuse ;  /* 0x0000000f81817220 */ /* 0x080fe20000410000 */
[-C--:B------:R-:W-:Y:S01]  /*f010*/  FMUL.FTZ R132, R132, R15.reuse ;  /* 0x0000000f84847220 */ /* 0x080fe20000410000 */
[-C--:B------:R-:W-:Y:S01]  /*f020*/  FMUL.FTZ R133, R133, R15.reuse ;  /* 0x0000000f85857220 */ /* 0x080fe20000410000 */
[----:B------:R-:W-:Y:S01]  /*f030*/  FADD.FTZ R156, R200, R3 ;  /* 0x00000003c89c7221 */ /* 0x000fe20000010000 */
[-C--:B------:R-:W-:Y:S01]  /*f040*/  FMUL.FTZ R136, R136, R15.reuse ;  /* 0x0000000f88887220 */ /* 0x080fe20000410000 */
[----:B------:R-:W3:Y:S01]  /*f050*/  MUFU.EX2 R161, R161 ;  /* 0x000000a100a17308 */ /* 0x000ee20000000800 */
[----:B-1----:R-:W-:Y:S01]  /*f060*/  FADD.FTZ R0, R215, R0 ;  /* 0x00000000d7007221 */ /* 0x002fe20000010000 */
[----:B------:R-:W-:Y:S01]  /*f070*/  FADD.FTZ R164, R163, R156 ;  /* 0x0000009ca3a47221 */ /* 0x000fe20000010000 */
[-C--:B------:R-:W-:Y:S01]  /*f080*/  FMUL.FTZ R137, R137, R15.reuse ;  /* 0x0000000f89897220 */ /* 0x080fe20000410000 */
[-C--:B------:R-:W-:Y:S01]  /*f090*/  FMUL.FTZ R140, R140, R15.reuse ;  /* 0x0000000f8c8c7220 */ /* 0x080fe20000410000 */
[-C--:B------:R-:W-:Y:S01]  /*f0a0*/  FMUL.FTZ R141, R141, R15.reuse ;  /* 0x0000000f8d8d7220 */ /* 0x080fe20000410000 */
[----:B------:R-:W-:Y:S01]  /*f0b0*/  FADD.FTZ R164, R165, R164 ;  /* 0x000000a4a5a47221 */ /* 0x000fe20000010000 */
[-C--:B------:R-:W-:Y:S01]  /*f0c0*/  FMUL.FTZ R144, R144, R15.reuse ;  /* 0x0000000f90907220 */ /* 0x080fe20000410000 */
[----:B------:R-:W1:Y:S01]  /*f0d0*/  MUFU.EX2 R216, R216 ;  /* 0x000000d800d87308 */ /* 0x000e620000000800 */
[----:B--2---:R-:W-:Y:S01]  /*f0e0*/  FADD.FTZ R0, R159, R0 ;  /* 0x000000009f007221 */ /* 0x004fe20000010000 */
[-C--:B------:R-:W-:Y:S01]  /*f0f0*/  FMUL.FTZ R145, R145, R15.reuse ;  /* 0x0000000f91917220 */ /* 0x080fe20000410000 */
[-C--:B------:R-:W-:Y:S01]  /*f100*/  FMUL.FTZ R148, R148, R15.reuse ;  /* 0x0000000f94947220 */ /* 0x080fe20000410000 */
[----:B------:R-:W-:Y:S01]  /*f110*/  FMUL.FTZ R149, R149, R15 ;  /* 0x0000000f95957220 */ /* 0x000fe20000410000 */
[-C--:B------:R-:W-:Y:S01]  /*f120*/  FFMA.FTZ R202, R202, R177.reuse, -R224 ;  /* 0x000000b1caca7223 */ /* 0x080fe200000108e0 */
[----:B------:R-:W-:Y:S01]  /*f130*/  FADD.FTZ R3, R167, R164 ;  /* 0x000000a4a7037221 */ /* 0x000fe20000010000 */
[-C--:B------:R-:W-:Y:S01]  /*f140*/  FFMA.FTZ R162, R182, R177.reuse, -R224 ;  /* 0x000000b1b6a27223 */ /* 0x080fe200000108e0 */
[----:B------:R-:W2:Y:S01]  /*f150*/  MUFU.EX2 R217, R217 ;  /* 0x000000d900d97308 */ /* 0x000ea20000000800 */
[----:B---3--:R-:W-:Y:S01]  /*f160*/  FADD.FTZ R153, R161, R0 ;  /* 0x00000000a1997221 */ /* 0x008fe20000010000 */
[-CC-:B------:R-:W-:Y:S01]  /*f170*/  FFMA.FTZ R158, R183, R177.reuse, -R224.reuse ;  /* 0x000000b1b79e7223 */ /* 0x180fe200000108e0 */
[-CC-:B------:R-:W-:Y:S01]  /*f180*/  FFMA.FTZ R186, R186, R177.reuse, -R224.reuse ;  /* 0x000000b1baba7223 */ /* 0x180fe200000108e0 */
[-CC-:B------:R-:W-:Y:S01]  /*f190*/  FFMA.FTZ R187, R187, R177.reuse, -R224.reuse ;  /* 0x000000b1bbbb7223 */ /* 0x180fe200000108e0 */
[-CC-:B------:R-:W-:Y:S01]  /*f1a0*/  FFMA.FTZ R190, R190, R177.reuse, -R224.reuse ;  /* 0x000000b1bebe7223 */ /* 0x180fe200000108e0 */
[-CC-:B------:R-:W-:Y:S01]  /*f1b0*/  FFMA.FTZ R191, R191, R177.reuse, -R224.reuse ;  /* 0x000000b1bfbf7223 */ /* 0x180fe200000108e0 */
[-CC-:B------:R-:W-:Y:S01]  /*f1c0*/  FFMA.FTZ R194, R194, R177.reuse, -R224.reuse ;  /* 0x000000b1c2c27223 */ /* 0x180fe200000108e0 */
[----:B------:R-:W3:Y:S01]  /*f1d0*/  MUFU.EX2 R221, R221 ;  /* 0x000000dd00dd7308 */ /* 0x000ee20000000800 */
[----:B-1----:R-:W-:Y:S01]  /*f1e0*/  FADD.FTZ R0, R216, R153 ;  /* 0x00000099d8007221 */ /* 0x002fe20000010000 */
[----:B------:R-:W-:Y:S01]  /*f1f0*/  F2FP.F16.F32.PACK_AB R156, R200, R160 ;  /* 0x000000a0c89c723e */ /* 0x000fe200000000ff */
[-CC-:B------:R-:W-:Y:S01]  /*f200*/  FFMA.FTZ R195, R195, R177.reuse, -R224.reuse ;  /* 0x000000b1c3c37223 */ /* 0x180fe200000108e0 */
[-CC-:B------:R-:W-:Y:S01]  /*f210*/  FFMA.FTZ R198, R198, R177.reuse, -R224.reuse ;  /* 0x000000b1c6c67223 */ /* 0x180fe200000108e0 */
[----:B------:R-:W-:Y:S01]  /*f220*/  FFMA.FTZ R199, R199, R177, -R224 ;  /* 0x000000b1c7c77223 */ /* 0x000fe200000108e0 */
[----:B------:R-:W-:Y:S01]  /*f230*/  F2FP.F16.F32.PACK_AB R157, R216, R161 ;  /* 0x000000a1d89d723e */ /* 0x000fe200000000ff */
        /* <DEDUP_REMOVED lines=87> */
[----:B------:R-:W-:-:S02]  /*f7b0*/  FMUL.FTZ R151, R151, R196 ;  /* 0x000000c497977220 */ /* 0x000fc40000410000 */
[----:B------:R-:W3:Y:S01]  /*f7c0*/  MUFU.EX2 R180, R180 ;  /* 0x000000b400b47308 */ /* 0x000ee20000000800 */
[C---:B-1----:R-:W-:Y:S01]  /*f7d0*/  FADD.FTZ R3, R176.reuse, R3 ;  /* 0x00000003b0037221 */ /* 0x042fe20000010000 */
[----:B------:R-:W-:-:S06]  /*f7e0*/  F2FP.F16.F32.PACK_AB R164, R176, R174 ;  /* 0x000000aeb0a4723e */ /* 0x000fcc00000000ff */
[----:B------:R1:W4:Y:S01]  /*f7f0*/  MUFU.EX2 R183, R162 ;  /* 0x000000a200b77308 */ /* 0x0003220000000800 */
[----:B--2---:R-:W-:-:S07]  /*f800*/  FADD.FTZ R0, R182, R153 ;  /* 0x00000099b6007221 */ /* 0x004fce0000010000 */
[----:B------:R-:W2:Y:S01]  /*f810*/  MUFU.EX2 R181, R181 ;  /* 0x000000b500b57308 */ /* 0x000ea20000000800 */
[----:B---3--:R-:W-:Y:S01]  /*f820*/  FADD.FTZ R166, R180, R3 ;  /* 0x00000003b4a67221 */ /* 0x008fe20000010000 */
[----:B-1----:R-:W-:-:S06]  /*f830*/  F2FP.F16.F32.PACK_AB R162, R173, R172 ;  /* 0x000000acada2723e */ /* 0x002fcc00000000ff */
[----:B------:R1:W3:Y:S01]  /*f840*/  MUFU.EX2 R197, R158 ;  /* 0x0000009e00c57308 */ /* 0x0002e20000000800 */
[----:B----4-:R-:W-:-:S07]  /*f850*/  FADD.FTZ R0, R183, R0 ;  /* 0x00000000b7007221 */ /* 0x010fce0000010000 */
[----:B------:R-:W4:Y:S01]  /*f860*/  MUFU.EX2 R184, R184 ;  /* 0x000000b800b87308 */ /* 0x000f220000000800 */
[----:B--2---:R-:W-:Y:S01]  /*f870*/  FADD.FTZ R3, R181, R166 ;  /* 0x000000a6b5037221 */ /* 0x004fe20000010000 */
[----:B-1----:R-:W-:Y:S02]  /*f880*/  F2FP.F16.F32.PACK_AB R158, R165, R163 ;  /* 0x000000a3a59e723e */ /* 0x002fe400000000ff */
[----:B------:R-:W-:Y:S02]  /*f890*/  F2FP.F16.F32.PACK_AB R166, R181, R180 ;  /* 0x000000b4b5a6723e */ /* 0x000fe400000000ff */
[----:B------:R-:W-:Y:S02]  /*f8a0*/  F2FP.F16.F32.PACK_AB R165, R182, R15 ;  /* 0x0000000fb6a5723e */ /* 0x000fe400000000ff */
[----:B------:R-:W1:Y:S01]  /*f8b0*/  MUFU.EX2 R186, R186 ;  /* 0x000000ba00ba7308 */ /* 0x000e620000000800 */
[C---:B---3--:R-:W-:Y:S01]  /*f8c0*/  FADD.FTZ R153, R197.reuse, R0 ;  /* 0x00000000c5997221 */ /* 0x048fe20000010000 */
[----:B------:R-:W-:-:S06]  /*f8d0*/  F2FP.F16.F32.PACK_AB R167, R197, R183 ;  /* 0x000000b7c5a7723e */ /* 0x000fcc00000000ff */
[----:B------:R-:W2:Y:S01]  /*f8e0*/  MUFU.EX2 R185, R185 ;  /* 0x000000b900b97308 */ /* 0x000ea20000000800 */
[----:B----4-:R-:W-:-:S07]  /*f8f0*/  FADD.FTZ R168, R184, R3 ;  /* 0x00000003b8a87221 */ /* 0x010fce0000010000 */
        /* <DEDUP_REMOVED lines=10> */
[----:B--2---:R-:W-:Y:S01]  /*f9a0*/  FADD.FTZ R0, R190, R153 ;  /* 0x00000099be007221 */ /* 0x004fe20000010000 */
[----:B------:R-:W-:Y:S02]  /*f9b0*/  F2FP.F16.F32.PACK_AB R153, R155, R214 ;  /* 0x000000d69b99723e */ /* 0x000fe400000000ff */
[----:B------:R-:W-:Y:S02]  /*f9c0*/  F2FP.F16.F32.PACK_AB R155, R159, R215 ;  /* 0x000000d79f9b723e */ /* 0x000fe400000000ff */
        /* <DEDUP_REMOVED lines=9> */
[----:B---3--:R-:W-:-:S07]  /*fa60*/  FADD.FTZ R163, R173, R0 ;  /* 0x00000000ada37221 */ /* 0x008fce0000010000 */
[----:B------:R-:W3:Y:S01]  /*fa70*/  MUFU.EX2 R193, R193 ;  /* 0x000000c100c17308 */ /* 0x000ee20000000800 */
[----:B-1----:R-:W-:-:S07]  /*fa80*/  FADD.FTZ R172, R201, R172 ;  /* 0x000000acc9ac7221 */ /* 0x002fce0000010000 */
[----:B------:R-:W1:Y:S01]  /*fa90*/  MUFU.EX2 R198, R198 ;  /* 0x000000c600c67308 */ /* 0x000e620000000800 */
[C---:B--2---:R-:W-:Y:S01]  /*faa0*/  FADD.FTZ R169, R176.reuse, R163 ;  /* 0x000000a3b0a97221 */ /* 0x044fe20000010000 */
[----:B------:R-:W-:Y:S02]  /*fab0*/  F2FP.F16.F32.PACK_AB R163, R175, R171 ;  /* 0x000000abafa3723e */ /* 0x000fe400000000ff */
[----:B------:R-:W-:Y:S02]  /*fac0*/  F2FP.F16.F32.PACK_AB R171, R191, R190 ;  /* 0x000000bebfab723e */ /* 0x000fe400000000ff */
[----:B------:R-:W-:Y:S02]  /*fad0*/  F2FP.F16.F32.PACK_AB R173, R176, R173 ;  /* 0x000000adb0ad723e */ /* 0x000fe400000000ff */
[----:B------:R-:W2:Y:S01]  /*fae0*/  MUFU.EX2 R203, R203 ;  /* 0x000000cb00cb7308 */ /* 0x000ea20000000800 */
[----:B---3--:R-:W-:Y:S01]  /*faf0*/  FADD.FTZ R174, R193, R172 ;  /* 0x000000acc1ae7221 */ /* 0x008fe20000010000 */
[----:B------:R-:W-:-:S06]  /*fb00*/  F2FP.F16.F32.PACK_AB R172, R201, R192 ;  /* 0x000000c0c9ac723e */ /* 0x000fcc00000000ff */
[----:B------:R-:W3:Y:S01]  /*fb10*/  MUFU.EX2 R199, R199 ;  /* 0x000000c700c77308 */ /* 0x000ee20000000800 */
[----:B-1----:R-:W-:Y:S01]  /*fb20*/  FADD.FTZ R0, R198, R169 ;  /* 0x000000a9c6007221 */ /* 0x002fe20000010000 */
[----:B------:R-:W-:Y:S01]  /*fb30*/  F2FP.F16.F32.PACK_AB R169, R187, R186 ;  /* 0x000000babba9723e */ /* 0x000fe200000000ff */
[C---:B--2---:R-:W-:Y:S01]  /*fb40*/  FADD.FTZ R3, R203.reuse, R174 ;  /* 0x000000aecb037221 */ /* 0x044fe20000010000 */
[----:B------:R-:W-:Y:S01]  /*fb50*/  F2FP.F16.F32.PACK_AB R174, R203, R193 ;  /* 0x000000c1cbae723e */ /* 0x000fe200000000ff */
[C---:B---3--:R-:W-:Y:S01]  /*fb60*/  FADD.FTZ R0, R199.reuse, R0 ;  /* 0x00000000c7007221 */ /* 0x048fe20000010000 */
[----:B------:R-:W-:Y:S01]  /*fb70*/  F2FP.F16.F32.PACK_AB R175, R199, R198 ;  /* 0x000000c6c7af723e */ /* 0x000fe200000000ff */
[----:B0-----:R-:W-:Y:S06]  /*fb80*/  @!P0 BRA `(.L_x_11091) ;  /* 0x0000000000048947 */ /* 0x001fec0003800000 */
[----:B------:R-:W-:Y:S01]  /*fb90*/  BPT.TRAP 0x1 ;  /* 0x000000040000795c */ /* 0x000fe20000300000 */
.L_x_11091:
[----:B------:R0:W1:Y:S01]  /*fba0*/  SYNCS.PHASECHK.TRANS64.TRYWAIT P2, [R13+URZ+0x22850], R14 ;  /* 0x0228500e0d0075a7 */ /* 0x000062000804017f */
[----:B------:R-:W-:Y:S05]  /*fbb0*/  @!P0 BRA `(.L_x_11092) ;  /* 0x0000000000048947 */ /* 0x000fea0003800000 */
[----:B------:R-:W-:Y:S01]  /*fbc0*/  BPT.TRAP 0x1 ;  /* 0x000000040000795c */ /* 0x000fe20000300000 */
.L_x_11092:
[----:B------:R-:W-:Y:S04]  /*fbd0*/  BSSY B0, `(.L_x_11093) ;  /* 0x0000004000007945 */ /* 0x000fe80003800000 */
[----:B-1----:R-:W-:Y:S05]  /*fbe0*/  @P2 BRA `(.L_x_11094) ;  /* 0x0000000000082947 */ /* 0x002fea0003800000 */
[----:B------:R-:W1:Y:S02]  /*fbf0*/  SYNCS.PHASECHK.TRANS64.TRYWAIT P2, [R13+URZ+0x22850], R14 ;  /* 0x0228500e0d0075a7 */ /* 0x000e64000804017f */
[----:B-1----:R-:W-:Y:S05]  /*fc00*/  @!P2 BRA `(.L_x_11095) ;  /* 0x000000a00040a947 */ /* 0x002fea0003800000 */
.L_x_11094:
[----:B------:R-:W-:Y:S05]  /*fc10*/  BSYNC B0 ;  /* 0x0000000000007941 */ /* 0x000fea0003800000 */
.L_x_11093:
[----:B------:R-:W2:Y:S01]  /*fc20*/  S2R R176, SR_TID.X ;  /* 0x0000000000b07919 */ /* 0x000ea20000002100 */
[----:B------:R-:W-:Y:S01]  /*fc30*/  IMAD.MOV.U32 R15, RZ, RZ, 0xc00 ;  /* 0x00000c00ff0f7424 */ /* 0x000fe200078e00ff */
[----:B------:R-:W-:Y:S05]  /*fc40*/  WARPSYNC.ALL ;  /* 0x0000000000007948 */ /* 0x000fea0003800000 */
[----:B01----:R-:W-:Y:S01]  /*fc50*/  IMAD R14, R22, R15, UR37 ;  /* 0x00000025160e7e24 */ /* 0x003fe2000f8e020f */
[----:B------:R-:W-:Y:S01]  /*fc60*/  MOV R15, 0x40000040 ;  /* 0x40000040000f7802 */ /* 0x000fe20000000f00 */
[----:B------:R-:W-:Y:S01]  /*fc70*/  IMAD.MOV.U32 R214, RZ, RZ, R178 ;  /* 0x000000ffffd67224 */ /* 0x000fe200078e00b2 */
[C---:B------:R-:W-:Y:S01]  /*fc80*/  ISETP.GT.AND P2, PT, R20.reuse, RZ, PT ;  /* 0x000000ff1400720c */ /* 0x040fe20003f44270 */
[----:B------:R-:W-:Y:S01]  /*fc90*/  VIADD R20, R20, 0xffffffff ;  /* 0xffffffff14147836 */ /* 0x000fe20000000000 */
[----:B------:R-:W-:-:S02]  /*fca0*/  R2UR UR7, R15 ;  /* 0x000000000f0772ca */ /* 0x000fc400000e0000 */
[----:B------:R-:W-:Y:S02]  /*fcb0*/  R2UR UR6, R14 ;  /* 0x000000000e0672ca */ /* 0x000fe400000e0000 */
[----:B------:R-:W-:-:S04]  /*fcc0*/  @!P1 IADD3 R13, R13, 0x22860, RZ ;  /* 0x000228600d0d9810 */ /* 0x000fc80007ffe0ff */
        /* <DEDUP_REMOVED lines=49> */
.L_x_11086:
[----:B------:R-:W-:Y:S05]  /*ffe0*/  WARPSYNC.ALL ;  /* 0x0000000000007948 */ /* 0x000fea0003800000 */
[----:B------:R-:W3:Y:S01]  /*fff0*/  SHFL.BFLY PT, R4, R3, 0x2, 0x1f ;  /* 0x0c401f0003047f89 */ /* 0x000ee200000e0000 */
[----:B------:R-:W-:Y:S01]  /*10000*/  VIADD R22, R22, 0x1 ;  /* 0x0000000116167836 */ /* 0x000fe20000000000 */
[----:B------:R4:W-:Y:S08]  /*10010*/  BAR.ARV R179, 0x100 ;  /* 0x000400b30000751d */ /* 0x0009f00000002000 */
[----:B------:R-:W-:Y:S06]  /*10020*/  BAR.ARV 0x8, 0x120 ;  /* 0x0204800000007b1d */ /* 0x000fec0000002000 */
[----:B------:R-:W-:Y:S01]  /*10030*/  ISETP.NE.AND P0, PT, R22, 0x2, PT ;  /* 0x000000021600780c */ /* 0x000fe20003f05270 */
[----:B------:R-:W-:Y:S01]  /*10040*/  VIADD R226, R226, 0x1 ;  /* 0x00000001e2e27836 */ /* 0x000fe20000000000 */
[----:B------:R-:W5:Y:S01]  /*10050*/  SHFL.BFLY PT, R5, R0, 0x2, 0x1f ;  /* 0x0c401f0000057f89 */ /* 0x000f6200000e0000 */
[----:B------:R-:W-:-:S02]  /*10060*/  PLOP3.LUT P1, PT, PT, PT, PT, 0x8, 0x0 ;  /* 0x000000000000781c */ /* 0x000fc40003f2e170 */
[----:B------:R-:W-:Y:S01]  /*10070*/  SEL R10, RZ, 0x1, P0 ;  /* 0x00000001ff0a7807 */ /* 0x000fe20000000000 */
[----:B---3--:R-:W-:Y:S01]  /*10080*/  FADD.FTZ R7, R4, R3 ;  /* 0x0000000304077221 */ /* 0x008fe20000010000 */
[----:B------:R-:W-:Y:S02]  /*10090*/  MOV R4, RZ ;  /* 0x000000ff00047202 */ /* 0x000fe40000000f00 */
[----:B------:R-:W-:Y:S02]  /*100a0*/  LOP3.LUT R23, R23, R10, RZ, 0x3c, !PT ;  /* 0x0000000a17177212 */ /* 0x000fe400078e3cff */
[----:B------:R-:W3:Y:S01]  /*100b0*/  SHFL.BFLY PT, R6, R7, 0x1, 0x1f ;  /* 0x0c201f0007067f89 */ /* 0x000ee200000e0000 */
[----:B------:R-:W-:Y:S02]  /*100c0*/  MOV R3, 0xff800000 ;  /* 0xff80000000037802 */ /* 0x000fe40000000f00 */
[----:B------:R-:W-:Y:S01]  /*100d0*/  SEL R22, R22, RZ, P0 ;  /* 0x000000ff16167207 */ /* 0x000fe20000000000 */
[----:B-----5:R-:W-:Y:S01]  /*100e0*/  FADD.FTZ R8, R5, R0 ;  /* 0x0000000005087221 */ /* 0x020fe20000010000 */
[----:B------:R-:W-:-:S04]  /*100f0*/  IMAD.MOV.U32 R0, RZ, RZ, RZ ;  /* 0x000000ffff007224 */ /* 0x000fc800078e00ff */
[----:B------:R-:W5:Y:S01]  /*10100*/  SHFL.BFLY PT, R5, R8, 0x1, 0x1f ;  /* 0x0c201f0008057f89 */ /* 0x000f6200000e0000 */
[----:B---3--:R-:W-:-:S05]  /*10110*/  FADD.FTZ R6, R7, R6 ;  /* 0x0000000607067221 */ /* 0x008fca0000010000 */
[----:B------:R-:W-:-:S13]  /*10120*/  FSETP.NE.FTZ.AND P2, PT, R6, RZ, PT ;  /* 0x000000ff0600720b */ /* 0x000fda0003f55000 */
[----:B------:R-:W3:Y:S01]  /*10130*/  @P2 MUFU.LG2 R11, R6 ;  /* 0x00000006000b2308 */ /* 0x000ee20000000c00 */
[----:B------:R-:W-:Y:S01]  /*10140*/  @P2 FMUL.FTZ R10, R177, 0.69314718246459960938 ;  /* 0x3f317218b10a2820 */ /* 0x000fe20000410000 */
[----:B-----5:R-:W-:-:S05]  /*10150*/  FADD.FTZ R5, R8, R5 ;  /* 0x0000000508057221 */ /* 0x020fca0000010000 */
[----:B------:R-:W-:Y:S01]  /*10160*/  FSETP.NE.FTZ.AND P3, PT, R5, RZ, PT ;  /* 0x000000ff0500720b */ /* 0x000fe20003f75000 */
[----:B------:R-:W5:Y:S01]  /*10170*/  @P2 MUFU.RCP R4, R6 ;  /* 0x0000000600042308 */ /* 0x000f620000001000 */
[----:B---3--:R-:W-:-:S11]  /*10180*/  @P2 FMUL.FTZ R11, R11, 0.69314718246459960938 ;  /* 0x3f3172180b0b2820 */ /* 0x008fd60000410000 */
[----:B------:R-:W3:Y:S01]  /*10190*/  @P3 MUFU.LG2 R12, R5 ;  /* 0x00000005000c3308 */ /* 0x000ee20000000c00 */
[----:B------:R-:W-:Y:S01]  /*101a0*/  @P3 FMUL.FTZ R177, R177, 0.69314718246459960938 ;  /* 0x3f317218b1b13820 */ /* 0x000fe20000410000 */
[-C--:B-----5:R-:W-:Y:S01]  /*101b0*/  FMUL.FTZ R158, R72, R4.reuse ;  /* 0x00000004489e7220 */ /* 0x0a0fe20000410000 */
[-C--:B------:R-:W-:Y:S01]  /*101c0*/  FMUL.FTZ R160, R80, R4.reuse ;  /* 0x0000000450a07220 */ /* 0x080fe20000410000 */
[----:B------:R-:W-:-:S04]  /*101d0*/  FMUL.FTZ R24, R24, R4 ;  /* 0x0000000418187220 */ /* 0x000fc80000410000 */
[----:B------:R-:W5:Y:S01]  /*101e0*/  @P3 MUFU.RCP R0, R5 ;  /* 0x0000000500003308 */ /* 0x000f620000001000 */
        /* <DEDUP_REMOVED lines=128> */
[----:B----4-:R-:W-:-:S07]  /*109f0*/  @P3 FFMA.FTZ R3, R177, R178, R12 ;  /* 0x000000b2b1033223 */ /* 0x010fce000001000c */
.L_x_11020:
[----:B------:R-:W-:Y:S05]  /*10a00*/  WARPSYNC.ALL ;  /* 0x0000000000007948 */ /* 0x000fea0003800000 */
[----:B------:R-:W3:Y:S08]  /*10a10*/  S2UR UR5, SR_CgaCtaId ;  /* 0x00000000000579c3 */ /* 0x000ef00000008800 */
[----:B------:R-:W-:Y:S06]  /*10a20*/  BAR.SYNC.DEFER_BLOCKING 0x5, 0x120 ;  /* 0x0144800000007b1d */ /* 0x000fec0000010000 */
[----:B------:R-:W-:Y:S01]  /*10a30*/  UMOV UR4, 0x400 ;  /* 0x0000040000047882 */ /* 0x000fe20000000000 */
[----:B------:R-:W-:Y:S01]  /*10a40*/  BSSY B0, `(.L_x_11097) ;  /* 0x0000293000007945 */ /* 0x000fe20003800000 */
[----:B---3--:R-:W-:-:S06]  /*10a50*/  ULEA UR4, UR5, UR4, 0x18 ;  /* 0x0000000405047291 */ /* 0x008fcc000f8ec03f */
[----:B------:R-:W-:-:S05]  /*10a60*/  IMAD.U32 R18, RZ, RZ, UR4 ;  /* 0x00000004ff127e24 */ /* 0x000fca000f8e00ff */
[----:B------:R3:W4:Y:S01]  /*10a70*/  LDS.128 R200, [R18+0x228d0] ;  /* 0x0228d00012c87984 */ /* 0x0007220000000c00 */
[----:B------:R-:W-:Y:S06]  /*10a80*/  BAR.ARV 0x4, 0x120 ;  /* 0x0104800000007b1d */ /* 0x000fec0000002000 */
[----:B------:R-:W-:Y:S05]  /*10a90*/  @P1 BRA `(.L_x_11098) ;  /* 0x0000001c00501947 */ /* 0x000fea0003800000 */
[----:B------:R-:W3:Y:S01]  /*10aa0*/  LDL R10, [R1+0x8] ;  /* 0x00000800010a7983 */ /* 0x000ee20000100800 */
[----:B------:R-:W-:Y:S05]  /*10ab0*/  WARPSYNC.ALL ;  /* 0x0000000000007948 */ /* 0x000fea0003800000 */
[----:B------:R-:W0:Y:S01]  /*10ac0*/  S2R R11, SR_SWINHI ;  /* 0x00000000000b7919 */ /* 0x000e220000002f00 */
        /* <DEDUP_REMOVED lines=18> */
[----:B012---:R-:W-:Y:S02]  /*10bf0*/  MOV R13, R11 ;  /* 0x0000000b000d7202 */ /* 0x007fe40000000f00 */
        /* <DEDUP_REMOVED lines=23> */
[----:B------:R-:W-:Y:S01]  /*10d70*/  BAR.SYNC.DEFER_BLOCKING 0x1, 0x100 ;  /* 0x0044000000007b1d */ /* 0x000fe20000010000 */
[----:B---3--:R-:W-:-:S03]  /*10d80*/  IMAD.WIDE R126, R10, 0x2, R12 ;  /* 0x000000020a7e7825 */ /* 0x008fc600078e020c */
[C---:B------:R-:W-:Y:S02]  /*10d90*/  IADD3 R173, P1, R126.reuse, 0x20, RZ ;  /* 0x000000207ead7810 */ /* 0x040fe40007f3e0ff */
[----:B------:R-:W-:Y:S02]  /*10da0*/  IADD3 R175, P2, R126, 0x40, RZ ;  /* 0x000000407eaf7810 */ /* 0x000fe40007f5e0ff */
[----:B------:R-:W-:Y:S01]  /*10db0*/  LOP3.LUT R20, R173, 0x380, RZ, 0xc0, !PT ;  /* 0x00000380ad147812 */ /* 0x000fe200078ec0ff */
[----:B------:R-:W-:Y:S01]  /*10dc0*/  IMAD.X R21, RZ, RZ, R127, P1 ;  /* 0x000000ffff157224 */ /* 0x000fe200008e067f */
[----:B-----5:R-:W-:Y:S02]  /*10dd0*/  IADD3.X R31, RZ, R127, RZ, P2, !PT ;  /* 0x0000007fff1f7210 */ /* 0x020fe400017fe4ff */
[----:B------:R-:W-:Y:S02]  /*10de0*/  SHF.R.U64 R20, R20, 0x3, RZ ;  /* 0x0000000314147819 */ /* 0x000fe400000012ff */
[----:B------:R-:W-:-:S02]  /*10df0*/  IADD3 R102, P2, R126, 0x8000, RZ ;  /* 0x000080007e667810 */ /* 0x000fc40007f5e0ff */
[----:B------:R-:W-:Y:S02]  /*10e00*/  LOP3.LUT R20, R20, R173, RZ, 0x3c, !PT ;  /* 0x000000ad14147212 */ /* 0x000fe400078e3cff */
[C---:B------:R-:W-:Y:S01]  /*10e10*/  IADD3 R177, P3, R126.reuse, 0x60, RZ ;  /* 0x000000607eb17810 */ /* 0x040fe20007f7e0ff */
[--C-:B------:R-:W-:Y:S01]  /*10e20*/  IMAD.X R103, RZ, RZ, R127.reuse, P2 ;  /* 0x000000ffff677224 */ /* 0x100fe200010e067f */
[----:B------:R-:W-:Y:S02]  /*10e30*/  IADD3 R183, P0, R126, 0x4040, RZ ;  /* 0x000040407eb77810 */ /* 0x000fe40007f1e0ff */
[----:B------:R-:W-:Y:S01]  /*10e40*/  LOP3.LUT R173, R102, 0x380, RZ, 0xc0, !PT ;  /* 0x0000038066ad7812 */ /* 0x000fe200078ec0ff */
[----:B------:R-:W-:Y:S01]  /*10e50*/  IMAD.X R39, RZ, RZ, R127, P3 ;  /* 0x000000ffff277224 */ /* 0x000fe200018e067f */
[----:B------:R-:W-:Y:S02]  /*10e60*/  LOP3.LUT R30, R175, 0x380, RZ, 0xc0, !PT ;  /* 0x00000380af1e7812 */ /* 0x000fe400078ec0ff */
[----:B------:R-:W-:-:S02]  /*10e70*/  IADD3 R179, P4, R126, 0x4000, RZ ;  /* 0x000040007eb37810 */ /* 0x000fc40007f9e0ff */
[----:B------:R-:W-:Y:S02]  /*10e80*/  IADD3.X R95, RZ, R127, RZ, P0, !PT ;  /* 0x0000007fff5f7210 */ /* 0x000fe400007fe4ff */
[----:B------:R-:W-:Y:S01]  /*10e90*/  LOP3.LUT R38, R177, 0x380, RZ, 0xc0, !PT ;  /* 0x00000380b1267812 */ /* 0x000fe200078ec0ff */
[----:B------:R-:W-:Y:S01]  /*10ea0*/  IMAD.X R87, RZ, RZ, R127, P4 ;  /* 0x000000ffff577224 */ /* 0x000fe200020e067f */
[----:B------:R-:W-:Y:S02]  /*10eb0*/  SHF.R.U64 R173, R173, 0x3, RZ ;  /* 0x00000003adad7819 */ /* 0x000fe400000012ff */
[C---:B------:R-:W-:Y:S02]  /*10ec0*/  LOP3.LUT R15, R126.reuse, 0x380, RZ, 0xc0, !PT ;  /* 0x000003807e0f7812 */ /* 0x040fe400078ec0ff */
[C---:B------:R-:W-:Y:S02]  /*10ed0*/  IADD3 R10, P0, R126.reuse, 0xc000, RZ ;  /* 0x0000c0007e0a7810 */ /* 0x040fe40007f1e0ff */
[----:B------:R-:W-:-:S02]  /*10ee0*/  IADD3 R181, P5, R126, 0x4020, RZ ;  /* 0x000040207eb57810 */ /* 0x000fc40007fbe0ff */
        /* <DEDUP_REMOVED lines=8> */
[----:B------:R-:W-:Y:S02]  /*10f70*/  SHF.R.U64 R38, R38, 0x3, RZ ;  /* 0x0000000326267819 */ /* 0x000fe400000012ff */
[----:B------:R-:W-:-:S02]  /*10f80*/  LOP3.LUT R102, R173, R102, RZ, 0x3c, !PT ;  /* 0x00000066ad667212 */ /* 0x000fc400078e3cff */
[----:B------:R-:W-:Y:S02]  /*10f90*/  IADD3 R110, P4, R126, 0x8040, RZ ;  /* 0x000080407e6e7810 */ /* 0x000fe40007f9e0ff */
[----:B------:R-:W-:Y:S02]  /*10fa0*/  SHF.R.U64 R15, R15, 0x3, RZ ;  /* 0x000000030f0f7819 */ /* 0x000fe400000012ff */
[----:B------:R-:W-:Y:S02]  /*10fb0*/  LOP3.LUT R86, R179, 0x380, RZ, 0xc0, !PT ;  /* 0x00000380b3567812 */ /* 0x000fe400078ec0ff */
[----:B------:R-:W-:Y:S02]  /*10fc0*/  LOP3.LUT R173, R10, 0x380, RZ, 0xc0, !PT ;  /* 0x000003800aad7812 */ /* 0x000fe400078ec0ff */
[----:B------:R-:W-:Y:S02]  /*10fd0*/  LOP3.LUT R30, R30, R175, RZ, 0x3c, !PT ;  /* 0x000000af1e1e7212 */ /* 0x000fe400078e3cff */
[----:B------:R-:W-:-:S02]  /*10fe0*/  LOP3.LUT R90, R181, 0x380, RZ, 0xc0, !PT ;  /* 0x00000380b55a7812 */ /* 0x000fc400078ec0ff */
[----:B------:R-:W-:Y:S02]  /*10ff0*/  LOP3.LUT R174, R151, 0x380, RZ, 0xc0, !PT ;  /* 0x0000038097ae7812 */ /* 0x000fe400078ec0ff */
[----:B------:R-:W-:Y:S02]  /*11000*/  LOP3.LUT R94, R183, 0x380, RZ, 0xc0, !PT ;  /* 0x00000380b75e7812 */ /* 0x000fe400078ec0ff */
[----:B------:R-:W-:Y:S02]  /*11010*/  LOP3.LUT R175, R106, 0x380, RZ, 0xc0, !PT ;  /* 0x000003806aaf7812 */ /* 0x000fe400078ec0ff */
[C---:B------:R-:W-:Y:S02]  /*11020*/  IADD3 R114, P5, R126.reuse, 0x8060, RZ ;  /* 0x000080607e727810 */ /* 0x040fe40007fbe0ff */
[C---:B------:R-:W-:Y:S02]  /*11030*/  IADD3 R122, P1, R126.reuse, 0xc020, RZ ;  /* 0x0000c0207e7a7810 */ /* 0x040fe40007f3e0ff */
[----:B------:R-:W-:Y:S01]  /*11040*/  IADD3 R14, P3, R126, 0xc060, RZ ;  /* 0x0000c0607e0e7810 */ /* 0x000fe20007f7e0ff */
[--C-:B------:R-:W-:Y:S01]  /*11050*/  IMAD.X R115, RZ, RZ, R127.reuse, P5 ;  /* 0x000000ffff737224 */ /* 0x100fe200028e067f */
[----:B------:R-:W-:Y:S01]  /*11060*/  LOP3.LUT R38, R38, R177, RZ, 0x3c, !PT ;  /* 0x000000b126267212 */ /* 0x000fe200078e3cff */
[----:B------:R-:W-:Y:S01]  /*11070*/  IMAD.X R123, RZ, RZ, R127, P1 ;  /* 0x000000ffff7b7224 */ /* 0x000fe200008e067f */
[----:B------:R-:W-:-:S02]  /*11080*/  LOP3.LUT R98, R185, 0x380, RZ, 0xc0, !PT ;  /* 0x00000380b9627812 */ /* 0x000fc400078ec0ff */
[----:B------:R-:W-:Y:S01]  /*11090*/  LOP3.LUT R126, R15, R126, RZ, 0x3c, !PT ;  /* 0x0000007e0f7e7212 */ /* 0x000fe200078e3cff */
[----:B------:R-:W-:Y:S01]  /*110a0*/  IMAD.X R15, RZ, RZ, R127, P3 ;  /* 0x000000ffff0f7224 */ /* 0x000fe200018e067f */
[----:B------:R-:W-:Y:S02]  /*110b0*/  SHF.R.U64 R86, R86, 0x3, RZ ;  /* 0x0000000356567819 */ /* 0x000fe400000012ff */
[----:B------:R-:W-:Y:S02]  /*110c0*/  LOP3.LUT R177, R110, 0x380, RZ, 0xc0, !PT ;  /* 0x000003806eb17812 */ /* 0x000fe400078ec0ff */
[----:B------:R-:W-:Y:S02]  /*110d0*/  SHF.R.U64 R173, R173, 0x3, RZ ;  /* 0x00000003adad7819 */ /* 0x000fe400000012ff */
[----:B------:R-:W-:Y:S02]  /*110e0*/  SHF.R.U64 R90, R90, 0x3, RZ ;  /* 0x000000035a5a7819 */ /* 0x000fe400000012ff */
[----:B------:R-:W-:-:S02]  /*110f0*/  SHF.R.U64 R174, R174, 0x3, RZ ;  /* 0x00000003aeae7819 */ /* 0x000fc400000012ff */
[----:B------:R-:W-:Y:S02]  /*11100*/  SHF.R.U64 R94, R94, 0x3, RZ ;  /* 0x000000035e5e7819 */ /* 0x000fe400000012ff */
[----:B------:R-:W-:Y:S02]  /*11110*/  SHF.R.U64 R175, R175, 0x3, RZ ;  /* 0x00000003afaf7819 */ /* 0x000fe400000012ff */
[----:B------:R-:W-:Y:S02]  /*11120*/  SHF.R.U64 R98, R98, 0x3, RZ ;  /* 0x0000000362627819 */ /* 0x000fe400000012ff */
[----:B------:R-:W-:Y:S02]  /*11130*/  LOP3.LUT R86, R86, R179, RZ, 0x3c, !PT ;  /* 0x000000b356567212 */ /* 0x000fe400078e3cff */
[----:B------:R-:W-:Y:S02]  /*11140*/  SHF.R.U64 R177, R177, 0x3, RZ ;  /* 0x00000003b1b17819 */ /* 0x000fe400000012ff */
[----:B------:R-:W-:-:S02]  /*11150*/  LOP3.LUT R118, R173, R10, RZ, 0x3c, !PT ;  /* 0x0000000aad767212 */ /* 0x000fc400078e3cff */
[----:B------:R-:W-:Y:S02]  /*11160*/  MOV R126, R126 ;  /* 0x0000007e007e7202 */ /* 0x000fe40000000f00 */
[----:B------:R-:W-:Y:S02]  /*11170*/  IADD3.X R11, RZ, R127, RZ, P2, !PT ;  /* 0x0000007fff0b7210 */ /* 0x000fe400017fe4ff */
[----:B------:R-:W-:Y:S01]  /*11180*/  LOP3.LUT R90, R90, R181, RZ, 0x3c, !PT ;  /* 0x000000b55a5a7212 */ /* 0x000fe200078e3cff */
[----:B------:R0:W-:Y:S01]  /*11190*/  STSM.16.M88.4 [R126], R24 ;  /* 0x000000187e007844 */ /* 0x0001e20000000200 */
[----:B------:R-:W-:Y:S02]  /*111a0*/  LOP3.LUT R179, R114, 0x380, RZ, 0xc0, !PT ;  /* 0x0000038072b37812 */ /* 0x000fe400078ec0ff */
[----:B------:R-:W-:Y:S02]  /*111b0*/  LOP3.LUT R10, R174, R151, RZ, 0x3c, !PT ;  /* 0x00000097ae0a7212 */ /* 0x000fe400078e3cff */
[----:B------:R-:W-:-:S02]  /*111c0*/  MOV R21, R20 ;  /* 0x0000001400157202 */ /* 0x000fc40000000f00 */
[----:B------:R-:W-:Y:S02]  /*111d0*/  LOP3.LUT R94, R94, R183, RZ, 0x3c, !PT ;  /* 0x000000b75e5e7212 */ /* 0x000fe400078e3cff */
[----:B------:R-:W-:Y:S01]  /*111e0*/  LOP3.LUT R106, R175, R106, RZ, 0x3c, !PT ;  /* 0x0000006aaf6a7212 */ /* 0x000fe200078e3cff */
[----:B------:R-:W-:Y:S01]  /*111f0*/  STSM.16.M88.4 [R21], R32 ;  /* 0x0000002015007844 */ /* 0x000fe20000000200 */
[----:B------:R-:W-:Y:S02]  /*11200*/  MOV R30, R30 ;  /* 0x0000001e001e7202 */ /* 0x000fe40000000f00 */
[----:B------:R-:W-:Y:S02]  /*11210*/  LOP3.LUT R98, R98, R185, RZ, 0x3c, !PT ;  /* 0x000000b962627212 */ /* 0x000fe400078e3cff */
[----:B------:R-:W-:Y:S01]  /*11220*/  LOP3.LUT R175, R122, 0x380, RZ, 0xc0, !PT ;  /* 0x000003807aaf7812 */ /* 0x000fe200078ec0ff */
[----:B------:R1:W-:Y:S01]  /*11230*/  STSM.16.M88.4 [R30], R40 ;  /* 0x000000281e007844 */ /* 0x0003e20000000200 */
[----:B------:R-:W-:-:S02]  /*11240*/  MOV R38, R38 ;  /* 0x0000002600267202 */ /* 0x000fc40000000f00 */
[----:B------:R-:W-:Y:S02]  /*11250*/  LOP3.LUT R110, R177, R110, RZ, 0x3c, !PT ;  /* 0x0000006eb16e7212 */ /* 0x000fe400078e3cff */
[----:B------:R-:W-:Y:S01]  /*11260*/  MOV R86, R86 ;  /* 0x0000005600567202 */ /* 0x000fe20000000f00 */
[----:B------:R-:W-:Y:S01]  /*11270*/  STSM.16.M88.4 [R38], R48 ;  /* 0x0000003026007844 */ /* 0x000fe20000000200 */
[----:B------:R-:W-:Y:S02]  /*11280*/  SHF.R.U64 R179, R179, 0x3, RZ ;  /* 0x00000003b3b37819 */ /* 0x000fe400000012ff */
[----:B------:R-:W-:Y:S01]  /*11290*/  LOP3.LUT R177, R14, 0x380, RZ, 0xc0, !PT ;  /* 0x000003800eb17812 */ /* 0x000fe200078ec0ff */
[----:B------:R-:W-:Y:S01]  /*112a0*/  STSM.16.M88.4 [R86], R56 ;  /* 0x0000003856007844 */ /* 0x000fe20000000200 */
[----:B------:R-:W-:Y:S02]  /*112b0*/  MOV R90, R90 ;  /* 0x0000005a005a7202 */ /* 0x000fe40000000f00 */
[----:B------:R-:W-:-:S02]  /*112c0*/  MOV R20, R10 ;  /* 0x0000000a00147202 */ /* 0x000fc40000000f00 */
[----:B------:R-:W-:Y:S01]  /*112d0*/  MOV R94, R94 ;  /* 0x0000005e005e7202 */ /* 0x000fe20000000f00 */
[----:B------:R-:W-:Y:S01]  /*112e0*/  STSM.16.M88.4 [R90], R64 ;  /* 0x000000405a007844 */ /* 0x000fe20000000200 */
[----:B------:R-:W-:Y:S02]  /*112f0*/  F2FP.F16.F32.PACK_AB R10, R77, R159 ;  /* 0x0000009f4d0a723e */ /* 0x000fe400000000ff */
[----:B------:R-:W-:Y:S01]  /*11300*/  F2FP.F16.F32.PACK_AB R11, R79, R78 ;  /* 0x0000004e4f0b723e */ /* 0x000fe200000000ff */
[----:B------:R-:W-:Y:S01]  /*11310*/  IMAD.MOV.U32 R79, RZ, RZ, RZ ;  /* 0x000000ffff4f7224 */ /* 0x000fe200078e00ff */
[----:B------:R-:W-:Y:S02]  /*11320*/  SHF.R.U64 R175, R175, 0x3, RZ ;  /* 0x00000003afaf7819 */ /* 0x000fe400000012ff */
[----:B------:R-:W-:Y:S01]  /*11330*/  MOV R98, R98 ;  /* 0x0000006200627202 */ /* 0x000fe20000000f00 */
[----:B------:R2:W-:Y:S01]  /*11340*/  STSM.16.M88.4 [R94], R8 ;  /* 0x000000085e007844 */ /* 0x0005e20000000200 */
[----:B0-----:R-:W-:-:S02]  /*11350*/  F2FP.F16.F32.PACK_AB R24, R81, R160 ;  /* 0x000000a05118723e */ /* 0x001fc400000000ff */
[----:B------:R-:W-:Y:S02]  /*11360*/  F2FP.F16.F32.PACK_AB R25, R83, R82 ;  /* 0x000000525319723e */ /* 0x000fe400000000ff */
[----:B------:R-:W-:Y:S02]  /*11370*/  F2FP.F16.F32.PACK_AB R26, R85, R161 ;  /* 0x000000a1551a723e */ /* 0x000fe400000000ff */
[----:B------:R-:W-:Y:S02]  /*11380*/  F2FP.F16.F32.PACK_AB R27, R54, R46 ;  /* 0x0000002e361b723e */ /* 0x000fe400000000ff */
[----:B------:R-:W-:Y:S02]  /*11390*/  IADD3.X R111, RZ, R127, RZ, P4, !PT ;  /* 0x0000007fff6f7210 */ /* 0x000fe400027fe4ff */
[----:B------:R-:W-:Y:S01]  /*113a0*/  LOP3.LUT R114, R179, R114, RZ, 0x3c, !PT ;  /* 0x00000072b3727212 */ /* 0x000fe200078e3cff */
[----:B------:R0:W-:Y:S01]  /*113b0*/  STSM.16.M88.4 [R98], R24 ;  /* 0x0000001862007844 */ /* 0x0001e20000000200 */
[----:B------:R-:W-:-:S02]  /*113c0*/  SHF.R.U64 R177, R177, 0x3, RZ ;  /* 0x00000003b1b17819 */ /* 0x000fc400000012ff */
[----:B------:R-:W-:Y:S02]  /*113d0*/  MOV R102, R102 ;  /* 0x0000006600667202 */ /* 0x000fe40000000f00 */
[----:B-1----:R-:W-:Y:S02]  /*113e0*/  F2FP.F16.F32.PACK_AB R30, R93, R163 ;  /* 0x000000a35d1e723e */ /* 0x002fe400000000ff */
[----:B------:R-:W-:Y:S02]  /*113f0*/  F2FP.F16.F32.PACK_AB R31, R88, R84 ;  /* 0x00000054581f723e */ /* 0x000fe400000000ff */
[----:B------:R-:W-:Y:S02]  /*11400*/  LOP3.LUT R122, R175, R122, RZ, 0x3c, !PT ;  /* 0x0000007aaf7a7212 */ /* 0x000fe400078e3cff */
[----:B------:R-:W-:Y:S01]  /*11410*/  MOV R106, R106 ;  /* 0x0000006a006a7202 */ /* 0x000fe20000000f00 */
[----:B------:R1:W-:Y:S01]  /*11420*/  STSM.16.M88.4 [R102], R28 ;  /* 0x0000001c66007844 */ /* 0x0003e20000000200 */
[----:B------:R-:W-:-:S02]  /*11430*/  F2FP.F16.F32.PACK_AB R32, R97, R164 ;  /* 0x000000a46120723e */ /* 0x000fc400000000ff */
[----:B------:R-:W-:Y:S02]  /*11440*/  F2FP.F16.F32.PACK_AB R33, R96, R92 ;  /* 0x0000005c6021723e */ /* 0x000fe400000000ff */
[----:B------:R-:W-:Y:S02]  /*11450*/  F2FP.F16.F32.PACK_AB R34, R101, R165 ;  /* 0x000000a56522723e */ /* 0x000fe400000000ff */
[----:B------:R-:W-:Y:S02]  /*11460*/  F2FP.F16.F32.PACK_AB R35, R104, R100 ;  /* 0x000000646823723e */ /* 0x000fe400000000ff */
[----:B------:R-:W-:Y:S02]  /*11470*/  MOV R110, R110 ;  /* 0x0000006e006e7202 */ /* 0x000fe40000000f00 */
[----:B--2---:R-:W-:Y:S01]  /*11480*/  F2FP.F16.F32.PACK_AB R8, R105, R166 ;  /* 0x000000a66908723e */ /* 0x004fe200000000ff */
[----:B------:R1:W-:Y:S01]  /*11490*/  STSM.16.M88.4 [R106], R32 ;  /* 0x000000206a007844 */ /* 0x0003e20000000200 */
[----:B------:R-:W-:-:S02]  /*114a0*/  F2FP.F16.F32.PACK_AB R9, R112, R108 ;  /* 0x0000006c7009723e */ /* 0x000fc400000000ff */
[----:B------:R-:W-:Y:S02]  /*114b0*/  F2FP.F16.F32.PACK_AB R10, R109, R167 ;  /* 0x000000a76d0a723e */ /* 0x000fe400000000ff */
[----:B------:R-:W-:Y:S02]  /*114c0*/  F2FP.F16.F32.PACK_AB R11, R120, R116 ;  /* 0x00000074780b723e */ /* 0x000fe400000000ff */
[----:B------:R-:W-:Y:S02]  /*114d0*/  LOP3.LUT R14, R177, R14, RZ, 0x3c, !PT ;  /* 0x0000000eb10e7212 */ /* 0x000fe400078e3cff */
[----:B------:R-:W-:Y:S01]  /*114e0*/  MOV R114, R114 ;  /* 0x0000007200727202 */ /* 0x000fe20000000f00 */
[----:B------:R1:W-:Y:S01]  /*114f0*/  STSM.16.M88.4 [R110], R8 ;  /* 0x000000086e007844 */ /* 0x0003e20000000200 */
[----:B0-----:R-:W-:Y:S02]  /*11500*/  F2FP.F16.F32.PACK_AB R24, R113, R168 ;  /* 0x000000a87118723e */ /* 0x001fe400000000ff */
[----:B------:R-:W-:-:S02]  /*11510*/  F2FP.F16.F32.PACK_AB R25, R128, R124 ;  /* 0x0000007c8019723e */ /* 0x000fc400000000ff */
[----:B------:R-:W-:Y:S02]  /*11520*/  F2FP.F16.F32.PACK_AB R26, R117, R169 ;  /* 0x000000a9751a723e */ /* 0x000fe400000000ff */
[----:B------:R-:W-:Y:S02]  /*11530*/  F2FP.F16.F32.PACK_AB R27, R153, R152 ;  /* 0x00000098991b723e */ /* 0x000fe400000000ff */
[----:B------:R-:W-:Y:S02]  /*11540*/  MOV R118, R118 ;  /* 0x0000007600767202 */ /* 0x000fe40000000f00 */
[----:B------:R-:W-:Y:S01]  /*11550*/  F2FP.F16.F32.PACK_AB R38, R125, R171 ;  /* 0x000000ab7d26723e */ /* 0x000fe200000000ff */
[----:B------:R1:W-:Y:S01]  /*11560*/  STSM.16.M88.4 [R114], R24 ;  /* 0x0000001872007844 */ /* 0x0003e20000000200 */
[----:B------:R-:W-:Y:S02]  /*11570*/  F2FP.F16.F32.PACK_AB R39, R157, R156 ;  /* 0x0000009c9d27723e */ /* 0x000fe400000000ff */
[----:B------:R-:W-:-:S02]  /*11580*/  ISETP.NE.U32.AND P0, PT, RZ, UR4, PT ;  /* 0x00000004ff007c0c */ /* 0x000fc4000bf05070 */
[----:B------:R-:W-:Y:S01]  /*11590*/  IADD3 R6, P1, R218, UR4, RZ ;  /* 0x00000004da067c10 */ /* 0x000fe2000ff3e0ff */
[----:B------:R1:W-:Y:S01]  /*115a0*/  STSM.16.M88.4 [R118], R36 ;  /* 0x0000002476007844 */ /* 0x0003e20000000200 */
[----:B------:R-:W-:Y:S02]  /*115b0*/  MOV R122, R122 ;  /* 0x0000007a007a7202 */ /* 0x000fe40000000f00 */
[----:B------:R-:W-:Y:S02]  /*115c0*/  F2FP.F16.F32.PACK_AB R173, R131, R130 ;  /* 0x0000008283ad723e */ /* 0x000fe400000000ff */
[----:B------:R-:W-:Y:S02]  /*115d0*/  F2FP.F16.F32.PACK_AB R174, R133, R132 ;  /* 0x0000008485ae723e */ /* 0x000fe400000000ff */
[----:B------:R-:W-:Y:S02]  /*115e0*/  F2FP.F16.F32.PACK_AB R175, R135, R134 ;  /* 0x0000008687af723e */ /* 0x000fe400000000ff */
[----:B------:R-:W-:-:S02]  /*115f0*/  MOV R14, R14 ;  /* 0x0000000e000e7202 */ /* 0x000fc40000000f00 */
[----:B------:R-:W-:Y:S01]  /*11600*/  ISETP.NE.AND.EX P0, PT, RZ, UR5, PT, P0 ;  /* 0x00000005ff007c0c */ /* 0x000fe2000bf05300 */
[----:B------:R1:W-:Y:S01]  /*11610*/  STSM.16.M88.4 [R122], R172 ;  /* 0x000000ac7a007844 */ /* 0x0003e20000000200 */
[----:B------:R-:W-:Y:S01]  /*11620*/  IADD3.X R7, R219, UR5, RZ, P1, !PT ;  /* 0x00000005db077c10 */ /* 0x000fe20008ffe4ff */
[----:B------:R-:W-:Y:S02]  /*11630*/  ULDC.64 UR4, c[0x0][0xbe0] ;  /* 0x0002f80000047ab9 */ /* 0x000fe40000000a00 */
[----:B------:R1:W-:Y:S01]  /*11640*/  STSM.16.M88.4 [R20], R136 ;  /* 0x0000008814007844 */ /* 0x0003e20000000200 */
[----:B------:R-:W-:-:S03]  /*11650*/  ISETP.NE.U32.AND P1, PT, RZ, UR4, PT ;  /* 0x00000004ff007c0c */ /* 0x000fc6000bf25070 */
[----:B------:R1:W-:Y:S01]  /*11660*/  STSM.16.M88.4 [R14], R144 ;  /* 0x000000900e007844 */ /* 0x0003e20000000200 */
[----:B------:R-:W-:Y:S01]  /*11670*/  BAR.SYNC.DEFER_BLOCKING 0x1, 0x100 ;  /* 0x0044000000007b1d */ /* 0x000fe20000010000 */
        /* <DEDUP_REMOVED lines=9> */
[----:B------:R-:W-:Y:S01]  /*11710*/  IADD3 R15, P4, R12, 0x1000, RZ ;  /* 0x000010000c0f7810 */ /* 0x000fe20007f9e0ff */
[----:B------:R-:W-:-:S12]  /*11720*/  @P1 BRA `(.L_x_11099) ;  /* 0x0000000000101947 */ /* 0x000fd80003800000 */
[----:B------:R-:W-:Y:S05]  /*11730*/  @!P0 BRA `(.L_x_11099) ;  /* 0x00000000000c8947 */ /* 0x000fea0003800000 */
[----:B------:R-:W2:Y:S04]  /*11740*/  LDG.E R5, desc[UR40][R6.64] ;  /* 0x0000002806057981 */ /* 0x000ea8000c1e1900 */
[----:B-----5:R-:W2:Y:S02]  /*11750*/  LDG.E R0, desc[UR40][R6.64+0x4] ;  /* 0x0000042806007981 */ /* 0x020ea4000c1e1900 */
[----:B--2---:R-:W-:-:S07]  /*11760*/  IMAD.IADD R0, R0, 0x1, -R5 ;  /* 0x0000000100007824 */ /* 0x004fce00078e0a05 */
.L_x_11099:
[----:B------:R-:W-:Y:S01]  /*11770*/  SHF.R.S32.HI R80, RZ, 0x1f, R213 ;  /* 0x0000001fff507819 */ /* 0x000fe200000114d5 */
[----:B------:R-:W-:Y:S01]  /*11780*/  ULDC.64 UR4, c[0x0][0xb70] ;  /* 0x0002dc0000047ab9 */ /* 0x000fe20000000a00 */
[--C-:B-----5:R-:W-:Y:S01]  /*11790*/  SHF.R.S32.HI R21, RZ, 0x1f, R79.reuse ;  /* 0x0000001fff157819 */ /* 0x120fe2000001144f */
[----:B-1----:R-:W-:Y:S01]  /*117a0*/  IMAD.MOV.U32 R20, RZ, RZ, R79 ;  /* 0x000000ffff147224 */ /* 0x002fe200078e004f */
[----:B------:R-:W-:Y:S01]  /*117b0*/  SEL R234, R234, RZ, !P0 ;  /* 0x000000ffeaea7207 */ /* 0x000fe20004000000 */
[----:B------:R-:W-:Y:S01]  /*117c0*/  IMAD R6, R80, UR4, RZ ;  /* 0x0000000450067c24 */ /* 0x000fe2000f8e02ff */
[----:B------:R-:W-:Y:S02]  /*117d0*/  SEL R220, R220, RZ, !P0 ;  /* 0x000000ffdcdc7207 */ /* 0x000fe40004000000 */
[C---:B------:R-:W-:Y:S01]  /*117e0*/  IADD3 R29, P0, R12.reuse, 0x3000, RZ ;  /* 0x000030000c1d7810 */ /* 0x040fe20007f1e0ff */
[C---:B------:R-:W-:Y:S01]  /*117f0*/  IMAD R5, R213.reuse, UR5, R6 ;  /* 0x00000005d5057c24 */ /* 0x040fe2000f8e0206 */
[----:B------:R-:W-:Y:S01]  /*11800*/  IADD3 R25, P5, R12, 0x2000, RZ ;  /* 0x000020000c197810 */ /* 0x000fe20007fbe0ff */
[----:B------:R-:W-:Y:S01]  /*11810*/  IMAD.WIDE.U32 R6, R213, UR4, R20 ;  /* 0x00000004d5067c25 */ /* 0x000fe2000f8e0014 */
[----:B------:R-:W-:Y:S01]  /*11820*/  ULDC.64 UR4, c[0x0][0xb78] ;  /* 0x0002de0000047ab9 */ /* 0x000fe20000000a00 */
[----:B------:R-:W-:-:S02]  /*11830*/  LEA R9, R229, R212, 0x7 ;  /* 0x000000d4e5097211 */ /* 0x000fc400078e38ff */
[----:B------:R-:W-:Y:S01]  /*11840*/  IMAD.IADD R7, R7, 0x1, R5 ;  /* 0x0000000107077824 */ /* 0x000fe200078e0205 */
[----:B------:R-:W-:Y:S01]  /*11850*/  IADD3 R37, P2, R12, 0x5000, RZ ;  /* 0x000050000c257810 */ /* 0x000fe20007f5e0ff */
[----:B------:R-:W-:Y:S01]  /*11860*/  IMAD R5, R234, UR4, RZ ;  /* 0x00000004ea057c24 */ /* 0x000fe2000f8e02ff */
[----:B------:R-:W-:Y:S01]  /*11870*/  IADD3 R33, P1, R12, 0x4000, RZ ;  /* 0x000040000c217810 */ /* 0x000fe20007f3e0ff */
[C---:B------:R-:W-:Y:S01]  /*11880*/  IMAD.WIDE.U32 R6, R220.reuse, UR4, R6 ;  /* 0x00000004dc067c25 */ /* 0x040fe2000f8e0006 */
[----:B------:R-:W-:Y:S02]  /*11890*/  LOP3.LUT R28, R29, 0x380, RZ, 0xc0, !PT ;  /* 0x000003801d1c7812 */ /* 0x000fe400078ec0ff */
[----:B------:R-:W-:Y:S01]  /*118a0*/  LOP3.LUT R14, R15, 0x380, RZ, 0xc0, !PT ;  /* 0x000003800f0e7812 */ /* 0x000fe200078ec0ff */
[----:B------:R-:W-:Y:S01]  /*118b0*/  IMAD R8, R220, UR5, R5 ;  /* 0x00000005dc087c24 */ /* 0x000fe2000f8e0205 */
[----:B------:R-:W-:Y:S01]  /*118c0*/  LOP3.LUT R24, R25, 0x380, RZ, 0xc0, !PT ;  /* 0x0000038019187812 */ /* 0x000fe200078ec0ff */
[----:B------:R-:W-:Y:S01]  /*118d0*/  ULDC.64 UR4, c[0x0][0xb40] ;  /* 0x0002d00000047ab9 */ /* 0x000fe20000000a00 */
[----:B------:R-:W-:-:S02]  /*118e0*/  SHF.R.S32.HI R5, RZ, 0x1f, R9 ;  /* 0x0000001fff057819 */ /* 0x000fc40000011409 */
[----:B------:R-:W-:Y:S02]  /*118f0*/  IADD3 R6, P3, R9, R6, RZ ;  /* 0x0000000609067210 */ /* 0x000fe40007f7e0ff */
[----:B------:R-:W-:Y:S02]  /*11900*/  LOP3.LUT R36, R37, 0x380, RZ, 0xc0, !PT ;  /* 0x0000038025247812 */ /* 0x000fe400078ec0ff */
[----:B------:R-:W-:Y:S02]  /*11910*/  LOP3.LUT R32, R33, 0x380, RZ, 0xc0, !PT ;  /* 0x0000038021207812 */ /* 0x000fe400078ec0ff */
[----:B------:R-:W-:Y:S02]  /*11920*/  SHF.R.U64 R28, R28, 0x3, RZ ;  /* 0x000000031c1c7819 */ /* 0x000fe400000012ff */
[----:B------:R-:W-:Y:S02]  /*11930*/  SHF.R.U64 R14, R14, 0x3, RZ ;  /* 0x000000030e0e7819 */ /* 0x000fe400000012ff */
[----:B------:R-:W-:-:S02]  /*11940*/  SHF.R.U64 R24, R24, 0x3, RZ ;  /* 0x0000000318187819 */ /* 0x000fc400000012ff */
[----:B------:R-:W-:Y:S02]  /*11950*/  IADD3.X R5, R5, R7, R8, P3, !PT ;  /* 0x0000000705057210 */ /* 0x000fe40001ffe408 */
[----:B------:R-:W-:Y:S02]  /*11960*/  SHF.R.U64 R36, R36, 0x3, RZ ;  /* 0x0000000324247819 */ /* 0x000fe400000012ff */
[----:B------:R-:W-:Y:S02]  /*11970*/  LEA R54, P3, R6, UR4, 0x2 ;  /* 0x0000000406367c11 */ /* 0x000fe4000f8610ff */
        /* <DEDUP_REMOVED lines=9> */
[----:B------:R-:W-:Y:S01]  /*11a10*/  LEA.HI.X R55, R6, UR5, R5, 0x2, P3 ;  /* 0x0000000506377c11 */ /* 0x000fe200098f1405 */
[----:B------:R-:W-:Y:S01]  /*11a20*/  VIADD R5, R9, 0x8 ;  /* 0x0000000809057836 */ /* 0x000fe20000000000 */
[C---:B------:R-:W-:Y:S01]  /*11a30*/  IADD3 R7, P0, R12.reuse, 0x9000, RZ ;  /* 0x000090000c077810 */ /* 0x040fe20007f1e0ff */
[----:B------:R-:W-:Y:S01]  /*11a40*/  ULDC.64 UR4, c[0x0][0xaa0] ;  /* 0x0002a80000047ab9 */ /* 0x000fe20000000a00 */
[----:B------:R-:W-:-:S02]  /*11a50*/  IADD3 R41, P3, R12, 0x6000, RZ ;  /* 0x000060000c297810 */ /* 0x000fc40007f7e0ff */
[C---:B------:R-:W-:Y:S02]  /*11a60*/  IADD3 R45, P4, R12.reuse, 0x7000, RZ ;  /* 0x000070000c2d7810 */ /* 0x040fe40007f9e0ff */
[----:B------:R-:W-:Y:S02]  /*11a70*/  IADD3 R49, P5, R12, 0x8000, RZ ;  /* 0x000080000c317810 */ /* 0x000fe40007fbe0ff */
[----:B------:R-:W-:Y:S02]  /*11a80*/  LOP3.LUT R32, R32, R33, RZ, 0x3c, !PT ;  /* 0x0000002120207212 */ /* 0x000fe400078e3cff */
[----:B------:R-:W-:Y:S02]  /*11a90*/  IADD3 R57, P2, R12, 0xb000, RZ ;  /* 0x0000b0000c397810 */ /* 0x000fe40007f5e0ff */
[----:B------:R-:W-:Y:S02]  /*11aa0*/  IADD3.X R33, RZ, R13, RZ, P1, !PT ;  /* 0x0000000dff217210 */ /* 0x000fe40000ffe4ff */
[----:B------:R-:W-:-:S02]  /*11ab0*/  LOP3.LUT R6, R7, 0x380, RZ, 0xc0, !PT ;  /* 0x0000038007067812 */ /* 0x000fc400078ec0ff */
[----:B------:R-:W-:Y:S02]  /*11ac0*/  IADD3 R53, P1, R12, 0xa000, RZ ;  /* 0x0000a0000c357810 */ /* 0x000fe40007f3e0ff */
[----:B------:R-:W-:Y:S02]  /*11ad0*/  LOP3.LUT R40, R41, 0x380, RZ, 0xc0, !PT ;  /* 0x0000038029287812 */ /* 0x000fe400078ec0ff */
[----:B------:R-:W-:Y:S02]  /*11ae0*/  LOP3.LUT R44, R45, 0x380, RZ, 0xc0, !PT ;  /* 0x000003802d2c7812 */ /* 0x000fe400078ec0ff */
[----:B------:R-:W-:Y:S02]  /*11af0*/  LOP3.LUT R48, R49, 0x380, RZ, 0xc0, !PT ;  /* 0x0000038031307812 */ /* 0x000fe400078ec0ff */
[----:B------:R-:W-:Y:S02]  /*11b00*/  LOP3.LUT R56, R57, 0x380, RZ, 0xc0, !PT ;  /* 0x0000038039387812 */ /* 0x000fe400078ec0ff */
[----:B------:R-:W-:-:S02]  /*11b10*/  SHF.R.U64 R6, R6, 0x3, RZ ;  /* 0x0000000306067819 */ /* 0x000fc400000012ff */
[----:B------:R-:W-:Y:S02]  /*11b20*/  LOP3.LUT R52, R53, 0x380, RZ, 0xc0, !PT ;  /* 0x0000038035347812 */ /* 0x000fe400078ec0ff */
[----:B------:R-:W-:Y:S02]  /*11b30*/  SHF.R.U64 R40, R40, 0x3, RZ ;  /* 0x0000000328287819 */ /* 0x000fe400000012ff */
[----:B------:R-:W-:Y:S02]  /*11b40*/  SHF.R.U64 R44, R44, 0x3, RZ ;  /* 0x000000032c2c7819 */ /* 0x000fe400000012ff */
[----:B------:R-:W-:Y:S02]  /*11b50*/  SHF.R.U64 R48, R48, 0x3, RZ ;  /* 0x0000000330307819 */ /* 0x000fe400000012ff */
[----:B------:R-:W-:Y:S02]  /*11b60*/  SHF.R.U64 R56, R56, 0x3, RZ ;  /* 0x0000000338387819 */ /* 0x000fe400000012ff */
[----:B------:R-:W-:Y:S01]  /*11b70*/  LOP3.LUT R6, R6, R7, RZ, 0x3c, !PT ;  /* 0x0000000706067212 */ /* 0x000fe200078e3cff */
[----:B------:R-:W-:Y:S01]  /*11b80*/  IMAD.X R7, RZ, RZ, R13, P0 ;  /* 0x000000ffff077224 */ /* 0x000fe200000e060d */
[----:B------:R-:W-:-:S02]  /*11b90*/  SHF.R.U64 R52, R52, 0x3, RZ ;  /* 0x0000000334347819 */ /* 0x000fc400000012ff */
[----:B------:R-:W-:Y:S01]  /*11ba0*/  LOP3.LUT R40, R40, R41, RZ, 0x3c, !PT ;  /* 0x0000002928287212 */ /* 0x000fe200078e3cff */
[--C-:B------:R-:W-:Y:S01]  /*11bb0*/  IMAD.X R41, RZ, RZ, R13.reuse, P3 ;  /* 0x000000ffff297224 */ /* 0x100fe200018e060d */
[----:B------:R-:W-:Y:S01]  /*11bc0*/  LOP3.LUT R44, R44, R45, RZ, 0x3c, !PT ;  /* 0x0000002d2c2c7212 */ /* 0x000fe200078e3cff */
[----:B------:R-:W-:Y:S01]  /*11bd0*/  IMAD.X R45, RZ, RZ, R13, P4 ;  /* 0x000000ffff2d7224 */ /* 0x000fe200020e060d */
[----:B------:R-:W-:Y:S02]  /*11be0*/  LOP3.LUT R48, R48, R49, RZ, 0x3c, !PT ;  /* 0x0000003130307212 */ /* 0x000fe400078e3cff */
[----:B------:R-:W-:Y:S02]  /*11bf0*/  LOP3.LUT R56, R56, R57, RZ, 0x3c, !PT ;  /* 0x0000003938387212 */ /* 0x000fe400078e3cff */
[----:B------:R-:W-:Y:S02]  /*11c00*/  IADD3.X R49, RZ, R13, RZ, P5, !PT ;  /* 0x0000000dff317210 */ /* 0x000fe40002ffe4ff */
[----:B------:R-:W-:-:S02]  /*11c10*/  LOP3.LUT P0, RZ, R236, 0x3, RZ, 0xc0, !PT ;  /* 0x00000003ecff7812 */ /* 0x000fc4000780c0ff */
[C---:B------:R-:W-:Y:S02]  /*11c20*/  IADD3 R73, P3, R12.reuse, 0xc000, RZ ;  /* 0x0000c0000c497810 */ /* 0x040fe40007f7e0ff */
[C---:B------:R-:W-:Y:S02]  /*11c30*/  IADD3 R69, P4, R12.reuse, 0xd000, RZ ;  /* 0x0000d0000c457810 */ /* 0x040fe40007f9e0ff */
[----:B------:R-:W-:Y:S02]  /*11c40*/  IADD3 R65, P5, R12, 0xe000, RZ ;  /* 0x0000e0000c417810 */ /* 0x000fe40007fbe0ff */
[----:B------:R-:W-:Y:S02]  /*11c50*/  IADD3.X R57, RZ, R13, RZ, P2, !PT ;  /* 0x0000000dff397210 */ /* 0x000fe400017fe4ff */
[----:B------:R-:W-:Y:S01]  /*11c60*/  LOP3.LUT R52, R52, R53, RZ, 0x3c, !PT ;  /* 0x0000003534347212 */ /* 0x000fe200078e3cff */
[----:B------:R-:W-:Y:S01]  /*11c70*/  IMAD.X R53, RZ, RZ, R13, P1 ;  /* 0x000000ffff357224 */ /* 0x000fe200008e060d */
[----:B------:R-:W-:-:S02]  /*11c80*/  IADD3 R10, P2, R12, 0xf000, RZ ;  /* 0x0000f0000c0a7810 */ /* 0x000fc40007f5e0ff */
[-C--:B------:R-:W-:Y:S02]  /*11c90*/  ISETP.GE.OR P1, PT, R9, R0.reuse, P0 ;  /* 0x000000000900720c */ /* 0x080fe40000726670 */
[----:B------:R-:W-:Y:S02]  /*11ca0*/  LOP3.LUT R72, R73, 0x380, RZ, 0xc0, !PT ;  /* 0x0000038049487812 */ /* 0x000fe400078ec0ff */
[----:B------:R-:W-:Y:S02]  /*11cb0*/  LOP3.LUT R68, R69, 0x380, RZ, 0xc0, !PT ;  /* 0x0000038045447812 */ /* 0x000fe400078ec0ff */
[----:B------:R-:W-:Y:S02]  /*11cc0*/  LOP3.LUT R64, R65, 0x380, RZ, 0xc0, !PT ;  /* 0x0000038041407812 */ /* 0x000fe400078ec0ff */
[----:B------:R-:W-:Y:S02]  /*11cd0*/  LOP3.LUT R9, R12, 0x380, RZ, 0xc0, !PT ;  /* 0x000003800c097812 */ /* 0x000fe400078ec0ff */
[----:B------:R-:W-:-:S02]  /*11ce0*/  ISETP.GE.OR P0, PT, R5, R0, P0 ;  /* 0x000000000500720c */ /* 0x000fc40000706670 */
[----:B------:R-:W-:Y:S01]  /*11cf0*/  LOP3.LUT R5, R10, 0x380, RZ, 0xc0, !PT ;  /* 0x000003800a057812 */ /* 0x000fe200078ec0ff */
[----:B------:R-:W-:Y:S01]  /*11d00*/  IMAD.MOV.U32 R76, RZ, RZ, R205 ;  /* 0x000000ffff4c7224 */ /* 0x000fe200078e00cd */
[----:B------:R-:W-:Y:S01]  /*11d10*/  SHF.R.U64 R72, R72, 0x3, RZ ;  /* 0x0000000348487819 */ /* 0x000fe200000012ff */
[----:B------:R0:W-:Y:S01]  /*11d20*/  @!P1 STG.E desc[UR40][R54.64], R4 ;  /* 0x0000000436009986 */ /* 0x0001e2000c101928 */
        /* <DEDUP_REMOVED lines=13> */
[----:B------:R-:W-:-:S02]  /*11e00*/  IADD3.X R61, RZ, R13, RZ, P2, !PT ;  /* 0x0000000dff3d7210 */ /* 0x000fc400017fe4ff */
[----:B------:R-:W-:Y:S01]  /*11e10*/  SHF.R.S32.HI R77, RZ, 0x1f, R205 ;  /* 0x0000001fff4d7819 */ /* 0x000fe200000114cd */
[----:B------:R-:W-:Y:S01]  /*11e20*/  IMAD R78, R21, UR4, RZ ;  /* 0x00000004154e7c24 */ /* 0x000fe2000f8e02ff */
[----:B------:R-:W-:Y:S01]  /*11e30*/  LOP3.LUT R60, R5, R10, RZ, 0x3c, !PT ;  /* 0x0000000a053c7212 */ /* 0x000fe200078e3cff */
[----:B------:R-:W5:Y:S01]  /*11e40*/  LD.E.128 R12, desc[UR40][R14.64] ;  /* 0x000000280e0c7980 */ /* 0x000f62000c101d00 */
[----:B------:R-:W-:-:S03]  /*11e50*/  IMAD.WIDE.U32 R20, R79, UR4, R76 ;  /* 0x000000044f147c25 */ /* 0x000fc6000f8e004c */
[----:B------:R-:W5:Y:S04]  /*11e60*/  LD.E.128 R8, desc[UR40][R8.64] ;  /* 0x0000002808087980 */ /* 0x000f68000c101d00 */
[----:B------:R-:W5:Y:S01]  /*11e70*/  LD.E.128 R24, desc[UR40][R24.64] ;  /* 0x0000002818187980 */ /* 0x000f62000c101d00 */
        /* <DEDUP_REMOVED lines=8> */
[----:B0-----:R-:W5:Y:S04]  /*11f00*/  LD.E.128 R4, desc[UR40][R6.64] ;  /* 0x0000002806047980 */ /* 0x001f68000c101d00 */
[----:B-1----:R-:W5:Y:S04]  /*11f10*/  LD.E.128 R52, desc[UR40][R52.64] ;  /* 0x0000002834347980 */ /* 0x002f68000c101d00 */
        /* <DEDUP_REMOVED lines=11> */
[----:B------:R-:W-:-:S02]  /*11fd0*/  IMAD.IADD R21, R21, 0x1, R79 ;  /* 0x0000000115157824 */ /* 0x000fc400078e024f */
[----:B------:R-:W-:Y:S02]  /*11fe0*/  IMAD R79, R229, -0x80, R0 ;  /* 0xffffff80e54f7824 */ /* 0x000fe400078e0200 */
[----:B------:R-:W-:Y:S02]  /*11ff0*/  VIADD R0, R206, 0x40 ;  /* 0x00000040ce007836 */ /* 0x000fe40000000000 */
[----:B------:R-:W-:Y:S01]  /*12000*/  IMAD R78, R80, UR4, RZ ;  /* 0x00000004504e7c24 */ /* 0x000fe2000f8e02ff */
[CC--:B------:R-:W-:Y:S01]  /*12010*/  ISETP.GE.AND P3, PT, R206.reuse, R79.reuse, PT ;  /* 0x0000004fce00720c */ /* 0x0c0fe20003f66270 */
[C---:B------:R-:W-:Y:S01]  /*12020*/  IMAD.WIDE.U32 R20, R213.reuse, UR4, R20 ;  /* 0x00000004d5147c25 */ /* 0x040fe2000f8e0014 */
[----:B------:R-:W-:Y:S02]  /*12030*/  IADD3 R3, R206, 0x20, RZ ;  /* 0x00000020ce037810 */ /* 0x000fe40007ffe0ff */
[-C--:B------:R-:W-:Y:S01]  /*12040*/  ISETP.GE.AND P0, PT, R0, R79.reuse, PT ;  /* 0x0000004f0000720c */ /* 0x080fe20003f06270 */
[----:B------:R-:W-:Y:S01]  /*12050*/  IMAD R77, R213, UR5, R78 ;  /* 0x00000005d54d7c24 */ /* 0x000fe2000f8e024e */
[----:B------:R-:W-:Y:S01]  /*12060*/  IADD3 R0, R18, 0x22820, RZ ;  /* 0x0002282012007810 */ /* 0x000fe20007ffe0ff */
[----:B------:R-:W-:Y:S01]  /*12070*/  VIADD R76, R206, 0x60 ;  /* 0x00000060ce4c7836 */ /* 0x000fe20000000000 */
[----:B------:R-:W-:Y:S01]  /*12080*/  ULDC.64 UR4, c[0x0][0xae8] ;  /* 0x0002ba0000047ab9 */ /* 0x000fe20000000a00 */
[-C--:B------:R-:W-:Y:S01]  /*12090*/  ISETP.GE.AND P2, PT, R3, R79.reuse, PT ;  /* 0x0000004f0300720c */ /* 0x080fe20003f46270 */
[----:B------:R-:W-:Y:S01]  /*120a0*/  IMAD.IADD R21, R21, 0x1, R77 ;  /* 0x0000000115157824 */ /* 0x000fe200078e024d */
[----:B------:R-:W-:Y:S01]  /*120b0*/  PRMT R0, RZ, 0x654, R0 ;  /* 0x00000654ff007816 */ /* 0x000fe20000000000 */
[----:B------:R-:W-:Y:S01]  /*120c0*/  IMAD R3, R234, UR4, RZ ;  /* 0x00000004ea037c24 */ /* 0x000fe2000f8e02ff */
[----:B------:R-:W-:Y:S01]  /*120d0*/  ISETP.GE.AND P1, PT, R76, R79, PT ;  /* 0x0000004f4c00720c */ /* 0x000fe20003f26270 */
[C---:B------:R-:W-:Y:S01]  /*120e0*/  IMAD.WIDE.U32 R78, R220.reuse, UR4, R20 ;  /* 0x00000004dc4e7c25 */ /* 0x040fe2000f8e0014 */
[----:B------:R-:W-:Y:S01]  /*120f0*/  SHF.R.S32.HI R207, RZ, 0x1f, R206 ;  /* 0x0000001fffcf7819 */ /* 0x000fe200000114ce */
[----:B0-----:R0:W-:Y:S01]  /*12100*/  SYNCS.ARRIVE.TRANS64.RED.A1T0 RZ, [R0+URZ], RZ ;  /* 0x000000ff00ff79a7 */ /* 0x0011e2000810043f */
[----:B------:R-:W-:Y:S01]  /*12110*/  BSSY B1, `(.L_x_11100) ;  /* 0x000001b000017945 */ /* 0x000fe20003800000 */
[----:B------:R-:W-:-:S02]  /*12120*/  IMAD R3, R220, UR5, R3 ;  /* 0x00000005dc037c24 */ /* 0x000fc4000f8e0203 */
[----:B------:R-:W-:-:S04]  /*12130*/  IMAD.WIDE R76, R229, 0x80, R206 ;  /* 0x00000080e54c7825 */ /* 0x000fc800078e02ce */
[----:B------:R-:W-:Y:S01]  /*12140*/  IMAD.IADD R83, R79, 0x1, R3 ;  /* 0x000000014f537824 */ /* 0x000fe200078e0203 */
[----:B0-----:R-:W-:Y:S06]  /*12150*/  @P3 BRA `(.L_x_11101) ;  /* 0x0000000000583947 */ /* 0x001fec0003800000 */
[----:B------:R-:W-:Y:S01]  /*12160*/  ULDC.64 UR4, c[0x0][0xad8] ;  /* 0x0002b60000047ab9 */ /* 0x000fe20000000a00 */
[----:B------:R-:W-:Y:S01]  /*12170*/  IMAD.MOV.U32 R20, RZ, RZ, R78 ;  /* 0x000000ffff147224 */ /* 0x000fe200078e004e */
[----:B------:R-:W-:Y:S01]  /*12180*/  ULDC.64 UR6, c[0x0][0xa80] ;  /* 0x0002a00000067ab9 */ /* 0x000fe20000000a00 */
[----:B------:R-:W-:Y:S02]  /*12190*/  IMAD.MOV.U32 R21, RZ, RZ, R83 ;  /* 0x000000ffff157224 */ /* 0x000fe400078e0053 */
[----:B------:R-:W-:Y:S02]  /*121a0*/  IMAD R3, R77, UR4, RZ ;  /* 0x000000044d037c24 */ /* 0x000fe4000f8e02ff */
[C---:B------:R-:W-:Y:S01]  /*121b0*/  IMAD.WIDE.U32 R20, R76.reuse, UR4, R20 ;  /* 0x000000044c147c25 */ /* 0x040fe2000f8e0014 */
[----:B------:R-:W-:Y:S02]  /*121c0*/  ULDC UR4, c[0x0][0xa8c] ;  /* 0x0002a30000047ab9 */ /* 0x000fe40000000800 */
[C---:B------:R-:W-:Y:S01]  /*121d0*/  ISETP.GE.AND P5, PT, R205.reuse, UR4, PT ;  /* 0x00000004cd007c0c */ /* 0x040fe2000bfa6270 */
[----:B------:R-:W-:Y:S01]  /*121e0*/  IMAD R3, R76, UR5, R3 ;  /* 0x000000054c037c24 */ /* 0x000fe2000f8e0203 */
[----:B------:R-:W-:Y:S01]  /*121f0*/  LEA R80, P3, R20, UR6, 0x1 ;  /* 0x0000000614507c11 */ /* 0x000fe2000f8608ff */
[----:B------:R-:W-:-:S03]  /*12200*/  VIADD R0, R205, 0x40 ;  /* 0x00000040cd007836 */ /* 0x000fc60000000000 */
[----:B------:R-:W-:Y:S02]  /*12210*/  IADD3 R3, R21, R3, RZ ;  /* 0x0000000315037210 */ /* 0x000fe40007ffe0ff */
[----:B------:R-:W-:Y:S01]  /*12220*/  ISETP.GE.AND P4, PT, R0, UR4, PT ;  /* 0x0000000400007c0c */ /* 0x000fe2000bf86270 */
[C---:B------:R-:W-:Y:S01]  /*12230*/  VIADD R0, R205.reuse, 0xc0 ;  /* 0x000000c0cd007836 */ /* 0x040fe20000000000 */
        /* <DEDUP_REMOVED lines=8> */
.L_x_11101:
[----:B------:R-:W-:Y:S05]  /*122c0*/  BSYNC B1 ;  /* 0x0000000000017941 */ /* 0x000fea0003800000 */
.L_x_11100:
[----:B------:R-:W-:Y:S04]  /*122d0*/  BSSY B1, `(.L_x_11102) ;  /* 0x000001a000017945 */ /* 0x000fe80003800000 */
[----:B------:R-:W-:Y:S05]  /*122e0*/  @P2 BRA `(.L_x_11103) ;  /* 0x0000000000602947 */ /* 0x000fea0003800000 */
[----:B------:R-:W-:Y:S01]  /*122f0*/  IADD3 R3, P2, R76, 0x20, RZ ;  /* 0x000000204c037810 */ /* 0x000fe20007f5e0ff */
[----:B------:R-:W-:Y:S01]  /*12300*/  ULDC.64 UR6, c[0x0][0xad8] ;  /* 0x0002b60000067ab9 */ /* 0x000fe20000000a00 */
[----:B0----5:R-:W-:Y:S01]  /*12310*/  IMAD.MOV.U32 R8, RZ, RZ, R78 ;  /* 0x000000ffff087224 */ /* 0x021fe200078e004e */
        /* <DEDUP_REMOVED lines=10> */
[----:B------:R-:W-:Y:S02]  /*123c0*/  IADD3 R0, R205, 0x80, RZ ;  /* 0x00000080cd007810 */ /* 0x000fe40007ffe0ff */
[----:B------:R-:W-:Y:S01]  /*123d0*/  IMAD.IADD R3, R9, 0x1, R3 ;  /* 0x0000000109037824 */ /* 0x000fe200078e0203 */
[----:B------:R-:W-:Y:S01]  /*123e0*/  LEA R10, P5, R8, UR6, 0x1 ;  /* 0x00000006080a7c11 */ /* 0x000fe2000f8a08ff */
        /* <DEDUP_REMOVED lines=8> */
.L_x_11103:
[----:B------:R-:W-:Y:S05]  /*12470*/  BSYNC B1 ;  /* 0x0000000000017941 */ /* 0x000fea0003800000 */
.L_x_11102:
[----:B------:R-:W-:Y:S04]  /*12480*/  BSSY B1, `(.L_x_11104) ;  /* 0x000001a000017945 */ /* 0x000fe80003800000 */
[----:B------:R-:W-:Y:S05]  /*12490*/  @P0 BRA `(.L_x_11105) ;  /* 0x0000000000600947 */ /* 0x000fea0003800000 */
[----:B------:R-:W-:Y:S01]  /*124a0*/  IADD3 R3, P0, R76, 0x40, RZ ;  /* 0x000000404c037810 */ /* 0x000fe20007f1e0ff */
[C---:B-1---5:R-:W-:Y:S01]  /*124b0*/  VIADD R4, R205.reuse, 0x40 ;  /* 0x00000040cd047836 */ /* 0x062fe20000000000 */
[----:B------:R-:W-:Y:S01]  /*124c0*/  IADD3 R5, R205, 0x80, RZ ;  /* 0x00000080cd057810 */ /* 0x000fe20007ffe0ff */
[----:B------:R-:W-:Y:S01]  /*124d0*/  ULDC UR4, c[0x0][0xa8c] ;  /* 0x0002a30000047ab9 */ /* 0x000fe20000000800 */
[----:B------:R-:W-:Y:S01]  /*124e0*/  ULDC.64 UR6, c[0x0][0xad8] ;  /* 0x0002b60000067ab9 */ /* 0x000fe20000000a00 */
[----:B------:R-:W-:Y:S01]  /*124f0*/  IMAD.X R0, RZ, RZ, R77, P0 ;  /* 0x000000ffff007224 */ /* 0x000fe200000e064d */
[----:B------:R-:W-:Y:S01]  /*12500*/  ISETP.GE.AND P4, PT, R5, UR4, PT ;  /* 0x0000000405007c0c */ /* 0x000fe2000bf86270 */
[C---:B------:R-:W-:Y:S01]  /*12510*/  VIADD R6, R205.reuse, 0xc0 ;  /* 0x000000c0cd067836 */ /* 0x040fe20000000000 */
        /* <DEDUP_REMOVED lines=16> */
.L_x_11105:
[----:B------:R-:W-:Y:S05]  /*12620*/  BSYNC B1 ;  /* 0x0000000000017941 */ /* 0x000fea0003800000 */
.L_x_11104:
        /* <DEDUP_REMOVED lines=16> */
[----:B------:R-:W-:Y:S02]  /*12730*/  IADD3 R0, R205, 0xc0, RZ ;  /* 0x000000c0cd007810 */ /* 0x000fe40007ffe0ff */
[----:B------:R-:W-:Y:S01]  /*12740*/  IMAD.IADD R3, R5, 0x1, R3 ;  /* 0x0000000105037824 */ /* 0x000fe200078e0203 */
[----:B--2---:R-:W-:-:S04]  /*12750*/  LEA R6, P0, R4, UR6, 0x1 ;  /* 0x0000000604067c11 */ /* 0x004fc8000f8008ff */
        /* <DEDUP_REMOVED lines=8> */
.L_x_11098:
[----:B------:R-:W0:Y:S01]  /*127e0*/  S2R R0, SR_TID.X ;  /* 0x0000000000007919 */ /* 0x000e220000002100 */
[----:B------:R-:W-:Y:S01]  /*127f0*/  ULDC.64 UR4, c[0x0][0xbd8] ;  /* 0x0002f60000047ab9 */ /* 0x000fe20000000a00 */
[----:B------:R-:W-:Y:S01]  /*12800*/  IMAD.MOV.U32 R3, RZ, RZ, RZ ;  /* 0x000000ffff037224 */ /* 0x000fe200078e00ff */
        /* <DEDUP_REMOVED lines=9> */
[----:B------:R-:W-:Y:S01]  /*128a0*/  ULDC UR4, c[0x0][0xa88] ;  /* 0x0002a20000047ab9 */ /* 0x000fe20000000800 */
[----:B0-----:R-:W-:-:S02]  /*128b0*/  VIADD R6, R0, 0xffffff80 ;  /* 0xffffff8000067836 */ /* 0x001fc40000000000 */
[----:B------:R-:W-:Y:S01]  /*128c0*/  @P1 IADD3.X R219, R219, UR5, RZ, P2, !PT ;  /* 0x00000005dbdb1c10 */ /* 0x000fe200097fe4ff */
[----:B------:R-:W-:-:S06]  /*128d0*/  IMAD.U32 R0, RZ, RZ, UR4 ;  /* 0x00000004ff007e24 */ /* 0x000fcc000f8e00ff */
[----:B------:R0:W5:Y:S01]  /*128e0*/  @P1 LDG.E R0, desc[UR40][R218.64] ;  /* 0x00000028da001981 */ /* 0x000162000c1e1900 */
[----:B------:R-:W-:Y:S01]  /*128f0*/  ISETP.GT.AND P2, PT, R6, 0x7f, PT ;  /* 0x0000007f0600780c */ /* 0x000fe20003f44270 */
[----:B------:R-:W-:-:S12]  /*12900*/  @P1 BRA `(.L_x_11107) ;  /* 0x0000000000101947 */ /* 0x000fd80003800000 */
[----:B------:R-:W-:Y:S05]  /*12910*/  @!P0 BRA `(.L_x_11107) ;  /* 0x00000000000c8947 */ /* 0x000fea0003800000 */
[----:B------:R-:W2:Y:S04]  /*12920*/  LDG.E R7, desc[UR40][R4.64] ;  /* 0x0000002804077981 */ /* 0x000ea8000c1e1900 */
[----:B-----5:R-:W2:Y:S02]  /*12930*/  LDG.E R0, desc[UR40][R4.64+0x4] ;  /* 0x0000042804007981 */ /* 0x020ea4000c1e1900 */
[----:B--2---:R-:W-:-:S07]  /*12940*/  IADD3 R0, -R7, R0, RZ ;  /* 0x0000000007007210 */ /* 0x004fce0007ffe1ff */
.L_x_11107:
[----:B------:R-:W-:Y:S01]  /*12950*/  BSSY B1, `(.L_x_11108) ;  /* 0x000001d000017945 */ /* 0x000fe20003800000 */
[----:B------:R-:W-:Y:S02]  /*12960*/  SHF.R.S32.HI R9, RZ, 0x1f, R213 ;  /* 0x0000001fff097819 */ /* 0x000fe400000114d5 */
[----:B------:R-:W-:Y:S02]  /*12970*/  SHF.R.S32.HI R10, RZ, 0x1f, R205 ;  /* 0x0000001fff0a7819 */ /* 0x000fe400000114cd */
[----:B------:R-:W-:Y:S02]  /*12980*/  SEL R11, R220, RZ, !P0 ;  /* 0x000000ffdc0b7207 */ /* 0x000fe40004000000 */
[----:B------:R-:W-:Y:S02]  /*12990*/  SEL R234, R234, RZ, !P0 ;  /* 0x000000ffeaea7207 */ /* 0x000fe40004000000 */
[----:B-----5:R-:W-:Y:S01]  /*129a0*/  SHF.R.S32.HI R8, RZ, 0x1f, R3 ;  /* 0x0000001fff087819 */ /* 0x020fe20000011403 */
[----:B------:R-:W-:Y:S06]  /*129b0*/  @P2 BRA `(.L_x_11109) ;  /* 0x0000000000582947 */ /* 0x000fec0003800000 */
[----:B------:R-:W5:Y:S02]  /*129c0*/  S2R R4, SR_TID.X ;  /* 0x0000000000047919 */ /* 0x000f640000002100 */
[----:B-----5:R-:W-:-:S04]  /*129d0*/  IMAD R4, R229, 0x80, R4 ;  /* 0x00000080e5047824 */ /* 0x020fc800078e0204 */
        /* <DEDUP_REMOVED lines=20> */
.L_x_11109:
[----:B------:R-:W-:Y:S05]  /*12b20*/  BSYNC B1 ;  /* 0x0000000000017941 */ /* 0x000fea0003800000 */
.L_x_11108:
[----:B------:R-:W-:Y:S01]  /*12b30*/  ULDC.64 UR4, c[0x0][0xaa0] ;  /* 0x0002a80000047ab9 */ /* 0x000fe20000000a00 */
[----:B------:R-:W-:Y:S01]  /*12b40*/  IMAD.MOV.U32 R4, RZ, RZ, R205 ;  /* 0x000000ffff047224 */ /* 0x000fe200078e00cd */
[----:B------:R-:W-:Y:S01]  /*12b50*/  BSSY B1, `(.L_x_11110) ;  /* 0x000002f000017945 */ /* 0x000fe20003800000 */
[----:B0-----:R-:W-:Y:S02]  /*12b60*/  IMAD.MOV.U32 R5, RZ, RZ, R10 ;  /* 0x000000ffff057224 */ /* 0x001fe400078e000a */
[----:B------:R-:W-:Y:S02]  /*12b70*/  IMAD R6, R8, UR4, RZ ;  /* 0x0000000408067c24 */ /* 0x000fe4000f8e02ff */
[----:B------:R-:W-:-:S04]  /*12b80*/  IMAD.WIDE.U32 R4, R3, UR4, R4 ;  /* 0x0000000403047c25 */ /* 0x000fc8000f8e0004 */
[----:B------:R-:W-:Y:S01]  /*12b90*/  IMAD R3, R3, UR5, R6 ;  /* 0x0000000503037c24 */ /* 0x000fe2000f8e0206 */
[----:B------:R-:W-:Y:S01]  /*12ba0*/  ULDC.64 UR4, c[0x0][0xae0] ;  /* 0x0002b80000047ab9 */ /* 0x000fe20000000a00 */
[----:B-12---:R-:W-:Y:S02]  /*12bb0*/  IMAD R13, R229, -0x80, R0 ;  /* 0xffffff80e50d7824 */ /* 0x006fe400078e0200 */
[----:B------:R-:W-:Y:S01]  /*12bc0*/  IMAD R6, R9, UR4, RZ ;  /* 0x0000000409067c24 */ /* 0x000fe2000f8e02ff */
[----:B------:R-:W-:Y:S01]  /*12bd0*/  IADD3 R5, R5, R3, RZ ;  /* 0x0000000305057210 */ /* 0x000fe20007ffe0ff */
[C---:B------:R-:W-:Y:S01]  /*12be0*/  VIADD R0, R206.reuse, 0x20 ;  /* 0x00000020ce007836 */ /* 0x040fe20000000000 */
[-C--:B------:R-:W-:Y:S01]  /*12bf0*/  ISETP.GE.AND P1, PT, R206, R13.reuse, PT ;  /* 0x0000000dce00720c */ /* 0x080fe20003f26270 */
[C---:B------:R-:W-:Y:S01]  /*12c00*/  IMAD R3, R213.reuse, UR5, R6 ;  /* 0x00000005d5037c24 */ /* 0x040fe2000f8e0206 */
[----:B------:R-:W-:Y:S01]  /*12c10*/  SHF.R.S32.HI R9, RZ, 0x1f, R206 ;  /* 0x0000001fff097819 */ /* 0x000fe200000114ce */
[----:B------:R-:W-:Y:S01]  /*12c20*/  IMAD.WIDE.U32 R4, R213, UR4, R4 ;  /* 0x00000004d5047c25 */ /* 0x000fe2000f8e0004 */
[----:B------:R-:W-:Y:S01]  /*12c30*/  ULDC.64 UR4, c[0x0][0xae8] ;  /* 0x0002ba0000047ab9 */ /* 0x000fe20000000a00 */
[----:B------:R-:W-:-:S02]  /*12c40*/  ISETP.GE.AND P0, PT, R0, R13, PT ;  /* 0x0000000d0000720c */ /* 0x000fc40003f06270 */
[----:B------:R-:W-:Y:S02]  /*12c50*/  IMAD.IADD R5, R5, 0x1, R3 ;  /* 0x0000000105057824 */ /* 0x000fe400078e0203 */
[----:B------:R-:W-:Y:S02]  /*12c60*/  IMAD R0, R234, UR4, RZ ;  /* 0x00000004ea007c24 */ /* 0x000fe4000f8e02ff */
[----:B------:R-:W-:-:S04]  /*12c70*/  IMAD.WIDE.U32 R6, R11, UR4, R4 ;  /* 0x000000040b067c25 */ /* 0x000fc8000f8e0004 */
[----:B------:R-:W-:Y:S01]  /*12c80*/  IMAD R3, R11, UR5, R0 ;  /* 0x000000050b037c24 */ /* 0x000fe2000f8e0200 */
[----:B------:R-:W-:Y:S01]  /*12c90*/  IADD3 R0, R206, 0x40, RZ ;  /* 0x00000040ce007810 */ /* 0x000fe20007ffe0ff */
[----:B------:R-:W-:Y:S02]  /*12ca0*/  IMAD.MOV.U32 R8, RZ, RZ, R206 ;  /* 0x000000ffff087224 */ /* 0x000fe400078e00ce */
[----:B------:R-:W-:Y:S02]  /*12cb0*/  IMAD.IADD R11, R7, 0x1, R3 ;  /* 0x00000001070b7824 */ /* 0x000fe400078e0203 */
[----:B------:R-:W-:Y:S01]  /*12cc0*/  IMAD.WIDE R8, R229, 0x80, R8 ;  /* 0x00000080e5087825 */ /* 0x000fe200078e0208 */
        /* <DEDUP_REMOVED lines=9> */
[----:B------:R-:W-:Y:S01]  /*12d60*/  IMAD.MOV.U32 R4, RZ, RZ, R6 ;  /* 0x000000ffff047224 */ /* 0x000fe200078e0006 */
[C---:B------:R-:W-:Y:S01]  /*12d70*/  IADD3 R10, R205.reuse, 0xc0, RZ ;  /* 0x000000c0cd0a7810 */ /* 0x040fe20007ffe0ff */
[C---:B------:R-:W-:Y:S01]  /*12d80*/  IMAD R3, R8.reuse, UR7, R3 ;  /* 0x0000000708037c24 */ /* 0x040fe2000f8e0203 */
[----:B------:R-:W-:Y:S01]  /*12d90*/  ISETP.GE.AND P2, PT, R205, UR4, PT ;  /* 0x00000004cd007c0c */ /* 0x000fe2000bf46270 */
[----:B------:R-:W-:Y:S01]  /*12da0*/  IMAD.WIDE.U32 R4, R8, UR6, R4 ;  /* 0x0000000608047c25 */ /* 0x000fe2000f8e0004 */
[----:B------:R-:W-:Y:S01]  /*12db0*/  ISETP.GE.AND P5, PT, R10, UR4, PT ;  /* 0x000000040a007c0c */ /* 0x000fe2000bfa6270 */
[----:B------:R-:W-:-:S02]  /*12dc0*/  ULDC.64 UR6, c[0x0][0xa80] ;  /* 0x0002a00000067ab9 */ /* 0x000fc40000000a00 */
[----:B------:R-:W-:Y:S01]  /*12dd0*/  IMAD.IADD R3, R5, 0x1, R3 ;  /* 0x0000000105037824 */ /* 0x000fe200078e0203 */
[----:B------:R-:W-:-:S04]  /*12de0*/  LEA R14, P1, R4, UR6, 0x1 ;  /* 0x00000006040e7c11 */ /* 0x000fc8000f8208ff */
[----:B------:R-:W-:-:S05]  /*12df0*/  LEA.HI.X R15, R4, UR7, R3, 0x1, P1 ;  /* 0x00000007040f7c11 */ /* 0x000fca00088f0c03 */
[----:B------:R0:W-:Y:S04]  /*12e00*/  @!P2 STG.E.128 desc[UR40][R14.64], RZ ;  /* 0x000000ff0e00a986 */ /* 0x0001e8000c101d28 */
[----:B------:R0:W-:Y:S04]  /*12e10*/  @!P3 STG.E.128 desc[UR40][R14.64+0x80], RZ ;  /* 0x000080ff0e00b986 */ /* 0x0001e8000c101d28 */
[----:B------:R0:W-:Y:S04]  /*12e20*/  @!P4 STG.E.128 desc[UR40][R14.64+0x100], RZ ;  /* 0x000100ff0e00c986 */ /* 0x0001e8000c101d28 */
[----:B------:R0:W-:Y:S02]  /*12e30*/  @!P5 STG.E.128 desc[UR40][R14.64+0x180], RZ ;  /* 0x000180ff0e00d986 */ /* 0x0001e4000c101d28 */
.L_x_11111:
[----:B------:R-:W-:Y:S05]  /*12e40*/  BSYNC B1 ;  /* 0x0000000000017941 */ /* 0x000fea0003800000 */
.L_x_11110:
[----:B------:R-:W-:Y:S01]  /*12e50*/  BSSY B1, `(.L_x_11112) ;  /* 0x000001c000017945 */ /* 0x000fe20003800000 */
[----:B------:R-:W-:Y:S02]  /*12e60*/  ISETP.GE.AND P1, PT, R0, R13, PT ;  /* 0x0000000d0000720c */ /* 0x000fe40003f26270 */
[----:B------:R-:W-:Y:S01]  /*12e70*/  IADD3 R10, R206, 0x60, RZ ;  /* 0x00000060ce0a7810 */ /* 0x000fe20007ffe0ff */
        /* <DEDUP_REMOVED lines=25> */
.L_x_11113:
[----:B------:R-:W-:Y:S05]  /*13010*/  BSYNC B1 ;  /* 0x0000000000017941 */ /* 0x000fea0003800000 */
.L_x_11112:
[----:B------:R-:W-:Y:S01]  /*13020*/  BSSY B1, `(.L_x_11114) ;  /* 0x000001b000017945 */ /* 0x000fe20003800000 */
[----:B------:R-:W-:-:S03]  /*13030*/  ISETP.GE.AND P0, PT, R10, R13, PT ;  /* 0x0000000d0a00720c */ /* 0x000fc60003f06270 */
[----:B------:R-:W-:Y:S10]  /*13040*/  @P1 BRA `(.L_x_11115) ;  /* 0x0000000000601947 */ /* 0x000ff40003800000 */
[----:B------:R-:W-:Y:S01]  /*13050*/  IADD3 R3, P1, R8, 0x40, RZ ;  /* 0x0000004008037810 */ /* 0x000fe20007f3e0ff */
[C---:B------:R-:W-:Y:S01]  /*13060*/  VIADD R5, R205.reuse, 0x80 ;  /* 0x00000080cd057836 */ /* 0x040fe20000000000 */
[C---:B------:R-:W-:Y:S01]  /*13070*/  IADD3 R4, R205.reuse, 0x40, RZ ;  /* 0x00000040cd047810 */ /* 0x040fe20007ffe0ff */
        /* <DEDUP_REMOVED lines=21> */
.L_x_11115:
[----:B------:R-:W-:Y:S05]  /*131d0*/  BSYNC B1 ;  /* 0x0000000000017941 */ /* 0x000fea0003800000 */
.L_x_11114:
[----:B------:R-:W-:Y:S05]  /*131e0*/  @P0 BRA `(.L_x_11106) ;  /* 0x0000000000600947 */ /* 0x000fea0003800000 */
[----:B------:R-:W-:Y:S01]  /*131f0*/  IADD3 R3, P0, R8, 0x60, RZ ;  /* 0x0000006008037810 */ /* 0x000fe20007f1e0ff */
[C---:B------:R-:W-:Y:S01]  /*13200*/  VIADD R0, R205.reuse, 0x40 ;  /* 0x00000040cd007836 */ /* 0x040fe20000000000 */
[----:B------:R-:W-:Y:S01]  /*13210*/  MOV R5, R11 ;  /* 0x0000000b00057202 */ /* 0x000fe20000000f00 */
[----:B------:R-:W-:Y:S01]  /*13220*/  ULDC UR4, c[0x0][0xa8c] ;  /* 0x0002a30000047ab9 */ /* 0x000fe20000000800 */
[----:B------:R-:W-:Y:S01]  /*13230*/  ULDC.64 UR6, c[0x0][0xad8] ;  /* 0x0002b60000067ab9 */ /* 0x000fe20000000a00 */
[----:B------:R-:W-:Y:S01]  /*13240*/  IMAD.X R8, RZ, RZ, R9, P0 ;  /* 0x000000ffff087224 */ /* 0x000fe200000e0609 */
[----:B------:R-:W-:Y:S01]  /*13250*/  ISETP.GE.AND P2, PT, R0, UR4, PT ;  /* 0x0000000400007c0c */ /* 0x000fe2000bf46270 */
[----:B------:R-:W-:Y:S01]  /*13260*/  IMAD.MOV.U32 R4, RZ, RZ, R6 ;  /* 0x000000ffff047224 */ /* 0x000fe200078e0006 */
[C---:B------:R-:W-:Y:S01]  /*13270*/  IADD3 R0, R205.reuse, 0xc0, RZ ;  /* 0x000000c0cd007810 */ /* 0x040fe20007ffe0ff */
        /* <DEDUP_REMOVED lines=15> */
.L_x_11106:
[----:B------:R-:W-:Y:S05]  /*13370*/  BSYNC B0 ;  /* 0x0000000000007941 */ /* 0x000fea0003800000 */
.L_x_11097:
[----:B------:R-:W-:Y:S02]  /*13380*/  ULDC UR4, c[0x0][0xc14] ;  /* 0x0003050000047ab9 */ /* 0x000fe40000000800 */
[----:B----4-:R-:W-:-:S13]  /*13390*/  ISETP.GE.AND P0, PT, R203, UR4, PT ;  /* 0x00000004cb007c0c */ /* 0x010fda000bf06270 */
[----:B------:R-:W-:Y:S05]  /*133a0*/  @!P0 BRA `(.L_x_11116) ;  /* 0xfffffed800f48947 */ /* 0x000fea000383ffff */
[----:B------:R-:W-:Y:S05]  /*133b0*/  BRA `(.L_x_10962) ;  /* 0x0000005800b47947 */ /* 0x000fea0003800000 */
.L_x_10960:
        /* <DEDUP_REMOVED lines=61> */
.L_x_11121:
        /* <DEDUP_REMOVED lines=15> */
.L_x_11120:
[----:B------:R-:W-:Y:S05]  /*13880*/  BSYNC B0 ;  /* 0x0000000000007941 */ /* 0x000fea0003800000 */
.L_x_11119:
        /* <DEDUP_REMOVED lines=25> */
.L_x_11117:
        /* <DEDUP_REMOVED lines=20> */
.L_x_11122:
        /* <DEDUP_REMOVED lines=56> */
.L_x_11118:
[----:B------:R-:W-:Y:S01]  /*13ee0*/  IMAD.MOV.U32 R17, RZ, RZ, RZ ;  /* 0x000000ffff117224 */ /* 0x000fe200078e00ff */
[----:B------:R-:W-:Y:S01]  /*13ef0*/  MOV R16, UR6 ;  /* 0x0000000600107c02 */ /* 0x000fe20008000f00 */
[----:B------:R-:W-:-:S07]  /*13f00*/  IMAD.MOV.U32 R18, RZ, RZ, RZ ;  /* 0x000000ffff127224 */ /* 0x000fce00078e00ff */
.L_x_11123:
        /* <DEDUP_REMOVED lines=22> */
.L_x_11208:
        /* <DEDUP_REMOVED lines=57> */
.L_x_11125:
        /* <DEDUP_REMOVED lines=14> */
.L_x_11126:
[----:B------:R-:W-:Y:S05]  /*144e0*/  @!P3 BRA `(.L_x_11127) ;  /* 0x00000000000cb947 */ /* 0x000fea0003800000 */
[----:B------:R-:W2:Y:S04]  /*144f0*/  LDG.E R9, desc[UR40][R6.64] ;  /* 0x0000002806097981 */ /* 0x000ea8000c1e1900 */
[----:B------:R-:W2:Y:S02]  /*14500*/  LDG.E R6, desc[UR40][R6.64+0x4] ;  /* 0x0000042806067981 */ /* 0x000ea4000c1e1900 */
[----:B--2---:R-:W-:-:S07]  /*14510*/  IADD3 R9, -R9, R6, RZ ;  /* 0x0000000609097210 */ /* 0x004fce0007ffe1ff */
.L_x_11127:
[----:B0-----:R-:W2:Y:S01]  /*14520*/  @P1 LDG.E R2, desc[UR40][R4.64] ;  /* 0x0000002804021981 */ /* 0x001ea2000c1e1900 */
[----:B-----5:R-:W-:-:S03]  /*14530*/  IMAD.IADD R9, R9, 0x1, -R8 ;  /* 0x0000000109097824 */ /* 0x020fc600078e0a08 */
[----:B------:R-:W2:Y:S01]  /*14540*/  @P1 LDG.E R4, desc[UR40][R4.64+0x4] ;  /* 0x0000042804041981 */ /* 0x000ea2000c1e1900 */
[----:B------:R-:W-:Y:S01]  /*14550*/  LEA R3, R17, 0xdf, 0x7 ;  /* 0x000000df11037811 */ /* 0x000fe200078e38ff */
[----:B------:R-:W-:Y:S01]  /*14560*/  BSSY B0, `(.L_x_11128) ;  /* 0x00000ee000007945 */ /* 0x000fe20003800000 */
[----:B------:R-:W-:Y:S01]  /*14570*/  PLOP3.LUT P2, PT, PT, PT, PT, 0x80, 0x0 ;  /* 0x000000000000781c */ /* 0x000fe20003f4f070 */
[----:B--2---:R-:W-:-:S04]  /*14580*/  @P1 IMAD.IADD R0, R4, 0x1, -R2 ;  /* 0x0000000104001824 */ /* 0x004fc800078e0a02 */
[----:B------:R-:W-:-:S05]  /*14590*/  IMAD.IADD R2, R9, 0x1, R0 ;  /* 0x0000000109027824 */ /* 0x000fca00078e0200 */
[C---:B------:R-:W-:Y:S02]  /*145a0*/  IADD3 R3, R2.reuse, R3, -R10 ;  /* 0x0000000302037210 */ /* 0x040fe40007ffe80a */
[----:B------:R-:W-:-:S05]  /*145b0*/  IADD3 R2, R2, 0x5f, RZ ;  /* 0x0000005f02027810 */ /* 0x000fca0007ffe0ff */
[----:B------:R-:W-:-:S04]  /*145c0*/  IMAD.HI R2, R2, 0x2aaaaaab, RZ ;  /* 0x2aaaaaab02027827 */ /* 0x000fc800078e02ff */
[----:B------:R-:W-:Y:S01]  /*145d0*/  IMAD.HI R3, R3, 0x2aaaaaab, RZ ;  /* 0x2aaaaaab03037827 */ /* 0x000fe200078e02ff */
[----:B------:R-:W-:-:S04]  /*145e0*/  SHF.R.U32.HI R4, RZ, 0x1f, R2 ;  /* 0x0000001fff047819 */ /* 0x000fc80000011602 */
[----:B------:R-:W-:Y:S02]  /*145f0*/  LEA.HI.SX32 R4, R2, R4, 0x1c ;  /* 0x0000000402047211 */ /* 0x000fe400078fe2ff */
[----:B------:R-:W-:-:S04]  /*14600*/  SHF.R.U32.HI R2, RZ, 0x1f, R3 ;  /* 0x0000001fff027819 */ /* 0x000fc80000011603 */
[----:B------:R-:W-:-:S04]  /*14610*/  LEA.HI.SX32 R2, R3, R2, 0x1c ;  /* 0x0000000203027211 */ /* 0x000fc800078fe2ff */
[----:B------:R-:W-:-:S05]  /*14620*/  VIMNMX R6, R4, R2, PT ;  /* 0x0000000204067248 */ /* 0x000fca0003fe0100 */
[--C-:B------:R-:W-:Y:S02]  /*14630*/  IMAD R2, R6, 0x60, -R9.reuse ;  /* 0x0000006006027824 */ /* 0x100fe400078e0a09 */
[----:B------:R-:W-:-:S03]  /*14640*/  IMAD.MOV R9, RZ, RZ, -R9 ;  /* 0x000000ffff097224 */ /* 0x000fc600078e0a09 */
[----:B------:R-:W-:Y:S02]  /*14650*/  VIMNMX R2, R2, R0, PT ;  /* 0x0000000002027248 */ /* 0x000fe40003fe0100 */
[----:B------:R-:W-:-:S04]  /*14660*/  VIMNMX R9, RZ, R9, !PT ;  /* 0x00000009ff097248 */ /* 0x000fc80007fe0100 */
[----:B------:R-:W-:Y:S01]  /*14670*/  ISETP.GT.AND P0, PT, R2, R9, PT ;  /* 0x000000090200720c */ /* 0x000fe20003f04270 */
[----:B------:R0:W-:-:S12]  /*14680*/  STL [R1+0x1c], R6 ;  /* 0x00001c0601007387 */ /* 0x0001d80000100800 */
[----:B------:R-:W-:Y:S02]  /*14690*/  @P0 VIADD R4, R2, 0x5f ;  /* 0x0000005f02040836 */ /* 0x000fe40000000000 */
[----:B------:R-:W-:-:S04]  /*146a0*/  IMAD.WIDE.U32 R2, R9, -0x55555555, RZ ;  /* 0xaaaaaaab09027825 */ /* 0x000fc800078e00ff */
[----:B------:R-:W-:Y:S01]  /*146b0*/  @P0 IMAD.HI R4, R4, 0x2aaaaaab, RZ ;  /* 0x2aaaaaab04040827 */ /* 0x000fe200078e02ff */
[----:B------:R-:W-:-:S04]  /*146c0*/  SHF.R.U32.HI R0, RZ, 0x6, R3 ;  /* 0x00000006ff007819 */ /* 0x000fc80000011603 */
[----:B------:R-:W-:Y:S01]  /*146d0*/  @P0 SHF.R.U32.HI R3, RZ, 0x1f, R4 ;  /* 0x0000001fff030819 */ /* 0x000fe20000011604 */
[----:B------:R-:W-:-:S03]  /*146e0*/  IMAD.MOV.U32 R2, RZ, RZ, R0 ;  /* 0x000000ffff027224 */ /* 0x000fc600078e0000 */
[----:B------:R-:W-:-:S04]  /*146f0*/  @P0 LEA.HI.SX32 R2, R4, R3, 0x1c ;  /* 0x0000000304020211 */ /* 0x000fc800078fe2ff */
[----:B------:R-:W-:-:S13]  /*14700*/  ISETP.GT.AND P0, PT, R2, R0, PT ;  /* 0x000000000200720c */ /* 0x000fda0003f04270 */
[----:B0-----:R-:W-:Y:S05]  /*14710*/  @!P0 BRA `(.L_x_11129) ;  /* 0x0000000c00488947 */ /* 0x001fea0003800000 */
        /* <DEDUP_REMOVED lines=10> */
.L_x_11278:
[----:B------:R-:W-:-:S03]  /*147c0*/  UMOV UR4, 0xffffffff ;  /* 0xffffffff00047882 */ /* 0x000fc60000000000 */
[----:B------:R-:W-:Y:S05]  /*147d0*/  BRA.DIV UR4, `(.L_x_11131) ;  /* 0x0000005604947947 */ /* 0x000fea000b800000 */
[----:B------:R-:W-:-:S13]  /*147e0*/  ELECT P6, URZ, PT ;  /* 0x00000000003f782f */ /* 0x000fda00038c0000 */
.L_x_11281:
        /* <DEDUP_REMOVED lines=12> */
.L_x_11282:
[----:B------:R-:W-:Y:S05]  /*148b0*/  BSYNC B1 ;  /* 0x0000000000017941 */ /* 0x000fea0003800000 */
.L_x_11132:
        /* <DEDUP_REMOVED lines=8> */
.L_x_11283:
        /* <DEDUP_REMOVED lines=11> */
.L_x_11137:
        /* <DEDUP_REMOVED lines=19> */
.L_x_11284:
        /* <DEDUP_REMOVED lines=8> */
.L_x_11139:
        /* <DEDUP_REMOVED lines=31> */
.L_x_11135:
[----:B------:R-:W-:Y:S05]  /*14d90*/  BSYNC B1 ;  /* 0x0000000000017941 */ /* 0x000fea0003800000 */
.L_x_11134:
        /* <DEDUP_REMOVED lines=13> */
[C---:B------:R-:W-:Y:S02]  /*14e70*/  IMAD R5, R2.reuse, 0x60, R20 ;  /* 0x0000006002057824 */ /* 0x040fe400078e0214 */
[----:B------:R-:W-:Y:S02]  /*14e80*/  VIADD R2, R2, 0xffffffff ;  /* 0xffffffff02027836 */ /* 0x000fe40000000000 */
[----:B------:R-:W-:-:S07]  /*14e90*/  VIADD R5, R5, 0xffffff40 ;  /* 0xffffff4005057836 */ /* 0x000fce0000000000 */
.L_x_11146:
        /* <DEDUP_REMOVED lines=9> */
.L_x_11285:
        /* <DEDUP_REMOVED lines=11> */
.L_x_11143:
        /* <DEDUP_REMOVED lines=17> */
.L_x_11286:
        /* <DEDUP_REMOVED lines=8> */
.L_x_11145:
        /* <DEDUP_REMOVED lines=31> */
.L_x_11141:
[----:B------:R-:W-:Y:S05]  /*15360*/  BSYNC B1 ;  /* 0x0000000000017941 */ /* 0x000fea0003800000 */
.L_x_11140:
        /* <DEDUP_REMOVED lines=13> */
.L_x_11129:
[----:B------:R-:W-:Y:S05]  /*15440*/  BSYNC B0 ;  /* 0x0000000000007941 */ /* 0x000fea0003800000 */
.L_x_11128:
        /* <DEDUP_REMOVED lines=23> */
.L_x_11148:
        /* <DEDUP_REMOVED lines=15> */
[----:B0-----:R-:W-:Y:S01]  /*156b0*/  MOV R8, 0x70 ;  /* 0x0000007000087802 */ /* 0x001fe20000000f00 */
[----:B------:R-:W-:Y:S02]  /*156c0*/  IMAD.U32 R7, RZ, RZ, UR9 ;  /* 0x00000009ff077e24 */ /* 0x000fe4000f8e00ff */
[----:B------:R-:W-:-:S02]  /*156d0*/  IMAD.U32 R10, RZ, RZ, UR4 ;  /* 0x00000004ff0a7e24 */ /* 0x000fc4000f8e00ff */
[----:B------:R-:W-:Y:S02]  /*156e0*/  IMAD.U32 R11, RZ, RZ, UR5 ;  /* 0x00000005ff0b7e24 */ /* 0x000fe4000f8e00ff */
[----:B------:R-:W-:Y:S02]  /*156f0*/  IMAD.MOV.U32 R12, RZ, RZ, 0x1 ;  /* 0x00000001ff0c7424 */ /* 0x000fe400078e00ff */
[----:B------:R-:W-:-:S07]  /*15700*/  IMAD.MOV.U32 R13, RZ, RZ, RZ ;  /* 0x000000ffff0d7224 */ /* 0x000fce00078e00ff */
[----:B------:R-:W-:-:S07]  /*15710*/  LEPC R20, `(.L_x_11150) ;  /* 0x000000001014794e */ /* 0x000fce0000000000 */
[----:B-1----:R-:W-:Y:S05]  /*15720*/  CALL.ABS.NOINC R2 ;  /* 0x0000000002007343 */ /* 0x002fea0003c00000 */
.L_x_11150:
        /* <DEDUP_REMOVED lines=14> */
[----:B0-----:R-:W-:-:S02]  /*15810*/  IMAD.U32 R7, RZ, RZ, UR9 ;  /* 0x00000009ff077e24 */ /* 0x001fc4000f8e00ff */
[----:B------:R-:W-:Y:S02]  /*15820*/  IMAD.U32 R11, RZ, RZ, UR5 ;  /* 0x00000005ff0b7e24 */ /* 0x000fe4000f8e00ff */
[----:B------:R-:W-:Y:S02]  /*15830*/  IMAD.MOV.U32 R8, RZ, RZ, 0x70 ;  /* 0x00000070ff087424 */ /* 0x000fe400078e00ff */
[----:B-1----:R-:W-:-:S07]  /*15840*/  IMAD.MOV.U32 R12, RZ, RZ, 0x1 ;  /* 0x00000001ff0c7424 */ /* 0x002fce00078e00ff */
[----:B------:R-:W-:-:S07]  /*15850*/  LEPC R20, `(.L_x_11152) ;  /* 0x000000001014794e */ /* 0x000fce0000000000 */
[----:B--2---:R-:W-:Y:S05]  /*15860*/  CALL.ABS.NOINC R2 ;  /* 0x0000000002007343 */ /* 0x004fea0003c00000 */
.L_x_11152:
        /* <DEDUP_REMOVED lines=16> */
.L_x_11151:
        /* <DEDUP_REMOVED lines=25> */
[----:B------:R-:W2:Y:S01]  /*15b00*/  @P0 LDC R6, c[0x0][0x430] ;  /* 0x00010c00ff060b82 */ /* 0x000ea20000000800 */
[----:B0-----:R-:W-:-:S05]  /*15b10*/  @P0 IMAD.HI.U32 R5, R18, R5, RZ ;  /* 0x0000000512050227 */ /* 0x001fca00078e00ff */
[----:B--2---:R-:W-:Y:S02]  /*15b20*/  @P0 SHF.R.U32.HI R4, RZ, R6, R5 ;  /* 0x00000006ff040219 */ /* 0x004fe40000011605 */
[----:B------:R-:W-:-:S04]  /*15b30*/  ISETP.NE.U32.AND P0, PT, RZ, UR4, PT ;  /* 0x00000004ff007c0c */ /* 0x000fc8000bf05070 */
[----:B------:R-:W-:-:S04]  /*15b40*/  ISETP.NE.AND.EX P0, PT, RZ, UR5, PT, P0 ;  /* 0x00000005ff007c0c */ /* 0x000fc8000bf05300 */
[----:B-1----:R-:W-:-:S09]  /*15b50*/  SEL R2, R7, RZ, !P0 ;  /* 0x000000ff07027207 */ /* 0x002fd20004000000 */
.L_x_11153:
        /* <DEDUP_REMOVED lines=19> */
.L_x_11289:
[----:B------:R-:W-:Y:S01]  /*15c90*/  UMOV UR4, 0xffffffff ;  /* 0xffffffff00047882 */ /* 0x000fe20000000000 */
[----:B------:R-:W-:Y:S02]  /*15ca0*/  SHF.R.S32.HI R8, RZ, 0x1f, R0 ;  /* 0x0000001fff087819 */ /* 0x000fe40000011400 */
[----:B------:R-:W-:Y:S05]  /*15cb0*/  BRA.DIV UR4, `(.L_x_11155) ;  /* 0x0000004604147947 */ /* 0x000fea000b800000 */
[----:B------:R-:W-:-:S13]  /*15cc0*/  ELECT P6, URZ, PT ;  /* 0x00000000003f782f */ /* 0x000fda00038c0000 */
.L_x_11292:
        /* <DEDUP_REMOVED lines=22> */
.L_x_11157:
        /* <DEDUP_REMOVED lines=9> */
.L_x_11293:
        /* <DEDUP_REMOVED lines=11> */
.L_x_11159:
        /* <DEDUP_REMOVED lines=22> */
.L_x_11156:
        /* <DEDUP_REMOVED lines=30> */
.L_x_11294:
[----:B------:R-:W-:Y:S05]  /*162b0*/  BSYNC B0 ;  /* 0x0000000000007941 */ /* 0x000fea0003800000 */
.L_x_11160:
        /* <DEDUP_REMOVED lines=11> */
.L_x_11295:
        /* <DEDUP_REMOVED lines=11> */
.L_x_11165:
        /* <DEDUP_REMOVED lines=37> */
.L_x_11163:
[----:B------:R-:W-:Y:S05]  /*16670*/  BSYNC B0 ;  /* 0x0000000000007941 */ /* 0x000fea0003800000 */
.L_x_11162:
        /* <DEDUP_REMOVED lines=21> */
[----:B------:R-:W-:Y:S02]  /*167d0*/  ISETP.NE.U32.AND P0, PT, R20, RZ, PT ;  /* 0x000000ff1400720c */ /* 0x000fe40003f05070 */
[----:B------:R-:W-:Y:S02]  /*167e0*/  MOV R2, R7 ;  /* 0x0000000700027202 */ /* 0x000fe40000000f00 */
        /* <DEDUP_REMOVED lines=19> */
.L_x_11172:
[----:B------:R-:W2:Y:S01]  /*16920*/  S2R R5, SR_CgaCtaId ;  /* 0x0000000000057919 */ /* 0x000ea20000008800 */
[----:B------:R-:W-:-:S04]  /*16930*/  MOV R3, 0x400 ;  /* 0x0000040000037802 */ /* 0x000fc80000000f00 */
[----:B--2---:R-:W-:Y:S02]  /*16940*/  LEA R3, R5, R3, 0x18 ;  /* 0x0000000305037211 */ /* 0x004fe400078ec0ff */
[----:B------:R-:W-:Y:S02]  /*16950*/  SHF.L.U32 R5, R9, 0x1f, RZ ;  /* 0x0000001f09057819 */ /* 0x000fe400000006ff */
[----:B------:R-:W-:-:S04]  /*16960*/  LEA R3, R12, R3, 0x3 ;  /* 0x000000030c037211 */ /* 0x000fc800078e18ff */
[----:B------:R-:W2:Y:S02]  /*16970*/  SYNCS.PHASECHK.TRANS64.TRYWAIT P0, [R3+URZ+0x22840], R5 ;  /* 0x02284005030075a7 */ /* 0x000ea4000800017f */
[----:B--2---:R-:W-:Y:S05]  /*16980*/  @!P0 BRA `(.L_x_11173) ;  /* 0x0000003800488947 */ /* 0x004fea0003800000 */
.L_x_11296:
        /* <DEDUP_REMOVED lines=11> */
.L_x_11174:
        /* <DEDUP_REMOVED lines=22> */
.L_x_11297:
        /* <DEDUP_REMOVED lines=8> */
.L_x_11176:
        /* <DEDUP_REMOVED lines=34> */
.L_x_11171:
[----:B------:R-:W-:Y:S05]  /*16e40*/  BSYNC B2 ;  /* 0x0000000000027941 */ /* 0x000fea0003800000 */
.L_x_11170:
[----:B------:R-:W2:Y:S02]  /*16e50*/  LDL.LU R2, [R1+0x1c] ;  /* 0x00001c0001027983 */ /* 0x000ea40000300800 */
[----:B--2---:R-:W-:-:S07]  /*16e60*/  VIADD R5, R2, 0xfffffffd ;  /* 0xfffffffd02057836 */ /* 0x004fce0000000000 */
.L_x_11169:
[----:B------:R-:W-:Y:S05]  /*16e70*/  BSYNC B1 ;  /* 0x0000000000017941 */ /* 0x000fea0003800000 */
.L_x_11168:
[----:B------:R-:W-:-:S13]  /*16e80*/  ISETP.NE.AND P0, PT, R7, RZ, PT ;  /* 0x000000ff0700720c */ /* 0x000fda0003f05270 */
[----:B------:R-:W-:Y:S05]  /*16e90*/  @!P0 BRA `(.L_x_11167) ;  /* 0x0000000c009c8947 */ /* 0x000fea0003800000 */
.L_x_11191:
[----:B0-----:R-:W0:Y:S04]  /*16ea0*/  LDL.LU R3, [R1] ;  /* 0x0000000001037983 */ /* 0x001e280000300800 */
[----:B------:R-:W2:Y:S01]  /*16eb0*/  LDL.LU R2, [R1+0x8] ;  /* 0x0000080001027983 */ /* 0x000ea20000300800 */
[----:B------:R-:W-:Y:S05]  /*16ec0*/  YIELD ;  /* 0x0000000000007946 */ /* 0x000fea0003800000 */
[----:B------:R-:W-:Y:S01]  /*16ed0*/  BSSY B1, `(.L_x_11177) ;  /* 0x000006d000017945 */ /* 0x000fe20003800000 */
[----:B0-----:R-:W-:-:S04]  /*16ee0*/  IADD3 R9, R3, 0x1, RZ ;  /* 0x0000000103097810 */ /* 0x001fc80007ffe0ff */
        /* <DEDUP_REMOVED lines=11> */
[----:B------:R-:W-:Y:S02]  /*16fa0*/  ULDC.64 UR6, c[0x0][0x408] ;  /* 0x0001020000067ab9 */ /* 0x000fe40000000a00 */
[----:B------:R-:W-:Y:S01]  /*16fb0*/  IMAD R7, R8, UR6, RZ ;  /* 0x0000000608077c24 */ /* 0x000fe2000f8e02ff */
[----:B0-----:R-:W-:-:S13]  /*16fc0*/  ISETP.NE.AND P0, PT, R6, 0x1, PT ;  /* 0x000000010600780c */ /* 0x001fda0003f05270 */
[----:B------:R-:W0:Y:S02]  /*16fd0*/  @P0 LDC.64 R2, c[0x0][0x420] ;  /* 0x00010800ff020b82 */ /* 0x000e240000000a00 */
[----:B0-----:R-:W-:-:S04]  /*16fe0*/  @P0 IMAD.HI.U32 R12, R5, R2, RZ ;  /* 0x00000002050c0227 */ /* 0x001fc800078e00ff */
[----:B------:R-:W-:Y:S01]  /*16ff0*/  IMAD.MOV.U32 R2, RZ, RZ, R5 ;  /* 0x000000ffff027224 */ /* 0x000fe200078e0005 */
[----:B------:R-:W-:-:S04]  /*17000*/  @P0 SHF.R.U32.HI R2, RZ, R3, R12 ;  /* 0x00000003ff020219 */ /* 0x000fc8000001160c */
[--C-:B------:R-:W-:Y:S01]  /*17010*/  SHF.R.S32.HI R3, RZ, 0x1f, R2.reuse ;  /* 0x0000001fff037819 */ /* 0x100fe20000011402 */
[----:B------:R-:W-:-:S04]  /*17020*/  IMAD.MOV R11, RZ, RZ, -R2 ;  /* 0x000000ffff0b7224 */ /* 0x000fc800078e0a02 */
[----:B------:R-:W-:Y:S02]  /*17030*/  IMAD R11, R6, R11, R5 ;  /* 0x0000000b060b7224 */ /* 0x000fe400078e0205 */
[C---:B------:R-:W-:Y:S02]  /*17040*/  IMAD R6, R0.reuse, UR7, R7 ;  /* 0x0000000700067c24 */ /* 0x040fe4000f8e0207 */
[----:B------:R-:W-:-:S05]  /*17050*/  IMAD.WIDE.U32 R2, R0, UR6, R2 ;  /* 0x0000000600027c25 */ /* 0x000fca000f8e0002 */
[----:B------:R-:W-:Y:S02]  /*17060*/  IADD3 R3, R6, R3, RZ ;  /* 0x0000000306037210 */ /* 0x000fe40007ffe0ff */
[----:B------:R-:W-:-:S04]  /*17070*/  LEA R6, P0, R2, UR4, 0x2 ;  /* 0x0000000402067c11 */ /* 0x000fc8000f8010ff */
[----:B------:R-:W-:-:S05]  /*17080*/  LEA.HI.X R7, R2, UR5, R3, 0x2, P0 ;  /* 0x0000000502077c11 */ /* 0x000fca00080f1403 */
[----:B------:R0:W5:Y:S04]  /*17090*/  LDG.E R6, desc[UR40][R6.64] ;  /* 0x0000002806067981 */ /* 0x000168000c1e1900 */
.L_x_11179:
[----:B------:R-:W2:Y:S01]  /*170a0*/  S2R R3, SR_CgaCtaId ;  /* 0x0000000000037919 */ /* 0x000ea20000008800 */
[----:B------:R-:W-:-:S04]  /*170b0*/  MOV R2, 0x400 ;  /* 0x0000040000027802 */ /* 0x000fc80000000f00 */
[----:B--2---:R-:W-:Y:S02]  /*170c0*/  LEA R2, R3, R2, 0x18 ;  /* 0x0000000203027211 */ /* 0x004fe400078ec0ff */
[----:B------:R-:W-:-:S03]  /*170d0*/  SHF.L.U32 R3, R10, 0x1f, RZ ;  /* 0x0000001f0a037819 */ /* 0x000fc600000006ff */
[----:B------:R-:W-:-:S04]  /*170e0*/  IMAD R2, R9, 0x8, R2 ;  /* 0x0000000809027824 */ /* 0x000fc800078e0202 */
[----:B------:R-:W2:Y:S02]  /*170f0*/  SYNCS.PHASECHK.TRANS64.TRYWAIT P0, [R2+URZ+0x22840], R3 ;  /* 0x02284003020075a7 */ /* 0x000ea4000800017f */
[----:B--2---:R-:W-:Y:S05]  /*17100*/  @!P0 BRA `(.L_x_11180) ;  /* 0x0000003000908947 */ /* 0x004fea0003800000 */
.L_x_11298:
        /* <DEDUP_REMOVED lines=11> */
.L_x_11181:
        /* <DEDUP_REMOVED lines=20> */
[----:B0--3--:R-:W-:Y:S05]  /*17300*/  @!P1 BRA `(.L_x_11182) ;  /* 0x0000003000249947 */ /* 0x009fea0003800000 */
.L_x_11299:
        /* <DEDUP_REMOVED lines=8> */
.L_x_11183:
        /* <DEDUP_REMOVED lines=33> */
.L_x_11178:
[----:B------:R-:W-:Y:S05]  /*175a0*/  BSYNC B1 ;  /* 0x0000000000017941 */ /* 0x000fea0003800000 */
.L_x_11177:
        /* <DEDUP_REMOVED lines=16> */
[----:B------:R-:W-:Y:S01]  /*176b0*/  IMAD R7, R8, UR6, RZ ;  /* 0x0000000608077c24 */ /* 0x000fe2000f8e02ff */
        /* <DEDUP_REMOVED lines=8> */
[C---:B------:R-:W-:Y:S02]  /*17740*/  IMAD R6, R0.reuse, UR7, R7 ;  /* 0x0000000700067c24 */ /* 0x040fe4000f8e0207 */
[----:B------:R-:W-:-:S05]  /*17750*/  IMAD.WIDE.U32 R2, R0, UR6, R2 ;  /* 0x0000000600027c25 */ /* 0x000fca000f8e0002 */
[----:B------:R-:W-:Y:S02]  /*17760*/  IADD3 R3, R6, R3, RZ ;  /* 0x0000000306037210 */ /* 0x000fe40007ffe0ff */
[----:B------:R-:W-:-:S04]  /*17770*/  LEA R6, P0, R2, UR4, 0x2 ;  /* 0x0000000402067c11 */ /* 0x000fc8000f8010ff */
[----:B------:R-:W-:-:S05]  /*17780*/  LEA.HI.X R7, R2, UR5, R3, 0x2, P0 ;  /* 0x0000000502077c11 */ /* 0x000fca00080f1403 */
[----:B------:R2:W5:Y:S04]  /*17790*/  LDG.E R6, desc[UR40][R6.64] ;  /* 0x0000002806067981 */ /* 0x000568000c1e1900 */
.L_x_11186:
[----:B------:R-:W3:Y:S01]  /*177a0*/  S2R R3, SR_CgaCtaId ;  /* 0x0000000000037919 */ /* 0x000ee20000008800 */
[----:B------:R-:W-:-:S04]  /*177b0*/  MOV R2, 0x400 ;  /* 0x0000040000027802 */ /* 0x000fc80000000f00 */
[----:B---3--:R-:W-:Y:S02]  /*177c0*/  LEA R2, R3, R2, 0x18 ;  /* 0x0000000203027211 */ /* 0x008fe400078ec0ff */
[----:B------:R-:W-:-:S03]  /*177d0*/  SHF.L.U32 R3, R11, 0x1f, RZ ;  /* 0x0000001f0b037819 */ /* 0x000fc600000006ff */
[----:B------:R-:W-:-:S04]  /*177e0*/  IMAD R2, R12, 0x8, R2 ;  /* 0x000000080c027824 */ /* 0x000fc800078e0202 */
[----:B------:R-:W3:Y:S02]  /*177f0*/  SYNCS.PHASECHK.TRANS64.TRYWAIT P0, [R2+URZ+0x22840], R3 ;  /* 0x02284003020075a7 */ /* 0x000ee4000800017f */
[----:B---3--:R-:W-:Y:S05]  /*17800*/  @!P0 BRA `(.L_x_11187) ;  /* 0x0000002800f88947 */ /* 0x008fea0003800000 */
.L_x_11300:
        /* <DEDUP_REMOVED lines=11> */
.L_x_11188:
        /* <DEDUP_REMOVED lines=22> */
.L_x_11301:
        /* <DEDUP_REMOVED lines=8> */
.L_x_11190:
        /* <DEDUP_REMOVED lines=34> */
.L_x_11185:
[----:B------:R-:W-:Y:S05]  /*17cc0*/  BSYNC B1 ;  /* 0x0000000000017941 */ /* 0x000fea0003800000 */
.L_x_11184:
[C---:B------:R-:W-:Y:S02]  /*17cd0*/  ISETP.GT.AND P0, PT, R5.reuse, 0x1, PT ;  /* 0x000000010500780c */ /* 0x040fe40003f04270 */
[----:B------:R-:W-:-:S05]  /*17ce0*/  IADD3 R2, R5, -0x2, RZ ;  /* 0xfffffffe05027810 */ /* 0x000fca0007ffe0ff */
[----:B------:R-:W-:-:S06]  /*17cf0*/  IMAD.MOV.U32 R5, RZ, RZ, R2 ;  /* 0x000000ffff057224 */ /* 0x000fcc00078e0002 */
[----:B------:R-:W-:Y:S05]  /*17d00*/  @P0 BRA `(.L_x_11191) ;  /* 0xfffffff000640947 */ /* 0x000fea000383ffff */
.L_x_11167:
[----:B------:R-:W-:Y:S05]  /*17d10*/  BSYNC B0 ;  /* 0x0000000000007941 */ /* 0x000fea0003800000 */
.L_x_11166:
[----:B------:R-:W2:Y:S01]  /*17d20*/  LDL.LU R3, [R1] ;  /* 0x0000000001037983 */ /* 0x000ea20000300800 */
[----:B------:R-:W-:Y:S01]  /*17d30*/  BSSY B0, `(.L_x_11192) ;  /* 0x0000016000007945 */ /* 0x000fe20003800000 */
[----:B0-----:R-:W0:Y:S02]  /*17d40*/  S2R R2, SR_TID.X ;  /* 0x0000000000027919 */ /* 0x001e240000002100 */
[----:B0-----:R-:W-:-:S04]  /*17d50*/  LOP3.LUT R2, R2, 0x1f, RZ, 0xc0, !PT ;  /* 0x0000001f02027812 */ /* 0x001fc800078ec0ff */
        /* <DEDUP_REMOVED lines=19> */
.L_x_11193:
[----:B------:R-:W-:Y:S05]  /*17e90*/  BSYNC B0 ;  /* 0x0000000000007941 */ /* 0x000fea0003800000 */
.L_x_11192:
[----:B0-----:R-:W2:Y:S02]  /*17ea0*/  LDL.LU R2, [R1+0x8] ;  /* 0x0000080001027983 */ /* 0x001ea40000300800 */
[----:B--2---:R-:W-:-:S05]  /*17eb0*/  LOP3.LUT R2, R2, R0, RZ, 0x3c, !PT ;  /* 0x0000000002027212 */ /* 0x004fca00078e3cff */
[----:B------:R0:W-:Y:S02]  /*17ec0*/  STL [R1+0x8], R2 ;  /* 0x0000080201007387 */ /* 0x0001e40000100800 */
.L_x_11149:
[----:B------:R-:W-:Y:S05]  /*17ed0*/  BSYNC B6 ;  /* 0x0000000000067941 */ /* 0x000fea0003800000 */
.L_x_11147:
[----:B------:R-:W-:-:S03]  /*17ee0*/  UMOV UR4, 0xffffffff ;  /* 0xffffffff00047882 */ /* 0x000fc60000000000 */
[----:B------:R-:W-:Y:S05]  /*17ef0*/  BRA.DIV UR4, `(.L_x_11194) ;  /* 0x0000002604647947 */ /* 0x000fea000b800000 */
[----:B------:R2:W3:Y:S04]  /*17f00*/  SHFL.IDX PT, R4, R16, RZ, 0x1f ;  /* 0x00001fff10047589 */ /* 0x0004e800000e0000 */
[----:B------:R-:W4:Y:S02]  /*17f10*/  SHFL.IDX PT, R16, R16, 0x1, 0x1f ;  /* 0x00201f0010107f89 */ /* 0x000f2400000e0000 */
.L_x_11305:
        /* <DEDUP_REMOVED lines=10> */
[----:B------:R-:W0:Y:S02]  /*17fc0*/  LDC.64 R2, c[0x0][0xc58] ;  /* 0x00031600ff027b82 */ /* 0x000e240000000a00 */
[----:B0-----:R-:W-:-:S05]  /*17fd0*/  IMAD.WIDE R2, R5, 0x4, R2 ;  /* 0x0000000405027825 */ /* 0x001fca00078e0202 */
[----:B------:R0:W5:Y:S02]  /*17fe0*/  LDG.E R17, desc[UR40][R2.64] ;  /* 0x0000002802117981 */ /* 0x000164000c1e1900 */
.L_x_11196:
[----:B------:R-:W-:Y:S05]  /*17ff0*/  BSYNC B0 ;  /* 0x0000000000007941 */ /* 0x000fea0003800000 */
.L_x_11195:
        /* <DEDUP_REMOVED lines=23> */
.L_x_11313:
[----:B------:R-:W-:Y:S02]  /*18170*/  ULDC UR4, c[0x0][0xc10] ;  /* 0x0003040000047ab9 */ /* 0x000fe40000000800 */
[----:B------:R-:W-:-:S04]  /*18180*/  IMAD.U32 R5, RZ, RZ, UR4 ;  /* 0x00000004ff057e24 */ /* 0x000fc8000f8e00ff */
[----:B0-----:R-:W-:-:S05]  /*18190*/  IMAD R3, R14, R5, RZ ;  /* 0x000000050e037224 */ /* 0x001fca00078e02ff */
[----:B--2-4-:R-:W-:-:S04]  /*181a0*/  IADD3 R16, R16, R3, RZ ;  /* 0x0000000310107210 */ /* 0x014fc80007ffe0ff */
[----:B---3--:R-:W-:-:S13]  /*181b0*/  ISETP.GT.AND P0, PT, R16, R4, PT ;  /* 0x000000041000720c */ /* 0x008fda0003f04270 */
[----:B------:R-:W-:Y:S05]  /*181c0*/  @P0 BRA `(.L_x_11198) ;  /* 0x0000000000b40947 */ /* 0x000fea0003800000 */
[----:B------:R-:W0:Y:S02]  /*181d0*/  LDC R0, c[0x0][0xc14] ;  /* 0x00030500ff007b82 */ /* 0x000e240000000800 */
.L_x_11203:
[----:B------:R-:W-:-:S05]  /*181e0*/  VIADD R19, R19, 0x1f ;  /* 0x0000001f13137836 */ /* 0x000fca0000000000 */
[----:B0-----:R-:W-:-:S13]  /*181f0*/  ISETP.GE.AND P0, PT, R19, R0, PT ;  /* 0x000000001300720c */ /* 0x001fda0003f06270 */
[----:B------:R-:W-:Y:S05]  /*18200*/  @P0 BRA `(.L_x_11199) ;  /* 0x0000000400ec0947 */ /* 0x000fea0003800000 */
[----:B------:R-:W0:Y:S01]  /*18210*/  S2R R2, SR_TID.X ;  /* 0x0000000000027919 */ /* 0x000e220000002100 */
        /* <DEDUP_REMOVED lines=10> */
.L_x_11201:
[----:B------:R-:W-:Y:S05]  /*182c0*/  BSYNC B0 ;  /* 0x0000000000007941 */ /* 0x000fea0003800000 */
.L_x_11200:
        /* <DEDUP_REMOVED lines=23> */
.L_x_11321:
[----:B------:R-:W-:Y:S02]  /*18440*/  ULDC UR4, c[0x0][0xc10] ;  /* 0x0003040000047ab9 */ /* 0x000fe40000000800 */
[----:B------:R-:W-:-:S04]  /*18450*/  IMAD.U32 R5, RZ, RZ, UR4 ;  /* 0x00000004ff057e24 */ /* 0x000fc8000f8e00ff */
[----:B--2---:R-:W-:-:S04]  /*18460*/  IMAD R3, R14, R5, RZ ;  /* 0x000000050e037224 */ /* 0x004fc800078e02ff */
[----:B------:R-:W-:-:S05]  /*18470*/  IMAD.IADD R16, R3, 0x1, R16 ;  /* 0x0000000103107824 */ /* 0x000fca00078e0210 */
[----:B------:R-:W-:-:S13]  /*18480*/  ISETP.GT.AND P0, PT, R16, R4, PT ;  /* 0x000000041000720c */ /* 0x000fda0003f04270 */
[----:B------:R-:W-:Y:S05]  /*18490*/  @!P0 BRA `(.L_x_11203) ;  /* 0xfffffffc00508947 */ /* 0x000fea000383ffff */
.L_x_11198:
        /* <DEDUP_REMOVED lines=8> */
.L_x_11325:
[----:B------:R-:W-:Y:S02]  /*18520*/  ISETP.NE.AND P0, PT, R3, RZ, PT ;  /* 0x000000ff0300720c */ /* 0x000fe40003f05270 */
[----:B------:R-:W-:-:S11]  /*18530*/  MOV R7, RZ ;  /* 0x000000ff00077202 */ /* 0x000fd60000000f00 */
[----:B------:R-:W-:Y:S05]  /*18540*/  @!P0 BRA `(.L_x_11205) ;  /* 0x0000000000108947 */ /* 0x000fea0003800000 */
[----:B------:R-:W-:Y:S01]  /*18550*/  UMOV UR4, 0xffffffff ;  /* 0xffffffff00047882 */ /* 0x000fe20000000000 */
[----:B------:R-:W-:Y:S02]  /*18560*/  VIADD R12, R6, 0xffffffff ;  /* 0xffffffff060c7836 */ /* 0x000fe40000000000 */
[----:B------:R-:W-:Y:S05]  /*18570*/  BRA.DIV UR4, `(.L_x_11206) ;  /* 0x0000002604f87947 */ /* 0x000fea000b800000 */
[----:B------:R4:W0:Y:S02]  /*18580*/  SHFL.IDX PT, R7, R2, R12, 0x1f ;  /* 0x00001f0c02077589 */ /* 0x00082400000e0000 */
.L_x_11205:
        /* <DEDUP_REMOVED lines=8> */
[-C--:B------:R-:W-:Y:S02]  /*18610*/  IABS R9, R6.reuse ;  /* 0x0000000600097213 */ /* 0x080fe40000000000 */
[----:B------:R-:W-:Y:S02]  /*18620*/  IABS R4, R6 ;  /* 0x0000000600047213 */ /* 0x000fe40000000000 */
[----:B------:R-:W0:Y:S03]  /*18630*/  I2F.RP R10, R9 ;  /* 0x00000009000a7306 */ /* 0x000e260000209400 */
        /* <DEDUP_REMOVED lines=33> */
[----:B0-----:R-:W-:-:S05]  /*18850*/  IADD3 R7, RZ, -R3, RZ ;  /* 0x80000003ff077210 */ /* 0x001fca0007ffe0ff */
        /* <DEDUP_REMOVED lines=22> */
.L_x_11199:
[----:B------:R-:W-:Y:S01]  /*189c0*/  UMOV UR4, URZ ;  /* 0x0000003f00047c82 */ /* 0x000fe20008000000 */
[----:B------:R-:W-:Y:S01]  /*189d0*/  UMOV UR5, URZ ;  /* 0x0000003f00057c82 */ /* 0x000fe20008000000 */
[----:B------:R-:W-:Y:S01]  /*189e0*/  ULDC UR6, c[0x0][0xc14] ;  /* 0x0003050000067ab9 */ /* 0x000fe20000000800 */
[----:B------:R-:W-:Y:S01]  /*189f0*/  IMAD.MOV.U32 R16, RZ, RZ, R4 ;  /* 0x000000ffff107224 */ /* 0x000fe200078e0004 */
[----:B------:R-:W-:Y:S01]  /*18a00*/  MOV R18, UR5 ;  /* 0x0000000500127c02 */ /* 0x000fe20008000f00 */
[----:B------:R-:W-:Y:S02]  /*18a10*/  IMAD.U32 R17, RZ, RZ, UR4 ;  /* 0x00000004ff117e24 */ /* 0x000fe4000f8e00ff */
[----:B------:R-:W-:-:S07]  /*18a20*/  IMAD.U32 R19, RZ, RZ, UR6 ;  /* 0x00000006ff137e24 */ /* 0x000fce000f8e00ff */
.L_x_11207:
        /* <DEDUP_REMOVED lines=12> */
.L_x_11124:
        /* <DEDUP_REMOVED lines=12> */
.L_x_11328:
[----:B------:R-:W-:Y:S05]  /*18bb0*/  BSYNC B0 ;  /* 0x0000000000007941 */ /* 0x000fea0003800000 */
.L_x_11209:
[----:B------:R-:W-:-:S03]  /*18bc0*/  UMOV UR4, 0xffffffff ;  /* 0xffffffff00047882 */ /* 0x000fc60000000000 */
[----:B------:R-:W-:Y:S05]  /*18bd0*/  BRA.DIV UR4, `(.L_x_11211) ;  /* 0x00000022049c7947 */ /* 0x000fea000b800000 */
[----:B------:R-:W2:Y:S02]  /*18be0*/  S2R R2, SR_TID.X ;  /* 0x0000000000027919 */ /* 0x000ea40000002100 */
[----:B--2---:R-:W-:-:S04]  /*18bf0*/  SHF.R.U32.HI R2, RZ, 0x5, R2 ;  /* 0x00000005ff027819 */ /* 0x004fc80000011602 */
[----:B------:R-:W-:-:S05]  /*18c00*/  LOP3.LUT R2, R2, 0x3, RZ, 0xc0, !PT ;  /* 0x0000000302027812 */ /* 0x000fca00078ec0ff */
[----:B------:R2:W3:Y:S02]  /*18c10*/  SHFL.IDX PT, R14, R2, RZ, 0x1f ;  /* 0x00001fff020e7589 */ /* 0x0004e400000e0000 */
.L_x_11331:
[----:B---3--:R-:W-:-:S13]  /*18c20*/  ISETP.NE.AND P0, PT, R14, RZ, PT ;  /* 0x000000ff0e00720c */ /* 0x008fda0003f05270 */
[----:B------:R-:W-:Y:S05]  /*18c30*/  @P0 BRA `(.L_x_10962) ;  /* 0x0000000000940947 */ /* 0x000fea0003800000 */
[----:B------:R-:W-:-:S03]  /*18c40*/  UMOV UR4, 0xffffffff ;  /* 0xffffffff00047882 */ /* 0x000fc60000000000 */
[----:B------:R-:W-:Y:S05]  /*18c50*/  BRA.DIV UR4, `(.L_x_11212) ;  /* 0x0000002204b07947 */ /* 0x000fea000b800000 */
[----:B------:R-:W-:-:S13]  /*18c60*/  ELECT P6, URZ, PT ;  /* 0x00000000003f782f */ /* 0x000fda00038c0000 */
.L_x_11334:
[----:B------:R-:W-:Y:S05]  /*18c70*/  @!P6 BRA `(.L_x_10962) ;  /* 0x000000000084e947 */ /* 0x000fea0003800000 */
[----:B------:R-:W-:-:S06]  /*18c80*/  ULOP3.LUT UR4, UR36, 0x2, URZ, 0xfc, !UPT ;  /* 0x0000000224047892 */ /* 0x000fcc000f8efc3f */
[----:B--2---:R-:W-:-:S04]  /*18c90*/  MOV R2, UR4 ;  /* 0x0000000400027c02 */ /* 0x004fc80008000f00 */
[----:B------:R-:W-:-:S13]  /*18ca0*/  ISETP.NE.AND P2, PT, R2, 0x3, PT ;  /* 0x000000030200780c */ /* 0x000fda0003f45270 */
[----:B------:R-:W-:Y:S05]  /*18cb0*/  @!P2 BRA `(.L_x_11213) ;  /* 0x000000000004a947 */ /* 0x000fea0003800000 */
[----:B------:R-:W-:Y:S01]  /*18cc0*/  BPT.TRAP 0x1 ;  /* 0x000000040000795c */ /* 0x000fe20000300000 */
.L_x_11213:
        /* <DEDUP_REMOVED lines=14> */
.L_x_11335:
[----:B------:R-:W2:Y:S02]  /*18db0*/  SYNCS.PHASECHK.TRANS64.TRYWAIT P0, [R7+URZ], R2 ;  /* 0x00000002070075a7 */ /* 0x000ea4000800017f */
[----:B--2---:R-:W-:Y:S05]  /*18dc0*/  @!P0 BRA `(.L_x_11215) ;  /* 0x0000002000888947 */ /* 0x004fea0003800000 */
.L_x_11336:
[----:B------:R-:W-:Y:S05]  /*18dd0*/  @!P2 BRA `(.L_x_11216) ;  /* 0x000000000004a947 */ /* 0x000fea0003800000 */
[----:B------:R-:W-:Y:S01]  /*18de0*/  BPT.TRAP 0x1 ;  /* 0x000000040000795c */ /* 0x000fe20000300000 */
.L_x_11216:
[----:B------:R-:W3:Y:S01]  /*18df0*/  LDL.LU R4, [R1] ;  /* 0x0000000001047983 */ /* 0x000ee20000300800 */
[----:B------:R-:W-:-:S04]  /*18e00*/  VIADD R0, R0, 0x22860 ;  /* 0x0002286000007836 */ /* 0x000fc80000000000 */
[----:B---3--:R-:W-:-:S04]  /*18e10*/  IMAD R4, R4, 0x8, R0 ;  /* 0x0000000804047824 */ /* 0x008fc800078e0200 */
[----:B------:R-:W3:Y:S02]  /*18e20*/  SYNCS.PHASECHK.TRANS64.TRYWAIT P0, [R4+URZ], R5 ;  /* 0x00000005040075a7 */ /* 0x000ee4000800017f */
[----:B---3--:R-:W-:Y:S05]  /*18e30*/  @!P0 BRA `(.L_x_11217) ;  /* 0x0000002000808947 */ /* 0x008fea0003800000 */
.L_x_11337:
[----:B------:R-:W-:-:S07]  /*18e40*/  IMAD R3, R3, 0x8, R0 ;  /* 0x0000000803037824 */ /* 0x000fce00078e0200 */
.L_x_11218:
[----:B----4-:R4:W0:Y:S02]  /*18e50*/  SYNCS.PHASECHK.TRANS64.TRYWAIT P0, [R3+URZ], R2 ;  /* 0x00000002030075a7 */ /* 0x010824000800017f */
[----:B0-----:R-:W-:Y:S05]  /*18e60*/  @!P0 NANOSLEEP.SYNCS 0x989680 ;  /* 0x009896800000895d */ /* 0x001fea0003900000 */
[----:B------:R-:W0:Y:S02]  /*18e70*/  @!P0 SYNCS.PHASECHK.TRANS64 P0, [R3+URZ], R2 ;  /* 0x00000002030085a7 */ /* 0x000e24000800007f */
[----:B0-----:R-:W-:Y:S05]  /*18e80*/  @!P0 BRA `(.L_x_11218) ;  /* 0xfffffffc00f08947 */ /* 0x001fea000383ffff */
.L_x_10962:
[----:B------:R-:W-:Y:S05]  /*18e90*/  BSYNC B7 ;  /* 0x0000000000077941 */ /* 0x000fea0003800000 */
.L_x_10959:
[----:B------:R-:W-:Y:S05]  /*18ea0*/  EXIT ;  /* 0x000000000000794d */ /* 0x000fea0003800000 */
.L_x_10980:
[----:B0-----:R0:W1:Y:S02]  /*18eb0*/  SYNCS.PHASECHK.TRANS64.TRYWAIT P6, [R88+URZ+0x22890], R99 ;  /* 0x02289063580075a7 */ /* 0x00106400080c017f */
[----:B-1----:R-:W-:Y:S05]  /*18ec0*/  @!P6 NANOSLEEP.SYNCS 0x989680 ;  /* 0x009896800000e95d */ /* 0x002fea0003900000 */
[----:B------:R-:W1:Y:S02]  /*18ed0*/  @!P6 SYNCS.PHASECHK.TRANS64 P6, [R88+URZ+0x22890], R99 ;  /* 0x022890635800e5a7 */ /* 0x000e6400080c007f */
[----:B-1----:R-:W-:Y:S05]  /*18ee0*/  @!P6 BRA `(.L_x_10980) ;  /* 0xfffffffc00f0e947 */ /* 0x002fea000383ffff */
[----:B------:R-:W-:Y:S05]  /*18ef0*/  BRA `(.L_x_11219) ;  /* 0xfffffe9c00147947 */ /* 0x000fea000383ffff */
.L_x_10998:
[----:B0-----:R0:W1:Y:S02]  /*18f00*/  SYNCS.PHASECHK.TRANS64.TRYWAIT P5, [R88+URZ+0x22890], R99 ;  /* 0x02289063580075a7 */ /* 0x00106400080a017f */
[----:B-1----:R-:W-:Y:S05]  /*18f10*/  @!P5 NANOSLEEP.SYNCS 0x989680 ;  /* 0x009896800000d95d */ /* 0x002fea0003900000 */
[----:B------:R-:W1:Y:S02]  /*18f20*/  @!P5 SYNCS.PHASECHK.TRANS64 P5, [R88+URZ+0x22890], R99 ;  /* 0x022890635800d5a7 */ /* 0x000e6400080a007f */
[----:B-1----:R-:W-:Y:S05]  /*18f30*/  @!P5 BRA `(.L_x_10998) ;  /* 0xfffffffc00f0d947 */ /* 0x002fea000383ffff */
[----:B------:R-:W-:Y:S05]  /*18f40*/  BRA `(.L_x_11220) ;  /* 0xfffffeac00687947 */ /* 0x000fea000383ffff */
.L_x_11007:
[----:B0-----:R0:W1:Y:S02]  /*18f50*/  SYNCS.PHASECHK.TRANS64.TRYWAIT P4, [R88+URZ+0x22890], R99 ;  /* 0x02289063580075a7 */ /* 0x001064000808017f */
[----:B-1----:R-:W-:Y:S05]  /*18f60*/  @!P4 NANOSLEEP.SYNCS 0x989680 ;  /* 0x009896800000c95d */ /* 0x002fea0003900000 */
[----:B------:R-:W1:Y:S02]  /*18f70*/  @!P4 SYNCS.PHASECHK.TRANS64 P4, [R88+URZ+0x22890], R99 ;  /* 0x022890635800c5a7 */ /* 0x000e64000808007f */
[----:B-1----:R-:W-:Y:S05]  /*18f80*/  @!P4 BRA `(.L_x_11007) ;  /* 0xfffffffc00f0c947 */ /* 0x002fea000383ffff */
[----:B------:R-:W-:Y:S05]  /*18f90*/  BRA `(.L_x_11221) ;  /* 0xfffffebc00487947 */ /* 0x000fea000383ffff */
.L_x_11013:
[----:B-1----:R1:W2:Y:S02]  /*18fa0*/  SYNCS.PHASECHK.TRANS64.TRYWAIT P3, [R88+URZ+0x228b0], R99 ;  /* 0x0228b063580075a7 */ /* 0x0022a4000806017f */
[----:B--2---:R-:W-:Y:S05]  /*18fb0*/  @!P3 NANOSLEEP.SYNCS 0x989680 ;  /* 0x009896800000b95d */ /* 0x004fea0003900000 */
[----:B------:R-:W2:Y:S02]  /*18fc0*/  @!P3 SYNCS.PHASECHK.TRANS64 P3, [R88+URZ+0x228b0], R99 ;  /* 0x0228b0635800b5a7 */ /* 0x000ea4000806007f */
[----:B--2---:R-:W-:Y:S05]  /*18fd0*/  @!P3 BRA `(.L_x_11013) ;  /* 0xfffffffc00f0b947 */ /* 0x004fea000383ffff */
[----:B------:R-:W-:Y:S05]  /*18fe0*/  BRA `(.L_x_11222) ;  /* 0xfffffebc00d87947 */ /* 0x000fea000383ffff */
.L_x_11021:
[----:B------:R-:W0:Y:S01]  /*18ff0*/  S2R R10, SR_TID.X ;  /* 0x00000000000a7919 */ /* 0x000e220000002100 */
[----:B------:R-:W-:Y:S01]  /*19000*/  BSSY B0, `(.L_x_11223) ;  /* 0x000000c000007945 */ /* 0x000fe20003800000 */
[----:B------:R-:W-:Y:S01]  /*19010*/  IMAD.MOV.U32 R12, RZ, RZ, RZ ;  /* 0x000000ffff0c7224 */ /* 0x000fe200078e00ff */
[----:B------:R-:W-:Y:S02]  /*19020*/  MOV R15, 0xffffffff ;  /* 0xffffffff000f7802 */ /* 0x000fe40000000f00 */
[----:B0-----:R-:W-:-:S04]  /*19030*/  IADD3 R11, R10, -0x80, RZ ;  /* 0xffffff800a0b7810 */ /* 0x001fc80007ffe0ff */
[----:B------:R-:W-:-:S04]  /*19040*/  SHF.R.S32.HI R10, RZ, 0x1f, R11 ;  /* 0x0000001fff0a7819 */ /* 0x000fc8000001140b */
[----:B------:R-:W-:Y:S01]  /*19050*/  LEA.HI R10, R10, R11, RZ, 0x7 ;  /* 0x0000000b0a0a7211 */ /* 0x000fe200078f38ff */
[----:B------:R-:W-:-:S03]  /*19060*/  IMAD.MOV.U32 R11, RZ, RZ, 0x1f ;  /* 0x0000001fff0b7424 */ /* 0x000fc600078e00ff */
[----:B------:R-:W-:-:S05]  /*19070*/  SHF.R.S32.HI R10, RZ, 0x7, R10 ;  /* 0x00000007ff0a7819 */ /* 0x000fca000001140a */
[----:B------:R-:W-:-:S07]  /*19080*/  IMAD.MOV.U32 R13, RZ, RZ, R10 ;  /* 0x000000ffff0d7224 */ /* 0x000fce00078e000a */
[----:B-----5:R-:W-:Y:S05]  /*19090*/  WARPSYNC.COLLECTIVE R15, `(.L_x_11224) ;  /* 0x000000000f087348 */ /* 0x020fea0003c00000 */
[----:B------:R0:W1:Y:S02]  /*190a0*/  SHFL.IDX P6, R14, R13, R12, R11 ;  /* 0x0000000c0d0e7389 */ /* 0x00006400000c000b */
[----:B01---5:R-:W-:Y:S01]  /*190b0*/  ENDCOLLECTIVE ;  /* 0x000000000000791b */ /* 0x023fe20003800000 */
.L_x_11224:
[----:B------:R-:W-:Y:S05]  /*190c0*/  BSYNC B0 ;  /* 0x0000000000007941 */ /* 0x000fea0003800000 */
.L_x_11223:
[----:B------:R-:W-:Y:S05]  /*190d0*/  BRA `(.L_x_11225) ;  /* 0xfffffec800787947 */ /* 0x000fea000383ffff */
.L_x_11037:
        /* <DEDUP_REMOVED lines=8> */
.L_x_11227:
[----:B------:R-:W-:Y:S05]  /*19160*/  BSYNC B1 ;  /* 0x0000000000017941 */ /* 0x000fea0003800000 */
.L_x_11226:
[----:B------:R-:W-:Y:S05]  /*19170*/  BRA `(.L_x_11228) ;  /* 0xfffffed400bc7947 */ /* 0x000fea000383ffff */
.L_x_11038:
        /* <DEDUP_REMOVED lines=8> */
.L_x_11230:
[----:B------:R-:W-:Y:S05]  /*19200*/  BSYNC B1 ;  /* 0x0000000000017941 */ /* 0x000fea0003800000 */
.L_x_11229:
[----:B------:R-:W-:Y:S05]  /*19210*/  BRA `(.L_x_11231) ;  /* 0xfffffed4009c7947 */ /* 0x000fea000383ffff */
.L_x_11039:
        /* <DEDUP_REMOVED lines=8> */
.L_x_11233:
[----:B------:R-:W-:Y:S05]  /*192a0*/  BSYNC B1 ;  /* 0x0000000000017941 */ /* 0x000fea0003800000 */
.L_x_11232:
[----:B------:R-:W-:Y:S05]  /*192b0*/  BRA `(.L_x_11234) ;  /* 0xfffffed4007c7947 */ /* 0x000fea000383ffff */
.L_x_11040:
        /* <DEDUP_REMOVED lines=8> */
.L_x_11236:
[----:B------:R-:W-:Y:S05]  /*19340*/  BSYNC B1 ;  /* 0x0000000000017941 */ /* 0x000fea0003800000 */
.L_x_11235:
[----:B------:R-:W-:Y:S05]  /*19350*/  BRA `(.L_x_11237) ;  /* 0xfffffed4005c7947 */ /* 0x000fea000383ffff */
.L_x_11041:
        /* <DEDUP_REMOVED lines=8> */
.L_x_11239:
[----:B------:R-:W-:Y:S05]  /*193e0*/  BSYNC B1 ;  /* 0x0000000000017941 */ /* 0x000fea0003800000 */
.L_x_11238:
[----:B------:R-:W-:Y:S05]  /*193f0*/  BRA `(.L_x_11240) ;  /* 0xfffffed4003c7947 */ /* 0x000fea000383ffff */
.L_x_11042:
        /* <DEDUP_REMOVED lines=8> */
.L_x_11242:
[----:B------:R-:W-:Y:S05]  /*19480*/  BSYNC B1 ;  /* 0x0000000000017941 */ /* 0x000fea0003800000 */
.L_x_11241:
[----:B------:R-:W-:Y:S05]  /*19490*/  BRA `(.L_x_11243) ;  /* 0xfffffed4001c7947 */ /* 0x000fea000383ffff */
.L_x_11043:
        /* <DEDUP_REMOVED lines=8> */
.L_x_11245:
[----:B------:R-:W-:Y:S05]  /*19520*/  BSYNC B1 ;  /* 0x0000000000017941 */ /* 0x000fea0003800000 */
.L_x_11244:
[----:B------:R-:W-:Y:S05]  /*19530*/  BRA `(.L_x_11246) ;  /* 0xfffffed000fc7947 */ /* 0x000fea000383ffff */
.L_x_11044:
        /* <DEDUP_REMOVED lines=8> */
.L_x_11248:
[----:B------:R-:W-:Y:S05]  /*195c0*/  BSYNC B1 ;  /* 0x0000000000017941 */ /* 0x000fea0003800000 */
.L_x_11247:
[----:B------:R-:W-:Y:S05]  /*195d0*/  BRA `(.L_x_11249) ;  /* 0xfffffed000dc7947 */ /* 0x000fea000383ffff */
.L_x_11046:
[----:B0-----:R0:W1:Y:S02]  /*195e0*/  SYNCS.PHASECHK.TRANS64.TRYWAIT P2, [R18+URZ+0x22800], R7 ;  /* 0x02280007120075a7 */ /* 0x001064000804017f */
[----:B-1----:R-:W-:Y:S05]  /*195f0*/  @!P2 NANOSLEEP.SYNCS 0x989680 ;  /* 0x009896800000a95d */ /* 0x002fea0003900000 */
[----:B------:R-:W1:Y:S02]  /*19600*/  @!P2 SYNCS.PHASECHK.TRANS64 P2, [R18+URZ+0x22800], R7 ;  /* 0x022800071200a5a7 */ /* 0x000e64000804007f */
[----:B-1----:R-:W-:Y:S05]  /*19610*/  @!P2 BRA `(.L_x_11046) ;  /* 0xfffffffc00f0a947 */ /* 0x002fea000383ffff */
[----:B------:R-:W-:Y:S05]  /*19620*/  BRA `(.L_x_11250) ;  /* 0xfffffed400547947 */ /* 0x000fea000383ffff */
.L_x_11054:
        /* <DEDUP_REMOVED lines=8> */
.L_x_11252:
[----:B------:R-:W-:Y:S05]  /*196b0*/  BSYNC B1 ;  /* 0x0000000000017941 */ /* 0x000fea0003800000 */
.L_x_11251:
[----:B------:R-:W-:Y:S05]  /*196c0*/  BRA `(.L_x_11253) ;  /* 0xfffffee400287947 */ /* 0x000fea000383ffff */
.L_x_11055:
        /* <DEDUP_REMOVED lines=8> */
.L_x_11255:
[----:B------:R-:W-:Y:S05]  /*19750*/  BSYNC B1 ;  /* 0x0000000000017941 */ /* 0x000fea0003800000 */
.L_x_11254:
[----:B------:R-:W-:Y:S05]  /*19760*/  BRA `(.L_x_11256) ;  /* 0xfffffee400087947 */ /* 0x000fea000383ffff */
.L_x_11056:
        /* <DEDUP_REMOVED lines=8> */
.L_x_11258:
[----:B------:R-:W-:Y:S05]  /*197f0*/  BSYNC B1 ;  /* 0x0000000000017941 */ /* 0x000fea0003800000 */
.L_x_11257:
[----:B------:R-:W-:Y:S05]  /*19800*/  BRA `(.L_x_11259) ;  /* 0xfffffee000e87947 */ /* 0x000fea000383ffff */
.L_x_11057:
        /* <DEDUP_REMOVED lines=8> */
.L_x_11261:
[----:B------:R-:W-:Y:S05]  /*19890*/  BSYNC B1 ;  /* 0x0000000000017941 */ /* 0x000fea0003800000 */
.L_x_11260:
[----:B------:R-:W-:Y:S05]  /*198a0*/  BRA `(.L_x_11262) ;  /* 0xfffffee000c87947 */ /* 0x000fea000383ffff */
.L_x_11058:
        /* <DEDUP_REMOVED lines=8> */
.L_x_11264:
[----:B------:R-:W-:Y:S05]  /*19930*/  BSYNC B1 ;  /* 0x0000000000017941 */ /* 0x000fea0003800000 */
.L_x_11263:
[----:B------:R-:W-:Y:S05]  /*19940*/  BRA `(.L_x_11265) ;  /* 0xfffffee000a87947 */ /* 0x000fea000383ffff */
.L_x_11059:
        /* <DEDUP_REMOVED lines=8> */
.L_x_11267:
[----:B------:R-:W-:Y:S05]  /*199d0*/  BSYNC B1 ;  /* 0x0000000000017941 */ /* 0x000fea0003800000 */
.L_x_11266:
[----:B------:R-:W-:Y:S05]  /*199e0*/  BRA `(.L_x_11268) ;  /* 0xfffffee0008c7947 */ /* 0x000fea000383ffff */
.L_x_11060:
        /* <DEDUP_REMOVED lines=8> */
.L_x_11270:
[----:B------:R-:W-:Y:S05]  /*19a70*/  BSYNC B1 ;  /* 0x0000000000017941 */ /* 0x000fea0003800000 */
.L_x_11269:
[----:B------:R-:W-:Y:S05]  /*19a80*/  BRA `(.L_x_11271) ;  /* 0xfffffee000707947 */ /* 0x000fea000383ffff */
.L_x_11061:
        /* <DEDUP_REMOVED lines=8> */
.L_x_11273:
[----:B------:R-:W-:Y:S05]  /*19b10*/  BSYNC B1 ;  /* 0x0000000000017941 */ /* 0x000fea0003800000 */
.L_x_11272:
[----:B------:R-:W-:Y:S05]  /*19b20*/  BRA `(.L_x_11274) ;  /* 0xfffffee000547947 */ /* 0x000fea000383ffff */
.L_x_11063:
[----:B0-----:R0:W1:Y:S02]  /*19b30*/  SYNCS.PHASECHK.TRANS64.TRYWAIT P2, [R18+URZ+0x22800], R3 ;  /* 0x02280003120075a7 */ /* 0x001064000804017f */
[----:B-1----:R-:W-:Y:S05]  /*19b40*/  @!P2 NANOSLEEP.SYNCS 0x989680 ;  /* 0x009896800000a95d */ /* 0x002fea0003900000 */
[----:B------:R-:W1:Y:S02]  /*19b50*/  @!P2 SYNCS.PHASECHK.TRANS64 P2, [R18+URZ+0x22800], R3 ;  /* 0x022800031200a5a7 */ /* 0x000e64000804007f */
[----:B-1----:R-:W-:Y:S05]  /*19b60*/  @!P2 BRA `(.L_x_11063) ;  /* 0xfffffffc00f0a947 */ /* 0x002fea000383ffff */
[----:B------:R-:W-:Y:S05]  /*19b70*/  BRA `(.L_x_11275) ;  /* 0xfffffee000b07947 */ /* 0x000fea000383ffff */
.L_x_11069:
[----:B-1----:R1:W2:Y:S02]  /*19b80*/  SYNCS.PHASECHK.TRANS64.TRYWAIT P1, [R13+URZ+0x22830], R14 ;  /* 0x0228300e0d0075a7 */ /* 0x0022a4000802017f */
[----:B--2---:R-:W-:Y:S05]  /*19b90*/  @!P1 NANOSLEEP.SYNCS 0x989680 ;  /* 0x009896800000995d */ /* 0x004fea0003900000 */
[----:B------:R-:W2:Y:S02]  /*19ba0*/  @!P1 SYNCS.PHASECHK.TRANS64 P1, [R13+URZ+0x22830], R14 ;  /* 0x0228300e0d0095a7 */ /* 0x000ea4000802007f */
[----:B--2---:R-:W-:Y:S05]  /*19bb0*/  @!P1 BRA `(.L_x_11069) ;  /* 0xfffffffc00f09947 */ /* 0x004fea000383ffff */
[----:B------:R-:W-:Y:S05]  /*19bc0*/  BRA `(.L_x_11068) ;  /* 0xfffffef000187947 */ /* 0x000fea000383ffff */
.L_x_11074:
[----:B-1----:R1:W2:Y:S02]  /*19bd0*/  SYNCS.PHASECHK.TRANS64.TRYWAIT P2, [R13+URZ+0x22850], R14 ;  /* 0x0228500e0d0075a7 */ /* 0x0022a4000804017f */
[----:B--2---:R-:W-:Y:S05]  /*19be0*/  @!P2 NANOSLEEP.SYNCS 0x989680 ;  /* 0x009896800000a95d */ /* 0x004fea0003900000 */
[----:B------:R-:W2:Y:S02]  /*19bf0*/  @!P2 SYNCS.PHASECHK.TRANS64 P2, [R13+URZ+0x22850], R14 ;  /* 0x0228500e0d00a5a7 */ /* 0x000ea4000804007f */
[----:B--2---:R-:W-:Y:S05]  /*19c00*/  @!P2 BRA `(.L_x_11074) ;  /* 0xfffffffc00f0a947 */ /* 0x004fea000383ffff */
[----:B------:R-:W-:Y:S05]  /*19c10*/  BRA `(.L_x_11073) ;  /* 0xffffff0c00b47947 */ /* 0x000fea000383ffff */
.L_x_11079:
[----:B-1----:R1:W2:Y:S02]  /*19c20*/  SYNCS.PHASECHK.TRANS64.TRYWAIT P2, [R14+URZ+0x22830], R13 ;  /* 0x0228300d0e0075a7 */ /* 0x0022a4000804017f */
[----:B--2---:R-:W-:Y:S05]  /*19c30*/  @!P2 NANOSLEEP.SYNCS 0x989680 ;  /* 0x009896800000a95d */ /* 0x004fea0003900000 */
[----:B------:R-:W2:Y:S02]  /*19c40*/  @!P2 SYNCS.PHASECHK.TRANS64 P2, [R14+URZ+0x22830], R13 ;  /* 0x0228300d0e00a5a7 */ /* 0x000ea4000804007f */
[----:B--2---:R-:W-:Y:S05]  /*19c50*/  @!P2 BRA `(.L_x_11079) ;  /* 0xfffffffc00f0a947 */ /* 0x004fea000383ffff */
[----:B------:R-:W-:Y:S05]  /*19c60*/  BRA `(.L_x_11078) ;  /* 0xffffff1400087947 */ /* 0x000fea000383ffff */
.L_x_11084:
[----:B--2---:R2:W3:Y:S02]  /*19c70*/  SYNCS.PHASECHK.TRANS64.TRYWAIT P2, [R14+URZ+0x22850], R13 ;  /* 0x0228500d0e0075a7 */ /* 0x0044e4000804017f */
[----:B---3--:R-:W-:Y:S05]  /*19c80*/  @!P2 NANOSLEEP.SYNCS 0x989680 ;  /* 0x009896800000a95d */ /* 0x008fea0003900000 */
[----:B------:R-:W3:Y:S02]  /*19c90*/  @!P2 SYNCS.PHASECHK.TRANS64 P2, [R14+URZ+0x22850], R13 ;  /* 0x0228500d0e00a5a7 */ /* 0x000ee4000804007f */
[----:B---3--:R-:W-:Y:S05]  /*19ca0*/  @!P2 BRA `(.L_x_11084) ;  /* 0xfffffffc00f0a947 */ /* 0x008fea000383ffff */
[----:B------:R-:W-:Y:S05]  /*19cb0*/  BRA `(.L_x_11083) ;  /* 0xffffff3800987947 */ /* 0x000fea000383ffff */
.L_x_11090:
[----:B-1----:R1:W2:Y:S02]  /*19cc0*/  SYNCS.PHASECHK.TRANS64.TRYWAIT P2, [R13+URZ+0x22830], R14 ;  /* 0x0228300e0d0075a7 */ /* 0x0022a4000804017f */
[----:B--2---:R-:W-:Y:S05]  /*19cd0*/  @!P2 NANOSLEEP.SYNCS 0x989680 ;  /* 0x009896800000a95d */ /* 0x004fea0003900000 */
[----:B------:R-:W2:Y:S02]  /*19ce0*/  @!P2 SYNCS.PHASECHK.TRANS64 P2, [R13+URZ+0x22830], R14 ;  /* 0x0228300e0d00a5a7 */ /* 0x000ea4000804007f */
[----:B--2---:R-:W-:Y:S05]  /*19cf0*/  @!P2 BRA `(.L_x_11090) ;  /* 0xfffffffc00f0a947 */ /* 0x004fea000383ffff */
[----:B------:R-:W-:Y:S05]  /*19d00*/  BRA `(.L_x_11089) ;  /* 0xffffff3c00d07947 */ /* 0x000fea000383ffff */
.L_x_11095:
[----:B-1----:R1:W2:Y:S02]  /*19d10*/  SYNCS.PHASECHK.TRANS64.TRYWAIT P2, [R13+URZ+0x22850], R14 ;  /* 0x0228500e0d0075a7 */ /* 0x0022a4000804017f */
[----:B--2---:R-:W-:Y:S05]  /*19d20*/  @!P2 NANOSLEEP.SYNCS 0x989680 ;  /* 0x009896800000a95d */ /* 0x004fea0003900000 */
[----:B------:R-:W2:Y:S02]  /*19d30*/  @!P2 SYNCS.PHASECHK.TRANS64 P2, [R13+URZ+0x22850], R14 ;  /* 0x0228500e0d00a5a7 */ /* 0x000ea4000804007f */
[----:B--2---:R-:W-:Y:S05]  /*19d40*/  @!P2 BRA `(.L_x_11095) ;  /* 0xfffffffc00f0a947 */ /* 0x004fea000383ffff */
[----:B------:R-:W-:Y:S05]  /*19d50*/  BRA `(.L_x_11094) ;  /* 0xffffff5c00ac7947 */ /* 0x000fea000383ffff */
.L_x_11130:
        /* <DEDUP_REMOVED lines=11> */
.L_x_11277:
[----:B------:R-:W-:Y:S05]  /*19e10*/  BSYNC B1 ;  /* 0x0000000000017941 */ /* 0x000fea0003800000 */
.L_x_11276:
[----:B------:R-:W-:Y:S05]  /*19e20*/  BRA `(.L_x_11278) ;  /* 0xffffffa800647947 */ /* 0x000fea000383ffff */
.L_x_11131:
[----:B------:R-:W-:Y:S01]  /*19e30*/  BSSY B1, `(.L_x_11279) ;  /* 0x0000006000017945 */ /* 0x000fe20003800000 */
[----:B------:R-:W-:-:S07]  /*19e40*/  IMAD.MOV.U32 R15, RZ, RZ, -0x1 ;  /* 0xffffffffff0f7424 */ /* 0x000fce00078e00ff */
[----:B------:R-:W-:Y:S05]  /*19e50*/  WARPSYNC.COLLECTIVE R15, `(.L_x_11280) ;  /* 0x000000000f0c7348 */ /* 0x000fea0003c00000 */
[----:B------:R-:W-:Y:S02]  /*19e60*/  ELECT P6, UR62, PT ;  /* 0x00000000003e782f */ /* 0x000fe400038c0000 */
[----:B------:R-:W-:Y:S01]  /*19e70*/  MOV R14, UR62 ;  /* 0x0000003e000e7c02 */ /* 0x000fe20008000f00 */
[----:B------:R-:W-:Y:S10]  /*19e80*/  ENDCOLLECTIVE ;  /* 0x000000000000791b */ /* 0x000ff40003800000 */
.L_x_11280:
[----:B------:R-:W-:Y:S05]  /*19e90*/  BSYNC B1 ;  /* 0x0000000000017941 */ /* 0x000fea0003800000 */
.L_x_11279:
[----:B------:R-:W-:Y:S05]  /*19ea0*/  BRA `(.L_x_11281) ;  /* 0xffffffa800507947 */ /* 0x000fea000383ffff */
.L_x_11133:
[----:B0-----:R0:W1:Y:S02]  /*19eb0*/  SYNCS.PHASECHK.TRANS64.TRYWAIT P0, [R9+URZ+0x22820], R5 ;  /* 0x02282005090075a7 */ /* 0x001064000800017f */
[----:B-1----:R-:W-:Y:S05]  /*19ec0*/  @!P0 NANOSLEEP.SYNCS 0x989680 ;  /* 0x009896800000895d */ /* 0x002fea0003900000 */
[----:B------:R-:W1:Y:S02]  /*19ed0*/  @!P0 SYNCS.PHASECHK.TRANS64 P0, [R9+URZ+0x22820], R5 ;  /* 0x02282005090085a7 */ /* 0x000e64000800007f */
[----:B-1----:R-:W-:Y:S05]  /*19ee0*/  @!P0 BRA `(.L_x_11133) ;  /* 0xfffffffc00f08947 */ /* 0x002fea000383ffff */
[----:B------:R-:W-:Y:S05]  /*19ef0*/  BRA `(.L_x_11282) ;  /* 0xffffffa8006c7947 */ /* 0x000fea000383ffff */
.L_x_11136:
[----:B0-----:R0:W1:Y:S02]  /*19f00*/  SYNCS.PHASECHK.TRANS64.TRYWAIT P0, [R5+URZ+0x228a0], R7 ;  /* 0x0228a007050075a7 */ /* 0x001064000800017f */
[----:B-1----:R-:W-:Y:S05]  /*19f10*/  @!P0 NANOSLEEP.SYNCS 0x989680 ;  /* 0x009896800000895d */ /* 0x002fea0003900000 */
[----:B------:R-:W1:Y:S02]  /*19f20*/  @!P0 SYNCS.PHASECHK.TRANS64 P0, [R5+URZ+0x228a0], R7 ;  /* 0x0228a007050085a7 */ /* 0x000e64000800007f */
[----:B-1----:R-:W-:Y:S05]  /*19f30*/  @!P0 BRA `(.L_x_11136) ;  /* 0xfffffffc00f08947 */ /* 0x002fea000383ffff */
[----:B------:R-:W-:Y:S05]  /*19f40*/  BRA `(.L_x_11283) ;  /* 0xffffffa8007c7947 */ /* 0x000fea000383ffff */
.L_x_11138:
[----:B-1----:R1:W2:Y:S02]  /*19f50*/  SYNCS.PHASECHK.TRANS64.TRYWAIT P0, [R5+URZ+0x228c0], R7 ;  /* 0x0228c007050075a7 */ /* 0x0022a4000800017f */
[----:B--2---:R-:W-:Y:S05]  /*19f60*/  @!P0 NANOSLEEP.SYNCS 0x989680 ;  /* 0x009896800000895d */ /* 0x004fea0003900000 */
[----:B------:R-:W2:Y:S02]  /*19f70*/  @!P0 SYNCS.PHASECHK.TRANS64 P0, [R5+URZ+0x228c0], R7 ;  /* 0x0228c007050085a7 */ /* 0x000ea4000800007f */
[----:B--2---:R-:W-:Y:S05]  /*19f80*/  @!P0 BRA `(.L_x_11138) ;  /* 0xfffffffc00f08947 */ /* 0x004fea000383ffff */
[----:B------:R-:W-:Y:S05]  /*19f90*/  BRA `(.L_x_11284) ;  /* 0xffffffa800e07947 */ /* 0x000fea000383ffff */
.L_x_11142:
[----:B0-----:R0:W1:Y:S02]  /*19fa0*/  SYNCS.PHASECHK.TRANS64.TRYWAIT P0, [R6+URZ+0x228a0], R7 ;  /* 0x0228a007060075a7 */ /* 0x001064000800017f */
[----:B-1----:R-:W-:Y:S05]  /*19fb0*/  @!P0 NANOSLEEP.SYNCS 0x989680 ;  /* 0x009896800000895d */ /* 0x002fea0003900000 */
[----:B------:R-:W1:Y:S02]  /*19fc0*/  @!P0 SYNCS.PHASECHK.TRANS64 P0, [R6+URZ+0x228a0], R7 ;  /* 0x0228a007060085a7 */ /* 0x000e64000800007f */
[----:B-1----:R-:W-:Y:S05]  /*19fd0*/  @!P0 BRA `(.L_x_11142) ;  /* 0xfffffffc00f08947 */ /* 0x002fea000383ffff */
[----:B------:R-:W-:Y:S05]  /*19fe0*/  BRA `(.L_x_11285) ;  /* 0xffffffac00d07947 */ /* 0x000fea000383ffff */
.L_x_11144:
[----:B-1----:R1:W2:Y:S02]  /*19ff0*/  SYNCS.PHASECHK.TRANS64.TRYWAIT P1, [R6+URZ+0x228c0], R7 ;  /* 0x0228c007060075a7 */ /* 0x0022a4000802017f */
[----:B--2---:R-:W-:Y:S05]  /*1a000*/  @!P1 NANOSLEEP.SYNCS 0x989680 ;  /* 0x009896800000995d */ /* 0x004fea0003900000 */
[----:B------:R-:W2:Y:S02]  /*1a010*/  @!P1 SYNCS.PHASECHK.TRANS64 P1, [R6+URZ+0x228c0], R7 ;  /* 0x0228c007060095a7 */ /* 0x000ea4000802007f */
[----:B--2---:R-:W-:Y:S05]  /*1a020*/  @!P1 BRA `(.L_x_11144) ;  /* 0xfffffffc00f09947 */ /* 0x004fea000383ffff */
[----:B------:R-:W-:Y:S05]  /*1a030*/  BRA `(.L_x_11286) ;  /* 0xffffffb0002c7947 */ /* 0x000fea000383ffff */
.L_x_11154:
        /* <DEDUP_REMOVED lines=11> */
.L_x_11288:
[----:B------:R-:W-:Y:S05]  /*1a0f0*/  BSYNC B0 ;  /* 0x0000000000007941 */ /* 0x000fea0003800000 */
.L_x_11287:
[----:B------:R-:W-:Y:S05]  /*1a100*/  BRA `(.L_x_11289) ;  /* 0xffffffb800e07947 */ /* 0x000fea000383ffff */
.L_x_11155:
[----:B------:R-:W-:Y:S01]  /*1a110*/  BSSY B0, `(.L_x_11290) ;  /* 0x0000006000007945 */ /* 0x000fe20003800000 */
[----:B------:R-:W-:-:S07]  /*1a120*/  IMAD.MOV.U32 R15, RZ, RZ, -0x1 ;  /* 0xffffffffff0f7424 */ /* 0x000fce00078e00ff */
[----:B------:R-:W-:Y:S05]  /*1a130*/  WARPSYNC.COLLECTIVE R15, `(.L_x_11291) ;  /* 0x000000000f0c7348 */ /* 0x000fea0003c00000 */
[----:B------:R-:W-:Y:S02]  /*1a140*/  ELECT P6, UR62, PT ;  /* 0x00000000003e782f */ /* 0x000fe400038c0000 */
[----:B------:R-:W-:Y:S01]  /*1a150*/  MOV R14, UR62 ;  /* 0x0000003e000e7c02 */ /* 0x000fe20008000f00 */
[----:B------:R-:W-:Y:S10]  /*1a160*/  ENDCOLLECTIVE ;  /* 0x000000000000791b */ /* 0x000ff40003800000 */
.L_x_11291:
[----:B------:R-:W-:Y:S05]  /*1a170*/  BSYNC B0 ;  /* 0x0000000000007941 */ /* 0x000fea0003800000 */
.L_x_11290:
[----:B------:R-:W-:Y:S05]  /*1a180*/  BRA `(.L_x_11292) ;  /* 0xffffffb800d07947 */ /* 0x000fea000383ffff */
.L_x_11158:
[----:B0-----:R0:W1:Y:S02]  /*1a190*/  SYNCS.PHASECHK.TRANS64.TRYWAIT P0, [R5+URZ+0x22840], R7 ;  /* 0x02284007050075a7 */ /* 0x001064000800017f */
[----:B-1----:R-:W-:Y:S05]  /*1a1a0*/  @!P0 NANOSLEEP.SYNCS 0x989680 ;  /* 0x009896800000895d */ /* 0x002fea0003900000 */
[----:B------:R-:W1:Y:S02]  /*1a1b0*/  @!P0 SYNCS.PHASECHK.TRANS64 P0, [R5+URZ+0x22840], R7 ;  /* 0x02284007050085a7 */ /* 0x000e64000800007f */
[----:B-1----:R-:W-:Y:S05]  /*1a1c0*/  @!P0 BRA `(.L_x_11158) ;  /* 0xfffffffc00f08947 */ /* 0x002fea000383ffff */
[----:B------:R-:W-:Y:S05]  /*1a1d0*/  BRA `(.L_x_11293) ;  /* 0xffffffbc00387947 */ /* 0x000fea000383ffff */
.L_x_11161:
        /* <DEDUP_REMOVED lines=8> */
.L_x_11164:
[----:B0-----:R0:W1:Y:S02]  /*1a260*/  SYNCS.PHASECHK.TRANS64.TRYWAIT P0, [R2+URZ+0x22860], R5 ;  /* 0x02286005020075a7 */ /* 0x001064000800017f */
[----:B-1----:R-:W-:Y:S05]  /*1a270*/  @!P0 NANOSLEEP.SYNCS 0x989680 ;  /* 0x009896800000895d */ /* 0x002fea0003900000 */
[----:B------:R-:W1:Y:S02]  /*1a280*/  @!P0 SYNCS.PHASECHK.TRANS64 P0, [R2+URZ+0x22860], R5 ;  /* 0x02286005020085a7 */ /* 0x000e64000800007f */
[----:B-1----:R-:W-:Y:S05]  /*1a290*/  @!P0 BRA `(.L_x_11164) ;  /* 0xfffffffc00f08947 */ /* 0x002fea000383ffff */
[----:B------:R-:W-:Y:S05]  /*1a2a0*/  BRA `(.L_x_11295) ;  /* 0xffffffc000307947 */ /* 0x000fea000383ffff */
.L_x_11173:
[----:B--2---:R2:W3:Y:S02]  /*1a2b0*/  SYNCS.PHASECHK.TRANS64.TRYWAIT P0, [R3+URZ+0x22840], R5 ;  /* 0x02284005030075a7 */ /* 0x0044e4000800017f */
[----:B---3--:R-:W-:Y:S05]  /*1a2c0*/  @!P0 NANOSLEEP.SYNCS 0x989680 ;  /* 0x009896800000895d */ /* 0x008fea0003900000 */
[----:B------:R-:W3:Y:S02]  /*1a2d0*/  @!P0 SYNCS.PHASECHK.TRANS64 P0, [R3+URZ+0x22840], R5 ;  /* 0x02284005030085a7 */ /* 0x000ee4000800007f */
[----:B---3--:R-:W-:Y:S05]  /*1a2e0*/  @!P0 BRA `(.L_x_11173) ;  /* 0xfffffffc00f08947 */ /* 0x008fea000383ffff */
[----:B------:R-:W-:Y:S05]  /*1a2f0*/  BRA `(.L_x_11296) ;  /* 0xffffffc400a47947 */ /* 0x000fea000383ffff */
.L_x_11175:
[----:B0-----:R0:W3:Y:S02]  /*1a300*/  SYNCS.PHASECHK.TRANS64.TRYWAIT P0, [R3+URZ+0x22860], R5 ;  /* 0x02286005030075a7 */ /* 0x0010e4000800017f */
[----:B---3--:R-:W-:Y:S05]  /*1a310*/  @!P0 NANOSLEEP.SYNCS 0x989680 ;  /* 0x009896800000895d */ /* 0x008fea0003900000 */
[----:B------:R-:W3:Y:S02]  /*1a320*/  @!P0 SYNCS.PHASECHK.TRANS64 P0, [R3+URZ+0x22860], R5 ;  /* 0x02286005030085a7 */ /* 0x000ee4000800007f */
[----:B---3--:R-:W-:Y:S05]  /*1a330*/  @!P0 BRA `(.L_x_11175) ;  /* 0xfffffffc00f08947 */ /* 0x008fea000383ffff */
[----:B------:R-:W-:Y:S05]  /*1a340*/  BRA `(.L_x_11297) ;  /* 0xffffffc800147947 */ /* 0x000fea000383ffff */
.L_x_11180:
[----:B--2---:R2:W3:Y:S02]  /*1a350*/  SYNCS.PHASECHK.TRANS64.TRYWAIT P0, [R2+URZ+0x22840], R3 ;  /* 0x02284003020075a7 */ /* 0x0044e4000800017f */
[----:B---3--:R-:W-:Y:S05]  /*1a360*/  @!P0 NANOSLEEP.SYNCS 0x989680 ;  /* 0x009896800000895d */ /* 0x008fea0003900000 */
[----:B------:R-:W3:Y:S02]  /*1a370*/  @!P0 SYNCS.PHASECHK.TRANS64 P0, [R2+URZ+0x22840], R3 ;  /* 0x02284003020085a7 */ /* 0x000ee4000800007f */
[----:B---3--:R-:W-:Y:S05]  /*1a380*/  @!P0 BRA `(.L_x_11180) ;  /* 0xfffffffc00f08947 */ /* 0x008fea000383ffff */
[----:B------:R-:W-:Y:S05]  /*1a390*/  BRA `(.L_x_11298) ;  /* 0xffffffcc005c7947 */ /* 0x000fea000383ffff */
.L_x_11182:
[----:B0-----:R0:W3:Y:S02]  /*1a3a0*/  SYNCS.PHASECHK.TRANS64.TRYWAIT P1, [R2+URZ+0x22860], R3 ;  /* 0x02286003020075a7 */ /* 0x0010e4000802017f */
[----:B---3--:R-:W-:Y:S05]  /*1a3b0*/  @!P1 NANOSLEEP.SYNCS 0x989680 ;  /* 0x009896800000995d */ /* 0x008fea0003900000 */
[----:B------:R-:W3:Y:S02]  /*1a3c0*/  @!P1 SYNCS.PHASECHK.TRANS64 P1, [R2+URZ+0x22860], R3 ;  /* 0x02286003020095a7 */ /* 0x000ee4000802007f */
[----:B---3--:R-:W-:Y:S05]  /*1a3d0*/  @!P1 BRA `(.L_x_11182) ;  /* 0xfffffffc00f09947 */ /* 0x008fea000383ffff */
[----:B------:R-:W-:Y:S05]  /*1a3e0*/  BRA `(.L_x_11299) ;  /* 0xffffffcc00c87947 */ /* 0x000fea000383ffff */
.L_x_11187:
[----:B---3--:R3:W4:Y:S02]  /*1a3f0*/  SYNCS.PHASECHK.TRANS64.TRYWAIT P0, [R2+URZ+0x22840], R3 ;  /* 0x02284003020075a7 */ /* 0x008724000800017f */
[----:B----4-:R-:W-:Y:S05]  /*1a400*/  @!P0 NANOSLEEP.SYNCS 0x989680 ;  /* 0x009896800000895d */ /* 0x010fea0003900000 */
[----:B------:R-:W4:Y:S02]  /*1a410*/  @!P0 SYNCS.PHASECHK.TRANS64 P0, [R2+URZ+0x22840], R3 ;  /* 0x02284003020085a7 */ /* 0x000f24000800007f */
[----:B----4-:R-:W-:Y:S05]  /*1a420*/  @!P0 BRA `(.L_x_11187) ;  /* 0xfffffffc00f08947 */ /* 0x010fea000383ffff */
[----:B------:R-:W-:Y:S05]  /*1a430*/  BRA `(.L_x_11300) ;  /* 0xffffffd000f47947 */ /* 0x000fea000383ffff */
.L_x_11189:
[----:B0-----:R0:W2:Y:S02]  /*1a440*/  SYNCS.PHASECHK.TRANS64.TRYWAIT P1, [R2+URZ+0x22860], R3 ;  /* 0x02286003020075a7 */ /* 0x0010a4000802017f */
[----:B--2---:R-:W-:Y:S05]  /*1a450*/  @!P1 NANOSLEEP.SYNCS 0x989680 ;  /* 0x009896800000995d */ /* 0x004fea0003900000 */
[----:B------:R-:W2:Y:S02]  /*1a460*/  @!P1 SYNCS.PHASECHK.TRANS64 P1, [R2+URZ+0x22860], R3 ;  /* 0x02286003020095a7 */ /* 0x000ea4000802007f */
[----:B--2---:R-:W-:Y:S05]  /*1a470*/  @!P1 BRA `(.L_x_11189) ;  /* 0xfffffffc00f09947 */ /* 0x004fea000383ffff */
[----:B------:R-:W-:Y:S05]  /*1a480*/  BRA `(.L_x_11301) ;  /* 0xffffffd400647947 */ /* 0x000fea000383ffff */
.L_x_11194:
[----:B------:R-:W-:Y:S01]  /*1a490*/  BSSY B0, `(.L_x_11302) ;  /* 0x0000008000007945 */ /* 0x000fe20003800000 */
[----:B------:R-:W-:Y:S01]  /*1a4a0*/  IMAD.MOV.U32 R13, RZ, RZ, R16 ;  /* 0x000000ffff0d7224 */ /* 0x000fe200078e0010 */
[----:B------:R-:W-:Y:S01]  /*1a4b0*/  MOV R12, RZ ;  /* 0x000000ff000c7202 */ /* 0x000fe20000000f00 */
[----:B------:R-:W-:Y:S02]  /*1a4c0*/  IMAD.MOV.U32 R11, RZ, RZ, 0x1f ;  /* 0x0000001fff0b7424 */ /* 0x000fe400078e00ff */
[----:B------:R-:W-:-:S07]  /*1a4d0*/  IMAD.MOV.U32 R15, RZ, RZ, -0x1 ;  /* 0xffffffffff0f7424 */ /* 0x000fce00078e00ff */
[----:B01----:R-:W-:Y:S05]  /*1a4e0*/  WARPSYNC.COLLECTIVE R15, `(.L_x_11303) ;  /* 0x000000000f087348 */ /* 0x003fea0003c00000 */
[----:B------:R2:W3:Y:S02]  /*1a4f0*/  SHFL.IDX P6, R14, R13, R12, R11 ;  /* 0x0000000c0d0e7389 */ /* 0x0004e400000c000b */
[----:B0123--:R-:W-:Y:S01]  /*1a500*/  ENDCOLLECTIVE ;  /* 0x000000000000791b */ /* 0x00ffe20003800000 */
.L_x_11303:
[----:B------:R-:W-:Y:S05]  /*1a510*/  BSYNC B0 ;  /* 0x0000000000007941 */ /* 0x000fea0003800000 */
.L_x_11302:
        /* <DEDUP_REMOVED lines=8> */
.L_x_11304:
[----:B------:R-:W-:Y:S01]  /*1a5a0*/  MOV R16, R14 ;  /* 0x0000000e00107202 */ /* 0x000fe20000000f00 */
[----:B------:R-:W-:Y:S06]  /*1a5b0*/  BRA `(.L_x_11305) ;  /* 0xffffffd800587947 */ /* 0x000fec000383ffff */
.L_x_11197:
        /* <DEDUP_REMOVED lines=8> */
.L_x_11307:
[----:B------:R-:W-:Y:S05]  /*1a640*/  BSYNC B0 ;  /* 0x0000000000007941 */ /* 0x000fea0003800000 */
.L_x_11306:
        /* <DEDUP_REMOVED lines=10> */
.L_x_11308:
        /* <DEDUP_REMOVED lines=8> */
.L_x_11309:
        /* <DEDUP_REMOVED lines=8> */
.L_x_11310:
        /* <DEDUP_REMOVED lines=8> */
.L_x_11311:
        /* <DEDUP_REMOVED lines=8> */
.L_x_11312:
[----:B------:R-:W-:Y:S05]  /*1a8f0*/  BRA `(.L_x_11313) ;  /* 0xffffffd8001c7947 */ /* 0x000fea000383ffff */
.L_x_11202:
        /* <DEDUP_REMOVED lines=8> */
.L_x_11315:
[----:B------:R-:W-:Y:S05]  /*1a980*/  BSYNC B0 ;  /* 0x0000000000007941 */ /* 0x000fea0003800000 */
.L_x_11314:
        /* <DEDUP_REMOVED lines=10> */
.L_x_11316:
        /* <DEDUP_REMOVED lines=8> */
.L_x_11317:
        /* <DEDUP_REMOVED lines=8> */
.L_x_11318:
        /* <DEDUP_REMOVED lines=8> */
.L_x_11319:
        /* <DEDUP_REMOVED lines=8> */
.L_x_11320:
[----:B------:R-:W-:Y:S05]  /*1ac30*/  BRA `(.L_x_11321) ;  /* 0xffffffd800007947 */ /* 0x000fea000383ffff */
.L_x_11204:
[----:B------:R-:W-:Y:S01]  /*1ac40*/  BSSY B0, `(.L_x_11322) ;  /* 0x0000006000007945 */ /* 0x000fe20003800000 */
[----:B------:R-:W-:Y:S01]  /*1ac50*/  PLOP3.LUT P6, PT, P6, PT, PT, 0x8, 0x0 ;  /* 0x000000000000781c */ /* 0x000fe200037ce170 */
[----:B------:R-:W-:-:S12]  /*1ac60*/  IMAD.MOV.U32 R15, RZ, RZ, -0x1 ;  /* 0xffffffffff0f7424 */ /* 0x000fd800078e00ff */
[----:B01----:R-:W-:Y:S05]  /*1ac70*/  WARPSYNC.COLLECTIVE R15, `(.L_x_11323) ;  /* 0x000000000f087348 */ /* 0x003fea0003c00000 */
[----:B------:R-:W-:Y:S01]  /*1ac80*/  VOTE.ANY R14, PT, P6 ;  /* 0x00000000000e7806 */ /* 0x000fe200030e0100 */
[----:B01----:R-:W-:Y:S06]  /*1ac90*/  ENDCOLLECTIVE ;  /* 0x000000000000791b */ /* 0x003fec0003800000 */
.L_x_11323:
[----:B------:R-:W-:Y:S05]  /*1aca0*/  BSYNC B0 ;  /* 0x0000000000007941 */ /* 0x000fea0003800000 */
.L_x_11322:
        /* <DEDUP_REMOVED lines=9> */
.L_x_11324:
[----:B------:R-:W-:Y:S01]  /*1ad40*/  IMAD.MOV.U32 R17, RZ, RZ, R14 ;  /* 0x000000ffff117224 */ /* 0x000fe200078e000e */
[----:B------:R-:W-:Y:S06]  /*1ad50*/  BRA `(.L_x_11325) ;  /* 0xffffffd400f07947 */ /* 0x000fec000383ffff */
.L_x_11206:
[----:B------:R-:W-:Y:S01]  /*1ad60*/  BSSY B0, `(.L_x_11326) ;  /* 0x0000007000007945 */ /* 0x000fe20003800000 */
[----:B------:R-:W-:Y:S01]  /*1ad70*/  IMAD.MOV.U32 R13, RZ, RZ, R2 ;  /* 0x000000ffff0d7224 */ /* 0x000fe200078e0002 */
[----:B------:R-:W-:Y:S01]  /*1ad80*/  MOV R11, 0x1f ;  /* 0x0000001f000b7802 */ /* 0x000fe20000000f00 */
[----:B------:R-:W-:-:S07]  /*1ad90*/  IMAD.MOV.U32 R15, RZ, RZ, -0x1 ;  /* 0xffffffffff0f7424 */ /* 0x000fce00078e00ff */
[----:B0123--:R-:W-:Y:S05]  /*1ada0*/  WARPSYNC.COLLECTIVE R15, `(.L_x_11327) ;  /* 0x000000000f087348 */ /* 0x00ffea0003c00000 */
[----:B------:R4:W0:Y:S02]  /*1adb0*/  SHFL.IDX P6, R14, R13, R12, R11 ;  /* 0x0000000c0d0e7389 */ /* 0x00082400000c000b */
[----:B01234-:R-:W-:Y:S01]  /*1adc0*/  ENDCOLLECTIVE ;  /* 0x000000000000791b */ /* 0x01ffe20003800000 */
.L_x_11327:
[----:B------:R-:W-:Y:S05]  /*1add0*/  BSYNC B0 ;  /* 0x0000000000007941 */ /* 0x000fea0003800000 */
.L_x_11326:
[----:B------:R-:W-:Y:S01]  /*1ade0*/  IMAD.MOV.U32 R7, RZ, RZ, R14 ;  /* 0x000000ffff077224 */ /* 0x000fe200078e000e */
[----:B------:R-:W-:Y:S06]  /*1adf0*/  BRA `(.L_x_11205) ;  /* 0xffffffd400e47947 */ /* 0x000fec000383ffff */
.L_x_11210:
[----:B-1----:R1:W2:Y:S02]  /*1ae00*/  SYNCS.PHASECHK.TRANS64.TRYWAIT P0, [R0+URZ+0x22820], R3 ;  /* 0x02282003000075a7 */ /* 0x0022a4000800017f */
[----:B--2---:R-:W-:Y:S05]  /*1ae10*/  @!P0 NANOSLEEP.SYNCS 0x989680 ;  /* 0x009896800000895d */ /* 0x004fea0003900000 */
[----:B------:R-:W2:Y:S02]  /*1ae20*/  @!P0 SYNCS.PHASECHK.TRANS64 P0, [R0+URZ+0x22820], R3 ;  /* 0x02282003000085a7 */ /* 0x000ea4000800007f */
[----:B--2---:R-:W-:Y:S05]  /*1ae30*/  @!P0 BRA `(.L_x_11210) ;  /* 0xfffffffc00f08947 */ /* 0x004fea000383ffff */
[----:B------:R-:W-:Y:S05]  /*1ae40*/  BRA `(.L_x_11328) ;  /* 0xffffffdc00587947 */ /* 0x000fea000383ffff */
.L_x_11211:
        /* <DEDUP_REMOVED lines=11> */
.L_x_11330:
[----:B------:R-:W-:Y:S05]  /*1af00*/  BSYNC B0 ;  /* 0x0000000000007941 */ /* 0x000fea0003800000 */
.L_x_11329:
[----:B------:R-:W-:Y:S05]  /*1af10*/  BRA `(.L_x_11331) ;  /* 0xffffffdc00407947 */ /* 0x000fea000383ffff */
.L_x_11212:
[----:B------:R-:W-:Y:S01]  /*1af20*/  BSSY B0, `(.L_x_11332) ;  /* 0x0000006000007945 */ /* 0x000fe20003800000 */
[----:B------:R-:W-:-:S07]  /*1af30*/  IMAD.MOV.U32 R15, RZ, RZ, -0x1 ;  /* 0xffffffffff0f7424 */ /* 0x000fce00078e00ff */
[----:B012---:R-:W-:Y:S05]  /*1af40*/  WARPSYNC.COLLECTIVE R15, `(.L_x_11333) ;  /* 0x000000000f0c7348 */ /* 0x007fea0003c00000 */
[----:B------:R-:W-:Y:S02]  /*1af50*/  ELECT P6, UR62, PT ;  /* 0x00000000003e782f */ /* 0x000fe400038c0000 */
[----:B------:R-:W-:Y:S01]  /*1af60*/  MOV R14, UR62 ;  /* 0x0000003e000e7c02 */ /* 0x000fe20008000f00 */
[----:B012---:R-:W-:Y:S10]  /*1af70*/  ENDCOLLECTIVE ;  /* 0x000000000000791b */ /* 0x007ff40003800000 */
.L_x_11333:
[----:B------:R-:W-:Y:S05]  /*1af80*/  BSYNC B0 ;  /* 0x0000000000007941 */ /* 0x000fea0003800000 */
.L_x_11332:
[----:B------:R-:W-:Y:S05]  /*1af90*/  BRA `(.L_x_11334) ;  /* 0xffffffdc00347947 */ /* 0x000fea000383ffff */
.L_x_11214:
[----:B-1----:R1:W2:Y:S02]  /*1afa0*/  SYNCS.PHASECHK.TRANS64.TRYWAIT P0, [R6+URZ], R5 ;  /* 0x00000005060075a7 */ /* 0x0022a4000800017f */
[----:B--2---:R-:W-:Y:S05]  /*1afb0*/  @!P0 NANOSLEEP.SYNCS 0x989680 ;  /* 0x009896800000895d */ /* 0x004fea0003900000 */
[----:B------:R-:W2:Y:S02]  /*1afc0*/  @!P0 SYNCS.PHASECHK.TRANS64 P0, [R6+URZ], R5 ;  /* 0x00000005060085a7 */ /* 0x000ea4000800007f */
[----:B--2---:R-:W-:Y:S05]  /*1afd0*/  @!P0 BRA `(.L_x_11214) ;  /* 0xfffffffc00f08947 */ /* 0x004fea000383ffff */
[----:B------:R-:W-:Y:S05]  /*1afe0*/  BRA `(.L_x_11335) ;  /* 0xffffffdc00707947 */ /* 0x000fea000383ffff */
.L_x_11215:
[----:B--2---:R2:W3:Y:S02]  /*1aff0*/  SYNCS.PHASECHK.TRANS64.TRYWAIT P0, [R7+URZ], R2 ;  /* 0x00000002070075a7 */ /* 0x0044e4000800017f */
[----:B---3--:R-:W-:Y:S05]  /*1b000*/  @!P0 NANOSLEEP.SYNCS 0x989680 ;  /* 0x009896800000895d */ /* 0x008fea0003900000 */
[----:B------:R-:W3:Y:S02]  /*1b010*/  @!P0 SYNCS.PHASECHK.TRANS64 P0, [R7+URZ], R2 ;  /* 0x00000002070085a7 */ /* 0x000ee4000800007f */
[----:B---3--:R-:W-:Y:S05]  /*1b020*/  @!P0 BRA `(.L_x_11215) ;  /* 0xfffffffc00f08947 */ /* 0x008fea000383ffff */
[----:B------:R-:W-:Y:S05]  /*1b030*/  BRA `(.L_x_11336) ;  /* 0xffffffdc00647947 */ /* 0x000fea000383ffff */
.L_x_11217:
[----:B---3--:R3:W4:Y:S02]  /*1b040*/  SYNCS.PHASECHK.TRANS64.TRYWAIT P0, [R4+URZ], R5 ;  /* 0x00000005040075a7 */ /* 0x008724000800017f */
[----:B----4-:R-:W-:Y:S05]  /*1b050*/  @!P0 NANOSLEEP.SYNCS 0x989680 ;  /* 0x009896800000895d */ /* 0x010fea0003900000 */
[----:B------:R-:W4:Y:S02]  /*1b060*/  @!P0 SYNCS.PHASECHK.TRANS64 P0, [R4+URZ], R5 ;  /* 0x00000005040085a7 */ /* 0x000f24000800007f */
[----:B----4-:R-:W-:Y:S05]  /*1b070*/  @!P0 BRA `(.L_x_11217) ;  /* 0xfffffffc00f08947 */ /* 0x010fea000383ffff */
[----:B------:R-:W-:Y:S05]  /*1b080*/  BRA `(.L_x_11337) ;  /* 0xffffffdc006c7947 */ /* 0x000fea000383ffff */
.L_x_11338:
        /* <DEDUP_REMOVED lines=15> */
.L_x_11977:


//--------------------- .text._ZN7cutlass13device_kernelIN5flash11enable_sm90INS1_16FlashAttnFwdSm90INS1_25CollectiveMainloopFwdSm90ILi2EN4cute5tupleIJNS5_1CILi1EEES8_S8_EEENS6_IJNS7_ILi128EEENS7_ILi96EEENS7_ILi64EEEEEELi256ENS_6half_tEfNS_4arch4Sm90ELb1ELb0ELb1ELb1ELb0ELb0ELb1ELb1ELb0ELb0ELb0ELb0EEENS1_21CollectiveEpilogueFwdINS6_IJSA_NS7_ILi256EEESB_EEES9_SE_SG_Li256ELb1ELb0ELb0ELb0EEENS1_36VarlenDynamicPersistentTileSchedulerILi128ELi96ELi256ELi32ELb0ELb0ELb1ELb1ELb1ELb1EEEEEEEEEvNT_6ParamsE --------------------------
	.section	.text._ZN7cutlass13device_kernelIN5flash11enable_sm90INS1_16FlashAttnFwdSm90INS1_25CollectiveMainloopFwdSm90ILi2EN4cute5tupleIJNS5_1CILi1EEES8_S8_EEENS6_IJNS7_ILi128EEENS7_ILi96EEENS7_ILi64EEEEEELi256ENS_6half_tEfNS_4arch4Sm90ELb1ELb0ELb1ELb1ELb0ELb0ELb1ELb1ELb0ELb0ELb0ELb0EEENS1_21CollectiveEpilogueFwdINS6_IJSA_NS7_ILi256EEESB_EEES9_SE_SG_Li256ELb1ELb0ELb0ELb0EEENS1_36VarlenDynamicPersistentTileSchedulerILi128ELi96ELi256ELi32ELb0ELb0ELb1ELb1ELb1ELb1EEEEEEEEEvNT_6ParamsE,"ax",@progbits
	.align	128
.text._ZN7cutlass13device_kernelIN5flash11enable_sm90INS1_16FlashAttnFwdSm90INS1_25CollectiveMainloopFwdSm90ILi2EN4cute5tupleIJNS5_1CILi1EEES8_S8_EEENS6_IJNS7_ILi128EEENS7_ILi96EEENS7_ILi64EEEEEELi256ENS_6half_tEfNS_4arch4Sm90ELb1ELb0ELb1ELb1ELb0ELb0ELb1ELb1ELb0ELb0ELb0ELb0EEENS1_21CollectiveEpilogueFwdINS6_IJSA_NS7_ILi256EEESB_EEES9_SE_SG_Li256ELb1ELb0ELb0ELb0EEENS1_36VarlenDynamicPersistentTileSchedulerILi128ELi96ELi256ELi32ELb0ELb0ELb1ELb1ELb1ELb1EEEEEEEEEvNT_6ParamsE:
        .type           _ZN7cutlass13device_kernelIN5flash11enable_sm90INS1_16FlashAttnFwdSm90INS1_25CollectiveMainloopFwdSm90ILi2EN4cute5tupleIJNS5_1CILi1EEES8_S8_EEENS6_IJNS7_ILi128EEENS7_ILi96EEENS7_ILi64EEEEEELi256ENS_6half_tEfNS_4arch4Sm90ELb1ELb0ELb1ELb1ELb0ELb0ELb1ELb1ELb0ELb0ELb0ELb0EEENS1_21CollectiveEpilogueFwdINS6_IJSA_NS7_ILi256EEESB_EEES9_SE_SG_Li256ELb1ELb0ELb0ELb0EEENS1_36VarlenDynamicPersistentTileSchedulerILi128ELi96ELi256ELi32ELb0ELb0ELb1ELb1ELb1ELb1EEEEEEEEEvNT_6ParamsE,@function
        .size           _ZN7cutlass13device_kernelIN5flash11enable_sm90INS1_16FlashAttnFwdSm90INS1_25CollectiveMainloopFwdSm90ILi2EN4cute5tupleIJNS5_1CILi1EEES8_S8_EEENS6_IJNS7_ILi128EEENS7_ILi96EEENS7_ILi64EEEEEELi256ENS_6half_tEfNS_4arch4Sm90ELb1ELb0ELb1ELb1ELb0ELb0ELb1ELb1ELb0ELb0ELb0ELb0EEENS1_21CollectiveEpilogueFwdINS6_IJSA_NS7_ILi256EEESB_EEES9_SE_SG_Li256ELb1ELb0ELb0ELb0EEENS1_36VarlenDynamicPersistentTileSchedulerILi128ELi96ELi256ELi32ELb0ELb0ELb1ELb1ELb1ELb1EEEEEEEEEvNT_6ParamsE,(.L_x_11978 - _ZN7cutlass13device_kernelIN5flash11enable_sm90INS1_16FlashAttnFwdSm90INS1_25CollectiveMainloopFwdSm90ILi2EN4cute5tupleIJNS5_1CILi1EEES8_S8_EEENS6_IJNS7_ILi128EEENS7_ILi96EEENS7_ILi64EEEEEELi256ENS_6half_tEfNS_4arch4Sm90ELb1ELb0ELb1ELb1ELb0ELb0ELb1ELb1ELb0ELb0ELb0ELb0EEENS1_21CollectiveEpilogueFwdINS6_IJSA_NS7_ILi256EEESB_EEES9_SE_SG_Li256ELb1ELb0ELb0ELb0EEENS1_36VarlenDynamicPersistentTileSchedulerILi128ELi96ELi256ELi32ELb0ELb0ELb1ELb1ELb1ELb1EEEEEEEEEvNT_6ParamsE)
        .other          _ZN7cutlass13device_kernelIN5flash11enable_sm90INS1_16FlashAttnFwdSm90INS1_25CollectiveMainloopFwdSm90ILi2EN4cute5tupleIJNS5_1CILi1EEES8_S8_EEENS6_IJNS7_ILi128EEENS7_ILi96EEENS7_ILi64EEEEEELi256ENS_6half_tEfNS_4arch4Sm90ELb1ELb0ELb1ELb1ELb0ELb0ELb1ELb1ELb0ELb0ELb0ELb0EEENS1_21CollectiveEpilogueFwdINS6_IJSA_NS7_ILi256EEESB_EEES9_SE_SG_Li256ELb1ELb0ELb0ELb0EEENS1_36VarlenDynamicPersistentTileSchedulerILi128ELi96ELi256ELi32ELb0ELb0ELb1ELb1ELb1ELb1EEEEEEEEEvNT_6ParamsE,@"STO_CUDA_ENTRY STV_DEFAULT"
_ZN7cutlass13device_kernelIN5flash11enable_sm90INS1_16FlashAttnFwdSm90INS1_25CollectiveMainloopFwdSm90ILi2EN4cute5tupleIJNS5_1CILi1EEES8_S8_EEENS6_IJNS7_ILi128EEENS7_ILi96EEENS7_ILi64EEEEEELi256ENS_6half_tEfNS_4arch4Sm90ELb1ELb0ELb1ELb1ELb0ELb0ELb1ELb1ELb0ELb0ELb0ELb0EEENS1_21CollectiveEpilogueFwdINS6_IJSA_NS7_ILi256EEESB_EEES9_SE_SG_Li256ELb1ELb0ELb0ELb0EEENS1_36VarlenDynamicPersistentTileSchedulerILi128ELi96ELi256ELi32ELb0ELb0ELb1ELb1ELb1ELb1EEEEEEEEEvNT_6ParamsE:
        /* <DEDUP_REMOVED lines=24> */
.L_x_11340:
[----:B------:R-:W-:Y:S05]  /*0180*/  BSYNC B0 ;  /* 0x0000000000007941 */ /* 0x000fea0003800000 */
.L_x_11339:
        /* <DEDUP_REMOVED lines=43> */
.L_x_11341:
        /* <DEDUP_REMOVED lines=22> */
.L_x_11342:
        /* <DEDUP_REMOVED lines=18> */
.L_x_11343:
        /* <DEDUP_REMOVED lines=22> */
.L_x_11344:
        /* <DEDUP_REMOVED lines=22> */
.L_x_11345:
        /* <DEDUP_REMOVED lines=8> */
.L_x_11347:
        /* <DEDUP_REMOVED lines=20> */
[----:B------:R-:W-:Y:S01]  /*0b40*/  IMAD.MOV.U32 R219, RZ, RZ, RZ ;  /* 0x000000ffffdb7224 */ /* 0x000fe200078e00ff */
[----:B------:R-:W-:Y:S01]  /*0b50*/  R2UR UR5, R14 ;  /* 0x000000000e0572ca */ /* 0x000fe200000e0000 */
[----:B------:R-:W0:Y:S01]  /*0b60*/  S2R R0, SR_TID.X ;  /* 0x0000000000007919 */ /* 0x000e220000002100 */
[----:B------:R-:W-:Y:S01]  /*0b70*/  UMOV UR37, URZ ;  /* 0x0000003f00257c82 */ /* 0x000fe20008000000 */
[----:B------:R-:W-:Y:S01]  /*0b80*/  UMOV UR36, URZ ;  /* 0x0000003f00247c82 */ /* 0x000fe20008000000 */
[----:B0-----:R-:W-:-:S05]  /*0b90*/  VIADD R233, R0, 0xffffff80 ;  /* 0xffffff8000e97836 */ /* 0x001fca0000000000 */
[----:B------:R-:W-:-:S04]  /*0ba0*/  SHF.R.S32.HI R0, RZ, 0x1f, R233 ;  /* 0x0000001fff007819 */ /* 0x000fc800000114e9 */
[-C--:B------:R-:W-:Y:S02]  /*0bb0*/  LEA.HI R3, R0, R233.reuse, RZ, 0x4 ;  /* 0x000000e900037211 */ /* 0x080fe400078f20ff */
[----:B--2---:R-:W-:Y:S02]  /*0bc0*/  R2UR UR4, R2 ;  /* 0x00000000020472ca */ /* 0x004fe400000e0000 */
[----:B------:R-:W-:-:S04]  /*0bd0*/  LEA.HI R2, R0, R233, RZ, 0x7 ;  /* 0x000000e900027211 */ /* 0x000fc800078f38ff */
[----:B------:R-:W-:Y:S02]  /*0be0*/  LOP3.LUT R220, R2, 0xffffff80, RZ, 0xc0, !PT ;  /* 0xffffff8002dc7812 */ /* 0x000fe400078ec0ff */
[----:B------:R-:W-:-:S03]  /*0bf0*/  SHF.R.S32.HI R221, RZ, 0x7, R2 ;  /* 0x00000007ffdd7819 */ /* 0x000fc60000011402 */
[----:B------:R-:W-:Y:S01]  /*0c00*/  IMAD.IADD R220, R233, 0x1, -R220 ;  /* 0x00000001e9dc7824 */ /* 0x000fe200078e0adc */
[----:B------:R-:W-:Y:S01]  /*0c10*/  LEA.HI R2, R2, R221, RZ, 0x1 ;  /* 0x000000dd02027211 */ /* 0x000fe200078f08ff */
[----:B------:R-:W-:-:S03]  /*0c20*/  ULOP3.LUT UR4, UR4, 0x1, URZ, 0xfc, !UPT ;  /* 0x0000000104047892 */ /* 0x000fc6000f8efc3f */
[----:B------:R-:W-:Y:S02]  /*0c30*/  SHF.R.S32.HI R7, RZ, 0x1f, R220 ;  /* 0x0000001fff077819 */ /* 0x000fe400000114dc */
[----:B------:R-:W-:Y:S01]  /*0c40*/  LOP3.LUT R2, R2, 0x3fffffe, RZ, 0xc0, !PT ;  /* 0x03fffffe02027812 */ /* 0x000fe200078ec0ff */
[----:B------:R-:W-:Y:S01]  /*0c50*/  IMAD.U32 R232, RZ, RZ, UR4 ;  /* 0x00000004ffe87e24 */ /* 0x000fe2000f8e00ff */
[CC--:B------:R-:W-:Y:S02]  /*0c60*/  LEA.HI R8, R7.reuse, R220.reuse, RZ, 0x2 ;  /* 0x000000dc07087211 */ /* 0x0c0fe400078f10ff */
[----:B------:R-:W-:Y:S01]  /*0c70*/  LEA.HI R7, R7, R220, RZ, 0x5 ;  /* 0x000000dc07077211 */ /* 0x000fe200078f28ff */
[----:B------:R-:W-:Y:S01]  /*0c80*/  IMAD.IADD R206, R221, 0x1, -R2 ;  /* 0x00000001ddce7824 */ /* 0x000fe200078e0a02 */
[--C-:B------:R-:W-:Y:S02]  /*0c90*/  SHF.R.S32.HI R5, RZ, 0x2, R8.reuse ;  /* 0x00000002ff057819 */ /* 0x100fe40000011408 */
[----:B------:R-:W-:-:S02]  /*0ca0*/  SHF.R.S32.HI R4, RZ, 0x1f, R8 ;  /* 0x0000001fff047819 */ /* 0x000fc40000011408 */
        /* <DEDUP_REMOVED lines=8> */
[----:B------:R-:W-:Y:S01]  /*0d30*/  SHF.R.S32.HI R6, RZ, 0x4, R3 ;  /* 0x00000004ff067819 */ /* 0x000fe20000011403 */
[----:B------:R-:W-:Y:S01]  /*0d40*/  IMAD.SHL.U32 R5, R4, 0x20, RZ ;  /* 0x0000002004057824 */ /* 0x000fe200078e00ff */
[----:B------:R-:W-:Y:S01]  /*0d50*/  LOP3.LUT R4, R3, 0x3fffff0, RZ, 0xc0, !PT ;  /* 0x03fffff003047812 */ /* 0x000fe200078ec0ff */
[----:B------:R-:W-:Y:S01]  /*0d60*/  IMAD R7, R7, 0x10, R10 ;  /* 0x0000001007077824 */ /* 0x000fe200078e020a */
[----:B------:R-:W-:-:S02]  /*0d70*/  LEA.HI R3, R3, R6, RZ, 0x1 ;  /* 0x0000000603037211 */ /* 0x000fc400078f08ff */
[----:B------:R-:W-:Y:S01]  /*0d80*/  LOP3.LUT R5, R5, 0xfffffc00, RZ, 0xc0, !PT ;  /* 0xfffffc0005057812 */ /* 0x000fe200078ec0ff */
[----:B------:R-:W-:Y:S01]  /*0d90*/  IMAD.IADD R4, R233, 0x1, -R4 ;  /* 0x00000001e9047824 */ /* 0x000fe200078e0a04 */
[----:B------:R-:W-:Y:S02]  /*0da0*/  LOP3.LUT R3, R3, 0x1ffffffe, RZ, 0xc0, !PT ;  /* 0x1ffffffe03037812 */ /* 0x000fe400078ec0ff */
[----:B------:R-:W-:Y:S01]  /*0db0*/  LOP3.LUT R2, R0, 0x1ffffff8, RZ, 0xc0, !PT ;  /* 0x1ffffff800027812 */ /* 0x000fe200078ec0ff */
[----:B------:R-:W-:Y:S01]  /*0dc0*/  IMAD R4, R4, 0x40, R5 ;  /* 0x0000004004047824 */ /* 0x000fe200078e0205 */
[----:B------:R-:W-:Y:S01]  /*0dd0*/  LEA R206, R206, R7, 0x6 ;  /* 0x00000007cece7211 */ /* 0x000fe200078e30ff */
[----:B------:R-:W-:Y:S01]  /*0de0*/  IMAD.IADD R3, R6, 0x1, -R3 ;  /* 0x0000000106037824 */ /* 0x000fe200078e0a03 */
[----:B------:R-:W-:Y:S01]  /*0df0*/  SHF.R.S32.HI R202, RZ, 0x3, R0 ;  /* 0x00000003ffca7819 */ /* 0x000fe20000011400 */
[----:B------:R-:W-:Y:S02]  /*0e00*/  IMAD.IADD R2, R233, 0x1, -R2 ;  /* 0x00000001e9027824 */ /* 0x000fe400078e0a02 */
[----:B------:R-:W-:-:S02]  /*0e10*/  IMAD R231, R3, 0x8, R4 ;  /* 0x0000000803e77824 */ /* 0x000fc400078e0204 */
[----:B------:R-:W-:Y:S02]  /*0e20*/  IMAD.MOV.U32 R7, RZ, RZ, R15 ;  /* 0x000000ffff077224 */ /* 0x000fe400078e000f */
[----:B------:R-:W-:-:S07]  /*0e30*/  IMAD.SHL.U32 R200, R2, 0x8, RZ ;  /* 0x0000000802c87824 */ /* 0x000fce00078e00ff */
.L_x_11402:
[----:B0-----:R-:W0:Y:S01]  /*0e40*/  LDC.64 R2, c[0x0][0xd60] ;  /* 0x00035800ff027b82 */ /* 0x001e220000000a00 */
[----:B------:R-:W-:Y:S01]  /*0e50*/  ULDC.64 UR10, c[0x0][0x208] ;  /* 0x00008200000a7ab9 */ /* 0x000fe20000000a00 */
[----:B------:R-:W-:Y:S01]  /*0e60*/  ULDC.64 UR6, c[0x0][0xb20] ;  /* 0x0002c80000067ab9 */ /* 0x000fe20000000a00 */
[----:B------:R-:W-:Y:S01]  /*0e70*/  ULDC.64 UR8, c[0x0][0xb10] ;  /* 0x0002c40000087ab9 */ /* 0x000fe20000000a00 */
[----:B0-----:R-:W-:-:S05]  /*0e80*/  IMAD.WIDE R2, R7, 0x4, R2 ;  /* 0x0000000407027825 */ /* 0x001fca00078e0202 */
[----:B--2---:R-:W2:Y:S01]  /*0e90*/  LDG.E R207, desc[UR10][R2.64] ;  /* 0x0000000a02cf7981 */ /* 0x004ea2000c1e1900 */
[----:B------:R-:W-:Y:S02]  /*0ea0*/  ISETP.NE.U32.AND P0, PT, RZ, UR6, PT ;  /* 0x00000006ff007c0c */ /* 0x000fe4000bf05070 */
[----:B------:R-:W-:Y:S02]  /*0eb0*/  ISETP.NE.U32.AND P1, PT, RZ, UR8, PT ;  /* 0x00000008ff007c0c */ /* 0x000fe4000bf25070 */
[----:B------:R-:W-:Y:S02]  /*0ec0*/  ISETP.NE.AND.EX P0, PT, RZ, UR7, PT, P0 ;  /* 0x00000007ff007c0c */ /* 0x000fe4000bf05300 */
[----:B------:R-:W-:Y:S02]  /*0ed0*/  ISETP.NE.AND.EX P1, PT, RZ, UR9, PT, P1 ;  /* 0x00000009ff007c0c */ /* 0x000fe4000bf25310 */
[----:B--2---:R-:W-:-:S09]  /*0ee0*/  SHF.R.S32.HI R208, RZ, 0x1f, R207 ;  /* 0x0000001fffd07819 */ /* 0x004fd200000114cf */
[----:B---34-:R-:W-:-:S04]  /*0ef0*/  @P0 LEA R4, P2, R207, UR6, 0x2 ;  /* 0x00000006cf040c11 */ /* 0x018fc8000f8410ff */
[C---:B------:R-:W-:Y:S01]  /*0f00*/  @P0 LEA.HI.X R5, R207.reuse, UR7, R208, 0x2, P2 ;  /* 0x00000007cf050c11 */ /* 0x040fe200090f14d0 */
[----:B------:R-:W-:Y:S01]  /*0f10*/  ULDC.64 UR6, c[0x0][0x3f8] ;  /* 0x0000fe0000067ab9 */ /* 0x000fe20000000a00 */
[----:B------:R-:W-:-:S03]  /*0f20*/  @P1 LEA R6, P2, R207, UR8, 0x2 ;  /* 0x00000008cf061c11 */ /* 0x000fc6000f8410ff */
[----:B------:R-:W2:Y:S01]  /*0f30*/  @P0 LDG.E R4, desc[UR10][R4.64] ;  /* 0x0000000a04040981 */ /* 0x000ea2000c1e1900 */
[----:B------:R-:W-:-:S05]  /*0f40*/  @P1 LEA.HI.X R7, R207, UR9, R208, 0x2, P2 ;  /* 0x00000009cf071c11 */ /* 0x000fca00090f14d0 */
[----:B------:R-:W3:Y:S01]  /*0f50*/  @P1 LDG.E R6, desc[UR10][R6.64] ;  /* 0x0000000a06061981 */ /* 0x000ee2000c1e1900 */
[----:B------:R-:W-:Y:S01]  /*0f60*/  ULDC UR8, c[0x0][0x288] ;  /* 0x0000a20000087ab9 */ /* 0x000fe20000000800 */
[----:B------:R-:W-:Y:S01]  /*0f70*/  UISETP.NE.U32.AND UP0, UPT, UR6, URZ, UPT ;  /* 0x0000003f0600728c */ /* 0x000fe2000bf05070 */
[----:B------:R-:W-:Y:S01]  /*0f80*/  IMAD.U32 R209, RZ, RZ, UR5 ;  /* 0x00000005ffd17e24 */ /* 0x000fe2000f8e00ff */
[----:B------:R-:W-:Y:S01]  /*0f90*/  ULDC.64 UR10, c[0x0][0xb18] ;  /* 0x0002c600000a7ab9 */ /* 0x000fe20000000a00 */
[----:B------:R-:W-:Y:S01]  /*0fa0*/  ULDC UR6, c[0x0][0x404] ;  /* 0x0001010000067ab9 */ /* 0x000fe20000000800 */
[----:B------:R-:W-:Y:S01]  /*0fb0*/  UISETP.NE.AND.EX UP0, UPT, UR7, URZ, UPT, UP0 ;  /* 0x0000003f0700728c */ /* 0x000fe2000bf05300 */
[----:B------:R-:W-:Y:S01]  /*0fc0*/  ISETP.NE.U32.AND P2, PT, RZ, UR10, PT ;  /* 0x0000000aff007c0c */ /* 0x000fe2000bf45070 */
[----:B------:R-:W-:Y:S01]  /*0fd0*/  UMOV UR4, URZ ;  /* 0x0000003f00047c82 */ /* 0x000fe20008000000 */
[----:B------:R-:W-:Y:S01]  /*0fe0*/  ULDC UR7, c[0x0][0x2e0] ;  /* 0x0000b80000077ab9 */ /* 0x000fe20000000800 */
[----:B------:R-:W-:Y:S01]  /*0ff0*/  USEL UR6, UR6, 0x1, UP0 ;  /* 0x0000000106067887 */ /* 0x000fe20008000000 */
[----:B------:R-:W-:-:S03]  /*1000*/  ISETP.NE.AND.EX P2, PT, RZ, UR11, PT, P2 ;  /* 0x0000000bff007c0c */ /* 0x000fc6000bf45320 */
[----:B------:R-:W-:Y:S01]  /*1010*/  UIMAD UR6, UR6, UR7, URZ ;  /* 0x00000007060672a4 */ /* 0x000fe2000f8e023f */
[----:B--2---:R-:W-:Y:S02]  /*1020*/  @P0 R2UR UR4, R4 ;  /* 0x00000000040402ca */ /* 0x004fe400000e0000 */
[----:B---3--:R-:W-:-:S13]  /*1030*/  @P1 R2UR UR8, R6 ;  /* 0x00000000060812ca */ /* 0x008fda00000e0000 */
[----:B------:R-:W-:Y:S01]  /*1040*/  IMAD.U32 R201, RZ, RZ, UR8 ;  /* 0x00000008ffc97e24 */ /* 0x000fe2000f8e00ff */
[----:B-1---5:R-:W-:Y:S06]  /*1050*/  @P1 BRA `(.L_x_11348) ;  /* 0x0000000000341947 */ /* 0x022fec0003800000 */
[----:B------:R-:W-:Y:S02]  /*1060*/  ULDC.64 UR8, c[0x0][0xaf8] ;  /* 0x0002be0000087ab9 */ /* 0x000fe40000000a00 */
[----:B------:R-:W-:-:S04]  /*1070*/  ISETP.NE.U32.AND P0, PT, RZ, UR8, PT ;  /* 0x00000008ff007c0c */ /* 0x000fc8000bf05070 */
[----:B------:R-:W-:-:S13]  /*1080*/  ISETP.NE.AND.EX P0, PT, RZ, UR9, PT, P0 ;  /* 0x00000009ff007c0c */ /* 0x000fda000bf05300 */
[----:B------:R-:W-:Y:S05]  /*1090*/  @!P0 BRA `(.L_x_11348) ;  /* 0x0000000000248947 */ /* 0x000fea0003800000 */
[----:B------:R-:W0:Y:S01]  /*10a0*/  LDC.64 R2, c[0x0][0xaf8] ;  /* 0x0002be00ff027b82 */ /* 0x000e220000000a00 */
[----:B------:R-:W-:Y:S01]  /*10b0*/  ULDC.64 UR8, c[0x0][0x208] ;  /* 0x0000820000087ab9 */ /* 0x000fe20000000a00 */
[----:B0-----:R-:W-:-:S05]  /*10c0*/  IMAD.WIDE R2, R207, 0x4, R2 ;  /* 0x00000004cf027825 */ /* 0x001fca00078e0202 */
[----:B------:R-:W2:Y:S04]  /*10d0*/  LDG.E R4, desc[UR8][R2.64] ;  /* 0x0000000802047981 */ /* 0x000ea8000c1e1900 */
[----:B------:R-:W3:Y:S01]  /*10e0*/  LDG.E R0, desc[UR8][R2.64+0x4] ;  /* 0x0000040802007981 */ /* 0x000ee2000c1e1900 */
[----:B--2---:R-:W-:Y:S02]  /*10f0*/  R2UR UR5, R4 ;  /* 0x00000000040572ca */ /* 0x004fe400000e0000 */
[----:B---3--:R-:W-:-:S13]  /*1100*/  R2UR UR7, R0 ;  /* 0x00000000000772ca */ /* 0x008fda00000e0000 */
[----:B------:R-:W-:-:S06]  /*1110*/  UIADD3 UR5, -UR5, UR7, URZ ;  /* 0x0000000705057290 */ /* 0x000fcc000fffe13f */
[----:B------:R-:W-:-:S07]  /*1120*/  IMAD.U32 R201, RZ, RZ, UR5 ;  /* 0x00000005ffc97e24 */ /* 0x000fce000f8e00ff */
.L_x_11348:
[----:B------:R-:W-:Y:S01]  /*1130*/  IMAD.U32 R218, RZ, RZ, UR61 ;  /* 0x0000003dffda7e24 */ /* 0x000fe2000f8e00ff */
[----:B------:R-:W-:Y:S06]  /*1140*/  @!P2 BRA `(.L_x_11349) ;  /* 0x000000000018a947 */ /* 0x000fec0003800000 */
[----:B------:R-:W-:Y:S01]  /*1150*/  LEA R2, P0, R207, UR10, 0x2 ;  /* 0x0000000acf027c11 */ /* 0x000fe2000f8010ff */
[----:B------:R-:W-:-:S03]  /*1160*/  ULDC.64 UR6, c[0x0][0x208] ;  /* 0x0000820000067ab9 */ /* 0x000fc60000000a00 */
[----:B------:R-:W-:-:S05]  /*1170*/  LEA.HI.X R3, R207, UR11, R208, 0x2, P0 ;  /* 0x0000000bcf037c11 */ /* 0x000fca00080f14d0 */
[----:B------:R-:W2:Y:S02]  /*1180*/  LDG.E R2, desc[UR6][R2.64] ;  /* 0x0000000602027981 */ /* 0x000ea4000c1e1900 */
[----:B--2---:R-:W-:Y:S01]  /*1190*/  R2UR UR6, R2 ;  /* 0x00000000020672ca */ /* 0x004fe200000e0000 */
[----:B------:R-:W-:-:S14]  /*11a0*/  BRA `(.L_x_11350) ;  /* 0x0000000000307947 */ /* 0x000fdc0003800000 */
.L_x_11349:
        /* <DEDUP_REMOVED lines=11> */
[----:B------:R-:W-:-:S12]  /*1260*/  UIADD3 UR6, -UR6, UR5, URZ ;  /* 0x0000000506067290 */ /* 0x000fd8000fffe13f */
.L_x_11350:
[----:B------:R-:W-:Y:S01]  /*1270*/  R2UR UR7, R201 ;  /* 0x00000000c90772ca */ /* 0x000fe200000e0000 */
[----:B------:R-:W-:Y:S01]  /*1280*/  UIADD3 UR6, -UR4, UR6, URZ ;  /* 0x0000000604067290 */ /* 0x000fe2000fffe13f */
[----:B------:R-:W-:Y:S01]  /*1290*/  PLOP3.LUT P0, PT, PT, PT, PT, 0x80, 0x0 ;  /* 0x000000000000781c */ /* 0x000fe20003f0f070 */
[----:B------:R-:W-:Y:S01]  /*12a0*/  ULEA UR5, UR61, 0xdf, 0x7 ;  /* 0x000000df3d057891 */ /* 0x000fe2000f8e383f */
[----:B------:R-:W-:Y:S01]  /*12b0*/  CS2R R2, SRZ ;  /* 0x0000000000027805 */ /* 0x000fe2000001ff00 */
[----:B------:R-:W-:Y:S01]  /*12c0*/  UIADD3 UR4, UR6, 0x5f, URZ ;  /* 0x0000005f06047890 */ /* 0x000fe2000fffe03f */
[----:B------:R-:W-:Y:S01]  /*12d0*/  MOV R0, RZ ;  /* 0x000000ff00007202 */ /* 0x000fe20000000f00 */
[----:B------:R-:W-:Y:S01]  /*12e0*/  IMAD.U32 R204, RZ, RZ, UR6 ;  /* 0x00000006ffcc7e24 */ /* 0x000fe2000f8e00ff */
[----:B------:R-:W-:Y:S01]  /*12f0*/  CS2R R148, SRZ ;  /* 0x0000000000947805 */ /* 0x000fe2000001ff00 */
[----:B------:R-:W-:Y:S01]  /*1300*/  IMAD.MOV.U32 R150, RZ, RZ, RZ ;  /* 0x000000ffff967224 */ /* 0x000fe200078e00ff */
[----:B------:R-:W-:-:S02]  /*1310*/  CS2R R146, SRZ ;  /* 0x0000000000927805 */ /* 0x000fc4000001ff00 */
[----:B------:R-:W-:Y:S02]  /*1320*/  CS2R R144, SRZ ;  /* 0x0000000000907805 */ /* 0x000fe4000001ff00 */
        /* <DEDUP_REMOVED lines=71> */
[----:B------:R-:W-:Y:S01]  /*17a0*/  CS2R R24, SRZ ;  /* 0x0000000000187805 */ /* 0x000fe2000001ff00 */
        /* <DEDUP_REMOVED lines=40> */
.L_x_11352:
[----:B------:R-:W0:Y:S01]  /*1a30*/  S2R R3, SR_CgaCtaId ;  /* 0x0000000000037919 */ /* 0x000e220000008800 */
[----:B------:R-:W-:Y:S02]  /*1a40*/  LEA.HI R0, R219, R219, RZ, 0x1 ;  /* 0x000000dbdb007211 */ /* 0x000fe400078f08ff */
[----:B------:R-:W-:Y:S01]  /*1a50*/  MOV R2, 0x400 ;  /* 0x0000040000027802 */ /* 0x000fe20000000f00 */
[----:B------:R-:W1:Y:S01]  /*1a60*/  S2R R16, SR_TID.X ;  /* 0x0000000000107919 */ /* 0x000e620000002100 */
[----:B------:R-:W-:-:S05]  /*1a70*/  LOP3.LUT R0, R0, 0xfffffffe, RZ, 0xc0, !PT ;  /* 0xfffffffe00007812 */ /* 0x000fca00078ec0ff */
[----:B------:R-:W-:Y:S01]  /*1a80*/  IMAD.IADD R0, R219, 0x1, -R0 ;  /* 0x00000001db007824 */ /* 0x000fe200078e0a00 */
[----:B0-----:R-:W-:-:S04]  /*1a90*/  LEA R5, R3, R2, 0x18 ;  /* 0x0000000203057211 */ /* 0x001fc800078ec0ff */
[----:B------:R-:W-:Y:S02]  /*1aa0*/  SHF.L.U32 R2, R0, 0x1f, RZ ;  /* 0x0000001f00027819 */ /* 0x000fe400000006ff */
[----:B-1----:R-:W-:Y:S02]  /*1ab0*/  SHF.R.U32.HI R16, RZ, 0x7, R16 ;  /* 0x00000007ff107819 */ /* 0x002fe40000011610 */
[----:B------:R-:W0:Y:S03]  /*1ac0*/  SYNCS.PHASECHK.TRANS64.TRYWAIT P0, [R5+URZ+0x32400], R2 ;  /* 0x03240002050075a7 */ /* 0x000e26000800017f */
[----:B------:R-:W-:Y:S01]  /*1ad0*/  VIADD R168, R16, 0x8 ;  /* 0x0000000810a87836 */ /* 0x000fe20000000000 */
[----:B0-----:R-:W-:Y:S06]  /*1ae0*/  @!P0 BRA `(.L_x_11353) ;  /* 0x0000010800808947 */ /* 0x001fec0003800000 */
.L_x_11488:
[----:B------:R-:W-:Y:S05]  /*1af0*/  WARPSYNC.ALL ;  /* 0x0000000000007948 */ /* 0x000fea0003800000 */
[----:B------:R-:W-:Y:S01]  /*1b00*/  R2UR UR4, R232 ;  /* 0x00000000e80472ca */ /* 0x000fe200000e0000 */
[----:B------:R1:W-:-:S12]  /*1b10*/  BAR.SYNC.DEFER_BLOCKING R168, 0x100 ;  /* 0x000400a80000751d */ /* 0x0003d80000010000 */
[----:B------:R-:W-:-:S05]  /*1b20*/  IMAD.U32 R0, RZ, RZ, UR4 ;  /* 0x00000004ff007e24 */ /* 0x000fca000f8e00ff */
[----:B------:R-:W-:-:S13]  /*1b30*/  ISETP.NE.AND P0, PT, R0, 0x3, PT ;  /* 0x000000030000780c */ /* 0x000fda0003f05270 */
[----:B-1----:R-:W-:Y:S05]  /*1b40*/  @!P0 BRA `(.L_x_11354) ;  /* 0x0000000000048947 */ /* 0x002fea0003800000 */
[----:B------:R-:W-:Y:S01]  /*1b50*/  BPT.TRAP 0x1 ;  /* 0x000000040000795c */ /* 0x000fe20000300000 */
.L_x_11354:
[----:B------:R-:W-:Y:S02]  /*1b60*/  IMAD.U32 R3, RZ, RZ, UR37 ;  /* 0x00000025ff037e24 */ /* 0x000fe4000f8e00ff */
[----:B------:R-:W-:-:S03]  /*1b70*/  IMAD.U32 R0, RZ, RZ, UR36 ;  /* 0x00000024ff007e24 */ /* 0x000fc6000f8e00ff */
[----:B------:R-:W-:Y:S01]  /*1b80*/  SHF.L.U32 R3, R3, 0x1f, RZ ;  /* 0x0000001f03037819 */ /* 0x000fe200000006ff */
[----:B------:R-:W-:-:S04]  /*1b90*/  IMAD R0, R0, 0x8, R5 ;  /* 0x0000000800007824 */ /* 0x000fc800078e0205 */
[----:B------:R1:W2:Y:S01]  /*1ba0*/  SYNCS.PHASECHK.TRANS64.TRYWAIT P1, [R0+URZ+0x32430], R3 ;  /* 0x03243003000075a7 */ /* 0x0002a2000802017f */
[----:B------:R-:W-:Y:S05]  /*1bb0*/  @!P0 BRA `(.L_x_11355) ;  /* 0x0000000000048947 */ /* 0x000fea0003800000 */
[----:B------:R-:W-:Y:S01]  /*1bc0*/  BPT.TRAP 0x1 ;  /* 0x000000040000795c */ /* 0x000fe20000300000 */
.L_x_11355:
[----:B--2---:R-:W-:Y:S05]  /*1bd0*/  @P1 BRA `(.L_x_11356) ;  /* 0x0000000000081947 */ /* 0x004fea0003800000 */
[----:B------:R-:W2:Y:S02]  /*1be0*/  SYNCS.PHASECHK.TRANS64.TRYWAIT P1, [R0+URZ+0x32430], R3 ;  /* 0x03243003000075a7 */ /* 0x000ea4000802017f */
[----:B--2---:R-:W-:Y:S05]  /*1bf0*/  @!P1 BRA `(.L_x_11357) ;  /* 0x0000010800509947 */ /* 0x004fea0003800000 */
.L_x_11356:
[----:B------:R-:W-:Y:S01]  /*1c00*/  R2UR UR4, R5 ;  /* 0x00000000050472ca */ /* 0x000fe200000e0000 */
[----:B------:R-:W-:Y:S01]  /*1c10*/  WARPGROUP.ARRIVE ;  /* 0x00000000000079c5 */ /* 0x000fe20000000000 */
[----:B------:R-:W-:Y:S01]  /*1c20*/  UMOV UR8, UR38 ;  /* 0x0000002600087c82 */ /* 0x000fe20008000000 */
[----:B------:R-:W-:Y:S01]  /*1c30*/  UMOV UR9, 0x40000040 ;  /* 0x4000004000097882 */ /* 0x000fe20000000000 */
[----:B------:R-:W-:Y:S01]  /*1c40*/  UMOV UR11, 0x40000040 ;  /* 0x40000040000b7882 */ /* 0x000fe20000000000 */
[----:B------:R-:W-:-:S08]  /*1c50*/  UIADD3 UR5, UR38, 0x2, URZ ;  /* 0x0000000226057890 */ /* 0x000fd0000fffe03f */
[----:B------:R-:W-:-:S04]  /*1c60*/  UIADD3 UR4, UR4, 0x1c400, URZ ;  /* 0x0001c40004047890 */ /* 0x000fc8000fffe03f */
[----:B------:R-:W-:-:S04]  /*1c70*/  USHF.R.U32.HI UR4, URZ, 0x4, UR4 ;  /* 0x000000043f047899 */ /* 0x000fc80008011604 */
        /* <DEDUP_REMOVED lines=40> */
.L_x_11489:
[----:B------:R-:W-:Y:S05]  /*1f00*/  @!P0 BRA `(.L_x_11359) ;  /* 0x0000000000048947 */ /* 0x000fea0003800000 */
[----:B------:R-:W-:Y:S01]  /*1f10*/  BPT.TRAP 0x1 ;  /* 0x000000040000795c */ /* 0x000fe20000300000 */
.L_x_11359:
[----:B------:R4:W0:Y:S01]  /*1f20*/  SYNCS.PHASECHK.TRANS64.TRYWAIT P1, [R0+URZ+0x32450], R3 ;  /* 0x03245003000075a7 */ /* 0x000822000802017f */
[----:B------:R-:W-:Y:S05]  /*1f30*/  @!P0 BRA `(.L_x_11360) ;  /* 0x0000000000048947 */ /* 0x000fea0003800000 */
[----:B------:R-:W-:Y:S01]  /*1f40*/  BPT.TRAP 0x1 ;  /* 0x000000040000795c */ /* 0x000fe20000300000 */
.L_x_11360:
[----:B0-----:R-:W-:Y:S05]  /*1f50*/  @P1 BRA `(.L_x_11361) ;  /* 0x0000000000081947 */ /* 0x001fea0003800000 */
[----:B------:R-:W0:Y:S02]  /*1f60*/  SYNCS.PHASECHK.TRANS64.TRYWAIT P1, [R0+URZ+0x32450], R3 ;  /* 0x03245003000075a7 */ /* 0x000e24000802017f */
[----:B0-----:R-:W-:Y:S05]  /*1f70*/  @!P1 BRA `(.L_x_11362) ;  /* 0x0000010400989947 */ /* 0x001fea0003800000 */
.L_x_11361:
[----:B------:R-:W-:Y:S01]  /*1f80*/  R2UR UR4, R5 ;  /* 0x00000000050472ca */ /* 0x000fe200000e0000 */
[----:B------:R-:W-:Y:S01]  /*1f90*/  WARPGROUP.ARRIVE ;  /* 0x00000000000079c5 */ /* 0x000fe20000000000 */
[----:B------:R-:W-:Y:S01]  /*1fa0*/  UMOV UR9, 0x40000040 ;  /* 0x4000004000097882 */ /* 0x000fe20000000000 */
[----:B------:R-:W-:Y:S01]  /*1fb0*/  UMOV UR11, 0x40000040 ;  /* 0x40000040000b7882 */ /* 0x000fe20000000000 */
[----:B------:R-:W-:Y:S01]  /*1fc0*/  IMAD.U32 R11, RZ, RZ, UR9 ;  /* 0x00000009ff0b7e24 */ /* 0x000fe2000f8e00ff */
        /* <DEDUP_REMOVED lines=8> */
[----:B------:R-:W-:Y:S01]  /*2050*/  UIADD3 UR4, UR4, 0x400, URZ ;  /* 0x0000040004047890 */ /* 0x000fe2000fffe03f */
[----:B------:R-:W-:Y:S01]  /*2060*/  R2UR UR53, R204 ;  /* 0x00000000cc3572ca */ /* 0x000fe200000e0000 */
[----:B------:R-:W-:Y:S01]  /*2070*/  UMOV UR29, 0x40000040 ;  /* 0x40000040001d7882 */ /* 0x000fe20000000000 */
[----:B------:R-:W-:Y:S01]  /*2080*/  UMOV UR31, 0x40000040 ;  /* 0x40000040001f7882 */ /* 0x000fe20000000000 */
[----:B------:R-:W-:Y:S01]  /*2090*/  USHF.R.U32.HI UR4, URZ, 0x4, UR4 ;  /* 0x000000043f047899 */ /* 0x000fe20008011604 */
[----:B------:R-:W-:Y:S01]  /*20a0*/  R2UR UR54, R201 ;  /* 0x00000000c93672ca */ /* 0x000fe200000e0000 */
[----:B------:R-:W-:Y:S01]  /*20b0*/  UMOV UR33, 0x40000040 ;  /* 0x4000004000217882 */ /* 0x000fe20000000000 */
[----:B------:R-:W-:Y:S01]  /*20c0*/  UMOV UR35, 0x40000040 ;  /* 0x4000004000237882 */ /* 0x000fe20000000000 */
[----:B------:R-:W-:Y:S01]  /*20d0*/  ULOP3.LUT UR38, UR4, 0x3fff, URZ, 0xc0, !UPT ;  /* 0x00003fff04267892 */ /* 0x000fe2000f8ec03f */
[----:B------:R-:W-:Y:S01]  /*20e0*/  IMAD.U32 R13, RZ, RZ, UR61 ;  /* 0x0000003dff0d7e24 */ /* 0x000fe2000f8e00ff */
[----:B------:R-:W-:Y:S01]  /*20f0*/  ULOP3.LUT UR4, UR40, 0x10000, URZ, 0xfc, !UPT ;  /* 0x0001000028047892 */ /* 0x000fe2000f8efc3f */
[----:B------:R-:W0:Y:S01]  /*2100*/  S2R R74, SR_TID.X ;  /* 0x00000000004a7919 */ /* 0x000e220000002100 */
[----:B------:R-:W-:Y:S01]  /*2110*/  ULOP3.LUT UR39, UR38, 0x10000, URZ, 0xfc, !UPT ;  /* 0x0001000026277892 */ /* 0x000fe2000f8efc3f */
[----:B------:R-:W-:Y:S01]  /*2120*/  IMAD R20, R13, 0x80, R206 ;  /* 0x000000800d147824 */ /* 0x000fe200078e02ce */
[----:B------:R-:W-:-:S02]  /*2130*/  UIADD3 UR6, UR4, 0x2, URZ ;  /* 0x0000000204067890 */ /* 0x000fc4000fffe03f */
[----:B------:R-:W-:Y:S01]  /*2140*/  UIMAD UR5, UR36, 0xc00, UR39 ;  /* 0x00000c00240578a4 */ /* 0x000fe2000f8e0227 */
[----:B------:R-:W-:Y:S01]  /*2150*/  UMOV UR8, UR4 ;  /* 0x0000000400087c82 */ /* 0x000fe20008000000 */
[----:B------:R-:W-:Y:S01]  /*2160*/  UIADD3 UR12, UR4, 0x404, URZ ;  /* 0x00000404040c7890 */ /* 0x000fe2000fffe03f */
[----:B------:R-:W-:Y:S01]  /*2170*/  IMAD.U32 R10, RZ, RZ, UR8 ;  /* 0x00000008ff0a7e24 */ /* 0x000fe2000f8e00ff */
[----:B------:R-:W-:-:S03]  /*2180*/  UIADD3 UR7, UR5, 0x2, URZ ;  /* 0x0000000205077890 */ /* 0x000fc6000fffe03f */
[----:B------:R-:W-:Y:S01]  /*2190*/  UMOV UR10, UR5 ;  /* 0x00000005000a7c82 */ /* 0x000fe20008000000 */
[----:B------:R-:W-:Y:S01]  /*21a0*/  UIADD3 UR14, UR5, 0x304, URZ ;  /* 0x00000304050e7890 */ /* 0x000fe2000fffe03f */
        /* <DEDUP_REMOVED lines=12> */
[----:B------:R-:W-:Y:S02]  /*2270*/  UIADD3 UR22, UR5, 0x600, URZ ;  /* 0x0000060005167890 */ /* 0x000fe4000fffe03f */
[----:B------:R-:W-:Y:S02]  /*2280*/  UIADD3 UR24, UR4, 0x802, URZ ;  /* 0x0000080204187890 */ /* 0x000fe4000fffe03f */
[----:B------:R-:W-:Y:S02]  /*2290*/  UIADD3 UR26, UR5, 0x602, URZ ;  /* 0x00000602051a7890 */ /* 0x000fe4000fffe03f */
[----:B------:R-:W-:-:S02]  /*22a0*/  UIADD3 UR28, UR4, 0x804, URZ ;  /* 0x00000804041c7890 */ /* 0x000fc4000fffe03f */
[----:B------:R-:W-:Y:S02]  /*22b0*/  UIADD3 UR30, UR5, 0x604, URZ ;  /* 0x00000604051e7890 */ /* 0x000fe4000fffe03f */
[----:B------:R-:W-:Y:S02]  /*22c0*/  UIADD3 UR32, UR4, 0x806, URZ ;  /* 0x0000080604207890 */ /* 0x000fe4000fffe03f */
[----:B------:R-:W-:Y:S02]  /*22d0*/  UIADD3 UR34, UR5, 0x606, URZ ;  /* 0x0000060605227890 */ /* 0x000fe4000fffe03f */
        /* <DEDUP_REMOVED lines=16> */
[----:B------:R-:W-:Y:S01]  /*23e0*/  ULOP3.LUT UR38, UR38, 0x3000000, URZ, 0xfc, !UPT ;  /* 0x0300000026267892 */ /* 0x000fe2000f8efc3f */
        /* <DEDUP_REMOVED lines=21> */
[----:B---3--:R-:W-:Y:S01]  /*2540*/  IMAD.U32 R5, RZ, RZ, UR9 ;  /* 0x00000009ff057e24 */ /* 0x008fe2000f8e00ff */
        /* <DEDUP_REMOVED lines=8> */
[----:B-12-4-:R-:W-:Y:S01]  /*25d0*/  MOV R3, UR9 ;  /* 0x0000000900037c02 */ /* 0x016fe20008000f00 */
        /* <DEDUP_REMOVED lines=8> */
[----:B------:R-:W-:Y:S01]  /*2660*/  UIMAD UR4, UR52, -0x60, UR53 ;  /* 0xffffffa0340478a4 */ /* 0x000fe2000f8e0235 */
[----:B------:R-:W-:-:S03]  /*2670*/  ULDC UR5, c[0x0][0xad0] ;  /* 0x0002b40000057ab9 */ /* 0x000fc60000000800 */
[----:B------:R-:W-:Y:S02]  /*2680*/  UIADD3 UR6, -UR54, 0x61, UR4 ;  /* 0x0000006136067890 */ /* 0x000fe4000fffe104 */
[----:B------:R-:W-:-:S04]  /*2690*/  UIADD3 UR4, UR4, 0x60, URZ ;  /* 0x0000006004047890 */ /* 0x000fc8000fffe03f */
[----:B------:R-:W-:Y:S02]  /*26a0*/  IMAD.U32 R72, RZ, RZ, UR6 ;  /* 0x00000006ff487e24 */ /* 0x000fe4000f8e00ff */
[----:B------:R-:W-:Y:S01]  /*26b0*/  IMAD.U32 R12, RZ, RZ, UR4 ;  /* 0x00000004ff0c7e24 */ /* 0x000fe2000f8e00ff */
[----:B------:R-:W-:Y:S01]  /*26c0*/  ULDC UR4, c[0x0][0xa80] ;  /* 0x0002a00000047ab9 */ /* 0x000fe20000000800 */
[C---:B------:R-:W-:Y:S02]  /*26d0*/  IMAD R13, R205.reuse, -0x2, R72 ;  /* 0xfffffffecd0d7824 */ /* 0x040fe400078e0248 */
[----:B------:R-:W-:-:S03]  /*26e0*/  IMAD R12, R205, -0x2, R12 ;  /* 0xfffffffecd0c7824 */ /* 0x000fc600078e020c */
[----:B------:R-:W-:Y:S02]  /*26f0*/  IADD3 R21, R13, 0x8, R20 ;  /* 0x000000080d157810 */ /* 0x000fe40007ffe014 */
[----:B------:R-:W-:Y:S02]  /*2700*/  VIADDMNMX R13, R20, R13, R12, PT ;  /* 0x0000000d140d7246 */ /* 0x000fe4000380010c */
[----:B------:R-:W-:Y:S02]  /*2710*/  VIMNMX R12, R12, R21, PT ;  /* 0x000000150c0c7248 */ /* 0x000fe40003fe0100 */
[C---:B------:R-:W-:Y:S02]  /*2720*/  ISETP.GT.AND P5, PT, R13.reuse, RZ, PT ;  /* 0x000000ff0d00720c */ /* 0x040fe40003fa4270 */
[C---:B------:R-:W-:Y:S02]  /*2730*/  ISETP.GT.AND P6, PT, R13.reuse, 0x1, PT ;  /* 0x000000010d00780c */ /* 0x040fe40003fc4270 */
[----:B------:R-:W-:-:S02]  /*2740*/  ISETP.GT.AND P1, PT, R13, 0x8, PT ;  /* 0x000000080d00780c */ /* 0x000fc40003f24270 */
[C---:B------:R-:W-:Y:S02]  /*2750*/  ISETP.GT.AND P2, PT, R13.reuse, 0x9, PT ;  /* 0x000000090d00780c */ /* 0x040fe40003f44270 */
[C---:B------:R-:W-:Y:S02]  /*2760*/  ISETP.GT.AND P3, PT, R13.reuse, 0x10, PT ;  /* 0x000000100d00780c */ /* 0x040fe40003f64270 */
[----:B------:R-:W-:Y:S01]  /*2770*/  ISETP.GT.AND P4, PT, R13, 0x11, PT ;  /* 0x000000110d00780c */ /* 0x000fe20003f84270 */
        /* <DEDUP_REMOVED lines=60> */
[----:B-1----:R-:W-:Y:S01]  /*2b40*/  FSEL R21, R24, -INF , P5 ;  /* 0xff80000018157808 */ /* 0x002fe20002800000 */
[----:B------:R-:W-:Y:S01]  /*2b50*/  FMUL.FTZ R65, R65, UR5 ;  /* 0x0000000541417c20 */ /* 0x000fe20008410000 */
[----:B------:R-:W-:Y:S01]  /*2b60*/  FMUL.FTZ R30, R30, UR5 ;  /* 0x000000051e1e7c20 */ /* 0x000fe20008410000 */
[----:B------:R-:W-:Y:S01]  /*2b70*/  ISETP.GT.AND P5, PT, R13, 0x18, PT ;  /* 0x000000180d00780c */ /* 0x000fe20003fa4270 */
        /* <DEDUP_REMOVED lines=43> */
[----:B------:R-:W-:-:S05]  /*2e30*/  ISETP.GT.AND P1, PT, R13, 0x38, PT ;  /* 0x000000380d00780c */ /* 0x000fca0003f24270 */
[----:B------:R-:W1:Y:S01]  /*2e40*/  MUFU.TANH R32, R32 ;  /* 0x0000002000207308 */ /* 0x000e620000002400 */
[----:B--2---:R-:W-:Y:S02]  /*2e50*/  FSEL R165, R48, -INF , P5 ;  /* 0xff80000030a57808 */ /* 0x004fe40002800000 */
[----:B------:R-:W-:-:S05]  /*2e60*/  ISETP.GT.AND P5, PT, R13, 0x48, PT ;  /* 0x000000480d00780c */ /* 0x000fca0003fa4270 */
        /* <DEDUP_REMOVED lines=21> */
[----:B------:R-:W-:Y:S02]  /*2fc0*/  ISETP.GT.AND P5, PT, R12, RZ, PT ;  /* 0x000000ff0c00720c */ /* 0x000fe40003fa4270 */
        /* <DEDUP_REMOVED lines=37> */
[----:B------:R-:W-:Y:S01]  /*3220*/  FMNMX.FTZ R20, R157, R20, !PT ;  /* 0x000000149d147209 */ /* 0x000fe20007810000 */
[----:B------:R-:W2:Y:S01]  /*3230*/  MUFU.TANH R68, R68 ;  /* 0x0000004400447308 */ /* 0x000ea20000002400 */
[----:B---3--:R-:W-:Y:S02]  /*3240*/  FSEL R187, R65, -INF , P2 ;  /* 0xff80000041bb7808 */ /* 0x008fe40001000000 */
[----:B------:R-:W-:-:S02]  /*3250*/  ISETP.GT.AND P2, PT, R12, 0x9, PT ;  /* 0x000000090c00780c */ /* 0x000fc40003f44270 */
[----:B------:R-:W-:-:S03]  /*3260*/  FMNMX.FTZ R20, R225, R20, !PT ;  /* 0x00000014e1147209 */ /* 0x000fc60007810000 */
[----:B------:R-:W3:Y:S01]  /*3270*/  MUFU.TANH R31, R31 ;  /* 0x0000001f001f7308 */ /* 0x000ee20000002400 */
[----:B-1----:R-:W-:Y:S02]  /*3280*/  FSEL R30, R30, -INF , P1 ;  /* 0xff8000001e1e7808 */ /* 0x002fe40000800000 */
[----:B------:R-:W-:Y:S02]  /*3290*/  ISETP.GT.AND P1, PT, R12, 0x19, PT ;  /* 0x000000190c00780c */ /* 0x000fe40003f24270 */
[----:B------:R-:W-:Y:S02]  /*32a0*/  FMNMX.FTZ R13, R30, R13, !PT ;  /* 0x0000000d1e0d7209 */ /* 0x000fe40007810000 */
[----:B------:R-:W-:Y:S01]  /*32b0*/  FMNMX.FTZ R20, R227, R20, !PT ;  /* 0x00000014e3147209 */ /* 0x000fe20007810000 */
[----:B------:R-:W1:Y:S01]  /*32c0*/  MUFU.TANH R34, R34 ;  /* 0x0000002200227308 */ /* 0x000e620000002400 */
[----:B--2---:R-:W-:Y:S02]  /*32d0*/  FSEL R189, R68, -INF , P3 ;  /* 0xff80000044bd7808 */ /* 0x004fe40001800000 */
[----:B------:R-:W-:-:S02]  /*32e0*/  ISETP.GT.AND P3, PT, R12, 0x10, PT ;  /* 0x000000100c00780c */ /* 0x000fc40003f64270 */
[----:B------:R-:W-:-:S03]  /*32f0*/  FMNMX.FTZ R20, R181, R20, !PT ;  /* 0x00000014b5147209 */ /* 0x000fc60007810000 */
[----:B------:R-:W2:Y:S01]  /*3300*/  MUFU.TANH R35, R35 ;  /* 0x0000002300237308 */ /* 0x000ea20000002400 */
[----:B---3--:R-:W-:Y:S02]  /*3310*/  FSEL R28, R31, -INF , P2 ;  /* 0xff8000001f1c7808 */ /* 0x008fe40001000000 */
[----:B------:R-:W-:Y:S02]  /*3320*/  ISETP.GT.AND P2, PT, R12, 0x20, PT ;  /* 0x000000200c00780c */ /* 0x000fe40003f44270 */
[----:B------:R-:W-:Y:S02]  /*3330*/  FMNMX.FTZ R13, R28, R13, !PT ;  /* 0x0000000d1c0d7209 */ /* 0x000fe40007810000 */
[----:B------:R-:W-:Y:S01]  /*3340*/  FMNMX.FTZ R20, R187, R20, !PT ;  /* 0x00000014bb147209 */ /* 0x000fe20007810000 */
[----:B------:R-:W3:Y:S01]  /*3350*/  MUFU.TANH R38, R38 ;  /* 0x0000002600267308 */ /* 0x000ee20000002400 */
[----:B-1----:R-:W-:Y:S02]  /*3360*/  FSEL R170, R34, -INF , P3 ;  /* 0xff80000022aa7808 */ /* 0x002fe40001800000 */
[----:B------:R-:W-:-:S02]  /*3370*/  ISETP.GT.AND P3, PT, R12, 0x21, PT ;  /* 0x000000210c00780c */ /* 0x000fc40003f64270 */
[----:B------:R-:W-:Y:S02]  /*3380*/  FMNMX.FTZ R13, R170, R13, !PT ;  /* 0x0000000daa0d7209 */ /* 0x000fe40007810000 */
[----:B------:R-:W-:Y:S01]  /*3390*/  FMNMX.FTZ R20, R189, R20, !PT ;  /* 0x00000014bd147209 */ /* 0x000fe20007810000 */
        /* <DEDUP_REMOVED lines=59> */
[----:B--2---:R-:W-:Y:S01]  /*3750*/  FSEL R178, R63, -INF , P3 ;  /* 0xff8000003fb27808 */ /* 0x004fe20001800000 */
[----:B------:R-:W2:Y:S03]  /*3760*/  SHFL.BFLY PT, R32, R27, 0x2, 0x1f ;  /* 0x0c401f001b207f89 */ /* 0x000ea600000e0000 */
[----:B------:R-:W-:-:S03]  /*3770*/  FMNMX.FTZ R20, R178, R13, !PT ;  /* 0x0000000db2147209 */ /* 0x000fc60007810000 */
[----:B------:R-:W4:Y:S01]  /*3780*/  MUFU.TANH R70, R70 ;  /* 0x0000004600467308 */ /* 0x000f220000002400 */
[----:B---3--:R-:W-:-:S04]  /*3790*/  FSEL R193, R66, -INF , P5 ;  /* 0xff80000042c17808 */ /* 0x008fc80002800000 */
[----:B------:R-:W-:-:S03]  /*37a0*/  FMNMX.FTZ R20, R193, R20, !PT ;  /* 0x00000014c1147209 */ /* 0x000fc60007810000 */
[----:B------:R-:W3:Y:S01]  /*37b0*/  MUFU.TANH R71, R71 ;  /* 0x0000004700477308 */ /* 0x000ee20000002400 */
[----:B-1----:R-:W-:Y:S02]  /*37c0*/  FSEL R195, R67, -INF , P1 ;  /* 0xff80000043c37808 */ /* 0x002fe40000800000 */
[----:B------:R-:W-:Y:S02]  /*37d0*/  ISETP.GT.AND P1, PT, R12, 0x59, PT ;  /* 0x000000590c00780c */ /* 0x000fe40003f24270 */
[----:B------:R-:W-:Y:S02]  /*37e0*/  FMNMX.FTZ R20, R195, R20, !PT ;  /* 0x00000014c3147209 */ /* 0x000fe40007810000 */
[----:B----4-:R-:W-:Y:S02]  /*37f0*/  FSEL R197, R70, -INF , P2 ;  /* 0xff80000046c57808 */ /* 0x010fe40001000000 */
[----:B--2---:R-:W-:Y:S02]  /*3800*/  FMNMX.FTZ R32, R27, R32, !PT ;  /* 0x000000201b207209 */ /* 0x004fe40007810000 */
[----:B------:R-:W-:-:S03]  /*3810*/  FMNMX.FTZ R20, R197, R20, !PT ;  /* 0x00000014c5147209 */ /* 0x000fc60007810000 */
[----:B------:R-:W1:Y:S01]  /*3820*/  SHFL.BFLY PT, R13, R32, 0x1, 0x1f ;  /* 0x0c201f00200d7f89 */ /* 0x000e6200000e0000 */
[----:B---3--:R-:W-:-:S04]  /*3830*/  FSEL R199, R71, -INF , P1 ;  /* 0xff80000047c77808 */ /* 0x008fc80000800000 */
[----:B------:R-:W-:Y:S01]  /*3840*/  FMNMX.FTZ R12, R199, R20, !PT ;  /* 0x00000014c70c7209 */ /* 0x000fe20007810000 */
[----:B------:R-:W-:Y:S01]  /*3850*/  IMAD.U32 R20, RZ, RZ, UR4 ;  /* 0x00000004ff147e24 */ /* 0x000fe2000f8e00ff */
[----:B------:R-:W-:-:S03]  /*3860*/  UIMAD UR4, UR36, 0xc00, UR38 ;  /* 0x00000c00240478a4 */ /* 0x000fc6000f8e0226 */
[----:B------:R-:W2:Y:S04]  /*3870*/  SHFL.BFLY PT, R31, R12, 0x2, 0x1f ;  /* 0x0c401f000c1f7f89 */ /* 0x000ea800000e0000 */
[----:B------:R-:W-:Y:S01]  /*3880*/  UMOV UR6, UR4 ;  /* 0x0000000400067c82 */ /* 0x000fe20008000000 */
        /* <DEDUP_REMOVED lines=17> */
[----:B------:R-:W-:-:S03]  /*39a0*/  FFMA.FTZ R159, R159, R20, -R164 ;  /* 0x000000149f9f7223 */ /* 0x000fc600000108a4 */
[----:B------:R-:W2:Y:S01]  /*39b0*/  MUFU.EX2 R12, R12 ;  /* 0x0000000c000c7308 */ /* 0x000ea20000000800 */
[----:B-1----:R-:W-:-:S07]  /*39c0*/  FMNMX.FTZ R21, R31, R34, !PT ;  /* 0x000000221f157209 */ /* 0x002fce0007810000 */
[----:B------:R-:W-:Y:S01]  /*39d0*/  MUFU.EX2 R160, R160 ;  /* 0x000000a000a07308 */ /* 0x000fe20000000800 */
[C---:B------:R-:W-:Y:S01]  /*39e0*/  FSETP.NEU.FTZ.AND P1, PT, R21.reuse, -INF , PT ;  /* 0xff8000001500780b */ /* 0x040fe20003f3d000 */
[----:B------:R-:W-:-:S06]  /*39f0*/  FMUL.FTZ R211, R21, R20 ;  /* 0x0000001415d37220 */ /* 0x000fcc0000410000 */
[----:B------:R-:W1:Y:S01]  /*3a00*/  MUFU.EX2 R169, R169 ;  /* 0x000000a900a97308 */ /* 0x000e620000000800 */
[----:B------:R-:W-:Y:S02]  /*3a10*/  FSEL R211, R211, RZ, P1 ;  /* 0x000000ffd3d37208 */ /* 0x000fe40000800000 */
[----:B0-----:R-:W-:Y:S02]  /*3a20*/  LOP3.LUT P1, RZ, R74, 0x7f, RZ, 0xc0, !PT ;  /* 0x0000007f4aff7812 */ /* 0x001fe4000782c0ff */
        /* <DEDUP_REMOVED lines=10> */
[----:B------:R-:W-:Y:S01]  /*3ad0*/  FFMA.FTZ R192, R177, R20, -R164 ;  /* 0x00000014b1c07223 */ /* 0x000fe200000108a4 */
[----:B------:R-:W-:Y:S01]  /*3ae0*/  @!P1 VIADD R24, R0, 0x32440 ;  /* 0x0003244000189836 */ /* 0x000fe20000000000 */
[----:B-1----:R-:W-:Y:S01]  /*3af0*/  F2FP.F16.F32.PACK_AB R154, R169, R160 ;  /* 0x000000a0a99a723e */ /* 0x002fe200000000ff */
[-CC-:B------:R-:W-:Y:S01]  /*3b00*/  FFMA.FTZ R177, R210, R20.reuse, -R211.reuse ;  /* 0x00000014d2b17223 */ /* 0x180fe200000108d3 */
[-CC-:B------:R-:W-:Y:S01]  /*3b10*/  FFMA.FTZ R194, R194, R20.reuse, -R211.reuse ;  /* 0x00000014c2c27223 */ /* 0x180fe200000108d3 */
[----:B------:R-:W0:Y:S01]  /*3b20*/  MUFU.EX2 R158, R158 ;  /* 0x0000009e009e7308 */ /* 0x000e220000000800 */
        /* <DEDUP_REMOVED lines=10> */
[--C-:B------:R-:W-:Y:S01]  /*3bd0*/  FFMA.FTZ R225, R174, R20, -R211.reuse ;  /* 0x00000014aee17223 */ /* 0x100fe200000108d3 */
[----:B------:R-:W4:Y:S01]  /*3be0*/  MUFU.EX2 R171, R171 ;  /* 0x000000ab00ab7308 */ /* 0x000f220000000800 */
[----:B0-----:R-:W-:Y:S01]  /*3bf0*/  F2FP.F16.F32.PACK_AB R153, R175, R158 ;  /* 0x0000009eaf99723e */ /* 0x001fe200000000ff */
[-CC-:B---3--:R-:W-:Y:S01]  /*3c00*/  FFMA.FTZ R168, R217, R20.reuse, -R164.reuse ;  /* 0x00000014d9a87223 */ /* 0x188fe200000108a4 */
        /* <DEDUP_REMOVED lines=13> */
[----:B------:R-:W0:Y:S01]  /*3ce0*/  MUFU.EX2 R213, R213 ;  /* 0x000000d500d57308 */ /* 0x000e220000000800 */
[----:B----4-:R-:W-:Y:S01]  /*3cf0*/  F2FP.F16.F32.PACK_AB R155, R171, R162 ;  /* 0x000000a2ab9b723e */ /* 0x010fe200000000ff */
[-CC-:B------:R-:W-:Y:S01]  /*3d00*/  FFMA.FTZ R227, R178, R20.reuse, -R211.reuse ;  /* 0x00000014b2e37223 */ /* 0x180fe200000108d3 */
[-CC-:B------:R-:W-:Y:S01]  /*3d10*/  FFMA.FTZ R176, R181, R20.reuse, -R164.reuse ;  /* 0x00000014b5b07223 */ /* 0x180fe200000108a4 */
[-CC-:B------:R-:W-:Y:S01]  /*3d20*/  FFMA.FTZ R181, R187, R20.reuse, -R164.reuse ;  /* 0x00000014bbb57223 */ /* 0x180fe200000108a4 */
[----:B--2---:R-:W-:Y:S01]  /*3d30*/  WARPGROUP.ARRIVE ;  /* 0x00000000000079c5 */ /* 0x004fe20000000000 */
[-CC-:B------:R-:W-:Y:S01]  /*3d40*/  FFMA.FTZ R178, R189, R20.reuse, -R164.reuse ;  /* 0x00000014bdb27223 */ /* 0x180fe200000108a4 */
[-C--:B------:R-:W-:Y:S01]  /*3d50*/  FFMA.FTZ R187, R191, R20.reuse, -R164 ;  /* 0x00000014bfbb7223 */ /* 0x080fe200000108a4 */
[----:B------:R-:W-:Y:S01]  /*3d60*/  MUFU.EX2 R168, R168 ;  /* 0x000000a800a87308 */ /* 0x000fe20000000800 */
[-CC-:B------:R-:W-:Y:S01]  /*3d70*/  FFMA.FTZ R164, R193, R20.reuse, -R211.reuse ;  /* 0x00000014c1a47223 */ /* 0x180fe200000108d3 */
[-CC-:B------:R-:W-:Y:S01]  /*3d80*/  FFMA.FTZ R189, R195, R20.reuse, -R211.reuse ;  /* 0x00000014c3bd7223 */ /* 0x180fe200000108d3 */
[----:B------:R-:W-:Y:S01]  /*3d90*/  HGMMA.64x256x16.F32 R24, R152, gdesc[UR4].tnspB, RZ, !UPT, gsb0 ;  /* 0x43e0000498187df0 */ /* 0x000fe2000c0008ff */
[----:B------:R-:W-:Y:S01]  /*3da0*/  UIADD3 UR6, UR4, 0x80, URZ ;  /* 0x0000008004067890 */ /* 0x000fe2000fffe03f */
[-CC-:B------:R-:W-:Y:S01]  /*3db0*/  FFMA.FTZ R191, R197, R20.reuse, -R211.reuse ;  /* 0x00000014c5bf7223 */ /* 0x180fe200000108d3 */
[----:B------:R-:W-:Y:S01]  /*3dc0*/  UMOV UR7, 0x40000040 ;  /* 0x4000004000077882 */ /* 0x000fe20000000000 */
[----:B------:R-:W-:Y:S01]  /*3dd0*/  FFMA.FTZ R212, R199, R20, -R211 ;  /* 0x00000014c7d47223 */ /* 0x000fe200000108d3 */
[----:B------:R-:W-:Y:S01]  /*3de0*/  MUFU.EX2 R215, R215 ;  /* 0x000000d700d77308 */ /* 0x000fe20000000800 */
[----:B------:R-:W-:Y:S01]  /*3df0*/  FADD.FTZ R167, R167, R12 ;  /* 0x0000000ca7a77221 */ /* 0x000fe20000010000 */
[----:B------:R-:W-:Y:S01]  /*3e00*/  FADD.FTZ R175, R158, R175 ;  /* 0x000000af9eaf7221 */ /* 0x000fe20000010000 */
[----:B------:R-:W-:-:S02]  /*3e10*/  @!P1 VIADD R0, R0, 0x32460 ;  /* 0x0003246000009836 */ /* 0x000fc40000000000 */
[----:B------:R-:W-:Y:S01]  /*3e20*/  FADD.FTZ R160, R160, R167 ;  /* 0x000000a7a0a07221 */ /* 0x000fe20000010000 */
[----:B------:R-:W-:Y:S02]  /*3e30*/  FADD.FTZ R162, R162, R175 ;  /* 0x000000afa2a27221 */ /* 0x000fe40000010000 */
[----:B------:R-:W-:Y:S01]  /*3e40*/  MUFU.EX2 R170, R170 ;  /* 0x000000aa00aa7308 */ /* 0x000fe20000000800 */
[----:B------:R-:W-:Y:S01]  /*3e50*/  FADD.FTZ R169, R169, R160 ;  /* 0x000000a0a9a97221 */ /* 0x000fe20000010000 */
[----:B------:R-:W-:Y:S01]  /*3e60*/  FADD.FTZ R171, R171, R162 ;  /* 0x000000a2abab7221 */ /* 0x000fe20000010000 */
[----:B------:R-:W-:-:S05]  /*3e70*/  @!P1 PRMT R0, RZ, 0x654, R0 ;  /* 0x00000654ff009816 */ /* 0x000fca0000000000 */
        /* <DEDUP_REMOVED lines=103> */
[----:B------:R-:W-:-:S04]  /*44f0*/  UIADD3 UR4, UR53, -UR54, URZ ;  /* 0x8000003635047290 */ /* 0x000fc8000fffe03f */
[----:B------:R-:W-:-:S04]  /*4500*/  ULEA UR4, UR61, UR4, 0x7 ;  /* 0x000000043d047291 */ /* 0x000fc8000f8e383f */
[----:B------:R-:W-:-:S04]  /*4510*/  UIMAD.WIDE UR4, UR4, 0x2aaaaaab, URZ ;  /* 0x2aaaaaab040478a5 */ /* 0x000fc8000f8e023f */
[----:B------:R-:W-:-:S04]  /*4520*/  USHF.R.U32.HI UR4, URZ, 0x1f, UR5 ;  /* 0x0000001f3f047899 */ /* 0x000fc80008011605 */
[----:B------:R-:W-:-:S06]  /*4530*/  ULEA.HI.SX32 UR4, UR5, UR4, 0x1c ;  /* 0x0000000405047291 */ /* 0x000fcc000f8fe23f */
[----:B------:R-:W-:Y:S01]  /*4540*/  VIMNMX R210, RZ, UR4, !PT ;  /* 0x00000004ffd27c48 */ /* 0x000fe2000ffe0100 */
        /* <DEDUP_REMOVED lines=8> */
[----:B------:R-:W-:-:S03]  /*45d0*/  FADD.FTZ R164, R189, R164 ;  /* 0x000000a4bda47221 */ /* 0x000fc60000010000 */
[----:B------:R-:W-:Y:S01]  /*45e0*/  WARPGROUP.ARRIVE ;  /* 0x00000000000079c5 */ /* 0x000fe20000000000 */
[----:B------:R-:W-:-:S04]  /*45f0*/  FADD.FTZ R191, R191, R164 ;  /* 0x000000a4bfbf7221 */ /* 0x000fc80000010000 */
[----:B------:R-:W-:Y:S01]  /*4600*/  FADD.FTZ R12, R212, R191 ;  /* 0x000000bfd40c7221 */ /* 0x000fe20000010000 */
[----:B------:R-:W-:Y:S01]  /*4610*/  HGMMA.64x256x16.F32 R24, R152, gdesc[UR4].tnspB, R24, gsb0 ;  /* 0x43e0000498187df0 */ /* 0x000fe20008000818 */
[----:B------:R-:W-:-:S06]  /*4620*/  UIADD3 UR7, UR52, -0x2, URZ ;  /* 0xfffffffe34077890 */ /* 0x000fcc000fffe03f */
[----:B------:R-:W-:Y:S01]  /*4630*/  ISETP.LE.AND P2, PT, R210, UR7, PT ;  /* 0x00000007d2007c0c */ /* 0x000fe2000bf43270 */
[----:B------:R-:W-:Y:S02]  /*4640*/  WARPGROUP.DEPBAR.LE gsb0, 0x0 ;  /* 0x00008000000079c5 */ /* 0x000fe40000010000 */
[----:B------:R0:W-:Y:S02]  /*4650*/  @!P1 SYNCS.ARRIVE.TRANS64.RED.A1T0 RZ, [R0+URZ], RZ ;  /* 0x000000ff00ff99a7 */ /* 0x0001e4000810043f */
[----:B0-----:R-:W-:-:S04]  /*4660*/  FADD.FTZ R0, R178, R181 ;  /* 0x000000b5b2007221 */ /* 0x001fc80000010000 */
[----:B------:R-:W-:-:S04]  /*4670*/  FADD.FTZ R0, R187, R0 ;  /* 0x00000000bb007221 */ /* 0x000fc80000010000 */
[----:B------:R-:W-:Y:S05]  /*4680*/  @!P2 BRA `(.L_x_11363) ;  /* 0x000000300008a947 */ /* 0x000fea0003800000 */
[----:B------:R-:W-:Y:S02]  /*4690*/  IMAD.MOV.U32 R211, RZ, RZ, R21 ;  /* 0x000000ffffd37224 */ /* 0x000fe400078e0015 */
[----:B------:R-:W-:-:S07]  /*46a0*/  IMAD.MOV.U32 R212, RZ, RZ, R13 ;  /* 0x000000ffffd47224 */ /* 0x000fce00078e000d */
.L_x_11372:
[----:B------:R-:W-:-:S04]  /*46b0*/  UIADD3 UR36, UR36, 0x1, URZ ;  /* 0x0000000124247890 */ /* 0x000fc8000fffe03f */
[----:B------:R-:W-:-:S04]  /*46c0*/  UISETP.NE.AND UP0, UPT, UR36, 0x2, UPT ;  /* 0x000000022400788c */ /* 0x000fc8000bf05270 */
[----:B------:R-:W-:Y:S02]  /*46d0*/  USEL UR4, URZ, 0x1, UP0 ;  /* 0x000000013f047887 */ /* 0x000fe40008000000 */
[----:B------:R-:W-:Y:S02]  /*46e0*/  USEL UR36, UR36, URZ, UP0 ;  /* 0x0000003f24247287 */ /* 0x000fe40008000000 */
[----:B------:R-:W-:Y:S01]  /*46f0*/  ULOP3.LUT UR37, UR37, UR4, URZ, 0x3c, !UPT ;  /* 0x0000000425257292 */ /* 0x000fe2000f8e3c3f */
[----:B0-----:R-:W-:Y:S11]  /*4700*/  @!P0 BRA `(.L_x_11364) ;  /* 0x0000000000048947 */ /* 0x001ff60003800000 */
[----:B------:R-:W-:Y:S01]  /*4710*/  BPT.TRAP 0x1 ;  /* 0x000000040000795c */ /* 0x000fe20000300000 */
.L_x_11364:
        /* <DEDUP_REMOVED lines=9> */
.L_x_11365:
[----:B-1----:R-:W-:Y:S05]  /*47b0*/  @P2 BRA `(.L_x_11366) ;  /* 0x0000000000082947 */ /* 0x002fea0003800000 */
[----:B------:R-:W1:Y:S02]  /*47c0*/  SYNCS.PHASECHK.TRANS64.TRYWAIT P2, [UR4+0x32430], R13 ;  /* 0x0324300dff0075a7 */ /* 0x000e640008040144 */
[----:B-1----:R-:W-:Y:S05]  /*47d0*/  @!P2 BRA `(.L_x_11367) ;  /* 0x000000dc0094a947 */ /* 0x002fea0003800000 */
.L_x_11366:
[----:B------:R-:W-:Y:S01]  /*47e0*/  R2UR UR52, R22 ;  /* 0x00000000163472ca */ /* 0x000fe200000e0000 */
[----:B------:R-:W-:Y:S01]  /*47f0*/  UIMAD UR5, UR36, 0x300, UR60 ;  /* 0x00000300240578a4 */ /* 0x000fe2000f8e023c */
[----:B------:R-:W-:Y:S01]  /*4800*/  R2UR UR53, R23 ;  /* 0x00000000173572ca */ /* 0x000fe200000e0000 */
[----:B------:R-:W-:Y:S01]  /*4810*/  WARPGROUP.ARRIVE ;  /* 0x00000000000079c5 */ /* 0x000fe20000000000 */
        /* <DEDUP_REMOVED lines=27> */
.L_x_11368:
[----:B------:R2:W3:Y:S01]  /*49d0*/  SYNCS.PHASECHK.TRANS64.TRYWAIT P2, [UR4+0x32450], R13 ;  /* 0x0324500dff0075a7 */ /* 0x0004e20008040144 */
[----:B------:R-:W-:Y:S05]  /*49e0*/  @!P0 BRA `(.L_x_11369) ;  /* 0x0000000000048947 */ /* 0x000fea0003800000 */
[----:B------:R-:W-:Y:S01]  /*49f0*/  BPT.TRAP 0x1 ;  /* 0x000000040000795c */ /* 0x000fe20000300000 */
.L_x_11369:
[----:B---3--:R-:W-:Y:S05]  /*4a00*/  @P2 BRA `(.L_x_11370) ;  /* 0x0000000000082947 */ /* 0x008fea0003800000 */
[----:B------:R-:W3:Y:S02]  /*4a10*/  SYNCS.PHASECHK.TRANS64.TRYWAIT P2, [UR4+0x32450], R13 ;  /* 0x0324500dff0075a7 */ /* 0x000ee40008040144 */
[----:B---3--:R-:W-:Y:S05]  /*4a20*/  @!P2 BRA `(.L_x_11371) ;  /* 0x000000dc0018a947 */ /* 0x008fea0003800000 */
.L_x_11370:
[----:B------:R-:W-:Y:S01]  /*4a30*/  R2UR UR52, R10 ;  /* 0x000000000a3472ca */ /* 0x000fe200000e0000 */
[----:B------:R-:W-:Y:S01]  /*4a40*/  UIMAD UR5, UR36, 0xc00, UR39 ;  /* 0x00000c00240578a4 */ /* 0x000fe2000f8e0227 */
[----:B------:R-:W-:Y:S01]  /*4a50*/  R2UR UR53, R11 ;  /* 0x000000000b3572ca */ /* 0x000fe200000e0000 */
[----:B------:R-:W-:Y:S01]  /*4a60*/  WARPGROUP.ARRIVE ;  /* 0x00000000000079c5 */ /* 0x000fe20000000000 */
[----:B------:R-:W-:Y:S01]  /*4a70*/  UMOV UR55, 0x40000040 ;  /* 0x4000004000377882 */ /* 0x000fe20000000000 */
[----:B------:R-:W-:Y:S01]  /*4a80*/  UIADD3 UR10, UR5, 0x302, URZ ;  /* 0x00000302050a7890 */ /* 0x000fe2000fffe03f */
[----:B------:R-:W-:Y:S01]  /*4a90*/  R2UR UR59, R204 ;  /* 0x00000000cc3b72ca */ /* 0x000fe200000e0000 */
[----:B------:R-:W-:Y:S01]  /*4aa0*/  UMOV UR11, 0x40000040 ;  /* 0x40000040000b7882 */ /* 0x000fe20000000000 */
[----:B------:R-:W-:Y:S01]  /*4ab0*/  UMOV UR54, UR5 ;  /* 0x0000000500367c82 */ /* 0x000fe20008000000 */
[----:B------:R-:W-:Y:S01]  /*4ac0*/  UIADD3 UR14, UR5, 0x304, URZ ;  /* 0x00000304050e7890 */ /* 0x000fe2000fffe03f */
[----:B------:R-:W-:Y:S01]  /*4ad0*/  R2UR UR58, R201 ;  /* 0x00000000c93a72ca */ /* 0x000fe200000e0000 */
[----:B------:R-:W-:Y:S01]  /*4ae0*/  UMOV UR15, 0x40000040 ;  /* 0x40000040000f7882 */ /* 0x000fe20000000000 */
[----:B------:R-:W-:Y:S01]  /*4af0*/  UIADD3 UR18, UR5, 0x306, URZ ;  /* 0x0000030605127890 */ /* 0x000fe2000fffe03f */
[----:B------:R-:W3:Y:S01]  /*4b00*/  S2R R234, SR_TID.X ;  /* 0x0000000000ea7919 */ /* 0x000ee20000002100 */
        /* <DEDUP_REMOVED lines=20> */
[----:B------:R-:W-:Y:S01]  /*4c50*/  ULDC UR6, c[0x0][0xad0] ;  /* 0x0002b40000067ab9 */ /* 0x000fe20000000800 */
[----:B---3--:R-:W-:Y:S01]  /*4c60*/  SHF.R.U32.HI R234, RZ, 0x7, R234 ;  /* 0x00000007ffea7819 */ /* 0x008fe200000116ea */
        /* <DEDUP_REMOVED lines=25> */
[----:B------:R-:W-:Y:S01]  /*4e00*/  UMOV UR55, 0x40000040 ;  /* 0x4000004000377882 */ /* 0x000fe20000000000 */
[----:B------:R-:W-:Y:S01]  /*4e10*/  UMOV UR52, UR56 ;  /* 0x0000003800347c82 */ /* 0x000fe20008000000 */
[----:B------:R-:W-:Y:S01]  /*4e20*/  UMOV UR53, UR57 ;  /* 0x0000003900357c82 */ /* 0x000fe20008000000 */
[----:B------:R-:W-:-:S04]  /*4e30*/  USHF.L.U32 UR5, UR61, 0x7, URZ ;  /* 0x000000073d057899 */ /* 0x000fc8000800063f */
[----:B------:R-:W-:-:S04]  /*4e40*/  UIMAD UR5, UR7, -0x60, UR5 ;  /* 0xffffffa0070578a4 */ /* 0x000fc8000f8e0205 */
[----:B------:R-:W-:-:S04]  /*4e50*/  UIADD3 UR5, UR5, 0x1, UR59 ;  /* 0x0000000105057890 */ /* 0x000fc8000fffe03b */
[----:B------:R-:W-:Y:S01]  /*4e60*/  UIADD3 UR5, UR5, -UR58, URZ ;  /* 0x8000003a05057290 */ /* 0x000fe2000fffe03f */
        /* <DEDUP_REMOVED lines=37> */
[----:B012---:R-:W-:Y:S01]  /*50c0*/  FMUL.FTZ R13, R154, UR6 ;  /* 0x000000069a0d7c20 */ /* 0x007fe20008410000 */
[----:B------:R-:W-:Y:S01]  /*50d0*/  FMUL.FTZ R153, R153, UR6 ;  /* 0x0000000699997c20 */ /* 0x000fe20008410000 */
[----:B------:R-:W-:Y:S01]  /*50e0*/  FMUL.FTZ R20, R155, UR6 ;  /* 0x000000069b147c20 */ /* 0x000fe20008410000 */
[----:B------:R-:W-:Y:S01]  /*50f0*/  FMUL.FTZ R154, R156, UR6 ;  /* 0x000000069c9a7c20 */ /* 0x000fe20008410000 */
[----:B------:R-:W-:Y:S01]  /*5100*/  FMUL.FTZ R152, R157, UR6 ;  /* 0x000000069d987c20 */ /* 0x000fe20008410000 */
[----:B------:R-:W-:Y:S01]  /*5110*/  FMUL.FTZ R155, R158, UR6 ;  /* 0x000000069e9b7c20 */ /* 0x000fe20008410000 */
[----:B------:R-:W-:Y:S01]  /*5120*/  FMUL.FTZ R213, R162, UR6 ;  /* 0x00000006a2d57c20 */ /* 0x000fe20008410000 */
[----:B------:R-:W-:Y:S01]  /*5130*/  FMUL.FTZ R158, R169, UR6 ;  /* 0x00000006a99e7c20 */ /* 0x000fe20008410000 */
[----:B------:R-:W-:Y:S01]  /*5140*/  IMAD.MOV.U32 R162, RZ, RZ, -0x2 ;  /* 0xfffffffeffa27424 */ /* 0x000fe200078e00ff */
[----:B------:R-:W0:Y:S01]  /*5150*/  MUFU.TANH R222, R222 ;  /* 0x000000de00de7308 */ /* 0x000e220000002400 */
[----:B------:R-:W-:Y:S01]  /*5160*/  FMUL.FTZ R217, R161, UR6 ;  /* 0x00000006a1d97c20 */ /* 0x000fe20008410000 */
[----:B------:R-:W-:Y:S01]  /*5170*/  FMUL.FTZ R214, R163, UR6 ;  /* 0x00000006a3d67c20 */ /* 0x000fe20008410000 */
[----:B------:R-:W-:Y:S01]  /*5180*/  FMUL.FTZ R216, R164, UR6 ;  /* 0x00000006a4d87c20 */ /* 0x000fe20008410000 */
[----:B------:R-:W-:Y:S01]  /*5190*/  FMUL.FTZ R215, R165, UR6 ;  /* 0x00000006a5d77c20 */ /* 0x000fe20008410000 */
[----:B------:R-:W-:Y:S01]  /*51a0*/  FMUL.FTZ R157, R168, UR6 ;  /* 0x00000006a89d7c20 */ /* 0x000fe20008410000 */
[----:B------:R-:W-:-:S02]  /*51b0*/  IMAD R163, R205, R162, UR5 ;  /* 0x00000005cda37e24 */ /* 0x000fc4000f8e02a2 */
        /* <DEDUP_REMOVED lines=8> */
[----:B------:R-:W-:Y:S01]  /*5240*/  IADD3 R166, R206, R163, RZ ;  /* 0x000000a3cea67210 */ /* 0x000fe20007ffe0ff */
        /* <DEDUP_REMOVED lines=10> */
[C---:B------:R-:W-:Y:S01]  /*52f0*/  ISETP.GT.AND P3, PT, R166.reuse, 0x10, PT ;  /* 0x00000010a600780c */ /* 0x040fe20003f64270 */
[----:B------:R-:W-:Y:S01]  /*5300*/  FMUL.FTZ R227, R171, UR6 ;  /* 0x00000006abe37c20 */ /* 0x000fe20008410000 */
[----:B------:R-:W-:Y:S01]  /*5310*/  ISETP.GT.AND P6, PT, R166, RZ, PT ;  /* 0x000000ffa600720c */ /* 0x000fe20003fc4270 */
[----:B------:R-:W-:Y:S01]  /*5320*/  FMUL.FTZ R169, R192, UR6 ;  /* 0x00000006c0a97c20 */ /* 0x000fe20008410000 */
[C---:B------:R-:W-:Y:S01]  /*5330*/  ISETP.GT.AND P5, PT, R166.reuse, 0x1, PT ;  /* 0x00000001a600780c */ /* 0x040fe20003fa4270 */
[----:B------:R-:W-:Y:S01]  /*5340*/  FMUL.FTZ R180, R193, UR6 ;  /* 0x00000006c1b47c20 */ /* 0x000fe20008410000 */
[----:B------:R-:W4:Y:S01]  /*5350*/  MUFU.TANH R152, R152 ;  /* 0x0000009800987308 */ /* 0x000f220000002400 */
        /* <DEDUP_REMOVED lines=10> */
[----:B--2---:R-:W-:Y:S01]  /*5400*/  FSEL R153, R153, -INF , P5 ;  /* 0xff80000099997808 */ /* 0x004fe20002800000 */
[----:B------:R-:W-:Y:S01]  /*5410*/  FMUL.FTZ R226, R178, UR6 ;  /* 0x00000006b2e27c20 */ /* 0x000fe20008410000 */
[----:B---3--:R-:W-:Y:S01]  /*5420*/  FSEL R154, R154, -INF , P2 ;  /* 0xff8000009a9a7808 */ /* 0x008fe20001000000 */
[----:B------:R-:W-:Y:S01]  /*5430*/  FMUL.FTZ R224, R182, UR6 ;  /* 0x00000006b6e07c20 */ /* 0x000fe20008410000 */
[----:B------:R-:W-:Y:S01]  /*5440*/  ISETP.GT.AND P6, PT, R166, 0x11, PT ;  /* 0x00000011a600780c */ /* 0x000fe20003fc4270 */
[----:B------:R-:W1:Y:S01]  /*5450*/  MUFU.TANH R217, R217 ;  /* 0x000000d900d97308 */ /* 0x000e620000002400 */
[----:B----4-:R-:W-:Y:S01]  /*5460*/  FSEL R152, R152, -INF , P4 ;  /* 0xff80000098987808 */ /* 0x010fe20002000000 */
[----:B------:R-:W-:Y:S01]  /*5470*/  FMUL.FTZ R225, R183, UR6 ;  /* 0x00000006b7e17c20 */ /* 0x000fe20008410000 */
[----:B------:R-:W-:Y:S01]  /*5480*/  ISETP.GT.AND P5, PT, R166, 0x18, PT ;  /* 0x00000018a600780c */ /* 0x000fe20003fa4270 */
[----:B------:R-:W-:Y:S01]  /*5490*/  FMUL.FTZ R186, R186, UR6 ;  /* 0x00000006baba7c20 */ /* 0x000fe20008410000 */
[C---:B------:R-:W-:Y:S01]  /*54a0*/  ISETP.GT.AND P2, PT, R166.reuse, 0x19, PT ;  /* 0x00000019a600780c */ /* 0x040fe20003f44270 */
[----:B------:R-:W-:Y:S01]  /*54b0*/  FMUL.FTZ R187, R187, UR6 ;  /* 0x00000006bbbb7c20 */ /* 0x000fe20008410000 */
[----:B------:R-:W-:Y:S01]  /*54c0*/  ISETP.GT.AND P4, PT, R166, 0x20, PT ;  /* 0x00000020a600780c */ /* 0x000fe20003f84270 */
[----:B------:R-:W2:Y:S01]  /*54d0*/  MUFU.TANH R216, R216 ;  /* 0x000000d800d87308 */ /* 0x000ea20000002400 */
[----:B0-----:R-:W-:Y:S01]  /*54e0*/  FSEL R171, R158, -INF , P3 ;  /* 0xff8000009eab7808 */ /* 0x001fe20001800000 */
[----:B------:R-:W-:Y:S01]  /*54f0*/  FMUL.FTZ R190, R190, UR6 ;  /* 0x00000006bebe7c20 */ /* 0x000fe20008410000 */
[----:B------:R-:W-:Y:S01]  /*5500*/  ISETP.GT.AND P3, PT, R166, 0x38, PT ;  /* 0x00000038a600780c */ /* 0x000fe20003f64270 */
[----:B------:R-:W-:Y:S01]  /*5510*/  FMUL.FTZ R191, R191, UR6 ;  /* 0x00000006bfbf7c20 */ /* 0x000fe20008410000 */
[----:B------:R-:W-:Y:S01]  /*5520*/  FMUL.FTZ R195, R195, UR6 ;  /* 0x00000006c3c37c20 */ /* 0x000fe20008410000 */
[----:B------:R-:W-:-:S02]  /*5530*/  VIADD R189, R234, 0x8 ;  /* 0x00000008eabd7836 */ /* 0x000fc40000000000 */
[----:B------:R-:W0:Y:S01]  /*5540*/  MUFU.TANH R215, R215 ;  /* 0x000000d700d77308 */ /* 0x000e220000002400 */
[----:B-1----:R-:W-:Y:S02]  /*5550*/  FSEL R217, R217, -INF , P6 ;  /* 0xff800000d9d97808 */ /* 0x002fe40003000000 */
[----:B------:R-:W-:-:S05]  /*5560*/  ISETP.GT.AND P6, PT, R166, 0x28, PT ;  /* 0x00000028a600780c */ /* 0x000fca0003fc4270 */
[----:B------:R-:W1:Y:S01]  /*5570*/  MUFU.TANH R157, R157 ;  /* 0x0000009d009d7308 */ /* 0x000e620000002400 */
[----:B--2---:R-:W-:Y:S02]  /*5580*/  FSEL R216, R216, -INF , P5 ;  /* 0xff800000d8d87808 */ /* 0x004fe40002800000 */
[----:B------:R-:W-:-:S05]  /*5590*/  ISETP.GT.AND P5, PT, R166, 0x29, PT ;  /* 0x00000029a600780c */ /* 0x000fca0003fa4270 */
[----:B------:R-:W2:Y:S01]  /*55a0*/  MUFU.TANH R162, R162 ;  /* 0x000000a200a27308 */ /* 0x000ea20000002400 */
[----:B0-----:R-:W-:Y:S02]  /*55b0*/  FSEL R215, R215, -INF , P2 ;  /* 0xff800000d7d77808 */ /* 0x001fe40001000000 */
[----:B------:R-:W-:-:S05]  /*55c0*/  ISETP.GT.AND P2, PT, R166, 0x30, PT ;  /* 0x00000030a600780c */ /* 0x000fca0003f44270 */
        /* <DEDUP_REMOVED lines=27> */
[----:B0-----:R-:W-:Y:S01]  /*5780*/  FSEL R158, R167, -INF , P5 ;  /* 0xff800000a79e7808 */ /* 0x001fe20002800000 */
[----:B------:R-:W-:Y:S01]  /*5790*/  FMUL.FTZ R167, R199, UR6 ;  /* 0x00000006c7a77c20 */ /* 0x000fe20008410000 */
[----:B------:R-:W-:Y:S02]  /*57a0*/  ISETP.GT.AND P5, PT, R166, 0x51, PT ;  /* 0x00000051a600780c */ /* 0x000fe40003fa4270 */
[----:B------:R-:W-:-:S03]  /*57b0*/  FMNMX.FTZ R177, R152, R177, !PT ;  /* 0x000000b198b17209 */ /* 0x000fc60007810000 */
[----:B------:R-:W0:Y:S01]  /*57c0*/  MUFU.TANH R169, R169 ;  /* 0x000000a900a97308 */ /* 0x000e220000002400 */
[----:B-1----:R-:W-:Y:S01]  /*57d0*/  FSEL R157, R170, -INF , P2 ;  /* 0xff800000aa9d7808 */ /* 0x002fe20001000000 */
[----:B------:R-:W-:Y:S01]  /*57e0*/  FMUL.FTZ R170, R198, UR6 ;  /* 0x00000006c6aa7c20 */ /* 0x000fe20008410000 */
[----:B------:R-:W-:Y:S02]  /*57f0*/  ISETP.GT.AND P2, PT, R166, 0x58, PT ;  /* 0x00000058a600780c */ /* 0x000fe40003f44270 */
[----:B------:R-:W-:-:S03]  /*5800*/  FMNMX.FTZ R178, R222, R177, !PT ;  /* 0x000000b1deb27209 */ /* 0x000fc60007810000 */
[----:B------:R-:W1:Y:S01]  /*5810*/  MUFU.TANH R13, R13 ;  /* 0x0000000d000d7308 */ /* 0x000e620000002400 */
[----:B--2---:R-:W-:Y:S01]  /*5820*/  FSEL R159, R174, -INF , P4 ;  /* 0xff800000ae9f7808 */ /* 0x004fe20002000000 */
[----:B------:R-:W-:Y:S01]  /*5830*/  FMUL.FTZ R174, R194, UR6 ;  /* 0x00000006c2ae7c20 */ /* 0x000fe20008410000 */
[C---:B------:R-:W-:Y:S01]  /*5840*/  ISETP.GT.AND P4, PT, R166.reuse, 0x59, PT ;  /* 0x00000059a600780c */ /* 0x040fe20003f84270 */
[----:B------:R-:W-:-:S04]  /*5850*/  VIADD R166, R166, 0x8 ;  /* 0x00000008a6a67836 */ /* 0x000fc80000000000 */
[----:B------:R-:W2:Y:S01]  /*5860*/  MUFU.TANH R20, R20 ;  /* 0x0000001400147308 */ /* 0x000ea20000002400 */
[C---:B------:R-:W-:Y:S02]  /*5870*/  ISETP.GT.AND P3, PT, R166.reuse, RZ, PT ;  /* 0x000000ffa600720c */ /* 0x040fe40003f64270 */
[----:B0-----:R-:W-:Y:S02]  /*5880*/  FSEL R179, R169, -INF , P6 ;  /* 0xff800000a9b37808 */ /* 0x001fe40003000000 */
[----:B------:R-:W-:-:S03]  /*5890*/  ISETP.GT.AND P6, PT, R166, 0x1, PT ;  /* 0x00000001a600780c */ /* 0x000fc60003fc4270 */
[----:B------:R-:W0:Y:S01]  /*58a0*/  MUFU.TANH R180, R180 ;  /* 0x000000b400b47308 */ /* 0x000e220000002400 */
[----:B-1----:R-:W-:Y:S02]  /*58b0*/  FSEL R168, R13, -INF , P3 ;  /* 0xff8000000da87808 */ /* 0x002fe40001800000 */
[----:B------:R-:W-:Y:S02]  /*58c0*/  FMNMX.FTZ R13, R217, R178, !PT ;  /* 0x000000b2d90d7209 */ /* 0x000fe40007810000 */
[----:B------:R-:W-:Y:S02]  /*58d0*/  ISETP.GT.AND P3, PT, R166, 0x10, PT ;  /* 0x00000010a600780c */ /* 0x000fe40003f64270 */
[----:B------:R-:W-:Y:S01]  /*58e0*/  FMNMX.FTZ R178, R216, R13, !PT ;  /* 0x0000000dd8b27209 */ /* 0x000fe20007810000 */
[----:B------:R-:W1:Y:S01]  /*58f0*/  MUFU.TANH R181, R181 ;  /* 0x000000b500b57308 */ /* 0x000e620000002400 */
[----:B--2---:R-:W-:Y:S02]  /*5900*/  FSEL R169, R20, -INF , P6 ;  /* 0xff80000014a97808 */ /* 0x004fe40003000000 */
[----:B------:R-:W-:-:S02]  /*5910*/  FMNMX.FTZ R20, R168, R211, !PT ;  /* 0x000000d3a8147209 */ /* 0x000fc40007810000 */
[----:B------:R-:W-:Y:S02]  /*5920*/  FMNMX.FTZ R178, R215, R178, !PT ;  /* 0x000000b2d7b27209 */ /* 0x000fe40007810000 */
[----:B------:R-:W-:Y:S01]  /*5930*/  FMNMX.FTZ R20, R169, R20, !PT ;  /* 0x00000014a9147209 */ /* 0x000fe20007810000 */
[----:B------:R-:W2:Y:S01]  /*5940*/  MUFU.TANH R155, R155 ;  /* 0x0000009b009b7308 */ /* 0x000ea20000002400 */
[----:B0-----:R-:W-:Y:S02]  /*5950*/  FSEL R180, R180, -INF , P5 ;  /* 0xff800000b4b47808 */ /* 0x001fe40002800000 */
[C---:B------:R-:W-:Y:S02]  /*5960*/  ISETP.GT.AND P5, PT, R166.reuse, 0x8, PT ;  /* 0x00000008a600780c */ /* 0x040fe40003fa4270 */
[----:B------:R-:W-:Y:S02]  /*5970*/  ISETP.GT.AND P6, PT, R166, 0x11, PT ;  /* 0x00000011a600780c */ /* 0x000fe40003fc4270 */
[----:B------:R-:W-:Y:S01]  /*5980*/  FMNMX.FTZ R178, R173, R178, !PT ;  /* 0x000000b2adb27209 */ /* 0x000fe20007810000 */
[----:B------:R-:W0:Y:S01]  /*5990*/  MUFU.TANH R156, R156 ;  /* 0x0000009c009c7308 */ /* 0x000e220000002400 */
[----:B-1----:R-:W-:-:S02]  /*59a0*/  FSEL R181, R181, -INF , P2 ;  /* 0xff800000b5b57808 */ /* 0x002fc40001000000 */
[----:B------:R-:W-:-:S05]  /*59b0*/  ISETP.GT.AND P2, PT, R166, 0x9, PT ;  /* 0x00000009a600780c */ /* 0x000fca0003f44270 */
        /* <DEDUP_REMOVED lines=18> */
[----:B------:R-:W-:Y:S02]  /*5ae0*/  FMNMX.FTZ R165, R171, R178, !PT ;  /* 0x000000b2aba57209 */ /* 0x000fe40007810000 */
[----:B------:R-:W-:Y:S02]  /*5af0*/  FMNMX.FTZ R13, R194, R13, !PT ;  /* 0x0000000dc20d7209 */ /* 0x000fe40007810000 */
[----:B------:R-:W-:Y:S01]  /*5b00*/  FMNMX.FTZ R165, R172, R165, !PT ;  /* 0x000000a5aca57209 */ /* 0x000fe20007810000 */
[----:B------:R-:W0:Y:S01]  /*5b10*/  MUFU.TANH R227, R227 ;  /* 0x000000e300e37308 */ /* 0x000e220000002400 */
[----:B-1----:R-:W-:Y:S02]  /*5b20*/  FSEL R196, R164, -INF , P2 ;  /* 0xff800000a4c47808 */ /* 0x002fe40001000000 */
[----:B------:R-:W-:-:S02]  /*5b30*/  FMNMX.FTZ R20, R176, R165, !PT ;  /* 0x000000a5b0147209 */ /* 0x000fc40007810000 */
[----:B------:R-:W-:Y:S02]  /*5b40*/  FMNMX.FTZ R13, R196, R13, !PT ;  /* 0x0000000dc40d7209 */ /* 0x000fe40007810000 */
[----:B------:R-:W-:Y:S01]  /*5b50*/  FMNMX.FTZ R165, R161, R20, !PT ;  /* 0x00000014a1a57209 */ /* 0x000fe20007810000 */
[----:B------:R-:W1:Y:S01]  /*5b60*/  MUFU.TANH R228, R228 ;  /* 0x000000e400e47308 */ /* 0x000e620000002400 */
[----:B--2---:R-:W-:Y:S02]  /*5b70*/  FSEL R230, R230, -INF , P3 ;  /* 0xff800000e6e67808 */ /* 0x004fe40001800000 */
[----:B------:R-:W-:Y:S02]  /*5b80*/  ISETP.GT.AND P5, PT, R166, 0x28, PT ;  /* 0x00000028a600780c */ /* 0x000fe40003fa4270 */
[----:B------:R-:W-:Y:S02]  /*5b90*/  FMNMX.FTZ R20, R230, R13, !PT ;  /* 0x0000000de6147209 */ /* 0x000fe40007810000 */
[----:B------:R-:W-:Y:S01]  /*5ba0*/  ISETP.GT.AND P2, PT, R166, 0x29, PT ;  /* 0x00000029a600780c */ /* 0x000fe20003f44270 */
[----:B------:R-:W2:Y:S01]  /*5bb0*/  MUFU.TANH R229, R229 ;  /* 0x000000e500e57308 */ /* 0x000ea20000002400 */
[----:B0-----:R-:W-:-:S02]  /*5bc0*/  FSEL R227, R227, -INF , P6 ;  /* 0xff800000e3e37808 */ /* 0x001fc40003000000 */
[----:B------:R-:W-:Y:S02]  /*5bd0*/  FMNMX.FTZ R165, R160, R165, !PT ;  /* 0x000000a5a0a57209 */ /* 0x000fe40007810000 */
[----:B------:R-:W-:Y:S02]  /*5be0*/  FMNMX.FTZ R13, R227, R20, !PT ;  /* 0x00000014e30d7209 */ /* 0x000fe40007810000 */
[----:B------:R-:W-:Y:S01]  /*5bf0*/  ISETP.GT.AND P3, PT, R166, 0x30, PT ;  /* 0x00000030a600780c */ /* 0x000fe20003f64270 */
[----:B------:R-:W0:Y:S01]  /*5c00*/  MUFU.TANH R226, R226 ;  /* 0x000000e200e27308 */ /* 0x000e220000002400 */
[----:B-1----:R-:W-:Y:S02]  /*5c10*/  FSEL R228, R228, -INF , P5 ;  /* 0xff800000e4e47808 */ /* 0x002fe40002800000 */
[----:B------:R-:W-:Y:S02]  /*5c20*/  FMNMX.FTZ R164, R162, R165, !PT ;  /* 0x000000a5a2a47209 */ /* 0x000fe40007810000 */
[----:B------:R-:W-:-:S02]  /*5c30*/  FMNMX.FTZ R20, R228, R13, !PT ;  /* 0x0000000de4147209 */ /* 0x000fc40007810000 */
[C---:B------:R-:W-:Y:S01]  /*5c40*/  ISETP.GT.AND P6, PT, R166.reuse, 0x31, PT ;  /* 0x00000031a600780c */ /* 0x040fe20003fc4270 */
[----:B------:R-:W1:Y:S01]  /*5c50*/  MUFU.TANH R223, R223 ;  /* 0x000000df00df7308 */ /* 0x000e620000002400 */
[----:B--2---:R-:W-:Y:S02]  /*5c60*/  FSEL R229, R229, -INF , P2 ;  /* 0xff800000e5e57808 */ /* 0x004fe40001000000 */
[----:B------:R-:W-:Y:S02]  /*5c70*/  FMNMX.FTZ R165, R163, R164, !PT ;  /* 0x000000a4a3a57209 */ /* 0x000fe40007810000 */
        /* <DEDUP_REMOVED lines=11> */
[----:B------:R-:W-:Y:S01]  /*5d30*/  ISETP.GT.AND P3, PT, R166, 0x40, PT ;  /* 0x00000040a600780c */ /* 0x000fe20003f64270 */
        /* <DEDUP_REMOVED lines=23> */
[----:B------:R-:W-:-:S03]  /*5eb0*/  FMNMX.FTZ R13, R213, R20, !PT ;  /* 0x00000014d50d7209 */ /* 0x000fc60007810000 */
[----:B------:R-:W0:Y:S01]  /*5ec0*/  MUFU.TANH R174, R174 ;  /* 0x000000ae00ae7308 */ /* 0x000e220000002400 */
[----:B-1----:R-:W-:Y:S02]  /*5ed0*/  FSEL R214, R191, -INF , P2 ;  /* 0xff800000bfd67808 */ /* 0x002fe40001000000 */
[----:B------:R-:W-:Y:S02]  /*5ee0*/  ISETP.GT.AND P2, PT, R166, 0x51, PT ;  /* 0x00000051a600780c */ /* 0x000fe40003f44270 */
[----:B------:R-:W-:-:S03]  /*5ef0*/  FMNMX.FTZ R20, R214, R13, !PT ;  /* 0x0000000dd6147209 */ /* 0x000fc60007810000 */
[----:B------:R-:W1:Y:S01]  /*5f00*/  MUFU.TANH R184, R195 ;  /* 0x000000c300b87308 */ /* 0x000e620000002400 */
[----:B--2---:R-:W-:Y:S01]  /*5f10*/  FSEL R182, R175, -INF , P4 ;  /* 0xff800000afb67808 */ /* 0x004fe20002000000 */
[----:B------:R-:W-:Y:S01]  /*5f20*/  IMAD.U32 R175, RZ, RZ, UR4 ;  /* 0x00000004ffaf7e24 */ /* 0x000fe2000f8e00ff */
[----:B------:R-:W-:Y:S02]  /*5f30*/  UIMAD UR4, UR36, 0xc00, UR38 ;  /* 0x00000c00240478a4 */ /* 0x000fe4000f8e0226 */
[----:B------:R-:W-:-:S03]  /*5f40*/  FMNMX.FTZ R165, R182, R165, !PT ;  /* 0x000000a5b6a57209 */ /* 0x000fc60007810000 */
[----:B------:R-:W2:Y:S01]  /*5f50*/  MUFU.TANH R170, R170 ;  /* 0x000000aa00aa7308 */ /* 0x000ea20000002400 */
[----:B0-----:R-:W-:Y:S01]  /*5f60*/  FSEL R183, R174, -INF , P3 ;  /* 0xff800000aeb77808 */ /* 0x001fe20001800000 */
[----:B------:R-:W-:Y:S01]  /*5f70*/  UMOV UR10, UR4 ;  /* 0x00000004000a7c82 */ /* 0x000fe20008000000 */
[----:B------:R-:W-:Y:S01]  /*5f80*/  ISETP.GT.AND P3, PT, R166, 0x58, PT ;  /* 0x00000058a600780c */ /* 0x000fe20003f64270 */
[----:B------:R-:W0:Y:S01]  /*5f90*/  SHFL.BFLY PT, R174, R165, 0x2, 0x1f ;  /* 0x0c401f00a5ae7f89 */ /* 0x000e2200000e0000 */
[----:B------:R-:W-:-:S03]  /*5fa0*/  FMNMX.FTZ R13, R183, R20, !PT ;  /* 0x00000014b70d7209 */ /* 0x000fc60007810000 */
[----:B------:R-:W3:Y:S01]  /*5fb0*/  MUFU.TANH R167, R167 ;  /* 0x000000a700a77308 */ /* 0x000ee20000002400 */
[----:B-1----:R-:W-:Y:S02]  /*5fc0*/  FSEL R184, R184, -INF , P2 ;  /* 0xff800000b8b87808 */ /* 0x002fe40001000000 */
[----:B------:R-:W-:Y:S02]  /*5fd0*/  ISETP.GT.AND P2, PT, R166, 0x59, PT ;  /* 0x00000059a600780c */ /* 0x000fe40003f44270 */
[----:B------:R-:W-:Y:S02]  /*5fe0*/  FMNMX.FTZ R20, R184, R13, !PT ;  /* 0x0000000db8147209 */ /* 0x000fe40007810000 */
[----:B--2---:R-:W-:-:S04]  /*5ff0*/  FSEL R185, R170, -INF , P3 ;  /* 0xff800000aab97808 */ /* 0x004fc80001800000 */
[----:B------:R-:W-:Y:S02]  /*6000*/  FMNMX.FTZ R13, R185, R20, !PT ;  /* 0x00000014b90d7209 */ /* 0x000fe40007810000 */
[----:B------:R-:W1:Y:S01]  /*6010*/  LDC R20, c[0x0][0xa80] ;  /* 0x0002a000ff147b82 */ /* 0x000e620000000800 */
[----:B---3--:R-:W-:Y:S02]  /*6020*/  FSEL R186, R167, -INF , P2 ;  /* 0xff800000a7ba7808 */ /* 0x008fe40001000000 */
[----:B0-----:R-:W-:Y:S02]  /*6030*/  FMNMX.FTZ R174, R165, R174, !PT ;  /* 0x000000aea5ae7209 */ /* 0x001fe40007810000 */
[----:B------:R-:W-:-:S03]  /*6040*/  FMNMX.FTZ R164, R186, R13, !PT ;  /* 0x0000000dbaa47209 */ /* 0x000fc60007810000 */
[----:B------:R-:W0:Y:S04]  /*6050*/  SHFL.BFLY PT, R13, R174, 0x1, 0x1f ;  /* 0x0c201f00ae0d7f89 */ /* 0x000e2800000e0000 */
[----:B------:R-:W2:Y:S01]  /*6060*/  SHFL.BFLY PT, R167, R164, 0x2, 0x1f ;  /* 0x0c401f00a4a77f89 */ /* 0x000ea200000e0000 */
[----:B0-----:R-:W-:Y:S02]  /*6070*/  FMNMX.FTZ R13, R174, R13, !PT ;  /* 0x0000000dae0d7209 */ /* 0x001fe40007810000 */
[----:B--2---:R-:W-:-:S03]  /*6080*/  FMNMX.FTZ R167, R164, R167, !PT ;  /* 0x000000a7a4a77209 */ /* 0x004fc60007810000 */
[C---:B-1----:R-:W-:Y:S01]  /*6090*/  FMUL.FTZ R187, R13.reuse, R20 ;  /* 0x000000140dbb7220 */ /* 0x042fe20000410000 */
[----:B------:R-:W-:Y:S01]  /*60a0*/  FSETP.NEU.FTZ.AND P2, PT, R13, -INF , PT ;  /* 0xff8000000d00780b */ /* 0x000fe20003f5d000 */
[----:B------:R-:W0:Y:S03]  /*60b0*/  SHFL.BFLY PT, R166, R167, 0x1, 0x1f ;  /* 0x0c201f00a7a67f89 */ /* 0x000e2600000e0000 */
[----:B------:R-:W-:-:S05]  /*60c0*/  FSEL R187, R187, RZ, P2 ;  /* 0x000000ffbbbb7208 */ /* 0x000fca0001000000 */
[-CC-:B------:R-:W-:Y:S01]  /*60d0*/  FFMA.FTZ R170, R21, R20.reuse, -R187.reuse ;  /* 0x0000001415aa7223 */ /* 0x180fe200000108bb */
[-CC-:B------:R-:W-:Y:S01]  /*60e0*/  FFMA.FTZ R165, R153, R20.reuse, -R187.reuse ;  /* 0x0000001499a57223 */ /* 0x180fe200000108bb */
[----:B------:R-:W-:Y:S01]  /*60f0*/  FSEL R153, R13, RZ, P2 ;  /* 0x000000ff0d997208 */ /* 0x000fe20001000000 */
[-CC-:B------:R-:W-:Y:S01]  /*6100*/  FFMA.FTZ R190, R217, R20.reuse, -R187.reuse ;  /* 0x00000014d9be7223 */ /* 0x180fe200000108bb */
[----:B------:R1:W-:Y:S01]  /*6110*/  MUFU.EX2 R164, R170 ;  /* 0x000000aa00a47308 */ /* 0x0003e20000000800 */
[-CC-:B------:R-:W-:Y:S01]  /*6120*/  FFMA.FTZ R191, R216, R20.reuse, -R187.reuse ;  /* 0x00000014d8bf7223 */ /* 0x180fe200000108bb */
        /* <DEDUP_REMOVED lines=14> */
[-CC-:B------:R-:W-:Y:S01]  /*6210*/  FFMA.FTZ R166, R154, R20.reuse, -R187.reuse ;  /* 0x000000149aa67223 */ /* 0x180fe200000108bb */
[----:B------:R-:W0:Y:S01]  /*6220*/  MUFU.EX2 R177, R177 ;  /* 0x000000b100b17308 */ /* 0x000e220000000800 */
[C---:B------:R-:W-:Y:S01]  /*6230*/  FSETP.NEU.FTZ.AND P3, PT, R21.reuse, -INF , PT ;  /* 0xff8000001500780b */ /* 0x040fe20003f7d000 */
[-C--:B------:R-:W-:Y:S01]  /*6240*/  FMUL.FTZ R188, R21, R20.reuse ;  /* 0x0000001415bc7220 */ /* 0x080fe20000410000 */
[-CC-:B------:R-:W-:Y:S01]  /*6250*/  FFMA.FTZ R158, R158, R20.reuse, -R187.reuse ;  /* 0x000000149e9e7223 */ /* 0x180fe200000108bb */
[-CC-:B------:R-:W-:Y:S01]  /*6260*/  FFMA.FTZ R157, R157, R20.reuse, -R187.reuse ;  /* 0x000000149d9d7223 */ /* 0x180fe200000108bb */
[----:B------:R-:W-:Y:S01]  /*6270*/  FSEL R152, R21, RZ, P3 ;  /* 0x000000ff15987208 */ /* 0x000fe20001800000 */
[-CC-:B------:R-:W-:Y:S01]  /*6280*/  FFMA.FTZ R159, R159, R20.reuse, -R187.reuse ;  /* 0x000000149f9f7223 */ /* 0x180fe200000108bb */
[----:B------:R-:W-:Y:S01]  /*6290*/  FSEL R188, R188, RZ, P3 ;  /* 0x000000ffbcbc7208 */ /* 0x000fe20001800000 */
[----:B------:R-:W-:Y:S01]  /*62a0*/  MUFU.EX2 R166, R166 ;  /* 0x000000a600a67308 */ /* 0x000fe20000000800 */
[-CC-:B------:R-:W-:Y:S01]  /*62b0*/  FFMA.FTZ R179, R179, R20.reuse, -R187.reuse ;  /* 0x00000014b3b37223 */ /* 0x180fe200000108bb */
[-CC-:B------:R-:W-:Y:S01]  /*62c0*/  FFMA.FTZ R180, R180, R20.reuse, -R187.reuse ;  /* 0x00000014b4b47223 */ /* 0x180fe200000108bb */
[-C--:B------:R-:W-:Y:S01]  /*62d0*/  FFMA.FTZ R181, R181, R20.reuse, -R187 ;  /* 0x00000014b5b57223 */ /* 0x080fe200000108bb */
[----:B-1----:R-:W-:Y:S01]  /*62e0*/  FFMA.FTZ R170, R155, R20, -R188 ;  /* 0x000000149baa7223 */ /* 0x002fe200000108bc */
[----:B------:R-:W-:Y:S01]  /*62f0*/  FADD.FTZ R155, -R152, R211 ;  /* 0x000000d3989b7221 */ /* 0x000fe20000010100 */
[----:B------:R-:W-:-:S02]  /*6300*/  @!P1 VIADD R152, R175, 0x32440 ;  /* 0x00032440af989836 */ /* 0x000fc40000000000 */
[-CC-:B------:R-:W-:Y:S01]  /*6310*/  FFMA.FTZ R174, R156, R20.reuse, -R188.reuse ;  /* 0x000000149cae7223 */ /* 0x180fe200000108bc */
[----:B------:R-:W-:Y:S01]  /*6320*/  IADD3 R156, -R234, 0xb, RZ ;  /* 0x0000000bea9c7810 */ /* 0x000fe20007ffe1ff */
[-C--:B------:R-:W-:Y:S01]  /*6330*/  FMUL.FTZ R178, R155, R20.reuse ;  /* 0x000000149bb27220 */ /* 0x080fe20000410000 */
[-C--:B------:R-:W-:Y:S01]  /*6340*/  FFMA.FTZ R168, R168, R20.reuse, -R188 ;  /* 0x00000014a8a87223 */ /* 0x080fe200000108bc */
[----:B------:R-:W-:Y:S01]  /*6350*/  @!P1 PRMT R152, RZ, 0x654, R152 ;  /* 0x00000654ff989816 */ /* 0x000fe20000000098 */
[--C-:B------:R-:W-:Y:S01]  /*6360*/  FFMA.FTZ R169, R169, R20, -R188.reuse ;  /* 0x00000014a9a97223 */ /* 0x100fe200000108bc */
[----:B------:R1:W-:Y:S06]  /*6370*/  BAR.ARV R156, 0x100 ;  /* 0x0004009c0000751d */ /* 0x0003ec0000002000 */
[----:B------:R2:W-:Y:S01]  /*6380*/  @!P1 SYNCS.ARRIVE.TRANS64.RED.A1T0 RZ, [R152+URZ], RZ ;  /* 0x000000ff98ff99a7 */ /* 0x0005e2000810043f */
[----:B------:R-:W3:Y:S01]  /*6390*/  MUFU.EX2 R178, R178 ;  /* 0x000000b200b27308 */ /* 0x000ee20000000800 */
[----:B------:R4:W-:Y:S01]  /*63a0*/  BAR.SYNC.DEFER_BLOCKING R189, 0x100 ;  /* 0x000400bd0000751d */ /* 0x0009e20000010000 */
[-C--:B0-----:R-:W-:Y:S01]  /*63b0*/  FMUL.FTZ R24, R24, R177.reuse ;  /* 0x000000b118187220 */ /* 0x081fe20000410000 */
        /* <DEDUP_REMOVED lines=133> */
[--C-:B----4-:R-:W-:Y:S01]  /*6c10*/  FFMA.FTZ R189, R222, R20, -R187.reuse ;  /* 0x00000014debd7223 */ /* 0x110fe200000108bb */
[----:B0-----:R-:W-:Y:S01]  /*6c20*/  F2FP.F16.F32.PACK_AB R154, R167, R166 ;  /* 0x000000a6a79a723e */ /* 0x001fe200000000ff */
[--C-:B------:R-:W-:Y:S01]  /*6c30*/  FFMA.FTZ R192, R192, R20, -R188.reuse ;  /* 0x00000014c0c07223 */ /* 0x100fe200000108bc */
[----:B-----5:R-:W-:Y:S01]  /*6c40*/  F2FP.F16.F32.PACK_AB R153, R169, R168 ;  /* 0x000000a8a999723e */ /* 0x020fe200000000ff */
[--C-:B------:R-:W-:Y:S01]  /*6c50*/  FFMA.FTZ R193, R193, R20, -R188.reuse ;  /* 0x00000014c1c17223 */ /* 0x100fe200000108bc */
[----:B-1----:R-:W-:Y:S01]  /*6c60*/  F2FP.F16.F32.PACK_AB R155, R174, R170 ;  /* 0x000000aaae9b723e */ /* 0x002fe200000000ff */
[-CC-:B------:R-:W-:Y:S01]  /*6c70*/  FFMA.FTZ R194, R194, R20.reuse, -R188.reuse ;  /* 0x00000014c2c27223 */ /* 0x180fe200000108bc */
[-CC-:B------:R-:W-:Y:S01]  /*6c80*/  FFMA.FTZ R196, R196, R20.reuse, -R188.reuse ;  /* 0x00000014c4c47223 */ /* 0x180fe200000108bc */
[----:B------:R-:W-:Y:S01]  /*6c90*/  MUFU.EX2 R189, R189 ;  /* 0x000000bd00bd7308 */ /* 0x000fe20000000800 */
[----:B------:R-:W-:Y:S01]  /*6ca0*/  WARPGROUP.ARRIVE ;  /* 0x00000000000079c5 */ /* 0x000fe20000000000 */
[-CC-:B------:R-:W-:Y:S01]  /*6cb0*/  FFMA.FTZ R211, R230, R20.reuse, -R188.reuse ;  /* 0x00000014e6d37223 */ /* 0x180fe200000108bc */
[-CC-:B------:R-:W-:Y:S01]  /*6cc0*/  FFMA.FTZ R212, R227, R20.reuse, -R188.reuse ;  /* 0x00000014e3d47223 */ /* 0x180fe200000108bc */
[-CC-:B------:R-:W-:Y:S01]  /*6cd0*/  FFMA.FTZ R215, R228, R20.reuse, -R188.reuse ;  /* 0x00000014e4d77223 */ /* 0x180fe200000108bc */
[-CC-:B------:R-:W-:Y:S01]  /*6ce0*/  FFMA.FTZ R216, R229, R20.reuse, -R188.reuse ;  /* 0x00000014e5d87223 */ /* 0x180fe200000108bc */
[-CC-:B------:R-:W-:Y:S01]  /*6cf0*/  FFMA.FTZ R222, R223, R20.reuse, -R188.reuse ;  /* 0x00000014dfde7223 */ /* 0x180fe200000108bc */
[----:B------:R-:W-:Y:S01]  /*6d00*/  HGMMA.64x256x16.F32 R24, R152, gdesc[UR8].tnspB, R24, gsb0 ;  /* 0x43e0000898187df0 */ /* 0x000fe20008000818 */
[----:B------:R-:W0:Y:S01]  /*6d10*/  MUFU.EX2 R190, R190 ;  /* 0x000000be00be7308 */ /* 0x000e220000000800 */
[----:B------:R-:W-:Y:S01]  /*6d20*/  UIADD3 UR10, UR4, 0x80, URZ ;  /* 0x00000080040a7890 */ /* 0x000fe2000fffe03f */
[-CC-:B------:R-:W-:Y:S01]  /*6d30*/  FFMA.FTZ R223, R224, R20.reuse, -R188.reuse ;  /* 0x00000014e0df7223 */ /* 0x180fe200000108bc */
[----:B------:R-:W-:Y:S01]  /*6d40*/  UMOV UR11, 0x40000040 ;  /* 0x40000040000b7882 */ /* 0x000fe20000000000 */
        /* <DEDUP_REMOVED lines=8> */
[-C--:B------:R-:W-:Y:S01]  /*6dd0*/  FFMA.FTZ R182, R182, R20.reuse, -R187 ;  /* 0x00000014b6b67223 */ /* 0x080fe200000108bb */
[-CC-:B------:R-:W-:Y:S01]  /*6de0*/  FFMA.FTZ R183, R183, R20.reuse, -R188.reuse ;  /* 0x00000014b7b77223 */ /* 0x180fe200000108bc */
[-CC-:B------:R-:W-:Y:S01]  /*6df0*/  FFMA.FTZ R184, R184, R20.reuse, -R188.reuse ;  /* 0x00000014b8b87223 */ /* 0x180fe200000108bc */
[-CC-:B------:R-:W-:Y:S01]  /*6e00*/  FFMA.FTZ R185, R185, R20.reuse, -R188.reuse ;  /* 0x00000014b9b97223 */ /* 0x180fe200000108bc */
[----:B------:R-:W-:Y:S01]  /*6e10*/  MUFU.EX2 R195, R195 ;  /* 0x000000c300c37308 */ /* 0x000fe20000000800 */
[----:B------:R-:W-:Y:S01]  /*6e20*/  FFMA.FTZ R186, R186, R20, -R188 ;  /* 0x00000014baba7223 */ /* 0x000fe200000108bc */
[----:B------:R-:W-:Y:S01]  /*6e30*/  FFMA.FTZ R0, R177, R0, R164 ;  /* 0x00000000b1007223 */ /* 0x000fe200000100a4 */
[----:B------:R-:W-:Y:S01]  /*6e40*/  FFMA.FTZ R12, R178, R12, R168 ;  /* 0x0000000cb20c7223 */ /* 0x000fe200000100a8 */
[----:B------:R-:W-:Y:S01]  /*6e50*/  ISETP.LT.AND P2, PT, R210, UR7, PT ;  /* 0x00000007d2007c0c */ /* 0x000fe2000bf41270 */
[----:B------:R-:W-:-:S02]  /*6e60*/  @!P1 VIADD R175, R175, 0x32460 ;  /* 0x00032460afaf9836 */ /* 0x000fc40000000000 */
[----:B------:R-:W-:Y:S01]  /*6e70*/  FADD.FTZ R165, R165, R0 ;  /* 0x00000000a5a57221 */ /* 0x000fe20000010000 */
[----:B------:R-:W-:Y:S01]  /*6e80*/  FADD.FTZ R169, R169, R12 ;  /* 0x0000000ca9a97221 */ /* 0x000fe20000010000 */
[----:B------:R-:W-:Y:S01]  /*6e90*/  MUFU.EX2 R192, R192 ;  /* 0x000000c000c07308 */ /* 0x000fe20000000800 */
[----:B------:R-:W-:Y:S01]  /*6ea0*/  UIADD3 UR7, UR7, -0x1, URZ ;  /* 0xffffffff07077890 */ /* 0x000fe2000fffe03f */
[----:B------:R-:W-:Y:S01]  /*6eb0*/  FADD.FTZ R166, R166, R165 ;  /* 0x000000a5a6a67221 */ /* 0x000fe20000010000 */
[----:B------:R-:W-:Y:S01]  /*6ec0*/  FADD.FTZ R169, R170, R169 ;  /* 0x000000a9aaa97221 */ /* 0x000fe20000010000 */
[----:B------:R-:W-:Y:S02]  /*6ed0*/  @!P1 PRMT R175, RZ, 0x654, R175 ;  /* 0x00000654ffaf9816 */ /* 0x000fe400000000af */
[----:B------:R-:W-:Y:S01]  /*6ee0*/  FADD.FTZ R166, R167, R166 ;  /* 0x000000a6a7a67221 */ /* 0x000fe20000010000 */
[----:B------:R-:W-:Y:S01]  /*6ef0*/  FADD.FTZ R169, R174, R169 ;  /* 0x000000a9aea97221 */ /* 0x000fe20000010000 */
[----:B------:R-:W1:Y:S08]  /*6f00*/  MUFU.EX2 R193, R193 ;  /* 0x000000c100c17308 */ /* 0x000e700000000800 */
[----:B------:R-:W-:Y:S08]  /*6f10*/  MUFU.EX2 R194, R194 ;  /* 0x000000c200c27308 */ /* 0x000ff00000000800 */
[----:B------:R-:W2:Y:S08]  /*6f20*/  MUFU.EX2 R196, R196 ;  /* 0x000000c400c47308 */ /* 0x000eb00000000800 */
[----:B------:R-:W3:Y:S08]  /*6f30*/  MUFU.EX2 R173, R173 ;  /* 0x000000ad00ad7308 */ /* 0x000ef00000000800 */
        /* <DEDUP_REMOVED lines=27> */
[----:B0-----:R-:W-:-:S05]  /*70f0*/  F2FP.F16.F32.PACK_AB R152, R190, R189 ;  /* 0x000000bdbe98723e */ /* 0x001fca00000000ff */
[----:B------:R-:W-:Y:S01]  /*7100*/  MUFU.EX2 R182, R182 ;  /* 0x000000b600b67308 */ /* 0x000fe20000000800 */
[----:B-1----:R-:W-:Y:S01]  /*7110*/  F2FP.F16.F32.PACK_AB R153, R193, R192 ;  /* 0x000000c0c199723e */ /* 0x002fe200000000ff */
[----:B------:R-:W-:Y:S01]  /*7120*/  FADD.FTZ R189, R189, R166 ;  /* 0x000000a6bdbd7221 */ /* 0x000fe20000010000 */
[----:B------:R-:W-:Y:S01]  /*7130*/  F2FP.F16.F32.PACK_AB R154, R195, R191 ;  /* 0x000000bfc39a723e */ /* 0x000fe200000000ff */
[----:B------:R-:W-:Y:S01]  /*7140*/  FADD.FTZ R192, R192, R169 ;  /* 0x000000a9c0c07221 */ /* 0x000fe20000010000 */
[----:B--2---:R-:W-:Y:S01]  /*7150*/  F2FP.F16.F32.PACK_AB R155, R196, R194 ;  /* 0x000000c2c49b723e */ /* 0x004fe200000000ff */
        /* <DEDUP_REMOVED lines=8> */
[----:B------:R-:W0:Y:S01]  /*71e0*/  MUFU.EX2 R184, R184 ;  /* 0x000000b800b87308 */ /* 0x000e220000000800 */
[----:B------:R-:W-:Y:S01]  /*71f0*/  UMOV UR11, 0x40000040 ;  /* 0x40000040000b7882 */ /* 0x000fe20000000000 */
[----:B------:R-:W-:Y:S01]  /*7200*/  FADD.FTZ R190, R195, R190 ;  /* 0x000000bec3be7221 */ /* 0x000fe20000010000 */
[----:B------:R-:W-:-:S03]  /*7210*/  FADD.FTZ R196, R196, R193 ;  /* 0x000000c1c4c47221 */ /* 0x000fc60000010000 */
[----:B---3--:R-:W-:Y:S02]  /*7220*/  FADD.FTZ R190, R173, R190 ;  /* 0x000000beadbe7221 */ /* 0x008fe40000010000 */
[----:B------:R-:W-:Y:S08]  /*7230*/  MUFU.EX2 R185, R185 ;  /* 0x000000b900b97308 */ /* 0x000ff00000000800 */
[----:B------:R-:W1:Y:S01]  /*7240*/  MUFU.EX2 R186, R186 ;  /* 0x000000ba00ba7308 */ /* 0x000e620000000800 */
[----:B------:R-:W-:-:S02]  /*7250*/  WARPGROUP.DEPBAR.LE gsb0, 0x0 ;  /* 0x00008000000079c5 */ /* 0x000fc40000010000 */
[C---:B----4-:R-:W-:Y:S01]  /*7260*/  F2FP.F16.F32.PACK_AB R152, R171.reuse, R173 ;  /* 0x000000adab98723e */ /* 0x050fe200000000ff */
[----:B------:R-:W-:Y:S01]  /*7270*/  FADD.FTZ R171, R171, R190 ;  /* 0x000000beabab7221 */ /* 0x000fe20000010000 */
[----:B-----5:R-:W-:Y:S01]  /*7280*/  F2FP.F16.F32.PACK_AB R153, R212, R211 ;  /* 0x000000d3d499723e */ /* 0x020fe200000000ff */
[----:B------:R-:W-:Y:S01]  /*7290*/  FADD.FTZ R211, R211, R196 ;  /* 0x000000c4d3d37221 */ /* 0x000fe20000010000 */
[----:B------:R-:W-:Y:S01]  /*72a0*/  F2FP.F16.F32.PACK_AB R154, R176, R172 ;  /* 0x000000acb09a723e */ /* 0x000fe200000000ff */
[----:B------:R-:W-:Y:S01]  /*72b0*/  FADD.FTZ R171, R172, R171 ;  /* 0x000000abacab7221 */ /* 0x000fe20000010000 */
[----:B------:R-:W-:Y:S01]  /*72c0*/  F2FP.F16.F32.PACK_AB R155, R216, R215 ;  /* 0x000000d7d89b723e */ /* 0x000fe200000000ff */
[----:B------:R-:W-:Y:S01]  /*72d0*/  FADD.FTZ R212, R212, R211 ;  /* 0x000000d3d4d47221 */ /* 0x000fe20000010000 */
[----:B------:R-:W-:Y:S02]  /*72e0*/  IMAD.MOV.U32 R211, RZ, RZ, R21 ;  /* 0x000000ffffd37224 */ /* 0x000fe400078e0015 */
[----:B------:R-:W-:Y:S01]  /*72f0*/  FADD.FTZ R176, R176, R171 ;  /* 0x000000abb0b07221 */ /* 0x000fe20000010000 */
[----:B------:R-:W-:Y:S01]  /*7300*/  WARPGROUP.ARRIVE ;  /* 0x00000000000079c5 */ /* 0x000fe20000000000 */
[----:B------:R-:W-:Y:S01]  /*7310*/  FADD.FTZ R215, R215, R212 ;  /* 0x000000d4d7d77221 */ /* 0x000fe20000010000 */
[----:B------:R-:W-:-:S03]  /*7320*/  IMAD.MOV.U32 R212, RZ, RZ, R13 ;  /* 0x000000ffffd47224 */ /* 0x000fc600078e000d */
[----:B------:R-:W-:Y:S01]  /*7330*/  FADD.FTZ R216, R216, R215 ;  /* 0x000000d7d8d87221 */ /* 0x000fe20000010000 */
        /* <DEDUP_REMOVED lines=55> */
.L_x_11363:
[----:B------:R-:W-:-:S13]  /*76b0*/  ISETP.LE.AND P2, PT, RZ, UR7, PT ;  /* 0x00000007ff007c0c */ /* 0x000fda000bf43270 */
[----:B------:R-:W-:Y:S05]  /*76c0*/  @!P2 BRA `(.L_x_11373) ;  /* 0x00000028004ca947 */ /* 0x000fea0003800000 */
[----:B------:R-:W-:Y:S01]  /*76d0*/  IMAD.MOV.U32 R204, RZ, RZ, R21 ;  /* 0x000000ffffcc7224 */ /* 0x000fe200078e0015 */
[----:B------:R-:W-:Y:S01]  /*76e0*/  ULDC UR4, c[0x0][0xad0] ;  /* 0x0002b40000047ab9 */ /* 0x000fe20000000800 */
[----:B------:R-:W-:-:S07]  /*76f0*/  IMAD.MOV.U32 R201, RZ, RZ, R13 ;  /* 0x000000ffffc97224 */ /* 0x000fce00078e000d */
.L_x_11382:
[----:B------:R-:W-:-:S04]  /*7700*/  UIADD3 UR36, UR36, 0x1, URZ ;  /* 0x0000000124247890 */ /* 0x000fc8000fffe03f */
[----:B------:R-:W-:-:S04]  /*7710*/  UISETP.NE.AND UP0, UPT, UR36, 0x2, UPT ;  /* 0x000000022400788c */ /* 0x000fc8000bf05270 */
[----:B------:R-:W-:Y:S02]  /*7720*/  USEL UR5, URZ, 0x1, UP0 ;  /* 0x000000013f057887 */ /* 0x000fe40008000000 */
[----:B------:R-:W-:Y:S02]  /*7730*/  USEL UR36, UR36, URZ, UP0 ;  /* 0x0000003f24247287 */ /* 0x000fe40008000000 */
[----:B------:R-:W-:Y:S01]  /*7740*/  ULOP3.LUT UR37, UR37, UR5, URZ, 0x3c, !UPT ;  /* 0x0000000525257292 */ /* 0x000fe2000f8e3c3f */
[----:B------:R-:W-:Y:S11]  /*7750*/  @!P0 BRA `(.L_x_11374) ;  /* 0x0000000000048947 */ /* 0x000ff60003800000 */
[----:B------:R-:W-:Y:S01]  /*7760*/  BPT.TRAP 0x1 ;  /* 0x000000040000795c */ /* 0x000fe20000300000 */
.L_x_11374:
[----:B------:R-:W1:Y:S01]  /*7770*/  S2UR UR6, SR_CgaCtaId ;  /* 0x00000000000679c3 */ /* 0x000e620000008800 */
[----:B------:R-:W-:Y:S01]  /*7780*/  UMOV UR5, 0x400 ;  /* 0x0000040000057882 */ /* 0x000fe20000000000 */
[----:B------:R-:W-:-:S05]  /*7790*/  IMAD.U32 R13, RZ, RZ, UR37 ;  /* 0x00000025ff0d7e24 */ /* 0x000fca000f8e00ff */
[----:B------:R-:W-:Y:S01]  /*77a0*/  SHF.L.U32 R13, R13, 0x1f, RZ ;  /* 0x0000001f0d0d7819 */ /* 0x000fe200000006ff */
[----:B-1----:R-:W-:-:S04]  /*77b0*/  ULEA UR5, UR6, UR5, 0x18 ;  /* 0x0000000506057291 */ /* 0x002fc8000f8ec03f */
[----:B------:R-:W-:-:S09]  /*77c0*/  ULEA UR5, UR36, UR5, 0x3 ;  /* 0x0000000524057291 */ /* 0x000fd2000f8e183f */
[----:B------:R1:W2:Y:S01]  /*77d0*/  SYNCS.PHASECHK.TRANS64.TRYWAIT P2, [UR5+0x32430], R13 ;  /* 0x0324300dff0075a7 */ /* 0x0002a20008040145 */
[----:B------:R-:W-:Y:S05]  /*77e0*/  @!P0 BRA `(.L_x_11375) ;  /* 0x0000000000048947 */ /* 0x000fea0003800000 */
[----:B------:R-:W-:Y:S01]  /*77f0*/  BPT.TRAP 0x1 ;  /* 0x000000040000795c */ /* 0x000fe20000300000 */
.L_x_11375:
[----:B--2---:R-:W-:Y:S05]  /*7800*/  @P2 BRA `(.L_x_11376) ;  /* 0x0000000000082947 */ /* 0x004fea0003800000 */
[----:B------:R-:W2:Y:S02]  /*7810*/  SYNCS.PHASECHK.TRANS64.TRYWAIT P2, [UR5+0x32430], R13 ;  /* 0x0324300dff0075a7 */ /* 0x000ea40008040145 */
[----:B--2---:R-:W-:Y:S05]  /*7820*/  @!P2 BRA `(.L_x_11377) ;  /* 0x000000ac00b0a947 */ /* 0x004fea0003800000 */
.L_x_11376:
[----:B------:R-:W-:Y:S01]  /*7830*/  R2UR UR52, R22 ;  /* 0x00000000163472ca */ /* 0x000fe200000e0000 */
[----:B------:R-:W-:Y:S01]  /*7840*/  UIMAD UR6, UR36, 0x300, UR60 ;  /* 0x00000300240678a4 */ /* 0x000fe2000f8e023c */
[----:B------:R-:W-:Y:S01]  /*7850*/  R2UR UR53, R23 ;  /* 0x00000000173572ca */ /* 0x000fe200000e0000 */
[----:B0-----:R-:W-:Y:S01]  /*7860*/  WARPGROUP.ARRIVE ;  /* 0x00000000000079c5 */ /* 0x001fe20000000000 */
        /* <DEDUP_REMOVED lines=27> */
.L_x_11378:
[----:B------:R0:W3:Y:S01]  /*7a20*/  SYNCS.PHASECHK.TRANS64.TRYWAIT P2, [UR5+0x32450], R13 ;  /* 0x0324500dff0075a7 */ /* 0x0000e20008040145 */
[----:B------:R-:W-:Y:S05]  /*7a30*/  @!P0 BRA `(.L_x_11379) ;  /* 0x0000000000048947 */ /* 0x000fea0003800000 */
[----:B------:R-:W-:Y:S01]  /*7a40*/  BPT.TRAP 0x1 ;  /* 0x000000040000795c */ /* 0x000fe20000300000 */
.L_x_11379:
[----:B---3--:R-:W-:Y:S05]  /*7a50*/  @P2 BRA `(.L_x_11380) ;  /* 0x0000000000082947 */ /* 0x008fea0003800000 */
[----:B------:R-:W3:Y:S02]  /*7a60*/  SYNCS.PHASECHK.TRANS64.TRYWAIT P2, [UR5+0x32450], R13 ;  /* 0x0324500dff0075a7 */ /* 0x000ee40008040145 */
[----:B---3--:R-:W-:Y:S05]  /*7a70*/  @!P2 BRA `(.L_x_11381) ;  /* 0x000000ac0034a947 */ /* 0x008fea0003800000 */
.L_x_11380:
        /* <DEDUP_REMOVED lines=10> */
[----:B------:R-:W-:Y:S01]  /*7b20*/  IMAD.U32 R215, RZ, RZ, UR5 ;  /* 0x00000005ffd77e24 */ /* 0x000fe2000f8e00ff */
[----:B------:R-:W-:Y:S01]  /*7b30*/  UMOV UR15, 0x40000040 ;  /* 0x40000040000f7882 */ /* 0x000fe20000000000 */
[----:B------:R-:W-:Y:S01]  /*7b40*/  UIADD3 UR18, UR6, 0x306, URZ ;  /* 0x0000030606127890 */ /* 0x000fe2000fffe03f */
[----:B------:R-:W-:Y:S01]  /*7b50*/  ISETP.LT.AND P2, PT, RZ, UR7, PT ;  /* 0x00000007ff007c0c */ /* 0x000fe2000bf41270 */
        /* <DEDUP_REMOVED lines=21> */
[----:B------:R-:W-:Y:S01]  /*7cb0*/  UIADD3 UR7, UR7, -0x1, URZ ;  /* 0xffffffff07077890 */ /* 0x000fe2000fffe03f */
        /* <DEDUP_REMOVED lines=28> */
[----:B------:R-:W-:Y:S01]  /*7e80*/  UIMAD UR6, UR36, 0xc00, UR38 ;  /* 0x00000c00240678a4 */ /* 0x000fe2000f8e0226 */
[----:B------:R-:W-:Y:S02]  /*7e90*/  WARPGROUP.DEPBAR.LE gsb0, 0x0 ;  /* 0x00008000000079c5 */ /* 0x000fe40000010000 */
        /* <DEDUP_REMOVED lines=58> */
[----:B012---:R-:W-:Y:S01]  /*8240*/  FMNMX.FTZ R13, R21, R201, !PT ;  /* 0x000000c9150d7209 */ /* 0x007fe20007810000 */
        /* <DEDUP_REMOVED lines=111> */
[----:B0-----:R-:W-:Y:S02]  /*8940*/  FMNMX.FTZ R13, R191, R20, !PT ;  /* 0x00000014bf0d7209 */ /* 0x001fe40007810000 */
[----:B------:R-:W0:Y:S05]  /*8950*/  LDC R20, c[0x0][0xa80] ;  /* 0x0002a000ff147b82 */ /* 0x000e2a0000000800 */
[----:B------:R-:W3:Y:S01]  /*8960*/  MUFU.TANH R196, R196 ;  /* 0x000000c400c47308 */ /* 0x000ee20000002400 */
[----:B-1----:R-:W-:-:S05]  /*8970*/  FMNMX.FTZ R194, R193, R194, !PT ;  /* 0x000000c2c1c27209 */ /* 0x002fca0007810000 */
[----:B------:R-:W1:Y:S02]  /*8980*/  SHFL.BFLY PT, R197, R194, 0x2, 0x1f ;  /* 0x0c401f00c2c57f89 */ /* 0x000e6400000e0000 */
[----:B------:R-:W4:Y:S01]  /*8990*/  MUFU.TANH R198, R198 ;  /* 0x000000c600c67308 */ /* 0x000f220000002400 */
[----:B--2---:R-:W-:-:S07]  /*89a0*/  FMNMX.FTZ R13, R190, R13, !PT ;  /* 0x0000000dbe0d7209 */ /* 0x004fce0007810000 */
[----:B------:R-:W2:Y:S01]  /*89b0*/  MUFU.TANH R212, R212 ;  /* 0x000000d400d47308 */ /* 0x000ea20000002400 */
[----:B---3--:R-:W-:-:S04]  /*89c0*/  FMNMX.FTZ R13, R196, R13, !PT ;  /* 0x0000000dc40d7209 */ /* 0x008fc80007810000 */
[----:B----4-:R-:W-:Y:S02]  /*89d0*/  FMNMX.FTZ R13, R198, R13, !PT ;  /* 0x0000000dc60d7209 */ /* 0x010fe40007810000 */
[----:B-1----:R-:W-:Y:S02]  /*89e0*/  FMNMX.FTZ R197, R194, R197, !PT ;  /* 0x000000c5c2c57209 */ /* 0x002fe40007810000 */
[----:B--2---:R-:W-:-:S03]  /*89f0*/  FMNMX.FTZ R195, R212, R13, !PT ;  /* 0x0000000dd4c37209 */ /* 0x004fc60007810000 */
[----:B------:R-:W1:Y:S04]  /*8a00*/  SHFL.BFLY PT, R214, R197, 0x1, 0x1f ;  /* 0x0c201f00c5d67f89 */ /* 0x000e6800000e0000 */
[----:B------:R-:W2:Y:S01]  /*8a10*/  SHFL.BFLY PT, R216, R195, 0x2, 0x1f ;  /* 0x0c401f00c3d87f89 */ /* 0x000ea200000e0000 */
[----:B-1----:R-:W-:Y:S02]  /*8a20*/  FMNMX.FTZ R13, R197, R214, !PT ;  /* 0x000000d6c50d7209 */ /* 0x002fe40007810000 */
[----:B--2---:R-:W-:-:S03]  /*8a30*/  FMNMX.FTZ R216, R195, R216, !PT ;  /* 0x000000d8c3d87209 */ /* 0x004fc60007810000 */
[----:B------:R-:W-:Y:S02]  /*8a40*/  FADD.FTZ R201, -R13, R201 ;  /* 0x000000c90dc97221 */ /* 0x000fe40000010100 */
[----:B------:R-:W1:Y:S02]  /*8a50*/  SHFL.BFLY PT, R199, R216, 0x1, 0x1f ;  /* 0x0c201f00d8c77f89 */ /* 0x000e6400000e0000 */
[-C--:B0-----:R-:W-:Y:S01]  /*8a60*/  FMUL.FTZ R194, R201, R20.reuse ;  /* 0x00000014c9c27220 */ /* 0x081fe20000410000 */
[----:B------:R-:W-:-:S04]  /*8a70*/  FMUL.FTZ R201, R13, R20 ;  /* 0x000000140dc97220 */ /* 0x000fc80000410000 */
[-CC-:B------:R-:W-:Y:S01]  /*8a80*/  FFMA.FTZ R214, R21, R20.reuse, -R201.reuse ;  /* 0x0000001415d67223 */ /* 0x180fe200000108c9 */
[-CC-:B------:R-:W-:Y:S01]  /*8a90*/  FFMA.FTZ R197, R152, R20.reuse, -R201.reuse ;  /* 0x0000001498c57223 */ /* 0x180fe200000108c9 */
[-CC-:B------:R-:W-:Y:S01]  /*8aa0*/  FFMA.FTZ R152, R155, R20.reuse, -R201.reuse ;  /* 0x000000149b987223 */ /* 0x180fe200000108c9 */
[-CC-:B------:R-:W-:Y:S01]  /*8ab0*/  FFMA.FTZ R213, R156, R20.reuse, -R201.reuse ;  /* 0x000000149cd57223 */ /* 0x180fe200000108c9 */
[----:B------:R0:W-:Y:S01]  /*8ac0*/  MUFU.EX2 R195, R214 ;  /* 0x000000d600c37308 */ /* 0x0001e20000000800 */
[----:B------:R-:W-:Y:S01]  /*8ad0*/  IADD3 R156, -R222, 0xb, RZ ;  /* 0x0000000bde9c7810 */ /* 0x000fe20007ffe1ff */
        /* <DEDUP_REMOVED lines=12> */
[----:B-1----:R-:W-:Y:S01]  /*8ba0*/  FMNMX.FTZ R21, R216, R199, !PT ;  /* 0x000000c7d8157209 */ /* 0x002fe20007810000 */
[-CC-:B------:R-:W-:Y:S01]  /*8bb0*/  FFMA.FTZ R170, R170, R20.reuse, -R201.reuse ;  /* 0x00000014aaaa7223 */ /* 0x180fe200000108c9 */
[----:B------:R1:W-:Y:S01]  /*8bc0*/  MUFU.EX2 R199, R152 ;  /* 0x0000009800c77308 */ /* 0x0003e20000000800 */
[-CC-:B------:R-:W-:Y:S01]  /*8bd0*/  FFMA.FTZ R178, R178, R20.reuse, -R201.reuse ;  /* 0x00000014b2b27223 */ /* 0x180fe200000108c9 */
[-CC-:B------:R-:W-:Y:S01]  /*8be0*/  FFMA.FTZ R186, R186, R20.reuse, -R201.reuse ;  /* 0x00000014baba7223 */ /* 0x180fe200000108c9 */
[CC--:B------:R-:W-:Y:S01]  /*8bf0*/  FMUL.FTZ R217, R21.reuse, R20.reuse ;  /* 0x0000001415d97220 */ /* 0x0c0fe20000410000 */
[----:B------:R-:W-:Y:S01]  /*8c00*/  FADD.FTZ R155, -R21, R204 ;  /* 0x000000cc159b7221 */ /* 0x000fe20000010100 */
[----:B------:R-:W-:-:S02]  /*8c10*/  FFMA.FTZ R193, R193, R20, -R201 ;  /* 0x00000014c1c17223 */ /* 0x000fc400000108c9 */
[-CC-:B0-----:R-:W-:Y:S01]  /*8c20*/  FFMA.FTZ R214, R153, R20.reuse, -R217.reuse ;  /* 0x0000001499d67223 */ /* 0x181fe200000108d9 */
[----:B------:R-:W-:Y:S01]  /*8c30*/  VIADD R153, R222, 0x8 ;  /* 0x00000008de997836 */ /* 0x000fe20000000000 */
[----:B-1----:R-:W-:Y:S01]  /*8c40*/  @!P1 IADD3 R152, R215, 0x32440, RZ ;  /* 0x00032440d7989810 */ /* 0x002fe20007ffe0ff */
[-C--:B------:R-:W-:Y:S01]  /*8c50*/  FMUL.FTZ R155, R155, R20.reuse ;  /* 0x000000149b9b7220 */ /* 0x080fe20000410000 */
[-CC-:B------:R-:W-:Y:S01]  /*8c60*/  FFMA.FTZ R216, R154, R20.reuse, -R217.reuse ;  /* 0x000000149ad87223 */ /* 0x180fe200000108d9 */
[-CC-:B------:R-:W-:Y:S01]  /*8c70*/  FFMA.FTZ R210, R210, R20.reuse, -R217.reuse ;  /* 0x00000014d2d27223 */ /* 0x180fe200000108d9 */
[----:B------:R-:W-:Y:S01]  /*8c80*/  @!P1 PRMT R152, RZ, 0x654, R152 ;  /* 0x00000654ff989816 */ /* 0x000fe20000000098 */
[--C-:B------:R-:W-:Y:S01]  /*8c90*/  FFMA.FTZ R211, R211, R20, -R217.reuse ;  /* 0x00000014d3d37223 */ /* 0x100fe200000108d9 */
[----:B------:R1:W-:Y:S06]  /*8ca0*/  BAR.ARV R156, 0x100 ;  /* 0x0004009c0000751d */ /* 0x0003ec0000002000 */
[----:B------:R0:W-:Y:S01]  /*8cb0*/  @!P1 SYNCS.ARRIVE.TRANS64.RED.A1T0 RZ, [R152+URZ], RZ ;  /* 0x000000ff98ff99a7 */ /* 0x0001e2000810043f */
[----:B------:R-:W3:Y:S01]  /*8cc0*/  MUFU.EX2 R204, R155 ;  /* 0x0000009b00cc7308 */ /* 0x000ee20000000800 */
[-C--:B--2---:R-:W-:Y:S01]  /*8cd0*/  FMUL.FTZ R24, R24, R194.reuse ;  /* 0x000000c218187220 */ /* 0x084fe20000410000 */
        /* <DEDUP_REMOVED lines=134> */
[----:B0-----:R-:W-:Y:S01]  /*9540*/  F2FP.F16.F32.PACK_AB R152, R197, R195 ;  /* 0x000000c3c598723e */ /* 0x001fe200000000ff */
[-CC-:B------:R-:W-:Y:S01]  /*9550*/  FFMA.FTZ R159, R159, R20.reuse, -R217.reuse ;  /* 0x000000149f9f7223 */ /* 0x180fe200000108d9 */
[----:B--2---:R-:W-:Y:S01]  /*9560*/  F2FP.F16.F32.PACK_AB R154, R213, R199 ;  /* 0x000000c7d59a723e */ /* 0x004fe200000000ff */
[--C-:B------:R-:W-:Y:S01]  /*9570*/  FFMA.FTZ R160, R160, R20, -R217.reuse ;  /* 0x00000014a0a07223 */ /* 0x100fe200000108d9 */
[----:B----4-:R-:W-:Y:S01]  /*9580*/  F2FP.F16.F32.PACK_AB R153, R216, R214 ;  /* 0x000000d6d899723e */ /* 0x010fe200000000ff */
[--C-:B------:R-:W-:Y:S01]  /*9590*/  FFMA.FTZ R165, R165, R20, -R217.reuse ;  /* 0x00000014a5a57223 */ /* 0x100fe200000108d9 */
[----:B-----5:R-:W-:Y:S01]  /*95a0*/  F2FP.F16.F32.PACK_AB R155, R211, R210 ;  /* 0x000000d2d39b723e */ /* 0x020fe200000000ff */
[-CC-:B------:R-:W-:Y:S01]  /*95b0*/  FFMA.FTZ R167, R167, R20.reuse, -R217.reuse ;  /* 0x00000014a7a77223 */ /* 0x180fe200000108d9 */
[----:B------:R-:W-:Y:S01]  /*95c0*/  MUFU.EX2 R157, R157 ;  /* 0x0000009d009d7308 */ /* 0x000fe20000000800 */
[-CC-:B------:R-:W-:Y:S01]  /*95d0*/  FFMA.FTZ R166, R166, R20.reuse, -R217.reuse ;  /* 0x00000014a6a67223 */ /* 0x180fe200000108d9 */
        /* <DEDUP_REMOVED lines=11> */
[-C--:B------:R-:W-:Y:S01]  /*9690*/  FFMA.FTZ R181, R183, R20.reuse, -R217 ;  /* 0x00000014b7b57223 */ /* 0x080fe200000108d9 */
[-CC-:B------:R-:W-:Y:S01]  /*96a0*/  FFMA.FTZ R183, R180, R20.reuse, -R201.reuse ;  /* 0x00000014b4b77223 */ /* 0x180fe200000108c9 */
[-CC-:B------:R-:W-:Y:S01]  /*96b0*/  FFMA.FTZ R180, R185, R20.reuse, -R201.reuse ;  /* 0x00000014b9b47223 */ /* 0x180fe200000108c9 */
[-C--:B------:R-:W-:Y:S01]  /*96c0*/  FFMA.FTZ R185, R187, R20.reuse, -R201 ;  /* 0x00000014bbb97223 */ /* 0x080fe200000108c9 */
[----:B------:R-:W-:Y:S01]  /*96d0*/  MUFU.EX2 R161, R161 ;  /* 0x000000a100a17308 */ /* 0x000fe20000000800 */
[-CC-:B------:R-:W-:Y:S01]  /*96e0*/  FFMA.FTZ R187, R184, R20.reuse, -R217.reuse ;  /* 0x00000014b8bb7223 */ /* 0x180fe200000108d9 */
[-CC-:B------:R-:W-:Y:S01]  /*96f0*/  FFMA.FTZ R184, R189, R20.reuse, -R217.reuse ;  /* 0x00000014bdb87223 */ /* 0x180fe200000108d9 */
[-CC-:B------:R-:W-:Y:S01]  /*9700*/  FFMA.FTZ R182, R182, R20.reuse, -R217.reuse ;  /* 0x00000014b6b67223 */ /* 0x180fe200000108d9 */
[-C--:B------:R-:W-:Y:S01]  /*9710*/  FFMA.FTZ R189, R191, R20.reuse, -R217 ;  /* 0x00000014bfbd7223 */ /* 0x080fe200000108d9 */
[-CC-:B------:R-:W-:Y:S01]  /*9720*/  FFMA.FTZ R191, R188, R20.reuse, -R201.reuse ;  /* 0x00000014bcbf7223 */ /* 0x180fe200000108c9 */
[-C--:B------:R-:W-:Y:S01]  /*9730*/  FFMA.FTZ R188, R192, R20.reuse, -R201 ;  /* 0x00000014c0bc7223 */ /* 0x080fe200000108c9 */
[-CC-:B------:R-:W-:Y:S01]  /*9740*/  FFMA.FTZ R190, R190, R20.reuse, -R217.reuse ;  /* 0x00000014bebe7223 */ /* 0x180fe200000108d9 */
[----:B------:R-:W2:Y:S01]  /*9750*/  MUFU.EX2 R163, R163 ;  /* 0x000000a300a37308 */ /* 0x000ea20000000800 */
[-CC-:B------:R-:W-:Y:S01]  /*9760*/  FFMA.FTZ R201, R196, R20.reuse, -R217.reuse ;  /* 0x00000014c4c97223 */ /* 0x180fe200000108d9 */
[-CC-:B------:R-:W-:Y:S01]  /*9770*/  FFMA.FTZ R192, R198, R20.reuse, -R217.reuse ;  /* 0x00000014c6c07223 */ /* 0x180fe200000108d9 */
[----:B------:R-:W-:Y:S01]  /*9780*/  FFMA.FTZ R217, R212, R20, -R217 ;  /* 0x00000014d4d97223 */ /* 0x000fe200000108d9 */
[----:B------:R-:W-:Y:S01]  /*9790*/  FFMA.FTZ R0, R194, R0, R195 ;  /* 0x00000000c2007223 */ /* 0x000fe200000100c3 */
[----:B------:R-:W-:-:S03]  /*97a0*/  @!P1 VIADD R215, R215, 0x32460 ;  /* 0x00032460d7d79836 */ /* 0x000fc60000000000 */
[----:B------:R-:W-:Y:S01]  /*97b0*/  MUFU.EX2 R159, R159 ;  /* 0x0000009f009f7308 */ /* 0x000fe20000000800 */
[----:B------:R-:W-:Y:S01]  /*97c0*/  FADD.FTZ R0, R197, R0 ;  /* 0x00000000c5007221 */ /* 0x000fe20000010000 */
[----:B------:R-:W-:-:S03]  /*97d0*/  @!P1 PRMT R215, RZ, 0x654, R215 ;  /* 0x00000654ffd79816 */ /* 0x000fc600000000d7 */
[----:B------:R-:W-:-:S03]  /*97e0*/  FADD.FTZ R0, R199, R0 ;  /* 0x00000000c7007221 */ /* 0x000fc60000010000 */
[----:B------:R-:W3:Y:S01]  /*97f0*/  MUFU.EX2 R160, R160 ;  /* 0x000000a000a07308 */ /* 0x000ee20000000800 */
[----:B------:R-:W-:-:S07]  /*9800*/  FADD.FTZ R0, R213, R0 ;  /* 0x00000000d5007221 */ /* 0x000fce0000010000 */
[----:B------:R-:W-:Y:S08]  /*9810*/  MUFU.EX2 R165, R165 ;  /* 0x000000a500a57308 */ /* 0x000ff00000000800 */
[----:B------:R-:W4:Y:S08]  /*9820*/  MUFU.EX2 R167, R167 ;  /* 0x000000a700a77308 */ /* 0x000f300000000800 */
[----:B------:R-:W5:Y:S08]  /*9830*/  MUFU.EX2 R162, R162 ;  /* 0x000000a200a27308 */ /* 0x000f700000000800 */
[----:B------:R-:W1:Y:S08]  /*9840*/  MUFU.EX2 R164, R164 ;  /* 0x000000a400a47308 */ /* 0x000e700000000800 */
[----:B------:R-:W-:Y:S08]  /*9850*/  MUFU.EX2 R169, R169 ;  /* 0x000000a900a97308 */ /* 0x000ff00000000800 */
        /* <DEDUP_REMOVED lines=23> */
[----:B------:R-:W-:Y:S01]  /*99d0*/  MUFU.EX2 R188, R188 ;  /* 0x000000bc00bc7308 */ /* 0x000fe20000000800 */
[----:B------:R-:W-:-:S02]  /*99e0*/  WARPGROUP.DEPBAR.LE gsb0, 0x0 ;  /* 0x00008000000079c5 */ /* 0x000fc40000010000 */
[----:B0-----:R-:W-:-:S05]  /*99f0*/  F2FP.F16.F32.PACK_AB R152, R158, R157 ;  /* 0x0000009d9e98723e */ /* 0x001fca00000000ff */
[----:B------:R-:W0:Y:S01]  /*9a00*/  MUFU.EX2 R193, R193 ;  /* 0x000000c100c17308 */ /* 0x000e220000000800 */
[----:B--2---:R-:W-:Y:S01]  /*9a10*/  F2FP.F16.F32.PACK_AB R154, R163, R161 ;  /* 0x000000a1a39a723e */ /* 0x004fe200000000ff */
[----:B------:R-:W-:Y:S01]  /*9a20*/  FADD.FTZ R157, R157, R0 ;  /* 0x000000009d9d7221 */ /* 0x000fe20000010000 */
[----:B---3--:R-:W-:Y:S02]  /*9a30*/  F2FP.F16.F32.PACK_AB R153, R160, R159 ;  /* 0x0000009fa099723e */ /* 0x008fe400000000ff */
[----:B----4-:R-:W-:Y:S01]  /*9a40*/  F2FP.F16.F32.PACK_AB R155, R167, R165 ;  /* 0x000000a5a79b723e */ /* 0x010fe200000000ff */
[----:B------:R-:W-:Y:S02]  /*9a50*/  FADD.FTZ R158, R158, R157 ;  /* 0x0000009d9e9e7221 */ /* 0x000fe40000010000 */
[----:B------:R-:W-:Y:S01]  /*9a60*/  MUFU.EX2 R190, R190 ;  /* 0x000000be00be7308 */ /* 0x000fe20000000800 */
[----:B------:R-:W-:Y:S01]  /*9a70*/  WARPGROUP.ARRIVE ;  /* 0x00000000000079c5 */ /* 0x000fe20000000000 */
[----:B------:R-:W-:-:S04]  /*9a80*/  FADD.FTZ R158, R161, R158 ;  /* 0x0000009ea19e7221 */ /* 0x000fc80000010000 */
[----:B------:R-:W-:Y:S01]  /*9a90*/  FADD.FTZ R163, R163, R158 ;  /* 0x0000009ea3a37221 */ /* 0x000fe20000010000 */
[----:B------:R-:W-:Y:S01]  /*9aa0*/  HGMMA.64x256x16.F32 R24, R152, gdesc[UR8].tnspB, R24, gsb0 ;  /* 0x43e0000898187df0 */ /* 0x000fe20008000818 */
[----:B------:R-:W-:Y:S01]  /*9ab0*/  UIADD3 UR10, UR6, 0x100, URZ ;  /* 0x00000100060a7890 */ /* 0x000fe2000fffe03f */
[----:B------:R-:W2:Y:S01]  /*9ac0*/  MUFU.EX2 R201, R201 ;  /* 0x000000c900c97308 */ /* 0x000ea20000000800 */
[----:B------:R-:W-:Y:S01]  /*9ad0*/  UMOV UR11, 0x40000040 ;  /* 0x40000040000b7882 */ /* 0x000fe20000000000 */
[----:B-----5:R-:W-:-:S06]  /*9ae0*/  FADD.FTZ R163, R162, R163 ;  /* 0x000000a3a2a37221 */ /* 0x020fcc0000010000 */
[----:B------:R-:W-:Y:S08]  /*9af0*/  MUFU.EX2 R192, R192 ;  /* 0x000000c000c07308 */ /* 0x000ff00000000800 */
[----:B------:R-:W3:Y:S01]  /*9b00*/  MUFU.EX2 R217, R217 ;  /* 0x000000d900d97308 */ /* 0x000ee20000000800 */
[----:B------:R-:W-:Y:S02]  /*9b10*/  WARPGROUP.DEPBAR.LE gsb0, 0x0 ;  /* 0x00008000000079c5 */ /* 0x000fe40000010000 */
[C---:B-1----:R-:W-:Y:S01]  /*9b20*/  F2FP.F16.F32.PACK_AB R152, R164.reuse, R162 ;  /* 0x000000a2a498723e */ /* 0x042fe200000000ff */
[----:B------:R-:W-:Y:S01]  /*9b30*/  FADD.FTZ R164, R164, R163 ;  /* 0x000000a3a4a47221 */ /* 0x000fe20000010000 */
[----:B------:R-:W-:-:S02]  /*9b40*/  F2FP.F16.F32.PACK_AB R154, R171, R169 ;  /* 0x000000a9ab9a723e */ /* 0x000fc400000000ff */
[----:B------:R-:W-:Y:S01]  /*9b50*/  F2FP.F16.F32.PACK_AB R153, R168, R166 ;  /* 0x000000a6a899723e */ /* 0x000fe200000000ff */
[----:B------:R-:W-:Y:S01]  /*9b60*/  FADD.FTZ R164, R169, R164 ;  /* 0x000000a4a9a47221 */ /* 0x000fe20000010000 */
[----:B------:R-:W-:-:S03]  /*9b70*/  F2FP.F16.F32.PACK_AB R155, R175, R173 ;  /* 0x000000adaf9b723e */ /* 0x000fc600000000ff */
[----:B------:R-:W-:Y:S01]  /*9b80*/  FADD.FTZ R171, R171, R164 ;  /* 0x000000a4abab7221 */ /* 0x000fe20000010000 */
[----:B------:R-:W-:-:S06]  /*9b90*/  WARPGROUP.ARRIVE ;  /* 0x00000000000079c5 */ /* 0x000fcc0000000000 */
        /* <DEDUP_REMOVED lines=9> */
[----:B------:R-:W-:-:S03]  /*9c30*/  F2FP.F16.F32.PACK_AB R155, R181, R176 ;  /* 0x000000b0b59b723e */ /* 0x000fc600000000ff */
[----:B------:R-:W-:Y:S01]  /*9c40*/  FADD.FTZ R172, R172, R223 ;  /* 0x000000dfacac7221 */ /* 0x000fe20000010000 */
[----:B------:R-:W-:-:S03]  /*9c50*/  WARPGROUP.ARRIVE ;  /* 0x00000000000079c5 */ /* 0x000fc60000000000 */
[----:B------:R-:W-:-:S10]  /*9c60*/  FADD.FTZ R177, R177, R172 ;  /* 0x000000acb1b17221 */ /* 0x000fd40000010000 */
[----:B------:R-:W-:Y:S01]  /*9c70*/  HGMMA.64x256x16.F32 R24, R152, gdesc[UR8].tnspB, R24, gsb0 ;  /* 0x43e0000898187df0 */ /* 0x000fe20008000818 */
[----:B------:R-:W-:Y:S01]  /*9c80*/  UIADD3 UR10, UR6, 0x200, URZ ;  /* 0x00000200060a7890 */ /* 0x000fe2000fffe03f */
        /* <DEDUP_REMOVED lines=11> */
[----:B------:R-:W-:-:S09]  /*9d40*/  FADD.FTZ R185, R185, R180 ;  /* 0x000000b4b9b97221 */ /* 0x000fd20000010000 */
[----:B------:R-:W-:Y:S01]  /*9d50*/  HGMMA.64x256x16.F32 R24, R152, gdesc[UR8].tnspB, R24, gsb0 ;  /* 0x43e0000898187df0 */ /* 0x000fe20008000818 */
[----:B------:R-:W-:Y:S01]  /*9d60*/  UMOV UR10, UR6 ;  /* 0x00000006000a7c82 */ /* 0x000fe20008000000 */
[----:B------:R-:W-:Y:S01]  /*9d70*/  UMOV UR11, 0x40000040 ;  /* 0x40000040000b7882 */ /* 0x000fe20000000000 */
[----:B------:R-:W-:Y:S02]  /*9d80*/  WARPGROUP.DEPBAR.LE gsb0, 0x0 ;  /* 0x00008000000079c5 */ /* 0x000fe40000010000 */
[----:B------:R-:W-:Y:S01]  /*9d90*/  F2FP.F16.F32.PACK_AB R152, R191, R186 ;  /* 0x000000babf98723e */ /* 0x000fe200000000ff */
[----:B------:R-:W-:Y:S01]  /*9da0*/  FADD.FTZ R186, R186, R185 ;  /* 0x000000b9baba7221 */ /* 0x000fe20000010000 */
[----:B0-----:R-:W-:Y:S02]  /*9db0*/  F2FP.F16.F32.PACK_AB R154, R193, R188 ;  /* 0x000000bcc19a723e */ /* 0x001fe400000000ff */
[----:B--2---:R-:W-:Y:S01]  /*9dc0*/  F2FP.F16.F32.PACK_AB R153, R201, R190 ;  /* 0x000000bec999723e */ /* 0x004fe200000000ff */
[----:B------:R-:W-:Y:S01]  /*9dd0*/  FADD.FTZ R191, R191, R186 ;  /* 0x000000babfbf7221 */ /* 0x000fe20000010000 */
[----:B---3--:R-:W-:-:S03]  /*9de0*/  F2FP.F16.F32.PACK_AB R155, R217, R192 ;  /* 0x000000c0d99b723e */ /* 0x008fc600000000ff */
[----:B------:R-:W-:Y:S01]  /*9df0*/  FADD.FTZ R0, R188, R191 ;  /* 0x000000bfbc007221 */ /* 0x000fe20000010000 */
[----:B------:R-:W-:-:S03]  /*9e00*/  WARPGROUP.ARRIVE ;  /* 0x00000000000079c5 */ /* 0x000fc60000000000 */
[----:B------:R-:W-:-:S10]  /*9e10*/  FADD.FTZ R0, R193, R0 ;  /* 0x00000000c1007221 */ /* 0x000fd40000010000 */
[----:B------:R-:W-:Y:S03]  /*9e20*/  HGMMA.64x256x16.F32 R24, R152, gdesc[UR8].tnspB, R24, gsb0 ;  /* 0x43e0000898187df0 */ /* 0x000fe60008000818 */
[----:B------:R-:W-:Y:S02]  /*9e30*/  WARPGROUP.DEPBAR.LE gsb0, 0x0 ;  /* 0x00008000000079c5 */ /* 0x000fe40000010000 */
[----:B------:R-:W-:Y:S01]  /*9e40*/  FFMA.FTZ R153, R204, R12, R214 ;  /* 0x0000000ccc997223 */ /* 0x000fe200000100d6 */
[----:B------:R1:W-:Y:S01]  /*9e50*/  @!P1 SYNCS.ARRIVE.TRANS64.RED.A1T0 RZ, [R215+URZ], RZ ;  /* 0x000000ffd7ff99a7 */ /* 0x0003e2000810043f */
[----:B------:R-:W-:Y:S02]  /*9e60*/  IMAD.MOV.U32 R204, RZ, RZ, R21 ;  /* 0x000000ffffcc7224 */ /* 0x000fe400078e0015 */
        /* <DEDUP_REMOVED lines=22> */
[----:B------:R-:W-:-:S03]  /*9fd0*/  IMAD.MOV.U32 R201, RZ, RZ, R13 ;  /* 0x000000ffffc97224 */ /* 0x000fc600078e000d */
[----:B------:R-:W-:Y:S01]  /*9fe0*/  FADD.FTZ R12, R217, R12 ;  /* 0x0000000cd90c7221 */ /* 0x000fe20000010000 */
[----:B-1----:R-:W-:Y:S06]  /*9ff0*/  @P2 BRA `(.L_x_11382) ;  /* 0xffffffd400c02947 */ /* 0x002fec000383ffff */
.L_x_11373:
[----:B------:R-:W1:Y:S01]  /*a000*/  SHFL.BFLY PT, R5, R12, 0x2, 0x1f ;  /* 0x0c401f000c057f89 */ /* 0x000e6200000e0000 */
[----:B------:R-:W-:Y:S01]  /*a010*/  UIADD3 UR36, UR36, 0x1, URZ ;  /* 0x0000000124247890 */ /* 0x000fe2000fffe03f */
[----:B------:R2:W-:Y:S06]  /*a020*/  BAR.ARV R156, 0x100 ;  /* 0x0004009c0000751d */ /* 0x0005ec0000002000 */
[----:B------:R-:W-:Y:S02]  /*a030*/  UISETP.NE.AND UP0, UPT, UR36, 0x2, UPT ;  /* 0x000000022400788c */ /* 0x000fe4000bf05270 */
[----:B------:R-:W-:Y:S06]  /*a040*/  BAR.ARV 0x8, 0x120 ;  /* 0x0204800000007b1d */ /* 0x000fec0000002000 */
[----:B------:R-:W-:Y:S01]  /*a050*/  USEL UR4, URZ, 0x1, UP0 ;  /* 0x000000013f047887 */ /* 0x000fe20008000000 */
[----:B------:R-:W-:Y:S01]  /*a060*/  PLOP3.LUT P0, PT, PT, PT, PT, 0x8, 0x0 ;  /* 0x000000000000781c */ /* 0x000fe20003f0e170 */
[----:B------:R-:W3:Y:S01]  /*a070*/  SHFL.BFLY PT, R3, R0, 0x2, 0x1f ;  /* 0x0c401f0000037f89 */ /* 0x000ee200000e0000 */
[----:B------:R-:W-:Y:S01]  /*a080*/  VIADD R219, R219, 0x1 ;  /* 0x00000001dbdb7836 */ /* 0x000fe20000000000 */
[----:B------:R-:W-:Y:S01]  /*a090*/  USEL UR36, UR36, URZ, UP0 ;  /* 0x0000003f24247287 */ /* 0x000fe20008000000 */
[----:B-1----:R-:W-:Y:S01]  /*a0a0*/  FADD.FTZ R5, R5, R12 ;  /* 0x0000000c05057221 */ /* 0x002fe20000010000 */
[----:B------:R-:W-:-:S04]  /*a0b0*/  ULOP3.LUT UR37, UR37, UR4, URZ, 0x3c, !UPT ;  /* 0x0000000425257292 */ /* 0x000fc8000f8e3c3f */
[----:B------:R-:W1:Y:S01]  /*a0c0*/  SHFL.BFLY PT, R4, R5, 0x1, 0x1f ;  /* 0x0c201f0005047f89 */ /* 0x000e6200000e0000 */
[----:B---3--:R-:W-:Y:S01]  /*a0d0*/  FADD.FTZ R3, R3, R0 ;  /* 0x0000000003037221 */ /* 0x008fe20000010000 */
[----:B------:R-:W-:-:S04]  /*a0e0*/  IMAD.MOV.U32 R0, RZ, RZ, RZ ;  /* 0x000000ffff007224 */ /* 0x000fc800078e00ff */
[----:B------:R-:W3:Y:S01]  /*a0f0*/  SHFL.BFLY PT, R2, R3, 0x1, 0x1f ;  /* 0x0c201f0003027f89 */ /* 0x000ee200000e0000 */
[----:B-1----:R-:W-:-:S05]  /*a100*/  FADD.FTZ R6, R5, R4 ;  /* 0x0000000405067221 */ /* 0x002fca0000010000 */
[----:B------:R-:W-:-:S13]  /*a110*/  FSETP.NE.FTZ.AND P2, PT, R6, RZ, PT ;  /* 0x000000ff0600720b */ /* 0x000fda0003f55000 */
[----:B------:R-:W1:Y:S01]  /*a120*/  @P2 MUFU.RCP R0, R6 ;  /* 0x0000000600002308 */ /* 0x000e620000001000 */
[----:B------:R-:W-:Y:S01]  /*a130*/  @P2 FMUL.FTZ R11, R20, 0.69314718246459960938 ;  /* 0x3f317218140b2820 */ /* 0x000fe20000410000 */
[----:B---3--:R-:W-:Y:S01]  /*a140*/  FADD.FTZ R7, R3, R2 ;  /* 0x0000000203077221 */ /* 0x008fe20000010000 */
[----:B------:R-:W-:Y:S02]  /*a150*/  IMAD.MOV.U32 R2, RZ, RZ, RZ ;  /* 0x000000ffff027224 */ /* 0x000fe400078e00ff */
[----:B------:R-:W-:Y:S02]  /*a160*/  IMAD.MOV.U32 R3, RZ, RZ, -0x800000 ;  /* 0xff800000ff037424 */ /* 0x000fe400078e00ff */
[----:B------:R-:W-:Y:S01]  /*a170*/  FSETP.NE.FTZ.AND P1, PT, R7, RZ, PT ;  /* 0x000000ff0700720b */ /* 0x000fe20003f35000 */
[----:B------:R-:W3:Y:S01]  /*a180*/  @P2 MUFU.LG2 R6, R6 ;  /* 0x0000000600062308 */ /* 0x000ee20000000c00 */
[-C--:B-1----:R-:W-:Y:S01]  /*a190*/  FMUL.FTZ R9, R75, R0.reuse ;  /* 0x000000004b097220 */ /* 0x082fe20000410000 */
[-C--:B------:R-:W-:Y:S01]  /*a1a0*/  FMUL.FTZ R8, R83, R0.reuse ;  /* 0x0000000053087220 */ /* 0x080fe20000410000 */
[----:B------:R-:W-:-:S09]  /*a1b0*/  FMUL.FTZ R12, R27, R0 ;  /* 0x000000001b0c7220 */ /* 0x000fd20000410000 */
[----:B------:R-:W1:Y:S01]  /*a1c0*/  @P1 MUFU.LG2 R5, R7 ;  /* 0x0000000700051308 */ /* 0x000e620000000c00 */
[----:B------:R-:W-:Y:S01]  /*a1d0*/  @P1 FMUL.FTZ R4, R20, 0.69314718246459960938 ;  /* 0x3f31721814041820 */ /* 0x000fe20000410000 */
[-C--:B------:R-:W-:Y:S01]  /*a1e0*/  FMUL.FTZ R161, R35, R0.reuse ;  /* 0x0000000023a17220 */ /* 0x080fe20000410000 */
[-C--:B------:R-:W-:Y:S01]  /*a1f0*/  FMUL.FTZ R159, R43, R0.reuse ;  /* 0x000000002b9f7220 */ /* 0x080fe20000410000 */
[-C--:B------:R-:W-:Y:S01]  /*a200*/  FMUL.FTZ R157, R51, R0.reuse ;  /* 0x00000000339d7220 */ /* 0x080fe20000410000 */
[----:B---3--:R-:W-:Y:S01]  /*a210*/  @P2 FMUL.FTZ R6, R6, 0.69314718246459960938 ;  /* 0x3f31721806062820 */ /* 0x008fe20000410000 */
[-C--:B------:R-:W-:Y:S01]  /*a220*/  FMUL.FTZ R155, R59, R0.reuse ;  /* 0x000000003b9b7220 */ /* 0x080fe20000410000 */
[-C--:B------:R-:W-:Y:S01]  /*a230*/  FMUL.FTZ R153, R67, R0.reuse ;  /* 0x0000000043997220 */ /* 0x080fe20000410000 */
[----:B------:R-:W3:Y:S01]  /*a240*/  @P1 MUFU.RCP R2, R7 ;  /* 0x0000000700021308 */ /* 0x000ee20000001000 */
        /* <DEDUP_REMOVED lines=14> */
[-C--:B--2---:R-:W-:Y:S01]  /*a330*/  FMUL.FTZ R156, R55, R0.reuse ;  /* 0x00000000379c7220 */ /* 0x084fe20000410000 */
        /* <DEDUP_REMOVED lines=109> */
.L_x_11351:
[----:B------:R-:W1:Y:S01]  /*aa10*/  S2R R4, SR_CgaCtaId ;  /* 0x0000000000047919 */ /* 0x000e620000008800 */
[----:B------:R-:W-:Y:S01]  /*aa20*/  MOV R151, 0x400 ;  /* 0x0000040000977802 */ /* 0x000fe20000000f00 */
[----:B------:R-:W-:Y:S01]  /*aa30*/  BSSY B0, `(.L_x_11383) ;  /* 0x00002b7000007945 */ /* 0x000fe20003800000 */
[----:B------:R-:W-:Y:S02]  /*aa40*/  BAR.SYNC.DEFER_BLOCKING 0x5, 0x120 ;  /* 0x0144800000007b1d */ /* 0x000fe40000010000 */
[----:B-1----:R-:W-:-:S05]  /*aa50*/  LEA R151, R4, R151, 0x18 ;  /* 0x0000009704977211 */ /* 0x002fca00078ec0ff */
[----:B------:R-:W1:Y:S02]  /*aa60*/  LDS.128 R4, [R151+0x324d0] ;  /* 0x0324d00097047984 */ /* 0x000e640000000c00 */
[----:B-1----:R-:W-:Y:S02]  /*aa70*/  R2UR UR61, R5 ;  /* 0x00000000053d72ca */ /* 0x002fe400000e0000 */
[----:B------:R-:W-:Y:S01]  /*aa80*/  R2UR UR5, R6 ;  /* 0x00000000060572ca */ /* 0x000fe200000e0000 */
[----:B------:R-:W-:Y:S06]  /*aa90*/  BAR.ARV 0x4, 0x120 ;  /* 0x0104800000007b1d */ /* 0x000fec0000002000 */
[----:B------:R-:W-:Y:S08]  /*aaa0*/  @P0 BRA `(.L_x_11384) ;  /* 0x0000001c00980947 */ /* 0x000ff00003800000 */
[----:B------:R-:W1:Y:S01]  /*aab0*/  S2R R6, SR_SWINHI ;  /* 0x0000000000067919 */ /* 0x000e620000002f00 */
[----:B------:R-:W-:Y:S01]  /*aac0*/  F2FP.F16.F32.PACK_AB R24, R25, R24 ;  /* 0x000000181918723e */ /* 0x000fe200000000ff */
[----:B------:R-:W-:Y:S01]  /*aad0*/  ULDC.64 UR6, c[0x0][0xce0] ;  /* 0x0003380000067ab9 */ /* 0x000fe20000000a00 */
[----:B------:R-:W-:Y:S01]  /*aae0*/  F2FP.F16.F32.PACK_AB R25, R12, R26 ;  /* 0x0000001a0c19723e */ /* 0x000fe200000000ff */
[----:B------:R-:W-:Y:S01]  /*aaf0*/  ULDC.64 UR8, c[0x0][0x208] ;  /* 0x0000820000087ab9 */ /* 0x000fe20000000a00 */
        /* <DEDUP_REMOVED lines=15> */
[----:B-1----:R-:W-:-:S02]  /*abf0*/  MOV R5, R6 ;  /* 0x0000000600057202 */ /* 0x002fc40000000f00 */
        /* <DEDUP_REMOVED lines=17> */
[----:B------:R-:W-:-:S02]  /*ad10*/  LOP3.LUT R11, R102, 0x380, RZ, 0xc0, !PT ;  /* 0x00000380660b7812 */ /* 0x000fc400078ec0ff */
[C---:B0-----:R-:W-:Y:S02]  /*ad20*/  IADD3 R175, P3, R102.reuse, 0x4000, RZ ;  /* 0x0000400066af7810 */ /* 0x041fe40007f7e0ff */
[C---:B------:R-:W-:Y:S02]  /*ad30*/  IADD3 R177, P6, R102.reuse, 0x4020, RZ ;  /* 0x0000402066b17810 */ /* 0x040fe40007fde0ff */
[----:B------:R-:W-:Y:S01]  /*ad40*/  IADD3 R183, P1, R102, 0x8000, RZ ;  /* 0x0000800066b77810 */ /* 0x000fe20007f3e0ff */
[--C-:B------:R-:W-:Y:S01]  /*ad50*/  IMAD.X R21, RZ, RZ, R103.reuse, P3 ;  /* 0x000000ffff157224 */ /* 0x100fe200018e0667 */
[----:B------:R-:W-:Y:S01]  /*ad60*/  LOP3.LUT R14, R169, 0x380, RZ, 0xc0, !PT ;  /* 0x00000380a90e7812 */ /* 0x000fe200078ec0ff */
[--C-:B------:R-:W-:Y:S01]  /*ad70*/  IMAD.X R23, RZ, RZ, R103.reuse, P6 ;  /* 0x000000ffff177224 */ /* 0x100fe200030e0667 */
[----:B------:R-:W-:Y:S01]  /*ad80*/  LOP3.LUT R12, R6, 0x380, RZ, 0xc0, !PT ;  /* 0x00000380060c7812 */ /* 0x000fe200078ec0ff */
[----:B------:R-:W-:Y:S01]  /*ad90*/  IMAD.X R47, RZ, RZ, R103, P1 ;  /* 0x000000ffff2f7224 */ /* 0x000fe200008e0667 */
[----:B------:R-:W-:-:S02]  /*ada0*/  LOP3.LUT R16, R171, 0x380, RZ, 0xc0, !PT ;  /* 0x00000380ab107812 */ /* 0x000fc400078ec0ff */
[----:B------:R-:W-:Y:S02]  /*adb0*/  LOP3.LUT R98, R167, 0x380, RZ, 0xc0, !PT ;  /* 0x00000380a7627812 */ /* 0x000fe400078ec0ff */
[----:B------:R-:W-:Y:S02]  /*adc0*/  LOP3.LUT R18, R173, 0x380, RZ, 0xc0, !PT ;  /* 0x00000380ad127812 */ /* 0x000fe400078ec0ff */
[----:B------:R-:W-:Y:S02]  /*add0*/  SHF.R.U64 R11, R11, 0x3, RZ ;  /* 0x000000030b0b7819 */ /* 0x000fe400000012ff */
[----:B------:R-:W-:Y:S02]  /*ade0*/  LOP3.LUT R20, R175, 0x380, RZ, 0xc0, !PT ;  /* 0x00000380af147812 */ /* 0x000fe400078ec0ff */
[----:B------:R-:W-:Y:S02]  /*adf0*/  IADD3 R185, P0, R102, 0x8020, RZ ;  /* 0x0000802066b97810 */ /* 0x000fe40007f1e0ff */
[----:B------:R-:W-:-:S02]  /*ae00*/  IADD3.X R19, RZ, R103, RZ, P4, !PT ;  /* 0x00000067ff137210 */ /* 0x000fc400027fe4ff */
[----:B------:R-:W-:Y:S01]  /*ae10*/  SHF.R.U64 R14, R14, 0x3, RZ ;  /* 0x000000030e0e7819 */ /* 0x000fe200000012ff */
[--C-:B------:R-:W-:Y:S01]  /*ae20*/  IMAD.X R55, RZ, RZ, R103.reuse, P0 ;  /* 0x000000ffff377224 */ /* 0x100fe200000e0667 */
[----:B------:R-:W-:Y:S02]  /*ae30*/  LOP3.LUT R22, R177, 0x380, RZ, 0xc0, !PT ;  /* 0x00000380b1167812 */ /* 0x000fe400078ec0ff */
[----:B------:R-:W-:Y:S02]  /*ae40*/  SHF.R.U64 R29, R12, 0x3, RZ ;  /* 0x000000030c1d7819 */ /* 0x000fe400000012ff */
[----:B------:R-:W-:Y:S02]  /*ae50*/  IADD3 R187, P4, R102, 0x8040, RZ ;  /* 0x0000804066bb7810 */ /* 0x000fe40007f9e0ff */
[----:B------:R-:W-:Y:S02]  /*ae60*/  SHF.R.U64 R16, R16, 0x3, RZ ;  /* 0x0000000310107819 */ /* 0x000fe400000012ff */
[----:B------:R-:W-:Y:S01]  /*ae70*/  LOP3.LUT R30, R179, 0x380, RZ, 0xc0, !PT ;  /* 0x00000380b31e7812 */ /* 0x000fe200078ec0ff */
[----:B------:R-:W-:Y:S01]  /*ae80*/  IMAD.X R63, RZ, RZ, R103, P4 ;  /* 0x000000ffff3f7224 */ /* 0x000fe200020e0667 */
[----:B------:R-:W-:-:S02]  /*ae90*/  SHF.R.U64 R12, R98, 0x3, RZ ;  /* 0x00000003620c7819 */ /* 0x000fc400000012ff */
[C---:B------:R-:W-:Y:S02]  /*aea0*/  IADD3 R189, P3, R102.reuse, 0x8060, RZ ;  /* 0x0000806066bd7810 */ /* 0x040fe40007f7e0ff */
[C---:B------:R-:W-:Y:S02]  /*aeb0*/  IADD3 R191, P6, R102.reuse, 0xc000, RZ ;  /* 0x0000c00066bf7810 */ /* 0x040fe40007fde0ff */
[----:B------:R-:W-:Y:S01]  /*aec0*/  IADD3 R166, P1, R102, 0xc060, RZ ;  /* 0x0000c06066a67810 */ /* 0x000fe20007f3e0ff */
[--C-:B------:R-:W-:Y:S01]  /*aed0*/  IMAD.X R71, RZ, RZ, R103.reuse, P3 ;  /* 0x000000ffff477224 */ /* 0x100fe200018e0667 */
[----:B------:R-:W-:Y:S01]  /*aee0*/  SHF.R.U64 R18, R18, 0x3, RZ ;  /* 0x0000000312127819 */ /* 0x000fe200000012ff */
[--C-:B------:R-:W-:Y:S01]  /*aef0*/  IMAD.X R95, RZ, RZ, R103.reuse, P6 ;  /* 0x000000ffff5f7224 */ /* 0x100fe200030e0667 */
[----:B------:R-:W-:Y:S02]  /*af00*/  LOP3.LUT R38, R181, 0x380, RZ, 0xc0, !PT ;  /* 0x00000380b5267812 */ /* 0x000fe400078ec0ff */
[----:B------:R-:W-:Y:S01]  /*af10*/  LOP3.LUT R102, R11, R102, RZ, 0x3c, !PT ;  /* 0x000000660b667212 */ /* 0x000fe200078e3cff */
[----:B------:R-:W-:Y:S01]  /*af20*/  IMAD.X R11, RZ, RZ, R103, P2 ;  /* 0x000000ffff0b7224 */ /* 0x000fe200010e0667 */
        /* <DEDUP_REMOVED lines=9> */
[----:B------:R-:W-:Y:S02]  /*afc0*/  LOP3.LUT R18, R18, R173, RZ, 0x3c, !PT ;  /* 0x000000ad12127212 */ /* 0x000fe400078e3cff */
[----:B------:R-:W-:Y:S02]  /*afd0*/  SHF.R.U64 R38, R38, 0x3, RZ ;  /* 0x0000000326267819 */ /* 0x000fe400000012ff */
[----:B------:R-:W-:Y:S02]  /*afe0*/  LOP3.LUT R70, R189, 0x380, RZ, 0xc0, !PT ;  /* 0x00000380bd467812 */ /* 0x000fe400078ec0ff */
[----:B------:R-:W-:-:S02]  /*aff0*/  LOP3.LUT R20, R20, R175, RZ, 0x3c, !PT ;  /* 0x000000af14147212 */ /* 0x000fc400078e3cff */
[----:B------:R-:W-:Y:S02]  /*b000*/  SHF.R.U64 R46, R46, 0x3, RZ ;  /* 0x000000032e2e7819 */ /* 0x000fe400000012ff */
[----:B------:R-:W-:Y:S02]  /*b010*/  LOP3.LUT R94, R191, 0x380, RZ, 0xc0, !PT ;  /* 0x00000380bf5e7812 */ /* 0x000fe400078ec0ff */
[----:B------:R-:W-:Y:S01]  /*b020*/  MOV R102, R102 ;  /* 0x0000006600667202 */ /* 0x000fe20000000f00 */
[----:B------:R-:W-:Y:S01]  /*b030*/  BAR.SYNC.DEFER_BLOCKING 0x1, 0x100 ;  /* 0x0044000000007b1d */ /* 0x000fe20000010000 */
[----:B------:R-:W-:Y:S02]  /*b040*/  LOP3.LUT R22, R22, R177, RZ, 0x3c, !PT ;  /* 0x000000b116167212 */ /* 0x000fe400078e3cff */
[----:B------:R-:W-:Y:S02]  /*b050*/  SHF.R.U64 R54, R54, 0x3, RZ ;  /* 0x0000000336367819 */ /* 0x000fe400000012ff */
[----:B------:R-:W-:-:S02]  /*b060*/  MOV R15, R14 ;  /* 0x0000000e000f7202 */ /* 0x000fc40000000f00 */
[----:B------:R-:W-:Y:S02]  /*b070*/  IADD3.X R13, RZ, R103, RZ, P1, !PT ;  /* 0x00000067ff0d7210 */ /* 0x000fe40000ffe4ff */
[----:B------:R-:W-:Y:S02]  /*b080*/  LOP3.LUT R30, R30, R179, RZ, 0x3c, !PT ;  /* 0x000000b31e1e7212 */ /* 0x000fe400078e3cff */
[----:B------:R-:W-:Y:S02]  /*b090*/  SHF.R.U64 R62, R62, 0x3, RZ ;  /* 0x000000033e3e7819 */ /* 0x000fe400000012ff */
[----:B------:R-:W-:Y:S02]  /*b0a0*/  LOP3.LUT R98, R29, R6, RZ, 0x3c, !PT ;  /* 0x000000061d627212 */ /* 0x000fe400078e3cff */
[----:B------:R-:W-:Y:S02]  /*b0b0*/  MOV R16, R16 ;  /* 0x0000001000107202 */ /* 0x000fe40000000f00 */
[----:B------:R-:W-:-:S02]  /*b0c0*/  LOP3.LUT R38, R38, R181, RZ, 0x3c, !PT ;  /* 0x000000b526267212 */ /* 0x000fc400078e3cff */
[----:B------:R-:W-:Y:S02]  /*b0d0*/  SHF.R.U64 R70, R70, 0x3, RZ ;  /* 0x0000000346467819 */ /* 0x000fe400000012ff */
[----:B------:R-:W-:Y:S02]  /*b0e0*/  LOP3.LUT R103, R166, 0x380, RZ, 0xc0, !PT ;  /* 0x00000380a6677812 */ /* 0x000fe400078ec0ff */
[----:B------:R-:W-:Y:S01]  /*b0f0*/  MOV R18, R18 ;  /* 0x0000001200127202 */ /* 0x000fe20000000f00 */
[----:B------:R-:W-:Y:S01]  /*b100*/  STSM.16.M88.4 [R102], R24 ;  /* 0x0000001866007844 */ /* 0x000fe20000000200 */
[----:B------:R-:W-:Y:S02]  /*b110*/  MOV R6, R10 ;  /* 0x0000000a00067202 */ /* 0x000fe40000000f00 */
[----:B------:R-:W-:Y:S01]  /*b120*/  LOP3.LUT R46, R46, R183, RZ, 0x3c, !PT ;  /* 0x000000b72e2e7212 */ /* 0x000fe200078e3cff */
[----:B------:R-:W0:Y:S01]  /*b130*/  LDC.64 R10, c[0x0][0xcd8] ;  /* 0x00033600ff0a7b82 */ /* 0x000e220000000a00 */
[----:B------:R-:W-:Y:S01]  /*b140*/  SHF.R.U64 R94, R94, 0x3, RZ ;  /* 0x000000035e5e7819 */ /* 0x000fe200000012ff */
[----:B------:R-:W-:Y:S01]  /*b150*/  STSM.16.M88.4 [R15], R32 ;  /* 0x000000200f007844 */ /* 0x000fe20000000200 */
[----:B------:R-:W-:-:S02]  /*b160*/  MOV R20, R20 ;  /* 0x0000001400147202 */ /* 0x000fc40000000f00 */
[----:B------:R-:W-:Y:S01]  /*b170*/  F2FP.F16.F32.PACK_AB R59, R154, R59 ;  /* 0x0000003b9a3b723e */ /* 0x000fe200000000ff */
[----:B------:R1:W-:Y:S01]  /*b180*/  STSM.16.M88.4 [R16], R40 ;  /* 0x0000002810007844 */ /* 0x0003e20000000200 */
[----:B------:R-:W-:Y:S02]  /*b190*/  F2FP.F16.F32.PACK_AB R65, R153, R66 ;  /* 0x000000429941723e */ /* 0x000fe400000000ff */
[----:B------:R-:W-:Y:S01]  /*b1a0*/  F2FP.F16.F32.PACK_AB R72, R73, R72 ;  /* 0x000000484948723e */ /* 0x000fe200000000ff */
[----:B------:R2:W-:Y:S01]  /*b1b0*/  STSM.16.M88.4 [R18], R48 ;  /* 0x0000003012007844 */ /* 0x0005e20000000200 */
[----:B------:R-:W-:Y:S02]  /*b1c0*/  LOP3.LUT R54, R54, R185, RZ, 0x3c, !PT ;  /* 0x000000b936367212 */ /* 0x000fe400078e3cff */
[----:B------:R-:W-:Y:S01]  /*b1d0*/  MOV R22, R22 ;  /* 0x0000001600167202 */ /* 0x000fe20000000f00 */
[----:B------:R2:W-:Y:S01]  /*b1e0*/  STSM.16.M88.4 [R20], R56 ;  /* 0x0000003814007844 */ /* 0x0005e20000000200 */
[----:B------:R-:W-:-:S02]  /*b1f0*/  F2FP.F16.F32.PACK_AB R66, R69, R68 ;  /* 0x000000444542723e */ /* 0x000fc400000000ff */
[----:B------:R-:W-:Y:S02]  /*b200*/  F2FP.F16.F32.PACK_AB R67, R152, R67 ;  /* 0x000000439843723e */ /* 0x000fe400000000ff */
[----:B------:R-:W-:Y:S01]  /*b210*/  F2FP.F16.F32.PACK_AB R73, R9, R74 ;  /* 0x0000004a0949723e */ /* 0x000fe200000000ff */
[----:B------:R-:W-:Y:S01]  /*b220*/  IMAD.SHL.U32 R9, R207, 0x4, RZ ;  /* 0x00000004cf097824 */ /* 0x000fe200078e00ff */
[----:B------:R-:W-:Y:S01]  /*b230*/  F2FP.F16.F32.PACK_AB R80, R81, R80 ;  /* 0x000000505150723e */ /* 0x000fe200000000ff */
[----:B------:R2:W-:Y:S01]  /*b240*/  STSM.16.M88.4 [R22], R64 ;  /* 0x0000004016007844 */ /* 0x0005e20000000200 */
[----:B------:R-:W-:Y:S02]  /*b250*/  LOP3.LUT R62, R62, R187, RZ, 0x3c, !PT ;  /* 0x000000bb3e3e7212 */ /* 0x000fe400078e3cff */
[----:B------:R-:W-:Y:S02]  /*b260*/  MOV R30, R30 ;  /* 0x0000001e001e7202 */ /* 0x000fe40000000f00 */
[----:B------:R-:W-:-:S02]  /*b270*/  F2FP.F16.F32.PACK_AB R74, R77, R76 ;  /* 0x0000004c4d4a723e */ /* 0x000fc400000000ff */
[----:B------:R-:W-:Y:S02]  /*b280*/  F2FP.F16.F32.PACK_AB R75, R79, R75 ;  /* 0x0000004b4f4b723e */ /* 0x000fe400000000ff */
[----:B------:R-:W-:Y:S02]  /*b290*/  F2FP.F16.F32.PACK_AB R81, R8, R82 ;  /* 0x000000520851723e */ /* 0x000fe400000000ff */
[----:B------:R-:W-:Y:S01]  /*b2a0*/  LOP3.LUT R70, R70, R189, RZ, 0x3c, !PT ;  /* 0x000000bd46467212 */ /* 0x000fe200078e3cff */
[----:B------:R2:W-:Y:S01]  /*b2b0*/  STSM.16.M88.4 [R30], R72 ;  /* 0x000000481e007844 */ /* 0x0005e20000000200 */
[----:B------:R-:W-:Y:S02]  /*b2c0*/  SHF.R.U64 R103, R103, 0x3, RZ ;  /* 0x0000000367677819 */ /* 0x000fe400000012ff */
[----:B------:R-:W-:Y:S02]  /*b2d0*/  MOV R38, R38 ;  /* 0x0000002600267202 */ /* 0x000fe40000000f00 */
[----:B------:R-:W-:-:S02]  /*b2e0*/  F2FP.F16.F32.PACK_AB R82, R85, R84 ;  /* 0x000000545552723e */ /* 0x000fc400000000ff */
[----:B------:R-:W-:Y:S02]  /*b2f0*/  F2FP.F16.F32.PACK_AB R83, R83, R86 ;  /* 0x000000565353723e */ /* 0x000fe400000000ff */
[----:B------:R-:W-:Y:S02]  /*b300*/  LOP3.LUT R94, R94, R191, RZ, 0x3c, !PT ;  /* 0x000000bf5e5e7212 */ /* 0x000fe400078e3cff */
        /* <DEDUP_REMOVED lines=47> */
[----:B------:R-:W-:Y:S02]  /*b600*/  F2FP.F16.F32.PACK_AB R147, R0, R150 ;  /* 0x000000960093723e */ /* 0x000fe400000000ff */
[----:B------:R-:W-:-:S02]  /*b610*/  ISETP.NE.U32.AND P2, PT, RZ, UR6, PT ;  /* 0x00000006ff007c0c */ /* 0x000fc4000bf45070 */
[----:B0-----:R-:W-:Y:S01]  /*b620*/  ISETP.NE.U32.AND P3, PT, R10, RZ, PT ;  /* 0x000000ff0a00720c */ /* 0x001fe20003f65070 */
[----:B------:R2:W-:Y:S01]  /*b630*/  STSM.16.M88.4 [R12], R144 ;  /* 0x000000900c007844 */ /* 0x0005e20000000200 */
[----:B------:R-:W-:Y:S01]  /*b640*/  BAR.SYNC.DEFER_BLOCKING 0x1, 0x100 ;  /* 0x0044000000007b1d */ /* 0x000fe20000010000 */
[----:B------:R-:W-:Y:S02]  /*b650*/  ISETP.NE.AND.EX P2, PT, RZ, UR7, PT, P2 ;  /* 0x00000007ff007c0c */ /* 0x000fe4000bf45320 */
[----:B-1----:R-:W-:Y:S02]  /*b660*/  SHF.L.U64.HI R16, R207, 0x2, R208 ;  /* 0x00000002cf107819 */ /* 0x002fe400000102d0 */
[----:B------:R-:W-:Y:S02]  /*b670*/  IADD3 R10, P0, R9, R10, RZ ;  /* 0x0000000a090a7210 */ /* 0x000fe40007f1e0ff */
[----:B------:R-:W-:-:S03]  /*b680*/  ISETP.NE.AND.EX P3, PT, R11, RZ, PT, P3 ;  /* 0x000000ff0b00720c */ /* 0x000fc60003f65330 */
[----:B------:R-:W-:-:S04]  /*b690*/  IMAD.X R11, R16, 0x1, R11, P0 ;  /* 0x00000001100b7824 */ /* 0x000fc800000e060b */
[----:B------:R-:W-:-:S04]  /*b6a0*/  @P2 IADD3 R8, P0, R9, UR6, RZ ;  /* 0x0000000609082c10 */ /* 0x000fc8000ff1e0ff */
[----:B------:R-:W-:Y:S02]  /*b6b0*/  @P2 IADD3.X R9, R16, UR7, RZ, P0, !PT ;  /* 0x0000000710092c10 */ /* 0x000fe400087fe4ff */
[----:B------:R-:W3:Y:S04]  /*b6c0*/  @P3 LDG.E R0, desc[UR8][R10.64] ;  /* 0x000000080a003981 */ /* 0x000ee8000c1e1900 */
[----:B------:R-:W4:Y:S01]  /*b6d0*/  @P2 LDG.E R8, desc[UR8][R8.64] ;  /* 0x0000000808082981 */ /* 0x000f22000c1e1900 */
[----:B------:R-:W-:Y:S01]  /*b6e0*/  IMAD R13, R202, 0x40, R200 ;  /* 0x00000040ca0d7824 */ /* 0x000fe200078e02c8 */
[----:B------:R-:W-:Y:S01]  /*b6f0*/  UMOV UR4, URZ ;  /* 0x0000003f00047c82 */ /* 0x000fe20008000000 */
[----:B------:R-:W-:Y:S02]  /*b700*/  ULDC UR10, c[0x0][0xb88] ;  /* 0x0002e200000a7ab9 */ /* 0x000fe40000000800 */
[----:B------:R-:W-:-:S03]  /*b710*/  IMAD.WIDE R4, R13, 0x2, R4 ;  /* 0x000000020d047825 */ /* 0x000fc600078e0204 */
[C---:B------:R-:W-:Y:S02]  /*b720*/  IADD3 R17, P0, R4.reuse, 0x1000, RZ ;  /* 0x0000100004117810 */ /* 0x040fe40007f1e0ff */
[----:B------:R-:W-:Y:S02]  /*b730*/  IADD3 R13, P1, R4, 0x2000, RZ ;  /* 0x00002000040d7810 */ /* 0x000fe40007f3e0ff */
[----:B------:R-:W-:Y:S02]  /*b740*/  LOP3.LUT R16, R17, 0x380, RZ, 0xc0, !PT ;  /* 0x0000038011107812 */ /* 0x000fe400078ec0ff */
[----:B---3--:R-:W-:Y:S02]  /*b750*/  @P3 R2UR UR4, R0 ;  /* 0x00000000000432ca */ /* 0x008fe400000e0000 */
[----:B----4-:R-:W-:Y:S01]  /*b760*/  @P2 R2UR UR10, R8 ;  /* 0x00000000080a22ca */ /* 0x010fe200000e0000 */
[----:B--2---:R-:W-:-:S14]  /*b770*/  @P2 BRA `(.L_x_11385) ;  /* 0x00000000001c2947 */ /* 0x004fdc0003800000 */
[----:B------:R-:W-:Y:S05]  /*b780*/  @!P3 BRA `(.L_x_11385) ;  /* 0x000000000018b947 */ /* 0x000fea0003800000 */
[----:B------:R-:W-:Y:S02]  /*b790*/  ULDC.64 UR6, c[0x0][0x208] ;  /* 0x0000820000067ab9 */ /* 0x000fe40000000a00 */
[----:B------:R-:W2:Y:S04]  /*b7a0*/  LDG.E R6, desc[UR6][R10.64] ;  /* 0x000000060a067981 */ /* 0x000ea8000c1e1900 */
[----:B------:R-:W3:Y:S01]  /*b7b0*/  LDG.E R0, desc[UR6][R10.64+0x4] ;  /* 0x000004060a007981 */ /* 0x000ee2000c1e1900 */
[----:B--2---:R-:W-:Y:S02]  /*b7c0*/  R2UR UR6, R6 ;  /* 0x00000000060672ca */ /* 0x004fe400000e0000 */
[----:B---3--:R-:W-:-:S13]  /*b7d0*/  R2UR UR10, R0 ;  /* 0x00000000000a72ca */ /* 0x008fda00000e0000 */
[----:B------:R-:W-:-:S12]  /*b7e0*/  UIADD3 UR10, -UR6, UR10, URZ ;  /* 0x0000000a060a7290 */ /* 0x000fd8000fffe13f */
.L_x_11385:
[----:B------:R-:W-:Y:S01]  /*b7f0*/  R2UR UR16, R209 ;  /* 0x00000000d11072ca */ /* 0x000fe200000e0000 */
[----:B------:R-:W-:Y:S01]  /*b800*/  ULDC.64 UR12, c[0x0][0xc70] ;  /* 0x00031c00000c7ab9 */ /* 0x000fe20000000a00 */
[----:B------:R-:W-:Y:S01]  /*b810*/  USHF.R.S32.HI UR9, URZ, 0x1f, UR4 ;  /* 0x0000001f3f097899 */ /* 0x000fe20008011404 */
[----:B------:R-:W-:Y:S01]  /*b820*/  R2UR UR15, R218 ;  /* 0x00000000da0f72ca */ /* 0x000fe200000e0000 */
[----:B------:R-:W-:Y:S01]  /*b830*/  UMOV UR8, UR4 ;  /* 0x0000000400087c82 */ /* 0x000fe20008000000 */
[----:B------:R-:W-:Y:S01]  /*b840*/  IADD3 R11, P2, R4, 0x3000, RZ ;  /* 0x00003000040b7810 */ /* 0x000fe20007f5e0ff */
[----:B------:R-:W-:Y:S01]  /*b850*/  ULDC.64 UR18, c[0x0][0x208] ;  /* 0x0000820000127ab9 */ /* 0x000fe20000000a00 */
[----:B------:R-:W-:Y:S02]  /*b860*/  SEL R73, R207, RZ, !P3 ;  /* 0x000000ffcf497207 */ /* 0x000fe40005800000 */
[----:B------:R-:W-:Y:S02]  /*b870*/  SEL R208, R208, RZ, !P3 ;  /* 0x000000ffd0d07207 */ /* 0x000fe40005800000 */
[----:B------:R-:W-:-:S02]  /*b880*/  LOP3.LUT R10, R11, 0x380, RZ, 0xc0, !PT ;  /* 0x000003800b0a7812 */ /* 0x000fc400078ec0ff */
[----:B------:R-:W-:Y:S01]  /*b890*/  USHF.R.S32.HI UR14, URZ, 0x1f, UR16 ;  /* 0x0000001f3f0e7899 */ /* 0x000fe20008011410 */
[----:B------:R-:W-:Y:S01]  /*b8a0*/  LOP3.LUT R12, R13, 0x380, RZ, 0xc0, !PT ;  /* 0x000003800d0c7812 */ /* 0x000fe200078ec0ff */
[----:B------:R-:W-:Y:S01]  /*b8b0*/  UIMAD.WIDE.U32 UR6, UR16, UR12, UR8 ;  /* 0x0000000c100672a5 */ /* 0x000fe2000f8e0008 */
[----:B------:R-:W-:Y:S01]  /*b8c0*/  IMAD.U32 R15, RZ, RZ, UR15 ;  /* 0x0000000fff0f7e24 */ /* 0x000fe2000f8e00ff */
[----:B------:R-:W-:Y:S01]  /*b8d0*/  UIMAD UR11, UR14, UR12, URZ ;  /* 0x0000000c0e0b72a4 */ /* 0x000fe2000f8e023f */
[----:B------:R-:W-:Y:S02]  /*b8e0*/  SHF.R.U64 R10, R10, 0x3, RZ ;  /* 0x000000030a0a7819 */ /* 0x000fe400000012ff */
[----:B------:R-:W-:Y:S01]  /*b8f0*/  IMAD R15, R15, 0x80, R206 ;  /* 0x000000800f0f7824 */ /* 0x000fe200078e02ce */
[----:B------:R-:W-:Y:S01]  /*b900*/  UIMAD UR8, UR16, UR13, UR11 ;  /* 0x0000000d100872a4 */ /* 0x000fe2000f8e020b */
[----:B------:R-:W-:Y:S01]  /*b910*/  IMAD.U32 R9, RZ, RZ, UR7 ;  /* 0x00000007ff097e24 */ /* 0x000fe2000f8e00ff */
[----:B------:R-:W-:Y:S01]  /*b920*/  LOP3.LUT R10, R10, R11, RZ, 0x3c, !PT ;  /* 0x0000000b0a0a7212 */ /* 0x000fe200078e3cff */
[----:B------:R-:W-:Y:S01]  /*b930*/  IMAD.U32 R8, RZ, RZ, UR6 ;  /* 0x00000006ff087e24 */ /* 0x000fe2000f8e00ff */
[----:B------:R-:W-:Y:S01]  /*b940*/  UIADD3 UR8, UR7, UR8, URZ ;  /* 0x0000000807087290 */ /* 0x000fe2000fffe03f */
[----:B------:R-:W-:Y:S01]  /*b950*/  SHF.R.S32.HI R11, RZ, 0x1f, R15 ;  /* 0x0000001fff0b7819 */ /* 0x000fe2000001140f */
[----:B------:R-:W-:Y:S01]  /*b960*/  ULDC.64 UR12, c[0x0][0xba0] ;  /* 0x0002e800000c7ab9 */ /* 0x000fe20000000a00 */
[----:B------:R-:W-:Y:S01]  /*b970*/  ULDC.64 UR6, c[0x0][0xc78] ;  /* 0x00031e0000067ab9 */ /* 0x000fe20000000a00 */
[----:B------:R-:W-:Y:S01]  /*b980*/  SHF.R.U64 R16, R16, 0x3, RZ ;  /* 0x0000000310107819 */ /* 0x000fe200000012ff */
[----:B------:R-:W-:Y:S01]  /*b990*/  IMAD R0, R208, UR6, RZ ;  /* 0x00000006d0007c24 */ /* 0x000fe2000f8e02ff */
[----:B------:R-:W-:Y:S01]  /*b9a0*/  SHF.R.U64 R12, R12, 0x3, RZ ;  /* 0x000000030c0c7819 */ /* 0x000fe200000012ff */
[----:B------:R-:W-:Y:S01]  /*b9b0*/  IMAD.U32 R9, RZ, RZ, UR8 ;  /* 0x00000008ff097e24 */ /* 0x000fe2000f8e00ff */
[----:B------:R-:W-:Y:S01]  /*b9c0*/  LOP3.LUT R16, R16, R17, RZ, 0x3c, !PT ;  /* 0x0000001110107212 */ /* 0x000fe200078e3cff */
[C---:B------:R-:W-:Y:S01]  /*b9d0*/  IMAD R6, R73.reuse, UR7, R0 ;  /* 0x0000000749067c24 */ /* 0x040fe2000f8e0200 */
[C---:B------:R-:W-:Y:S01]  /*b9e0*/  IADD3 R57, P6, R4.reuse, 0x4000, RZ ;  /* 0x0000400004397810 */ /* 0x040fe20007fde0ff */
[----:B------:R-:W-:Y:S01]  /*b9f0*/  IMAD.WIDE.U32 R8, R73, UR6, R8 ;  /* 0x0000000649087c25 */ /* 0x000fe2000f8e0008 */
[----:B------:R-:W-:Y:S01]  /*ba00*/  ULDC.64 UR6, c[0x0][0xc40] ;  /* 0x0003100000067ab9 */ /* 0x000fe20000000a00 */
[----:B------:R-:W-:-:S02]  /*ba10*/  IADD3 R41, P5, R4, 0x5000, RZ ;  /* 0x0000500004297810 */ /* 0x000fc40007fbe0ff */
[----:B------:R-:W-:Y:S01]  /*ba20*/  IMAD.X R17, RZ, RZ, R5, P0 ;  /* 0x000000ffff117224 */ /* 0x000fe200000e0605 */
[----:B------:R-:W-:Y:S02]  /*ba30*/  IADD3 R0, P3, R15, R8, RZ ;  /* 0x000000080f007210 */ /* 0x000fe40007f7e0ff */
[----:B------:R-:W-:Y:S02]  /*ba40*/  IADD3 R65, P0, R4, 0x8000, RZ ;  /* 0x0000800004417810 */ /* 0x000fe40007f1e0ff */
[----:B------:R-:W-:Y:S02]  /*ba50*/  IADD3.X R11, R11, R9, R6, P3, !PT ;  /* 0x000000090b0b7210 */ /* 0x000fe40001ffe406 */
[----:B------:R-:W-:Y:S02]  /*ba60*/  LEA R26, P3, R0, UR6, 0x2 ;  /* 0x00000006001a7c11 */ /* 0x000fe4000f8610ff */
[----:B------:R-:W-:Y:S02]  /*ba70*/  IADD3 R29, P4, R4, 0x6000, RZ ;  /* 0x00006000041d7810 */ /* 0x000fe40007f9e0ff */
[----:B------:R-:W-:Y:S01]  /*ba80*/  LEA.HI.X R27, R0, UR7, R11, 0x2, P3 ;  /* 0x00000007001b7c11 */ /* 0x000fe200098f140b */
[--C-:B------:R-:W-:Y:S01]  /*ba90*/  IMAD.X R11, RZ, RZ, R5.reuse, P2 ;  /* 0x000000ffff0b7224 */ /* 0x100fe200010e0605 */
[----:B------:R-:W-:Y:S01]  /*baa0*/  IADD3 R21, P3, R4, 0x7000, RZ ;  /* 0x0000700004157810 */ /* 0x000fe20007f7e0ff */
[----:B------:R-:W-:Y:S01]  /*bab0*/  VIADD R0, R15, 0x8 ;  /* 0x000000080f007836 */ /* 0x000fe20000000000 */
[----:B------:R-:W-:Y:S01]  /*bac0*/  LOP3.LUT R12, R12, R13, RZ, 0x3c, !PT ;  /* 0x0000000d0c0c7212 */ /* 0x000fe200078e3cff */
[----:B------:R-:W-:Y:S01]  /*bad0*/  IMAD.X R13, RZ, RZ, R5, P1 ;  /* 0x000000ffff0d7224 */ /* 0x000fe200008e0605 */
        /* <DEDUP_REMOVED lines=27> */
[----:B------:R-:W-:-:S02]  /*bc90*/  IADD3.X R57, RZ, R5, RZ, P6, !PT ;  /* 0x00000005ff397210 */ /* 0x000fc400037fe4ff */
[----:B------:R-:W-:Y:S02]  /*bca0*/  LOP3.LUT P0, RZ, R220, 0x3, RZ, 0xc0, !PT ;  /* 0x00000003dcff7812 */ /* 0x000fe4000780c0ff */
[C---:B------:R-:W-:Y:S02]  /*bcb0*/  IADD3 R25, P6, R4.reuse, 0xb000, RZ ;  /* 0x0000b00004197810 */ /* 0x040fe40007fde0ff */
[C---:B------:R-:W-:Y:S02]  /*bcc0*/  IADD3 R69, P5, R4.reuse, 0xc000, RZ ;  /* 0x0000c00004457810 */ /* 0x040fe40007fbe0ff */
[C---:B------:R-:W-:Y:S02]  /*bcd0*/  IADD3 R61, P4, R4.reuse, 0xd000, RZ ;  /* 0x0000d000043d7810 */ /* 0x040fe40007f9e0ff */
[----:B------:R-:W-:Y:S02]  /*bce0*/  IADD3 R49, P3, R4, 0xe000, RZ ;  /* 0x0000e00004317810 */ /* 0x000fe40007f7e0ff */
[----:B------:R-:W-:Y:S01]  /*bcf0*/  LOP3.LUT R52, R52, R53, RZ, 0x3c, !PT ;  /* 0x0000003534347212 */ /* 0x000fe200078e3cff */
[----:B------:R-:W-:Y:S01]  /*bd00*/  IMAD.X R53, RZ, RZ, R5, P1 ;  /* 0x000000ffff357224 */ /* 0x000fe200008e0605 */
[----:B------:R-:W-:-:S02]  /*bd10*/  IADD3 R9, P2, R4, 0xf000, RZ ;  /* 0x0000f00004097810 */ /* 0x000fc40007f5e0ff */
[----:B------:R-:W-:Y:S02]  /*bd20*/  ISETP.GE.OR P1, PT, R15, UR10, P0 ;  /* 0x0000000a0f007c0c */ /* 0x000fe40008726670 */
[----:B------:R-:W-:Y:S02]  /*bd30*/  LOP3.LUT R24, R25, 0x380, RZ, 0xc0, !PT ;  /* 0x0000038019187812 */ /* 0x000fe400078ec0ff */
[----:B------:R-:W-:Y:S02]  /*bd40*/  LOP3.LUT R68, R69, 0x380, RZ, 0xc0, !PT ;  /* 0x0000038045447812 */ /* 0x000fe400078ec0ff */
[----:B------:R-:W-:Y:S02]  /*bd50*/  LOP3.LUT R60, R61, 0x380, RZ, 0xc0, !PT ;  /* 0x000003803d3c7812 */ /* 0x000fe400078ec0ff */
[----:B------:R-:W-:Y:S02]  /*bd60*/  LOP3.LUT R48, R49, 0x380, RZ, 0xc0, !PT ;  /* 0x0000038031307812 */ /* 0x000fe400078ec0ff */
[----:B------:R-:W-:-:S02]  /*bd70*/  ISETP.GE.OR P0, PT, R0, UR10, P0 ;  /* 0x0000000a00007c0c */ /* 0x000fc40008706670 */
[----:B------:R-:W-:Y:S01]  /*bd80*/  LOP3.LUT R0, R9, 0x380, RZ, 0xc0, !PT ;  /* 0x0000038009007812 */ /* 0x000fe200078ec0ff */
[----:B------:R-:W-:Y:S01]  /*bd90*/  @!P1 STG.E desc[UR18][R26.64], R3 ;  /* 0x000000031a009986 */ /* 0x000fe2000c101912 */
[----:B------:R-:W-:Y:S02]  /*bda0*/  LOP3.LUT R15, R4, 0x380, RZ, 0xc0, !PT ;  /* 0x00000380040f7812 */ /* 0x000fe400078ec0ff */
[----:B------:R-:W-:Y:S02]  /*bdb0*/  SHF.R.U64 R24, R24, 0x3, RZ ;  /* 0x0000000318187819 */ /* 0x000fe400000012ff */
[----:B------:R-:W-:Y:S02]  /*bdc0*/  SHF.R.U64 R68, R68, 0x3, RZ ;  /* 0x0000000344447819 */ /* 0x000fe400000012ff */
[----:B------:R-:W-:Y:S02]  /*bdd0*/  SHF.R.U64 R60, R60, 0x3, RZ ;  /* 0x000000033c3c7819 */ /* 0x000fe400000012ff */
[----:B------:R-:W-:Y:S01]  /*bde0*/  SHF.R.U64 R48, R48, 0x3, RZ ;  /* 0x0000000330307819 */ /* 0x000fe200000012ff */
[----:B------:R0:W-:Y:S01]  /*bdf0*/  @!P0 STG.E desc[UR18][R26.64+0x20], R2 ;  /* 0x000020021a008986 */ /* 0x0001e2000c101912 */
[----:B------:R-:W-:-:S02]  /*be00*/  SHF.R.U64 R0, R0, 0x3, RZ ;  /* 0x0000000300007819 */ /* 0x000fc400000012ff */
[----:B------:R-:W-:Y:S01]  /*be10*/  SHF.R.U64 R15, R15, 0x3, RZ ;  /* 0x000000030f0f7819 */ /* 0x000fe200000012ff */
[----:B------:R-:W5:Y:S01]  /*be20*/  LD.E.128 R16, desc[UR18][R16.64] ;  /* 0x0000001210107980 */ /* 0x000f62000c101d00 */
        /* <DEDUP_REMOVED lines=13> */
[----:B------:R-:W-:-:S03]  /*bf00*/  UIMAD UR6, UR9, UR12, URZ ;  /* 0x0000000c090672a4 */ /* 0x000fc6000f8e023f */
[----:B------:R1:W5:Y:S01]  /*bf10*/  LD.E.128 R44, desc[UR18][R4.64] ;  /* 0x00000012042c7980 */ /* 0x000362000c101d00 */
[----:B------:R-:W-:-:S03]  /*bf20*/  SHF.R.S32.HI R201, RZ, 0x1f, R200 ;  /* 0x0000001fffc97819 */ /* 0x000fc600000114c8 */
        /* <DEDUP_REMOVED lines=12> */
[----:B------:R-:W-:Y:S01]  /*bff0*/  IMAD.U32 R3, RZ, RZ, UR12 ;  /* 0x0000000cff037e24 */ /* 0x000fe2000f8e00ff */
[----:B------:R-:W-:Y:S01]  /*c000*/  UIMAD UR10, UR15, -0x80, UR10 ;  /* 0xffffff800f0a78a4 */ /* 0x000fe2000f8e020a */
        /* <DEDUP_REMOVED lines=8> */
[----:B------:R-:W-:Y:S02]  /*c090*/  ULDC.64 UR8, c[0x0][0xbe0] ;  /* 0x0002f80000087ab9 */ /* 0x000fe40000000a00 */
[----:B------:R-:W-:Y:S02]  /*c0a0*/  UIMAD UR4, UR14, UR8, URZ ;  /* 0x000000080e0472a4 */ /* 0x000fe4000f8e023f */
[----:B-1----:R-:W-:Y:S01]  /*c0b0*/  IMAD.U32 R5, RZ, RZ, UR8 ;  /* 0x00000008ff057e24 */ /* 0x002fe2000f8e00ff */
[C---:B------:R-:W-:Y:S01]  /*c0c0*/  ISETP.GE.AND P3, PT, R202.reuse, UR10, PT ;  /* 0x0000000aca007c0c */ /* 0x040fe2000bf66270 */
[----:B------:R-:W-:Y:S01]  /*c0d0*/  VIADD R3, R3, UR6 ;  /* 0x0000000603037c36 */ /* 0x000fe20008000000 */
[----:B------:R-:W-:Y:S01]  /*c0e0*/  UIMAD UR4, UR16, UR9, UR4 ;  /* 0x00000009100472a4 */ /* 0x000fe2000f8e0204 */
[----:B------:R-:W-:Y:S01]  /*c0f0*/  VIADD R0, R202, 0x20 ;  /* 0x00000020ca007836 */ /* 0x000fe20000000000 */
[----:B------:R-:W-:Y:S01]  /*c100*/  ULDC.64 UR6, c[0x0][0xbe8] ;  /* 0x0002fa0000067ab9 */ /* 0x000fe20000000a00 */
[----:B------:R-:W-:-:S04]  /*c110*/  IMAD.WIDE.U32 R2, R5, UR16, R2 ;  /* 0x0000001005027c25 */ /* 0x000fc8000f8e0002 */
[----:B------:R-:W-:Y:S01]  /*c120*/  VIADD R151, R151, 0x32420 ;  /* 0x0003242097977836 */ /* 0x000fe20000000000 */
[----:B------:R-:W-:Y:S01]  /*c130*/  ISETP.GE.AND P0, PT, R0, UR10, PT ;  /* 0x0000000a00007c0c */ /* 0x000fe2000bf06270 */
[----:B------:R-:W-:Y:S02]  /*c140*/  VIADD R5, R202, 0x60 ;  /* 0x00000060ca057836 */ /* 0x000fe40000000000 */
[----:B------:R-:W-:Y:S01]  /*c150*/  IMAD R0, R208, UR6, RZ ;  /* 0x00000006d0007c24 */ /* 0x000fe2000f8e02ff */
[----:B------:R-:W-:Y:S01]  /*c160*/  PRMT R151, RZ, 0x654, R151 ;  /* 0x00000654ff977816 */ /* 0x000fe20000000097 */
[----:B------:R-:W-:Y:S01]  /*c170*/  VIADD R3, R3, UR4 ;  /* 0x0000000403037c36 */ /* 0x000fe20008000000 */
[----:B------:R-:W-:Y:S01]  /*c180*/  ISETP.GE.AND P2, PT, R5, UR10, PT ;  /* 0x0000000a05007c0c */ /* 0x000fe2000bf46270 */
[----:B------:R-:W-:Y:S01]  /*c190*/  VIADD R4, R202, 0x40 ;  /* 0x00000040ca047836 */ /* 0x000fe20000000000 */
[----:B------:R-:W-:Y:S01]  /*c1a0*/  SHF.R.S32.HI R203, RZ, 0x1f, R202 ;  /* 0x0000001fffcb7819 */ /* 0x000fe200000114ca */
[C---:B------:R-:W-:Y:S01]  /*c1b0*/  IMAD R75, R73.reuse, UR7, R0 ;  /* 0x00000007494b7c24 */ /* 0x040fe2000f8e0200 */
[----:B0-----:R0:W-:Y:S01]  /*c1c0*/  SYNCS.ARRIVE.TRANS64.RED.A1T0 RZ, [R151+URZ], RZ ;  /* 0x000000ff97ff79a7 */ /* 0x0011e2000810043f */
[----:B------:R-:W-:Y:S01]  /*c1d0*/  IMAD.U32 R5, RZ, RZ, UR15 ;  /* 0x0000000fff057e24 */ /* 0x000fe2000f8e00ff */
[----:B------:R-:W-:Y:S01]  /*c1e0*/  BSSY B1, `(.L_x_11386) ;  /* 0x000001d000017945 */ /* 0x000fe20003800000 */
[----:B------:R-:W-:Y:S01]  /*c1f0*/  IMAD.WIDE.U32 R72, R73, UR6, R2 ;  /* 0x0000000649487c25 */ /* 0x000fe2000f8e0002 */
[----:B------:R-:W-:-:S03]  /*c200*/  ISETP.GE.AND P1, PT, R4, UR10, PT ;  /* 0x0000000a04007c0c */ /* 0x000fc6000bf26270 */
[----:B------:R-:W-:-:S04]  /*c210*/  IMAD.WIDE R4, R5, 0x80, R202 ;  /* 0x0000008005047825 */ /* 0x000fc800078e02ca */
[----:B------:R-:W-:Y:S01]  /*c220*/  IMAD.IADD R77, R73, 0x1, R75 ;  /* 0x00000001494d7824 */ /* 0x000fe200078e024b */
[----:B0-----:R-:W-:Y:S06]  /*c230*/  @P3 BRA `(.L_x_11387) ;  /* 0x00000000005c3947 */ /* 0x001fec0003800000 */
[----:B------:R-:W-:Y:S01]  /*c240*/  ULDC.64 UR6, c[0x0][0xbd8] ;  /* 0x0002f60000067ab9 */ /* 0x000fe20000000a00 */
[----:B------:R-:W-:Y:S01]  /*c250*/  MOV R2, R72 ;  /* 0x0000004800027202 */ /* 0x000fe20000000f00 */
[----:B------:R-:W-:Y:S01]  /*c260*/  IMAD R75, R5, UR6, RZ ;  /* 0x00000006054b7c24 */ /* 0x000fe2000f8e02ff */
[----:B------:R-:W-:Y:S01]  /*c270*/  ULDC UR4, c[0x0][0xb8c] ;  /* 0x0002e30000047ab9 */ /* 0x000fe20000000800 */
[----:B------:R-:W-:Y:S01]  /*c280*/  IMAD.MOV.U32 R3, RZ, RZ, R77 ;  /* 0x000000ffff037224 */ /* 0x000fe200078e004d */
[C---:B------:R-:W-:Y:S01]  /*c290*/  ISETP.GE.AND P4, PT, R200.reuse, UR4, PT ;  /* 0x00000004c8007c0c */ /* 0x040fe2000bf86270 */
[----:B------:R-:W-:Y:S01]  /*c2a0*/  VIADD R0, R200, 0x40 ;  /* 0x00000040c8007836 */ /* 0x000fe20000000000 */
[----:B------:R-:W-:Y:S01]  /*c2b0*/  ULDC.64 UR8, c[0x0][0x208] ;  /* 0x0000820000087ab9 */ /* 0x000fe20000000a00 */
        /* <DEDUP_REMOVED lines=15> */
.L_x_11387:
[----:B------:R-:W-:Y:S05]  /*c3b0*/  BSYNC B1 ;  /* 0x0000000000017941 */ /* 0x000fea0003800000 */
.L_x_11386:
        /* <DEDUP_REMOVED lines=13> */
[----:B------:R-:W-:Y:S01]  /*c490*/  IMAD R0, R0, UR6, RZ ;  /* 0x0000000600007c24 */ /* 0x000fe2000f8e02ff */
[----:B------:R-:W-:Y:S01]  /*c4a0*/  ULDC.64 UR8, c[0x0][0x208] ;  /* 0x0000820000087ab9 */ /* 0x000fe20000000a00 */
[----:B------:R-:W-:-:S02]  /*c4b0*/  VIADD R6, R200, 0xc0 ;  /* 0x000000c0c8067836 */ /* 0x000fc40000000000 */
        /* <DEDUP_REMOVED lines=11> */
.L_x_11389:
[----:B------:R-:W-:Y:S05]  /*c570*/  BSYNC B1 ;  /* 0x0000000000017941 */ /* 0x000fea0003800000 */
.L_x_11388:
[----:B------:R-:W-:Y:S04]  /*c580*/  BSSY B1, `(.L_x_11390) ;  /* 0x000001b000017945 */ /* 0x000fe80003800000 */
[----:B------:R-:W-:Y:S05]  /*c590*/  @P1 BRA `(.L_x_11391) ;  /* 0x0000000000641947 */ /* 0x000fea0003800000 */
[----:B-1---5:R-:W-:Y:S01]  /*c5a0*/  IADD3 R17, P0, R4, 0x40, RZ ;  /* 0x0000004004117810 */ /* 0x022fe20007f1e0ff */
        /* <DEDUP_REMOVED lines=24> */
.L_x_11391:
[----:B------:R-:W-:Y:S05]  /*c730*/  BSYNC B1 ;  /* 0x0000000000017941 */ /* 0x000fea0003800000 */
.L_x_11390:
[----:B------:R-:W-:Y:S05]  /*c740*/  @P2 BRA `(.L_x_11392) ;  /* 0x0000000c00942947 */ /* 0x000fea0003800000 */
[----:B--2--5:R-:W-:Y:S01]  /*c750*/  IADD3 R13, P0, R4, 0x60, RZ ;  /* 0x00000060040d7810 */ /* 0x024fe20007f1e0ff */
[----:B------:R-:W-:Y:S01]  /*c760*/  VIADD R0, R200, 0x40 ;  /* 0x00000040c8007836 */ /* 0x000fe20000000000 */
[----:B------:R-:W-:Y:S01]  /*c770*/  ULDC.64 UR6, c[0x0][0xbd8] ;  /* 0x0002f60000067ab9 */ /* 0x000fe20000000a00 */
[----:B------:R-:W-:Y:S01]  /*c780*/  IMAD.MOV.U32 R2, RZ, RZ, R72 ;  /* 0x000000ffff027224 */ /* 0x000fe200078e0048 */
[----:B------:R-:W-:Y:S01]  /*c790*/  ULDC UR4, c[0x0][0xb8c] ;  /* 0x0002e30000047ab9 */ /* 0x000fe20000000800 */
[----:B------:R-:W-:Y:S01]  /*c7a0*/  IMAD.X R4, RZ, RZ, R5, P0 ;  /* 0x000000ffff047224 */ /* 0x000fe200000e0605 */
        /* <DEDUP_REMOVED lines=19> */
[----:B------:R-:W-:Y:S02]  /*c8e0*/  ULDC.64 UR6, c[0x0][0x208] ;  /* 0x0000820000067ab9 */ /* 0x000fe40000000a00 */
[----:B------:R3:W-:Y:S01]  /*c8f0*/  STG.E.128 desc[UR6][R4.64+0x180], R32 ;  /* 0x0001802004007986 */ /* 0x0007e2000c101d06 */
[----:B------:R-:W-:Y:S05]  /*c900*/  BRA `(.L_x_11392) ;  /* 0x0000000c00247947 */ /* 0x000fea0003800000 */
.L_x_11384:
[----:B------:R-:W1:Y:S01]  /*c910*/  LDC.64 R4, c[0x0][0xcd8] ;  /* 0x00033600ff047b82 */ /* 0x000e620000000a00 */
[----:B------:R-:W-:Y:S01]  /*c920*/  ULDC.64 UR6, c[0x0][0xce0] ;  /* 0x0003380000067ab9 */ /* 0x000fe20000000a00 */
[C---:B------:R-:W-:Y:S01]  /*c930*/  IMAD.SHL.U32 R3, R207.reuse, 0x4, RZ ;  /* 0x00000004cf037824 */ /* 0x040fe200078e00ff */
[----:B------:R-:W-:Y:S01]  /*c940*/  ISETP.NE.U32.AND P0, PT, RZ, UR6, PT ;  /* 0x00000006ff007c0c */ /* 0x000fe2000bf05070 */
[----:B------:R-:W-:Y:S01]  /*c950*/  ULDC.64 UR8, c[0x0][0x208] ;  /* 0x0000820000087ab9 */ /* 0x000fe20000000a00 */
[----:B------:R-:W-:Y:S02]  /*c960*/  SHF.L.U64.HI R0, R207, 0x2, R208 ;  /* 0x00000002cf007819 */ /* 0x000fe400000102d0 */
[----:B------:R-:W-:-:S13]  /*c970*/  ISETP.NE.AND.EX P1, PT, RZ, UR7, PT, P0 ;  /* 0x00000007ff007c0c */ /* 0x000fda000bf25300 */
[C---:B------:R-:W-:Y:S02]  /*c980*/  @P1 IADD3 R2, P3, R3.reuse, UR6, RZ ;  /* 0x0000000603021c10 */ /* 0x040fe4000ff7e0ff */
[----:B-1----:R-:W-:Y:S02]  /*c990*/  ISETP.NE.U32.AND P0, PT, R4, RZ, PT ;  /* 0x000000ff0400720c */ /* 0x002fe40003f05070 */
[----:B------:R-:W-:Y:S02]  /*c9a0*/  IADD3 R4, P2, R3, R4, RZ ;  /* 0x0000000403047210 */ /* 0x000fe40007f5e0ff */
[C---:B------:R-:W-:Y:S02]  /*c9b0*/  @P1 IADD3.X R3, R0.reuse, UR7, RZ, P3, !PT ;  /* 0x0000000700031c10 */ /* 0x040fe40009ffe4ff */
[----:B------:R-:W-:Y:S01]  /*c9c0*/  ISETP.NE.AND.EX P0, PT, R5, RZ, PT, P0 ;  /* 0x000000ff0500720c */ /* 0x000fe20003f05300 */
[----:B------:R-:W-:Y:S02]  /*c9d0*/  IMAD.MOV.U32 R9, RZ, RZ, RZ ;  /* 0x000000ffff097224 */ /* 0x000fe400078e00ff */
[----:B------:R-:W2:Y:S01]  /*c9e0*/  @P1 LDG.E R2, desc[UR8][R2.64] ;  /* 0x0000000802021981 */ /* 0x000ea2000c1e1900 */
[----:B------:R-:W-:Y:S01]  /*c9f0*/  IMAD.X R5, R0, 0x1, R5, P2 ;  /* 0x0000000100057824 */ /* 0x000fe200010e0605 */
[----:B------:R-:W-:Y:S01]  /*ca00*/  ULDC UR4, c[0x0][0xb88] ;  /* 0x0002e20000047ab9 */ /* 0x000fe20000000800 */
[----:B------:R-:W-:-:S07]  /*ca10*/  ISETP.GT.AND P2, PT, R233, 0x7f, PT ;  /* 0x0000007fe900780c */ /* 0x000fce0003f44270 */
[----:B------:R1:W5:Y:S01]  /*ca20*/  @P0 LDG.E R9, desc[UR8][R4.64] ;  /* 0x0000000804090981 */ /* 0x000362000c1e1900 */
[----:B--2---:R-:W-:Y:S01]  /*ca30*/  @P1 R2UR UR4, R2 ;  /* 0x00000000020412ca */ /* 0x004fe200000e0000 */
[----:B-1----:R-:W-:-:S14]  /*ca40*/  @P1 BRA `(.L_x_11393) ;  /* 0x00000000001c1947 */ /* 0x002fdc0003800000 */
[----:B------:R-:W-:Y:S05]  /*ca50*/  @!P0 BRA `(.L_x_11393) ;  /* 0x0000000000188947 */ /* 0x000fea0003800000 */
[----:B------:R-:W-:Y:S02]  /*ca60*/  ULDC.64 UR6, c[0x0][0x208] ;  /* 0x0000820000067ab9 */ /* 0x000fe40000000a00 */
[----:B------:R-:W2:Y:S04]  /*ca70*/  LDG.E R2, desc[UR6][R4.64] ;  /* 0x0000000604027981 */ /* 0x000ea8000c1e1900 */
[----:B------:R-:W3:Y:S01]  /*ca80*/  LDG.E R0, desc[UR6][R4.64+0x4] ;  /* 0x0000040604007981 */ /* 0x000ee2000c1e1900 */
[----:B--2---:R-:W-:Y:S02]  /*ca90*/  R2UR UR6, R2 ;  /* 0x00000000020672ca */ /* 0x004fe400000e0000 */
[----:B---3--:R-:W-:-:S13]  /*caa0*/  R2UR UR4, R0 ;  /* 0x00000000000472ca */ /* 0x008fda00000e0000 */
[----:B------:R-:W-:-:S12]  /*cab0*/  UIADD3 UR4, -UR6, UR4, URZ ;  /* 0x0000000406047290 */ /* 0x000fd8000fffe13f */
.L_x_11393:
[----:B------:R-:W-:Y:S01]  /*cac0*/  R2UR UR6, R209 ;  /* 0x00000000d10672ca */ /* 0x000fe200000e0000 */
[----:B------:R-:W-:Y:S01]  /*cad0*/  BSSY B1, `(.L_x_11394) ;  /* 0x0000022000017945 */ /* 0x000fe20003800000 */
[----:B------:R-:W-:Y:S02]  /*cae0*/  SHF.R.S32.HI R201, RZ, 0x1f, R200 ;  /* 0x0000001fffc97819 */ /* 0x000fe400000114c8 */
[----:B------:R-:W-:Y:S02]  /*caf0*/  SEL R207, R207, RZ, !P0 ;  /* 0x000000ffcfcf7207 */ /* 0x000fe40004000000 */
[----:B------:R-:W-:Y:S02]  /*cb00*/  SEL R208, R208, RZ, !P0 ;  /* 0x000000ffd0d07207 */ /* 0x000fe40004000000 */
[----:B-----5:R-:W-:-:S05]  /*cb10*/  SHF.R.S32.HI R6, RZ, 0x1f, R9 ;  /* 0x0000001fff067819 */ /* 0x020fca0000011409 */
[----:B------:R-:W-:Y:S01]  /*cb20*/  USHF.R.S32.HI UR7, URZ, 0x1f, UR6 ;  /* 0x0000001f3f077899 */ /* 0x000fe20008011406 */
[----:B------:R-:W-:Y:S11]  /*cb30*/  @P2 BRA `(.L_x_11395) ;  /* 0x00000000006c2947 */ /* 0x000ff60003800000 */
[----:B------:R-:W1:Y:S01]  /*cb40*/  S2R R2, SR_TID.X ;  /* 0x0000000000027919 */ /* 0x000e620000002100 */
[----:B------:R-:W-:-:S13]  /*cb50*/  R2UR UR6, R218 ;  /* 0x00000000da0672ca */ /* 0x000fda00000e0000 */
[----:B------:R-:W-:-:S04]  /*cb60*/  IMAD.U32 R0, RZ, RZ, UR6 ;  /* 0x00000006ff007e24 */ /* 0x000fc8000f8e00ff */
[----:B-1----:R-:W-:-:S04]  /*cb70*/  IMAD R0, R0, 0x80, R2 ;  /* 0x0000008000007824 */ /* 0x002fc800078e0202 */
[----:B------:R-:W-:-:S05]  /*cb80*/  VIADD R0, R0, 0xffffff80 ;  /* 0xffffff8000007836 */ /* 0x000fca0000000000 */
[----:B------:R-:W-:-:S13]  /*cb90*/  ISETP.GE.AND P0, PT, R0, UR4, PT ;  /* 0x0000000400007c0c */ /* 0x000fda000bf06270 */
[----:B------:R-:W-:Y:S05]  /*cba0*/  @P0 BRA `(.L_x_11395) ;  /* 0x0000000000500947 */ /* 0x000fea0003800000 */
[----:B------:R-:W-:Y:S01]  /*cbb0*/  R2UR UR10, R209 ;  /* 0x00000000d10a72ca */ /* 0x000fe200000e0000 */
[----:B------:R-:W-:Y:S01]  /*cbc0*/  ULDC.64 UR8, c[0x0][0xc70] ;  /* 0x00031c0000087ab9 */ /* 0x000fe20000000a00 */
[C---:B------:R-:W-:Y:S01]  /*cbd0*/  IADD3 R2, P0, R0.reuse, R9, RZ ;  /* 0x0000000900027210 */ /* 0x040fe20007f1e0ff */
[----:B------:R-:W-:Y:S02]  /*cbe0*/  UIMAD UR6, UR7, UR8, URZ ;  /* 0x00000008070672a4 */ /* 0x000fe4000f8e023f */
[----:B------:R-:W-:Y:S01]  /*cbf0*/  IMAD.U32 R5, RZ, RZ, UR8 ;  /* 0x00000008ff057e24 */ /* 0x000fe2000f8e00ff */
[----:B------:R-:W-:-:S07]  /*cc00*/  LEA.HI.X.SX32 R3, R0, R6, 0x1, P0 ;  /* 0x0000000600037211 */ /* 0x000fce00000f0eff */
[----:B------:R-:W-:Y:S02]  /*cc10*/  UIMAD UR6, UR10, UR9, UR6 ;  /* 0x000000090a0672a4 */ /* 0x000fe4000f8e0206 */
[----:B------:R-:W-:Y:S01]  /*cc20*/  IMAD.WIDE.U32 R2, R5, UR10, R2 ;  /* 0x0000000a05027c25 */ /* 0x000fe2000f8e0002 */
[----:B------:R-:W-:Y:S01]  /*cc30*/  ULDC.64 UR8, c[0x0][0xc78] ;  /* 0x00031e0000087ab9 */ /* 0x000fe20000000a00 */
[----:B------:R-:W-:Y:S02]  /*cc40*/  ULDC.64 UR10, c[0x0][0x208] ;  /* 0x00008200000a7ab9 */ /* 0x000fe40000000a00 */
[----:B------:R-:W-:Y:S02]  /*cc50*/  IMAD R0, R208, UR8, RZ ;  /* 0x00000008d0007c24 */ /* 0x000fe4000f8e02ff */
[----:B------:R-:W-:Y:S02]  /*cc60*/  VIADD R3, R3, UR6 ;  /* 0x0000000603037c36 */ /* 0x000fe40008000000 */
[----:B------:R-:W-:-:S02]  /*cc70*/  IMAD R5, R207, UR9, R0 ;  /* 0x00000009cf057c24 */ /* 0x000fc4000f8e0200 */
[----:B------:R-:W-:Y:S01]  /*cc80*/  IMAD.WIDE.U32 R2, R207, UR8, R2 ;  /* 0x00000008cf027c25 */ /* 0x000fe2000f8e0002 */
[----:B------:R-:W-:-:S03]  /*cc90*/  ULDC.64 UR8, c[0x0][0xc40] ;  /* 0x0003100000087ab9 */ /* 0x000fc60000000a00 */
[----:B------:R-:W-:Y:S01]  /*cca0*/  IMAD.IADD R3, R3, 0x1, R5 ;  /* 0x0000000103037824 */ /* 0x000fe200078e0205 */
[----:B------:R-:W-:-:S04]  /*ccb0*/  LEA R4, P0, R2, UR8, 0x2 ;  /* 0x0000000802047c11 */ /* 0x000fc8000f8010ff */
[----:B------:R-:W-:Y:S01]  /*ccc0*/  LEA.HI.X R5, R2, UR9, R3, 0x2, P0 ;  /* 0x0000000902057c11 */ /* 0x000fe200080f1403 */
[----:B------:R-:W-:-:S05]  /*ccd0*/  IMAD.MOV.U32 R3, RZ, RZ, -0x800000 ;  /* 0xff800000ff037424 */ /* 0x000fca00078e00ff */
[----:B------:R1:W-:Y:S03]  /*cce0*/  STG.E desc[UR10][R4.64], R3 ;  /* 0x0000000304007986 */ /* 0x0003e6000c10190a */
.L_x_11395:
[----:B------:R-:W-:Y:S05]  /*ccf0*/  BSYNC B1 ;  /* 0x0000000000017941 */ /* 0x000fea0003800000 */
.L_x_11394:
[----:B------:R-:W-:Y:S01]  /*cd00*/  R2UR UR10, R218 ;  /* 0x00000000da0a72ca */ /* 0x000fe200000e0000 */
[----:B------:R-:W-:Y:S01]  /*cd10*/  ULDC.64 UR8, c[0x0][0xba0] ;  /* 0x0002e80000087ab9 */ /* 0x000fe20000000a00 */
[----:B------:R-:W-:Y:S01]  /*cd20*/  R2UR UR11, R209 ;  /* 0x00000000d10b72ca */ /* 0x000fe200000e0000 */
[----:B------:R-:W-:Y:S01]  /*cd30*/  IMAD R0, R6, UR8, RZ ;  /* 0x0000000806007c24 */ /* 0x000fe2000f8e02ff */
[----:B------:R-:W-:Y:S01]  /*cd40*/  BSSY B1, `(.L_x_11396) ;  /* 0x0000032000017945 */ /* 0x000fe20003800000 */
[----:B-1----:R-:W-:-:S04]  /*cd50*/  IMAD.WIDE.U32 R2, R9, UR8, R200 ;  /* 0x0000000809027c25 */ /* 0x002fc8000f8e00c8 */
[----:B------:R-:W-:Y:S01]  /*cd60*/  IMAD R9, R9, UR9, R0 ;  /* 0x0000000909097c24 */ /* 0x000fe2000f8e0200 */
[----:B------:R-:W-:Y:S01]  /*cd70*/  ULDC.64 UR8, c[0x0][0xbe0] ;  /* 0x0002f80000087ab9 */ /* 0x000fe20000000a00 */
[C---:B------:R-:W-:Y:S01]  /*cd80*/  VIADD R0, R202.reuse, 0x20 ;  /* 0x00000020ca007836 */ /* 0x040fe20000000000 */
[----:B------:R-:W-:Y:S02]  /*cd90*/  UIMAD UR6, UR7, UR8, URZ ;  /* 0x00000008070672a4 */ /* 0x000fe4000f8e023f */
[----:B------:R-:W-:Y:S01]  /*cda0*/  IMAD.U32 R5, RZ, RZ, UR8 ;  /* 0x00000008ff057e24 */ /* 0x000fe2000f8e00ff */
[----:B------:R-:W-:Y:S01]  /*cdb0*/  UIMAD UR4, UR10, -0x80, UR4 ;  /* 0xffffff800a0478a4 */ /* 0x000fe2000f8e0204 */
[----:B------:R-:W-:Y:S01]  /*cdc0*/  IADD3 R3, R3, R9, RZ ;  /* 0x0000000903037210 */ /* 0x000fe20007ffe0ff */
[----:B------:R-:W-:Y:S01]  /*cdd0*/  UIMAD UR6, UR11, UR9, UR6 ;  /* 0x000000090b0672a4 */ /* 0x000fe2000f8e0206 */
[C---:B------:R-:W-:Y:S01]  /*cde0*/  VIADD R4, R202.reuse, 0x40 ;  /* 0x00000040ca047836 */ /* 0x040fe20000000000 */
[----:B------:R-:W-:Y:S01]  /*cdf0*/  SHF.R.S32.HI R9, RZ, 0x1f, R202 ;  /* 0x0000001fff097819 */ /* 0x000fe200000114ca */
[----:B------:R-:W-:Y:S01]  /*ce00*/  IMAD.U32 R13, RZ, RZ, UR10 ;  /* 0x0000000aff0d7e24 */ /* 0x000fe2000f8e00ff */
[----:B------:R-:W-:Y:S01]  /*ce10*/  ISETP.GE.AND P2, PT, R202, UR4, PT ;  /* 0x00000004ca007c0c */ /* 0x000fe2000bf46270 */
[----:B------:R-:W-:Y:S01]  /*ce20*/  IMAD.WIDE.U32 R2, R5, UR11, R2 ;  /* 0x0000000b05027c25 */ /* 0x000fe2000f8e0002 */
[----:B------:R-:W-:-:S02]  /*ce30*/  ISETP.GE.AND P1, PT, R0, UR4, PT ;  /* 0x0000000400007c0c */ /* 0x000fc4000bf26270 */
[----:B------:R-:W-:Y:S01]  /*ce40*/  ISETP.GE.AND P0, PT, R4, UR4, PT ;  /* 0x0000000404007c0c */ /* 0x000fe2000bf06270 */
[----:B------:R-:W-:Y:S01]  /*ce50*/  VIADD R3, R3, UR6 ;  /* 0x0000000603037c36 */ /* 0x000fe20008000000 */
[----:B------:R-:W-:Y:S01]  /*ce60*/  ULDC.64 UR6, c[0x0][0xbe8] ;  /* 0x0002fa0000067ab9 */ /* 0x000fe20000000a00 */
[----:B------:R-:W-:Y:S02]  /*ce70*/  IMAD.MOV.U32 R8, RZ, RZ, R202 ;  /* 0x000000ffff087224 */ /* 0x000fe400078e00ca */
        /* <DEDUP_REMOVED lines=15> */
[----:B------:R-:W-:Y:S01]  /*cf70*/  VIADD R0, R200, 0xc0 ;  /* 0x000000c0c8007836 */ /* 0x000fe20000000000 */
[----:B------:R-:W-:Y:S01]  /*cf80*/  MOV R2, R4 ;  /* 0x0000000400027202 */ /* 0x000fe20000000f00 */
[----:B------:R-:W-:Y:S01]  /*cf90*/  IMAD R11, R8, UR9, R11 ;  /* 0x00000009080b7c24 */ /* 0x000fe2000f8e020b */
[----:B------:R-:W-:Y:S01]  /*cfa0*/  ISETP.GE.AND P3, PT, R200, UR6, PT ;  /* 0x00000006c8007c0c */ /* 0x000fe2000bf66270 */
[----:B------:R-:W-:Y:S01]  /*cfb0*/  ULDC.64 UR10, c[0x0][0x208] ;  /* 0x00008200000a7ab9 */ /* 0x000fe20000000a00 */
        /* <DEDUP_REMOVED lines=10> */
.L_x_11397:
[----:B------:R-:W-:Y:S05]  /*d060*/  BSYNC B1 ;  /* 0x0000000000017941 */ /* 0x000fea0003800000 */
.L_x_11396:
[----:B------:R-:W-:Y:S01]  /*d070*/  BSSY B1, `(.L_x_11398) ;  /* 0x000001c000017945 */ /* 0x000fe20003800000 */
[----:B------:R-:W-:-:S03]  /*d080*/  ISETP.GE.AND P2, PT, R6, UR4, PT ;  /* 0x0000000406007c0c */ /* 0x000fc6000bf46270 */
[----:B------:R-:W-:Y:S10]  /*d090*/  @P1 BRA `(.L_x_11399) ;  /* 0x0000000000641947 */ /* 0x000ff40003800000 */
[----:B-1----:R-:W-:Y:S01]  /*d0a0*/  IADD3 R11, P1, R8, 0x20, RZ ;  /* 0x00000020080b7810 */ /* 0x002fe20007f3e0ff */
        /* <DEDUP_REMOVED lines=24> */
.L_x_11399:
[----:B------:R-:W-:Y:S05]  /*d230*/  BSYNC B1 ;  /* 0x0000000000017941 */ /* 0x000fea0003800000 */
.L_x_11398:
[----:B------:R-:W-:Y:S04]  /*d240*/  BSSY B1, `(.L_x_11400) ;  /* 0x000001b000017945 */ /* 0x000fe80003800000 */
[----:B------:R-:W-:Y:S05]  /*d250*/  @P0 BRA `(.L_x_11401) ;  /* 0x0000000000640947 */ /* 0x000fea0003800000 */
[----:B-12---:R-:W-:Y:S01]  /*d260*/  IADD3 R11, P0, R8, 0x40, RZ ;  /* 0x00000040080b7810 */ /* 0x006fe20007f1e0ff */
        /* <DEDUP_REMOVED lines=24> */
.L_x_11401:
[----:B------:R-:W-:Y:S05]  /*d3f0*/  BSYNC B1 ;  /* 0x0000000000017941 */ /* 0x000fea0003800000 */
.L_x_11400:
        /* <DEDUP_REMOVED lines=10> */
[----:B------:R-:W-:Y:S01]  /*d4a0*/  ULDC.64 UR8, c[0x0][0x208] ;  /* 0x0000820000087ab9 */ /* 0x000fe20000000a00 */
        /* <DEDUP_REMOVED lines=15> */
.L_x_11392:
[----:B------:R-:W-:Y:S05]  /*d5a0*/  BSYNC B0 ;  /* 0x0000000000007941 */ /* 0x000fea0003800000 */
.L_x_11383:
[----:B------:R-:W-:Y:S02]  /*d5b0*/  ULDC UR4, c[0x0][0xd14] ;  /* 0x0003450000047ab9 */ /* 0x000fe40000000800 */
[----:B------:R-:W-:-:S13]  /*d5c0*/  ISETP.GE.AND P0, PT, R7, UR4, PT ;  /* 0x0000000407007c0c */ /* 0x000fda000bf06270 */
[----:B------:R-:W-:Y:S05]  /*d5d0*/  @!P0 BRA `(.L_x_11402) ;  /* 0xffffff3800188947 */ /* 0x000fea000383ffff */
[----:B------:R-:W-:Y:S05]  /*d5e0*/  EXIT ;  /* 0x000000000000794d */ /* 0x000fea0003800000 */
.L_x_11346:
        /* <DEDUP_REMOVED lines=62> */
.L_x_11407:
        /* <DEDUP_REMOVED lines=16> */
.L_x_11406:
[----:B------:R-:W-:Y:S05]  /*dad0*/  BSYNC B0 ;  /* 0x0000000000007941 */ /* 0x000fea0003800000 */
.L_x_11405:
        /* <DEDUP_REMOVED lines=25> */
.L_x_11403:
        /* <DEDUP_REMOVED lines=21> */
.L_x_11408:
        /* <DEDUP_REMOVED lines=56> */
.L_x_11404:
[----:B------:R-:W-:Y:S02]  /*e140*/  IMAD.MOV.U32 R17, RZ, RZ, RZ ;  /* 0x000000ffff117224 */ /* 0x000fe400078e00ff */
[----:B------:R-:W-:Y:S02]  /*e150*/  IMAD.U32 R16, RZ, RZ, UR6 ;  /* 0x00000006ff107e24 */ /* 0x000fe4000f8e00ff */
[----:B------:R-:W-:-:S07]  /*e160*/  IMAD.MOV.U32 R18, RZ, RZ, RZ ;  /* 0x000000ffff127224 */ /* 0x000fce00078e00ff */
.L_x_11409:
        /* <DEDUP_REMOVED lines=12> */
[----:B------:R1:W-:Y:S06]  /*e230*/  STL [R1+0x4], R0 ;  /* 0x0000040001007387 */ /* 0x0003ec0000100800 */
[----:B------:R-:W-:Y:S05]  /*e240*/  @P0 BRA `(.L_x_11410) ;  /* 0x0000003c00b40947 */ /* 0x000fea0003800000 */
[----:B-1----:R-:W-:Y:S01]  /*e250*/  IMAD.MOV.U32 R0, RZ, RZ, 0x1 ;  /* 0x00000001ff007424 */ /* 0x002fe200078e00ff */
[----:B------:R1:W-:Y:S01]  /*e260*/  STL [R1], RZ ;  /* 0x000000ff01007387 */ /* 0x0003e20000100800 */
[----:B------:R-:W-:Y:S01]  /*e270*/  ULDC UR51, c[0x0][0xc] ;  /* 0x0000030000337ab9 */ /* 0x000fe20000000800 */
[----:B------:R-:W-:Y:S01]  /*e280*/  ULDC.64 UR48, c[0x0][0x198] ;  /* 0x0000660000307ab9 */ /* 0x000fe20000000a00 */
[----:B------:R-:W-:Y:S01]  /*e290*/  UMOV UR50, URZ ;  /* 0x0000003f00327c82 */ /* 0x000fe20008000000 */
[----:B------:R1:W-:Y:S04]  /*e2a0*/  STL [R1+0x4], R0 ;  /* 0x0000040001007387 */ /* 0x0003e80000100800 */
.L_x_11476:
        /* <DEDUP_REMOVED lines=47> */
[----:B-1----:R-:W-:Y:S01]  /*e5a0*/  IMAD.U32 R6, RZ, RZ, UR4 ;  /* 0x00000004ff067e24 */ /* 0x002fe2000f8e00ff */
[----:B------:R-:W-:Y:S06]  /*e5b0*/  @P1 BRA `(.L_x_11411) ;  /* 0x0000000000141947 */ /* 0x000fec0003800000 */
[----:B------:R-:W-:Y:S05]  /*e5c0*/  @!P2 BRA `(.L_x_11411) ;  /* 0x000000000010a947 */ /* 0x000fea0003800000 */
[----:B------:R-:W-:Y:S02]  /*e5d0*/  ULDC.64 UR4, c[0x0][0x208] ;  /* 0x0000820000047ab9 */ /* 0x000fe40000000a00 */
[----:B-----5:R-:W2:Y:S04]  /*e5e0*/  LDG.E R8, desc[UR4][R2.64] ;  /* 0x0000000402087981 */ /* 0x020ea8000c1e1900 */
[----:B------:R-:W2:Y:S02]  /*e5f0*/  LDG.E R7, desc[UR4][R2.64+0x4] ;  /* 0x0000040402077981 */ /* 0x000ea4000c1e1900 */
[----:B--2---:R-:W-:-:S07]  /*e600*/  IMAD.IADD R8, R7, 0x1, -R8 ;  /* 0x0000000107087824 */ /* 0x004fce00078e0a08 */
.L_x_11411:
        /* <DEDUP_REMOVED lines=14> */
.L_x_11412:
[----:B------:R-:W-:Y:S05]  /*e6f0*/  @!P0 BRA `(.L_x_11413) ;  /* 0x0000000000108947 */ /* 0x000fea0003800000 */
[----:B------:R-:W-:Y:S02]  /*e700*/  ULDC.64 UR4, c[0x0][0x208] ;  /* 0x0000820000047ab9 */ /* 0x000fe40000000a00 */
[----:B------:R-:W2:Y:S04]  /*e710*/  LDG.E R3, desc[UR4][R4.64] ;  /* 0x0000000404037981 */ /* 0x000ea8000c1e1900 */
[----:B------:R-:W2:Y:S02]  /*e720*/  LDG.E R6, desc[UR4][R4.64+0x4] ;  /* 0x0000040404067981 */ /* 0x000ea4000c1e1900 */
[----:B--2---:R-:W-:-:S07]  /*e730*/  IMAD.IADD R6, R6, 0x1, -R3 ;  /* 0x0000000106067824 */ /* 0x004fce00078e0a03 */
.L_x_11413:
[----:B--2--5:R-:W-:Y:S01]  /*e740*/  IMAD.IADD R3, R6, 0x1, -R0 ;  /* 0x0000000106037824 */ /* 0x024fe200078e0a00 */
[----:B------:R-:W-:Y:S01]  /*e750*/  LEA R0, R17, 0xdf, 0x7 ;  /* 0x000000df11007811 */ /* 0x000fe200078e38ff */
[----:B------:R-:W-:Y:S03]  /*e760*/  BSSY B6, `(.L_x_11414) ;  /* 0x00002d7000067945 */ /* 0x000fe60003800000 */
[C---:B------:R-:W-:Y:S02]  /*e770*/  IADD3 R0, R3.reuse, R0, -R8 ;  /* 0x0000000003007210 */ /* 0x040fe40007ffe808 */
[----:B------:R-:W-:-:S03]  /*e780*/  IADD3 R3, R3, 0x5f, RZ ;  /* 0x0000005f03037810 */ /* 0x000fc60007ffe0ff */
[----:B-1----:R-:W-:-:S04]  /*e790*/  IMAD.HI R2, R0, 0x2aaaaaab, RZ ;  /* 0x2aaaaaab00027827 */ /* 0x002fc800078e02ff */
[----:B------:R-:W-:-:S05]  /*e7a0*/  IMAD.HI R3, R3, 0x2aaaaaab, RZ ;  /* 0x2aaaaaab03037827 */ /* 0x000fca00078e02ff */
[----:B------:R-:W-:-:S04]  /*e7b0*/  SHF.R.U32.HI R0, RZ, 0x1f, R3 ;  /* 0x0000001fff007819 */ /* 0x000fc80000011603 */
[----:B------:R-:W-:Y:S02]  /*e7c0*/  LEA.HI.SX32 R0, R3, R0, 0x1c ;  /* 0x0000000003007211 */ /* 0x000fe400078fe2ff */
[----:B------:R-:W-:-:S04]  /*e7d0*/  SHF.R.U32.HI R3, RZ, 0x1f, R2 ;  /* 0x0000001fff037819 */ /* 0x000fc80000011602 */
        /* <DEDUP_REMOVED lines=23> */
.L_x_11415:
        /* <DEDUP_REMOVED lines=23> */
.L_x_11417:
        /* <DEDUP_REMOVED lines=10> */
[----:B------:R-:W-:Y:S02]  /*eb60*/  IMAD.U32 R5, RZ, RZ, UR7 ;  /* 0x00000007ff057e24 */ /* 0x000fe4000f8e00ff */
[----:B------:R-:W-:Y:S02]  /*eb70*/  IMAD.U32 R6, RZ, RZ, UR8 ;  /* 0x00000008ff067e24 */ /* 0x000fe4000f8e00ff */
[----:B------:R-:W-:-:S02]  /*eb80*/  IMAD.U32 R7, RZ, RZ, UR9 ;  /* 0x00000009ff077e24 */ /* 0x000fc4000f8e00ff */
[----:B------:R-:W-:Y:S02]  /*eb90*/  IMAD.U32 R10, RZ, RZ, UR4 ;  /* 0x00000004ff0a7e24 */ /* 0x000fe4000f8e00ff */
[----:B------:R-:W-:Y:S02]  /*eba0*/  IMAD.U32 R11, RZ, RZ, UR5 ;  /* 0x00000005ff0b7e24 */ /* 0x000fe4000f8e00ff */
[----:B------:R-:W-:Y:S02]  /*ebb0*/  IMAD.MOV.U32 R8, RZ, RZ, 0x70 ;  /* 0x00000070ff087424 */ /* 0x000fe400078e00ff */
[----:B------:R-:W-:Y:S02]  /*ebc0*/  IMAD.MOV.U32 R12, RZ, RZ, 0x1 ;  /* 0x00000001ff0c7424 */ /* 0x000fe400078e00ff */
[----:B01----:R-:W-:-:S07]  /*ebd0*/  IMAD.MOV.U32 R13, RZ, RZ, RZ ;  /* 0x000000ffff0d7224 */ /* 0x003fce00078e00ff */
[----:B------:R-:W-:-:S07]  /*ebe0*/  LEPC R20, `(.L_x_11419) ;  /* 0x000000001014794e */ /* 0x000fce0000000000 */
[----:B--2---:R-:W-:Y:S05]  /*ebf0*/  CALL.ABS.NOINC R2 ;  /* 0x0000000002007343 */ /* 0x004fea0003c00000 */
.L_x_11419:
        /* <DEDUP_REMOVED lines=16> */
.L_x_11418:
        /* <DEDUP_REMOVED lines=32> */
.L_x_11420:
        /* <DEDUP_REMOVED lines=19> */
.L_x_11492:
[----:B------:R-:W-:Y:S01]  /*f030*/  UMOV UR4, 0xffffffff ;  /* 0xffffffff00047882 */ /* 0x000fe20000000000 */
[----:B------:R-:W-:Y:S02]  /*f040*/  SHF.R.S32.HI R5, RZ, 0x1f, R0 ;  /* 0x0000001fff057819 */ /* 0x000fe40000011400 */
[----:B------:R-:W-:Y:S05]  /*f050*/  BRA.DIV UR4, `(.L_x_11422) ;  /* 0x0000003a04087947 */ /* 0x000fea000b800000 */
[----:B------:R-:W-:-:S13]  /*f060*/  ELECT P6, URZ, PT ;  /* 0x00000000003f782f */ /* 0x000fda00038c0000 */
.L_x_11495:
        /* <DEDUP_REMOVED lines=22> */
.L_x_11424:
        /* <DEDUP_REMOVED lines=9> */
.L_x_11496:
        /* <DEDUP_REMOVED lines=11> */
.L_x_11426:
        /* <DEDUP_REMOVED lines=22> */
.L_x_11423:
        /* <DEDUP_REMOVED lines=55> */
.L_x_11428:
[----:B------:R-:W-:Y:S05]  /*f7e0*/  BSYNC B0 ;  /* 0x0000000000007941 */ /* 0x000fea0003800000 */
.L_x_11427:
        /* <DEDUP_REMOVED lines=8> */
.L_x_11497:
        /* <DEDUP_REMOVED lines=13> */
.L_x_11498:
        /* <DEDUP_REMOVED lines=11> */
.L_x_11433:
        /* <DEDUP_REMOVED lines=37> */
.L_x_11431:
[----:B------:R-:W-:Y:S05]  /*fc40*/  BSYNC B0 ;  /* 0x0000000000007941 */ /* 0x000fea0003800000 */
.L_x_11430:
        /* <DEDUP_REMOVED lines=44> */
.L_x_11440:
[----:B-1----:R-:W1:Y:S01]  /*ff10*/  S2R R3, SR_CgaCtaId ;  /* 0x0000000000037919 */ /* 0x002e620000008800 */
[----:B------:R-:W-:-:S04]  /*ff20*/  MOV R2, 0x400 ;  /* 0x0000040000027802 */ /* 0x000fc80000000f00 */
[----:B-1----:R-:W-:Y:S02]  /*ff30*/  LEA R2, R3, R2, 0x18 ;  /* 0x0000000203027211 */ /* 0x002fe400078ec0ff */
[----:B------:R-:W-:-:S03]  /*ff40*/  SHF.L.U32 R3, R12, 0x1f, RZ ;  /* 0x0000001f0c037819 */ /* 0x000fc600000006ff */
[----:B------:R-:W-:-:S04]  /*ff50*/  IMAD R2, R13, 0x8, R2 ;  /* 0x000000080d027824 */ /* 0x000fc800078e0202 */
[----:B------:R-:W1:Y:S02]  /*ff60*/  SYNCS.PHASECHK.TRANS64.TRYWAIT P0, [R2+URZ+0x32440], R3 ;  /* 0x03244003020075a7 */ /* 0x000e64000800017f */
[----:B-1----:R-:W-:Y:S05]  /*ff70*/  @!P0 BRA `(.L_x_11441) ;  /* 0x0000002800a88947 */ /* 0x002fea0003800000 */
.L_x_11499:
        /* <DEDUP_REMOVED lines=11> */
.L_x_11442:
        /* <DEDUP_REMOVED lines=22> */
.L_x_11500:
        /* <DEDUP_REMOVED lines=8> */
.L_x_11444:
        /* <DEDUP_REMOVED lines=34> */
.L_x_11439:
[----:B------:R-:W-:Y:S05]  /*10430*/  BSYNC B2 ;  /* 0x0000000000027941 */ /* 0x000fea0003800000 */
.L_x_11438:
[----:B------:R-:W2:Y:S02]  /*10440*/  LDL.LU R2, [R1+0x14] ;  /* 0x0000140001027983 */ /* 0x000ea40000300800 */
[----:B--2---:R-:W-:-:S07]  /*10450*/  VIADD R8, R2, 0xfffffffd ;  /* 0xfffffffd02087836 */ /* 0x004fce0000000000 */
.L_x_11437:
[----:B------:R-:W-:Y:S05]  /*10460*/  BSYNC B1 ;  /* 0x0000000000017941 */ /* 0x000fea0003800000 */
.L_x_11436:
[----:B------:R-:W-:-:S13]  /*10470*/  ISETP.NE.AND P0, PT, R10, RZ, PT ;  /* 0x000000ff0a00720c */ /* 0x000fda0003f05270 */
[----:B------:R-:W-:Y:S05]  /*10480*/  @!P0 BRA `(.L_x_11435) ;  /* 0x0000000c009c8947 */ /* 0x000fea0003800000 */
.L_x_11459:
        /* <DEDUP_REMOVED lines=14> */
[----:B------:R-:W1:Y:S01]  /*10570*/  LDC R9, c[0x0][0x41c] ;  /* 0x00010700ff097b82 */ /* 0x000e620000000800 */
[----:B0-----:R-:W-:Y:S01]  /*10580*/  IMAD.MOV.U32 R12, RZ, RZ, R8 ;  /* 0x000000ffff0c7224 */ /* 0x001fe200078e0008 */
[----:B------:R-:W-:Y:S01]  /*10590*/  ULDC.64 UR4, c[0x0][0x208] ;  /* 0x0000820000047ab9 */ /* 0x000fe20000000a00 */
        /* <DEDUP_REMOVED lines=15> */
.L_x_11447:
[----:B-1----:R-:W1:Y:S01]  /*10690*/  S2R R6, SR_CgaCtaId ;  /* 0x0000000000067919 */ /* 0x002e620000008800 */
[----:B------:R-:W-:Y:S02]  /*106a0*/  MOV R2, 0x400 ;  /* 0x0000040000027802 */ /* 0x000fe40000000f00 */
[----:B------:R-:W-:Y:S02]  /*106b0*/  SHF.L.U32 R7, R11, 0x1f, RZ ;  /* 0x0000001f0b077819 */ /* 0x000fe400000006ff */
[----:B-1----:R-:W-:-:S05]  /*106c0*/  LEA R2, R6, R2, 0x18 ;  /* 0x0000000206027211 */ /* 0x002fca00078ec0ff */
[----:B------:R-:W-:-:S04]  /*106d0*/  IMAD R2, R10, 0x8, R2 ;  /* 0x000000080a027824 */ /* 0x000fc800078e0202 */
[----:B------:R-:W1:Y:S02]  /*106e0*/  SYNCS.PHASECHK.TRANS64.TRYWAIT P0, [R2+URZ+0x32440], R7 ;  /* 0x03244007020075a7 */ /* 0x000e64000800017f */
[----:B-1----:R-:W-:Y:S05]  /*106f0*/  @!P0 BRA `(.L_x_11448) ;  /* 0x0000002000f08947 */ /* 0x002fea0003800000 */
.L_x_11501:
[----:B------:R-:W2:Y:S02]  /*10700*/  S2R R6, SR_TID.X ;  /* 0x0000000000067919 */ /* 0x000ea40000002100 */
[----:B--2---:R-:W-:-:S04]  /*10710*/  LOP3.LUT R6, R6, 0x7f, RZ, 0xc0, !PT ;  /* 0x0000007f06067812 */ /* 0x004fc800078ec0ff */
[----:B------:R-:W-:-:S13]  /*10720*/  ISETP.NE.AND P0, PT, R6, RZ, PT ;  /* 0x000000ff0600720c */ /* 0x000fda0003f05270 */
[----:B------:R-:W-:Y:S05]  /*10730*/  @P0 BRA `(.L_x_11449) ;  /* 0x00000000001c0947 */ /* 0x000fea0003800000 */
[----:B------:R-:W2:Y:S01]  /*10740*/  S2R R6, SR_TID.X ;  /* 0x0000000000067919 */ /* 0x000ea20000002100 */
[----:B0-----:R-:W-:-:S04]  /*10750*/  IMAD.MOV.U32 R13, RZ, RZ, 0x3000 ;  /* 0x00003000ff0d7424 */ /* 0x001fc800078e00ff */
[----:B------:R3:W-:Y:S01]  /*10760*/  SYNCS.ARRIVE.TRANS64 RZ, [R2+URZ+0x32430], R13 ;  /* 0x0324300d02ff79a7 */ /* 0x0007e2000800003f */
[----:B--2---:R-:W-:-:S04]  /*10770*/  LOP3.LUT R6, R6, 0x1f, RZ, 0xc0, !PT ;  /* 0x0000001f06067812 */ /* 0x004fc800078ec0ff */
[----:B------:R-:W-:-:S13]  /*10780*/  ISETP.NE.AND P1, PT, R6, RZ, PT ;  /* 0x000000ff0600720c */ /* 0x000fda0003f25270 */
[----:B---3--:R-:W-:Y:S05]  /*10790*/  @!P1 BRA `(.L_x_11449) ;  /* 0x0000000000049947 */ /* 0x008fea0003800000 */
[----:B------:R-:W-:Y:S01]  /*107a0*/  BPT.TRAP 0x1 ;  /* 0x000000040000795c */ /* 0x000fe20000300000 */
.L_x_11449:
        /* <DEDUP_REMOVED lines=21> */
.L_x_11502:
        /* <DEDUP_REMOVED lines=8> */
.L_x_11451:
        /* <DEDUP_REMOVED lines=33> */
.L_x_11446:
[----:B------:R-:W-:Y:S05]  /*10b90*/  BSYNC B1 ;  /* 0x0000000000017941 */ /* 0x000fea0003800000 */
.L_x_11445:
        /* <DEDUP_REMOVED lines=29> */
[----:B------:R1:W5:Y:S01]  /*10d70*/  LDG.E R9, desc[UR4][R6.64] ;  /* 0x0000000406097981 */ /* 0x000362000c1e1900 */
[----:B------:R-:W-:-:S07]  /*10d80*/  IMAD R10, R11, R2, R10 ;  /* 0x000000020b0a7224 */ /* 0x000fce00078e020a */
.L_x_11454:
[----:B------:R-:W2:Y:S01]  /*10d90*/  S2R R3, SR_CgaCtaId ;  /* 0x0000000000037919 */ /* 0x000ea20000008800 */
[----:B------:R-:W-:-:S04]  /*10da0*/  MOV R2, 0x400 ;  /* 0x0000040000027802 */ /* 0x000fc80000000f00 */
[----:B--2---:R-:W-:Y:S02]  /*10db0*/  LEA R2, R3, R2, 0x18 ;  /* 0x0000000203027211 */ /* 0x004fe400078ec0ff */
[----:B------:R-:W-:-:S03]  /*10dc0*/  SHF.L.U32 R3, R12, 0x1f, RZ ;  /* 0x0000001f0c037819 */ /* 0x000fc600000006ff */
[----:B------:R-:W-:-:S04]  /*10dd0*/  IMAD R2, R13, 0x8, R2 ;  /* 0x000000080d027824 */ /* 0x000fc800078e0202 */
[----:B------:R-:W2:Y:S02]  /*10de0*/  SYNCS.PHASECHK.TRANS64.TRYWAIT P0, [R2+URZ+0x32440], R3 ;  /* 0x03244003020075a7 */ /* 0x000ea4000800017f */
[----:B--2---:R-:W-:Y:S05]  /*10df0*/  @!P0 BRA `(.L_x_11455) ;  /* 0x0000001c00588947 */ /* 0x004fea0003800000 */
.L_x_11503:
[----:B-1----:R-:W1:Y:S02]  /*10e00*/  S2R R6, SR_TID.X ;  /* 0x0000000000067919 */ /* 0x002e640000002100 */
[----:B-1----:R-:W-:-:S04]  /*10e10*/  LOP3.LUT R6, R6, 0x7f, RZ, 0xc0, !PT ;  /* 0x0000007f06067812 */ /* 0x002fc800078ec0ff */
[----:B------:R-:W-:-:S13]  /*10e20*/  ISETP.NE.AND P0, PT, R6, RZ, PT ;  /* 0x000000ff0600720c */ /* 0x000fda0003f05270 */
[----:B------:R-:W-:Y:S05]  /*10e30*/  @P0 BRA `(.L_x_11456) ;  /* 0x00000000001c0947 */ /* 0x000fea0003800000 */
[----:B------:R-:W1:Y:S01]  /*10e40*/  S2R R6, SR_TID.X ;  /* 0x0000000000067919 */ /* 0x000e620000002100 */
[----:B------:R-:W-:-:S04]  /*10e50*/  MOV R7, 0x3000 ;  /* 0x0000300000077802 */ /* 0x000fc80000000f00 */
[----:B------:R3:W-:Y:S01]  /*10e60*/  SYNCS.ARRIVE.TRANS64 RZ, [R2+URZ+0x32430], R7 ;  /* 0x0324300702ff79a7 */ /* 0x0007e2000800003f */
[----:B-1----:R-:W-:-:S04]  /*10e70*/  LOP3.LUT R6, R6, 0x1f, RZ, 0xc0, !PT ;  /* 0x0000001f06067812 */ /* 0x002fc800078ec0ff */
[----:B------:R-:W-:-:S13]  /*10e80*/  ISETP.NE.AND P1, PT, R6, RZ, PT ;  /* 0x000000ff0600720c */ /* 0x000fda0003f25270 */
[----:B---3--:R-:W-:Y:S05]  /*10e90*/  @!P1 BRA `(.L_x_11456) ;  /* 0x0000000000049947 */ /* 0x008fea0003800000 */
[----:B------:R-:W-:Y:S01]  /*10ea0*/  BPT.TRAP 0x1 ;  /* 0x000000040000795c */ /* 0x000fe20000300000 */
.L_x_11456:
        /* <DEDUP_REMOVED lines=22> */
.L_x_11504:
        /* <DEDUP_REMOVED lines=8> */
.L_x_11458:
        /* <DEDUP_REMOVED lines=34> */
.L_x_11453:
[----:B------:R-:W-:Y:S05]  /*112b0*/  BSYNC B1 ;  /* 0x0000000000017941 */ /* 0x000fea0003800000 */
.L_x_11452:
[C---:B------:R-:W-:Y:S01]  /*112c0*/  ISETP.GT.AND P0, PT, R8.reuse, 0x1, PT ;  /* 0x000000010800780c */ /* 0x040fe20003f04270 */
[----:B------:R-:W-:-:S04]  /*112d0*/  VIADD R2, R8, 0xfffffffe ;  /* 0xfffffffe08027836 */ /* 0x000fc80000000000 */
[----:B------:R-:W-:-:S08]  /*112e0*/  IMAD.MOV.U32 R8, RZ, RZ, R2 ;  /* 0x000000ffff087224 */ /* 0x000fd000078e0002 */
[----:B------:R-:W-:Y:S05]  /*112f0*/  @P0 BRA `(.L_x_11459) ;  /* 0xfffffff000640947 */ /* 0x000fea000383ffff */
.L_x_11435:
[----:B------:R-:W-:Y:S05]  /*11300*/  BSYNC B0 ;  /* 0x0000000000007941 */ /* 0x000fea0003800000 */
.L_x_11434:
        /* <DEDUP_REMOVED lines=14> */
[----:B------:R-:W2:Y:S01]  /*113f0*/  FLO.U32 R4, UR4 ;  /* 0x0000000400047d00 */ /* 0x000ea200080e0000 */
[----:B------:R-:W-:-:S07]  /*11400*/  ULDC.64 UR6, c[0x0][0x208] ;  /* 0x0000820000067ab9 */ /* 0x000fce0000000a00 */
        /* <DEDUP_REMOVED lines=8> */
.L_x_11461:
[----:B------:R-:W-:Y:S05]  /*11490*/  BSYNC B0 ;  /* 0x0000000000007941 */ /* 0x000fea0003800000 */
.L_x_11460:
[----:B-1----:R-:W2:Y:S02]  /*114a0*/  LDL.LU R2, [R1+0x4] ;  /* 0x0000040001027983 */ /* 0x002ea40000300800 */
[----:B--2---:R-:W-:-:S05]  /*114b0*/  LOP3.LUT R2, R2, R0, RZ, 0x3c, !PT ;  /* 0x0000000002027212 */ /* 0x004fca00078e3cff */
[----:B------:R1:W-:Y:S02]  /*114c0*/  STL [R1+0x4], R2 ;  /* 0x0000040201007387 */ /* 0x0003e40000100800 */
.L_x_11416:
[----:B------:R-:W-:Y:S05]  /*114d0*/  BSYNC B6 ;  /* 0x0000000000067941 */ /* 0x000fea0003800000 */
.L_x_11414:
[----:B------:R-:W-:-:S03]  /*114e0*/  UMOV UR4, 0xffffffff ;  /* 0xffffffff00047882 */ /* 0x000fc60000000000 */
[----:B------:R-:W-:Y:S05]  /*114f0*/  BRA.DIV UR4, `(.L_x_11462) ;  /* 0x0000001604c07947 */ /* 0x000fea000b800000 */
[----:B------:R2:W3:Y:S04]  /*11500*/  SHFL.IDX PT, R4, R16, RZ, 0x1f ;  /* 0x00001fff10047589 */ /* 0x0004e800000e0000 */
[----:B------:R2:W4:Y:S02]  /*11510*/  SHFL.IDX PT, R7, R16, 0x1, 0x1f ;  /* 0x00201f0010077f89 */ /* 0x00052400000e0000 */
.L_x_11508:
        /* <DEDUP_REMOVED lines=10> */
[----:B-1----:R-:W0:Y:S01]  /*115c0*/  LDC.64 R2, c[0x0][0xd58] ;  /* 0x00035600ff027b82 */ /* 0x002e220000000a00 */
[----:B------:R-:W-:Y:S01]  /*115d0*/  ULDC.64 UR4, c[0x0][0x208] ;  /* 0x0000820000047ab9 */ /* 0x000fe20000000a00 */
[----:B0-----:R-:W-:-:S05]  /*115e0*/  IMAD.WIDE R2, R5, 0x4, R2 ;  /* 0x0000000405027825 */ /* 0x001fca00078e0202 */
[----:B------:R0:W5:Y:S02]  /*115f0*/  LDG.E R17, desc[UR4][R2.64] ;  /* 0x0000000402117981 */ /* 0x000164000c1e1900 */
.L_x_11464:
[----:B------:R-:W-:Y:S05]  /*11600*/  BSYNC B0 ;  /* 0x0000000000007941 */ /* 0x000fea0003800000 */
.L_x_11463:
        /* <DEDUP_REMOVED lines=23> */
.L_x_11516:
[----:B------:R-:W-:Y:S02]  /*11780*/  ULDC UR4, c[0x0][0xd10] ;  /* 0x0003440000047ab9 */ /* 0x000fe40000000800 */
[----:B------:R-:W-:-:S04]  /*11790*/  IMAD.U32 R5, RZ, RZ, UR4 ;  /* 0x00000004ff057e24 */ /* 0x000fc8000f8e00ff */
[----:B-1----:R-:W-:-:S04]  /*117a0*/  IMAD R14, R14, R5, RZ ;  /* 0x000000050e0e7224 */ /* 0x002fc800078e02ff */
[----:B----4-:R-:W-:-:S05]  /*117b0*/  IMAD.IADD R7, R7, 0x1, R14 ;  /* 0x0000000107077824 */ /* 0x010fca00078e020e */
[----:B---3--:R-:W-:-:S13]  /*117c0*/  ISETP.GT.AND P0, PT, R7, R4, PT ;  /* 0x000000040700720c */ /* 0x008fda0003f04270 */
[----:B------:R-:W-:Y:S05]  /*117d0*/  @P0 BRA `(.L_x_11466) ;  /* 0x0000000000b80947 */ /* 0x000fea0003800000 */
[----:B------:R-:W1:Y:S02]  /*117e0*/  LDC R0, c[0x0][0xd14] ;  /* 0x00034500ff007b82 */ /* 0x000e640000000800 */
.L_x_11471:
        /* <DEDUP_REMOVED lines=15> */
.L_x_11469:
[----:B------:R-:W-:Y:S05]  /*118e0*/  BSYNC B0 ;  /* 0x0000000000007941 */ /* 0x000fea0003800000 */
.L_x_11468:
        /* <DEDUP_REMOVED lines=23> */
.L_x_11524:
[----:B------:R-:W-:Y:S02]  /*11a60*/  ULDC UR4, c[0x0][0xd10] ;  /* 0x0003440000047ab9 */ /* 0x000fe40000000800 */
[----:B------:R-:W-:-:S04]  /*11a70*/  IMAD.U32 R5, RZ, RZ, UR4 ;  /* 0x00000004ff057e24 */ /* 0x000fc8000f8e00ff */
[----:B-1----:R-:W-:-:S05]  /*11a80*/  IMAD R14, R14, R5, RZ ;  /* 0x000000050e0e7224 */ /* 0x002fca00078e02ff */
[----:B------:R-:W-:-:S04]  /*11a90*/  IADD3 R7, R14, R7, RZ ;  /* 0x000000070e077210 */ /* 0x000fc80007ffe0ff */
[----:B------:R-:W-:-:S13]  /*11aa0*/  ISETP.GT.AND P0, PT, R7, R4, PT ;  /* 0x000000040700720c */ /* 0x000fda0003f04270 */
[----:B------:R-:W-:Y:S05]  /*11ab0*/  @!P0 BRA `(.L_x_11471) ;  /* 0xfffffffc004c8947 */ /* 0x000fea000383ffff */
.L_x_11466:
        /* <DEDUP_REMOVED lines=8> */
.L_x_11528:
[----:B------:R-:W-:Y:S01]  /*11b40*/  ISETP.NE.AND P0, PT, R3, RZ, PT ;  /* 0x000000ff0300720c */ /* 0x000fe20003f05270 */
[----:B------:R-:W-:-:S12]  /*11b50*/  IMAD.MOV.U32 R7, RZ, RZ, RZ ;  /* 0x000000ffff077224 */ /* 0x000fd800078e00ff */
[----:B------:R-:W-:Y:S05]  /*11b60*/  @!P0 BRA `(.L_x_11473) ;  /* 0x0000000000108947 */ /* 0x000fea0003800000 */
[----:B------:R-:W-:Y:S01]  /*11b70*/  UMOV UR4, 0xffffffff ;  /* 0xffffffff00047882 */ /* 0x000fe20000000000 */
[----:B------:R-:W-:Y:S02]  /*11b80*/  VIADD R12, R6, 0xffffffff ;  /* 0xffffffff060c7836 */ /* 0x000fe40000000000 */
[----:B------:R-:W-:Y:S05]  /*11b90*/  BRA.DIV UR4, `(.L_x_11474) ;  /* 0x0000001a044c7947 */ /* 0x000fea000b800000 */
[----:B------:R3:W4:Y:S02]  /*11ba0*/  SHFL.IDX PT, R7, R2, R12, 0x1f ;  /* 0x00001f0c02077589 */ /* 0x00072400000e0000 */
.L_x_11473:
[----:B0--3--:R-:W0:Y:S01]  /*11bb0*/  LDC.64 R2, c[0x0][0xd68] ;  /* 0x00035a00ff027b82 */ /* 0x009e220000000a00 */
[----:B------:R-:W-:Y:S01]  /*11bc0*/  IMAD.IADD R19, R6, 0x1, R19 ;  /* 0x0000000106137824 */ /* 0x000fe200078e0213 */
[----:B------:R-:W-:-:S03]  /*11bd0*/  ULDC.64 UR4, c[0x0][0x208] ;  /* 0x0000820000047ab9 */ /* 0x000fc60000000a00 */
[----:B0-----:R-:W-:-:S05]  /*11be0*/  IMAD.WIDE R2, R19, 0x4, R2 ;  /* 0x0000000413027825 */ /* 0x001fca00078e0202 */
[----:B------:R0:W1:Y:S01]  /*11bf0*/  LDG.E R8, desc[UR4][R2.64] ;  /* 0x0000000402087981 */ /* 0x000062000c1e1900 */
[----:B----4-:R-:W-:Y:S02]  /*11c00*/  IMAD R16, R7, R5, R16 ;  /* 0x0000000507107224 */ /* 0x010fe400078e0210 */
[----:B0-----:R-:W-:Y:S02]  /*11c10*/  IMAD.MOV.U32 R2, RZ, RZ, RZ ;  /* 0x000000ffff027224 */ /* 0x001fe400078e00ff */
[----:B-12---:R-:W-:-:S05]  /*11c20*/  IMAD R6, R17, R8, RZ ;  /* 0x0000000811067224 */ /* 0x006fca00078e02ff */
        /* <DEDUP_REMOVED lines=60> */
.L_x_11467:
[----:B------:R-:W-:Y:S01]  /*11ff0*/  UMOV UR4, URZ ;  /* 0x0000003f00047c82 */ /* 0x000fe20008000000 */
[----:B------:R-:W-:Y:S01]  /*12000*/  UMOV UR5, URZ ;  /* 0x0000003f00057c82 */ /* 0x000fe20008000000 */
[----:B------:R-:W-:Y:S01]  /*12010*/  ULDC UR6, c[0x0][0xd14] ;  /* 0x0003450000067ab9 */ /* 0x000fe20000000800 */
[----:B--2---:R-:W-:Y:S02]  /*12020*/  IMAD.MOV.U32 R16, RZ, RZ, R4 ;  /* 0x000000ffff107224 */ /* 0x004fe400078e0004 */
[----:B------:R-:W-:Y:S02]  /*12030*/  IMAD.U32 R17, RZ, RZ, UR4 ;  /* 0x00000004ff117e24 */ /* 0x000fe4000f8e00ff */
[----:B------:R-:W-:Y:S02]  /*12040*/  IMAD.U32 R18, RZ, RZ, UR5 ;  /* 0x00000005ff127e24 */ /* 0x000fe4000f8e00ff */
[----:B------:R-:W-:-:S07]  /*12050*/  IMAD.U32 R19, RZ, RZ, UR6 ;  /* 0x00000006ff137e24 */ /* 0x000fce000f8e00ff */
.L_x_11475:
        /* <DEDUP_REMOVED lines=12> */
.L_x_11410:
        /* <DEDUP_REMOVED lines=11> */
.L_x_11531:
[----:B------:R-:W-:-:S03]  /*121d0*/  UMOV UR4, 0xffffffff ;  /* 0xffffffff00047882 */ /* 0x000fc60000000000 */
[----:B------:R-:W-:Y:S05]  /*121e0*/  BRA.DIV UR4, `(.L_x_11478) ;  /* 0x0000001204f47947 */ /* 0x000fea000b800000 */
[----:B--2---:R-:W2:Y:S02]  /*121f0*/  S2R R2, SR_TID.X ;  /* 0x0000000000027919 */ /* 0x004ea40000002100 */
[----:B--2---:R-:W-:-:S04]  /*12200*/  SHF.R.U32.HI R2, RZ, 0x5, R2 ;  /* 0x00000005ff027819 */ /* 0x004fc80000011602 */
[----:B------:R-:W-:-:S05]  /*12210*/  LOP3.LUT R2, R2, 0x3, RZ, 0xc0, !PT ;  /* 0x0000000302027812 */ /* 0x000fca00078ec0ff */
[----:B------:R2:W3:Y:S02]  /*12220*/  SHFL.IDX PT, R14, R2, RZ, 0x1f ;  /* 0x00001fff020e7589 */ /* 0x0004e400000e0000 */
.L_x_11534:
[----:B---3--:R-:W-:Y:S01]  /*12230*/  ISETP.NE.AND P0, PT, R14, RZ, PT ;  /* 0x000000ff0e00720c */ /* 0x008fe20003f05270 */
[----:B------:R-:W-:-:S12]  /*12240*/  BSSY B0, `(.L_x_11479) ;  /* 0x0000029000007945 */ /* 0x000fd80003800000 */
[----:B------:R-:W-:Y:S05]  /*12250*/  @P0 BRA `(.L_x_11480) ;  /* 0x00000000009c0947 */ /* 0x000fea0003800000 */
[----:B------:R-:W-:-:S03]  /*12260*/  UMOV UR4, 0xffffffff ;  /* 0xffffffff00047882 */ /* 0x000fc60000000000 */
[----:B------:R-:W-:Y:S05]  /*12270*/  BRA.DIV UR4, `(.L_x_11481) ;  /* 0x0000001604047947 */ /* 0x000fea000b800000 */
[----:B------:R-:W-:-:S13]  /*12280*/  ELECT P6, URZ, PT ;  /* 0x00000000003f782f */ /* 0x000fda00038c0000 */
.L_x_11537:
        /* <DEDUP_REMOVED lines=8> */
.L_x_11482:
        /* <DEDUP_REMOVED lines=14> */
.L_x_11538:
[----:B------:R-:W2:Y:S02]  /*123f0*/  SYNCS.PHASECHK.TRANS64.TRYWAIT P0, [R7+URZ], R2 ;  /* 0x00000002070075a7 */ /* 0x000ea4000800017f */
[----:B--2---:R-:W-:Y:S05]  /*12400*/  @!P0 BRA `(.L_x_11484) ;  /* 0x0000001000d48947 */ /* 0x004fea0003800000 */
.L_x_11539:
[----:B------:R-:W-:Y:S05]  /*12410*/  @!P2 BRA `(.L_x_11485) ;  /* 0x000000000004a947 */ /* 0x000fea0003800000 */
[----:B------:R-:W-:Y:S01]  /*12420*/  BPT.TRAP 0x1 ;  /* 0x000000040000795c */ /* 0x000fe20000300000 */
.L_x_11485:
[----:B------:R-:W3:Y:S01]  /*12430*/  LDL.LU R4, [R1] ;  /* 0x0000000001047983 */ /* 0x000ee20000300800 */
[----:B------:R-:W-:-:S04]  /*12440*/  VIADD R0, R0, 0x32460 ;  /* 0x0003246000007836 */ /* 0x000fc80000000000 */
[----:B---3--:R-:W-:-:S04]  /*12450*/  IMAD R4, R4, 0x8, R0 ;  /* 0x0000000804047824 */ /* 0x008fc800078e0200 */
[----:B------:R-:W3:Y:S02]  /*12460*/  SYNCS.PHASECHK.TRANS64.TRYWAIT P0, [R4+URZ], R5 ;  /* 0x00000005040075a7 */ /* 0x000ee4000800017f */
[----:B---3--:R-:W-:Y:S05]  /*12470*/  @!P0 BRA `(.L_x_11486) ;  /* 0x0000001000cc8947 */ /* 0x008fea0003800000 */
.L_x_11540:
[----:B------:R-:W-:-:S07]  /*12480*/  IMAD R3, R3, 0x8, R0 ;  /* 0x0000000803037824 */ /* 0x000fce00078e0200 */
.L_x_11487:
[----:B----4-:R4:W0:Y:S02]  /*12490*/  SYNCS.PHASECHK.TRANS64.TRYWAIT P0, [R3+URZ], R2 ;  /* 0x00000002030075a7 */ /* 0x010824000800017f */
[----:B0-----:R-:W-:Y:S05]  /*124a0*/  @!P0 NANOSLEEP.SYNCS 0x989680 ;  /* 0x009896800000895d */ /* 0x001fea0003900000 */
[----:B------:R-:W0:Y:S02]  /*124b0*/  @!P0 SYNCS.PHASECHK.TRANS64 P0, [R3+URZ], R2 ;  /* 0x00000002030085a7 */ /* 0x000e24000800007f */
[----:B0-----:R-:W-:Y:S05]  /*124c0*/  @!P0 BRA `(.L_x_11487) ;  /* 0xfffffffc00f08947 */ /* 0x001fea000383ffff */
.L_x_11480:
[----:B------:R-:W-:Y:S05]  /*124d0*/  BSYNC B0 ;  /* 0x0000000000007941 */ /* 0x000fea0003800000 */
.L_x_11479:
[----:B------:R-:W-:Y:S05]  /*124e0*/  EXIT ;  /* 0x000000000000794d */ /* 0x000fea0003800000 */
.L_x_11353:
[----:B0-----:R0:W1:Y:S02]  /*124f0*/  SYNCS.PHASECHK.TRANS64.TRYWAIT P0, [R5+URZ+0x32400], R2 ;  /* 0x03240002050075a7 */ /* 0x001064000800017f */
[----:B-1----:R-:W-:Y:S05]  /*12500*/  @!P0 NANOSLEEP.SYNCS 0x989680 ;  /* 0x009896800000895d */ /* 0x002fea0003900000 */
[----:B------:R-:W1:Y:S02]  /*12510*/  @!P0 SYNCS.PHASECHK.TRANS64 P0, [R5+URZ+0x32400], R2 ;  /* 0x03240002050085a7 */ /* 0x000e64000800007f */
[----:B-1----:R-:W-:Y:S05]  /*12520*/  @!P0 BRA `(.L_x_11353) ;  /* 0xfffffffc00f08947 */ /* 0x002fea000383ffff */
[----:B------:R-:W-:Y:S05]  /*12530*/  BRA `(.L_x_11488) ;  /* 0xfffffef4006c7947 */ /* 0x000fea000383ffff */
.L_x_11357:
[----:B--2---:R2:W3:Y:S02]  /*12540*/  SYNCS.PHASECHK.TRANS64.TRYWAIT P1, [R0+URZ+0x32430], R3 ;  /* 0x03243003000075a7 */ /* 0x0044e4000802017f */
[----:B---3--:R-:W-:Y:S05]  /*12550*/  @!P1 NANOSLEEP.SYNCS 0x989680 ;  /* 0x009896800000995d */ /* 0x008fea0003900000 */
[----:B------:R-:W3:Y:S02]  /*12560*/  @!P1 SYNCS.PHASECHK.TRANS64 P1, [R0+URZ+0x32430], R3 ;  /* 0x03243003000095a7 */ /* 0x000ee4000802007f */
[----:B---3--:R-:W-:Y:S05]  /*12570*/  @!P1 BRA `(.L_x_11357) ;  /* 0xfffffffc00f09947 */ /* 0x008fea000383ffff */
[----:B------:R-:W-:Y:S05]  /*12580*/  BRA `(.L_x_11356) ;  /* 0xfffffef4009c7947 */ /* 0x000fea000383ffff */
.L_x_11358:
[----:B---3--:R3:W4:Y:S02]  /*12590*/  SYNCS.PHASECHK.TRANS64.TRYWAIT P1, [R5+URZ+0x32410], R2 ;  /* 0x03241002050075a7 */ /* 0x008724000802017f */
[----:B----4-:R-:W-:Y:S05]  /*125a0*/  @!P1 NANOSLEEP.SYNCS 0x989680 ;  /* 0x009896800000995d */ /* 0x010fea0003900000 */
[----:B------:R-:W4:Y:S02]  /*125b0*/  @!P1 SYNCS.PHASECHK.TRANS64 P1, [R5+URZ+0x32410], R2 ;  /* 0x03241002050095a7 */ /* 0x000f24000802007f */
[----:B----4-:R-:W-:Y:S05]  /*125c0*/  @!P1 BRA `(.L_x_11358) ;  /* 0xfffffffc00f09947 */ /* 0x010fea000383ffff */
[----:B------:R-:W-:Y:S05]  /*125d0*/  BRA `(.L_x_11489) ;  /* 0xfffffef800487947 */ /* 0x000fea000383ffff */
.L_x_11362:
[----:B------:R0:W0:Y:S02]  /*125e0*/  SYNCS.PHASECHK.TRANS64.TRYWAIT P1, [R0+URZ+0x32450], R3 ;  /* 0x03245003000075a7 */ /* 0x000024000802017f */
[----:B0-----:R-:W-:Y:S05]  /*125f0*/  @!P1 NANOSLEEP.SYNCS 0x989680 ;  /* 0x009896800000995d */ /* 0x001fea0003900000 */
[----:B------:R-:W0:Y:S02]  /*12600*/  @!P1 SYNCS.PHASECHK.TRANS64 P1, [R0+URZ+0x32450], R3 ;  /* 0x03245003000095a7 */ /* 0x000e24000802007f */
[----:B0-----:R-:W-:Y:S05]  /*12610*/  @!P1 BRA `(.L_x_11362) ;  /* 0xfffffffc00f09947 */ /* 0x001fea000383ffff */
[----:B------:R-:W-:Y:S05]  /*12620*/  BRA `(.L_x_11361) ;  /* 0xfffffef800547947 */ /* 0x000fea000383ffff */
.L_x_11367:
[----:B-1----:R-:W-:-:S04]  /*12630*/  IMAD.U32 R20, RZ, RZ, UR4 ;  /* 0x00000004ff147e24 */ /* 0x002fc8000f8e00ff */
[----:B------:R1:W2:Y:S03]  /*12640*/  SYNCS.PHASECHK.TRANS64.TRYWAIT P2, [R20+URZ+0x32430], R13 ;  /* 0x0324300d140075a7 */ /* 0x0002a6000804017f */
[----:B--2---:R-:W-:Y:S05]  /*12650*/  @!P2 NANOSLEEP.SYNCS 0x989680 ;  /* 0x009896800000a95d */ /* 0x004fea0003900000 */
[----:B------:R-:W2:Y:S02]  /*12660*/  @!P2 SYNCS.PHASECHK.TRANS64 P2, [R20+URZ+0x32430], R13 ;  /* 0x0324300d1400a5a7 */ /* 0x000ea4000804007f */
[----:B--2---:R-:W-:Y:S05]  /*12670*/  @!P2 BRA `(.L_x_11367) ;  /* 0xfffffffc00eca947 */ /* 0x004fea000383ffff */
[----:B------:R-:W-:Y:S05]  /*12680*/  BRA `(.L_x_11366) ;  /* 0xffffff2000547947 */ /* 0x000fea000383ffff */
.L_x_11371:
[----:B-1----:R-:W-:-:S04]  /*12690*/  IMAD.U32 R20, RZ, RZ, UR4 ;  /* 0x00000004ff147e24 */ /* 0x002fc8000f8e00ff */
[----:B------:R1:W3:Y:S03]  /*126a0*/  SYNCS.PHASECHK.TRANS64.TRYWAIT P2, [R20+URZ+0x32450], R13 ;  /* 0x0324500d140075a7 */ /* 0x0002e6000804017f */
[----:B---3--:R-:W-:Y:S05]  /*126b0*/  @!P2 NANOSLEEP.SYNCS 0x989680 ;  /* 0x009896800000a95d */ /* 0x008fea0003900000 */
[----:B------:R-:W3:Y:S02]  /*126c0*/  @!P2 SYNCS.PHASECHK.TRANS64 P2, [R20+URZ+0x32450], R13 ;  /* 0x0324500d1400a5a7 */ /* 0x000ee4000804007f */
[----:B---3--:R-:W-:Y:S05]  /*126d0*/  @!P2 BRA `(.L_x_11371) ;  /* 0xfffffffc00eca947 */ /* 0x008fea000383ffff */
[----:B------:R-:W-:Y:S05]  /*126e0*/  BRA `(.L_x_11370) ;  /* 0xffffff2000d07947 */ /* 0x000fea000383ffff */
.L_x_11377:
[----:B--2---:R-:W-:-:S04]  /*126f0*/  IMAD.U32 R20, RZ, RZ, UR5 ;  /* 0x00000005ff147e24 */ /* 0x004fc8000f8e00ff */
[----:B------:R2:W3:Y:S03]  /*12700*/  SYNCS.PHASECHK.TRANS64.TRYWAIT P2, [R20+URZ+0x32430], R13 ;  /* 0x0324300d140075a7 */ /* 0x0004e6000804017f */
[----:B---3--:R-:W-:Y:S05]  /*12710*/  @!P2 NANOSLEEP.SYNCS 0x989680 ;  /* 0x009896800000a95d */ /* 0x008fea0003900000 */
[----:B------:R-:W3:Y:S02]  /*12720*/  @!P2 SYNCS.PHASECHK.TRANS64 P2, [R20+URZ+0x32430], R13 ;  /* 0x0324300d1400a5a7 */ /* 0x000ee4000804007f */
[----:B---3--:R-:W-:Y:S05]  /*12730*/  @!P2 BRA `(.L_x_11377) ;  /* 0xfffffffc00eca947 */ /* 0x008fea000383ffff */
[----:B------:R-:W-:Y:S05]  /*12740*/  BRA `(.L_x_11376) ;  /* 0xffffff5000387947 */ /* 0x000fea000383ffff */
.L_x_11381:
[----:B--2---:R-:W-:-:S04]  /*12750*/  IMAD.U32 R20, RZ, RZ, UR5 ;  /* 0x00000005ff147e24 */ /* 0x004fc8000f8e00ff */
[----:B------:R2:W3:Y:S03]  /*12760*/  SYNCS.PHASECHK.TRANS64.TRYWAIT P2, [R20+URZ+0x32450], R13 ;  /* 0x0324500d140075a7 */ /* 0x0004e6000804017f */
[----:B---3--:R-:W-:Y:S05]  /*12770*/  @!P2 NANOSLEEP.SYNCS 0x989680 ;  /* 0x009896800000a95d */ /* 0x008fea0003900000 */
[----:B------:R-:W3:Y:S02]  /*12780*/  @!P2 SYNCS.PHASECHK.TRANS64 P2, [R20+URZ+0x32450], R13 ;  /* 0x0324500d1400a5a7 */ /* 0x000ee4000804007f */
[----:B---3--:R-:W-:Y:S05]  /*12790*/  @!P2 BRA `(.L_x_11381) ;  /* 0xfffffffc00eca947 */ /* 0x008fea000383ffff */
[----:B------:R-:W-:Y:S05]  /*127a0*/  BRA `(.L_x_11380) ;  /* 0xffffff5000b47947 */ /* 0x000fea000383ffff */
.L_x_11421:
        /* <DEDUP_REMOVED lines=11> */
.L_x_11491:
[----:B------:R-:W-:Y:S05]  /*12860*/  BSYNC B0 ;  /* 0x0000000000007941 */ /* 0x000fea0003800000 */
.L_x_11490:
[----:B------:R-:W-:Y:S05]  /*12870*/  BRA `(.L_x_11492) ;  /* 0xffffffc400ec7947 */ /* 0x000fea000383ffff */
.L_x_11422:
[----:B------:R-:W-:Y:S01]  /*12880*/  BSSY B0, `(.L_x_11493) ;  /* 0x0000006000007945 */ /* 0x000fe20003800000 */
[----:B------:R-:W-:-:S07]  /*12890*/  IMAD.MOV.U32 R15, RZ, RZ, -0x1 ;  /* 0xffffffffff0f7424 */ /* 0x000fce00078e00ff */
[----:B------:R-:W-:Y:S05]  /*128a0*/  WARPSYNC.COLLECTIVE R15, `(.L_x_11494) ;  /* 0x000000000f0c7348 */ /* 0x000fea0003c00000 */
[----:B------:R-:W-:Y:S02]  /*128b0*/  ELECT P6, UR62, PT ;  /* 0x00000000003e782f */ /* 0x000fe400038c0000 */
[----:B------:R-:W-:Y:S01]  /*128c0*/  MOV R14, UR62 ;  /* 0x0000003e000e7c02 */ /* 0x000fe20008000f00 */
[----:B------:R-:W-:Y:S10]  /*128d0*/  ENDCOLLECTIVE ;  /* 0x000000000000791b */ /* 0x000ff40003800000 */
.L_x_11494:
[----:B------:R-:W-:Y:S05]  /*128e0*/  BSYNC B0 ;  /* 0x0000000000007941 */ /* 0x000fea0003800000 */
.L_x_11493:
[----:B------:R-:W-:Y:S05]  /*128f0*/  BRA `(.L_x_11495) ;  /* 0xffffffc400dc7947 */ /* 0x000fea000383ffff */
.L_x_11425:
[----:B0-----:R0:W1:Y:S02]  /*12900*/  SYNCS.PHASECHK.TRANS64.TRYWAIT P0, [R8+URZ+0x32440], R10 ;  /* 0x0324400a080075a7 */ /* 0x001064000800017f */
[----:B-1----:R-:W-:Y:S05]  /*12910*/  @!P0 NANOSLEEP.SYNCS 0x989680 ;  /* 0x009896800000895d */ /* 0x002fea0003900000 */
[----:B------:R-:W1:Y:S02]  /*12920*/  @!P0 SYNCS.PHASECHK.TRANS64 P0, [R8+URZ+0x32440], R10 ;  /* 0x0324400a080085a7 */ /* 0x000e64000800007f */
[----:B-1----:R-:W-:Y:S05]  /*12930*/  @!P0 BRA `(.L_x_11425) ;  /* 0xfffffffc00f08947 */ /* 0x002fea000383ffff */
[----:B------:R-:W-:Y:S05]  /*12940*/  BRA `(.L_x_11496) ;  /* 0xffffffc800447947 */ /* 0x000fea000383ffff */
.L_x_11429:
        /* <DEDUP_REMOVED lines=8> */
.L_x_11432:
[----:B0-----:R0:W1:Y:S02]  /*129d0*/  SYNCS.PHASECHK.TRANS64.TRYWAIT P0, [R11+URZ+0x32460], R6 ;  /* 0x032460060b0075a7 */ /* 0x001064000800017f */
[----:B-1----:R-:W-:Y:S05]  /*129e0*/  @!P0 NANOSLEEP.SYNCS 0x989680 ;  /* 0x009896800000895d */ /* 0x002fea0003900000 */
[----:B------:R-:W1:Y:S02]  /*129f0*/  @!P0 SYNCS.PHASECHK.TRANS64 P0, [R11+URZ+0x32460], R6 ;  /* 0x032460060b0085a7 */ /* 0x000e64000800007f */
[----:B-1----:R-:W-:Y:S05]  /*12a00*/  @!P0 BRA `(.L_x_11432) ;  /* 0xfffffffc00f08947 */ /* 0x002fea000383ffff */
[----:B------:R-:W-:Y:S05]  /*12a10*/  BRA `(.L_x_11498) ;  /* 0xffffffcc00c87947 */ /* 0x000fea000383ffff */
.L_x_11441:
[----:B-1----:R1:W2:Y:S02]  /*12a20*/  SYNCS.PHASECHK.TRANS64.TRYWAIT P0, [R2+URZ+0x32440], R3 ;  /* 0x03244003020075a7 */ /* 0x0022a4000800017f */
[----:B--2---:R-:W-:Y:S05]  /*12a30*/  @!P0 NANOSLEEP.SYNCS 0x989680 ;  /* 0x009896800000895d */ /* 0x004fea0003900000 */
[----:B------:R-:W2:Y:S02]  /*12a40*/  @!P0 SYNCS.PHASECHK.TRANS64 P0, [R2+URZ+0x32440], R3 ;  /* 0x03244003020085a7 */ /* 0x000ea4000800007f */
[----:B--2---:R-:W-:Y:S05]  /*12a50*/  @!P0 BRA `(.L_x_11441) ;  /* 0xfffffffc00f08947 */ /* 0x004fea000383ffff */
[----:B------:R-:W-:Y:S05]  /*12a60*/  BRA `(.L_x_11499) ;  /* 0xffffffd400447947 */ /* 0x000fea000383ffff */
.L_x_11443:
[----:B0-----:R0:W2:Y:S02]  /*12a70*/  SYNCS.PHASECHK.TRANS64.TRYWAIT P0, [R2+URZ+0x32460], R3 ;  /* 0x03246003020075a7 */ /* 0x0010a4000800017f */
[----:B--2---:R-:W-:Y:S05]  /*12a80*/  @!P0 NANOSLEEP.SYNCS 0x989680 ;  /* 0x009896800000895d */ /* 0x004fea0003900000 */
[----:B------:R-:W2:Y:S02]  /*12a90*/  @!P0 SYNCS.PHASECHK.TRANS64 P0, [R2+URZ+0x32460], R3 ;  /* 0x03246003020085a7 */ /* 0x000ea4000800007f */
[----:B--2---:R-:W-:Y:S05]  /*12aa0*/  @!P0 BRA `(.L_x_11443) ;  /* 0xfffffffc00f08947 */ /* 0x004fea000383ffff */
[----:B------:R-:W-:Y:S05]  /*12ab0*/  BRA `(.L_x_11500) ;  /* 0xffffffd400b47947 */ /* 0x000fea000383ffff */
.L_x_11448:
[----:B-1----:R1:W2:Y:S02]  /*12ac0*/  SYNCS.PHASECHK.TRANS64.TRYWAIT P0, [R2+URZ+0x32440], R7 ;  /* 0x03244007020075a7 */ /* 0x0022a4000800017f */
[----:B--2---:R-:W-:Y:S05]  /*12ad0*/  @!P0 NANOSLEEP.SYNCS 0x989680 ;  /* 0x009896800000895d */ /* 0x004fea0003900000 */
[----:B------:R-:W2:Y:S02]  /*12ae0*/  @!P0 SYNCS.PHASECHK.TRANS64 P0, [R2+URZ+0x32440], R7 ;  /* 0x03244007020085a7 */ /* 0x000ea4000800007f */
[----:B--2---:R-:W-:Y:S05]  /*12af0*/  @!P0 BRA `(.L_x_11448) ;  /* 0xfffffffc00f08947 */ /* 0x004fea000383ffff */
[----:B------:R-:W-:Y:S05]  /*12b00*/  BRA `(.L_x_11501) ;  /* 0xffffffd800fc7947 */ /* 0x000fea000383ffff */
.L_x_11450:
[----:B0-----:R0:W2:Y:S02]  /*12b10*/  SYNCS.PHASECHK.TRANS64.TRYWAIT P1, [R2+URZ+0x32460], R7 ;  /* 0x03246007020075a7 */ /* 0x0010a4000802017f */
[----:B--2---:R-:W-:Y:S05]  /*12b20*/  @!P1 NANOSLEEP.SYNCS 0x989680 ;  /* 0x009896800000995d */ /* 0x004fea0003900000 */
[----:B------:R-:W2:Y:S02]  /*12b30*/  @!P1 SYNCS.PHASECHK.TRANS64 P1, [R2+URZ+0x32460], R7 ;  /* 0x03246007020095a7 */ /* 0x000ea4000802007f */
[----:B--2---:R-:W-:Y:S05]  /*12b40*/  @!P1 BRA `(.L_x_11450) ;  /* 0xfffffffc00f09947 */ /* 0x004fea000383ffff */
[----:B------:R-:W-:Y:S05]  /*12b50*/  BRA `(.L_x_11502) ;  /* 0xffffffdc00687947 */ /* 0x000fea000383ffff */
.L_x_11455:
[----:B--2---:R2:W3:Y:S02]  /*12b60*/  SYNCS.PHASECHK.TRANS64.TRYWAIT P0, [R2+URZ+0x32440], R3 ;  /* 0x03244003020075a7 */ /* 0x0044e4000800017f */
[----:B---3--:R-:W-:Y:S05]  /*12b70*/  @!P0 NANOSLEEP.SYNCS 0x989680 ;  /* 0x009896800000895d */ /* 0x008fea0003900000 */
[----:B------:R-:W3:Y:S02]  /*12b80*/  @!P0 SYNCS.PHASECHK.TRANS64 P0, [R2+URZ+0x32440], R3 ;  /* 0x03244003020085a7 */ /* 0x000ee4000800007f */
[----:B---3--:R-:W-:Y:S05]  /*12b90*/  @!P0 BRA `(.L_x_11455) ;  /* 0xfffffffc00f08947 */ /* 0x008fea000383ffff */
[----:B------:R-:W-:Y:S05]  /*12ba0*/  BRA `(.L_x_11503) ;  /* 0xffffffe000947947 */ /* 0x000fea000383ffff */
.L_x_11457:
[----:B0-----:R0:W1:Y:S02]  /*12bb0*/  SYNCS.PHASECHK.TRANS64.TRYWAIT P1, [R2+URZ+0x32460], R3 ;  /* 0x03246003020075a7 */ /* 0x001064000802017f */
[----:B-1----:R-:W-:Y:S05]  /*12bc0*/  @!P1 NANOSLEEP.SYNCS 0x989680 ;  /* 0x009896800000995d */ /* 0x002fea0003900000 */
[----:B------:R-:W1:Y:S02]  /*12bd0*/  @!P1 SYNCS.PHASECHK.TRANS64 P1, [R2+URZ+0x32460], R3 ;  /* 0x03246003020095a7 */ /* 0x000e64000802007f */
[----:B-1----:R-:W-:Y:S05]  /*12be0*/  @!P1 BRA `(.L_x_11457) ;  /* 0xfffffffc00f09947 */ /* 0x002fea000383ffff */
[----:B------:R-:W-:Y:S05]  /*12bf0*/  BRA `(.L_x_11504) ;  /* 0xffffffe400047947 */ /* 0x000fea000383ffff */
.L_x_11462:
        /* <DEDUP_REMOVED lines=8> */
.L_x_11506:
[----:B------:R-:W-:Y:S05]  /*12c80*/  BSYNC B0 ;  /* 0x0000000000007941 */ /* 0x000fea0003800000 */
.L_x_11505:
        /* <DEDUP_REMOVED lines=8> */
.L_x_11507:
[----:B------:R-:W-:Y:S01]  /*12d10*/  IMAD.MOV.U32 R7, RZ, RZ, R14 ;  /* 0x000000ffff077224 */ /* 0x000fe200078e000e */
[----:B------:R-:W-:Y:S06]  /*12d20*/  BRA `(.L_x_11508) ;  /* 0xffffffe400fc7947 */ /* 0x000fec000383ffff */
.L_x_11465:
[----:B------:R-:W-:Y:S01]  /*12d30*/  BSSY B0, `(.L_x_11509) ;  /* 0x0000008000007945 */ /* 0x000fe20003800000 */
[----:B-----5:R-:W-:Y:S01]  /*12d40*/  MOV R13, R17 ;  /* 0x00000011000d7202 */ /* 0x020fe20000000f00 */
[----:B------:R-:W-:Y:S02]  /*12d50*/  IMAD.MOV.U32 R12, RZ, RZ, 0x1 ;  /* 0x00000001ff0c7424 */ /* 0x000fe400078e00ff */
[----:B------:R-:W-:Y:S02]  /*12d60*/  IMAD.MOV.U32 R11, RZ, RZ, RZ ;  /* 0x000000ffff0b7224 */ /* 0x000fe400078e00ff */
[----:B------:R-:W-:-:S07]  /*12d70*/  IMAD.MOV.U32 R15, RZ, RZ, -0x1 ;  /* 0xffffffffff0f7424 */ /* 0x000fce00078e00ff */
[----:B01234-:R-:W-:Y:S05]  /*12d80*/  WARPSYNC.COLLECTIVE R15, `(.L_x_11510) ;  /* 0x000000000f087348 */ /* 0x01ffea0003c00000 */
[----:B------:R0:W0:Y:S02]  /*12d90*/  SHFL.UP P6, R14, R13, R12, R11 ;  /* 0x0400000c0d0e7389 */ /* 0x00002400000c000b */
[----:B01234-:R-:W-:Y:S01]  /*12da0*/  ENDCOLLECTIVE ;  /* 0x000000000000791b */ /* 0x01ffe20003800000 */
.L_x_11510:
[----:B------:R-:W-:Y:S05]  /*12db0*/  BSYNC B0 ;  /* 0x0000000000007941 */ /* 0x000fea0003800000 */
.L_x_11509:
        /* <DEDUP_REMOVED lines=10> */
.L_x_11511:
        /* <DEDUP_REMOVED lines=8> */
.L_x_11512:
        /* <DEDUP_REMOVED lines=8> */
.L_x_11513:
        /* <DEDUP_REMOVED lines=8> */
.L_x_11514:
        /* <DEDUP_REMOVED lines=8> */
.L_x_11515:
[----:B------:R-:W-:Y:S05]  /*13060*/  BRA `(.L_x_11516) ;  /* 0xffffffe400c47947 */ /* 0x000fea000383ffff */
.L_x_11470:
[----:B------:R-:W-:Y:S01]  /*13070*/  BSSY B0, `(.L_x_11517) ;  /* 0x0000008000007945 */ /* 0x000fe20003800000 */
[----:B-----5:R-:W-:Y:S01]  /*13080*/  IMAD.MOV.U32 R13, RZ, RZ, R17 ;  /* 0x000000ffff0d7224 */ /* 0x020fe200078e0011 */
[----:B------:R-:W-:Y:S01]  /*13090*/  MOV R15, 0xffffffff ;  /* 0xffffffff000f7802 */ /* 0x000fe20000000f00 */
[----:B------:R-:W-:Y:S02]  /*130a0*/  IMAD.MOV.U32 R12, RZ, RZ, 0x1 ;  /* 0x00000001ff0c7424 */ /* 0x000fe400078e00ff */
[----:B------:R-:W-:-:S07]  /*130b0*/  IMAD.MOV.U32 R11, RZ, RZ, RZ ;  /* 0x000000ffff0b7224 */ /* 0x000fce00078e00ff */
[----:B0-2---:R-:W-:Y:S05]  /*130c0*/  WARPSYNC.COLLECTIVE R15, `(.L_x_11518) ;  /* 0x000000000f087348 */ /* 0x005fea0003c00000 */
[----:B------:R1:W3:Y:S02]  /*130d0*/  SHFL.UP P6, R14, R13, R12, R11 ;  /* 0x0400000c0d0e7389 */ /* 0x0002e400000c000b */
[----:B0123--:R-:W-:Y:S01]  /*130e0*/  ENDCOLLECTIVE ;  /* 0x000000000000791b */ /* 0x00ffe20003800000 */
.L_x_11518:
[----:B------:R-:W-:Y:S05]  /*130f0*/  BSYNC B0 ;  /* 0x0000000000007941 */ /* 0x000fea0003800000 */
.L_x_11517:
        /* <DEDUP_REMOVED lines=10> */
.L_x_11519:
        /* <DEDUP_REMOVED lines=8> */
.L_x_11520:
        /* <DEDUP_REMOVED lines=8> */
.L_x_11521:
        /* <DEDUP_REMOVED lines=8> */
.L_x_11522:
        /* <DEDUP_REMOVED lines=8> */
.L_x_11523:
[----:B------:R-:W-:Y:S05]  /*133a0*/  BRA `(.L_x_11524) ;  /* 0xffffffe400ac7947 */ /* 0x000fea000383ffff */
.L_x_11472:
[----:B------:R-:W-:Y:S01]  /*133b0*/  BSSY B0, `(.L_x_11525) ;  /* 0x0000006000007945 */ /* 0x000fe20003800000 */
[----:B------:R-:W-:Y:S01]  /*133c0*/  PLOP3.LUT P6, PT, P6, PT, PT, 0x8, 0x0 ;  /* 0x000000000000781c */ /* 0x000fe200037ce170 */
[----:B------:R-:W-:-:S12]  /*133d0*/  IMAD.MOV.U32 R15, RZ, RZ, -0x1 ;  /* 0xffffffffff0f7424 */ /* 0x000fd800078e00ff */
[----:B0-----:R-:W-:Y:S05]  /*133e0*/  WARPSYNC.COLLECTIVE R15, `(.L_x_11526) ;  /* 0x000000000f087348 */ /* 0x001fea0003c00000 */
[----:B------:R-:W-:Y:S01]  /*133f0*/  VOTE.ANY R14, PT, P6 ;  /* 0x00000000000e7806 */ /* 0x000fe200030e0100 */
[----:B0-----:R-:W-:Y:S06]  /*13400*/  ENDCOLLECTIVE ;  /* 0x000000000000791b */ /* 0x001fec0003800000 */
.L_x_11526:
[----:B------:R-:W-:Y:S05]  /*13410*/  BSYNC B0 ;  /* 0x0000000000007941 */ /* 0x000fea0003800000 */
.L_x_11525:
        /* <DEDUP_REMOVED lines=9> */
.L_x_11527:
[----:B------:R-:W-:Y:S01]  /*134b0*/  MOV R17, R14 ;  /* 0x0000000e00117202 */ /* 0x000fe20000000f00 */
[----:B------:R-:W-:Y:S06]  /*134c0*/  BRA `(.L_x_11528) ;  /* 0xffffffe4009c7947 */ /* 0x000fec000383ffff */
.L_x_11474:
[----:B------:R-:W-:Y:S01]  /*134d0*/  BSSY B0, `(.L_x_11529) ;  /* 0x0000007000007945 */ /* 0x000fe20003800000 */
[----:B------:R-:W-:Y:S02]  /*134e0*/  IMAD.MOV.U32 R13, RZ, RZ, R2 ;  /* 0x000000ffff0d7224 */ /* 0x000fe400078e0002 */
[----:B------:R-:W-:Y:S02]  /*134f0*/  IMAD.MOV.U32 R11, RZ, RZ, 0x1f ;  /* 0x0000001fff0b7424 */ /* 0x000fe400078e00ff */
[----:B------:R-:W-:-:S07]  /*13500*/  IMAD.MOV.U32 R15, RZ, RZ, -0x1 ;  /* 0xffffffffff0f7424 */ /* 0x000fce00078e00ff */
[----:B012---:R-:W-:Y:S05]  /*13510*/  WARPSYNC.COLLECTIVE R15, `(.L_x_11530) ;  /* 0x000000000f087348 */ /* 0x007fea0003c00000 */
[----:B------:R3:W4:Y:S02]  /*13520*/  SHFL.IDX P6, R14, R13, R12, R11 ;  /* 0x0000000c0d0e7389 */ /* 0x00072400000c000b */
[----:B01234-:R-:W-:Y:S01]  /*13530*/  ENDCOLLECTIVE ;  /* 0x000000000000791b */ /* 0x01ffe20003800000 */
.L_x_11530:
[----:B------:R-:W-:Y:S05]  /*13540*/  BSYNC B0 ;  /* 0x0000000000007941 */ /* 0x000fea0003800000 */
.L_x_11529:
[----:B------:R-:W-:Y:S01]  /*13550*/  IMAD.MOV.U32 R7, RZ, RZ, R14 ;  /* 0x000000ffff077224 */ /* 0x000fe200078e000e */
[----:B------:R-:W-:Y:S06]  /*13560*/  BRA `(.L_x_11473) ;  /* 0xffffffe400907947 */ /* 0x000fec000383ffff */
.L_x_11477:
[----:B-1----:R1:W3:Y:S02]  /*13570*/  SYNCS.PHASECHK.TRANS64.TRYWAIT P0, [R0+URZ+0x32420], R3 ;  /* 0x03242003000075a7 */ /* 0x0022e4000800017f */
[----:B---3--:R-:W-:Y:S05]  /*13580*/  @!P0 NANOSLEEP.SYNCS 0x989680 ;  /* 0x009896800000895d */ /* 0x008fea0003900000 */
[----:B------:R-:W3:Y:S02]  /*13590*/  @!P0 SYNCS.PHASECHK.TRANS64 P0, [R0+URZ+0x32420], R3 ;  /* 0x03242003000085a7 */ /* 0x000ee4000800007f */
[----:B---3--:R-:W-:Y:S05]  /*135a0*/  @!P0 BRA `(.L_x_11477) ;  /* 0xfffffffc00f08947 */ /* 0x008fea000383ffff */
[----:B------:R-:W-:Y:S05]  /*135b0*/  BRA `(.L_x_11531) ;  /* 0xffffffec00047947 */ /* 0x000fea000383ffff */
.L_x_11478:
[----:B--2---:R-:W2:Y:S01]  /*135c0*/  S2R R2, SR_TID.X ;  /* 0x0000000000027919 */ /* 0x004ea20000002100 */
        /* <DEDUP_REMOVED lines=10> */
.L_x_11533:
[----:B------:R-:W-:Y:S05]  /*13670*/  BSYNC B0 ;  /* 0x0000000000007941 */ /* 0x000fea0003800000 */
.L_x_11532:
[----:B------:R-:W-:Y:S05]  /*13680*/  BRA `(.L_x_11534) ;  /* 0xffffffe800e87947 */ /* 0x000fea000383ffff */
.L_x_11481:
[----:B------:R-:W-:Y:S01]  /*13690*/  BSSY B1, `(.L_x_11535) ;  /* 0x0000006000017945 */ /* 0x000fe20003800000 */
[----:B------:R-:W-:-:S07]  /*136a0*/  IMAD.MOV.U32 R15, RZ, RZ, -0x1 ;  /* 0xffffffffff0f7424 */ /* 0x000fce00078e00ff */
[----:B012---:R-:W-:Y:S05]  /*136b0*/  WARPSYNC.COLLECTIVE R15, `(.L_x_11536) ;  /* 0x000000000f0c7348 */ /* 0x007fea0003c00000 */
[----:B------:R-:W-:Y:S02]  /*136c0*/  ELECT P6, UR62, PT ;  /* 0x00000000003e782f */ /* 0x000fe400038c0000 */
[----:B------:R-:W-:Y:S01]  /*136d0*/  MOV R14, UR62 ;  /* 0x0000003e000e7c02 */ /* 0x000fe20008000f00 */
[----:B012---:R-:W-:Y:S10]  /*136e0*/  ENDCOLLECTIVE ;  /* 0x000000000000791b */ /* 0x007ff40003800000 */
.L_x_11536:
[----:B------:R-:W-:Y:S05]  /*136f0*/  BSYNC B1 ;  /* 0x0000000000017941 */ /* 0x000fea0003800000 */
.L_x_11535:
[----:B------:R-:W-:Y:S05]  /*13700*/  BRA `(.L_x_11537) ;  /* 0xffffffe800e07947 */ /* 0x000fea000383ffff */
.L_x_11483:
[----:B-1----:R1:W2:Y:S02]  /*13710*/  SYNCS.PHASECHK.TRANS64.TRYWAIT P0, [R6+URZ], R5 ;  /* 0x00000005060075a7 */ /* 0x0022a4000800017f */
[----:B--2---:R-:W-:Y:S05]  /*13720*/  @!P0 NANOSLEEP.SYNCS 0x989680 ;  /* 0x009896800000895d */ /* 0x004fea0003900000 */
[----:B------:R-:W2:Y:S02]  /*13730*/  @!P0 SYNCS.PHASECHK.TRANS64 P0, [R6+URZ], R5 ;  /* 0x00000005060085a7 */ /* 0x000ea4000800007f */
[----:B--2---:R-:W-:Y:S05]  /*13740*/  @!P0 BRA `(.L_x_11483) ;  /* 0xfffffffc00f08947 */ /* 0x004fea000383ffff */
[----:B------:R-:W-:Y:S05]  /*13750*/  BRA `(.L_x_11538) ;  /* 0xffffffec00247947 */ /* 0x000fea000383ffff */
.L_x_11484:
[----:B--2---:R2:W3:Y:S02]  /*13760*/  SYNCS.PHASECHK.TRANS64.TRYWAIT P0, [R7+URZ], R2 ;  /* 0x00000002070075a7 */ /* 0x0044e4000800017f */
[----:B---3--:R-:W-:Y:S05]  /*13770*/  @!P0 NANOSLEEP.SYNCS 0x989680 ;  /* 0x009896800000895d */ /* 0x008fea0003900000 */
[----:B------:R-:W3:Y:S02]  /*13780*/  @!P0 SYNCS.PHASECHK.TRANS64 P0, [R7+URZ], R2 ;  /* 0x00000002070085a7 */ /* 0x000ee4000800007f */
[----:B---3--:R-:W-:Y:S05]  /*13790*/  @!P0 BRA `(.L_x_11484) ;  /* 0xfffffffc00f08947 */ /* 0x008fea000383ffff */
[----:B------:R-:W-:Y:S05]  /*137a0*/  BRA `(.L_x_11539) ;  /* 0xffffffec00187947 */ /* 0x000fea000383ffff */
.L_x_11486:
[----:B---3--:R3:W4:Y:S02]  /*137b0*/  SYNCS.PHASECHK.TRANS64.TRYWAIT P0, [R4+URZ], R5 ;  /* 0x00000005040075a7 */ /* 0x008724000800017f */
[----:B----4-:R-:W-:Y:S05]  /*137c0*/  @!P0 NANOSLEEP.SYNCS 0x989680 ;  /* 0x009896800000895d */ /* 0x010fea0003900000 */
[----:B------:R-:W4:Y:S02]  /*137d0*/  @!P0 SYNCS.PHASECHK.TRANS64 P0, [R4+URZ], R5 ;  /* 0x00000005040085a7 */ /* 0x000f24000800007f */
[----:B----4-:R-:W-:Y:S05]  /*137e0*/  @!P0 BRA `(.L_x_11486) ;  /* 0xfffffffc00f08947 */ /* 0x010fea000383ffff */
[----:B------:R-:W-:Y:S05]  /*137f0*/  BRA `(.L_x_11540) ;  /* 0xffffffec00207947 */ /* 0x000fea000383ffff */
.L_x_11541:
        /* <DEDUP_REMOVED lines=16> */
.L_x_11978:


//--------------------- .text._ZN7cutlass13device_kernelIN5flash11enable_sm90INS1_16FlashAttnFwdSm90INS1_25CollectiveMainloopFwdSm90ILi2EN4cute5tupleIJNS5_1CILi1EEES8_S8_EEENS6_IJNS7_ILi128EEENS7_ILi96EEENS7_ILi64EEEEEELi256ENS_6half_tEfNS_4arch4Sm90ELb1ELb0ELb1ELb1ELb0ELb1ELb1ELb1ELb0ELb0ELb0ELb0EEENS1_21CollectiveEpilogueFwdINS6_IJSA_NS7_ILi256EEESB_EEES9_SE_SG_Li256ELb1ELb0ELb0ELb0EEENS1_36VarlenDynamicPersistentTileSchedulerILi128ELi96ELi256ELi32ELb0ELb0ELb1ELb1ELb1ELb1EEEEEEEEEvNT_6ParamsE --------------------------
	.section	.text._ZN7cutlass13device_kernelIN5flash11enable_sm90INS1_16FlashAttnFwdSm90INS1_25CollectiveMainloopFwdSm90ILi2EN4cute5tupleIJNS5_1CILi1EEES8_S8_EEENS6_IJNS7_ILi128EEENS7_ILi96EEENS7_ILi64EEEEEELi256ENS_6half_tEfNS_4arch4Sm90ELb1ELb0ELb1ELb1ELb0ELb1ELb1ELb1ELb0ELb0ELb0ELb0EEENS1_21CollectiveEpilogueFwdINS6_IJSA_NS7_ILi256EEESB_EEES9_SE_SG_Li256ELb1ELb0ELb0ELb0EEENS1_36VarlenDynamicPersistentTileSchedulerILi128ELi96ELi256ELi32ELb0ELb0ELb1ELb1ELb1ELb1EEEEEEEEEvNT_6ParamsE,"ax",@progbits
	.align	128
.text._ZN7cutlass13device_kernelIN5flash11enable_sm90INS1_16FlashAttnFwdSm90INS1_25CollectiveMainloopFwdSm90ILi2EN4cute5tupleIJNS5_1CILi1EEES8_S8_EEENS6_IJNS7_ILi128EEENS7_ILi96EEENS7_ILi64EEEEEELi256ENS_6half_tEfNS_4arch4Sm90ELb1ELb0ELb1ELb1ELb0ELb1ELb1ELb1ELb0ELb0ELb0ELb0EEENS1_21CollectiveEpilogueFwdINS6_IJSA_NS7_ILi256EEESB_EEES9_SE_SG_Li256ELb1ELb0ELb0ELb0EEENS1_36VarlenDynamicPersistentTileSchedulerILi128ELi96ELi256ELi32ELb0ELb0ELb1ELb1ELb1ELb1EEEEEEEEEvNT_6ParamsE:
        .type           _ZN7cutlass13device_kernelIN5flash11enable_sm90INS1_16FlashAttnFwdSm90INS1_25CollectiveMainloopFwdSm90ILi2EN4cute5tupleIJNS5_1CILi1EEES8_S8_EEENS6_IJNS7_ILi128EEENS7_ILi96EEENS7_ILi64EEEEEELi256ENS_6half_tEfNS_4arch4Sm90ELb1ELb0ELb1ELb1ELb0ELb1ELb1ELb1ELb0ELb0ELb0ELb0EEENS1_21CollectiveEpilogueFwdINS6_IJSA_NS7_ILi256EEESB_EEES9_SE_SG_Li256ELb1ELb0ELb0ELb0EEENS1_36VarlenDynamicPersistentTileSchedulerILi128ELi96ELi256ELi32ELb0ELb0ELb1ELb1ELb1ELb1EEEEEEEEEvNT_6ParamsE,@function
        .size           _ZN7cutlass13device_kernelIN5flash11enable_sm90INS1_16FlashAttnFwdSm90INS1_25CollectiveMainloopFwdSm90ILi2EN4cute5tupleIJNS5_1CILi1EEES8_S8_EEENS6_IJNS7_ILi128EEENS7_ILi96EEENS7_ILi64EEEEEELi256ENS_6half_tEfNS_4arch4Sm90ELb1ELb0ELb1ELb1ELb0ELb1ELb1ELb1ELb0ELb0ELb0ELb0EEENS1_21CollectiveEpilogueFwdINS6_IJSA_NS7_ILi256EEESB_EEES9_SE_SG_Li256ELb1ELb0ELb0ELb0EEENS1_36VarlenDynamicPersistentTileSchedulerILi128ELi96ELi256ELi32ELb0ELb0ELb1ELb1ELb1ELb1EEEEEEEEEvNT_6ParamsE,(.L_x_11979 - _ZN7cutlass13device_kernelIN5flash11enable_sm90INS1_16FlashAttnFwdSm90INS1_25CollectiveMainloopFwdSm90ILi2EN4cute5tupleIJNS5_1CILi1EEES8_S8_EEENS6_IJNS7_ILi128EEENS7_ILi96EEENS7_ILi64EEEEEELi256ENS_6half_tEfNS_4arch4Sm90ELb1ELb0ELb1ELb1ELb0ELb1ELb1ELb1ELb0ELb0ELb0ELb0EEENS1_21CollectiveEpilogueFwdINS6_IJSA_NS7_ILi256EEESB_EEES9_SE_SG_Li256ELb1ELb0ELb0ELb0EEENS1_36VarlenDynamicPersistentTileSchedulerILi128ELi96ELi256ELi32ELb0ELb0ELb1ELb1ELb1ELb1EEEEEEEEEvNT_6ParamsE)
        .other          _ZN7cutlass13device_kernelIN5flash11enable_sm90INS1_16FlashAttnFwdSm90INS1_25CollectiveMainloopFwdSm90ILi2EN4cute5tupleIJNS5_1CILi1EEES8_S8_EEENS6_IJNS7_ILi128EEENS7_ILi96EEENS7_ILi64EEEEEELi256ENS_6half_tEfNS_4arch4Sm90ELb1ELb0ELb1ELb1ELb0ELb1ELb1ELb1ELb0ELb0ELb0ELb0EEENS1_21CollectiveEpilogueFwdINS6_IJSA_NS7_ILi256EEESB_EEES9_SE_SG_Li256ELb1ELb0ELb0ELb0EEENS1_36VarlenDynamicPersistentTileSchedulerILi128ELi96ELi256ELi32ELb0ELb0ELb1ELb1ELb1ELb1EEEEEEEEEvNT_6ParamsE,@"STO_CUDA_ENTRY STV_DEFAULT"
_ZN7cutlass13device_kernelIN5flash11enable_sm90INS1_16FlashAttnFwdSm90INS1_25CollectiveMainloopFwdSm90ILi2EN4cute5tupleIJNS5_1CILi1EEES8_S8_EEENS6_IJNS7_ILi128EEENS7_ILi96EEENS7_ILi64EEEEEELi256ENS_6half_tEfNS_4arch4Sm90ELb1ELb0ELb1ELb1ELb0ELb1ELb1ELb1ELb0ELb0ELb0ELb0EEENS1_21CollectiveEpilogueFwdINS6_IJSA_NS7_ILi256EEESB_EEES9_SE_SG_Li256ELb1ELb0ELb0ELb0EEENS1_36VarlenDynamicPersistentTileSchedulerILi128ELi96ELi256ELi32ELb0ELb0ELb1ELb1ELb1ELb1EEEEEEEEEvNT_6ParamsE:
        /* <DEDUP_REMOVED lines=29> */
.L_x_11543:
[----:B------:R-:W-:Y:S05]  /*01d0*/  BSYNC B0 ;  /* 0x0000000000007941 */ /* 0x000fea0003800000 */
.L_x_11542:
        /* <DEDUP_REMOVED lines=10> */
[----:B------:R-:W-:Y:S01]  /*0280*/  SHF.R.U32.HI R3, RZ, 0x7, R3 ;  /* 0x00000007ff037819 */ /* 0x000fe20000011603 */
[----:B------:R-:W-:Y:S01]  /*0290*/  VOTEU.ANY UP2, P0 ;  /* 0x00000000003f7886 */ /* 0x000fe20000040100 */
[----:B0-----:R-:W-:-:S03]  /*02a0*/  ISETP.NE.AND P1, PT, R2, RZ, PT ;  /* 0x000000ff0200720c */ /* 0x001fc60003f25270 */
[----:B------:R0:W2:Y:S01]  /*02b0*/  SHFL.IDX PT, R2, R3, RZ, 0x1f ;  /* 0x00001fff03027589 */ /* 0x0000a200000e0000 */
[----:B-1----:R-:W-:Y:S02]  /*02c0*/  @UP0 ULEA UR8, UR8, UR6, 0x18 ;  /* 0x0000000608080291 */ /* 0x002fe4000f8ec03f */
[----:B------:R-:W-:-:S04]  /*02d0*/  @UP0 UIADD3 UR6, -UR7, 0x100000, URZ ;  /* 0x0010000007060890 */ /* 0x000fc8000fffe13f */
[----:B------:R-:W-:Y:S02]  /*02e0*/  @UP0 USHF.L.U32 UR7, UR6, 0xb, URZ ;  /* 0x0000000b06070899 */ /* 0x000fe4000800063f */
[----:B------:R-:W-:Y:S01]  /*02f0*/  @UP0 USHF.L.U32 UR6, UR6, 0x1, URZ ;  /* 0x0000000106060899 */ /* 0x000fe2000800063f */
[----:B------:R-:W-:Y:S01]  /*0300*/  VOTEU.ANY UP0, P0 ;  /* 0x00000000003f7886 */ /* 0x000fe20000000100 */
[----:B------:R-:W1:Y:S04]  /*0310*/  FENCE.VIEW.ASYNC.S ;  /* 0x00000000000073c6 */ /* 0x000e680000000000 */
[----:B-1----:R0:W1:Y:S01]  /*0320*/  @UP0 SYNCS.EXCH.64 URZ, [UR8+0x32400], UR4 ;  /* 0x03240004083f05b2 */ /* 0x0020620008000100 */
[----:B------:R0:W3:Y:S05]  /*0330*/  @UP1 SYNCS.EXCH.64 URZ, [UR8+0x32410], UR4 ;  /* 0x03241004083f15b2 */ /* 0x0000ea0008000100 */
[----:B------:R0:W4:Y:S02]  /*0340*/  @UP2 SYNCS.EXCH.64 URZ, [UR8+0x32420], UR6 ;  /* 0x03242006083f25b2 */ /* 0x0001240008000100 */
        /* <DEDUP_REMOVED lines=19> */
.L_x_11544:
        /* <DEDUP_REMOVED lines=22> */
.L_x_11545:
        /* <DEDUP_REMOVED lines=18> */
.L_x_11546:
        /* <DEDUP_REMOVED lines=22> */
.L_x_11547:
        /* <DEDUP_REMOVED lines=22> */
.L_x_11548:
        /* <DEDUP_REMOVED lines=9> */
.L_x_11551:
        /* <DEDUP_REMOVED lines=19> */
[----:B------:R-:W3:Y:S01]  /*0b80*/  LDL.LU R16, [R1+0x34] ;  /* 0x0000340001107983 */ /* 0x000ee20000300800 */
[----:B--2---:R-:W0:Y:S02]  /*0b90*/  S2R R2, SR_TID.X ;  /* 0x0000000000027919 */ /* 0x004e240000002100 */
[----:B0-----:R-:W-:-:S05]  /*0ba0*/  VIADD R12, R2, 0xffffff80 ;  /* 0xffffff80020c7836 */ /* 0x001fca0000000000 */
        /* <DEDUP_REMOVED lines=9> */
[----:B------:R-:W-:Y:S02]  /*0c40*/  LEA.HI R3, R0, R12, RZ, 0x4 ;  /* 0x0000000c00037211 */ /* 0x000fe400078f20ff */
[----:B------:R-:W-:Y:S02]  /*0c50*/  LOP3.LUT R9, R5, 0xfffffff8, RZ, 0xc0, !PT ;  /* 0xfffffff805097812 */ /* 0x000fe400078ec0ff */
[----:B------:R-:W-:Y:S02]  /*0c60*/  SHF.R.S32.HI R6, RZ, 0x4, R3 ;  /* 0x00000004ff067819 */ /* 0x000fe40000011403 */
[----:B------:R-:W-:Y:S02]  /*0c70*/  IADD3 R10, R4, -R9, RZ ;  /* 0x80000009040a7210 */ /* 0x000fe40007ffe0ff */
[----:B------:R-:W-:-:S02]  /*0c80*/  LOP3.LUT R4, R3, 0x3fffff0, RZ, 0xc0, !PT ;  /* 0x03fffff003047812 */ /* 0x000fc400078ec0ff */
[----:B------:R-:W-:Y:S02]  /*0c90*/  LEA.HI R5, R0, R12, RZ, 0x5 ;  /* 0x0000000c00057211 */ /* 0x000fe400078f28ff */
[----:B------:R-:W-:Y:S01]  /*0ca0*/  LEA.HI R3, R3, R6, RZ, 0x1 ;  /* 0x0000000603037211 */ /* 0x000fe200078f08ff */
[----:B------:R-:W-:Y:S01]  /*0cb0*/  IMAD.IADD R4, R12, 0x1, -R4 ;  /* 0x000000010c047824 */ /* 0x000fe200078e0a04 */
[----:B------:R-:W-:Y:S02]  /*0cc0*/  SHF.R.S32.HI R19, RZ, 0x5, R5 ;  /* 0x00000005ff137819 */ /* 0x000fe40000011405 */
[----:B------:R-:W-:Y:S02]  /*0cd0*/  LOP3.LUT R3, R3, 0x1ffffffe, RZ, 0xc0, !PT ;  /* 0x1ffffffe03037812 */ /* 0x000fe400078ec0ff */
[----:B------:R-:W-:Y:S01]  /*0ce0*/  SHF.R.S32.HI R18, RZ, 0x7, R2 ;  /* 0x00000007ff127819 */ /* 0x000fe20000011402 */
[----:B------:R-:W-:Y:S01]  /*0cf0*/  IMAD R4, R19, 0x10, R4 ;  /* 0x0000001013047824 */ /* 0x000fe200078e0204 */
[----:B------:R-:W-:Y:S01]  /*0d00*/  LEA.HI R7, R7, R11, RZ, 0x5 ;  /* 0x0000000b07077211 */ /* 0x000fe200078f28ff */
[----:B------:R-:W-:Y:S01]  /*0d10*/  IMAD.IADD R3, R6, 0x1, -R3 ;  /* 0x0000000106037824 */ /* 0x000fe200078e0a03 */
[----:B------:R-:W-:-:S02]  /*0d20*/  LEA.HI R2, R2, R18, RZ, 0x1 ;  /* 0x0000001202027211 */ /* 0x000fc400078f08ff */
[----:B------:R-:W-:Y:S02]  /*0d30*/  SHF.R.S32.HI R7, RZ, 0x5, R7 ;  /* 0x00000005ff077819 */ /* 0x000fe40000011407 */
[----:B------:R-:W-:Y:S02]  /*0d40*/  LOP3.LUT R2, R2, 0x3fffffe, RZ, 0xc0, !PT ;  /* 0x03fffffe02027812 */ /* 0x000fe400078ec0ff */
[----:B------:R-:W-:Y:S02]  /*0d50*/  LEA R9, R4, R3, 0x3 ;  /* 0x0000000304097211 */ /* 0x000fe400078e18ff */
[----:B------:R-:W-:Y:S01]  /*0d60*/  LEA.HI R3, R0, R12, RZ, 0x2 ;  /* 0x0000000c00037211 */ /* 0x000fe200078f10ff */
[----:B------:R-:W-:Y:S02]  /*0d70*/  IMAD R7, R7, 0x10, R10 ;  /* 0x0000001007077824 */ /* 0x000fe400078e020a */
[----:B------:R-:W-:Y:S01]  /*0d80*/  IMAD.IADD R2, R18, 0x1, -R2 ;  /* 0x0000000112027824 */ /* 0x000fe200078e0a02 */
[----:B------:R-:W-:-:S03]  /*0d90*/  SHF.R.S32.HI R18, RZ, 0x2, R3 ;  /* 0x00000002ff127819 */ /* 0x000fc60000011403 */
[----:B------:R-:W-:Y:S01]  /*0da0*/  IMAD R2, R2, 0x40, R7 ;  /* 0x0000004002027824 */ /* 0x000fe200078e0207 */
[----:B------:R-:W-:Y:S02]  /*0db0*/  IADD3 R7, R18, 0x40, RZ ;  /* 0x0000004012077810 */ /* 0x000fe40007ffe0ff */
[----:B------:R-:W-:Y:S02]  /*0dc0*/  LOP3.LUT R4, R3, 0xfffffffc, RZ, 0xc0, !PT ;  /* 0xfffffffc03047812 */ /* 0x000fe400078ec0ff */
[----:B------:R-:W-:Y:S02]  /*0dd0*/  LEA.HI R0, R0, R12, RZ, 0x3 ;  /* 0x0000000c00007211 */ /* 0x000fe400078f18ff */
[----:B------:R-:W-:Y:S01]  /*0de0*/  SHF.R.S32.HI R6, RZ, 0x1f, R7 ;  /* 0x0000001fff067819 */ /* 0x000fe20000011407 */
[----:B------:R-:W-:Y:S01]  /*0df0*/  STL [R1+0x14], R13 ;  /* 0x0000140d01007387 */ /* 0x000fe20000100800 */
[----:B------:R-:W-:Y:S02]  /*0e00*/  IMAD.IADD R4, R12, 0x1, -R4 ;  /* 0x000000010c047824 */ /* 0x000fe400078e0a04 */
[----:B------:R-:W-:Y:S01]  /*0e10*/  IMAD.SHL.U32 R5, R7, 0x40, RZ ;  /* 0x0000004007057824 */ /* 0x000fe200078e00ff */
[----:B------:R0:W-:Y:S01]  /*0e20*/  STL [R1+0x18], R14 ;  /* 0x0000180e01007387 */ /* 0x0001e20000100800 */
[----:B------:R-:W-:Y:S01]  /*0e30*/  LEA.HI R6, R6, R7, RZ, 0x3 ;  /* 0x0000000706067211 */ /* 0x000fe200078f18ff */
[----:B------:R-:W-:Y:S01]  /*0e40*/  IMAD.SHL.U32 R4, R4, 0x8, RZ ;  /* 0x0000000804047824 */ /* 0x000fe200078e00ff */
[----:B------:R-:W-:-:S02]  /*0e50*/  SHF.R.S32.HI R3, RZ, 0x1f, R3 ;  /* 0x0000001fff037819 */ /* 0x000fc40000011403 */
[----:B------:R-:W-:Y:S02]  /*0e60*/  LOP3.LUT R5, R5, 0x1c0, RZ, 0xc0, !PT ;  /* 0x000001c005057812 */ /* 0x000fe400078ec0ff */
[----:B0-----:R-:W-:Y:S02]  /*0e70*/  SHF.R.S32.HI R14, RZ, 0x3, R0 ;  /* 0x00000003ff0e7819 */ /* 0x001fe40000011400 */
[----:B------:R-:W-:Y:S01]  /*0e80*/  LOP3.LUT R0, R0, 0x1ffffff8, RZ, 0xc0, !PT ;  /* 0x1ffffff800007812 */ /* 0x000fe200078ec0ff */
[----:B------:R-:W-:Y:S01]  /*0e90*/  IMAD.SHL.U32 R6, R6, 0x40, RZ ;  /* 0x0000004006067824 */ /* 0x000fe200078e00ff */
[----:B------:R-:W-:-:S03]  /*0ea0*/  LEA.HI R3, R3, R18, RZ, 0x3 ;  /* 0x0000001203037211 */ /* 0x000fc600078f18ff */
[----:B------:R-:W-:Y:S01]  /*0eb0*/  IMAD.IADD R0, R12, 0x1, -R0 ;  /* 0x000000010c007824 */ /* 0x000fe200078e0a00 */
[----:B------:R-:W-:Y:S02]  /*0ec0*/  LOP3.LUT R4, R5, 0x38, R4, 0xf8, !PT ;  /* 0x0000003805047812 */ /* 0x000fe400078ef804 */
[----:B------:R-:W-:Y:S01]  /*0ed0*/  SHF.R.U32.HI R7, RZ, 0x3, R5 ;  /* 0x00000003ff077819 */ /* 0x000fe20000011605 */
[----:B------:R-:W-:Y:S01]  /*0ee0*/  STL [R1+0x4c], R2 ;  /* 0x00004c0201007387 */ /* 0x000fe20000100800 */
[----:B------:R-:W-:Y:S02]  /*0ef0*/  LOP3.LUT R5, R6, 0xfffffe00, RZ, 0xc0, !PT ;  /* 0xfffffe0006057812 */ /* 0x000fe400078ec0ff */
[----:B------:R-:W-:Y:S01]  /*0f00*/  SHF.L.U32 R0, R0, 0x3, RZ ;  /* 0x0000000300007819 */ /* 0x000fe200000006ff */
[----:B------:R-:W-:Y:S01]  /*0f10*/  STL [R1+0x1c], R15 ;  /* 0x00001c0f01007387 */ /* 0x000fe20000100800 */
[----:B------:R-:W-:-:S03]  /*0f20*/  LOP3.LUT R3, R3, 0xfffffff8, RZ, 0xc0, !PT ;  /* 0xfffffff803037812 */ /* 0x000fc600078ec0ff */
[----:B------:R-:W-:Y:S01]  /*0f30*/  STL [R1+0x60], RZ ;  /* 0x000060ff01007387 */ /* 0x000fe20000100800 */
[----:B------:R-:W-:-:S03]  /*0f40*/  LOP3.LUT R8, R8, 0x7ffffffc, RZ, 0xc0, !PT ;  /* 0x7ffffffc08087812 */ /* 0x000fc600078ec0ff */
[----:B------:R-:W-:Y:S01]  /*0f50*/  STL [R1+0x40], R14 ;  /* 0x0000400e01007387 */ /* 0x000fe20000100800 */
[----:B------:R-:W-:-:S03]  /*0f60*/  LOP3.LUT R4, R5, R4, R7, 0xf6, !PT ;  /* 0x0000000405047212 */ /* 0x000fc600078ef607 */
[----:B------:R-:W-:Y:S04]  /*0f70*/  STL [R1+0x3c], R5 ;  /* 0x00003c0501007387 */ /* 0x000fe80000100800 */
[----:B------:R0:W-:Y:S02]  /*0f80*/  STL [R1+0x24], R0 ;  /* 0x0000240001007387 */ /* 0x0001e40000100800 */
[----:B0-----:R-:W-:Y:S02]  /*0f90*/  IMAD.IADD R0, R18, 0x1, -R3 ;  /* 0x0000000112007824 */ /* 0x001fe400078e0a03 */
[----:B------:R-:W-:-:S03]  /*0fa0*/  IMAD.IADD R5, R11, 0x1, -R8 ;  /* 0x000000010b057824 */ /* 0x000fc600078e0a08 */
[----:B------:R0:W-:Y:S01]  /*0fb0*/  STL [R1+0x68], R0 ;  /* 0x0000680001007387 */ /* 0x0001e20000100800 */
[----:B------:R-:W-:-:S03]  /*0fc0*/  IMAD.SHL.U32 R3, R9, 0x8, RZ ;  /* 0x0000000809037824 */ /* 0x000fc600078e00ff */
[----:B------:R1:W-:Y:S01]  /*0fd0*/  STL [R1+0x48], R5 ;  /* 0x0000480501007387 */ /* 0x0003e20000100800 */
[----:B0-----:R-:W-:-:S05]  /*0fe0*/  IMAD R0, R4, 0x2, R17 ;  /* 0x0000000204007824 */ /* 0x001fca00078e0211 */
[----:B------:R1:W-:Y:S04]  /*0ff0*/  STL [R1+0x70], R0 ;  /* 0x0000700001007387 */ /* 0x0003e80000100800 */
[----:B------:R1:W-:Y:S01]  /*1000*/  STL [R1+0x74], R3 ;  /* 0x0000740301007387 */ /* 0x0003e20000100800 */
[----:B------:R-:W-:Y:S02]  /*1010*/  IMAD.MOV.U32 R22, RZ, RZ, RZ ;  /* 0x000000ffff167224 */ /* 0x000fe400078e00ff */
[----:B------:R-:W-:Y:S02]  /*1020*/  IMAD.MOV.U32 R19, RZ, RZ, RZ ;  /* 0x000000ffff137224 */ /* 0x000fe400078e00ff */
[----:B------:R-:W-:Y:S01]  /*1030*/  IMAD.MOV.U32 R2, RZ, RZ, RZ ;  /* 0x000000ffff027224 */ /* 0x000fe200078e00ff */
[----:B---3--:R-:W-:Y:S01]  /*1040*/  LOP3.LUT R232, R16, 0x1, RZ, 0xfc, !PT ;  /* 0x0000000110e87812 */ /* 0x008fe200078efcff */
[----:B-1----:R-:W-:-:S07]  /*1050*/  IMAD.MOV.U32 R16, RZ, RZ, RZ ;  /* 0x000000ffff107224 */ /* 0x002fce00078e00ff */
.L_x_11708:
[----:B------:R-:W2:Y:S01]  /*1060*/  LDL.LU R0, [R1+0x1c] ;  /* 0x00001c0001007983 */ /* 0x000ea20000300800 */
[----:B-1---5:R-:W2:Y:S01]  /*1070*/  LDC.64 R4, c[0x0][0xd60] ;  /* 0x00035800ff047b82 */ /* 0x022ea20000000a00 */
[----:B------:R-:W-:Y:S05]  /*1080*/  YIELD ;  /* 0x0000000000007946 */ /* 0x000fea0003800000 */
[----:B------:R-:W-:Y:S01]  /*1090*/  ULDC.64 UR4, c[0x0][0xb20] ;  /* 0x0002c80000047ab9 */ /* 0x000fe20000000a00 */
[----:B------:R-:W-:Y:S01]  /*10a0*/  ULDC.64 UR8, c[0x0][0xb10] ;  /* 0x0002c40000087ab9 */ /* 0x000fe20000000a00 */
[----:B------:R-:W-:Y:S01]  /*10b0*/  ISETP.NE.U32.AND P1, PT, RZ, UR4, PT ;  /* 0x00000004ff007c0c */ /* 0x000fe2000bf25070 */
[----:B------:R-:W-:Y:S01]  /*10c0*/  ULDC.64 UR6, c[0x0][0xb00] ;  /* 0x0002c00000067ab9 */ /* 0x000fe20000000a00 */
[----:B--2---:R-:W-:-:S05]  /*10d0*/  IMAD.WIDE R4, R0, 0x4, R4 ;  /* 0x0000000400047825 */ /* 0x004fca00078e0204 */
[----:B------:R-:W2:Y:S01]  /*10e0*/  LDG.E R0, desc[UR52][R4.64] ;  /* 0x0000003404007981 */ /* 0x000ea2000c1e1900 */
[----:B------:R-:W-:Y:S01]  /*10f0*/  ISETP.NE.AND.EX P1, PT, RZ, UR5, PT, P1 ;  /* 0x00000005ff007c0c */ /* 0x000fe2000bf25310 */
[----:B------:R-:W-:Y:S01]  /*1100*/  IMAD.MOV.U32 R27, RZ, RZ, RZ ;  /* 0x000000ffff1b7224 */ /* 0x000fe200078e00ff */
[----:B------:R-:W-:-:S04]  /*1110*/  ISETP.NE.U32.AND P0, PT, RZ, UR6, PT ;  /* 0x00000006ff007c0c */ /* 0x000fc8000bf05070 */
[----:B------:R-:W-:Y:S02]  /*1120*/  ISETP.NE.AND.EX P0, PT, RZ, UR7, PT, P0 ;  /* 0x00000007ff007c0c */ /* 0x000fe4000bf05300 */
[----:B--2---:R-:W-:Y:S01]  /*1130*/  SHF.R.S32.HI R3, RZ, 0x1f, R0 ;  /* 0x0000001fff037819 */ /* 0x004fe20000011400 */
[----:B------:R-:W-:Y:S04]  /*1140*/  STL [R1+0x5c], R0 ;  /* 0x00005c0001007387 */ /* 0x000fe80000100800 */
[C---:B---34-:R-:W-:Y:S01]  /*1150*/  @P1 LEA R6, P2, R0.reuse, UR4, 0x2 ;  /* 0x0000000400061c11 */ /* 0x058fe2000f8410ff */
[C---:B------:R-:W-:Y:S01]  /*1160*/  IMAD.SHL.U32 R29, R0.reuse, 0x4, RZ ;  /* 0x00000004001d7824 */ /* 0x040fe200078e00ff */
[C-C-:B------:R-:W-:Y:S01]  /*1170*/  SHF.L.U64.HI R28, R0.reuse, 0x2, R3.reuse ;  /* 0x00000002001c7819 */ /* 0x140fe20000010203 */
[----:B0-----:R0:W-:Y:S01]  /*1180*/  STL [R1+0x6c], R3 ;  /* 0x00006c0301007387 */ /* 0x0011e20000100800 */
[----:B------:R-:W-:-:S02]  /*1190*/  @P1 LEA.HI.X R7, R0, UR5, R3, 0x2, P2 ;  /* 0x0000000500071c11 */ /* 0x000fc400090f1403 */
[----:B------:R-:W-:Y:S01]  /*11a0*/  ISETP.NE.U32.AND P2, PT, RZ, UR8, PT ;  /* 0x00000008ff007c0c */ /* 0x000fe2000bf45070 */
[----:B------:R-:W-:Y:S01]  /*11b0*/  ULDC UR4, c[0x0][0x288] ;  /* 0x0000a20000047ab9 */ /* 0x000fe20000000800 */
[C---:B------:R-:W-:Y:S01]  /*11c0*/  IADD3 R8, P3, R29.reuse, UR6, RZ ;  /* 0x000000061d087c10 */ /* 0x040fe2000ff7e0ff */
[----:B------:R1:W-:Y:S01]  /*11d0*/  STL [R1+0x54], R29 ;  /* 0x0000541d01007387 */ /* 0x0003e20000100800 */
[----:B------:R-:W-:Y:S02]  /*11e0*/  ISETP.NE.AND.EX P2, PT, RZ, UR9, PT, P2 ;  /* 0x00000009ff007c0c */ /* 0x000fe4000bf45320 */
[----:B0-----:R-:W-:Y:S01]  /*11f0*/  MOV R3, RZ ;  /* 0x000000ff00037202 */ /* 0x001fe20000000f00 */
[----:B------:R-:W-:Y:S01]  /*1200*/  IMAD.U32 R10, RZ, RZ, UR4 ;  /* 0x00000004ff0a7e24 */ /* 0x000fe2000f8e00ff */
[C---:B------:R-:W-:Y:S01]  /*1210*/  IADD3.X R9, R28.reuse, UR7, RZ, P3, !PT ;  /* 0x000000071c097c10 */ /* 0x040fe20009ffe4ff */
[----:B------:R-:W-:Y:S01]  /*1220*/  ULDC.64 UR4, c[0x0][0x3f8] ;  /* 0x0000fe0000047ab9 */ /* 0x000fe20000000a00 */
[----:B------:R1:W-:Y:S04]  /*1230*/  STL [R1+0x58], R28 ;  /* 0x0000581c01007387 */ /* 0x0003e80000100800 */
[----:B------:R1:W5:Y:S03]  /*1240*/  @P1 LDG.E R3, desc[UR52][R6.64] ;  /* 0x0000003406031981 */ /* 0x000366000c1e1900 */
[----:B------:R-:W-:Y:S01]  /*1250*/  @P2 IADD3 R4, P1, R29, UR8, RZ ;  /* 0x000000081d042c10 */ /* 0x000fe2000ff3e0ff */
[----:B------:R1:W5:Y:S03]  /*1260*/  @P0 LDG.E R27, desc[UR52][R8.64] ;  /* 0x00000034081b0981 */ /* 0x000366000c1e1900 */
[----:B------:R-:W-:-:S05]  /*1270*/  @P2 IADD3.X R5, R28, UR9, RZ, P1, !PT ;  /* 0x000000091c052c10 */ /* 0x000fca0008ffe4ff */
[----:B------:R-:W2:Y:S01]  /*1280*/  @P2 LDG.E R10, desc[UR52][R4.64] ;  /* 0x00000034040a2981 */ /* 0x000ea2000c1e1900 */
[----:B------:R-:W-:Y:S01]  /*1290*/  UISETP.NE.U32.AND UP0, UPT, UR4, URZ, UPT ;  /* 0x0000003f0400728c */ /* 0x000fe2000bf05070 */
[----:B------:R-:W-:Y:S02]  /*12a0*/  IMAD.MOV.U32 R25, RZ, RZ, R0 ;  /* 0x000000ffff197224 */ /* 0x000fe400078e0000 */
        /* <DEDUP_REMOVED lines=8> */
[----:B--2---:R1:W-:Y:S01]  /*1330*/  STL [R1+0x20], R10 ;  /* 0x0000200a01007387 */ /* 0x0043e20000100800 */
[----:B------:R-:W-:Y:S05]  /*1340*/  @P2 BRA `(.L_x_11553) ;  /* 0x0000000000282947 */ /* 0x000fea0003800000 */
[----:B------:R-:W-:Y:S02]  /*1350*/  ULDC.64 UR4, c[0x0][0xaf8] ;  /* 0x0002be0000047ab9 */ /* 0x000fe40000000a00 */
[----:B------:R-:W-:-:S04]  /*1360*/  ISETP.NE.U32.AND P1, PT, RZ, UR4, PT ;  /* 0x00000004ff007c0c */ /* 0x000fc8000bf25070 */
[----:B------:R-:W-:-:S13]  /*1370*/  ISETP.NE.AND.EX P1, PT, RZ, UR5, PT, P1 ;  /* 0x00000005ff007c0c */ /* 0x000fda000bf25310 */
[----:B------:R-:W-:Y:S05]  /*1380*/  @!P1 BRA `(.L_x_11553) ;  /* 0x0000000000189947 */ /* 0x000fea0003800000 */
[----:B------:R-:W0:Y:S02]  /*1390*/  LDC.64 R4, c[0x0][0xaf8] ;  /* 0x0002be00ff047b82 */ /* 0x000e240000000a00 */
[----:B0-----:R-:W-:-:S05]  /*13a0*/  IMAD.WIDE R4, R25, 0x4, R4 ;  /* 0x0000000419047825 */ /* 0x001fca00078e0204 */
[----:B------:R-:W2:Y:S04]  /*13b0*/  LDG.E R0, desc[UR52][R4.64] ;  /* 0x0000003404007981 */ /* 0x000ea8000c1e1900 */
[----:B-1----:R-:W2:Y:S02]  /*13c0*/  LDG.E R7, desc[UR52][R4.64+0x4] ;  /* 0x0000043404077981 */ /* 0x002ea4000c1e1900 */
[----:B--2---:R-:W-:-:S05]  /*13d0*/  IADD3 R10, -R0, R7, RZ ;  /* 0x00000007000a7210 */ /* 0x004fca0007ffe1ff */
[----:B------:R0:W-:Y:S02]  /*13e0*/  STL [R1+0x20], R10 ;  /* 0x0000200a01007387 */ /* 0x0001e40000100800 */
.L_x_11553:
[----:B------:R-:W2:Y:S01]  /*13f0*/  LDL R12, [R1+0x14] ;  /* 0x00001400010c7983 */ /* 0x000ea20000100800 */
[----:B------:R-:W-:-:S03]  /*1400*/  ULDC.64 UR4, c[0x0][0xb18] ;  /* 0x0002c60000047ab9 */ /* 0x000fc60000000a00 */
[----:B------:R-:W3:Y:S01]  /*1410*/  LDL R26, [R1+0x18] ;  /* 0x00001800011a7983 */ /* 0x000ee20000100800 */
[----:B------:R-:W-:-:S04]  /*1420*/  ISETP.NE.U32.AND P1, PT, RZ, UR4, PT ;  /* 0x00000004ff007c0c */ /* 0x000fc8000bf25070 */
[----:B------:R-:W-:Y:S01]  /*1430*/  ISETP.NE.AND.EX P1, PT, RZ, UR5, PT, P1 ;  /* 0x00000005ff007c0c */ /* 0x000fe2000bf25310 */
[----:B--2---:R2:W-:Y:S04]  /*1440*/  STL [R1+0x64], R12 ;  /* 0x0000640c01007387 */ /* 0x0045e80000100800 */
[----:B---3--:R2:W-:Y:S08]  /*1450*/  STL [R1+0x50], R26 ;  /* 0x0000501a01007387 */ /* 0x0085f00000100800 */
[----:B------:R-:W-:Y:S05]  /*1460*/  @!P1 BRA `(.L_x_11554) ;  /* 0x0000000000109947 */ /* 0x000fea0003800000 */
[----:B------:R-:W-:-:S04]  /*1470*/  IADD3 R4, P0, R29, UR4, RZ ;  /* 0x000000041d047c10 */ /* 0x000fc8000ff1e0ff */
[----:B------:R-:W-:-:S05]  /*1480*/  IADD3.X R5, R28, UR5, RZ, P0, !PT ;  /* 0x000000051c057c10 */ /* 0x000fca00087fe4ff */
[----:B------:R3:W5:Y:S01]  /*1490*/  LDG.E R24, desc[UR52][R4.64] ;  /* 0x0000003404187981 */ /* 0x000762000c1e1900 */
[----:B------:R-:W-:Y:S05]  /*14a0*/  BRA `(.L_x_11555) ;  /* 0x0000000000107947 */ /* 0x000fea0003800000 */
.L_x_11554:
[----:B------:R-:W-:Y:S05]  /*14b0*/  @!P0 BRA `(.L_x_11555) ;  /* 0x00000000000c8947 */ /* 0x000fea0003800000 */
[----:B------:R-:W3:Y:S04]  /*14c0*/  LDG.E R5, desc[UR52][R8.64] ;  /* 0x0000003408057981 */ /* 0x000ee8000c1e1900 */
[----:B------:R-:W3:Y:S02]  /*14d0*/  LDG.E R24, desc[UR52][R8.64+0x4] ;  /* 0x0000043408187981 */ /* 0x000ee4000c1e1900 */
[----:B---3--:R-:W-:-:S07]  /*14e0*/  IMAD.IADD R24, R24, 0x1, -R5 ;  /* 0x0000000118187824 */ /* 0x008fce00078e0a05 */
.L_x_11555:
[----:B------:R-:W-:Y:S02]  /*14f0*/  ULDC.64 UR4, c[0x0][0xb08] ;  /* 0x0002c20000047ab9 */ /* 0x000fe40000000a00 */
[----:B------:R-:W-:-:S04]  /*1500*/  ISETP.NE.U32.AND P0, PT, RZ, UR4, PT ;  /* 0x00000004ff007c0c */ /* 0x000fc8000bf05070 */
[----:B------:R-:W-:Y:S01]  /*1510*/  ISETP.NE.AND.EX P0, PT, RZ, UR5, PT, P0 ;  /* 0x00000005ff007c0c */ /* 0x000fe2000bf05300 */
[----:B-----5:R-:W-:Y:S01]  /*1520*/  IMAD.IADD R11, R24, 0x1, -R3 ;  /* 0x00000001180b7824 */ /* 0x020fe200078e0a03 */
[----:B------:R-:W-:-:S11]  /*1530*/  ULDC.64 UR4, c[0x0][0xb28] ;  /* 0x0002ca0000047ab9 */ /* 0x000fd60000000a00 */
[----:B---3--:R-:W3:Y:S02]  /*1540*/  @P0 LDC.64 R4, c[0x0][0xb08] ;  /* 0x0002c200ff040b82 */ /* 0x008ee40000000a00 */
[----:B---3--:R-:W-:-:S05]  /*1550*/  @P0 IMAD.WIDE R4, R25, 0x4, R4 ;  /* 0x0000000419040825 */ /* 0x008fca00078e0204 */
[----:B------:R-:W3:Y:S04]  /*1560*/  @P0 LDG.E R0, desc[UR52][R4.64] ;  /* 0x0000003404000981 */ /* 0x000ee8000c1e1900 */
[----:B-1----:R-:W3:Y:S01]  /*1570*/  @P0 LDG.E R9, desc[UR52][R4.64+0x4] ;  /* 0x0000043404090981 */ /* 0x002ee2000c1e1900 */
[----:B------:R-:W-:Y:S01]  /*1580*/  LEA R3, R12, 0xdf, 0x7 ;  /* 0x000000df0c037811 */ /* 0x000fe200078e38ff */
[----:B------:R-:W-:Y:S01]  /*1590*/  IMAD.MOV.U32 R31, RZ, RZ, R24 ;  /* 0x000000ffff1f7224 */ /* 0x000fe200078e0018 */
[----:B------:R-:W-:-:S04]  /*15a0*/  ISETP.NE.U32.AND P1, PT, RZ, UR4, PT ;  /* 0x00000004ff007c0c */ /* 0x000fc8000bf25070 */
[----:B------:R-:W-:-:S13]  /*15b0*/  ISETP.NE.AND.EX P1, PT, RZ, UR5, PT, P1 ;  /* 0x00000005ff007c0c */ /* 0x000fda000bf25310 */
[----:B------:R-:W-:-:S04]  /*15c0*/  @P1 IADD3 R6, P2, R29, UR4, RZ ;  /* 0x000000041d061c10 */ /* 0x000fc8000ff5e0ff */
[----:B------:R-:W-:-:S05]  /*15d0*/  @P1 IADD3.X R7, R28, UR5, RZ, P2, !PT ;  /* 0x000000051c071c10 */ /* 0x000fca00097fe4ff */
[----:B------:R1:W5:Y:S01]  /*15e0*/  @P1 LDG.E R31, desc[UR52][R6.64] ;  /* 0x00000034061f1981 */ /* 0x000362000c1e1900 */
[----:B---3--:R-:W-:-:S04]  /*15f0*/  @P0 IMAD.IADD R60, R9, 0x1, -R0 ;  /* 0x00000001093c0824 */ /* 0x008fc800078e0a00 */
[----:B------:R-:W-:-:S05]  /*1600*/  IMAD.IADD R8, R11, 0x1, R60 ;  /* 0x000000010b087824 */ /* 0x000fca00078e023c */
[C---:B------:R-:W-:Y:S01]  /*1610*/  IADD3 R0, R8.reuse, 0x5f, RZ ;  /* 0x0000005f08007810 */ /* 0x040fe20007ffe0ff */
[----:B------:R1:W-:Y:S01]  /*1620*/  STL [R1+0x34], R8 ;  /* 0x0000340801007387 */ /* 0x0003e20000100800 */
[----:B------:R-:W-:-:S03]  /*1630*/  IADD3 R3, R8, R3, -R10 ;  /* 0x0000000308037210 */ /* 0x000fc60007ffe80a */
[----:B------:R-:W-:-:S04]  /*1640*/  IMAD.HI R0, R0, 0x2aaaaaab, RZ ;  /* 0x2aaaaaab00007827 */ /* 0x000fc800078e02ff */
[----:B------:R-:W-:Y:S01]  /*1650*/  IMAD.HI R4, R3, 0x2aaaaaab, RZ ;  /* 0x2aaaaaab03047827 */ /* 0x000fe200078e02ff */
[----:B------:R-:W-:-:S04]  /*1660*/  SHF.R.U32.HI R3, RZ, 0x1f, R0 ;  /* 0x0000001fff037819 */ /* 0x000fc80000011600 */
[----:B------:R-:W-:Y:S02]  /*1670*/  SHF.R.U32.HI R5, RZ, 0x1f, R4 ;  /* 0x0000001fff057819 */ /* 0x000fe40000011604 */
[----:B------:R-:W-:Y:S02]  /*1680*/  LEA.HI.SX32 R3, R0, R3, 0x1c ;  /* 0x0000000300037211 */ /* 0x000fe400078fe2ff */
[----:B------:R-:W-:Y:S01]  /*1690*/  LEA.HI.SX32 R210, R4, R5, 0x1c ;  /* 0x0000000504d27211 */ /* 0x000fe200078fe2ff */
[----:B------:R-:W-:-:S03]  /*16a0*/  IMAD.MOV R4, RZ, RZ, -R11 ;  /* 0x000000ffff047224 */ /* 0x000fc600078e0a0b */
[----:B------:R-:W-:Y:S02]  /*16b0*/  VIMNMX R210, R3, R210, PT ;  /* 0x000000d203d27248 */ /* 0x000fe40003fe0100 */
[----:B------:R-:W-:-:S03]  /*16c0*/  VIMNMX R4, RZ, R4, !PT ;  /* 0x00000004ff047248 */ /* 0x000fc60007fe0100 */
        /* <DEDUP_REMOVED lines=12> */
[----:B-1----:R-:W-:Y:S05]  /*1790*/  @!P1 BRA `(.L_x_11556) ;  /* 0x0000004000709947 */ /* 0x002fea0003800000 */
        /* <DEDUP_REMOVED lines=8> */
[----:B------:R1:W3:Y:S01]  /*1820*/  LDC.64 R14, c[0x4][R0] ;  /* 0x01000000000e7b82 */ /* 0x0002e20000000a00 */
[----:B------:R-:W-:Y:S01]  /*1830*/  MOV R5, UR5 ;  /* 0x0000000500057c02 */ /* 0x000fe20008000f00 */
[----:B------:R-:W-:Y:S01]  /*1840*/  ULDC.64 UR4, c[0x4][0x110] ;  /* 0x0100440000047ab9 */ /* 0x000fe20000000a00 */
[----:B0-----:R-:W-:Y:S01]  /*1850*/  IMAD.U32 R10, RZ, RZ, UR6 ;  /* 0x00000006ff0a7e24 */ /* 0x001fe2000f8e00ff */
[----:B--2---:R-:W-:Y:S01]  /*1860*/  MOV R12, 0x1 ;  /* 0x00000001000c7802 */ /* 0x004fe20000000f00 */
[----:B------:R-:W-:Y:S02]  /*1870*/  IMAD.U32 R6, RZ, RZ, UR4 ;  /* 0x00000004ff067e24 */ /* 0x000fe4000f8e00ff */
[----:B------:R-:W-:-:S02]  /*1880*/  IMAD.U32 R7, RZ, RZ, UR5 ;  /* 0x00000005ff077e24 */ /* 0x000fc4000f8e00ff */
[----:B------:R-:W-:Y:S02]  /*1890*/  IMAD.U32 R11, RZ, RZ, UR7 ;  /* 0x00000007ff0b7e24 */ /* 0x000fe4000f8e00ff */
[----:B------:R-:W-:Y:S02]  /*18a0*/  IMAD.MOV.U32 R8, RZ, RZ, 0x70 ;  /* 0x00000070ff087424 */ /* 0x000fe400078e00ff */
[----:B-1----:R-:W-:-:S07]  /*18b0*/  IMAD.MOV.U32 R13, RZ, RZ, RZ ;  /* 0x000000ffff0d7224 */ /* 0x002fce00078e00ff */
[----:B------:R-:W-:-:S07]  /*18c0*/  LEPC R20, `(.L_x_11558) ;  /* 0x000000001014794e */ /* 0x000fce0000000000 */
[----:B---3-5:R-:W-:Y:S05]  /*18d0*/  CALL.ABS.NOINC R14 ;  /* 0x000000000e007343 */ /* 0x028fea0003c00000 */
.L_x_11558:
[----:B------:R-:W-:Y:S05]  /*18e0*/  BSYNC B6 ;  /* 0x0000000000067941 */ /* 0x000fea0003800000 */
.L_x_11557:
        /* <DEDUP_REMOVED lines=9> */
[----:B------:R-:W-:Y:S01]  /*1980*/  IMAD.U32 R5, RZ, RZ, UR5 ;  /* 0x00000005ff057e24 */ /* 0x000fe2000f8e00ff */
[----:B------:R-:W-:Y:S01]  /*1990*/  ULDC.64 UR4, c[0x4][0x18] ;  /* 0x0100060000047ab9 */ /* 0x000fe20000000a00 */
[----:B------:R-:W-:Y:S01]  /*19a0*/  IMAD.U32 R6, RZ, RZ, UR6 ;  /* 0x00000006ff067e24 */ /* 0x000fe2000f8e00ff */
[----:B------:R-:W-:Y:S01]  /*19b0*/  MOV R7, UR7 ;  /* 0x0000000700077c02 */ /* 0x000fe20008000f00 */
[----:B0-----:R-:W-:Y:S02]  /*19c0*/  IMAD.U32 R10, RZ, RZ, UR4 ;  /* 0x00000004ff0a7e24 */ /* 0x001fe4000f8e00ff */
[----:B------:R-:W-:-:S02]  /*19d0*/  IMAD.U32 R11, RZ, RZ, UR5 ;  /* 0x00000005ff0b7e24 */ /* 0x000fc4000f8e00ff */
[----:B------:R-:W-:Y:S02]  /*19e0*/  IMAD.MOV.U32 R8, RZ, RZ, 0x70 ;  /* 0x00000070ff087424 */ /* 0x000fe400078e00ff */
[----:B--2---:R-:W-:Y:S02]  /*19f0*/  IMAD.MOV.U32 R12, RZ, RZ, 0x1 ;  /* 0x00000001ff0c7424 */ /* 0x004fe400078e00ff */
[----:B-1----:R-:W-:-:S07]  /*1a00*/  IMAD.MOV.U32 R13, RZ, RZ, RZ ;  /* 0x000000ffff0d7224 */ /* 0x002fce00078e00ff */
[----:B------:R-:W-:-:S07]  /*1a10*/  LEPC R20, `(.L_x_11560) ;  /* 0x000000001014794e */ /* 0x000fce0000000000 */
[----:B---3-5:R-:W-:Y:S05]  /*1a20*/  CALL.ABS.NOINC R14 ;  /* 0x000000000e007343 */ /* 0x028fea0003c00000 */
.L_x_11560:
[----:B------:R-:W-:Y:S05]  /*1a30*/  BSYNC B6 ;  /* 0x0000000000067941 */ /* 0x000fea0003800000 */
.L_x_11559:
[----:B------:R-:W-:Y:S01]  /*1a40*/  ULDC.64 UR4, c[0x0][0xaf0] ;  /* 0x0002bc0000047ab9 */ /* 0x000fe20000000a00 */
[----:B------:R-:W1:Y:S01]  /*1a50*/  LDC R0, c[0x0][0x428] ;  /* 0x00010a00ff007b82 */ /* 0x000e620000000800 */
[----:B------:R-:W-:Y:S01]  /*1a60*/  ISETP.NE.U32.AND P0, PT, RZ, UR4, PT ;  /* 0x00000004ff007c0c */ /* 0x000fe2000bf05070 */
[----:B------:R-:W-:-:S06]  /*1a70*/  IMAD.MOV.U32 R3, RZ, RZ, R26 ;  /* 0x000000ffff037224 */ /* 0x000fcc00078e001a */
[----:B------:R-:W3:Y:S01]  /*1a80*/  LDC.64 R44, c[0x0][0x2f0] ;  /* 0x0000bc00ff2c7b82 */ /* 0x000ee20000000a00 */
[----:B------:R-:W-:Y:S01]  /*1a90*/  ISETP.NE.AND.EX P0, PT, RZ, UR5, PT, P0 ;  /* 0x00000005ff007c0c */ /* 0x000fe2000bf05300 */
[----:B------:R-:W4:Y:S01]  /*1aa0*/  S2R R20, SR_TID.X ;  /* 0x0000000000147919 */ /* 0x000f220000002100 */
[----:B------:R-:W-:Y:S01]  /*1ab0*/  IADD3 R27, R27, R24, RZ ;  /* 0x000000181b1b7210 */ /* 0x000fe20007ffe0ff */
[----:B------:R-:W-:Y:S01]  /*1ac0*/  ULDC.64 UR6, c[0x0][0xb00] ;  /* 0x0002c00000067ab9 */ /* 0x000fe20000000a00 */
[----:B------:R-:W-:-:S03]  /*1ad0*/  SHF.R.S32.HI R97, RZ, 0x1f, R18 ;  /* 0x0000001fff617819 */ /* 0x000fc60000011412 */
[----:B------:R-:W0:Y:S06]  /*1ae0*/  LDC.64 R50, c[0x0][0x3e8] ;  /* 0x0000fa00ff327b82 */ /* 0x000e2c0000000a00 */
[----:B------:R-:W-:Y:S02]  /*1af0*/  @P0 IADD3 R4, P1, R29, UR4, RZ ;  /* 0x000000041d040c10 */ /* 0x000fe4000ff3e0ff */
[----:B------:R-:W0:Y:S02]  /*1b00*/  LDC.64 R56, c[0x0][0x3d8] ;  /* 0x0000f600ff387b82 */ /* 0x000e240000000a00 */
[----:B------:R-:W-:Y:S01]  /*1b10*/  @P0 IADD3.X R5, R28, UR5, RZ, P1, !PT ;  /* 0x000000051c050c10 */ /* 0x000fe20008ffe4ff */
[----:B------:R-:W-:-:S04]  /*1b20*/  ULDC.64 UR4, c[0x0][0x2f8] ;  /* 0x0000be0000047ab9 */ /* 0x000fc80000000a00 */
[----:B------:R2:W4:Y:S01]  /*1b30*/  @P0 LDG.E R25, desc[UR52][R4.64] ;  /* 0x0000003404190981 */ /* 0x000522000c1e1900 */
[----:B-1----:R-:W-:Y:S02]  /*1b40*/  ISETP.NE.AND P0, PT, R0, 0x1, PT ;  /* 0x000000010000780c */ /* 0x002fe40003f05270 */
[----:B------:R-:W-:-:S05]  /*1b50*/  SHF.R.S32.HI R24, RZ, 0x1f, R27 ;  /* 0x0000001fff187819 */ /* 0x000fca000001141b */
[-C--:B---3--:R-:W-:Y:S02]  /*1b60*/  IMAD R6, R24, R44.reuse, RZ ;  /* 0x0000002c18067224 */ /* 0x088fe400078e02ff */
[----:B--2---:R-:W-:-:S04]  /*1b70*/  IMAD.WIDE.U32 R4, R27, R44, RZ ;  /* 0x0000002c1b047225 */ /* 0x004fc800078e00ff */
[----:B------:R-:W1:Y:S01]  /*1b80*/  @P0 LDC R0, c[0x0][0x42c] ;  /* 0x00010b00ff000b82 */ /* 0x000e620000000800 */
[----:B----4-:R-:W-:-:S05]  /*1b90*/  VIADD R20, R20, 0xffffff80 ;  /* 0xffffff8014147836 */ /* 0x010fca0000000000 */
[----:B------:R-:W-:Y:S02]  /*1ba0*/  SHF.R.S32.HI R32, RZ, 0x1f, R20 ;  /* 0x0000001fff207819 */ /* 0x000fe40000011414 */
[----:B------:R-:W2:Y:S02]  /*1bb0*/  @P0 LDC R7, c[0x0][0x430] ;  /* 0x00010c00ff070b82 */ /* 0x000ea40000000800 */
[----:B------:R-:W-:-:S04]  /*1bc0*/  LEA.HI R32, R32, R20, RZ, 0x2 ;  /* 0x0000001420207211 */ /* 0x000fc800078f10ff */
[----:B------:R-:W-:-:S05]  /*1bd0*/  LOP3.LUT R32, R32, 0xfffffffc, RZ, 0xc0, !PT ;  /* 0xfffffffc20207812 */ /* 0x000fca00078ec0ff */
[----:B------:R-:W-:-:S04]  /*1be0*/  IMAD.IADD R32, R20, 0x1, -R32 ;  /* 0x0000000114207824 */ /* 0x000fc800078e0a20 */
[----:B------:R-:W-:Y:S02]  /*1bf0*/  IMAD.SHL.U32 R20, R32, 0x8, RZ ;  /* 0x0000000820147824 */ /* 0x000fe400078e00ff */
[----:B-1----:R-:W-:Y:S02]  /*1c00*/  @P0 IMAD.HI.U32 R0, R26, R0, RZ ;  /* 0x000000001a000227 */ /* 0x002fe400078e00ff */
[----:B------:R-:W1:Y:S01]  /*1c10*/  S2R R26, SR_TID.X ;  /* 0x00000000001a7919 */ /* 0x000e620000002100 */
[----:B------:R-:W-:Y:S01]  /*1c20*/  SHF.R.S32.HI R21, RZ, 0x1f, R20 ;  /* 0x0000001fff157819 */ /* 0x000fe20000011414 */
[----:B------:R-:W-:Y:S01]  /*1c30*/  IMAD.SHL.U32 R40, R32, 0x4, RZ ;  /* 0x0000000420287824 */ /* 0x000fe200078e00ff */
[C---:B------:R-:W-:Y:S01]  /*1c40*/  IADD3 R98, R20.reuse, 0x40, RZ ;  /* 0x0000004014627810 */ /* 0x040fe20007ffe0ff */
[----:B------:R-:W3:Y:S01]  /*1c50*/  LDL R32, [R1+0x68] ;  /* 0x0000680001207983 */ /* 0x000ee20000100800 */
[----:B--2---:R-:W-:Y:S01]  /*1c60*/  @P0 SHF.R.U32.HI R3, RZ, R7, R0 ;  /* 0x00000007ff030219 */ /* 0x004fe20000011600 */
[----:B------:R-:W-:Y:S01]  /*1c70*/  IMAD R7, R27, R45, R6 ;  /* 0x0000002d1b077224 */ /* 0x000fe200078e0206 */
[----:B------:R-:W-:Y:S01]  /*1c80*/  ISETP.NE.U32.AND P0, PT, RZ, UR6, PT ;  /* 0x00000006ff007c0c */ /* 0x000fe2000bf05070 */
[----:B------:R-:W-:Y:S01]  /*1c90*/  VIADD R99, R20, 0x20 ;  /* 0x0000002014637836 */ /* 0x000fe20000000000 */
[----:B------:R-:W-:Y:S01]  /*1ca0*/  SHF.R.S32.HI R8, RZ, 0x1f, R3 ;  /* 0x0000001fff087819 */ /* 0x000fe20000011403 */
[----:B------:R-:W-:Y:S01]  /*1cb0*/  IMAD.IADD R5, R5, 0x1, R7 ;  /* 0x0000000105057824 */ /* 0x000fe200078e0207 */
[----:B------:R-:W-:Y:S01]  /*1cc0*/  ISETP.NE.AND.EX P0, PT, RZ, UR7, PT, P0 ;  /* 0x00000007ff007c0c */ /* 0x000fe2000bf05300 */
[----:B------:R-:W-:-:S02]  /*1cd0*/  IMAD R6, R97, R44, RZ ;  /* 0x0000002c61067224 */ /* 0x000fc400078e02ff */
[----:B------:R-:W-:Y:S02]  /*1ce0*/  IMAD R0, R8, UR4, RZ ;  /* 0x0000000408007c24 */ /* 0x000fe4000f8e02ff */
[----:B------:R-:W-:-:S04]  /*1cf0*/  IMAD.WIDE.U32 R4, R3, UR4, R4 ;  /* 0x0000000403047c25 */ /* 0x000fc8000f8e0004 */
[----:B------:R-:W-:Y:S01]  /*1d00*/  IMAD R7, R3, UR5, R0 ;  /* 0x0000000503077c24 */ /* 0x000fe2000f8e0200 */
[----:B------:R-:W-:Y:S01]  /*1d10*/  ULDC.64 UR4, c[0x0][0x300] ;  /* 0x0000c00000047ab9 */ /* 0x000fe20000000a00 */
[----:B------:R-:W-:Y:S02]  /*1d20*/  IMAD R6, R18, R45, R6 ;  /* 0x0000002d12067224 */ /* 0x000fe400078e0206 */
[C---:B------:R-:W-:Y:S01]  /*1d30*/  VIADD R96, R20.reuse, 0x60 ;  /* 0x0000006014607836 */ /* 0x040fe20000000000 */
[----:B------:R-:W-:Y:S01]  /*1d40*/  IADD3 R5, R5, R7, RZ ;  /* 0x0000000705057210 */ /* 0x000fe20007ffe0ff */
[C---:B------:R-:W-:Y:S02]  /*1d50*/  VIADD R7, R20.reuse, 0xc0 ;  /* 0x000000c014077836 */ /* 0x040fe40000000000 */
[C---:B------:R-:W-:Y:S02]  /*1d60*/  VIADD R94, R20.reuse, 0x80 ;  /* 0x00000080145e7836 */ /* 0x040fe40000000000 */
[----:B------:R-:W-:Y:S01]  /*1d70*/  VIADD R92, R20, 0xa0 ;  /* 0x000000a0145c7836 */ /* 0x000fe20000000000 */
[----:B-1----:R-:W-:-:S04]  /*1d80*/  SHF.R.U32.HI R26, RZ, 0x7, R26 ;  /* 0x00000007ff1a7819 */ /* 0x002fc8000001161a */
[----:B------:R-:W-:Y:S02]  /*1d90*/  ISETP.NE.AND P6, PT, R26, 0x1, PT ;  /* 0x000000011a00780c */ /* 0x000fe40003fc5270 */
[----:B------:R-:W-:Y:S02]  /*1da0*/  SHF.R.S32.HI R41, RZ, 0x1f, R40 ;  /* 0x0000001fff297819 */ /* 0x000fe40000011428 */
[----:B------:R-:W-:Y:S02]  /*1db0*/  SHF.R.S32.HI R0, RZ, 0x1f, R25 ;  /* 0x0000001fff007819 */ /* 0x000fe40000011419 */
[----:B------:R-:W-:Y:S02]  /*1dc0*/  SEL R43, R25, RZ, !P0 ;  /* 0x000000ff192b7207 */ /* 0x000fe40004000000 */
[----:B------:R-:W-:Y:S01]  /*1dd0*/  SEL R9, R0, RZ, !P0 ;  /* 0x000000ff00097207 */ /* 0x000fe20004000000 */
[----:B------:R-:W1:Y:S02]  /*1de0*/  LDC R25, c[0x0][0x3d4] ;  /* 0x0000f500ff197b82 */ /* 0x000e640000000800 */
        /* <DEDUP_REMOVED lines=9> */
[----:B------:R-:W-:-:S02]  /*1e80*/  IADD3 R93, P0, R28, R4, RZ ;  /* 0x000000041c5d7210 */ /* 0x000fc40007f1e0ff */
[----:B------:R-:W-:Y:S02]  /*1e90*/  SEL R4, RZ, 0xffffffff, P1 ;  /* 0xffffffffff047807 */ /* 0x000fe40000800000 */
        /* <DEDUP_REMOVED lines=8> */
[----:B------:R-:W-:Y:S01]  /*1f20*/  ISETP.GE.AND P2, PT, R7, UR4, PT ;  /* 0x0000000407007c0c */ /* 0x000fe2000bf46270 */
[----:B------:R-:W-:Y:S01]  /*1f30*/  IMAD R7, R3, UR7, R4 ;  /* 0x0000000703077c24 */ /* 0x000fe2000f8e0204 */
[----:B------:R-:W-:Y:S01]  /*1f40*/  LOP3.LUT R0, R5, 0x2, R0, 0xe2, !PT ;  /* 0x0000000205007812 */ /* 0x000fe200078ee200 */
[----:B------:R-:W-:Y:S01]  /*1f50*/  IMAD.WIDE.U32 R4, R3, UR6, R20 ;  /* 0x0000000603047c25 */ /* 0x000fe2000f8e0014 */
[----:B------:R-:W-:Y:S02]  /*1f60*/  ISETP.GE.AND P3, PT, R6, UR4, PT ;  /* 0x0000000406007c0c */ /* 0x000fe4000bf66270 */
[----:B------:R-:W-:Y:S01]  /*1f70*/  SEL R3, RZ, 0x4, P0 ;  /* 0x00000004ff037807 */ /* 0x000fe20000000000 */
[----:B------:R-:W-:Y:S01]  /*1f80*/  IMAD.IADD R5, R5, 0x1, R7 ;  /* 0x0000000105057824 */ /* 0x000fe200078e0207 */
[----:B------:R-:W-:Y:S02]  /*1f90*/  SEL R6, RZ, 0x8, P1 ;  /* 0x00000008ff067807 */ /* 0x000fe40000800000 */
[----:B------:R-:W-:-:S02]  /*1fa0*/  ISETP.GE.AND P0, PT, R94, UR4, PT ;  /* 0x000000045e007c0c */ /* 0x000fc4000bf06270 */
[----:B------:R-:W-:Y:S01]  /*1fb0*/  ISETP.GE.AND P1, PT, R92, UR4, PT ;  /* 0x000000045c007c0c */ /* 0x000fe2000bf26270 */
[----:B------:R-:W-:Y:S01]  /*1fc0*/  ULDC.64 UR4, c[0x0][0x328] ;  /* 0x0000ca0000047ab9 */ /* 0x000fe20000000a00 */
[----:B------:R-:W-:Y:S01]  /*1fd0*/  LOP3.LUT R0, R6, R0, R3, 0xfe, !PT ;  /* 0x0000000006007212 */ /* 0x000fe200078efe03 */
[----:B------:R-:W-:Y:S01]  /*1fe0*/  IMAD R7, R9, UR4, RZ ;  /* 0x0000000409077c24 */ /* 0x000fe2000f8e02ff */
[----:B------:R-:W-:Y:S02]  /*1ff0*/  SEL R3, RZ, 0x10, P0 ;  /* 0x00000010ff037807 */ /* 0x000fe40000000000 */
[----:B------:R-:W-:Y:S01]  /*2000*/  SEL R6, RZ, 0x20, P1 ;  /* 0x00000020ff067807 */ /* 0x000fe20000800000 */
[----:B------:R-:W-:-:S03]  /*2010*/  IMAD R63, R43, UR5, R7 ;  /* 0x000000052b3f7c24 */ /* 0x000fc6000f8e0207 */
[----:B------:R-:W-:Y:S02]  /*2020*/  LOP3.LUT R3, R6, R0, R3, 0xfe, !PT ;  /* 0x0000000006037212 */ /* 0x000fe400078efe03 */
[----:B------:R-:W-:Y:S01]  /*2030*/  SEL R0, RZ, 0x40, P2 ;  /* 0x00000040ff007807 */ /* 0x000fe20001000000 */
[----:B------:R-:W-:Y:S01]  /*2040*/  IMAD.WIDE.U32 R42, R43, UR4, R4 ;  /* 0x000000042b2a7c25 */ /* 0x000fe2000f8e0004 */
[----:B---3--:R-:W-:Y:S01]  /*2050*/  SHF.L.U32 R87, R32, 0x6, RZ ;  /* 0x0000000620577819 */ /* 0x008fe200000006ff */
[----:B------:R-:W-:Y:S01]  /*2060*/  ULDC UR4, c[0x0][0x2e4] ;  /* 0x0000b90000047ab9 */ /* 0x000fe20000000800 */
[----:B------:R-:W-:Y:S01]  /*2070*/  LOP3.LUT R0, R3, R0, RZ, 0xfc, !PT ;  /* 0x0000000003007212 */ /* 0x000fe200078efcff */
[C---:B0-----:R-:W-:Y:S02]  /*2080*/  IMAD R4, R97.reuse, R50, RZ ;  /* 0x0000003261047224 */ /* 0x041fe400078e02ff */
[----:B------:R-:W-:Y:S02]  /*2090*/  IMAD R3, R97, R56, RZ ;  /* 0x0000003861037224 */ /* 0x000fe400078e02ff */
[----:B------:R-:W-:-:S02]  /*20a0*/  IMAD R15, R18, R51, R4 ;  /* 0x00000033120f7224 */ /* 0x000fc400078e0204 */
[C---:B------:R-:W-:Y:S02]  /*20b0*/  IMAD R13, R18.reuse, R57, R3 ;  /* 0x00000039120d7224 */ /* 0x040fe400078e0203 */
[----:B------:R-:W-:-:S04]  /*20c0*/  IMAD.WIDE.U32 R4, R18, R56, R40 ;  /* 0x0000003812047225 */ /* 0x000fc800078e0028 */
[----:B------:R-:W-:Y:S02]  /*20d0*/  IMAD.IADD R5, R5, 0x1, R13 ;  /* 0x0000000105057824 */ /* 0x000fe400078e020d */
[----:B-----5:R-:W-:Y:S02]  /*20e0*/  IMAD.WIDE.U32 R52, R31, R56, R4 ;  /* 0x000000381f347225 */ /* 0x020fe400078e0004 */
[----:B------:R-:W2:Y:S01]  /*20f0*/  LDL R4, [R1+0x3c] ;  /* 0x00003c0001047983 */ /* 0x000ea20000100800 */
[----:B------:R-:W-:Y:S02]  /*2100*/  LOP3.LUT P1, RZ, R32, 0x4, RZ, 0xc0, !PT ;  /* 0x0000000420ff7812 */ /* 0x000fe4000782c0ff */
[----:B------:R-:W0:Y:S01]  /*2110*/  S2R R32, SR_TID.X ;  /* 0x0000000000207919 */ /* 0x000e220000002100 */
[----:B-1----:R-:W-:-:S04]  /*2120*/  ISETP.GE.AND P0, PT, R20, R25, PT ;  /* 0x000000191400720c */ /* 0x002fc80003f06270 */
[----:B------:R-:W-:Y:S02]  /*2130*/  SEL R3, R25, RZ, P0 ;  /* 0x000000ff19037207 */ /* 0x000fe40000000000 */
[----:B------:R-:W-:-:S03]  /*2140*/  IADD3 R79, R26, 0x8, RZ ;  /* 0x000000081a4f7810 */ /* 0x000fc60007ffe0ff */
[----:B------:R-:W-:Y:S01]  /*2150*/  IMAD.IADD R3, R20, 0x1, R3 ;  /* 0x0000000114037824 */ /* 0x000fe200078e0203 */
[----:B------:R-:W-:-:S04]  /*2160*/  LOP3.LUT R87, R87, 0x1c0, RZ, 0xc0, !PT ;  /* 0x000001c057577812 */ /* 0x000fc800078ec0ff */
[----:B------:R-:W-:Y:S02]  /*2170*/  SHF.R.S32.HI R12, RZ, 0x1f, R3 ;  /* 0x0000001fff0c7819 */ /* 0x000fe40000011403 */
[----:B------:R-:W-:Y:S02]  /*2180*/  SHF.R.U32.HI R82, RZ, 0x3, R87 ;  /* 0x00000003ff527819 */ /* 0x000fe40000011657 */
[----:B------:R-:W-:Y:S01]  /*2190*/  LEA.HI R12, R12, R3, RZ, 0x3 ;  /* 0x000000030c0c7211 */ /* 0x000fe200078f18ff */
[----:B0-----:R-:W-:-:S05]  /*21a0*/  VIADD R32, R32, 0xffffff80 ;  /* 0xffffff8020207836 */ /* 0x001fca0000000000 */
[----:B------:R-:W-:-:S04]  /*21b0*/  SHF.R.S32.HI R26, RZ, 0x1f, R32 ;  /* 0x0000001fff1a7819 */ /* 0x000fc80000011420 */
[----:B------:R-:W-:Y:S01]  /*21c0*/  LEA.HI R26, R26, R32, RZ, 0x5 ;  /* 0x000000201a1a7211 */ /* 0x000fe200078f28ff */
[----:B------:R-:W-:Y:S01]  /*21d0*/  VIADD R32, R18, 0x40 ;  /* 0x0000004012207836 */ /* 0x000fe20000000000 */
[----:B------:R-:W-:-:S03]  /*21e0*/  LOP3.LUT R3, R87, 0x18, R20, 0xf8, !PT ;  /* 0x0000001857037812 */ /* 0x000fc600078ef814 */
[----:B------:R-:W-:Y:S01]  /*21f0*/  IMAD.SHL.U32 R32, R32, 0x40, RZ ;  /* 0x0000004020207824 */ /* 0x000fe200078e00ff */
[----:B------:R-:W-:Y:S02]  /*2200*/  LOP3.LUT R3, R3, R82, RZ, 0x3c, !PT ;  /* 0x0000005203037212 */ /* 0x000fe400078e3cff */
[----:B------:R-:W-:Y:S02]  /*2210*/  SHF.R.S32.HI R26, RZ, 0x5, R26 ;  /* 0x00000005ff1a7819 */ /* 0x000fe4000001141a */
[----:B------:R-:W-:Y:S01]  /*2220*/  LOP3.LUT R32, R32, 0x1c0, RZ, 0xc0, !PT ;  /* 0x000001c020207812 */ /* 0x000fe200078ec0ff */
[----:B------:R-:W-:Y:S01]  /*2230*/  IMAD.WIDE.U32 R8, R18, R56, R20 ;  /* 0x0000003812087225 */ /* 0x000fe200078e0014 */
[--C-:B------:R-:W-:Y:S02]  /*2240*/  SHF.R.S32.HI R72, RZ, 0x3, R12.reuse ;  /* 0x00000003ff487819 */ /* 0x100fe4000001140c */
[----:B------:R-:W-:Y:S01]  /*2250*/  LOP3.LUT R71, R12, 0xfffffff8, RZ, 0xc0, !PT ;  /* 0xfffffff80c477812 */ /* 0x000fe200078ec0ff */
[----:B------:R-:W-:Y:S01]  /*2260*/  IMAD R77, R26, 0x200, R3 ;  /* 0x000002001a4d7824 */ /* 0x000fe200078e0203 */
[----:B------:R-:W-:-:S02]  /*2270*/  LOP3.LUT R3, R87, 0x38, R12, 0xf8, !PT ;  /* 0x0000003857037812 */ /* 0x000fc400078ef80c */
[----:B------:R-:W-:Y:S02]  /*2280*/  LOP3.LUT R12, R32, 0x38, R12, 0xf8, !PT ;  /* 0x00000038200c7812 */ /* 0x000fe400078ef80c */
[C---:B------:R-:W-:Y:S01]  /*2290*/  IADD3 R32, R18.reuse, 0x40, RZ ;  /* 0x0000004012207810 */ /* 0x040fe20007ffe0ff */
[----:B------:R-:W-:Y:S01]  /*22a0*/  IMAD.IADD R9, R13, 0x1, R9 ;  /* 0x000000010d097824 */ /* 0x000fe200078e0209 */
[----:B------:R-:W-:Y:S01]  /*22b0*/  SHF.R.S32.HI R13, RZ, 0x1f, R31 ;  /* 0x0000001fff0d7819 */ /* 0x000fe2000001141f */
[----:B------:R-:W-:-:S04]  /*22c0*/  IMAD.WIDE.U32 R6, R18, R50, R40 ;  /* 0x0000003212067225 */ /* 0x000fc800078e0028 */
[----:B------:R-:W-:Y:S02]  /*22d0*/  IMAD.SHL.U32 R32, R32, 0x40, RZ ;  /* 0x0000004020207824 */ /* 0x000fe400078e00ff */
[----:B------:R-:W-:Y:S01]  /*22e0*/  IMAD.WIDE.U32 R10, R18, R50, R20 ;  /* 0x00000032120a7225 */ /* 0x000fe200078e0014 */
[----:B------:R-:W-:-:S03]  /*22f0*/  IADD3 R7, R7, R15, RZ ;  /* 0x0000000f07077210 */ /* 0x000fc60007ffe0ff */
[----:B------:R-:W-:Y:S01]  /*2300*/  IMAD R14, R13, R50, RZ ;  /* 0x000000320d0e7224 */ /* 0x000fe200078e02ff */
[----:B------:R-:W-:Y:S01]  /*2310*/  LOP3.LUT R32, R32, 0x1c0, RZ, 0xc0, !PT ;  /* 0x000001c020207812 */ /* 0x000fe200078ec0ff */
[----:B------:R-:W-:Y:S02]  /*2320*/  IMAD.IADD R11, R15, 0x1, R11 ;  /* 0x000000010f0b7824 */ /* 0x000fe400078e020b */
[----:B------:R-:W-:Y:S01]  /*2330*/  IMAD R69, R31, R51, R14 ;  /* 0x000000331f457224 */ /* 0x000fe200078e020e */
[----:B------:R-:W-:Y:S01]  /*2340*/  SHF.R.U32.HI R32, RZ, 0x3, R32 ;  /* 0x00000003ff207819 */ /* 0x000fe20000011620 */
[----:B------:R-:W-:Y:S02]  /*2350*/  IMAD R14, R13, R56, RZ ;  /* 0x000000380d0e7224 */ /* 0x000fe400078e02ff */
[----:B------:R-:W-:Y:S01]  /*2360*/  IMAD.MOV.U32 R80, RZ, RZ, 0x20 ;  /* 0x00000020ff507424 */ /* 0x000fe200078e00ff */
[----:B------:R-:W-:Y:S01]  /*2370*/  SHF.L.U64.HI R85, R56, 0x6, R57 ;  /* 0x0000000638557819 */ /* 0x000fe20000010239 */
[----:B------:R-:W-:Y:S01]  /*2380*/  IMAD.WIDE.U32 R46, R31, R50, R6 ;  /* 0x000000321f2e7225 */ /* 0x000fe200078e0006 */
[----:B------:R-:W-:-:S02]  /*2390*/  IADD3 R58, P2, R18, R27, RZ ;  /* 0x0000001b123a7210 */ /* 0x000fc40007f5e0ff */
[----:B------:R-:W-:Y:S01]  /*23a0*/  LOP3.LUT R67, R3, R82, RZ, 0x3c, !PT ;  /* 0x0000005203437212 */ /* 0x000fe200078e3cff */
[C---:B------:R-:W-:Y:S01]  /*23b0*/  IMAD.WIDE.U32 R48, R31.reuse, R50, R10 ;  /* 0x000000321f307225 */ /* 0x040fe200078e000a */
[----:B------:R-:W-:Y:S02]  /*23c0*/  SHF.L.U64.HI R88, R44, 0x6, R45 ;  /* 0x000000062c587819 */ /* 0x000fe4000001022d */
[----:B------:R-:W-:Y:S01]  /*23d0*/  SHF.L.U64.HI R84, R50, 0x6, R51 ;  /* 0x0000000632547819 */ /* 0x000fe20000010233 */
[----:B------:R-:W-:Y:S01]  /*23e0*/  IMAD R7, R31, R57, R14 ;  /* 0x000000391f077224 */ /* 0x000fe200078e020e */
[----:B------:R-:W-:Y:S01]  /*23f0*/  SEL R80, R80, 0xffffffe0, !P1 ;  /* 0xffffffe050507807 */ /* 0x000fe20004800000 */
[----:B------:R-:W-:Y:S01]  /*2400*/  IMAD R11, R57, 0x60, RZ ;  /* 0x00000060390b7824 */ /* 0x000fe200078e02ff */
[----:B------:R-:W-:Y:S01]  /*2410*/  LOP3.LUT R12, R12, R32, RZ, 0x3c, !PT ;  /* 0x000000200c0c7212 */ /* 0x000fe200078e3cff */
[----:B------:R-:W-:Y:S01]  /*2420*/  IMAD.SHL.U32 R83, R56, 0x40, RZ ;  /* 0x0000004038537824 */ /* 0x000fe200078e00ff */
[----:B------:R-:W-:Y:S01]  /*2430*/  SEL R3, RZ, 0xffffff80, P3 ;  /* 0xffffff80ff037807 */ /* 0x000fe20001800000 */
[----:B------:R-:W-:-:S04]  /*2440*/  IMAD.WIDE.U32 R54, R31, R56, R8 ;  /* 0x000000381f367225 */ /* 0x000fc800078e0008 */
[----:B------:R-:W-:Y:S02]  /*2450*/  IMAD R15, R45, 0x60, RZ ;  /* 0x000000602d0f7824 */ /* 0x000fe400078e02ff */
[----:B------:R-:W-:Y:S02]  /*2460*/  IMAD.SHL.U32 R86, R44, 0x40, RZ ;  /* 0x000000402c567824 */ /* 0x000fe400078e00ff */
[----:B------:R-:W-:Y:S02]  /*2470*/  IMAD R75, R51, 0x60, RZ ;  /* 0x00000060334b7824 */ /* 0x000fe400078e02ff */
[----:B------:R-:W-:Y:S02]  /*2480*/  IMAD.SHL.U32 R89, R50, 0x40, RZ ;  /* 0x0000004032597824 */ /* 0x000fe400078e00ff */
[----:B------:R-:W-:-:S04]  /*2490*/  IMAD.WIDE.U32 R56, R56, 0x60, RZ ;  /* 0x0000006038387825 */ /* 0x000fc800078e00ff */
[----:B------:R-:W-:Y:S02]  /*24a0*/  VIADD R33, R18, 0x40 ;  /* 0x0000004012217836 */ /* 0x000fe40000000000 */
[----:B------:R-:W-:Y:S01]  /*24b0*/  IMAD.WIDE.U32 R44, R44, 0x60, RZ ;  /* 0x000000602c2c7825 */ /* 0x000fe200078e00ff */
[----:B------:R-:W-:-:S03]  /*24c0*/  LOP3.LUT R3, R0, 0x80, R3, 0xc8, !PT ;  /* 0x0000008000037812 */ /* 0x000fc600078ec803 */
[----:B------:R-:W-:Y:S01]  /*24d0*/  IMAD.WIDE.U32 R50, R50, 0x60, RZ ;  /* 0x0000006032327825 */ /* 0x000fe200078e00ff */
[----:B------:R-:W-:Y:S02]  /*24e0*/  SHF.R.S32.HI R81, RZ, 0x1f, R33 ;  /* 0x0000001fff517819 */ /* 0x000fe40000011421 */
[----:B------:R-:W-:Y:S01]  /*24f0*/  IADD3 R74, R57, R11, RZ ;  /* 0x0000000b394a7210 */ /* 0x000fe20007ffe0ff */
[----:B------:R-:W-:Y:S01]  /*2500*/  IMAD.X R59, R97, 0x1, R24, P2 ;  /* 0x00000001613b7824 */ /* 0x000fe200010e0618 */
[----:B------:R-:W-:Y:S01]  /*2510*/  SHF.R.S32.HI R64, RZ, 0x1f, R71 ;  /* 0x0000001fff407819 */ /* 0x000fe20000011447 */
[----:B------:R-:W-:Y:S01]  /*2520*/  IMAD.IADD R70, R47, 0x1, R69 ;  /* 0x000000012f467824 */ /* 0x000fe200078e0245 */
[----:B------:R-:W-:Y:S01]  /*2530*/  ISETP.GE.AND P1, PT, R20, UR4, PT ;  /* 0x0000000414007c0c */ /* 0x000fe2000bf26270 */
[----:B------:R-:W-:Y:S01]  /*2540*/  IMAD.SHL.U32 R78, R25, 0x2, RZ ;  /* 0x00000002194e7824 */ /* 0x000fe200078e00ff */
[----:B------:R-:W-:Y:S01]  /*2550*/  ISETP.GE.AND P2, PT, R99, UR4, PT ;  /* 0x0000000463007c0c */ /* 0x000fe2000bf46270 */
[----:B------:R-:W-:Y:S01]  /*2560*/  IMAD.IADD R76, R45, 0x1, R15 ;  /* 0x000000012d4c7824 */ /* 0x000fe200078e020f */
[----:B------:R-:W-:Y:S01]  /*2570*/  IADD3 R63, R43, R63, RZ ;  /* 0x0000003f2b3f7210 */ /* 0x000fe20007ffe0ff */
[----:B------:R-:W-:Y:S01]  /*2580*/  IMAD.IADD R75, R51, 0x1, R75 ;  /* 0x00000001334b7824 */ /* 0x000fe200078e024b */
[----:B------:R-:W-:Y:S01]  /*2590*/  LOP3.LUT R0, R0, 0x40, RZ, 0xc0, !PT ;  /* 0x0000004000007812 */ /* 0x000fe200078ec0ff */
[----:B------:R-:W-:-:S02]  /*25a0*/  IMAD.IADD R73, R80, 0x1, R77 ;  /* 0x0000000150497824 */ /* 0x000fc400078e024d */
[----:B------:R-:W-:Y:S02]  /*25b0*/  IMAD.IADD R69, R69, 0x1, R49 ;  /* 0x0000000145457824 */ /* 0x000fe400078e0231 */
[----:B------:R-:W-:Y:S02]  /*25c0*/  IMAD.IADD R68, R53, 0x1, R7 ;  /* 0x0000000135447824 */ /* 0x000fe400078e0207 */
[----:B------:R-:W-:Y:S02]  /*25d0*/  IMAD.IADD R66, R7, 0x1, R55 ;  /* 0x0000000107427824 */ /* 0x000fe400078e0237 */
[----:B------:R-:W-:Y:S02]  /*25e0*/  IMAD R67, R26, 0x200, R67 ;  /* 0x000002001a437824 */ /* 0x000fe400078e0243 */
[----:B--2---:R-:W-:Y:S01]  /*25f0*/  IMAD.IADD R65, R4, 0x1, R12 ;  /* 0x0000000104417824 */ /* 0x004fe200078e020c */
[----:B------:R-:W-:Y:S06]  /*2600*/  @!P6 BAR.SYNC.DEFER_BLOCKING 0x9, 0x100 ;  /* 0x024400000000eb1d */ /* 0x000fec0000010000 */
.L_x_11608:
[----:B------:R-:W0:Y:S01]  /*2610*/  LDC.64 R102, c[0x0][0x2d8] ;  /* 0x0000b600ff667b82 */ /* 0x000e220000000a00 */
[----:B------:R-:W-:Y:S01]  /*2620*/  VIADD R61, R61, 0xffffffff ;  /* 0xffffffff3d3d7836 */ /* 0x000fe20000000000 */
[----:B------:R-:W-:Y:S05]  /*2630*/  YIELD ;  /* 0x0000000000007946 */ /* 0x000fea0003800000 */
[----:B------:R-:W-:Y:S01]  /*2640*/  SHF.R.S32.HI R11, RZ, 0x1f, R61 ;  /* 0x0000001fff0b7819 */ /* 0x000fe2000001143d */
[----:B-1----:R-:W1:Y:S01]  /*2650*/  LDC R105, c[0x0][0x3d4] ;  /* 0x0000f500ff697b82 */ /* 0x002e620000000800 */
[-C--:B------:R-:W-:Y:S01]  /*2660*/  IMAD R5, R76, R61.reuse, RZ ;  /* 0x0000003d4c057224 */ /* 0x080fe200078e02ff */
[----:B------:R-:W-:Y:S01]  /*2670*/  BSSY B0, `(.L_x_11561) ;  /* 0x00002af000007945 */ /* 0x000fe20003800000 */
[----:B------:R-:W-:-:S04]  /*2680*/  IMAD.WIDE.U32 R106, R44, R61, RZ ;  /* 0x0000003d2c6a7225 */ /* 0x000fc800078e00ff */
[----:B------:R-:W-:Y:S01]  /*2690*/  IMAD R5, R11, R44, R5 ;  /* 0x0000002c0b057224 */ /* 0x000fe200078e0205 */
[CC--:B------:R-:W-:Y:S01]  /*26a0*/  IADD3 R4, P3, P4, R93.reuse, R106.reuse, R86 ;  /* 0x0000006a5d047210 */ /* 0x0c0fe20007c7e056 */
[C---:B------:R-:W-:Y:S01]  /*26b0*/  IMAD R108, R16.reuse, 0x1800, R77 ;  /* 0x00001800106c7824 */ /* 0x040fe200078e024d */
[----:B------:R-:W-:Y:S01]  /*26c0*/  IADD3 R6, P5, R93, R106, RZ ;  /* 0x0000006a5d067210 */ /* 0x000fe20007fbe0ff */
[----:B------:R-:W-:Y:S02]  /*26d0*/  IMAD.IADD R109, R107, 0x1, R5 ;  /* 0x000000016b6d7824 */ /* 0x000fe400078e0205 */
[----:B------:R-:W-:Y:S02]  /*26e0*/  IMAD R104, R16, 0x1800, R73 ;  /* 0x0000180010687824 */ /* 0x000fe400078e0249 */
[----:B------:R-:W-:Y:S01]  /*26f0*/  IMAD.X R7, R109, 0x1, R91, P5 ;  /* 0x000000016d077824 */ /* 0x000fe200028e065b */
[----:B------:R-:W-:Y:S01]  /*2700*/  IADD3.X R5, R91, R109, R88, P3, P4 ;  /* 0x0000006d5b057210 */ /* 0x000fe20001fe8458 */
[--C-:B------:R-:W-:Y:S01]  /*2710*/  IMAD R108, R108, 0x2, R23.reuse ;  /* 0x000000026c6c7824 */ /* 0x100fe200078e0217 */
[-C--:B0-----:R-:W-:Y:S01]  /*2720*/  LEA R12, P3, R4, R102.reuse, 0x1 ;  /* 0x00000066040c7211 */ /* 0x081fe200078608ff */
[----:B------:R-:W-:Y:S01]  /*2730*/  IMAD R104, R104, 0x2, R23 ;  /* 0x0000000268687824 */ /* 0x000fe200078e0217 */
[----:B------:R-:W-:-:S02]  /*2740*/  LEA R14, P5, R6, R102, 0x1 ;  /* 0x00000066060e7211 */ /* 0x000fc400078a08ff */
[-C--:B------:R-:W-:Y:S02]  /*2750*/  LEA.HI.X R13, R4, R103.reuse, R5, 0x1, P3 ;  /* 0x00000067040d7211 */ /* 0x080fe400018f0c05 */
[----:B-1----:R-:W-:Y:S02]  /*2760*/  ISETP.GE.AND P3, PT, R105, 0x1, PT ;  /* 0x000000016900780c */ /* 0x002fe40003f66270 */
[----:B------:R-:W-:Y:S02]  /*2770*/  ISETP.GT.AND P4, PT, R61, R30, PT ;  /* 0x0000001e3d00720c */ /* 0x000fe40003f84270 */
[----:B------:R-:W-:Y:S02]  /*2780*/  LEA.HI.X R15, R6, R103, R7, 0x1, P5 ;  /* 0x00000067060f7211 */ /* 0x000fe400028f0c07 */
[----:B------:R-:W-:-:S07]  /*2790*/  P2R R100, PR, RZ, 0x10 ;  /* 0x00000010ff647803 */ /* 0x000fce0000000000 */
        /* <DEDUP_REMOVED lines=43> */
.L_x_11565:
[----:B------:R-:W-:Y:S05]  /*2a50*/  BSYNC B1 ;  /* 0x0000000000017941 */ /* 0x000fea0003800000 */
.L_x_11564:
[----:B0-----:R-:W-:Y:S01]  /*2a60*/  VIADD R8, R18, 0x40 ;  /* 0x0000004012087836 */ /* 0x001fe20000000000 */
[----:B------:R-:W-:Y:S01]  /*2a70*/  BSSY B1, `(.L_x_11566) ;  /* 0x000001d000017945 */ /* 0x000fe20003800000 */
[----:B------:R-:W-:Y:S02]  /*2a80*/  CS2R R26, SRZ ;  /* 0x00000000001a7805 */ /* 0x000fe4000001ff00 */
[----:B-----5:R-:W-:Y:S01]  /*2a90*/  MOV R102, R32 ;  /* 0x0000002000667202 */ /* 0x020fe20000000f00 */
[----:B------:R-:W-:Y:S01]  /*2aa0*/  IMAD.MOV.U32 R103, RZ, RZ, R33 ;  /* 0x000000ffff677224 */ /* 0x000fe200078e0021 */
[----:B------:R-:W-:Y:S02]  /*2ab0*/  ISETP.GE.AND P5, PT, R8, R101, PT ;  /* 0x000000650800720c */ /* 0x000fe40003fa6270 */
[----:B------:R-:W-:Y:S02]  /*2ac0*/  CS2R R8, SRZ ;  /* 0x0000000000087805 */ /* 0x000fe4000001ff00 */
[----:B------:R-:W-:-:S09]  /*2ad0*/  CS2R R24, SRZ ;  /* 0x0000000000187805 */ /* 0x000fd2000001ff00 */
        /* <DEDUP_REMOVED lines=22> */
.L_x_11567:
[----:B------:R-:W-:Y:S05]  /*2c40*/  BSYNC B1 ;  /* 0x0000000000017941 */ /* 0x000fea0003800000 */
.L_x_11566:
        /* <DEDUP_REMOVED lines=23> */
[----:B------:R-:W-:-:S04]  /*2dc0*/  PRMT R106, R106, 0x5410, R7 ;  /* 0x000054106a6a7816 */ /* 0x000fc80000000007 */
[----:B------:R-:W-:Y:S01]  /*2dd0*/  PRMT R103, R4, 0x5410, R5 ;  /* 0x0000541004677816 */ /* 0x000fe20000000005 */
[----:B------:R-:W-:Y:S06]  /*2de0*/  @!P3 BRA `(.L_x_11568) ;  /* 0x000000000004b947 */ /* 0x000fec0003800000 */
[----:B------:R-:W-:Y:S01]  /*2df0*/  BPT.TRAP 0x1 ;  /* 0x000000040000795c */ /* 0x000fe20000300000 */
.L_x_11568:
[----:B------:R-:W-:Y:S01]  /*2e00*/  IMAD R90, R16, 0x8, R17 ;  /* 0x00000008105a7824 */ /* 0x000fe200078e0211 */
[----:B------:R-:W-:Y:S01]  /*2e10*/  SHF.L.U32 R111, R22, 0x1f, RZ ;  /* 0x0000001f166f7819 */ /* 0x000fe200000006ff */
[----:B------:R-:W-:Y:S03]  /*2e20*/  BSSY B1, `(.L_x_11569) ;  /* 0x0000003000017945 */ /* 0x000fe60003800000 */
[----:B------:R-:W0:Y:S02]  /*2e30*/  SYNCS.PHASECHK.TRANS64.TRYWAIT P6, [R90+URZ+0x32490], R111 ;  /* 0x0324906f5a0075a7 */ /* 0x000e2400080c017f */
[----:B0-----:R-:W-:Y:S05]  /*2e40*/  @!P6 BRA `(.L_x_11570) ;  /* 0x000001880060e947 */ /* 0x001fea0003800000 */
.L_x_11810:
[----:B------:R-:W-:Y:S05]  /*2e50*/  BSYNC B1 ;  /* 0x0000000000017941 */ /* 0x000fea0003800000 */
.L_x_11569:
        /* <DEDUP_REMOVED lines=49> */
.L_x_11576:
[----:B------:R-:W-:Y:S05]  /*3170*/  BSYNC B3 ;  /* 0x0000000000037941 */ /* 0x000fea0003800000 */
.L_x_11575:
[----:B--2---:R1:W-:Y:S02]  /*3180*/  STG.E.128 desc[UR52][R14.64], R4 ;  /* 0x000000040e007986 */ /* 0x0043e4000c101d34 */
.L_x_11574:
[----:B------:R-:W-:Y:S05]  /*3190*/  BSYNC B2 ;  /* 0x0000000000027941 */ /* 0x000fea0003800000 */
.L_x_11573:
[----:B------:R-:W-:Y:S05]  /*31a0*/  @P2 BRA `(.L_x_11572) ;  /* 0x0000000000c02947 */ /* 0x000fea0003800000 */
[----:B-1----:R1:W2:Y:S01]  /*31b0*/  LDS.128 R4, [R104] ;  /* 0x0000000068047984 */ /* 0x0022a20000000c00 */
        /* <DEDUP_REMOVED lines=45> */
.L_x_11578:
[----:B------:R-:W-:Y:S05]  /*3490*/  BSYNC B2 ;  /* 0x0000000000027941 */ /* 0x000fea0003800000 */
.L_x_11577:
[----:B--2---:R2:W-:Y:S02]  /*34a0*/  STG.E.128 desc[UR52][R14.64+0x40], R4 ;  /* 0x000040040e007986 */ /* 0x0045e4000c101d34 */
.L_x_11572:
[----:B------:R-:W-:Y:S05]  /*34b0*/  BSYNC B1 ;  /* 0x0000000000017941 */ /* 0x000fea0003800000 */
.L_x_11571:
        /* <DEDUP_REMOVED lines=48> */
.L_x_11583:
[----:B------:R-:W-:Y:S05]  /*37c0*/  BSYNC B2 ;  /* 0x0000000000027941 */ /* 0x000fea0003800000 */
.L_x_11582:
[----:B--2---:R3:W-:Y:S02]  /*37d0*/  STG.E.128 desc[UR52][R12.64], R4 ;  /* 0x000000040c007986 */ /* 0x0047e4000c101d34 */
.L_x_11581:
[----:B------:R-:W-:Y:S05]  /*37e0*/  BSYNC B1 ;  /* 0x0000000000017941 */ /* 0x000fea0003800000 */
.L_x_11580:
        /* <DEDUP_REMOVED lines=47> */
.L_x_11585:
[----:B------:R-:W-:Y:S05]  /*3ae0*/  BSYNC B1 ;  /* 0x0000000000017941 */ /* 0x000fea0003800000 */
.L_x_11584:
[----:B--2---:R1:W-:Y:S01]  /*3af0*/  STG.E.128 desc[UR52][R12.64+0x40], R4 ;  /* 0x000040040c007986 */ /* 0x0043e2000c101d34 */
[----:B------:R-:W-:Y:S05]  /*3b00*/  BRA `(.L_x_11579) ;  /* 0x0000001400947947 */ /* 0x000fea0003800000 */
.L_x_11563:
[----:B------:R-:W-:Y:S02]  /*3b10*/  IADD3 R5, R18, 0x40, RZ ;  /* 0x0000004012057810 */ /* 0x000fe40007ffe0ff */
[----:B------:R-:W-:Y:S02]  /*3b20*/  CS2R R14, SRZ ;  /* 0x00000000000e7805 */ /* 0x000fe4000001ff00 */
[----:B------:R-:W-:Y:S02]  /*3b30*/  CS2R R12, SRZ ;  /* 0x00000000000c7805 */ /* 0x000fe4000001ff00 */
[----:B------:R-:W-:Y:S02]  /*3b40*/  CS2R R26, SRZ ;  /* 0x00000000001a7805 */ /* 0x000fe4000001ff00 */
[----:B------:R-:W-:Y:S02]  /*3b50*/  ISETP.GE.AND P3, PT, R5, R101, PT ;  /* 0x000000650500720c */ /* 0x000fe40003f66270 */
[----:B------:R-:W-:-:S02]  /*3b60*/  CS2R R24, SRZ ;  /* 0x0000000000187805 */ /* 0x000fc4000001ff00 */
        /* <DEDUP_REMOVED lines=33> */
[----:B--2---:R-:W-:Y:S01]  /*3d80*/  IMAD.MOV.U32 R32, RZ, RZ, R14 ;  /* 0x000000ffff207224 */ /* 0x004fe200078e000e */
[----:B---3--:R-:W-:Y:S01]  /*3d90*/  MOV R35, R13 ;  /* 0x0000000d00237202 */ /* 0x008fe20000000f00 */
[----:B------:R-:W-:Y:S02]  /*3da0*/  IMAD.MOV.U32 R34, RZ, RZ, R12 ;  /* 0x000000ffff227224 */ /* 0x000fe400078e000c */
[----:B------:R-:W-:Y:S01]  /*3db0*/  IMAD.MOV.U32 R33, RZ, RZ, R15 ;  /* 0x000000ffff217224 */ /* 0x000fe200078e000f */
[----:B------:R-:W-:Y:S02]  /*3dc0*/  PRMT R122, R35, 0x7610, R122 ;  /* 0x00007610237a7816 */ /* 0x000fe4000000007a */
[----:B------:R-:W-:-:S02]  /*3dd0*/  PRMT R132, R32, 0x5410, R34 ;  /* 0x0000541020847816 */ /* 0x000fc40000000022 */
[----:B------:R-:W-:Y:S01]  /*3de0*/  PRMT R125, R33, 0x7610, R125 ;  /* 0x00007610217d7816 */ /* 0x000fe2000000007d */
[----:B----4-:R-:W-:Y:S02]  /*3df0*/  IMAD.MOV.U32 R32, RZ, RZ, R26 ;  /* 0x000000ffff207224 */ /* 0x010fe400078e001a */
[----:B------:R-:W-:Y:S02]  /*3e00*/  IMAD.MOV.U32 R34, RZ, RZ, R24 ;  /* 0x000000ffff227224 */ /* 0x000fe400078e0018 */
[----:B------:R-:W-:Y:S02]  /*3e10*/  IMAD.MOV.U32 R35, RZ, RZ, R25 ;  /* 0x000000ffff237224 */ /* 0x000fe400078e0019 */
[----:B------:R-:W-:Y:S01]  /*3e20*/  IMAD.MOV.U32 R33, RZ, RZ, R27 ;  /* 0x000000ffff217224 */ /* 0x000fe200078e001b */
[----:B------:R-:W-:Y:S02]  /*3e30*/  PRMT R133, R32, 0x5410, R34 ;  /* 0x0000541020857816 */ /* 0x000fe40000000022 */
[----:B------:R-:W-:-:S02]  /*3e40*/  PRMT R122, R122, 0x5410, R35 ;  /* 0x000054107a7a7816 */ /* 0x000fc40000000023 */
[----:B------:R-:W-:Y:S01]  /*3e50*/  PRMT R125, R125, 0x5410, R33 ;  /* 0x000054107d7d7816 */ /* 0x000fe20000000021 */
[----:B-----5:R-:W-:Y:S01]  /*3e60*/  IMAD.MOV.U32 R32, RZ, RZ, R6 ;  /* 0x000000ffff207224 */ /* 0x020fe200078e0006 */
[----:B------:R-:W-:Y:S01]  /*3e70*/  MOV R33, R7 ;  /* 0x0000000700217202 */ /* 0x000fe20000000f00 */
[----:B------:R-:W-:Y:S02]  /*3e80*/  IMAD.MOV.U32 R34, RZ, RZ, R4 ;  /* 0x000000ffff227224 */ /* 0x000fe400078e0004 */
[----:B------:R-:W-:Y:S01]  /*3e90*/  IMAD.MOV.U32 R35, RZ, RZ, R5 ;  /* 0x000000ffff237224 */ /* 0x000fe200078e0005 */
[----:B------:R-:W-:Y:S01]  /*3ea0*/  PRMT R117, R32, 0x5410, R33 ;  /* 0x0000541020757816 */ /* 0x000fe20000000021 */
[----:B------:R-:W-:-:S03]  /*3eb0*/  IMAD.MOV.U32 R32, RZ, RZ, R10 ;  /* 0x000000ffff207224 */ /* 0x000fc600078e000a */
        /* <DEDUP_REMOVED lines=8> */
.L_x_11586:
        /* <DEDUP_REMOVED lines=9> */
.L_x_11811:
[----:B------:R-:W-:Y:S05]  /*3fd0*/  BSYNC B1 ;  /* 0x0000000000017941 */ /* 0x000fea0003800000 */
.L_x_11587:
[----:B------:R-:W-:Y:S01]  /*3fe0*/  ISETP.GE.OR P5, PT, R18, R101, P1 ;  /* 0x000000651200720c */ /* 0x000fe20000fa6670 */
[----:B------:R-:W-:-:S12]  /*3ff0*/  BSSY B1, `(.L_x_11589) ;  /* 0x000007c000017945 */ /* 0x000fd80003800000 */
[----:B------:R-:W-:Y:S05]  /*4000*/  @P5 BRA `(.L_x_11590) ;  /* 0x0000000400e85947 */ /* 0x000fea0003800000 */
[----:B------:R-:W1:Y:S01]  /*4010*/  S2R R34, SR_TID.X ;  /* 0x0000000000227919 */ /* 0x000e620000002100 */
        /* <DEDUP_REMOVED lines=12> */
[----:B------:R-:W-:-:S03]  /*40e0*/  IMAD R32, R32, 0x2, R17 ;  /* 0x0000000220207824 */ /* 0x000fc600078e0211 */
[----:B------:R-:W-:-:S04]  /*40f0*/  SHF.L.U32 R116, R33, 0x3, RZ ;  /* 0x0000000321747819 */ /* 0x000fc800000006ff */
[----:B------:R-:W-:Y:S01]  /*4100*/  LOP3.LUT R33, R87, 0x38, R116, 0xf8, !PT ;  /* 0x0000003857217812 */ /* 0x000fe200078ef874 */
[----:B-1----:R-:W-:-:S03]  /*4110*/  VIADD R35, R34, 0xffffff80 ;  /* 0xffffff8022237836 */ /* 0x002fc60000000000 */
[----:B------:R-:W-:Y:S02]  /*4120*/  LOP3.LUT R33, R33, R82, RZ, 0x3c, !PT ;  /* 0x0000005221217212 */ /* 0x000fe400078e3cff */
[----:B------:R-:W-:-:S04]  /*4130*/  SHF.R.S32.HI R34, RZ, 0x1f, R35 ;  /* 0x0000001fff227819 */ /* 0x000fc80000011423 */
[----:B------:R-:W-:-:S04]  /*4140*/  LEA.HI R34, R34, R35, RZ, 0x5 ;  /* 0x0000002322227211 */ /* 0x000fc800078f28ff */
[----:B------:R-:W-:-:S05]  /*4150*/  SHF.R.S32.HI R34, RZ, 0x5, R34 ;  /* 0x00000005ff227819 */ /* 0x000fca0000011422 */
        /* <DEDUP_REMOVED lines=35> */
[----:B------:R-:W-:Y:S01]  /*4390*/  HADD2.F32 R15, -RZ, R125.H1_H1 ;  /* 0x3000007dff0f7230 */ /* 0x000fe20000004100 */
[----:B------:R-:W-:Y:S01]  /*43a0*/  F2FP.F16.F32.PACK_AB R121, R124, R121 ;  /* 0x000000797c79723e */ /* 0x000fe200000000ff */
[----:B------:R-:W-:-:S02]  /*43b0*/  HADD2.F32 R35, -RZ, R35.H1_H1 ;  /* 0x30000023ff237230 */ /* 0x000fc40000004100 */
[-C--:B------:R-:W-:Y:S01]  /*43c0*/  FMUL.FTZ R128, R39, R26.reuse ;  /* 0x0000001a27807220 */ /* 0x080fe20000410000 */
[----:B------:R-:W-:Y:S02]  /*43d0*/  HADD2.F32 R14, -RZ, R125.H0_H0 ;  /* 0x2000007dff0e7230 */ /* 0x000fe40000004100 */
        /* <DEDUP_REMOVED lines=17> */
[----:B------:R-:W-:-:S02]  /*44f0*/  HADD2.F32 R14, -RZ, R132.H1_H1 ;  /* 0x30000084ff0e7230 */ /* 0x000fc40000004100 */
        /* <DEDUP_REMOVED lines=8> */
[----:B------:R-:W-:Y:S01]  /*4580*/  HADD2.F32 R24, -RZ, R133.H0_H0 ;  /* 0x20000085ff187230 */ /* 0x000fe20000004100 */
        /* <DEDUP_REMOVED lines=21> */
.L_x_11592:
[----:B------:R-:W-:Y:S05]  /*46e0*/  BSYNC B2 ;  /* 0x0000000000027941 */ /* 0x000fea0003800000 */
.L_x_11591:
        /* <DEDUP_REMOVED lines=12> */
.L_x_11590:
[----:B------:R-:W-:Y:S05]  /*47b0*/  BSYNC B1 ;  /* 0x0000000000017941 */ /* 0x000fea0003800000 */
.L_x_11589:
[----:B-1----:R-:W-:Y:S01]  /*47c0*/  IADD3 R13, R18, 0x40, RZ ;  /* 0x00000040120d7810 */ /* 0x002fe20007ffe0ff */
[----:B--2---:R-:W-:-:S03]  /*47d0*/  IMAD R12, R81, R104, RZ ;  /* 0x00000068510c7224 */ /* 0x004fc600078e02ff */
[C---:B------:R-:W-:Y:S01]  /*47e0*/  ISETP.GE.OR P5, PT, R13.reuse, R101, P1 ;  /* 0x000000650d00720c */ /* 0x040fe20000fa6670 */
[----:B------:R-:W-:-:S04]  /*47f0*/  IMAD.WIDE.U32 R106, R13, R104, R106 ;  /* 0x000000680d6a7225 */ /* 0x000fc800078e006a */
[----:B------:R-:W-:-:S08]  /*4800*/  IMAD R105, R13, R105, R12 ;  /* 0x000000690d697224 */ /* 0x000fd000078e020c */
[----:B------:R-:W-:Y:S05]  /*4810*/  @P5 BRA `(.L_x_11579) ;  /* 0x0000000800505947 */ /* 0x000fea0003800000 */
[----:B------:R-:W2:Y:S01]  /*4820*/  LDL R14, [R1+0x3c] ;  /* 0x00003c00010e7983 */ /* 0x000ea20000100800 */
[----:B------:R-:W-:Y:S01]  /*4830*/  IMAD.IADD R34, R107, 0x1, R105 ;  /* 0x000000016b227824 */ /* 0x000fe200078e0269 */
[----:B------:R-:W-:Y:S01]  /*4840*/  IADD3 R12, P5, P6, R28, R106, R71 ;  /* 0x0000006a1c0c7210 */ /* 0x000fe20007ebe047 */
[----:B------:R-:W-:Y:S01]  /*4850*/  VIADD R15, R18, 0x40 ;  /* 0x00000040120f7836 */ /* 0x000fe20000000000 */
[----:B------:R-:W-:Y:S01]  /*4860*/  SEL R115, R78, R115, !P0 ;  /* 0x000000734e737207 */ /* 0x000fe20004000000 */
[----:B------:R-:W-:Y:S01]  /*4870*/  VIADD R24, R18, 0x40 ;  /* 0x0000004012187836 */ /* 0x000fe20000000000 */
[----:B------:R-:W-:Y:S01]  /*4880*/  IADD3.X R13, R95, R34, R64, P5, P6 ;  /* 0x000000225f0d7210 */ /* 0x000fe20002fec440 */
[----:B------:R-:W-:Y:S01]  /*4890*/  IMAD.SHL.U32 R15, R15, 0x40, RZ ;  /* 0x000000400f0f7824 */ /* 0x000fe200078e00ff */
[----:B------:R-:W-:Y:S01]  /*48a0*/  LEA R32, P5, R12, R102, 0x1 ;  /* 0x000000660c207211 */ /* 0x000fe200078a08ff */
[----:B------:R-:W-:Y:S01]  /*48b0*/  IMAD.SHL.U32 R24, R24, 0x40, RZ ;  /* 0x0000004018187824 */ /* 0x000fe200078e00ff */
[----:B------:R-:W-:Y:S02]  /*48c0*/  BSSY B1, `(.L_x_11593) ;  /* 0x0000065000017945 */ /* 0x000fe40003800000 */
[----:B------:R-:W-:-:S02]  /*48d0*/  LEA.HI.X R33, R12, R103, R13, 0x1, P5 ;  /* 0x000000670c217211 */ /* 0x000fc400028f0c0d */
[----:B------:R-:W-:Y:S02]  /*48e0*/  SHF.R.S32.HI R12, RZ, 0x1f, R115 ;  /* 0x0000001fff0c7819 */ /* 0x000fe40000011473 */
[----:B------:R-:W-:Y:S02]  /*48f0*/  LOP3.LUT R15, R15, 0x1c0, RZ, 0xc0, !PT ;  /* 0x000001c00f0f7812 */ /* 0x000fe400078ec0ff */
[----:B------:R-:W-:Y:S02]  /*4900*/  LEA.HI R115, R12, R115, RZ, 0x4 ;  /* 0x000000730c737211 */ /* 0x000fe400078f20ff */
[----:B------:R-:W-:Y:S02]  /*4910*/  LOP3.LUT R24, R24, 0x1c0, RZ, 0xc0, !PT ;  /* 0x000001c018187812 */ /* 0x000fe400078ec0ff */
[----:B------:R-:W-:Y:S02]  /*4920*/  LEA.HI.SX32 R35, R115, R72, 0x1c ;  /* 0x0000004873237211 */ /* 0x000fe400078fe2ff */
[----:B------:R-:W-:-:S02]  /*4930*/  SHF.R.U32.HI R15, RZ, 0x3, R15 ;  /* 0x00000003ff0f7819 */ /* 0x000fc4000001160f */
[----:B------:R-:W-:-:S04]  /*4940*/  SHF.L.U32 R35, R35, 0x3, RZ ;  /* 0x0000000323237819 */ /* 0x000fc800000006ff */
[----:B------:R-:W-:-:S04]  /*4950*/  LOP3.LUT R12, R24, 0x38, R35, 0xf8, !PT ;  /* 0x00000038180c7812 */ /* 0x000fc800078ef823 */
[----:B------:R-:W-:-:S05]  /*4960*/  LOP3.LUT R12, R12, R15, RZ, 0x3c, !PT ;  /* 0x0000000f0c0c7212 */ /* 0x000fca00078e3cff */
[----:B--2---:R-:W-:Y:S02]  /*4970*/  IMAD.IADD R13, R14, 0x1, R12 ;  /* 0x000000010e0d7824 */ /* 0x004fe400078e020c */
        /* <DEDUP_REMOVED lines=89> */
.L_x_11594:
[----:B------:R-:W-:Y:S05]  /*4f10*/  BSYNC B1 ;  /* 0x0000000000017941 */ /* 0x000fea0003800000 */
.L_x_11593:
        /* <DEDUP_REMOVED lines=10> */
.L_x_11562:
[----:B------:R-:W-:-:S13]  /*4fc0*/  ISETP.NE.AND P3, PT, R232, 0x3, PT ;  /* 0x00000003e800780c */ /* 0x000fda0003f65270 */
[----:B------:R-:W-:Y:S05]  /*4fd0*/  @!P3 BRA `(.L_x_11595) ;  /* 0x000000000004b947 */ /* 0x000fea0003800000 */
[----:B------:R-:W-:Y:S01]  /*4fe0*/  BPT.TRAP 0x1 ;  /* 0x000000040000795c */ /* 0x000fe20000300000 */
.L_x_11595:
[----:B------:R-:W-:Y:S01]  /*4ff0*/  LEA R90, R16, R17, 0x3 ;  /* 0x00000011105a7211 */ /* 0x000fe200078e18ff */
[----:B------:R-:W-:Y:S01]  /*5000*/  IMAD R101, R61, -0x60, R60 ;  /* 0xffffffa03d657824 */ /* 0x000fe200078e023c */
[----:B------:R-:W-:Y:S01]  /*5010*/  SHF.L.U32 R111, R22, 0x1f, RZ ;  /* 0x0000001f166f7819 */ /* 0x000fe200000006ff */
[----:B------:R-:W-:Y:S03]  /*5020*/  BSSY B1, `(.L_x_11596) ;  /* 0x0000004000017945 */ /* 0x000fe60003800000 */
[----:B------:R-:W0:Y:S01]  /*5030*/  SYNCS.PHASECHK.TRANS64.TRYWAIT P4, [R90+URZ+0x32490], R111 ;  /* 0x0324906f5a0075a7 */ /* 0x000e22000808017f */
[----:B------:R-:W-:Y:S01]  /*5040*/  VIMNMX R101, R101, 0x60, PT ;  /* 0x0000006065657848 */ /* 0x000fe20003fe0100 */
[----:B0-----:R-:W-:Y:S06]  /*5050*/  @!P4 BRA `(.L_x_11597) ;  /* 0x000001680004c947 */ /* 0x001fec0003800000 */
.L_x_11812:
[----:B------:R-:W-:Y:S05]  /*5060*/  BSYNC B1 ;  /* 0x0000000000017941 */ /* 0x000fea0003800000 */
.L_x_11596:
[CC--:B------:R-:W-:Y:S01]  /*5070*/  ISETP.GE.AND P5, PT, R18.reuse, R101.reuse, PT ;  /* 0x000000651200720c */ /* 0x0c0fe20003fa6270 */
[----:B------:R-:W-:Y:S01]  /*5080*/  VIADD R4, R18, 0x40 ;  /* 0x0000004012047836 */ /* 0x000fe20000000000 */
[----:B------:R-:W-:Y:S04]  /*5090*/  BSSY B1, `(.L_x_11598) ;  /* 0x0000007000017945 */ /* 0x000fe80003800000 */
[----:B------:R-:W-:-:S07]  /*50a0*/  ISETP.GE.AND P4, PT, R4, R101, PT ;  /* 0x000000650400720c */ /* 0x000fce0003f86270 */
[----:B------:R-:W-:Y:S06]  /*50b0*/  @P5 BRA `(.L_x_11599) ;  /* 0x0000000000105947 */ /* 0x000fec0003800000 */
[----:B------:R-:W1:Y:S04]  /*50c0*/  @!P1 LDS.128 R4, [R108] ;  /* 0x000000006c049984 */ /* 0x000e680000000c00 */
[----:B------:R-:W2:Y:S04]  /*50d0*/  @!P2 LDS.128 R8, [R104] ;  /* 0x000000006808a984 */ /* 0x000ea80000000c00 */
[----:B-1----:R1:W-:Y:S04]  /*50e0*/  @!P1 STG.E.128 desc[UR52][R14.64], R4 ;  /* 0x000000040e009986 */ /* 0x0023e8000c101d34 */
[----:B--2---:R1:W-:Y:S02]  /*50f0*/  @!P2 STG.E.128 desc[UR52][R14.64+0x40], R8 ;  /* 0x000040080e00a986 */ /* 0x0043e4000c101d34 */
.L_x_11599:
[----:B------:R-:W-:Y:S05]  /*5100*/  BSYNC B1 ;  /* 0x0000000000017941 */ /* 0x000fea0003800000 */
.L_x_11598:
[----:B------:R-:W-:Y:S05]  /*5110*/  @P4 BRA `(.L_x_11579) ;  /* 0x0000000000104947 */ /* 0x000fea0003800000 */
[----:B-1----:R-:W1:Y:S04]  /*5120*/  @!P1 LDS.128 R4, [R108+0x2000] ;  /* 0x002000006c049984 */ /* 0x002e680000000c00 */
[----:B------:R-:W2:Y:S04]  /*5130*/  @!P2 LDS.128 R8, [R104+0x2000] ;  /* 0x002000006808a984 */ /* 0x000ea80000000c00 */
[----:B-1----:R3:W-:Y:S04]  /*5140*/  @!P1 STG.E.128 desc[UR52][R12.64], R4 ;  /* 0x000000040c009986 */ /* 0x0027e8000c101d34 */
[----:B--2---:R3:W-:Y:S02]  /*5150*/  @!P2 STG.E.128 desc[UR52][R12.64+0x40], R8 ;  /* 0x000040080c00a986 */ /* 0x0047e4000c101d34 */
.L_x_11579:
[----:B------:R-:W-:Y:S05]  /*5160*/  BSYNC B0 ;  /* 0x0000000000007941 */ /* 0x000fea0003800000 */
.L_x_11561:
        /* <DEDUP_REMOVED lines=17> */
.L_x_11601:
[----:B------:R-:W-:Y:S05]  /*5280*/  BSYNC B0 ;  /* 0x0000000000007941 */ /* 0x000fea0003800000 */
.L_x_11600:
[----:B------:R-:W2:Y:S01]  /*5290*/  SYNCS.PHASECHK.TRANS64.TRYWAIT P3, [R90+URZ+0x324b0], R111 ;  /* 0x0324b06f5a0075a7 */ /* 0x000ea2000806017f */
[----:B------:R-:W-:Y:S01]  /*52a0*/  ULDC UR42, c[0x0][0x310] ;  /* 0x0000c400002a7ab9 */ /* 0x000fe20000000800 */
[----:B------:R-:W-:Y:S01]  /*52b0*/  ULDC.64 UR38, c[0x0][0x318] ;  /* 0x0000c60000267ab9 */ /* 0x000fe20000000a00 */
[----:B------:R-:W-:Y:S01]  /*52c0*/  ULDC.64 UR36, c[0x0][0x308] ;  /* 0x0000c20000247ab9 */ /* 0x000fe20000000a00 */
[----:B------:R-:W-:Y:S01]  /*52d0*/  BSSY B0, `(.L_x_11602) ;  /* 0x0000003000007945 */ /* 0x000fe20003800000 */
[----:B------:R-:W-:-:S03]  /*52e0*/  IMAD R5, R16, 0x6000, R77 ;  /* 0x0000600010057824 */ /* 0x000fc600078e024d */
[----:B--2---:R-:W-:Y:S05]  /*52f0*/  @!P3 BRA `(.L_x_11603) ;  /* 0x000001640070b947 */ /* 0x004fea0003800000 */
.L_x_11813:
[----:B------:R-:W-:Y:S05]  /*5300*/  BSYNC B0 ;  /* 0x0000000000007941 */ /* 0x000fea0003800000 */
.L_x_11602:
[----:B------:R-:W-:Y:S01]  /*5310*/  ISETP.GE.AND P3, PT, R18, R101, PT ;  /* 0x000000651200720c */ /* 0x000fe20003f66270 */
[----:B------:R-:W-:Y:S01]  /*5320*/  IMAD.IADD R7, R80, 0x1, R5 ;  /* 0x0000000150077824 */ /* 0x000fe200078e0205 */
[----:B------:R-:W-:Y:S01]  /*5330*/  BSSY B0, `(.L_x_11604) ;  /* 0x0000025000007945 */ /* 0x000fe20003800000 */
[----:B------:R-:W-:Y:S02]  /*5340*/  IMAD R36, R5, 0x2, R62 ;  /* 0x0000000205247824 */ /* 0x000fe400078e023e */
[----:B----4-:R-:W-:-:S04]  /*5350*/  IMAD.WIDE R32, R61, 0x60, R58 ;  /* 0x000000603d207825 */ /* 0x010fc800078e023a */
[----:B------:R-:W-:-:S04]  /*5360*/  IMAD R37, R7, 0x2, R62 ;  /* 0x0000000207257824 */ /* 0x000fc800078e023e */
[----:B------:R-:W-:Y:S05]  /*5370*/  @P3 BRA `(.L_x_11605) ;  /* 0x0000000000803947 */ /* 0x000fea0003800000 */
[----:B-1----:R-:W-:Y:S01]  /*5380*/  MOV R4, R42 ;  /* 0x0000002a00047202 */ /* 0x002fe20000000f00 */
        /* <DEDUP_REMOVED lines=31> */
.L_x_11605:
[----:B------:R-:W-:Y:S05]  /*5580*/  BSYNC B0 ;  /* 0x0000000000007941 */ /* 0x000fea0003800000 */
.L_x_11604:
[----:B-1----:R-:W-:Y:S01]  /*5590*/  VIADD R4, R18, 0x40 ;  /* 0x0000004012047836 */ /* 0x002fe20000000000 */
[----:B------:R-:W-:Y:S04]  /*55a0*/  BSSY B0, `(.L_x_11606) ;  /* 0x0000025000007945 */ /* 0x000fe80003800000 */
[----:B------:R-:W-:-:S13]  /*55b0*/  ISETP.GE.AND P3, PT, R4, R101, PT ;  /* 0x000000650400720c */ /* 0x000fda0003f66270 */
        /* <DEDUP_REMOVED lines=35> */
.L_x_11607:
[----:B------:R-:W-:Y:S05]  /*57f0*/  BSYNC B0 ;  /* 0x0000000000007941 */ /* 0x000fea0003800000 */
.L_x_11606:
        /* <DEDUP_REMOVED lines=9> */
[----:B0-2---:R-:W-:-:S03]  /*5890*/  @!P4 VIADD R90, R90, 0x324c0 ;  /* 0x000324c05a5ac836 */ /* 0x005fc60000000000 */
        /* <DEDUP_REMOVED lines=12> */
.L_x_11556:
[----:B------:R-:W-:Y:S01]  /*5960*/  ISETP.GE.AND P2, PT, R210, 0x1, PT ;  /* 0x00000001d200780c */ /* 0x000fe20003f46270 */
[----:B------:R-:W-:Y:S01]  /*5970*/  IMAD.MOV.U32 R3, RZ, RZ, RZ ;  /* 0x000000ffff037224 */ /* 0x000fe200078e00ff */
[----:B------:R-:W-:Y:S02]  /*5980*/  PLOP3.LUT P1, PT, PT, PT, PT, 0x80, 0x0 ;  /* 0x000000000000781c */ /* 0x000fe40003f2f070 */
[----:B------:R-:W-:Y:S01]  /*5990*/  CS2R R4, SRZ ;  /* 0x0000000000047805 */ /* 0x000fe2000001ff00 */
[----:B------:R-:W-:Y:S01]  /*59a0*/  IMAD.MOV.U32 R0, RZ, RZ, RZ ;  /* 0x000000ffff007224 */ /* 0x000fe200078e00ff */
        /* <DEDUP_REMOVED lines=30> */
[----:B----4-:R-:W-:Y:S02]  /*5b90*/  CS2R R78, SRZ ;  /* 0x00000000004e7805 */ /* 0x010fe4000001ff00 */
        /* <DEDUP_REMOVED lines=29> */
[----:B-1----:R-:W-:Y:S02]  /*5d70*/  CS2R R32, SRZ ;  /* 0x0000000000207805 */ /* 0x002fe4000001ff00 */
[----:B--2---:R-:W-:Y:S02]  /*5d80*/  CS2R R26, SRZ ;  /* 0x00000000001a7805 */ /* 0x004fe4000001ff00 */
[----:B------:R-:W-:Y:S01]  /*5d90*/  CS2R R28, SRZ ;  /* 0x00000000001c7805 */ /* 0x000fe2000001ff00 */
[----:B------:R-:W-:Y:S06]  /*5da0*/  @P0 BRA `(.L_x_11609) ;  /* 0x00000000000c0947 */ /* 0x000fec0003800000 */
[----:B------:R-:W1:Y:S01]  /*5db0*/  FENCE.VIEW.ASYNC.G ;  /* 0x00000000000073c6 */ /* 0x000e620000000100 */
[----:B------:R-:W-:Y:S05]  /*5dc0*/  WARPSYNC.ALL ;  /* 0x0000000000007948 */ /* 0x000fea0003800000 */
[----:B-1----:R-:W-:Y:S06]  /*5dd0*/  BAR.ARV 0xc, 0x120 ;  /* 0x0304800000007b1d */ /* 0x002fec0000002000 */
.L_x_11609:
        /* <DEDUP_REMOVED lines=10> */
.L_x_11816:
[----:B-12---:R-:W-:Y:S01]  /*5e80*/  LEA.HI R0, R14, R14, RZ, 0x1 ;  /* 0x0000000e0e007211 */ /* 0x006fe200078f08ff */
[----:B------:R-:W-:Y:S01]  /*5e90*/  VIADD R26, R17, 0x18400 ;  /* 0x00018400111a7836 */ /* 0x000fe20000000000 */
[----:B------:R-:W-:Y:S01]  /*5ea0*/  BSSY B6, `(.L_x_11612) ;  /* 0x000001d000067945 */ /* 0x000fe20003800000 */
[----:B------:R-:W-:Y:S01]  /*5eb0*/  IMAD.MOV.U32 R219, RZ, RZ, 0x40000040 ;  /* 0x40000040ffdb7424 */ /* 0x000fe200078e00ff */
[----:B------:R-:W-:Y:S02]  /*5ec0*/  LOP3.LUT R3, R0, 0x7fffe, RZ, 0xc0, !PT ;  /* 0x0007fffe00037812 */ /* 0x000fe400078ec0ff */
[----:B------:R-:W-:-:S03]  /*5ed0*/  LOP3.LUT P0, RZ, R26, 0x1bf, RZ, 0xc0, !PT ;  /* 0x000001bf1aff7812 */ /* 0x000fc6000780c0ff */
[----:B------:R-:W-:-:S04]  /*5ee0*/  IMAD.IADD R3, R14, 0x1, -R3 ;  /* 0x000000010e037824 */ /* 0x000fc800078e0a03 */
[----:B------:R-:W-:-:S05]  /*5ef0*/  IMAD R3, R3, 0x2000, R26 ;  /* 0x0000200003037824 */ /* 0x000fca00078e021a */
[----:B------:R-:W-:Y:S02]  /*5f00*/  SHF.R.U32.HI R0, RZ, 0x4, R3 ;  /* 0x00000004ff007819 */ /* 0x000fe40000011603 */
[----:B------:R-:W-:Y:S02]  /*5f10*/  IADD3 R3, R3, 0xa000, RZ ;  /* 0x0000a00003037810 */ /* 0x000fe40007ffe0ff */
[----:B------:R-:W-:Y:S02]  /*5f20*/  LOP3.LUT R0, R0, 0x3fff, RZ, 0xc0, !PT ;  /* 0x00003fff00007812 */ /* 0x000fe400078ec0ff */
[----:B------:R-:W-:Y:S02]  /*5f30*/  SHF.R.U32.HI R3, RZ, 0x4, R3 ;  /* 0x00000004ff037819 */ /* 0x000fe40000011603 */
[----:B------:R-:W-:Y:S02]  /*5f40*/  LOP3.LUT R218, R0, 0x10000, RZ, 0xfc, !PT ;  /* 0x0001000000da7812 */ /* 0x000fe400078efcff */
        /* <DEDUP_REMOVED lines=10> */
[----:B0-----:R-:W-:Y:S01]  /*5ff0*/  MOV R10, UR4 ;  /* 0x00000004000a7c02 */ /* 0x001fe20008000f00 */
[----:B------:R-:W-:Y:S02]  /*6000*/  IMAD.U32 R7, RZ, RZ, UR7 ;  /* 0x00000007ff077e24 */ /* 0x000fe4000f8e00ff */
[----:B------:R-:W-:-:S02]  /*6010*/  IMAD.U32 R11, RZ, RZ, UR5 ;  /* 0x00000005ff0b7e24 */ /* 0x000fc4000f8e00ff */
[----:B------:R-:W-:Y:S02]  /*6020*/  IMAD.MOV.U32 R8, RZ, RZ, 0x70 ;  /* 0x00000070ff087424 */ /* 0x000fe400078e00ff */
[----:B------:R-:W-:Y:S02]  /*6030*/  IMAD.MOV.U32 R12, RZ, RZ, 0x1 ;  /* 0x00000001ff0c7424 */ /* 0x000fe400078e00ff */
[----:B-1----:R-:W-:-:S07]  /*6040*/  IMAD.MOV.U32 R13, RZ, RZ, RZ ;  /* 0x000000ffff0d7224 */ /* 0x002fce00078e00ff */
[----:B------:R-:W-:-:S07]  /*6050*/  LEPC R20, `(.L_x_11613) ;  /* 0x000000001014794e */ /* 0x000fce0000000000 */
[----:B--2--5:R-:W-:Y:S05]  /*6060*/  CALL.ABS.NOINC R14 ;  /* 0x000000000e007343 */ /* 0x024fea0003c00000 */
.L_x_11613:
[----:B------:R-:W-:Y:S05]  /*6070*/  BSYNC B6 ;  /* 0x0000000000067941 */ /* 0x000fea0003800000 */
.L_x_11612:
[----:B------:R-:W-:Y:S02]  /*6080*/  ULDC UR4, c[0x0][0x3d4] ;  /* 0x0000f50000047ab9 */ /* 0x000fe40000000800 */
[----:B------:R-:W-:-:S13]  /*6090*/  ISETP.LT.AND P0, PT, RZ, UR4, PT ;  /* 0x00000004ff007c0c */ /* 0x000fda000bf01270 */
        /* <DEDUP_REMOVED lines=11> */
.L_x_11617:
[----:B--2---:R2:W3:Y:S02]  /*6150*/  SYNCS.PHASECHK.TRANS64.TRYWAIT P0, [R17+URZ+0x32400], R0 ;  /* 0x03240000110075a7 */ /* 0x0044e4000800017f */
[----:B---3--:R-:W-:Y:S05]  /*6160*/  @!P0 NANOSLEEP.SYNCS 0x989680 ;  /* 0x009896800000895d */ /* 0x008fea0003900000 */
[----:B------:R-:W3:Y:S02]  /*6170*/  @!P0 SYNCS.PHASECHK.TRANS64 P0, [R17+URZ+0x32400], R0 ;  /* 0x03240000110085a7 */ /* 0x000ee4000800007f */
[----:B---3--:R-:W-:Y:S05]  /*6180*/  @!P0 BRA `(.L_x_11617) ;  /* 0xfffffffc00f08947 */ /* 0x008fea000383ffff */
.L_x_11616:
[----:B------:R-:W-:Y:S05]  /*6190*/  BSYNC B0 ;  /* 0x0000000000007941 */ /* 0x000fea0003800000 */
.L_x_11615:
[----:B------:R-:W-:Y:S05]  /*61a0*/  BRA `(.L_x_11618) ;  /* 0x0000002c00f07947 */ /* 0x000fea0003800000 */
.L_x_11614:
[----:B------:R-:W1:Y:S01]  /*61b0*/  S2R R0, SR_TID.X ;  /* 0x0000000000007919 */ /* 0x000e620000002100 */
[----:B------:R-:W2:Y:S01]  /*61c0*/  LDC.64 R12, c[0x0][0x3d8] ;  /* 0x0000f600ff0c7b82 */ /* 0x000ea20000000a00 */
[----:B-----5:R-:W-:Y:S01]  /*61d0*/  SHF.R.S32.HI R3, RZ, 0x1f, R31 ;  /* 0x0000001fff037819 */ /* 0x020fe2000001141f */
[----:B------:R-:W-:Y:S01]  /*61e0*/  BSSY B6, `(.L_x_11619) ;  /* 0x000003a000067945 */ /* 0x000fe20003800000 */
[----:B------:R-:W-:Y:S02]  /*61f0*/  SHF.R.S32.HI R7, RZ, 0x1f, R18 ;  /* 0x0000001fff077819 */ /* 0x000fe40000011412 */
[----:B------:R-:W-:-:S03]  /*6200*/  LOP3.LUT P0, RZ, R26, 0x3ff, RZ, 0xc0, !PT ;  /* 0x000003ff1aff7812 */ /* 0x000fc6000780c0ff */
[----:B------:R-:W3:Y:S01]  /*6210*/  LDC.64 R14, c[0x0][0x3e8] ;  /* 0x0000fa00ff0e7b82 */ /* 0x000ee20000000a00 */
[-C--:B--2---:R-:W-:Y:S01]  /*6220*/  IMAD R5, R7, R12.reuse, RZ ;  /* 0x0000000c07057224 */ /* 0x084fe200078e02ff */
[C---:B------:R-:W-:Y:S01]  /*6230*/  SHF.L.U64.HI R57, R12.reuse, 0x6, R13 ;  /* 0x000000060c397819 */ /* 0x040fe2000001020d */
[----:B------:R-:W-:Y:S01]  /*6240*/  IMAD.WIDE.U32 R44, R31, R12, RZ ;  /* 0x0000000c1f2c7225 */ /* 0x000fe200078e00ff */
[----:B------:R-:W-:-:S03]  /*6250*/  SHF.L.U32 R56, R12, 0x6, RZ ;  /* 0x000000060c387819 */ /* 0x000fc600000006ff */
[----:B------:R-:W-:Y:S01]  /*6260*/  IMAD R27, R18, R13, R5 ;  /* 0x0000000d121b7224 */ /* 0x000fe200078e0205 */
[----:B-1----:R-:W-:Y:S01]  /*6270*/  IADD3 R0, R0, -0x80, RZ ;  /* 0xffffff8000007810 */ /* 0x002fe20007ffe0ff */
[-C--:B---3--:R-:W-:Y:S01]  /*6280*/  IMAD R4, R3, R14.reuse, RZ ;  /* 0x0000000e03047224 */ /* 0x088fe200078e02ff */
[----:B------:R-:W-:Y:S01]  /*6290*/  SHF.L.U64.HI R58, R14, 0x6, R15 ;  /* 0x000000060e3a7819 */ /* 0x000fe2000001020f */
[----:B------:R-:W-:Y:S01]  /*62a0*/  IMAD.WIDE.U32 R42, R31, R14, RZ ;  /* 0x0000000e1f2a7225 */ /* 0x000fe200078e00ff */
[----:B------:R-:W-:-:S03]  /*62b0*/  SHF.R.S32.HI R30, RZ, 0x1f, R0 ;  /* 0x0000001fff1e7819 */ /* 0x000fc60000011400 */
[----:B------:R-:W-:Y:S01]  /*62c0*/  IMAD R49, R31, R15, R4 ;  /* 0x0000000f1f317224 */ /* 0x000fe200078e0204 */
[----:B------:R-:W-:Y:S01]  /*62d0*/  LEA.HI R30, R30, R0, RZ, 0x2 ;  /* 0x000000001e1e7211 */ /* 0x000fe200078f10ff */
[----:B------:R-:W-:Y:S02]  /*62e0*/  IMAD.SHL.U32 R59, R14, 0x40, RZ ;  /* 0x000000400e3b7824 */ /* 0x000fe400078e00ff */
[----:B------:R-:W-:Y:S01]  /*62f0*/  IMAD.IADD R49, R49, 0x1, R43 ;  /* 0x0000000131317824 */ /* 0x000fe200078e022b */
[----:B------:R-:W-:-:S05]  /*6300*/  LOP3.LUT R30, R30, 0xfffffffc, RZ, 0xc0, !PT ;  /* 0xfffffffc1e1e7812 */ /* 0x000fca00078ec0ff */
[----:B------:R-:W-:Y:S02]  /*6310*/  IMAD.IADD R30, R0, 0x1, -R30 ;  /* 0x00000001001e7824 */ /* 0x000fe400078e0a1e */
[----:B------:R-:W-:Y:S02]  /*6320*/  IMAD R0, R3, R12, RZ ;  /* 0x0000000c03007224 */ /* 0x000fe400078e02ff */
[C---:B------:R-:W-:Y:S02]  /*6330*/  IMAD.SHL.U32 R24, R30.reuse, 0x4, RZ ;  /* 0x000000041e187824 */ /* 0x040fe400078e00ff */
[----:B------:R-:W-:Y:S02]  /*6340*/  IMAD.SHL.U32 R40, R30, 0x8, RZ ;  /* 0x000000081e287824 */ /* 0x000fe400078e00ff */
[----:B------:R-:W-:Y:S01]  /*6350*/  IMAD R3, R7, R14, RZ ;  /* 0x0000000e07037224 */ /* 0x000fe200078e02ff */
[----:B------:R-:W-:Y:S01]  /*6360*/  SHF.R.S32.HI R25, RZ, 0x1f, R24 ;  /* 0x0000001fff197819 */ /* 0x000fe20000011418 */
[----:B------:R-:W-:Y:S01]  /*6370*/  IMAD R47, R31, R13, R0 ;  /* 0x0000000d1f2f7224 */ /* 0x000fe200078e0200 */
[----:B------:R-:W-:Y:S01]  /*6380*/  SHF.R.S32.HI R41, RZ, 0x1f, R40 ;  /* 0x0000001fff297819 */ /* 0x000fe20000011428 */
[----:B------:R-:W-:-:S02]  /*6390*/  IMAD R3, R18, R15, R3 ;  /* 0x0000000f12037224 */ /* 0x000fc400078e0203 */
[----:B------:R-:W-:-:S04]  /*63a0*/  IMAD.WIDE.U32 R4, R18, R12, R24 ;  /* 0x0000000c12047225 */ /* 0x000fc800078e0018 */
[----:B------:R-:W-:Y:S01]  /*63b0*/  IMAD.WIDE.U32 R8, R18, R12, R40 ;  /* 0x0000000c12087225 */ /* 0x000fe200078e0028 */
[----:B------:R-:W-:-:S03]  /*63c0*/  IADD3 R46, P1, R4, R44, RZ ;  /* 0x0000002c042e7210 */ /* 0x000fc60007f3e0ff */
[----:B------:R-:W-:Y:S01]  /*63d0*/  IMAD.WIDE.U32 R6, R18, R14, R24 ;  /* 0x0000000e12067225 */ /* 0x000fe200078e0018 */
[----:B------:R-:W-:-:S03]  /*63e0*/  IADD3 R26, P3, R8, R44, RZ ;  /* 0x0000002c081a7210 */ /* 0x000fc60007f7e0ff */
[----:B0-----:R-:W-:Y:S01]  /*63f0*/  IMAD.WIDE.U32 R10, R18, R14, R40 ;  /* 0x0000000e120a7225 */ /* 0x001fe200078e0028 */
[----:B------:R-:W-:-:S03]  /*6400*/  IADD3 R50, P2, R6, R42, RZ ;  /* 0x0000002a06327210 */ /* 0x000fc60007f5e0ff */
[----:B------:R-:W-:Y:S01]  /*6410*/  IMAD.IADD R47, R47, 0x1, R45 ;  /* 0x000000012f2f7824 */ /* 0x000fe200078e022d */
[----:B------:R-:W-:Y:S02]  /*6420*/  IADD3 R28, P4, R10, R42, RZ ;  /* 0x0000002a0a1c7210 */ /* 0x000fe40007f9e0ff */
[----:B------:R-:W-:Y:S02]  /*6430*/  IADD3.X R51, R49, R7, R3, P2, !PT ;  /* 0x0000000731337210 */ /* 0x000fe400017fe403 */
[C---:B------:R-:W-:Y:S02]  /*6440*/  IADD3.X R48, R47.reuse, R5, R27, P1, !PT ;  /* 0x000000052f307210 */ /* 0x040fe40000ffe41b */
        /* <DEDUP_REMOVED lines=19> */
.L_x_11620:
[----:B------:R-:W-:Y:S05]  /*6580*/  BSYNC B6 ;  /* 0x0000000000067941 */ /* 0x000fea0003800000 */
.L_x_11619:
[----:B------:R-:W2:Y:S01]  /*6590*/  LDL R20, [R1+0x14] ;  /* 0x0000140001147983 */ /* 0x000ea20000100800 */
[----:B------:R-:W0:Y:S01]  /*65a0*/  LDC.64 R6, c[0x0][0x3d8] ;  /* 0x0000f600ff067b82 */ /* 0x000e220000000a00 */
[----:B------:R-:W-:Y:S02]  /*65b0*/  ULDC.U8 UR4, c[0x0][0x3f0] ;  /* 0x0000fc0000047ab9 */ /* 0x000fe40000000000 */
[----:B------:R-:W3:Y:S05]  /*65c0*/  LDL R21, [R1+0x20] ;  /* 0x0000200001157983 */ /* 0x000eea0000100800 */
[----:B------:R-:W1:Y:S01]  /*65d0*/  LDC.64 R4, c[0x0][0x3e8] ;  /* 0x0000fa00ff047b82 */ /* 0x000e620000000a00 */
[----:B------:R-:W-:Y:S01]  /*65e0*/  ISETP.NE.AND P0, PT, RZ, UR4, PT ;  /* 0x00000004ff007c0c */ /* 0x000fe2000bf05270 */
[----:B------:R-:W-:Y:S01]  /*65f0*/  BSSY B0, `(.L_x_11621) ;  /* 0x00002af000007945 */ /* 0x000fe20003800000 */
[----:B--2---:R-:W-:Y:S01]  /*6600*/  SHF.R.S32.HI R3, RZ, 0x1f, R20 ;  /* 0x0000001fff037819 */ /* 0x004fe20000011414 */
[----:B0-----:R-:W-:-:S04]  /*6610*/  IMAD.WIDE.U32 R8, R20, R6, RZ ;  /* 0x0000000614087225 */ /* 0x001fc800078e00ff */
[C---:B------:R-:W-:Y:S02]  /*6620*/  IMAD R0, R3.reuse, R6, RZ ;  /* 0x0000000603007224 */ /* 0x040fe400078e02ff */
[-C--:B-1----:R-:W-:Y:S02]  /*6630*/  IMAD R12, R3, R4.reuse, RZ ;  /* 0x00000004030c7224 */ /* 0x082fe400078e02ff */
[C---:B------:R-:W-:Y:S02]  /*6640*/  IMAD R3, R20.reuse, R7, R0 ;  /* 0x0000000714037224 */ /* 0x040fe400078e0200 */
[----:B------:R-:W-:-:S04]  /*6650*/  IMAD.WIDE.U32 R10, R20, R4, RZ ;  /* 0x00000004140a7225 */ /* 0x000fc800078e00ff */
[C---:B------:R-:W-:Y:S02]  /*6660*/  IMAD R13, R20.reuse, R5, R12 ;  /* 0x00000005140d7224 */ /* 0x040fe400078e020c */
[----:B------:R-:W-:Y:S02]  /*6670*/  IMAD.IADD R9, R9, 0x1, R3 ;  /* 0x0000000109097824 */ /* 0x000fe400078e0203 */
[----:B---3--:R-:W-:Y:S01]  /*6680*/  IMAD R0, R20, -0x80, R21 ;  /* 0xffffff8014007824 */ /* 0x008fe200078e0215 */
[----:B------:R-:W-:Y:S01]  /*6690*/  IADD3 R3, R11, R13, RZ ;  /* 0x0000000d0b037210 */ /* 0x000fe20007ffe0ff */
[C---:B------:R-:W-:Y:S01]  /*66a0*/  IMAD.SHL.U32 R53, R8.reuse, 0x80, RZ ;  /* 0x0000008008357824 */ /* 0x040fe200078e00ff */
[----:B------:R-:W-:Y:S01]  /*66b0*/  SHF.L.U64.HI R52, R8, 0x7, R9 ;  /* 0x0000000708347819 */ /* 0x000fe20000010209 */
[C---:B------:R-:W-:Y:S01]  /*66c0*/  IMAD.SHL.U32 R55, R10.reuse, 0x80, RZ ;  /* 0x000000800a377824 */ /* 0x040fe200078e00ff */
[----:B------:R-:W-:Y:S02]  /*66d0*/  SHF.L.U64.HI R54, R10, 0x7, R3 ;  /* 0x000000070a367819 */ /* 0x000fe40000010203 */
[----:B------:R-:W-:Y:S01]  /*66e0*/  VIMNMX R9, R0, 0x80, PT ;  /* 0x0000008000097848 */ /* 0x000fe20003fe0100 */
[----:B------:R-:W-:Y:S06]  /*66f0*/  @!P0 BRA `(.L_x_11622) ;  /* 0x0000001400688947 */ /* 0x000fec0003800000 */
[----:B------:R-:W0:Y:S01]  /*6700*/  LDC R0, c[0x0][0x428] ;  /* 0x00010a00ff007b82 */ /* 0x000e220000000800 */
[----:B------:R-:W-:Y:S01]  /*6710*/  ISETP.GE.AND P0, PT, R18, R9, PT ;  /* 0x000000091200720c */ /* 0x000fe20003f06270 */
[----:B------:R-:W-:Y:S01]  /*6720*/  BSSY B1, `(.L_x_11623) ;  /* 0x000002e000017945 */ /* 0x000fe20003800000 */
[----:B------:R-:W-:Y:S01]  /*6730*/  MOV R10, R44 ;  /* 0x0000002c000a7202 */ /* 0x000fe20000000f00 */
        /* <DEDUP_REMOVED lines=9> */
[----:B0-----:R-:W-:Y:S01]  /*67d0*/  ISETP.NE.AND P2, PT, R0, 0x1, PT ;  /* 0x000000010000780c */ /* 0x001fe20003f45270 */
[----:B------:R-:W-:Y:S02]  /*67e0*/  IMAD R0, R20, 0x80, R18 ;  /* 0x0000008014007824 */ /* 0x000fe400078e0212 */
[----:B------:R-:W-:Y:S02]  /*67f0*/  VIADD R20, R18, 0x40 ;  /* 0x0000004012147836 */ /* 0x000fe40000000000 */
[----:B------:R-:W-:Y:S01]  /*6800*/  IMAD R3, R30, 0x40, R0 ;  /* 0x000000401e037824 */ /* 0x000fe200078e0200 */
[----:B------:R-:W-:-:S02]  /*6810*/  CS2R R30, SRZ ;  /* 0x00000000001e7805 */ /* 0x000fc4000001ff00 */
[----:B------:R-:W-:Y:S02]  /*6820*/  ISETP.GE.AND P1, PT, R20, R9, PT ;  /* 0x000000091400720c */ /* 0x000fe40003f26270 */
[----:B------:R-:W-:-:S03]  /*6830*/  CS2R R20, SRZ ;  /* 0x0000000000147805 */ /* 0x000fc6000001ff00 */
[----:B------:R-:W0:Y:S08]  /*6840*/  @P2 LDC R8, c[0x0][0x42c] ;  /* 0x00010b00ff082b82 */ /* 0x000e300000000800 */
[----:B------:R-:W1:Y:S01]  /*6850*/  @P2 LDC R15, c[0x0][0x430] ;  /* 0x00010c00ff0f2b82 */ /* 0x000e620000000800 */
[----:B0-----:R-:W-:-:S05]  /*6860*/  @P2 IMAD.HI.U32 R0, R3, R8, RZ ;  /* 0x0000000803002227 */ /* 0x001fca00078e00ff */
[----:B-1----:R-:W-:-:S04]  /*6870*/  @P2 SHF.R.U32.HI R3, RZ, R15, R0 ;  /* 0x0000000fff032219 */ /* 0x002fc80000011600 */
[----:B------:R-:W-:Y:S01]  /*6880*/  SHF.R.S32.HI R43, RZ, 0x1f, R3 ;  /* 0x0000001fff2b7819 */ /* 0x000fe20000011403 */
[----:B------:R-:W-:Y:S06]  /*6890*/  @P0 BRA `(.L_x_11624) ;  /* 0x0000000000580947 */ /* 0x000fec0003800000 */
[----:B------:R-:W-:Y:S01]  /*68a0*/  IADD3 R9, P2, R53, R46, RZ ;  /* 0x0000002e35097210 */ /* 0x000fe20007f5e0ff */
[C---:B------:R-:W-:Y:S01]  /*68b0*/  VIADD R0, R24.reuse, 0x10 ;  /* 0x0000001018007836 */ /* 0x040fe20000000000 */
[----:B------:R-:W-:Y:S01]  /*68c0*/  ULDC UR4, c[0x0][0x3d4] ;  /* 0x0000f50000047ab9 */ /* 0x000fe20000000800 */
[----:B------:R-:W-:Y:S01]  /*68d0*/  ULDC.64 UR6, c[0x0][0x3c8] ;  /* 0x0000f20000067ab9 */ /* 0x000fe20000000a00 */
[----:B------:R-:W-:Y:S01]  /*68e0*/  ISETP.GE.AND P5, PT, R24, UR4, PT ;  /* 0x0000000418007c0c */ /* 0x000fe2000bfa6270 */
[----:B------:R-:W-:Y:S01]  /*68f0*/  IMAD.X R14, R52, 0x1, R48, P2 ;  /* 0x00000001340e7824 */ /* 0x000fe200010e0630 */
[----:B------:R-:W-:Y:S02]  /*6900*/  LEA R8, P3, R9, UR6, 0x1 ;  /* 0x0000000609087c11 */ /* 0x000fe4000f8608ff */
[----:B------:R-:W-:Y:S02]  /*6910*/  CS2R R38, SRZ ;  /* 0x0000000000267805 */ /* 0x000fe4000001ff00 */
[----:B------:R-:W-:Y:S01]  /*6920*/  ISETP.GE.AND P2, PT, R0, UR4, PT ;  /* 0x0000000400007c0c */ /* 0x000fe2000bf46270 */
[----:B------:R-:W-:Y:S01]  /*6930*/  ULDC.64 UR4, c[0x0][0x3e0] ;  /* 0x0000f80000047ab9 */ /* 0x000fe20000000a00 */
[----:B------:R-:W-:-:S02]  /*6940*/  IADD3 R0, P4, R55, R50, RZ ;  /* 0x0000003237007210 */ /* 0x000fc40007f9e0ff */
[----:B------:R-:W-:Y:S02]  /*6950*/  CS2R R34, SRZ ;  /* 0x0000000000227805 */ /* 0x000fe4000001ff00 */
[----:B------:R-:W-:Y:S02]  /*6960*/  LEA.HI.X R9, R9, UR7, R14, 0x1, P3 ;  /* 0x0000000709097c11 */ /* 0x000fe400098f0c0e */
[----:B------:R-:W-:Y:S02]  /*6970*/  CS2R R36, SRZ ;  /* 0x0000000000247805 */ /* 0x000fe4000001ff00 */
[----:B------:R-:W-:Y:S02]  /*6980*/  IADD3.X R15, R54, R51, RZ, P4, !PT ;  /* 0x00000033360f7210 */ /* 0x000fe400027fe4ff */
[----:B------:R-:W-:Y:S02]  /*6990*/  CS2R R32, SRZ ;  /* 0x0000000000207805 */ /* 0x000fe4000001ff00 */
[C---:B------:R-:W-:Y:S01]  /*69a0*/  LEA R14, P3, R0.reuse, UR4, 0x1 ;  /* 0x00000004000e7c11 */ /* 0x040fe2000f8608ff */
[----:B------:R0:W5:Y:S03]  /*69b0*/  @!P5 LDG.E.64 R38, desc[UR52][R8.64] ;  /* 0x000000340826d981 */ /* 0x000166000c1e1b00 */
[----:B------:R-:W-:Y:S01]  /*69c0*/  LEA.HI.X R15, R0, UR5, R15, 0x1, P3 ;  /* 0x00000005000f7c11 */ /* 0x000fe200098f0c0f */
[----:B------:R0:W5:Y:S04]  /*69d0*/  @!P2 LDG.E.64 R34, desc[UR52][R8.64+0x20] ;  /* 0x000020340822a981 */ /* 0x000168000c1e1b00 */
[----:B------:R0:W5:Y:S04]  /*69e0*/  @!P5 LDG.E.64 R36, desc[UR52][R14.64] ;  /* 0x000000340e24d981 */ /* 0x000168000c1e1b00 */
[----:B------:R0:W5:Y:S02]  /*69f0*/  @!P2 LDG.E.64 R32, desc[UR52][R14.64+0x20] ;  /* 0x000020340e20a981 */ /* 0x000164000c1e1b00 */
.L_x_11624:
[----:B------:R-:W-:Y:S05]  /*6a00*/  BSYNC B1 ;  /* 0x0000000000017941 */ /* 0x000fea0003800000 */
.L_x_11623:
        /* <DEDUP_REMOVED lines=14> */
[C---:B------:R-:W-:Y:S02]  /*6af0*/  LEA R8, P2, R9.reuse, UR6, 0x1 ;  /* 0x0000000609087c11 */ /* 0x040fe4000f8408ff */
[----:B------:R-:W-:Y:S02]  /*6b00*/  CS2R R26, SRZ ;  /* 0x00000000001a7805 */ /* 0x000fe4000001ff00 */
[----:B------:R-:W-:Y:S02]  /*6b10*/  LEA R14, P3, R0, UR4, 0x1 ;  /* 0x00000004000e7c11 */ /* 0x000fe4000f8608ff */
[----:B------:R-:W-:Y:S02]  /*6b20*/  LEA.HI.X R9, R9, UR7, R20, 0x1, P2 ;  /* 0x0000000709097c11 */ /* 0x000fe400090f0c14 */
[----:B------:R-:W-:-:S02]  /*6b30*/  CS2R R20, SRZ ;  /* 0x0000000000147805 */ /* 0x000fc4000001ff00 */
[----:B------:R-:W-:Y:S01]  /*6b40*/  LEA.HI.X R15, R0, UR5, R15, 0x1, P3 ;  /* 0x00000005000f7c11 */ /* 0x000fe200098f0c0f */
[----:B------:R1:W5:Y:S04]  /*6b50*/  @!P4 LDG.E.64 R28, desc[UR52][R8.64] ;  /* 0x00000034081cc981 */ /* 0x000368000c1e1b00 */
[----:B------:R1:W5:Y:S04]  /*6b60*/  @!P5 LDG.E.64 R20, desc[UR52][R8.64+0x20] ;  /* 0x000020340814d981 */ /* 0x000368000c1e1b00 */
[----:B------:R1:W5:Y:S04]  /*6b70*/  @!P4 LDG.E.64 R30, desc[UR52][R14.64] ;  /* 0x000000340e1ec981 */ /* 0x000368000c1e1b00 */
[----:B------:R1:W5:Y:S02]  /*6b80*/  @!P5 LDG.E.64 R26, desc[UR52][R14.64+0x20] ;  /* 0x000020340e1ad981 */ /* 0x000364000c1e1b00 */
.L_x_11626:
[----:B------:R-:W-:Y:S05]  /*6b90*/  BSYNC B1 ;  /* 0x0000000000017941 */ /* 0x000fea0003800000 */
.L_x_11625:
[----:B------:R-:W2:Y:S04]  /*6ba0*/  LDL R48, [R1+0x68] ;  /* 0x0000680001307983 */ /* 0x000ea80000100800 */
[----:B01----:R-:W3:Y:S01]  /*6bb0*/  LDL R14, [R1+0x60] ;  /* 0x00006000010e7983 */ /* 0x003ee20000100800 */
[C---:B------:R-:W-:Y:S01]  /*6bc0*/  IMAD.WIDE.U32 R10, R3.reuse, R6, R10 ;  /* 0x00000006030a7225 */ /* 0x040fe200078e000a */
[----:B------:R-:W-:Y:S01]  /*6bd0*/  ULDC.64 UR4, c[0x0][0x3c8] ;  /* 0x0000f20000047ab9 */ /* 0x000fe20000000a00 */
[----:B------:R-:W-:Y:S02]  /*6be0*/  ULDC.64 UR6, c[0x0][0x3e0] ;  /* 0x0000f80000067ab9 */ /* 0x000fe40000000a00 */
[----:B------:R-:W-:-:S04]  /*6bf0*/  IMAD.WIDE.U32 R12, R3, R4, R12 ;  /* 0x00000004030c7225 */ /* 0x000fc800078e000c */
[C---:B------:R-:W-:Y:S02]  /*6c00*/  IMAD R6, R43.reuse, R6, RZ ;  /* 0x000000062b067224 */ /* 0x040fe400078e02ff */
[----:B------:R-:W-:Y:S02]  /*6c10*/  IMAD R4, R43, R4, RZ ;  /* 0x000000042b047224 */ /* 0x000fe400078e02ff */
[C---:B------:R-:W-:Y:S02]  /*6c20*/  IMAD R7, R3.reuse, R7, R6 ;  /* 0x0000000703077224 */ /* 0x040fe400078e0206 */
[----:B------:R-:W-:Y:S01]  /*6c30*/  IMAD R3, R3, R5, R4 ;  /* 0x0000000503037224 */ /* 0x000fe200078e0204 */
[----:B------:R-:W-:Y:S01]  /*6c40*/  LEA R4, P2, R10, UR4, 0x1 ;  /* 0x000000040a047c11 */ /* 0x000fe2000f8408ff */
[----:B------:R-:W-:Y:S02]  /*6c50*/  IMAD.IADD R5, R11, 0x1, R7 ;  /* 0x000000010b057824 */ /* 0x000fe400078e0207 */
[----:B------:R-:W-:Y:S01]  /*6c60*/  IMAD.IADD R3, R13, 0x1, R3 ;  /* 0x000000010d037824 */ /* 0x000fe200078e0203 */
[----:B------:R-:W-:-:S02]  /*6c70*/  UMOV UR4, 0xffffffff ;  /* 0xffffffff00047882 */ /* 0x000fc40000000000 */
[----:B------:R-:W-:Y:S01]  /*6c80*/  LEA.HI.X R5, R10, UR5, R5, 0x1, P2 ;  /* 0x000000050a057c11 */ /* 0x000fe200090f0c05 */
[----:B--2---:R-:W-:Y:S01]  /*6c90*/  IMAD.SHL.U32 R8, R48, 0x40, RZ ;  /* 0x0000004030087824 */ /* 0x004fe200078e00ff */
[----:B---3--:R-:W-:-:S04]  /*6ca0*/  LEA.HI R0, R14, R14, RZ, 0x1 ;  /* 0x0000000e0e007211 */ /* 0x008fc800078f08ff */
[----:B------:R-:W-:Y:S02]  /*6cb0*/  LOP3.LUT R9, R8, 0x1c0, RZ, 0xc0, !PT ;  /* 0x000001c008097812 */ /* 0x000fe400078ec0ff */
[----:B------:R-:W-:Y:S02]  /*6cc0*/  LOP3.LUT R8, R0, 0xfffffffe, RZ, 0xc0, !PT ;  /* 0xfffffffe00087812 */ /* 0x000fe400078ec0ff */
[----:B------:R-:W-:Y:S02]  /*6cd0*/  LEA R0, P3, R12, UR6, 0x1 ;  /* 0x000000060c007c11 */ /* 0x000fe4000f8608ff */
[----:B------:R-:W-:Y:S01]  /*6ce0*/  LOP3.LUT R40, R9, 0x18, R40, 0xf8, !PT ;  /* 0x0000001809287812 */ /* 0x000fe200078ef828 */
[----:B------:R-:W-:Y:S01]  /*6cf0*/  IMAD.IADD R8, R14, 0x1, -R8 ;  /* 0x000000010e087824 */ /* 0x000fe200078e0a08 */
[----:B------:R-:W-:Y:S02]  /*6d00*/  SHF.R.U32.HI R9, RZ, 0x3, R9 ;  /* 0x00000003ff097819 */ /* 0x000fe40000011609 */
[----:B------:R-:W-:-:S02]  /*6d10*/  LEA.HI.X R3, R12, UR7, R3, 0x1, P3 ;  /* 0x000000070c037c11 */ /* 0x000fc400098f0c03 */
[----:B------:R-:W-:Y:S02]  /*6d20*/  LOP3.LUT R9, R40, R9, RZ, 0x3c, !PT ;  /* 0x0000000928097212 */ /* 0x000fe400078e3cff */
[----:B------:R-:W-:Y:S01]  /*6d30*/  SHF.L.U32 R6, R8, 0x1f, RZ ;  /* 0x0000001f08067819 */ /* 0x000fe200000006ff */
[----:B------:R-:W-:Y:S06]  /*6d40*/  BRA.DIV UR4, `(.L_x_11627) ;  /* 0x0000014e042c7947 */ /* 0x000fec000b800000 */
.L_x_11819:
[----:B------:R-:W-:-:S03]  /*6d50*/  UMOV UR4, 0xffffffff ;  /* 0xffffffff00047882 */ /* 0x000fc60000000000 */
[----:B------:R-:W-:Y:S05]  /*6d60*/  BRA.DIV UR4, `(.L_x_11628) ;  /* 0x0000014e044c7947 */ /* 0x000fea000b800000 */
.L_x_11822:
[----:B------:R-:W-:-:S03]  /*6d70*/  UMOV UR4, 0xffffffff ;  /* 0xffffffff00047882 */ /* 0x000fc60000000000 */
[----:B------:R-:W-:Y:S05]  /*6d80*/  BRA.DIV UR4, `(.L_x_11629) ;  /* 0x0000014e046c7947 */ /* 0x000fea000b800000 */
.L_x_11825:
[----:B------:R-:W-:-:S03]  /*6d90*/  UMOV UR4, 0xffffffff ;  /* 0xffffffff00047882 */ /* 0x000fc60000000000 */
[----:B------:R-:W-:Y:S05]  /*6da0*/  BRA.DIV UR4, `(.L_x_11630) ;  /* 0x0000014e048c7947 */ /* 0x000fea000b800000 */
.L_x_11828:
[----:B------:R-:W-:-:S03]  /*6db0*/  UMOV UR4, 0xffffffff ;  /* 0xffffffff00047882 */ /* 0x000fc60000000000 */
[----:B------:R-:W-:Y:S05]  /*6dc0*/  BRA.DIV UR4, `(.L_x_11631) ;  /* 0x0000014e04ac7947 */ /* 0x000fea000b800000 */
.L_x_11831:
[----:B------:R-:W-:-:S03]  /*6dd0*/  UMOV UR4, 0xffffffff ;  /* 0xffffffff00047882 */ /* 0x000fc60000000000 */
[----:B------:R-:W-:Y:S05]  /*6de0*/  BRA.DIV UR4, `(.L_x_11632) ;  /* 0x0000014e04cc7947 */ /* 0x000fea000b800000 */
.L_x_11834:
[----:B------:R-:W-:-:S03]  /*6df0*/  UMOV UR4, 0xffffffff ;  /* 0xffffffff00047882 */ /* 0x000fc60000000000 */
[----:B------:R-:W-:Y:S05]  /*6e00*/  BRA.DIV UR4, `(.L_x_11633) ;  /* 0x0000014e04ec7947 */ /* 0x000fea000b800000 */
.L_x_11837:
[----:B------:R-:W-:-:S03]  /*6e10*/  UMOV UR4, 0xffffffff ;  /* 0xffffffff00047882 */ /* 0x000fc60000000000 */
[----:B------:R-:W-:Y:S05]  /*6e20*/  BRA.DIV UR4, `(.L_x_11634) ;  /* 0x00000152040c7947 */ /* 0x000fea000b800000 */
.L_x_11840:
[----:B------:R-:W0:Y:S01]  /*6e30*/  S2R R7, SR_TID.X ;  /* 0x0000000000077919 */ /* 0x000e220000002100 */
[----:B------:R-:W1:Y:S01]  /*6e40*/  SYNCS.PHASECHK.TRANS64.TRYWAIT P2, [R17+URZ+0x32400], R6 ;  /* 0x03240006110075a7 */ /* 0x000e62000804017f */
        /* <DEDUP_REMOVED lines=12> */
[----:B------:R-:W-:Y:S01]  /*6f10*/  BSSY B1, `(.L_x_11635) ;  /* 0x000001a000017945 */ /* 0x000fe20003800000 */
[----:B------:R-:W-:Y:S01]  /*6f20*/  PRMT R15, R5, 0x7610, R15 ;  /* 0x00007610050f7816 */ /* 0x000fe2000000000f */
[----:B------:R-:W-:Y:S01]  /*6f30*/  IMAD.MOV.U32 R5, RZ, RZ, R37 ;  /* 0x000000ffff057224 */ /* 0x000fe200078e0025 */
[----:B------:R-:W-:-:S04]  /*6f40*/  PRMT R44, R4, 0x7610, R44 ;  /* 0x00007610042c7816 */ /* 0x000fc8000000002c */
[----:B------:R-:W-:Y:S01]  /*6f50*/  PRMT R44, R44, 0x5410, R5 ;  /* 0x000054102c2c7816 */ /* 0x000fe20000000005 */
[----:B------:R-:W-:Y:S02]  /*6f60*/  IMAD.MOV.U32 R5, RZ, RZ, R29 ;  /* 0x000000ffff057224 */ /* 0x000fe400078e001d */
[----:B0-----:R-:W-:-:S05]  /*6f70*/  VIADD R10, R7, 0xffffff80 ;  /* 0xffffff80070a7836 */ /* 0x001fca0000000000 */
[----:B------:R-:W-:-:S04]  /*6f80*/  SHF.R.S32.HI R7, RZ, 0x1f, R10 ;  /* 0x0000001fff077819 */ /* 0x000fc8000001140a */
[----:B------:R-:W-:-:S04]  /*6f90*/  LEA.HI R7, R7, R10, RZ, 0x5 ;  /* 0x0000000a07077211 */ /* 0x000fc800078f28ff */
[----:B------:R-:W-:-:S04]  /*6fa0*/  SHF.R.S32.HI R7, RZ, 0x5, R7 ;  /* 0x00000005ff077819 */ /* 0x000fc80000011407 */
[----:B------:R-:W-:Y:S01]  /*6fb0*/  LEA R0, R7, R9, 0x9 ;  /* 0x0000000907007211 */ /* 0x000fe200078e48ff */
[----:B------:R-:W-:Y:S02]  /*6fc0*/  IMAD.MOV.U32 R7, RZ, RZ, R20 ;  /* 0x000000ffff077224 */ /* 0x000fe400078e0014 */
[----:B------:R-:W-:Y:S02]  /*6fd0*/  IMAD.MOV.U32 R9, RZ, RZ, R21 ;  /* 0x000000ffff097224 */ /* 0x000fe400078e0015 */
[----:B------:R-:W-:-:S03]  /*6fe0*/  IMAD R3, R0, 0x2, R17 ;  /* 0x0000000200037824 */ /* 0x000fc600078e0211 */
[----:B------:R-:W-:Y:S01]  /*6ff0*/  PRMT R45, R7, 0x5410, R9 ;  /* 0x00005410072d7816 */ /* 0x000fe20000000009 */
[C---:B------:R-:W-:Y:S01]  /*7000*/  VIADD R4, R3.reuse, 0x18400 ;  /* 0x0001840003047836 */ /* 0x040fe20000000000 */
[----:B------:R-:W-:Y:S01]  /*7010*/  IADD3 R0, R3, 0x18440, RZ ;  /* 0x0001844003007810 */ /* 0x000fe20007ffe0ff */
[----:B------:R-:W-:Y:S01]  /*7020*/  IMAD.MOV.U32 R9, RZ, RZ, R27 ;  /* 0x000000ffff097224 */ /* 0x000fe200078e001b */
[----:B------:R-:W-:Y:S01]  /*7030*/  MOV R7, R26 ;  /* 0x0000001a00077202 */ /* 0x000fe20000000f00 */
[----:B------:R-:W-:Y:S02]  /*7040*/  @P3 VIADD R0, R4, 0xffffffc0 ;  /* 0xffffffc004003836 */ /* 0x000fe40000000000 */
[----:B------:R-:W-:Y:S01]  /*7050*/  IMAD.MOV.U32 R4, RZ, RZ, R28 ;  /* 0x000000ffff047224 */ /* 0x000fe200078e001c */
[----:B------:R-:W-:-:S04]  /*7060*/  PRMT R47, R7, 0x5410, R9 ;  /* 0x00005410072f7816 */ /* 0x000fc80000000009 */
[----:B------:R-:W-:Y:S01]  /*7070*/  PRMT R46, R4, 0x5410, R5 ;  /* 0x00005410042e7816 */ /* 0x000fe20000000005 */
[----:B------:R-:W-:Y:S02]  /*7080*/  IMAD.MOV.U32 R4, RZ, RZ, R30 ;  /* 0x000000ffff047224 */ /* 0x000fe400078e001e */
[----:B------:R-:W-:Y:S01]  /*7090*/  IMAD.MOV.U32 R5, RZ, RZ, R31 ;  /* 0x000000ffff057224 */ /* 0x000fe200078e001f */
[----:B-1----:R-:W-:Y:S06]  /*70a0*/  @!P2 BRA `(.L_x_11636) ;  /* 0x0000014c0094a947 */ /* 0x002fec0003800000 */
.L_x_11841:
[----:B------:R-:W-:Y:S05]  /*70b0*/  BSYNC B1 ;  /* 0x0000000000017941 */ /* 0x000fea0003800000 */
.L_x_11635:
        /* <DEDUP_REMOVED lines=10> */
[----:B------:R-:W-:Y:S01]  /*7160*/  SHF.R.U64 R40, R36, 0x10, R37 ;  /* 0x0000001024287819 */ /* 0x000fe20000001225 */
[----:B------:R-:W-:Y:S01]  /*7170*/  HADD2.F32 R15, -RZ, R15.H0_H0 ;  /* 0x2000000fff0f7230 */ /* 0x000fe20000004100 */
[----:B------:R-:W-:Y:S01]  /*7180*/  SHF.R.U32.HI R14, RZ, 0x10, R39 ;  /* 0x00000010ff0e7819 */ /* 0x000fe20000011627 */
[----:B------:R-:W-:Y:S01]  /*7190*/  HADD2.F32 R13, -RZ, R13.H0_H0 ;  /* 0x2000000dff0d7230 */ /* 0x000fe20000004100 */
[----:B------:R-:W-:Y:S02]  /*71a0*/  SHF.R.U32.HI R36, RZ, 0x10, R37 ;  /* 0x00000010ff247819 */ /* 0x000fe40000011625 */
        /* <DEDUP_REMOVED lines=36> */
.L_x_11640:
[----:B------:R-:W-:Y:S05]  /*73f0*/  BSYNC B2 ;  /* 0x0000000000027941 */ /* 0x000fea0003800000 */
.L_x_11639:
[----:B------:R-:W-:Y:S05]  /*7400*/  @P2 BRA `(.L_x_11638) ;  /* 0x0000000000a82947 */ /* 0x000fea0003800000 */
[----:B01----:R-:W0:Y:S01]  /*7410*/  LDS.128 R4, [R0] ;  /* 0x0000000000047984 */ /* 0x003e220000000c00 */
[----:B------:R-:W-:Y:S01]  /*7420*/  SHF.R.U64 R36, R32, 0x10, R33 ;  /* 0x0000001020247819 */ /* 0x000fe20000001221 */
[----:B------:R-:W-:Y:S01]  /*7430*/  HADD2.F32 R15, -RZ, R43.H1_H1 ;  /* 0x3000002bff0f7230 */ /* 0x000fe20000004100 */
        /* <DEDUP_REMOVED lines=39> */
.L_x_11638:
[----:B------:R-:W-:Y:S05]  /*76b0*/  BSYNC B1 ;  /* 0x0000000000017941 */ /* 0x000fea0003800000 */
.L_x_11637:
        /* <DEDUP_REMOVED lines=48> */
[----:B------:R1:W-:Y:S02]  /*79c0*/  STS.128 [R3+0x1a400], R28 ;  /* 0x01a4001c03007388 */ /* 0x0003e40000000c00 */
.L_x_11643:
[----:B------:R-:W-:Y:S05]  /*79d0*/  BSYNC B1 ;  /* 0x0000000000017941 */ /* 0x000fea0003800000 */
.L_x_11642:
[----:B------:R-:W-:Y:S05]  /*79e0*/  @P1 BRA `(.L_x_11641) ;  /* 0x0000001400bc1947 */ /* 0x000fea0003800000 */
[----:B0-----:R-:W0:Y:S01]  /*79f0*/  LDS.128 R4, [R0+0x2000] ;  /* 0x0020000000047984 */ /* 0x001e220000000c00 */
[----:B------:R-:W-:Y:S01]  /*7a00*/  SHF.R.U32.HI R13, RZ, 0x10, R21 ;  /* 0x00000010ff0d7819 */ /* 0x000fe20000011615 */
[----:B------:R-:W-:Y:S01]  /*7a10*/  HADD2.F32 R14, -RZ, R47.H0_H0 ;  /* 0x2000002fff0e7230 */ /* 0x000fe20000004100 */
[----:B------:R-:W-:Y:S01]  /*7a20*/  SHF.R.U32.HI R15, RZ, 0x10, R27 ;  /* 0x00000010ff0f7819 */ /* 0x000fe2000001161b */
[----:B------:R-:W-:Y:S01]  /*7a30*/  HADD2.F32 R12, -RZ, R45.H0_H0 ;  /* 0x2000002dff0c7230 */ /* 0x000fe20000004100 */
[----:B-1----:R-:W-:Y:S01]  /*7a40*/  SHF.R.U64 R28, R20, 0x10, R21 ;  /* 0x00000010141c7819 */ /* 0x002fe20000001215 */
[----:B------:R-:W-:Y:S01]  /*7a50*/  HADD2.F32 R13, -RZ, R13.H0_H0 ;  /* 0x2000000dff0d7230 */ /* 0x000fe20000004100 */
[----:B------:R-:W-:Y:S01]  /*7a60*/  SHF.R.U64 R25, R26, 0x10, R27 ;  /* 0x000000101a197819 */ /* 0x000fe2000000121b */
[----:B------:R-:W-:Y:S02]  /*7a70*/  HADD2.F32 R15, -RZ, R15.H0_H0 ;  /* 0x2000000fff0f7230 */ /* 0x000fe40000004100 */
[----:B0-----:R-:W-:-:S02]  /*7a80*/  HADD2.F32 R11, -RZ, R7.H1_H1 ;  /* 0x30000007ff0b7230 */ /* 0x001fc40000004100 */
[--C-:B------:R-:W-:Y:S02]  /*7a90*/  HADD2.F32 R3, -RZ, R4.reuse.H0_H0 ;  /* 0x20000004ff037230 */ /* 0x100fe40000004100 */
[----:B------:R-:W-:Y:S02]  /*7aa0*/  HADD2.F32 R4, -RZ, R4.H1_H1 ;  /* 0x30000004ff047230 */ /* 0x000fe40000004100 */
[C---:B------:R-:W-:Y:S01]  /*7ab0*/  FMUL.FTZ R24, R11.reuse, R13 ;  /* 0x0000000d0b187220 */ /* 0x040fe20000410000 */
[----:B------:R-:W-:Y:S02]  /*7ac0*/  HADD2.F32 R10, -RZ, R7.H0_H0 ;  /* 0x20000007ff0a7230 */ /* 0x000fe40000004100 */
[----:B------:R-:W-:Y:S01]  /*7ad0*/  FMUL.FTZ R21, R11, R15 ;  /* 0x0000000f0b157220 */ /* 0x000fe20000410000 */
[--C-:B------:R-:W-:Y:S02]  /*7ae0*/  HADD2.F32 R7, -RZ, R6.reuse.H0_H0 ;  /* 0x20000006ff077230 */ /* 0x100fe40000004100 */
[----:B------:R-:W-:Y:S01]  /*7af0*/  FMUL.FTZ R20, R4, R14 ;  /* 0x0000000e04147220 */ /* 0x000fe20000410000 */
[----:B------:R-:W-:-:S02]  /*7b00*/  HADD2.F32 R9, -RZ, R6.H1_H1 ;  /* 0x30000006ff097230 */ /* 0x000fc40000004100 */
[C---:B------:R-:W-:Y:S01]  /*7b10*/  FFMA.FTZ R26, R10.reuse, R15, R24 ;  /* 0x0000000f0a1a7223 */ /* 0x040fe20000010018 */
        /* <DEDUP_REMOVED lines=13> */
[----:B------:R-:W-:Y:S01]  /*7bf0*/  FMUL.FTZ R9, R5, R11 ;  /* 0x0000000b05097220 */ /* 0x000fe20000410000 */
[----:B------:R-:W-:Y:S01]  /*7c00*/  FFMA.FTZ R13, R7, R12, R13 ;  /* 0x0000000c070d7223 */ /* 0x000fe2000001000d */
[-C--:B------:R-:W-:Y:S01]  /*7c10*/  FMUL.FTZ R14, R5, R4.reuse ;  /* 0x00000004050e7220 */ /* 0x080fe20000410000 */
        /* <DEDUP_REMOVED lines=8> */
.L_x_11622:
[----:B------:R-:W0:Y:S01]  /*7ca0*/  LDC R43, c[0x0][0x3d4] ;  /* 0x0000f500ff2b7b82 */ /* 0x000e220000000800 */
[----:B------:R-:W-:Y:S01]  /*7cb0*/  IADD3 R0, R18, 0x40, RZ ;  /* 0x0000004012007810 */ /* 0x000fe20007ffe0ff */
[----:B------:R-:W2:Y:S01]  /*7cc0*/  LDL R48, [R1+0x14] ;  /* 0x0000140001307983 */ /* 0x000ea20000100800 */
[----:B------:R-:W-:Y:S01]  /*7cd0*/  ULDC.64 UR4, c[0x0][0x3c8] ;  /* 0x0000f20000047ab9 */ /* 0x000fe20000000a00 */
[----:B------:R-:W-:Y:S02]  /*7ce0*/  ULDC.64 UR6, c[0x0][0x3e0] ;  /* 0x0000f80000067ab9 */ /* 0x000fe40000000a00 */
[----:B------:R-:W3:Y:S01]  /*7cf0*/  LDL R46, [R1+0x60] ;  /* 0x00006000012e7983 */ /* 0x000ee20000100800 */
[----:B0-----:R-:W-:-:S04]  /*7d00*/  ISETP.GE.AND P0, PT, R40, R43, PT ;  /* 0x0000002b2800720c */ /* 0x001fc80003f06270 */
[-C--:B------:R-:W-:Y:S02]  /*7d10*/  ISETP.GE.OR P1, PT, R0, R9.reuse, P0 ;  /* 0x000000090000720c */ /* 0x080fe40000726670 */
[----:B------:R-:W-:-:S11]  /*7d20*/  ISETP.GE.OR P0, PT, R18, R9, P0 ;  /* 0x000000091200720c */ /* 0x000fd60000706670 */
[----:B------:R-:W0:Y:S08]  /*7d30*/  @!P1 LDC.64 R14, c[0x0][0x3c8] ;  /* 0x0000f200ff0e9b82 */ /* 0x000e300000000a00 */
[----:B------:R-:W1:Y:S01]  /*7d40*/  @!P1 LDC.64 R30, c[0x0][0x3e0] ;  /* 0x0000f800ff1e9b82 */ /* 0x000e620000000a00 */
[----:B------:R-:W-:-:S04]  /*7d50*/  @!P1 IADD3 R13, P2, P3, R26, R56, R53 ;  /* 0x000000381a0d9210 */ /* 0x000fc80007b5e035 */
[----:B------:R-:W-:Y:S02]  /*7d60*/  @!P1 IADD3.X R20, R27, R57, R52, P2, P3 ;  /* 0x000000391b149210 */ /* 0x000fe400017e6434 */
[----:B------:R-:W-:Y:S02]  /*7d70*/  @!P1 IADD3 R0, P3, P4, R28, R59, R55 ;  /* 0x0000003b1c009210 */ /* 0x000fe40007c7e037 */
[----:B------:R-:W-:Y:S02]  /*7d80*/  @!P0 IADD3 R11, P2, R55, R28, RZ ;  /* 0x0000001c370b8210 */ /* 0x000fe40007f5e0ff */
[----:B------:R-:W-:Y:S02]  /*7d90*/  @!P1 IADD3.X R3, R29, R58, R54, P3, P4 ;  /* 0x0000003a1d039210 */ /* 0x000fe40001fe8436 */
[----:B0-----:R-:W-:Y:S01]  /*7da0*/  @!P1 LEA R12, P3, R13, R14, 0x1 ;  /* 0x0000000e0d0c9211 */ /* 0x001fe200078608ff */
[----:B------:R-:W-:Y:S01]  /*7db0*/  @!P0 IMAD.X R24, R54, 0x1, R29, P2 ;  /* 0x0000000136188824 */ /* 0x000fe200010e061d */
[----:B------:R-:W-:-:S02]  /*7dc0*/  CS2R R28, SRZ ;  /* 0x00000000001c7805 */ /* 0x000fc4000001ff00 */
[----:B------:R-:W-:Y:S02]  /*7dd0*/  @!P1 LEA.HI.X R13, R13, R15, R20, 0x1, P3 ;  /* 0x0000000f0d0d9211 */ /* 0x000fe400018f0c14 */
[----:B-1----:R-:W-:-:S04]  /*7de0*/  @!P1 LEA R14, P4, R0, R30, 0x1 ;  /* 0x0000001e000e9211 */ /* 0x002fc800078808ff */
[----:B------:R-:W-:Y:S02]  /*7df0*/  @!P1 LEA.HI.X R15, R0, R31, R3, 0x1, P4 ;  /* 0x0000001f000f9211 */ /* 0x000fe400020f0c03 */
[----:B------:R-:W-:Y:S01]  /*7e00*/  CS2R R30, SRZ ;  /* 0x00000000001e7805 */ /* 0x000fe2000001ff00 */
[----:B------:R-:W0:Y:S05]  /*7e10*/  LDC R0, c[0x0][0x428] ;  /* 0x00010a00ff007b82 */ /* 0x000e2a0000000800 */
[----:B------:R-:W5:Y:S01]  /*7e20*/  @!P1 LDG.E.128 R28, desc[UR52][R14.64] ;  /* 0x000000340e1c9981 */ /* 0x000f62000c1e1d00 */
[----:B------:R-:W1:Y:S01]  /*7e30*/  S2R R21, SR_TID.X ;  /* 0x0000000000157919 */ /* 0x000e620000002100 */
[----:B------:R-:W-:-:S05]  /*7e40*/  @!P0 IADD3 R9, P5, R53, R26, RZ ;  /* 0x0000001a35098210 */ /* 0x000fca0007fbe0ff */
[----:B------:R-:W-:Y:S01]  /*7e50*/  @!P0 IMAD.X R10, R52, 0x1, R27, P5 ;  /* 0x00000001340a8824 */ /* 0x000fe200028e061b */
[----:B------:R-:W-:-:S04]  /*7e60*/  @!P0 LEA R8, P5, R9, UR4, 0x1 ;  /* 0x0000000409088c11 */ /* 0x000fc8000f8a08ff */
[----:B------:R-:W-:Y:S02]  /*7e70*/  @!P0 LEA.HI.X R9, R9, UR5, R10, 0x1, P5 ;  /* 0x0000000509098c11 */ /* 0x000fe4000a8f0c0a */
[----:B------:R-:W-:-:S04]  /*7e80*/  @!P0 LEA R10, P2, R11, UR6, 0x1 ;  /* 0x000000060b0a8c11 */ /* 0x000fc8000f8408ff */
[----:B------:R-:W-:Y:S02]  /*7e90*/  @!P0 LEA.HI.X R11, R11, UR7, R24, 0x1, P2 ;  /* 0x000000070b0b8c11 */ /* 0x000fe400090f0c18 */
[----:B0-----:R-:W-:Y:S02]  /*7ea0*/  ISETP.NE.AND P2, PT, R0, 0x1, PT ;  /* 0x000000010000780c */ /* 0x001fe40003f45270 */
[----:B------:R-:W-:Y:S02]  /*7eb0*/  CS2R R32, SRZ ;  /* 0x0000000000207805 */ /* 0x000fe4000001ff00 */
[----:B------:R-:W-:-:S06]  /*7ec0*/  CS2R R34, SRZ ;  /* 0x0000000000227805 */ /* 0x000fcc000001ff00 */
[----:B------:R0:W5:Y:S01]  /*7ed0*/  @!P0 LDG.E.128 R32, desc[UR52][R8.64] ;  /* 0x0000003408208981 */ /* 0x000162000c1e1d00 */
[----:B-1----:R-:W-:Y:S02]  /*7ee0*/  VIADD R50, R21, 0xffffff80 ;  /* 0xffffff8015327836 */ /* 0x002fe40000000000 */
[----:B------:R-:W1:Y:S03]  /*7ef0*/  @P2 LDC R0, c[0x0][0x42c] ;  /* 0x00010b00ff002b82 */ /* 0x000e660000000800 */
[----:B------:R-:W-:-:S04]  /*7f00*/  SHF.R.S32.HI R21, RZ, 0x1f, R50 ;  /* 0x0000001fff157819 */ /* 0x000fc80000011432 */
[----:B------:R-:W-:Y:S01]  /*7f10*/  LEA.HI R21, R21, R50, RZ, 0x2 ;  /* 0x0000003215157211 */ /* 0x000fe200078f10ff */
[----:B0-----:R-:W0:Y:S03]  /*7f20*/  @P2 LDC R9, c[0x0][0x430] ;  /* 0x00010c00ff092b82 */ /* 0x001e260000000800 */
[----:B------:R-:W-:-:S05]  /*7f30*/  LOP3.LUT R21, R21, 0xfffffffc, RZ, 0xc0, !PT ;  /* 0xfffffffc15157812 */ /* 0x000fca00078ec0ff */
[----:B------:R-:W-:Y:S01]  /*7f40*/  IMAD.IADD R21, R50, 0x1, -R21 ;  /* 0x0000000132157824 */ /* 0x000fe200078e0a15 */
[----:B------:R-:W-:Y:S02]  /*7f50*/  CS2R R36, SRZ ;  /* 0x0000000000247805 */ /* 0x000fe4000001ff00 */
[----:B------:R-:W-:Y:S02]  /*7f60*/  CS2R R38, SRZ ;  /* 0x0000000000267805 */ /* 0x000fe4000001ff00 */
[----:B------:R-:W-:Y:S02]  /*7f70*/  CS2R R24, SRZ ;  /* 0x0000000000187805 */ /* 0x000fe4000001ff00 */
[----:B------:R-:W-:Y:S01]  /*7f80*/  CS2R R26, SRZ ;  /* 0x00000000001a7805 */ /* 0x000fe2000001ff00 */
[----:B------:R-:W-:Y:S01]  /*7f90*/  IMAD.MOV.U32 R8, RZ, RZ, R44 ;  /* 0x000000ffff087224 */ /* 0x000fe200078e002c */
[----:B------:R4:W5:Y:S04]  /*7fa0*/  @!P0 LDG.E.128 R36, desc[UR52][R10.64] ;  /* 0x000000340a248981 */ /* 0x000968000c1e1d00 */
[----:B------:R0:W5:Y:S01]  /*7fb0*/  @!P1 LDG.E.128 R24, desc[UR52][R12.64] ;  /* 0x000000340c189981 */ /* 0x000162000c1e1d00 */
[----:B----4-:R-:W-:-:S02]  /*7fc0*/  IMAD.MOV.U32 R10, RZ, RZ, R42 ;  /* 0x000000ffff0a7224 */ /* 0x010fc400078e002a */
[----:B------:R-:W-:Y:S02]  /*7fd0*/  IMAD.MOV.U32 R11, RZ, RZ, R49 ;  /* 0x000000ffff0b7224 */ /* 0x000fe400078e0031 */
[----:B--2---:R-:W-:-:S05]  /*7fe0*/  IMAD R3, R48, 0x80, R18 ;  /* 0x0000008030037824 */ /* 0x004fca00078e0212 */
[----:B------:R-:W-:-:S05]  /*7ff0*/  LEA R3, R21, R3, 0x6 ;  /* 0x0000000315037211 */ /* 0x000fca00078e30ff */
[----:B-1----:R-:W-:-:S05]  /*8000*/  @P2 IMAD.HI.U32 R0, R3, R0, RZ ;  /* 0x0000000003002227 */ /* 0x002fca00078e00ff */
[----:B0-----:R-:W-:-:S04]  /*8010*/  @P2 SHF.R.U32.HI R3, RZ, R9, R0 ;  /* 0x00000009ff032219 */ /* 0x001fc80000011600 */
[----:B------:R-:W-:Y:S01]  /*8020*/  SHF.R.S32.HI R21, RZ, 0x1f, R3 ;  /* 0x0000001fff157819 */ /* 0x000fe20000011403 */
[----:B------:R-:W-:-:S04]  /*8030*/  IMAD.MOV.U32 R9, RZ, RZ, R47 ;  /* 0x000000ffff097224 */ /* 0x000fc800078e002f */
[C---:B------:R-:W-:Y:S02]  /*8040*/  IMAD R0, R21.reuse, R6, RZ ;  /* 0x0000000615007224 */ /* 0x040fe400078e02ff */
[----:B------:R-:W-:Y:S02]  /*8050*/  IMAD R12, R21, R4, RZ ;  /* 0x00000004150c7224 */ /* 0x000fe400078e02ff */
        /* <DEDUP_REMOVED lines=11> */
[----:B---3--:R-:W-:Y:S01]  /*8110*/  LEA.HI R6, R46, R46, RZ, 0x1 ;  /* 0x0000002e2e067211 */ /* 0x008fe200078f08ff */
[----:B------:R-:W-:Y:S06]  /*8120*/  BRA.DIV UR4, `(.L_x_11644) ;  /* 0x0000013e04887947 */ /* 0x000fec000b800000 */
.L_x_11844:
[----:B------:R-:W-:-:S03]  /*8130*/  UMOV UR4, 0xffffffff ;  /* 0xffffffff00047882 */ /* 0x000fc60000000000 */
[----:B------:R-:W-:Y:S05]  /*8140*/  BRA.DIV UR4, `(.L_x_11645) ;  /* 0x0000013e04a87947 */ /* 0x000fea000b800000 */
.L_x_11847:
[----:B------:R-:W-:-:S03]  /*8150*/  UMOV UR4, 0xffffffff ;  /* 0xffffffff00047882 */ /* 0x000fc60000000000 */
[----:B------:R-:W-:Y:S05]  /*8160*/  BRA.DIV UR4, `(.L_x_11646) ;  /* 0x0000013e04c87947 */ /* 0x000fea000b800000 */
.L_x_11850:
[----:B------:R-:W-:-:S03]  /*8170*/  UMOV UR4, 0xffffffff ;  /* 0xffffffff00047882 */ /* 0x000fc60000000000 */
[----:B------:R-:W-:Y:S05]  /*8180*/  BRA.DIV UR4, `(.L_x_11647) ;  /* 0x0000013e04e87947 */ /* 0x000fea000b800000 */
.L_x_11853:
[----:B------:R-:W-:-:S03]  /*8190*/  UMOV UR4, 0xffffffff ;  /* 0xffffffff00047882 */ /* 0x000fc60000000000 */
[----:B------:R-:W-:Y:S05]  /*81a0*/  BRA.DIV UR4, `(.L_x_11648) ;  /* 0x0000014204087947 */ /* 0x000fea000b800000 */
.L_x_11856:
[----:B------:R-:W-:Y:S01]  /*81b0*/  UMOV UR4, 0xffffffff ;  /* 0xffffffff00047882 */ /* 0x000fe20000000000 */
[----:B------:R-:W-:Y:S02]  /*81c0*/  LOP3.LUT R6, R6, 0xfffffffe, RZ, 0xc0, !PT ;  /* 0xfffffffe06067812 */ /* 0x000fe400078ec0ff */
[----:B------:R-:W-:Y:S05]  /*81d0*/  BRA.DIV UR4, `(.L_x_11649) ;  /* 0x0000014204247947 */ /* 0x000fea000b800000 */
.L_x_11859:
[----:B------:R-:W-:Y:S01]  /*81e0*/  UMOV UR4, 0xffffffff ;  /* 0xffffffff00047882 */ /* 0x000fe20000000000 */
[----:B------:R-:W-:Y:S02]  /*81f0*/  IMAD.IADD R8, R46, 0x1, -R6 ;  /* 0x000000012e087824 */ /* 0x000fe400078e0a06 */
[----:B------:R-:W-:Y:S05]  /*8200*/  BRA.DIV UR4, `(.L_x_11650) ;  /* 0x0000014204407947 */ /* 0x000fea000b800000 */
.L_x_11862:
[----:B------:R-:W-:Y:S01]  /*8210*/  UMOV UR4, 0xffffffff ;  /* 0xffffffff00047882 */ /* 0x000fe20000000000 */
[----:B------:R-:W-:Y:S02]  /*8220*/  SHF.L.U32 R4, R8, 0x1f, RZ ;  /* 0x0000001f08047819 */ /* 0x000fe400000006ff */
[----:B------:R-:W-:Y:S05]  /*8230*/  BRA.DIV UR4, `(.L_x_11651) ;  /* 0x00000142045c7947 */ /* 0x000fea000b800000 */
.L_x_11865:
[----:B------:R-:W0:Y:S01]  /*8240*/  SYNCS.PHASECHK.TRANS64.TRYWAIT P2, [R17+URZ+0x32400], R4 ;  /* 0x03240004110075a7 */ /* 0x000e22000804017f */
[----:B-----5:R-:W-:Y:S01]  /*8250*/  IMAD.MOV.U32 R3, RZ, RZ, R33 ;  /* 0x000000ffff037224 */ /* 0x020fe200078e0021 */
[----:B------:R-:W-:Y:S01]  /*8260*/  BSSY B1, `(.L_x_11652) ;  /* 0x000001b000017945 */ /* 0x000fe20003800000 */
[----:B------:R-:W-:Y:S02]  /*8270*/  IMAD.MOV.U32 R0, RZ, RZ, R32 ;  /* 0x000000ffff007224 */ /* 0x000fe400078e0020 */
        /* <DEDUP_REMOVED lines=22> */
[----:B------:R-:W-:Y:S01]  /*83e0*/  IMAD.IADD R0, R40, 0x1, R43 ;  /* 0x0000000128007824 */ /* 0x000fe200078e022b */
[----:B------:R-:W-:Y:S01]  /*83f0*/  PRMT R54, R5, 0x5410, R6 ;  /* 0x0000541005367816 */ /* 0x000fe20000000006 */
[----:B0-----:R-:W-:Y:S06]  /*8400*/  @!P2 BRA `(.L_x_11653) ;  /* 0x000001400010a947 */ /* 0x001fec0003800000 */
.L_x_11866:
[----:B------:R-:W-:Y:S05]  /*8410*/  BSYNC B1 ;  /* 0x0000000000017941 */ /* 0x000fea0003800000 */
.L_x_11652:
[----:B------:R-:W-:Y:S01]  /*8420*/  BSSY B1, `(.L_x_11654) ;  /* 0x0000069000017945 */ /* 0x000fe20003800000 */
[----:B------:R-:W-:Y:S01]  /*8430*/  IMAD.MOV.U32 R55, RZ, RZ, R30 ;  /* 0x000000ffff377224 */ /* 0x000fe200078e001e */
[----:B------:R-:W-:Y:S02]  /*8440*/  MOV R56, R31 ;  /* 0x0000001f00387202 */ /* 0x000fe40000000f00 */
[----:B------:R-:W-:Y:S01]  /*8450*/  LOP3.LUT R0, R0, 0x38, RZ, 0xc0, !PT ;  /* 0x0000003800007812 */ /* 0x000fe200078ec0ff */
[----:B------:R-:W-:Y:S06]  /*8460*/  @P0 BRA `(.L_x_11655) ;  /* 0x0000000400900947 */ /* 0x000fec0003800000 */
[----:B------:R-:W2:Y:S01]  /*8470*/  LDL R3, [R1+0x68] ;  /* 0x0000680001037983 */ /* 0x000ea20000100800 */
[----:B------:R-:W1:Y:S02]  /*8480*/  S2R R5, SR_TID.X ;  /* 0x0000000000057919 */ /* 0x000e640000002100 */
[----:B-1----:R-:W-:-:S05]  /*8490*/  VIADD R5, R5, 0xffffff80 ;  /* 0xffffff8005057836 */ /* 0x002fca0000000000 */
[----:B------:R-:W-:-:S04]  /*84a0*/  SHF.R.S32.HI R6, RZ, 0x1f, R5 ;  /* 0x0000001fff067819 */ /* 0x000fc80000011405 */
[----:B------:R-:W-:-:S04]  /*84b0*/  LEA.HI R6, R6, R5, RZ, 0x5 ;  /* 0x0000000506067211 */ /* 0x000fc800078f28ff */
[----:B------:R-:W-:Y:S02]  /*84c0*/  SHF.R.S32.HI R6, RZ, 0x5, R6 ;  /* 0x00000005ff067819 */ /* 0x000fe40000011406 */
[--C-:B------:R-:W-:Y:S01]  /*84d0*/  SHF.R.U64 R48, R34, 0x10, R35.reuse ;  /* 0x0000001022307819 */ /* 0x100fe20000001223 */
[--C-:B------:R-:W-:Y:S01]  /*84e0*/  HADD2.F32 R34, -RZ, R20.reuse.H1_H1 ;  /* 0x30000014ff227230 */ /* 0x100fe20000004100 */
[----:B------:R-:W-:Y:S01]  /*84f0*/  SHF.R.U32.HI R46, RZ, 0x10, R35 ;  /* 0x00000010ff2e7819 */ /* 0x000fe20000011623 */
[----:B------:R-:W-:Y:S01]  /*8500*/  HADD2.F32 R35, -RZ, R20.H0_H0 ;  /* 0x20000014ff237230 */ /* 0x000fe20000004100 */
[--C-:B------:R-:W-:Y:S02]  /*8510*/  SHF.R.U64 R47, R36, 0x10, R37.reuse ;  /* 0x00000010242f7819 */ /* 0x100fe40000001225 */
[----:B------:R-:W-:Y:S02]  /*8520*/  SHF.R.U32.HI R36, RZ, 0x10, R37 ;  /* 0x00000010ff247819 */ /* 0x000fe40000011625 */
[----:B------:R-:W-:-:S02]  /*8530*/  SHF.R.U32.HI R42, RZ, 0x10, R33 ;  /* 0x00000010ff2a7819 */ /* 0x000fc40000011621 */
[----:B------:R-:W-:Y:S01]  /*8540*/  SHF.R.U64 R45, R38, 0x10, R39 ;  /* 0x00000010262d7819 */ /* 0x000fe20000001227 */
[----:B------:R-:W-:Y:S01]  /*8550*/  HADD2.F32 R36, -RZ, R36.H0_H0 ;  /* 0x20000024ff247230 */ /* 0x000fe20000004100 */
[----:B------:R-:W-:Y:S02]  /*8560*/  SHF.R.U64 R49, R32, 0x10, R33 ;  /* 0x0000001020317819 */ /* 0x000fe40000001221 */
[----:B------:R-:W-:Y:S01]  /*8570*/  SHF.R.U32.HI R39, RZ, 0x10, R39 ;  /* 0x00000010ff277819 */ /* 0x000fe20000011627 */
[----:B--2---:R-:W-:-:S05]  /*8580*/  IMAD.SHL.U32 R3, R3, 0x40, RZ ;  /* 0x0000004003037824 */ /* 0x004fca00078e00ff */
[----:B------:R-:W-:-:S04]  /*8590*/  LOP3.LUT R3, R3, 0x1c0, RZ, 0xc0, !PT ;  /* 0x000001c003037812 */ /* 0x000fc800078ec0ff */
[--C-:B------:R-:W-:Y:S02]  /*85a0*/  SHF.R.U32.HI R5, RZ, 0x3, R3.reuse ;  /* 0x00000003ff057819 */ /* 0x100fe40000011603 */
[----:B------:R-:W-:Y:S02]  /*85b0*/  LOP3.LUT R40, R3, 0x38, R40, 0xf8, !PT ;  /* 0x0000003803287812 */ /* 0x000fe400078ef828 */
[----:B------:R-:W-:Y:S02]  /*85c0*/  LOP3.LUT R3, R5, R0, R3, 0x1e, !PT ;  /* 0x0000000005037212 */ /* 0x000fe400078e1e03 */
[----:B------:R-:W-:-:S03]  /*85d0*/  LOP3.LUT R40, R40, R5, RZ, 0x3c, !PT ;  /* 0x0000000528287212 */ /* 0x000fc600078e3cff */
[C---:B0-----:R-:W-:Y:S02]  /*85e0*/  IMAD R4, R6.reuse, 0x200, R3 ;  /* 0x0000020006047824 */ /* 0x041fe400078e0203 */
[----:B------:R-:W-:-:S03]  /*85f0*/  IMAD R40, R6, 0x200, R40 ;  /* 0x0000020006287824 */ /* 0x000fc600078e0228 */
[----:B------:R-:W-:Y:S01]  /*8600*/  LEA R43, R4, R17, 0x1 ;  /* 0x00000011042b7211 */ /* 0x000fe200078e08ff */
[----:B------:R-:W-:-:S04]  /*8610*/  IMAD R41, R40, 0x2, R17 ;  /* 0x0000000228297824 */ /* 0x000fc800078e0211 */
        /* <DEDUP_REMOVED lines=8> */
[C---:B------:R-:W-:Y:S01]  /*86a0*/  FFMA.FTZ R37, R9.reuse, R34, -R38 ;  /* 0x0000002209257223 */ /* 0x040fe20000010826 */
[----:B------:R-:W-:Y:S02]  /*86b0*/  HADD2.F32 R20, -RZ, R42.H0_H0 ;  /* 0x2000002aff147230 */ /* 0x000fe40000004100 */
[----:B------:R-:W-:Y:S01]  /*86c0*/  FFMA.FTZ R40, R9, R35, R40 ;  /* 0x0000002309287223 */ /* 0x000fe20000010028 */
[----:B------:R-:W-:Y:S02]  /*86d0*/  HADD2.F32 R32, -RZ, R7.H0_H0 ;  /* 0x20000007ff207230 */ /* 0x000fe40000004100 */
[C---:B------:R-:W-:Y:S01]  /*86e0*/  FMUL.FTZ R38, R21.reuse, R36 ;  /* 0x0000002415267220 */ /* 0x040fe20000410000 */
[--C-:B------:R-:W-:Y:S02]  /*86f0*/  HADD2.F32 R34, -RZ, R44.reuse.H0_H0 ;  /* 0x2000002cff227230 */ /* 0x100fe40000004100 */
[----:B------:R-:W-:Y:S02]  /*8700*/  HADD2.F32 R9, -RZ, R44.H1_H1 ;  /* 0x3000002cff097230 */ /* 0x000fe40000004100 */
[----:B------:R-:W-:Y:S01]  /*8710*/  FMUL.FTZ R44, R21, R20 ;  /* 0x00000014152c7220 */ /* 0x000fe20000410000 */
[----:B------:R-:W-:-:S02]  /*8720*/  HADD2.F32 R11, -RZ, R15.H0_H0 ;  /* 0x2000000fff0b7230 */ /* 0x000fc40000004100 */
[C---:B------:R-:W-:Y:S01]  /*8730*/  FFMA.FTZ R42, R13.reuse, R20, -R38 ;  /* 0x000000140d2a7223 */ /* 0x040fe20000010826 */
[----:B------:R-:W-:Y:S02]  /*8740*/  HADD2.F32 R33, -RZ, R7.H1_H1 ;  /* 0x30000007ff217230 */ /* 0x000fe40000004100 */
[C---:B------:R-:W-:Y:S01]  /*8750*/  FMUL.FTZ R20, R32.reuse, R34 ;  /* 0x0000002220147220 */ /* 0x040fe20000410000 */
[----:B------:R-:W-:Y:S02]  /*8760*/  HADD2.F32 R38, -RZ, R39.H0_H0 ;  /* 0x20000027ff267230 */ /* 0x000fe40000004100 */
[----:B------:R-:W-:Y:S01]  /*8770*/  FMUL.FTZ R21, R32, R9 ;  /* 0x0000000920157220 */ /* 0x000fe20000410000 */
[----:B------:R-:W-:Y:S02]  /*8780*/  HADD2.F32 R32, -RZ, R46.H0_H0 ;  /* 0x2000002eff207230 */ /* 0x000fe40000004100 */
[----:B------:R-:W-:Y:S01]  /*8790*/  FFMA.FTZ R13, R13, R36, R44 ;  /* 0x000000240d0d7223 */ /* 0x000fe2000001002c */
[----:B------:R-:W-:-:S02]  /*87a0*/  HADD2.F32 R15, -RZ, R15.H1_H1 ;  /* 0x3000000fff0f7230 */ /* 0x000fc40000004100 */
[C---:B------:R-:W-:Y:S01]  /*87b0*/  FFMA.FTZ R36, R11.reuse, R34, R21 ;  /* 0x000000220b247223 */ /* 0x040fe20000010015 */
[----:B------:R-:W-:Y:S02]  /*87c0*/  HADD2.F32 R5, -RZ, R4.H0_H0 ;  /* 0x20000004ff057230 */ /* 0x000fe40000004100 */
[----:B------:R-:W-:Y:S01]  /*87d0*/  FFMA.FTZ R35, R11, R9, -R20 ;  /* 0x000000090b237223 */ /* 0x000fe20000010814 */
[C---:B------:R-:W-:Y:S01]  /*87e0*/  FMUL.FTZ R44, R33.reuse, R38 ;  /* 0x00000026212c7220 */ /* 0x040fe20000410000 */
[----:B------:R-:W-:Y:S02]  /*87f0*/  HADD2.F32 R34, -RZ, R50.H0_H0 ;  /* 0x20000032ff227230 */ /* 0x000fe40000004100 */
[----:B------:R-:W-:Y:S01]  /*8800*/  FMUL.FTZ R46, R33, R32 ;  /* 0x00000020212e7220 */ /* 0x000fe20000410000 */
[----:B------:R-:W-:Y:S02]  /*8810*/  HADD2.F32 R7, -RZ, R6.H0_H0 ;  /* 0x20000006ff077230 */ /* 0x000fe40000004100 */
[----:B------:R-:W-:-:S02]  /*8820*/  HADD2.F32 R11, -RZ, R50.H1_H1 ;  /* 0x30000032ff0b7230 */ /* 0x000fc40000004100 */
[--C-:B------:R-:W-:Y:S02]  /*8830*/  HADD2.F32 R20, -RZ, R51.reuse.H0_H0 ;  /* 0x20000033ff147230 */ /* 0x100fe40000004100 */
[----:B------:R-:W-:Y:S01]  /*8840*/  FFMA.FTZ R44, R15, R32, -R44 ;  /* 0x000000200f2c7223 */ /* 0x000fe2000001082c */
[----:B------:R-:W-:Y:S02]  /*8850*/  HADD2.F32 R3, -RZ, R12.H0_H0 ;  /* 0x2000000cff037230 */ /* 0x000fe40000004100 */
[----:B------:R-:W-:Y:S01]  /*8860*/  FMUL.FTZ R32, R5, R34 ;  /* 0x0000002205207220 */ /* 0x000fe20000410000 */
[----:B------:R-:W-:Y:S02]  /*8870*/  HADD2.F32 R10, -RZ, R14.H0_H0 ;  /* 0x2000000eff0a7230 */ /* 0x000fe40000004100 */
[----:B------:R-:W-:Y:S01]  /*8880*/  FFMA.FTZ R39, R15, R38, R46 ;  /* 0x000000260f277223 */ /* 0x000fe2000001002e */
[----:B------:R-:W-:Y:S02]  /*8890*/  HADD2.F32 R9, -RZ, R51.H1_H1 ;  /* 0x30000033ff097230 */ /* 0x000fe40000004100 */
[----:B------:R-:W-:Y:S01]  /*88a0*/  FMUL.FTZ R15, R7, R11 ;  /* 0x0000000b070f7220 */ /* 0x000fe20000410000 */
[-C--:B------:R-:W-:Y:S01]  /*88b0*/  FMUL.FTZ R5, R5, R20.reuse ;  /* 0x0000001405057220 */ /* 0x080fe20000410000 */
[----:B------:R-:W-:Y:S01]  /*88c0*/  FFMA.FTZ R32, R3, R20, -R32 ;  /* 0x0000001403207223 */ /* 0x000fe20000010820 */
[----:B------:R-:W-:-:S02]  /*88d0*/  HADD2.F32 R4, -RZ, R4.H1_H1 ;  /* 0x30000004ff047230 */ /* 0x000fc40000004100 */
[-C--:B------:R-:W-:Y:S01]  /*88e0*/  FMUL.FTZ R21, R7, R9.reuse ;  /* 0x0000000907157220 */ /* 0x080fe20000410000 */
[----:B------:R-:W-:Y:S01]  /*88f0*/  FFMA.FTZ R20, R10, R9, -R15 ;  /* 0x000000090a147223 */ /* 0x000fe2000001080f */
[----:B------:R-:W-:Y:S02]  /*8900*/  HADD2.F32 R6, -RZ, R6.H1_H1 ;  /* 0x30000006ff067230 */ /* 0x000fe40000004100 */
[----:B------:R-:W-:Y:S01]  /*8910*/  FFMA.FTZ R34, R3, R34, R5 ;  /* 0x0000002203227223 */ /* 0x000fe20000010005 */
[----:B------:R-:W-:Y:S02]  /*8920*/  HADD2.F32 R7, -RZ, R47.H0_H0 ;  /* 0x2000002fff077230 */ /* 0x000fe40000004100 */
[----:B------:R-:W-:Y:S02]  /*8930*/  HADD2.F32 R9, -RZ, R45.H0_H0 ;  /* 0x2000002dff097230 */ /* 0x000fe40000004100 */
[----:B------:R-:W-:Y:S02]  /*8940*/  HADD2.F32 R3, -RZ, R49.H0_H0 ;  /* 0x20000031ff037230 */ /* 0x000fe40000004100 */
[----:B------:R-:W-:-:S02]  /*8950*/  HADD2.F32 R5, -RZ, R48.H0_H0 ;  /* 0x20000030ff057230 */ /* 0x000fc40000004100 */
[----:B------:R-:W-:Y:S01]  /*8960*/  FFMA.FTZ R21, R10, R11, R21 ;  /* 0x0000000b0a157223 */ /* 0x000fe20000010015 */
[----:B------:R-:W-:Y:S02]  /*8970*/  HADD2.F32 R12, -RZ, R12.H1_H1 ;  /* 0x3000000cff0c7230 */ /* 0x000fe40000004100 */
[----:B------:R-:W-:Y:S01]  /*8980*/  FMUL.FTZ R11, R4, R7 ;  /* 0x00000007040b7220 */ /* 0x000fe20000410000 */
[----:B------:R-:W-:Y:S02]  /*8990*/  HADD2.F32 R14, -RZ, R14.H1_H1 ;  /* 0x3000000eff0e7230 */ /* 0x000fe40000004100 */
        /* <DEDUP_REMOVED lines=17> */
.L_x_11655:
[----:B------:R-:W-:Y:S05]  /*8ab0*/  BSYNC B1 ;  /* 0x0000000000017941 */ /* 0x000fea0003800000 */
.L_x_11654:
[----:B------:R-:W-:Y:S01]  /*8ac0*/  PRMT R40, R55, 0x5410, R56 ;  /* 0x0000541037287816 */ /* 0x000fe20000000038 */
[----:B------:R-:W-:Y:S06]  /*8ad0*/  @P1 BRA `(.L_x_11641) ;  /* 0x0000000400801947 */ /* 0x000fec0003800000 */
[----:B------:R-:W2:Y:S01]  /*8ae0*/  LDL R3, [R1+0x3c] ;  /* 0x00003c0001037983 */ /* 0x000ea20000100800 */
[C---:B01----:R-:W-:Y:S02]  /*8af0*/  VIADD R4, R18.reuse, 0x40 ;  /* 0x0000004012047836 */ /* 0x043fe40000000000 */
[----:B------:R-:W-:Y:S01]  /*8b00*/  VIADD R5, R18, 0x40 ;  /* 0x0000004012057836 */ /* 0x000fe20000000000 */
[----:B------:R-:W3:Y:S01]  /*8b10*/  LDL R41, [R1+0x70] ;  /* 0x0000700001297983 */ /* 0x000ee20000100800 */
[----:B------:R-:W-:Y:S02]  /*8b20*/  IMAD.SHL.U32 R4, R4, 0x40, RZ ;  /* 0x0000004004047824 */ /* 0x000fe400078e00ff */
[----:B------:R-:W-:-:S03]  /*8b30*/  IMAD.SHL.U32 R5, R5, 0x40, RZ ;  /* 0x0000004005057824 */ /* 0x000fc600078e00ff */
[----:B------:R-:W-:Y:S02]  /*8b40*/  LOP3.LUT R4, R4, 0x1c0, RZ, 0xc0, !PT ;  /* 0x000001c004047812 */ /* 0x000fe400078ec0ff */
[----:B------:R-:W-:Y:S02]  /*8b50*/  LOP3.LUT R5, R5, 0x1c0, RZ, 0xc0, !PT ;  /* 0x000001c005057812 */ /* 0x000fe400078ec0ff */
[----:B------:R-:W-:-:S04]  /*8b60*/  SHF.R.U32.HI R4, RZ, 0x3, R4 ;  /* 0x00000003ff047819 */ /* 0x000fc80000011604 */
[----:B------:R-:W-:Y:S02]  /*8b70*/  LOP3.LUT R0, R4, R0, R5, 0x1e, !PT ;  /* 0x0000000004007212 */ /* 0x000fe400078e1e05 */
[--C-:B------:R-:W-:Y:S02]  /*8b80*/  SHF.R.U64 R38, R26, 0x10, R27.reuse ;  /* 0x000000101a267819 */ /* 0x100fe4000000121b */
[----:B------:R-:W-:Y:S01]  /*8b90*/  SHF.R.U32.HI R36, RZ, 0x10, R27 ;  /* 0x00000010ff247819 */ /* 0x000fe2000001161b */
[----:B------:R-:W-:Y:S01]  /*8ba0*/  HADD2.F32 R27, -RZ, R52.H1_H1 ;  /* 0x30000034ff1b7230 */ /* 0x000fe20000004100 */
[--C-:B------:R-:W-:Y:S02]  /*8bb0*/  SHF.R.U64 R37, R28, 0x10, R29.reuse ;  /* 0x000000101c257819 */ /* 0x100fe4000000121d */
[----:B------:R-:W-:Y:S01]  /*8bc0*/  SHF.R.U32.HI R29, RZ, 0x10, R29 ;  /* 0x00000010ff1d7819 */ /* 0x000fe2000001161d */
[----:B------:R-:W-:Y:S01]  /*8bd0*/  HADD2.F32 R26, -RZ, R53.H1_H1 ;  /* 0x30000035ff1a7230 */ /* 0x000fe20000004100 */
[----:B------:R-:W-:-:S02]  /*8be0*/  SHF.R.U32.HI R32, RZ, 0x10, R25 ;  /* 0x00000010ff207819 */ /* 0x000fc40000011619 */
[----:B------:R-:W-:Y:S01]  /*8bf0*/  SHF.R.U64 R35, R30, 0x10, R31 ;  /* 0x000000101e237819 */ /* 0x000fe2000000121f */
[----:B------:R-:W-:Y:S01]  /*8c00*/  HADD2.F32 R30, -RZ, R29.H0_H0 ;  /* 0x2000001dff1e7230 */ /* 0x000fe20000004100 */
[----:B------:R-:W-:Y:S02]  /*8c10*/  SHF.R.U64 R39, R24, 0x10, R25 ;  /* 0x0000001018277819 */ /* 0x000fe40000001219 */
[----:B------:R-:W-:Y:S01]  /*8c20*/  SHF.R.U32.HI R33, RZ, 0x10, R31 ;  /* 0x00000010ff217819 */ /* 0x000fe2000001161f */
[----:B--2---:R-:W-:Y:S01]  /*8c30*/  IMAD.IADD R0, R3, 0x1, R0 ;  /* 0x0000000103007824 */ /* 0x004fe200078e0200 */
[----:B---3--:R-:W0:Y:S04]  /*8c40*/  LDS.128 R12, [R41+0x18400] ;  /* 0x01840000290c7984 */ /* 0x008e280000000c00 */
[----:B------:R-:W-:-:S05]  /*8c50*/  LEA R0, R0, R17, 0x1 ;  /* 0x0000001100007211 */ /* 0x000fca00078e08ff */
[----:B------:R-:W1:Y:S01]  /*8c60*/  LDS.128 R4, [R0+0x18400] ;  /* 0x0184000000047984 */ /* 0x000e620000000c00 */
[----:B0-----:R-:W-:Y:S02]  /*8c70*/  HADD2.F32 R9, -RZ, R13.H0_H0 ;  /* 0x2000000dff097230 */ /* 0x001fe40000004100 */
[--C-:B-1----:R-:W-:Y:S02]  /*8c80*/  HADD2.F32 R20, -RZ, R5.reuse.H0_H0 ;  /* 0x20000005ff147230 */ /* 0x102fe40000004100 */
[----:B------:R-:W-:-:S03]  /*8c90*/  HADD2.F32 R21, -RZ, R5.H1_H1 ;  /* 0x30000005ff157230 */ /* 0x000fc60000004100 */
[CC--:B------:R-:W-:Y:S01]  /*8ca0*/  FMUL.FTZ R28, R20.reuse, R27.reuse ;  /* 0x0000001b141c7220 */ /* 0x0c0fe20000410000 */
[-C--:B------:R-:W-:Y:S01]  /*8cb0*/  FMUL.FTZ R20, R20, R26.reuse ;  /* 0x0000001a14147220 */ /* 0x080fe20000410000 */
[----:B------:R-:W-:Y:S02]  /*8cc0*/  HADD2.F32 R13, -RZ, R13.H1_H1 ;  /* 0x3000000dff0d7230 */ /* 0x000fe40000004100 */
[----:B------:R-:W-:Y:S01]  /*8cd0*/  FFMA.FTZ R29, R9, R26, -R28 ;  /* 0x0000001a091d7223 */ /* 0x000fe2000001081c */
[----:B------:R-:W-:Y:S02]  /*8ce0*/  HADD2.F32 R26, -RZ, R32.H0_H0 ;  /* 0x20000020ff1a7230 */ /* 0x000fe40000004100 */
[----:B------:R-:W-:Y:S01]  /*8cf0*/  FMUL.FTZ R32, R21, R30 ;  /* 0x0000001e15207220 */ /* 0x000fe20000410000 */
[----:B------:R-:W-:Y:S02]  /*8d00*/  HADD2.F32 R5, -RZ, R4.H0_H0 ;  /* 0x20000004ff057230 */ /* 0x000fe40000004100 */
[----:B------:R-:W-:Y:S01]  /*8d10*/  FFMA.FTZ R27, R9, R27, R20 ;  /* 0x0000001b091b7223 */ /* 0x000fe20000010014 */
[----:B------:R-:W-:-:S02]  /*8d20*/  HADD2.F32 R28, -RZ, R52.H0_H0 ;  /* 0x20000034ff1c7230 */ /* 0x000fc40000004100 */
[----:B------:R-:W-:Y:S02]  /*8d30*/  HADD2.F32 R20, -RZ, R53.H0_H0 ;  /* 0x20000035ff147230 */ /* 0x000fe40000004100 */
[-C--:B------:R-:W-:Y:S01]  /*8d40*/  FMUL.FTZ R34, R21, R26.reuse ;  /* 0x0000001a15227220 */ /* 0x080fe20000410000 */
[----:B------:R-:W-:Y:S02]  /*8d50*/  HADD2.F32 R3, -RZ, R12.H0_H0 ;  /* 0x2000000cff037230 */ /* 0x000fe40000004100 */
[----:B------:R-:W-:Y:S01]  /*8d60*/  FFMA.FTZ R32, R13, R26, -R32 ;  /* 0x0000001a0d207223 */ /* 0x000fe20000010820 */
[C---:B------:R-:W-:Y:S01]  /*8d70*/  FMUL.FTZ R26, R5.reuse, R28 ;  /* 0x0000001c051a7220 */ /* 0x040fe20000410000 */
[----:B------:R-:W-:Y:S01]  /*8d80*/  FMUL.FTZ R21, R5, R20 ;  /* 0x0000001405157220 */ /* 0x000fe20000410000 */
[----:B------:R-:W-:Y:S02]  /*8d90*/  HADD2.F32 R24, -RZ, R6.H0_H0 ;  /* 0x20000006ff187230 */ /* 0x000fe40000004100 */
[----:B------:R-:W-:Y:S01]  /*8da0*/  FFMA.FTZ R34, R13, R30, R34 ;  /* 0x0000001e0d227223 */ /* 0x000fe20000010022 */
[----:B------:R-:W-:-:S02]  /*8db0*/  HADD2.F32 R9, -RZ, R40.H0_H0 ;  /* 0x20000028ff097230 */ /* 0x000fc40000004100 */
[C---:B------:R-:W-:Y:S01]  /*8dc0*/  FFMA.FTZ R13, R3.reuse, R20, -R26 ;  /* 0x00000014030d7223 */ /* 0x040fe2000001081a */
[----:B------:R-:W-:Y:S02]  /*8dd0*/  HADD2.F32 R5, -RZ, R54.H0_H0 ;  /* 0x20000036ff057230 */ /* 0x000fe40000004100 */
[----:B------:R-:W-:Y:S02]  /*8de0*/  HADD2.F32 R25, -RZ, R7.H0_H0 ;  /* 0x20000007ff197230 */ /* 0x000fe40000004100 */
[----:B------:R-:W-:Y:S02]  /*8df0*/  HADD2.F32 R26, -RZ, R40.H1_H1 ;  /* 0x30000028ff1a7230 */ /* 0x000fe40000004100 */
[----:B------:R-:W-:Y:S01]  /*8e00*/  FFMA.FTZ R21, R3, R28, R21 ;  /* 0x0000001c03157223 */ /* 0x000fe20000010015 */
[C---:B------:R-:W-:Y:S01]  /*8e10*/  FMUL.FTZ R3, R24.reuse, R9 ;  /* 0x0000000918037220 */ /* 0x040fe20000410000 */
[----:B------:R-:W-:Y:S01]  /*8e20*/  FMUL.FTZ R31, R24, R5 ;  /* 0x00000005181f7220 */ /* 0x000fe20000410000 */
[----:B------:R-:W-:-:S02]  /*8e30*/  HADD2.F32 R10, -RZ, R14.H0_H0 ;  /* 0x2000000eff0a7230 */ /* 0x000fc40000004100 */
[----:B------:R-:W-:Y:S02]  /*8e40*/  HADD2.F32 R11, -RZ, R15.H0_H0 ;  /* 0x2000000fff0b7230 */ /* 0x000fe40000004100 */
[----:B------:R-:W-:Y:S02]  /*8e50*/  HADD2.F32 R20, -RZ, R54.H1_H1 ;  /* 0x30000036ff147230 */ /* 0x000fe40000004100 */
[----:B------:R-:W-:Y:S02]  /*8e60*/  HADD2.F32 R24, -RZ, R36.H0_H0 ;  /* 0x20000024ff187230 */ /* 0x000fe40000004100 */
[C---:B------:R-:W-:Y:S01]  /*8e70*/  FMUL.FTZ R36, R25.reuse, R26 ;  /* 0x0000001a19247220 */ /* 0x040fe20000410000 */
[----:B------:R-:W-:Y:S02]  /*8e80*/  HADD2.F32 R7, -RZ, R7.H1_H1 ;  /* 0x30000007ff077230 */ /* 0x000fe40000004100 */
[----:B------:R-:W-:Y:S02]  /*8e90*/  HADD2.F32 R28, -RZ, R33.H0_H0 ;  /* 0x20000021ff1c7230 */ /* 0x000fe40000004100 */
[C---:B------:R-:W-:Y:S01]  /*8ea0*/  FFMA.FTZ R30, R10.reuse, R5, -R3 ;  /* 0x000000050a1e7223 */ /* 0x040fe20000010803 */
[-C--:B------:R-:W-:Y:S01]  /*8eb0*/  FMUL.FTZ R25, R25, R20.reuse ;  /* 0x0000001419197220 */ /* 0x080fe20000410000 */
[----:B------:R-:W-:Y:S01]  /*8ec0*/  FFMA.FTZ R31, R10, R9, R31 ;  /* 0x000000090a1f7223 */ /* 0x000fe2000001001f */
[----:B------:R-:W-:Y:S01]  /*8ed0*/  FFMA.FTZ R36, R11, R20, -R36 ;  /* 0x000000140b247223 */ /* 0x000fe20000010824 */
[----:B------:R-:W-:-:S02]  /*8ee0*/  HADD2.F32 R15, -RZ, R15.H1_H1 ;  /* 0x3000000fff0f7230 */ /* 0x000fc40000004100 */
[C---:B------:R-:W-:Y:S01]  /*8ef0*/  FMUL.FTZ R10, R7.reuse, R28 ;  /* 0x0000001c070a7220 */ /* 0x040fe20000410000 */
[----:B------:R-:W-:Y:S01]  /*8f00*/  FMUL.FTZ R20, R7, R24 ;  /* 0x0000001807147220 */ /* 0x000fe20000410000 */
[----:B------:R-:W-:Y:S02]  /*8f10*/  HADD2.F32 R4, -RZ, R4.H1_H1 ;  /* 0x30000004ff047230 */ /* 0x000fe40000004100 */
[----:B------:R-:W-:Y:S02]  /*8f20*/  HADD2.F32 R6, -RZ, R6.H1_H1 ;  /* 0x30000006ff067230 */ /* 0x000fe40000004100 */
[----:B------:R-:W-:Y:S02]  /*8f30*/  HADD2.F32 R7, -RZ, R37.H0_H0 ;  /* 0x20000025ff077230 */ /* 0x000fe40000004100 */
[----:B------:R-:W-:Y:S02]  /*8f40*/  HADD2.F32 R9, -RZ, R35.H0_H0 ;  /* 0x20000023ff097230 */ /* 0x000fe40000004100 */
[----:B------:R-:W-:-:S02]  /*8f50*/  HADD2.F32 R3, -RZ, R39.H0_H0 ;  /* 0x20000027ff037230 */ /* 0x000fc40000004100 */
[----:B------:R-:W-:Y:S02]  /*8f60*/  HADD2.F32 R5, -RZ, R38.H0_H0 ;  /* 0x20000026ff057230 */ /* 0x000fe40000004100 */
[----:B------:R-:W-:Y:S01]  /*8f70*/  FFMA.FTZ R25, R11, R26, R25 ;  /* 0x0000001a0b197223 */ /* 0x000fe20000010019 */
[----:B------:R-:W-:Y:S02]  /*8f80*/  HADD2.F32 R12, -RZ, R12.H1_H1 ;  /* 0x3000000cff0c7230 */ /* 0x000fe40000004100 */
[C---:B------:R-:W-:Y:S01]  /*8f90*/  FFMA.FTZ R33, R15.reuse, R24, -R10 ;  /* 0x000000180f217223 */ /* 0x040fe2000001080a */
        /* <DEDUP_REMOVED lines=20> */
.L_x_11641:
[----:B------:R-:W-:Y:S05]  /*90e0*/  BSYNC B0 ;  /* 0x0000000000007941 */ /* 0x000fea0003800000 */
.L_x_11621:
        /* <DEDUP_REMOVED lines=8> */
.L_x_11618:
[----:B-1234-:R-:W1:Y:S01]  /*9170*/  S2R R0, SR_TID.X ;  /* 0x0000000000007919 */ /* 0x01ee620000002100 */
[----:B------:R-:W-:Y:S01]  /*9180*/  ISETP.NE.AND P0, PT, R232, 0x3, PT ;  /* 0x00000003e800780c */ /* 0x000fe20003f05270 */
[----:B------:R-:W-:Y:S05]  /*9190*/  WARPSYNC.ALL ;  /* 0x0000000000007948 */ /* 0x000fea0003800000 */
[----:B-1----:R-:W-:-:S05]  /*91a0*/  SHF.R.U32.HI R0, RZ, 0x7, R0 ;  /* 0x00000007ff007819 */ /* 0x002fca0000011600 */
[----:B------:R-:W-:-:S05]  /*91b0*/  VIADD R0, R0, 0x8 ;  /* 0x0000000800007836 */ /* 0x000fca0000000000 */
[----:B------:R1:W-:Y:S06]  /*91c0*/  BAR.SYNC.DEFER_BLOCKING R0, 0x100 ;  /* 0x000400000000751d */ /* 0x0003ec0000010000 */
[----:B------:R-:W-:Y:S05]  /*91d0*/  @!P0 BRA `(.L_x_11656) ;  /* 0x0000000000048947 */ /* 0x000fea0003800000 */
[----:B------:R-:W-:Y:S01]  /*91e0*/  BPT.TRAP 0x1 ;  /* 0x000000040000795c */ /* 0x000fe20000300000 */
.L_x_11656:
[----:B------:R-:W-:Y:S01]  /*91f0*/  IMAD R179, R2, 0x8, R17 ;  /* 0x0000000802b37824 */ /* 0x000fe200078e0211 */
[----:B0-----:R-:W-:-:S04]  /*9200*/  SHF.L.U32 R6, R19, 0x1f, RZ ;  /* 0x0000001f13067819 */ /* 0x001fc800000006ff */
[----:B------:R0:W2:Y:S01]  /*9210*/  SYNCS.PHASECHK.TRANS64.TRYWAIT P1, [R179+URZ+0x32430], R6 ;  /* 0x03243006b30075a7 */ /* 0x0000a2000802017f */
[----:B------:R-:W-:Y:S05]  /*9220*/  @!P0 BRA `(.L_x_11657) ;  /* 0x0000000000048947 */ /* 0x000fea0003800000 */
[----:B------:R-:W-:Y:S01]  /*9230*/  BPT.TRAP 0x1 ;  /* 0x000000040000795c */ /* 0x000fe20000300000 */
.L_x_11657:
[----:B------:R-:W-:-:S05]  /*9240*/  VIADD R3, R17, 0x1c400 ;  /* 0x0001c40011037836 */ /* 0x000fca0000000000 */
[----:B------:R-:W-:-:S04]  /*9250*/  SHF.R.U32.HI R3, RZ, 0x4, R3 ;  /* 0x00000004ff037819 */ /* 0x000fc80000011603 */
[----:B------:R-:W-:-:S04]  /*9260*/  LOP3.LUT R3, R3, 0x3fff, RZ, 0xc0, !PT ;  /* 0x00003fff03037812 */ /* 0x000fc800078ec0ff */
[----:B------:R-:W-:-:S05]  /*9270*/  LOP3.LUT R3, R3, 0x10000, RZ, 0xfc, !PT ;  /* 0x0001000003037812 */ /* 0x000fca00078efcff */
[----:B------:R3:W-:Y:S01]  /*9280*/  STL [R1+0x2c], R3 ;  /* 0x00002c0301007387 */ /* 0x0007e20000100800 */
[----:B--2---:R-:W-:Y:S05]  /*9290*/  @P1 BRA `(.L_x_11658) ;  /* 0x0000000000081947 */ /* 0x004fea0003800000 */
[----:B------:R-:W2:Y:S02]  /*92a0*/  SYNCS.PHASECHK.TRANS64.TRYWAIT P1, [R179+URZ+0x32430], R6 ;  /* 0x03243006b30075a7 */ /* 0x000ea4000802017f */
[----:B--2---:R-:W-:Y:S05]  /*92b0*/  @!P1 BRA `(.L_x_11659) ;  /* 0x0000013000789947 */ /* 0x004fea0003800000 */
.L_x_11658:
[----:B---3--:R-:W3:Y:S01]  /*92c0*/  LDL R3, [R1+0x2c] ;  /* 0x00002c0001037983 */ /* 0x008ee20000100800 */
[----:B------:R-:W-:Y:S01]  /*92d0*/  IMAD.MOV.U32 R5, RZ, RZ, 0x40000040 ;  /* 0x40000040ff057424 */ /* 0x000fe200078e00ff */
[----:B------:R-:W-:Y:S05]  /*92e0*/  WARPSYNC.ALL ;  /* 0x0000000000007948 */ /* 0x000fea0003800000 */
[C---:B------:R-:W-:Y:S01]  /*92f0*/  R2UR UR4, R218.reuse ;  /* 0x00000000da0472ca */ /* 0x040fe200000e0000 */
[----:B-----5:R-:W-:Y:S01]  /*9300*/  WARPGROUP.ARRIVE ;  /* 0x00000000000079c5 */ /* 0x020fe20000000000 */
[----:B------:R-:W-:Y:S01]  /*9310*/  R2UR UR5, R219 ;  /* 0x00000000db0572ca */ /* 0x000fe200000e0000 */
[----:B------:R-:W-:Y:S01]  /*9320*/  VIADD R12, R218, 0x2 ;  /* 0x00000002da0c7836 */ /* 0x000fe20000000000 */
[----:B------:R-:W-:Y:S01]  /*9330*/  R2UR UR7, R5 ;  /* 0x00000000050772ca */ /* 0x000fe200000e0000 */
[----:B------:R-:W-:Y:S01]  /*9340*/  IMAD.MOV.U32 R13, RZ, RZ, 0x40000040 ;  /* 0x40000040ff0d7424 */ /* 0x000fe200078e00ff */
[----:B------:R-:W-:Y:S01]  /*9350*/  SHF.L.U32 R8, R8, 0x1f, RZ ;  /* 0x0000001f08087819 */ /* 0x000fe200000006ff */
[----:B------:R-:W-:Y:S01]  /*9360*/  IMAD.MOV.U32 R11, RZ, RZ, 0x40000040 ;  /* 0x40000040ff0b7424 */ /* 0x000fe200078e00ff */
[----:B------:R-:W-:Y:S01]  /*9370*/  BSSY B0, `(.L_x_11660) ;  /* 0x0000026000007945 */ /* 0x000fe20003800000 */
[----:B------:R-:W-:Y:S01]  /*9380*/  VIADD R230, R218, 0x4 ;  /* 0x00000004dae67836 */ /* 0x000fe20000000000 */
[----:B------:R4:W-:Y:S01]  /*9390*/  STL.64 [R1+0x8], R12 ;  /* 0x0000080c01007387 */ /* 0x0009e20000100a00 */
[----:B------:R-:W-:-:S02]  /*93a0*/  IMAD.MOV.U32 R231, RZ, RZ, 0x40000040 ;  /* 0x40000040ffe77424 */ /* 0x000fc400078e00ff */
[----:B------:R-:W-:Y:S02]  /*93b0*/  VIADD R228, R218, 0x6 ;  /* 0x00000006dae47836 */ /* 0x000fe40000000000 */
[----:B------:R-:W-:Y:S02]  /*93c0*/  IMAD.MOV.U32 R229, RZ, RZ, 0x40000040 ;  /* 0x40000040ffe57424 */ /* 0x000fe400078e00ff */
[----:B------:R-:W-:Y:S02]  /*93d0*/  IMAD.MOV.U32 R5, RZ, RZ, 0x40000040 ;  /* 0x40000040ff057424 */ /* 0x000fe400078e00ff */
[----:B---3--:R-:W-:-:S05]  /*93e0*/  IMAD R4, R2, 0x300, R3 ;  /* 0x0000030002047824 */ /* 0x008fca00078e0203 */
[C---:B------:R-:W-:Y:S02]  /*93f0*/  R2UR UR6, R4.reuse ;  /* 0x00000000040672ca */ /* 0x040fe400000e0000 */
[----:B------:R-:W-:-:S11]  /*9400*/  IADD3 R10, R4, 0x2, RZ ;  /* 0x00000002040a7810 */ /* 0x000fd60007ffe0ff */
[----:B------:R-:W-:Y:S01]  /*9410*/  HGMMA.64x96x16.F32 R24, gdesc[UR4], RZ, !UPT, gsb0 ;  /* 0x01600000041879f0 */ /* 0x000fe2000c0008ff */
        /* <DEDUP_REMOVED lines=25> */
[----:B------:R-:W3:Y:S02]  /*95b0*/  SYNCS.PHASECHK.TRANS64.TRYWAIT P1, [R17+URZ+0x32410], R8 ;  /* 0x03241008110075a7 */ /* 0x000ee4000802017f */
[----:B---34-:R-:W-:Y:S05]  /*95c0*/  @!P1 BRA `(.L_x_11661) ;  /* 0x0000012c00c89947 */ /* 0x018fea0003800000 */
.L_x_11867:
[----:B------:R-:W-:Y:S05]  /*95d0*/  BSYNC B0 ;  /* 0x0000000000007941 */ /* 0x000fea0003800000 */
.L_x_11660:
[----:B------:R-:W-:Y:S05]  /*95e0*/  @!P0 BRA `(.L_x_11662) ;  /* 0x0000000000048947 */ /* 0x000fea0003800000 */
[----:B------:R-:W-:Y:S01]  /*95f0*/  BPT.TRAP 0x1 ;  /* 0x000000040000795c */ /* 0x000fe20000300000 */
.L_x_11662:
[----:B------:R4:W0:Y:S01]  /*9600*/  SYNCS.PHASECHK.TRANS64.TRYWAIT P2, [R179+URZ+0x32450], R6 ;  /* 0x03245006b30075a7 */ /* 0x000822000804017f */
[----:B------:R-:W-:Y:S05]  /*9610*/  @!P0 BRA `(.L_x_11663) ;  /* 0x0000000000048947 */ /* 0x000fea0003800000 */
[----:B------:R-:W-:Y:S01]  /*9620*/  BPT.TRAP 0x1 ;  /* 0x000000040000795c */ /* 0x000fe20000300000 */
.L_x_11663:
[----:B------:R-:W5:Y:S01]  /*9630*/  S2R R3, SR_TID.X ;  /* 0x0000000000037919 */ /* 0x000f620000002100 */
[----:B------:R-:W-:Y:S01]  /*9640*/  BSSY B0, `(.L_x_11664) ;  /* 0x0000006000007945 */ /* 0x000fe20003800000 */
[----:B-----5:R-:W-:-:S04]  /*9650*/  LOP3.LUT R3, R3, 0x7f, RZ, 0xc0, !PT ;  /* 0x0000007f03037812 */ /* 0x020fc800078ec0ff */
[----:B------:R-:W-:Y:S01]  /*9660*/  ISETP.NE.AND P1, PT, R3, RZ, PT ;  /* 0x000000ff0300720c */ /* 0x000fe20003f25270 */
[----:B0-----:R-:W-:-:S12]  /*9670*/  @P2 BRA `(.L_x_11665) ;  /* 0x0000000000082947 */ /* 0x001fd80003800000 */
[----:B------:R-:W0:Y:S02]  /*9680*/  SYNCS.PHASECHK.TRANS64.TRYWAIT P2, [R179+URZ+0x32450], R6 ;  /* 0x03245006b30075a7 */ /* 0x000e24000804017f */
[----:B0-----:R-:W-:Y:S05]  /*9690*/  @!P2 BRA `(.L_x_11666) ;  /* 0x0000012c00a8a947 */ /* 0x001fea0003800000 */
.L_x_11665:
[----:B------:R-:W-:Y:S05]  /*96a0*/  BSYNC B0 ;  /* 0x0000000000007941 */ /* 0x000fea0003800000 */
.L_x_11664:
[----:B------:R-:W-:Y:S05]  /*96b0*/  WARPSYNC.ALL ;  /* 0x0000000000007948 */ /* 0x000fea0003800000 */
[----:B------:R-:W-:Y:S01]  /*96c0*/  VIADD R3, R17, 0x400 ;  /* 0x0000040011037836 */ /* 0x000fe20000000000 */
[----:B------:R-:W-:Y:S01]  /*96d0*/  LOP3.LUT R4, R23, 0x10000, RZ, 0xfc, !PT ;  /* 0x0001000017047812 */ /* 0x000fe200078efcff */
[----:B------:R-:W-:Y:S01]  /*96e0*/  IMAD.MOV.U32 R73, RZ, RZ, 0x40000040 ;  /* 0x40000040ff497424 */ /* 0x000fe200078e00ff */
[----:B------:R-:W-:Y:S01]  /*96f0*/  MOV R5, 0x40000040 ;  /* 0x4000004000057802 */ /* 0x000fe20000000f00 */
[----:B------:R-:W-:Y:S01]  /*9700*/  WARPGROUP.ARRIVE ;  /* 0x00000000000079c5 */ /* 0x000fe20000000000 */
[----:B------:R-:W-:Y:S01]  /*9710*/  SHF.R.U32.HI R3, RZ, 0x4, R3 ;  /* 0x00000004ff037819 */ /* 0x000fe20000011603 */
[----:B------:R-:W-:-:S02]  /*9720*/  IMAD.MOV.U32 R227, RZ, RZ, 0x40000040 ;  /* 0x40000040ffe37424 */ /* 0x000fc400078e00ff */
[----:B------:R-:W-:Y:S01]  /*9730*/  IMAD.MOV.U32 R7, RZ, RZ, 0x40000040 ;  /* 0x40000040ff077424 */ /* 0x000fe200078e00ff */
[----:B------:R-:W-:Y:S01]  /*9740*/  LOP3.LUT R3, R3, 0x3fff, RZ, 0xc0, !PT ;  /* 0x00003fff03037812 */ /* 0x000fe200078ec0ff */
[----:B------:R-:W-:Y:S01]  /*9750*/  IMAD.MOV.U32 R217, RZ, RZ, 0x40000040 ;  /* 0x40000040ffd97424 */ /* 0x000fe200078e00ff */
[----:B------:R-:W-:Y:S01]  /*9760*/  MOV R215, 0x40000040 ;  /* 0x4000004000d77802 */ /* 0x000fe20000000f00 */
[----:B------:R-:W-:Y:S01]  /*9770*/  IMAD.MOV.U32 R213, RZ, RZ, 0x40000040 ;  /* 0x40000040ffd57424 */ /* 0x000fe200078e00ff */
[----:B--2-4-:R-:W-:Y:S01]  /*9780*/  LOP3.LUT R6, R3, 0x10000, RZ, 0xfc, !PT ;  /* 0x0001000003067812 */ /* 0x014fe200078efcff */
[----:B------:R-:W-:Y:S01]  /*9790*/  IMAD.MOV.U32 R209, RZ, RZ, 0x40000040 ;  /* 0x40000040ffd17424 */ /* 0x000fe200078e00ff */
[----:B------:R-:W-:Y:S01]  /*97a0*/  MOV R207, 0x40000040 ;  /* 0x4000004000cf7802 */ /* 0x000fe20000000f00 */
[----:B------:R-:W-:Y:S02]  /*97b0*/  IMAD.MOV.U32 R205, RZ, RZ, 0x40000040 ;  /* 0x40000040ffcd7424 */ /* 0x000fe400078e00ff */
[----:B------:R-:W-:Y:S01]  /*97c0*/  IMAD.MOV.U32 R203, RZ, RZ, 0x40000040 ;  /* 0x40000040ffcb7424 */ /* 0x000fe200078e00ff */
[----:B------:R-:W-:Y:S01]  /*97d0*/  R2UR UR4, R4 ;  /* 0x00000000040472ca */ /* 0x000fe200000e0000 */
[----:B------:R-:W-:Y:S01]  /*97e0*/  IMAD R72, R2, 0xc00, R6 ;  /* 0x00000c0002487824 */ /* 0x000fe200078e0206 */
[----:B------:R-:W-:Y:S01]  /*97f0*/  R2UR UR5, R5 ;  /* 0x00000000050572ca */ /* 0x000fe200000e0000 */
[----:B------:R0:W-:Y:S01]  /*9800*/  STL [R1+0x30], R6 ;  /* 0x0000300601007387 */ /* 0x0001e20000100800 */
[----:B------:R-:W-:Y:S01]  /*9810*/  R2UR UR7, R73 ;  /* 0x00000000490772ca */ /* 0x000fe200000e0000 */
[----:B------:R-:W-:Y:S01]  /*9820*/  IMAD.MOV.U32 R201, RZ, RZ, 0x40000040 ;  /* 0x40000040ffc97424 */ /* 0x000fe200078e00ff */
[----:B------:R-:W-:Y:S01]  /*9830*/  R2UR UR6, R72 ;  /* 0x00000000480672ca */ /* 0x000fe200000e0000 */
[C---:B------:R-:W-:Y:S01]  /*9840*/  VIADD R226, R4.reuse, 0x2 ;  /* 0x0000000204e27836 */ /* 0x040fe20000000000 */
[C---:B------:R-:W-:Y:S01]  /*9850*/  IADD3 R216, R4.reuse, 0x4, RZ ;  /* 0x0000000404d87810 */ /* 0x040fe20007ffe0ff */
[C---:B------:R-:W-:Y:S01]  /*9860*/  VIADD R214, R4.reuse, 0x6 ;  /* 0x0000000604d67836 */ /* 0x040fe20000000000 */
[C---:B------:R-:W-:Y:S01]  /*9870*/  IADD3 R208, R4.reuse, 0x402, RZ ;  /* 0x0000040204d07810 */ /* 0x040fe20007ffe0ff */
[C---:B------:R-:W-:Y:S01]  /*9880*/  VIADD R212, R4.reuse, 0x400 ;  /* 0x0000040004d47836 */ /* 0x040fe20000000000 */
[----:B------:R-:W-:Y:S01]  /*9890*/  IADD3 R202, R4, 0x800, RZ ;  /* 0x0000080004ca7810 */ /* 0x000fe20007ffe0ff */
[----:B0-----:R-:W-:Y:S01]  /*98a0*/  VIADD R6, R72, 0x2 ;  /* 0x0000000248067836 */ /* 0x001fe20000000000 */
[----:B------:R-:W-:Y:S01]  /*98b0*/  MOV R21, 0x40000040 ;  /* 0x4000004000157802 */ /* 0x000fe20000000f00 */
[----:B------:R-:W-:-:S02]  /*98c0*/  VIADD R206, R4, 0x404 ;  /* 0x0000040404ce7836 */ /* 0x000fc40000000000 */
[----:B------:R-:W-:Y:S02]  /*98d0*/  IMAD.MOV.U32 R15, RZ, RZ, 0x40000040 ;  /* 0x40000040ff0f7424 */ /* 0x000fe400078e00ff */
[----:B------:R-:W-:Y:S01]  /*98e0*/  IMAD.MOV.U32 R13, RZ, RZ, 0x40000040 ;  /* 0x40000040ff0d7424 */ /* 0x000fe200078e00ff */
[----:B------:R-:W-:Y:S01]  /*98f0*/  HGMMA.64x96x16.F32 R24, gdesc[UR4], R24, gsb0 ;  /* 0x01600000041879f0 */ /* 0x000fe20008000818 */
[----:B------:R-:W-:Y:S01]  /*9900*/  R2UR UR4, R226 ;  /* 0x00000000e20472ca */ /* 0x000fe200000e0000 */
[C---:B------:R-:W-:Y:S01]  /*9910*/  VIADD R204, R4.reuse, 0x406 ;  /* 0x0000040604cc7836 */ /* 0x040fe20000000000 */
[----:B------:R-:W-:Y:S01]  /*9920*/  R2UR UR5, R227 ;  /* 0x00000000e30572ca */ /* 0x000fe200000e0000 */
[----:B------:R-:W-:Y:S01]  /*9930*/  VIADD R200, R4, 0x802 ;  /* 0x0000080204c87836 */ /* 0x000fe20000000000 */
[----:B------:R-:W-:Y:S01]  /*9940*/  R2UR UR6, R6 ;  /* 0x00000000060672ca */ /* 0x000fe200000e0000 */
[----:B------:R-:W-:Y:S01]  /*9950*/  VIADD R20, R4, 0x804 ;  /* 0x0000080404147836 */ /* 0x000fe20000000000 */
[----:B------:R-:W-:Y:S01]  /*9960*/  R2UR UR7, R7 ;  /* 0x00000000070772ca */ /* 0x000fe200000e0000 */
[----:B------:R-:W-:Y:S01]  /*9970*/  VIADD R6, R72, 0x4 ;  /* 0x0000000448067836 */ /* 0x000fe20000000000 */
[C---:B------:R-:W-:Y:S01]  /*9980*/  IADD3 R10, R4.reuse, 0xc02, RZ ;  /* 0x00000c02040a7810 */ /* 0x040fe20007ffe0ff */
[----:B------:R-:W-:Y:S01]  /*9990*/  IMAD.MOV.U32 R7, RZ, RZ, 0x40000040 ;  /* 0x40000040ff077424 */ /* 0x000fe200078e00ff */
[----:B------:R-:W2:Y:S01]  /*99a0*/  LDL R181, [R1+0x34] ;  /* 0x0000340001b57983 */ /* 0x000ea20000100800 */
[C---:B------:R-:W-:Y:S01]  /*99b0*/  VIADD R14, R4.reuse, 0x806 ;  /* 0x00000806040e7836 */ /* 0x040fe20000000000 */
[----:B------:R-:W-:Y:S01]  /*99c0*/  ULDC UR40, c[0x0][0xad0] ;  /* 0x0002b40000287ab9 */ /* 0x000fe20000000800 */
[----:B------:R-:W-:Y:S01]  /*99d0*/  VIADD R12, R4, 0xc00 ;  /* 0x00000c00040c7836 */ /* 0x000fe20000000000 */
[----:B------:R-:W4:Y:S01]  /*99e0*/  LDL R182, [R1+0x20] ;  /* 0x0000200001b67983 */ /* 0x000f220000100800 */
[----:B------:R-:W-:Y:S01]  /*99f0*/  IMAD.MOV.U32 R11, RZ, RZ, 0x40000040 ;  /* 0x40000040ff0b7424 */ /* 0x000fe200078e00ff */
[----:B------:R-:W-:-:S02]  /*9a00*/  ULDC UR41, c[0x0][0xad0] ;  /* 0x0002b40000297ab9 */ /* 0x000fc40000000800 */
[----:B------:R-:W5:Y:S04]  /*9a10*/  LDL R80, [R1+0x48] ;  /* 0x0000480001507983 */ /* 0x000f680000100800 */
[----:B------:R-:W2:Y:S04]  /*9a20*/  LDL R78, [R1+0x4c] ;  /* 0x00004c00014e7983 */ /* 0x000ea80000100800 */
[----:B------:R-:W2:Y:S01]  /*9a30*/  LDL R180, [R1+0x14] ;  /* 0x0000140001b47983 */ /* 0x000ea20000100800 */
        /* <DEDUP_REMOVED lines=106> */
[----:B---3--:R-:W-:Y:S01]  /*a0e0*/  VIADD R8, R4, 0xc04 ;  /* 0x00000c0404087836 */ /* 0x008fe20000000000 */
[----:B------:R-:W-:Y:S01]  /*a0f0*/  IADD3 R6, R72, 0x904, RZ ;  /* 0x0000090448067810 */ /* 0x000fe20007ffe0ff */
[----:B------:R-:W-:-:S02]  /*a100*/  IMAD.MOV.U32 R9, RZ, RZ, 0x40000040 ;  /* 0x40000040ff097424 */ /* 0x000fc400078e00ff */
[----:B------:R-:W-:Y:S01]  /*a110*/  IMAD.MOV.U32 R7, RZ, RZ, 0x40000040 ;  /* 0x40000040ff077424 */ /* 0x000fe200078e00ff */
[----:B------:R-:W-:Y:S02]  /*a120*/  WARPGROUP.DEPBAR.LE gsb0, 0x0 ;  /* 0x00008000000079c5 */ /* 0x000fe40000010000 */
[----:B------:R-:W-:-:S06]  /*a130*/  WARPGROUP.ARRIVE ;  /* 0x00000000000079c5 */ /* 0x000fcc0000000000 */
[----:B------:R-:W-:Y:S01]  /*a140*/  HGMMA.64x96x16.F32 R24, gdesc[UR4], R24, gsb0 ;  /* 0x01600000041879f0 */ /* 0x000fe20008000818 */
[----:B------:R-:W-:Y:S02]  /*a150*/  R2UR UR4, R8 ;  /* 0x00000000080472ca */ /* 0x000fe400000e0000 */
[----:B------:R-:W-:Y:S02]  /*a160*/  R2UR UR5, R9 ;  /* 0x00000000090572ca */ /* 0x000fe400000e0000 */
[----:B------:R-:W-:Y:S02]  /*a170*/  R2UR UR6, R6 ;  /* 0x00000000060672ca */ /* 0x000fe400000e0000 */
[----:B------:R-:W-:Y:S01]  /*a180*/  R2UR UR7, R7 ;  /* 0x00000000070772ca */ /* 0x000fe200000e0000 */
[----:B------:R-:W-:Y:S01]  /*a190*/  VIADD R6, R4, 0xc06 ;  /* 0x00000c0604067836 */ /* 0x000fe20000000000 */
[----:B------:R-:W-:Y:S01]  /*a1a0*/  MOV R7, 0x40000040 ;  /* 0x4000004000077802 */ /* 0x000fe20000000f00 */
[----:B------:R-:W-:-:S02]  /*a1b0*/  VIADD R72, R72, 0x906 ;  /* 0x0000090648487836 */ /* 0x000fc40000000000 */
        /* <DEDUP_REMOVED lines=11> */
[----:B------:R-:W-:Y:S01]  /*a270*/  ULDC UR4, c[0x0][0xad0] ;  /* 0x0002b40000047ab9 */ /* 0x000fe20000000800 */
[----:B--2---:R-:W-:Y:S01]  /*a280*/  IMAD R81, R180, 0x80, R78 ;  /* 0x00000080b4517824 */ /* 0x004fe200078e024e */
[----:B------:R-:W-:Y:S02]  /*a290*/  WARPGROUP.DEPBAR.LE gsb0, 0x0 ;  /* 0x00008000000079c5 */ /* 0x000fe40000010000 */
[----:B------:R-:W-:Y:S01]  /*a2a0*/  FMUL.FTZ R29, R29, UR4 ;  /* 0x000000041d1d7c20 */ /* 0x000fe20008410000 */
[----:B------:R-:W-:Y:S01]  /*a2b0*/  FMUL.FTZ R28, R28, UR4 ;  /* 0x000000041c1c7c20 */ /* 0x000fe20008410000 */
[----:B------:R-:W-:Y:S02]  /*a2c0*/  FMUL.FTZ R36, R36, UR4 ;  /* 0x0000000424247c20 */ /* 0x000fe40008410000 */
[----:B------:R0:W-:Y:S01]  /*a2d0*/  MUFU.TANH R73, R29 ;  /* 0x0000001d00497308 */ /* 0x0001e20000002400 */
[----:B------:R-:W-:Y:S01]  /*a2e0*/  FMUL.FTZ R23, R24, UR4 ;  /* 0x0000000418177c20 */ /* 0x000fe20008410000 */
[----:B------:R-:W-:Y:S01]  /*a2f0*/  FMUL.FTZ R72, R25, UR4 ;  /* 0x0000000419487c20 */ /* 0x000fe20008410000 */
[----:B0-----:R-:W-:Y:S01]  /*a300*/  FMUL.FTZ R29, R35, UR4 ;  /* 0x00000004231d7c20 */ /* 0x001fe20008410000 */
[----:B------:R-:W-:-:S04]  /*a310*/  IMAD R35, R210, -0x60, R181 ;  /* 0xffffffa0d2237824 */ /* 0x000fc800078e02b5 */
[----:B------:R0:W-:Y:S02]  /*a320*/  MUFU.TANH R74, R28 ;  /* 0x0000001c004a7308 */ /* 0x0001e40000002400 */
[----:B0-----:R-:W-:-:S06]  /*a330*/  FMUL.FTZ R28, R34, UR4 ;  /* 0x00000004221c7c20 */ /* 0x001fcc0008410000 */
[----:B------:R0:W-:Y:S02]  /*a340*/  MUFU.TANH R34, R36 ;  /* 0x0000002400227308 */ /* 0x0001e40000002400 */
[----:B0-----:R-:W-:Y:S01]  /*a350*/  VIADD R36, R35, 0x60 ;  /* 0x0000006023247836 */ /* 0x001fe20000000000 */
[----:B----4-:R-:W-:-:S05]  /*a360*/  IADD3 R35, -R182, 0x61, R35 ;  /* 0x00000061b6237810 */ /* 0x010fca0007ffe123 */
[----:B------:R-:W0:Y:S01]  /*a370*/  MUFU.TANH R23, R23 ;  /* 0x0000001700177308 */ /* 0x000e220000002400 */
[C---:B-----5:R-:W-:Y:S02]  /*a380*/  IMAD R79, R80.reuse, -0x2, R36 ;  /* 0xfffffffe504f7824 */ /* 0x060fe400078e0224 */
[----:B------:R-:W-:-:S05]  /*a390*/  IMAD R92, R80, -0x2, R35 ;  /* 0xfffffffe505c7824 */ /* 0x000fca00078e0223 */
[----:B------:R-:W2:Y:S01]  /*a3a0*/  MUFU.TANH R72, R72 ;  /* 0x0000004800487308 */ /* 0x000ea20000002400 */
[----:B------:R-:W-:Y:S01]  /*a3b0*/  FMUL.FTZ R32, R32, UR4 ;  /* 0x0000000420207c20 */ /* 0x000fe20008410000 */
[----:B------:R-:W-:Y:S01]  /*a3c0*/  VIADDMNMX R83, R81, R92, R79, PT ;  /* 0x0000005c51537246 */ /* 0x000fe2000380014f */
[----:B------:R-:W-:-:S03]  /*a3d0*/  FMUL.FTZ R33, R33, UR4 ;  /* 0x0000000421217c20 */ /* 0x000fc60008410000 */
[C---:B------:R-:W-:Y:S02]  /*a3e0*/  ISETP.GT.AND P2, PT, R83.reuse, RZ, PT ;  /* 0x000000ff5300720c */ /* 0x040fe40003f44270 */
[----:B------:R-:W3:Y:S01]  /*a3f0*/  MUFU.TANH R75, R32 ;  /* 0x00000020004b7308 */ /* 0x000ee20000002400 */
[----:B------:R-:W-:Y:S01]  /*a400*/  ISETP.GT.AND P3, PT, R83, 0x1, PT ;  /* 0x000000015300780c */ /* 0x000fe20003f64270 */
[----:B------:R-:W-:Y:S01]  /*a410*/  FMUL.FTZ R37, R37, UR4 ;  /* 0x0000000425257c20 */ /* 0x000fe20008410000 */
[----:B------:R-:W-:Y:S02]  /*a420*/  ISETP.GT.AND P4, PT, R83, 0x8, PT ;  /* 0x000000085300780c */ /* 0x000fe40003f84270 */
[----:B0-----:R-:W-:-:S03]  /*a430*/  FSEL R35, R23, -INF , P2 ;  /* 0xff80000017237808 */ /* 0x001fc60001000000 */
[----:B------:R-:W0:Y:S01]  /*a440*/  MUFU.TANH R76, R33 ;  /* 0x00000021004c7308 */ /* 0x000e220000002400 */
[----:B--2---:R-:W-:Y:S02]  /*a450*/  FSEL R80, R72, -INF , P3 ;  /* 0xff80000048507808 */ /* 0x004fe40001800000 */
[----:B------:R-:W-:Y:S02]  /*a460*/  ISETP.GT.AND P2, PT, R83, 0x9, PT ;  /* 0x000000095300780c */ /* 0x000fe40003f44270 */
[----:B------:R-:W-:Y:S02]  /*a470*/  FSEL R74, R74, -INF , P4 ;  /* 0xff8000004a4a7808 */ /* 0x000fe40002000000 */
[----:B------:R-:W-:Y:S01]  /*a480*/  FMNMX.FTZ R23, R35, R80, !PT ;  /* 0x0000005023177209 */ /* 0x000fe20007810000 */
[----:B------:R-:W2:Y:S01]  /*a490*/  MUFU.TANH R37, R37 ;  /* 0x0000002500257308 */ /* 0x000ea20000002400 */
[----:B------:R-:W-:Y:S01]  /*a4a0*/  FMUL.FTZ R40, R40, UR4 ;  /* 0x0000000428287c20 */ /* 0x000fe20008410000 */
[----:B------:R-:W-:Y:S01]  /*a4b0*/  FMUL.FTZ R25, R27, UR4 ;  /* 0x000000041b197c20 */ /* 0x000fe20008410000 */
[----:B------:R-:W-:Y:S01]  /*a4c0*/  ISETP.GT.AND P3, PT, R83, 0x10, PT ;  /* 0x000000105300780c */ /* 0x000fe20003f64270 */
[----:B------:R-:W-:Y:S01]  /*a4d0*/  FMUL.FTZ R24, R26, UR4 ;  /* 0x000000041a187c20 */ /* 0x000fe20008410000 */
[----:B------:R-:W-:Y:S01]  /*a4e0*/  FSEL R72, R73, -INF , P2 ;  /* 0xff80000049487808 */ /* 0x000fe20001000000 */
[----:B------:R-:W-:Y:S01]  /*a4f0*/  FMUL.FTZ R27, R31, UR4 ;  /* 0x000000041f1b7c20 */ /* 0x000fe20008410000 */
[----:B------:R-:W-:Y:S01]  /*a500*/  FMNMX.FTZ R23, R74, R23, !PT ;  /* 0x000000174a177209 */ /* 0x000fe20007810000 */
[----:B------:R-:W-:Y:S01]  /*a510*/  FMUL.FTZ R41, R41, UR4 ;  /* 0x0000000429297c20 */ /* 0x000fe20008410000 */
[----:B------:R-:W-:Y:S01]  /*a520*/  FMUL.FTZ R26, R30, UR4 ;  /* 0x000000041e1a7c20 */ /* 0x000fe20008410000 */
[----:B------:R-:W-:Y:S01]  /*a530*/  FMUL.FTZ R31, R39, UR4 ;  /* 0x00000004271f7c20 */ /* 0x000fe20008410000 */
[----:B------:R-:W-:Y:S01]  /*a540*/  FMUL.FTZ R30, R38, UR4 ;  /* 0x00000004261e7c20 */ /* 0x000fe20008410000 */
[----:B------:R0:W4:Y:S01]  /*a550*/  MUFU.TANH R39, R40 ;  /* 0x0000002800277308 */ /* 0x0001220000002400 */
[----:B------:R-:W-:-:S02]  /*a560*/  ISETP.GT.AND P2, PT, R83, 0x11, PT ;  /* 0x000000115300780c */ /* 0x000fc40003f44270 */
[----:B---3--:R-:W-:Y:S02]  /*a570*/  FSEL R38, R75, -INF , P3 ;  /* 0xff8000004b267808 */ /* 0x008fe40001800000 */
[----:B------:R-:W-:Y:S01]  /*a580*/  FMNMX.FTZ R73, R72, R23, !PT ;  /* 0x0000001748497209 */ /* 0x000fe20007810000 */
[----:B------:R-:W-:Y:S01]  /*a590*/  FMUL.FTZ R44, R44, UR4 ;  /* 0x000000042c2c7c20 */ /* 0x000fe20008410000 */
[----:B------:R-:W-:Y:S01]  /*a5a0*/  ISETP.GT.AND P3, PT, R83, 0x18, PT ;  /* 0x000000185300780c */ /* 0x000fe20003f64270 */
[----:B------:R-:W3:Y:S01]  /*a5b0*/  MUFU.TANH R41, R41 ;  /* 0x0000002900297308 */ /* 0x000ee20000002400 */
[----:B0-----:R-:W-:Y:S01]  /*a5c0*/  FSEL R40, R76, -INF , P2 ;  /* 0xff8000004c287808 */ /* 0x001fe20001000000 */
[----:B------:R-:W-:Y:S01]  /*a5d0*/  FMUL.FTZ R45, R45, UR4 ;  /* 0x000000042d2d7c20 */ /* 0x000fe20008410000 */
[----:B------:R-:W-:Y:S01]  /*a5e0*/  FMNMX.FTZ R73, R38, R73, !PT ;  /* 0x0000004926497209 */ /* 0x000fe20007810000 */
[----:B------:R-:W-:Y:S01]  /*a5f0*/  FMUL.FTZ R33, R43, UR4 ;  /* 0x000000042b217c20 */ /* 0x000fe20008410000 */
[----:B------:R-:W-:-:S02]  /*a600*/  ISETP.GT.AND P2, PT, R83, 0x19, PT ;  /* 0x000000195300780c */ /* 0x000fc40003f44270 */
[----:B------:R-:W-:Y:S01]  /*a610*/  FSEL R34, R34, -INF , P3 ;  /* 0xff80000022227808 */ /* 0x000fe20001800000 */
[----:B------:R2:W0:Y:S01]  /*a620*/  MUFU.TANH R43, R44 ;  /* 0x0000002c002b7308 */ /* 0x0004220000002400 */
[----:B------:R-:W-:Y:S01]  /*a630*/  FMNMX.FTZ R73, R40, R73, !PT ;  /* 0x0000004928497209 */ /* 0x000fe20007810000 */
[----:B------:R-:W-:Y:S01]  /*a640*/  FMUL.FTZ R48, R48, UR4 ;  /* 0x0000000430307c20 */ /* 0x000fe20008410000 */
[----:B------:R-:W-:Y:S01]  /*a650*/  ISETP.GT.AND P3, PT, R83, 0x20, PT ;  /* 0x000000205300780c */ /* 0x000fe20003f64270 */
[----:B------:R-:W-:Y:S01]  /*a660*/  FMUL.FTZ R49, R49, UR4 ;  /* 0x0000000431317c20 */ /* 0x000fe20008410000 */
[----:B------:R-:W-:-:S03]  /*a670*/  FMNMX.FTZ R73, R34, R73, !PT ;  /* 0x0000004922497209 */ /* 0x000fc60007810000 */
[----:B------:R-:W5:Y:S01]  /*a680*/  MUFU.TANH R45, R45 ;  /* 0x0000002d002d7308 */ /* 0x000f620000002400 */
[----:B--2---:R-:W-:Y:S01]  /*a690*/  FSEL R44, R37, -INF , P2 ;  /* 0xff800000252c7808 */ /* 0x004fe20001000000 */
[----:B------:R-:W-:Y:S01]  /*a6a0*/  FMUL.FTZ R32, R42, UR4 ;  /* 0x000000042a207c20 */ /* 0x000fe20008410000 */
[----:B------:R-:W-:Y:S02]  /*a6b0*/  ISETP.GT.AND P2, PT, R83, 0x21, PT ;  /* 0x000000215300780c */ /* 0x000fe40003f44270 */
[----:B----4-:R-:W-:Y:S02]  /*a6c0*/  FSEL R42, R39, -INF , P3 ;  /* 0xff800000272a7808 */ /* 0x010fe40001800000 */
[----:B------:R-:W-:Y:S01]  /*a6d0*/  FMNMX.FTZ R73, R44, R73, !PT ;  /* 0x000000492c497209 */ /* 0x000fe20007810000 */
[----:B------:R0:W2:Y:S01]  /*a6e0*/  MUFU.TANH R77, R48 ;  /* 0x00000030004d7308 */ /* 0x0000a20000002400 */
[----:B------:R-:W-:Y:S01]  /*a6f0*/  FMUL.FTZ R52, R52, UR4 ;  /* 0x0000000434347c20 */ /* 0x000fe20008410000 */
[----:B------:R-:W-:Y:S01]  /*a700*/  ISETP.GT.AND P3, PT, R83, 0x28, PT ;  /* 0x000000285300780c */ /* 0x000fe20003f64270 */
[----:B------:R-:W-:Y:S01]  /*a710*/  FMUL.FTZ R53, R53, UR4 ;  /* 0x0000000435357c20 */ /* 0x000fe20008410000 */
[----:B---3--:R-:W-:-:S02]  /*a720*/  FSEL R36, R41, -INF , P2 ;  /* 0xff80000029247808 */ /* 0x008fc40001000000 */
[----:B------:R-:W-:Y:S02]  /*a730*/  FMNMX.FTZ R73, R42, R73, !PT ;  /* 0x000000492a497209 */ /* 0x000fe40007810000 */
[----:B------:R-:W-:Y:S01]  /*a740*/  MUFU.TANH R49, R49 ;  /* 0x0000003100317308 */ /* 0x000fe20000002400 */
[----:B------:R-:W-:Y:S02]  /*a750*/  ISETP.GT.AND P2, PT, R83, 0x29, PT ;  /* 0x000000295300780c */ /* 0x000fe40003f44270 */
[----:B0-----:R-:W-:Y:S02]  /*a760*/  FSEL R48, R43, -INF , P3 ;  /* 0xff8000002b307808 */ /* 0x001fe40001800000 */
[----:B------:R-:W-:-:S03]  /*a770*/  FMNMX.FTZ R73, R36, R73, !PT ;  /* 0x0000004924497209 */ /* 0x000fc60007810000 */
[----:B------:R5:W0:Y:S01]  /*a780*/  MUFU.TANH R78, R52 ;  /* 0x00000034004e7308 */ /* 0x000a220000002400 */
[----:B------:R-:W-:Y:S01]  /*a790*/  FMUL.FTZ R56, R56, UR4 ;  /* 0x0000000438387c20 */ /* 0x000fe20008410000 */
[----:B------:R-:W-:Y:S01]  /*a7a0*/  ISETP.GT.AND P3, PT, R83, 0x30, PT ;  /* 0x000000305300780c */ /* 0x000fe20003f64270 */
[----:B------:R-:W-:Y:S01]  /*a7b0*/  FMUL.FTZ R57, R57, UR4 ;  /* 0x0000000439397c20 */ /* 0x000fe20008410000 */
[----:B------:R-:W-:-:S04]  /*a7c0*/  FMNMX.FTZ R73, R48, R73, !PT ;  /* 0x0000004930497209 */ /* 0x000fc80007810000 */
[----:B------:R-:W3:Y:S01]  /*a7d0*/  MUFU.TANH R53, R53 ;  /* 0x0000003500357308 */ /* 0x000ee20000002400 */
[----:B-----5:R-:W-:Y:S01]  /*a7e0*/  FSEL R52, R45, -INF , P2 ;  /* 0xff8000002d347808 */ /* 0x020fe20001000000 */
[----:B------:R-:W-:Y:S01]  /*a7f0*/  FMUL.FTZ R60, R60, UR4 ;  /* 0x000000043c3c7c20 */ /* 0x000fe20008410000 */
[----:B------:R-:W-:Y:S02]  /*a800*/  ISETP.GT.AND P2, PT, R83, 0x31, PT ;  /* 0x000000315300780c */ /* 0x000fe40003f44270 */
[----:B------:R-:W-:-:S03]  /*a810*/  FMNMX.FTZ R73, R52, R73, !PT ;  /* 0x0000004934497209 */ /* 0x000fc60007810000 */
[----:B------:R2:W4:Y:S01]  /*a820*/  MUFU.TANH R23, R56 ;  /* 0x0000003800177308 */ /* 0x0005220000002400 */
[----:B------:R-:W-:Y:S01]  /*a830*/  FMUL.FTZ R61, R61, UR4 ;  /* 0x000000043d3d7c20 */ /* 0x000fe20008410000 */
[----:B------:R-:W-:Y:S01]  /*a840*/  FMUL.FTZ R37, R64, UR4 ;  /* 0x0000000440257c20 */ /* 0x000fe20008410000 */
[----:B--2---:R-:W-:-:S05]  /*a850*/  FSEL R56, R77, -INF , P3 ;  /* 0xff8000004d387808 */ /* 0x004fca0001800000 */
[----:B------:R-:W2:Y:S01]  /*a860*/  MUFU.TANH R57, R57 ;  /* 0x0000003900397308 */ /* 0x000ea20000002400 */
[----:B------:R-:W-:Y:S02]  /*a870*/  ISETP.GT.AND P3, PT, R83, 0x38, PT ;  /* 0x000000385300780c */ /* 0x000fe40003f64270 */
[----:B------:R-:W-:-:S05]  /*a880*/  FMNMX.FTZ R73, R56, R73, !PT ;  /* 0x0000004938497209 */ /* 0x000fca0007810000 */
[----:B------:R5:W1:Y:S01]  /*a890*/  MUFU.TANH R82, R60 ;  /* 0x0000003c00527308 */ /* 0x000a620000002400 */
[----:B0-----:R-:W-:Y:S02]  /*a8a0*/  FSEL R64, R78, -INF , P3 ;  /* 0xff8000004e407808 */ /* 0x001fe40001800000 */
[----:B-----5:R-:W-:Y:S02]  /*a8b0*/  FSEL R60, R49, -INF , P2 ;  /* 0xff800000313c7808 */ /* 0x020fe40001000000 */
[C---:B------:R-:W-:Y:S02]  /*a8c0*/  ISETP.GT.AND P2, PT, R83.reuse, 0x39, PT ;  /* 0x000000395300780c */ /* 0x040fe40003f44270 */
[----:B------:R-:W-:Y:S01]  /*a8d0*/  FMNMX.FTZ R73, R60, R73, !PT ;  /* 0x000000493c497209 */ /* 0x000fe20007810000 */
[----:B------:R-:W0:Y:S01]  /*a8e0*/  MUFU.TANH R61, R61 ;  /* 0x0000003d003d7308 */ /* 0x000e220000002400 */
[----:B------:R-:W-:Y:S01]  /*a8f0*/  ISETP.GT.AND P3, PT, R83, 0x40, PT ;  /* 0x000000405300780c */ /* 0x000fe20003f64270 */
[----:B------:R-:W-:Y:S01]  /*a900*/  FMUL.FTZ R65, R65, UR4 ;  /* 0x0000000441417c20 */ /* 0x000fe20008410000 */
[----:B---3--:R-:W-:-:S02]  /*a910*/  FSEL R76, R53, -INF , P2 ;  /* 0xff800000354c7808 */ /* 0x008fc40001000000 */
[----:B------:R-:W-:Y:S01]  /*a920*/  FMNMX.FTZ R73, R64, R73, !PT ;  /* 0x0000004940497209 */ /* 0x000fe20007810000 */
[----:B------:R-:W-:Y:S01]  /*a930*/  FMUL.FTZ R39, R68, UR4 ;  /* 0x0000000444277c20 */ /* 0x000fe20008410000 */
[----:B------:R-:W-:Y:S01]  /*a940*/  ISETP.GT.AND P2, PT, R83, 0x41, PT ;  /* 0x000000415300780c */ /* 0x000fe20003f44270 */
[----:B------:R-:W3:Y:S01]  /*a950*/  MUFU.TANH R37, R37 ;  /* 0x0000002500257308 */ /* 0x000ee20000002400 */
[----:B----4-:R-:W-:Y:S02]  /*a960*/  FSEL R68, R23, -INF , P3 ;  /* 0xff80000017447808 */ /* 0x010fe40001800000 */
[----:B------:R-:W-:Y:S01]  /*a970*/  FMNMX.FTZ R73, R76, R73, !PT ;  /* 0x000000494c497209 */ /* 0x000fe20007810000 */
[----:B------:R-:W-:Y:S01]  /*a980*/  FMUL.FTZ R69, R69, UR4 ;  /* 0x0000000445457c20 */ /* 0x000fe20008410000 */
[----:B------:R-:W-:Y:S02]  /*a990*/  ISETP.GT.AND P3, PT, R83, 0x48, PT ;  /* 0x000000485300780c */ /* 0x000fe40003f64270 */
[----:B--2---:R-:W-:Y:S01]  /*a9a0*/  FSEL R78, R57, -INF , P2 ;  /* 0xff800000394e7808 */ /* 0x004fe20001000000 */
[----:B------:R-:W2:Y:S01]  /*a9b0*/  MUFU.TANH R65, R65 ;  /* 0x0000004100417308 */ /* 0x000ea20000002400 */
[----:B------:R-:W-:-:S02]  /*a9c0*/  FMNMX.FTZ R73, R68, R73, !PT ;  /* 0x0000004944497209 */ /* 0x000fc40007810000 */
[C---:B------:R-:W-:Y:S02]  /*a9d0*/  ISETP.GT.AND P2, PT, R83.reuse, 0x49, PT ;  /* 0x000000495300780c */ /* 0x040fe40003f44270 */
[----:B-1----:R-:W-:Y:S02]  /*a9e0*/  FSEL R82, R82, -INF , P3 ;  /* 0xff80000052527808 */ /* 0x002fe40001800000 */
[----:B------:R-:W-:Y:S01]  /*a9f0*/  FMNMX.FTZ R73, R78, R73, !PT ;  /* 0x000000494e497209 */ /* 0x000fe20007810000 */
[----:B------:R-:W1:Y:S01]  /*aa00*/  MUFU.TANH R39, R39 ;  /* 0x0000002700277308 */ /* 0x000e620000002400 */
[----:B------:R-:W-:Y:S02]  /*aa10*/  ISETP.GT.AND P3, PT, R83, 0x50, PT ;  /* 0x000000505300780c */ /* 0x000fe40003f64270 */
[----:B0-----:R-:W-:Y:S02]  /*aa20*/  FSEL R84, R61, -INF , P2 ;  /* 0xff8000003d547808 */ /* 0x001fe40001000000 */
[----:B------:R-:W-:-:S03]  /*aa30*/  FMNMX.FTZ R73, R82, R73, !PT ;  /* 0x0000004952497209 */ /* 0x000fc60007810000 */
[----:B------:R-:W0:Y:S01]  /*aa40*/  MUFU.TANH R69, R69 ;  /* 0x0000004500457308 */ /* 0x000e220000002400 */
[----:B------:R-:W-:Y:S01]  /*aa50*/  FMUL.FTZ R23, R46, UR4 ;  /* 0x000000042e177c20 */ /* 0x000fe20008410000 */
[----:B------:R-:W-:Y:S02]  /*aa60*/  ISETP.GT.AND P2, PT, R83, 0x51, PT ;  /* 0x000000515300780c */ /* 0x000fe40003f44270 */
[----:B---3--:R-:W-:Y:S02]  /*aa70*/  FSEL R46, R37, -INF , P3 ;  /* 0xff800000252e7808 */ /* 0x008fe40001800000 */
[----:B------:R-:W-:Y:S02]  /*aa80*/  FMNMX.FTZ R73, R84, R73, !PT ;  /* 0x0000004954497209 */ /* 0x000fe40007810000 */
[----:B------:R-:W-:Y:S02]  /*aa90*/  ISETP.GT.AND P3, PT, R83, 0x58, PT ;  /* 0x000000585300780c */ /* 0x000fe40003f64270 */
[----:B--2---:R-:W-:-:S02]  /*aaa0*/  FSEL R86, R65, -INF , P2 ;  /* 0xff80000041567808 */ /* 0x004fc40001000000 */
[----:B------:R-:W-:Y:S02]  /*aab0*/  FMNMX.FTZ R73, R46, R73, !PT ;  /* 0x000000492e497209 */ /* 0x000fe40007810000 */
[----:B------:R-:W-:Y:S02]  /*aac0*/  ISETP.GT.AND P2, PT, R83, 0x59, PT ;  /* 0x000000595300780c */ /* 0x000fe40003f44270 */
[----:B-1----:R-:W-:Y:S02]  /*aad0*/  FSEL R88, R39, -INF , P3 ;  /* 0xff80000027587808 */ /* 0x002fe40001800000 */
[----:B------:R-:W-:Y:S02]  /*aae0*/  FMNMX.FTZ R73, R86, R73, !PT ;  /* 0x0000004956497209 */ /* 0x000fe40007810000 */
[----:B0-----:R-:W-:Y:S02]  /*aaf0*/  FSEL R90, R69, -INF , P2 ;  /* 0xff800000455a7808 */ /* 0x001fe40001000000 */
[----:B------:R-:W-:-:S04]  /*ab00*/  FMNMX.FTZ R73, R88, R73, !PT ;  /* 0x0000004958497209 */ /* 0x000fc80007810000 */
[----:B------:R-:W-:-:S05]  /*ab10*/  FMNMX.FTZ R73, R90, R73, !PT ;  /* 0x000000495a497209 */ /* 0x000fca0007810000 */
[----:B------:R-:W0:Y:S01]  /*ab20*/  SHFL.BFLY PT, R94, R73, 0x2, 0x1f ;  /* 0x0c401f00495e7f89 */ /* 0x000e2200000e0000 */
[----:B------:R1:W-:Y:S01]  /*ab30*/  MUFU.TANH R37, R23 ;  /* 0x0000001700257308 */ /* 0x0003e20000002400 */
[----:B------:R-:W-:-:S07]  /*ab40*/  IADD3 R92, R92, 0x8, R81 ;  /* 0x000000085c5c7810 */ /* 0x000fce0007ffe051 */
[----:B------:R-:W2:Y:S01]  /*ab50*/  MUFU.TANH R24, R24 ;  /* 0x0000001800187308 */ /* 0x000ea20000002400 */
[----:B0-----:R-:W-:-:S05]  /*ab60*/  FMNMX.FTZ R94, R73, R94, !PT ;  /* 0x0000005e495e7209 */ /* 0x001fca0007810000 */
[----:B-1----:R-:W0:Y:S02]  /*ab70*/  SHFL.BFLY PT, R23, R94, 0x1, 0x1f ;  /* 0x0c201f005e177f89 */ /* 0x002e2400000e0000 */
[----:B------:R-:W1:Y:S01]  /*ab80*/  MUFU.TANH R25, R25 ;  /* 0x0000001900197308 */ /* 0x000e620000002400 */
[----:B------:R-:W-:-:S07]  /*ab90*/  VIMNMX R92, R79, R92, PT ;  /* 0x0000005c4f5c7248 */ /* 0x000fce0003fe0100 */
[----:B------:R-:W3:Y:S01]  /*aba0*/  MUFU.TANH R26, R26 ;  /* 0x0000001a001a7308 */ /* 0x000ee20000002400 */
[C---:B------:R-:W-:Y:S02]  /*abb0*/  ISETP.GT.AND P5, PT, R92.reuse, RZ, PT ;  /* 0x000000ff5c00720c */ /* 0x040fe40003fa4270 */
[----:B------:R-:W-:-:S05]  /*abc0*/  ISETP.GT.AND P2, PT, R92, 0x1, PT ;  /* 0x000000015c00780c */ /* 0x000fca0003f44270 */
[----:B------:R-:W-:Y:S01]  /*abd0*/  MUFU.TANH R27, R27 ;  /* 0x0000001b001b7308 */ /* 0x000fe20000002400 */
[----:B------:R-:W-:Y:S01]  /*abe0*/  FMUL.FTZ R47, R47, UR4 ;  /* 0x000000042f2f7c20 */ /* 0x000fe20008410000 */
[----:B------:R-:W-:Y:S01]  /*abf0*/  FMUL.FTZ R50, R50, UR4 ;  /* 0x0000000432327c20 */ /* 0x000fe20008410000 */
[----:B------:R-:W-:Y:S01]  /*ac00*/  FMUL.FTZ R51, R51, UR4 ;  /* 0x0000000433337c20 */ /* 0x000fe20008410000 */
[----:B------:R-:W-:-:S04]  /*ac10*/  FMUL.FTZ R54, R54, UR4 ;  /* 0x0000000436367c20 */ /* 0x000fc80008410000 */
        /* <DEDUP_REMOVED lines=11> */
[----:B--2---:R-:W-:Y:S01]  /*acd0*/  FSEL R57, R24, -INF , P5 ;  /* 0xff80000018397808 */ /* 0x004fe20002800000 */
[----:B------:R-:W-:Y:S01]  /*ace0*/  ULDC UR4, c[0x0][0xa80] ;  /* 0x0002a00000047ab9 */ /* 0x000fe20000000800 */
[----:B------:R-:W-:-:S02]  /*acf0*/  ISETP.GT.AND P3, PT, R92, 0x8, PT ;  /* 0x000000085c00780c */ /* 0x000fc40003f64270 */
[----:B-1----:R-:W-:Y:S02]  /*ad00*/  FSEL R24, R25, -INF , P2 ;  /* 0xff80000019187808 */ /* 0x002fe40001000000 */
[----:B0-----:R-:W-:Y:S01]  /*ad10*/  FMNMX.FTZ R176, R94, R23, !PT ;  /* 0x000000175eb07209 */ /* 0x001fe20007810000 */
[----:B------:R-:W-:Y:S01]  /*ad20*/  IMAD.U32 R23, RZ, RZ, UR4 ;  /* 0x00000004ff177e24 */ /* 0x000fe2000f8e00ff */
[----:B------:R-:W0:Y:S01]  /*ad30*/  MUFU.TANH R30, R30 ;  /* 0x0000001e001e7308 */ /* 0x000e220000002400 */
[----:B------:R-:W-:Y:S02]  /*ad40*/  ISETP.GT.AND P4, PT, R92, 0x9, PT ;  /* 0x000000095c00780c */ /* 0x000fe40003f84270 */
[----:B---3--:R-:W-:Y:S02]  /*ad50*/  FSEL R26, R26, -INF , P3 ;  /* 0xff8000001a1a7808 */ /* 0x008fe40001800000 */
[----:B------:R-:W-:Y:S01]  /*ad60*/  FMNMX.FTZ R25, R57, R24, !PT ;  /* 0x0000001839197209 */ /* 0x000fe20007810000 */
[C---:B------:R-:W-:Y:S01]  /*ad70*/  FMUL.FTZ R41, R176.reuse, R23 ;  /* 0x00000017b0297220 */ /* 0x040fe20000410000 */
[----:B------:R-:W-:Y:S01]  /*ad80*/  FSETP.NEU.FTZ.AND P2, PT, R176, -INF , PT ;  /* 0xff800000b000780b */ /* 0x000fe20003f5d000 */
[----:B------:R-:W1:Y:S01]  /*ad90*/  MUFU.TANH R31, R31 ;  /* 0x0000001f001f7308 */ /* 0x000e620000002400 */
[----:B------:R-:W-:-:S02]  /*ada0*/  ISETP.GT.AND P5, PT, R92, 0x10, PT ;  /* 0x000000105c00780c */ /* 0x000fc40003fa4270 */
[----:B------:R-:W-:-:S05]  /*adb0*/  FMNMX.FTZ R25, R26, R25, !PT ;  /* 0x000000191a197209 */ /* 0x000fca0007810000 */
[----:B------:R2:W-:Y:S01]  /*adc0*/  MUFU.TANH R39, R50 ;  /* 0x0000003200277308 */ /* 0x0005e20000002400 */
[----:B------:R-:W-:Y:S02]  /*add0*/  FSEL R53, R41, RZ, P2 ;  /* 0x000000ff29357208 */ /* 0x000fe40001000000 */
[----:B------:R-:W-:Y:S02]  /*ade0*/  ISETP.GT.AND P2, PT, R92, 0x11, PT ;  /* 0x000000115c00780c */ /* 0x000fe40003f44270 */
[----:B----4-:R-:W-:Y:S02]  /*adf0*/  FSEL R28, R28, -INF , P5 ;  /* 0xff8000001c1c7808 */ /* 0x010fe40002800000 */
[----:B--2---:R-:W-:Y:S01]  /*ae00*/  FSEL R50, R27, -INF , P4 ;  /* 0xff8000001b327808 */ /* 0x004fe20002000000 */
[----:B------:R-:W2:Y:S03]  /*ae10*/  MUFU.TANH R32, R32 ;  /* 0x0000002000207308 */ /* 0x000ea60000002400 */
[----:B------:R-:W-:-:S02]  /*ae20*/  FMNMX.FTZ R25, R50, R25, !PT ;  /* 0x0000001932197209 */ /* 0x000fc40007810000 */
[----:B------:R-:W-:Y:S02]  /*ae30*/  ISETP.GT.AND P3, PT, R92, 0x18, PT ;  /* 0x000000185c00780c */ /* 0x000fe40003f64270 */
[----:B-----5:R-:W-:Y:S01]  /*ae40*/  FSEL R94, R29, -INF , P2 ;  /* 0xff8000001d5e7808 */ /* 0x020fe20001000000 */
[----:B------:R-:W3:Y:S01]  /*ae50*/  MUFU.TANH R33, R33 ;  /* 0x0000002100217308 */ /* 0x000ee20000002400 */
[----:B------:R-:W-:Y:S02]  /*ae60*/  FMNMX.FTZ R25, R28, R25, !PT ;  /* 0x000000191c197209 */ /* 0x000fe40007810000 */
[----:B------:R-:W-:Y:S02]  /*ae70*/  ISETP.GT.AND P2, PT, R92, 0x19, PT ;  /* 0x000000195c00780c */ /* 0x000fe40003f44270 */
[----:B0-----:R-:W-:Y:S02]  /*ae80*/  FSEL R30, R30, -INF , P3 ;  /* 0xff8000001e1e7808 */ /* 0x001fe40001800000 */
[----:B------:R-:W-:Y:S01]  /*ae90*/  FMNMX.FTZ R27, R94, R25, !PT ;  /* 0x000000195e1b7209 */ /* 0x000fe20007810000 */
[----:B------:R-:W0:Y:S01]  /*aea0*/  MUFU.TANH R47, R47 ;  /* 0x0000002f002f7308 */ /* 0x000e220000002400 */
[----:B------:R-:W-:Y:S01]  /*aeb0*/  FFMA.FTZ R29, R80, R23, -R53 ;  /* 0x00000017501d7223 */ /* 0x000fe20000010835 */
[----:B------:R-:W-:-:S02]  /*aec0*/  ISETP.GT.AND P3, PT, R92, 0x20, PT ;  /* 0x000000205c00780c */ /* 0x000fc40003f64270 */
[----:B-1----:R-:W-:Y:S02]  /*aed0*/  FSEL R80, R31, -INF , P2 ;  /* 0xff8000001f507808 */ /* 0x002fe40001000000 */
[----:B------:R-:W-:Y:S02]  /*aee0*/  FMNMX.FTZ R27, R30, R27, !PT ;  /* 0x0000001b1e1b7209 */ /* 0x000fe40007810000 */
[----:B------:R-:W-:Y:S02]  /*aef0*/  ISETP.GT.AND P2, PT, R92, 0x21, PT ;  /* 0x000000215c00780c */ /* 0x000fe40003f44270 */
[----:B--2---:R-:W-:Y:S02]  /*af00*/  FSEL R32, R32, -INF , P3 ;  /* 0xff80000020207808 */ /* 0x004fe40001800000 */
[----:B------:R-:W-:Y:S01]  /*af10*/  FMNMX.FTZ R27, R80, R27, !PT ;  /* 0x0000001b501b7209 */ /* 0x000fe20007810000 */
[----:B------:R-:W1:Y:S01]  /*af20*/  MUFU.TANH R51, R51 ;  /* 0x0000003300337308 */ /* 0x000e620000002400 */
[----:B------:R-:W-:Y:S01]  /*af30*/  FFMA.FTZ R154, R74, R23, -R53 ;  /* 0x000000174a9a7223 */ /* 0x000fe20000010835 */
[----:B------:R-:W-:-:S02]  /*af40*/  ISETP.GT.AND P3, PT, R92, 0x28, PT ;  /* 0x000000285c00780c */ /* 0x000fc40003f64270 */
[----:B---3--:R-:W-:Y:S02]  /*af50*/  FSEL R74, R33, -INF , P2 ;  /* 0xff800000214a7808 */ /* 0x008fe40001000000 */
[----:B------:R-:W-:Y:S02]  /*af60*/  FMNMX.FTZ R27, R32, R27, !PT ;  /* 0x0000001b201b7209 */ /* 0x000fe40007810000 */
[----:B------:R-:W2:Y:S01]  /*af70*/  MUFU.TANH R54, R54 ;  /* 0x0000003600367308 */ /* 0x000ea20000002400 */
[----:B------:R-:W-:Y:S02]  /*af80*/  ISETP.GT.AND P2, PT, R92, 0x29, PT ;  /* 0x000000295c00780c */ /* 0x000fe40003f44270 */
[----:B------:R-:W-:Y:S01]  /*af90*/  FSEL R96, R37, -INF , P3 ;  /* 0xff80000025607808 */ /* 0x000fe20001800000 */
[----:B------:R-:W-:-:S04]  /*afa0*/  FFMA.FTZ R31, R72, R23, -R53 ;  /* 0x00000017481f7223 */ /* 0x000fc80000010835 */
[----:B------:R3:W-:Y:S01]  /*afb0*/  MUFU.EX2 R25, R29 ;  /* 0x0000001d00197308 */ /* 0x0007e20000000800 */
[----:B------:R-:W-:Y:S02]  /*afc0*/  ISETP.GT.AND P3, PT, R92, 0x30, PT ;  /* 0x000000305c00780c */ /* 0x000fe40003f64270 */
[----:B0-----:R-:W-:Y:S02]  /*afd0*/  FSEL R72, R47, -INF , P2 ;  /* 0xff8000002f487808 */ /* 0x001fe40001000000 */
[----:B---3--:R-:W-:-:S03]  /*afe0*/  FMNMX.FTZ R29, R74, R27, !PT ;  /* 0x0000001b4a1d7209 */ /* 0x008fc60007810000 */
[----:B------:R-:W-:Y:S01]  /*aff0*/  MUFU.TANH R55, R55 ;  /* 0x0000003700377308 */ /* 0x000fe20000002400 */
[----:B------:R-:W-:Y:S02]  /*b000*/  FMNMX.FTZ R29, R96, R29, !PT ;  /* 0x0000001d601d7209 */ /* 0x000fe40007810000 */
[----:B------:R-:W-:Y:S02]  /*b010*/  ISETP.GT.AND P2, PT, R92, 0x31, PT ;  /* 0x000000315c00780c */ /* 0x000fe40003f44270 */
[----:B------:R-:W-:-:S03]  /*b020*/  FSEL R98, R39, -INF , P3 ;  /* 0xff80000027627808 */ /* 0x000fc60001800000 */
[----:B------:R-:W0:Y:S01]  /*b030*/  MUFU.TANH R58, R58 ;  /* 0x0000003a003a7308 */ /* 0x000e220000002400 */
[----:B------:R-:W-:Y:S01]  /*b040*/  FMNMX.FTZ R29, R72, R29, !PT ;  /* 0x0000001d481d7209 */ /* 0x000fe20007810000 */
[----:B------:R-:W-:Y:S01]  /*b050*/  FFMA.FTZ R156, R38, R23, -R53 ;  /* 0x00000017269c7223 */ /* 0x000fe20000010835 */
[----:B------:R-:W-:Y:S02]  /*b060*/  ISETP.GT.AND P3, PT, R92, 0x38, PT ;  /* 0x000000385c00780c */ /* 0x000fe40003f64270 */
[----:B-1----:R-:W-:Y:S02]  /*b070*/  FSEL R38, R51, -INF , P2 ;  /* 0xff80000033267808 */ /* 0x002fe40001000000 */
[----:B------:R-:W-:Y:S01]  /*b080*/  FMNMX.FTZ R29, R98, R29, !PT ;  /* 0x0000001d621d7209 */ /* 0x000fe20007810000 */
[----:B------:R-:W1:Y:S01]  /*b090*/  MUFU.TANH R59, R59 ;  /* 0x0000003b003b7308 */ /* 0x000e620000002400 */
[----:B------:R-:W-:Y:S02]  /*b0a0*/  ISETP.GT.AND P2, PT, R92, 0x39, PT ;  /* 0x000000395c00780c */ /* 0x000fe40003f44270 */
[----:B--2---:R-:W-:-:S02]  /*b0b0*/  FSEL R54, R54, -INF , P3 ;  /* 0xff80000036367808 */ /* 0x004fc40001800000 */
[----:B------:R-:W-:-:S03]  /*b0c0*/  FMNMX.FTZ R29, R38, R29, !PT ;  /* 0x0000001d261d7209 */ /* 0x000fc60007810000 */
[----:B------:R-:W2:Y:S01]  /*b0d0*/  MUFU.TANH R62, R62 ;  /* 0x0000003e003e7308 */ /* 0x000ea20000002400 */
[----:B------:R-:W-:Y:S02]  /*b0e0*/  ISETP.GT.AND P3, PT, R92, 0x40, PT ;  /* 0x000000405c00780c */ /* 0x000fe40003f64270 */
[----:B------:R-:W-:-:S05]  /*b0f0*/  FMNMX.FTZ R29, R54, R29, !PT ;  /* 0x0000001d361d7209 */ /* 0x000fca0007810000 */
[----:B------:R3:W-:Y:S01]  /*b100*/  MUFU.EX2 R27, R31 ;  /* 0x0000001f001b7308 */ /* 0x0007e20000000800 */
[----:B0-----:R-:W-:-:S07]  /*b110*/  FSEL R58, R58, -INF , P3 ;  /* 0xff8000003a3a7808 */ /* 0x001fce0001800000 */
[----:B------:R-:W0:Y:S01]  /*b120*/  MUFU.TANH R63, R63 ;  /* 0x0000003f003f7308 */ /* 0x000e220000002400 */
[--C-:B---3--:R-:W-:Y:S01]  /*b130*/  FFMA.FTZ R31, R40, R23, -R53.reuse ;  /* 0x00000017281f7223 */ /* 0x108fe20000010835 */
[----:B------:R-:W-:Y:S02]  /*b140*/  FSEL R40, R55, -INF , P2 ;  /* 0xff80000037287808 */ /* 0x000fe40001000000 */
[----:B------:R-:W-:Y:S02]  /*b150*/  ISETP.GT.AND P2, PT, R92, 0x41, PT ;  /* 0x000000415c00780c */ /* 0x000fe40003f44270 */
[----:B------:R-:W-:Y:S02]  /*b160*/  FMNMX.FTZ R29, R40, R29, !PT ;  /* 0x0000001d281d7209 */ /* 0x000fe40007810000 */
[----:B------:R-:W3:Y:S01]  /*b170*/  MUFU.TANH R66, R66 ;  /* 0x0000004200427308 */ /* 0x000ee20000002400 */
[----:B------:R-:W-:Y:S01]  /*b180*/  FFMA.FTZ R158, R34, R23, -R53 ;  /* 0x00000017229e7223 */ /* 0x000fe20000010835 */
[----:B------:R-:W-:-:S02]  /*b190*/  ISETP.GT.AND P3, PT, R92, 0x48, PT ;  /* 0x000000485c00780c */ /* 0x000fc40003f64270 */
[----:B-1----:R-:W-:Y:S02]  /*b1a0*/  FSEL R34, R59, -INF , P2 ;  /* 0xff8000003b227808 */ /* 0x002fe40001000000 */
[----:B------:R-:W-:Y:S02]  /*b1b0*/  FMNMX.FTZ R29, R58, R29, !PT ;  /* 0x0000001d3a1d7209 */ /* 0x000fe40007810000 */
[----:B------:R-:W1:Y:S01]  /*b1c0*/  MUFU.TANH R67, R67 ;  /* 0x0000004300437308 */ /* 0x000e620000002400 */
[----:B------:R-:W-:Y:S02]  /*b1d0*/  ISETP.GT.AND P2, PT, R92, 0x49, PT ;  /* 0x000000495c00780c */ /* 0x000fe40003f44270 */
[----:B--2---:R-:W-:Y:S02]  /*b1e0*/  FSEL R62, R62, -INF , P3 ;  /* 0xff8000003e3e7808 */ /* 0x004fe40001800000 */
[----:B------:R-:W-:-:S03]  /*b1f0*/  FMNMX.FTZ R29, R34, R29, !PT ;  /* 0x0000001d221d7209 */ /* 0x000fc60007810000 */
[----:B------:R-:W2:Y:S01]  /*b200*/  MUFU.TANH R70, R70 ;  /* 0x0000004600467308 */ /* 0x000ea20000002400 */
[-CC-:B------:R-:W-:Y:S01]  /*b210*/  FFMA.FTZ R152, R35, R23.reuse, -R53.reuse ;  /* 0x0000001723987223 */ /* 0x180fe20000010835 */
[----:B------:R-:W-:Y:S01]  /*b220*/  FFMA.FTZ R35, R44, R23, -R53 ;  /* 0x000000172c237223 */ /* 0x000fe20000010835 */
[----:B------:R-:W-:Y:S02]  /*b230*/  ISETP.GT.AND P3, PT, R92, 0x50, PT ;  /* 0x000000505c00780c */ /* 0x000fe40003f64270 */
[----:B0-----:R-:W-:Y:S02]  /*b240*/  FSEL R44, R63, -INF , P2 ;  /* 0xff8000003f2c7808 */ /* 0x001fe40001000000 */
[----:B------:R-:W-:Y:S01]  /*b250*/  FMNMX.FTZ R29, R62, R29, !PT ;  /* 0x0000001d3e1d7209 */ /* 0x000fe20007810000 */
[----:B------:R-:W0:Y:S01]  /*b260*/  MUFU.TANH R71, R71 ;  /* 0x0000004700477308 */ /* 0x000e220000002400 */
[----:B------:R-:W-:Y:S02]  /*b270*/  ISETP.GT.AND P2, PT, R92, 0x51, PT ;  /* 0x000000515c00780c */ /* 0x000fe40003f44270 */
[----:B---3--:R-:W-:-:S02]  /*b280*/  FSEL R66, R66, -INF , P3 ;  /* 0xff80000042427808 */ /* 0x008fc40001800000 */
[----:B------:R-:W-:Y:S01]  /*b290*/  FMNMX.FTZ R29, R44, R29, !PT ;  /* 0x0000001d2c1d7209 */ /* 0x000fe20007810000 */
[----:B------:R-:W-:Y:S01]  /*b2a0*/  FFMA.FTZ R160, R42, R23, -R53 ;  /* 0x000000172aa07223 */ /* 0x000fe20000010835 */
[----:B------:R-:W-:Y:S02]  /*b2b0*/  ISETP.GT.AND P3, PT, R92, 0x58, PT ;  /* 0x000000585c00780c */ /* 0x000fe40003f64270 */
[----:B-1----:R-:W-:Y:S02]  /*b2c0*/  FSEL R42, R67, -INF , P2 ;  /* 0xff800000432a7808 */ /* 0x002fe40001000000 */
[----:B------:R-:W-:Y:S02]  /*b2d0*/  FMNMX.FTZ R29, R66, R29, !PT ;  /* 0x0000001d421d7209 */ /* 0x000fe40007810000 */
[----:B------:R-:W-:Y:S02]  /*b2e0*/  ISETP.GT.AND P2, PT, R92, 0x59, PT ;  /* 0x000000595c00780c */ /* 0x000fe40003f44270 */
[----:B--2---:R-:W-:-:S02]  /*b2f0*/  FSEL R70, R70, -INF , P3 ;  /* 0xff80000046467808 */ /* 0x004fc40001800000 */
[----:B------:R-:W-:Y:S01]  /*b300*/  FMNMX.FTZ R29, R42, R29, !PT ;  /* 0x0000001d2a1d7209 */ /* 0x000fe20007810000 */
[----:B------:R-:W-:Y:S01]  /*b310*/  FFMA.FTZ R37, R36, R23, -R53 ;  /* 0x0000001724257223 */ /* 0x000fe20000010835 */
[----:B0-----:R-:W-:Y:S02]  /*b320*/  FSEL R36, R71, -INF , P2 ;  /* 0xff80000047247808 */ /* 0x001fe40001000000 */
[----:B------:R-:W-:-:S04]  /*b330*/  FMNMX.FTZ R29, R70, R29, !PT ;  /* 0x0000001d461d7209 */ /* 0x000fc80007810000 */
[----:B------:R-:W-:Y:S01]  /*b340*/  FMNMX.FTZ R29, R36, R29, !PT ;  /* 0x0000001d241d7209 */ /* 0x000fe20007810000 */
[----:B------:R-:W-:-:S04]  /*b350*/  FFMA.FTZ R162, R48, R23, -R53 ;  /* 0x0000001730a27223 */ /* 0x000fc80000010835 */
[----:B------:R-:W0:Y:S02]  /*b360*/  SHFL.BFLY PT, R48, R29, 0x2, 0x1f ;  /* 0x0c401f001d307f89 */ /* 0x000e2400000e0000 */
[----:B0-----:R-:W-:-:S05]  /*b370*/  FMNMX.FTZ R48, R29, R48, !PT ;  /* 0x000000301d307209 */ /* 0x001fca0007810000 */
[----:B------:R-:W0:Y:S01]  /*b380*/  SHFL.BFLY PT, R177, R48, 0x1, 0x1f ;  /* 0x0c201f0030b17f89 */ /* 0x000e2200000e0000 */
[----:B------:R-:W1:Y:S01]  /*b390*/  S2R R85, SR_TID.X ;  /* 0x0000000000557919 */ /* 0x000e620000002100 */
[----:B------:R-:W2:Y:S01]  /*b3a0*/  MUFU.EX2 R152, R152 ;  /* 0x0000009800987308 */ /* 0x000ea20000000800 */
[----:B0-----:R-:W-:-:S04]  /*b3b0*/  FMNMX.FTZ R177, R48, R177, !PT ;  /* 0x000000b130b17209 */ /* 0x001fc80007810000 */
[C---:B------:R-:W-:Y:S01]  /*b3c0*/  FSETP.NEU.FTZ.AND P2, PT, R177.reuse, -INF , PT ;  /* 0xff800000b100780b */ /* 0x040fe20003f5d000 */
[----:B------:R-:W-:-:S05]  /*b3d0*/  FMUL.FTZ R29, R177, R23 ;  /* 0x00000017b11d7220 */ /* 0x000fca0000410000 */
[----:B------:R-:W-:-:S05]  /*b3e0*/  FSEL R29, R29, RZ, P2 ;  /* 0x000000ff1d1d7208 */ /* 0x000fca0001000000 */
[-CC-:B------:R-:W-:Y:S01]  /*b3f0*/  FFMA.FTZ R57, R57, R23.reuse, -R29.reuse ;  /* 0x0000001739397223 */ /* 0x180fe2000001081d */
[-CC-:B------:R-:W-:Y:S01]  /*b400*/  FFMA.FTZ R24, R24, R23.reuse, -R29.reuse ;  /* 0x0000001718187223 */ /* 0x180fe2000001081d */
[-C--:B------:R-:W-:Y:S01]  /*b410*/  FFMA.FTZ R26, R26, R23.reuse, -R29 ;  /* 0x000000171a1a7223 */ /* 0x080fe2000001081d */
[-C--:B------:R-:W-:Y:S02]  /*b420*/  FFMA.FTZ R172, R46, R23.reuse, -R53 ;  /* 0x000000172eac7223 */ /* 0x080fe40000010835 */
[----:B------:R-:W-:Y:S01]  /*b430*/  MUFU.EX2 R46, R24 ;  /* 0x00000018002e7308 */ /* 0x000fe20000000800 */
[-CC-:B------:R-:W-:Y:S01]  /*b440*/  FFMA.FTZ R28, R28, R23.reuse, -R29.reuse ;  /* 0x000000171c1c7223 */ /* 0x180fe2000001081d */
[----:B------:R-:W-:Y:S01]  /*b450*/  LOP3.LUT R3, R3, 0x3000000, RZ, 0xfc, !PT ;  /* 0x0300000003037812 */ /* 0x000fe200078efcff */
[----:B------:R-:W-:-:S05]  /*b460*/  FFMA.FTZ R50, R50, R23, -R29 ;  /* 0x0000001732327223 */ /* 0x000fca000001081d */
[----:B------:R-:W0:Y:S01]  /*b470*/  MUFU.EX2 R57, R57 ;  /* 0x0000003900397308 */ /* 0x000e220000000800 */
[----:B-1----:R-:W-:Y:S01]  /*b480*/  SHF.R.U32.HI R85, RZ, 0x7, R85 ;  /* 0x00000007ff557819 */ /* 0x002fe20000011655 */
[----:B------:R1:W-:Y:S06]  /*b490*/  STL [R1+0x28], R3 ;  /* 0x0000280301007387 */ /* 0x0003ec0000100800 */
[----:B------:R-:W3:Y:S01]  /*b4a0*/  MUFU.EX2 R154, R154 ;  /* 0x0000009a009a7308 */ /* 0x000ee20000000800 */
        /* <DEDUP_REMOVED lines=9> */
[-CC-:B------:R-:W-:Y:S01]  /*b540*/  FFMA.FTZ R54, R54, R23.reuse, -R29.reuse ;  /* 0x0000001736367223 */ /* 0x180fe2000001081d */
[-CC-:B------:R-:W-:Y:S02]  /*b550*/  FFMA.FTZ R40, R40, R23.reuse, -R29.reuse ;  /* 0x0000001728287223 */ /* 0x180fe4000001081d */
        /* <DEDUP_REMOVED lines=9> */
[----:B-----5:R-:W-:-:S02]  /*b5f0*/  IMAD R28, R2, 0xc00, R3 ;  /* 0x00000c00021c7824 */ /* 0x020fc400078e0203 */
[-CC-:B-1----:R-:W-:Y:S01]  /*b600*/  FFMA.FTZ R3, R38, R23.reuse, -R29.reuse ;  /* 0x0000001726037223 */ /* 0x182fe2000001081d */
[----:B------:R-:W-:Y:S01]  /*b610*/  FFMA.FTZ R36, R36, R23, -R29 ;  /* 0x0000001724247223 */ /* 0x000fe2000001081d */
[----:B------:R-:W-:Y:S01]  /*b620*/  @!P1 IADD3 R24, R179, 0x32440, RZ ;  /* 0x00032440b3189810 */ /* 0x000fe20007ffe0ff */
[----:B------:R-:W-:Y:S01]  /*b630*/  IMAD.MOV.U32 R29, RZ, RZ, 0x40000040 ;  /* 0x40000040ff1d7424 */ /* 0x000fe200078e00ff */
[----:B------:R-:W-:Y:S01]  /*b640*/  IADD3 R178, -R85, 0xb, RZ ;  /* 0x0000000b55b27810 */ /* 0x000fe20007ffe1ff */
[----:B------:R-:W1:Y:S01]  /*b650*/  MUFU.EX2 R156, R156 ;  /* 0x0000009c009c7308 */ /* 0x000e620000000800 */
[----:B------:R-:W-:Y:S02]  /*b660*/  @!P1 PRMT R24, RZ, 0x654, R24 ;  /* 0x00000654ff189816 */ /* 0x000fe40000000018 */
[----:B------:R-:W-:Y:S01]  /*b670*/  R2UR UR7, R29 ;  /* 0x000000001d0772ca */ /* 0x000fe200000e0000 */
[----:B--2---:R-:W-:Y:S01]  /*b680*/  FADD.FTZ R29, R152, R25 ;  /* 0x00000019981d7221 */ /* 0x004fe20000010000 */
[----:B------:R2:W-:Y:S06]  /*b690*/  BAR.ARV R178, 0x100 ;  /* 0x000400b20000751d */ /* 0x0005ec0000002000 */
[----:B------:R-:W5:Y:S01]  /*b6a0*/  MUFU.EX2 R31, R31 ;  /* 0x0000001f001f7308 */ /* 0x000f620000000800 */
[----:B------:R4:W-:Y:S01]  /*b6b0*/  @!P1 SYNCS.ARRIVE.TRANS64.RED.A1T0 RZ, [R24+URZ], RZ ;  /* 0x000000ff18ff99a7 */ /* 0x0009e2000810043f */
[----:B0-----:R-:W-:Y:S01]  /*b6c0*/  FADD.FTZ R39, R57, R46 ;  /* 0x0000002e39277221 */ /* 0x001fe20000010000 */
[----:B------:R3:W-:Y:S06]  /*b6d0*/  BAR.SYNC.DEFER_BLOCKING R0, 0x100 ;  /* 0x000400000000751d */ /* 0x0007ec0000010000 */
[----:B------:R-:W0:Y:S01]  /*b6e0*/  MUFU.EX2 R94, R94 ;  /* 0x0000005e005e7308 */ /* 0x000e220000000800 */
[----:B---3--:R-:W-:Y:S01]  /*b6f0*/  FADD.FTZ R0, R154, R29 ;  /* 0x0000001d9a007221 */ /* 0x008fe20000010000 */
[----:B----4-:R-:W-:-:S06]  /*b700*/  FADD.FTZ R24, R26, R39 ;  /* 0x000000271a187221 */ /* 0x010fcc0000010000 */
[----:B------:R-:W3:Y:S01]  /*b710*/  MUFU.EX2 R158, R158 ;  /* 0x0000009e009e7308 */ /* 0x000ee20000000800 */
[----:B------:R-:W-:Y:S01]  /*b720*/  FADD.FTZ R29, R27, R0 ;  /* 0x000000001b1d7221 */ /* 0x000fe20000010000 */
[----:B------:R-:W-:Y:S02]  /*b730*/  IMAD.MOV.U32 R39, RZ, RZ, 0x40000040 ;  /* 0x40000040ff277424 */ /* 0x000fe400078e00ff */
[----:B------:R-:W-:-:S04]  /*b740*/  FADD.FTZ R24, R155, R24 ;  /* 0x000000189b187221 */ /* 0x000fc80000010000 */
[----:B------:R-:W4:Y:S01]  /*b750*/  MUFU.EX2 R30, R30 ;  /* 0x0000001e001e7308 */ /* 0x000f220000000800 */
[----:B-1----:R-:W-:-:S07]  /*b760*/  FADD.FTZ R0, R156, R29 ;  /* 0x0000001d9c007221 */ /* 0x002fce0000010000 */
[----:B------:R-:W1:Y:S01]  /*b770*/  MUFU.EX2 R35, R35 ;  /* 0x0000002300237308 */ /* 0x000e620000000800 */
[----:B------:R-:W-:Y:S01]  /*b780*/  FADD.FTZ R29, R157, R24 ;  /* 0x000000189d1d7221 */ /* 0x000fe20000010000 */
[----:B------:R-:W-:-:S06]  /*b790*/  R2UR UR15, R39 ;  /* 0x00000000270f72ca */ /* 0x000fcc00000e0000 */
[----:B------:R-:W2:Y:S01]  /*b7a0*/  MUFU.EX2 R159, R80 ;  /* 0x00000050009f7308 */ /* 0x000ea20000000800 */
[----:B-----5:R-:W-:-:S07]  /*b7b0*/  FADD.FTZ R39, R31, R0 ;  /* 0x000000001f277221 */ /* 0x020fce0000010000 */
[----:B------:R-:W5:Y:S01]  /*b7c0*/  MUFU.EX2 R160, R160 ;  /* 0x000000a000a07308 */ /* 0x000f620000000800 */
[----:B------:R-:W-:Y:S02]  /*b7d0*/  IMAD.MOV.U32 R33, RZ, RZ, 0x40000040 ;  /* 0x40000040ff217424 */ /* 0x000fe400078e00ff */
[----:B0-----:R-:W-:-:S05]  /*b7e0*/  FADD.FTZ R29, R94, R29 ;  /* 0x0000001d5e1d7221 */ /* 0x001fca0000010000 */
[----:B------:R-:W0:Y:S01]  /*b7f0*/  MUFU.EX2 R161, R32 ;  /* 0x0000002000a17308 */ /* 0x000e220000000800 */
[----:B------:R-:W-:Y:S01]  /*b800*/  FFMA.FTZ R41, R52, R23, -R53 ;  /* 0x0000001734297223 */ /* 0x000fe20000010835 */
[----:B---3--:R-:W-:Y:S01]  /*b810*/  FADD.FTZ R0, R158, R39 ;  /* 0x000000279e007221 */ /* 0x008fe20000010000 */
[----:B----4-:R-:W-:-:S05]  /*b820*/  FADD.FTZ R24, R30, R29 ;  /* 0x0000001d1e187221 */ /* 0x010fca0000010000 */
[----:B------:R-:W3:Y:S01]  /*b830*/  MUFU.EX2 R74, R74 ;  /* 0x0000004a004a7308 */ /* 0x000ee20000000800 */
[----:B------:R-:W-:Y:S01]  /*b840*/  R2UR UR11, R33 ;  /* 0x00000000210b72ca */ /* 0x000fe200000e0000 */
[----:B------:R-:W-:-:S06]  /*b850*/  FFMA.FTZ R164, R56, R23, -R53 ;  /* 0x0000001738a47223 */ /* 0x000fcc0000010835 */
[----:B------:R-:W4:Y:S01]  /*b860*/  MUFU.EX2 R37, R37 ;  /* 0x0000002500257308 */ /* 0x000f220000000800 */
[----:B------:R-:W-:Y:S02]  /*b870*/  IMAD.MOV.U32 R33, RZ, RZ, 0x40000040 ;  /* 0x40000040ff217424 */ /* 0x000fe400078e00ff */
[----:B-1----:R-:W-:Y:S01]  /*b880*/  FADD.FTZ R29, R35, R0 ;  /* 0x00000000231d7221 */ /* 0x002fe20000010000 */
[----:B--2---:R-:W-:-:S04]  /*b890*/  FADD.FTZ R24, R159, R24 ;  /* 0x000000189f187221 */ /* 0x004fc80000010000 */
[----:B------:R-:W1:Y:S01]  /*b8a0*/  MUFU.EX2 R96, R96 ;  /* 0x0000006000607308 */ /* 0x000e620000000800 */
[----:B------:R-:W-:Y:S01]  /*b8b0*/  FFMA.FTZ R43, R60, R23, -R53 ;  /* 0x000000173c2b7223 */ /* 0x000fe20000010835 */
[----:B-----5:R-:W-:-:S06]  /*b8c0*/  FADD.FTZ R0, R160, R29 ;  /* 0x0000001da0007221 */ /* 0x020fcc0000010000 */
[----:B------:R-:W2:Y:S01]  /*b8d0*/  MUFU.EX2 R162, R162 ;  /* 0x000000a200a27308 */ /* 0x000ea20000000800 */
[----:B------:R-:W-:Y:S01]  /*b8e0*/  R2UR UR19, R33 ;  /* 0x00000000211372ca */ /* 0x000fe200000e0000 */
[----:B------:R-:W-:Y:S02]  /*b8f0*/  IMAD.MOV.U32 R29, RZ, RZ, 0x40000040 ;  /* 0x40000040ff1d7424 */ /* 0x000fe400078e00ff */
[----:B0-----:R-:W-:-:S04]  /*b900*/  FADD.FTZ R33, R161, R24 ;  /* 0x00000018a1217221 */ /* 0x001fc80000010000 */
[----:B------:R-:W0:Y:S01]  /*b910*/  MUFU.EX2 R163, R72 ;  /* 0x0000004800a37308 */ /* 0x000e220000000800 */
[----:B------:R-:W-:-:S07]  /*b920*/  FFMA.FTZ R166, R64, R23, -R53 ;  /* 0x0000001740a67223 */ /* 0x000fce0000010835 */
[----:B------:R-:W5:Y:S01]  /*b930*/  MUFU.EX2 R41, R41 ;  /* 0x0000002900297308 */ /* 0x000f620000000800 */
[----:B------:R-:W-:Y:S01]  /*b940*/  R2UR UR27, R29 ;  /* 0x000000001d1b72ca */ /* 0x000fe200000e0000 */
[----:B---3--:R-:W-:-:S06]  /*b950*/  FADD.FTZ R33, R74, R33 ;  /* 0x000000214a217221 */ /* 0x008fcc0000010000 */
[----:B------:R-:W3:Y:S01]  /*b960*/  MUFU.EX2 R98, R98 ;  /* 0x0000006200627308 */ /* 0x000ee20000000800 */
[----:B----4-:R-:W-:Y:S01]  /*b970*/  FADD.FTZ R29, R37, R0 ;  /* 0x00000000251d7221 */ /* 0x010fe20000010000 */
[----:B------:R-:W-:-:S06]  /*b980*/  FFMA.FTZ R45, R76, R23, -R53 ;  /* 0x000000174c2d7223 */ /* 0x000fcc0000010835 */
[----:B------:R-:W4:Y:S01]  /*b990*/  MUFU.EX2 R164, R164 ;  /* 0x000000a400a47308 */ /* 0x000f220000000800 */
[----:B-1----:R-:W-:Y:S01]  /*b9a0*/  FADD.FTZ R24, R96, R33 ;  /* 0x0000002160187221 */ /* 0x002fe20000010000 */
[----:B--2---:R-:W-:-:S06]  /*b9b0*/  FADD.FTZ R0, R162, R29 ;  /* 0x0000001da2007221 */ /* 0x004fcc0000010000 */
[----:B------:R-:W1:Y:S01]  /*b9c0*/  MUFU.EX2 R3, R3 ;  /* 0x0000000300037308 */ /* 0x000e620000000800 */
[----:B------:R-:W-:-:S07]  /*b9d0*/  FFMA.FTZ R168, R68, R23, -R53 ;  /* 0x0000001744a87223 */ /* 0x000fce0000010835 */
[----:B------:R-:W2:Y:S01]  /*b9e0*/  MUFU.EX2 R43, R43 ;  /* 0x0000002b002b7308 */ /* 0x000ea20000000800 */
[----:B------:R-:W-:Y:S01]  /*b9f0*/  F2FP.F16.F32.PACK_AB R154, R27, R154 ;  /* 0x0000009a1b9a723e */ /* 0x000fe200000000ff */
[----:B0-----:R-:W-:Y:S01]  /*ba00*/  FADD.FTZ R27, R163, R24 ;  /* 0x00000018a31b7221 */ /* 0x001fe20000010000 */
[----:B------:R-:W-:-:S05]  /*ba10*/  F2FP.F16.F32.PACK_AB R152, R25, R152 ;  /* 0x000000981998723e */ /* 0x000fca00000000ff */
[----:B------:R-:W0:Y:S01]  /*ba20*/  MUFU.EX2 R54, R54 ;  /* 0x0000003600367308 */ /* 0x000e220000000800 */
        /* <DEDUP_REMOVED lines=8> */
[----:B-1----:R-:W-:Y:S01]  /*bab0*/  FADD.FTZ R27, R3, R24 ;  /* 0x00000018031b7221 */ /* 0x002fe20000010000 */
[----:B--2---:R-:W-:-:S06]  /*bac0*/  FADD.FTZ R25, R43, R0 ;  /* 0x000000002b197221 */ /* 0x004fcc0000010000 */
[----:B------:R-:W1:Y:S01]  /*bad0*/  MUFU.EX2 R58, R58 ;  /* 0x0000003a003a7308 */ /* 0x000e620000000800 */
[----:B------:R-:W-:-:S07]  /*bae0*/  FFMA.FTZ R49, R84, R23, -R53 ;  /* 0x0000001754317223 */ /* 0x000fce0000010835 */
[----:B------:R-:W2:Y:S01]  /*baf0*/  MUFU.EX2 R168, R168 ;  /* 0x000000a800a87308 */ /* 0x000ea20000000800 */
[----:B0-----:R-:W-:Y:S01]  /*bb00*/  FADD.FTZ R24, R54, R27 ;  /* 0x0000001b36187221 */ /* 0x001fe20000010000 */
[----:B-----5:R-:W-:-:S06]  /*bb10*/  FADD.FTZ R0, R166, R25 ;  /* 0x00000019a6007221 */ /* 0x020fcc0000010000 */
[----:B------:R-:W0:Y:S08]  /*bb20*/  MUFU.EX2 R169, R34 ;  /* 0x0000002200a97308 */ /* 0x000e300000000800 */
        /* <DEDUP_REMOVED lines=13> */
[----:B------:R-:W0:Y:S01]  /*bc00*/  MUFU.EX2 R66, R66 ;  /* 0x0000004200427308 */ /* 0x000e220000000800 */
[----:B------:R-:W-:-:S07]  /*bc10*/  FFMA.FTZ R53, R90, R23, -R53 ;  /* 0x000000175a357223 */ /* 0x000fce0000010835 */
[----:B------:R-:W5:Y:S01]  /*bc20*/  MUFU.EX2 R172, R172 ;  /* 0x000000ac00ac7308 */ /* 0x000f620000000800 */
[----:B---3--:R-:W-:Y:S01]  /*bc30*/  FADD.FTZ R24, R62, R27 ;  /* 0x0000001b3e187221 */ /* 0x008fe20000010000 */
[----:B----4-:R-:W-:-:S06]  /*bc40*/  FADD.FTZ R0, R170, R25 ;  /* 0x00000019aa007221 */ /* 0x010fcc0000010000 */
[----:B------:R-:W3:Y:S08]  /*bc50*/  MUFU.EX2 R173, R42 ;  /* 0x0000002a00ad7308 */ /* 0x000ef00000000800 */
[----:B------:R-:W4:Y:S01]  /*bc60*/  MUFU.EX2 R51, R51 ;  /* 0x0000003300337308 */ /* 0x000f220000000800 */
[----:B------:R-:W-:Y:S01]  /*bc70*/  F2FP.F16.F32.PACK_AB R165, R3, R98 ;  /* 0x0000006203a5723e */ /* 0x000fe200000000ff */
[----:B-1----:R-:W-:-:S06]  /*bc80*/  FADD.FTZ R25, R171, R24 ;  /* 0x00000018ab197221 */ /* 0x002fcc0000010000 */
[----:B------:R-:W1:Y:S01]  /*bc90*/  MUFU.EX2 R70, R70 ;  /* 0x0000004600467308 */ /* 0x000e620000000800 */
[----:B--2---:R-:W-:-:S07]  /*bca0*/  FADD.FTZ R3, R49, R0 ;  /* 0x0000000031037221 */ /* 0x004fce0000010000 */
[----:B------:R-:W2:Y:S01]  /*bcb0*/  MUFU.EX2 R174, R174 ;  /* 0x000000ae00ae7308 */ /* 0x000ea20000000800 */
[----:B0-----:R-:W-:Y:S01]  /*bcc0*/  FADD.FTZ R24, R66, R25 ;  /* 0x0000001942187221 */ /* 0x001fe20000010000 */
[----:B------:R-:W-:-:S06]  /*bcd0*/  VIADD R32, R28, 0x80 ;  /* 0x000000801c207836 */ /* 0x000fcc0000000000 */
[----:B------:R-:W0:Y:S01]  /*bce0*/  MUFU.EX2 R175, R36 ;  /* 0x0000002400af7308 */ /* 0x000e220000000800 */
[----:B------:R-:W-:Y:S02]  /*bcf0*/  VIADD R38, R28, 0x100 ;  /* 0x000001001c267836 */ /* 0x000fe40000000000 */
[----:B-----5:R-:W-:-:S05]  /*bd00*/  FADD.FTZ R0, R172, R3 ;  /* 0x00000003ac007221 */ /* 0x020fca0000010000 */
[----:B------:R-:W5:Y:S01]  /*bd10*/  MUFU.EX2 R53, R53 ;  /* 0x0000003500357308 */ /* 0x000f620000000800 */
[----:B---3--:R-:W-:Y:S01]  /*bd20*/  FADD.FTZ R25, R173, R24 ;  /* 0x00000018ad197221 */ /* 0x008fe20000010000 */
[----:B----4-:R-:W-:Y:S01]  /*bd30*/  FADD.FTZ R3, R51, R0 ;  /* 0x0000000033037221 */ /* 0x010fe20000010000 */
[----:B------:R-:W-:Y:S02]  /*bd40*/  R2UR UR10, R32 ;  /* 0x00000000200a72ca */ /* 0x000fe400000e0000 */
[----:B------:R-:W-:Y:S01]  /*bd50*/  R2UR UR14, R38 ;  /* 0x00000000260e72ca */ /* 0x000fe200000e0000 */
[C---:B------:R-:W-:Y:S01]  /*bd60*/  VIADD R38, R28.reuse, 0x200 ;  /* 0x000002001c267836 */ /* 0x040fe20000000000 */
[----:B------:R-:W-:Y:S01]  /*bd70*/  R2UR UR6, R28 ;  /* 0x000000001c0672ca */ /* 0x000fe200000e0000 */
[----:B-1----:R-:W-:Y:S01]  /*bd80*/  FADD.FTZ R24, R70, R25 ;  /* 0x0000001946187221 */ /* 0x002fe20000010000 */
[C---:B------:R-:W-:Y:S01]  /*bd90*/  IADD3 R32, R28.reuse, 0x180, RZ ;  /* 0x000001801c207810 */ /* 0x040fe20007ffe0ff */
[----:B------:R-:W-:Y:S01]  /*bda0*/  VIADD R28, R28, 0x280 ;  /* 0x000002801c1c7836 */ /* 0x000fe20000000000 */
[----:B------:R-:W-:Y:S01]  /*bdb0*/  MOV R39, 0x40000040 ;  /* 0x4000004000277802 */ /* 0x000fe20000000f00 */
[----:B--2---:R-:W-:Y:S01]  /*bdc0*/  FADD.FTZ R0, R174, R3 ;  /* 0x00000003ae007221 */ /* 0x004fe20000010000 */
[----:B------:R-:W-:-:S02]  /*bdd0*/  F2FP.F16.F32.PACK_AB R153, R46, R57 ;  /* 0x000000392e99723e */ /* 0x000fc400000000ff */
[----:B------:R-:W-:Y:S01]  /*bde0*/  F2FP.F16.F32.PACK_AB R155, R155, R26 ;  /* 0x0000001a9b9b723e */ /* 0x000fe200000000ff */
[----:B0-----:R-:W-:Y:S01]  /*bdf0*/  FADD.FTZ R3, R175, R24 ;  /* 0x00000018af037221 */ /* 0x001fe20000010000 */
[----:B------:R-:W-:Y:S01]  /*be00*/  R2UR UR18, R32 ;  /* 0x00000000201272ca */ /* 0x000fe200000e0000 */
[----:B-----5:R-:W-:Y:S01]  /*be10*/  FADD.FTZ R0, R53, R0 ;  /* 0x0000000035007221 */ /* 0x020fe20000010000 */
[----:B------:R-:W-:Y:S02]  /*be20*/  R2UR UR22, R38 ;  /* 0x00000000261672ca */ /* 0x000fe400000e0000 */
[----:B------:R-:W-:Y:S02]  /*be30*/  R2UR UR23, R39 ;  /* 0x00000000271772ca */ /* 0x000fe400000e0000 */
[----:B------:R-:W-:Y:S02]  /*be40*/  R2UR UR26, R28 ;  /* 0x000000001c1a72ca */ /* 0x000fe400000e0000 */
        /* <DEDUP_REMOVED lines=19> */
[----:B------:R-:W-:-:S06]  /*bf80*/  WARPGROUP.ARRIVE ;  /* 0x00000000000079c5 */ /* 0x000fcc0000000000 */
[----:B------:R-:W-:Y:S03]  /*bf90*/  HGMMA.64x256x16.F32 R24, R152, gdesc[UR4].tnspB, RZ, !UPT, gsb0 ;  /* 0x43e0000498187df0 */ /* 0x000fe6000c0008ff */
        /* <DEDUP_REMOVED lines=16> */
[----:B------:R-:W-:-:S04]  /*c0a0*/  IMAD.IADD R152, R181, 0x1, -R182 ;  /* 0x00000001b5987824 */ /* 0x000fc800078e0ab6 */
[----:B------:R-:W-:-:S04]  /*c0b0*/  IMAD R152, R180, 0x80, R152 ;  /* 0x00000080b4987824 */ /* 0x000fc800078e0298 */
[----:B------:R-:W-:-:S05]  /*c0c0*/  IMAD.HI R152, R152, 0x2aaaaaab, RZ ;  /* 0x2aaaaaab98987827 */ /* 0x000fca00078e02ff */
[----:B------:R-:W-:-:S04]  /*c0d0*/  SHF.R.U32.HI R153, RZ, 0x1f, R152 ;  /* 0x0000001fff997819 */ /* 0x000fc80000011698 */
[----:B------:R-:W-:-:S04]  /*c0e0*/  LEA.HI.SX32 R153, R152, R153, 0x1c ;  /* 0x0000009998997211 */ /* 0x000fc800078fe2ff */
[----:B------:R-:W-:Y:S02]  /*c0f0*/  VIMNMX R154, RZ, R153, !PT ;  /* 0x00000099ff9a7248 */ /* 0x000fe40007fe0100 */
[----:B------:R-:W-:-:S03]  /*c100*/  IADD3 R210, R210, -0x2, RZ ;  /* 0xfffffffed2d27810 */ /* 0x000fc60007ffe0ff */
[----:B------:R0:W-:Y:S01]  /*c110*/  STL [R1+0x38], R154 ;  /* 0x0000389a01007387 */ /* 0x0001e20000100800 */
[----:B------:R-:W-:Y:S01]  /*c120*/  ISETP.GE.AND P2, PT, R210, R154, PT ;  /* 0x0000009ad200720c */ /* 0x000fe20003f46270 */
[----:B------:R-:W-:-:S05]  /*c130*/  @!P1 VIADD R179, R179, 0x32460 ;  /* 0x00032460b3b39836 */ /* 0x000fca0000000000 */
[----:B------:R-:W-:Y:S01]  /*c140*/  @!P1 PRMT R179, RZ, 0x654, R179 ;  /* 0x00000654ffb39816 */ /* 0x000fe200000000b3 */
[----:B------:R-:W-:Y:S02]  /*c150*/  WARPGROUP.DEPBAR.LE gsb0, 0x0 ;  /* 0x00008000000079c5 */ /* 0x000fe40000010000 */
[----:B------:R-:W-:-:S06]  /*c160*/  WARPGROUP.ARRIVE ;  /* 0x00000000000079c5 */ /* 0x000fcc0000000000 */
[----:B------:R-:W-:Y:S03]  /*c170*/  HGMMA.64x256x16.F32 R24, R172, gdesc[UR24].tnspB, R24, gsb0 ;  /* 0x43e00018ac187df0 */ /* 0x000fe60008000818 */
[----:B------:R-:W-:Y:S02]  /*c180*/  WARPGROUP.DEPBAR.LE gsb0, 0x0 ;  /* 0x00008000000079c5 */ /* 0x000fe40000010000 */
[----:B------:R0:W-:Y:S01]  /*c190*/  @!P1 SYNCS.ARRIVE.TRANS64.RED.A1T0 RZ, [R179+URZ], RZ ;  /* 0x000000ffb3ff99a7 */ /* 0x0001e2000810043f */
[----:B------:R-:W-:Y:S05]  /*c1a0*/  @!P2 BRA `(.L_x_11667) ;  /* 0x000000340054a947 */ /* 0x000fea0003800000 */
[----:B------:R-:W-:Y:S02]  /*c1b0*/  IMAD.MOV.U32 R220, RZ, RZ, R177 ;  /* 0x000000ffffdc7224 */ /* 0x000fe400078e00b1 */
[----:B------:R-:W-:-:S07]  /*c1c0*/  IMAD.MOV.U32 R221, RZ, RZ, R176 ;  /* 0x000000ffffdd7224 */ /* 0x000fce00078e00b0 */
.L_x_11677:
[----:B------:R-:W-:Y:S01]  /*c1d0*/  VIADD R2, R2, 0x1 ;  /* 0x0000000102027836 */ /* 0x000fe20000000000 */
[----:B------:R-:W-:Y:S05]  /*c1e0*/  YIELD ;  /* 0x0000000000007946 */ /* 0x000fea0003800000 */
[----:B------:R-:W-:-:S04]  /*c1f0*/  ISETP.NE.AND P2, PT, R2, 0x2, PT ;  /* 0x000000020200780c */ /* 0x000fc80003f45270 */
[----:B------:R-:W-:Y:S02]  /*c200*/  SEL R152, RZ, 0x1, P2 ;  /* 0x00000001ff987807 */ /* 0x000fe40001000000 */
[----:B------:R-:W-:Y:S02]  /*c210*/  SEL R2, R2, RZ, P2 ;  /* 0x000000ff02027207 */ /* 0x000fe40001000000 */
[----:B------:R-:W-:Y:S01]  /*c220*/  LOP3.LUT R19, R19, R152, RZ, 0x3c, !PT ;  /* 0x0000009813137212 */ /* 0x000fe200078e3cff */
[----:B------:R-:W-:Y:S06]  /*c230*/  @!P0 BRA `(.L_x_11668) ;  /* 0x0000000000048947 */ /* 0x000fec0003800000 */
[----:B------:R-:W-:Y:S01]  /*c240*/  BPT.TRAP 0x1 ;  /* 0x000000040000795c */ /* 0x000fe20000300000 */
.L_x_11668:
[----:B------:R-:W-:Y:S01]  /*c250*/  IMAD R211, R2, 0x8, R17 ;  /* 0x0000000802d37824 */ /* 0x000fe200078e0211 */
[----:B------:R-:W-:-:S04]  /*c260*/  SHF.L.U32 R23, R19, 0x1f, RZ ;  /* 0x0000001f13177819 */ /* 0x000fc800000006ff */
[----:B------:R1:W2:Y:S01]  /*c270*/  SYNCS.PHASECHK.TRANS64.TRYWAIT P2, [R211+URZ+0x32430], R23 ;  /* 0x03243017d30075a7 */ /* 0x0002a2000804017f */
[----:B------:R-:W-:Y:S05]  /*c280*/  @!P0 BRA `(.L_x_11669) ;  /* 0x0000000000048947 */ /* 0x000fea0003800000 */
[----:B------:R-:W-:Y:S01]  /*c290*/  BPT.TRAP 0x1 ;  /* 0x000000040000795c */ /* 0x000fe20000300000 */
.L_x_11669:
[----:B------:R-:W3:Y:S01]  /*c2a0*/  LDL R152, [R1+0x2c] ;  /* 0x00002c0001987983 */ /* 0x000ee20000100800 */
[----:B------:R-:W-:Y:S01]  /*c2b0*/  MOV R157, 0x40000040 ;  /* 0x40000040009d7802 */ /* 0x000fe20000000f00 */
[----:B---3--:R-:W-:Y:S01]  /*c2c0*/  IMAD R156, R2, 0x300, R152 ;  /* 0x00000300029c7824 */ /* 0x008fe200078e0298 */
[----:B--2---:R-:W-:Y:S06]  /*c2d0*/  @P2 BRA `(.L_x_11670) ;  /* 0x0000000000082947 */ /* 0x004fec0003800000 */
[----:B------:R-:W2:Y:S02]  /*c2e0*/  SYNCS.PHASECHK.TRANS64.TRYWAIT P2, [R211+URZ+0x32430], R23 ;  /* 0x03243017d30075a7 */ /* 0x000ea4000804017f */
[----:B--2---:R-:W-:Y:S05]  /*c2f0*/  @!P2 BRA `(.L_x_11671) ;  /* 0x0000010000a4a947 */ /* 0x004fea0003800000 */
.L_x_11670:
[----:B------:R-:W3:Y:S01]  /*c300*/  LDL.64 R222, [R1+0x8] ;  /* 0x0000080001de7983 */ /* 0x000ee20000100a00 */
[----:B------:R-:W-:Y:S05]  /*c310*/  WARPSYNC.ALL ;  /* 0x0000000000007948 */ /* 0x000fea0003800000 */
[C---:B------:R-:W-:Y:S01]  /*c320*/  R2UR UR6, R156.reuse ;  /* 0x000000009c0672ca */ /* 0x040fe200000e0000 */
[C---:B0-----:R-:W-:Y:S01]  /*c330*/  VIADD R154, R156.reuse, 0x2 ;  /* 0x000000029c9a7836 */ /* 0x041fe20000000000 */
[----:B------:R-:W-:Y:S01]  /*c340*/  R2UR UR7, R157 ;  /* 0x000000009d0772ca */ /* 0x000fe200000e0000 */
[----:B------:R-:W-:Y:S01]  /*c350*/  VIADD R152, R156, 0x4 ;  /* 0x000000049c987836 */ /* 0x000fe20000000000 */
[----:B------:R-:W-:Y:S01]  /*c360*/  R2UR UR4, R218 ;  /* 0x00000000da0472ca */ /* 0x000fe200000e0000 */
[----:B------:R-:W-:Y:S01]  /*c370*/  VIADD R156, R156, 0x6 ;  /* 0x000000069c9c7836 */ /* 0x000fe20000000000 */
[----:B------:R-:W-:Y:S01]  /*c380*/  R2UR UR5, R219 ;  /* 0x00000000db0572ca */ /* 0x000fe200000e0000 */
[----:B------:R-:W-:Y:S01]  /*c390*/  IMAD.MOV.U32 R155, RZ, RZ, 0x40000040 ;  /* 0x40000040ff9b7424 */ /* 0x000fe200078e00ff */
[----:B------:R-:W-:Y:S01]  /*c3a0*/  MOV R153, 0x40000040 ;  /* 0x4000004000997802 */ /* 0x000fe20000000f00 */
[----:B------:R-:W-:Y:S01]  /*c3b0*/  IMAD.MOV.U32 R157, RZ, RZ, 0x40000040 ;  /* 0x40000040ff9d7424 */ /* 0x000fe200078e00ff */
[----:B------:R-:W-:-:S02]  /*c3c0*/  R2UR UR10, R154 ;  /* 0x000000009a0a72ca */ /* 0x000fc400000e0000 */
[----:B------:R-:W-:Y:S02]  /*c3d0*/  R2UR UR11, R155 ;  /* 0x000000009b0b72ca */ /* 0x000fe400000e0000 */
[----:B------:R-:W-:Y:S02]  /*c3e0*/  R2UR UR14, R152 ;  /* 0x00000000980e72ca */ /* 0x000fe400000e0000 */
[----:B------:R-:W-:Y:S02]  /*c3f0*/  R2UR UR15, R153 ;  /* 0x00000000990f72ca */ /* 0x000fe400000e0000 */
[----:B------:R-:W-:Y:S02]  /*c400*/  R2UR UR18, R156 ;  /* 0x000000009c1272ca */ /* 0x000fe400000e0000 */
[----:B------:R-:W-:Y:S02]  /*c410*/  R2UR UR19, R157 ;  /* 0x000000009d1372ca */ /* 0x000fe400000e0000 */
[----:B------:R-:W-:Y:S01]  /*c420*/  WARPGROUP.ARRIVE ;  /* 0x00000000000079c5 */ /* 0x000fe20000000000 */
[----:B------:R-:W-:-:S02]  /*c430*/  R2UR UR12, R230 ;  /* 0x00000000e60c72ca */ /* 0x000fc400000e0000 */
[----:B------:R-:W-:Y:S02]  /*c440*/  R2UR UR13, R231 ;  /* 0x00000000e70d72ca */ /* 0x000fe400000e0000 */
[----:B------:R-:W-:Y:S01]  /*c450*/  R2UR UR16, R228 ;  /* 0x00000000e41072ca */ /* 0x000fe200000e0000 */
[----:B------:R-:W-:Y:S01]  /*c460*/  HGMMA.64x96x16.F32 R152, gdesc[UR4], RZ, !UPT, gsb0 ;  /* 0x01600000049879f0 */ /* 0x000fe2000c0008ff */
[----:B------:R-:W-:Y:S02]  /*c470*/  R2UR UR17, R229 ;  /* 0x00000000e51172ca */ /* 0x000fe400000e0000 */
[----:B------:R-:W-:Y:S02]  /*c480*/  WARPGROUP.DEPBAR.LE gsb0, 0x0 ;  /* 0x00008000000079c5 */ /* 0x000fe40000010000 */
[----:B------:R-:W-:Y:S01]  /*c490*/  WARPGROUP.ARRIVE ;  /* 0x00000000000079c5 */ /* 0x000fe20000000000 */
[----:B---3--:R-:W-:Y:S02]  /*c4a0*/  R2UR UR8, R222 ;  /* 0x00000000de0872ca */ /* 0x008fe400000e0000 */
[----:B------:R-:W-:-:S13]  /*c4b0*/  R2UR UR9, R223 ;  /* 0x00000000df0972ca */ /* 0x000fda00000e0000 */
        /* <DEDUP_REMOVED lines=10> */
.L_x_11672:
[----:B------:R0:W3:Y:S01]  /*c560*/  SYNCS.PHASECHK.TRANS64.TRYWAIT P2, [R211+URZ+0x32450], R23 ;  /* 0x03245017d30075a7 */ /* 0x0000e2000804017f */
[----:B------:R-:W-:Y:S05]  /*c570*/  @!P0 BRA `(.L_x_11673) ;  /* 0x0000000000048947 */ /* 0x000fea0003800000 */
[----:B------:R-:W-:Y:S01]  /*c580*/  BPT.TRAP 0x1 ;  /* 0x000000040000795c */ /* 0x000fe20000300000 */
.L_x_11673:
[----:B------:R-:W-:Y:S04]  /*c590*/  BSSY B0, `(.L_x_11674) ;  /* 0x0000004000007945 */ /* 0x000fe80003800000 */
[----:B---3--:R-:W-:Y:S05]  /*c5a0*/  @P2 BRA `(.L_x_11675) ;  /* 0x0000000000082947 */ /* 0x008fea0003800000 */
[----:B------:R-:W3:Y:S02]  /*c5b0*/  SYNCS.PHASECHK.TRANS64.TRYWAIT P2, [R211+URZ+0x32450], R23 ;  /* 0x03245017d30075a7 */ /* 0x000ee4000804017f */
[----:B---3--:R-:W-:Y:S05]  /*c5c0*/  @!P2 BRA `(.L_x_11676) ;  /* 0x000001000004a947 */ /* 0x008fea0003800000 */
.L_x_11675:
[----:B------:R-:W-:Y:S05]  /*c5d0*/  BSYNC B0 ;  /* 0x0000000000007941 */ /* 0x000fea0003800000 */
.L_x_11674:
[----:B------:R-:W-:Y:S05]  /*c5e0*/  WARPSYNC.ALL ;  /* 0x0000000000007948 */ /* 0x000fea0003800000 */
[----:B------:R-:W4:Y:S01]  /*c5f0*/  LDL R222, [R1+0x30] ;  /* 0x0000300001de7983 */ /* 0x000f220000100800 */
[----:B------:R-:W-:Y:S01]  /*c600*/  IMAD.MOV.U32 R223, RZ, RZ, 0x40000040 ;  /* 0x40000040ffdf7424 */ /* 0x000fe200078e00ff */
[----:B------:R-:W-:Y:S01]  /*c610*/  R2UR UR4, R4 ;  /* 0x00000000040472ca */ /* 0x000fe200000e0000 */
[----:B------:R-:W-:Y:S01]  /*c620*/  WARPGROUP.ARRIVE ;  /* 0x00000000000079c5 */ /* 0x000fe20000000000 */
[----:B------:R-:W-:Y:S01]  /*c630*/  R2UR UR5, R5 ;  /* 0x00000000050572ca */ /* 0x000fe200000e0000 */
[----:B------:R-:W-:Y:S01]  /*c640*/  IMAD.MOV.U32 R225, RZ, RZ, 0x40000040 ;  /* 0x40000040ffe17424 */ /* 0x000fe200078e00ff */
[----:B------:R-:W-:Y:S01]  /*c650*/  R2UR UR7, R223 ;  /* 0x00000000df0772ca */ /* 0x000fe200000e0000 */
[----:B------:R-:W-:-:S02]  /*c660*/  IMAD.MOV.U32 R223, RZ, RZ, 0x40000040 ;  /* 0x40000040ffdf7424 */ /* 0x000fc400078e00ff */
[----:B----4-:R-:W-:-:S04]  /*c670*/  IMAD R222, R2, 0xc00, R222 ;  /* 0x00000c0002de7824 */ /* 0x010fc800078e02de */
[C---:B------:R-:W-:Y:S01]  /*c680*/  VIADD R224, R222.reuse, 0x2 ;  /* 0x00000002dee07836 */ /* 0x040fe20000000000 */
[----:B------:R-:W-:-:S13]  /*c690*/  R2UR UR6, R222 ;  /* 0x00000000de0672ca */ /* 0x000fda00000e0000 */
[----:B------:R-:W-:Y:S01]  /*c6a0*/  HGMMA.64x96x16.F32 R152, gdesc[UR4], R152, gsb0 ;  /* 0x01600000049879f0 */ /* 0x000fe20008000898 */
[----:B------:R-:W-:Y:S02]  /*c6b0*/  R2UR UR6, R224 ;  /* 0x00000000e00672ca */ /* 0x000fe400000e0000 */
[----:B------:R-:W-:Y:S01]  /*c6c0*/  R2UR UR7, R225 ;  /* 0x00000000e10772ca */ /* 0x000fe200000e0000 */
[----:B------:R-:W-:Y:S01]  /*c6d0*/  IMAD.MOV.U32 R225, RZ, RZ, 0x40000040 ;  /* 0x40000040ffe17424 */ /* 0x000fe200078e00ff */
[----:B------:R-:W-:Y:S02]  /*c6e0*/  R2UR UR4, R226 ;  /* 0x00000000e20472ca */ /* 0x000fe400000e0000 */
[----:B------:R-:W-:Y:S02]  /*c6f0*/  R2UR UR5, R227 ;  /* 0x00000000e30572ca */ /* 0x000fe400000e0000 */
[----:B------:R-:W-:Y:S01]  /*c700*/  IADD3 R224, R222, 0x4, RZ ;  /* 0x00000004dee07810 */ /* 0x000fe20007ffe0ff */
[----:B------:R-:W-:-:S02]  /*c710*/  WARPGROUP.DEPBAR.LE gsb0, 0x0 ;  /* 0x00008000000079c5 */ /* 0x000fc40000010000 */
[----:B------:R-:W-:-:S08]  /*c720*/  WARPGROUP.ARRIVE ;  /* 0x00000000000079c5 */ /* 0x000fd00000000000 */
[----:B------:R-:W-:Y:S01]  /*c730*/  HGMMA.64x96x16.F32 R152, gdesc[UR4], R152, gsb0 ;  /* 0x01600000049879f0 */ /* 0x000fe20008000898 */
[----:B------:R-:W-:Y:S01]  /*c740*/  R2UR UR6, R224 ;  /* 0x00000000e00672ca */ /* 0x000fe200000e0000 */
[----:B------:R-:W-:Y:S01]  /*c750*/  VIADD R224, R222, 0x6 ;  /* 0x00000006dee07836 */ /* 0x000fe20000000000 */
[----:B------:R-:W-:Y:S01]  /*c760*/  R2UR UR7, R225 ;  /* 0x00000000e10772ca */ /* 0x000fe200000e0000 */
[----:B------:R-:W-:Y:S01]  /*c770*/  IMAD.MOV.U32 R225, RZ, RZ, 0x40000040 ;  /* 0x40000040ffe17424 */ /* 0x000fe200078e00ff */
[----:B------:R-:W-:Y:S02]  /*c780*/  R2UR UR4, R216 ;  /* 0x00000000d80472ca */ /* 0x000fe400000e0000 */
[----:B------:R-:W-:Y:S01]  /*c790*/  R2UR UR5, R217 ;  /* 0x00000000d90572ca */ /* 0x000fe200000e0000 */
[----:B------:R-:W-:Y:S02]  /*c7a0*/  WARPGROUP.DEPBAR.LE gsb0, 0x0 ;  /* 0x00008000000079c5 */ /* 0x000fe40000010000 */
[----:B------:R-:W-:-:S10]  /*c7b0*/  WARPGROUP.ARRIVE ;  /* 0x00000000000079c5 */ /* 0x000fd40000000000 */
[----:B------:R-:W-:Y:S01]  /*c7c0*/  HGMMA.64x96x16.F32 R152, gdesc[UR4], R152, gsb0 ;  /* 0x01600000049879f0 */ /* 0x000fe20008000898 */
[----:B------:R-:W-:Y:S01]  /*c7d0*/  R2UR UR6, R224 ;  /* 0x00000000e00672ca */ /* 0x000fe200000e0000 */
[----:B------:R-:W-:Y:S01]  /*c7e0*/  VIADD R224, R222, 0x300 ;  /* 0x00000300dee07836 */ /* 0x000fe20000000000 */
[----:B------:R-:W-:Y:S02]  /*c7f0*/  R2UR UR7, R225 ;  /* 0x00000000e10772ca */ /* 0x000fe400000e0000 */
[----:B------:R-:W-:Y:S02]  /*c800*/  R2UR UR4, R214 ;  /* 0x00000000d60472ca */ /* 0x000fe400000e0000 */
[----:B------:R-:W-:Y:S02]  /*c810*/  R2UR UR5, R215 ;  /* 0x00000000d70572ca */ /* 0x000fe400000e0000 */
[----:B------:R-:W-:Y:S01]  /*c820*/  MOV R225, 0x40000040 ;  /* 0x4000004000e17802 */ /* 0x000fe20000000f00 */
        /* <DEDUP_REMOVED lines=113> */
[----:B0123--:R0:W1:Y:S01]  /*cf40*/  MUFU.TANH R23, R159 ;  /* 0x0000009f00177308 */ /* 0x00f0620000002400 */
[----:B------:R-:W-:Y:S01]  /*cf50*/  FMUL.FTZ R154, R154, UR41 ;  /* 0x000000299a9a7c20 */ /* 0x000fe20008410000 */
[----:B------:R-:W-:Y:S01]  /*cf60*/  FMUL.FTZ R236, R167, UR41 ;  /* 0x00000029a7ec7c20 */ /* 0x000fe20008410000 */
[----:B------:R-:W-:Y:S01]  /*cf70*/  FMUL.FTZ R237, R163, UR41 ;  /* 0x00000029a3ed7c20 */ /* 0x000fe20008410000 */
[----:B------:R-:W2:Y:S01]  /*cf80*/  LDL R167, [R1+0x34] ;  /* 0x0000340001a77983 */ /* 0x000ea20000100800 */
[----:B------:R-:W-:Y:S01]  /*cf90*/  FMUL.FTZ R163, R169, UR41 ;  /* 0x00000029a9a37c20 */ /* 0x000fe20008410000 */
[----:B------:R-:W-:Y:S01]  /*cfa0*/  FMUL.FTZ R152, R152, UR41 ;  /* 0x0000002998987c20 */ /* 0x000fe20008410000 */
[----:B------:R-:W-:Y:S01]  /*cfb0*/  FMUL.FTZ R153, R153, UR41 ;  /* 0x0000002999997c20 */ /* 0x000fe20008410000 */
[----:B------:R3:W4:Y:S01]  /*cfc0*/  MUFU.TANH R234, R155 ;  /* 0x0000009b00ea7308 */ /* 0x0007220000002400 */
[----:B0-----:R-:W-:Y:S01]  /*cfd0*/  FMUL.FTZ R159, R164, UR41 ;  /* 0x00000029a49f7c20 */ /* 0x001fe20008410000 */
[----:B------:R-:W-:-:S06]  /*cfe0*/  FMUL.FTZ R235, R166, UR41 ;  /* 0x00000029a6eb7c20 */ /* 0x000fcc0008410000 */
[----:B------:R0:W-:Y:S01]  /*cff0*/  MUFU.TANH R225, R162 ;  /* 0x000000a200e17308 */ /* 0x0001e20000002400 */
[----:B---3--:R-:W-:-:S07]  /*d000*/  FMUL.FTZ R155, R161, UR41 ;  /* 0x00000029a19b7c20 */ /* 0x008fce0008410000 */
[----:B------:R3:W5:Y:S01]  /*d010*/  MUFU.TANH R233, R158 ;  /* 0x0000009e00e97308 */ /* 0x0007620000002400 */
[----:B0-----:R-:W-:Y:S01]  /*d020*/  FMUL.FTZ R162, R172, UR41 ;  /* 0x00000029aca27c20 */ /* 0x001fe20008410000 */
[----:B-1----:R-:W-:Y:S02]  /*d030*/  MOV R172, R23 ;  /* 0x0000001700ac7202 */ /* 0x002fe40000000f00 */
[----:B------:R-:W2:Y:S04]  /*d040*/  LDL R23, [R1+0x14] ;  /* 0x0000140001177983 */ /* 0x000ea80000100800 */
[----:B------:R0:W1:Y:S01]  /*d050*/  MUFU.TANH R222, R154 ;  /* 0x0000009a00de7308 */ /* 0x0000620000002400 */
[----:B------:R-:W-:Y:S01]  /*d060*/  FMUL.FTZ R161, R173, UR41 ;  /* 0x00000029ada17c20 */ /* 0x000fe20008410000 */
[----:B---3--:R-:W-:-:S06]  /*d070*/  FMUL.FTZ R158, R165, UR41 ;  /* 0x00000029a59e7c20 */ /* 0x008fcc0008410000 */
[----:B------:R-:W3:Y:S01]  /*d080*/  MUFU.TANH R152, R152 ;  /* 0x0000009800987308 */ /* 0x000ee20000002400 */
[----:B0-----:R-:W-:Y:S01]  /*d090*/  FMUL.FTZ R154, R156, UR41 ;  /* 0x000000299c9a7c20 */ /* 0x001fe20008410000 */
[----:B------:R-:W-:Y:S01]  /*d0a0*/  FMUL.FTZ R156, R157, UR41 ;  /* 0x000000299d9c7c20 */ /* 0x000fe20008410000 */
[----:B------:R-:W-:Y:S01]  /*d0b0*/  FMUL.FTZ R157, R160, UR41 ;  /* 0x00000029a09d7c20 */ /* 0x000fe20008410000 */
[----:B------:R-:W-:Y:S01]  /*d0c0*/  FMUL.FTZ R160, R168, UR41 ;  /* 0x00000029a8a07c20 */ /* 0x000fe20008410000 */
[----:B----4-:R-:W-:Y:S02]  /*d0d0*/  IMAD.MOV.U32 R168, RZ, RZ, R234 ;  /* 0x000000ffffa87224 */ /* 0x010fe400078e00ea */
[----:B------:R-:W-:Y:S01]  /*d0e0*/  FMUL.FTZ R234, R170, UR41 ;  /* 0x00000029aaea7c20 */ /* 0x000fe20008410000 */
[----:B-----5:R-:W-:Y:S01]  /*d0f0*/  IMAD.MOV.U32 R169, RZ, RZ, R233 ;  /* 0x000000ffffa97224 */ /* 0x020fe200078e00e9 */
[----:B------:R-:W4:Y:S01]  /*d100*/  LDL R170, [R1+0x20] ;  /* 0x0000200001aa7983 */ /* 0x000f220000100800 */
[----:B------:R-:W-:Y:S01]  /*d110*/  FMUL.FTZ R233, R171, UR41 ;  /* 0x00000029abe97c20 */ /* 0x000fe20008410000 */
[----:B------:R-:W-:Y:S01]  /*d120*/  IMAD.MOV.U32 R173, RZ, RZ, R225 ;  /* 0x000000ffffad7224 */ /* 0x000fe200078e00e1 */
[----:B------:R-:W0:Y:S01]  /*d130*/  MUFU.TANH R153, R153 ;  /* 0x0000009900997308 */ /* 0x000e220000002400 */
[----:B------:R-:W5:Y:S04]  /*d140*/  LDL R171, [R1+0x48] ;  /* 0x0000480001ab7983 */ /* 0x000f680000100800 */
[----:B------:R-:W3:Y:S03]  /*d150*/  LDL R225, [R1+0x4c] ;  /* 0x00004c0001e17983 */ /* 0x000ee60000100800 */
[----:B------:R-:W0:Y:S08]  /*d160*/  MUFU.TANH R154, R154 ;  /* 0x0000009a009a7308 */ /* 0x000e300000002400 */
[----:B------:R-:W0:Y:S01]  /*d170*/  MUFU.TANH R156, R156 ;  /* 0x0000009c009c7308 */ /* 0x000e220000002400 */
[----:B------:R-:W-:Y:S01]  /*d180*/  FMUL.FTZ R166, R176, UR41 ;  /* 0x00000029b0a67c20 */ /* 0x000fe20008410000 */
[----:B------:R-:W-:-:S06]  /*d190*/  FMUL.FTZ R165, R177, UR41 ;  /* 0x00000029b1a57c20 */ /* 0x000fcc0008410000 */
[----:B------:R-:W0:Y:S01]  /*d1a0*/  MUFU.TANH R157, R157 ;  /* 0x0000009d009d7308 */ /* 0x000e220000002400 */
[----:B------:R-:W-:-:S07]  /*d1b0*/  FMUL.FTZ R180, R180, UR41 ;  /* 0x00000029b4b47c20 */ /* 0x000fce0008410000 */
[----:B------:R-:W0:Y:S08]  /*d1c0*/  MUFU.TANH R155, R155 ;  /* 0x0000009b009b7308 */ /* 0x000e300000002400 */
[----:B------:R-:W0:Y:S08]  /*d1d0*/  MUFU.TANH R159, R159 ;  /* 0x0000009f009f7308 */ /* 0x000e300000002400 */
[----:B------:R-:W0:Y:S01]  /*d1e0*/  MUFU.TANH R158, R158 ;  /* 0x0000009e009e7308 */ /* 0x000e220000002400 */
[----:B------:R-:W-:Y:S01]  /*d1f0*/  FMUL.FTZ R224, R174, UR41 ;  /* 0x00000029aee07c20 */ /* 0x000fe20008410000 */
[----:B------:R-:W-:Y:S01]  /*d200*/  FMUL.FTZ R223, R175, UR41 ;  /* 0x00000029afdf7c20 */ /* 0x000fe20008410000 */
[----:B------:R-:W-:Y:S01]  /*d210*/  FMUL.FTZ R175, R188, UR41 ;  /* 0x00000029bcaf7c20 */ /* 0x000fe20008410000 */
[----:B------:R-:W-:-:S04]  /*d220*/  FMUL.FTZ R174, R189, UR41 ;  /* 0x00000029bdae7c20 */ /* 0x000fc80008410000 */
[----:B------:R-:W0:Y:S08]  /*d230*/  MUFU.TANH R160, R160 ;  /* 0x000000a000a07308 */ /* 0x000e300000002400 */
[----:B------:R-:W0:Y:S08]  /*d240*/  MUFU.TANH R163, R163 ;  /* 0x000000a300a37308 */ /* 0x000e300000002400 */
[----:B------:R-:W0:Y:S08]  /*d250*/  MUFU.TANH R162, R162 ;  /* 0x000000a200a27308 */ /* 0x000e300000002400 */
[----:B------:R-:W0:Y:S08]  /*d260*/  MUFU.TANH R161, R161 ;  /* 0x000000a100a17308 */ /* 0x000e300000002400 */
[----:B------:R-:W0:Y:S08]  /*d270*/  MUFU.TANH R166, R166 ;  /* 0x000000a600a67308 */ /* 0x000e300000002400 */
[----:B------:R-:W0:Y:S08]  /*d280*/  MUFU.TANH R165, R165 ;  /* 0x000000a500a57308 */ /* 0x000e300000002400 */
[----:B------:R-:W-:Y:S08]  /*d290*/  MUFU.TANH R175, R175 ;  /* 0x000000af00af7308 */ /* 0x000ff00000002400 */
[----:B------:R-:W-:Y:S01]  /*d2a0*/  MUFU.TANH R174, R174 ;  /* 0x000000ae00ae7308 */ /* 0x000fe20000002400 */
[----:B-1----:R-:W-:-:S02]  /*d2b0*/  IMAD.MOV.U32 R176, RZ, RZ, R222 ;  /* 0x000000ffffb07224 */ /* 0x002fc400078e00de */
[----:B------:R-:W-:-:S05]  /*d2c0*/  FMUL.FTZ R188, R182, UR41 ;  /* 0x00000029b6bc7c20 */ /* 0x000fca0008410000 */
[----:B------:R-:W-:Y:S01]  /*d2d0*/  MUFU.TANH R234, R234 ;  /* 0x000000ea00ea7308 */ /* 0x000fe20000002400 */
[----:B------:R-:W-:Y:S01]  /*d2e0*/  FMUL.FTZ R189, R183, UR41 ;  /* 0x00000029b7bd7c20 */ /* 0x000fe20008410000 */
[----:B------:R-:W-:Y:S01]  /*d2f0*/  FMUL.FTZ R222, R197, UR41 ;  /* 0x00000029c5de7c20 */ /* 0x000fe20008410000 */
[----:B------:R-:W-:Y:S01]  /*d300*/  FMUL.FTZ R197, R187, UR41 ;  /* 0x00000029bbc57c20 */ /* 0x000fe20008410000 */
[----:B------:R-:W-:-:S04]  /*d310*/  FMUL.FTZ R177, R196, UR41 ;  /* 0x00000029c4b17c20 */ /* 0x000fc80008410000 */
[----:B------:R-:W-:Y:S08]  /*d320*/  MUFU.TANH R235, R235 ;  /* 0x000000eb00eb7308 */ /* 0x000ff00000002400 */
[----:B------:R-:W-:Y:S08]  /*d330*/  MUFU.TANH R236, R236 ;  /* 0x000000ec00ec7308 */ /* 0x000ff00000002400 */
[----:B------:R-:W-:Y:S01]  /*d340*/  MUFU.TANH R237, R237 ;  /* 0x000000ed00ed7308 */ /* 0x000fe20000002400 */
[----:B--2---:R-:W-:-:S07]  /*d350*/  IMAD.SHL.U32 R164, R23, 0x80, RZ ;  /* 0x0000008017a47824 */ /* 0x004fce00078e00ff */
[----:B------:R-:W-:Y:S01]  /*d360*/  MUFU.TANH R233, R233 ;  /* 0x000000e900e97308 */ /* 0x000fe20000002400 */
[----:B------:R-:W-:-:S05]  /*d370*/  IMAD R164, R210, -0x60, R164 ;  /* 0xffffffa0d2a47824 */ /* 0x000fca00078e02a4 */
[----:B------:R-:W-:-:S05]  /*d380*/  IADD3 R167, R164, 0x1, R167 ;  /* 0x00000001a4a77810 */ /* 0x000fca0007ffe0a7 */
[----:B----4-:R-:W-:-:S04]  /*d390*/  IMAD.IADD R167, R167, 0x1, -R170 ;  /* 0x00000001a7a77824 */ /* 0x010fc800078e0aaa */
[----:B-----5:R-:W-:Y:S02]  /*d3a0*/  IMAD R167, R171, -0x2, R167 ;  /* 0xfffffffeaba77824 */ /* 0x020fe400078e02a7 */
[----:B------:R-:W-:Y:S02]  /*d3b0*/  FMUL.FTZ R170, R181, UR41 ;  /* 0x00000029b5aa7c20 */ /* 0x000fe40008410000 */
[----:B---3--:R-:W-:Y:S02]  /*d3c0*/  IMAD.IADD R225, R225, 0x1, R167 ;  /* 0x00000001e1e17824 */ /* 0x008fe400078e02a7 */
[----:B------:R-:W-:Y:S01]  /*d3d0*/  FMUL.FTZ R23, R178, UR41 ;  /* 0x00000029b2177c20 */ /* 0x000fe20008410000 */
[----:B------:R-:W-:Y:S01]  /*d3e0*/  MOV R178, R169 ;  /* 0x000000a900b27202 */ /* 0x000fe20000000f00 */
[----:B------:R-:W-:Y:S01]  /*d3f0*/  FMUL.FTZ R171, R184, UR41 ;  /* 0x00000029b8ab7c20 */ /* 0x000fe20008410000 */
[----:B------:R-:W-:Y:S01]  /*d400*/  FMUL.FTZ R169, R185, UR41 ;  /* 0x00000029b9a97c20 */ /* 0x000fe20008410000 */
[----:B------:R-:W-:-:S02]  /*d410*/  ISETP.GT.AND P2, PT, R225, RZ, PT ;  /* 0x000000ffe100720c */ /* 0x000fc40003f44270 */
[C---:B------:R-:W-:Y:S02]  /*d420*/  ISETP.GT.AND P3, PT, R225.reuse, 0x1, PT ;  /* 0x00000001e100780c */ /* 0x040fe40003f64270 */
[C---:B------:R-:W-:Y:S02]  /*d430*/  ISETP.GT.AND P4, PT, R225.reuse, 0x8, PT ;  /* 0x00000008e100780c */ /* 0x040fe40003f84270 */
[----:B------:R-:W-:Y:S01]  /*d440*/  ISETP.GT.AND P5, PT, R225, 0x9, PT ;  /* 0x00000009e100780c */ /* 0x000fe20003fa4270 */
[----:B------:R-:W1:Y:S01]  /*d450*/  MUFU.TANH R164, R180 ;  /* 0x000000b400a47308 */ /* 0x000e620000002400 */
[----:B------:R-:W-:Y:S02]  /*d460*/  FSEL R152, R152, -INF , P2 ;  /* 0xff80000098987808 */ /* 0x000fe40001000000 */
[----:B0-----:R-:W-:Y:S02]  /*d470*/  FSEL R153, R153, -INF , P3 ;  /* 0xff80000099997808 */ /* 0x001fe40001800000 */
[----:B------:R-:W-:-:S03]  /*d480*/  FSEL R154, R154, -INF , P4 ;  /* 0xff8000009a9a7808 */ /* 0x000fc60002000000 */
[----:B------:R-:W0:Y:S01]  /*d490*/  MUFU.TANH R170, R170 ;  /* 0x000000aa00aa7308 */ /* 0x000e220000002400 */
[----:B------:R-:W-:Y:S02]  /*d4a0*/  FSEL R156, R156, -INF , P5 ;  /* 0xff8000009c9c7808 */ /* 0x000fe40002800000 */
[C---:B------:R-:W-:Y:S02]  /*d4b0*/  ISETP.GT.AND P2, PT, R225.reuse, 0x10, PT ;  /* 0x00000010e100780c */ /* 0x040fe40003f44270 */
[C---:B------:R-:W-:Y:S02]  /*d4c0*/  ISETP.GT.AND P3, PT, R225.reuse, 0x11, PT ;  /* 0x00000011e100780c */ /* 0x040fe40003f64270 */
[C---:B------:R-:W-:Y:S02]  /*d4d0*/  ISETP.GT.AND P4, PT, R225.reuse, 0x18, PT ;  /* 0x00000018e100780c */ /* 0x040fe40003f84270 */
[----:B------:R-:W-:Y:S01]  /*d4e0*/  ISETP.GT.AND P5, PT, R225, 0x19, PT ;  /* 0x00000019e100780c */ /* 0x000fe20003fa4270 */
[----:B------:R-:W2:Y:S01]  /*d4f0*/  MUFU.TANH R171, R171 ;  /* 0x000000ab00ab7308 */ /* 0x000ea20000002400 */
[----:B------:R-:W-:Y:S01]  /*d500*/  FMUL.FTZ R184, R192, UR41 ;  /* 0x00000029c0b87c20 */ /* 0x000fe20008410000 */
[----:B------:R-:W-:-:S02]  /*d510*/  FSEL R157, R157, -INF , P2 ;  /* 0xff8000009d9d7808 */ /* 0x000fc40001000000 */
[----:B------:R-:W-:Y:S02]  /*d520*/  FSEL R155, R155, -INF , P3 ;  /* 0xff8000009b9b7808 */ /* 0x000fe40001800000 */
[----:B------:R-:W-:Y:S02]  /*d530*/  FSEL R159, R159, -INF , P4 ;  /* 0xff8000009f9f7808 */ /* 0x000fe40002000000 */
[----:B------:R-:W3:Y:S01]  /*d540*/  MUFU.TANH R169, R169 ;  /* 0x000000a900a97308 */ /* 0x000ee20000002400 */
[----:B------:R-:W-:Y:S01]  /*d550*/  FSEL R158, R158, -INF , P5 ;  /* 0xff8000009e9e7808 */ /* 0x000fe20002800000 */
[----:B------:R-:W-:Y:S01]  /*d560*/  FMUL.FTZ R167, R193, UR41 ;  /* 0x00000029c1a77c20 */ /* 0x000fe20008410000 */
[C---:B------:R-:W-:Y:S02]  /*d570*/  ISETP.GT.AND P2, PT, R225.reuse, 0x20, PT ;  /* 0x00000020e100780c */ /* 0x040fe40003f44270 */
[C---:B------:R-:W-:Y:S02]  /*d580*/  ISETP.GT.AND P3, PT, R225.reuse, 0x21, PT ;  /* 0x00000021e100780c */ /* 0x040fe40003f64270 */
[----:B------:R-:W-:-:S02]  /*d590*/  ISETP.GT.AND P4, PT, R225, 0x28, PT ;  /* 0x00000028e100780c */ /* 0x000fc40003f84270 */
[----:B------:R-:W-:Y:S01]  /*d5a0*/  ISETP.GT.AND P5, PT, R225, 0x29, PT ;  /* 0x00000029e100780c */ /* 0x000fe20003fa4270 */
[----:B------:R-:W4:Y:S01]  /*d5b0*/  MUFU.TANH R184, R184 ;  /* 0x000000b800b87308 */ /* 0x000f220000002400 */
[----:B------:R-:W-:Y:S02]  /*d5c0*/  FSEL R160, R160, -INF , P2 ;  /* 0xff800000a0a07808 */ /* 0x000fe40001000000 */
[----:B------:R-:W-:Y:S02]  /*d5d0*/  FSEL R163, R163, -INF , P3 ;  /* 0xff800000a3a37808 */ /* 0x000fe40001800000 */
[----:B------:R-:W-:Y:S02]  /*d5e0*/  FSEL R162, R162, -INF , P4 ;  /* 0xff800000a2a27808 */ /* 0x000fe40002000000 */
[----:B------:R-:W-:Y:S02]  /*d5f0*/  FSEL R161, R161, -INF , P5 ;  /* 0xff800000a1a17808 */ /* 0x000fe40002800000 */
[----:B------:R-:W-:-:S02]  /*d600*/  ISETP.GT.AND P2, PT, R225, 0x30, PT ;  /* 0x00000030e100780c */ /* 0x000fc40003f44270 */
[C---:B------:R-:W-:Y:S02]  /*d610*/  ISETP.GT.AND P3, PT, R225.reuse, 0x31, PT ;  /* 0x00000031e100780c */ /* 0x040fe40003f64270 */
[C---:B------:R-:W-:Y:S02]  /*d620*/  ISETP.GT.AND P4, PT, R225.reuse, 0x38, PT ;  /* 0x00000038e100780c */ /* 0x040fe40003f84270 */
[----:B------:R-:W-:Y:S01]  /*d630*/  ISETP.GT.AND P5, PT, R225, 0x39, PT ;  /* 0x00000039e100780c */ /* 0x000fe20003fa4270 */
[----:B------:R-:W5:Y:S01]  /*d640*/  MUFU.TANH R167, R167 ;  /* 0x000000a700a77308 */ /* 0x000f620000002400 */
[----:B------:R-:W-:Y:S02]  /*d650*/  FSEL R166, R166, -INF , P2 ;  /* 0xff800000a6a67808 */ /* 0x000fe40001000000 */
[----:B------:R-:W-:Y:S02]  /*d660*/  FSEL R165, R165, -INF , P3 ;  /* 0xff800000a5a57808 */ /* 0x000fe40001800000 */
[----:B-1----:R-:W-:-:S02]  /*d670*/  FSEL R164, R164, -INF , P4 ;  /* 0xff800000a4a47808 */ /* 0x002fc40002000000 */
[----:B0-----:R-:W-:Y:S02]  /*d680*/  FSEL R170, R170, -INF , P5 ;  /* 0xff800000aaaa7808 */ /* 0x001fe40002800000 */
[C---:B------:R-:W-:Y:S02]  /*d690*/  ISETP.GT.AND P2, PT, R225.reuse, 0x40, PT ;  /* 0x00000040e100780c */ /* 0x040fe40003f44270 */
[C---:B------:R-:W-:Y:S02]  /*d6a0*/  ISETP.GT.AND P3, PT, R225.reuse, 0x41, PT ;  /* 0x00000041e100780c */ /* 0x040fe40003f64270 */
[C---:B------:R-:W-:Y:S02]  /*d6b0*/  ISETP.GT.AND P4, PT, R225.reuse, 0x48, PT ;  /* 0x00000048e100780c */ /* 0x040fe40003f84270 */
[----:B------:R-:W-:Y:S02]  /*d6c0*/  ISETP.GT.AND P5, PT, R225, 0x49, PT ;  /* 0x00000049e100780c */ /* 0x000fe40003fa4270 */
[----:B--2---:R-:W-:-:S02]  /*d6d0*/  FSEL R171, R171, -INF , P2 ;  /* 0xff800000abab7808 */ /* 0x004fc40001000000 */
[----:B---3--:R-:W-:Y:S02]  /*d6e0*/  FSEL R169, R169, -INF , P3 ;  /* 0xff800000a9a97808 */ /* 0x008fe40001800000 */
[----:B------:R-:W-:Y:S02]  /*d6f0*/  FSEL R175, R175, -INF , P4 ;  /* 0xff800000afaf7808 */ /* 0x000fe40002000000 */
[----:B------:R-:W-:Y:S02]  /*d700*/  FSEL R174, R174, -INF , P5 ;  /* 0xff800000aeae7808 */ /* 0x000fe40002800000 */
[C---:B------:R-:W-:Y:S02]  /*d710*/  ISETP.GT.AND P2, PT, R225.reuse, 0x50, PT ;  /* 0x00000050e100780c */ /* 0x040fe40003f44270 */
[C---:B------:R-:W-:Y:S02]  /*d720*/  ISETP.GT.AND P3, PT, R225.reuse, 0x51, PT ;  /* 0x00000051e100780c */ /* 0x040fe40003f64270 */
[----:B------:R-:W-:-:S02]  /*d730*/  ISETP.GT.AND P4, PT, R225, 0x58, PT ;  /* 0x00000058e100780c */ /* 0x000fc40003f84270 */
[C---:B------:R-:W-:Y:S01]  /*d740*/  ISETP.GT.AND P5, PT, R225.reuse, 0x59, PT ;  /* 0x00000059e100780c */ /* 0x040fe20003fa4270 */
[----:B------:R-:W-:Y:S01]  /*d750*/  VIADD R225, R225, 0x8 ;  /* 0x00000008e1e17836 */ /* 0x000fe20000000000 */
[----:B----4-:R-:W-:Y:S01]  /*d760*/  FSEL R184, R184, -INF , P2 ;  /* 0xff800000b8b87808 */ /* 0x010fe20001000000 */
[----:B------:R-:W0:Y:S03]  /*d770*/  MUFU.TANH R23, R23 ;  /* 0x0000001700177308 */ /* 0x000e260000002400 */
[----:B------:R-:W-:Y:S02]  /*d780*/  ISETP.GT.AND P2, PT, R225, RZ, PT ;  /* 0x000000ffe100720c */ /* 0x000fe40003f44270 */
[----:B-----5:R-:W-:Y:S02]  /*d790*/  FSEL R182, R167, -INF , P3 ;  /* 0xff800000a7b67808 */ /* 0x020fe40001800000 */
[----:B------:R-:W-:-:S02]  /*d7a0*/  FSEL R167, R176, -INF , P2 ;  /* 0xff800000b0a77808 */ /* 0x000fc40001000000 */
[----:B------:R-:W-:-:S04]  /*d7b0*/  ISETP.GT.AND P2, PT, R225, 0x10, PT ;  /* 0x00000010e100780c */ /* 0x000fc80003f44270 */
[----:B------:R-:W-:Y:S02]  /*d7c0*/  FSEL R173, R173, -INF , P2 ;  /* 0xff800000adad7808 */ /* 0x000fe40001000000 */
[----:B------:R-:W-:-:S04]  /*d7d0*/  ISETP.GT.AND P2, PT, R225, 0x20, PT ;  /* 0x00000020e100780c */ /* 0x000fc80003f44270 */
[----:B------:R-:W-:Y:S02]  /*d7e0*/  FSEL R183, R234, -INF , P2 ;  /* 0xff800000eab77808 */ /* 0x000fe40001000000 */
[----:B------:R-:W-:-:S04]  /*d7f0*/  ISETP.GT.AND P2, PT, R225, 0x30, PT ;  /* 0x00000030e100780c */ /* 0x000fc80003f44270 */
[----:B0-----:R-:W-:Y:S02]  /*d800*/  FSEL R187, R23, -INF , P2 ;  /* 0xff80000017bb7808 */ /* 0x001fe40001000000 */
        /* <DEDUP_REMOVED lines=16> */
[----:B------:R-:W0:Y:S03]  /*d910*/  MUFU.TANH R177, R177 ;  /* 0x000000b100b17308 */ /* 0x000e260000002400 */
[----:B------:R-:W-:-:S04]  /*d920*/  FMNMX.FTZ R23, R171, R23, !PT ;  /* 0x00000017ab177209 */ /* 0x000fc80007810000 */
[----:B------:R-:W-:Y:S01]  /*d930*/  FMNMX.FTZ R23, R169, R23, !PT ;  /* 0x00000017a9177209 */ /* 0x000fe20007810000 */
[----:B------:R-:W1:Y:S01]  /*d940*/  MUFU.TANH R222, R222 ;  /* 0x000000de00de7308 */ /* 0x000e620000002400 */
[----:B------:R-:W-:Y:S02]  /*d950*/  FMUL.FTZ R176, R186, UR41 ;  /* 0x00000029bab07c20 */ /* 0x000fe40008410000 */
[----:B------:R-:W-:-:S04]  /*d960*/  FMNMX.FTZ R23, R175, R23, !PT ;  /* 0x00000017af177209 */ /* 0x000fc80007810000 */
[----:B------:R-:W-:Y:S01]  /*d970*/  FMNMX.FTZ R23, R174, R23, !PT ;  /* 0x00000017ae177209 */ /* 0x000fe20007810000 */
[----:B------:R-:W2:Y:S03]  /*d980*/  MUFU.TANH R176, R176 ;  /* 0x000000b000b07308 */ /* 0x000ea60000002400 */
[----:B------:R-:W-:Y:S02]  /*d990*/  FMNMX.FTZ R23, R184, R23, !PT ;  /* 0x00000017b8177209 */ /* 0x000fe40007810000 */
[----:B0-----:R-:W-:Y:S02]  /*d9a0*/  FSEL R177, R177, -INF , P4 ;  /* 0xff800000b1b17808 */ /* 0x001fe40002000000 */
[----:B------:R-:W-:Y:S02]  /*d9b0*/  FMNMX.FTZ R23, R182, R23, !PT ;  /* 0x00000017b6177209 */ /* 0x000fe40007810000 */
[----:B-1----:R-:W-:-:S02]  /*d9c0*/  FSEL R222, R222, -INF , P5 ;  /* 0xff800000dede7808 */ /* 0x002fc40002800000 */
[----:B------:R-:W-:Y:S02]  /*d9d0*/  FMNMX.FTZ R23, R177, R23, !PT ;  /* 0x00000017b1177209 */ /* 0x000fe40007810000 */
[----:B------:R-:W-:Y:S02]  /*d9e0*/  ISETP.GT.AND P2, PT, R225, 0x40, PT ;  /* 0x00000040e100780c */ /* 0x000fe40003f44270 */
[----:B------:R-:W-:Y:S01]  /*d9f0*/  FMNMX.FTZ R23, R222, R23, !PT ;  /* 0x00000017de177209 */ /* 0x000fe20007810000 */
[----:B------:R-:W-:Y:S01]  /*da00*/  FMUL.FTZ R193, R190, UR41 ;  /* 0x00000029bec17c20 */ /* 0x000fe20008410000 */
[----:B--2---:R-:W-:-:S03]  /*da10*/  FSEL R190, R176, -INF , P2 ;  /* 0xff800000b0be7808 */ /* 0x004fc60001000000 */
[----:B------:R-:W0:Y:S02]  /*da20*/  SHFL.BFLY PT, R176, R23, 0x2, 0x1f ;  /* 0x0c401f0017b07f89 */ /* 0x000e2400000e0000 */
[----:B0-----:R-:W-:-:S05]  /*da30*/  FMNMX.FTZ R176, R23, R176, !PT ;  /* 0x000000b017b07209 */ /* 0x001fca0007810000 */
[----:B------:R-:W0:Y:S01]  /*da40*/  SHFL.BFLY PT, R23, R176, 0x1, 0x1f ;  /* 0x0c201f00b0177f89 */ /* 0x000e2200000e0000 */
[----:B------:R-:W1:Y:S01]  /*da50*/  MUFU.TANH R224, R224 ;  /* 0x000000e000e07308 */ /* 0x000e620000002400 */
[C---:B------:R-:W-:Y:S02]  /*da60*/  ISETP.GT.AND P4, PT, R225.reuse, 0x8, PT ;  /* 0x00000008e100780c */ /* 0x040fe40003f84270 */
[----:B------:R-:W-:-:S05]  /*da70*/  ISETP.GT.AND P5, PT, R225, 0x9, PT ;  /* 0x00000009e100780c */ /* 0x000fca0003fa4270 */
[----:B------:R-:W2:Y:S01]  /*da80*/  MUFU.TANH R223, R223 ;  /* 0x000000df00df7308 */ /* 0x000ea20000002400 */
[----:B------:R-:W-:Y:S02]  /*da90*/  FSEL R178, R178, -INF , P4 ;  /* 0xff800000b2b27808 */ /* 0x000fe40002000000 */
[----:B0-----:R-:W-:Y:S02]  /*daa0*/  FMNMX.FTZ R176, R176, R23, !PT ;  /* 0x00000017b0b07209 */ /* 0x001fe40007810000 */
[----:B------:R-:W0:Y:S01]  /*dab0*/  LDC R23, c[0x0][0xa80] ;  /* 0x0002a000ff177b82 */ /* 0x000e220000000800 */
[----:B------:R-:W-:Y:S01]  /*dac0*/  ISETP.GT.AND P4, PT, R225, 0x18, PT ;  /* 0x00000018e100780c */ /* 0x000fe20003f84270 */
[----:B------:R-:W-:Y:S01]  /*dad0*/  FMUL.FTZ R196, R179, UR41 ;  /* 0x00000029b3c47c20 */ /* 0x000fe20008410000 */
[----:B------:R-:W-:Y:S02]  /*dae0*/  FSEL R172, R172, -INF , P5 ;  /* 0xff800000acac7808 */ /* 0x000fe40002800000 */
[----:B------:R-:W-:-:S02]  /*daf0*/  ISETP.GT.AND P5, PT, R225, 0x19, PT ;  /* 0x00000019e100780c */ /* 0x000fc40003fa4270 */
[----:B------:R-:W-:Y:S02]  /*db00*/  FSEL R179, R235, -INF , P4 ;  /* 0xff800000ebb37808 */ /* 0x000fe40002000000 */
[C---:B------:R-:W-:Y:S02]  /*db10*/  ISETP.GT.AND P4, PT, R225.reuse, 0x28, PT ;  /* 0x00000028e100780c */ /* 0x040fe40003f84270 */
[----:B------:R-:W-:Y:S02]  /*db20*/  FSEL R180, R236, -INF , P5 ;  /* 0xff800000ecb47808 */ /* 0x000fe40002800000 */
[----:B------:R-:W-:Y:S02]  /*db30*/  ISETP.GT.AND P5, PT, R225, 0x29, PT ;  /* 0x00000029e100780c */ /* 0x000fe40003fa4270 */
[----:B-1----:R-:W-:Y:S02]  /*db40*/  FSEL R185, R224, -INF , P4 ;  /* 0xff800000e0b97808 */ /* 0x002fe40002000000 */
[----:B------:R-:W-:-:S02]  /*db50*/  FSETP.NEU.FTZ.AND P6, PT, R176, -INF , PT ;  /* 0xff800000b000780b */ /* 0x000fc40003fdd000 */
[----:B--2---:R-:W-:Y:S02]  /*db60*/  FSEL R186, R223, -INF , P5 ;  /* 0xff800000dfba7808 */ /* 0x004fe40002800000 */
[C---:B------:R-:W-:Y:S01]  /*db70*/  FSEL R223, R176.reuse, RZ, P6 ;  /* 0x000000ffb0df7208 */ /* 0x040fe20003000000 */
[----:B0-----:R-:W-:-:S04]  /*db80*/  FMUL.FTZ R224, R176, R23 ;  /* 0x00000017b0e07220 */ /* 0x001fc80000410000 */
[----:B------:R-:W-:Y:S01]  /*db90*/  FADD.FTZ R223, -R223, R221 ;  /* 0x000000dddfdf7221 */ /* 0x000fe20000010100 */
[----:B------:R-:W-:-:S05]  /*dba0*/  FSEL R224, R224, RZ, P6 ;  /* 0x000000ffe0e07208 */ /* 0x000fca0003000000 */
[-CC-:B------:R-:W-:Y:S01]  /*dbb0*/  FFMA.FTZ R221, R156, R23.reuse, -R224.reuse ;  /* 0x000000179cdd7223 */ /* 0x180fe200000108e0 */
[-CC-:B------:R-:W-:Y:S01]  /*dbc0*/  FFMA.FTZ R156, R155, R23.reuse, -R224.reuse ;  /* 0x000000179b9c7223 */ /* 0x180fe200000108e0 */
[-CC-:B------:R-:W-:Y:S01]  /*dbd0*/  FFMA.FTZ R152, R152, R23.reuse, -R224.reuse ;  /* 0x0000001798987223 */ /* 0x180fe200000108e0 */
[-C--:B------:R-:W-:Y:S01]  /*dbe0*/  FMUL.FTZ R155, R223, R23.reuse ;  /* 0x00000017df9b7220 */ /* 0x080fe20000410000 */
[-CC-:B------:R-:W-:Y:S01]  /*dbf0*/  FFMA.FTZ R153, R153, R23.reuse, -R224.reuse ;  /* 0x0000001799997223 */ /* 0x180fe200000108e0 */
[----:B------:R-:W-:-:S03]  /*dc00*/  FFMA.FTZ R154, R154, R23, -R224 ;  /* 0x000000179a9a7223 */ /* 0x000fc600000108e0 */
[----:B------:R-:W-:Y:S08]  /*dc10*/  MUFU.EX2 R152, R152 ;  /* 0x0000009800987308 */ /* 0x000ff00000000800 */
[----:B------:R-:W0:Y:S08]  /*dc20*/  MUFU.EX2 R155, R155 ;  /* 0x0000009b009b7308 */ /* 0x000e300000000800 */
[----:B------:R-:W1:Y:S08]  /*dc30*/  MUFU.EX2 R153, R153 ;  /* 0x0000009900997308 */ /* 0x000e700000000800 */
[----:B------:R-:W2:Y:S01]  /*dc40*/  MUFU.EX2 R154, R154 ;  /* 0x0000009a009a7308 */ /* 0x000ea20000000800 */
[----:B0-----:R-:W-:-:S07]  /*dc50*/  FFMA.FTZ R0, R155, R0, R152 ;  /* 0x000000009b007223 */ /* 0x001fce0000010098 */
[----:B------:R-:W0:Y:S01]  /*dc60*/  MUFU.EX2 R221, R221 ;  /* 0x000000dd00dd7308 */ /* 0x000e220000000800 */
[----:B-1----:R-:W-:-:S04]  /*dc70*/  FADD.FTZ R0, R153, R0 ;  /* 0x0000000099007221 */ /* 0x002fc80000010000 */
[----:B--2---:R-:W-:-:S04]  /*dc80*/  FADD.FTZ R0, R154, R0 ;  /* 0x000000009a007221 */ /* 0x004fc80000010000 */
[C---:B0-----:R-:W-:Y:S01]  /*dc90*/  FADD.FTZ R0, R221.reuse, R0 ;  /* 0x00000000dd007221 */ /* 0x041fe20000010000 */
[----:B------:R-:W-:Y:S02]  /*dca0*/  F2FP.F16.F32.PACK_AB R154, R221, R154 ;  /* 0x0000009add9a723e */ /* 0x000fe400000000ff */
[----:B------:R-:W2:Y:S01]  /*dcb0*/  LDL R221, [R1+0x28] ;  /* 0x0000280001dd7983 */ /* 0x000ea20000100800 */
[----:B------:R-:W-:Y:S02]  /*dcc0*/  ISETP.GT.AND P3, PT, R225, 0x1, PT ;  /* 0x00000001e100780c */ /* 0x000fe40003f64270 */
[----:B------:R-:W-:Y:S02]  /*dcd0*/  F2FP.F16.F32.PACK_AB R152, R153, R152 ;  /* 0x000000989998723e */ /* 0x000fe400000000ff */
[----:B------:R-:W-:Y:S02]  /*dce0*/  FSEL R168, R168, -INF , P3 ;  /* 0xff800000a8a87808 */ /* 0x000fe40001800000 */
[----:B------:R-:W-:-:S04]  /*dcf0*/  FMNMX.FTZ R153, R167, R220, !PT ;  /* 0x000000dca7997209 */ /* 0x000fc80007810000 */
[----:B------:R-:W-:-:S04]  /*dd00*/  FMNMX.FTZ R153, R168, R153, !PT ;  /* 0x00000099a8997209 */ /* 0x000fc80007810000 */
[----:B------:R-:W-:Y:S02]  /*dd10*/  FMNMX.FTZ R153, R178, R153, !PT ;  /* 0x00000099b2997209 */ /* 0x000fe40007810000 */
[----:B------:R-:W-:Y:S02]  /*dd20*/  ISETP.GT.AND P3, PT, R225, 0x11, PT ;  /* 0x00000011e100780c */ /* 0x000fe40003f64270 */
[----:B------:R-:W-:Y:S02]  /*dd30*/  FMNMX.FTZ R153, R172, R153, !PT ;  /* 0x00000099ac997209 */ /* 0x000fe40007810000 */
[----:B------:R-:W-:Y:S02]  /*dd40*/  FSEL R181, R237, -INF , P3 ;  /* 0xff800000edb57808 */ /* 0x000fe40001800000 */
[----:B------:R-:W-:-:S04]  /*dd50*/  FMNMX.FTZ R153, R173, R153, !PT ;  /* 0x00000099ad997209 */ /* 0x000fc80007810000 */
[----:B------:R-:W-:Y:S01]  /*dd60*/  FMNMX.FTZ R153, R181, R153, !PT ;  /* 0x00000099b5997209 */ /* 0x000fe20007810000 */
[----:B------:R-:W0:Y:S03]  /*dd70*/  MUFU.TANH R196, R196 ;  /* 0x000000c400c47308 */ /* 0x000e260000002400 */
[----:B------:R-:W-:Y:S02]  /*dd80*/  FMNMX.FTZ R153, R179, R153, !PT ;  /* 0x00000099b3997209 */ /* 0x000fe40007810000 */
[----:B------:R-:W-:Y:S02]  /*dd90*/  ISETP.GT.AND P3, PT, R225, 0x21, PT ;  /* 0x00000021e100780c */ /* 0x000fe40003f64270 */
[----:B------:R-:W-:Y:S01]  /*dda0*/  FMNMX.FTZ R153, R180, R153, !PT ;  /* 0x00000099b4997209 */ /* 0x000fe20007810000 */
[----:B------:R-:W1:Y:S01]  /*ddb0*/  MUFU.TANH R188, R188 ;  /* 0x000000bc00bc7308 */ /* 0x000e620000002400 */
[----:B------:R-:W-:-:S02]  /*ddc0*/  FSEL R192, R233, -INF , P3 ;  /* 0xff800000e9c07808 */ /* 0x000fc40001800000 */
[----:B------:R-:W-:-:S05]  /*ddd0*/  FMNMX.FTZ R153, R183, R153, !PT ;  /* 0x00000099b7997209 */ /* 0x000fca0007810000 */
[----:B------:R-:W3:Y:S01]  /*dde0*/  MUFU.TANH R189, R189 ;  /* 0x000000bd00bd7308 */ /* 0x000ee20000002400 */
[----:B------:R-:W-:-:S07]  /*ddf0*/  FMNMX.FTZ R153, R192, R153, !PT ;  /* 0x00000099c0997209 */ /* 0x000fce0007810000 */
[----:B------:R-:W4:Y:S08]  /*de00*/  MUFU.TANH R197, R197 ;  /* 0x000000c500c57308 */ /* 0x000f300000002400 */
[----:B------:R-:W5:Y:S01]  /*de10*/  MUFU.TANH R193, R193 ;  /* 0x000000c100c17308 */ /* 0x000f620000002400 */
[C---:B------:R-:W-:Y:S02]  /*de20*/  ISETP.GT.AND P3, PT, R225.reuse, 0x31, PT ;  /* 0x00000031e100780c */ /* 0x040fe40003f64270 */
[----:B------:R-:W-:-:S02]  /*de30*/  ISETP.GT.AND P4, PT, R225, 0x38, PT ;  /* 0x00000038e100780c */ /* 0x000fc40003f84270 */
[----:B------:R-:W-:Y:S02]  /*de40*/  FMNMX.FTZ R153, R185, R153, !PT ;  /* 0x00000099b9997209 */ /* 0x000fe40007810000 */
[----:B0-----:R-:W-:Y:S02]  /*de50*/  FSEL R196, R196, -INF , P3 ;  /* 0xff800000c4c47808 */ /* 0x001fe40001800000 */
[----:B-1----:R-:W-:Y:S02]  /*de60*/  FSEL R188, R188, -INF , P4 ;  /* 0xff800000bcbc7808 */ /* 0x002fe40002000000 */
[----:B------:R-:W-:Y:S02]  /*de70*/  FMNMX.FTZ R153, R186, R153, !PT ;  /* 0x00000099ba997209 */ /* 0x000fe40007810000 */
[C---:B------:R-:W-:Y:S02]  /*de80*/  ISETP.GT.AND P5, PT, R225.reuse, 0x39, PT ;  /* 0x00000039e100780c */ /* 0x040fe40003fa4270 */
[----:B------:R-:W-:-:S02]  /*de90*/  ISETP.GT.AND P3, PT, R225, 0x41, PT ;  /* 0x00000041e100780c */ /* 0x000fc40003f64270 */
[----:B------:R-:W-:Y:S01]  /*dea0*/  ISETP.GT.AND P4, PT, R225, 0x48, PT ;  /* 0x00000048e100780c */ /* 0x000fe20003f84270 */
[-CC-:B------:R-:W-:Y:S01]  /*deb0*/  FFMA.FTZ R233, R157, R23.reuse, -R224.reuse ;  /* 0x000000179de97223 */ /* 0x180fe200000108e0 */
[--C-:B------:R-:W-:Y:S01]  /*dec0*/  FFMA.FTZ R157, R171, R23, -R224.reuse ;  /* 0x00000017ab9d7223 */ /* 0x100fe200000108e0 */
[----:B------:R-:W-:Y:S01]  /*ded0*/  FMNMX.FTZ R153, R187, R153, !PT ;  /* 0x00000099bb997209 */ /* 0x000fe20007810000 */
[----:B------:R-:W-:Y:S01]  /*dee0*/  FMUL.FTZ R191, R191, UR41 ;  /* 0x00000029bfbf7c20 */ /* 0x000fe20008410000 */
[----:B---3--:R-:W-:Y:S01]  /*def0*/  FSEL R189, R189, -INF , P5 ;  /* 0xff800000bdbd7808 */ /* 0x008fe20002800000 */
[-CC-:B------:R-:W-:Y:S01]  /*df00*/  FFMA.FTZ R171, R169, R23.reuse, -R224.reuse ;  /* 0x00000017a9ab7223 */ /* 0x180fe200000108e0 */
[----:B----4-:R-:W-:Y:S02]  /*df10*/  FSEL R197, R197, -INF , P3 ;  /* 0xff800000c5c57808 */ /* 0x010fe40001800000 */
[----:B-----5:R-:W-:Y:S01]  /*df20*/  FSEL R193, R193, -INF , P4 ;  /* 0xff800000c1c17808 */ /* 0x020fe20002000000 */
[-CC-:B------:R-:W-:Y:S01]  /*df30*/  FFMA.FTZ R159, R159, R23.reuse, -R224.reuse ;  /* 0x000000179f9f7223 */ /* 0x180fe200000108e0 */
[C---:B------:R-:W-:Y:S01]  /*df40*/  ISETP.GT.AND P2, PT, R225.reuse, 0x50, PT ;  /* 0x00000050e100780c */ /* 0x040fe20003f44270 */
[-CC-:B------:R-:W-:Y:S01]  /*df50*/  FFMA.FTZ R158, R158, R23.reuse, -R224.reuse ;  /* 0x000000179e9e7223 */ /* 0x180fe200000108e0 */
[C---:B------:R-:W-:Y:S01]  /*df60*/  ISETP.GT.AND P3, PT, R225.reuse, 0x51, PT ;  /* 0x00000051e100780c */ /* 0x040fe20003f64270 */
[-CC-:B------:R-:W-:Y:S01]  /*df70*/  FFMA.FTZ R236, R160, R23.reuse, -R224.reuse ;  /* 0x00000017a0ec7223 */ /* 0x180fe200000108e0 */
[----:B------:R-:W-:Y:S01]  /*df80*/  ISETP.GT.AND P4, PT, R225, 0x58, PT ;  /* 0x00000058e100780c */ /* 0x000fe20003f84270 */
[-CC-:B------:R-:W-:Y:S01]  /*df90*/  FFMA.FTZ R234, R163, R23.reuse, -R224.reuse ;  /* 0x00000017a3ea7223 */ /* 0x180fe200000108e0 */
[----:B------:R-:W-:Y:S01]  /*dfa0*/  ISETP.GT.AND P5, PT, R225, 0x59, PT ;  /* 0x00000059e100780c */ /* 0x000fe20003fa4270 */
[-CC-:B------:R-:W-:Y:S01]  /*dfb0*/  FFMA.FTZ R161, R161, R23.reuse, -R224.reuse ;  /* 0x00000017a1a17223 */ /* 0x180fe200000108e0 */
[----:B------:R-:W-:Y:S01]  /*dfc0*/  ISETP.GT.AND P6, PT, R225, 0x49, PT ;  /* 0x00000049e100780c */ /* 0x000fe20003fc4270 */
        /* <DEDUP_REMOVED lines=11> */
[----:B------:R-:W-:Y:S01]  /*e080*/  IMAD.MOV.U32 R224, RZ, RZ, R157 ;  /* 0x000000ffffe07224 */ /* 0x000fe200078e009d */
[----:B------:R-:W-:Y:S01]  /*e090*/  FMNMX.FTZ R153, R196, R153, !PT ;  /* 0x00000099c4997209 */ /* 0x000fe20007810000 */
[----:B------:R-:W-:Y:S01]  /*e0a0*/  FMUL.FTZ R157, R194, UR41 ;  /* 0x00000029c29d7c20 */ /* 0x000fe20008410000 */
[----:B------:R-:W0:Y:S01]  /*e0b0*/  MUFU.TANH R191, R191 ;  /* 0x000000bf00bf7308 */ /* 0x000e220000002400 */
[----:B------:R-:W-:Y:S01]  /*e0c0*/  FMUL.FTZ R160, R195, UR41 ;  /* 0x00000029c3a07c20 */ /* 0x000fe20008410000 */
[----:B------:R-:W-:Y:S01]  /*e0d0*/  FMNMX.FTZ R153, R188, R153, !PT ;  /* 0x00000099bc997209 */ /* 0x000fe20007810000 */
[----:B------:R-:W-:-:S03]  /*e0e0*/  FMUL.FTZ R162, R198, UR41 ;  /* 0x00000029c6a27c20 */ /* 0x000fc60008410000 */
[----:B------:R-:W-:Y:S02]  /*e0f0*/  FMNMX.FTZ R153, R189, R153, !PT ;  /* 0x00000099bd997209 */ /* 0x000fe40007810000 */
[----:B------:R-:W1:Y:S02]  /*e100*/  MUFU.TANH R157, R157 ;  /* 0x0000009d009d7308 */ /* 0x000e640000002400 */
[----:B------:R-:W-:Y:S01]  /*e110*/  FMNMX.FTZ R153, R190, R153, !PT ;  /* 0x00000099be997209 */ /* 0x000fe20007810000 */
[----:B------:R-:W-:-:S05]  /*e120*/  FMUL.FTZ R199, R199, UR41 ;  /* 0x00000029c7c77c20 */ /* 0x000fca0008410000 */
[----:B------:R-:W3:Y:S01]  /*e130*/  MUFU.TANH R160, R160 ;  /* 0x000000a000a07308 */ /* 0x000ee20000002400 */
[----:B------:R-:W-:Y:S02]  /*e140*/  FMNMX.FTZ R163, R197, R153, !PT ;  /* 0x00000099c5a37209 */ /* 0x000fe40007810000 */
[----:B0-----:R-:W-:-:S05]  /*e150*/  FSEL R191, R191, -INF , P6 ;  /* 0xff800000bfbf7808 */ /* 0x001fca0003000000 */
[----:B------:R-:W0:Y:S01]  /*e160*/  MUFU.TANH R162, R162 ;  /* 0x000000a200a27308 */ /* 0x000e220000002400 */
[----:B------:R-:W-:Y:S02]  /*e170*/  FMNMX.FTZ R163, R193, R163, !PT ;  /* 0x000000a3c1a37209 */ /* 0x000fe40007810000 */
[----:B-1----:R-:W-:-:S05]  /*e180*/  FSEL R157, R157, -INF , P2 ;  /* 0xff8000009d9d7808 */ /* 0x002fca0001000000 */
[----:B------:R-:W1:Y:S01]  /*e190*/  MUFU.TANH R153, R199 ;  /* 0x000000c700997308 */ /* 0x000e620000002400 */
[----:B------:R-:W-:Y:S02]  /*e1a0*/  FMNMX.FTZ R163, R191, R163, !PT ;  /* 0x000000a3bfa37209 */ /* 0x000fe40007810000 */
[----:B---3--:R-:W-:Y:S02]  /*e1b0*/  FSEL R160, R160, -INF , P3 ;  /* 0xff800000a0a07808 */ /* 0x008fe40001800000 */
[----:B------:R-:W-:Y:S02]  /*e1c0*/  FMNMX.FTZ R163, R157, R163, !PT ;  /* 0x000000a39da37209 */ /* 0x000fe40007810000 */
[----:B0-----:R-:W-:Y:S02]  /*e1d0*/  FSEL R162, R162, -INF , P4 ;  /* 0xff800000a2a27808 */ /* 0x001fe40002000000 */
[----:B------:R-:W-:-:S04]  /*e1e0*/  FMNMX.FTZ R163, R160, R163, !PT ;  /* 0x000000a3a0a37209 */ /* 0x000fc80007810000 */
[----:B------:R-:W-:Y:S02]  /*e1f0*/  FMNMX.FTZ R163, R162, R163, !PT ;  /* 0x000000a3a2a37209 */ /* 0x000fe40007810000 */
[----:B-1----:R-:W-:-:S04]  /*e200*/  FSEL R153, R153, -INF , P5 ;  /* 0xff80000099997808 */ /* 0x002fc80002800000 */
[----:B------:R-:W-:-:S05]  /*e210*/  FMNMX.FTZ R163, R153, R163, !PT ;  /* 0x000000a399a37209 */ /* 0x000fca0007810000 */
[----:B------:R-:W0:Y:S02]  /*e220*/  SHFL.BFLY PT, R164, R163, 0x2, 0x1f ;  /* 0x0c401f00a3a47f89 */ /* 0x000e2400000e0000 */
[----:B0-----:R-:W-:-:S05]  /*e230*/  FMNMX.FTZ R164, R163, R164, !PT ;  /* 0x000000a4a3a47209 */ /* 0x001fca0007810000 */
[----:B------:R-:W0:Y:S01]  /*e240*/  SHFL.BFLY PT, R177, R164, 0x1, 0x1f ;  /* 0x0c201f00a4b17f89 */ /* 0x000e2200000e0000 */
[----:B------:R-:W-:Y:S01]  /*e250*/  IMAD.MOV.U32 R223, RZ, RZ, R166 ;  /* 0x000000ffffdf7224 */ /* 0x000fe200078e00a6 */
[----:B0-----:R-:W-:-:S04]  /*e260*/  FMNMX.FTZ R177, R164, R177, !PT ;  /* 0x000000b1a4b17209 */ /* 0x001fc80007810000 */
[C---:B------:R-:W-:Y:S01]  /*e270*/  FSETP.NEU.FTZ.AND P2, PT, R177.reuse, -INF , PT ;  /* 0xff800000b100780b */ /* 0x040fe20003f5d000 */
[----:B------:R-:W-:-:S05]  /*e280*/  FMUL.FTZ R164, R177, R23 ;  /* 0x00000017b1a47220 */ /* 0x000fca0000410000 */
[----:B------:R-:W-:Y:S02]  /*e290*/  FSEL R164, R164, RZ, P2 ;  /* 0x000000ffa4a47208 */ /* 0x000fe40001000000 */
[----:B------:R-:W-:-:S03]  /*e2a0*/  FSEL R163, R177, RZ, P2 ;  /* 0x000000ffb1a37208 */ /* 0x000fc60001000000 */
        /* <DEDUP_REMOVED lines=24> */
[----:B------:R-:W-:-:S04]  /*e430*/  FADD.FTZ R163, -R163, R220 ;  /* 0x000000dca3a37221 */ /* 0x000fc80000010100 */
[----:B------:R-:W-:Y:S01]  /*e440*/  FMUL.FTZ R163, R163, R23 ;  /* 0x00000017a3a37220 */ /* 0x000fe20000410000 */
[----:B------:R-:W-:Y:S08]  /*e450*/  MUFU.EX2 R153, R167 ;  /* 0x000000a700997308 */ /* 0x000ff00000000800 */
[----:B------:R-:W0:Y:S01]  /*e460*/  MUFU.EX2 R163, R163 ;  /* 0x000000a300a37308 */ /* 0x000e220000000800 */
[----:B--2---:R-:W-:-:S02]  /*e470*/  IMAD R164, R2, 0xc00, R221 ;  /* 0x00000c0002a47824 */ /* 0x004fc400078e02dd */
[----:B------:R-:W1:Y:S01]  /*e480*/  S2R R221, SR_TID.X ;  /* 0x0000000000dd7919 */ /* 0x000e620000002100 */
[----:B0-----:R-:W-:Y:S01]  /*e490*/  FFMA.FTZ R3, R163, R3, R153 ;  /* 0x00000003a3037223 */ /* 0x001fe20000010099 */
        /* <DEDUP_REMOVED lines=64> */
[----:B-1----:R-:W-:Y:S01]  /*e8a0*/  SHF.R.U32.HI R167, RZ, 0x7, R221 ;  /* 0x00000007ffa77819 */ /* 0x002fe200000116dd */
[----:B------:R-:W-:-:S02]  /*e8b0*/  @!P1 VIADD R163, R211, 0x32440 ;  /* 0x00032440d3a39836 */ /* 0x000fc40000000000 */
        /* <DEDUP_REMOVED lines=63> */
[----:B------:R-:W-:-:S02]  /*ecb0*/  FMUL.FTZ R149, R149, R155 ;  /* 0x0000009b95957220 */ /* 0x000fc40000410000 */
[----:B------:R0:W-:Y:S01]  /*ecc0*/  MUFU.EX2 R155, R178 ;  /* 0x000000b2009b7308 */ /* 0x0001e20000000800 */
[----:B------:R-:W-:Y:S02]  /*ecd0*/  @!P1 PRMT R163, RZ, 0x654, R163 ;  /* 0x00000654ffa39816 */ /* 0x000fe400000000a3 */
[----:B0-----:R-:W-:-:S05]  /*ece0*/  IADD3 R178, -R167, 0xb, RZ ;  /* 0x0000000ba7b27810 */ /* 0x001fca0007ffe1ff */
[----:B------:R1:W-:Y:S06]  /*ecf0*/  BAR.ARV R178, 0x100 ;  /* 0x000400b20000751d */ /* 0x0003ec0000002000 */
[----:B------:R0:W-:Y:S01]  /*ed00*/  @!P1 SYNCS.ARRIVE.TRANS64.RED.A1T0 RZ, [R163+URZ], RZ ;  /* 0x000000ffa3ff99a7 */ /* 0x0001e2000810043f */
[----:B------:R-:W2:Y:S01]  /*ed10*/  MUFU.EX2 R168, R168 ;  /* 0x000000a800a87308 */ /* 0x000ea20000000800 */
[----:B0-----:R-:W-:-:S07]  /*ed20*/  VIADD R163, R167, 0x8 ;  /* 0x00000008a7a37836 */ /* 0x001fce0000000000 */
[----:B------:R-:W0:Y:S01]  /*ed30*/  MUFU.EX2 R172, R172 ;  /* 0x000000ac00ac7308 */ /* 0x000e220000000800 */
[----:B------:R-:W-:Y:S02]  /*ed40*/  MOV R165, 0x40000040 ;  /* 0x4000004000a57802 */ /* 0x000fe40000000f00 */
[----:B------:R-:W-:Y:S02]  /*ed50*/  R2UR UR6, R164 ;  /* 0x00000000a40672ca */ /* 0x000fe400000e0000 */
[----:B------:R-:W-:Y:S01]  /*ed60*/  R2UR UR7, R165 ;  /* 0x00000000a50772ca */ /* 0x000fe200000e0000 */
[C---:B--2---:R-:W-:Y:S01]  /*ed70*/  FADD.FTZ R3, R168.reuse, R3 ;  /* 0x00000003a8037221 */ /* 0x044fe20000010000 */
[----:B------:R-:W-:-:S03]  /*ed80*/  F2FP.F16.F32.PACK_AB R153, R168, R153 ;  /* 0x00000099a899723e */ /* 0x000fc600000000ff */
[----:B------:R-:W-:Y:S01]  /*ed90*/  FADD.FTZ R3, R155, R3 ;  /* 0x000000039b037221 */ /* 0x000fe20000010000 */
[----:B0-----:R-:W-:Y:S01]  /*eda0*/  F2FP.F16.F32.PACK_AB R155, R172, R155 ;  /* 0x0000009bac9b723e */ /* 0x001fe200000000ff */
[----:B------:R1:W-:Y:S06]  /*edb0*/  BAR.SYNC.DEFER_BLOCKING R163, 0x100 ;  /* 0x000400a30000751d */ /* 0x0003ec0000010000 */
[----:B------:R-:W-:-:S06]  /*edc0*/  WARPGROUP.ARRIVE ;  /* 0x00000000000079c5 */ /* 0x000fcc0000000000 */
[----:B------:R-:W-:Y:S01]  /*edd0*/  HGMMA.64x256x16.F32 R24, R152, gdesc[UR4].tnspB, R24, gsb0 ;  /* 0x43e0000498187df0 */ /* 0x000fe20008000818 */
[----:B------:R-:W0:Y:S08]  /*ede0*/  MUFU.EX2 R233, R233 ;  /* 0x000000e900e97308 */ /* 0x000e300000000800 */
[----:B------:R-:W2:Y:S08]  /*edf0*/  MUFU.EX2 R156, R156 ;  /* 0x0000009c009c7308 */ /* 0x000eb00000000800 */
[----:B------:R-:W-:Y:S08]  /*ee00*/  MUFU.EX2 R158, R158 ;  /* 0x0000009e009e7308 */ /* 0x000ff00000000800 */
[----:B------:R-:W-:Y:S08]  /*ee10*/  MUFU.EX2 R173, R173 ;  /* 0x000000ad00ad7308 */ /* 0x000ff00000000800 */
[----:B------:R-:W3:Y:S08]  /*ee20*/  MUFU.EX2 R181, R181 ;  /* 0x000000b500b57308 */ /* 0x000ef00000000800 */
[----:B------:R-:W-:Y:S08]  /*ee30*/  MUFU.EX2 R179, R179 ;  /* 0x000000b300b37308 */ /* 0x000ff00000000800 */
[----:B------:R-:W4:Y:S01]  /*ee40*/  MUFU.EX2 R180, R180 ;  /* 0x000000b400b47308 */ /* 0x000f220000000800 */
[----:B0-----:R-:W-:-:S04]  /*ee50*/  FADD.FTZ R0, R233, R0 ;  /* 0x00000000e9007221 */ /* 0x001fc80000010000 */
[----:B--2---:R-:W-:-:S03]  /*ee60*/  FADD.FTZ R0, R156, R0 ;  /* 0x000000009c007221 */ /* 0x004fc60000010000 */
[----:B------:R-:W-:Y:S08]  /*ee70*/  MUFU.EX2 R236, R236 ;  /* 0x000000ec00ec7308 */ /* 0x000ff00000000800 */
[----:B------:R-:W-:Y:S08]  /*ee80*/  MUFU.EX2 R234, R234 ;  /* 0x000000ea00ea7308 */ /* 0x000ff00000000800 */
[----:B------:R-:W-:Y:S01]  /*ee90*/  MUFU.EX2 R161, R161 ;  /* 0x000000a100a17308 */ /* 0x000fe20000000800 */
[----:B------:R-:W-:-:S07]  /*eea0*/  WARPGROUP.DEPBAR.LE gsb0, 0x0 ;  /* 0x00008000000079c5 */ /* 0x000fce0000010000 */
[----:B------:R-:W0:Y:S01]  /*eeb0*/  MUFU.EX2 R154, R159 ;  /* 0x0000009f009a7308 */ /* 0x000e220000000800 */
[----:B------:R-:W-:Y:S02]  /*eec0*/  VIADD R152, R164, 0x80 ;  /* 0x00000080a4987836 */ /* 0x000fe40000000000 */
[----:B------:R-:W-:-:S03]  /*eed0*/  IMAD.MOV.U32 R153, RZ, RZ, 0x40000040 ;  /* 0x40000040ff997424 */ /* 0x000fc600078e00ff */
[----:B------:R-:W-:Y:S02]  /*eee0*/  R2UR UR6, R152 ;  /* 0x00000000980672ca */ /* 0x000fe400000e0000 */
[----:B------:R-:W-:Y:S02]  /*eef0*/  R2UR UR7, R153 ;  /* 0x00000000990772ca */ /* 0x000fe400000e0000 */
[----:B------:R-:W-:Y:S02]  /*ef00*/  F2FP.F16.F32.PACK_AB R152, R156, R233 ;  /* 0x000000e99c98723e */ /* 0x000fe400000000ff */
[----:B---3--:R-:W-:Y:S01]  /*ef10*/  F2FP.F16.F32.PACK_AB R153, R181, R173 ;  /* 0x000000adb599723e */ /* 0x008fe200000000ff */
[----:B------:R-:W-:Y:S01]  /*ef20*/  MUFU.EX2 R183, R183 ;  /* 0x000000b700b77308 */ /* 0x000fe20000000800 */
[----:B----4-:R-:W-:Y:S01]  /*ef30*/  F2FP.F16.F32.PACK_AB R155, R180, R179 ;  /* 0x000000b3b49b723e */ /* 0x010fe200000000ff */
[----:B------:R-:W2:Y:S01]  /*ef40*/  LDL R156, [R1+0x38] ;  /* 0x00003800019c7983 */ /* 0x000ea20000100800 */
[----:B0-----:R-:W-:Y:S01]  /*ef50*/  FADD.FTZ R0, R154, R0 ;  /* 0x000000009a007221 */ /* 0x001fe20000010000 */
[----:B------:R-:W-:-:S04]  /*ef60*/  F2FP.F16.F32.PACK_AB R154, R158, R154 ;  /* 0x0000009a9e9a723e */ /* 0x000fc800000000ff */
[----:B------:R-:W-:-:S06]  /*ef70*/  WARPGROUP.ARRIVE ;  /* 0x00000000000079c5 */ /* 0x000fcc0000000000 */
[----:B------:R-:W-:Y:S01]  /*ef80*/  HGMMA.64x256x16.F32 R24, R152, gdesc[UR4].tnspB, R24, gsb0 ;  /* 0x43e0000498187df0 */ /* 0x000fe20008000818 */
[----:B------:R-:W0:Y:S01]  /*ef90*/  MUFU.EX2 R192, R192 ;  /* 0x000000c000c07308 */ /* 0x000e220000000800 */
[----:B------:R-:W-:-:S07]  /*efa0*/  FADD.FTZ R0, R158, R0 ;  /* 0x000000009e007221 */ /* 0x000fce0000010000 */
[----:B------:R-:W-:Y:S08]  /*efb0*/  MUFU.EX2 R185, R185 ;  /* 0x000000b900b97308 */ /* 0x000ff00000000800 */
[----:B------:R-:W3:Y:S01]  /*efc0*/  MUFU.EX2 R186, R186 ;  /* 0x000000ba00ba7308 */ /* 0x000ee20000000800 */
[----:B------:R-:W-:-:S04]  /*efd0*/  FADD.FTZ R0, R236, R0 ;  /* 0x00000000ec007221 */ /* 0x000fc80000010000 */
[----:B------:R-:W-:-:S03]  /*efe0*/  FADD.FTZ R0, R234, R0 ;  /* 0x00000000ea007221 */ /* 0x000fc60000010000 */
[----:B------:R-:W-:Y:S08]  /*eff0*/  MUFU.EX2 R237, R237 ;  /* 0x000000ed00ed7308 */ /* 0x000ff00000000800 */
[----:B------:R-:W-:Y:S08]  /*f000*/  MUFU.EX2 R235, R235 ;  /* 0x000000eb00eb7308 */ /* 0x000ff00000000800 */
[----:B------:R-:W-:Y:S08]  /*f010*/  MUFU.EX2 R170, R170 ;  /* 0x000000aa00aa7308 */ /* 0x000ff00000000800 */
[----:B------:R-:W-:Y:S08]  /*f020*/  MUFU.EX2 R187, R187 ;  /* 0x000000bb00bb7308 */ /* 0x000ff00000000800 */
[----:B------:R-:W-:Y:S08]  /*f030*/  MUFU.EX2 R196, R196 ;  /* 0x000000c400c47308 */ /* 0x000ff00000000800 */
[----:B------:R-:W-:Y:S08]  /*f040*/  MUFU.EX2 R188, R188 ;  /* 0x000000bc00bc7308 */ /* 0x000ff00000000800 */
[----:B------:R-:W-:Y:S01]  /*f050*/  MUFU.EX2 R189, R189 ;  /* 0x000000bd00bd7308 */ /* 0x000fe20000000800 */
[----:B------:R-:W-:-:S07]  /*f060*/  WARPGROUP.DEPBAR.LE gsb0, 0x0 ;  /* 0x00008000000079c5 */ /* 0x000fce0000010000 */
[----:B------:R-:W4:Y:S01]  /*f070*/  MUFU.EX2 R154, R225 ;  /* 0x000000e1009a7308 */ /* 0x000f220000000800 */
[----:B------:R-:W-:Y:S01]  /*f080*/  IMAD.MOV.U32 R153, RZ, RZ, 0x40000040 ;  /* 0x40000040ff997424 */ /* 0x000fe200078e00ff */
[----:B------:R-:W-:-:S04]  /*f090*/  IADD3 R152, R164, 0x100, RZ ;  /* 0x00000100a4987810 */ /* 0x000fc80007ffe0ff */
[----:B------:R-:W-:Y:S02]  /*f0a0*/  R2UR UR6, R152 ;  /* 0x00000000980672ca */ /* 0x000fe400000e0000 */
[----:B------:R-:W-:Y:S02]  /*f0b0*/  R2UR UR7, R153 ;  /* 0x00000000990772ca */ /* 0x000fe400000e0000 */
[----:B------:R-:W-:Y:S02]  /*f0c0*/  F2FP.F16.F32.PACK_AB R152, R234, R236 ;  /* 0x000000ecea98723e */ /* 0x000fe400000000ff */
[----:B0-----:R-:W-:Y:S02]  /*f0d0*/  F2FP.F16.F32.PACK_AB R153, R192, R183 ;  /* 0x000000b7c099723e */ /* 0x001fe400000000ff */
[----:B---3--:R-:W-:Y:S01]  /*f0e0*/  F2FP.F16.F32.PACK_AB R155, R186, R185 ;  /* 0x000000b9ba9b723e */ /* 0x008fe200000000ff */
[----:B----4-:R-:W-:Y:S01]  /*f0f0*/  FADD.FTZ R0, R154, R0 ;  /* 0x000000009a007221 */ /* 0x010fe20000010000 */
[----:B------:R-:W-:-:S04]  /*f100*/  F2FP.F16.F32.PACK_AB R154, R161, R154 ;  /* 0x0000009aa19a723e */ /* 0x000fc800000000ff */
[----:B------:R-:W-:-:S06]  /*f110*/  WARPGROUP.ARRIVE ;  /* 0x00000000000079c5 */ /* 0x000fcc0000000000 */
[----:B------:R-:W-:Y:S01]  /*f120*/  HGMMA.64x256x16.F32 R24, R152, gdesc[UR4].tnspB, R24, gsb0 ;  /* 0x43e0000498187df0 */ /* 0x000fe20008000818 */
[----:B------:R-:W-:Y:S01]  /*f130*/  FADD.FTZ R0, R161, R0 ;  /* 0x00000000a1007221 */ /* 0x000fe20000010000 */
        /* <DEDUP_REMOVED lines=14> */
[----:B------:R-:W-:Y:S01]  /*f220*/  F2FP.F16.F32.PACK_AB R155, R189, R188 ;  /* 0x000000bcbd9b723e */ /* 0x000fe200000000ff */
[----:B0-----:R-:W-:Y:S01]  /*f230*/  FADD.FTZ R0, R154, R0 ;  /* 0x000000009a007221 */ /* 0x001fe20000010000 */
[----:B------:R-:W-:Y:S02]  /*f240*/  F2FP.F16.F32.PACK_AB R152, R237, R154 ;  /* 0x0000009aed98723e */ /* 0x000fe400000000ff */
[----:B------:R-:W-:-:S04]  /*f250*/  F2FP.F16.F32.PACK_AB R154, R170, R235 ;  /* 0x000000ebaa9a723e */ /* 0x000fc800000000ff */
[----:B------:R-:W-:-:S06]  /*f260*/  WARPGROUP.ARRIVE ;  /* 0x00000000000079c5 */ /* 0x000fcc0000000000 */
[----:B------:R-:W-:Y:S01]  /*f270*/  HGMMA.64x256x16.F32 R24, R152, gdesc[UR4].tnspB, R24, gsb0 ;  /* 0x43e0000498187df0 */ /* 0x000fe20008000818 */
[----:B------:R-:W-:-:S04]  /*f280*/  FADD.FTZ R0, R237, R0 ;  /* 0x00000000ed007221 */ /* 0x000fc80000010000 */
[----:B------:R-:W-:-:S04]  /*f290*/  FADD.FTZ R0, R235, R0 ;  /* 0x00000000eb007221 */ /* 0x000fc80000010000 */
[----:B------:R-:W-:Y:S01]  /*f2a0*/  FADD.FTZ R0, R170, R0 ;  /* 0x00000000aa007221 */ /* 0x000fe20000010000 */
[----:B------:R-:W-:Y:S08]  /*f2b0*/  MUFU.EX2 R182, R182 ;  /* 0x000000b600b67308 */ /* 0x000ff00000000800 */
[----:B------:R-:W-:Y:S08]  /*f2c0*/  MUFU.EX2 R222, R222 ;  /* 0x000000de00de7308 */ /* 0x000ff00000000800 */
[----:B------:R-:W-:Y:S08]  /*f2d0*/  MUFU.EX2 R157, R157 ;  /* 0x0000009d009d7308 */ /* 0x000ff00000000800 */
[----:B------:R-:W-:Y:S08]  /*f2e0*/  MUFU.EX2 R160, R160 ;  /* 0x000000a000a07308 */ /* 0x000ff00000000800 */
[----:B------:R-:W-:Y:S08]  /*f2f0*/  MUFU.EX2 R162, R162 ;  /* 0x000000a200a27308 */ /* 0x000ff00000000800 */
[----:B------:R-:W-:Y:S01]  /*f300*/  MUFU.EX2 R166, R166 ;  /* 0x000000a600a67308 */ /* 0x000fe20000000800 */
[----:B------:R-:W-:Y:S01]  /*f310*/  IMAD.MOV.U32 R165, RZ, RZ, 0x40000040 ;  /* 0x40000040ffa57424 */ /* 0x000fe200078e00ff */
[----:B------:R-:W-:-:S06]  /*f320*/  WARPGROUP.DEPBAR.LE gsb0, 0x0 ;  /* 0x00008000000079c5 */ /* 0x000fcc0000010000 */
[----:B------:R-:W0:Y:S01]  /*f330*/  MUFU.EX2 R154, R224 ;  /* 0x000000e0009a7308 */ /* 0x000e220000000800 */
[----:B------:R-:W-:Y:S01]  /*f340*/  VIADD R152, R164, 0x200 ;  /* 0x00000200a4987836 */ /* 0x000fe20000000000 */
[----:B------:R-:W-:-:S04]  /*f350*/  MOV R153, 0x40000040 ;  /* 0x4000004000997802 */ /* 0x000fc80000000f00 */
        /* <DEDUP_REMOVED lines=12> */
[----:B------:R-:W-:Y:S01]  /*f420*/  VIADD R164, R164, 0x280 ;  /* 0x00000280a4a47836 */ /* 0x000fe20000000000 */
[----:B------:R-:W-:-:S04]  /*f430*/  R2UR UR7, R165 ;  /* 0x00000000a50772ca */ /* 0x000fc800000e0000 */
[----:B------:R-:W-:Y:S01]  /*f440*/  R2UR UR6, R164 ;  /* 0x00000000a40672ca */ /* 0x000fe200000e0000 */
[----:B------:R-:W-:Y:S01]  /*f450*/  FADD.FTZ R3, R172, R3 ;  /* 0x00000003ac037221 */ /* 0x000fe20000010000 */
[----:B------:R-:W-:Y:S02]  /*f460*/  WARPGROUP.DEPBAR.LE gsb0, 0x0 ;  /* 0x00008000000079c5 */ /* 0x000fe40000010000 */
[----:B------:R-:W0:Y:S08]  /*f470*/  MUFU.EX2 R152, R184 ;  /* 0x000000b800987308 */ /* 0x000e300000000800 */
[----:B------:R-:W3:Y:S01]  /*f480*/  MUFU.EX2 R154, R169 ;  /* 0x000000a9009a7308 */ /* 0x000ee20000000800 */
[----:B0-----:R-:W-:-:S04]  /*f490*/  FADD.FTZ R0, R152, R0 ;  /* 0x0000000098007221 */ /* 0x001fc80000010000 */
[C---:B------:R-:W-:Y:S01]  /*f4a0*/  FADD.FTZ R0, R182.reuse, R0 ;  /* 0x00000000b6007221 */ /* 0x040fe20000010000 */
[----:B------:R-:W-:Y:S02]  /*f4b0*/  F2FP.F16.F32.PACK_AB R152, R182, R152 ;  /* 0x00000098b698723e */ /* 0x000fe400000000ff */
[----:B------:R-:W-:Y:S01]  /*f4c0*/  F2FP.F16.F32.PACK_AB R153, R160, R157 ;  /* 0x0000009da099723e */ /* 0x000fe200000000ff */
[----:B---3--:R-:W-:Y:S01]  /*f4d0*/  FADD.FTZ R0, R154, R0 ;  /* 0x000000009a007221 */ /* 0x008fe20000010000 */
[----:B------:R-:W-:Y:S02]  /*f4e0*/  F2FP.F16.F32.PACK_AB R154, R222, R154 ;  /* 0x0000009ade9a723e */ /* 0x000fe400000000ff */
[----:B------:R-:W-:-:S04]  /*f4f0*/  F2FP.F16.F32.PACK_AB R155, R166, R162 ;  /* 0x000000a2a69b723e */ /* 0x000fc800000000ff */
[----:B------:R-:W-:-:S06]  /*f500*/  WARPGROUP.ARRIVE ;  /* 0x00000000000079c5 */ /* 0x000fcc0000000000 */
[----:B------:R-:W-:Y:S01]  /*f510*/  HGMMA.64x256x16.F32 R24, R152, gdesc[UR4].tnspB, R24, gsb0 ;  /* 0x43e0000498187df0 */ /* 0x000fe20008000818 */
[----:B--2---:R-:W-:Y:S01]  /*f520*/  ISETP.GT.AND P2, PT, R210, R156, PT ;  /* 0x0000009cd200720c */ /* 0x004fe20003f44270 */
[----:B------:R-:W-:-:S05]  /*f530*/  @!P1 VIADD R211, R211, 0x32460 ;  /* 0x00032460d3d39836 */ /* 0x000fca0000000000 */
[----:B------:R-:W-:Y:S01]  /*f540*/  @!P1 PRMT R211, RZ, 0x654, R211 ;  /* 0x00000654ffd39816 */ /* 0x000fe200000000d3 */
[----:B------:R-:W-:Y:S01]  /*f550*/  FADD.FTZ R0, R222, R0 ;  /* 0x00000000de007221 */ /* 0x000fe20000010000 */
[----:B------:R-:W-:Y:S01]  /*f560*/  VIADD R210, R210, 0xffffffff ;  /* 0xffffffffd2d27836 */ /* 0x000fe20000000000 */
[----:B------:R-:W-:Y:S01]  /*f570*/  MOV R220, R177 ;  /* 0x000000b100dc7202 */ /* 0x000fe20000000f00 */
[----:B------:R-:W-:Y:S01]  /*f580*/  IMAD.MOV.U32 R221, RZ, RZ, R176 ;  /* 0x000000ffffdd7224 */ /* 0x000fe200078e00b0 */
[----:B------:R-:W-:Y:S02]  /*f590*/  WARPGROUP.DEPBAR.LE gsb0, 0x0 ;  /* 0x00008000000079c5 */ /* 0x000fe40000010000 */
[----:B------:R-:W-:Y:S01]  /*f5a0*/  FADD.FTZ R152, R173, R3 ;  /* 0x00000003ad987221 */ /* 0x000fe20000010000 */
[----:B------:R1:W-:Y:S03]  /*f5b0*/  @!P1 SYNCS.ARRIVE.TRANS64.RED.A1T0 RZ, [R211+URZ], RZ ;  /* 0x000000ffd3ff99a7 */ /* 0x0003e6000810043f */
        /* <DEDUP_REMOVED lines=20> */
.L_x_11667:
[----:B------:R-:W-:-:S13]  /*f700*/  ISETP.GE.AND P2, PT, R210, RZ, PT ;  /* 0x000000ffd200720c */ /* 0x000fda0003f46270 */
[----:B------:R-:W-:Y:S05]  /*f710*/  @!P2 BRA `(.L_x_11678) ;  /* 0x0000002c008ca947 */ /* 0x000fea0003800000 */
[----:B------:R-:W-:Y:S02]  /*f720*/  IMAD.MOV.U32 R220, RZ, RZ, R177 ;  /* 0x000000ffffdc7224 */ /* 0x000fe400078e00b1 */
[----:B------:R-:W-:-:S07]  /*f730*/  IMAD.MOV.U32 R221, RZ, RZ, R176 ;  /* 0x000000ffffdd7224 */ /* 0x000fce00078e00b0 */
.L_x_11688:
[----:B------:R-:W-:Y:S01]  /*f740*/  VIADD R2, R2, 0x1 ;  /* 0x0000000102027836 */ /* 0x000fe20000000000 */
[----:B------:R-:W-:Y:S05]  /*f750*/  YIELD ;  /* 0x0000000000007946 */ /* 0x000fea0003800000 */
[----:B------:R-:W-:-:S04]  /*f760*/  ISETP.NE.AND P2, PT, R2, 0x2, PT ;  /* 0x000000020200780c */ /* 0x000fc80003f45270 */
[----:B------:R-:W-:Y:S02]  /*f770*/  SEL R152, RZ, 0x1, P2 ;  /* 0x00000001ff987807 */ /* 0x000fe40001000000 */
[----:B------:R-:W-:Y:S02]  /*f780*/  SEL R2, R2, RZ, P2 ;  /* 0x000000ff02027207 */ /* 0x000fe40001000000 */
[----:B------:R-:W-:Y:S01]  /*f790*/  LOP3.LUT R19, R19, R152, RZ, 0x3c, !PT ;  /* 0x0000009813137212 */ /* 0x000fe200078e3cff */
[----:B--2---:R-:W-:Y:S06]  /*f7a0*/  @!P0 BRA `(.L_x_11679) ;  /* 0x0000000000048947 */ /* 0x004fec0003800000 */
[----:B------:R-:W-:Y:S01]  /*f7b0*/  BPT.TRAP 0x1 ;  /* 0x000000040000795c */ /* 0x000fe20000300000 */
.L_x_11679:
[----:B------:R-:W-:Y:S02]  /*f7c0*/  LEA R211, R2, R17, 0x3 ;  /* 0x0000001102d37211 */ /* 0x000fe400078e18ff */
[----:B------:R-:W-:-:S04]  /*f7d0*/  SHF.L.U32 R23, R19, 0x1f, RZ ;  /* 0x0000001f13177819 */ /* 0x000fc800000006ff */
[----:B------:R1:W2:Y:S01]  /*f7e0*/  SYNCS.PHASECHK.TRANS64.TRYWAIT P2, [R211+URZ+0x32430], R23 ;  /* 0x03243017d30075a7 */ /* 0x0002a2000804017f */
[----:B------:R-:W-:Y:S05]  /*f7f0*/  @!P0 BRA `(.L_x_11680) ;  /* 0x0000000000048947 */ /* 0x000fea0003800000 */
[----:B------:R-:W-:Y:S01]  /*f800*/  BPT.TRAP 0x1 ;  /* 0x000000040000795c */ /* 0x000fe20000300000 */
.L_x_11680:
[----:B------:R-:W3:Y:S01]  /*f810*/  LDL R152, [R1+0x2c] ;  /* 0x00002c0001987983 */ /* 0x000ee20000100800 */
[----:B------:R-:W-:Y:S02]  /*f820*/  IMAD.MOV.U32 R157, RZ, RZ, 0x40000040 ;  /* 0x40000040ff9d7424 */ /* 0x000fe400078e00ff */
[----:B---3--:R-:W-:Y:S01]  /*f830*/  IMAD R156, R2, 0x300, R152 ;  /* 0x00000300029c7824 */ /* 0x008fe200078e0298 */
[----:B--2---:R-:W-:Y:S06]  /*f840*/  @P2 BRA `(.L_x_11681) ;  /* 0x0000000000082947 */ /* 0x004fec0003800000 */
[----:B------:R-:W2:Y:S02]  /*f850*/  SYNCS.PHASECHK.TRANS64.TRYWAIT P2, [R211+URZ+0x32430], R23 ;  /* 0x03243017d30075a7 */ /* 0x000ea4000804017f */
[----:B--2---:R-:W-:Y:S05]  /*f860*/  @!P2 BRA `(.L_x_11682) ;  /* 0x000000cc0070a947 */ /* 0x004fea0003800000 */
.L_x_11681:
        /* <DEDUP_REMOVED lines=38> */
.L_x_11683:
[----:B------:R0:W3:Y:S01]  /*fad0*/  SYNCS.PHASECHK.TRANS64.TRYWAIT P2, [R211+URZ+0x32450], R23 ;  /* 0x03245017d30075a7 */ /* 0x0000e2000804017f */
[----:B------:R-:W-:Y:S05]  /*fae0*/  @!P0 BRA `(.L_x_11684) ;  /* 0x0000000000048947 */ /* 0x000fea0003800000 */
[----:B------:R-:W-:Y:S01]  /*faf0*/  BPT.TRAP 0x1 ;  /* 0x000000040000795c */ /* 0x000fe20000300000 */
.L_x_11684:
[----:B------:R-:W-:Y:S04]  /*fb00*/  BSSY B0, `(.L_x_11685) ;  /* 0x0000004000007945 */ /* 0x000fe80003800000 */
[----:B---3--:R-:W-:Y:S05]  /*fb10*/  @P2 BRA `(.L_x_11686) ;  /* 0x0000000000082947 */ /* 0x008fea0003800000 */
[----:B------:R-:W3:Y:S02]  /*fb20*/  SYNCS.PHASECHK.TRANS64.TRYWAIT P2, [R211+URZ+0x32450], R23 ;  /* 0x03245017d30075a7 */ /* 0x000ee4000804017f */
[----:B---3--:R-:W-:Y:S05]  /*fb30*/  @!P2 BRA `(.L_x_11687) ;  /* 0x000000c800d0a947 */ /* 0x008fea0003800000 */
.L_x_11686:
[----:B------:R-:W-:Y:S05]  /*fb40*/  BSYNC B0 ;  /* 0x0000000000007941 */ /* 0x000fea0003800000 */
.L_x_11685:
[----:B------:R-:W-:Y:S05]  /*fb50*/  WARPSYNC.ALL ;  /* 0x0000000000007948 */ /* 0x000fea0003800000 */
[----:B------:R-:W4:Y:S01]  /*fb60*/  LDL R222, [R1+0x30] ;  /* 0x0000300001de7983 */ /* 0x000f220000100800 */
[----:B------:R-:W-:Y:S01]  /*fb70*/  IMAD.MOV.U32 R223, RZ, RZ, 0x40000040 ;  /* 0x40000040ffdf7424 */ /* 0x000fe200078e00ff */
[----:B------:R-:W-:Y:S01]  /*fb80*/  R2UR UR4, R4 ;  /* 0x00000000040472ca */ /* 0x000fe200000e0000 */
[----:B------:R-:W-:Y:S01]  /*fb90*/  WARPGROUP.ARRIVE ;  /* 0x00000000000079c5 */ /* 0x000fe20000000000 */
[----:B------:R-:W-:Y:S02]  /*fba0*/  R2UR UR5, R5 ;  /* 0x00000000050572ca */ /* 0x000fe400000e0000 */
[----:B------:R-:W-:Y:S01]  /*fbb0*/  R2UR UR7, R223 ;  /* 0x00000000df0772ca */ /* 0x000fe200000e0000 */
[----:B------:R-:W-:Y:S01]  /*fbc0*/  IMAD.MOV.U32 R223, RZ, RZ, 0x40000040 ;  /* 0x40000040ffdf7424 */ /* 0x000fe200078e00ff */
[----:B------:R-:W-:Y:S01]  /*fbd0*/  MOV R225, 0x40000040 ;  /* 0x4000004000e17802 */ /* 0x000fe20000000f00 */
[----:B----4-:R-:W-:-:S04]  /*fbe0*/  IMAD R222, R2, 0xc00, R222 ;  /* 0x00000c0002de7824 */ /* 0x010fc800078e02de */
[C---:B------:R-:W-:Y:S01]  /*fbf0*/  VIADD R224, R222.reuse, 0x2 ;  /* 0x00000002dee07836 */ /* 0x040fe20000000000 */
[----:B------:R-:W-:-:S13]  /*fc00*/  R2UR UR6, R222 ;  /* 0x00000000de0672ca */ /* 0x000fda00000e0000 */
        /* <DEDUP_REMOVED lines=157> */
[----:B0123--:R-:W-:Y:S01]  /*105e0*/  FMNMX.FTZ R23, R234, R221, !PT ;  /* 0x000000ddea177209 */ /* 0x00ffe20007810000 */
[----:B------:R-:W-:Y:S01]  /*105f0*/  FMUL.FTZ R181, R192, UR40 ;  /* 0x00000028c0b57c20 */ /* 0x000fe20008410000 */
        /* <DEDUP_REMOVED lines=18> */
[----:B------:R-:W-:-:S03]  /*10720*/  FMUL.FTZ R187, R187, UR40 ;  /* 0x00000028bbbb7c20 */ /* 0x000fc60008410000 */
        /* <DEDUP_REMOVED lines=38> */
[----:B------:R-:W-:Y:S01]  /*10990*/  MUFU.TANH R180, R163 ;  /* 0x000000a300b47308 */ /* 0x000fe20000002400 */
[----:B-1----:R-:W-:-:S07]  /*109a0*/  FMNMX.FTZ R23, R172, R23, !PT ;  /* 0x00000017ac177209 */ /* 0x002fce0007810000 */
[----:B------:R-:W-:Y:S01]  /*109b0*/  MUFU.TANH R189, R154 ;  /* 0x0000009a00bd7308 */ /* 0x000fe20000002400 */
[----:B--2---:R-:W-:-:S05]  /*109c0*/  FMNMX.FTZ R176, R177, R23, !PT ;  /* 0x00000017b1b07209 */ /* 0x004fca0007810000 */
[----:B------:R-:W0:Y:S02]  /*109d0*/  SHFL.BFLY PT, R23, R176, 0x2, 0x1f ;  /* 0x0c401f00b0177f89 */ /* 0x000e2400000e0000 */
[----:B------:R-:W1:Y:S08]  /*109e0*/  MUFU.TANH R154, R162 ;  /* 0x000000a2009a7308 */ /* 0x000e700000002400 */
[----:B------:R2:W3:Y:S08]  /*109f0*/  MUFU.TANH R197, R155 ;  /* 0x0000009b00c57308 */ /* 0x0004f00000002400 */
[----:B------:R4:W5:Y:S01]  /*10a00*/  MUFU.TANH R196, R159 ;  /* 0x0000009f00c47308 */ /* 0x0009620000002400 */
[----:B-1----:R-:W-:Y:S01]  /*10a10*/  IMAD.MOV.U32 R170, RZ, RZ, R154 ;  /* 0x000000ffffaa7224 */ /* 0x002fe200078e009a */
[----:B0-----:R-:W-:-:S06]  /*10a20*/  FMNMX.FTZ R176, R176, R23, !PT ;  /* 0x00000017b0b07209 */ /* 0x001fcc0007810000 */
[----:B------:R0:W-:Y:S01]  /*10a30*/  MUFU.TANH R193, R158 ;  /* 0x0000009e00c17308 */ /* 0x0001e20000002400 */
[----:B------:R-:W1:Y:S07]  /*10a40*/  SHFL.BFLY PT, R23, R176, 0x1, 0x1f ;  /* 0x0c201f00b0177f89 */ /* 0x000e6e00000e0000 */
[----:B------:R5:W5:Y:S08]  /*10a50*/  MUFU.TANH R192, R166 ;  /* 0x000000a600c07308 */ /* 0x000b700000002400 */
[----:B------:R-:W-:Y:S08]  /*10a60*/  MUFU.TANH R237, R237 ;  /* 0x000000ed00ed7308 */ /* 0x000ff00000002400 */
[----:B------:R-:W-:Y:S01]  /*10a70*/  MUFU.TANH R236, R236 ;  /* 0x000000ec00ec7308 */ /* 0x000fe20000002400 */
[----:B-1----:R-:W-:-:S02]  /*10a80*/  FMNMX.FTZ R176, R176, R23, !PT ;  /* 0x00000017b0b07209 */ /* 0x002fc40007810000 */
[----:B------:R-:W1:Y:S03]  /*10a90*/  LDC R23, c[0x0][0xa80] ;  /* 0x0002a000ff177b82 */ /* 0x000e660000000800 */
[C---:B--2---:R-:W-:Y:S01]  /*10aa0*/  FADD.FTZ R155, -R176.reuse, R221 ;  /* 0x000000ddb09b7221 */ /* 0x044fe20000010100 */
[----:B------:R-:W-:Y:S01]  /*10ab0*/  MOV R221, R180 ;  /* 0x000000b400dd7202 */ /* 0x000fe20000000f00 */
[----:B------:R-:W-:Y:S01]  /*10ac0*/  MUFU.TANH R187, R187 ;  /* 0x000000bb00bb7308 */ /* 0x000fe20000002400 */
[-C--:B-1----:R-:W-:Y:S01]  /*10ad0*/  FMUL.FTZ R180, R176, R23.reuse ;  /* 0x00000017b0b47220 */ /* 0x082fe20000410000 */
[----:B------:R-:W-:-:S03]  /*10ae0*/  FMUL.FTZ R155, R155, R23 ;  /* 0x000000179b9b7220 */ /* 0x000fc60000410000 */
[-CC-:B------:R-:W-:Y:S01]  /*10af0*/  FFMA.FTZ R154, R234, R23.reuse, -R180.reuse ;  /* 0x00000017ea9a7223 */ /* 0x180fe200000108b4 */
[-CC-:B----4-:R-:W-:Y:S01]  /*10b00*/  FFMA.FTZ R159, R152, R23.reuse, -R180.reuse ;  /* 0x00000017989f7223 */ /* 0x190fe200000108b4 */
[-CC-:B0-----:R-:W-:Y:S01]  /*10b10*/  FFMA.FTZ R158, R222, R23.reuse, -R180.reuse ;  /* 0x00000017de9e7223 */ /* 0x181fe200000108b4 */
[----:B------:R-:W-:Y:S01]  /*10b20*/  MUFU.EX2 R155, R155 ;  /* 0x0000009b009b7308 */ /* 0x000fe20000000800 */
[----:B---3--:R-:W-:Y:S02]  /*10b30*/  IMAD.MOV.U32 R222, RZ, RZ, R197 ;  /* 0x000000ffffde7224 */ /* 0x008fe400078e00c5 */
[----:B------:R-:W-:Y:S01]  /*10b40*/  FMUL.FTZ R197, R171, UR40 ;  /* 0x00000028abc57c20 */ /* 0x000fe20008410000 */
[-CC-:B------:R-:W-:Y:S01]  /*10b50*/  FFMA.FTZ R163, R153, R23.reuse, -R180.reuse ;  /* 0x0000001799a37223 */ /* 0x180fe200000108b4 */
[----:B------:R-:W-:Y:S01]  /*10b60*/  FMNMX.FTZ R171, R189, R220, !PT ;  /* 0x000000dcbdab7209 */ /* 0x000fe20007810000 */
[-CC-:B------:R-:W-:Y:S01]  /*10b70*/  FFMA.FTZ R233, R233, R23.reuse, -R180.reuse ;  /* 0x00000017e9e97223 */ /* 0x180fe200000108b4 */
[-CC-:B-----5:R-:W-:Y:S01]  /*10b80*/  FFMA.FTZ R166, R169, R23.reuse, -R180.reuse ;  /* 0x00000017a9a67223 */ /* 0x1a0fe200000108b4 */
[----:B------:R-:W-:Y:S01]  /*10b90*/  FFMA.FTZ R169, R235, R23, -R180 ;  /* 0x00000017eba97223 */ /* 0x000fe200000108b4 */
[----:B------:R-:W0:Y:S01]  /*10ba0*/  MUFU.EX2 R152, R154 ;  /* 0x0000009a00987308 */ /* 0x000e220000000800 */
[----:B------:R-:W-:Y:S01]  /*10bb0*/  IMAD.MOV.U32 R235, RZ, RZ, R221 ;  /* 0x000000ffffeb7224 */ /* 0x000fe200078e00dd */
[----:B------:R-:W-:Y:S01]  /*10bc0*/  FMNMX.FTZ R171, R222, R171, !PT ;  /* 0x000000abdeab7209 */ /* 0x000fe20007810000 */
[----:B------:R-:W-:-:S02]  /*10bd0*/  IMAD.MOV.U32 R221, RZ, RZ, R170 ;  /* 0x000000ffffdd7224 */ /* 0x000fc400078e00aa */
[-CC-:B------:R-:W-:Y:S01]  /*10be0*/  FFMA.FTZ R170, R185, R23.reuse, -R180.reuse ;  /* 0x00000017b9aa7223 */ /* 0x180fe200000108b4 */
[----:B------:R-:W-:Y:S01]  /*10bf0*/  MOV R185, R196 ;  /* 0x000000c400b97202 */ /* 0x000fe20000000f00 */
[-CC-:B------:R-:W-:Y:S01]  /*10c00*/  FFMA.FTZ R225, R225, R23.reuse, -R180.reuse ;  /* 0x00000017e1e17223 */ /* 0x180fe200000108b4 */
[----:B------:R-:W-:Y:S01]  /*10c10*/  FMUL.FTZ R196, R174, UR40 ;  /* 0x00000028aec47c20 */ /* 0x000fe20008410000 */
[----:B------:R-:W1:Y:S01]  /*10c20*/  MUFU.EX2 R233, R233 ;  /* 0x000000e900e97308 */ /* 0x000e620000000800 */
[-CC-:B------:R-:W-:Y:S01]  /*10c30*/  FFMA.FTZ R224, R224, R23.reuse, -R180.reuse ;  /* 0x00000017e0e07223 */ /* 0x180fe200000108b4 */
[-CC-:B------:R-:W-:Y:S01]  /*10c40*/  FFMA.FTZ R167, R164, R23.reuse, -R180.reuse ;  /* 0x00000017a4a77223 */ /* 0x180fe200000108b4 */
[-CC-:B------:R-:W-:Y:S01]  /*10c50*/  FFMA.FTZ R164, R168, R23.reuse, -R180.reuse ;  /* 0x00000017a8a47223 */ /* 0x180fe200000108b4 */
[----:B------:R-:W-:Y:S01]  /*10c60*/  FFMA.FTZ R168, R188, R23, -R180 ;  /* 0x00000017bca87223 */ /* 0x000fe200000108b4 */
[----:B------:R-:W-:Y:S01]  /*10c70*/  FMUL.FTZ R188, R175, UR40 ;  /* 0x00000028afbc7c20 */ /* 0x000fe20008410000 */
[----:B------:R-:W-:-:S02]  /*10c80*/  IMAD.MOV.U32 R234, RZ, RZ, R192 ;  /* 0x000000ffffea7224 */ /* 0x000fc400078e00c0 */
[-C--:B------:R-:W-:Y:S01]  /*10c90*/  FFMA.FTZ R162, R156, R23.reuse, -R180 ;  /* 0x000000179ca27223 */ /* 0x080fe200000108b4 */
[----:B------:R2:W3:Y:S01]  /*10ca0*/  MUFU.EX2 R154, R225 ;  /* 0x000000e1009a7308 */ /* 0x0004e20000000800 */
[----:B0-----:R-:W-:Y:S01]  /*10cb0*/  FFMA.FTZ R153, R155, R0, R152 ;  /* 0x000000009b997223 */ /* 0x001fe20000010098 */
[----:B------:R-:W-:Y:S01]  /*10cc0*/  FMUL.FTZ R0, R178, UR40 ;  /* 0x00000028b2007c20 */ /* 0x000fe20008410000 */
[----:B------:R-:W-:Y:S02]  /*10cd0*/  IMAD.MOV.U32 R178, RZ, RZ, R193 ;  /* 0x000000ffffb27224 */ /* 0x000fe400078e00c1 */
[----:B------:R-:W-:Y:S01]  /*10ce0*/  FMUL.FTZ R193, R179, UR40 ;  /* 0x00000028b3c17c20 */ /* 0x000fe20008410000 */
[----:B------:R-:W-:Y:S01]  /*10cf0*/  FMUL.FTZ R179, R195, UR40 ;  /* 0x00000028c3b37c20 */ /* 0x000fe20008410000 */
[-CC-:B------:R-:W-:Y:S01]  /*10d00*/  FFMA.FTZ R192, R223, R23.reuse, -R180.reuse ;  /* 0x00000017dfc07223 */ /* 0x180fe200000108b4 */
[--C-:B------:R-:W-:Y:S01]  /*10d10*/  FFMA.FTZ R157, R157, R23, -R180.reuse ;  /* 0x000000179d9d7223 */ /* 0x100fe200000108b4 */
[----:B------:R-:W-:Y:S01]  /*10d20*/  FMNMX.FTZ R174, R178, R171, !PT ;  /* 0x000000abb2ae7209 */ /* 0x000fe20007810000 */
[----:B------:R-:W0:Y:S01]  /*10d30*/  MUFU.EX2 R224, R224 ;  /* 0x000000e000e07308 */ /* 0x000e220000000800 */
[C---:B-1----:R-:W-:Y:S01]  /*10d40*/  FADD.FTZ R153, R233.reuse, R153 ;  /* 0x00000099e9997221 */ /* 0x042fe20000010000 */
[----:B------:R-:W-:Y:S01]  /*10d50*/  F2FP.F16.F32.PACK_AB R152, R233, R152 ;  /* 0x00000098e998723e */ /* 0x000fe200000000ff */
[----:B------:R-:W-:Y:S01]  /*10d60*/  FMUL.FTZ R233, R190, UR40 ;  /* 0x00000028bee97c20 */ /* 0x000fe20008410000 */
[----:B------:R-:W-:Y:S01]  /*10d70*/  FMNMX.FTZ R174, R185, R174, !PT ;  /* 0x000000aeb9ae7209 */ /* 0x000fe20007810000 */
[----:B--2---:R-:W-:Y:S01]  /*10d80*/  FMUL.FTZ R225, R194, UR40 ;  /* 0x00000028c2e17c20 */ /* 0x004fe20008410000 */
[-CC-:B------:R-:W-:Y:S01]  /*10d90*/  FFMA.FTZ R161, R161, R23.reuse, -R180.reuse ;  /* 0x00000017a1a17223 */ /* 0x180fe200000108b4 */
[-CC-:B------:R-:W-:Y:S01]  /*10da0*/  FFMA.FTZ R160, R160, R23.reuse, -R180.reuse ;  /* 0x00000017a0a07223 */ /* 0x180fe200000108b4 */
[----:B------:R-:W-:Y:S01]  /*10db0*/  FMNMX.FTZ R175, R221, R174, !PT ;  /* 0x000000aeddaf7209 */ /* 0x000fe20007810000 */
[----:B------:R-:W1:Y:S01]  /*10dc0*/  MUFU.TANH R197, R197 ;  /* 0x000000c500c57308 */ /* 0x000e620000002400 */
[----:B---3--:R-:W-:Y:S01]  /*10dd0*/  FADD.FTZ R153, R154, R153 ;  /* 0x000000999a997221 */ /* 0x008fe20000010000 */
[--C-:B------:R-:W-:Y:S01]  /*10de0*/  FFMA.FTZ R165, R165, R23, -R180.reuse ;  /* 0x00000017a5a57223 */ /* 0x100fe200000108b4 */
[----:B------:R-:W-:Y:S01]  /*10df0*/  FMNMX.FTZ R175, R235, R175, !PT ;  /* 0x000000afebaf7209 */ /* 0x000fe20007810000 */
[-CC-:B------:R-:W-:Y:S01]  /*10e00*/  FFMA.FTZ R184, R184, R23.reuse, -R180.reuse ;  /* 0x00000017b8b87223 */ /* 0x180fe200000108b4 */
[-CC-:B------:R-:W-:Y:S01]  /*10e10*/  FFMA.FTZ R181, R181, R23.reuse, -R180.reuse ;  /* 0x00000017b5b57223 */ /* 0x180fe200000108b4 */
[--C-:B------:R-:W-:Y:S01]  /*10e20*/  FFMA.FTZ R173, R173, R23, -R180.reuse ;  /* 0x00000017adad7223 */ /* 0x100fe200000108b4 */
[----:B------:R-:W-:Y:S01]  /*10e30*/  FMNMX.FTZ R175, R234, R175, !PT ;  /* 0x000000afeaaf7209 */ /* 0x000fe20007810000 */
[----:B------:R-:W2:Y:S01]  /*10e40*/  MUFU.TANH R196, R196 ;  /* 0x000000c400c47308 */ /* 0x000ea20000002400 */
[----:B0-----:R-:W-:Y:S01]  /*10e50*/  FADD.FTZ R156, R224, R153 ;  /* 0x00000099e09c7221 */ /* 0x001fe20000010000 */
[----:B------:R-:W-:Y:S01]  /*10e60*/  FMUL.FTZ R153, R182, UR40 ;  /* 0x00000028b6997c20 */ /* 0x000fe20008410000 */
[----:B------:R-:W-:Y:S01]  /*10e70*/  FMNMX.FTZ R175, R237, R175, !PT ;  /* 0x000000afedaf7209 */ /* 0x000fe20007810000 */
[----:B------:R-:W-:Y:S01]  /*10e80*/  FMUL.FTZ R182, R198, UR40 ;  /* 0x00000028c6b67c20 */ /* 0x000fe20008410000 */
[-CC-:B------:R-:W-:Y:S01]  /*10e90*/  FFMA.FTZ R172, R172, R23.reuse, -R180.reuse ;  /* 0x00000017acac7223 */ /* 0x180fe200000108b4 */
[----:B------:R-:W-:Y:S01]  /*10ea0*/  FFMA.FTZ R180, R177, R23, -R180 ;  /* 0x00000017b1b47223 */ /* 0x000fe200000108b4 */
[----:B------:R-:W-:Y:S01]  /*10eb0*/  FMNMX.FTZ R175, R236, R175, !PT ;  /* 0x000000afecaf7209 */ /* 0x000fe20007810000 */
[----:B------:R-:W0:Y:S01]  /*10ec0*/  MUFU.TANH R188, R188 ;  /* 0x000000bc00bc7308 */ /* 0x000e220000002400 */
[----:B------:R-:W-:-:S02]  /*10ed0*/  F2FP.F16.F32.PACK_AB R154, R224, R154 ;  /* 0x0000009ae09a723e */ /* 0x000fc400000000ff */
[----:B-1----:R-:W-:-:S05]  /*10ee0*/  FMNMX.FTZ R175, R197, R175, !PT ;  /* 0x000000afc5af7209 */ /* 0x002fca0007810000 */
[----:B------:R-:W1:Y:S01]  /*10ef0*/  MUFU.TANH R0, R0 ;  /* 0x0000000000007308 */ /* 0x000e620000002400 */
[----:B--2---:R-:W-:-:S07]  /*10f00*/  FMNMX.FTZ R175, R196, R175, !PT ;  /* 0x000000afc4af7209 */ /* 0x004fce0007810000 */
[----:B------:R-:W2:Y:S01]  /*10f10*/  MUFU.TANH R193, R193 ;  /* 0x000000c100c17308 */ /* 0x000ea20000002400 */
[----:B0-----:R-:W-:-:S07]  /*10f20*/  FMNMX.FTZ R175, R188, R175, !PT ;  /* 0x000000afbcaf7209 */ /* 0x001fce0007810000 */
[----:B------:R-:W0:Y:S01]  /*10f30*/  MUFU.TANH R153, R153 ;  /* 0x0000009900997308 */ /* 0x000e220000002400 */
[----:B-1----:R-:W-:-:S07]  /*10f40*/  FMNMX.FTZ R175, R0, R175, !PT ;  /* 0x000000af00af7209 */ /* 0x002fce0007810000 */
[----:B------:R1:W3:Y:S01]  /*10f50*/  MUFU.TANH R171, R183 ;  /* 0x000000b700ab7308 */ /* 0x0002e20000002400 */
[----:B--2---:R-:W-:-:S07]  /*10f60*/  FMNMX.FTZ R175, R193, R175, !PT ;  /* 0x000000afc1af7209 */ /* 0x004fce0007810000 */
[----:B------:R2:W4:Y:S01]  /*10f70*/  MUFU.TANH R174, R186 ;  /* 0x000000ba00ae7308 */ /* 0x0005220000002400 */
[----:B0-----:R-:W-:Y:S01]  /*10f80*/  FMNMX.FTZ R175, R153, R175, !PT ;  /* 0x000000af99af7209 */ /* 0x001fe20007810000 */
[----:B-1----:R-:W-:-:S06]  /*10f90*/  FMUL.FTZ R183, R199, UR40 ;  /* 0x00000028c7b77c20 */ /* 0x002fcc0008410000 */
[----:B------:R-:W0:Y:S01]  /*10fa0*/  MUFU.TANH R233, R233 ;  /* 0x000000e900e97308 */ /* 0x000e220000002400 */
[----:B--2---:R-:W-:Y:S02]  /*10fb0*/  IMAD.MOV.U32 R186, RZ, RZ, R189 ;  /* 0x000000ffffba7224 */ /* 0x004fe400078e00bd */
[----:B------:R-:W-:Y:S01]  /*10fc0*/  FMUL.FTZ R189, R191, UR40 ;  /* 0x00000028bfbd7c20 */ /* 0x000fe20008410000 */
[----:B---3--:R-:W-:-:S05]  /*10fd0*/  FMNMX.FTZ R175, R171, R175, !PT ;  /* 0x000000afabaf7209 */ /* 0x008fca0007810000 */
[----:B------:R-:W1:Y:S01]  /*10fe0*/  MUFU.TANH R189, R189 ;  /* 0x000000bd00bd7308 */ /* 0x000e620000002400 */
[----:B----4-:R-:W-:-:S04]  /*10ff0*/  FMNMX.FTZ R175, R174, R175, !PT ;  /* 0x000000afaeaf7209 */ /* 0x010fc80007810000 */
[----:B------:R-:W-:-:S03]  /*11000*/  FMNMX.FTZ R175, R187, R175, !PT ;  /* 0x000000afbbaf7209 */ /* 0x000fc60007810000 */
[----:B------:R-:W2:Y:S01]  /*11010*/  MUFU.TANH R225, R225 ;  /* 0x000000e100e17308 */ /* 0x000ea20000002400 */
[----:B0-----:R-:W-:-:S07]  /*11020*/  FMNMX.FTZ R175, R233, R175, !PT ;  /* 0x000000afe9af7209 */ /* 0x001fce0007810000 */
[----:B------:R-:W0:Y:S01]  /*11030*/  MUFU.TANH R179, R179 ;  /* 0x000000b300b37308 */ /* 0x000e220000002400 */
[----:B-1----:R-:W-:-:S07]  /*11040*/  FMNMX.FTZ R175, R189, R175, !PT ;  /* 0x000000afbdaf7209 */ /* 0x002fce0007810000 */
[----:B------:R-:W1:Y:S01]  /*11050*/  MUFU.TANH R182, R182 ;  /* 0x000000b600b67308 */ /* 0x000e620000002400 */
[----:B--2---:R-:W-:-:S07]  /*11060*/  FMNMX.FTZ R175, R225, R175, !PT ;  /* 0x000000afe1af7209 */ /* 0x004fce0007810000 */
[----:B------:R-:W2:Y:S01]  /*11070*/  MUFU.TANH R183, R183 ;  /* 0x000000b700b77308 */ /* 0x000ea20000002400 */
[----:B0-----:R-:W-:-:S04]  /*11080*/  FMNMX.FTZ R175, R179, R175, !PT ;  /* 0x000000afb3af7209 */ /* 0x001fc80007810000 */
[----:B-1----:R-:W-:-:S04]  /*11090*/  FMNMX.FTZ R175, R182, R175, !PT ;  /* 0x000000afb6af7209 */ /* 0x002fc80007810000 */
[----:B--2---:R-:W-:-:S05]  /*110a0*/  FMNMX.FTZ R175, R183, R175, !PT ;  /* 0x000000afb7af7209 */ /* 0x004fca0007810000 */
[----:B------:R-:W0:Y:S02]  /*110b0*/  SHFL.BFLY PT, R177, R175, 0x2, 0x1f ;  /* 0x0c401f00afb17f89 */ /* 0x000e2400000e0000 */
[----:B0-----:R-:W-:-:S05]  /*110c0*/  FMNMX.FTZ R177, R175, R177, !PT ;  /* 0x000000b1afb17209 */ /* 0x001fca0007810000 */
[----:B------:R-:W0:Y:S02]  /*110d0*/  SHFL.BFLY PT, R175, R177, 0x1, 0x1f ;  /* 0x0c201f00b1af7f89 */ /* 0x000e2400000e0000 */
[----:B0-----:R-:W-:-:S05]  /*110e0*/  FMNMX.FTZ R177, R177, R175, !PT ;  /* 0x000000afb1b17209 */ /* 0x001fca0007810000 */
[C---:B------:R-:W-:Y:S01]  /*110f0*/  FMUL.FTZ R223, R177.reuse, R23 ;  /* 0x00000017b1df7220 */ /* 0x040fe20000410000 */
[----:B------:R-:W-:-:S03]  /*11100*/  FADD.FTZ R224, -R177, R220 ;  /* 0x000000dcb1e07221 */ /* 0x000fc60000010100 */
[-CC-:B------:R-:W-:Y:S01]  /*11110*/  FFMA.FTZ R199, R234, R23.reuse, -R223.reuse ;  /* 0x00000017eac77223 */ /* 0x180fe200000108df */
[-CC-:B------:R-:W-:Y:S01]  /*11120*/  FFMA.FTZ R190, R171, R23.reuse, -R223.reuse ;  /* 0x00000017abbe7223 */ /* 0x180fe200000108df */
[----:B------:R-:W2:Y:S01]  /*11130*/  LDL R234, [R1+0x28] ;  /* 0x0000280001ea7983 */ /* 0x000ea20000100800 */
[-CC-:B------:R-:W-:Y:S01]  /*11140*/  FFMA.FTZ R171, R174, R23.reuse, -R223.reuse ;  /* 0x00000017aeab7223 */ /* 0x180fe200000108df */
[-C--:B------:R-:W-:Y:S01]  /*11150*/  FMUL.FTZ R224, R224, R23.reuse ;  /* 0x00000017e0e07220 */ /* 0x080fe20000410000 */
[-CC-:B------:R-:W-:Y:S01]  /*11160*/  FFMA.FTZ R175, R186, R23.reuse, -R223.reuse ;  /* 0x00000017baaf7223 */ /* 0x180fe200000108df */
[-CC-:B------:R-:W-:Y:S01]  /*11170*/  FFMA.FTZ R222, R222, R23.reuse, -R223.reuse ;  /* 0x00000017dede7223 */ /* 0x180fe200000108df */
[-CC-:B------:R-:W-:Y:S01]  /*11180*/  FFMA.FTZ R194, R153, R23.reuse, -R223.reuse ;  /* 0x0000001799c27223 */ /* 0x180fe200000108df */
[----:B------:R-:W-:Y:S01]  /*11190*/  FFMA.FTZ R178, R178, R23, -R223 ;  /* 0x00000017b2b27223 */ /* 0x000fe200000108df */
        /* <DEDUP_REMOVED lines=68> */
[----:B------:R-:W-:Y:S01]  /*115e0*/  IMAD.MOV.U32 R175, RZ, RZ, 0x40000040 ;  /* 0x40000040ffaf7424 */ /* 0x000fe200078e00ff */
[----:B------:R0:W3:Y:S01]  /*115f0*/  MUFU.EX2 R155, R178 ;  /* 0x000000b2009b7308 */ /* 0x0000e20000000800 */
[----:B------:R-:W-:Y:S01]  /*11600*/  FFMA.FTZ R185, R185, R23, -R223 ;  /* 0x00000017b9b97223 */ /* 0x000fe200000108df */
[C---:B-1----:R-:W-:Y:S01]  /*11610*/  FADD.FTZ R3, R222.reuse, R3 ;  /* 0x00000003de037221 */ /* 0x042fe20000010000 */
[----:B------:R-:W-:Y:S01]  /*11620*/  F2FP.F16.F32.PACK_AB R153, R222, R153 ;  /* 0x00000099de99723e */ /* 0x000fe200000000ff */
[-CC-:B------:R-:W-:Y:S01]  /*11630*/  FFMA.FTZ R221, R221, R23.reuse, -R223.reuse ;  /* 0x00000017dddd7223 */ /* 0x180fe200000108df */
[----:B------:R-:W-:Y:S01]  /*11640*/  R2UR UR7, R175 ;  /* 0x00000000af0772ca */ /* 0x000fe200000e0000 */
[----:B------:R-:W-:Y:S01]  /*11650*/  FFMA.FTZ R220, R235, R23, -R223 ;  /* 0x00000017ebdc7223 */ /* 0x000fe200000108df */
[----:B0-----:R-:W-:Y:S01]  /*11660*/  @!P1 VIADD R178, R211, 0x32440 ;  /* 0x00032440d3b29836 */ /* 0x001fe20000000000 */
[----:B------:R0:W1:Y:S04]  /*11670*/  MUFU.EX2 R175, R185 ;  /* 0x000000b900af7308 */ /* 0x0000680000000800 */
[----:B0-----:R-:W-:Y:S01]  /*11680*/  @!P1 PRMT R185, RZ, 0x654, R178 ;  /* 0x00000654ffb99816 */ /* 0x001fe200000000b2 */
        /* <DEDUP_REMOVED lines=64> */
[----:B--2---:R-:W-:-:S02]  /*11a90*/  IMAD R174, R2, 0xc00, R234 ;  /* 0x00000c0002ae7824 */ /* 0x004fc400078e02ea */
[----:B------:R-:W0:Y:S02]  /*11aa0*/  S2R R234, SR_TID.X ;  /* 0x0000000000ea7919 */ /* 0x000e240000002100 */
[----:B0-----:R-:W-:-:S04]  /*11ab0*/  SHF.R.U32.HI R222, RZ, 0x7, R234 ;  /* 0x00000007ffde7819 */ /* 0x001fc800000116ea */
[----:B------:R-:W-:-:S05]  /*11ac0*/  IADD3 R178, -R222, 0xb, RZ ;  /* 0x0000000bdeb27810 */ /* 0x000fca0007ffe1ff */
[----:B------:R2:W-:Y:S06]  /*11ad0*/  BAR.ARV R178, 0x100 ;  /* 0x000400b20000751d */ /* 0x0005ec0000002000 */
[----:B------:R0:W-:Y:S02]  /*11ae0*/  @!P1 SYNCS.ARRIVE.TRANS64.RED.A1T0 RZ, [R185+URZ], RZ ;  /* 0x000000ffb9ff99a7 */ /* 0x0001e4000810043f */
[----:B0-----:R-:W-:-:S05]  /*11af0*/  IADD3 R185, R222, 0x8, RZ ;  /* 0x00000008deb97810 */ /* 0x001fca0007ffe0ff */
[----:B------:R3:W-:Y:S01]  /*11b00*/  BAR.SYNC.DEFER_BLOCKING R185, 0x100 ;  /* 0x000400b90000751d */ /* 0x0007e20000010000 */
[----:B------:R-:W-:Y:S01]  /*11b10*/  R2UR UR6, R174 ;  /* 0x00000000ae0672ca */ /* 0x000fe200000e0000 */
[----:B---3--:R-:W-:Y:S01]  /*11b20*/  FADD.FTZ R185, R155, R3 ;  /* 0x000000039bb97221 */ /* 0x008fe20000010000 */
[----:B-1----:R-:W-:-:S04]  /*11b30*/  F2FP.F16.F32.PACK_AB R155, R175, R155 ;  /* 0x0000009baf9b723e */ /* 0x002fc800000000ff */
[----:B------:R-:W-:-:S07]  /*11b40*/  WARPGROUP.ARRIVE ;  /* 0x00000000000079c5 */ /* 0x000fce0000000000 */
[----:B------:R-:W-:Y:S01]  /*11b50*/  HGMMA.64x256x16.F32 R24, R152, gdesc[UR4].tnspB, R24, gsb0 ;  /* 0x43e0000498187df0 */ /* 0x000fe20008000818 */
[----:B------:R-:W0:Y:S01]  /*11b60*/  MUFU.EX2 R192, R192 ;  /* 0x000000c000c07308 */ /* 0x000e220000000800 */
[----:B------:R-:W-:-:S07]  /*11b70*/  FFMA.FTZ R186, R237, R23, -R223 ;  /* 0x00000017edba7223 */ /* 0x000fce00000108df */
[----:B------:R-:W1:Y:S08]  /*11b80*/  MUFU.EX2 R158, R158 ;  /* 0x0000009e009e7308 */ /* 0x000e700000000800 */
[----:B------:R-:W3:Y:S01]  /*11b90*/  MUFU.EX2 R157, R157 ;  /* 0x0000009d009d7308 */ /* 0x000ee20000000800 */
[----:B0-----:R-:W-:-:S07]  /*11ba0*/  FADD.FTZ R156, R192, R156 ;  /* 0x0000009cc09c7221 */ /* 0x001fce0000010000 */
[----:B------:R-:W0:Y:S08]  /*11bb0*/  MUFU.EX2 R159, R159 ;  /* 0x0000009f009f7308 */ /* 0x000e300000000800 */
[----:B------:R-:W-:Y:S08]  /*11bc0*/  MUFU.EX2 R3, R221 ;  /* 0x000000dd00037308 */ /* 0x000ff00000000800 */
[----:B------:R-:W-:Y:S01]  /*11bd0*/  MUFU.EX2 R186, R186 ;  /* 0x000000ba00ba7308 */ /* 0x000fe20000000800 */
[----:B------:R-:W-:-:S07]  /*11be0*/  FFMA.FTZ R197, R197, R23, -R223 ;  /* 0x00000017c5c57223 */ /* 0x000fce00000108df */
[----:B------:R-:W-:Y:S01]  /*11bf0*/  MUFU.EX2 R163, R163 ;  /* 0x000000a300a37308 */ /* 0x000fe20000000800 */
[-CC-:B------:R-:W-:Y:S01]  /*11c00*/  FFMA.FTZ R196, R196, R23.reuse, -R223.reuse ;  /* 0x00000017c4c47223 */ /* 0x180fe200000108df */
[-CC-:B------:R-:W-:Y:S01]  /*11c10*/  FFMA.FTZ R195, R188, R23.reuse, -R223.reuse ;  /* 0x00000017bcc37223 */ /* 0x180fe200000108df */
[----:B------:R-:W-:-:S05]  /*11c20*/  FFMA.FTZ R198, R236, R23, -R223 ;  /* 0x00000017ecc67223 */ /* 0x000fca00000108df */
[----:B------:R-:W-:Y:S08]  /*11c30*/  MUFU.EX2 R161, R161 ;  /* 0x000000a100a17308 */ /* 0x000ff00000000800 */
[----:B------:R-:W-:Y:S08]  /*11c40*/  MUFU.EX2 R162, R162 ;  /* 0x000000a200a27308 */ /* 0x000ff00000000800 */
[----:B------:R-:W-:Y:S01]  /*11c50*/  MUFU.EX2 R197, R197 ;  /* 0x000000c500c57308 */ /* 0x000fe20000000800 */
[----:B------:R-:W-:-:S07]  /*11c60*/  WARPGROUP.DEPBAR.LE gsb0, 0x0 ;  /* 0x00008000000079c5 */ /* 0x000fce0000010000 */
[----:B------:R-:W4:Y:S01]  /*11c70*/  MUFU.EX2 R154, R220 ;  /* 0x000000dc009a7308 */ /* 0x000f220000000800 */
[----:B------:R-:W-:-:S07]  /*11c80*/  VIADD R152, R174, 0x80 ;  /* 0x00000080ae987836 */ /* 0x000fce0000000000 */
[----:B------:R-:W5:Y:S01]  /*11c90*/  MUFU.EX2 R155, R199 ;  /* 0x000000c7009b7308 */ /* 0x000f620000000800 */
[----:B------:R-:W-:Y:S01]  /*11ca0*/  R2UR UR6, R152 ;  /* 0x00000000980672ca */ /* 0x000fe200000e0000 */
[----:B-1----:R-:W-:Y:S01]  /*11cb0*/  FADD.FTZ R152, R158, R156 ;  /* 0x0000009c9e987221 */ /* 0x002fe20000010000 */
[----:B------:R-:W-:-:S03]  /*11cc0*/  IMAD.MOV.U32 R153, RZ, RZ, 0x40000040 ;  /* 0x40000040ff997424 */ /* 0x000fc600078e00ff */
[----:B---3--:R-:W-:Y:S01]  /*11cd0*/  FADD.FTZ R152, R157, R152 ;  /* 0x000000989d987221 */ /* 0x008fe20000010000 */
[----:B------:R-:W-:Y:S02]  /*11ce0*/  F2FP.F16.F32.PACK_AB R156, R158, R192 ;  /* 0x000000c09e9c723e */ /* 0x000fe400000000ff */
[----:B------:R-:W-:Y:S01]  /*11cf0*/  R2UR UR7, R153 ;  /* 0x00000000990772ca */ /* 0x000fe200000e0000 */
[C---:B0-----:R-:W-:Y:S01]  /*11d00*/  FADD.FTZ R192, R159.reuse, R152 ;  /* 0x000000989fc07221 */ /* 0x041fe20000010000 */
[----:B------:R-:W-:Y:S02]  /*11d10*/  F2FP.F16.F32.PACK_AB R158, R159, R157 ;  /* 0x0000009d9f9e723e */ /* 0x000fe400000000ff */
[----:B----4-:R-:W-:Y:S02]  /*11d20*/  F2FP.F16.F32.PACK_AB R157, R154, R3 ;  /* 0x000000039a9d723e */ /* 0x010fe400000000ff */
[----:B-----5:R-:W-:-:S04]  /*11d30*/  F2FP.F16.F32.PACK_AB R159, R186, R155 ;  /* 0x0000009bba9f723e */ /* 0x020fc800000000ff */
[----:B------:R-:W-:-:S06]  /*11d40*/  WARPGROUP.ARRIVE ;  /* 0x00000000000079c5 */ /* 0x000fcc0000000000 */
[----:B------:R-:W-:Y:S01]  /*11d50*/  HGMMA.64x256x16.F32 R24, R156, gdesc[UR4].tnspB, R24, gsb0 ;  /* 0x43e000049c187df0 */ /* 0x000fe20008000818 */
[----:B------:R-:W-:Y:S01]  /*11d60*/  MUFU.EX2 R196, R196 ;  /* 0x000000c400c47308 */ /* 0x000fe20000000800 */
[----:B------:R-:W-:-:S07]  /*11d70*/  FADD.FTZ R192, R163, R192 ;  /* 0x000000c0a3c07221 */ /* 0x000fce0000010000 */
[----:B------:R-:W0:Y:S01]  /*11d80*/  MUFU.EX2 R195, R195 ;  /* 0x000000c300c37308 */ /* 0x000e220000000800 */
[----:B------:R-:W-:Y:S02]  /*11d90*/  VIADD R152, R174, 0x100 ;  /* 0x00000100ae987836 */ /* 0x000fe40000000000 */
[----:B------:R-:W-:-:S03]  /*11da0*/  IMAD.MOV.U32 R153, RZ, RZ, 0x40000040 ;  /* 0x40000040ff997424 */ /* 0x000fc600078e00ff */
[----:B------:R-:W-:Y:S02]  /*11db0*/  R2UR UR6, R152 ;  /* 0x00000000980672ca */ /* 0x000fe400000e0000 */
[----:B------:R-:W-:Y:S01]  /*11dc0*/  R2UR UR7, R153 ;  /* 0x00000000990772ca */ /* 0x000fe200000e0000 */
[----:B------:R-:W-:Y:S01]  /*11dd0*/  MUFU.EX2 R167, R167 ;  /* 0x000000a700a77308 */ /* 0x000fe20000000800 */
[-CC-:B------:R-:W-:Y:S01]  /*11de0*/  FFMA.FTZ R191, R0, R23.reuse, -R223.reuse ;  /* 0x0000001700bf7223 */ /* 0x180fe200000108df */
[----:B------:R-:W-:-:S06]  /*11df0*/  FFMA.FTZ R193, R193, R23, -R223 ;  /* 0x00000017c1c17223 */ /* 0x000fcc00000108df */
[----:B------:R-:W-:Y:S08]  /*11e00*/  MUFU.EX2 R165, R165 ;  /* 0x000000a500a57308 */ /* 0x000ff00000000800 */
[----:B------:R-:W-:Y:S08]  /*11e10*/  MUFU.EX2 R166, R166 ;  /* 0x000000a600a67308 */ /* 0x000ff00000000800 */
[----:B------:R-:W-:Y:S08]  /*11e20*/  MUFU.EX2 R191, R191 ;  /* 0x000000bf00bf7308 */ /* 0x000ff00000000800 */
[----:B------:R-:W-:Y:S08]  /*11e30*/  MUFU.EX2 R193, R193 ;  /* 0x000000c100c17308 */ /* 0x000ff00000000800 */
[----:B------:R-:W-:Y:S08]  /*11e40*/  MUFU.EX2 R194, R194 ;  /* 0x000000c200c27308 */ /* 0x000ff00000000800 */
[----:B------:R-:W-:Y:S01]  /*11e50*/  MUFU.EX2 R190, R190 ;  /* 0x000000be00be7308 */ /* 0x000fe20000000800 */
[----:B------:R-:W-:Y:S01]  /*11e60*/  IMAD.MOV.U32 R153, RZ, RZ, 0x40000040 ;  /* 0x40000040ff997424 */ /* 0x000fe200078e00ff */
[----:B------:R-:W-:Y:S01]  /*11e70*/  IADD3 R152, R174, 0x180, RZ ;  /* 0x00000180ae987810 */ /* 0x000fe20007ffe0ff */
[----:B------:R-:W-:-:S05]  /*11e80*/  WARPGROUP.DEPBAR.LE gsb0, 0x0 ;  /* 0x00008000000079c5 */ /* 0x000fca0000010000 */
[----:B------:R1:W3:Y:S08]  /*11e90*/  MUFU.EX2 R157, R160 ;  /* 0x000000a0009d7308 */ /* 0x0002f00000000800 */
[----:B------:R-:W4:Y:S01]  /*11ea0*/  MUFU.EX2 R156, R198 ;  /* 0x000000c6009c7308 */ /* 0x000f220000000800 */
[C---:B------:R-:W-:Y:S01]  /*11eb0*/  FADD.FTZ R158, R161.reuse, R192 ;  /* 0x000000c0a19e7221 */ /* 0x040fe20000010000 */
[----:B-1----:R-:W-:-:S02]  /*11ec0*/  F2FP.F16.F32.PACK_AB R160, R161, R163 ;  /* 0x000000a3a1a0723e */ /* 0x002fc400000000ff */
[----:B0-----:R-:W-:Y:S01]  /*11ed0*/  F2FP.F16.F32.PACK_AB R163, R195, R196 ;  /* 0x000000c4c3a3723e */ /* 0x001fe200000000ff */
[----:B---3--:R-:W-:-:S04]  /*11ee0*/  FADD.FTZ R158, R157, R158 ;  /* 0x0000009e9d9e7221 */ /* 0x008fc80000010000 */
[C---:B------:R-:W-:Y:S01]  /*11ef0*/  FADD.FTZ R158, R162.reuse, R158 ;  /* 0x0000009ea29e7221 */ /* 0x040fe20000010000 */
[----:B------:R-:W-:Y:S02]  /*11f00*/  F2FP.F16.F32.PACK_AB R162, R162, R157 ;  /* 0x0000009da2a2723e */ /* 0x000fe400000000ff */
[----:B----4-:R-:W-:-:S04]  /*11f10*/  F2FP.F16.F32.PACK_AB R161, R197, R156 ;  /* 0x0000009cc5a1723e */ /* 0x010fc800000000ff */
[----:B------:R-:W-:-:S06]  /*11f20*/  WARPGROUP.ARRIVE ;  /* 0x00000000000079c5 */ /* 0x000fcc0000000000 */
[----:B------:R-:W-:Y:S01]  /*11f30*/  HGMMA.64x256x16.F32 R24, R160, gdesc[UR4].tnspB, R24, gsb0 ;  /* 0x43e00004a0187df0 */ /* 0x000fe20008000818 */
[----:B------:R0:W1:Y:S01]  /*11f40*/  MUFU.EX2 R157, R164 ;  /* 0x000000a4009d7308 */ /* 0x0000620000000800 */
[----:B------:R-:W-:-:S04]  /*11f50*/  FADD.FTZ R158, R167, R158 ;  /* 0x0000009ea79e7221 */ /* 0x000fc80000010000 */
[----:B------:R-:W-:Y:S01]  /*11f60*/  FADD.FTZ R158, R165, R158 ;  /* 0x0000009ea59e7221 */ /* 0x000fe20000010000 */
[----:B------:R-:W-:Y:S02]  /*11f70*/  R2UR UR6, R152 ;  /* 0x00000000980672ca */ /* 0x000fe400000e0000 */
[----:B------:R-:W-:Y:S02]  /*11f80*/  R2UR UR7, R153 ;  /* 0x00000000990772ca */ /* 0x000fe400000e0000 */
[----:B0-----:R-:W-:Y:S02]  /*11f90*/  F2FP.F16.F32.PACK_AB R164, R165, R167 ;  /* 0x000000a7a5a4723e */ /* 0x001fe400000000ff */
[----:B------:R-:W-:Y:S01]  /*11fa0*/  F2FP.F16.F32.PACK_AB R165, R193, R191 ;  /* 0x000000bfc1a5723e */ /* 0x000fe200000000ff */
[----:B-1----:R-:W-:Y:S01]  /*11fb0*/  FADD.FTZ R158, R157, R158 ;  /* 0x0000009e9d9e7221 */ /* 0x002fe20000010000 */
[----:B------:R-:W-:-:S03]  /*11fc0*/  F2FP.F16.F32.PACK_AB R167, R190, R194 ;  /* 0x000000c2bea7723e */ /* 0x000fc600000000ff */
[C---:B------:R-:W-:Y:S01]  /*11fd0*/  FADD.FTZ R158, R166.reuse, R158 ;  /* 0x0000009ea69e7221 */ /* 0x040fe20000010000 */
[----:B------:R-:W-:Y:S01]  /*11fe0*/  F2FP.F16.F32.PACK_AB R166, R166, R157 ;  /* 0x0000009da6a6723e */ /* 0x000fe200000000ff */
[----:B------:R-:W0:Y:S01]  /*11ff0*/  MUFU.EX2 R184, R184 ;  /* 0x000000b800b87308 */ /* 0x000e220000000800 */
[-CC-:B------:R-:W-:Y:S01]  /*12000*/  FFMA.FTZ R187, R187, R23.reuse, -R223.reuse ;  /* 0x00000017bbbb7223 */ /* 0x180fe200000108df */
[-CC-:B------:R-:W-:Y:S01]  /*12010*/  FFMA.FTZ R188, R233, R23.reuse, -R223.reuse ;  /* 0x00000017e9bc7223 */ /* 0x180fe200000108df */
[----:B------:R-:W-:-:S05]  /*12020*/  FFMA.FTZ R189, R189, R23, -R223 ;  /* 0x00000017bdbd7223 */ /* 0x000fca00000108df */
[----:B------:R-:W1:Y:S01]  /*12030*/  MUFU.EX2 R169, R169 ;  /* 0x000000a900a97308 */ /* 0x000e620000000800 */
[----:B------:R-:W-:-:S07]  /*12040*/  IMAD.MOV.U32 R153, RZ, RZ, 0x40000040 ;  /* 0x40000040ff997424 */ /* 0x000fce00078e00ff */
[----:B------:R1:W-:Y:S01]  /*12050*/  MUFU.EX2 R159, R168 ;  /* 0x000000a8009f7308 */ /* 0x0003e20000000800 */
[----:B0-----:R-:W-:-:S07]  /*12060*/  FADD.FTZ R158, R184, R158 ;  /* 0x0000009eb89e7221 */ /* 0x001fce0000010000 */
[----:B------:R-:W-:Y:S08]  /*12070*/  MUFU.EX2 R170, R170 ;  /* 0x000000aa00aa7308 */ /* 0x000ff00000000800 */
[----:B------:R-:W-:Y:S08]  /*12080*/  MUFU.EX2 R157, R171 ;  /* 0x000000ab009d7308 */ /* 0x000ff00000000800 */
[----:B------:R-:W-:Y:S08]  /*12090*/  MUFU.EX2 R187, R187 ;  /* 0x000000bb00bb7308 */ /* 0x000ff00000000800 */
[----:B------:R-:W-:Y:S08]  /*120a0*/  MUFU.EX2 R188, R188 ;  /* 0x000000bc00bc7308 */ /* 0x000ff00000000800 */
[----:B------:R-:W0:Y:S01]  /*120b0*/  MUFU.EX2 R189, R189 ;  /* 0x000000bd00bd7308 */ /* 0x000e220000000800 */
[----:B------:R-:W-:Y:S01]  /*120c0*/  VIADD R152, R174, 0x200 ;  /* 0x00000200ae987836 */ /* 0x000fe20000000000 */
[----:B-1----:R-:W-:-:S02]  /*120d0*/  F2FP.F16.F32.PACK_AB R168, R169, R184 ;  /* 0x000000b8a9a8723e */ /* 0x002fc400000000ff */
[----:B0-----:R-:W-:Y:S01]  /*120e0*/  F2FP.F16.F32.PACK_AB R171, R189, R188 ;  /* 0x000000bcbdab723e */ /* 0x001fe200000000ff */
[----:B------:R-:W-:Y:S02]  /*120f0*/  WARPGROUP.DEPBAR.LE gsb0, 0x0 ;  /* 0x00008000000079c5 */ /* 0x000fe40000010000 */
[----:B------:R-:W-:-:S06]  /*12100*/  WARPGROUP.ARRIVE ;  /* 0x00000000000079c5 */ /* 0x000fcc0000000000 */
[----:B------:R-:W-:Y:S01]  /*12110*/  HGMMA.64x256x16.F32 R24, R164, gdesc[UR4].tnspB, R24, gsb0 ;  /* 0x43e00004a4187df0 */ /* 0x000fe20008000818 */
[----:B------:R-:W-:Y:S01]  /*12120*/  R2UR UR7, R153 ;  /* 0x00000000990772ca */ /* 0x000fe200000e0000 */
[----:B------:R-:W-:Y:S01]  /*12130*/  FADD.FTZ R153, R169, R158 ;  /* 0x0000009ea9997221 */ /* 0x000fe20000010000 */
[----:B------:R-:W-:-:S03]  /*12140*/  R2UR UR6, R152 ;  /* 0x00000000980672ca */ /* 0x000fc600000e0000 */
[----:B------:R-:W-:Y:S01]  /*12150*/  FADD.FTZ R153, R159, R153 ;  /* 0x000000999f997221 */ /* 0x000fe20000010000 */
[----:B------:R-:W-:-:S03]  /*12160*/  F2FP.F16.F32.PACK_AB R169, R187, R157 ;  /* 0x0000009dbba9723e */ /* 0x000fc600000000ff */
[C---:B------:R-:W-:Y:S01]  /*12170*/  FADD.FTZ R153, R170.reuse, R153 ;  /* 0x00000099aa997221 */ /* 0x040fe20000010000 */
[----:B------:R-:W-:Y:S01]  /*12180*/  F2FP.F16.F32.PACK_AB R170, R170, R159 ;  /* 0x0000009faaaa723e */ /* 0x000fe200000000ff */
[----:B------:R-:W0:Y:S01]  /*12190*/  MUFU.EX2 R181, R181 ;  /* 0x000000b500b57308 */ /* 0x000e220000000800 */
[-CC-:B------:R-:W-:Y:S01]  /*121a0*/  FFMA.FTZ R179, R179, R23.reuse, -R223.reuse ;  /* 0x00000017b3b37223 */ /* 0x180fe200000108df */
[-CC-:B------:R-:W-:Y:S01]  /*121b0*/  FFMA.FTZ R182, R182, R23.reuse, -R223.reuse ;  /* 0x00000017b6b67223 */ /* 0x180fe200000108df */
[-CC-:B------:R-:W-:Y:S01]  /*121c0*/  FFMA.FTZ R183, R183, R23.reuse, -R223.reuse ;  /* 0x00000017b7b77223 */ /* 0x180fe200000108df */
[----:B------:R-:W-:-:S04]  /*121d0*/  FFMA.FTZ R0, R225, R23, -R223 ;  /* 0x00000017e1007223 */ /* 0x000fc800000108df */
[----:B------:R-:W1:Y:S08]  /*121e0*/  MUFU.EX2 R173, R173 ;  /* 0x000000ad00ad7308 */ /* 0x000e700000000800 */
[----:B------:R-:W-:Y:S08]  /*121f0*/  MUFU.EX2 R159, R172 ;  /* 0x000000ac009f7308 */ /* 0x000ff00000000800 */
[----:B------:R-:W3:Y:S08]  /*12200*/  MUFU.EX2 R180, R180 ;  /* 0x000000b400b47308 */ /* 0x000ef00000000800 */
[----:B------:R0:W-:Y:S08]  /*12210*/  MUFU.EX2 R158, R0 ;  /* 0x00000000009e7308 */ /* 0x0001f00000000800 */
[----:B------:R-:W4:Y:S08]  /*12220*/  MUFU.EX2 R179, R179 ;  /* 0x000000b300b37308 */ /* 0x000f300000000800 */
[----:B------:R-:W-:Y:S08]  /*12230*/  MUFU.EX2 R182, R182 ;  /* 0x000000b600b67308 */ /* 0x000ff00000000800 */
[----:B------:R-:W5:Y:S01]  /*12240*/  MUFU.EX2 R183, R183 ;  /* 0x000000b700b77308 */ /* 0x000f620000000800 */
[----:B------:R-:W-:-:S02]  /*12250*/  VIADD R152, R174, 0x280 ;  /* 0x00000280ae987836 */ /* 0x000fc40000000000 */
[----:B0-----:R-:W-:Y:S01]  /*12260*/  FADD.FTZ R0, R181, R153 ;  /* 0x00000099b5007221 */ /* 0x001fe20000010000 */
[----:B------:R-:W-:Y:S01]  /*12270*/  MOV R153, 0x40000040 ;  /* 0x4000004000997802 */ /* 0x000fe20000000f00 */
[----:B------:R-:W-:Y:S01]  /*12280*/  FADD.FTZ R185, R175, R185 ;  /* 0x000000b9afb97221 */ /* 0x000fe20000010000 */
[C---:B-1----:R-:W-:Y:S01]  /*12290*/  F2FP.F16.F32.PACK_AB R172, R173.reuse, R181 ;  /* 0x000000b5adac723e */ /* 0x042fe200000000ff */
[----:B------:R-:W-:Y:S01]  /*122a0*/  FADD.FTZ R0, R173, R0 ;  /* 0x00000000ad007221 */ /* 0x000fe20000010000 */
[----:B---3--:R-:W-:Y:S02]  /*122b0*/  F2FP.F16.F32.PACK_AB R174, R180, R159 ;  /* 0x0000009fb4ae723e */ /* 0x008fe400000000ff */
[----:B----4-:R-:W-:Y:S02]  /*122c0*/  F2FP.F16.F32.PACK_AB R173, R179, R158 ;  /* 0x0000009eb3ad723e */ /* 0x010fe400000000ff */
[----:B-----5:R-:W-:Y:S01]  /*122d0*/  F2FP.F16.F32.PACK_AB R175, R183, R182 ;  /* 0x000000b6b7af723e */ /* 0x020fe200000000ff */
[----:B------:R-:W-:-:S02]  /*122e0*/  WARPGROUP.DEPBAR.LE gsb0, 0x0 ;  /* 0x00008000000079c5 */ /* 0x000fc40000010000 */
[----:B------:R-:W-:-:S06]  /*122f0*/  WARPGROUP.ARRIVE ;  /* 0x00000000000079c5 */ /* 0x000fcc0000000000 */
[----:B------:R-:W-:Y:S01]  /*12300*/  HGMMA.64x256x16.F32 R24, R168, gdesc[UR4].tnspB, R24, gsb0 ;  /* 0x43e00004a8187df0 */ /* 0x000fe20008000818 */
[----:B------:R-:W-:Y:S02]  /*12310*/  R2UR UR6, R152 ;  /* 0x00000000980672ca */ /* 0x000fe400000e0000 */
[----:B------:R-:W-:Y:S01]  /*12320*/  R2UR UR7, R153 ;  /* 0x00000000990772ca */ /* 0x000fe200000e0000 */
        /* <DEDUP_REMOVED lines=15> */
[----:B------:R-:W-:-:S03]  /*12420*/  ISETP.GT.AND P2, PT, R210, RZ, PT ;  /* 0x000000ffd200720c */ /* 0x000fc60003f44270 */
[----:B------:R-:W-:Y:S01]  /*12430*/  FADD.FTZ R189, R189, R188 ;  /* 0x000000bcbdbd7221 */ /* 0x000fe20000010000 */
[----:B------:R-:W-:-:S03]  /*12440*/  @!P1 VIADD R211, R211, 0x32460 ;  /* 0x00032460d3d39836 */ /* 0x000fc60000000000 */
[----:B------:R-:W-:Y:S02]  /*12450*/  FADD.FTZ R158, R158, R189 ;  /* 0x000000bd9e9e7221 */ /* 0x000fe40000010000 */
[----:B------:R-:W-:Y:S02]  /*12460*/  @!P1 PRMT R211, RZ, 0x654, R211 ;  /* 0x00000654ffd39816 */ /* 0x000fe400000000d3 */
[----:B------:R-:W-:Y:S01]  /*12470*/  FADD.FTZ R179, R179, R158 ;  /* 0x0000009eb3b37221 */ /* 0x000fe20000010000 */
[----:B------:R-:W-:-:S03]  /*12480*/  FADD.FTZ R0, R159, R0 ;  /* 0x000000009f007221 */ /* 0x000fc60000010000 */
[----:B------:R-:W-:Y:S01]  /*12490*/  FADD.FTZ R182, R182, R179 ;  /* 0x000000b3b6b67221 */ /* 0x000fe20000010000 */
[----:B------:R-:W-:Y:S01]  /*124a0*/  FADD.FTZ R0, R180, R0 ;  /* 0x00000000b4007221 */ /* 0x000fe20000010000 */
[----:B------:R-:W-:Y:S02]  /*124b0*/  VIADD R210, R210, 0xffffffff ;  /* 0xffffffffd2d27836 */ /* 0x000fe40000000000 */
[----:B------:R-:W-:Y:S01]  /*124c0*/  FADD.FTZ R3, R183, R182 ;  /* 0x000000b6b7037221 */ /* 0x000fe20000010000 */
[----:B------:R-:W-:Y:S02]  /*124d0*/  IMAD.MOV.U32 R220, RZ, RZ, R177 ;  /* 0x000000ffffdc7224 */ /* 0x000fe400078e00b1 */
[----:B------:R-:W-:Y:S01]  /*124e0*/  IMAD.MOV.U32 R221, RZ, RZ, R176 ;  /* 0x000000ffffdd7224 */ /* 0x000fe200078e00b0 */
[----:B------:R-:W-:Y:S02]  /*124f0*/  WARPGROUP.DEPBAR.LE gsb0, 0x0 ;  /* 0x00008000000079c5 */ /* 0x000fe40000010000 */
[----:B------:R-:W-:-:S06]  /*12500*/  WARPGROUP.ARRIVE ;  /* 0x00000000000079c5 */ /* 0x000fcc0000000000 */
[----:B------:R-:W-:Y:S03]  /*12510*/  HGMMA.64x256x16.F32 R24, R172, gdesc[UR4].tnspB, R24, gsb0 ;  /* 0x43e00004ac187df0 */ /* 0x000fe60008000818 */
[----:B------:R-:W-:Y:S02]  /*12520*/  WARPGROUP.DEPBAR.LE gsb0, 0x0 ;  /* 0x00008000000079c5 */ /* 0x000fe40000010000 */
[----:B------:R2:W-:Y:S01]  /*12530*/  @!P1 SYNCS.ARRIVE.TRANS64.RED.A1T0 RZ, [R211+URZ], RZ ;  /* 0x000000ffd3ff99a7 */ /* 0x0005e2000810043f */
[----:B------:R-:W-:Y:S05]  /*12540*/  @P2 BRA `(.L_x_11688) ;  /* 0xffffffd0007c2947 */ /* 0x000fea000383ffff */
.L_x_11678:
[----:B------:R-:W3:Y:S01]  /*12550*/  LDL.LU R172, [R1+0x60] ;  /* 0x0000600001ac7983 */ /* 0x000ee20000300800 */
[----:B------:R-:W-:Y:S05]  /*12560*/  WARPSYNC.ALL ;  /* 0x0000000000007948 */ /* 0x000fea0003800000 */
[----:B------:R-:W1:Y:S01]  /*12570*/  SHFL.BFLY PT, R5, R0, 0x2, 0x1f ;  /* 0x0c401f0000057f89 */ /* 0x000e6200000e0000 */
[----:B------:R-:W-:Y:S01]  /*12580*/  MOV R8, RZ ;  /* 0x000000ff00087202 */ /* 0x000fe20000000f00 */
[----:B------:R-:W-:Y:S01]  /*12590*/  VIADD R2, R2, 0x1 ;  /* 0x0000000102027836 */ /* 0x000fe20000000000 */
[----:B------:R4:W-:Y:S08]  /*125a0*/  BAR.ARV R178, 0x100 ;  /* 0x000400b20000751d */ /* 0x0009f00000002000 */
[----:B------:R-:W-:Y:S06]  /*125b0*/  BAR.ARV 0x8, 0x120 ;  /* 0x0204800000007b1d */ /* 0x000fec0000002000 */
[----:B------:R-:W-:Y:S01]  /*125c0*/  ISETP.NE.AND P0, PT, R2, 0x2, PT ;  /* 0x000000020200780c */ /* 0x000fe20003f05270 */
[----:B------:R-:W5:Y:S01]  /*125d0*/  SHFL.BFLY PT, R6, R3, 0x2, 0x1f ;  /* 0x0c401f0003067f89 */ /* 0x000f6200000e0000 */
[----:B------:R-:W-:-:S02]  /*125e0*/  PLOP3.LUT P1, PT, PT, PT, PT, 0x8, 0x0 ;  /* 0x000000000000781c */ /* 0x000fc40003f2e170 */
[----:B------:R-:W-:Y:S01]  /*125f0*/  SEL R2, R2, RZ, P0 ;  /* 0x000000ff02027207 */ /* 0x000fe20000000000 */
[----:B-1----:R-:W-:Y:S01]  /*12600*/  FADD.FTZ R4, R5, R0 ;  /* 0x0000000005047221 */ /* 0x002fe20000010000 */
[----:B------:R-:W-:-:S04]  /*12610*/  IMAD.MOV.U32 R0, RZ, RZ, RZ ;  /* 0x000000ffff007224 */ /* 0x000fc800078e00ff */
[----:B------:R-:W1:Y:S01]  /*12620*/  SHFL.BFLY PT, R5, R4, 0x1, 0x1f ;  /* 0x0c201f0004057f89 */ /* 0x000e6200000e0000 */
[----:B-----5:R-:W-:Y:S01]  /*12630*/  FADD.FTZ R7, R6, R3 ;  /* 0x0000000306077221 */ /* 0x020fe20000010000 */
[----:B------:R-:W-:-:S04]  /*12640*/  IMAD.MOV.U32 R3, RZ, RZ, -0x800000 ;  /* 0xff800000ff037424 */ /* 0x000fc800078e00ff */
[----:B------:R-:W5:Y:S01]  /*12650*/  SHFL.BFLY PT, R6, R7, 0x1, 0x1f ;  /* 0x0c201f0007067f89 */ /* 0x000f6200000e0000 */
[----:B-1----:R-:W-:Y:S01]  /*12660*/  FADD.FTZ R5, R4, R5 ;  /* 0x0000000504057221 */ /* 0x002fe20000010000 */
[----:B------:R-:W-:-:S04]  /*12670*/  SEL R4, RZ, 0x1, P0 ;  /* 0x00000001ff047807 */ /* 0x000fc80000000000 */
[----:B------:R-:W-:Y:S02]  /*12680*/  FSETP.NE.FTZ.AND P2, PT, R5, RZ, PT ;  /* 0x000000ff0500720b */ /* 0x000fe40003f55000 */
[----:B------:R-:W-:Y:S01]  /*12690*/  LOP3.LUT R19, R19, R4, RZ, 0x3c, !PT ;  /* 0x0000000413137212 */ /* 0x000fe200078e3cff */
[----:B------:R-:W-:-:S10]  /*126a0*/  IMAD.MOV.U32 R4, RZ, RZ, -0x800000 ;  /* 0xff800000ff047424 */ /* 0x000fd400078e00ff */
[----:B------:R-:W1:Y:S01]  /*126b0*/  @P2 MUFU.RCP R8, R5 ;  /* 0x0000000500082308 */ /* 0x000e620000001000 */
[----:B-----5:R-:W-:Y:S01]  /*126c0*/  FADD.FTZ R6, R7, R6 ;  /* 0x0000000607067221 */ /* 0x020fe20000010000 */
[----:B------:R-:W-:-:S04]  /*126d0*/  @P2 FMUL.FTZ R7, R23, 0.69314718246459960938 ;  /* 0x3f31721817072820 */ /* 0x000fc80000410000 */
[----:B------:R-:W-:Y:S01]  /*126e0*/  FSETP.NE.FTZ.AND P3, PT, R6, RZ, PT ;  /* 0x000000ff0600720b */ /* 0x000fe20003f75000 */
[-C--:B-1----:R-:W-:Y:S01]  /*126f0*/  FMUL.FTZ R24, R24, R8.reuse ;  /* 0x0000000818187220 */ /* 0x082fe20000410000 */
[-C--:B------:R-:W-:Y:S01]  /*12700*/  FMUL.FTZ R25, R25, R8.reuse ;  /* 0x0000000819197220 */ /* 0x080fe20000410000 */
[----:B------:R-:W-:-:S10]  /*12710*/  FMUL.FTZ R28, R28, R8 ;  /* 0x000000081c1c7220 */ /* 0x000fd40000410000 */
[----:B------:R-:W1:Y:S01]  /*12720*/  @P3 MUFU.RCP R0, R6 ;  /* 0x0000000600003308 */ /* 0x000e620000001000 */
        /* <DEDUP_REMOVED lines=61> */
[----:B------:R-:W5:Y:S01]  /*12b00*/  @P3 MUFU.LG2 R6, R6 ;  /* 0x0000000600063308 */ /* 0x000f620000000c00 */
[----:B------:R-:W-:Y:S01]  /*12b10*/  @P3 FMUL.FTZ R9, R23, 0.69314718246459960938 ;  /* 0x3f31721817093820 */ /* 0x000fe20000410000 */
[-C--:B-1----:R-:W-:Y:S01]  /*12b20*/  FMUL.FTZ R160, R27, R0.reuse ;  /* 0x000000001ba07220 */ /* 0x082fe20000410000 */
[-C--:B------:R-:W-:Y:S01]  /*12b30*/  FMUL.FTZ R158, R35, R0.reuse ;  /* 0x00000000239e7220 */ /* 0x080fe20000410000 */
[-C--:B------:R-:W-:Y:S01]  /*12b40*/  FMUL.FTZ R156, R43, R0.reuse ;  /* 0x000000002b9c7220 */ /* 0x080fe20000410000 */
[-C--:B0-----:R-:W-:Y:S01]  /*12b50*/  FMUL.FTZ R154, R51, R0.reuse ;  /* 0x00000000339a7220 */ /* 0x081fe20000410000 */
[-C--:B------:R-:W-:Y:S01]  /*12b60*/  FMUL.FTZ R152, R59, R0.reuse ;  /* 0x000000003b987220 */ /* 0x080fe20000410000 */
[-C--:B------:R-:W-:Y:S01]  /*12b70*/  FMUL.FTZ R116, R67, R0.reuse ;  /* 0x0000000043747220 */ /* 0x080fe20000410000 */
[----:B------:R0:W1:Y:S01]  /*12b80*/  @P2 MUFU.LG2 R8, R5 ;  /* 0x0000000500082308 */ /* 0x0000620000000c00 */
        /* <DEDUP_REMOVED lines=8> */
[----:B-----5:R-:W-:Y:S01]  /*12c10*/  @P3 FMUL.FTZ R6, R6, 0.69314718246459960938 ;  /* 0x3f31721806063820 */ /* 0x020fe20000410000 */
[-C--:B0-----:R-:W-:Y:S01]  /*12c20*/  FMUL.FTZ R5, R75, R0.reuse ;  /* 0x000000004b057220 */ /* 0x081fe20000410000 */
        /* <DEDUP_REMOVED lines=52> */
[----:B---3--:R-:W-:-:S05]  /*12f70*/  IADD3 R172, R172, 0x1, RZ ;  /* 0x00000001acac7810 */ /* 0x008fca0007ffe0ff */
[----:B------:R4:W-:Y:S02]  /*12f80*/  STL [R1+0x60], R172 ;  /* 0x000060ac01007387 */ /* 0x0009e40000100800 */
.L_x_11610:
[----:B------:R-:W-:Y:S05]  /*12f90*/  WARPSYNC.ALL ;  /* 0x0000000000007948 */ /* 0x000fea0003800000 */
[----:B------:R-:W1:Y:S08]  /*12fa0*/  S2UR UR5, SR_CgaCtaId ;  /* 0x00000000000579c3 */ /* 0x000e700000008800 */
[----:B------:R-:W-:Y:S06]  /*12fb0*/  BAR.SYNC.DEFER_BLOCKING 0x5, 0x120 ;  /* 0x0144800000007b1d */ /* 0x000fec0000010000 */
[----:B------:R-:W-:Y:S01]  /*12fc0*/  UMOV UR4, 0x400 ;  /* 0x0000040000047882 */ /* 0x000fe20000000000 */
[----:B------:R-:W-:Y:S01]  /*12fd0*/  BSSY B0, `(.L_x_11689) ;  /* 0x00002af000007945 */ /* 0x000fe20003800000 */
[----:B-1----:R-:W-:-:S06]  /*12fe0*/  ULEA UR4, UR5, UR4, 0x18 ;  /* 0x0000000405047291 */ /* 0x002fcc000f8ec03f */
[----:B------:R-:W-:-:S05]  /*12ff0*/  IMAD.U32 R17, RZ, RZ, UR4 ;  /* 0x00000004ff117e24 */ /* 0x000fca000f8e00ff */
[----:B0-----:R-:W0:Y:S04]  /*13000*/  LDS.128 R8, [R17+0x324d0] ;  /* 0x0324d00011087984 */ /* 0x001e280000000c00 */
[----:B0-----:R0:W-:Y:S04]  /*13010*/  STL.64 [R1+0x10], R8 ;  /* 0x0000100801007387 */ /* 0x0011e80000100a00 */
[----:B------:R0:W-:Y:S01]  /*13020*/  STL.64 [R1+0x18], R10 ;  /* 0x0000180a01007387 */ /* 0x0001e20000100a00 */
[----:B------:R-:W-:Y:S06]  /*13030*/  BAR.ARV 0x4, 0x120 ;  /* 0x0104800000007b1d */ /* 0x000fec0000002000 */
[----:B------:R-:W-:Y:S05]  /*13040*/  @P1 BRA `(.L_x_11690) ;  /* 0x0000001c00981947 */ /* 0x000fea0003800000 */
[----:B0-----:R-:W3:Y:S04]  /*13050*/  LDL R9, [R1+0x74] ;  /* 0x0000740001097983 */ /* 0x001ee80000100800 */
[----:B------:R-:W3:Y:S04]  /*13060*/  LDL.64 R188, [R1+0x40] ;  /* 0x0000400001bc7983 */ /* 0x000ee80000100a00 */
[----:B--2-4-:R-:W2:Y:S04]  /*13070*/  LDL.LU R178, [R1+0x54] ;  /* 0x0000540001b27983 */ /* 0x014ea80000300800 */
[----:B------:R-:W4:Y:S01]  /*13080*/  LDL.LU R176, [R1+0x58] ;  /* 0x0000580001b07983 */ /* 0x000f220000300800 */
[----:B------:R-:W0:Y:S01]  /*13090*/  S2R R8, SR_SWINHI ;  /* 0x0000000000087919 */ /* 0x000e220000002f00 */
[----:B------:R-:W-:Y:S05]  /*130a0*/  WARPSYNC.ALL ;  /* 0x0000000000007948 */ /* 0x000fea0003800000 */
[----:B------:R-:W-:Y:S01]  /*130b0*/  F2FP.F16.F32.PACK_AB R24, R25, R24 ;  /* 0x000000181918723e */ /* 0x000fe200000000ff */
[----:B------:R-:W-:Y:S01]  /*130c0*/  ULDC.64 UR4, c[0x0][0xcd8] ;  /* 0x0003360000047ab9 */ /* 0x000fe20000000a00 */
[----:B------:R-:W-:Y:S01]  /*130d0*/  F2FP.F16.F32.PACK_AB R32, R33, R32 ;  /* 0x000000202120723e */ /* 0x000fe200000000ff */
[----:B------:R1:W4:Y:S01]  /*130e0*/  LDL.64 R186, [R1+0x40] ;  /* 0x0000400001ba7983 */ /* 0x0003220000100a00 */
[----:B------:R-:W-:-:S02]  /*130f0*/  F2FP.F16.F32.PACK_AB R27, R159, R27 ;  /* 0x0000001b9f1b723e */ /* 0x000fc400000000ff */
[----:B------:R-:W-:Y:S01]  /*13100*/  F2FP.F16.F32.PACK_AB R40, R41, R40 ;  /* 0x000000282928723e */ /* 0x000fe200000000ff */
[----:B------:R-:W4:Y:S01]  /*13110*/  LDL R174, [R1+0x24] ;  /* 0x0000240001ae7983 */ /* 0x000f220000100800 */
[----:B------:R-:W-:Y:S02]  /*13120*/  MOV R6, R17 ;  /* 0x0000001100067202 */ /* 0x000fe40000000f00 */
[----:B0-----:R-:W-:Y:S02]  /*13130*/  MOV R7, R8 ;  /* 0x0000000800077202 */ /* 0x001fe40000000f00 */
        /* <DEDUP_REMOVED lines=52> */
[----:B------:R-:W-:Y:S02]  /*13480*/  IMAD.MOV.U32 R23, RZ, RZ, RZ ;  /* 0x000000ffff177224 */ /* 0x000fe400078e00ff */
[----:B---3--:R-:W-:-:S03]  /*13490*/  IMAD.WIDE R110, R9, 0x2, R6 ;  /* 0x00000002096e7825 */ /* 0x008fc600078e0206 */
[C---:B------:R-:W-:Y:S02]  /*134a0*/  IADD3 R175, P2, R110.reuse, 0x40, RZ ;  /* 0x000000406eaf7810 */ /* 0x040fe40007f5e0ff */
[C---:B------:R-:W-:Y:S02]  /*134b0*/  IADD3 R173, P1, R110.reuse, 0x20, RZ ;  /* 0x000000206ead7810 */ /* 0x040fe40007f3e0ff */
[C---:B------:R-:W-:Y:S02]  /*134c0*/  IADD3 R177, P3, R110.reuse, 0x60, RZ ;  /* 0x000000606eb17810 */ /* 0x040fe40007f7e0ff */
[----:B------:R-:W-:Y:S02]  /*134d0*/  LOP3.LUT R14, R175, 0x380, RZ, 0xc0, !PT ;  /* 0x00000380af0e7812 */ /* 0x000fe400078ec0ff */
[----:B------:R-:W-:Y:S02]  /*134e0*/  LOP3.LUT R12, R173, 0x380, RZ, 0xc0, !PT ;  /* 0x00000380ad0c7812 */ /* 0x000fe400078ec0ff */
[----:B------:R-:W-:-:S02]  /*134f0*/  IADD3 R179, P4, R110, 0x4000, RZ ;  /* 0x000040006eb37810 */ /* 0x000fc40007f9e0ff */
[----:B------:R-:W-:Y:S01]  /*13500*/  LOP3.LUT R20, R177, 0x380, RZ, 0xc0, !PT ;  /* 0x00000380b1147812 */ /* 0x000fe200078ec0ff */
[--C-:B------:R-:W-:Y:S01]  /*13510*/  IMAD.X R21, RZ, RZ, R111.reuse, P3 ;  /* 0x000000ffff157224 */ /* 0x100fe200018e066f */
[----:B------:R-:W-:Y:S01]  /*13520*/  SHF.R.U64 R14, R14, 0x3, RZ ;  /* 0x000000030e0e7819 */ /* 0x000fe200000012ff */
[--C-:B------:R-:W-:Y:S01]  /*13530*/  IMAD.X R15, RZ, RZ, R111.reuse, P2 ;  /* 0x000000ffff0f7224 */ /* 0x100fe200010e066f */
[----:B------:R-:W-:Y:S02]  /*13540*/  IADD3 R70, P3, R110, 0x8020, RZ ;  /* 0x000080206e467810 */ /* 0x000fe40007f7e0ff */
[----:B------:R-:W-:Y:S01]  /*13550*/  SHF.R.U64 R12, R12, 0x3, RZ ;  /* 0x000000030c0c7819 */ /* 0x000fe200000012ff */
[----:B------:R-:W-:Y:S01]  /*13560*/  IMAD.X R13, RZ, RZ, R111, P1 ;  /* 0x000000ffff0d7224 */ /* 0x000fe200008e066f */
[----:B------:R-:W-:Y:S02]  /*13570*/  IADD3 R62, P2, R110, 0x8000, RZ ;  /* 0x000080006e3e7810 */ /* 0x000fe40007f5e0ff */
[----:B-----5:R-:W-:-:S02]  /*13580*/  IADD3.X R31, RZ, R111, RZ, P4, !PT ;  /* 0x0000006fff1f7210 */ /* 0x020fc400027fe4ff */
[----:B------:R-:W-:Y:S02]  /*13590*/  SHF.R.U64 R20, R20, 0x3, RZ ;  /* 0x0000000314147819 */ /* 0x000fe400000012ff */
[C---:B------:R-:W-:Y:S02]  /*135a0*/  IADD3 R181, P5, R110.reuse, 0x4020, RZ ;  /* 0x000040206eb57810 */ /* 0x040fe40007fbe0ff */
[C---:B------:R-:W-:Y:S02]  /*135b0*/  IADD3 R94, P4, R110.reuse, 0x8040, RZ ;  /* 0x000080406e5e7810 */ /* 0x040fe40007f9e0ff */
[----:B------:R-:W-:Y:S02]  /*135c0*/  IADD3 R185, P1, R110, 0x4060, RZ ;  /* 0x000040606eb97810 */ /* 0x000fe40007f3e0ff */
[----:B------:R-:W-:Y:S02]  /*135d0*/  LOP3.LUT R14, R14, R175, RZ, 0x3c, !PT ;  /* 0x000000af0e0e7212 */ /* 0x000fe400078e3cff */
[----:B------:R-:W-:-:S02]  /*135e0*/  LOP3.LUT R30, R179, 0x380, RZ, 0xc0, !PT ;  /* 0x00000380b31e7812 */ /* 0x000fc400078ec0ff */
[C---:B------:R-:W-:Y:S02]  /*135f0*/  LOP3.LUT R11, R110.reuse, 0x380, RZ, 0xc0, !PT ;  /* 0x000003806e0b7812 */ /* 0x040fe400078ec0ff */
[----:B------:R-:W-:Y:S02]  /*13600*/  IADD3 R183, P0, R110, 0x4040, RZ ;  /* 0x000040406eb77810 */ /* 0x000fe40007f1e0ff */
[----:B------:R-:W-:Y:S02]  /*13610*/  LOP3.LUT R12, R12, R173, RZ, 0x3c, !PT ;  /* 0x000000ad0c0c7212 */ /* 0x000fe400078e3cff */
[----:B------:R-:W-:Y:S02]  /*13620*/  LOP3.LUT R175, R70, 0x380, RZ, 0xc0, !PT ;  /* 0x0000038046af7812 */ /* 0x000fe400078ec0ff */
[----:B------:R-:W-:Y:S02]  /*13630*/  LOP3.LUT R20, R20, R177, RZ, 0x3c, !PT ;  /* 0x000000b114147212 */ /* 0x000fe400078e3cff */
[----:B------:R-:W-:Y:S01]  /*13640*/  LOP3.LUT R173, R62, 0x380, RZ, 0xc0, !PT ;  /* 0x000003803ead7812 */ /* 0x000fe200078ec0ff */
[--C-:B------:R-:W-:Y:S01]  /*13650*/  IMAD.X R39, RZ, RZ, R111.reuse, P5 ;  /* 0x000000ffff277224 */ /* 0x100fe200028e066f */
[----:B------:R-:W-:Y:S01]  /*13660*/  LOP3.LUT R177, R94, 0x380, RZ, 0xc0, !PT ;  /* 0x000003805eb17812 */ /* 0x000fe200078ec0ff */
[--C-:B------:R-:W-:Y:S01]  /*13670*/  IMAD.X R55, RZ, RZ, R111.reuse, P1 ;  /* 0x000000ffff377224 */ /* 0x100fe200008e066f */
[----:B------:R-:W-:Y:S01]  /*13680*/  SHF.R.U64 R30, R30, 0x3, RZ ;  /* 0x000000031e1e7819 */ /* 0x000fe200000012ff */
[----:B------:R-:W-:Y:S01]  /*13690*/  IMAD.X R47, RZ, RZ, R111, P0 ;  /* 0x000000ffff2f7224 */ /* 0x000fe200000e066f */
[----:B------:R-:W-:-:S02]  /*136a0*/  IADD3 R98, P5, R110, 0x8060, RZ ;  /* 0x000080606e627810 */ /* 0x000fc40007fbe0ff */
[----:B------:R-:W-:Y:S02]  /*136b0*/  SHF.R.U64 R11, R11, 0x3, RZ ;  /* 0x000000030b0b7819 */ /* 0x000fe400000012ff */
[----:B------:R-:W-:Y:S01]  /*136c0*/  SHF.R.U64 R175, R175, 0x3, RZ ;  /* 0x00000003afaf7819 */ /* 0x000fe200000012ff */
[----:B------:R-:W-:Y:S01]  /*136d0*/  IMAD.X R63, RZ, RZ, R111, P2 ;  /* 0x000000ffff3f7224 */ /* 0x000fe200010e066f */
[C---:B------:R-:W-:Y:S02]  /*136e0*/  IADD3 R106, P1, R110.reuse, 0xc020, RZ ;  /* 0x0000c0206e6a7810 */ /* 0x040fe40007f3e0ff */
[----:B------:R-:W-:Y:S02]  /*136f0*/  LOP3.LUT R38, R181, 0x380, RZ, 0xc0, !PT ;  /* 0x00000380b5267812 */ /* 0x000fe400078ec0ff */
[----:B------:R-:W-:Y:S02]  /*13700*/  SHF.R.U64 R173, R173, 0x3, RZ ;  /* 0x00000003adad7819 */ /* 0x000fe400000012ff */
[----:B------:R-:W-:-:S02]  /*13710*/  IADD3 R8, P0, R110, 0xc000, RZ ;  /* 0x0000c0006e087810 */ /* 0x000fc40007f1e0ff */
[----:B------:R-:W-:Y:S02]  /*13720*/  IADD3.X R71, RZ, R111, RZ, P3, !PT ;  /* 0x0000006fff477210 */ /* 0x000fe40001ffe4ff */
[----:B------:R-:W-:Y:S02]  /*13730*/  LOP3.LUT R46, R183, 0x380, RZ, 0xc0, !PT ;  /* 0x00000380b72e7812 */ /* 0x000fe400078ec0ff */
[----:B------:R-:W-:Y:S02]  /*13740*/  SHF.R.U64 R177, R177, 0x3, RZ ;  /* 0x00000003b1b17819 */ /* 0x000fe400000012ff */
[C---:B------:R-:W-:Y:S02]  /*13750*/  IADD3 R151, P2, R110.reuse, 0xc040, RZ ;  /* 0x0000c0406e977810 */ /* 0x040fe40007f5e0ff */
[----:B------:R-:W-:Y:S02]  /*13760*/  IADD3 R10, P3, R110, 0xc060, RZ ;  /* 0x0000c0606e0a7810 */ /* 0x000fe40007f7e0ff */
[----:B------:R-:W-:-:S02]  /*13770*/  LOP3.LUT R54, R185, 0x380, RZ, 0xc0, !PT ;  /* 0x00000380b9367812 */ /* 0x000fc400078ec0ff */
[----:B------:R-:W-:Y:S02]  /*13780*/  LOP3.LUT R30, R30, R179, RZ, 0x3c, !PT ;  /* 0x000000b31e1e7212 */ /* 0x000fe400078e3cff */
[----:B------:R-:W-:Y:S02]  /*13790*/  LOP3.LUT R110, R11, R110, RZ, 0x3c, !PT ;  /* 0x0000006e0b6e7212 */ /* 0x000fe400078e3cff */
[----:B------:R-:W-:Y:S02]  /*137a0*/  LOP3.LUT R179, R98, 0x380, RZ, 0xc0, !PT ;  /* 0x0000038062b37812 */ /* 0x000fe400078ec0ff */
[----:B------:R-:W-:Y:S02]  /*137b0*/  LOP3.LUT R70, R175, R70, RZ, 0x3c, !PT ;  /* 0x00000046af467212 */ /* 0x000fe400078e3cff */
[----:B------:R-:W-:Y:S02]  /*137c0*/  SHF.R.U64 R38, R38, 0x3, RZ ;  /* 0x0000000326267819 */ /* 0x000fe400000012ff */
[----:B------:R-:W-:-:S02]  /*137d0*/  LOP3.LUT R62, R173, R62, RZ, 0x3c, !PT ;  /* 0x0000003ead3e7212 */ /* 0x000fc400078e3cff */
[----:B------:R-:W-:Y:S02]  /*137e0*/  LOP3.LUT R175, R106, 0x380, RZ, 0xc0, !PT ;  /* 0x000003806aaf7812 */ /* 0x000fe400078ec0ff */
[----:B------:R-:W-:Y:S02]  /*137f0*/  SHF.R.U64 R46, R46, 0x3, RZ ;  /* 0x000000032e2e7819 */ /* 0x000fe400000012ff */
[----:B------:R-:W-:Y:S02]  /*13800*/  LOP3.LUT R94, R177, R94, RZ, 0x3c, !PT ;  /* 0x0000005eb15e7212 */ /* 0x000fe400078e3cff */
[----:B------:R-:W-:Y:S02]  /*13810*/  LOP3.LUT R173, R8, 0x380, RZ, 0xc0, !PT ;  /* 0x0000038008ad7812 */ /* 0x000fe400078ec0ff */
[----:B------:R-:W-:Y:S02]  /*13820*/  SHF.R.U64 R54, R54, 0x3, RZ ;  /* 0x0000000336367819 */ /* 0x000fe400000012ff */
[----:B------:R-:W-:-:S02]  /*13830*/  LOP3.LUT R172, R151, 0x380, RZ, 0xc0, !PT ;  /* 0x0000038097ac7812 */ /* 0x000fc400078ec0ff */
[----:B------:R-:W-:Y:S02]  /*13840*/  LOP3.LUT R177, R10, 0x380, RZ, 0xc0, !PT ;  /* 0x000003800ab17812 */ /* 0x000fe400078ec0ff */
[----:B------:R-:W-:Y:S02]  /*13850*/  SHF.R.U64 R179, R179, 0x3, RZ ;  /* 0x00000003b3b37819 */ /* 0x000fe400000012ff */
[----:B------:R-:W-:Y:S01]  /*13860*/  MOV R110, R110 ;  /* 0x0000006e006e7202 */ /* 0x000fe20000000f00 */
[----:B------:R-:W-:Y:S01]  /*13870*/  BAR.SYNC.DEFER_BLOCKING 0x1, 0x100 ;  /* 0x0044000000007b1d */ /* 0x000fe20000010000 */
[----:B------:R-:W-:Y:S02]  /*13880*/  LOP3.LUT R38, R38, R181, RZ, 0x3c, !PT ;  /* 0x000000b526267212 */ /* 0x000fe400078e3cff */
[----:B------:R-:W-:Y:S02]  /*13890*/  SHF.R.U64 R175, R175, 0x3, RZ ;  /* 0x00000003afaf7819 */ /* 0x000fe400000012ff */
[----:B------:R-:W-:Y:S01]  /*138a0*/  MOV R29, R12 ;  /* 0x0000000c001d7202 */ /* 0x000fe20000000f00 */
[----:B------:R-:W-:Y:S01]  /*138b0*/  IMAD.X R99, RZ, RZ, R111, P5 ;  /* 0x000000ffff637224 */ /* 0x000fe200028e066f */
[----:B------:R-:W-:-:S02]  /*138c0*/  LOP3.LUT R46, R46, R183, RZ, 0x3c, !PT ;  /* 0x000000b72e2e7212 */ /* 0x000fc400078e3cff */
[----:B------:R-:W-:Y:S02]  /*138d0*/  SHF.R.U64 R173, R173, 0x3, RZ ;  /* 0x00000003adad7819 */ /* 0x000fe400000012ff */
[----:B------:R-:W-:Y:S01]  /*138e0*/  MOV R28, R14 ;  /* 0x0000000e001c7202 */ /* 0x000fe20000000f00 */
[--C-:B------:R-:W-:Y:S01]  /*138f0*/  IMAD.X R107, RZ, RZ, R111.reuse, P1 ;  /* 0x000000ffff6b7224 */ /* 0x100fe200008e066f */
[----:B------:R-:W-:Y:S02]  /*13900*/  LOP3.LUT R54, R54, R185, RZ, 0x3c, !PT ;  /* 0x000000b936367212 */ /* 0x000fe400078e3cff */
[----:B------:R-:W-:Y:S02]  /*13910*/  SHF.R.U64 R172, R172, 0x3, RZ ;  /* 0x00000003acac7819 */ /* 0x000fe400000012ff */
[----:B------:R-:W-:Y:S02]  /*13920*/  SHF.R.U64 R177, R177, 0x3, RZ ;  /* 0x00000003b1b17819 */ /* 0x000fe400000012ff */
[----:B------:R-:W-:Y:S01]  /*13930*/  MOV R20, R20 ;  /* 0x0000001400147202 */ /* 0x000fe20000000f00 */
[----:B------:R-:W-:Y:S01]  /*13940*/  IMAD.X R95, RZ, RZ, R111, P4 ;  /* 0x000000ffff5f7224 */ /* 0x000fe200020e066f */
[----:B------:R-:W-:-:S02]  /*13950*/  LOP3.LUT R98, R179, R98, RZ, 0x3c, !PT ;  /* 0x00000062b3627212 */ /* 0x000fc400078e3cff */
[----:B------:R-:W-:Y:S01]  /*13960*/  MOV R30, R30 ;  /* 0x0000001e001e7202 */ /* 0x000fe20000000f00 */
[----:B------:R-:W-:Y:S01]  /*13970*/  STSM.16.M88.4 [R110], R24 ;  /* 0x000000186e007844 */ /* 0x000fe20000000200 */
[----:B------:R-:W-:Y:S01]  /*13980*/  LOP3.LUT R106, R175, R106, RZ, 0x3c, !PT ;  /* 0x0000006aaf6a7212 */ /* 0x000fe200078e3cff */
[--C-:B------:R-:W-:Y:S01]  /*13990*/  IMAD.X R11, RZ, RZ, R111.reuse, P3 ;  /* 0x000000ffff0b7224 */ /* 0x100fe200018e066f */
[----:B------:R-:W-:Y:S01]  /*139a0*/  MOV R38, R38 ;  /* 0x0000002600267202 */ /* 0x000fe20000000f00 */
[----:B------:R-:W-:Y:S01]  /*139b0*/  STSM.16.M88.4 [R29], R32 ;  /* 0x000000201d007844 */ /* 0x000fe20000000200 */
[----:B------:R-:W-:Y:S01]  /*139c0*/  LOP3.LUT R102, R173, R8, RZ, 0x3c, !PT ;  /* 0x00000008ad667212 */ /* 0x000fe200078e3cff */
[----:B------:R-:W-:Y:S01]  /*139d0*/  IMAD.X R103, RZ, RZ, R111, P0 ;  /* 0x000000ffff677224 */ /* 0x000fe200000e066f */
[----:B------:R-:W-:Y:S01]  /*139e0*/  MOV R46, R46 ;  /* 0x0000002e002e7202 */ /* 0x000fe20000000f00 */
[----:B------:R-:W-:Y:S01]  /*139f0*/  STSM.16.M88.4 [R28], R40 ;  /* 0x000000281c007844 */ /* 0x000fe20000000200 */
[----:B------:R-:W-:-:S02]  /*13a00*/  IADD3.X R9, RZ, R111, RZ, P2, !PT ;  /* 0x0000006fff097210 */ /* 0x000fc400017fe4ff */
[----:B------:R-:W-:Y:S01]  /*13a10*/  LOP3.LUT R8, R172, R151, RZ, 0x3c, !PT ;  /* 0x00000097ac087212 */ /* 0x000fe200078e3cff */
[----:B------:R-:W-:Y:S01]  /*13a20*/  STSM.16.M88.4 [R20], R48 ;  /* 0x0000003014007844 */ /* 0x000fe20000000200 */
[----:B------:R-:W-:Y:S02]  /*13a30*/  LOP3.LUT R10, R177, R10, RZ, 0x3c, !PT ;  /* 0x0000000ab10a7212 */ /* 0x000fe400078e3cff */
[----:B------:R-:W-:Y:S01]  /*13a40*/  MOV R54, R54 ;  /* 0x0000003600367202 */ /* 0x000fe20000000f00 */
[----:B------:R-:W-:Y:S01]  /*13a50*/  STSM.16.M88.4 [R30], R56 ;  /* 0x000000381e007844 */ /* 0x000fe20000000200 */
[----:B------:R-:W-:Y:S02]  /*13a60*/  MOV R62, R62 ;  /* 0x0000003e003e7202 */ /* 0x000fe40000000f00 */
[----:B------:R-:W-:Y:S01]  /*13a70*/  MOV R15, R98 ;  /* 0x00000062000f7202 */ /* 0x000fe20000000f00 */
[----:B------:R-:W-:Y:S01]  /*13a80*/  STSM.16.M88.4 [R38], R64 ;  /* 0x0000004026007844 */ /* 0x000fe20000000200 */
[----:B------:R-:W-:-:S02]  /*13a90*/  MOV R70, R70 ;  /* 0x0000004600467202 */ /* 0x000fc40000000f00 */
[----:B------:R-:W-:Y:S02]  /*13aa0*/  MOV R12, R106 ;  /* 0x0000006a000c7202 */ /* 0x000fe40000000f00 */
[----:B------:R-:W-:Y:S02]  /*13ab0*/  F2FP.F16.F32.PACK_AB R98, R101, R100 ;  /* 0x000000646562723e */ /* 0x000fe400000000ff */
[----:B------:R-:W-:Y:S01]  /*13ac0*/  F2FP.F16.F32.PACK_AB R99, R165, R164 ;  /* 0x000000a4a563723e */ /* 0x000fe200000000ff */
[----:B------:R-:W-:Y:S01]  /*13ad0*/  STSM.16.M88.4 [R46], R72 ;  /* 0x000000482e007844 */ /* 0x000fe20000000200 */
[----:B------:R-:W-:Y:S02]  /*13ae0*/  MOV R94, R94 ;  /* 0x0000005e005e7202 */ /* 0x000fe40000000f00 */
[----:B------:R-:W-:Y:S02]  /*13af0*/  F2FP.F16.F32.PACK_AB R106, R109, R108 ;  /* 0x0000006c6d6a723e */ /* 0x000fe400000000ff */
[----:B------:R-:W-:Y:S01]  /*13b00*/  F2FP.F16.F32.PACK_AB R107, R169, R168 ;  /* 0x000000a8a96b723e */ /* 0x000fe200000000ff */
[----:B------:R-:W-:Y:S01]  /*13b10*/  STSM.16.M88.4 [R54], R80 ;  /* 0x0000005036007844 */ /* 0x000fe20000000200 */
[----:B------:R-:W-:-:S02]  /*13b20*/  MOV R14, R8 ;  /* 0x00000008000e7202 */ /* 0x000fc40000000f00 */
[----:B------:R-:W-:Y:S01]  /*13b30*/  MOV R13, R10 ;  /* 0x0000000a000d7202 */ /* 0x000fe20000000f00 */
[----:B------:R-:W-:Y:S01]  /*13b40*/  STSM.16.M88.4 [R62], R76 ;  /* 0x0000004c3e007844 */ /* 0x000fe20000000200 */
[----:B------:R-:W-:Y:S02]  /*13b50*/  MOV R102, R102 ;  /* 0x0000006600667202 */ /* 0x000fe40000000f00 */
[----:B------:R-:W-:Y:S02]  /*13b60*/  F2FP.F16.F32.PACK_AB R8, R121, R171 ;  /* 0x000000ab7908723e */ /* 0x000fe400000000ff */
[----:B------:R-:W-:Y:S02]  /*13b70*/  F2FP.F16.F32.PACK_AB R9, R123, R122 ;  /* 0x0000007a7b09723e */ /* 0x000fe400000000ff */
[----:B------:R-:W-:Y:S02]  /*13b80*/  F2FP.F16.F32.PACK_AB R10, R125, R124 ;  /* 0x0000007c7d0a723e */ /* 0x000fe400000000ff */
[----:B------:R-:W-:Y:S01]  /*13b90*/  F2FP.F16.F32.PACK_AB R11, R127, R126 ;  /* 0x0000007e7f0b723e */ /* 0x000fe200000000ff */
[----:B------:R-:W-:Y:S01]  /*13ba0*/  STSM.16.M88.4 [R70], R96 ;  /* 0x0000006046007844 */ /* 0x000fe20000000200 */
[----:B------:R-:W-:-:S03]  /*13bb0*/  ISETP.NE.U32.AND P0, PT, RZ, UR4, PT ;  /* 0x00000004ff007c0c */ /* 0x000fc6000bf05070 */
[----:B------:R-:W-:Y:S04]  /*13bc0*/  STSM.16.M88.4 [R94], R104 ;  /* 0x000000685e007844 */ /* 0x000fe80000000200 */
[----:B------:R-:W-:Y:S04]  /*13bd0*/  STSM.16.M88.4 [R15], R112 ;  /* 0x000000700f007844 */ /* 0x000fe80000000200 */
[----:B------:R2:W-:Y:S01]  /*13be0*/  STSM.16.M88.4 [R102], R8 ;  /* 0x0000000866007844 */ /* 0x0005e20000000200 */
[----:B------:R-:W-:-:S03]  /*13bf0*/  ISETP.NE.AND.EX P0, PT, RZ, UR5, PT, P0 ;  /* 0x00000005ff007c0c */ /* 0x000fc6000bf05300 */
[----:B------:R1:W-:Y:S04]  /*13c00*/  STSM.16.M88.4 [R12], R128 ;  /* 0x000000800c007844 */ /* 0x0003e80000000200 */
[----:B------:R1:W-:Y:S01]  /*13c10*/  STSM.16.M88.4 [R14], R136 ;  /* 0x000000880e007844 */ /* 0x0003e20000000200 */
[----:B--2---:R-:W-:-:S04]  /*13c20*/  IADD3 R10, P1, R178, UR4, RZ ;  /* 0x00000004b20a7c10 */ /* 0x004fc8000ff3e0ff */
[----:B----4-:R-:W-:Y:S01]  /*13c30*/  IADD3.X R11, R176, UR5, RZ, P1, !PT ;  /* 0x00000005b00b7c10 */ /* 0x010fe20008ffe4ff */
        /* <DEDUP_REMOVED lines=9> */
[----:B------:R1:W5:Y:S04]  /*13cd0*/  @P0 LDG.E R23, desc[UR52][R10.64] ;  /* 0x000000340a170981 */ /* 0x000368000c1e1900 */
[----:B------:R1:W5:Y:S01]  /*13ce0*/  @P1 LDG.E R0, desc[UR52][R8.64] ;  /* 0x0000003408001981 */ /* 0x000362000c1e1900 */
[----:B------:R-:W-:-:S04]  /*13cf0*/  IMAD.MOV.U32 R186, RZ, RZ, R188 ;  /* 0x000000ffffba7224 */ /* 0x000fc800078e00bc */
[----:B------:R-:W-:-:S04]  /*13d00*/  IMAD R5, R186, 0x40, R174 ;  /* 0x00000040ba057824 */ /* 0x000fc800078e02ae */
[----:B------:R-:W-:-:S03]  /*13d10*/  IMAD.WIDE R6, R5, 0x2, R6 ;  /* 0x0000000205067825 */ /* 0x000fc600078e0206 */
[----:B------:R-:W-:Y:S01]  /*13d20*/  IADD3 R5, P4, R6, 0x1000, RZ ;  /* 0x0000100006057810 */ /* 0x000fe20007f9e0ff */
[----:B-1----:R-:W-:-:S12]  /*13d30*/  @P1 BRA `(.L_x_11691) ;  /* 0x0000000000101947 */ /* 0x002fd80003800000 */
[----:B------:R-:W-:Y:S05]  /*13d40*/  @!P0 BRA `(.L_x_11691) ;  /* 0x00000000000c8947 */ /* 0x000fea0003800000 */
[----:B------:R-:W2:Y:S04]  /*13d50*/  LDG.E R9, desc[UR52][R10.64] ;  /* 0x000000340a097981 */ /* 0x000ea8000c1e1900 */
[----:B-----5:R-:W2:Y:S02]  /*13d60*/  LDG.E R0, desc[UR52][R10.64+0x4] ;  /* 0x000004340a007981 */ /* 0x020ea4000c1e1900 */
[----:B--2---:R-:W-:-:S07]  /*13d70*/  IMAD.IADD R0, R0, 0x1, -R9 ;  /* 0x0000000100007824 */ /* 0x004fce00078e0a09 */
.L_x_11691:
[----:B------:R-:W2:Y:S01]  /*13d80*/  LDL.LU R15, [R1+0x6c] ;  /* 0x00006c00010f7983 */ /* 0x000ea20000300800 */
[----:B------:R-:W-:-:S03]  /*13d90*/  ULDC.64 UR4, c[0x0][0xc70] ;  /* 0x00031c0000047ab9 */ /* 0x000fc60000000a00 */
[----:B------:R-:W3:Y:S04]  /*13da0*/  LDL.LU R14, [R1+0x5c] ;  /* 0x00005c00010e7983 */ /* 0x000ee80000300800 */
[----:B------:R-:W4:Y:S04]  /*13db0*/  LDL R10, [R1+0x4c] ;  /* 0x00004c00010a7983 */ /* 0x000f280000100800 */
[----:B------:R-:W4:Y:S04]  /*13dc0*/  LDL.LU R85, [R1+0x50] ;  /* 0x0000500001557983 */ /* 0x000f280000300800 */
[----:B------:R-:W4:Y:S01]  /*13dd0*/  LDL.LU R84, [R1+0x64] ;  /* 0x0000640001547983 */ /* 0x000f220000300800 */
[--C-:B-----5:R-:W-:Y:S01]  /*13de0*/  SHF.R.S32.HI R21, RZ, 0x1f, R23.reuse ;  /* 0x0000001fff157819 */ /* 0x120fe20000011417 */
[----:B------:R-:W-:Y:S01]  /*13df0*/  IMAD.MOV.U32 R20, RZ, RZ, R23 ;  /* 0x000000ffff147224 */ /* 0x000fe200078e0017 */
[----:B------:R-:W-:-:S02]  /*13e00*/  LOP3.LUT R12, R5, 0x380, RZ, 0xc0, !PT ;  /* 0x00000380050c7812 */ /* 0x000fc400078ec0ff */
[----:B------:R-:W-:Y:S02]  /*13e10*/  IADD3 R25, P5, R6, 0x2000, RZ ;  /* 0x0000200006197810 */ /* 0x000fe40007fbe0ff */
[----:B------:R-:W-:Y:S02]  /*13e20*/  SHF.R.U64 R12, R12, 0x3, RZ ;  /* 0x000000030c0c7819 */ /* 0x000fe400000012ff */
[----:B------:R-:W-:Y:S02]  /*13e30*/  IADD3 R37, P2, R6, 0x5000, RZ ;  /* 0x0000500006257810 */ /* 0x000fe40007f5e0ff */
[----:B------:R-:W-:Y:S02]  /*13e40*/  LOP3.LUT R12, R12, R5, RZ, 0x3c, !PT ;  /* 0x000000050c0c7212 */ /* 0x000fe400078e3cff */
[----:B------:R-:W-:Y:S02]  /*13e50*/  IADD3 R33, P1, R6, 0x4000, RZ ;  /* 0x0000400006217810 */ /* 0x000fe40007f3e0ff */
[----:B------:R-:W-:-:S02]  /*13e60*/  LOP3.LUT R24, R25, 0x380, RZ, 0xc0, !PT ;  /* 0x0000038019187812 */ /* 0x000fc400078ec0ff */
[----:B------:R-:W-:Y:S02]  /*13e70*/  LOP3.LUT R36, R37, 0x380, RZ, 0xc0, !PT ;  /* 0x0000038025247812 */ /* 0x000fe400078ec0ff */
        /* <DEDUP_REMOVED lines=8> */
[----:B------:R-:W-:-:S02]  /*13f00*/  IADD3.X R13, RZ, R7, RZ, P4, !PT ;  /* 0x00000007ff0d7210 */ /* 0x000fc400027fe4ff */
[C---:B------:R-:W-:Y:S02]  /*13f10*/  IADD3 R45, P4, R6.reuse, 0x7000, RZ ;  /* 0x00007000062d7810 */ /* 0x040fe40007f9e0ff */
[----:B------:R-:W-:Y:S02]  /*13f20*/  IADD3 R49, P5, R6, 0x8000, RZ ;  /* 0x0000800006317810 */ /* 0x000fe40007fbe0ff */
[----:B------:R-:W-:Y:S01]  /*13f30*/  LOP3.LUT R32, R32, R33, RZ, 0x3c, !PT ;  /* 0x0000002120207212 */ /* 0x000fe200078e3cff */
[----:B------:R-:W-:Y:S01]  /*13f40*/  IMAD.X R33, RZ, RZ, R7, P1 ;  /* 0x000000ffff217224 */ /* 0x000fe200008e0607 */
[C---:B------:R-:W-:Y:S02]  /*13f50*/  IADD3 R57, P2, R6.reuse, 0xb000, RZ ;  /* 0x0000b00006397810 */ /* 0x040fe40007f5e0ff */
[----:B------:R-:W-:Y:S02]  /*13f60*/  IADD3 R53, P1, R6, 0xa000, RZ ;  /* 0x0000a00006357810 */ /* 0x000fe40007f3e0ff */
        /* <DEDUP_REMOVED lines=16> */
[----:B------:R-:W-:Y:S01]  /*14070*/  LOP3.LUT R52, R52, R53, RZ, 0x3c, !PT ;  /* 0x0000003534347212 */ /* 0x000fe200078e3cff */
[----:B------:R-:W-:Y:S01]  /*14080*/  IMAD.X R53, RZ, RZ, R7, P1 ;  /* 0x000000ffff357224 */ /* 0x000fe200008e0607 */
[----:B------:R-:W-:Y:S02]  /*14090*/  LOP3.LUT R68, R69, 0x380, RZ, 0xc0, !PT ;  /* 0x0000038045447812 */ /* 0x000fe400078ec0ff */
[----:B------:R-:W-:Y:S02]  /*140a0*/  LOP3.LUT R64, R65, 0x380, RZ, 0xc0, !PT ;  /* 0x0000038041407812 */ /* 0x000fe400078ec0ff */
[----:B------:R-:W-:Y:S02]  /*140b0*/  SHF.R.U64 R68, R68, 0x3, RZ ;  /* 0x0000000344447819 */ /* 0x000fe400000012ff */
[----:B------:R-:W-:Y:S02]  /*140c0*/  SHF.R.U64 R64, R64, 0x3, RZ ;  /* 0x0000000340407819 */ /* 0x000fe400000012ff */
[----:B------:R-:W-:-:S02]  /*140d0*/  LOP3.LUT R68, R68, R69, RZ, 0x3c, !PT ;  /* 0x0000004544447212 */ /* 0x000fc400078e3cff */
[----:B------:R-:W-:Y:S01]  /*140e0*/  LOP3.LUT R64, R64, R65, RZ, 0x3c, !PT ;  /* 0x0000004140407212 */ /* 0x000fe200078e3cff */
[----:B------:R-:W-:Y:S01]  /*140f0*/  IMAD.X R65, RZ, RZ, R7, P5 ;  /* 0x000000ffff417224 */ /* 0x000fe200028e0607 */
[----:B------:R-:W-:Y:S01]  /*14100*/  IADD3.X R69, RZ, R7, RZ, P4, !PT ;  /* 0x00000007ff457210 */ /* 0x000fe200027fe4ff */
[--C-:B------:R-:W-:Y:S01]  /*14110*/  IMAD.MOV.U32 R78, RZ, RZ, R174.reuse ;  /* 0x000000ffff4e7224 */ /* 0x100fe200078e00ae */
[----:B------:R-:W-:Y:S02]  /*14120*/  SHF.R.S32.HI R79, RZ, 0x1f, R174 ;  /* 0x0000001fff4f7819 */ /* 0x000fe400000114ae */
[----:B------:R-:W-:-:S05]  /*14130*/  SHF.R.S32.HI R187, RZ, 0x1f, R186 ;  /* 0x0000001fffbb7819 */ /* 0x000fca00000114ba */
[----:B------:R-:W-:Y:S01]  /*14140*/  STL [R1+0x44], R187 ;  /* 0x000044bb01007387 */ /* 0x000fe20000100800 */
[----:B------:R-:W-:Y:S01]  /*14150*/  BSSY B1, `(.L_x_11692) ;  /* 0x0000084000017945 */ /* 0x000fe20003800000 */
[----:B--2---:R-:W-:Y:S02]  /*14160*/  SEL R83, R15, RZ, !P0 ;  /* 0x000000ff0f537207 */ /* 0x004fe40004000000 */
[----:B---3--:R-:W-:Y:S02]  /*14170*/  SEL R82, R14, RZ, !P0 ;  /* 0x000000ff0e527207 */ /* 0x008fe40004000000 */
[----:B------:R-:W0:Y:S01]  /*14180*/  S2R R14, SR_TID.X ;  /* 0x00000000000e7919 */ /* 0x000e220000002100 */
[----:B------:R-:W-:-:S04]  /*14190*/  IADD3 R29, P0, R6, 0x3000, RZ ;  /* 0x00003000061d7810 */ /* 0x000fc80007f1e0ff */
[----:B------:R-:W-:Y:S02]  /*141a0*/  LOP3.LUT R28, R29, 0x380, RZ, 0xc0, !PT ;  /* 0x000003801d1c7812 */ /* 0x000fe400078ec0ff */
[----:B----4-:R-:W-:Y:S02]  /*141b0*/  SHF.R.S32.HI R81, RZ, 0x1f, R85 ;  /* 0x0000001fff517819 */ /* 0x010fe40000011455 */
[----:B------:R-:W-:-:S03]  /*141c0*/  SHF.R.U64 R28, R28, 0x3, RZ ;  /* 0x000000031c1c7819 */ /* 0x000fc600000012ff */
[----:B------:R-:W-:Y:S01]  /*141d0*/  IMAD R8, R81, UR4, RZ ;  /* 0x0000000451087c24 */ /* 0x000fe2000f8e02ff */
[----:B------:R-:W-:Y:S01]  /*141e0*/  LOP3.LUT R28, R28, R29, RZ, 0x3c, !PT ;  /* 0x0000001d1c1c7212 */ /* 0x000fe200078e3cff */
[----:B------:R-:W-:Y:S01]  /*141f0*/  IMAD.X R29, RZ, RZ, R7, P0 ;  /* 0x000000ffff1d7224 */ /* 0x000fe200000e0607 */
[----:B------:R-:W-:Y:S01]  /*14200*/  IADD3 R77, P0, R6, 0x9000, RZ ;  /* 0x00009000064d7810 */ /* 0x000fe20007f1e0ff */
[C---:B------:R-:W-:Y:S02]  /*14210*/  IMAD R11, R85.reuse, UR5, R8 ;  /* 0x00000005550b7c24 */ /* 0x040fe4000f8e0208 */
[----:B------:R-:W-:Y:S01]  /*14220*/  IMAD.WIDE.U32 R8, R85, UR4, R20 ;  /* 0x0000000455087c25 */ /* 0x000fe2000f8e0014 */
[----:B------:R-:W-:Y:S01]  /*14230*/  ULDC.64 UR4, c[0x0][0xc78] ;  /* 0x00031e0000047ab9 */ /* 0x000fe20000000a00 */
[----:B------:R-:W-:Y:S02]  /*14240*/  LOP3.LUT R76, R77, 0x380, RZ, 0xc0, !PT ;  /* 0x000003804d4c7812 */ /* 0x000fe400078ec0ff */
[----:B------:R-:W-:-:S02]  /*14250*/  IMAD.IADD R9, R9, 0x1, R11 ;  /* 0x0000000109097824 */ /* 0x000fc400078e020b */
[----:B------:R-:W-:Y:S01]  /*14260*/  IMAD R5, R83, UR4, RZ ;  /* 0x0000000453057c24 */ /* 0x000fe2000f8e02ff */
[----:B------:R-:W-:Y:S01]  /*14270*/  SHF.R.U64 R76, R76, 0x3, RZ ;  /* 0x000000034c4c7819 */ /* 0x000fe200000012ff */
[----:B------:R-:W-:Y:S02]  /*14280*/  IMAD R11, R84, 0x80, R10 ;  /* 0x00000080540b7824 */ /* 0x000fe400078e020a */
[----:B------:R-:W-:Y:S01]  /*14290*/  IMAD.WIDE.U32 R8, R82, UR4, R8 ;  /* 0x0000000452087c25 */ /* 0x000fe2000f8e0008 */
[----:B------:R-:W-:Y:S02]  /*142a0*/  LOP3.LUT R76, R76, R77, RZ, 0x3c, !PT ;  /* 0x0000004d4c4c7212 */ /* 0x000fe400078e3cff */
[----:B------:R-:W-:Y:S01]  /*142b0*/  IADD3.X R77, RZ, R7, RZ, P0, !PT ;  /* 0x00000007ff4d7210 */ /* 0x000fe200007fe4ff */
[----:B------:R-:W-:Y:S01]  /*142c0*/  IMAD R10, R82, UR5, R5 ;  /* 0x00000005520a7c24 */ /* 0x000fe2000f8e0205 */
[----:B------:R-:W-:Y:S01]  /*142d0*/  SHF.R.S32.HI R5, RZ, 0x1f, R11 ;  /* 0x0000001fff057819 */ /* 0x000fe2000001140b */
[----:B0-----:R-:W-:Y:S01]  /*142e0*/  VIADD R15, R14, 0xffffff80 ;  /* 0xffffff800e0f7836 */ /* 0x001fe20000000000 */
[----:B------:R-:W-:Y:S01]  /*142f0*/  IADD3 R8, P3, R11, R8, RZ ;  /* 0x000000080b087210 */ /* 0x000fe20007f7e0ff */
[----:B------:R-:W-:-:S03]  /*14300*/  ULDC.64 UR4, c[0x0][0xc40] ;  /* 0x0003100000047ab9 */ /* 0x000fc60000000a00 */
[----:B------:R-:W-:Y:S02]  /*14310*/  IADD3.X R5, R5, R9, R10, P3, !PT ;  /* 0x0000000905057210 */ /* 0x000fe40001ffe40a */
[C---:B------:R-:W-:Y:S02]  /*14320*/  LEA R54, P3, R8.reuse, UR4, 0x2 ;  /* 0x0000000408367c11 */ /* 0x040fe4000f8610ff */
[----:B------:R-:W-:Y:S02]  /*14330*/  SHF.R.S32.HI R14, RZ, 0x1f, R15 ;  /* 0x0000001fff0e7819 */ /* 0x000fe4000001140f */
[----:B------:R-:W-:Y:S01]  /*14340*/  LEA.HI.X R55, R8, UR5, R5, 0x2, P3 ;  /* 0x0000000508377c11 */ /* 0x000fe200098f1405 */
[----:B------:R-:W-:Y:S01]  /*14350*/  VIADD R5, R11, 0x8 ;  /* 0x000000080b057836 */ /* 0x000fe20000000000 */
[----:B------:R-:W-:Y:S01]  /*14360*/  LEA.HI R14, R14, R15, RZ, 0x7 ;  /* 0x0000000f0e0e7211 */ /* 0x000fe200078f38ff */
[----:B------:R-:W-:Y:S01]  /*14370*/  ULDC.64 UR4, c[0x0][0xba0] ;  /* 0x0002e80000047ab9 */ /* 0x000fe20000000a00 */
[----:B------:R-:W-:-:S02]  /*14380*/  IADD3 R41, P3, R6, 0x6000, RZ ;  /* 0x0000600006297810 */ /* 0x000fc40007f7e0ff */
[----:B------:R-:W-:Y:S02]  /*14390*/  LOP3.LUT R14, R14, 0xffffff80, RZ, 0xc0, !PT ;  /* 0xffffff800e0e7812 */ /* 0x000fe400078ec0ff */
[----:B------:R-:W-:Y:S02]  /*143a0*/  LOP3.LUT R40, R41, 0x380, RZ, 0xc0, !PT ;  /* 0x0000038029287812 */ /* 0x000fe400078ec0ff */
[----:B------:R-:W-:Y:S01]  /*143b0*/  IADD3 R10, P2, R6, 0xf000, RZ ;  /* 0x0000f000060a7810 */ /* 0x000fe20007f5e0ff */
[----:B------:R-:W-:Y:S01]  /*143c0*/  IMAD.IADD R14, R15, 0x1, -R14 ;  /* 0x000000010f0e7824 */ /* 0x000fe200078e0a0e */
[----:B------:R-:W-:Y:S02]  /*143d0*/  SHF.R.U64 R40, R40, 0x3, RZ ;  /* 0x0000000328287819 */ /* 0x000fe400000012ff */
[----:B------:R-:W-:Y:S01]  /*143e0*/  LOP3.LUT R9, R6, 0x380, RZ, 0xc0, !PT ;  /* 0x0000038006097812 */ /* 0x000fe200078ec0ff */
[----:B------:R-:W-:Y:S01]  /*143f0*/  IMAD.X R61, RZ, RZ, R7, P2 ;  /* 0x000000ffff3d7224 */ /* 0x000fe200010e0607 */
[----:B------:R-:W-:-:S02]  /*14400*/  LOP3.LUT R40, R40, R41, RZ, 0x3c, !PT ;  /* 0x0000002928287212 */ /* 0x000fc400078e3cff */
[----:B------:R-:W-:Y:S02]  /*14410*/  IADD3.X R41, RZ, R7, RZ, P3, !PT ;  /* 0x00000007ff297210 */ /* 0x000fe40001ffe4ff */
[----:B------:R-:W-:Y:S02]  /*14420*/  LOP3.LUT P0, RZ, R14, 0x3, RZ, 0xc0, !PT ;  /* 0x000000030eff7812 */ /* 0x000fe4000780c0ff */
[----:B------:R-:W-:Y:S02]  /*14430*/  IADD3 R73, P3, R6, 0xc000, RZ ;  /* 0x0000c00006497810 */ /* 0x000fe40007f7e0ff */
[-C--:B------:R-:W-:Y:S02]  /*14440*/  ISETP.GE.OR P1, PT, R11, R0.reuse, P0 ;  /* 0x000000000b00720c */ /* 0x080fe40000726670 */
[----:B------:R-:W-:Y:S02]  /*14450*/  LOP3.LUT R72, R73, 0x380, RZ, 0xc0, !PT ;  /* 0x0000038049487812 */ /* 0x000fe400078ec0ff */
[----:B------:R-:W-:-:S02]  /*14460*/  ISETP.GE.OR P0, PT, R5, R0, P0 ;  /* 0x000000000500720c */ /* 0x000fc40000706670 */
[----:B------:R-:W-:Y:S02]  /*14470*/  LOP3.LUT R5, R10, 0x380, RZ, 0xc0, !PT ;  /* 0x000003800a057812 */ /* 0x000fe400078ec0ff */
[----:B------:R-:W-:Y:S02]  /*14480*/  SHF.R.U64 R72, R72, 0x3, RZ ;  /* 0x0000000348487819 */ /* 0x000fe400000012ff */
[----:B------:R-:W-:Y:S02]  /*14490*/  SHF.R.U64 R9, R9, 0x3, RZ ;  /* 0x0000000309097819 */ /* 0x000fe400000012ff */
[----:B------:R-:W-:Y:S01]  /*144a0*/  SHF.R.U64 R5, R5, 0x3, RZ ;  /* 0x0000000305057819 */ /* 0x000fe200000012ff */
[----:B------:R0:W-:Y:S01]  /*144b0*/  @!P1 STG.E desc[UR52][R54.64], R4 ;  /* 0x0000000436009986 */ /* 0x0001e2000c101934 */
[----:B------:R-:W-:Y:S01]  /*144c0*/  LOP3.LUT R72, R72, R73, RZ, 0x3c, !PT ;  /* 0x0000004948487212 */ /* 0x000fe200078e3cff */
[--C-:B------:R-:W-:Y:S01]  /*144d0*/  IMAD.X R73, RZ, RZ, R7.reuse, P3 ;  /* 0x000000ffff497224 */ /* 0x100fe200018e0607 */
[----:B------:R-:W-:Y:S01]  /*144e0*/  LOP3.LUT R8, R9, R6, RZ, 0x3c, !PT ;  /* 0x0000000609087212 */ /* 0x000fe200078e3cff */
[----:B------:R-:W-:Y:S01]  /*144f0*/  IMAD.MOV.U32 R9, RZ, RZ, R7 ;  /* 0x000000ffff097224 */ /* 0x000fe200078e0007 */
[----:B------:R-:W-:Y:S01]  /*14500*/  LOP3.LUT R60, R5, R10, RZ, 0x3c, !PT ;  /* 0x0000000a053c7212 */ /* 0x000fe200078e3cff */
[----:B------:R1:W-:Y:S01]  /*14510*/  @!P0 STG.E desc[UR52][R54.64+0x20], R3 ;  /* 0x0000200336008986 */ /* 0x0003e2000c101934 */
[----:B------:R-:W-:-:S03]  /*14520*/  IMAD R80, R21, UR4, RZ ;  /* 0x0000000415507c24 */ /* 0x000fc6000f8e02ff */
        /* <DEDUP_REMOVED lines=9> */
[----:B0-----:R0:W5:Y:S04]  /*145c0*/  LD.E.128 R4, desc[UR52][R76.64] ;  /* 0x000000344c047980 */ /* 0x001168000c101d00 */
[----:B-1----:R-:W5:Y:S04]  /*145d0*/  LD.E.128 R52, desc[UR52][R52.64] ;  /* 0x0000003434347980 */ /* 0x002f68000c101d00 */
[----:B------:R-:W5:Y:S04]  /*145e0*/  LD.E.128 R56, desc[UR52][R56.64] ;  /* 0x0000003438387980 */ /* 0x000f68000c101d00 */
        /* <DEDUP_REMOVED lines=10> */
[----:B-1----:R-:W1:Y:S01]  /*14690*/  FENCE.VIEW.ASYNC.S ;  /* 0x00000000000073c6 */ /* 0x002e620000000000 */
[----:B------:R-:W-:Y:S01]  /*146a0*/  IMAD R23, R23, UR5, R80 ;  /* 0x0000000517177c24 */ /* 0x000fe2000f8e0250 */
[----:B------:R-:W-:Y:S01]  /*146b0*/  ULDC.64 UR4, c[0x0][0xbe0] ;  /* 0x0002f80000047ab9 */ /* 0x000fe20000000a00 */
[----:B------:R-:W-:-:S02]  /*146c0*/  IMAD R78, R84, -0x80, R0 ;  /* 0xffffff80544e7824 */ /* 0x000fc400078e0200 */
[C---:B------:R-:W-:Y:S01]  /*146d0*/  VIADD R0, R186.reuse, 0x40 ;  /* 0x00000040ba007836 */ /* 0x040fe20000000000 */
[----:B------:R-:W-:Y:S01]  /*146e0*/  IADD3 R21, R21, R23, RZ ;  /* 0x0000001715157210 */ /* 0x000fe20007ffe0ff */
[----:B0-----:R-:W-:Y:S01]  /*146f0*/  IMAD R76, R81, UR4, RZ ;  /* 0x00000004514c7c24 */ /* 0x001fe2000f8e02ff */
[CC--:B------:R-:W-:Y:S01]  /*14700*/  ISETP.GE.AND P3, PT, R186.reuse, R78.reuse, PT ;  /* 0x0000004eba00720c */ /* 0x0c0fe20003f66270 */
[----:B------:R-:W-:Y:S01]  /*14710*/  VIADD R3, R186, 0x20 ;  /* 0x00000020ba037836 */ /* 0x000fe20000000000 */
[-C--:B------:R-:W-:Y:S01]  /*14720*/  ISETP.GE.AND P0, PT, R0, R78.reuse, PT ;  /* 0x0000004e0000720c */ /* 0x080fe20003f06270 */
[----:B------:R-:W-:Y:S01]  /*14730*/  IMAD R77, R85, UR5, R76 ;  /* 0x00000005554d7c24 */ /* 0x000fe2000f8e024c */
[----:B------:R-:W-:Y:S01]  /*14740*/  IADD3 R0, R17, 0x32420, RZ ;  /* 0x0003242011007810 */ /* 0x000fe20007ffe0ff */
[----:B------:R-:W-:Y:S01]  /*14750*/  IMAD.WIDE.U32 R20, R85, UR4, R20 ;  /* 0x0000000455147c25 */ /* 0x000fe2000f8e0014 */
[----:B------:R-:W-:Y:S01]  /*14760*/  ULDC.64 UR4, c[0x0][0xbe8] ;  /* 0x0002fa0000047ab9 */ /* 0x000fe20000000a00 */
[----:B------:R-:W-:-:S02]  /*14770*/  ISETP.GE.AND P2, PT, R3, R78, PT ;  /* 0x0000004e0300720c */ /* 0x000fc40003f46270 */
[----:B------:R-:W-:Y:S01]  /*14780*/  VIADD R23, R186, 0x60 ;  /* 0x00000060ba177836 */ /* 0x000fe20000000000 */
[----:B------:R-:W-:Y:S01]  /*14790*/  PRMT R0, RZ, 0x654, R0 ;  /* 0x00000654ff007816 */ /* 0x000fe20000000000 */
[----:B------:R-:W-:Y:S02]  /*147a0*/  IMAD.IADD R21, R21, 0x1, R77 ;  /* 0x0000000115157824 */ /* 0x000fe400078e024d */
[----:B------:R-:W-:Y:S01]  /*147b0*/  IMAD R3, R83, UR4, RZ ;  /* 0x0000000453037c24 */ /* 0x000fe2000f8e02ff */
[----:B------:R-:W-:Y:S01]  /*147c0*/  ISETP.GE.AND P1, PT, R23, R78, PT ;  /* 0x0000004e1700720c */ /* 0x000fe20003f26270 */
[C---:B------:R-:W-:Y:S01]  /*147d0*/  IMAD.WIDE.U32 R78, R82.reuse, UR4, R20 ;  /* 0x00000004524e7c25 */ /* 0x040fe2000f8e0014 */
[----:B-1----:R0:W-:Y:S03]  /*147e0*/  SYNCS.ARRIVE.TRANS64.RED.A1T0 RZ, [R0+URZ], RZ ;  /* 0x000000ff00ff79a7 */ /* 0x0021e6000810043f */
[----:B------:R-:W-:-:S02]  /*147f0*/  IMAD R3, R82, UR5, R3 ;  /* 0x0000000552037c24 */ /* 0x000fc4000f8e0203 */
        /* <DEDUP_REMOVED lines=25> */
.L_x_11693:
[----:B------:R-:W-:Y:S05]  /*14990*/  BSYNC B1 ;  /* 0x0000000000017941 */ /* 0x000fea0003800000 */
.L_x_11692:
[----:B------:R-:W-:Y:S04]  /*149a0*/  BSSY B1, `(.L_x_11694) ;  /* 0x000001a000017945 */ /* 0x000fe80003800000 */
[----:B------:R-:W-:Y:S05]  /*149b0*/  @P2 BRA `(.L_x_11695) ;  /* 0x0000000000602947 */ /* 0x000fea0003800000 */
[----:B------:R-:W-:Y:S01]  /*149c0*/  IADD3 R3, P2, R76, 0x20, RZ ;  /* 0x000000204c037810 */ /* 0x000fe20007f5e0ff */
[----:B------:R-:W-:Y:S01]  /*149d0*/  ULDC.64 UR6, c[0x0][0xbd8] ;  /* 0x0002f60000067ab9 */ /* 0x000fe20000000a00 */
[----:B0----5:R-:W-:Y:S01]  /*149e0*/  MOV R8, R78 ;  /* 0x0000004e00087202 */ /* 0x021fe20000000f00 */
        /* <DEDUP_REMOVED lines=21> */
.L_x_11695:
[----:B------:R-:W-:Y:S05]  /*14b40*/  BSYNC B1 ;  /* 0x0000000000017941 */ /* 0x000fea0003800000 */
.L_x_11694:
        /* <DEDUP_REMOVED lines=26> */
.L_x_11697:
[----:B------:R-:W-:Y:S05]  /*14cf0*/  BSYNC B1 ;  /* 0x0000000000017941 */ /* 0x000fea0003800000 */
.L_x_11696:
[----:B------:R-:W-:Y:S05]  /*14d00*/  @P1 BRA `(.L_x_11698) ;  /* 0x0000000c006c1947 */ /* 0x000fea0003800000 */
[----:B------:R-:W-:Y:S01]  /*14d10*/  IADD3 R3, P0, R76, 0x60, RZ ;  /* 0x000000604c037810 */ /* 0x000fe20007f1e0ff */
[----:B------:R-:W-:Y:S01]  /*14d20*/  ULDC UR4, c[0x0][0xb8c] ;  /* 0x0002e30000047ab9 */ /* 0x000fe20000000800 */
[C---:B------:R-:W-:Y:S01]  /*14d30*/  IADD3 R0, R174.reuse, 0x40, RZ ;  /* 0x00000040ae007810 */ /* 0x040fe20007ffe0ff */
[----:B------:R-:W-:Y:S01]  /*14d40*/  ULDC.64 UR6, c[0x0][0xbd8] ;  /* 0x0002f60000067ab9 */ /* 0x000fe20000000a00 */
[----:B-1---5:R-:W-:Y:S01]  /*14d50*/  IMAD.MOV.U32 R4, RZ, RZ, R78 ;  /* 0x000000ffff047224 */ /* 0x022fe200078e004e */
        /* <DEDUP_REMOVED lines=11> */
[----:B--2---:R-:W-:Y:S01]  /*14e10*/  LEA R6, P0, R4, UR6, 0x1 ;  /* 0x0000000604067c11 */ /* 0x004fe2000f8008ff */
        /* <DEDUP_REMOVED lines=9> */
.L_x_11690:
[----:B------:R-:W3:Y:S01]  /*14eb0*/  LDL.LU R6, [R1+0x54] ;  /* 0x0000540001067983 */ /* 0x000ee20000300800 */
[----:B------:R-:W-:-:S03]  /*14ec0*/  ULDC.64 UR4, c[0x0][0xcd8] ;  /* 0x0003360000047ab9 */ /* 0x000fc60000000a00 */
[----:B------:R-:W2:Y:S01]  /*14ed0*/  LDL.LU R0, [R1+0x58] ;  /* 0x0000580001007983 */ /* 0x000ea20000300800 */
[----:B------:R-:W-:Y:S01]  /*14ee0*/  ISETP.NE.U32.AND P0, PT, RZ, UR4, PT ;  /* 0x00000004ff007c0c */ /* 0x000fe2000bf05070 */
[----:B------:R-:W-:-:S03]  /*14ef0*/  IMAD.MOV.U32 R3, RZ, RZ, RZ ;  /* 0x000000ffff037224 */ /* 0x000fc600078e00ff */
[----:B------:R-:W-:Y:S02]  /*14f00*/  ISETP.NE.AND.EX P0, PT, RZ, UR5, PT, P0 ;  /* 0x00000005ff007c0c */ /* 0x000fe4000bf05300 */
[----:B---3--:R-:W-:-:S04]  /*14f10*/  IADD3 R4, P1, R6, UR4, RZ ;  /* 0x0000000406047c10 */ /* 0x008fc8000ff3e0ff */
[----:B--2---:R-:W-:Y:S01]  /*14f20*/  IADD3.X R5, R0, UR5, RZ, P1, !PT ;  /* 0x0000000500057c10 */ /* 0x004fe20008ffe4ff */
[----:B------:R-:W-:Y:S02]  /*14f30*/  ULDC.64 UR4, c[0x0][0xce0] ;  /* 0x0003380000047ab9 */ /* 0x000fe40000000a00 */
[----:B------:R-:W-:-:S04]  /*14f40*/  ISETP.NE.U32.AND P1, PT, RZ, UR4, PT ;  /* 0x00000004ff007c0c */ /* 0x000fc8000bf25070 */
[----:B------:R1:W5:Y:S01]  /*14f50*/  @P0 LDG.E R3, desc[UR52][R4.64] ;  /* 0x0000003404030981 */ /* 0x000362000c1e1900 */
[----:B------:R-:W-:Y:S01]  /*14f60*/  ISETP.NE.AND.EX P1, PT, RZ, UR5, PT, P1 ;  /* 0x00000005ff007c0c */ /* 0x000fe2000bf25310 */
[----:B0-----:R-:W0:-:S12]  /*14f70*/  S2R R8, SR_TID.X ;  /* 0x0000000000087919 */ /* 0x001e180000002100 */
[----:B------:R-:W-:Y:S01]  /*14f80*/  @P1 IADD3 R6, P2, R6, UR4, RZ ;  /* 0x0000000406061c10 */ /* 0x000fe2000ff5e0ff */
[----:B------:R-:W-:-:S03]  /*14f90*/  ULDC UR4, c[0x0][0xb88] ;  /* 0x0002e20000047ab9 */ /* 0x000fc60000000800 */
[----:B------:R-:W-:Y:S01]  /*14fa0*/  @P1 IADD3.X R7, R0, UR5, RZ, P2, !PT ;  /* 0x0000000500071c10 */ /* 0x000fe200097fe4ff */
[----:B------:R-:W-:-:S06]  /*14fb0*/  IMAD.U32 R0, RZ, RZ, UR4 ;  /* 0x00000004ff007e24 */ /* 0x000fcc000f8e00ff */
[----:B------:R1:W5:Y:S01]  /*14fc0*/  @P1 LDG.E R0, desc[UR52][R6.64] ;  /* 0x0000003406001981 */ /* 0x000362000c1e1900 */
[----:B0-----:R-:W-:-:S04]  /*14fd0*/  IADD3 R8, R8, -0x80, RZ ;  /* 0xffffff8008087810 */ /* 0x001fc80007ffe0ff */
[----:B------:R-:W-:Y:S01]  /*14fe0*/  ISETP.GT.AND P2, PT, R8, 0x7f, PT ;  /* 0x0000007f0800780c */ /* 0x000fe20003f44270 */
[----:B-1----:R-:W-:-:S12]  /*14ff0*/  @P1 BRA `(.L_x_11699) ;  /* 0x0000000000101947 */ /* 0x002fd80003800000 */
[----:B------:R-:W-:Y:S05]  /*15000*/  @!P0 BRA `(.L_x_11699) ;  /* 0x00000000000c8947 */ /* 0x000fea0003800000 */
[----:B------:R-:W2:Y:S04]  /*15010*/  LDG.E R7, desc[UR52][R4.64] ;  /* 0x0000003404077981 */ /* 0x000ea8000c1e1900 */
[----:B-----5:R-:W2:Y:S02]  /*15020*/  LDG.E R0, desc[UR52][R4.64+0x4] ;  /* 0x0000043404007981 */ /* 0x020ea4000c1e1900 */
[----:B--2---:R-:W-:-:S07]  /*15030*/  IMAD.IADD R0, R0, 0x1, -R7 ;  /* 0x0000000100007824 */ /* 0x004fce00078e0a07 */
.L_x_11699:
[----:B------:R-:W2:Y:S04]  /*15040*/  LDL.LU R5, [R1+0x5c] ;  /* 0x00005c0001057983 */ /* 0x000ea80000300800 */
[----:B------:R-:W3:Y:S04]  /*15050*/  LDL.LU R4, [R1+0x6c] ;  /* 0x00006c0001047983 */ /* 0x000ee80000300800 */
[----:B------:R-:W4:Y:S04]  /*15060*/  LDL R14, [R1+0x50] ;  /* 0x00005000010e7983 */ /* 0x000f280000100800 */
[----:B------:R-:W4:Y:S04]  /*15070*/  LDL R20, [R1+0x24] ;  /* 0x0000240001147983 */ /* 0x000f280000100800 */
[----:B------:R0:W5:Y:S01]  /*15080*/  LDL R13, [R1+0x64] ;  /* 0x00006400010d7983 */ /* 0x0001620000100800 */
[----:B------:R-:W-:Y:S01]  /*15090*/  BSSY B1, `(.L_x_11700) ;  /* 0x000001d000017945 */ /* 0x000fe20003800000 */
[----:B-----5:R-:W-:-:S02]  /*150a0*/  SHF.R.S32.HI R8, RZ, 0x1f, R3 ;  /* 0x0000001fff087819 */ /* 0x020fc40000011403 */
[----:B--2---:R-:W-:Y:S02]  /*150b0*/  SEL R11, R5, RZ, !P0 ;  /* 0x000000ff050b7207 */ /* 0x004fe40004000000 */
[----:B---3--:R-:W-:Y:S02]  /*150c0*/  SEL R12, R4, RZ, !P0 ;  /* 0x000000ff040c7207 */ /* 0x008fe40004000000 */
[----:B----4-:R-:W-:Y:S02]  /*150d0*/  SHF.R.S32.HI R9, RZ, 0x1f, R14 ;  /* 0x0000001fff097819 */ /* 0x010fe4000001140e */
[----:B------:R-:W-:Y:S01]  /*150e0*/  SHF.R.S32.HI R10, RZ, 0x1f, R20 ;  /* 0x0000001fff0a7819 */ /* 0x000fe20000011414 */
[----:B0-----:R-:W-:Y:S06]  /*150f0*/  @P2 BRA `(.L_x_11701) ;  /* 0x0000000000582947 */ /* 0x001fec0003800000 */
[----:B------:R-:W0:Y:S02]  /*15100*/  S2R R4, SR_TID.X ;  /* 0x0000000000047919 */ /* 0x000e240000002100 */
[----:B0-----:R-:W-:-:S04]  /*15110*/  IMAD R4, R13, 0x80, R4 ;  /* 0x000000800d047824 */ /* 0x001fc800078e0204 */
        /* <DEDUP_REMOVED lines=20> */
.L_x_11701:
[----:B------:R-:W-:Y:S05]  /*15260*/  BSYNC B1 ;  /* 0x0000000000017941 */ /* 0x000fea0003800000 */
.L_x_11700:
[----:B------:R-:W2:Y:S01]  /*15270*/  LDL.64 R24, [R1+0x40] ;  /* 0x0000400001187983 */ /* 0x000ea20000100a00 */
        /* <DEDUP_REMOVED lines=8> */
[----:B------:R-:W-:Y:S02]  /*15300*/  IMAD R10, R13, -0x80, R0 ;  /* 0xffffff800d0a7824 */ /* 0x000fe400078e0200 */
[----:B------:R-:W-:Y:S01]  /*15310*/  IMAD R6, R9, UR4, RZ ;  /* 0x0000000409067c24 */ /* 0x000fe2000f8e02ff */
[----:B------:R-:W-:-:S03]  /*15320*/  IADD3 R5, R5, R3, RZ ;  /* 0x0000000305057210 */ /* 0x000fc60007ffe0ff */
[C---:B------:R-:W-:Y:S02]  /*15330*/  IMAD R3, R14.reuse, UR5, R6 ;  /* 0x000000050e037c24 */ /* 0x040fe4000f8e0206 */
[----:B------:R-:W-:Y:S01]  /*15340*/  IMAD.WIDE.U32 R4, R14, UR4, R4 ;  /* 0x000000040e047c25 */ /* 0x000fe2000f8e0004 */
[----:B------:R-:W-:-:S03]  /*15350*/  ULDC.64 UR4, c[0x0][0xbe8] ;  /* 0x0002fa0000047ab9 */ /* 0x000fc60000000a00 */
[----:B------:R-:W-:Y:S02]  /*15360*/  IMAD.IADD R5, R5, 0x1, R3 ;  /* 0x0000000105057824 */ /* 0x000fe400078e0203 */
[----:B------:R-:W-:-:S04]  /*15370*/  IMAD R0, R12, UR4, RZ ;  /* 0x000000040c007c24 */ /* 0x000fc8000f8e02ff */
[----:B------:R-:W-:Y:S01]  /*15380*/  IMAD R3, R11, UR5, R0 ;  /* 0x000000050b037c24 */ /* 0x000fe2000f8e0200 */
[C---:B--2---:R-:W-:Y:S01]  /*15390*/  ISETP.GE.AND P1, PT, R24.reuse, R10, PT ;  /* 0x0000000a1800720c */ /* 0x044fe20003f26270 */
[----:B------:R-:W-:Y:S01]  /*153a0*/  VIADD R7, R24, 0x20 ;  /* 0x0000002018077836 */ /* 0x000fe20000000000 */
[--C-:B------:R-:W-:Y:S01]  /*153b0*/  SHF.R.S32.HI R9, RZ, 0x1f, R24.reuse ;  /* 0x0000001fff097819 */ /* 0x100fe20000011418 */
[----:B------:R-:W-:-:S03]  /*153c0*/  IMAD.MOV.U32 R8, RZ, RZ, R24 ;  /* 0x000000ffff087224 */ /* 0x000fc600078e0018 */
[----:B------:R-:W-:Y:S01]  /*153d0*/  ISETP.GE.AND P0, PT, R7, R10, PT ;  /* 0x0000000a0700720c */ /* 0x000fe20003f06270 */
[----:B------:R-:W-:-:S04]  /*153e0*/  IMAD.WIDE.U32 R6, R11, UR4, R4 ;  /* 0x000000040b067c25 */ /* 0x000fc8000f8e0004 */
[----:B------:R-:W-:Y:S01]  /*153f0*/  IMAD.WIDE R8, R13, 0x80, R8 ;  /* 0x000000800d087825 */ /* 0x000fe200078e0208 */
[----:B------:R-:W-:-:S03]  /*15400*/  IADD3 R11, R7, R3, RZ ;  /* 0x00000003070b7210 */ /* 0x000fc60007ffe0ff */
[----:B------:R-:W-:Y:S01]  /*15410*/  VIADD R13, R24, 0x40 ;  /* 0x00000040180d7836 */ /* 0x000fe20000000000 */
[----:B------:R-:W-:Y:S06]  /*15420*/  @P1 BRA `(.L_x_11703) ;  /* 0x0000000000581947 */ /* 0x000fec0003800000 */
[C---:B------:R-:W-:Y:S01]  /*15430*/  VIADD R0, R20.reuse, 0x40 ;  /* 0x0000004014007836 */ /* 0x040fe20000000000 */
[----:B------:R-:W-:Y:S01]  /*15440*/  ULDC UR4, c[0x0][0xb8c] ;  /* 0x0002e30000047ab9 */ /* 0x000fe20000000800 */
[----:B------:R-:W-:Y:S01]  /*15450*/  VIADD R3, R20, 0x80 ;  /* 0x0000008014037836 */ /* 0x000fe20000000000 */
        /* <DEDUP_REMOVED lines=19> */
.L_x_11703:
[----:B------:R-:W-:Y:S05]  /*15590*/  BSYNC B1 ;  /* 0x0000000000017941 */ /* 0x000fea0003800000 */
.L_x_11702:
        /* <DEDUP_REMOVED lines=28> */
.L_x_11705:
[----:B------:R-:W-:Y:S05]  /*15760*/  BSYNC B1 ;  /* 0x0000000000017941 */ /* 0x000fea0003800000 */
.L_x_11704:
        /* <DEDUP_REMOVED lines=27> */
.L_x_11707:
[----:B------:R-:W-:Y:S05]  /*15920*/  BSYNC B1 ;  /* 0x0000000000017941 */ /* 0x000fea0003800000 */
.L_x_11706:
        /* <DEDUP_REMOVED lines=25> */
.L_x_11698:
[----:B------:R-:W-:Y:S05]  /*15ac0*/  BSYNC B0 ;  /* 0x0000000000007941 */ /* 0x000fea0003800000 */
.L_x_11689:
[----:B------:R-:W2:Y:S01]  /*15ad0*/  LDL R0, [R1+0x1c] ;  /* 0x00001c0001007983 */ /* 0x000ea20000100800 */
[----:B------:R-:W-:Y:S02]  /*15ae0*/  ULDC UR4, c[0x0][0xd14] ;  /* 0x0003450000047ab9 */ /* 0x000fe40000000800 */
[----:B--2---:R-:W-:-:S13]  /*15af0*/  ISETP.GE.AND P0, PT, R0, UR4, PT ;  /* 0x0000000400007c0c */ /* 0x004fda000bf06270 */
[----:B------:R-:W-:Y:S05]  /*15b00*/  @!P0 BRA `(.L_x_11708) ;  /* 0xfffffeb400548947 */ /* 0x000fea000383ffff */
[----:B------:R-:W-:Y:S05]  /*15b10*/  BRA `(.L_x_11552) ;  /* 0x0000005c00247947 */ /* 0x000fea0003800000 */
.L_x_11550:
[----:B------:R-:W-:-:S08]  /*15b20*/  NOP ;  /* 0x0000000000007918 */ /* 0x000fd00000000000 */
[----:B--2---:R-:W0:-:S00]  /*15b30*/  USETMAXREG.DEALLOC.CTAPOOL 0x18 ;  /* 0x00000018000079c8 */ /* 0x004e0000080e0500 */
        /* <DEDUP_REMOVED lines=59> */
.L_x_11713:
        /* <DEDUP_REMOVED lines=15> */
.L_x_11712:
[----:B------:R-:W-:Y:S05]  /*15fe0*/  BSYNC B0 ;  /* 0x0000000000007941 */ /* 0x000fea0003800000 */
.L_x_11711:
        /* <DEDUP_REMOVED lines=25> */
.L_x_11709:
        /* <DEDUP_REMOVED lines=20> */
.L_x_11714:
        /* <DEDUP_REMOVED lines=56> */
.L_x_11710:
[----:B------:R-:W-:Y:S01]  /*16640*/  IMAD.MOV.U32 R17, RZ, RZ, RZ ;  /* 0x000000ffff117224 */ /* 0x000fe200078e00ff */
[----:B------:R-:W-:Y:S01]  /*16650*/  MOV R16, UR6 ;  /* 0x0000000600107c02 */ /* 0x000fe20008000f00 */
[----:B------:R-:W-:-:S07]  /*16660*/  IMAD.MOV.U32 R18, RZ, RZ, RZ ;  /* 0x000000ffff127224 */ /* 0x000fce00078e00ff */
.L_x_11715:
        /* <DEDUP_REMOVED lines=22> */
.L_x_11800:
[----:B--2---:R-:W2:Y:S02]  /*167d0*/  LDC.64 R2, c[0x0][0xd60] ;  /* 0x00035800ff027b82 */ /* 0x004ea40000000a00 */
[----:B--2---:R-:W-:-:S05]  /*167e0*/  IMAD.WIDE R2, R19, 0x4, R2 ;  /* 0x0000000413027825 */ /* 0x004fca00078e0202 */
[----:B------:R-:W1:Y:S01]  /*167f0*/  LDG.E R11, desc[UR52][R2.64] ;  /* 0x00000034020b7981 */ /* 0x000e62000c1e1900 */
        /* <DEDUP_REMOVED lines=53> */
[----:B--2---:R-:W-:-:S07]  /*16b50*/  IMAD.IADD R10, R2, 0x1, -R10 ;  /* 0x00000001020a7824 */ /* 0x004fce00078e0a0a */
.L_x_11717:
        /* <DEDUP_REMOVED lines=14> */
.L_x_11718:
[----:B------:R-:W-:Y:S05]  /*16c40*/  @!P3 BRA `(.L_x_11719) ;  /* 0x00000000000cb947 */ /* 0x000fea0003800000 */
[----:B------:R-:W2:Y:S04]  /*16c50*/  LDG.E R9, desc[UR52][R6.64] ;  /* 0x0000003406097981 */ /* 0x000ea8000c1e1900 */
[----:B------:R-:W2:Y:S02]  /*16c60*/  LDG.E R6, desc[UR52][R6.64+0x4] ;  /* 0x0000043406067981 */ /* 0x000ea4000c1e1900 */
[----:B--2---:R-:W-:-:S07]  /*16c70*/  IMAD.IADD R9, R6, 0x1, -R9 ;  /* 0x0000000106097824 */ /* 0x004fce00078e0a09 */
.L_x_11719:
[----:B0-----:R-:W2:Y:S01]  /*16c80*/  @P1 LDG.E R2, desc[UR52][R4.64] ;  /* 0x0000003404021981 */ /* 0x001ea2000c1e1900 */
[----:B-----5:R-:W-:-:S03]  /*16c90*/  IMAD.IADD R9, R9, 0x1, -R8 ;  /* 0x0000000109097824 */ /* 0x020fc600078e0a08 */
[----:B------:R-:W2:Y:S01]  /*16ca0*/  @P1 LDG.E R4, desc[UR52][R4.64+0x4] ;  /* 0x0000043404041981 */ /* 0x000ea2000c1e1900 */
[----:B------:R-:W-:Y:S01]  /*16cb0*/  LEA R3, R17, 0xdf, 0x7 ;  /* 0x000000df11037811 */ /* 0x000fe200078e38ff */
[----:B------:R-:W-:Y:S01]  /*16cc0*/  BSSY B0, `(.L_x_11720) ;  /* 0x00000ec000007945 */ /* 0x000fe20003800000 */
[----:B------:R-:W-:Y:S01]  /*16cd0*/  PLOP3.LUT P2, PT, PT, PT, PT, 0x80, 0x0 ;  /* 0x000000000000781c */ /* 0x000fe20003f4f070 */
[----:B--2---:R-:W-:-:S05]  /*16ce0*/  @P1 IMAD.IADD R0, R4, 0x1, -R2 ;  /* 0x0000000104001824 */ /* 0x004fca00078e0a02 */
[----:B------:R-:W-:-:S04]  /*16cf0*/  IADD3 R2, R9, R0, RZ ;  /* 0x0000000009027210 */ /* 0x000fc80007ffe0ff */
[C---:B------:R-:W-:Y:S01]  /*16d00*/  IADD3 R3, R2.reuse, R3, -R10 ;  /* 0x0000000302037210 */ /* 0x040fe20007ffe80a */
[----:B------:R-:W-:-:S04]  /*16d10*/  VIADD R2, R2, 0x5f ;  /* 0x0000005f02027836 */ /* 0x000fc80000000000 */
        /* <DEDUP_REMOVED lines=32> */
.L_x_11870:
[----:B------:R-:W-:-:S03]  /*16f20*/  UMOV UR4, 0xffffffff ;  /* 0xffffffff00047882 */ /* 0x000fc60000000000 */
[----:B------:R-:W-:Y:S05]  /*16f30*/  BRA.DIV UR4, `(.L_x_11723) ;  /* 0x0000005a04187947 */ /* 0x000fea000b800000 */
[----:B------:R-:W-:-:S13]  /*16f40*/  ELECT P6, URZ, PT ;  /* 0x00000000003f782f */ /* 0x000fda00038c0000 */
.L_x_11873:
[----:B------:R-:W2:Y:S01]  /*16f50*/  LDL R5, [R1+0x2c] ;  /* 0x00002c0001057983 */ /* 0x000ea20000100800 */
        /* <DEDUP_REMOVED lines=10> */
.L_x_11874:
        /* <DEDUP_REMOVED lines=8> */
.L_x_11875:
        /* <DEDUP_REMOVED lines=11> */
.L_x_11728:
        /* <DEDUP_REMOVED lines=19> */
.L_x_11876:
        /* <DEDUP_REMOVED lines=8> */
.L_x_11730:
        /* <DEDUP_REMOVED lines=31> */
.L_x_11726:
[----:B------:R-:W-:Y:S05]  /*174d0*/  BSYNC B1 ;  /* 0x0000000000017941 */ /* 0x000fea0003800000 */
.L_x_11725:
        /* <DEDUP_REMOVED lines=13> */
[C---:B------:R-:W-:Y:S02]  /*175b0*/  IMAD R5, R2.reuse, 0x60, R20 ;  /* 0x0000006002057824 */ /* 0x040fe400078e0214 */
[----:B------:R-:W-:-:S03]  /*175c0*/  VIADD R2, R2, 0xffffffff ;  /* 0xffffffff02027836 */ /* 0x000fc60000000000 */
[----:B------:R-:W-:-:S07]  /*175d0*/  IADD3 R5, R5, -0xc0, RZ ;  /* 0xffffff4005057810 */ /* 0x000fce0007ffe0ff */
.L_x_11737:
        /* <DEDUP_REMOVED lines=9> */
.L_x_11877:
        /* <DEDUP_REMOVED lines=11> */
.L_x_11734:
        /* <DEDUP_REMOVED lines=17> */
.L_x_11878:
        /* <DEDUP_REMOVED lines=8> */
.L_x_11736:
        /* <DEDUP_REMOVED lines=31> */
.L_x_11732:
[----:B------:R-:W-:Y:S05]  /*17aa0*/  BSYNC B1 ;  /* 0x0000000000017941 */ /* 0x000fea0003800000 */
.L_x_11731:
[----:B------:R-:W2:Y:S04]  /*17ab0*/  LDL.LU R6, [R1+0x4] ;  /* 0x0000040001067983 */ /* 0x000ea80000300800 */
[----:B------:R-:W3:Y:S01]  /*17ac0*/  LDL.LU R8, [R1+0xc] ;  /* 0x00000c0001087983 */ /* 0x000ee20000300800 */
[----:B------:R-:W-:Y:S01]  /*17ad0*/  IADD3 R2, R2, -0x1, RZ ;  /* 0xffffffff02027810 */ /* 0x000fe20007ffe0ff */
        /* <DEDUP_REMOVED lines=10> */
.L_x_11721:
[----:B------:R-:W-:Y:S05]  /*17b80*/  BSYNC B0 ;  /* 0x0000000000007941 */ /* 0x000fea0003800000 */
.L_x_11720:
        /* <DEDUP_REMOVED lines=23> */
.L_x_11739:
        /* <DEDUP_REMOVED lines=23> */
.L_x_11741:
        /* <DEDUP_REMOVED lines=20> */
.L_x_11743:
        /* <DEDUP_REMOVED lines=16> */
.L_x_11742:
        /* <DEDUP_REMOVED lines=31> */
.L_x_11744:
        /* <DEDUP_REMOVED lines=19> */
.L_x_11881:
[----:B------:R-:W-:Y:S01]  /*183d0*/  UMOV UR4, 0xffffffff ;  /* 0xffffffff00047882 */ /* 0x000fe20000000000 */
[----:B------:R-:W-:Y:S02]  /*183e0*/  SHF.R.S32.HI R8, RZ, 0x1f, R0 ;  /* 0x0000001fff087819 */ /* 0x000fe40000011400 */
[----:B------:R-:W-:Y:S05]  /*183f0*/  BRA.DIV UR4, `(.L_x_11746) ;  /* 0x0000004604a07947 */ /* 0x000fea000b800000 */
[----:B------:R-:W-:-:S13]  /*18400*/  ELECT P6, URZ, PT ;  /* 0x00000000003f782f */ /* 0x000fda00038c0000 */
.L_x_11884:
[----:B------:R-:W-:Y:S05]  /*18410*/  @!P6 BRA `(.L_x_11747) ;  /* 0x0000000000fce947 */ /* 0x000fea0003800000 */
[----:B------:R-:W-:-:S04]  /*18420*/  ISETP.NE.U32.AND P0, PT, R2, RZ, PT ;  /* 0x000000ff0200720c */ /* 0x000fc80003f05070 */
[----:B------:R-:W-:-:S13]  /*18430*/  ISETP.NE.AND.EX P0, PT, R3, RZ, PT, P0 ;  /* 0x000000ff0300720c */ /* 0x000fda0003f05300 */
[----:B------:R-:W-:Y:S05]  /*18440*/  @!P0 BRA `(.L_x_11748) ;  /* 0x0000000000488947 */ /* 0x000fea0003800000 */
[----:B------:R-:W0:Y:S01]  /*18450*/  LDC R12, c[0x0][0x41c] ;  /* 0x00010700ff0c7b82 */ /* 0x000e220000000800 */
[----:B------:R-:W-:Y:S01]  /*18460*/  MOV R6, R7 ;  /* 0x0000000700067202 */ /* 0x000fe20000000f00 */
[----:B------:R-:W-:Y:S01]  /*18470*/  ULDC.64 UR4, c[0x0][0x408] ;  /* 0x0001020000047ab9 */ /* 0x000fe20000000a00 */
[----:B0-----:R-:W-:-:S13]  /*18480*/  ISETP.NE.AND P0, PT, R12, 0x1, PT ;  /* 0x000000010c00780c */ /* 0x001fda0003f05270 */
[----:B------:R-:W0:Y:S02]  /*18490*/  @P0 LDC.64 R10, c[0x0][0x420] ;  /* 0x00010800ff0a0b82 */ /* 0x000e240000000a00 */
        /* <DEDUP_REMOVED lines=13> */
.L_x_11748:
        /* <DEDUP_REMOVED lines=9> */
.L_x_11885:
        /* <DEDUP_REMOVED lines=11> */
.L_x_11750:
        /* <DEDUP_REMOVED lines=22> */
.L_x_11747:
        /* <DEDUP_REMOVED lines=55> */
.L_x_11752:
[----:B------:R-:W-:Y:S05]  /*18b80*/  BSYNC B0 ;  /* 0x0000000000007941 */ /* 0x000fea0003800000 */
.L_x_11751:
        /* <DEDUP_REMOVED lines=9> */
.L_x_11886:
        /* <DEDUP_REMOVED lines=13> */
.L_x_11887:
        /* <DEDUP_REMOVED lines=11> */
.L_x_11757:
        /* <DEDUP_REMOVED lines=37> */
.L_x_11755:
[----:B------:R-:W-:Y:S05]  /*18ff0*/  BSYNC B0 ;  /* 0x0000000000007941 */ /* 0x000fea0003800000 */
.L_x_11754:
        /* <DEDUP_REMOVED lines=43> */
.L_x_11764:
[----:B-1----:R-:W1:Y:S01]  /*192b0*/  S2R R3, SR_CgaCtaId ;  /* 0x0000000000037919 */ /* 0x002e620000008800 */
[----:B------:R-:W-:-:S04]  /*192c0*/  MOV R2, 0x400 ;  /* 0x0000040000027802 */ /* 0x000fc80000000f00 */
[----:B-1----:R-:W-:Y:S02]  /*192d0*/  LEA R2, R3, R2, 0x18 ;  /* 0x0000000203027211 */ /* 0x002fe400078ec0ff */
[----:B------:R-:W-:Y:S02]  /*192e0*/  SHF.L.U32 R3, R12, 0x1f, RZ ;  /* 0x0000001f0c037819 */ /* 0x000fe400000006ff */
[----:B------:R-:W-:-:S04]  /*192f0*/  LEA R2, R13, R2, 0x3 ;  /* 0x000000020d027211 */ /* 0x000fc800078e18ff */
[----:B------:R-:W1:Y:S02]  /*19300*/  SYNCS.PHASECHK.TRANS64.TRYWAIT P0, [R2+URZ+0x32440], R3 ;  /* 0x03244003020075a7 */ /* 0x000e64000800017f */
[----:B-1----:R-:W-:Y:S05]  /*19310*/  @!P0 BRA `(.L_x_11765) ;  /* 0x0000003800408947 */ /* 0x002fea0003800000 */
.L_x_11888:
        /* <DEDUP_REMOVED lines=11> */
.L_x_11766:
        /* <DEDUP_REMOVED lines=22> */
.L_x_11889:
        /* <DEDUP_REMOVED lines=8> */
.L_x_11768:
        /* <DEDUP_REMOVED lines=34> */
.L_x_11763:
[----:B------:R-:W-:Y:S05]  /*197d0*/  BSYNC B2 ;  /* 0x0000000000027941 */ /* 0x000fea0003800000 */
.L_x_11762:
[----:B------:R-:W2:Y:S02]  /*197e0*/  LDL.LU R2, [R1+0x20] ;  /* 0x0000200001027983 */ /* 0x000ea40000300800 */
[----:B--2---:R-:W-:-:S07]  /*197f0*/  VIADD R5, R2, 0xfffffffd ;  /* 0xfffffffd02057836 */ /* 0x004fce0000000000 */
.L_x_11761:
[----:B------:R-:W-:Y:S05]  /*19800*/  BSYNC B1 ;  /* 0x0000000000017941 */ /* 0x000fea0003800000 */
.L_x_11760:
[----:B------:R-:W-:-:S13]  /*19810*/  ISETP.NE.AND P0, PT, R9, RZ, PT ;  /* 0x000000ff0900720c */ /* 0x000fda0003f05270 */
[----:B------:R-:W-:Y:S05]  /*19820*/  @!P0 BRA `(.L_x_11759) ;  /* 0x0000000c00888947 */ /* 0x000fea0003800000 */
.L_x_11783:
        /* <DEDUP_REMOVED lines=10> */
[----:B------:R-:W-:Y:S02]  /*198d0*/  ISETP.NE.U32.AND P0, PT, RZ, UR46, PT ;  /* 0x0000002eff007c0c */ /* 0x000fe4000bf05070 */
[----:B------:R-:W-:Y:S02]  /*198e0*/  MOV R11, R5 ;  /* 0x00000005000b7202 */ /* 0x000fe40000000f00 */
[----:B------:R-:W-:-:S13]  /*198f0*/  ISETP.NE.AND.EX P0, PT, RZ, UR47, PT, P0 ;  /* 0x0000002fff007c0c */ /* 0x000fda000bf05300 */
[----:B------:R-:W-:Y:S05]  /*19900*/  @!P0 BRA `(.L_x_11771) ;  /* 0x0000000000408947 */ /* 0x000fea0003800000 */
[----:B------:R-:W1:Y:S02]  /*19910*/  LDC R6, c[0x0][0x41c] ;  /* 0x00010700ff067b82 */ /* 0x000e640000000800 */
[----:B-1----:R-:W-:-:S13]  /*19920*/  ISETP.NE.AND P0, PT, R6, 0x1, PT ;  /* 0x000000010600780c */ /* 0x002fda0003f05270 */
        /* <DEDUP_REMOVED lines=14> */
.L_x_11771:
[----:B------:R-:W2:Y:S01]  /*19a10*/  S2R R3, SR_CgaCtaId ;  /* 0x0000000000037919 */ /* 0x000ea20000008800 */
[----:B------:R-:W-:-:S04]  /*19a20*/  MOV R2, 0x400 ;  /* 0x0000040000027802 */ /* 0x000fc80000000f00 */
[----:B--2---:R-:W-:Y:S02]  /*19a30*/  LEA R2, R3, R2, 0x18 ;  /* 0x0000000203027211 */ /* 0x004fe400078ec0ff */
[----:B------:R-:W-:-:S03]  /*19a40*/  SHF.L.U32 R3, R9, 0x1f, RZ ;  /* 0x0000001f09037819 */ /* 0x000fc600000006ff */
[----:B------:R-:W-:-:S04]  /*19a50*/  IMAD R2, R10, 0x8, R2 ;  /* 0x000000080a027824 */ /* 0x000fc800078e0202 */
[----:B------:R-:W2:Y:S02]  /*19a60*/  SYNCS.PHASECHK.TRANS64.TRYWAIT P0, [R2+URZ+0x32440], R3 ;  /* 0x03244003020075a7 */ /* 0x000ea4000800017f */
[----:B--2---:R-:W-:Y:S05]  /*19a70*/  @!P0 BRA `(.L_x_11772) ;  /* 0x0000003000908947 */ /* 0x004fea0003800000 */
.L_x_11890:
        /* <DEDUP_REMOVED lines=11> */
.L_x_11773:
[----:B0-----:R-:W3:Y:S01]  /*19b30*/  LDL R12, [R1+0x10] ;  /* 0x00001000010c7983 */ /* 0x001ee20000100800 */
[----:B-1----:R-:W-:Y:S01]  /*19b40*/  MOV R7, 0x400 ;  /* 0x0000040000077802 */ /* 0x002fe20000000f00 */
        /* <DEDUP_REMOVED lines=19> */
.L_x_11891:
        /* <DEDUP_REMOVED lines=8> */
.L_x_11775:
        /* <DEDUP_REMOVED lines=33> */
.L_x_11770:
[----:B------:R-:W-:Y:S05]  /*19f10*/  BSYNC B1 ;  /* 0x0000000000017941 */ /* 0x000fea0003800000 */
.L_x_11769:
        /* <DEDUP_REMOVED lines=13> */
[----:B------:R-:W1:Y:S02]  /*19ff0*/  LDC R6, c[0x0][0x41c] ;  /* 0x00010700ff067b82 */ /* 0x000e640000000800 */
[----:B-1----:R-:W-:-:S13]  /*1a000*/  ISETP.NE.AND P0, PT, R6, 0x1, PT ;  /* 0x000000010600780c */ /* 0x002fda0003f05270 */
[----:B------:R-:W1:Y:S02]  /*1a010*/  @P0 LDC.64 R2, c[0x0][0x420] ;  /* 0x00010800ff020b82 */ /* 0x000e640000000a00 */
[----:B-1----:R-:W-:-:S04]  /*1a020*/  @P0 IMAD.HI.U32 R7, R9, R2, RZ ;  /* 0x0000000209070227 */ /* 0x002fc800078e00ff */
        /* <DEDUP_REMOVED lines=12> */
.L_x_11778:
[----:B------:R-:W2:Y:S01]  /*1a0f0*/  S2R R3, SR_CgaCtaId ;  /* 0x0000000000037919 */ /* 0x000ea20000008800 */
[----:B------:R-:W-:-:S04]  /*1a100*/  MOV R2, 0x400 ;  /* 0x0000040000027802 */ /* 0x000fc80000000f00 */
[----:B--2---:R-:W-:Y:S02]  /*1a110*/  LEA R2, R3, R2, 0x18 ;  /* 0x0000000203027211 */ /* 0x004fe400078ec0ff */
[----:B------:R-:W-:-:S03]  /*1a120*/  SHF.L.U32 R3, R11, 0x1f, RZ ;  /* 0x0000001f0b037819 */ /* 0x000fc600000006ff */
[----:B------:R-:W-:-:S04]  /*1a130*/  IMAD R2, R12, 0x8, R2 ;  /* 0x000000080c027824 */ /* 0x000fc800078e0202 */
[----:B------:R-:W2:Y:S02]  /*1a140*/  SYNCS.PHASECHK.TRANS64.TRYWAIT P0, [R2+URZ+0x32440], R3 ;  /* 0x03244003020075a7 */ /* 0x000ea4000800017f */
[----:B--2---:R-:W-:Y:S05]  /*1a150*/  @!P0 BRA `(.L_x_11779) ;  /* 0x0000002c00008947 */ /* 0x004fea0003800000 */
.L_x_11892:
        /* <DEDUP_REMOVED lines=11> */
.L_x_11780:
[----:B-1----:R-:W3:Y:S01]  /*1a210*/  LDL R7, [R1] ;  /* 0x0000000001077983 */ /* 0x002ee20000100800 */
        /* <DEDUP_REMOVED lines=21> */
.L_x_11893:
        /* <DEDUP_REMOVED lines=8> */
.L_x_11782:
        /* <DEDUP_REMOVED lines=34> */
.L_x_11777:
[----:B------:R-:W-:Y:S05]  /*1a610*/  BSYNC B1 ;  /* 0x0000000000017941 */ /* 0x000fea0003800000 */
.L_x_11776:
[C---:B------:R-:W-:Y:S02]  /*1a620*/  ISETP.GT.AND P0, PT, R5.reuse, 0x1, PT ;  /* 0x000000010500780c */ /* 0x040fe40003f04270 */
[----:B------:R-:W-:-:S11]  /*1a630*/  IADD3 R5, R5, -0x2, RZ ;  /* 0xfffffffe05057810 */ /* 0x000fd60007ffe0ff */
[----:B------:R-:W-:Y:S05]  /*1a640*/  @P0 BRA `(.L_x_11783) ;  /* 0xfffffff000780947 */ /* 0x000fea000383ffff */
.L_x_11759:
[----:B------:R-:W-:Y:S05]  /*1a650*/  BSYNC B0 ;  /* 0x0000000000007941 */ /* 0x000fea0003800000 */
.L_x_11758:
        /* <DEDUP_REMOVED lines=15> */
[----:B0-----:R-:W1:Y:S01]  /*1a750*/  POPC R5, UR4 ;  /* 0x0000000400057d09 */ /* 0x001e620008000000 */
[----:B--2---:R-:W-:-:S13]  /*1a760*/  ISETP.EQ.U32.AND P0, PT, R4, R7, PT ;  /* 0x000000070400720c */ /* 0x004fda0003f02070 */
[----:B-1----:R-:W2:Y:S01]  /*1a770*/  @P0 ATOMG.E.ADD.STRONG.GPU PT, R3, desc[UR52][R2.64], R5 ;  /* 0x00000005020309a8 */ /* 0x002ea200081ee1f4 */
[----:B------:R-:W0:Y:S02]  /*1a780*/  S2R R6, SR_LTMASK ;  /* 0x0000000000067919 */ /* 0x000e240000003900 */
[----:B0-----:R-:W-:-:S04]  /*1a790*/  LOP3.LUT R6, R6, UR4, RZ, 0xc0, !PT ;  /* 0x0000000406067c12 */ /* 0x001fc8000f8ec0ff */
[----:B------:R-:W0:Y:S01]  /*1a7a0*/  POPC R7, R6 ;  /* 0x0000000600077309 */ /* 0x000e220000000000 */
[----:B--2---:R-:W0:Y:S02]  /*1a7b0*/  SHFL.IDX PT, R4, R3, R4, 0x1f ;  /* 0x00001f0403047589 */ /* 0x004e2400000e0000 */
[----:B0-----:R-:W-:-:S07]  /*1a7c0*/  IADD3 R16, R4, UR48, R7 ;  /* 0x0000003004107c10 */ /* 0x001fce000fffe007 */
.L_x_11785:
[----:B------:R-:W-:Y:S05]  /*1a7d0*/  BSYNC B0 ;  /* 0x0000000000007941 */ /* 0x000fea0003800000 */
.L_x_11784:
[----:B-1----:R-:W2:Y:S02]  /*1a7e0*/  LDL.LU R2, [R1+0x8] ;  /* 0x0000080001027983 */ /* 0x002ea40000300800 */
[----:B--2---:R-:W-:-:S05]  /*1a7f0*/  LOP3.LUT R2, R2, R0, RZ, 0x3c, !PT ;  /* 0x0000000002027212 */ /* 0x004fca00078e3cff */
[----:B------:R1:W-:Y:S02]  /*1a800*/  STL [R1+0x8], R2 ;  /* 0x0000080201007387 */ /* 0x0003e40000100800 */
.L_x_11740:
[----:B------:R-:W-:Y:S05]  /*1a810*/  BSYNC B6 ;  /* 0x0000000000067941 */ /* 0x000fea0003800000 */
.L_x_11738:
[----:B------:R-:W-:-:S03]  /*1a820*/  UMOV UR4, 0xffffffff ;  /* 0xffffffff00047882 */ /* 0x000fc60000000000 */
[----:B------:R-:W-:Y:S05]  /*1a830*/  BRA.DIV UR4, `(.L_x_11786) ;  /* 0x0000002604707947 */ /* 0x000fea000b800000 */
[----:B------:R2:W3:Y:S04]  /*1a840*/  SHFL.IDX PT, R4, R16, RZ, 0x1f ;  /* 0x00001fff10047589 */ /* 0x0004e800000e0000 */
[----:B------:R-:W4:Y:S02]  /*1a850*/  SHFL.IDX PT, R16, R16, 0x1, 0x1f ;  /* 0x00201f0010107f89 */ /* 0x000f2400000e0000 */
.L_x_11897:
        /* <DEDUP_REMOVED lines=13> */
.L_x_11788:
[----:B------:R-:W-:Y:S05]  /*1a930*/  BSYNC B0 ;  /* 0x0000000000007941 */ /* 0x000fea0003800000 */
.L_x_11787:
        /* <DEDUP_REMOVED lines=23> */
.L_x_11905:
[----:B------:R-:W-:Y:S02]  /*1aab0*/  ULDC UR4, c[0x0][0xd10] ;  /* 0x0003440000047ab9 */ /* 0x000fe40000000800 */
[----:B------:R-:W-:-:S05]  /*1aac0*/  MOV R5, UR4 ;  /* 0x0000000400057c02 */ /* 0x000fca0008000f00 */
[----:B-1----:R-:W-:-:S04]  /*1aad0*/  IMAD R3, R14, R5, RZ ;  /* 0x000000050e037224 */ /* 0x002fc800078e02ff */
[----:B--2-4-:R-:W-:-:S05]  /*1aae0*/  IMAD.IADD R16, R16, 0x1, R3 ;  /* 0x0000000110107824 */ /* 0x014fca00078e0203 */
[----:B---3--:R-:W-:-:S13]  /*1aaf0*/  ISETP.GT.AND P0, PT, R16, R4, PT ;  /* 0x000000041000720c */ /* 0x008fda0003f04270 */
[----:B------:R-:W-:Y:S05]  /*1ab00*/  @P0 BRA `(.L_x_11790) ;  /* 0x0000000000b40947 */ /* 0x000fea0003800000 */
[----:B------:R-:W1:Y:S02]  /*1ab10*/  LDC R0, c[0x0][0xd14] ;  /* 0x00034500ff007b82 */ /* 0x000e640000000800 */
.L_x_11795:
        /* <DEDUP_REMOVED lines=14> */
.L_x_11793:
[----:B------:R-:W-:Y:S05]  /*1ac00*/  BSYNC B0 ;  /* 0x0000000000007941 */ /* 0x000fea0003800000 */
.L_x_11792:
        /* <DEDUP_REMOVED lines=23> */
.L_x_11913:
[----:B------:R-:W-:Y:S02]  /*1ad80*/  ULDC UR4, c[0x0][0xd10] ;  /* 0x0003440000047ab9 */ /* 0x000fe40000000800 */
[----:B------:R-:W-:-:S05]  /*1ad90*/  MOV R5, UR4 ;  /* 0x0000000400057c02 */ /* 0x000fca0008000f00 */
[----:B-1----:R-:W-:-:S04]  /*1ada0*/  IMAD R3, R14, R5, RZ ;  /* 0x000000050e037224 */ /* 0x002fc800078e02ff */
[----:B------:R-:W-:-:S05]  /*1adb0*/  IMAD.IADD R16, R3, 0x1, R16 ;  /* 0x0000000103107824 */ /* 0x000fca00078e0210 */
[----:B------:R-:W-:-:S13]  /*1adc0*/  ISETP.GT.AND P0, PT, R16, R4, PT ;  /* 0x000000041000720c */ /* 0x000fda0003f04270 */
[----:B------:R-:W-:Y:S05]  /*1add0*/  @!P0 BRA `(.L_x_11795) ;  /* 0xfffffffc00508947 */ /* 0x000fea000383ffff */
.L_x_11790:
        /* <DEDUP_REMOVED lines=8> */
.L_x_11917:
[----:B------:R-:W-:Y:S01]  /*1ae60*/  ISETP.NE.AND P0, PT, R3, RZ, PT ;  /* 0x000000ff0300720c */ /* 0x000fe20003f05270 */
[----:B------:R-:W-:-:S12]  /*1ae70*/  IMAD.MOV.U32 R7, RZ, RZ, RZ ;  /* 0x000000ffff077224 */ /* 0x000fd800078e00ff */
[----:B------:R-:W-:Y:S05]  /*1ae80*/  @!P0 BRA `(.L_x_11797) ;  /* 0x0000000000108947 */ /* 0x000fea0003800000 */
[----:B------:R-:W-:Y:S01]  /*1ae90*/  UMOV UR4, 0xffffffff ;  /* 0xffffffff00047882 */ /* 0x000fe20000000000 */
[----:B------:R-:W-:Y:S02]  /*1aea0*/  VIADD R12, R6, 0xffffffff ;  /* 0xffffffff060c7836 */ /* 0x000fe40000000000 */
[----:B------:R-:W-:Y:S05]  /*1aeb0*/  BRA.DIV UR4, `(.L_x_11798) ;  /* 0x0000002a04047947 */ /* 0x000fea000b800000 */
[----:B------:R3:W4:Y:S02]  /*1aec0*/  SHFL.IDX PT, R7, R2, R12, 0x1f ;  /* 0x00001f0c02077589 */ /* 0x00072400000e0000 */
.L_x_11797:
[----:B0--3--:R-:W0:Y:S01]  /*1aed0*/  LDC.64 R2, c[0x0][0xd68] ;  /* 0x00035a00ff027b82 */ /* 0x009e220000000a00 */
[----:B------:R-:W-:-:S05]  /*1aee0*/  IADD3 R19, R6, R19, RZ ;  /* 0x0000001306137210 */ /* 0x000fca0007ffe0ff */
        /* <DEDUP_REMOVED lines=55> */
[----:B------:R-:W-:Y:S01]  /*1b260*/  ISETP.GE.AND P0, PT, R3, RZ, PT ;  /* 0x000000ff0300720c */ /* 0x000fe20003f06270 */
[----:B------:R-:W-:-:S12]  /*1b270*/  IMAD.IADD R3, R6, 0x1, R4 ;  /* 0x0000000106037824 */ /* 0x000fd800078e0204 */
        /* <DEDUP_REMOVED lines=8> */
.L_x_11791:
[----:B------:R-:W-:Y:S01]  /*1b300*/  UMOV UR4, URZ ;  /* 0x0000003f00047c82 */ /* 0x000fe20008000000 */
[----:B------:R-:W-:Y:S01]  /*1b310*/  UMOV UR5, URZ ;  /* 0x0000003f00057c82 */ /* 0x000fe20008000000 */
[----:B------:R-:W-:Y:S01]  /*1b320*/  ULDC UR6, c[0x0][0xd14] ;  /* 0x0003450000067ab9 */ /* 0x000fe20000000800 */
[----:B------:R-:W-:Y:S01]  /*1b330*/  IMAD.MOV.U32 R16, RZ, RZ, R4 ;  /* 0x000000ffff107224 */ /* 0x000fe200078e0004 */
[----:B------:R-:W-:Y:S01]  /*1b340*/  MOV R17, UR4 ;  /* 0x0000000400117c02 */ /* 0x000fe20008000f00 */
[----:B------:R-:W-:Y:S02]  /*1b350*/  IMAD.U32 R18, RZ, RZ, UR5 ;  /* 0x00000005ff127e24 */ /* 0x000fe4000f8e00ff */
[----:B------:R-:W-:-:S07]  /*1b360*/  IMAD.U32 R19, RZ, RZ, UR6 ;  /* 0x00000006ff137e24 */ /* 0x000fce000f8e00ff */
.L_x_11799:
        /* <DEDUP_REMOVED lines=12> */
.L_x_11716:
[----:B-1----:R-:W3:Y:S01]  /*1b430*/  LDL.LU R0, [R1+0x2c] ;  /* 0x00002c0001007983 */ /* 0x002ee20000300800 */
        /* <DEDUP_REMOVED lines=10> */
.L_x_11920:
[----:B------:R-:W-:-:S03]  /*1b4e0*/  UMOV UR4, 0xffffffff ;  /* 0xffffffff00047882 */ /* 0x000fc60000000000 */
[----:B------:R-:W-:Y:S05]  /*1b4f0*/  BRA.DIV UR4, `(.L_x_11802) ;  /* 0x0000002204b07947 */ /* 0x000fea000b800000 */
[----:B------:R-:W2:Y:S02]  /*1b500*/  S2R R2, SR_TID.X ;  /* 0x0000000000027919 */ /* 0x000ea40000002100 */
[----:B--2---:R-:W-:-:S04]  /*1b510*/  SHF.R.U32.HI R2, RZ, 0x5, R2 ;  /* 0x00000005ff027819 */ /* 0x004fc80000011602 */
[----:B------:R-:W-:-:S05]  /*1b520*/  LOP3.LUT R2, R2, 0x3, RZ, 0xc0, !PT ;  /* 0x0000000302027812 */ /* 0x000fca00078ec0ff */
[----:B------:R2:W3:Y:S02]  /*1b530*/  SHFL.IDX PT, R14, R2, RZ, 0x1f ;  /* 0x00001fff020e7589 */ /* 0x0004e400000e0000 */
.L_x_11923:
[----:B---3--:R-:W-:-:S13]  /*1b540*/  ISETP.NE.AND P0, PT, R14, RZ, PT ;  /* 0x000000ff0e00720c */ /* 0x008fda0003f05270 */
[----:B------:R-:W-:Y:S05]  /*1b550*/  @P0 BRA `(.L_x_11552) ;  /* 0x0000000000940947 */ /* 0x000fea0003800000 */
[----:B------:R-:W-:-:S03]  /*1b560*/  UMOV UR4, 0xffffffff ;  /* 0xffffffff00047882 */ /* 0x000fc60000000000 */
[----:B------:R-:W-:Y:S05]  /*1b570*/  BRA.DIV UR4, `(.L_x_11803) ;  /* 0x0000002204c47947 */ /* 0x000fea000b800000 */
[----:B------:R-:W-:-:S13]  /*1b580*/  ELECT P6, URZ, PT ;  /* 0x00000000003f782f */ /* 0x000fda00038c0000 */
.L_x_11926:
[----:B------:R-:W-:Y:S05]  /*1b590*/  @!P6 BRA `(.L_x_11552) ;  /* 0x000000000084e947 */ /* 0x000fea0003800000 */
[----:B--2---:R-:W2:Y:S02]  /*1b5a0*/  LDL.LU R2, [R1+0x34] ;  /* 0x0000340001027983 */ /* 0x004ea40000300800 */
[----:B--2---:R-:W-:-:S04]  /*1b5b0*/  LOP3.LUT R2, R2, 0x2, RZ, 0xfc, !PT ;  /* 0x0000000202027812 */ /* 0x004fc800078efcff */
[----:B------:R-:W-:-:S13]  /*1b5c0*/  ISETP.NE.AND P2, PT, R2, 0x3, PT ;  /* 0x000000030200780c */ /* 0x000fda0003f45270 */
[----:B------:R-:W-:Y:S05]  /*1b5d0*/  @!P2 BRA `(.L_x_11804) ;  /* 0x000000000004a947 */ /* 0x000fea0003800000 */
[----:B------:R-:W-:Y:S01]  /*1b5e0*/  BPT.TRAP 0x1 ;  /* 0x000000040000795c */ /* 0x000fe20000300000 */
.L_x_11804:
        /* <DEDUP_REMOVED lines=14> */
.L_x_11927:
[----:B------:R-:W2:Y:S02]  /*1b6d0*/  SYNCS.PHASECHK.TRANS64.TRYWAIT P0, [R7+URZ], R2 ;  /* 0x00000002070075a7 */ /* 0x000ea4000800017f */
[----:B--2---:R-:W-:Y:S05]  /*1b6e0*/  @!P0 BRA `(.L_x_11806) ;  /* 0x00000020009c8947 */ /* 0x004fea0003800000 */
.L_x_11928:
[----:B------:R-:W-:Y:S05]  /*1b6f0*/  @!P2 BRA `(.L_x_11807) ;  /* 0x000000000004a947 */ /* 0x000fea0003800000 */
[----:B------:R-:W-:Y:S01]  /*1b700*/  BPT.TRAP 0x1 ;  /* 0x000000040000795c */ /* 0x000fe20000300000 */
.L_x_11807:
[----:B------:R-:W3:Y:S01]  /*1b710*/  LDL.LU R4, [R1] ;  /* 0x0000000001047983 */ /* 0x000ee20000300800 */
[----:B------:R-:W-:-:S05]  /*1b720*/  VIADD R0, R0, 0x32460 ;  /* 0x0003246000007836 */ /* 0x000fca0000000000 */
[----:B---3--:R-:W-:-:S04]  /*1b730*/  LEA R4, R4, R0, 0x3 ;  /* 0x0000000004047211 */ /* 0x008fc800078e18ff */
[----:B------:R-:W3:Y:S02]  /*1b740*/  SYNCS.PHASECHK.TRANS64.TRYWAIT P0, [R4+URZ], R5 ;  /* 0x00000005040075a7 */ /* 0x000ee4000800017f */
[----:B---3--:R-:W-:Y:S05]  /*1b750*/  @!P0 BRA `(.L_x_11808) ;  /* 0x0000002000948947 */ /* 0x008fea0003800000 */
.L_x_11929:
[----:B------:R-:W-:-:S07]  /*1b760*/  IMAD R3, R3, 0x8, R0 ;  /* 0x0000000803037824 */ /* 0x000fce00078e0200 */
.L_x_11809:
[----:B----4-:R4:W0:Y:S02]  /*1b770*/  SYNCS.PHASECHK.TRANS64.TRYWAIT P0, [R3+URZ], R2 ;  /* 0x00000002030075a7 */ /* 0x010824000800017f */
[----:B0-----:R-:W-:Y:S05]  /*1b780*/  @!P0 NANOSLEEP.SYNCS 0x989680 ;  /* 0x009896800000895d */ /* 0x001fea0003900000 */
[----:B------:R-:W0:Y:S02]  /*1b790*/  @!P0 SYNCS.PHASECHK.TRANS64 P0, [R3+URZ], R2 ;  /* 0x00000002030085a7 */ /* 0x000e24000800007f */
[----:B0-----:R-:W-:Y:S05]  /*1b7a0*/  @!P0 BRA `(.L_x_11809) ;  /* 0xfffffffc00f08947 */ /* 0x001fea000383ffff */
.L_x_11552:
[----:B------:R-:W-:Y:S05]  /*1b7b0*/  BSYNC B7 ;  /* 0x0000000000077941 */ /* 0x000fea0003800000 */
.L_x_11549:
[----:B------:R-:W-:Y:S05]  /*1b7c0*/  EXIT ;  /* 0x000000000000794d */ /* 0x000fea0003800000 */
.L_x_11570:
[----:B0-----:R0:W1:Y:S02]  /*1b7d0*/  SYNCS.PHASECHK.TRANS64.TRYWAIT P6, [R90+URZ+0x32490], R111 ;  /* 0x0324906f5a0075a7 */ /* 0x00106400080c017f */
[----:B-1----:R-:W-:Y:S05]  /*1b7e0*/  @!P6 NANOSLEEP.SYNCS 0x989680 ;  /* 0x009896800000e95d */ /* 0x002fea0003900000 */
[----:B------:R-:W1:Y:S02]  /*1b7f0*/  @!P6 SYNCS.PHASECHK.TRANS64 P6, [R90+URZ+0x32490], R111 ;  /* 0x0324906f5a00e5a7 */ /* 0x000e6400080c007f */
[----:B-1----:R-:W-:Y:S05]  /*1b800*/  @!P6 BRA `(.L_x_11570) ;  /* 0xfffffffc00f0e947 */ /* 0x002fea000383ffff */
[----:B------:R-:W-:Y:S05]  /*1b810*/  BRA `(.L_x_11810) ;  /* 0xfffffe74008c7947 */ /* 0x000fea000383ffff */
.L_x_11588:
[----:B0-----:R0:W1:Y:S02]  /*1b820*/  SYNCS.PHASECHK.TRANS64.TRYWAIT P5, [R90+URZ+0x32490], R111 ;  /* 0x0324906f5a0075a7 */ /* 0x00106400080a017f */
[----:B-1----:R-:W-:Y:S05]  /*1b830*/  @!P5 NANOSLEEP.SYNCS 0x989680 ;  /* 0x009896800000d95d */ /* 0x002fea0003900000 */
[----:B------:R-:W1:Y:S02]  /*1b840*/  @!P5 SYNCS.PHASECHK.TRANS64 P5, [R90+URZ+0x32490], R111 ;  /* 0x0324906f5a00d5a7 */ /* 0x000e6400080a007f */
[----:B-1----:R-:W-:Y:S05]  /*1b850*/  @!P5 BRA `(.L_x_11588) ;  /* 0xfffffffc00f0d947 */ /* 0x002fea000383ffff */
[----:B------:R-:W-:Y:S05]  /*1b860*/  BRA `(.L_x_11811) ;  /* 0xfffffe8400d87947 */ /* 0x000fea000383ffff */
.L_x_11597:
[----:B0-----:R0:W1:Y:S02]  /*1b870*/  SYNCS.PHASECHK.TRANS64.TRYWAIT P4, [R90+URZ+0x32490], R111 ;  /* 0x0324906f5a0075a7 */ /* 0x001064000808017f */
[----:B-1----:R-:W-:Y:S05]  /*1b880*/  @!P4 NANOSLEEP.SYNCS 0x989680 ;  /* 0x009896800000c95d */ /* 0x002fea0003900000 */
[----:B------:R-:W1:Y:S02]  /*1b890*/  @!P4 SYNCS.PHASECHK.TRANS64 P4, [R90+URZ+0x32490], R111 ;  /* 0x0324906f5a00c5a7 */ /* 0x000e64000808007f */
[----:B-1----:R-:W-:Y:S05]  /*1b8a0*/  @!P4 BRA `(.L_x_11597) ;  /* 0xfffffffc00f0c947 */ /* 0x002fea000383ffff */
[----:B------:R-:W-:Y:S05]  /*1b8b0*/  BRA `(.L_x_11812) ;  /* 0xfffffe9400e87947 */ /* 0x000fea000383ffff */
.L_x_11603:
[----:B--2---:R2:W3:Y:S02]  /*1b8c0*/  SYNCS.PHASECHK.TRANS64.TRYWAIT P3, [R90+URZ+0x324b0], R111 ;  /* 0x0324b06f5a0075a7 */ /* 0x0044e4000806017f */
[----:B---3--:R-:W-:Y:S05]  /*1b8d0*/  @!P3 NANOSLEEP.SYNCS 0x989680 ;  /* 0x009896800000b95d */ /* 0x008fea0003900000 */
[----:B------:R-:W3:Y:S02]  /*1b8e0*/  @!P3 SYNCS.PHASECHK.TRANS64 P3, [R90+URZ+0x324b0], R111 ;  /* 0x0324b06f5a00b5a7 */ /* 0x000ee4000806007f */
[----:B---3--:R-:W-:Y:S05]  /*1b8f0*/  @!P3 BRA `(.L_x_11603) ;  /* 0xfffffffc00f0b947 */ /* 0x008fea000383ffff */
[----:B------:R-:W-:Y:S05]  /*1b900*/  BRA `(.L_x_11813) ;  /* 0xfffffe98007c7947 */ /* 0x000fea000383ffff */
.L_x_11611:
[----:B------:R-:W1:Y:S01]  /*1b910*/  S2R R6, SR_TID.X ;  /* 0x0000000000067919 */ /* 0x000e620000002100 */
[----:B------:R-:W-:Y:S01]  /*1b920*/  BSSY B0, `(.L_x_11814) ;  /* 0x000000c000007945 */ /* 0x000fe20003800000 */
[----:B------:R-:W-:Y:S01]  /*1b930*/  IMAD.MOV.U32 R12, RZ, RZ, RZ ;  /* 0x000000ffff0c7224 */ /* 0x000fe200078e00ff */
[----:B------:R-:W-:Y:S01]  /*1b940*/  MOV R11, 0x1f ;  /* 0x0000001f000b7802 */ /* 0x000fe20000000f00 */
[----:B------:R-:W-:Y:S02]  /*1b950*/  IMAD.MOV.U32 R15, RZ, RZ, -0x1 ;  /* 0xffffffffff0f7424 */ /* 0x000fe400078e00ff */
        /* <DEDUP_REMOVED lines=8> */
.L_x_11815:
[----:B------:R-:W-:Y:S05]  /*1b9e0*/  BSYNC B0 ;  /* 0x0000000000007941 */ /* 0x000fea0003800000 */
.L_x_11814:
[----:B------:R-:W-:Y:S05]  /*1b9f0*/  BRA `(.L_x_11816) ;  /* 0xfffffea400207947 */ /* 0x000fea000383ffff */
.L_x_11627:
        /* <DEDUP_REMOVED lines=8> */
.L_x_11818:
[----:B------:R-:W-:Y:S05]  /*1ba80*/  BSYNC B1 ;  /* 0x0000000000017941 */ /* 0x000fea0003800000 */
.L_x_11817:
[----:B------:R-:W-:Y:S05]  /*1ba90*/  BRA `(.L_x_11819) ;  /* 0xfffffeb000ac7947 */ /* 0x000fea000383ffff */
.L_x_11628:
        /* <DEDUP_REMOVED lines=8> */
.L_x_11821:
[----:B------:R-:W-:Y:S05]  /*1bb20*/  BSYNC B1 ;  /* 0x0000000000017941 */ /* 0x000fea0003800000 */
.L_x_11820:
[----:B------:R-:W-:Y:S05]  /*1bb30*/  BRA `(.L_x_11822) ;  /* 0xfffffeb0008c7947 */ /* 0x000fea000383ffff */
.L_x_11629:
        /* <DEDUP_REMOVED lines=8> */
.L_x_11824:
[----:B------:R-:W-:Y:S05]  /*1bbc0*/  BSYNC B1 ;  /* 0x0000000000017941 */ /* 0x000fea0003800000 */
.L_x_11823:
[----:B------:R-:W-:Y:S05]  /*1bbd0*/  BRA `(.L_x_11825) ;  /* 0xfffffeb0006c7947 */ /* 0x000fea000383ffff */
.L_x_11630:
        /* <DEDUP_REMOVED lines=8> */
.L_x_11827:
[----:B------:R-:W-:Y:S05]  /*1bc60*/  BSYNC B1 ;  /* 0x0000000000017941 */ /* 0x000fea0003800000 */
.L_x_11826:
[----:B------:R-:W-:Y:S05]  /*1bc70*/  BRA `(.L_x_11828) ;  /* 0xfffffeb0004c7947 */ /* 0x000fea000383ffff */
.L_x_11631:
        /* <DEDUP_REMOVED lines=8> */
.L_x_11830:
[----:B------:R-:W-:Y:S05]  /*1bd00*/  BSYNC B1 ;  /* 0x0000000000017941 */ /* 0x000fea0003800000 */
.L_x_11829:
[----:B------:R-:W-:Y:S05]  /*1bd10*/  BRA `(.L_x_11831) ;  /* 0xfffffeb0002c7947 */ /* 0x000fea000383ffff */
.L_x_11632:
        /* <DEDUP_REMOVED lines=8> */
.L_x_11833:
[----:B------:R-:W-:Y:S05]  /*1bda0*/  BSYNC B1 ;  /* 0x0000000000017941 */ /* 0x000fea0003800000 */
.L_x_11832:
[----:B------:R-:W-:Y:S05]  /*1bdb0*/  BRA `(.L_x_11834) ;  /* 0xfffffeb0000c7947 */ /* 0x000fea000383ffff */
.L_x_11633:
        /* <DEDUP_REMOVED lines=8> */
.L_x_11836:
[----:B------:R-:W-:Y:S05]  /*1be40*/  BSYNC B1 ;  /* 0x0000000000017941 */ /* 0x000fea0003800000 */
.L_x_11835:
[----:B------:R-:W-:Y:S05]  /*1be50*/  BRA `(.L_x_11837) ;  /* 0xfffffeac00ec7947 */ /* 0x000fea000383ffff */
.L_x_11634:
        /* <DEDUP_REMOVED lines=8> */
.L_x_11839:
[----:B------:R-:W-:Y:S05]  /*1bee0*/  BSYNC B1 ;  /* 0x0000000000017941 */ /* 0x000fea0003800000 */
.L_x_11838:
[----:B------:R-:W-:Y:S05]  /*1bef0*/  BRA `(.L_x_11840) ;  /* 0xfffffeac00cc7947 */ /* 0x000fea000383ffff */
.L_x_11636:
[----:B0-----:R0:W1:Y:S02]  /*1bf00*/  SYNCS.PHASECHK.TRANS64.TRYWAIT P2, [R17+URZ+0x32400], R6 ;  /* 0x03240006110075a7 */ /* 0x001064000804017f */
[----:B-1----:R-:W-:Y:S05]  /*1bf10*/  @!P2 NANOSLEEP.SYNCS 0x989680 ;  /* 0x009896800000a95d */ /* 0x002fea0003900000 */
[----:B------:R-:W1:Y:S02]  /*1bf20*/  @!P2 SYNCS.PHASECHK.TRANS64 P2, [R17+URZ+0x32400], R6 ;  /* 0x032400061100a5a7 */ /* 0x000e64000804007f */
[----:B-1----:R-:W-:Y:S05]  /*1bf30*/  @!P2 BRA `(.L_x_11636) ;  /* 0xfffffffc00f0a947 */ /* 0x002fea000383ffff */
[----:B------:R-:W-:Y:S05]  /*1bf40*/  BRA `(.L_x_11841) ;  /* 0xfffffeb000587947 */ /* 0x000fea000383ffff */
.L_x_11644:
        /* <DEDUP_REMOVED lines=8> */
.L_x_11843:
[----:B------:R-:W-:Y:S05]  /*1bfd0*/  BSYNC B1 ;  /* 0x0000000000017941 */ /* 0x000fea0003800000 */
.L_x_11842:
[----:B------:R-:W-:Y:S05]  /*1bfe0*/  BRA `(.L_x_11844) ;  /* 0xfffffec000507947 */ /* 0x000fea000383ffff */
.L_x_11645:
        /* <DEDUP_REMOVED lines=8> */
.L_x_11846:
[----:B------:R-:W-:Y:S05]  /*1c070*/  BSYNC B1 ;  /* 0x0000000000017941 */ /* 0x000fea0003800000 */
.L_x_11845:
[----:B------:R-:W-:Y:S05]  /*1c080*/  BRA `(.L_x_11847) ;  /* 0xfffffec000307947 */ /* 0x000fea000383ffff */
.L_x_11646:
        /* <DEDUP_REMOVED lines=8> */
.L_x_11849:
[----:B------:R-:W-:Y:S05]  /*1c110*/  BSYNC B1 ;  /* 0x0000000000017941 */ /* 0x000fea0003800000 */
.L_x_11848:
[----:B------:R-:W-:Y:S05]  /*1c120*/  BRA `(.L_x_11850) ;  /* 0xfffffec000107947 */ /* 0x000fea000383ffff */
.L_x_11647:
        /* <DEDUP_REMOVED lines=8> */
.L_x_11852:
[----:B------:R-:W-:Y:S05]  /*1c1b0*/  BSYNC B1 ;  /* 0x0000000000017941 */ /* 0x000fea0003800000 */
.L_x_11851:
[----:B------:R-:W-:Y:S05]  /*1c1c0*/  BRA `(.L_x_11853) ;  /* 0xfffffebc00f07947 */ /* 0x000fea000383ffff */
.L_x_11648:
        /* <DEDUP_REMOVED lines=8> */
.L_x_11855:
[----:B------:R-:W-:Y:S05]  /*1c250*/  BSYNC B1 ;  /* 0x0000000000017941 */ /* 0x000fea0003800000 */
.L_x_11854:
[----:B------:R-:W-:Y:S05]  /*1c260*/  BRA `(.L_x_11856) ;  /* 0xfffffebc00d07947 */ /* 0x000fea000383ffff */
.L_x_11649:
        /* <DEDUP_REMOVED lines=8> */
.L_x_11858:
[----:B------:R-:W-:Y:S05]  /*1c2f0*/  BSYNC B1 ;  /* 0x0000000000017941 */ /* 0x000fea0003800000 */
.L_x_11857:
[----:B------:R-:W-:Y:S05]  /*1c300*/  BRA `(.L_x_11859) ;  /* 0xfffffebc00b47947 */ /* 0x000fea000383ffff */
.L_x_11650:
        /* <DEDUP_REMOVED lines=8> */
.L_x_11861:
[----:B------:R-:W-:Y:S05]  /*1c390*/  BSYNC B1 ;  /* 0x0000000000017941 */ /* 0x000fea0003800000 */
.L_x_11860:
[----:B------:R-:W-:Y:S05]  /*1c3a0*/  BRA `(.L_x_11862) ;  /* 0xfffffebc00987947 */ /* 0x000fea000383ffff */
.L_x_11651:
        /* <DEDUP_REMOVED lines=8> */
.L_x_11864:
[----:B------:R-:W-:Y:S05]  /*1c430*/  BSYNC B1 ;  /* 0x0000000000017941 */ /* 0x000fea0003800000 */
.L_x_11863:
[----:B------:R-:W-:Y:S05]  /*1c440*/  BRA `(.L_x_11865) ;  /* 0xfffffebc007c7947 */ /* 0x000fea000383ffff */
.L_x_11653:
[----:B0-----:R0:W1:Y:S02]  /*1c450*/  SYNCS.PHASECHK.TRANS64.TRYWAIT P2, [R17+URZ+0x32400], R4 ;  /* 0x03240004110075a7 */ /* 0x001064000804017f */
[----:B-1----:R-:W-:Y:S05]  /*1c460*/  @!P2 NANOSLEEP.SYNCS 0x989680 ;  /* 0x009896800000a95d */ /* 0x002fea0003900000 */
[----:B------:R-:W1:Y:S02]  /*1c470*/  @!P2 SYNCS.PHASECHK.TRANS64 P2, [R17+URZ+0x32400], R4 ;  /* 0x032400041100a5a7 */ /* 0x000e64000804007f */
[----:B-1----:R-:W-:Y:S05]  /*1c480*/  @!P2 BRA `(.L_x_11653) ;  /* 0xfffffffc00f0a947 */ /* 0x002fea000383ffff */
[----:B------:R-:W-:Y:S05]  /*1c490*/  BRA `(.L_x_11866) ;  /* 0xfffffebc00dc7947 */ /* 0x000fea000383ffff */
.L_x_11659:
[----:B--2---:R2:W4:Y:S02]  /*1c4a0*/  SYNCS.PHASECHK.TRANS64.TRYWAIT P1, [R179+URZ+0x32430], R6 ;  /* 0x03243006b30075a7 */ /* 0x004524000802017f */
[----:B----4-:R-:W-:Y:S05]  /*1c4b0*/  @!P1 NANOSLEEP.SYNCS 0x989680 ;  /* 0x009896800000995d */ /* 0x010fea0003900000 */
[----:B------:R-:W4:Y:S02]  /*1c4c0*/  @!P1 SYNCS.PHASECHK.TRANS64 P1, [R179+URZ+0x32430], R6 ;  /* 0x03243006b30095a7 */ /* 0x000f24000802007f */
[----:B----4-:R-:W-:Y:S05]  /*1c4d0*/  @!P1 BRA `(.L_x_11659) ;  /* 0xfffffffc00f09947 */ /* 0x010fea000383ffff */
[----:B------:R-:W-:Y:S05]  /*1c4e0*/  BRA `(.L_x_11658) ;  /* 0xfffffecc00747947 */ /* 0x000fea000383ffff */
.L_x_11661:
[----:B---3--:R3:W4:Y:S02]  /*1c4f0*/  SYNCS.PHASECHK.TRANS64.TRYWAIT P1, [R17+URZ+0x32410], R8 ;  /* 0x03241008110075a7 */ /* 0x008724000802017f */
[----:B----4-:R-:W-:Y:S05]  /*1c500*/  @!P1 NANOSLEEP.SYNCS 0x989680 ;  /* 0x009896800000995d */ /* 0x010fea0003900000 */
[----:B------:R-:W4:Y:S02]  /*1c510*/  @!P1 SYNCS.PHASECHK.TRANS64 P1, [R17+URZ+0x32410], R8 ;  /* 0x03241008110095a7 */ /* 0x000f24000802007f */
[----:B----4-:R-:W-:Y:S05]  /*1c520*/  @!P1 BRA `(.L_x_11661) ;  /* 0xfffffffc00f09947 */ /* 0x010fea000383ffff */
[----:B------:R-:W-:Y:S05]  /*1c530*/  BRA `(.L_x_11867) ;  /* 0xfffffed000247947 */ /* 0x000fea000383ffff */
.L_x_11666:
[----:B------:R0:W0:Y:S02]  /*1c540*/  SYNCS.PHASECHK.TRANS64.TRYWAIT P2, [R179+URZ+0x32450], R6 ;  /* 0x03245006b30075a7 */ /* 0x000024000804017f */
[----:B0-----:R-:W-:Y:S05]  /*1c550*/  @!P2 NANOSLEEP.SYNCS 0x989680 ;  /* 0x009896800000a95d */ /* 0x001fea0003900000 */
[----:B------:R-:W0:Y:S02]  /*1c560*/  @!P2 SYNCS.PHASECHK.TRANS64 P2, [R179+URZ+0x32450], R6 ;  /* 0x03245006b300a5a7 */ /* 0x000e24000804007f */
[----:B0-----:R-:W-:Y:S05]  /*1c570*/  @!P2 BRA `(.L_x_11666) ;  /* 0xfffffffc00f0a947 */ /* 0x001fea000383ffff */
[----:B------:R-:W-:Y:S05]  /*1c580*/  BRA `(.L_x_11665) ;  /* 0xfffffed000447947 */ /* 0x000fea000383ffff */
.L_x_11671:
[----:B--2---:R2:W3:Y:S02]  /*1c590*/  SYNCS.PHASECHK.TRANS64.TRYWAIT P2, [R211+URZ+0x32430], R23 ;  /* 0x03243017d30075a7 */ /* 0x0044e4000804017f */
[----:B---3--:R-:W-:Y:S05]  /*1c5a0*/  @!P2 NANOSLEEP.SYNCS 0x989680 ;  /* 0x009896800000a95d */ /* 0x008fea0003900000 */
[----:B------:R-:W3:Y:S02]  /*1c5b0*/  @!P2 SYNCS.PHASECHK.TRANS64 P2, [R211+URZ+0x32430], R23 ;  /* 0x03243017d300a5a7 */ /* 0x000ee4000804007f */
[----:B---3--:R-:W-:Y:S05]  /*1c5c0*/  @!P2 BRA `(.L_x_11671) ;  /* 0xfffffffc00f0a947 */ /* 0x008fea000383ffff */
[----:B------:R-:W-:Y:S05]  /*1c5d0*/  BRA `(.L_x_11670) ;  /* 0xfffffefc00487947 */ /* 0x000fea000383ffff */
.L_x_11676:
[----:B---3--:R3:W4:Y:S02]  /*1c5e0*/  SYNCS.PHASECHK.TRANS64.TRYWAIT P2, [R211+URZ+0x32450], R23 ;  /* 0x03245017d30075a7 */ /* 0x008724000804017f */
[----:B----4-:R-:W-:Y:S05]  /*1c5f0*/  @!P2 NANOSLEEP.SYNCS 0x989680 ;  /* 0x009896800000a95d */ /* 0x010fea0003900000 */
[----:B------:R-:W4:Y:S02]  /*1c600*/  @!P2 SYNCS.PHASECHK.TRANS64 P2, [R211+URZ+0x32450], R23 ;  /* 0x03245017d300a5a7 */ /* 0x000f24000804007f */
[----:B----4-:R-:W-:Y:S05]  /*1c610*/  @!P2 BRA `(.L_x_11676) ;  /* 0xfffffffc00f0a947 */ /* 0x010fea000383ffff */
[----:B------:R-:W-:Y:S05]  /*1c620*/  BRA `(.L_x_11675) ;  /* 0xfffffefc00e87947 */ /* 0x000fea000383ffff */
.L_x_11682:
[----:B--2---:R2:W3:Y:S02]  /*1c630*/  SYNCS.PHASECHK.TRANS64.TRYWAIT P2, [R211+URZ+0x32430], R23 ;  /* 0x03243017d30075a7 */ /* 0x0044e4000804017f */
[----:B---3--:R-:W-:Y:S05]  /*1c640*/  @!P2 NANOSLEEP.SYNCS 0x989680 ;  /* 0x009896800000a95d */ /* 0x008fea0003900000 */
[----:B------:R-:W3:Y:S02]  /*1c650*/  @!P2 SYNCS.PHASECHK.TRANS64 P2, [R211+URZ+0x32430], R23 ;  /* 0x03243017d300a5a7 */ /* 0x000ee4000804007f */
[----:B---3--:R-:W-:Y:S05]  /*1c660*/  @!P2 BRA `(.L_x_11682) ;  /* 0xfffffffc00f0a947 */ /* 0x008fea000383ffff */
[----:B------:R-:W-:Y:S05]  /*1c670*/  BRA `(.L_x_11681) ;  /* 0xffffff30007c7947 */ /* 0x000fea000383ffff */
.L_x_11687:
[----:B---3--:R3:W4:Y:S02]  /*1c680*/  SYNCS.PHASECHK.TRANS64.TRYWAIT P2, [R211+URZ+0x32450], R23 ;  /* 0x03245017d30075a7 */ /* 0x008724000804017f */
[----:B----4-:R-:W-:Y:S05]  /*1c690*/  @!P2 NANOSLEEP.SYNCS 0x989680 ;  /* 0x009896800000a95d */ /* 0x010fea0003900000 */
[----:B------:R-:W4:Y:S02]  /*1c6a0*/  @!P2 SYNCS.PHASECHK.TRANS64 P2, [R211+URZ+0x32450], R23 ;  /* 0x03245017d300a5a7 */ /* 0x000f24000804007f */
[----:B----4-:R-:W-:Y:S05]  /*1c6b0*/  @!P2 BRA `(.L_x_11687) ;  /* 0xfffffffc00f0a947 */ /* 0x010fea000383ffff */
[----:B------:R-:W-:Y:S05]  /*1c6c0*/  BRA `(.L_x_11686) ;  /* 0xffffff34001c7947 */ /* 0x000fea000383ffff */
.L_x_11722:
        /* <DEDUP_REMOVED lines=11> */
.L_x_11869:
[----:B------:R-:W-:Y:S05]  /*1c780*/  BSYNC B1 ;  /* 0x0000000000017941 */ /* 0x000fea0003800000 */
.L_x_11868:
[----:B------:R-:W-:Y:S05]  /*1c790*/  BRA `(.L_x_11870) ;  /* 0xffffffa400e07947 */ /* 0x000fea000383ffff */
.L_x_11723:
[----:B------:R-:W-:Y:S01]  /*1c7a0*/  BSSY B1, `(.L_x_11871) ;  /* 0x0000006000017945 */ /* 0x000fe20003800000 */
[----:B------:R-:W-:-:S07]  /*1c7b0*/  MOV R15, 0xffffffff ;  /* 0xffffffff000f7802 */ /* 0x000fce0000000f00 */
[----:B------:R-:W-:Y:S05]  /*1c7c0*/  WARPSYNC.COLLECTIVE R15, `(.L_x_11872) ;  /* 0x000000000f0c7348 */ /* 0x000fea0003c00000 */
[----:B------:R-:W-:Y:S02]  /*1c7d0*/  ELECT P6, UR62, PT ;  /* 0x00000000003e782f */ /* 0x000fe400038c0000 */
[----:B------:R-:W-:Y:S01]  /*1c7e0*/  MOV R14, UR62 ;  /* 0x0000003e000e7c02 */ /* 0x000fe20008000f00 */
[----:B------:R-:W-:Y:S10]  /*1c7f0*/  ENDCOLLECTIVE ;  /* 0x000000000000791b */ /* 0x000ff40003800000 */
.L_x_11872:
[----:B------:R-:W-:Y:S05]  /*1c800*/  BSYNC B1 ;  /* 0x0000000000017941 */ /* 0x000fea0003800000 */
.L_x_11871:
[----:B------:R-:W-:Y:S05]  /*1c810*/  BRA `(.L_x_11873) ;  /* 0xffffffa400cc7947 */ /* 0x000fea000383ffff */
.L_x_11724:
[----:B0-----:R0:W1:Y:S02]  /*1c820*/  SYNCS.PHASECHK.TRANS64.TRYWAIT P0, [R9+URZ+0x32420], R5 ;  /* 0x03242005090075a7 */ /* 0x001064000800017f */
[----:B-1----:R-:W-:Y:S05]  /*1c830*/  @!P0 NANOSLEEP.SYNCS 0x989680 ;  /* 0x009896800000895d */ /* 0x002fea0003900000 */
[----:B------:R-:W1:Y:S02]  /*1c840*/  @!P0 SYNCS.PHASECHK.TRANS64 P0, [R9+URZ+0x32420], R5 ;  /* 0x03242005090085a7 */ /* 0x000e64000800007f */
[----:B-1----:R-:W-:Y:S05]  /*1c850*/  @!P0 BRA `(.L_x_11724) ;  /* 0xfffffffc00f08947 */ /* 0x002fea000383ffff */
[----:B------:R-:W-:Y:S05]  /*1c860*/  BRA `(.L_x_11874) ;  /* 0xffffffa400e47947 */ /* 0x000fea000383ffff */
.L_x_11727:
[----:B0-----:R0:W1:Y:S02]  /*1c870*/  SYNCS.PHASECHK.TRANS64.TRYWAIT P0, [R5+URZ+0x324a0], R7 ;  /* 0x0324a007050075a7 */ /* 0x001064000800017f */
[----:B-1----:R-:W-:Y:S05]  /*1c880*/  @!P0 NANOSLEEP.SYNCS 0x989680 ;  /* 0x009896800000895d */ /* 0x002fea0003900000 */
[----:B------:R-:W1:Y:S02]  /*1c890*/  @!P0 SYNCS.PHASECHK.TRANS64 P0, [R5+URZ+0x324a0], R7 ;  /* 0x0324a007050085a7 */ /* 0x000e64000800007f */
[----:B-1----:R-:W-:Y:S05]  /*1c8a0*/  @!P0 BRA `(.L_x_11727) ;  /* 0xfffffffc00f08947 */ /* 0x002fea000383ffff */
[----:B------:R-:W-:Y:S05]  /*1c8b0*/  BRA `(.L_x_11875) ;  /* 0xffffffa400f07947 */ /* 0x000fea000383ffff */
.L_x_11729:
[----:B-1----:R1:W2:Y:S02]  /*1c8c0*/  SYNCS.PHASECHK.TRANS64.TRYWAIT P0, [R5+URZ+0x324c0], R7 ;  /* 0x0324c007050075a7 */ /* 0x0022a4000800017f */
[----:B--2---:R-:W-:Y:S05]  /*1c8d0*/  @!P0 NANOSLEEP.SYNCS 0x989680 ;  /* 0x009896800000895d */ /* 0x004fea0003900000 */
[----:B------:R-:W2:Y:S02]  /*1c8e0*/  @!P0 SYNCS.PHASECHK.TRANS64 P0, [R5+URZ+0x324c0], R7 ;  /* 0x0324c007050085a7 */ /* 0x000ea4000800007f */
[----:B--2---:R-:W-:Y:S05]  /*1c8f0*/  @!P0 BRA `(.L_x_11729) ;  /* 0xfffffffc00f08947 */ /* 0x004fea000383ffff */
[----:B------:R-:W-:Y:S05]  /*1c900*/  BRA `(.L_x_11876) ;  /* 0xffffffa800547947 */ /* 0x000fea000383ffff */
.L_x_11733:
[----:B0-----:R0:W1:Y:S02]  /*1c910*/  SYNCS.PHASECHK.TRANS64.TRYWAIT P0, [R6+URZ+0x324a0], R7 ;  /* 0x0324a007060075a7 */ /* 0x001064000800017f */
[----:B-1----:R-:W-:Y:S05]  /*1c920*/  @!P0 NANOSLEEP.SYNCS 0x989680 ;  /* 0x009896800000895d */ /* 0x002fea0003900000 */
[----:B------:R-:W1:Y:S02]  /*1c930*/  @!P0 SYNCS.PHASECHK.TRANS64 P0, [R6+URZ+0x324a0], R7 ;  /* 0x0324a007060085a7 */ /* 0x000e64000800007f */
[----:B-1----:R-:W-:Y:S05]  /*1c940*/  @!P0 BRA `(.L_x_11733) ;  /* 0xfffffffc00f08947 */ /* 0x002fea000383ffff */
[----:B------:R-:W-:Y:S05]  /*1c950*/  BRA `(.L_x_11877) ;  /* 0xffffffac00447947 */ /* 0x000fea000383ffff */
.L_x_11735:
[----:B-1----:R1:W2:Y:S02]  /*1c960*/  SYNCS.PHASECHK.TRANS64.TRYWAIT P1, [R6+URZ+0x324c0], R7 ;  /* 0x0324c007060075a7 */ /* 0x0022a4000802017f */
[----:B--2---:R-:W-:Y:S05]  /*1c970*/  @!P1 NANOSLEEP.SYNCS 0x989680 ;  /* 0x009896800000995d */ /* 0x004fea0003900000 */
[----:B------:R-:W2:Y:S02]  /*1c980*/  @!P1 SYNCS.PHASECHK.TRANS64 P1, [R6+URZ+0x324c0], R7 ;  /* 0x0324c007060095a7 */ /* 0x000ea4000802007f */
[----:B--2---:R-:W-:Y:S05]  /*1c990*/  @!P1 BRA `(.L_x_11735) ;  /* 0xfffffffc00f09947 */ /* 0x004fea000383ffff */
[----:B------:R-:W-:Y:S05]  /*1c9a0*/  BRA `(.L_x_11878) ;  /* 0xffffffac00a07947 */ /* 0x000fea000383ffff */
.L_x_11745:
        /* <DEDUP_REMOVED lines=11> */
.L_x_11880:
[----:B------:R-:W-:Y:S05]  /*1ca60*/  BSYNC B0 ;  /* 0x0000000000007941 */ /* 0x000fea0003800000 */
.L_x_11879:
[----:B------:R-:W-:Y:S05]  /*1ca70*/  BRA `(.L_x_11881) ;  /* 0xffffffb800547947 */ /* 0x000fea000383ffff */
.L_x_11746:
[----:B------:R-:W-:Y:S01]  /*1ca80*/  BSSY B0, `(.L_x_11882) ;  /* 0x0000006000007945 */ /* 0x000fe20003800000 */
[----:B------:R-:W-:-:S07]  /*1ca90*/  MOV R15, 0xffffffff ;  /* 0xffffffff000f7802 */ /* 0x000fce0000000f00 */
[----:B------:R-:W-:Y:S05]  /*1caa0*/  WARPSYNC.COLLECTIVE R15, `(.L_x_11883) ;  /* 0x000000000f0c7348 */ /* 0x000fea0003c00000 */
[----:B------:R-:W-:Y:S02]  /*1cab0*/  ELECT P6, UR62, PT ;  /* 0x00000000003e782f */ /* 0x000fe400038c0000 */
[----:B------:R-:W-:Y:S01]  /*1cac0*/  MOV R14, UR62 ;  /* 0x0000003e000e7c02 */ /* 0x000fe20008000f00 */
[----:B------:R-:W-:Y:S10]  /*1cad0*/  ENDCOLLECTIVE ;  /* 0x000000000000791b */ /* 0x000ff40003800000 */
.L_x_11883:
[----:B------:R-:W-:Y:S05]  /*1cae0*/  BSYNC B0 ;  /* 0x0000000000007941 */ /* 0x000fea0003800000 */
.L_x_11882:
[----:B------:R-:W-:Y:S05]  /*1caf0*/  BRA `(.L_x_11884) ;  /* 0xffffffb800447947 */ /* 0x000fea000383ffff */
.L_x_11749:
[----:B0-----:R0:W1:Y:S02]  /*1cb00*/  SYNCS.PHASECHK.TRANS64.TRYWAIT P0, [R9+URZ+0x32440], R10 ;  /* 0x0324400a090075a7 */ /* 0x001064000800017f */
[----:B-1----:R-:W-:Y:S05]  /*1cb10*/  @!P0 NANOSLEEP.SYNCS 0x989680 ;  /* 0x009896800000895d */ /* 0x002fea0003900000 */
[----:B------:R-:W1:Y:S02]  /*1cb20*/  @!P0 SYNCS.PHASECHK.TRANS64 P0, [R9+URZ+0x32440], R10 ;  /* 0x0324400a090085a7 */ /* 0x000e64000800007f */
[----:B-1----:R-:W-:Y:S05]  /*1cb30*/  @!P0 BRA `(.L_x_11749) ;  /* 0xfffffffc00f08947 */ /* 0x002fea000383ffff */
[----:B------:R-:W-:Y:S05]  /*1cb40*/  BRA `(.L_x_11885) ;  /* 0xffffffb800ac7947 */ /* 0x000fea000383ffff */
.L_x_11753:
        /* <DEDUP_REMOVED lines=8> */
.L_x_11756:
[----:B0-----:R0:W1:Y:S02]  /*1cbd0*/  SYNCS.PHASECHK.TRANS64.TRYWAIT P0, [R5+URZ+0x32460], R9 ;  /* 0x03246009050075a7 */ /* 0x001064000800017f */
[----:B-1----:R-:W-:Y:S05]  /*1cbe0*/  @!P0 NANOSLEEP.SYNCS 0x989680 ;  /* 0x009896800000895d */ /* 0x002fea0003900000 */
[----:B------:R-:W1:Y:S02]  /*1cbf0*/  @!P0 SYNCS.PHASECHK.TRANS64 P0, [R5+URZ+0x32460], R9 ;  /* 0x03246009050085a7 */ /* 0x000e64000800007f */
[----:B-1----:R-:W-:Y:S05]  /*1cc00*/  @!P0 BRA `(.L_x_11756) ;  /* 0xfffffffc00f08947 */ /* 0x002fea000383ffff */
[----:B------:R-:W-:Y:S05]  /*1cc10*/  BRA `(.L_x_11887) ;  /* 0xffffffc000347947 */ /* 0x000fea000383ffff */
.L_x_11765:
[----:B-1----:R1:W2:Y:S02]  /*1cc20*/  SYNCS.PHASECHK.TRANS64.TRYWAIT P0, [R2+URZ+0x32440], R3 ;  /* 0x03244003020075a7 */ /* 0x0022a4000800017f */
[----:B--2---:R-:W-:Y:S05]  /*1cc30*/  @!P0 NANOSLEEP.SYNCS 0x989680 ;  /* 0x009896800000895d */ /* 0x004fea0003900000 */
[----:B------:R-:W2:Y:S02]  /*1cc40*/  @!P0 SYNCS.PHASECHK.TRANS64 P0, [R2+URZ+0x32440], R3 ;  /* 0x03244003020085a7 */ /* 0x000ea4000800007f */
[----:B--2---:R-:W-:Y:S05]  /*1cc50*/  @!P0 BRA `(.L_x_11765) ;  /* 0xfffffffc00f08947 */ /* 0x004fea000383ffff */
[----:B------:R-:W-:Y:S05]  /*1cc60*/  BRA `(.L_x_11888) ;  /* 0xffffffc400ac7947 */ /* 0x000fea000383ffff */
.L_x_11767:
[----:B0-----:R0:W2:Y:S02]  /*1cc70*/  SYNCS.PHASECHK.TRANS64.TRYWAIT P0, [R2+URZ+0x32460], R3 ;  /* 0x03246003020075a7 */ /* 0x0010a4000800017f */
[----:B--2---:R-:W-:Y:S05]  /*1cc80*/  @!P0 NANOSLEEP.SYNCS 0x989680 ;  /* 0x009896800000895d */ /* 0x004fea0003900000 */
[----:B------:R-:W2:Y:S02]  /*1cc90*/  @!P0 SYNCS.PHASECHK.TRANS64 P0, [R2+URZ+0x32460], R3 ;  /* 0x03246003020085a7 */ /* 0x000ea4000800007f */
[----:B--2---:R-:W-:Y:S05]  /*1cca0*/  @!P0 BRA `(.L_x_11767) ;  /* 0xfffffffc00f08947 */ /* 0x004fea000383ffff */
[----:B------:R-:W-:Y:S05]  /*1ccb0*/  BRA `(.L_x_11889) ;  /* 0xffffffc8001c7947 */ /* 0x000fea000383ffff */
.L_x_11772:
[----:B--2---:R2:W3:Y:S02]  /*1ccc0*/  SYNCS.PHASECHK.TRANS64.TRYWAIT P0, [R2+URZ+0x32440], R3 ;  /* 0x03244003020075a7 */ /* 0x0044e4000800017f */
[----:B---3--:R-:W-:Y:S05]  /*1ccd0*/  @!P0 NANOSLEEP.SYNCS 0x989680 ;  /* 0x009896800000895d */ /* 0x008fea0003900000 */
[----:B------:R-:W3:Y:S02]  /*1cce0*/  @!P0 SYNCS.PHASECHK.TRANS64 P0, [R2+URZ+0x32440], R3 ;  /* 0x03244003020085a7 */ /* 0x000ee4000800007f */
[----:B---3--:R-:W-:Y:S05]  /*1ccf0*/  @!P0 BRA `(.L_x_11772) ;  /* 0xfffffffc00f08947 */ /* 0x008fea000383ffff */
[----:B------:R-:W-:Y:S05]  /*1cd00*/  BRA `(.L_x_11890) ;  /* 0xffffffcc005c7947 */ /* 0x000fea000383ffff */
.L_x_11774:
[----:B0-----:R0:W1:Y:S02]  /*1cd10*/  SYNCS.PHASECHK.TRANS64.TRYWAIT P1, [R2+URZ+0x32460], R3 ;  /* 0x03246003020075a7 */ /* 0x001064000802017f */
[----:B-1----:R-:W-:Y:S05]  /*1cd20*/  @!P1 NANOSLEEP.SYNCS 0x989680 ;  /* 0x009896800000995d */ /* 0x002fea0003900000 */
[----:B------:R-:W1:Y:S02]  /*1cd30*/  @!P1 SYNCS.PHASECHK.TRANS64 P1, [R2+URZ+0x32460], R3 ;  /* 0x03246003020095a7 */ /* 0x000e64000802007f */
[----:B-1----:R-:W-:Y:S05]  /*1cd40*/  @!P1 BRA `(.L_x_11774) ;  /* 0xfffffffc00f09947 */ /* 0x002fea000383ffff */
[----:B------:R-:W-:Y:S05]  /*1cd50*/  BRA `(.L_x_11891) ;  /* 0xffffffcc00c87947 */ /* 0x000fea000383ffff */
.L_x_11779:
[----:B--2---:R2:W3:Y:S02]  /*1cd60*/  SYNCS.PHASECHK.TRANS64.TRYWAIT P0, [R2+URZ+0x32440], R3 ;  /* 0x03244003020075a7 */ /* 0x0044e4000800017f */
[----:B---3--:R-:W-:Y:S05]  /*1cd70*/  @!P0 NANOSLEEP.SYNCS 0x989680 ;  /* 0x009896800000895d */ /* 0x008fea0003900000 */
[----:B------:R-:W3:Y:S02]  /*1cd80*/  @!P0 SYNCS.PHASECHK.TRANS64 P0, [R2+URZ+0x32440], R3 ;  /* 0x03244003020085a7 */ /* 0x000ee4000800007f */
[----:B---3--:R-:W-:Y:S05]  /*1cd90*/  @!P0 BRA `(.L_x_11779) ;  /* 0xfffffffc00f08947 */ /* 0x008fea000383ffff */
[----:B------:R-:W-:Y:S05]  /*1cda0*/  BRA `(.L_x_11892) ;  /* 0xffffffd000ec7947 */ /* 0x000fea000383ffff */
.L_x_11781:
[----:B0-----:R0:W1:Y:S02]  /*1cdb0*/  SYNCS.PHASECHK.TRANS64.TRYWAIT P1, [R2+URZ+0x32460], R3 ;  /* 0x03246003020075a7 */ /* 0x001064000802017f */
[----:B-1----:R-:W-:Y:S05]  /*1cdc0*/  @!P1 NANOSLEEP.SYNCS 0x989680 ;  /* 0x009896800000995d */ /* 0x002fea0003900000 */
[----:B------:R-:W1:Y:S02]  /*1cdd0*/  @!P1 SYNCS.PHASECHK.TRANS64 P1, [R2+URZ+0x32460], R3 ;  /* 0x03246003020095a7 */ /* 0x000e64000802007f */
[----:B-1----:R-:W-:Y:S05]  /*1cde0*/  @!P1 BRA `(.L_x_11781) ;  /* 0xfffffffc00f09947 */ /* 0x002fea000383ffff */
[----:B------:R-:W-:Y:S05]  /*1cdf0*/  BRA `(.L_x_11893) ;  /* 0xffffffd4005c7947 */ /* 0x000fea000383ffff */
.L_x_11786:
        /* <DEDUP_REMOVED lines=8> */
.L_x_11895:
[----:B------:R-:W-:Y:S05]  /*1ce80*/  BSYNC B0 ;  /* 0x0000000000007941 */ /* 0x000fea0003800000 */
.L_x_11894:
        /* <DEDUP_REMOVED lines=8> */
.L_x_11896:
[----:B------:R-:W-:Y:S01]  /*1cf10*/  MOV R16, R14 ;  /* 0x0000000e00107202 */ /* 0x000fe20000000f00 */
[----:B------:R-:W-:Y:S06]  /*1cf20*/  BRA `(.L_x_11897) ;  /* 0xffffffd8004c7947 */ /* 0x000fec000383ffff */
.L_x_11789:
        /* <DEDUP_REMOVED lines=8> */
.L_x_11899:
[----:B------:R-:W-:Y:S05]  /*1cfb0*/  BSYNC B0 ;  /* 0x0000000000007941 */ /* 0x000fea0003800000 */
.L_x_11898:
        /* <DEDUP_REMOVED lines=10> */
.L_x_11900:
        /* <DEDUP_REMOVED lines=8> */
.L_x_11901:
        /* <DEDUP_REMOVED lines=8> */
.L_x_11902:
        /* <DEDUP_REMOVED lines=8> */
.L_x_11903:
        /* <DEDUP_REMOVED lines=8> */
.L_x_11904:
[----:B------:R-:W-:Y:S05]  /*1d260*/  BRA `(.L_x_11905) ;  /* 0xffffffd800107947 */ /* 0x000fea000383ffff */
.L_x_11794:
        /* <DEDUP_REMOVED lines=8> */
.L_x_11907:
[----:B------:R-:W-:Y:S05]  /*1d2f0*/  BSYNC B0 ;  /* 0x0000000000007941 */ /* 0x000fea0003800000 */
.L_x_11906:
        /* <DEDUP_REMOVED lines=10> */
.L_x_11908:
        /* <DEDUP_REMOVED lines=8> */
.L_x_11909:
        /* <DEDUP_REMOVED lines=8> */
.L_x_11910:
        /* <DEDUP_REMOVED lines=8> */
.L_x_11911:
        /* <DEDUP_REMOVED lines=8> */
.L_x_11912:
[----:B------:R-:W-:Y:S05]  /*1d5a0*/  BRA `(.L_x_11913) ;  /* 0xffffffd400f47947 */ /* 0x000fea000383ffff */
.L_x_11796:
[----:B------:R-:W-:Y:S01]  /*1d5b0*/  BSSY B0, `(.L_x_11914) ;  /* 0x0000006000007945 */ /* 0x000fe20003800000 */
[----:B------:R-:W-:Y:S01]  /*1d5c0*/  PLOP3.LUT P6, PT, P6, PT, PT, 0x8, 0x0 ;  /* 0x000000000000781c */ /* 0x000fe200037ce170 */
[----:B------:R-:W-:-:S12]  /*1d5d0*/  IMAD.MOV.U32 R15, RZ, RZ, -0x1 ;  /* 0xffffffffff0f7424 */ /* 0x000fd800078e00ff */
[----:B0-----:R-:W-:Y:S05]  /*1d5e0*/  WARPSYNC.COLLECTIVE R15, `(.L_x_11915) ;  /* 0x000000000f087348 */ /* 0x001fea0003c00000 */
[----:B------:R-:W-:Y:S01]  /*1d5f0*/  VOTE.ANY R14, PT, P6 ;  /* 0x00000000000e7806 */ /* 0x000fe200030e0100 */
[----:B0-----:R-:W-:Y:S06]  /*1d600*/  ENDCOLLECTIVE ;  /* 0x000000000000791b */ /* 0x001fec0003800000 */
.L_x_11915:
[----:B------:R-:W-:Y:S05]  /*1d610*/  BSYNC B0 ;  /* 0x0000000000007941 */ /* 0x000fea0003800000 */
.L_x_11914:
        /* <DEDUP_REMOVED lines=9> */
.L_x_11916:
[----:B------:R-:W-:Y:S01]  /*1d6b0*/  IMAD.MOV.U32 R17, RZ, RZ, R14 ;  /* 0x000000ffff117224 */ /* 0x000fe200078e000e */
[----:B------:R-:W-:Y:S06]  /*1d6c0*/  BRA `(.L_x_11917) ;  /* 0xffffffd400e47947 */ /* 0x000fec000383ffff */
.L_x_11798:
[----:B------:R-:W-:Y:S01]  /*1d6d0*/  BSSY B0, `(.L_x_11918) ;  /* 0x0000007000007945 */ /* 0x000fe20003800000 */
[----:B------:R-:W-:Y:S01]  /*1d6e0*/  MOV R13, R2 ;  /* 0x00000002000d7202 */ /* 0x000fe20000000f00 */
[----:B------:R-:W-:Y:S02]  /*1d6f0*/  IMAD.MOV.U32 R11, RZ, RZ, 0x1f ;  /* 0x0000001fff0b7424 */ /* 0x000fe400078e00ff */
[----:B------:R-:W-:-:S07]  /*1d700*/  IMAD.MOV.U32 R15, RZ, RZ, -0x1 ;  /* 0xffffffffff0f7424 */ /* 0x000fce00078e00ff */
[----:B012---:R-:W-:Y:S05]  /*1d710*/  WARPSYNC.COLLECTIVE R15, `(.L_x_11919) ;  /* 0x000000000f087348 */ /* 0x007fea0003c00000 */
[----:B------:R3:W4:Y:S02]  /*1d720*/  SHFL.IDX P6, R14, R13, R12, R11 ;  /* 0x0000000c0d0e7389 */ /* 0x00072400000c000b */
[----:B01234-:R-:W-:Y:S01]  /*1d730*/  ENDCOLLECTIVE ;  /* 0x000000000000791b */ /* 0x01ffe20003800000 */
.L_x_11919:
[----:B------:R-:W-:Y:S05]  /*1d740*/  BSYNC B0 ;  /* 0x0000000000007941 */ /* 0x000fea0003800000 */
.L_x_11918:
[----:B------:R-:W-:Y:S01]  /*1d750*/  IMAD.MOV.U32 R7, RZ, RZ, R14 ;  /* 0x000000ffff077224 */ /* 0x000fe200078e000e */
[----:B------:R-:W-:Y:S06]  /*1d760*/  BRA `(.L_x_11797) ;  /* 0xffffffd400d87947 */ /* 0x000fec000383ffff */
.L_x_11801:
[----:B-1----:R1:W2:Y:S02]  /*1d770*/  SYNCS.PHASECHK.TRANS64.TRYWAIT P0, [R0+URZ+0x32420], R3 ;  /* 0x03242003000075a7 */ /* 0x0022a4000800017f */
[----:B--2---:R-:W-:Y:S05]  /*1d780*/  @!P0 NANOSLEEP.SYNCS 0x989680 ;  /* 0x009896800000895d */ /* 0x004fea0003900000 */
[----:B------:R-:W2:Y:S02]  /*1d790*/  @!P0 SYNCS.PHASECHK.TRANS64 P0, [R0+URZ+0x32420], R3 ;  /* 0x03242003000085a7 */ /* 0x000ea4000800007f */
[----:B--2---:R-:W-:Y:S05]  /*1d7a0*/  @!P0 BRA `(.L_x_11801) ;  /* 0xfffffffc00f08947 */ /* 0x004fea000383ffff */
[----:B------:R-:W-:Y:S05]  /*1d7b0*/  BRA `(.L_x_11920) ;  /* 0xffffffdc00487947 */ /* 0x000fea000383ffff */
.L_x_11802:
        /* <DEDUP_REMOVED lines=11> */
.L_x_11922:
[----:B------:R-:W-:Y:S05]  /*1d870*/  BSYNC B0 ;  /* 0x0000000000007941 */ /* 0x000fea0003800000 */
.L_x_11921:
[----:B------:R-:W-:Y:S05]  /*1d880*/  BRA `(.L_x_11923) ;  /* 0xffffffdc002c7947 */ /* 0x000fea000383ffff */
.L_x_11803:
[----:B------:R-:W-:Y:S01]  /*1d890*/  BSSY B0, `(.L_x_11924) ;  /* 0x0000006000007945 */ /* 0x000fe20003800000 */
[----:B------:R-:W-:-:S07]  /*1d8a0*/  IMAD.MOV.U32 R15, RZ, RZ, -0x1 ;  /* 0xffffffffff0f7424 */ /* 0x000fce00078e00ff */
[----:B012---:R-:W-:Y:S05]  /*1d8b0*/  WARPSYNC.COLLECTIVE R15, `(.L_x_11925) ;  /* 0x000000000f0c7348 */ /* 0x007fea0003c00000 */
[----:B------:R-:W-:Y:S02]  /*1d8c0*/  ELECT P6, UR62, PT ;  /* 0x00000000003e782f */ /* 0x000fe400038c0000 */
[----:B------:R-:W-:Y:S01]  /*1d8d0*/  MOV R14, UR62 ;  /* 0x0000003e000e7c02 */ /* 0x000fe20008000f00 */
[----:B012---:R-:W-:Y:S10]  /*1d8e0*/  ENDCOLLECTIVE ;  /* 0x000000000000791b */ /* 0x007ff40003800000 */
.L_x_11925:
[----:B------:R-:W-:Y:S05]  /*1d8f0*/  BSYNC B0 ;  /* 0x0000000000007941 */ /* 0x000fea0003800000 */
.L_x_11924:
[----:B------:R-:W-:Y:S05]  /*1d900*/  BRA `(.L_x_11926) ;  /* 0xffffffdc00207947 */ /* 0x000fea000383ffff */
.L_x_11805:
[----:B-1----:R1:W2:Y:S02]  /*1d910*/  SYNCS.PHASECHK.TRANS64.TRYWAIT P0, [R6+URZ], R5 ;  /* 0x00000005060075a7 */ /* 0x0022a4000800017f */
[----:B--2---:R-:W-:Y:S05]  /*1d920*/  @!P0 NANOSLEEP.SYNCS 0x989680 ;  /* 0x009896800000895d */ /* 0x004fea0003900000 */
[----:B------:R-:W2:Y:S02]  /*1d930*/  @!P0 SYNCS.PHASECHK.TRANS64 P0, [R6+URZ], R5 ;  /* 0x00000005060085a7 */ /* 0x000ea4000800007f */
[----:B--2---:R-:W-:Y:S05]  /*1d940*/  @!P0 BRA `(.L_x_11805) ;  /* 0xfffffffc00f08947 */ /* 0x004fea000383ffff */
[----:B------:R-:W-:Y:S05]  /*1d950*/  BRA `(.L_x_11927) ;  /* 0xffffffdc005c7947 */ /* 0x000fea000383ffff */
.L_x_11806:
[----:B--2---:R2:W3:Y:S02]  /*1d960*/  SYNCS.PHASECHK.TRANS64.TRYWAIT P0, [R7+URZ], R2 ;  /* 0x00000002070075a7 */ /* 0x0044e4000800017f */
[----:B---3--:R-:W-:Y:S05]  /*1d970*/  @!P0 NANOSLEEP.SYNCS 0x989680 ;  /* 0x009896800000895d */ /* 0x008fea0003900000 */
[----:B------:R-:W3:Y:S02]  /*1d980*/  @!P0 SYNCS.PHASECHK.TRANS64 P0, [R7+URZ], R2 ;  /* 0x00000002070085a7 */ /* 0x000ee4000800007f */
[----:B---3--:R-:W-:Y:S05]  /*1d990*/  @!P0 BRA `(.L_x_11806) ;  /* 0xfffffffc00f08947 */ /* 0x008fea000383ffff */
[----:B------:R-:W-:Y:S05]  /*1d9a0*/  BRA `(.L_x_11928) ;  /* 0xffffffdc00507947 */ /* 0x000fea000383ffff */
.L_x_11808:
[----:B---3--:R3:W4:Y:S02]  /*1d9b0*/  SYNCS.PHASECHK.TRANS64.TRYWAIT P0, [R4+URZ], R5 ;  /* 0x00000005040075a7 */ /* 0x008724000800017f */
[----:B----4-:R-:W-:Y:S05]  /*1d9c0*/  @!P0 NANOSLEEP.SYNCS 0x989680 ;  /* 0x009896800000895d */ /* 0x010fea0003900000 */
[----:B------:R-:W4:Y:S02]  /*1d9d0*/  @!P0 SYNCS.PHASECHK.TRANS64 P0, [R4+URZ], R5 ;  /* 0x00000005040085a7 */ /* 0x000f24000800007f */
[----:B----4-:R-:W-:Y:S05]  /*1d9e0*/  @!P0 BRA `(.L_x_11808) ;  /* 0xfffffffc00f08947 */ /* 0x010fea000383ffff */
[----:B------:R-:W-:Y:S05]  /*1d9f0*/  BRA `(.L_x_11929) ;  /* 0xffffffdc00587947 */ /* 0x000fea000383ffff */
.L_x_11930:
        /* <DEDUP_REMOVED lines=16> */
.L_x_11979:


//--------------------- .nv.global.init           --------------------------
	.section	.nv.global.init,"aw",@progbits
.nv.global.init:
	.type		$str$23,@object
	.size		$str$23,($str$24 - $str$23)
$str$23:
        /*0000*/ 	.byte	0x28, 0x61, 0x64, 0x64, 0x72, 0x65, 0x73, 0x73, 0x20, 0x26, 0x20, 0x6d, 0x61, 0x73, 0x6b, 0x29
        /*0010*/ 	.byte	0x20, 0x3d, 0x3d, 0x20, 0x30, 0x00
	.type		$str$24,@object
	.size		$str$24,(__unnamed_11 - $str$24)
$str$24:
        /*0016*/ 	.byte	0x2f, 0x74, 0x6d, 0x70, 0x2f, 0x6f, 0x73, 0x73, 0x5f, 0x6b, 0x65, 0x72, 0x6e, 0x65, 0x6c, 0x73
        /*0026*/ 	.byte	0x5f, 0x73, 0x72, 0x63, 0x2f, 0x66, 0x6c, 0x61, 0x73, 0x68, 0x5f, 0x61, 0x74, 0x74, 0x65, 0x6e
        /*0036*/ 	.byte	0x74, 0x69, 0x6f, 0x6e, 0x2f, 0x63, 0x73, 0x72, 0x63, 0x2f, 0x63, 0x75, 0x74, 0x6c, 0x61, 0x73
        /*0046*/ 	.byte	0x73, 0x2f, 0x69, 0x6e, 0x63, 0x6c, 0x75, 0x64, 0x65, 0x2f, 0x63, 0x75, 0x74, 0x65, 0x2f, 0x70
        /*0056*/ 	.byte	0x6f, 0x69, 0x6e, 0x74, 0x65, 0x72, 0x5f, 0x66, 0x6c, 0x61, 0x67, 0x67, 0x65, 0x64, 0x2e, 0x68
        /*0066*/ 	.byte	0x70, 0x70, 0x00
	.type		__unnamed_11,@object
	.size		__unnamed_11,(__unnamed_6 - __unnamed_11)
__unnamed_11:
        /* <DEDUP_REMOVED lines=24> */
	.type		__unnamed_6,@object
	.size		__unnamed_6,(__unnamed_17 - __unnamed_6)
__unnamed_6:
        /* <DEDUP_REMOVED lines=23> */
        /*0355*/ 	.byte	0x3a, 0x43, 0x3c, 0x30, 0x3e, 0x3e, 0x3e, 0x3e, 0x3e, 0x20, 0x26, 0x5d, 0x00
	.type		__unnamed_17,@object
	.size		__unnamed_17,(__unnamed_5 - __unnamed_17)
__unnamed_17:
        /* <DEDUP_REMOVED lines=24> */
	.type		__unnamed_5,@object
	.size		__unnamed_5,(__unnamed_16 - __unnamed_5)
__unnamed_5:
        /* <DEDUP_REMOVED lines=24> */
	.type		__unnamed_16,@object
	.size		__unnamed_16,(__unnamed_10 - __unnamed_16)
__unnamed_16:
        /* <DEDUP_REMOVED lines=24> */
	.type		__unnamed_10,@object
	.size		__unnamed_10,(__unnamed_4 - __unnamed_10)
__unnamed_10:
        /* <DEDUP_REMOVED lines=28> */
        /*09a2*/ 	.byte	0x3e, 0x3e, 0x3e, 0x3e, 0x3e, 0x5d, 0x00
	.type		__unnamed_4,@object
	.size		__unnamed_4,(__unnamed_7 - __unnamed_4)
__unnamed_4:
        /* <DEDUP_REMOVED lines=28> */
        /*0b69*/ 	.byte	0x34, 0x3e, 0x3e, 0x3e, 0x3e, 0x3e, 0x5d, 0x00
	.type		__unnamed_7,@object
	.size		__unnamed_7,(__unnamed_1 - __unnamed_7)
__unnamed_7:
        /* <DEDUP_REMOVED lines=28> */
        /*0d31*/ 	.byte	0x3e, 0x3e, 0x3e, 0x3e, 0x3e, 0x20, 0x26, 0x5d, 0x00
	.type		__unnamed_1,@object
	.size		__unnamed_1,(__unnamed_9 - __unnamed_1)
__unnamed_1:
        /* <DEDUP_REMOVED lines=28> */
        /*0efa*/ 	.byte	0x34, 0x3e, 0x3e, 0x3e, 0x3e, 0x3e, 0x20, 0x26, 0x5d, 0x00
	.type		__unnamed_9,@object
	.size		__unnamed_9,(__unnamed_8 - __unnamed_9)
__unnamed_9:
        /* <DEDUP_REMOVED lines=28> */
        /*10c4*/ 	.byte	0x32, 0x37, 0x36, 0x38, 0x3e, 0x3e, 0x3e, 0x3e, 0x3e, 0x5d, 0x00
	.type		__unnamed_8,@object
	.size		__unnamed_8,(__unnamed_3 - __unnamed_8)
__unnamed_8:
        /* <DEDUP_REMOVED lines=29> */
	.type		__unnamed_3,@object
	.size		__unnamed_3,(__unnamed_19 - __unnamed_3)
__unnamed_3:
        /* <DEDUP_REMOVED lines=29> */
	.type		__unnamed_19,@object
	.size		__unnamed_19,(__unnamed_15 - __unnamed_19)
__unnamed_19:
        /* <DEDUP_REMOVED lines=29> */
	.type		__unnamed_15,@object
	.size		__unnamed_15,(__unnamed_21 - __unnamed_15)
__unnamed_15:
        /* <DEDUP_REMOVED lines=29> */
	.type		__unnamed_21,@object
	.size		__unnamed_21,(__unnamed_13 - __unnamed_21)
__unnamed_21:
        /* <DEDUP_REMOVED lines=29> */
	.type		__unnamed_13,@object
	.size		__unnamed_13,(__unnamed_2 - __unnamed_13)
__unnamed_13:
        /* <DEDUP_REMOVED lines=29> */
	.type		__unnamed_2,@object
	.size		__unnamed_2,(__unnamed_14 - __unnamed_2)
__unnamed_2:
        /* <DEDUP_REMOVED lines=29> */
	.type		__unnamed_14,@object
	.size		__unnamed_14,(__unnamed_20 - __unnamed_14)
__unnamed_14:
        /* <DEDUP_REMOVED lines=29> */
	.type		__unnamed_20,@object
	.size		__unnamed_20,(__unnamed_18 - __unnamed_20)
__unnamed_20:
        /* <DEDUP_REMOVED lines=29> */
	.type		__unnamed_18,@object
	.size		__unnamed_18,(__unnamed_12 - __unnamed_18)
__unnamed_18:
        /* <DEDUP_REMOVED lines=28> */
        /*22ba*/ 	.byte	0x31, 0x38, 0x34, 0x33, 0x32, 0x3e, 0x3e, 0x3e, 0x3e, 0x3e, 0x20, 0x26, 0x5d, 0x00
	.type		__unnamed_12,@object
	.size		__unnamed_12,(.L_11 - __unnamed_12)
__unnamed_12:
        /* <DEDUP_REMOVED lines=29> */
.L_11:


//--------------------- .nv.shared._ZN7cutlass13device_kernelIN5flash11enable_sm90INS1_16FlashAttnFwdSm90INS1_25CollectiveMainloopFwdSm90ILi2EN4cute5tupleIJNS5_1CILi1EEES8_S8_EEENS6_IJNS7_ILi128EEESA_NS7_ILi192EEEEEELi128ENS_6half_tEfNS_4arch4Sm90ELb0ELb0ELb1ELb0ELb0ELb0ELb0ELb1ELb1ELb0ELb0ELb0EEENS1_21CollectiveEpilogueFwdINS6_IJSA_SA_SA_EEES9_SD_SF_Li256ELb0ELb0ELb0ELb0EEENS1_29StaticPersistentTileSchedulerILb0EEEEEEEEEvNT_6ParamsE --------------------------
	.section	.nv.shared._ZN7cutlass13device_kernelIN5flash11enable_sm90INS1_16FlashAttnFwdSm90INS1_25CollectiveMainloopFwdSm90ILi2EN4cute5tupleIJNS5_1CILi1EEES8_S8_EEENS6_IJNS7_ILi128EEESA_NS7_ILi192EEEEEELi128ENS_6half_tEfNS_4arch4Sm90ELb0ELb0ELb1ELb0ELb0ELb0ELb0ELb1ELb1ELb0ELb0ELb0EEENS1_21CollectiveEpilogueFwdINS6_IJSA_SA_SA_EEES9_SD_SF_Li256ELb0ELb0ELb0ELb0EEENS1_29StaticPersistentTileSchedulerILb0EEEEEEEEEvNT_6ParamsE,"aw",@nobits
	.sectionflags	@""
	.align	16
	.zero		1024


//--------------------- .nv.shared.reserved.0     --------------------------
	.section	.nv.shared.reserved.0,"aw",@nobits
	.weak		__nv_reservedSMEM_offset_0_alias
	.size		__nv_reservedSMEM_offset_0_alias, 0, 0
	.other		__nv_reservedSMEM_offset_0_alias,@"STO_CUDA_RESERVED_SHARED STV_DEFAULT"
__nv_reservedSMEM_offset_0_alias:
	.zero		0


//--------------------- .nv.global                --------------------------
	.section	.nv.global,"aw",@nobits
.nv.global:
	.type		_ZN75_INTERNAL_502cd67e_39_flash_fwd_hdimdiff_fp16_softcap_sm90_cu_9949e2e8_54594cute1_E,@object
	.size		_ZN75_INTERNAL_502cd67e_39_flash_fwd_hdimdiff_fp16_softcap_sm90_cu_9949e2e8_54594cute1_E,(_ZN75_INTERNAL_502cd67e_39_flash_fwd_hdimdiff_fp16_softcap_sm90_cu_9949e2e8_54594cuda3std3__45__cpo6cbeginE - _ZN75_INTERNAL_502cd67e_39_flash_fwd_hdimdiff_fp16_softcap_sm90_cu_9949e2e8_54594cute1_E)
_ZN75_INTERNAL_502cd67e_39_flash_fwd_hdimdiff_fp16_softcap_sm90_cu_9949e2e8_54594cute1_E:
	.zero		1
	.type		_ZN75_INTERNAL_502cd67e_39_flash_fwd_hdimdiff_fp16_softcap_sm90_cu_9949e2e8_54594cuda3std3__45__cpo6cbeginE,@object
	.size		_ZN75_INTERNAL_502cd67e_39_flash_fwd_hdimdiff_fp16_softcap_sm90_cu_9949e2e8_54594cuda3std3__45__cpo6cbeginE,(_ZN75_INTERNAL_502cd67e_39_flash_fwd_hdimdiff_fp16_softcap_sm90_cu_9949e2e8_54594cuda3std3__48in_placeE - _ZN75_INTERNAL_502cd67e_39_flash_fwd_hdimdiff_fp16_softcap_sm90_cu_9949e2e8_54594cuda3std3__45__cpo6cbeginE)
_ZN75_INTERNAL_502cd67e_39_flash_fwd_hdimdiff_fp16_softcap_sm90_cu_9949e2e8_54594cuda3std3__45__cpo6cbeginE:
	.zero		1
	.type		_ZN75_INTERNAL_502cd67e_39_flash_fwd_hdimdiff_fp16_softcap_sm90_cu_9949e2e8_54594cuda3std3__48in_placeE,@object
	.size		_ZN75_INTERNAL_502cd67e_39_flash_fwd_hdimdiff_fp16_softcap_sm90_cu_9949e2e8_54594cuda3std3__48in_placeE,(_ZN75_INTERNAL_502cd67e_39_flash_fwd_hdimdiff_fp16_softcap_sm90_cu_9949e2e8_54594cuda3std6ranges3__45__cpo9iter_moveE - _ZN75_INTERNAL_502cd67e_39_flash_fwd_hdimdiff_fp16_softcap_sm90_cu_9949e2e8_54594cuda3std3__48in_placeE)
_ZN75_INTERNAL_502cd67e_39_flash_fwd_hdimdiff_fp16_softcap_sm90_cu_9949e2e8_54594cuda3std3__48in_placeE:
	.zero		1
	.type		_ZN75_INTERNAL_502cd67e_39_flash_fwd_hdimdiff_fp16_softcap_sm90_cu_9949e2e8_54594cuda3std6ranges3__45__cpo9iter_moveE,@object
	.size		_ZN75_INTERNAL_502cd67e_39_flash_fwd_hdimdiff_fp16_softcap_sm90_cu_9949e2e8_54594cuda3std6ranges3__45__cpo9iter_moveE,(_ZN75_INTERNAL_502cd67e_39_flash_fwd_hdimdiff_fp16_softcap_sm90_cu_9949e2e8_54594cuda3std3__45__cpo5beginE - _ZN75_INTERNAL_502cd67e_39_flash_fwd_hdimdiff_fp16_softcap_sm90_cu_9949e2e8_54594cuda3std6ranges3__45__cpo9iter_moveE)
_ZN75_INTERNAL_502cd67e_39_flash_fwd_hdimdiff_fp16_softcap_sm90_cu_9949e2e8_54594cuda3std6ranges3__45__cpo9iter_moveE:
	.zero		1
	.type		_ZN75_INTERNAL_502cd67e_39_flash_fwd_hdimdiff_fp16_softcap_sm90_cu_9949e2e8_54594cuda3std3__45__cpo5beginE,@object
	.size		_ZN75_INTERNAL_502cd67e_39_flash_fwd_hdimdiff_fp16_softcap_sm90_cu_9949e2e8_54594cuda3std3__45__cpo5beginE,(_ZN75_INTERNAL_502cd67e_39_flash_fwd_hdimdiff_fp16_softcap_sm90_cu_9949e2e8_54594cuda3std3__477_GLOBAL__N__502cd67e_39_flash_fwd_hdimdiff_fp16_softcap_sm90_cu_9949e2e8_54596ignoreE - _ZN75_INTERNAL_502cd67e_39_flash_fwd_hdimdiff_fp16_softcap_sm90_cu_9949e2e8_54594cuda3std3__45__cpo5beginE)
_ZN75_INTERNAL_502cd67e_39_flash_fwd_hdimdiff_fp16_softcap_sm90_cu_9949e2e8_54594cuda3std3__45__cpo5beginE:
	.zero		1
	.type		_ZN75_INTERNAL_502cd67e_39_flash_fwd_hdimdiff_fp16_softcap_sm90_cu_9949e2e8_54594cuda3std3__477_GLOBAL__N__502cd67e_39_flash_fwd_hdimdiff_fp16_softcap_sm90_cu_9949e2e8_54596ignoreE,@object
	.size		_ZN75_INTERNAL_502cd67e_39_flash_fwd_hdimdiff_fp16_softcap_sm90_cu_9949e2e8_54594cuda3std3__477_GLOBAL__N__502cd67e_39_flash_fwd_hdimdiff_fp16_softcap_sm90_cu_9949e2e8_54596ignoreE,(_ZN75_INTERNAL_502cd67e_39_flash_fwd_hdimdiff_fp16_softcap_sm90_cu_9949e2e8_54594cute7productE - _ZN75_INTERNAL_502cd67e_39_flash_fwd_hdimdiff_fp16_softcap_sm90_cu_9949e2e8_54594cuda3std3__477_GLOBAL__N__502cd67e_39_flash_fwd_hdimdiff_fp16_softcap_sm90_cu_9949e2e8_54596ignoreE)
_ZN75_INTERNAL_502cd67e_39_flash_fwd_hdimdiff_fp16_softcap_sm90_cu_9949e2e8_54594cuda3std3__477_GLOBAL__N__502cd67e_39_flash_fwd_hdimdiff_fp16_softcap_sm90_cu_9949e2e8_54596ignoreE:
	.zero		1
	.type		_ZN75_INTERNAL_502cd67e_39_flash_fwd_hdimdiff_fp16_softcap_sm90_cu_9949e2e8_54594cute7productE,@object
	.size		_ZN75_INTERNAL_502cd67e_39_flash_fwd_hdimdiff_fp16_softcap_sm90_cu_9949e2e8_54594cute7productE,(_ZN75_INTERNAL_502cd67e_39_flash_fwd_hdimdiff_fp16_softcap_sm90_cu_9949e2e8_54594cuda3std3__45__cpo3endE - _ZN75_INTERNAL_502cd67e_39_flash_fwd_hdimdiff_fp16_softcap_sm90_cu_9949e2e8_54594cute7productE)
_ZN75_INTERNAL_502cd67e_39_flash_fwd_hdimdiff_fp16_softcap_sm90_cu_9949e2e8_54594cute7productE:
	.zero		1
	.type		_ZN75_INTERNAL_502cd67e_39_flash_fwd_hdimdiff_fp16_softcap_sm90_cu_9949e2e8_54594cuda3std3__45__cpo3endE,@object
	.size		_ZN75_INTERNAL_502cd67e_39_flash_fwd_hdimdiff_fp16_softcap_sm90_cu_9949e2e8_54594cuda3std3__45__cpo3endE,(_ZN75_INTERNAL_502cd67e_39_flash_fwd_hdimdiff_fp16_softcap_sm90_cu_9949e2e8_54594cuda3std3__419piecewise_constructE - _ZN75_INTERNAL_502cd67e_39_flash_fwd_hdimdiff_fp16_softcap_sm90_cu_9949e2e8_54594cuda3std3__45__cpo3endE)
_ZN75_INTERNAL_502cd67e_39_flash_fwd_hdimdiff_fp16_softcap_sm90_cu_9949e2e8_54594cuda3std3__45__cpo3endE:
	.zero		1
	.type		_ZN75_INTERNAL_502cd67e_39_flash_fwd_hdimdiff_fp16_softcap_sm90_cu_9949e2e8_54594cuda3std3__419piecewise_constructE,@object
	.size		_ZN75_INTERNAL_502cd67e_39_flash_fwd_hdimdiff_fp16_softcap_sm90_cu_9949e2e8_54594cuda3std3__419piecewise_constructE,(_ZN75_INTERNAL_502cd67e_39_flash_fwd_hdimdiff_fp16_softcap_sm90_cu_9949e2e8_54594cuda3std3__45__cpo4cendE - _ZN75_INTERNAL_502cd67e_39_flash_fwd_hdimdiff_fp16_softcap_sm90_cu_9949e2e8_54594cuda3std3__419piecewise_constructE)
_ZN75_INTERNAL_502cd67e_39_flash_fwd_hdimdiff_fp16_softcap_sm90_cu_9949e2e8_54594cuda3std3__419piecewise_constructE:
	.zero		1
	.type		_ZN75_INTERNAL_502cd67e_39_flash_fwd_hdimdiff_fp16_softcap_sm90_cu_9949e2e8_54594cuda3std3__45__cpo4cendE,@object
	.size		_ZN75_INTERNAL_502cd67e_39_flash_fwd_hdimdiff_fp16_softcap_sm90_cu_9949e2e8_54594cuda3std3__45__cpo4cendE,(_ZN75_INTERNAL_502cd67e_39_flash_fwd_hdimdiff_fp16_softcap_sm90_cu_9949e2e8_54594cuda3std6ranges3__45__cpo4swapE - _ZN75_INTERNAL_502cd67e_39_flash_fwd_hdimdiff_fp16_softcap_sm90_cu_9949e2e8_54594cuda3std3__45__cpo4cendE)
_ZN75_INTERNAL_502cd67e_39_flash_fwd_hdimdiff_fp16_softcap_sm90_cu_9949e2e8_54594cuda3std3__45__cpo4cendE:
	.zero		1
	.type		_ZN75_INTERNAL_502cd67e_39_flash_fwd_hdimdiff_fp16_softcap_sm90_cu_9949e2e8_54594cuda3std6ranges3__45__cpo4swapE,@object
	.size		_ZN75_INTERNAL_502cd67e_39_flash_fwd_hdimdiff_fp16_softcap_sm90_cu_9949e2e8_54594cuda3std6ranges3__45__cpo4swapE,(.L_28 - _ZN75_INTERNAL_502cd67e_39_flash_fwd_hdimdiff_fp16_softcap_sm90_cu_9949e2e8_54594cuda3std6ranges3__45__cpo4swapE)
_ZN75_INTERNAL_502cd67e_39_flash_fwd_hdimdiff_fp16_softcap_sm90_cu_9949e2e8_54594cuda3std6ranges3__45__cpo4swapE:
	.zero		1
.L_28:


//--------------------- .nv.shared._ZN7cutlass13device_kernelIN5flash11enable_sm90INS1_16FlashAttnFwdSm90INS1_25CollectiveMainloopFwdSm90ILi2EN4cute5tupleIJNS5_1CILi2EEENS7_ILi1EEES9_EEENS6_IJNS7_ILi128EEESB_NS7_ILi192EEEEEELi128ENS_6half_tEfNS_4arch4Sm90ELb0ELb0ELb1ELb0ELb0ELb0ELb0ELb1ELb1ELb0ELb0ELb0EEENS1_21CollectiveEpilogueFwdINS6_IJSB_SB_SB_EEESA_SE_SG_Li256ELb0ELb0ELb0ELb0EEENS1_29StaticPersistentTileSchedulerILb0EEEEEEEEEvNT_6ParamsE --------------------------
	.section	.nv.shared._ZN7cutlass13device_kernelIN5flash11enable_sm90INS1_16FlashAttnFwdSm90INS1_25CollectiveMainloopFwdSm90ILi2EN4cute5tupleIJNS5_1CILi2EEENS7_ILi1EEES9_EEENS6_IJNS7_ILi128EEESB_NS7_ILi192EEEEEELi128ENS_6half_tEfNS_4arch4Sm90ELb0ELb0ELb1ELb0ELb0ELb0ELb0ELb1ELb1ELb0ELb0ELb0EEENS1_21CollectiveEpilogueFwdINS6_IJSB_SB_SB_EEESA_SE_SG_Li256ELb0ELb0ELb0ELb0EEENS1_29StaticPersistentTileSchedulerILb0EEEEEEEEEvNT_6ParamsE,"aw",@nobits
	.sectionflags	@""
	.align	16
	.zero		1024


//--------------------- .nv.shared._ZN7cutlass13device_kernelIN5flash11enable_sm90INS1_16FlashAttnFwdSm90INS1_25CollectiveMainloopFwdSm90ILi2EN4cute5tupleIJNS5_1CILi1EEES8_S8_EEENS6_IJNS7_ILi128EEESA_NS7_ILi192EEEEEELi128ENS_6half_tEfNS_4arch4Sm90ELb0ELb0ELb1ELb1ELb0ELb0ELb0ELb1ELb1ELb0ELb0ELb0EEENS1_21CollectiveEpilogueFwdINS6_IJSA_SA_SA_EEES9_SD_SF_Li256ELb1ELb0ELb0ELb0EEENS1_36VarlenDynamicPersistentTileSchedulerILi128ELi128ELi256ELi32ELb0ELb0ELb1ELb0ELb1ELb1EEEEEEEEEvNT_6ParamsE --------------------------
	.section	.nv.shared._ZN7cutlass13device_kernelIN5flash11enable_sm90INS1_16FlashAttnFwdSm90INS1_25CollectiveMainloopFwdSm90ILi2EN4cute5tupleIJNS5_1CILi1EEES8_S8_EEENS6_IJNS7_ILi128EEESA_NS7_ILi192EEEEEELi128ENS_6half_tEfNS_4arch4Sm90ELb0ELb0ELb1ELb1ELb0ELb0ELb0ELb1ELb1ELb0ELb0ELb0EEENS1_21CollectiveEpilogueFwdINS6_IJSA_SA_SA_EEES9_SD_SF_Li256ELb1ELb0ELb0ELb0EEENS1_36VarlenDynamicPersistentTileSchedulerILi128ELi128ELi256ELi32ELb0ELb0ELb1ELb0ELb1ELb1EEEEEEEEEvNT_6ParamsE,"aw",@nobits
	.sectionflags	@""
	.align	16
	.zero		1024


//--------------------- .nv.shared._ZN7cutlass13device_kernelIN5flash11enable_sm90INS1_16FlashAttnFwdSm90INS1_25CollectiveMainloopFwdSm90ILi2EN4cute5tupleIJNS5_1CILi1EEES8_S8_EEENS6_IJNS7_ILi128EEESA_NS7_ILi192EEEEEELi128ENS_6half_tEfNS_4arch4Sm90ELb0ELb0ELb1ELb1ELb0ELb1ELb0ELb1ELb1ELb0ELb0ELb0EEENS1_21CollectiveEpilogueFwdINS6_IJSA_SA_SA_EEES9_SD_SF_Li256ELb1ELb0ELb0ELb0EEENS1_36VarlenDynamicPersistentTileSchedulerILi128ELi128ELi256ELi32ELb0ELb0ELb1ELb0ELb1ELb1EEEEEEEEEvNT_6ParamsE --------------------------
	.section	.nv.shared._ZN7cutlass13device_kernelIN5flash11enable_sm90INS1_16FlashAttnFwdSm90INS1_25CollectiveMainloopFwdSm90ILi2EN4cute5tupleIJNS5_1CILi1EEES8_S8_EEENS6_IJNS7_ILi128EEESA_NS7_ILi192EEEEEELi128ENS_6half_tEfNS_4arch4Sm90ELb0ELb0ELb1ELb1ELb0ELb1ELb0ELb1ELb1ELb0ELb0ELb0EEENS1_21CollectiveEpilogueFwdINS6_IJSA_SA_SA_EEES9_SD_SF_Li256ELb1ELb0ELb0ELb0EEENS1_36VarlenDynamicPersistentTileSchedulerILi128ELi128ELi256ELi32ELb0ELb0ELb1ELb0ELb1ELb1EEEEEEEEEvNT_6ParamsE,"aw",@nobits
	.sectionflags	@""
	.align	16
	.zero		1024


//--------------------- .nv.shared._ZN7cutlass13device_kernelIN5flash11enable_sm90INS1_16FlashAttnFwdSm90INS1_25CollectiveMainloopFwdSm90ILi2EN4cute5tupleIJNS5_1CILi1EEES8_S8_EEENS6_IJNS7_ILi128EEENS7_ILi96EEENS7_ILi192EEEEEELi128ENS_6half_tEfNS_4arch4Sm90ELb0ELb1ELb1ELb0ELb0ELb0ELb0ELb1ELb1ELb0ELb0ELb0EEENS1_21CollectiveEpilogueFwdINS6_IJSA_SA_SB_EEES9_SE_SG_Li256ELb0ELb0ELb0ELb0EEENS1_30DynamicPersistentTileSchedulerILi256ELi32ELb0ELb0ELb1EEEEEEEEEvNT_6ParamsE --------------------------
	.section	.nv.shared._ZN7cutlass13device_kernelIN5flash11enable_sm90INS1_16FlashAttnFwdSm90INS1_25CollectiveMainloopFwdSm90ILi2EN4cute5tupleIJNS5_1CILi1EEES8_S8_EEENS6_IJNS7_ILi128EEENS7_ILi96EEENS7_ILi192EEEEEELi128ENS_6half_tEfNS_4arch4Sm90ELb0ELb1ELb1ELb0ELb0ELb0ELb0ELb1ELb1ELb0ELb0ELb0EEENS1_21CollectiveEpilogueFwdINS6_IJSA_SA_SB_EEES9_SE_SG_Li256ELb0ELb0ELb0ELb0EEENS1_30DynamicPersistentTileSchedulerILi256ELi32ELb0ELb0ELb1EEEEEEEEEvNT_6ParamsE,"aw",@nobits
	.sectionflags	@""
	.align	16
	.zero		1024


//--------------------- .nv.shared._ZN7cutlass13device_kernelIN5flash11enable_sm90INS1_16FlashAttnFwdSm90INS1_25CollectiveMainloopFwdSm90ILi2EN4cute5tupleIJNS5_1CILi1EEES8_S8_EEENS6_IJNS7_ILi128EEENS7_ILi96EEENS7_ILi192EEEEEELi128ENS_6half_tEfNS_4arch4Sm90ELb0ELb1ELb1ELb1ELb0ELb0ELb0ELb1ELb1ELb0ELb0ELb0EEENS1_21CollectiveEpilogueFwdINS6_IJSA_SA_SB_EEES9_SE_SG_Li256ELb1ELb0ELb0ELb0EEENS1_36VarlenDynamicPersistentTileSchedulerILi128ELi96ELi256ELi32ELb0ELb0ELb1ELb1ELb0ELb1EEEEEEEEEvNT_6ParamsE --------------------------
	.section	.nv.shared._ZN7cutlass13device_kernelIN5flash11enable_sm90INS1_16FlashAttnFwdSm90INS1_25CollectiveMainloopFwdSm90ILi2EN4cute5tupleIJNS5_1CILi1EEES8_S8_EEENS6_IJNS7_ILi128EEENS7_ILi96EEENS7_ILi192EEEEEELi128ENS_6half_tEfNS_4arch4Sm90ELb0ELb1ELb1ELb1ELb0ELb0ELb0ELb1ELb1ELb0ELb0ELb0EEENS1_21CollectiveEpilogueFwdINS6_IJSA_SA_SB_EEES9_SE_SG_Li256ELb1ELb0ELb0ELb0EEENS1_36VarlenDynamicPersistentTileSchedulerILi128ELi96ELi256ELi32ELb0ELb0ELb1ELb1ELb0ELb1EEEEEEEEEvNT_6ParamsE,"aw",@nobits
	.sectionflags	@""
	.align	16
	.zero		1024


//--------------------- .nv.shared._ZN7cutlass13device_kernelIN5flash11enable_sm90INS1_16FlashAttnFwdSm90INS1_25CollectiveMainloopFwdSm90ILi2EN4cute5tupleIJNS5_1CILi1EEES8_S8_EEENS6_IJNS7_ILi128EEENS7_ILi96EEENS7_ILi192EEEEEELi128ENS_6half_tEfNS_4arch4Sm90ELb0ELb1ELb1ELb1ELb0ELb1ELb0ELb1ELb1ELb0ELb0ELb0EEENS1_21CollectiveEpilogueFwdINS6_IJSA_SA_SB_EEES9_SE_SG_Li256ELb1ELb0ELb0ELb0EEENS1_36VarlenDynamicPersistentTileSchedulerILi128ELi96ELi256ELi32ELb0ELb0ELb1ELb1ELb0ELb1EEEEEEEEEvNT_6ParamsE --------------------------
	.section	.nv.shared._ZN7cutlass13device_kernelIN5flash11enable_sm90INS1_16FlashAttnFwdSm90INS1_25CollectiveMainloopFwdSm90ILi2EN4cute5tupleIJNS5_1CILi1EEES8_S8_EEENS6_IJNS7_ILi128EEENS7_ILi96EEENS7_ILi192EEEEEELi128ENS_6half_tEfNS_4arch4Sm90ELb0ELb1ELb1ELb1ELb0ELb1ELb0ELb1ELb1ELb0ELb0ELb0EEENS1_21CollectiveEpilogueFwdINS6_IJSA_SA_SB_EEES9_SE_SG_Li256ELb1ELb0ELb0ELb0EEENS1_36VarlenDynamicPersistentTileSchedulerILi128ELi96ELi256ELi32ELb0ELb0ELb1ELb1ELb0ELb1EEEEEEEEEvNT_6ParamsE,"aw",@nobits
	.sectionflags	@""
	.align	16
	.zero		1024


//--------------------- .nv.shared._ZN7cutlass13device_kernelIN5flash11enable_sm90INS1_16FlashAttnFwdSm90INS1_25CollectiveMainloopFwdSm90ILi2EN4cute5tupleIJNS5_1CILi1EEES8_S8_EEENS6_IJNS7_ILi128EEESA_NS7_ILi192EEEEEELi128ENS_6half_tEfNS_4arch4Sm90ELb1ELb0ELb1ELb0ELb0ELb0ELb0ELb1ELb1ELb0ELb0ELb0EEENS1_21CollectiveEpilogueFwdINS6_IJSA_SA_SA_EEES9_SD_SF_Li256ELb0ELb0ELb0ELb0EEENS1_30DynamicPersistentTileSchedulerILi256ELi32ELb0ELb0ELb1EEEEEEEEEvNT_6ParamsE --------------------------
	.section	.nv.shared._ZN7cutlass13device_kernelIN5flash11enable_sm90INS1_16FlashAttnFwdSm90INS1_25CollectiveMainloopFwdSm90ILi2EN4cute5tupleIJNS5_1CILi1EEES8_S8_EEENS6_IJNS7_ILi128EEESA_NS7_ILi192EEEEEELi128ENS_6half_tEfNS_4arch4Sm90ELb1ELb0ELb1ELb0ELb0ELb0ELb0ELb1ELb1ELb0ELb0ELb0EEENS1_21CollectiveEpilogueFwdINS6_IJSA_SA_SA_EEES9_SD_SF_Li256ELb0ELb0ELb0ELb0EEENS1_30DynamicPersistentTileSchedulerILi256ELi32ELb0ELb0ELb1EEEEEEEEEvNT_6ParamsE,"aw",@nobits
	.sectionflags	@""
	.align	16
	.zero		1024


//--------------------- .nv.shared._ZN7cutlass13device_kernelIN5flash11enable_sm90INS1_16FlashAttnFwdSm90INS1_25CollectiveMainloopFwdSm90ILi2EN4cute5tupleIJNS5_1CILi1EEES8_S8_EEENS6_IJNS7_ILi128EEESA_NS7_ILi192EEEEEELi128ENS_6half_tEfNS_4arch4Sm90ELb1ELb0ELb1ELb1ELb0ELb0ELb0ELb1ELb1ELb0ELb0ELb0EEENS1_21CollectiveEpilogueFwdINS6_IJSA_SA_SA_EEES9_SD_SF_Li256ELb1ELb0ELb0ELb0EEENS1_36VarlenDynamicPersistentTileSchedulerILi128ELi128ELi256ELi32ELb0ELb0ELb1ELb1ELb1ELb1EEEEEEEEEvNT_6ParamsE --------------------------
	.section	.nv.shared._ZN7cutlass13device_kernelIN5flash11enable_sm90INS1_16FlashAttnFwdSm90INS1_25CollectiveMainloopFwdSm90ILi2EN4cute5tupleIJNS5_1CILi1EEES8_S8_EEENS6_IJNS7_ILi128EEESA_NS7_ILi192EEEEEELi128ENS_6half_tEfNS_4arch4Sm90ELb1ELb0ELb1ELb1ELb0ELb0ELb0ELb1ELb1ELb0ELb0ELb0EEENS1_21CollectiveEpilogueFwdINS6_IJSA_SA_SA_EEES9_SD_SF_Li256ELb1ELb0ELb0ELb0EEENS1_36VarlenDynamicPersistentTileSchedulerILi128ELi128ELi256ELi32ELb0ELb0ELb1ELb1ELb1ELb1EEEEEEEEEvNT_6ParamsE,"aw",@nobits
	.sectionflags	@""
	.align	16
	.zero		1024


//--------------------- .nv.shared._ZN7cutlass13device_kernelIN5flash11enable_sm90INS1_16FlashAttnFwdSm90INS1_25CollectiveMainloopFwdSm90ILi2EN4cute5tupleIJNS5_1CILi1EEES8_S8_EEENS6_IJNS7_ILi128EEESA_NS7_ILi192EEEEEELi128ENS_6half_tEfNS_4arch4Sm90ELb1ELb0ELb1ELb1ELb0ELb1ELb0ELb1ELb1ELb0ELb0ELb0EEENS1_21CollectiveEpilogueFwdINS6_IJSA_SA_SA_EEES9_SD_SF_Li256ELb1ELb0ELb0ELb0EEENS1_36VarlenDynamicPersistentTileSchedulerILi128ELi128ELi256ELi32ELb0ELb0ELb1ELb1ELb1ELb1EEEEEEEEEvNT_6ParamsE --------------------------
	.section	.nv.shared._ZN7cutlass13device_kernelIN5flash11enable_sm90INS1_16FlashAttnFwdSm90INS1_25CollectiveMainloopFwdSm90ILi2EN4cute5tupleIJNS5_1CILi1EEES8_S8_EEENS6_IJNS7_ILi128EEESA_NS7_ILi192EEEEEELi128ENS_6half_tEfNS_4arch4Sm90ELb1ELb0ELb1ELb1ELb0ELb1ELb0ELb1ELb1ELb0ELb0ELb0EEENS1_21CollectiveEpilogueFwdINS6_IJSA_SA_SA_EEES9_SD_SF_Li256ELb1ELb0ELb0ELb0EEENS1_36VarlenDynamicPersistentTileSchedulerILi128ELi128ELi256ELi32ELb0ELb0ELb1ELb1ELb1ELb1EEEEEEEEEvNT_6ParamsE,"aw",@nobits
	.sectionflags	@""
	.align	16
	.zero		1024


//--------------------- .nv.shared._ZN7cutlass13device_kernelIN5flash11enable_sm90INS1_16FlashAttnFwdSm90INS1_25CollectiveMainloopFwdSm90ILi2EN4cute5tupleIJNS5_1CILi1EEES8_S8_EEENS6_IJNS7_ILi64EEESA_SA_EEELi512ENS_6half_tEfNS_4arch4Sm90ELb0ELb0ELb1ELb0ELb0ELb0ELb0ELb0ELb0ELb0ELb0ELb0EEENS1_21CollectiveEpilogueFwdINS6_IJSA_NS7_ILi512EEESA_EEES9_SC_SE_Li256ELb0ELb0ELb0ELb0EEENS1_29StaticPersistentTileSchedulerILb0EEEEEEEEEvNT_6ParamsE --------------------------
	.section	.nv.shared._ZN7cutlass13device_kernelIN5flash11enable_sm90INS1_16FlashAttnFwdSm90INS1_25CollectiveMainloopFwdSm90ILi2EN4cute5tupleIJNS5_1CILi1EEES8_S8_EEENS6_IJNS7_ILi64EEESA_SA_EEELi512ENS_6half_tEfNS_4arch4Sm90ELb0ELb0ELb1ELb0ELb0ELb0ELb0ELb0ELb0ELb0ELb0ELb0EEENS1_21CollectiveEpilogueFwdINS6_IJSA_NS7_ILi512EEESA_EEES9_SC_SE_Li256ELb0ELb0ELb0ELb0EEENS1_29StaticPersistentTileSchedulerILb0EEEEEEEEEvNT_6ParamsE,"aw",@nobits
	.sectionflags	@""
	.align	16
	.zero		1024


//--------------------- .nv.shared._ZN7cutlass13device_kernelIN5flash11enable_sm90INS1_16FlashAttnFwdSm90INS1_25CollectiveMainloopFwdSm90ILi2EN4cute5tupleIJNS5_1CILi1EEES8_S8_EEENS6_IJNS7_ILi64EEESA_SA_EEELi512ENS_6half_tEfNS_4arch4Sm90ELb0ELb0ELb1ELb0ELb0ELb0ELb1ELb0ELb0ELb0ELb0ELb0EEENS1_21CollectiveEpilogueFwdINS6_IJSA_NS7_ILi512EEESA_EEES9_SC_SE_Li256ELb0ELb0ELb0ELb0EEENS1_29StaticPersistentTileSchedulerILb0EEEEEEEEEvNT_6ParamsE --------------------------
	.section	.nv.shared._ZN7cutlass13device_kernelIN5flash11enable_sm90INS1_16FlashAttnFwdSm90INS1_25CollectiveMainloopFwdSm90ILi2EN4cute5tupleIJNS5_1CILi1EEES8_S8_EEENS6_IJNS7_ILi64EEESA_SA_EEELi512ENS_6half_tEfNS_4arch4Sm90ELb0ELb0ELb1ELb0ELb0ELb0ELb1ELb0ELb0ELb0ELb0ELb0EEENS1_21CollectiveEpilogueFwdINS6_IJSA_NS7_ILi512EEESA_EEES9_SC_SE_Li256ELb0ELb0ELb0ELb0EEENS1_29StaticPersistentTileSchedulerILb0EEEEEEEEEvNT_6ParamsE,"aw",@nobits
	.sectionflags	@""
	.align	16
	.zero		1024


//--------------------- .nv.shared._ZN7cutlass13device_kernelIN5flash11enable_sm90INS1_16FlashAttnFwdSm90INS1_25CollectiveMainloopFwdSm90ILi2EN4cute5tupleIJNS5_1CILi1EEES8_S8_EEENS6_IJNS7_ILi64EEESA_SA_EEELi512ENS_6half_tEfNS_4arch4Sm90ELb0ELb0ELb1ELb1ELb0ELb0ELb0ELb0ELb0ELb0ELb0ELb0EEENS1_21CollectiveEpilogueFwdINS6_IJSA_NS7_ILi512EEESA_EEES9_SC_SE_Li256ELb1ELb0ELb0ELb0EEENS1_36VarlenDynamicPersistentTileSchedulerILi64ELi64ELi256ELi32ELb0ELb0ELb1ELb0ELb1ELb1EEEEEEEEEvNT_6ParamsE --------------------------
	.section	.nv.shared._ZN7cutlass13device_kernelIN5flash11enable_sm90INS1_16FlashAttnFwdSm90INS1_25CollectiveMainloopFwdSm90ILi2EN4cute5tupleIJNS5_1CILi1EEES8_S8_EEENS6_IJNS7_ILi64EEESA_SA_EEELi512ENS_6half_tEfNS_4arch4Sm90ELb0ELb0ELb1ELb1ELb0ELb0ELb0ELb0ELb0ELb0ELb0ELb0EEENS1_21CollectiveEpilogueFwdINS6_IJSA_NS7_ILi512EEESA_EEES9_SC_SE_Li256ELb1ELb0ELb0ELb0EEENS1_36VarlenDynamicPersistentTileSchedulerILi64ELi64ELi256ELi32ELb0ELb0ELb1ELb0ELb1ELb1EEEEEEEEEvNT_6ParamsE,"aw",@nobits
	.sectionflags	@""
	.align	16
	.zero		1024


//--------------------- .nv.shared._ZN7cutlass13device_kernelIN5flash11enable_sm90INS1_16FlashAttnFwdSm90INS1_25CollectiveMainloopFwdSm90ILi2EN4cute5tupleIJNS5_1CILi1EEES8_S8_EEENS6_IJNS7_ILi64EEESA_SA_EEELi512ENS_6half_tEfNS_4arch4Sm90ELb0ELb0ELb1ELb1ELb0ELb1ELb0ELb0ELb0ELb0ELb0ELb0EEENS1_21CollectiveEpilogueFwdINS6_IJSA_NS7_ILi512EEESA_EEES9_SC_SE_Li256ELb1ELb0ELb0ELb0EEENS1_36VarlenDynamicPersistentTileSchedulerILi64ELi64ELi256ELi32ELb0ELb0ELb1ELb0ELb1ELb1EEEEEEEEEvNT_6ParamsE --------------------------
	.section	.nv.shared._ZN7cutlass13device_kernelIN5flash11enable_sm90INS1_16FlashAttnFwdSm90INS1_25CollectiveMainloopFwdSm90ILi2EN4cute5tupleIJNS5_1CILi1EEES8_S8_EEENS6_IJNS7_ILi64EEESA_SA_EEELi512ENS_6half_tEfNS_4arch4Sm90ELb0ELb0ELb1ELb1ELb0ELb1ELb0ELb0ELb0ELb0ELb0ELb0EEENS1_21CollectiveEpilogueFwdINS6_IJSA_NS7_ILi512EEESA_EEES9_SC_SE_Li256ELb1ELb0ELb0ELb0EEENS1_36VarlenDynamicPersistentTileSchedulerILi64ELi64ELi256ELi32ELb0ELb0ELb1ELb0ELb1ELb1EEEEEEEEEvNT_6ParamsE,"aw",@nobits
	.sectionflags	@""
	.align	16
	.zero		1024


//--------------------- .nv.shared._ZN7cutlass13device_kernelIN5flash11enable_sm90INS1_16FlashAttnFwdSm90INS1_25CollectiveMainloopFwdSm90ILi2EN4cute5tupleIJNS5_1CILi1EEES8_S8_EEENS6_IJNS7_ILi64EEESA_SA_EEELi512ENS_6half_tEfNS_4arch4Sm90ELb0ELb0ELb1ELb1ELb0ELb0ELb1ELb0ELb0ELb0ELb0ELb0EEENS1_21CollectiveEpilogueFwdINS6_IJSA_NS7_ILi512EEESA_EEES9_SC_SE_Li256ELb1ELb0ELb0ELb0EEENS1_36VarlenDynamicPersistentTileSchedulerILi64ELi64ELi256ELi32ELb0ELb0ELb1ELb0ELb1ELb1EEEEEEEEEvNT_6ParamsE --------------------------
	.section	.nv.shared._ZN7cutlass13device_kernelIN5flash11enable_sm90INS1_16FlashAttnFwdSm90INS1_25CollectiveMainloopFwdSm90ILi2EN4cute5tupleIJNS5_1CILi1EEES8_S8_EEENS6_IJNS7_ILi64EEESA_SA_EEELi512ENS_6half_tEfNS_4arch4Sm90ELb0ELb0ELb1ELb1ELb0ELb0ELb1ELb0ELb0ELb0ELb0ELb0EEENS1_21CollectiveEpilogueFwdINS6_IJSA_NS7_ILi512EEESA_EEES9_SC_SE_Li256ELb1ELb0ELb0ELb0EEENS1_36VarlenDynamicPersistentTileSchedulerILi64ELi64ELi256ELi32ELb0ELb0ELb1ELb0ELb1ELb1EEEEEEEEEvNT_6ParamsE,"aw",@nobits
	.sectionflags	@""
	.align	16
	.zero		1024


//--------------------- .nv.shared._ZN7cutlass13device_kernelIN5flash11enable_sm90INS1_16FlashAttnFwdSm90INS1_25CollectiveMainloopFwdSm90ILi2EN4cute5tupleIJNS5_1CILi1EEES8_S8_EEENS6_IJNS7_ILi64EEESA_SA_EEELi512ENS_6half_tEfNS_4arch4Sm90ELb0ELb0ELb1ELb1ELb0ELb1ELb1ELb0ELb0ELb0ELb0ELb0EEENS1_21CollectiveEpilogueFwdINS6_IJSA_NS7_ILi512EEESA_EEES9_SC_SE_Li256ELb1ELb0ELb0ELb0EEENS1_36VarlenDynamicPersistentTileSchedulerILi64ELi64ELi256ELi32ELb0ELb0ELb1ELb0ELb1ELb1EEEEEEEEEvNT_6ParamsE --------------------------
	.section	.nv.shared._ZN7cutlass13device_kernelIN5flash11enable_sm90INS1_16FlashAttnFwdSm90INS1_25CollectiveMainloopFwdSm90ILi2EN4cute5tupleIJNS5_1CILi1EEES8_S8_EEENS6_IJNS7_ILi64EEESA_SA_EEELi512ENS_6half_tEfNS_4arch4Sm90ELb0ELb0ELb1ELb1ELb0ELb1ELb1ELb0ELb0ELb0ELb0ELb0EEENS1_21CollectiveEpilogueFwdINS6_IJSA_NS7_ILi512EEESA_EEES9_SC_SE_Li256ELb1ELb0ELb0ELb0EEENS1_36VarlenDynamicPersistentTileSchedulerILi64ELi64ELi256ELi32ELb0ELb0ELb1ELb0ELb1ELb1EEEEEEEEEvNT_6ParamsE,"aw",@nobits
	.sectionflags	@""
	.align	16
	.zero		1024


//--------------------- .nv.shared._ZN7cutlass13device_kernelIN5flash11enable_sm90INS1_16FlashAttnFwdSm90INS1_25CollectiveMainloopFwdSm90ILi2EN4cute5tupleIJNS5_1CILi1EEES8_S8_EEENS6_IJNS7_ILi64EEESA_SA_EEELi512ENS_6half_tEfNS_4arch4Sm90ELb0ELb1ELb1ELb0ELb0ELb0ELb0ELb0ELb0ELb0ELb0ELb0EEENS1_21CollectiveEpilogueFwdINS6_IJSA_NS7_ILi512EEESA_EEES9_SC_SE_Li256ELb0ELb0ELb0ELb0EEENS1_30DynamicPersistentTileSchedulerILi256ELi32ELb0ELb0ELb1EEEEEEEEEvNT_6ParamsE --------------------------
	.section	.nv.shared._ZN7cutlass13device_kernelIN5flash11enable_sm90INS1_16FlashAttnFwdSm90INS1_25CollectiveMainloopFwdSm90ILi2EN4cute5tupleIJNS5_1CILi1EEES8_S8_EEENS6_IJNS7_ILi64EEESA_SA_EEELi512ENS_6half_tEfNS_4arch4Sm90ELb0ELb1ELb1ELb0ELb0ELb0ELb0ELb0ELb0ELb0ELb0ELb0EEENS1_21CollectiveEpilogueFwdINS6_IJSA_NS7_ILi512EEESA_EEES9_SC_SE_Li256ELb0ELb0ELb0ELb0EEENS1_30DynamicPersistentTileSchedulerILi256ELi32ELb0ELb0ELb1EEEEEEEEEvNT_6ParamsE,"aw",@nobits
	.sectionflags	@""
	.align	16
	.zero		1024


//--------------------- .nv.shared._ZN7cutlass13device_kernelIN5flash11enable_sm90INS1_16FlashAttnFwdSm90INS1_25CollectiveMainloopFwdSm90ILi2EN4cute5tupleIJNS5_1CILi1EEES8_S8_EEENS6_IJNS7_ILi64EEESA_SA_EEELi512ENS_6half_tEfNS_4arch4Sm90ELb0ELb1ELb1ELb0ELb0ELb0ELb1ELb0ELb0ELb0ELb0ELb0EEENS1_21CollectiveEpilogueFwdINS6_IJSA_NS7_ILi512EEESA_EEES9_SC_SE_Li256ELb0ELb0ELb0ELb0EEENS1_30DynamicPersistentTileSchedulerILi256ELi32ELb0ELb0ELb1EEEEEEEEEvNT_6ParamsE --------------------------
	.section	.nv.shared._ZN7cutlass13device_kernelIN5flash11enable_sm90INS1_16FlashAttnFwdSm90INS1_25CollectiveMainloopFwdSm90ILi2EN4cute5tupleIJNS5_1CILi1EEES8_S8_EEENS6_IJNS7_ILi64EEESA_SA_EEELi512ENS_6half_tEfNS_4arch4Sm90ELb0ELb1ELb1ELb0ELb0ELb0ELb1ELb0ELb0ELb0ELb0ELb0EEENS1_21CollectiveEpilogueFwdINS6_IJSA_NS7_ILi512EEESA_EEES9_SC_SE_Li256ELb0ELb0ELb0ELb0EEENS1_30DynamicPersistentTileSchedulerILi256ELi32ELb0ELb0ELb1EEEEEEEEEvNT_6ParamsE,"aw",@nobits
	.sectionflags	@""
	.align	16
	.zero		1024


//--------------------- .nv.shared._ZN7cutlass13device_kernelIN5flash11enable_sm90INS1_16FlashAttnFwdSm90INS1_25CollectiveMainloopFwdSm90ILi2EN4cute5tupleIJNS5_1CILi1EEES8_S8_EEENS6_IJNS7_ILi64EEESA_SA_EEELi512ENS_6half_tEfNS_4arch4Sm90ELb0ELb1ELb1ELb1ELb0ELb0ELb0ELb0ELb0ELb0ELb0ELb0EEENS1_21CollectiveEpilogueFwdINS6_IJSA_NS7_ILi512EEESA_EEES9_SC_SE_Li256ELb1ELb0ELb0ELb0EEENS1_36VarlenDynamicPersistentTileSchedulerILi64ELi64ELi256ELi32ELb0ELb0ELb1ELb1ELb0ELb1EEEEEEEEEvNT_6ParamsE --------------------------
	.section	.nv.shared._ZN7cutlass13device_kernelIN5flash11enable_sm90INS1_16FlashAttnFwdSm90INS1_25CollectiveMainloopFwdSm90ILi2EN4cute5tupleIJNS5_1CILi1EEES8_S8_EEENS6_IJNS7_ILi64EEESA_SA_EEELi512ENS_6half_tEfNS_4arch4Sm90ELb0ELb1ELb1ELb1ELb0ELb0ELb0ELb0ELb0ELb0ELb0ELb0EEENS1_21CollectiveEpilogueFwdINS6_IJSA_NS7_ILi512EEESA_EEES9_SC_SE_Li256ELb1ELb0ELb0ELb0EEENS1_36VarlenDynamicPersistentTileSchedulerILi64ELi64ELi256ELi32ELb0ELb0ELb1ELb1ELb0ELb1EEEEEEEEEvNT_6ParamsE,"aw",@nobits
	.sectionflags	@""
	.align	16
	.zero		1024


//--------------------- .nv.shared._ZN7cutlass13device_kernelIN5flash11enable_sm90INS1_16FlashAttnFwdSm90INS1_25CollectiveMainloopFwdSm90ILi2EN4cute5tupleIJNS5_1CILi1EEES8_S8_EEENS6_IJNS7_ILi64EEESA_SA_EEELi512ENS_6half_tEfNS_4arch4Sm90ELb0ELb1ELb1ELb1ELb0ELb1ELb0ELb0ELb0ELb0ELb0ELb0EEENS1_21CollectiveEpilogueFwdINS6_IJSA_NS7_ILi512EEESA_EEES9_SC_SE_Li256ELb1ELb0ELb0ELb0EEENS1_36VarlenDynamicPersistentTileSchedulerILi64ELi64ELi256ELi32ELb0ELb0ELb1ELb1ELb0ELb1EEEEEEEEEvNT_6ParamsE --------------------------
	.section	.nv.shared._ZN7cutlass13device_kernelIN5flash11enable_sm90INS1_16FlashAttnFwdSm90INS1_25CollectiveMainloopFwdSm90ILi2EN4cute5tupleIJNS5_1CILi1EEES8_S8_EEENS6_IJNS7_ILi64EEESA_SA_EEELi512ENS_6half_tEfNS_4arch4Sm90ELb0ELb1ELb1ELb1ELb0ELb1ELb0ELb0ELb0ELb0ELb0ELb0EEENS1_21CollectiveEpilogueFwdINS6_IJSA_NS7_ILi512EEESA_EEES9_SC_SE_Li256ELb1ELb0ELb0ELb0EEENS1_36VarlenDynamicPersistentTileSchedulerILi64ELi64ELi256ELi32ELb0ELb0ELb1ELb1ELb0ELb1EEEEEEEEEvNT_6ParamsE,"aw",@nobits
	.sectionflags	@""
	.align	16
	.zero		1024


//--------------------- .nv.shared._ZN7cutlass13device_kernelIN5flash11enable_sm90INS1_16FlashAttnFwdSm90INS1_25CollectiveMainloopFwdSm90ILi2EN4cute5tupleIJNS5_1CILi1EEES8_S8_EEENS6_IJNS7_ILi64EEESA_SA_EEELi512ENS_6half_tEfNS_4arch4Sm90ELb0ELb1ELb1ELb1ELb0ELb0ELb1ELb0ELb0ELb0ELb0ELb0EEENS1_21CollectiveEpilogueFwdINS6_IJSA_NS7_ILi512EEESA_EEES9_SC_SE_Li256ELb1ELb0ELb0ELb0EEENS1_36VarlenDynamicPersistentTileSchedulerILi64ELi64ELi256ELi32ELb0ELb0ELb1ELb1ELb0ELb1EEEEEEEEEvNT_6ParamsE --------------------------
	.section	.nv.shared._ZN7cutlass13device_kernelIN5flash11enable_sm90INS1_16FlashAttnFwdSm90INS1_25CollectiveMainloopFwdSm90ILi2EN4cute5tupleIJNS5_1CILi1EEES8_S8_EEENS6_IJNS7_ILi64EEESA_SA_EEELi512ENS_6half_tEfNS_4arch4Sm90ELb0ELb1ELb1ELb1ELb0ELb0ELb1ELb0ELb0ELb0ELb0ELb0EEENS1_21CollectiveEpilogueFwdINS6_IJSA_NS7_ILi512EEESA_EEES9_SC_SE_Li256ELb1ELb0ELb0ELb0EEENS1_36VarlenDynamicPersistentTileSchedulerILi64ELi64ELi256ELi32ELb0ELb0ELb1ELb1ELb0ELb1EEEEEEEEEvNT_6ParamsE,"aw",@nobits
	.sectionflags	@""
	.align	16
	.zero		1024


//--------------------- .nv.shared._ZN7cutlass13device_kernelIN5flash11enable_sm90INS1_16FlashAttnFwdSm90INS1_25CollectiveMainloopFwdSm90ILi2EN4cute5tupleIJNS5_1CILi1EEES8_S8_EEENS6_IJNS7_ILi64EEESA_SA_EEELi512ENS_6half_tEfNS_4arch4Sm90ELb0ELb1ELb1ELb1ELb0ELb1ELb1ELb0ELb0ELb0ELb0ELb0EEENS1_21CollectiveEpilogueFwdINS6_IJSA_NS7_ILi512EEESA_EEES9_SC_SE_Li256ELb1ELb0ELb0ELb0EEENS1_36VarlenDynamicPersistentTileSchedulerILi64ELi64ELi256ELi32ELb0ELb0ELb1ELb1ELb0ELb1EEEEEEEEEvNT_6ParamsE --------------------------
	.section	.nv.shared._ZN7cutlass13device_kernelIN5flash11enable_sm90INS1_16FlashAttnFwdSm90INS1_25CollectiveMainloopFwdSm90ILi2EN4cute5tupleIJNS5_1CILi1EEES8_S8_EEENS6_IJNS7_ILi64EEESA_SA_EEELi512ENS_6half_tEfNS_4arch4Sm90ELb0ELb1ELb1ELb1ELb0ELb1ELb1ELb0ELb0ELb0ELb0ELb0EEENS1_21CollectiveEpilogueFwdINS6_IJSA_NS7_ILi512EEESA_EEES9_SC_SE_Li256ELb1ELb0ELb0ELb0EEENS1_36VarlenDynamicPersistentTileSchedulerILi64ELi64ELi256ELi32ELb0ELb0ELb1ELb1ELb0ELb1EEEEEEEEEvNT_6ParamsE,"aw",@nobits
	.sectionflags	@""
	.align	16
	.zero		1024


//--------------------- .nv.shared._ZN7cutlass13device_kernelIN5flash11enable_sm90INS1_16FlashAttnFwdSm90INS1_25CollectiveMainloopFwdSm90ILi2EN4cute5tupleIJNS5_1CILi1EEES8_S8_EEENS6_IJNS7_ILi64EEESA_SA_EEELi512ENS_6half_tEfNS_4arch4Sm90ELb1ELb0ELb1ELb0ELb0ELb0ELb0ELb0ELb0ELb0ELb0ELb0EEENS1_21CollectiveEpilogueFwdINS6_IJSA_NS7_ILi512EEESA_EEES9_SC_SE_Li256ELb0ELb0ELb0ELb0EEENS1_30DynamicPersistentTileSchedulerILi256ELi32ELb0ELb0ELb1EEEEEEEEEvNT_6ParamsE --------------------------
	.section	.nv.shared._ZN7cutlass13device_kernelIN5flash11enable_sm90INS1_16FlashAttnFwdSm90INS1_25CollectiveMainloopFwdSm90ILi2EN4cute5tupleIJNS5_1CILi1EEES8_S8_EEENS6_IJNS7_ILi64EEESA_SA_EEELi512ENS_6half_tEfNS_4arch4Sm90ELb1ELb0ELb1ELb0ELb0ELb0ELb0ELb0ELb0ELb0ELb0ELb0EEENS1_21CollectiveEpilogueFwdINS6_IJSA_NS7_ILi512EEESA_EEES9_SC_SE_Li256ELb0ELb0ELb0ELb0EEENS1_30DynamicPersistentTileSchedulerILi256ELi32ELb0ELb0ELb1EEEEEEEEEvNT_6ParamsE,"aw",@nobits
	.sectionflags	@""
	.align	16
	.zero		1024


//--------------------- .nv.shared._ZN7cutlass13device_kernelIN5flash11enable_sm90INS1_16FlashAttnFwdSm90INS1_25CollectiveMainloopFwdSm90ILi2EN4cute5tupleIJNS5_1CILi1EEES8_S8_EEENS6_IJNS7_ILi64EEESA_SA_EEELi512ENS_6half_tEfNS_4arch4Sm90ELb1ELb0ELb1ELb0ELb0ELb0ELb1ELb0ELb0ELb0ELb0ELb0EEENS1_21CollectiveEpilogueFwdINS6_IJSA_NS7_ILi512EEESA_EEES9_SC_SE_Li256ELb0ELb0ELb0ELb0EEENS1_30DynamicPersistentTileSchedulerILi256ELi32ELb0ELb0ELb1EEEEEEEEEvNT_6ParamsE --------------------------
	.section	.nv.shared._ZN7cutlass13device_kernelIN5flash11enable_sm90INS1_16FlashAttnFwdSm90INS1_25CollectiveMainloopFwdSm90ILi2EN4cute5tupleIJNS5_1CILi1EEES8_S8_EEENS6_IJNS7_ILi64EEESA_SA_EEELi512ENS_6half_tEfNS_4arch4Sm90ELb1ELb0ELb1ELb0ELb0ELb0ELb1ELb0ELb0ELb0ELb0ELb0EEENS1_21CollectiveEpilogueFwdINS6_IJSA_NS7_ILi512EEESA_EEES9_SC_SE_Li256ELb0ELb0ELb0ELb0EEENS1_30DynamicPersistentTileSchedulerILi256ELi32ELb0ELb0ELb1EEEEEEEEEvNT_6ParamsE,"aw",@nobits
	.sectionflags	@""
	.align	16
	.zero		1024


//--------------------- .nv.shared._ZN7cutlass13device_kernelIN5flash11enable_sm90INS1_16FlashAttnFwdSm90INS1_25CollectiveMainloopFwdSm90ILi2EN4cute5tupleIJNS5_1CILi1EEES8_S8_EEENS6_IJNS7_ILi64EEESA_SA_EEELi512ENS_6half_tEfNS_4arch4Sm90ELb1ELb0ELb1ELb1ELb0ELb0ELb0ELb0ELb0ELb0ELb0ELb0EEENS1_21CollectiveEpilogueFwdINS6_IJSA_NS7_ILi512EEESA_EEES9_SC_SE_Li256ELb1ELb0ELb0ELb0EEENS1_36VarlenDynamicPersistentTileSchedulerILi64ELi64ELi256ELi32ELb0ELb0ELb1ELb1ELb1ELb1EEEEEEEEEvNT_6ParamsE --------------------------
	.section	.nv.shared._ZN7cutlass13device_kernelIN5flash11enable_sm90INS1_16FlashAttnFwdSm90INS1_25CollectiveMainloopFwdSm90ILi2EN4cute5tupleIJNS5_1CILi1EEES8_S8_EEENS6_IJNS7_ILi64EEESA_SA_EEELi512ENS_6half_tEfNS_4arch4Sm90ELb1ELb0ELb1ELb1ELb0ELb0ELb0ELb0ELb0ELb0ELb0ELb0EEENS1_21CollectiveEpilogueFwdINS6_IJSA_NS7_ILi512EEESA_EEES9_SC_SE_Li256ELb1ELb0ELb0ELb0EEENS1_36VarlenDynamicPersistentTileSchedulerILi64ELi64ELi256ELi32ELb0ELb0ELb1ELb1ELb1ELb1EEEEEEEEEvNT_6ParamsE,"aw",@nobits
	.sectionflags	@""
	.align	16
	.zero		1024


//--------------------- .nv.shared._ZN7cutlass13device_kernelIN5flash11enable_sm90INS1_16FlashAttnFwdSm90INS1_25CollectiveMainloopFwdSm90ILi2EN4cute5tupleIJNS5_1CILi1EEES8_S8_EEENS6_IJNS7_ILi64EEESA_SA_EEELi512ENS_6half_tEfNS_4arch4Sm90ELb1ELb0ELb1ELb1ELb0ELb1ELb0ELb0ELb0ELb0ELb0ELb0EEENS1_21CollectiveEpilogueFwdINS6_IJSA_NS7_ILi512EEESA_EEES9_SC_SE_Li256ELb1ELb0ELb0ELb0EEENS1_36VarlenDynamicPersistentTileSchedulerILi64ELi64ELi256ELi32ELb0ELb0ELb1ELb1ELb1ELb1EEEEEEEEEvNT_6ParamsE --------------------------
	.section	.nv.shared._ZN7cutlass13device_kernelIN5flash11enable_sm90INS1_16FlashAttnFwdSm90INS1_25CollectiveMainloopFwdSm90ILi2EN4cute5tupleIJNS5_1CILi1EEES8_S8_EEENS6_IJNS7_ILi64EEESA_SA_EEELi512ENS_6half_tEfNS_4arch4Sm90ELb1ELb0ELb1ELb1ELb0ELb1ELb0ELb0ELb0ELb0ELb0ELb0EEENS1_21CollectiveEpilogueFwdINS6_IJSA_NS7_ILi512EEESA_EEES9_SC_SE_Li256ELb1ELb0ELb0ELb0EEENS1_36VarlenDynamicPersistentTileSchedulerILi64ELi64ELi256ELi32ELb0ELb0ELb1ELb1ELb1ELb1EEEEEEEEEvNT_6ParamsE,"aw",@nobits
	.sectionflags	@""
	.align	16
	.zero		1024


//--------------------- .nv.shared._ZN7cutlass13device_kernelIN5flash11enable_sm90INS1_16FlashAttnFwdSm90INS1_25CollectiveMainloopFwdSm90ILi2EN4cute5tupleIJNS5_1CILi1EEES8_S8_EEENS6_IJNS7_ILi64EEESA_SA_EEELi512ENS_6half_tEfNS_4arch4Sm90ELb1ELb0ELb1ELb1ELb0ELb0ELb1ELb0ELb0ELb0ELb0ELb0EEENS1_21CollectiveEpilogueFwdINS6_IJSA_NS7_ILi512EEESA_EEES9_SC_SE_Li256ELb1ELb0ELb0ELb0EEENS1_36VarlenDynamicPersistentTileSchedulerILi64ELi64ELi256ELi32ELb0ELb0ELb1ELb1ELb1ELb1EEEEEEEEEvNT_6ParamsE --------------------------
	.section	.nv.shared._ZN7cutlass13device_kernelIN5flash11enable_sm90INS1_16FlashAttnFwdSm90INS1_25CollectiveMainloopFwdSm90ILi2EN4cute5tupleIJNS5_1CILi1EEES8_S8_EEENS6_IJNS7_ILi64EEESA_SA_EEELi512ENS_6half_tEfNS_4arch4Sm90ELb1ELb0ELb1ELb1ELb0ELb0ELb1ELb0ELb0ELb0ELb0ELb0EEENS1_21CollectiveEpilogueFwdINS6_IJSA_NS7_ILi512EEESA_EEES9_SC_SE_Li256ELb1ELb0ELb0ELb0EEENS1_36VarlenDynamicPersistentTileSchedulerILi64ELi64ELi256ELi32ELb0ELb0ELb1ELb1ELb1ELb1EEEEEEEEEvNT_6ParamsE,"aw",@nobits
	.sectionflags	@""
	.align	16
	.zero		1024


//--------------------- .nv.shared._ZN7cutlass13device_kernelIN5flash11enable_sm90INS1_16FlashAttnFwdSm90INS1_25CollectiveMainloopFwdSm90ILi2EN4cute5tupleIJNS5_1CILi1EEES8_S8_EEENS6_IJNS7_ILi64EEESA_SA_EEELi512ENS_6half_tEfNS_4arch4Sm90ELb1ELb0ELb1ELb1ELb0ELb1ELb1ELb0ELb0ELb0ELb0ELb0EEENS1_21CollectiveEpilogueFwdINS6_IJSA_NS7_ILi512EEESA_EEES9_SC_SE_Li256ELb1ELb0ELb0ELb0EEENS1_36VarlenDynamicPersistentTileSchedulerILi64ELi64ELi256ELi32ELb0ELb0ELb1ELb1ELb1ELb1EEEEEEEEEvNT_6ParamsE --------------------------
	.section	.nv.shared._ZN7cutlass13device_kernelIN5flash11enable_sm90INS1_16FlashAttnFwdSm90INS1_25CollectiveMainloopFwdSm90ILi2EN4cute5tupleIJNS5_1CILi1EEES8_S8_EEENS6_IJNS7_ILi64EEESA_SA_EEELi512ENS_6half_tEfNS_4arch4Sm90ELb1ELb0ELb1ELb1ELb0ELb1ELb1ELb0ELb0ELb0ELb0ELb0EEENS1_21CollectiveEpilogueFwdINS6_IJSA_NS7_ILi512EEESA_EEES9_SC_SE_Li256ELb1ELb0ELb0ELb0EEENS1_36VarlenDynamicPersistentTileSchedulerILi64ELi64ELi256ELi32ELb0ELb0ELb1ELb1ELb1ELb1EEEEEEEEEvNT_6ParamsE,"aw",@nobits
	.sectionflags	@""
	.align	16
	.zero		1024


//--------------------- .nv.shared._ZN7cutlass13device_kernelIN5flash11enable_sm90INS1_16FlashAttnFwdSm90INS1_25CollectiveMainloopFwdSm90ILi2EN4cute5tupleIJNS5_1CILi1EEES8_S8_EEENS6_IJNS7_ILi128EEENS7_ILi96EEENS7_ILi64EEEEEELi256ENS_6half_tEfNS_4arch4Sm90ELb0ELb0ELb1ELb0ELb0ELb0ELb0ELb1ELb0ELb0ELb0ELb0EEENS1_21CollectiveEpilogueFwdINS6_IJSA_NS7_ILi256EEESB_EEES9_SE_SG_Li256ELb0ELb0ELb0ELb0EEENS1_29StaticPersistentTileSchedulerILb0EEEEEEEEEvNT_6ParamsE --------------------------
	.section	.nv.shared._ZN7cutlass13device_kernelIN5flash11enable_sm90INS1_16FlashAttnFwdSm90INS1_25CollectiveMainloopFwdSm90ILi2EN4cute5tupleIJNS5_1CILi1EEES8_S8_EEENS6_IJNS7_ILi128EEENS7_ILi96EEENS7_ILi64EEEEEELi256ENS_6half_tEfNS_4arch4Sm90ELb0ELb0ELb1ELb0ELb0ELb0ELb0ELb1ELb0ELb0ELb0ELb0EEENS1_21CollectiveEpilogueFwdINS6_IJSA_NS7_ILi256EEESB_EEES9_SE_SG_Li256ELb0ELb0ELb0ELb0EEENS1_29StaticPersistentTileSchedulerILb0EEEEEEEEEvNT_6ParamsE,"aw",@nobits
	.sectionflags	@""
	.align	16
	.zero		1024


//--------------------- .nv.shared._ZN7cutlass13device_kernelIN5flash11enable_sm90INS1_16FlashAttnFwdSm90INS1_25CollectiveMainloopFwdSm90ILi2EN4cute5tupleIJNS5_1CILi1EEES8_S8_EEENS6_IJNS7_ILi128EEENS7_ILi96EEENS7_ILi64EEEEEELi256ENS_6half_tEfNS_4arch4Sm90ELb0ELb0ELb1ELb0ELb0ELb0ELb1ELb1ELb0ELb0ELb0ELb0EEENS1_21CollectiveEpilogueFwdINS6_IJSA_NS7_ILi256EEESB_EEES9_SE_SG_Li256ELb0ELb0ELb0ELb0EEENS1_29StaticPersistentTileSchedulerILb0EEEEEEEEEvNT_6ParamsE --------------------------
	.section	.nv.shared._ZN7cutlass13device_kernelIN5flash11enable_sm90INS1_16FlashAttnFwdSm90INS1_25CollectiveMainloopFwdSm90ILi2EN4cute5tupleIJNS5_1CILi1EEES8_S8_EEENS6_IJNS7_ILi128EEENS7_ILi96EEENS7_ILi64EEEEEELi256ENS_6half_tEfNS_4arch4Sm90ELb0ELb0ELb1ELb0ELb0ELb0ELb1ELb1ELb0ELb0ELb0ELb0EEENS1_21CollectiveEpilogueFwdINS6_IJSA_NS7_ILi256EEESB_EEES9_SE_SG_Li256ELb0ELb0ELb0ELb0EEENS1_29StaticPersistentTileSchedulerILb0EEEEEEEEEvNT_6ParamsE,"aw",@nobits
	.sectionflags	@""
	.align	16
	.zero		1024


//--------------------- .nv.shared._ZN7cutlass13device_kernelIN5flash11enable_sm90INS1_16FlashAttnFwdSm90INS1_25CollectiveMainloopFwdSm90ILi2EN4cute5tupleIJNS5_1CILi1EEES8_S8_EEENS6_IJNS7_ILi128EEENS7_ILi96EEENS7_ILi64EEEEEELi256ENS_6half_tEfNS_4arch4Sm90ELb0ELb0ELb1ELb1ELb0ELb0ELb0ELb1ELb0ELb0ELb0ELb0EEENS1_21CollectiveEpilogueFwdINS6_IJSA_NS7_ILi256EEESB_EEES9_SE_SG_Li256ELb1ELb0ELb0ELb0EEENS1_36VarlenDynamicPersistentTileSchedulerILi128ELi96ELi256ELi32ELb0ELb0ELb1ELb0ELb1ELb1EEEEEEEEEvNT_6ParamsE --------------------------
	.section	.nv.shared._ZN7cutlass13device_kernelIN5flash11enable_sm90INS1_16FlashAttnFwdSm90INS1_25CollectiveMainloopFwdSm90ILi2EN4cute5tupleIJNS5_1CILi1EEES8_S8_EEENS6_IJNS7_ILi128EEENS7_ILi96EEENS7_ILi64EEEEEELi256ENS_6half_tEfNS_4arch4Sm90ELb0ELb0ELb1ELb1ELb0ELb0ELb0ELb1ELb0ELb0ELb0ELb0EEENS1_21CollectiveEpilogueFwdINS6_IJSA_NS7_ILi256EEESB_EEES9_SE_SG_Li256ELb1ELb0ELb0ELb0EEENS1_36VarlenDynamicPersistentTileSchedulerILi128ELi96ELi256ELi32ELb0ELb0ELb1ELb0ELb1ELb1EEEEEEEEEvNT_6ParamsE,"aw",@nobits
	.sectionflags	@""
	.align	16
	.zero		1024


//--------------------- .nv.shared._ZN7cutlass13device_kernelIN5flash11enable_sm90INS1_16FlashAttnFwdSm90INS1_25CollectiveMainloopFwdSm90ILi2EN4cute5tupleIJNS5_1CILi1EEES8_S8_EEENS6_IJNS7_ILi128EEENS7_ILi96EEENS7_ILi64EEEEEELi256ENS_6half_tEfNS_4arch4Sm90ELb0ELb0ELb1ELb1ELb0ELb1ELb0ELb1ELb0ELb0ELb0ELb0EEENS1_21CollectiveEpilogueFwdINS6_IJSA_NS7_ILi256EEESB_EEES9_SE_SG_Li256ELb1ELb0ELb0ELb0EEENS1_36VarlenDynamicPersistentTileSchedulerILi128ELi96ELi256ELi32ELb0ELb0ELb1ELb0ELb1ELb1EEEEEEEEEvNT_6ParamsE --------------------------
	.section	.nv.shared._ZN7cutlass13device_kernelIN5flash11enable_sm90INS1_16FlashAttnFwdSm90INS1_25CollectiveMainloopFwdSm90ILi2EN4cute5tupleIJNS5_1CILi1EEES8_S8_EEENS6_IJNS7_ILi128EEENS7_ILi96EEENS7_ILi64EEEEEELi256ENS_6half_tEfNS_4arch4Sm90ELb0ELb0ELb1ELb1ELb0ELb1ELb0ELb1ELb0ELb0ELb0ELb0EEENS1_21CollectiveEpilogueFwdINS6_IJSA_NS7_ILi256EEESB_EEES9_SE_SG_Li256ELb1ELb0ELb0ELb0EEENS1_36VarlenDynamicPersistentTileSchedulerILi128ELi96ELi256ELi32ELb0ELb0ELb1ELb0ELb1ELb1EEEEEEEEEvNT_6ParamsE,"aw",@nobits
	.sectionflags	@""
	.align	16
	.zero		1024


//--------------------- .nv.shared._ZN7cutlass13device_kernelIN5flash11enable_sm90INS1_16FlashAttnFwdSm90INS1_25CollectiveMainloopFwdSm90ILi2EN4cute5tupleIJNS5_1CILi1EEES8_S8_EEENS6_IJNS7_ILi128EEENS7_ILi96EEENS7_ILi64EEEEEELi256ENS_6half_tEfNS_4arch4Sm90ELb0ELb0ELb1ELb1ELb0ELb0ELb1ELb1ELb0ELb0ELb0ELb0EEENS1_21CollectiveEpilogueFwdINS6_IJSA_NS7_ILi256EEESB_EEES9_SE_SG_Li256ELb1ELb0ELb0ELb0EEENS1_36VarlenDynamicPersistentTileSchedulerILi128ELi96ELi256ELi32ELb0ELb0ELb1ELb0ELb1ELb1EEEEEEEEEvNT_6ParamsE --------------------------
	.section	.nv.shared._ZN7cutlass13device_kernelIN5flash11enable_sm90INS1_16FlashAttnFwdSm90INS1_25CollectiveMainloopFwdSm90ILi2EN4cute5tupleIJNS5_1CILi1EEES8_S8_EEENS6_IJNS7_ILi128EEENS7_ILi96EEENS7_ILi64EEEEEELi256ENS_6half_tEfNS_4arch4Sm90ELb0ELb0ELb1ELb1ELb0ELb0ELb1ELb1ELb0ELb0ELb0ELb0EEENS1_21CollectiveEpilogueFwdINS6_IJSA_NS7_ILi256EEESB_EEES9_SE_SG_Li256ELb1ELb0ELb0ELb0EEENS1_36VarlenDynamicPersistentTileSchedulerILi128ELi96ELi256ELi32ELb0ELb0ELb1ELb0ELb1ELb1EEEEEEEEEvNT_6ParamsE,"aw",@nobits
	.sectionflags	@""
	.align	16
	.zero		1024


//--------------------- .nv.shared._ZN7cutlass13device_kernelIN5flash11enable_sm90INS1_16FlashAttnFwdSm90INS1_25CollectiveMainloopFwdSm90ILi2EN4cute5tupleIJNS5_1CILi1EEES8_S8_EEENS6_IJNS7_ILi128EEENS7_ILi96EEENS7_ILi64EEEEEELi256ENS_6half_tEfNS_4arch4Sm90ELb0ELb0ELb1ELb1ELb0ELb1ELb1ELb1ELb0ELb0ELb0ELb0EEENS1_21CollectiveEpilogueFwdINS6_IJSA_NS7_ILi256EEESB_EEES9_SE_SG_Li256ELb1ELb0ELb0ELb0EEENS1_36VarlenDynamicPersistentTileSchedulerILi128ELi96ELi256ELi32ELb0ELb0ELb1ELb0ELb1ELb1EEEEEEEEEvNT_6ParamsE --------------------------
	.section	.nv.shared._ZN7cutlass13device_kernelIN5flash11enable_sm90INS1_16FlashAttnFwdSm90INS1_25CollectiveMainloopFwdSm90ILi2EN4cute5tupleIJNS5_1CILi1EEES8_S8_EEENS6_IJNS7_ILi128EEENS7_ILi96EEENS7_ILi64EEEEEELi256ENS_6half_tEfNS_4arch4Sm90ELb0ELb0ELb1ELb1ELb0ELb1ELb1ELb1ELb0ELb0ELb0ELb0EEENS1_21CollectiveEpilogueFwdINS6_IJSA_NS7_ILi256EEESB_EEES9_SE_SG_Li256ELb1ELb0ELb0ELb0EEENS1_36VarlenDynamicPersistentTileSchedulerILi128ELi96ELi256ELi32ELb0ELb0ELb1ELb0ELb1ELb1EEEEEEEEEvNT_6ParamsE,"aw",@nobits
	.sectionflags	@""
	.align	16
	.zero		1024


//--------------------- .nv.shared._ZN7cutlass13device_kernelIN5flash11enable_sm90INS1_16FlashAttnFwdSm90INS1_25CollectiveMainloopFwdSm90ILi2EN4cute5tupleIJNS5_1CILi1EEES8_S8_EEENS6_IJNS7_ILi128EEENS7_ILi96EEENS7_ILi64EEEEEELi256ENS_6half_tEfNS_4arch4Sm90ELb0ELb1ELb1ELb0ELb0ELb0ELb0ELb1ELb0ELb0ELb0ELb0EEENS1_21CollectiveEpilogueFwdINS6_IJSA_NS7_ILi256EEESB_EEES9_SE_SG_Li256ELb0ELb0ELb0ELb0EEENS1_30DynamicPersistentTileSchedulerILi256ELi32ELb0ELb0ELb1EEEEEEEEEvNT_6ParamsE --------------------------
	.section	.nv.shared._ZN7cutlass13device_kernelIN5flash11enable_sm90INS1_16FlashAttnFwdSm90INS1_25CollectiveMainloopFwdSm90ILi2EN4cute5tupleIJNS5_1CILi1EEES8_S8_EEENS6_IJNS7_ILi128EEENS7_ILi96EEENS7_ILi64EEEEEELi256ENS_6half_tEfNS_4arch4Sm90ELb0ELb1ELb1ELb0ELb0ELb0ELb0ELb1ELb0ELb0ELb0ELb0EEENS1_21CollectiveEpilogueFwdINS6_IJSA_NS7_ILi256EEESB_EEES9_SE_SG_Li256ELb0ELb0ELb0ELb0EEENS1_30DynamicPersistentTileSchedulerILi256ELi32ELb0ELb0ELb1EEEEEEEEEvNT_6ParamsE,"aw",@nobits
	.sectionflags	@""
	.align	16
	.zero		1024


//--------------------- .nv.shared._ZN7cutlass13device_kernelIN5flash11enable_sm90INS1_16FlashAttnFwdSm90INS1_25CollectiveMainloopFwdSm90ILi2EN4cute5tupleIJNS5_1CILi1EEES8_S8_EEENS6_IJNS7_ILi128EEENS7_ILi96EEENS7_ILi64EEEEEELi256ENS_6half_tEfNS_4arch4Sm90ELb0ELb1ELb1ELb0ELb0ELb0ELb1ELb1ELb0ELb0ELb0ELb0EEENS1_21CollectiveEpilogueFwdINS6_IJSA_NS7_ILi256EEESB_EEES9_SE_SG_Li256ELb0ELb0ELb0ELb0EEENS1_30DynamicPersistentTileSchedulerILi256ELi32ELb0ELb0ELb1EEEEEEEEEvNT_6ParamsE --------------------------
	.section	.nv.shared._ZN7cutlass13device_kernelIN5flash11enable_sm90INS1_16FlashAttnFwdSm90INS1_25CollectiveMainloopFwdSm90ILi2EN4cute5tupleIJNS5_1CILi1EEES8_S8_EEENS6_IJNS7_ILi128EEENS7_ILi96EEENS7_ILi64EEEEEELi256ENS_6half_tEfNS_4arch4Sm90ELb0ELb1ELb1ELb0ELb0ELb0ELb1ELb1ELb0ELb0ELb0ELb0EEENS1_21CollectiveEpilogueFwdINS6_IJSA_NS7_ILi256EEESB_EEES9_SE_SG_Li256ELb0ELb0ELb0ELb0EEENS1_30DynamicPersistentTileSchedulerILi256ELi32ELb0ELb0ELb1EEEEEEEEEvNT_6ParamsE,"aw",@nobits
	.sectionflags	@""
	.align	16
	.zero		1024


//--------------------- .nv.shared._ZN7cutlass13device_kernelIN5flash11enable_sm90INS1_16FlashAttnFwdSm90INS1_25CollectiveMainloopFwdSm90ILi2EN4cute5tupleIJNS5_1CILi1EEES8_S8_EEENS6_IJNS7_ILi128EEENS7_ILi96EEENS7_ILi64EEEEEELi256ENS_6half_tEfNS_4arch4Sm90ELb0ELb1ELb1ELb1ELb0ELb0ELb0ELb1ELb0ELb0ELb0ELb0EEENS1_21CollectiveEpilogueFwdINS6_IJSA_NS7_ILi256EEESB_EEES9_SE_SG_Li256ELb1ELb0ELb0ELb0EEENS1_36VarlenDynamicPersistentTileSchedulerILi128ELi96ELi256ELi32ELb0ELb0ELb1ELb1ELb0ELb1EEEEEEEEEvNT_6ParamsE --------------------------
	.section	.nv.shared._ZN7cutlass13device_kernelIN5flash11enable_sm90INS1_16FlashAttnFwdSm90INS1_25CollectiveMainloopFwdSm90ILi2EN4cute5tupleIJNS5_1CILi1EEES8_S8_EEENS6_IJNS7_ILi128EEENS7_ILi96EEENS7_ILi64EEEEEELi256ENS_6half_tEfNS_4arch4Sm90ELb0ELb1ELb1ELb1ELb0ELb0ELb0ELb1ELb0ELb0ELb0ELb0EEENS1_21CollectiveEpilogueFwdINS6_IJSA_NS7_ILi256EEESB_EEES9_SE_SG_Li256ELb1ELb0ELb0ELb0EEENS1_36VarlenDynamicPersistentTileSchedulerILi128ELi96ELi256ELi32ELb0ELb0ELb1ELb1ELb0ELb1EEEEEEEEEvNT_6ParamsE,"aw",@nobits
	.sectionflags	@""
	.align	16
	.zero		1024


//--------------------- .nv.shared._ZN7cutlass13device_kernelIN5flash11enable_sm90INS1_16FlashAttnFwdSm90INS1_25CollectiveMainloopFwdSm90ILi2EN4cute5tupleIJNS5_1CILi1EEES8_S8_EEENS6_IJNS7_ILi128EEENS7_ILi96EEENS7_ILi64EEEEEELi256ENS_6half_tEfNS_4arch4Sm90ELb0ELb1ELb1ELb1ELb0ELb1ELb0ELb1ELb0ELb0ELb0ELb0EEENS1_21CollectiveEpilogueFwdINS6_IJSA_NS7_ILi256EEESB_EEES9_SE_SG_Li256ELb1ELb0ELb0ELb0EEENS1_36VarlenDynamicPersistentTileSchedulerILi128ELi96ELi256ELi32ELb0ELb0ELb1ELb1ELb0ELb1EEEEEEEEEvNT_6ParamsE --------------------------
	.section	.nv.shared._ZN7cutlass13device_kernelIN5flash11enable_sm90INS1_16FlashAttnFwdSm90INS1_25CollectiveMainloopFwdSm90ILi2EN4cute5tupleIJNS5_1CILi1EEES8_S8_EEENS6_IJNS7_ILi128EEENS7_ILi96EEENS7_ILi64EEEEEELi256ENS_6half_tEfNS_4arch4Sm90ELb0ELb1ELb1ELb1ELb0ELb1ELb0ELb1ELb0ELb0ELb0ELb0EEENS1_21CollectiveEpilogueFwdINS6_IJSA_NS7_ILi256EEESB_EEES9_SE_SG_Li256ELb1ELb0ELb0ELb0EEENS1_36VarlenDynamicPersistentTileSchedulerILi128ELi96ELi256ELi32ELb0ELb0ELb1ELb1ELb0ELb1EEEEEEEEEvNT_6ParamsE,"aw",@nobits
	.sectionflags	@""
	.align	16
	.zero		1024


//--------------------- .nv.shared._ZN7cutlass13device_kernelIN5flash11enable_sm90INS1_16FlashAttnFwdSm90INS1_25CollectiveMainloopFwdSm90ILi2EN4cute5tupleIJNS5_1CILi1EEES8_S8_EEENS6_IJNS7_ILi128EEENS7_ILi96EEENS7_ILi64EEEEEELi256ENS_6half_tEfNS_4arch4Sm90ELb0ELb1ELb1ELb1ELb0ELb0ELb1ELb1ELb0ELb0ELb0ELb0EEENS1_21CollectiveEpilogueFwdINS6_IJSA_NS7_ILi256EEESB_EEES9_SE_SG_Li256ELb1ELb0ELb0ELb0EEENS1_36VarlenDynamicPersistentTileSchedulerILi128ELi96ELi256ELi32ELb0ELb0ELb1ELb1ELb0ELb1EEEEEEEEEvNT_6ParamsE --------------------------
	.section	.nv.shared._ZN7cutlass13device_kernelIN5flash11enable_sm90INS1_16FlashAttnFwdSm90INS1_25CollectiveMainloopFwdSm90ILi2EN4cute5tupleIJNS5_1CILi1EEES8_S8_EEENS6_IJNS7_ILi128EEENS7_ILi96EEENS7_ILi64EEEEEELi256ENS_6half_tEfNS_4arch4Sm90ELb0ELb1ELb1ELb1ELb0ELb0ELb1ELb1ELb0ELb0ELb0ELb0EEENS1_21CollectiveEpilogueFwdINS6_IJSA_NS7_ILi256EEESB_EEES9_SE_SG_Li256ELb1ELb0ELb0ELb0EEENS1_36VarlenDynamicPersistentTileSchedulerILi128ELi96ELi256ELi32ELb0ELb0ELb1ELb1ELb0ELb1EEEEEEEEEvNT_6ParamsE,"aw",@nobits
	.sectionflags	@""
	.align	16
	.zero		1024


//--------------------- .nv.shared._ZN7cutlass13device_kernelIN5flash11enable_sm90INS1_16FlashAttnFwdSm90INS1_25CollectiveMainloopFwdSm90ILi2EN4cute5tupleIJNS5_1CILi1EEES8_S8_EEENS6_IJNS7_ILi128EEENS7_ILi96EEENS7_ILi64EEEEEELi256ENS_6half_tEfNS_4arch4Sm90ELb0ELb1ELb1ELb1ELb0ELb1ELb1ELb1ELb0ELb0ELb0ELb0EEENS1_21CollectiveEpilogueFwdINS6_IJSA_NS7_ILi256EEESB_EEES9_SE_SG_Li256ELb1ELb0ELb0ELb0EEENS1_36VarlenDynamicPersistentTileSchedulerILi128ELi96ELi256ELi32ELb0ELb0ELb1ELb1ELb0ELb1EEEEEEEEEvNT_6ParamsE --------------------------
	.section	.nv.shared._ZN7cutlass13device_kernelIN5flash11enable_sm90INS1_16FlashAttnFwdSm90INS1_25CollectiveMainloopFwdSm90ILi2EN4cute5tupleIJNS5_1CILi1EEES8_S8_EEENS6_IJNS7_ILi128EEENS7_ILi96EEENS7_ILi64EEEEEELi256ENS_6half_tEfNS_4arch4Sm90ELb0ELb1ELb1ELb1ELb0ELb1ELb1ELb1ELb0ELb0ELb0ELb0EEENS1_21CollectiveEpilogueFwdINS6_IJSA_NS7_ILi256EEESB_EEES9_SE_SG_Li256ELb1ELb0ELb0ELb0EEENS1_36VarlenDynamicPersistentTileSchedulerILi128ELi96ELi256ELi32ELb0ELb0ELb1ELb1ELb0ELb1EEEEEEEEEvNT_6ParamsE,"aw",@nobits
	.sectionflags	@""
	.align	16
	.zero		1024


//--------------------- .nv.shared._ZN7cutlass13device_kernelIN5flash11enable_sm90INS1_16FlashAttnFwdSm90INS1_25CollectiveMainloopFwdSm90ILi2EN4cute5tupleIJNS5_1CILi1EEES8_S8_EEENS6_IJNS7_ILi128EEENS7_ILi96EEENS7_ILi64EEEEEELi256ENS_6half_tEfNS_4arch4Sm90ELb1ELb0ELb1ELb0ELb0ELb0ELb0ELb1ELb0ELb0ELb0ELb0EEENS1_21CollectiveEpilogueFwdINS6_IJSA_NS7_ILi256EEESB_EEES9_SE_SG_Li256ELb0ELb0ELb0ELb0EEENS1_30DynamicPersistentTileSchedulerILi256ELi32ELb0ELb0ELb1EEEEEEEEEvNT_6ParamsE --------------------------
	.section	.nv.shared._ZN7cutlass13device_kernelIN5flash11enable_sm90INS1_16FlashAttnFwdSm90INS1_25CollectiveMainloopFwdSm90ILi2EN4cute5tupleIJNS5_1CILi1EEES8_S8_EEENS6_IJNS7_ILi128EEENS7_ILi96EEENS7_ILi64EEEEEELi256ENS_6half_tEfNS_4arch4Sm90ELb1ELb0ELb1ELb0ELb0ELb0ELb0ELb1ELb0ELb0ELb0ELb0EEENS1_21CollectiveEpilogueFwdINS6_IJSA_NS7_ILi256EEESB_EEES9_SE_SG_Li256ELb0ELb0ELb0ELb0EEENS1_30DynamicPersistentTileSchedulerILi256ELi32ELb0ELb0ELb1EEEEEEEEEvNT_6ParamsE,"aw",@nobits
	.sectionflags	@""
	.align	16
	.zero		1024


//--------------------- .nv.shared._ZN7cutlass13device_kernelIN5flash11enable_sm90INS1_16FlashAttnFwdSm90INS1_25CollectiveMainloopFwdSm90ILi2EN4cute5tupleIJNS5_1CILi1EEES8_S8_EEENS6_IJNS7_ILi128EEENS7_ILi96EEENS7_ILi64EEEEEELi256ENS_6half_tEfNS_4arch4Sm90ELb1ELb0ELb1ELb0ELb0ELb0ELb1ELb1ELb0ELb0ELb0ELb0EEENS1_21CollectiveEpilogueFwdINS6_IJSA_NS7_ILi256EEESB_EEES9_SE_SG_Li256ELb0ELb0ELb0ELb0EEENS1_30DynamicPersistentTileSchedulerILi256ELi32ELb0ELb0ELb1EEEEEEEEEvNT_6ParamsE --------------------------
	.section	.nv.shared._ZN7cutlass13device_kernelIN5flash11enable_sm90INS1_16FlashAttnFwdSm90INS1_25CollectiveMainloopFwdSm90ILi2EN4cute5tupleIJNS5_1CILi1EEES8_S8_EEENS6_IJNS7_ILi128EEENS7_ILi96EEENS7_ILi64EEEEEELi256ENS_6half_tEfNS_4arch4Sm90ELb1ELb0ELb1ELb0ELb0ELb0ELb1ELb1ELb0ELb0ELb0ELb0EEENS1_21CollectiveEpilogueFwdINS6_IJSA_NS7_ILi256EEESB_EEES9_SE_SG_Li256ELb0ELb0ELb0ELb0EEENS1_30DynamicPersistentTileSchedulerILi256ELi32ELb0ELb0ELb1EEEEEEEEEvNT_6ParamsE,"aw",@nobits
	.sectionflags	@""
	.align	16
	.zero		1024


//--------------------- .nv.shared._ZN7cutlass13device_kernelIN5flash11enable_sm90INS1_16FlashAttnFwdSm90INS1_25CollectiveMainloopFwdSm90ILi2EN4cute5tupleIJNS5_1CILi1EEES8_S8_EEENS6_IJNS7_ILi128EEENS7_ILi96EEENS7_ILi64EEEEEELi256ENS_6half_tEfNS_4arch4Sm90ELb1ELb0ELb1ELb1ELb0ELb0ELb0ELb1ELb0ELb0ELb0ELb0EEENS1_21CollectiveEpilogueFwdINS6_IJSA_NS7_ILi256EEESB_EEES9_SE_SG_Li256ELb1ELb0ELb0ELb0EEENS1_36VarlenDynamicPersistentTileSchedulerILi128ELi96ELi256ELi32ELb0ELb0ELb1ELb1ELb1ELb1EEEEEEEEEvNT_6ParamsE --------------------------
	.section	.nv.shared._ZN7cutlass13device_kernelIN5flash11enable_sm90INS1_16FlashAttnFwdSm90INS1_25CollectiveMainloopFwdSm90ILi2EN4cute5tupleIJNS5_1CILi1EEES8_S8_EEENS6_IJNS7_ILi128EEENS7_ILi96EEENS7_ILi64EEEEEELi256ENS_6half_tEfNS_4arch4Sm90ELb1ELb0ELb1ELb1ELb0ELb0ELb0ELb1ELb0ELb0ELb0ELb0EEENS1_21CollectiveEpilogueFwdINS6_IJSA_NS7_ILi256EEESB_EEES9_SE_SG_Li256ELb1ELb0ELb0ELb0EEENS1_36VarlenDynamicPersistentTileSchedulerILi128ELi96ELi256ELi32ELb0ELb0ELb1ELb1ELb1ELb1EEEEEEEEEvNT_6ParamsE,"aw",@nobits
	.sectionflags	@""
	.align	16
	.zero		1024


//--------------------- .nv.shared._ZN7cutlass13device_kernelIN5flash11enable_sm90INS1_16FlashAttnFwdSm90INS1_25CollectiveMainloopFwdSm90ILi2EN4cute5tupleIJNS5_1CILi1EEES8_S8_EEENS6_IJNS7_ILi128EEENS7_ILi96EEENS7_ILi64EEEEEELi256ENS_6half_tEfNS_4arch4Sm90ELb1ELb0ELb1ELb1ELb0ELb1ELb0ELb1ELb0ELb0ELb0ELb0EEENS1_21CollectiveEpilogueFwdINS6_IJSA_NS7_ILi256EEESB_EEES9_SE_SG_Li256ELb1ELb0ELb0ELb0EEENS1_36VarlenDynamicPersistentTileSchedulerILi128ELi96ELi256ELi32ELb0ELb0ELb1ELb1ELb1ELb1EEEEEEEEEvNT_6ParamsE --------------------------
	.section	.nv.shared._ZN7cutlass13device_kernelIN5flash11enable_sm90INS1_16FlashAttnFwdSm90INS1_25CollectiveMainloopFwdSm90ILi2EN4cute5tupleIJNS5_1CILi1EEES8_S8_EEENS6_IJNS7_ILi128EEENS7_ILi96EEENS7_ILi64EEEEEELi256ENS_6half_tEfNS_4arch4Sm90ELb1ELb0ELb1ELb1ELb0ELb1ELb0ELb1ELb0ELb0ELb0ELb0EEENS1_21CollectiveEpilogueFwdINS6_IJSA_NS7_ILi256EEESB_EEES9_SE_SG_Li256ELb1ELb0ELb0ELb0EEENS1_36VarlenDynamicPersistentTileSchedulerILi128ELi96ELi256ELi32ELb0ELb0ELb1ELb1ELb1ELb1EEEEEEEEEvNT_6ParamsE,"aw",@nobits
	.sectionflags	@""
	.align	16
	.zero		1024


//--------------------- .nv.shared._ZN7cutlass13device_kernelIN5flash11enable_sm90INS1_16FlashAttnFwdSm90INS1_25CollectiveMainloopFwdSm90ILi2EN4cute5tupleIJNS5_1CILi1EEES8_S8_EEENS6_IJNS7_ILi128EEENS7_ILi96EEENS7_ILi64EEEEEELi256ENS_6half_tEfNS_4arch4Sm90ELb1ELb0ELb1ELb1ELb0ELb0ELb1ELb1ELb0ELb0ELb0ELb0EEENS1_21CollectiveEpilogueFwdINS6_IJSA_NS7_ILi256EEESB_EEES9_SE_SG_Li256ELb1ELb0ELb0ELb0EEENS1_36VarlenDynamicPersistentTileSchedulerILi128ELi96ELi256ELi32ELb0ELb0ELb1ELb1ELb1ELb1EEEEEEEEEvNT_6ParamsE --------------------------
	.section	.nv.shared._ZN7cutlass13device_kernelIN5flash11enable_sm90INS1_16FlashAttnFwdSm90INS1_25CollectiveMainloopFwdSm90ILi2EN4cute5tupleIJNS5_1CILi1EEES8_S8_EEENS6_IJNS7_ILi128EEENS7_ILi96EEENS7_ILi64EEEEEELi256ENS_6half_tEfNS_4arch4Sm90ELb1ELb0ELb1ELb1ELb0ELb0ELb1ELb1ELb0ELb0ELb0ELb0EEENS1_21CollectiveEpilogueFwdINS6_IJSA_NS7_ILi256EEESB_EEES9_SE_SG_Li256ELb1ELb0ELb0ELb0EEENS1_36VarlenDynamicPersistentTileSchedulerILi128ELi96ELi256ELi32ELb0ELb0ELb1ELb1ELb1ELb1EEEEEEEEEvNT_6ParamsE,"aw",@nobits
	.sectionflags	@""
	.align	16
	.zero		1024


//--------------------- .nv.shared._ZN7cutlass13device_kernelIN5flash11enable_sm90INS1_16FlashAttnFwdSm90INS1_25CollectiveMainloopFwdSm90ILi2EN4cute5tupleIJNS5_1CILi1EEES8_S8_EEENS6_IJNS7_ILi128EEENS7_ILi96EEENS7_ILi64EEEEEELi256ENS_6half_tEfNS_4arch4Sm90ELb1ELb0ELb1ELb1ELb0ELb1ELb1ELb1ELb0ELb0ELb0ELb0EEENS1_21CollectiveEpilogueFwdINS6_IJSA_NS7_ILi256EEESB_EEES9_SE_SG_Li256ELb1ELb0ELb0ELb0EEENS1_36VarlenDynamicPersistentTileSchedulerILi128ELi96ELi256ELi32ELb0ELb0ELb1ELb1ELb1ELb1EEEEEEEEEvNT_6ParamsE --------------------------
	.section	.nv.shared._ZN7cutlass13device_kernelIN5flash11enable_sm90INS1_16FlashAttnFwdSm90INS1_25CollectiveMainloopFwdSm90ILi2EN4cute5tupleIJNS5_1CILi1EEES8_S8_EEENS6_IJNS7_ILi128EEENS7_ILi96EEENS7_ILi64EEEEEELi256ENS_6half_tEfNS_4arch4Sm90ELb1ELb0ELb1ELb1ELb0ELb1ELb1ELb1ELb0ELb0ELb0ELb0EEENS1_21CollectiveEpilogueFwdINS6_IJSA_NS7_ILi256EEESB_EEES9_SE_SG_Li256ELb1ELb0ELb0ELb0EEENS1_36VarlenDynamicPersistentTileSchedulerILi128ELi96ELi256ELi32ELb0ELb0ELb1ELb1ELb1ELb1EEEEEEEEEvNT_6ParamsE,"aw",@nobits
	.sectionflags	@""
	.align	16
	.zero		1024


//--------------------- .nv.constant0._ZN7cutlass13device_kernelIN5flash11enable_sm90INS1_16FlashAttnFwdSm90INS1_25CollectiveMainloopFwdSm90ILi2EN4cute5tupleIJNS5_1CILi1EEES8_S8_EEENS6_IJNS7_ILi128EEESA_NS7_ILi192EEEEEELi128ENS_6half_tEfNS_4arch4Sm90ELb0ELb0ELb1ELb0ELb0ELb0ELb0ELb1ELb1ELb0ELb0ELb0EEENS1_21CollectiveEpilogueFwdINS6_IJSA_SA_SA_EEES9_SD_SF_Li256ELb0ELb0ELb0ELb0EEENS1_29StaticPersistentTileSchedulerILb0EEEEEEEEEvNT_6ParamsE --------------------------
	.section	.nv.constant0._ZN7cutlass13device_kernelIN5flash11enable_sm90INS1_16FlashAttnFwdSm90INS1_25CollectiveMainloopFwdSm90ILi2EN4cute5tupleIJNS5_1CILi1EEES8_S8_EEENS6_IJNS7_ILi128EEESA_NS7_ILi192EEEEEELi128ENS_6half_tEfNS_4arch4Sm90ELb0ELb0ELb1ELb0ELb0ELb0ELb0ELb1ELb1ELb0ELb0ELb0EEENS1_21CollectiveEpilogueFwdINS6_IJSA_SA_SA_EEES9_SD_SF_Li256ELb0ELb0ELb0ELb0EEENS1_29StaticPersistentTileSchedulerILb0EEEEEEEEEvNT_6ParamsE,"a",@progbits
	.sectionflags	@""
	.align	4
.nv.constant0._ZN7cutlass13device_kernelIN5flash11enable_sm90INS1_16FlashAttnFwdSm90INS1_25CollectiveMainloopFwdSm90ILi2EN4cute5tupleIJNS5_1CILi1EEES8_S8_EEENS6_IJNS7_ILi128EEESA_NS7_ILi192EEEEEELi128ENS_6half_tEfNS_4arch4Sm90ELb0ELb0ELb1ELb0ELb0ELb0ELb0ELb1ELb1ELb0ELb0ELb0EEENS1_21CollectiveEpilogueFwdINS6_IJSA_SA_SA_EEES9_SD_SF_Li256ELb0ELb0ELb0ELb0EEENS1_29StaticPersistentTileSchedulerILb0EEEEEEEEEvNT_6ParamsE:
	.zero		3584


//--------------------- .nv.constant0._ZN7cutlass13device_kernelIN5flash11enable_sm90INS1_16FlashAttnFwdSm90INS1_25CollectiveMainloopFwdSm90ILi2EN4cute5tupleIJNS5_1CILi2EEENS7_ILi1EEES9_EEENS6_IJNS7_ILi128EEESB_NS7_ILi192EEEEEELi128ENS_6half_tEfNS_4arch4Sm90ELb0ELb0ELb1ELb0ELb0ELb0ELb0ELb1ELb1ELb0ELb0ELb0EEENS1_21CollectiveEpilogueFwdINS6_IJSB_SB_SB_EEESA_SE_SG_Li256ELb0ELb0ELb0ELb0EEENS1_29StaticPersistentTileSchedulerILb0EEEEEEEEEvNT_6ParamsE --------------------------
	.section	.nv.constant0._ZN7cutlass13device_kernelIN5flash11enable_sm90INS1_16FlashAttnFwdSm90INS1_25CollectiveMainloopFwdSm90ILi2EN4cute5tupleIJNS5_1CILi2EEENS7_ILi1EEES9_EEENS6_IJNS7_ILi128EEESB_NS7_ILi192EEEEEELi128ENS_6half_tEfNS_4arch4Sm90ELb0ELb0ELb1ELb0ELb0ELb0ELb0ELb1ELb1ELb0ELb0ELb0EEENS1_21CollectiveEpilogueFwdINS6_IJSB_SB_SB_EEESA_SE_SG_Li256ELb0ELb0ELb0ELb0EEENS1_29StaticPersistentTileSchedulerILb0EEEEEEEEEvNT_6ParamsE,"a",@progbits
	.sectionflags	@""
	.align	4
.nv.constant0._ZN7cutlass13device_kernelIN5flash11enable_sm90INS1_16FlashAttnFwdSm90INS1_25CollectiveMainloopFwdSm90ILi2EN4cute5tupleIJNS5_1CILi2EEENS7_ILi1EEES9_EEENS6_IJNS7_ILi128EEESB_NS7_ILi192EEEEEELi128ENS_6half_tEfNS_4arch4Sm90ELb0ELb0ELb1ELb0ELb0ELb0ELb0ELb1ELb1ELb0ELb0ELb0EEENS1_21CollectiveEpilogueFwdINS6_IJSB_SB_SB_EEESA_SE_SG_Li256ELb0ELb0ELb0ELb0EEENS1_29StaticPersistentTileSchedulerILb0EEEEEEEEEvNT_6ParamsE:
	.zero		3584


//--------------------- .nv.constant0._ZN7cutlass13device_kernelIN5flash11enable_sm90INS1_16FlashAttnFwdSm90INS1_25CollectiveMainloopFwdSm90ILi2EN4cute5tupleIJNS5_1CILi1EEES8_S8_EEENS6_IJNS7_ILi128EEESA_NS7_ILi192EEEEEELi128ENS_6half_tEfNS_4arch4Sm90ELb0ELb0ELb1ELb1ELb0ELb0ELb0ELb1ELb1ELb0ELb0ELb0EEENS1_21CollectiveEpilogueFwdINS6_IJSA_SA_SA_EEES9_SD_SF_Li256ELb1ELb0ELb0ELb0EEENS1_36VarlenDynamicPersistentTileSchedulerILi128ELi128ELi256ELi32ELb0ELb0ELb1ELb0ELb1ELb1EEEEEEEEEvNT_6ParamsE --------------------------
	.section	.nv.constant0._ZN7cutlass13device_kernelIN5flash11enable_sm90INS1_16FlashAttnFwdSm90INS1_25CollectiveMainloopFwdSm90ILi2EN4cute5tupleIJNS5_1CILi1EEES8_S8_EEENS6_IJNS7_ILi128EEESA_NS7_ILi192EEEEEELi128ENS_6half_tEfNS_4arch4Sm90ELb0ELb0ELb1ELb1ELb0ELb0ELb0ELb1ELb1ELb0ELb0ELb0EEENS1_21CollectiveEpilogueFwdINS6_IJSA_SA_SA_EEES9_SD_SF_Li256ELb1ELb0ELb0ELb0EEENS1_36VarlenDynamicPersistentTileSchedulerILi128ELi128ELi256ELi32ELb0ELb0ELb1ELb0ELb1ELb1EEEEEEEEEvNT_6ParamsE,"a",@progbits
	.sectionflags	@""
	.align	4
.nv.constant0._ZN7cutlass13device_kernelIN5flash11enable_sm90INS1_16FlashAttnFwdSm90INS1_25CollectiveMainloopFwdSm90ILi2EN4cute5tupleIJNS5_1CILi1EEES8_S8_EEENS6_IJNS7_ILi128EEESA_NS7_ILi192EEEEEELi128ENS_6half_tEfNS_4arch4Sm90ELb0ELb0ELb1ELb1ELb0ELb0ELb0ELb1ELb1ELb0ELb0ELb0EEENS1_21CollectiveEpilogueFwdINS6_IJSA_SA_SA_EEES9_SD_SF_Li256ELb1ELb0ELb0ELb0EEENS1_36VarlenDynamicPersistentTileSchedulerILi128ELi128ELi256ELi32ELb0ELb0ELb1ELb0ELb1ELb1EEEEEEEEEvNT_6ParamsE:
	.zero		3200


//--------------------- .nv.constant0._ZN7cutlass13device_kernelIN5flash11enable_sm90INS1_16FlashAttnFwdSm90INS1_25CollectiveMainloopFwdSm90ILi2EN4cute5tupleIJNS5_1CILi1EEES8_S8_EEENS6_IJNS7_ILi128EEESA_NS7_ILi192EEEEEELi128ENS_6half_tEfNS_4arch4Sm90ELb0ELb0ELb1ELb1ELb0ELb1ELb0ELb1ELb1ELb0ELb0ELb0EEENS1_21CollectiveEpilogueFwdINS6_IJSA_SA_SA_EEES9_SD_SF_Li256ELb1ELb0ELb0ELb0EEENS1_36VarlenDynamicPersistentTileSchedulerILi128ELi128ELi256ELi32ELb0ELb0ELb1ELb0ELb1ELb1EEEEEEEEEvNT_6ParamsE --------------------------
	.section	.nv.constant0._ZN7cutlass13device_kernelIN5flash11enable_sm90INS1_16FlashAttnFwdSm90INS1_25CollectiveMainloopFwdSm90ILi2EN4cute5tupleIJNS5_1CILi1EEES8_S8_EEENS6_IJNS7_ILi128EEESA_NS7_ILi192EEEEEELi128ENS_6half_tEfNS_4arch4Sm90ELb0ELb0ELb1ELb1ELb0ELb1ELb0ELb1ELb1ELb0ELb0ELb0EEENS1_21CollectiveEpilogueFwdINS6_IJSA_SA_SA_EEES9_SD_SF_Li256ELb1ELb0ELb0ELb0EEENS1_36VarlenDynamicPersistentTileSchedulerILi128ELi128ELi256ELi32ELb0ELb0ELb1ELb0ELb1ELb1EEEEEEEEEvNT_6ParamsE,"a",@progbits
	.sectionflags	@""
	.align	4
.nv.constant0._ZN7cutlass13device_kernelIN5flash11enable_sm90INS1_16FlashAttnFwdSm90INS1_25CollectiveMainloopFwdSm90ILi2EN4cute5tupleIJNS5_1CILi1EEES8_S8_EEENS6_IJNS7_ILi128EEESA_NS7_ILi192EEEEEELi128ENS_6half_tEfNS_4arch4Sm90ELb0ELb0ELb1ELb1ELb0ELb1ELb0ELb1ELb1ELb0ELb0ELb0EEENS1_21CollectiveEpilogueFwdINS6_IJSA_SA_SA_EEES9_SD_SF_Li256ELb1ELb0ELb0ELb0EEENS1_36VarlenDynamicPersistentTileSchedulerILi128ELi128ELi256ELi32ELb0ELb0ELb1ELb0ELb1ELb1EEEEEEEEEvNT_6ParamsE:
	.zero		3200


//--------------------- .nv.constant0._ZN7cutlass13device_kernelIN5flash11enable_sm90INS1_16FlashAttnFwdSm90INS1_25CollectiveMainloopFwdSm90ILi2EN4cute5tupleIJNS5_1CILi1EEES8_S8_EEENS6_IJNS7_ILi128EEENS7_ILi96EEENS7_ILi192EEEEEELi128ENS_6half_tEfNS_4arch4Sm90ELb0ELb1ELb1ELb0ELb0ELb0ELb0ELb1ELb1ELb0ELb0ELb0EEENS1_21CollectiveEpilogueFwdINS6_IJSA_SA_SB_EEES9_SE_SG_Li256ELb0ELb0ELb0ELb0EEENS1_30DynamicPersistentTileSchedulerILi256ELi32ELb0ELb0ELb1EEEEEEEEEvNT_6ParamsE --------------------------
	.section	.nv.constant0._ZN7cutlass13device_kernelIN5flash11enable_sm90INS1_16FlashAttnFwdSm90INS1_25CollectiveMainloopFwdSm90ILi2EN4cute5tupleIJNS5_1CILi1EEES8_S8_EEENS6_IJNS7_ILi128EEENS7_ILi96EEENS7_ILi192EEEEEELi128ENS_6half_tEfNS_4arch4Sm90ELb0ELb1ELb1ELb0ELb0ELb0ELb0ELb1ELb1ELb0ELb0ELb0EEENS1_21CollectiveEpilogueFwdINS6_IJSA_SA_SB_EEES9_SE_SG_Li256ELb0ELb0ELb0ELb0EEENS1_30DynamicPersistentTileSchedulerILi256ELi32ELb0ELb0ELb1EEEEEEEEEvNT_6ParamsE,"a",@progbits
	.sectionflags	@""
	.align	4
.nv.constant0._ZN7cutlass13device_kernelIN5flash11enable_sm90INS1_16FlashAttnFwdSm90INS1_25CollectiveMainloopFwdSm90ILi2EN4cute5tupleIJNS5_1CILi1EEES8_S8_EEENS6_IJNS7_ILi128EEENS7_ILi96EEENS7_ILi192EEEEEELi128ENS_6half_tEfNS_4arch4Sm90ELb0ELb1ELb1ELb0ELb0ELb0ELb0ELb1ELb1ELb0ELb0ELb0EEENS1_21CollectiveEpilogueFwdINS6_IJSA_SA_SB_EEES9_SE_SG_Li256ELb0ELb0ELb0ELb0EEENS1_30DynamicPersistentTileSchedulerILi256ELi32ELb0ELb0ELb1EEEEEEEEEvNT_6ParamsE:
	.zero		3584


//--------------------- .nv.constant0._ZN7cutlass13device_kernelIN5flash11enable_sm90INS1_16FlashAttnFwdSm90INS1_25CollectiveMainloopFwdSm90ILi2EN4cute5tupleIJNS5_1CILi1EEES8_S8_EEENS6_IJNS7_ILi128EEENS7_ILi96EEENS7_ILi192EEEEEELi128ENS_6half_tEfNS_4arch4Sm90ELb0ELb1ELb1ELb1ELb0ELb0ELb0ELb1ELb1ELb0ELb0ELb0EEENS1_21CollectiveEpilogueFwdINS6_IJSA_SA_SB_EEES9_SE_SG_Li256ELb1ELb0ELb0ELb0EEENS1_36VarlenDynamicPersistentTileSchedulerILi128ELi96ELi256ELi32ELb0ELb0ELb1ELb1ELb0ELb1EEEEEEEEEvNT_6ParamsE --------------------------
	.section	.nv.constant0._ZN7cutlass13device_kernelIN5flash11enable_sm90INS1_16FlashAttnFwdSm90INS1_25CollectiveMainloopFwdSm90ILi2EN4cute5tupleIJNS5_1CILi1EEES8_S8_EEENS6_IJNS7_ILi128EEENS7_ILi96EEENS7_ILi192EEEEEELi128ENS_6half_tEfNS_4arch4Sm90ELb0ELb1ELb1ELb1ELb0ELb0ELb0ELb1ELb1ELb0ELb0ELb0EEENS1_21CollectiveEpilogueFwdINS6_IJSA_SA_SB_EEES9_SE_SG_Li256ELb1ELb0ELb0ELb0EEENS1_36VarlenDynamicPersistentTileSchedulerILi128ELi96ELi256ELi32ELb0ELb0ELb1ELb1ELb0ELb1EEEEEEEEEvNT_6ParamsE,"a",@progbits
	.sectionflags	@""
	.align	4
.nv.constant0._ZN7cutlass13device_kernelIN5flash11enable_sm90INS1_16FlashAttnFwdSm90INS1_25CollectiveMainloopFwdSm90ILi2EN4cute5tupleIJNS5_1CILi1EEES8_S8_EEENS6_IJNS7_ILi128EEENS7_ILi96EEENS7_ILi192EEEEEELi128ENS_6half_tEfNS_4arch4Sm90ELb0ELb1ELb1ELb1ELb0ELb0ELb0ELb1ELb1ELb0ELb0ELb0EEENS1_21CollectiveEpilogueFwdINS6_IJSA_SA_SB_EEES9_SE_SG_Li256ELb1ELb0ELb0ELb0EEENS1_36VarlenDynamicPersistentTileSchedulerILi128ELi96ELi256ELi32ELb0ELb0ELb1ELb1ELb0ELb1EEEEEEEEEvNT_6ParamsE:
	.zero		3200


//--------------------- .nv.constant0._ZN7cutlass13device_kernelIN5flash11enable_sm90INS1_16FlashAttnFwdSm90INS1_25CollectiveMainloopFwdSm90ILi2EN4cute5tupleIJNS5_1CILi1EEES8_S8_EEENS6_IJNS7_ILi128EEENS7_ILi96EEENS7_ILi192EEEEEELi128ENS_6half_tEfNS_4arch4Sm90ELb0ELb1ELb1ELb1ELb0ELb1ELb0ELb1ELb1ELb0ELb0ELb0EEENS1_21CollectiveEpilogueFwdINS6_IJSA_SA_SB_EEES9_SE_SG_Li256ELb1ELb0ELb0ELb0EEENS1_36VarlenDynamicPersistentTileSchedulerILi128ELi96ELi256ELi32ELb0ELb0ELb1ELb1ELb0ELb1EEEEEEEEEvNT_6ParamsE --------------------------
	.section	.nv.constant0._ZN7cutlass13device_kernelIN5flash11enable_sm90INS1_16FlashAttnFwdSm90INS1_25CollectiveMainloopFwdSm90ILi2EN4cute5tupleIJNS5_1CILi1EEES8_S8_EEENS6_IJNS7_ILi128EEENS7_ILi96EEENS7_ILi192EEEEEELi128ENS_6half_tEfNS_4arch4Sm90ELb0ELb1ELb1ELb1ELb0ELb1ELb0ELb1ELb1ELb0ELb0ELb0EEENS1_21CollectiveEpilogueFwdINS6_IJSA_SA_SB_EEES9_SE_SG_Li256ELb1ELb0ELb0ELb0EEENS1_36VarlenDynamicPersistentTileSchedulerILi128ELi96ELi256ELi32ELb0ELb0ELb1ELb1ELb0ELb1EEEEEEEEEvNT_6ParamsE,"a",@progbits
	.sectionflags	@""
	.align	4
.nv.constant0._ZN7cutlass13device_kernelIN5flash11enable_sm90INS1_16FlashAttnFwdSm90INS1_25CollectiveMainloopFwdSm90ILi2EN4cute5tupleIJNS5_1CILi1EEES8_S8_EEENS6_IJNS7_ILi128EEENS7_ILi96EEENS7_ILi192EEEEEELi128ENS_6half_tEfNS_4arch4Sm90ELb0ELb1ELb1ELb1ELb0ELb1ELb0ELb1ELb1ELb0ELb0ELb0EEENS1_21CollectiveEpilogueFwdINS6_IJSA_SA_SB_EEES9_SE_SG_Li256ELb1ELb0ELb0ELb0EEENS1_36VarlenDynamicPersistentTileSchedulerILi128ELi96ELi256ELi32ELb0ELb0ELb1ELb1ELb0ELb1EEEEEEEEEvNT_6ParamsE:
	.zero		3200


//--------------------- .nv.constant0._ZN7cutlass13device_kernelIN5flash11enable_sm90INS1_16FlashAttnFwdSm90INS1_25CollectiveMainloopFwdSm90ILi2EN4cute5tupleIJNS5_1CILi1EEES8_S8_EEENS6_IJNS7_ILi128EEESA_NS7_ILi192EEEEEELi128ENS_6half_tEfNS_4arch4Sm90ELb1ELb0ELb1ELb0ELb0ELb0ELb0ELb1ELb1ELb0ELb0ELb0EEENS1_21CollectiveEpilogueFwdINS6_IJSA_SA_SA_EEES9_SD_SF_Li256ELb0ELb0ELb0ELb0EEENS1_30DynamicPersistentTileSchedulerILi256ELi32ELb0ELb0ELb1EEEEEEEEEvNT_6ParamsE --------------------------
	.section	.nv.constant0._ZN7cutlass13device_kernelIN5flash11enable_sm90INS1_16FlashAttnFwdSm90INS1_25CollectiveMainloopFwdSm90ILi2EN4cute5tupleIJNS5_1CILi1EEES8_S8_EEENS6_IJNS7_ILi128EEESA_NS7_ILi192EEEEEELi128ENS_6half_tEfNS_4arch4Sm90ELb1ELb0ELb1ELb0ELb0ELb0ELb0ELb1ELb1ELb0ELb0ELb0EEENS1_21CollectiveEpilogueFwdINS6_IJSA_SA_SA_EEES9_SD_SF_Li256ELb0ELb0ELb0ELb0EEENS1_30DynamicPersistentTileSchedulerILi256ELi32ELb0ELb0ELb1EEEEEEEEEvNT_6ParamsE,"a",@progbits
	.sectionflags	@""
	.align	4
.nv.constant0._ZN7cutlass13device_kernelIN5flash11enable_sm90INS1_16FlashAttnFwdSm90INS1_25CollectiveMainloopFwdSm90ILi2EN4cute5tupleIJNS5_1CILi1EEES8_S8_EEENS6_IJNS7_ILi128EEESA_NS7_ILi192EEEEEELi128ENS_6half_tEfNS_4arch4Sm90ELb1ELb0ELb1ELb0ELb0ELb0ELb0ELb1ELb1ELb0ELb0ELb0EEENS1_21CollectiveEpilogueFwdINS6_IJSA_SA_SA_EEES9_SD_SF_Li256ELb0ELb0ELb0ELb0EEENS1_30DynamicPersistentTileSchedulerILi256ELi32ELb0ELb0ELb1EEEEEEEEEvNT_6ParamsE:
	.zero		3584


//--------------------- .nv.constant0._ZN7cutlass13device_kernelIN5flash11enable_sm90INS1_16FlashAttnFwdSm90INS1_25CollectiveMainloopFwdSm90ILi2EN4cute5tupleIJNS5_1CILi1EEES8_S8_EEENS6_IJNS7_ILi128EEESA_NS7_ILi192EEEEEELi128ENS_6half_tEfNS_4arch4Sm90ELb1ELb0ELb1ELb1ELb0ELb0ELb0ELb1ELb1ELb0ELb0ELb0EEENS1_21CollectiveEpilogueFwdINS6_IJSA_SA_SA_EEES9_SD_SF_Li256ELb1ELb0ELb0ELb0EEENS1_36VarlenDynamicPersistentTileSchedulerILi128ELi128ELi256ELi32ELb0ELb0ELb1ELb1ELb1ELb1EEEEEEEEEvNT_6ParamsE --------------------------
	.section	.nv.constant0._ZN7cutlass13device_kernelIN5flash11enable_sm90INS1_16FlashAttnFwdSm90INS1_25CollectiveMainloopFwdSm90ILi2EN4cute5tupleIJNS5_1CILi1EEES8_S8_EEENS6_IJNS7_ILi128EEESA_NS7_ILi192EEEEEELi128ENS_6half_tEfNS_4arch4Sm90ELb1ELb0ELb1ELb1ELb0ELb0ELb0ELb1ELb1ELb0ELb0ELb0EEENS1_21CollectiveEpilogueFwdINS6_IJSA_SA_SA_EEES9_SD_SF_Li256ELb1ELb0ELb0ELb0EEENS1_36VarlenDynamicPersistentTileSchedulerILi128ELi128ELi256ELi32ELb0ELb0ELb1ELb1ELb1ELb1EEEEEEEEEvNT_6ParamsE,"a",@progbits
	.sectionflags	@""
	.align	4
.nv.constant0._ZN7cutlass13device_kernelIN5flash11enable_sm90INS1_16FlashAttnFwdSm90INS1_25CollectiveMainloopFwdSm90ILi2EN4cute5tupleIJNS5_1CILi1EEES8_S8_EEENS6_IJNS7_ILi128EEESA_NS7_ILi192EEEEEELi128ENS_6half_tEfNS_4arch4Sm90ELb1ELb0ELb1ELb1ELb0ELb0ELb0ELb1ELb1ELb0ELb0ELb0EEENS1_21CollectiveEpilogueFwdINS6_IJSA_SA_SA_EEES9_SD_SF_Li256ELb1ELb0ELb0ELb0EEENS1_36VarlenDynamicPersistentTileSchedulerILi128ELi128ELi256ELi32ELb0ELb0ELb1ELb1ELb1ELb1EEEEEEEEEvNT_6ParamsE:
	.zero		3200


//--------------------- .nv.constant0._ZN7cutlass13device_kernelIN5flash11enable_sm90INS1_16FlashAttnFwdSm90INS1_25CollectiveMainloopFwdSm90ILi2EN4cute5tupleIJNS5_1CILi1EEES8_S8_EEENS6_IJNS7_ILi128EEESA_NS7_ILi192EEEEEELi128ENS_6half_tEfNS_4arch4Sm90ELb1ELb0ELb1ELb1ELb0ELb1ELb0ELb1ELb1ELb0ELb0ELb0EEENS1_21CollectiveEpilogueFwdINS6_IJSA_SA_SA_EEES9_SD_SF_Li256ELb1ELb0ELb0ELb0EEENS1_36VarlenDynamicPersistentTileSchedulerILi128ELi128ELi256ELi32ELb0ELb0ELb1ELb1ELb1ELb1EEEEEEEEEvNT_6ParamsE --------------------------
	.section	.nv.constant0._ZN7cutlass13device_kernelIN5flash11enable_sm90INS1_16FlashAttnFwdSm90INS1_25CollectiveMainloopFwdSm90ILi2EN4cute5tupleIJNS5_1CILi1EEES8_S8_EEENS6_IJNS7_ILi128EEESA_NS7_ILi192EEEEEELi128ENS_6half_tEfNS_4arch4Sm90ELb1ELb0ELb1ELb1ELb0ELb1ELb0ELb1ELb1ELb0ELb0ELb0EEENS1_21CollectiveEpilogueFwdINS6_IJSA_SA_SA_EEES9_SD_SF_Li256ELb1ELb0ELb0ELb0EEENS1_36VarlenDynamicPersistentTileSchedulerILi128ELi128ELi256ELi32ELb0ELb0ELb1ELb1ELb1ELb1EEEEEEEEEvNT_6ParamsE,"a",@progbits
	.sectionflags	@""
	.align	4
.nv.constant0._ZN7cutlass13device_kernelIN5flash11enable_sm90INS1_16FlashAttnFwdSm90INS1_25CollectiveMainloopFwdSm90ILi2EN4cute5tupleIJNS5_1CILi1EEES8_S8_EEENS6_IJNS7_ILi128EEESA_NS7_ILi192EEEEEELi128ENS_6half_tEfNS_4arch4Sm90ELb1ELb0ELb1ELb1ELb0ELb1ELb0ELb1ELb1ELb0ELb0ELb0EEENS1_21CollectiveEpilogueFwdINS6_IJSA_SA_SA_EEES9_SD_SF_Li256ELb1ELb0ELb0ELb0EEENS1_36VarlenDynamicPersistentTileSchedulerILi128ELi128ELi256ELi32ELb0ELb0ELb1ELb1ELb1ELb1EEEEEEEEEvNT_6ParamsE:
	.zero		3200


//--------------------- .nv.constant0._ZN7cutlass13device_kernelIN5flash11enable_sm90INS1_16FlashAttnFwdSm90INS1_25CollectiveMainloopFwdSm90ILi2EN4cute5tupleIJNS5_1CILi1EEES8_S8_EEENS6_IJNS7_ILi64EEESA_SA_EEELi512ENS_6half_tEfNS_4arch4Sm90ELb0ELb0ELb1ELb0ELb0ELb0ELb0ELb0ELb0ELb0ELb0ELb0EEENS1_21CollectiveEpilogueFwdINS6_IJSA_NS7_ILi512EEESA_EEES9_SC_SE_Li256ELb0ELb0ELb0ELb0EEENS1_29StaticPersistentTileSchedulerILb0EEEEEEEEEvNT_6ParamsE --------------------------
	.section	.nv.constant0._ZN7cutlass13device_kernelIN5flash11enable_sm90INS1_16FlashAttnFwdSm90INS1_25CollectiveMainloopFwdSm90ILi2EN4cute5tupleIJNS5_1CILi1EEES8_S8_EEENS6_IJNS7_ILi64EEESA_SA_EEELi512ENS_6half_tEfNS_4arch4Sm90ELb0ELb0ELb1ELb0ELb0ELb0ELb0ELb0ELb0ELb0ELb0ELb0EEENS1_21CollectiveEpilogueFwdINS6_IJSA_NS7_ILi512EEESA_EEES9_SC_SE_Li256ELb0ELb0ELb0ELb0EEENS1_29StaticPersistentTileSchedulerILb0EEEEEEEEEvNT_6ParamsE,"a",@progbits
	.sectionflags	@""
	.align	4
.nv.constant0._ZN7cutlass13device_kernelIN5flash11enable_sm90INS1_16FlashAttnFwdSm90INS1_25CollectiveMainloopFwdSm90ILi2EN4cute5tupleIJNS5_1CILi1EEES8_S8_EEENS6_IJNS7_ILi64EEESA_SA_EEELi512ENS_6half_tEfNS_4arch4Sm90ELb0ELb0ELb1ELb0ELb0ELb0ELb0ELb0ELb0ELb0ELb0ELb0EEENS1_21CollectiveEpilogueFwdINS6_IJSA_NS7_ILi512EEESA_EEES9_SC_SE_Li256ELb0ELb0ELb0ELb0EEENS1_29StaticPersistentTileSchedulerILb0EEEEEEEEEvNT_6ParamsE:
	.zero		3584


//--------------------- .nv.constant0._ZN7cutlass13device_kernelIN5flash11enable_sm90INS1_16FlashAttnFwdSm90INS1_25CollectiveMainloopFwdSm90ILi2EN4cute5tupleIJNS5_1CILi1EEES8_S8_EEENS6_IJNS7_ILi64EEESA_SA_EEELi512ENS_6half_tEfNS_4arch4Sm90ELb0ELb0ELb1ELb0ELb0ELb0ELb1ELb0ELb0ELb0ELb0ELb0EEENS1_21CollectiveEpilogueFwdINS6_IJSA_NS7_ILi512EEESA_EEES9_SC_SE_Li256ELb0ELb0ELb0ELb0EEENS1_29StaticPersistentTileSchedulerILb0EEEEEEEEEvNT_6ParamsE --------------------------
	.section	.nv.constant0._ZN7cutlass13device_kernelIN5flash11enable_sm90INS1_16FlashAttnFwdSm90INS1_25CollectiveMainloopFwdSm90ILi2EN4cute5tupleIJNS5_1CILi1EEES8_S8_EEENS6_IJNS7_ILi64EEESA_SA_EEELi512ENS_6half_tEfNS_4arch4Sm90ELb0ELb0ELb1ELb0ELb0ELb0ELb1ELb0ELb0ELb0ELb0ELb0EEENS1_21CollectiveEpilogueFwdINS6_IJSA_NS7_ILi512EEESA_EEES9_SC_SE_Li256ELb0ELb0ELb0ELb0EEENS1_29StaticPersistentTileSchedulerILb0EEEEEEEEEvNT_6ParamsE,"a",@progbits
	.sectionflags	@""
	.align	4
.nv.constant0._ZN7cutlass13device_kernelIN5flash11enable_sm90INS1_16FlashAttnFwdSm90INS1_25CollectiveMainloopFwdSm90ILi2EN4cute5tupleIJNS5_1CILi1EEES8_S8_EEENS6_IJNS7_ILi64EEESA_SA_EEELi512ENS_6half_tEfNS_4arch4Sm90ELb0ELb0ELb1ELb0ELb0ELb0ELb1ELb0ELb0ELb0ELb0ELb0EEENS1_21CollectiveEpilogueFwdINS6_IJSA_NS7_ILi512EEESA_EEES9_SC_SE_Li256ELb0ELb0ELb0ELb0EEENS1_29StaticPersistentTileSchedulerILb0EEEEEEEEEvNT_6ParamsE:
	.zero		3840


//--------------------- .nv.constant0._ZN7cutlass13device_kernelIN5flash11enable_sm90INS1_16FlashAttnFwdSm90INS1_25CollectiveMainloopFwdSm90ILi2EN4cute5tupleIJNS5_1CILi1EEES8_S8_EEENS6_IJNS7_ILi64EEESA_SA_EEELi512ENS_6half_tEfNS_4arch4Sm90ELb0ELb0ELb1ELb1ELb0ELb0ELb0ELb0ELb0ELb0ELb0ELb0EEENS1_21CollectiveEpilogueFwdINS6_IJSA_NS7_ILi512EEESA_EEES9_SC_SE_Li256ELb1ELb0ELb0ELb0EEENS1_36VarlenDynamicPersistentTileSchedulerILi64ELi64ELi256ELi32ELb0ELb0ELb1ELb0ELb1ELb1EEEEEEEEEvNT_6ParamsE --------------------------
	.section	.nv.constant0._ZN7cutlass13device_kernelIN5flash11enable_sm90INS1_16FlashAttnFwdSm90INS1_25CollectiveMainloopFwdSm90ILi2EN4cute5tupleIJNS5_1CILi1EEES8_S8_EEENS6_IJNS7_ILi64EEESA_SA_EEELi512ENS_6half_tEfNS_4arch4Sm90ELb0ELb0ELb1ELb1ELb0ELb0ELb0ELb0ELb0ELb0ELb0ELb0EEENS1_21CollectiveEpilogueFwdINS6_IJSA_NS7_ILi512EEESA_EEES9_SC_SE_Li256ELb1ELb0ELb0ELb0EEENS1_36VarlenDynamicPersistentTileSchedulerILi64ELi64ELi256ELi32ELb0ELb0ELb1ELb0ELb1ELb1EEEEEEEEEvNT_6ParamsE,"a",@progbits
	.sectionflags	@""
	.align	4
.nv.constant0._ZN7cutlass13device_kernelIN5flash11enable_sm90INS1_16FlashAttnFwdSm90INS1_25CollectiveMainloopFwdSm90ILi2EN4cute5tupleIJNS5_1CILi1EEES8_S8_EEENS6_IJNS7_ILi64EEESA_SA_EEELi512ENS_6half_tEfNS_4arch4Sm90ELb0ELb0ELb1ELb1ELb0ELb0ELb0ELb0ELb0ELb0ELb0ELb0EEENS1_21CollectiveEpilogueFwdINS6_IJSA_NS7_ILi512EEESA_EEES9_SC_SE_Li256ELb1ELb0ELb0ELb0EEENS1_36VarlenDynamicPersistentTileSchedulerILi64ELi64ELi256ELi32ELb0ELb0ELb1ELb0ELb1ELb1EEEEEEEEEvNT_6ParamsE:
	.zero		3200


//--------------------- .nv.constant0._ZN7cutlass13device_kernelIN5flash11enable_sm90INS1_16FlashAttnFwdSm90INS1_25CollectiveMainloopFwdSm90ILi2EN4cute5tupleIJNS5_1CILi1EEES8_S8_EEENS6_IJNS7_ILi64EEESA_SA_EEELi512ENS_6half_tEfNS_4arch4Sm90ELb0ELb0ELb1ELb1ELb0ELb1ELb0ELb0ELb0ELb0ELb0ELb0EEENS1_21CollectiveEpilogueFwdINS6_IJSA_NS7_ILi512EEESA_EEES9_SC_SE_Li256ELb1ELb0ELb0ELb0EEENS1_36VarlenDynamicPersistentTileSchedulerILi64ELi64ELi256ELi32ELb0ELb0ELb1ELb0ELb1ELb1EEEEEEEEEvNT_6ParamsE --------------------------
	.section	.nv.constant0._ZN7cutlass13device_kernelIN5flash11enable_sm90INS1_16FlashAttnFwdSm90INS1_25CollectiveMainloopFwdSm90ILi2EN4cute5tupleIJNS5_1CILi1EEES8_S8_EEENS6_IJNS7_ILi64EEESA_SA_EEELi512ENS_6half_tEfNS_4arch4Sm90ELb0ELb0ELb1ELb1ELb0ELb1ELb0ELb0ELb0ELb0ELb0ELb0EEENS1_21CollectiveEpilogueFwdINS6_IJSA_NS7_ILi512EEESA_EEES9_SC_SE_Li256ELb1ELb0ELb0ELb0EEENS1_36VarlenDynamicPersistentTileSchedulerILi64ELi64ELi256ELi32ELb0ELb0ELb1ELb0ELb1ELb1EEEEEEEEEvNT_6ParamsE,"a",@progbits
	.sectionflags	@""
	.align	4
.nv.constant0._ZN7cutlass13device_kernelIN5flash11enable_sm90INS1_16FlashAttnFwdSm90INS1_25CollectiveMainloopFwdSm90ILi2EN4cute5tupleIJNS5_1CILi1EEES8_S8_EEENS6_IJNS7_ILi64EEESA_SA_EEELi512ENS_6half_tEfNS_4arch4Sm90ELb0ELb0ELb1ELb1ELb0ELb1ELb0ELb0ELb0ELb0ELb0ELb0EEENS1_21CollectiveEpilogueFwdINS6_IJSA_NS7_ILi512EEESA_EEES9_SC_SE_Li256ELb1ELb0ELb0ELb0EEENS1_36VarlenDynamicPersistentTileSchedulerILi64ELi64ELi256ELi32ELb0ELb0ELb1ELb0ELb1ELb1EEEEEEEEEvNT_6ParamsE:
	.zero		3200


//--------------------- .nv.constant0._ZN7cutlass13device_kernelIN5flash11enable_sm90INS1_16FlashAttnFwdSm90INS1_25CollectiveMainloopFwdSm90ILi2EN4cute5tupleIJNS5_1CILi1EEES8_S8_EEENS6_IJNS7_ILi64EEESA_SA_EEELi512ENS_6half_tEfNS_4arch4Sm90ELb0ELb0ELb1ELb1ELb0ELb0ELb1ELb0ELb0ELb0ELb0ELb0EEENS1_21CollectiveEpilogueFwdINS6_IJSA_NS7_ILi512EEESA_EEES9_SC_SE_Li256ELb1ELb0ELb0ELb0EEENS1_36VarlenDynamicPersistentTileSchedulerILi64ELi64ELi256ELi32ELb0ELb0ELb1ELb0ELb1ELb1EEEEEEEEEvNT_6ParamsE --------------------------
	.section	.nv.constant0._ZN7cutlass13device_kernelIN5flash11enable_sm90INS1_16FlashAttnFwdSm90INS1_25CollectiveMainloopFwdSm90ILi2EN4cute5tupleIJNS5_1CILi1EEES8_S8_EEENS6_IJNS7_ILi64EEESA_SA_EEELi512ENS_6half_tEfNS_4arch4Sm90ELb0ELb0ELb1ELb1ELb0ELb0ELb1ELb0ELb0ELb0ELb0ELb0EEENS1_21CollectiveEpilogueFwdINS6_IJSA_NS7_ILi512EEESA_EEES9_SC_SE_Li256ELb1ELb0ELb0ELb0EEENS1_36VarlenDynamicPersistentTileSchedulerILi64ELi64ELi256ELi32ELb0ELb0ELb1ELb0ELb1ELb1EEEEEEEEEvNT_6ParamsE,"a",@progbits
	.sectionflags	@""
	.align	4
.nv.constant0._ZN7cutlass13device_kernelIN5flash11enable_sm90INS1_16FlashAttnFwdSm90INS1_25CollectiveMainloopFwdSm90ILi2EN4cute5tupleIJNS5_1CILi1EEES8_S8_EEENS6_IJNS7_ILi64EEESA_SA_EEELi512ENS_6half_tEfNS_4arch4Sm90ELb0ELb0ELb1ELb1ELb0ELb0ELb1ELb0ELb0ELb0ELb0ELb0EEENS1_21CollectiveEpilogueFwdINS6_IJSA_NS7_ILi512EEESA_EEES9_SC_SE_Li256ELb1ELb0ELb0ELb0EEENS1_36VarlenDynamicPersistentTileSchedulerILi64ELi64ELi256ELi32ELb0ELb0ELb1ELb0ELb1ELb1EEEEEEEEEvNT_6ParamsE:
	.zero		3456


//--------------------- .nv.constant0._ZN7cutlass13device_kernelIN5flash11enable_sm90INS1_16FlashAttnFwdSm90INS1_25CollectiveMainloopFwdSm90ILi2EN4cute5tupleIJNS5_1CILi1EEES8_S8_EEENS6_IJNS7_ILi64EEESA_SA_EEELi512ENS_6half_tEfNS_4arch4Sm90ELb0ELb0ELb1ELb1ELb0ELb1ELb1ELb0ELb0ELb0ELb0ELb0EEENS1_21CollectiveEpilogueFwdINS6_IJSA_NS7_ILi512EEESA_EEES9_SC_SE_Li256ELb1ELb0ELb0ELb0EEENS1_36VarlenDynamicPersistentTileSchedulerILi64ELi64ELi256ELi32ELb0ELb0ELb1ELb0ELb1ELb1EEEEEEEEEvNT_6ParamsE --------------------------
	.section	.nv.constant0._ZN7cutlass13device_kernelIN5flash11enable_sm90INS1_16FlashAttnFwdSm90INS1_25CollectiveMainloopFwdSm90ILi2EN4cute5tupleIJNS5_1CILi1EEES8_S8_EEENS6_IJNS7_ILi64EEESA_SA_EEELi512ENS_6half_tEfNS_4arch4Sm90ELb0ELb0ELb1ELb1ELb0ELb1ELb1ELb0ELb0ELb0ELb0ELb0EEENS1_21CollectiveEpilogueFwdINS6_IJSA_NS7_ILi512EEESA_EEES9_SC_SE_Li256ELb1ELb0ELb0ELb0EEENS1_36VarlenDynamicPersistentTileSchedulerILi64ELi64ELi256ELi32ELb0ELb0ELb1ELb0ELb1ELb1EEEEEEEEEvNT_6ParamsE,"a",@progbits
	.sectionflags	@""
	.align	4
.nv.constant0._ZN7cutlass13device_kernelIN5flash11enable_sm90INS1_16FlashAttnFwdSm90INS1_25CollectiveMainloopFwdSm90ILi2EN4cute5tupleIJNS5_1CILi1EEES8_S8_EEENS6_IJNS7_ILi64EEESA_SA_EEELi512ENS_6half_tEfNS_4arch4Sm90ELb0ELb0ELb1ELb1ELb0ELb1ELb1ELb0ELb0ELb0ELb0ELb0EEENS1_21CollectiveEpilogueFwdINS6_IJSA_NS7_ILi512EEESA_EEES9_SC_SE_Li256ELb1ELb0ELb0ELb0EEENS1_36VarlenDynamicPersistentTileSchedulerILi64ELi64ELi256ELi32ELb0ELb0ELb1ELb0ELb1ELb1EEEEEEEEEvNT_6ParamsE:
	.zero		3456


//--------------------- .nv.constant0._ZN7cutlass13device_kernelIN5flash11enable_sm90INS1_16FlashAttnFwdSm90INS1_25CollectiveMainloopFwdSm90ILi2EN4cute5tupleIJNS5_1CILi1EEES8_S8_EEENS6_IJNS7_ILi64EEESA_SA_EEELi512ENS_6half_tEfNS_4arch4Sm90ELb0ELb1ELb1ELb0ELb0ELb0ELb0ELb0ELb0ELb0ELb0ELb0EEENS1_21CollectiveEpilogueFwdINS6_IJSA_NS7_ILi512EEESA_EEES9_SC_SE_Li256ELb0ELb0ELb0ELb0EEENS1_30DynamicPersistentTileSchedulerILi256ELi32ELb0ELb0ELb1EEEEEEEEEvNT_6ParamsE --------------------------
	.section	.nv.constant0._ZN7cutlass13device_kernelIN5flash11enable_sm90INS1_16FlashAttnFwdSm90INS1_25CollectiveMainloopFwdSm90ILi2EN4cute5tupleIJNS5_1CILi1EEES8_S8_EEENS6_IJNS7_ILi64EEESA_SA_EEELi512ENS_6half_tEfNS_4arch4Sm90ELb0ELb1ELb1ELb0ELb0ELb0ELb0ELb0ELb0ELb0ELb0ELb0EEENS1_21CollectiveEpilogueFwdINS6_IJSA_NS7_ILi512EEESA_EEES9_SC_SE_Li256ELb0ELb0ELb0ELb0EEENS1_30DynamicPersistentTileSchedulerILi256ELi32ELb0ELb0ELb1EEEEEEEEEvNT_6ParamsE,"a",@progbits
	.sectionflags	@""
	.align	4
.nv.constant0._ZN7cutlass13device_kernelIN5flash11enable_sm90INS1_16FlashAttnFwdSm90INS1_25CollectiveMainloopFwdSm90ILi2EN4cute5tupleIJNS5_1CILi1EEES8_S8_EEENS6_IJNS7_ILi64EEESA_SA_EEELi512ENS_6half_tEfNS_4arch4Sm90ELb0ELb1ELb1ELb0ELb0ELb0ELb0ELb0ELb0ELb0ELb0ELb0EEENS1_21CollectiveEpilogueFwdINS6_IJSA_NS7_ILi512EEESA_EEES9_SC_SE_Li256ELb0ELb0ELb0ELb0EEENS1_30DynamicPersistentTileSchedulerILi256ELi32ELb0ELb0ELb1EEEEEEEEEvNT_6ParamsE:
	.zero		3584


//--------------------- .nv.constant0._ZN7cutlass13device_kernelIN5flash11enable_sm90INS1_16FlashAttnFwdSm90INS1_25CollectiveMainloopFwdSm90ILi2EN4cute5tupleIJNS5_1CILi1EEES8_S8_EEENS6_IJNS7_ILi64EEESA_SA_EEELi512ENS_6half_tEfNS_4arch4Sm90ELb0ELb1ELb1ELb0ELb0ELb0ELb1ELb0ELb0ELb0ELb0ELb0EEENS1_21CollectiveEpilogueFwdINS6_IJSA_NS7_ILi512EEESA_EEES9_SC_SE_Li256ELb0ELb0ELb0ELb0EEENS1_30DynamicPersistentTileSchedulerILi256ELi32ELb0ELb0ELb1EEEEEEEEEvNT_6ParamsE --------------------------
	.section	.nv.constant0._ZN7cutlass13device_kernelIN5flash11enable_sm90INS1_16FlashAttnFwdSm90INS1_25CollectiveMainloopFwdSm90ILi2EN4cute5tupleIJNS5_1CILi1EEES8_S8_EEENS6_IJNS7_ILi64EEESA_SA_EEELi512ENS_6half_tEfNS_4arch4Sm90ELb0ELb1ELb1ELb0ELb0ELb0ELb1ELb0ELb0ELb0ELb0ELb0EEENS1_21CollectiveEpilogueFwdINS6_IJSA_NS7_ILi512EEESA_EEES9_SC_SE_Li256ELb0ELb0ELb0ELb0EEENS1_30DynamicPersistentTileSchedulerILi256ELi32ELb0ELb0ELb1EEEEEEEEEvNT_6ParamsE,"a",@progbits
	.sectionflags	@""
	.align	4
.nv.constant0._ZN7cutlass13device_kernelIN5flash11enable_sm90INS1_16FlashAttnFwdSm90INS1_25CollectiveMainloopFwdSm90ILi2EN4cute5tupleIJNS5_1CILi1EEES8_S8_EEENS6_IJNS7_ILi64EEESA_SA_EEELi512ENS_6half_tEfNS_4arch4Sm90ELb0ELb1ELb1ELb0ELb0ELb0ELb1ELb0ELb0ELb0ELb0ELb0EEENS1_21CollectiveEpilogueFwdINS6_IJSA_NS7_ILi512EEESA_EEES9_SC_SE_Li256ELb0ELb0ELb0ELb0EEENS1_30DynamicPersistentTileSchedulerILi256ELi32ELb0ELb0ELb1EEEEEEEEEvNT_6ParamsE:
	.zero		3840


//--------------------- .nv.constant0._ZN7cutlass13device_kernelIN5flash11enable_sm90INS1_16FlashAttnFwdSm90INS1_25CollectiveMainloopFwdSm90ILi2EN4cute5tupleIJNS5_1CILi1EEES8_S8_EEENS6_IJNS7_ILi64EEESA_SA_EEELi512ENS_6half_tEfNS_4arch4Sm90ELb0ELb1ELb1ELb1ELb0ELb0ELb0ELb0ELb0ELb0ELb0ELb0EEENS1_21CollectiveEpilogueFwdINS6_IJSA_NS7_ILi512EEESA_EEES9_SC_SE_Li256ELb1ELb0ELb0ELb0EEENS1_36VarlenDynamicPersistentTileSchedulerILi64ELi64ELi256ELi32ELb0ELb0ELb1ELb1ELb0ELb1EEEEEEEEEvNT_6ParamsE --------------------------
	.section	.nv.constant0._ZN7cutlass13device_kernelIN5flash11enable_sm90INS1_16FlashAttnFwdSm90INS1_25CollectiveMainloopFwdSm90ILi2EN4cute5tupleIJNS5_1CILi1EEES8_S8_EEENS6_IJNS7_ILi64EEESA_SA_EEELi512ENS_6half_tEfNS_4arch4Sm90ELb0ELb1ELb1ELb1ELb0ELb0ELb0ELb0ELb0ELb0ELb0ELb0EEENS1_21CollectiveEpilogueFwdINS6_IJSA_NS7_ILi512EEESA_EEES9_SC_SE_Li256ELb1ELb0ELb0ELb0EEENS1_36VarlenDynamicPersistentTileSchedulerILi64ELi64ELi256ELi32ELb0ELb0ELb1ELb1ELb0ELb1EEEEEEEEEvNT_6ParamsE,"a",@progbits
	.sectionflags	@""
	.align	4
.nv.constant0._ZN7cutlass13device_kernelIN5flash11enable_sm90INS1_16FlashAttnFwdSm90INS1_25CollectiveMainloopFwdSm90ILi2EN4cute5tupleIJNS5_1CILi1EEES8_S8_EEENS6_IJNS7_ILi64EEESA_SA_EEELi512ENS_6half_tEfNS_4arch4Sm90ELb0ELb1ELb1ELb1ELb0ELb0ELb0ELb0ELb0ELb0ELb0ELb0EEENS1_21CollectiveEpilogueFwdINS6_IJSA_NS7_ILi512EEESA_EEES9_SC_SE_Li256ELb1ELb0ELb0ELb0EEENS1_36VarlenDynamicPersistentTileSchedulerILi64ELi64ELi256ELi32ELb0ELb0ELb1ELb1ELb0ELb1EEEEEEEEEvNT_6ParamsE:
	.zero		3200


//--------------------- .nv.constant0._ZN7cutlass13device_kernelIN5flash11enable_sm90INS1_16FlashAttnFwdSm90INS1_25CollectiveMainloopFwdSm90ILi2EN4cute5tupleIJNS5_1CILi1EEES8_S8_EEENS6_IJNS7_ILi64EEESA_SA_EEELi512ENS_6half_tEfNS_4arch4Sm90ELb0ELb1ELb1ELb1ELb0ELb1ELb0ELb0ELb0ELb0ELb0ELb0EEENS1_21CollectiveEpilogueFwdINS6_IJSA_NS7_ILi512EEESA_EEES9_SC_SE_Li256ELb1ELb0ELb0ELb0EEENS1_36VarlenDynamicPersistentTileSchedulerILi64ELi64ELi256ELi32ELb0ELb0ELb1ELb1ELb0ELb1EEEEEEEEEvNT_6ParamsE --------------------------
	.section	.nv.constant0._ZN7cutlass13device_kernelIN5flash11enable_sm90INS1_16FlashAttnFwdSm90INS1_25CollectiveMainloopFwdSm90ILi2EN4cute5tupleIJNS5_1CILi1EEES8_S8_EEENS6_IJNS7_ILi64EEESA_SA_EEELi512ENS_6half_tEfNS_4arch4Sm90ELb0ELb1ELb1ELb1ELb0ELb1ELb0ELb0ELb0ELb0ELb0ELb0EEENS1_21CollectiveEpilogueFwdINS6_IJSA_NS7_ILi512EEESA_EEES9_SC_SE_Li256ELb1ELb0ELb0ELb0EEENS1_36VarlenDynamicPersistentTileSchedulerILi64ELi64ELi256ELi32ELb0ELb0ELb1ELb1ELb0ELb1EEEEEEEEEvNT_6ParamsE,"a",@progbits
	.sectionflags	@""
	.align	4
.nv.constant0._ZN7cutlass13device_kernelIN5flash11enable_sm90INS1_16FlashAttnFwdSm90INS1_25CollectiveMainloopFwdSm90ILi2EN4cute5tupleIJNS5_1CILi1EEES8_S8_EEENS6_IJNS7_ILi64EEESA_SA_EEELi512ENS_6half_tEfNS_4arch4Sm90ELb0ELb1ELb1ELb1ELb0ELb1ELb0ELb0ELb0ELb0ELb0ELb0EEENS1_21CollectiveEpilogueFwdINS6_IJSA_NS7_ILi512EEESA_EEES9_SC_SE_Li256ELb1ELb0ELb0ELb0EEENS1_36VarlenDynamicPersistentTileSchedulerILi64ELi64ELi256ELi32ELb0ELb0ELb1ELb1ELb0ELb1EEEEEEEEEvNT_6ParamsE:
	.zero		3200


//--------------------- .nv.constant0._ZN7cutlass13device_kernelIN5flash11enable_sm90INS1_16FlashAttnFwdSm90INS1_25CollectiveMainloopFwdSm90ILi2EN4cute5tupleIJNS5_1CILi1EEES8_S8_EEENS6_IJNS7_ILi64EEESA_SA_EEELi512ENS_6half_tEfNS_4arch4Sm90ELb0ELb1ELb1ELb1ELb0ELb0ELb1ELb0ELb0ELb0ELb0ELb0EEENS1_21CollectiveEpilogueFwdINS6_IJSA_NS7_ILi512EEESA_EEES9_SC_SE_Li256ELb1ELb0ELb0ELb0EEENS1_36VarlenDynamicPersistentTileSchedulerILi64ELi64ELi256ELi32ELb0ELb0ELb1ELb1ELb0ELb1EEEEEEEEEvNT_6ParamsE --------------------------
	.section	.nv.constant0._ZN7cutlass13device_kernelIN5flash11enable_sm90INS1_16FlashAttnFwdSm90INS1_25CollectiveMainloopFwdSm90ILi2EN4cute5tupleIJNS5_1CILi1EEES8_S8_EEENS6_IJNS7_ILi64EEESA_SA_EEELi512ENS_6half_tEfNS_4arch4Sm90ELb0ELb1ELb1ELb1ELb0ELb0ELb1ELb0ELb0ELb0ELb0ELb0EEENS1_21CollectiveEpilogueFwdINS6_IJSA_NS7_ILi512EEESA_EEES9_SC_SE_Li256ELb1ELb0ELb0ELb0EEENS1_36VarlenDynamicPersistentTileSchedulerILi64ELi64ELi256ELi32ELb0ELb0ELb1ELb1ELb0ELb1EEEEEEEEEvNT_6ParamsE,"a",@progbits
	.sectionflags	@""
	.align	4
.nv.constant0._ZN7cutlass13device_kernelIN5flash11enable_sm90INS1_16FlashAttnFwdSm90INS1_25CollectiveMainloopFwdSm90ILi2EN4cute5tupleIJNS5_1CILi1EEES8_S8_EEENS6_IJNS7_ILi64EEESA_SA_EEELi512ENS_6half_tEfNS_4arch4Sm90ELb0ELb1ELb1ELb1ELb0ELb0ELb1ELb0ELb0ELb0ELb0ELb0EEENS1_21CollectiveEpilogueFwdINS6_IJSA_NS7_ILi512EEESA_EEES9_SC_SE_Li256ELb1ELb0ELb0ELb0EEENS1_36VarlenDynamicPersistentTileSchedulerILi64ELi64ELi256ELi32ELb0ELb0ELb1ELb1ELb0ELb1EEEEEEEEEvNT_6ParamsE:
	.zero		3456


//--------------------- .nv.constant0._ZN7cutlass13device_kernelIN5flash11enable_sm90INS1_16FlashAttnFwdSm90INS1_25CollectiveMainloopFwdSm90ILi2EN4cute5tupleIJNS5_1CILi1EEES8_S8_EEENS6_IJNS7_ILi64EEESA_SA_EEELi512ENS_6half_tEfNS_4arch4Sm90ELb0ELb1ELb1ELb1ELb0ELb1ELb1ELb0ELb0ELb0ELb0ELb0EEENS1_21CollectiveEpilogueFwdINS6_IJSA_NS7_ILi512EEESA_EEES9_SC_SE_Li256ELb1ELb0ELb0ELb0EEENS1_36VarlenDynamicPersistentTileSchedulerILi64ELi64ELi256ELi32ELb0ELb0ELb1ELb1ELb0ELb1EEEEEEEEEvNT_6ParamsE --------------------------
	.section	.nv.constant0._ZN7cutlass13device_kernelIN5flash11enable_sm90INS1_16FlashAttnFwdSm90INS1_25CollectiveMainloopFwdSm90ILi2EN4cute5tupleIJNS5_1CILi1EEES8_S8_EEENS6_IJNS7_ILi64EEESA_SA_EEELi512ENS_6half_tEfNS_4arch4Sm90ELb0ELb1ELb1ELb1ELb0ELb1ELb1ELb0ELb0ELb0ELb0ELb0EEENS1_21CollectiveEpilogueFwdINS6_IJSA_NS7_ILi512EEESA_EEES9_SC_SE_Li256ELb1ELb0ELb0ELb0EEENS1_36VarlenDynamicPersistentTileSchedulerILi64ELi64ELi256ELi32ELb0ELb0ELb1ELb1ELb0ELb1EEEEEEEEEvNT_6ParamsE,"a",@progbits
	.sectionflags	@""
	.align	4
.nv.constant0._ZN7cutlass13device_kernelIN5flash11enable_sm90INS1_16FlashAttnFwdSm90INS1_25CollectiveMainloopFwdSm90ILi2EN4cute5tupleIJNS5_1CILi1EEES8_S8_EEENS6_IJNS7_ILi64EEESA_SA_EEELi512ENS_6half_tEfNS_4arch4Sm90ELb0ELb1ELb1ELb1ELb0ELb1ELb1ELb0ELb0ELb0ELb0ELb0EEENS1_21CollectiveEpilogueFwdINS6_IJSA_NS7_ILi512EEESA_EEES9_SC_SE_Li256ELb1ELb0ELb0ELb0EEENS1_36VarlenDynamicPersistentTileSchedulerILi64ELi64ELi256ELi32ELb0ELb0ELb1ELb1ELb0ELb1EEEEEEEEEvNT_6ParamsE:
	.zero		3456


//--------------------- .nv.constant0._ZN7cutlass13device_kernelIN5flash11enable_sm90INS1_16FlashAttnFwdSm90INS1_25CollectiveMainloopFwdSm90ILi2EN4cute5tupleIJNS5_1CILi1EEES8_S8_EEENS6_IJNS7_ILi64EEESA_SA_EEELi512ENS_6half_tEfNS_4arch4Sm90ELb1ELb0ELb1ELb0ELb0ELb0ELb0ELb0ELb0ELb0ELb0ELb0EEENS1_21CollectiveEpilogueFwdINS6_IJSA_NS7_ILi512EEESA_EEES9_SC_SE_Li256ELb0ELb0ELb0ELb0EEENS1_30DynamicPersistentTileSchedulerILi256ELi32ELb0ELb0ELb1EEEEEEEEEvNT_6ParamsE --------------------------
	.section	.nv.constant0._ZN7cutlass13device_kernelIN5flash11enable_sm90INS1_16FlashAttnFwdSm90INS1_25CollectiveMainloopFwdSm90ILi2EN4cute5tupleIJNS5_1CILi1EEES8_S8_EEENS6_IJNS7_ILi64EEESA_SA_EEELi512ENS_6half_tEfNS_4arch4Sm90ELb1ELb0ELb1ELb0ELb0ELb0ELb0ELb0ELb0ELb0ELb0ELb0EEENS1_21CollectiveEpilogueFwdINS6_IJSA_NS7_ILi512EEESA_EEES9_SC_SE_Li256ELb0ELb0ELb0ELb0EEENS1_30DynamicPersistentTileSchedulerILi256ELi32ELb0ELb0ELb1EEEEEEEEEvNT_6ParamsE,"a",@progbits
	.sectionflags	@""
	.align	4
.nv.constant0._ZN7cutlass13device_kernelIN5flash11enable_sm90INS1_16FlashAttnFwdSm90INS1_25CollectiveMainloopFwdSm90ILi2EN4cute5tupleIJNS5_1CILi1EEES8_S8_EEENS6_IJNS7_ILi64EEESA_SA_EEELi512ENS_6half_tEfNS_4arch4Sm90ELb1ELb0ELb1ELb0ELb0ELb0ELb0ELb0ELb0ELb0ELb0ELb0EEENS1_21CollectiveEpilogueFwdINS6_IJSA_NS7_ILi512EEESA_EEES9_SC_SE_Li256ELb0ELb0ELb0ELb0EEENS1_30DynamicPersistentTileSchedulerILi256ELi32ELb0ELb0ELb1EEEEEEEEEvNT_6ParamsE:
	.zero		3584


//--------------------- .nv.constant0._ZN7cutlass13device_kernelIN5flash11enable_sm90INS1_16FlashAttnFwdSm90INS1_25CollectiveMainloopFwdSm90ILi2EN4cute5tupleIJNS5_1CILi1EEES8_S8_EEENS6_IJNS7_ILi64EEESA_SA_EEELi512ENS_6half_tEfNS_4arch4Sm90ELb1ELb0ELb1ELb0ELb0ELb0ELb1ELb0ELb0ELb0ELb0ELb0EEENS1_21CollectiveEpilogueFwdINS6_IJSA_NS7_ILi512EEESA_EEES9_SC_SE_Li256ELb0ELb0ELb0ELb0EEENS1_30DynamicPersistentTileSchedulerILi256ELi32ELb0ELb0ELb1EEEEEEEEEvNT_6ParamsE --------------------------
	.section	.nv.constant0._ZN7cutlass13device_kernelIN5flash11enable_sm90INS1_16FlashAttnFwdSm90INS1_25CollectiveMainloopFwdSm90ILi2EN4cute5tupleIJNS5_1CILi1EEES8_S8_EEENS6_IJNS7_ILi64EEESA_SA_EEELi512ENS_6half_tEfNS_4arch4Sm90ELb1ELb0ELb1ELb0ELb0ELb0ELb1ELb0ELb0ELb0ELb0ELb0EEENS1_21CollectiveEpilogueFwdINS6_IJSA_NS7_ILi512EEESA_EEES9_SC_SE_Li256ELb0ELb0ELb0ELb0EEENS1_30DynamicPersistentTileSchedulerILi256ELi32ELb0ELb0ELb1EEEEEEEEEvNT_6ParamsE,"a",@progbits
	.sectionflags	@""
	.align	4
.nv.constant0._ZN7cutlass13device_kernelIN5flash11enable_sm90INS1_16FlashAttnFwdSm90INS1_25CollectiveMainloopFwdSm90ILi2EN4cute5tupleIJNS5_1CILi1EEES8_S8_EEENS6_IJNS7_ILi64EEESA_SA_EEELi512ENS_6half_tEfNS_4arch4Sm90ELb1ELb0ELb1ELb0ELb0ELb0ELb1ELb0ELb0ELb0ELb0ELb0EEENS1_21CollectiveEpilogueFwdINS6_IJSA_NS7_ILi512EEESA_EEES9_SC_SE_Li256ELb0ELb0ELb0ELb0EEENS1_30DynamicPersistentTileSchedulerILi256ELi32ELb0ELb0ELb1EEEEEEEEEvNT_6ParamsE:
	.zero		3840


//--------------------- .nv.constant0._ZN7cutlass13device_kernelIN5flash11enable_sm90INS1_16FlashAttnFwdSm90INS1_25CollectiveMainloopFwdSm90ILi2EN4cute5tupleIJNS5_1CILi1EEES8_S8_EEENS6_IJNS7_ILi64EEESA_SA_EEELi512ENS_6half_tEfNS_4arch4Sm90ELb1ELb0ELb1ELb1ELb0ELb0ELb0ELb0ELb0ELb0ELb0ELb0EEENS1_21CollectiveEpilogueFwdINS6_IJSA_NS7_ILi512EEESA_EEES9_SC_SE_Li256ELb1ELb0ELb0ELb0EEENS1_36VarlenDynamicPersistentTileSchedulerILi64ELi64ELi256ELi32ELb0ELb0ELb1ELb1ELb1ELb1EEEEEEEEEvNT_6ParamsE --------------------------
	.section	.nv.constant0._ZN7cutlass13device_kernelIN5flash11enable_sm90INS1_16FlashAttnFwdSm90INS1_25CollectiveMainloopFwdSm90ILi2EN4cute5tupleIJNS5_1CILi1EEES8_S8_EEENS6_IJNS7_ILi64EEESA_SA_EEELi512ENS_6half_tEfNS_4arch4Sm90ELb1ELb0ELb1ELb1ELb0ELb0ELb0ELb0ELb0ELb0ELb0ELb0EEENS1_21CollectiveEpilogueFwdINS6_IJSA_NS7_ILi512EEESA_EEES9_SC_SE_Li256ELb1ELb0ELb0ELb0EEENS1_36VarlenDynamicPersistentTileSchedulerILi64ELi64ELi256ELi32ELb0ELb0ELb1ELb1ELb1ELb1EEEEEEEEEvNT_6ParamsE,"a",@progbits
	.sectionflags	@""
	.align	4
.nv.constant0._ZN7cutlass13device_kernelIN5flash11enable_sm90INS1_16FlashAttnFwdSm90INS1_25CollectiveMainloopFwdSm90ILi2EN4cute5tupleIJNS5_1CILi1EEES8_S8_EEENS6_IJNS7_ILi64EEESA_SA_EEELi512ENS_6half_tEfNS_4arch4Sm90ELb1ELb0ELb1ELb1ELb0ELb0ELb0ELb0ELb0ELb0ELb0ELb0EEENS1_21CollectiveEpilogueFwdINS6_IJSA_NS7_ILi512EEESA_EEES9_SC_SE_Li256ELb1ELb0ELb0ELb0EEENS1_36VarlenDynamicPersistentTileSchedulerILi64ELi64ELi256ELi32ELb0ELb0ELb1ELb1ELb1ELb1EEEEEEEEEvNT_6ParamsE:
	.zero		3200


//--------------------- .nv.constant0._ZN7cutlass13device_kernelIN5flash11enable_sm90INS1_16FlashAttnFwdSm90INS1_25CollectiveMainloopFwdSm90ILi2EN4cute5tupleIJNS5_1CILi1EEES8_S8_EEENS6_IJNS7_ILi64EEESA_SA_EEELi512ENS_6half_tEfNS_4arch4Sm90ELb1ELb0ELb1ELb1ELb0ELb1ELb0ELb0ELb0ELb0ELb0ELb0EEENS1_21CollectiveEpilogueFwdINS6_IJSA_NS7_ILi512EEESA_EEES9_SC_SE_Li256ELb1ELb0ELb0ELb0EEENS1_36VarlenDynamicPersistentTileSchedulerILi64ELi64ELi256ELi32ELb0ELb0ELb1ELb1ELb1ELb1EEEEEEEEEvNT_6ParamsE --------------------------
	.section	.nv.constant0._ZN7cutlass13device_kernelIN5flash11enable_sm90INS1_16FlashAttnFwdSm90INS1_25CollectiveMainloopFwdSm90ILi2EN4cute5tupleIJNS5_1CILi1EEES8_S8_EEENS6_IJNS7_ILi64EEESA_SA_EEELi512ENS_6half_tEfNS_4arch4Sm90ELb1ELb0ELb1ELb1ELb0ELb1ELb0ELb0ELb0ELb0ELb0ELb0EEENS1_21CollectiveEpilogueFwdINS6_IJSA_NS7_ILi512EEESA_EEES9_SC_SE_Li256ELb1ELb0ELb0ELb0EEENS1_36VarlenDynamicPersistentTileSchedulerILi64ELi64ELi256ELi32ELb0ELb0ELb1ELb1ELb1ELb1EEEEEEEEEvNT_6ParamsE,"a",@progbits
	.sectionflags	@""
	.align	4
.nv.constant0._ZN7cutlass13device_kernelIN5flash11enable_sm90INS1_16FlashAttnFwdSm90INS1_25CollectiveMainloopFwdSm90ILi2EN4cute5tupleIJNS5_1CILi1EEES8_S8_EEENS6_IJNS7_ILi64EEESA_SA_EEELi512ENS_6half_tEfNS_4arch4Sm90ELb1ELb0ELb1ELb1ELb0ELb1ELb0ELb0ELb0ELb0ELb0ELb0EEENS1_21CollectiveEpilogueFwdINS6_IJSA_NS7_ILi512EEESA_EEES9_SC_SE_Li256ELb1ELb0ELb0ELb0EEENS1_36VarlenDynamicPersistentTileSchedulerILi64ELi64ELi256ELi32ELb0ELb0ELb1ELb1ELb1ELb1EEEEEEEEEvNT_6ParamsE:
	.zero		3200


//--------------------- .nv.constant0._ZN7cutlass13device_kernelIN5flash11enable_sm90INS1_16FlashAttnFwdSm90INS1_25CollectiveMainloopFwdSm90ILi2EN4cute5tupleIJNS5_1CILi1EEES8_S8_EEENS6_IJNS7_ILi64EEESA_SA_EEELi512ENS_6half_tEfNS_4arch4Sm90ELb1ELb0ELb1ELb1ELb0ELb0ELb1ELb0ELb0ELb0ELb0ELb0EEENS1_21CollectiveEpilogueFwdINS6_IJSA_NS7_ILi512EEESA_EEES9_SC_SE_Li256ELb1ELb0ELb0ELb0EEENS1_36VarlenDynamicPersistentTileSchedulerILi64ELi64ELi256ELi32ELb0ELb0ELb1ELb1ELb1ELb1EEEEEEEEEvNT_6ParamsE --------------------------
	.section	.nv.constant0._ZN7cutlass13device_kernelIN5flash11enable_sm90INS1_16FlashAttnFwdSm90INS1_25CollectiveMainloopFwdSm90ILi2EN4cute5tupleIJNS5_1CILi1EEES8_S8_EEENS6_IJNS7_ILi64EEESA_SA_EEELi512ENS_6half_tEfNS_4arch4Sm90ELb1ELb0ELb1ELb1ELb0ELb0ELb1ELb0ELb0ELb0ELb0ELb0EEENS1_21CollectiveEpilogueFwdINS6_IJSA_NS7_ILi512EEESA_EEES9_SC_SE_Li256ELb1ELb0ELb0ELb0EEENS1_36VarlenDynamicPersistentTileSchedulerILi64ELi64ELi256ELi32ELb0ELb0ELb1ELb1ELb1ELb1EEEEEEEEEvNT_6ParamsE,"a",@progbits
	.sectionflags	@""
	.align	4
.nv.constant0._ZN7cutlass13device_kernelIN5flash11enable_sm90INS1_16FlashAttnFwdSm90INS1_25CollectiveMainloopFwdSm90ILi2EN4cute5tupleIJNS5_1CILi1EEES8_S8_EEENS6_IJNS7_ILi64EEESA_SA_EEELi512ENS_6half_tEfNS_4arch4Sm90ELb1ELb0ELb1ELb1ELb0ELb0ELb1ELb0ELb0ELb0ELb0ELb0EEENS1_21CollectiveEpilogueFwdINS6_IJSA_NS7_ILi512EEESA_EEES9_SC_SE_Li256ELb1ELb0ELb0ELb0EEENS1_36VarlenDynamicPersistentTileSchedulerILi64ELi64ELi256ELi32ELb0ELb0ELb1ELb1ELb1ELb1EEEEEEEEEvNT_6ParamsE:
	.zero		3456


//--------------------- .nv.constant0._ZN7cutlass13device_kernelIN5flash11enable_sm90INS1_16FlashAttnFwdSm90INS1_25CollectiveMainloopFwdSm90ILi2EN4cute5tupleIJNS5_1CILi1EEES8_S8_EEENS6_IJNS7_ILi64EEESA_SA_EEELi512ENS_6half_tEfNS_4arch4Sm90ELb1ELb0ELb1ELb1ELb0ELb1ELb1ELb0ELb0ELb0ELb0ELb0EEENS1_21CollectiveEpilogueFwdINS6_IJSA_NS7_ILi512EEESA_EEES9_SC_SE_Li256ELb1ELb0ELb0ELb0EEENS1_36VarlenDynamicPersistentTileSchedulerILi64ELi64ELi256ELi32ELb0ELb0ELb1ELb1ELb1ELb1EEEEEEEEEvNT_6ParamsE --------------------------
	.section	.nv.constant0._ZN7cutlass13device_kernelIN5flash11enable_sm90INS1_16FlashAttnFwdSm90INS1_25CollectiveMainloopFwdSm90ILi2EN4cute5tupleIJNS5_1CILi1EEES8_S8_EEENS6_IJNS7_ILi64EEESA_SA_EEELi512ENS_6half_tEfNS_4arch4Sm90ELb1ELb0ELb1ELb1ELb0ELb1ELb1ELb0ELb0ELb0ELb0ELb0EEENS1_21CollectiveEpilogueFwdINS6_IJSA_NS7_ILi512EEESA_EEES9_SC_SE_Li256ELb1ELb0ELb0ELb0EEENS1_36VarlenDynamicPersistentTileSchedulerILi64ELi64ELi256ELi32ELb0ELb0ELb1ELb1ELb1ELb1EEEEEEEEEvNT_6ParamsE,"a",@progbits
	.sectionflags	@""
	.align	4
.nv.constant0._ZN7cutlass13device_kernelIN5flash11enable_sm90INS1_16FlashAttnFwdSm90INS1_25CollectiveMainloopFwdSm90ILi2EN4cute5tupleIJNS5_1CILi1EEES8_S8_EEENS6_IJNS7_ILi64EEESA_SA_EEELi512ENS_6half_tEfNS_4arch4Sm90ELb1ELb0ELb1ELb1ELb0ELb1ELb1ELb0ELb0ELb0ELb0ELb0EEENS1_21CollectiveEpilogueFwdINS6_IJSA_NS7_ILi512EEESA_EEES9_SC_SE_Li256ELb1ELb0ELb0ELb0EEENS1_36VarlenDynamicPersistentTileSchedulerILi64ELi64ELi256ELi32ELb0ELb0ELb1ELb1ELb1ELb1EEEEEEEEEvNT_6ParamsE:
	.zero		3456


//--------------------- .nv.constant0._ZN7cutlass13device_kernelIN5flash11enable_sm90INS1_16FlashAttnFwdSm90INS1_25CollectiveMainloopFwdSm90ILi2EN4cute5tupleIJNS5_1CILi1EEES8_S8_EEENS6_IJNS7_ILi128EEENS7_ILi96EEENS7_ILi64EEEEEELi256ENS_6half_tEfNS_4arch4Sm90ELb0ELb0ELb1ELb0ELb0ELb0ELb0ELb1ELb0ELb0ELb0ELb0EEENS1_21CollectiveEpilogueFwdINS6_IJSA_NS7_ILi256EEESB_EEES9_SE_SG_Li256ELb0ELb0ELb0ELb0EEENS1_29StaticPersistentTileSchedulerILb0EEEEEEEEEvNT_6ParamsE --------------------------
	.section	.nv.constant0._ZN7cutlass13device_kernelIN5flash11enable_sm90INS1_16FlashAttnFwdSm90INS1_25CollectiveMainloopFwdSm90ILi2EN4cute5tupleIJNS5_1CILi1EEES8_S8_EEENS6_IJNS7_ILi128EEENS7_ILi96EEENS7_ILi64EEEEEELi256ENS_6half_tEfNS_4arch4Sm90ELb0ELb0ELb1ELb0ELb0ELb0ELb0ELb1ELb0ELb0ELb0ELb0EEENS1_21CollectiveEpilogueFwdINS6_IJSA_NS7_ILi256EEESB_EEES9_SE_SG_Li256ELb0ELb0ELb0ELb0EEENS1_29StaticPersistentTileSchedulerILb0EEEEEEEEEvNT_6ParamsE,"a",@progbits
	.sectionflags	@""
	.align	4
.nv.constant0._ZN7cutlass13device_kernelIN5flash11enable_sm90INS1_16FlashAttnFwdSm90INS1_25CollectiveMainloopFwdSm90ILi2EN4cute5tupleIJNS5_1CILi1EEES8_S8_EEENS6_IJNS7_ILi128EEENS7_ILi96EEENS7_ILi64EEEEEELi256ENS_6half_tEfNS_4arch4Sm90ELb0ELb0ELb1ELb0ELb0ELb0ELb0ELb1ELb0ELb0ELb0ELb0EEENS1_21CollectiveEpilogueFwdINS6_IJSA_NS7_ILi256EEESB_EEES9_SE_SG_Li256ELb0ELb0ELb0ELb0EEENS1_29StaticPersistentTileSchedulerILb0EEEEEEEEEvNT_6ParamsE:
	.zero		3584


//--------------------- .nv.constant0._ZN7cutlass13device_kernelIN5flash11enable_sm90INS1_16FlashAttnFwdSm90INS1_25CollectiveMainloopFwdSm90ILi2EN4cute5tupleIJNS5_1CILi1EEES8_S8_EEENS6_IJNS7_ILi128EEENS7_ILi96EEENS7_ILi64EEEEEELi256ENS_6half_tEfNS_4arch4Sm90ELb0ELb0ELb1ELb0ELb0ELb0ELb1ELb1ELb0ELb0ELb0ELb0EEENS1_21CollectiveEpilogueFwdINS6_IJSA_NS7_ILi256EEESB_EEES9_SE_SG_Li256ELb0ELb0ELb0ELb0EEENS1_29StaticPersistentTileSchedulerILb0EEEEEEEEEvNT_6ParamsE --------------------------
	.section	.nv.constant0._ZN7cutlass13device_kernelIN5flash11enable_sm90INS1_16FlashAttnFwdSm90INS1_25CollectiveMainloopFwdSm90ILi2EN4cute5tupleIJNS5_1CILi1EEES8_S8_EEENS6_IJNS7_ILi128EEENS7_ILi96EEENS7_ILi64EEEEEELi256ENS_6half_tEfNS_4arch4Sm90ELb0ELb0ELb1ELb0ELb0ELb0ELb1ELb1ELb0ELb0ELb0ELb0EEENS1_21CollectiveEpilogueFwdINS6_IJSA_NS7_ILi256EEESB_EEES9_SE_SG_Li256ELb0ELb0ELb0ELb0EEENS1_29StaticPersistentTileSchedulerILb0EEEEEEEEEvNT_6ParamsE,"a",@progbits
	.sectionflags	@""
	.align	4
.nv.constant0._ZN7cutlass13device_kernelIN5flash11enable_sm90INS1_16FlashAttnFwdSm90INS1_25CollectiveMainloopFwdSm90ILi2EN4cute5tupleIJNS5_1CILi1EEES8_S8_EEENS6_IJNS7_ILi128EEENS7_ILi96EEENS7_ILi64EEEEEELi256ENS_6half_tEfNS_4arch4Sm90ELb0ELb0ELb1ELb0ELb0ELb0ELb1ELb1ELb0ELb0ELb0ELb0EEENS1_21CollectiveEpilogueFwdINS6_IJSA_NS7_ILi256EEESB_EEES9_SE_SG_Li256ELb0ELb0ELb0ELb0EEENS1_29StaticPersistentTileSchedulerILb0EEEEEEEEEvNT_6ParamsE:
	.zero		3840


//--------------------- .nv.constant0._ZN7cutlass13device_kernelIN5flash11enable_sm90INS1_16FlashAttnFwdSm90INS1_25CollectiveMainloopFwdSm90ILi2EN4cute5tupleIJNS5_1CILi1EEES8_S8_EEENS6_IJNS7_ILi128EEENS7_ILi96EEENS7_ILi64EEEEEELi256ENS_6half_tEfNS_4arch4Sm90ELb0ELb0ELb1ELb1ELb0ELb0ELb0ELb1ELb0ELb0ELb0ELb0EEENS1_21CollectiveEpilogueFwdINS6_IJSA_NS7_ILi256EEESB_EEES9_SE_SG_Li256ELb1ELb0ELb0ELb0EEENS1_36VarlenDynamicPersistentTileSchedulerILi128ELi96ELi256ELi32ELb0ELb0ELb1ELb0ELb1ELb1EEEEEEEEEvNT_6ParamsE --------------------------
	.section	.nv.constant0._ZN7cutlass13device_kernelIN5flash11enable_sm90INS1_16FlashAttnFwdSm90INS1_25CollectiveMainloopFwdSm90ILi2EN4cute5tupleIJNS5_1CILi1EEES8_S8_EEENS6_IJNS7_ILi128EEENS7_ILi96EEENS7_ILi64EEEEEELi256ENS_6half_tEfNS_4arch4Sm90ELb0ELb0ELb1ELb1ELb0ELb0ELb0ELb1ELb0ELb0ELb0ELb0EEENS1_21CollectiveEpilogueFwdINS6_IJSA_NS7_ILi256EEESB_EEES9_SE_SG_Li256ELb1ELb0ELb0ELb0EEENS1_36VarlenDynamicPersistentTileSchedulerILi128ELi96ELi256ELi32ELb0ELb0ELb1ELb0ELb1ELb1EEEEEEEEEvNT_6ParamsE,"a",@progbits
	.sectionflags	@""
	.align	4
.nv.constant0._ZN7cutlass13device_kernelIN5flash11enable_sm90INS1_16FlashAttnFwdSm90INS1_25CollectiveMainloopFwdSm90ILi2EN4cute5tupleIJNS5_1CILi1EEES8_S8_EEENS6_IJNS7_ILi128EEENS7_ILi96EEENS7_ILi64EEEEEELi256ENS_6half_tEfNS_4arch4Sm90ELb0ELb0ELb1ELb1ELb0ELb0ELb0ELb1ELb0ELb0ELb0ELb0EEENS1_21CollectiveEpilogueFwdINS6_IJSA_NS7_ILi256EEESB_EEES9_SE_SG_Li256ELb1ELb0ELb0ELb0EEENS1_36VarlenDynamicPersistentTileSchedulerILi128ELi96ELi256ELi32ELb0ELb0ELb1ELb0ELb1ELb1EEEEEEEEEvNT_6ParamsE:
	.zero		3200


//--------------------- .nv.constant0._ZN7cutlass13device_kernelIN5flash11enable_sm90INS1_16FlashAttnFwdSm90INS1_25CollectiveMainloopFwdSm90ILi2EN4cute5tupleIJNS5_1CILi1EEES8_S8_EEENS6_IJNS7_ILi128EEENS7_ILi96EEENS7_ILi64EEEEEELi256ENS_6half_tEfNS_4arch4Sm90ELb0ELb0ELb1ELb1ELb0ELb1ELb0ELb1ELb0ELb0ELb0ELb0EEENS1_21CollectiveEpilogueFwdINS6_IJSA_NS7_ILi256EEESB_EEES9_SE_SG_Li256ELb1ELb0ELb0ELb0EEENS1_36VarlenDynamicPersistentTileSchedulerILi128ELi96ELi256ELi32ELb0ELb0ELb1ELb0ELb1ELb1EEEEEEEEEvNT_6ParamsE --------------------------
	.section	.nv.constant0._ZN7cutlass13device_kernelIN5flash11enable_sm90INS1_16FlashAttnFwdSm90INS1_25CollectiveMainloopFwdSm90ILi2EN4cute5tupleIJNS5_1CILi1EEES8_S8_EEENS6_IJNS7_ILi128EEENS7_ILi96EEENS7_ILi64EEEEEELi256ENS_6half_tEfNS_4arch4Sm90ELb0ELb0ELb1ELb1ELb0ELb1ELb0ELb1ELb0ELb0ELb0ELb0EEENS1_21CollectiveEpilogueFwdINS6_IJSA_NS7_ILi256EEESB_EEES9_SE_SG_Li256ELb1ELb0ELb0ELb0EEENS1_36VarlenDynamicPersistentTileSchedulerILi128ELi96ELi256ELi32ELb0ELb0ELb1ELb0ELb1ELb1EEEEEEEEEvNT_6ParamsE,"a",@progbits
	.sectionflags	@""
	.align	4
.nv.constant0._ZN7cutlass13device_kernelIN5flash11enable_sm90INS1_16FlashAttnFwdSm90INS1_25CollectiveMainloopFwdSm90ILi2EN4cute5tupleIJNS5_1CILi1EEES8_S8_EEENS6_IJNS7_ILi128EEENS7_ILi96EEENS7_ILi64EEEEEELi256ENS_6half_tEfNS_4arch4Sm90ELb0ELb0ELb1ELb1ELb0ELb1ELb0ELb1ELb0ELb0ELb0ELb0EEENS1_21CollectiveEpilogueFwdINS6_IJSA_NS7_ILi256EEESB_EEES9_SE_SG_Li256ELb1ELb0ELb0ELb0EEENS1_36VarlenDynamicPersistentTileSchedulerILi128ELi96ELi256ELi32ELb0ELb0ELb1ELb0ELb1ELb1EEEEEEEEEvNT_6ParamsE:
	.zero		3200


//--------------------- .nv.constant0._ZN7cutlass13device_kernelIN5flash11enable_sm90INS1_16FlashAttnFwdSm90INS1_25CollectiveMainloopFwdSm90ILi2EN4cute5tupleIJNS5_1CILi1EEES8_S8_EEENS6_IJNS7_ILi128EEENS7_ILi96EEENS7_ILi64EEEEEELi256ENS_6half_tEfNS_4arch4Sm90ELb0ELb0ELb1ELb1ELb0ELb0ELb1ELb1ELb0ELb0ELb0ELb0EEENS1_21CollectiveEpilogueFwdINS6_IJSA_NS7_ILi256EEESB_EEES9_SE_SG_Li256ELb1ELb0ELb0ELb0EEENS1_36VarlenDynamicPersistentTileSchedulerILi128ELi96ELi256ELi32ELb0ELb0ELb1ELb0ELb1ELb1EEEEEEEEEvNT_6ParamsE --------------------------
	.section	.nv.constant0._ZN7cutlass13device_kernelIN5flash11enable_sm90INS1_16FlashAttnFwdSm90INS1_25CollectiveMainloopFwdSm90ILi2EN4cute5tupleIJNS5_1CILi1EEES8_S8_EEENS6_IJNS7_ILi128EEENS7_ILi96EEENS7_ILi64EEEEEELi256ENS_6half_tEfNS_4arch4Sm90ELb0ELb0ELb1ELb1ELb0ELb0ELb1ELb1ELb0ELb0ELb0ELb0EEENS1_21CollectiveEpilogueFwdINS6_IJSA_NS7_ILi256EEESB_EEES9_SE_SG_Li256ELb1ELb0ELb0ELb0EEENS1_36VarlenDynamicPersistentTileSchedulerILi128ELi96ELi256ELi32ELb0ELb0ELb1ELb0ELb1ELb1EEEEEEEEEvNT_6ParamsE,"a",@progbits
	.sectionflags	@""
	.align	4
.nv.constant0._ZN7cutlass13device_kernelIN5flash11enable_sm90INS1_16FlashAttnFwdSm90INS1_25CollectiveMainloopFwdSm90ILi2EN4cute5tupleIJNS5_1CILi1EEES8_S8_EEENS6_IJNS7_ILi128EEENS7_ILi96EEENS7_ILi64EEEEEELi256ENS_6half_tEfNS_4arch4Sm90ELb0ELb0ELb1ELb1ELb0ELb0ELb1ELb1ELb0ELb0ELb0ELb0EEENS1_21CollectiveEpilogueFwdINS6_IJSA_NS7_ILi256EEESB_EEES9_SE_SG_Li256ELb1ELb0ELb0ELb0EEENS1_36VarlenDynamicPersistentTileSchedulerILi128ELi96ELi256ELi32ELb0ELb0ELb1ELb0ELb1ELb1EEEEEEEEEvNT_6ParamsE:
	.zero		3456


//--------------------- .nv.constant0._ZN7cutlass13device_kernelIN5flash11enable_sm90INS1_16FlashAttnFwdSm90INS1_25CollectiveMainloopFwdSm90ILi2EN4cute5tupleIJNS5_1CILi1EEES8_S8_EEENS6_IJNS7_ILi128EEENS7_ILi96EEENS7_ILi64EEEEEELi256ENS_6half_tEfNS_4arch4Sm90ELb0ELb0ELb1ELb1ELb0ELb1ELb1ELb1ELb0ELb0ELb0ELb0EEENS1_21CollectiveEpilogueFwdINS6_IJSA_NS7_ILi256EEESB_EEES9_SE_SG_Li256ELb1ELb0ELb0ELb0EEENS1_36VarlenDynamicPersistentTileSchedulerILi128ELi96ELi256ELi32ELb0ELb0ELb1ELb0ELb1ELb1EEEEEEEEEvNT_6ParamsE --------------------------
	.section	.nv.constant0._ZN7cutlass13device_kernelIN5flash11enable_sm90INS1_16FlashAttnFwdSm90INS1_25CollectiveMainloopFwdSm90ILi2EN4cute5tupleIJNS5_1CILi1EEES8_S8_EEENS6_IJNS7_ILi128EEENS7_ILi96EEENS7_ILi64EEEEEELi256ENS_6half_tEfNS_4arch4Sm90ELb0ELb0ELb1ELb1ELb0ELb1ELb1ELb1ELb0ELb0ELb0ELb0EEENS1_21CollectiveEpilogueFwdINS6_IJSA_NS7_ILi256EEESB_EEES9_SE_SG_Li256ELb1ELb0ELb0ELb0EEENS1_36VarlenDynamicPersistentTileSchedulerILi128ELi96ELi256ELi32ELb0ELb0ELb1ELb0ELb1ELb1EEEEEEEEEvNT_6ParamsE,"a",@progbits
	.sectionflags	@""
	.align	4
.nv.constant0._ZN7cutlass13device_kernelIN5flash11enable_sm90INS1_16FlashAttnFwdSm90INS1_25CollectiveMainloopFwdSm90ILi2EN4cute5tupleIJNS5_1CILi1EEES8_S8_EEENS6_IJNS7_ILi128EEENS7_ILi96EEENS7_ILi64EEEEEELi256ENS_6half_tEfNS_4arch4Sm90ELb0ELb0ELb1ELb1ELb0ELb1ELb1ELb1ELb0ELb0ELb0ELb0EEENS1_21CollectiveEpilogueFwdINS6_IJSA_NS7_ILi256EEESB_EEES9_SE_SG_Li256ELb1ELb0ELb0ELb0EEENS1_36VarlenDynamicPersistentTileSchedulerILi128ELi96ELi256ELi32ELb0ELb0ELb1ELb0ELb1ELb1EEEEEEEEEvNT_6ParamsE:
	.zero		3456


//--------------------- .nv.constant0._ZN7cutlass13device_kernelIN5flash11enable_sm90INS1_16FlashAttnFwdSm90INS1_25CollectiveMainloopFwdSm90ILi2EN4cute5tupleIJNS5_1CILi1EEES8_S8_EEENS6_IJNS7_ILi128EEENS7_ILi96EEENS7_ILi64EEEEEELi256ENS_6half_tEfNS_4arch4Sm90ELb0ELb1ELb1ELb0ELb0ELb0ELb0ELb1ELb0ELb0ELb0ELb0EEENS1_21CollectiveEpilogueFwdINS6_IJSA_NS7_ILi256EEESB_EEES9_SE_SG_Li256ELb0ELb0ELb0ELb0EEENS1_30DynamicPersistentTileSchedulerILi256ELi32ELb0ELb0ELb1EEEEEEEEEvNT_6ParamsE --------------------------
	.section	.nv.constant0._ZN7cutlass13device_kernelIN5flash11enable_sm90INS1_16FlashAttnFwdSm90INS1_25CollectiveMainloopFwdSm90ILi2EN4cute5tupleIJNS5_1CILi1EEES8_S8_EEENS6_IJNS7_ILi128EEENS7_ILi96EEENS7_ILi64EEEEEELi256ENS_6half_tEfNS_4arch4Sm90ELb0ELb1ELb1ELb0ELb0ELb0ELb0ELb1ELb0ELb0ELb0ELb0EEENS1_21CollectiveEpilogueFwdINS6_IJSA_NS7_ILi256EEESB_EEES9_SE_SG_Li256ELb0ELb0ELb0ELb0EEENS1_30DynamicPersistentTileSchedulerILi256ELi32ELb0ELb0ELb1EEEEEEEEEvNT_6ParamsE,"a",@progbits
	.sectionflags	@""
	.align	4
.nv.constant0._ZN7cutlass13device_kernelIN5flash11enable_sm90INS1_16FlashAttnFwdSm90INS1_25CollectiveMainloopFwdSm90ILi2EN4cute5tupleIJNS5_1CILi1EEES8_S8_EEENS6_IJNS7_ILi128EEENS7_ILi96EEENS7_ILi64EEEEEELi256ENS_6half_tEfNS_4arch4Sm90ELb0ELb1ELb1ELb0ELb0ELb0ELb0ELb1ELb0ELb0ELb0ELb0EEENS1_21CollectiveEpilogueFwdINS6_IJSA_NS7_ILi256EEESB_EEES9_SE_SG_Li256ELb0ELb0ELb0ELb0EEENS1_30DynamicPersistentTileSchedulerILi256ELi32ELb0ELb0ELb1EEEEEEEEEvNT_6ParamsE:
	.zero		3584


//--------------------- .nv.constant0._ZN7cutlass13device_kernelIN5flash11enable_sm90INS1_16FlashAttnFwdSm90INS1_25CollectiveMainloopFwdSm90ILi2EN4cute5tupleIJNS5_1CILi1EEES8_S8_EEENS6_IJNS7_ILi128EEENS7_ILi96EEENS7_ILi64EEEEEELi256ENS_6half_tEfNS_4arch4Sm90ELb0ELb1ELb1ELb0ELb0ELb0ELb1ELb1ELb0ELb0ELb0ELb0EEENS1_21CollectiveEpilogueFwdINS6_IJSA_NS7_ILi256EEESB_EEES9_SE_SG_Li256ELb0ELb0ELb0ELb0EEENS1_30DynamicPersistentTileSchedulerILi256ELi32ELb0ELb0ELb1EEEEEEEEEvNT_6ParamsE --------------------------
	.section	.nv.constant0._ZN7cutlass13device_kernelIN5flash11enable_sm90INS1_16FlashAttnFwdSm90INS1_25CollectiveMainloopFwdSm90ILi2EN4cute5tupleIJNS5_1CILi1EEES8_S8_EEENS6_IJNS7_ILi128EEENS7_ILi96EEENS7_ILi64EEEEEELi256ENS_6half_tEfNS_4arch4Sm90ELb0ELb1ELb1ELb0ELb0ELb0ELb1ELb1ELb0ELb0ELb0ELb0EEENS1_21CollectiveEpilogueFwdINS6_IJSA_NS7_ILi256EEESB_EEES9_SE_SG_Li256ELb0ELb0ELb0ELb0EEENS1_30DynamicPersistentTileSchedulerILi256ELi32ELb0ELb0ELb1EEEEEEEEEvNT_6ParamsE,"a",@progbits
	.sectionflags	@""
	.align	4
.nv.constant0._ZN7cutlass13device_kernelIN5flash11enable_sm90INS1_16FlashAttnFwdSm90INS1_25CollectiveMainloopFwdSm90ILi2EN4cute5tupleIJNS5_1CILi1EEES8_S8_EEENS6_IJNS7_ILi128EEENS7_ILi96EEENS7_ILi64EEEEEELi256ENS_6half_tEfNS_4arch4Sm90ELb0ELb1ELb1ELb0ELb0ELb0ELb1ELb1ELb0ELb0ELb0ELb0EEENS1_21CollectiveEpilogueFwdINS6_IJSA_NS7_ILi256EEESB_EEES9_SE_SG_Li256ELb0ELb0ELb0ELb0EEENS1_30DynamicPersistentTileSchedulerILi256ELi32ELb0ELb0ELb1EEEEEEEEEvNT_6ParamsE:
	.zero		3840


//--------------------- .nv.constant0._ZN7cutlass13device_kernelIN5flash11enable_sm90INS1_16FlashAttnFwdSm90INS1_25CollectiveMainloopFwdSm90ILi2EN4cute5tupleIJNS5_1CILi1EEES8_S8_EEENS6_IJNS7_ILi128EEENS7_ILi96EEENS7_ILi64EEEEEELi256ENS_6half_tEfNS_4arch4Sm90ELb0ELb1ELb1ELb1ELb0ELb0ELb0ELb1ELb0ELb0ELb0ELb0EEENS1_21CollectiveEpilogueFwdINS6_IJSA_NS7_ILi256EEESB_EEES9_SE_SG_Li256ELb1ELb0ELb0ELb0EEENS1_36VarlenDynamicPersistentTileSchedulerILi128ELi96ELi256ELi32ELb0ELb0ELb1ELb1ELb0ELb1EEEEEEEEEvNT_6ParamsE --------------------------
	.section	.nv.constant0._ZN7cutlass13device_kernelIN5flash11enable_sm90INS1_16FlashAttnFwdSm90INS1_25CollectiveMainloopFwdSm90ILi2EN4cute5tupleIJNS5_1CILi1EEES8_S8_EEENS6_IJNS7_ILi128EEENS7_ILi96EEENS7_ILi64EEEEEELi256ENS_6half_tEfNS_4arch4Sm90ELb0ELb1ELb1ELb1ELb0ELb0ELb0ELb1ELb0ELb0ELb0ELb0EEENS1_21CollectiveEpilogueFwdINS6_IJSA_NS7_ILi256EEESB_EEES9_SE_SG_Li256ELb1ELb0ELb0ELb0EEENS1_36VarlenDynamicPersistentTileSchedulerILi128ELi96ELi256ELi32ELb0ELb0ELb1ELb1ELb0ELb1EEEEEEEEEvNT_6ParamsE,"a",@progbits
	.sectionflags	@""
	.align	4
.nv.constant0._ZN7cutlass13device_kernelIN5flash11enable_sm90INS1_16FlashAttnFwdSm90INS1_25CollectiveMainloopFwdSm90ILi2EN4cute5tupleIJNS5_1CILi1EEES8_S8_EEENS6_IJNS7_ILi128EEENS7_ILi96EEENS7_ILi64EEEEEELi256ENS_6half_tEfNS_4arch4Sm90ELb0ELb1ELb1ELb1ELb0ELb0ELb0ELb1ELb0ELb0ELb0ELb0EEENS1_21CollectiveEpilogueFwdINS6_IJSA_NS7_ILi256EEESB_EEES9_SE_SG_Li256ELb1ELb0ELb0ELb0EEENS1_36VarlenDynamicPersistentTileSchedulerILi128ELi96ELi256ELi32ELb0ELb0ELb1ELb1ELb0ELb1EEEEEEEEEvNT_6ParamsE:
	.zero		3200


//--------------------- .nv.constant0._ZN7cutlass13device_kernelIN5flash11enable_sm90INS1_16FlashAttnFwdSm90INS1_25CollectiveMainloopFwdSm90ILi2EN4cute5tupleIJNS5_1CILi1EEES8_S8_EEENS6_IJNS7_ILi128EEENS7_ILi96EEENS7_ILi64EEEEEELi256ENS_6half_tEfNS_4arch4Sm90ELb0ELb1ELb1ELb1ELb0ELb1ELb0ELb1ELb0ELb0ELb0ELb0EEENS1_21CollectiveEpilogueFwdINS6_IJSA_NS7_ILi256EEESB_EEES9_SE_SG_Li256ELb1ELb0ELb0ELb0EEENS1_36VarlenDynamicPersistentTileSchedulerILi128ELi96ELi256ELi32ELb0ELb0ELb1ELb1ELb0ELb1EEEEEEEEEvNT_6ParamsE --------------------------
	.section	.nv.constant0._ZN7cutlass13device_kernelIN5flash11enable_sm90INS1_16FlashAttnFwdSm90INS1_25CollectiveMainloopFwdSm90ILi2EN4cute5tupleIJNS5_1CILi1EEES8_S8_EEENS6_IJNS7_ILi128EEENS7_ILi96EEENS7_ILi64EEEEEELi256ENS_6half_tEfNS_4arch4Sm90ELb0ELb1ELb1ELb1ELb0ELb1ELb0ELb1ELb0ELb0ELb0ELb0EEENS1_21CollectiveEpilogueFwdINS6_IJSA_NS7_ILi256EEESB_EEES9_SE_SG_Li256ELb1ELb0ELb0ELb0EEENS1_36VarlenDynamicPersistentTileSchedulerILi128ELi96ELi256ELi32ELb0ELb0ELb1ELb1ELb0ELb1EEEEEEEEEvNT_6ParamsE,"a",@progbits
	.sectionflags	@""
	.align	4
.nv.constant0._ZN7cutlass13device_kernelIN5flash11enable_sm90INS1_16FlashAttnFwdSm90INS1_25CollectiveMainloopFwdSm90ILi2EN4cute5tupleIJNS5_1CILi1EEES8_S8_EEENS6_IJNS7_ILi128EEENS7_ILi96EEENS7_ILi64EEEEEELi256ENS_6half_tEfNS_4arch4Sm90ELb0ELb1ELb1ELb1ELb0ELb1ELb0ELb1ELb0ELb0ELb0ELb0EEENS1_21CollectiveEpilogueFwdINS6_IJSA_NS7_ILi256EEESB_EEES9_SE_SG_Li256ELb1ELb0ELb0ELb0EEENS1_36VarlenDynamicPersistentTileSchedulerILi128ELi96ELi256ELi32ELb0ELb0ELb1ELb1ELb0ELb1EEEEEEEEEvNT_6ParamsE:
	.zero		3200


//--------------------- .nv.constant0._ZN7cutlass13device_kernelIN5flash11enable_sm90INS1_16FlashAttnFwdSm90INS1_25CollectiveMainloopFwdSm90ILi2EN4cute5tupleIJNS5_1CILi1EEES8_S8_EEENS6_IJNS7_ILi128EEENS7_ILi96EEENS7_ILi64EEEEEELi256ENS_6half_tEfNS_4arch4Sm90ELb0ELb1ELb1ELb1ELb0ELb0ELb1ELb1ELb0ELb0ELb0ELb0EEENS1_21CollectiveEpilogueFwdINS6_IJSA_NS7_ILi256EEESB_EEES9_SE_SG_Li256ELb1ELb0ELb0ELb0EEENS1_36VarlenDynamicPersistentTileSchedulerILi128ELi96ELi256ELi32ELb0ELb0ELb1ELb1ELb0ELb1EEEEEEEEEvNT_6ParamsE --------------------------
	.section	.nv.constant0._ZN7cutlass13device_kernelIN5flash11enable_sm90INS1_16FlashAttnFwdSm90INS1_25CollectiveMainloopFwdSm90ILi2EN4cute5tupleIJNS5_1CILi1EEES8_S8_EEENS6_IJNS7_ILi128EEENS7_ILi96EEENS7_ILi64EEEEEELi256ENS_6half_tEfNS_4arch4Sm90ELb0ELb1ELb1ELb1ELb0ELb0ELb1ELb1ELb0ELb0ELb0ELb0EEENS1_21CollectiveEpilogueFwdINS6_IJSA_NS7_ILi256EEESB_EEES9_SE_SG_Li256ELb1ELb0ELb0ELb0EEENS1_36VarlenDynamicPersistentTileSchedulerILi128ELi96ELi256ELi32ELb0ELb0ELb1ELb1ELb0ELb1EEEEEEEEEvNT_6ParamsE,"a",@progbits
	.sectionflags	@""
	.align	4
.nv.constant0._ZN7cutlass13device_kernelIN5flash11enable_sm90INS1_16FlashAttnFwdSm90INS1_25CollectiveMainloopFwdSm90ILi2EN4cute5tupleIJNS5_1CILi1EEES8_S8_EEENS6_IJNS7_ILi128EEENS7_ILi96EEENS7_ILi64EEEEEELi256ENS_6half_tEfNS_4arch4Sm90ELb0ELb1ELb1ELb1ELb0ELb0ELb1ELb1ELb0ELb0ELb0ELb0EEENS1_21CollectiveEpilogueFwdINS6_IJSA_NS7_ILi256EEESB_EEES9_SE_SG_Li256ELb1ELb0ELb0ELb0EEENS1_36VarlenDynamicPersistentTileSchedulerILi128ELi96ELi256ELi32ELb0ELb0ELb1ELb1ELb0ELb1EEEEEEEEEvNT_6ParamsE:
	.zero		3456


//--------------------- .nv.constant0._ZN7cutlass13device_kernelIN5flash11enable_sm90INS1_16FlashAttnFwdSm90INS1_25CollectiveMainloopFwdSm90ILi2EN4cute5tupleIJNS5_1CILi1EEES8_S8_EEENS6_IJNS7_ILi128EEENS7_ILi96EEENS7_ILi64EEEEEELi256ENS_6half_tEfNS_4arch4Sm90ELb0ELb1ELb1ELb1ELb0ELb1ELb1ELb1ELb0ELb0ELb0ELb0EEENS1_21CollectiveEpilogueFwdINS6_IJSA_NS7_ILi256EEESB_EEES9_SE_SG_Li256ELb1ELb0ELb0ELb0EEENS1_36VarlenDynamicPersistentTileSchedulerILi128ELi96ELi256ELi32ELb0ELb0ELb1ELb1ELb0ELb1EEEEEEEEEvNT_6ParamsE --------------------------
	.section	.nv.constant0._ZN7cutlass13device_kernelIN5flash11enable_sm90INS1_16FlashAttnFwdSm90INS1_25CollectiveMainloopFwdSm90ILi2EN4cute5tupleIJNS5_1CILi1EEES8_S8_EEENS6_IJNS7_ILi128EEENS7_ILi96EEENS7_ILi64EEEEEELi256ENS_6half_tEfNS_4arch4Sm90ELb0ELb1ELb1ELb1ELb0ELb1ELb1ELb1ELb0ELb0ELb0ELb0EEENS1_21CollectiveEpilogueFwdINS6_IJSA_NS7_ILi256EEESB_EEES9_SE_SG_Li256ELb1ELb0ELb0ELb0EEENS1_36VarlenDynamicPersistentTileSchedulerILi128ELi96ELi256ELi32ELb0ELb0ELb1ELb1ELb0ELb1EEEEEEEEEvNT_6ParamsE,"a",@progbits
	.sectionflags	@""
	.align	4
.nv.constant0._ZN7cutlass13device_kernelIN5flash11enable_sm90INS1_16FlashAttnFwdSm90INS1_25CollectiveMainloopFwdSm90ILi2EN4cute5tupleIJNS5_1CILi1EEES8_S8_EEENS6_IJNS7_ILi128EEENS7_ILi96EEENS7_ILi64EEEEEELi256ENS_6half_tEfNS_4arch4Sm90ELb0ELb1ELb1ELb1ELb0ELb1ELb1ELb1ELb0ELb0ELb0ELb0EEENS1_21CollectiveEpilogueFwdINS6_IJSA_NS7_ILi256EEESB_EEES9_SE_SG_Li256ELb1ELb0ELb0ELb0EEENS1_36VarlenDynamicPersistentTileSchedulerILi128ELi96ELi256ELi32ELb0ELb0ELb1ELb1ELb0ELb1EEEEEEEEEvNT_6ParamsE:
	.zero		3456


//--------------------- .nv.constant0._ZN7cutlass13device_kernelIN5flash11enable_sm90INS1_16FlashAttnFwdSm90INS1_25CollectiveMainloopFwdSm90ILi2EN4cute5tupleIJNS5_1CILi1EEES8_S8_EEENS6_IJNS7_ILi128EEENS7_ILi96EEENS7_ILi64EEEEEELi256ENS_6half_tEfNS_4arch4Sm90ELb1ELb0ELb1ELb0ELb0ELb0ELb0ELb1ELb0ELb0ELb0ELb0EEENS1_21CollectiveEpilogueFwdINS6_IJSA_NS7_ILi256EEESB_EEES9_SE_SG_Li256ELb0ELb0ELb0ELb0EEENS1_30DynamicPersistentTileSchedulerILi256ELi32ELb0ELb0ELb1EEEEEEEEEvNT_6ParamsE --------------------------
	.section	.nv.constant0._ZN7cutlass13device_kernelIN5flash11enable_sm90INS1_16FlashAttnFwdSm90INS1_25CollectiveMainloopFwdSm90ILi2EN4cute5tupleIJNS5_1CILi1EEES8_S8_EEENS6_IJNS7_ILi128EEENS7_ILi96EEENS7_ILi64EEEEEELi256ENS_6half_tEfNS_4arch4Sm90ELb1ELb0ELb1ELb0ELb0ELb0ELb0ELb1ELb0ELb0ELb0ELb0EEENS1_21CollectiveEpilogueFwdINS6_IJSA_NS7_ILi256EEESB_EEES9_SE_SG_Li256ELb0ELb0ELb0ELb0EEENS1_30DynamicPersistentTileSchedulerILi256ELi32ELb0ELb0ELb1EEEEEEEEEvNT_6ParamsE,"a",@progbits
	.sectionflags	@""
	.align	4
.nv.constant0._ZN7cutlass13device_kernelIN5flash11enable_sm90INS1_16FlashAttnFwdSm90INS1_25CollectiveMainloopFwdSm90ILi2EN4cute5tupleIJNS5_1CILi1EEES8_S8_EEENS6_IJNS7_ILi128EEENS7_ILi96EEENS7_ILi64EEEEEELi256ENS_6half_tEfNS_4arch4Sm90ELb1ELb0ELb1ELb0ELb0ELb0ELb0ELb1ELb0ELb0ELb0ELb0EEENS1_21CollectiveEpilogueFwdINS6_IJSA_NS7_ILi256EEESB_EEES9_SE_SG_Li256ELb0ELb0ELb0ELb0EEENS1_30DynamicPersistentTileSchedulerILi256ELi32ELb0ELb0ELb1EEEEEEEEEvNT_6ParamsE:
	.zero		3584


//--------------------- .nv.constant0._ZN7cutlass13device_kernelIN5flash11enable_sm90INS1_16FlashAttnFwdSm90INS1_25CollectiveMainloopFwdSm90ILi2EN4cute5tupleIJNS5_1CILi1EEES8_S8_EEENS6_IJNS7_ILi128EEENS7_ILi96EEENS7_ILi64EEEEEELi256ENS_6half_tEfNS_4arch4Sm90ELb1ELb0ELb1ELb0ELb0ELb0ELb1ELb1ELb0ELb0ELb0ELb0EEENS1_21CollectiveEpilogueFwdINS6_IJSA_NS7_ILi256EEESB_EEES9_SE_SG_Li256ELb0ELb0ELb0ELb0EEENS1_30DynamicPersistentTileSchedulerILi256ELi32ELb0ELb0ELb1EEEEEEEEEvNT_6ParamsE --------------------------
	.section	.nv.constant0._ZN7cutlass13device_kernelIN5flash11enable_sm90INS1_16FlashAttnFwdSm90INS1_25CollectiveMainloopFwdSm90ILi2EN4cute5tupleIJNS5_1CILi1EEES8_S8_EEENS6_IJNS7_ILi128EEENS7_ILi96EEENS7_ILi64EEEEEELi256ENS_6half_tEfNS_4arch4Sm90ELb1ELb0ELb1ELb0ELb0ELb0ELb1ELb1ELb0ELb0ELb0ELb0EEENS1_21CollectiveEpilogueFwdINS6_IJSA_NS7_ILi256EEESB_EEES9_SE_SG_Li256ELb0ELb0ELb0ELb0EEENS1_30DynamicPersistentTileSchedulerILi256ELi32ELb0ELb0ELb1EEEEEEEEEvNT_6ParamsE,"a",@progbits
	.sectionflags	@""
	.align	4
.nv.constant0._ZN7cutlass13device_kernelIN5flash11enable_sm90INS1_16FlashAttnFwdSm90INS1_25CollectiveMainloopFwdSm90ILi2EN4cute5tupleIJNS5_1CILi1EEES8_S8_EEENS6_IJNS7_ILi128EEENS7_ILi96EEENS7_ILi64EEEEEELi256ENS_6half_tEfNS_4arch4Sm90ELb1ELb0ELb1ELb0ELb0ELb0ELb1ELb1ELb0ELb0ELb0ELb0EEENS1_21CollectiveEpilogueFwdINS6_IJSA_NS7_ILi256EEESB_EEES9_SE_SG_Li256ELb0ELb0ELb0ELb0EEENS1_30DynamicPersistentTileSchedulerILi256ELi32ELb0ELb0ELb1EEEEEEEEEvNT_6ParamsE:
	.zero		3840


//--------------------- .nv.constant0._ZN7cutlass13device_kernelIN5flash11enable_sm90INS1_16FlashAttnFwdSm90INS1_25CollectiveMainloopFwdSm90ILi2EN4cute5tupleIJNS5_1CILi1EEES8_S8_EEENS6_IJNS7_ILi128EEENS7_ILi96EEENS7_ILi64EEEEEELi256ENS_6half_tEfNS_4arch4Sm90ELb1ELb0ELb1ELb1ELb0ELb0ELb0ELb1ELb0ELb0ELb0ELb0EEENS1_21CollectiveEpilogueFwdINS6_IJSA_NS7_ILi256EEESB_EEES9_SE_SG_Li256ELb1ELb0ELb0ELb0EEENS1_36VarlenDynamicPersistentTileSchedulerILi128ELi96ELi256ELi32ELb0ELb0ELb1ELb1ELb1ELb1EEEEEEEEEvNT_6ParamsE --------------------------
	.section	.nv.constant0._ZN7cutlass13device_kernelIN5flash11enable_sm90INS1_16FlashAttnFwdSm90INS1_25CollectiveMainloopFwdSm90ILi2EN4cute5tupleIJNS5_1CILi1EEES8_S8_EEENS6_IJNS7_ILi128EEENS7_ILi96EEENS7_ILi64EEEEEELi256ENS_6half_tEfNS_4arch4Sm90ELb1ELb0ELb1ELb1ELb0ELb0ELb0ELb1ELb0ELb0ELb0ELb0EEENS1_21CollectiveEpilogueFwdINS6_IJSA_NS7_ILi256EEESB_EEES9_SE_SG_Li256ELb1ELb0ELb0ELb0EEENS1_36VarlenDynamicPersistentTileSchedulerILi128ELi96ELi256ELi32ELb0ELb0ELb1ELb1ELb1ELb1EEEEEEEEEvNT_6ParamsE,"a",@progbits
	.sectionflags	@""
	.align	4
.nv.constant0._ZN7cutlass13device_kernelIN5flash11enable_sm90INS1_16FlashAttnFwdSm90INS1_25CollectiveMainloopFwdSm90ILi2EN4cute5tupleIJNS5_1CILi1EEES8_S8_EEENS6_IJNS7_ILi128EEENS7_ILi96EEENS7_ILi64EEEEEELi256ENS_6half_tEfNS_4arch4Sm90ELb1ELb0ELb1ELb1ELb0ELb0ELb0ELb1ELb0ELb0ELb0ELb0EEENS1_21CollectiveEpilogueFwdINS6_IJSA_NS7_ILi256EEESB_EEES9_SE_SG_Li256ELb1ELb0ELb0ELb0EEENS1_36VarlenDynamicPersistentTileSchedulerILi128ELi96ELi256ELi32ELb0ELb0ELb1ELb1ELb1ELb1EEEEEEEEEvNT_6ParamsE:
	.zero		3200


//--------------------- .nv.constant0._ZN7cutlass13device_kernelIN5flash11enable_sm90INS1_16FlashAttnFwdSm90INS1_25CollectiveMainloopFwdSm90ILi2EN4cute5tupleIJNS5_1CILi1EEES8_S8_EEENS6_IJNS7_ILi128EEENS7_ILi96EEENS7_ILi64EEEEEELi256ENS_6half_tEfNS_4arch4Sm90ELb1ELb0ELb1ELb1ELb0ELb1ELb0ELb1ELb0ELb0ELb0ELb0EEENS1_21CollectiveEpilogueFwdINS6_IJSA_NS7_ILi256EEESB_EEES9_SE_SG_Li256ELb1ELb0ELb0ELb0EEENS1_36VarlenDynamicPersistentTileSchedulerILi128ELi96ELi256ELi32ELb0ELb0ELb1ELb1ELb1ELb1EEEEEEEEEvNT_6ParamsE --------------------------
	.section	.nv.constant0._ZN7cutlass13device_kernelIN5flash11enable_sm90INS1_16FlashAttnFwdSm90INS1_25CollectiveMainloopFwdSm90ILi2EN4cute5tupleIJNS5_1CILi1EEES8_S8_EEENS6_IJNS7_ILi128EEENS7_ILi96EEENS7_ILi64EEEEEELi256ENS_6half_tEfNS_4arch4Sm90ELb1ELb0ELb1ELb1ELb0ELb1ELb0ELb1ELb0ELb0ELb0ELb0EEENS1_21CollectiveEpilogueFwdINS6_IJSA_NS7_ILi256EEESB_EEES9_SE_SG_Li256ELb1ELb0ELb0ELb0EEENS1_36VarlenDynamicPersistentTileSchedulerILi128ELi96ELi256ELi32ELb0ELb0ELb1ELb1ELb1ELb1EEEEEEEEEvNT_6ParamsE,"a",@progbits
	.sectionflags	@""
	.align	4
.nv.constant0._ZN7cutlass13device_kernelIN5flash11enable_sm90INS1_16FlashAttnFwdSm90INS1_25CollectiveMainloopFwdSm90ILi2EN4cute5tupleIJNS5_1CILi1EEES8_S8_EEENS6_IJNS7_ILi128EEENS7_ILi96EEENS7_ILi64EEEEEELi256ENS_6half_tEfNS_4arch4Sm90ELb1ELb0ELb1ELb1ELb0ELb1ELb0ELb1ELb0ELb0ELb0ELb0EEENS1_21CollectiveEpilogueFwdINS6_IJSA_NS7_ILi256EEESB_EEES9_SE_SG_Li256ELb1ELb0ELb0ELb0EEENS1_36VarlenDynamicPersistentTileSchedulerILi128ELi96ELi256ELi32ELb0ELb0ELb1ELb1ELb1ELb1EEEEEEEEEvNT_6ParamsE:
	.zero		3200


//--------------------- .nv.constant0._ZN7cutlass13device_kernelIN5flash11enable_sm90INS1_16FlashAttnFwdSm90INS1_25CollectiveMainloopFwdSm90ILi2EN4cute5tupleIJNS5_1CILi1EEES8_S8_EEENS6_IJNS7_ILi128EEENS7_ILi96EEENS7_ILi64EEEEEELi256ENS_6half_tEfNS_4arch4Sm90ELb1ELb0ELb1ELb1ELb0ELb0ELb1ELb1ELb0ELb0ELb0ELb0EEENS1_21CollectiveEpilogueFwdINS6_IJSA_NS7_ILi256EEESB_EEES9_SE_SG_Li256ELb1ELb0ELb0ELb0EEENS1_36VarlenDynamicPersistentTileSchedulerILi128ELi96ELi256ELi32ELb0ELb0ELb1ELb1ELb1ELb1EEEEEEEEEvNT_6ParamsE --------------------------
	.section	.nv.constant0._ZN7cutlass13device_kernelIN5flash11enable_sm90INS1_16FlashAttnFwdSm90INS1_25CollectiveMainloopFwdSm90ILi2EN4cute5tupleIJNS5_1CILi1EEES8_S8_EEENS6_IJNS7_ILi128EEENS7_ILi96EEENS7_ILi64EEEEEELi256ENS_6half_tEfNS_4arch4Sm90ELb1ELb0ELb1ELb1ELb0ELb0ELb1ELb1ELb0ELb0ELb0ELb0EEENS1_21CollectiveEpilogueFwdINS6_IJSA_NS7_ILi256EEESB_EEES9_SE_SG_Li256ELb1ELb0ELb0ELb0EEENS1_36VarlenDynamicPersistentTileSchedulerILi128ELi96ELi256ELi32ELb0ELb0ELb1ELb1ELb1ELb1EEEEEEEEEvNT_6ParamsE,"a",@progbits
	.sectionflags	@""
	.align	4
.nv.constant0._ZN7cutlass13device_kernelIN5flash11enable_sm90INS1_16FlashAttnFwdSm90INS1_25CollectiveMainloopFwdSm90ILi2EN4cute5tupleIJNS5_1CILi1EEES8_S8_EEENS6_IJNS7_ILi128EEENS7_ILi96EEENS7_ILi64EEEEEELi256ENS_6half_tEfNS_4arch4Sm90ELb1ELb0ELb1ELb1ELb0ELb0ELb1ELb1ELb0ELb0ELb0ELb0EEENS1_21CollectiveEpilogueFwdINS6_IJSA_NS7_ILi256EEESB_EEES9_SE_SG_Li256ELb1ELb0ELb0ELb0EEENS1_36VarlenDynamicPersistentTileSchedulerILi128ELi96ELi256ELi32ELb0ELb0ELb1ELb1ELb1ELb1EEEEEEEEEvNT_6ParamsE:
	.zero		3456


//--------------------- .nv.constant0._ZN7cutlass13device_kernelIN5flash11enable_sm90INS1_16FlashAttnFwdSm90INS1_25CollectiveMainloopFwdSm90ILi2EN4cute5tupleIJNS5_1CILi1EEES8_S8_EEENS6_IJNS7_ILi128EEENS7_ILi96EEENS7_ILi64EEEEEELi256ENS_6half_tEfNS_4arch4Sm90ELb1ELb0ELb1ELb1ELb0ELb1ELb1ELb1ELb0ELb0ELb0ELb0EEENS1_21CollectiveEpilogueFwdINS6_IJSA_NS7_ILi256EEESB_EEES9_SE_SG_Li256ELb1ELb0ELb0ELb0EEENS1_36VarlenDynamicPersistentTileSchedulerILi128ELi96ELi256ELi32ELb0ELb0ELb1ELb1ELb1ELb1EEEEEEEEEvNT_6ParamsE --------------------------
	.section	.nv.constant0._ZN7cutlass13device_kernelIN5flash11enable_sm90INS1_16FlashAttnFwdSm90INS1_25CollectiveMainloopFwdSm90ILi2EN4cute5tupleIJNS5_1CILi1EEES8_S8_EEENS6_IJNS7_ILi128EEENS7_ILi96EEENS7_ILi64EEEEEELi256ENS_6half_tEfNS_4arch4Sm90ELb1ELb0ELb1ELb1ELb0ELb1ELb1ELb1ELb0ELb0ELb0ELb0EEENS1_21CollectiveEpilogueFwdINS6_IJSA_NS7_ILi256EEESB_EEES9_SE_SG_Li256ELb1ELb0ELb0ELb0EEENS1_36VarlenDynamicPersistentTileSchedulerILi128ELi96ELi256ELi32ELb0ELb0ELb1ELb1ELb1ELb1EEEEEEEEEvNT_6ParamsE,"a",@progbits
	.sectionflags	@""
	.align	4
.nv.constant0._ZN7cutlass13device_kernelIN5flash11enable_sm90INS1_16FlashAttnFwdSm90INS1_25CollectiveMainloopFwdSm90ILi2EN4cute5tupleIJNS5_1CILi1EEES8_S8_EEENS6_IJNS7_ILi128EEENS7_ILi96EEENS7_ILi64EEEEEELi256ENS_6half_tEfNS_4arch4Sm90ELb1ELb0ELb1ELb1ELb0ELb1ELb1ELb1ELb0ELb0ELb0ELb0EEENS1_21CollectiveEpilogueFwdINS6_IJSA_NS7_ILi256EEESB_EEES9_SE_SG_Li256ELb1ELb0ELb0ELb0EEENS1_36VarlenDynamicPersistentTileSchedulerILi128ELi96ELi256ELi32ELb0ELb0ELb1ELb1ELb1ELb1EEEEEEEEEvNT_6ParamsE:
	.zero		3456


//--------------------- SYMBOLS --------------------------

	.type		.nv.reservedSmem.offset0,@object
	.size		.nv.reservedSmem.offset0,0x4
	.type		__assertfail,@function
